// Copyright (c) 2024, Jay Shah, Ganesh Bikshandi, Ying Zhang, Vijay Thakkar, Pradeep Ramani, Tri Dao.
// Splitting the different template instantiations to different files to speed up compilation.
// This file is auto-generated. See "generate_kernels.py"

#include "flash_fwd_hdim64_256_bf16_split_sm90.cu"
#include "flash_fwd_hdim64_512_bf16_split_sm90.cu"
#include "flash_fwd_hdim192_128_bf16_split_sm90.cu"

// ===== COMPILED SASS (sm_90a) =====

	.target	sm_90a

	.elftype	@"ET_EXEC"


//--------------------- .note.nv.tkinfo           --------------------------
	.section	.note.nv.tkinfo,"",@"SHT_NOTE"
	.sectionflags	@"SHF_NOTE_NV_TKINFO"
	.tkinfo
        /*0018*/ 	.word	0x00000002
        /*0030*/ 	.string	""
        /*0030*/ 	.string	"ptxas"
        /*0030*/ 	.string	"Cuda compilation tools, release 13.0, V13.0.88"
        /*0030*/ 	.string	"Build cuda_13.0.r13.0/compiler.36424714_0"
        /*0030*/ 	.string	"-arch sm_90a -m 64 "



//--------------------- .note.nv.cuinfo           --------------------------
	.section	.note.nv.cuinfo,"",@"SHT_NOTE"
	.sectionflags	@"SHF_NOTE_NV_CUINFO"
        /*0018*/ 	.short	0x0002
        /*001a*/ 	.short	0x005a
        /*001c*/ 	.short	0x0082
	.zero		2


//--------------------- .nv.info                  --------------------------
	.section	.nv.info,"",@"SHT_CUDA_INFO"
	.align	4


	//----- nvinfo : EIATTR_REGCOUNT
	.align		4
        /*0000*/ 	.byte	0x04, 0x2f
        /*0002*/ 	.short	(.L_37 - .L_36)
	.align		4
.L_36:
        /*0004*/ 	.word	index@(_ZN7cutlass13device_kernelIN5flash11enable_sm90INS1_16FlashAttnFwdSm90INS1_25CollectiveMainloopFwdSm90ILi2EN4cute5tupleIJNS5_1CILi1EEES8_S8_EEENS6_IJNS7_ILi128EEENS7_ILi96EEENS7_ILi64EEEEEELi256ENS_10bfloat16_tEfNS_4arch4Sm90ELb1ELb0ELb0ELb1ELb0ELb1ELb1ELb1ELb0ELb1ELb1ELb0EEENS1_21CollectiveEpilogueFwdINS6_IJSA_NS7_ILi256EEESB_EEES9_SE_SG_Li256ELb1ELb1ELb1ELb0EEENS1_36VarlenDynamicPersistentTileSchedulerILi128ELi96ELi256ELi128ELb1ELb1ELb1ELb1ELb1ELb1EEEEEEEEEvNT_6ParamsE)
        /*0008*/ 	.word	0x000000a8


	//----- nvinfo : EIATTR_FRAME_SIZE
	.align		4
.L_37:
        /*000c*/ 	.byte	0x04, 0x11
        /*000e*/ 	.short	(.L_39 - .L_38)
	.align		4
.L_38:
        /*0010*/ 	.word	index@(_ZN7cutlass13device_kernelIN5flash11enable_sm90INS1_16FlashAttnFwdSm90INS1_25CollectiveMainloopFwdSm90ILi2EN4cute5tupleIJNS5_1CILi1EEES8_S8_EEENS6_IJNS7_ILi128EEENS7_ILi96EEENS7_ILi64EEEEEELi256ENS_10bfloat16_tEfNS_4arch4Sm90ELb1ELb0ELb0ELb1ELb0ELb1ELb1ELb1ELb0ELb1ELb1ELb0EEENS1_21CollectiveEpilogueFwdINS6_IJSA_NS7_ILi256EEESB_EEES9_SE_SG_Li256ELb1ELb1ELb1ELb0EEENS1_36VarlenDynamicPersistentTileSchedulerILi128ELi96ELi256ELi128ELb1ELb1ELb1ELb1ELb1ELb1EEEEEEEEEvNT_6ParamsE)
        /*0014*/ 	.word	0x00000180


	//----- nvinfo : EIATTR_REGCOUNT
	.align		4
.L_39:
        /*0018*/ 	.byte	0x04, 0x2f
        /*001a*/ 	.short	(.L_41 - .L_40)
	.align		4
.L_40:
        /*001c*/ 	.word	index@(_ZN7cutlass13device_kernelIN5flash11enable_sm90INS1_16FlashAttnFwdSm90INS1_25CollectiveMainloopFwdSm90ILi2EN4cute5tupleIJNS5_1CILi1EEES8_S8_EEENS6_IJNS7_ILi128EEENS7_ILi96EEENS7_ILi64EEEEEELi256ENS_10bfloat16_tEfNS_4arch4Sm90ELb1ELb0ELb0ELb1ELb0ELb0ELb1ELb1ELb0ELb1ELb1ELb0EEENS1_21CollectiveEpilogueFwdINS6_IJSA_NS7_ILi256EEESB_EEES9_SE_SG_Li256ELb1ELb1ELb1ELb0EEENS1_36VarlenDynamicPersistentTileSchedulerILi128ELi96ELi256ELi128ELb1ELb1ELb1ELb1ELb1ELb1EEEEEEEEEvNT_6ParamsE)
        /*0020*/ 	.word	0x000000a8


	//----- nvinfo : EIATTR_FRAME_SIZE
	.align		4
.L_41:
        /*0024*/ 	.byte	0x04, 0x11
        /*0026*/ 	.short	(.L_43 - .L_42)
	.align		4
.L_42:
        /*0028*/ 	.word	index@(_ZN7cutlass13device_kernelIN5flash11enable_sm90INS1_16FlashAttnFwdSm90INS1_25CollectiveMainloopFwdSm90ILi2EN4cute5tupleIJNS5_1CILi1EEES8_S8_EEENS6_IJNS7_ILi128EEENS7_ILi96EEENS7_ILi64EEEEEELi256ENS_10bfloat16_tEfNS_4arch4Sm90ELb1ELb0ELb0ELb1ELb0ELb0ELb1ELb1ELb0ELb1ELb1ELb0EEENS1_21CollectiveEpilogueFwdINS6_IJSA_NS7_ILi256EEESB_EEES9_SE_SG_Li256ELb1ELb1ELb1ELb0EEENS1_36VarlenDynamicPersistentTileSchedulerILi128ELi96ELi256ELi128ELb1ELb1ELb1ELb1ELb1ELb1EEEEEEEEEvNT_6ParamsE)
        /*002c*/ 	.word	0x00000088


	//----- nvinfo : EIATTR_REGCOUNT
	.align		4
.L_43:
        /*0030*/ 	.byte	0x04, 0x2f
        /*0032*/ 	.short	(.L_45 - .L_44)
	.align		4
.L_44:
        /*0034*/ 	.word	index@(_ZN7cutlass13device_kernelIN5flash11enable_sm90INS1_16FlashAttnFwdSm90INS1_25CollectiveMainloopFwdSm90ILi2EN4cute5tupleIJNS5_1CILi1EEES8_S8_EEENS6_IJNS7_ILi128EEENS7_ILi96EEENS7_ILi64EEEEEELi256ENS_10bfloat16_tEfNS_4arch4Sm90ELb1ELb0ELb0ELb1ELb0ELb1ELb0ELb1ELb0ELb1ELb1ELb0EEENS1_21CollectiveEpilogueFwdINS6_IJSA_NS7_ILi256EEESB_EEES9_SE_SG_Li256ELb1ELb1ELb1ELb0EEENS1_36VarlenDynamicPersistentTileSchedulerILi128ELi96ELi256ELi128ELb1ELb1ELb1ELb1ELb1ELb1EEEEEEEEEvNT_6ParamsE)
        /*0038*/ 	.word	0x000000a8


	//----- nvinfo : EIATTR_FRAME_SIZE
	.align		4
.L_45:
        /*003c*/ 	.byte	0x04, 0x11
        /*003e*/ 	.short	(.L_47 - .L_46)
	.align		4
.L_46:
        /*0040*/ 	.word	index@(_ZN7cutlass13device_kernelIN5flash11enable_sm90INS1_16FlashAttnFwdSm90INS1_25CollectiveMainloopFwdSm90ILi2EN4cute5tupleIJNS5_1CILi1EEES8_S8_EEENS6_IJNS7_ILi128EEENS7_ILi96EEENS7_ILi64EEEEEELi256ENS_10bfloat16_tEfNS_4arch4Sm90ELb1ELb0ELb0ELb1ELb0ELb1ELb0ELb1ELb0ELb1ELb1ELb0EEENS1_21CollectiveEpilogueFwdINS6_IJSA_NS7_ILi256EEESB_EEES9_SE_SG_Li256ELb1ELb1ELb1ELb0EEENS1_36VarlenDynamicPersistentTileSchedulerILi128ELi96ELi256ELi128ELb1ELb1ELb1ELb1ELb1ELb1EEEEEEEEEvNT_6ParamsE)
        /*0044*/ 	.word	0x00000078


	//----- nvinfo : EIATTR_REGCOUNT
	.align		4
.L_47:
        /*0048*/ 	.byte	0x04, 0x2f
        /*004a*/ 	.short	(.L_49 - .L_48)
	.align		4
.L_48:
        /*004c*/ 	.word	index@(_ZN7cutlass13device_kernelIN5flash11enable_sm90INS1_16FlashAttnFwdSm90INS1_25CollectiveMainloopFwdSm90ILi2EN4cute5tupleIJNS5_1CILi1EEES8_S8_EEENS6_IJNS7_ILi128EEENS7_ILi96EEENS7_ILi64EEEEEELi256ENS_10bfloat16_tEfNS_4arch4Sm90ELb1ELb0ELb0ELb1ELb0ELb0ELb0ELb1ELb0ELb1ELb1ELb0EEENS1_21CollectiveEpilogueFwdINS6_IJSA_NS7_ILi256EEESB_EEES9_SE_SG_Li256ELb1ELb1ELb1ELb0EEENS1_36VarlenDynamicPersistentTileSchedulerILi128ELi96ELi256ELi128ELb1ELb1ELb1ELb1ELb1ELb1EEEEEEEEEvNT_6ParamsE)
        /*0050*/ 	.word	0x000000a8


	//----- nvinfo : EIATTR_FRAME_SIZE
	.align		4
.L_49:
        /*0054*/ 	.byte	0x04, 0x11
        /*0056*/ 	.short	(.L_51 - .L_50)
	.align		4
.L_50:
        /*0058*/ 	.word	index@(_ZN7cutlass13device_kernelIN5flash11enable_sm90INS1_16FlashAttnFwdSm90INS1_25CollectiveMainloopFwdSm90ILi2EN4cute5tupleIJNS5_1CILi1EEES8_S8_EEENS6_IJNS7_ILi128EEENS7_ILi96EEENS7_ILi64EEEEEELi256ENS_10bfloat16_tEfNS_4arch4Sm90ELb1ELb0ELb0ELb1ELb0ELb0ELb0ELb1ELb0ELb1ELb1ELb0EEENS1_21CollectiveEpilogueFwdINS6_IJSA_NS7_ILi256EEESB_EEES9_SE_SG_Li256ELb1ELb1ELb1ELb0EEENS1_36VarlenDynamicPersistentTileSchedulerILi128ELi96ELi256ELi128ELb1ELb1ELb1ELb1ELb1ELb1EEEEEEEEEvNT_6ParamsE)
        /*005c*/ 	.word	0x00000060


	//----- nvinfo : EIATTR_REGCOUNT
	.align		4
.L_51:
        /*0060*/ 	.byte	0x04, 0x2f
        /*0062*/ 	.short	(.L_53 - .L_52)
	.align		4
.L_52:
        /*0064*/ 	.word	index@(_ZN7cutlass13device_kernelIN5flash11enable_sm90INS1_16FlashAttnFwdSm90INS1_25CollectiveMainloopFwdSm90ILi2EN4cute5tupleIJNS5_1CILi1EEES8_S8_EEENS6_IJNS7_ILi128EEENS7_ILi96EEENS7_ILi64EEEEEELi256ENS_10bfloat16_tEfNS_4arch4Sm90ELb1ELb0ELb0ELb0ELb0ELb0ELb1ELb1ELb0ELb1ELb1ELb0EEENS1_21CollectiveEpilogueFwdINS6_IJSA_NS7_ILi256EEESB_EEES9_SE_SG_Li256ELb0ELb1ELb1ELb0EEENS1_19SingleTileSchedulerILb0ELb1ELb1ELi128EEEEEEEEEvNT_6ParamsE)
        /*0068*/ 	.word	0x000000a8


	//----- nvinfo : EIATTR_FRAME_SIZE
	.align		4
.L_53:
        /*006c*/ 	.byte	0x04, 0x11
        /*006e*/ 	.short	(.L_55 - .L_54)
	.align		4
.L_54:
        /*0070*/ 	.word	index@(_ZN7cutlass13device_kernelIN5flash11enable_sm90INS1_16FlashAttnFwdSm90INS1_25CollectiveMainloopFwdSm90ILi2EN4cute5tupleIJNS5_1CILi1EEES8_S8_EEENS6_IJNS7_ILi128EEENS7_ILi96EEENS7_ILi64EEEEEELi256ENS_10bfloat16_tEfNS_4arch4Sm90ELb1ELb0ELb0ELb0ELb0ELb0ELb1ELb1ELb0ELb1ELb1ELb0EEENS1_21CollectiveEpilogueFwdINS6_IJSA_NS7_ILi256EEESB_EEES9_SE_SG_Li256ELb0ELb1ELb1ELb0EEENS1_19SingleTileSchedulerILb0ELb1ELb1ELi128EEEEEEEEEvNT_6ParamsE)
        /*0074*/ 	.word	0x00000048


	//----- nvinfo : EIATTR_REGCOUNT
	.align		4
.L_55:
        /*0078*/ 	.byte	0x04, 0x2f
        /*007a*/ 	.short	(.L_57 - .L_56)
	.align		4
.L_56:
        /*007c*/ 	.word	index@(_ZN7cutlass13device_kernelIN5flash11enable_sm90INS1_16FlashAttnFwdSm90INS1_25CollectiveMainloopFwdSm90ILi2EN4cute5tupleIJNS5_1CILi1EEES8_S8_EEENS6_IJNS7_ILi128EEENS7_ILi96EEENS7_ILi64EEEEEELi256ENS_10bfloat16_tEfNS_4arch4Sm90ELb1ELb0ELb0ELb0ELb0ELb0ELb0ELb1ELb0ELb1ELb1ELb0EEENS1_21CollectiveEpilogueFwdINS6_IJSA_NS7_ILi256EEESB_EEES9_SE_SG_Li256ELb0ELb1ELb1ELb0EEENS1_19SingleTileSchedulerILb0ELb1ELb1ELi128EEEEEEEEEvNT_6ParamsE)
        /*0080*/ 	.word	0x000000a8


	//----- nvinfo : EIATTR_FRAME_SIZE
	.align		4
.L_57:
        /*0084*/ 	.byte	0x04, 0x11
        /*0086*/ 	.short	(.L_59 - .L_58)
	.align		4
.L_58:
        /*0088*/ 	.word	index@(_ZN7cutlass13device_kernelIN5flash11enable_sm90INS1_16FlashAttnFwdSm90INS1_25CollectiveMainloopFwdSm90ILi2EN4cute5tupleIJNS5_1CILi1EEES8_S8_EEENS6_IJNS7_ILi128EEENS7_ILi96EEENS7_ILi64EEEEEELi256ENS_10bfloat16_tEfNS_4arch4Sm90ELb1ELb0ELb0ELb0ELb0ELb0ELb0ELb1ELb0ELb1ELb1ELb0EEENS1_21CollectiveEpilogueFwdINS6_IJSA_NS7_ILi256EEESB_EEES9_SE_SG_Li256ELb0ELb1ELb1ELb0EEENS1_19SingleTileSchedulerILb0ELb1ELb1ELi128EEEEEEEEEvNT_6ParamsE)
        /*008c*/ 	.word	0x00000010


	//----- nvinfo : EIATTR_REGCOUNT
	.align		4
.L_59:
        /*0090*/ 	.byte	0x04, 0x2f
        /*0092*/ 	.short	(.L_61 - .L_60)
	.align		4
.L_60:
        /*0094*/ 	.word	index@(_ZN7cutlass13device_kernelIN5flash11enable_sm90INS1_16FlashAttnFwdSm90INS1_25CollectiveMainloopFwdSm90ILi2EN4cute5tupleIJNS5_1CILi1EEES8_S8_EEENS6_IJNS7_ILi128EEENS7_ILi96EEENS7_ILi64EEEEEELi256ENS_10bfloat16_tEfNS_4arch4Sm90ELb0ELb1ELb0ELb1ELb0ELb1ELb1ELb1ELb0ELb1ELb1ELb0EEENS1_21CollectiveEpilogueFwdINS6_IJSA_NS7_ILi256EEESB_EEES9_SE_SG_Li256ELb1ELb1ELb1ELb0EEENS1_36VarlenDynamicPersistentTileSchedulerILi128ELi96ELi256ELi128ELb1ELb1ELb1ELb1ELb0ELb1EEEEEEEEEvNT_6ParamsE)
        /*0098*/ 	.word	0x000000a8


	//----- nvinfo : EIATTR_FRAME_SIZE
	.align		4
.L_61:
        /*009c*/ 	.byte	0x04, 0x11
        /*009e*/ 	.short	(.L_63 - .L_62)
	.align		4
.L_62:
        /*00a0*/ 	.word	index@($_ZN7cutlass13device_kernelIN5flash11enable_sm90INS1_16FlashAttnFwdSm90INS1_25CollectiveMainloopFwdSm90ILi2EN4cute5tupleIJNS5_1CILi1EEES8_S8_EEENS6_IJNS7_ILi128EEENS7_ILi96EEENS7_ILi64EEEEEELi256ENS_10bfloat16_tEfNS_4arch4Sm90ELb0ELb1ELb0ELb1ELb0ELb1ELb1ELb1ELb0ELb1ELb1ELb0EEENS1_21CollectiveEpilogueFwdINS6_IJSA_NS7_ILi256EEESB_EEES9_SE_SG_Li256ELb1ELb1ELb1ELb0EEENS1_36VarlenDynamicPersistentTileSchedulerILi128ELi96ELi256ELi128ELb1ELb1ELb1ELb1ELb0ELb1EEEEEEEEEvNT_6ParamsE$_ZZN5flash25CollectiveMainloopFwdSm90ILi2EN4cute5tupleIJNS1_1CILi1EEES4_S4_EEENS2_IJNS3_ILi128EEENS3_ILi96EEENS3_ILi64EEEEEELi256EN7cutlass10bfloat16_tEfNSA_4arch4Sm90ELb0ELb1ELb0ELb1ELb0ELb1ELb1ELb1ELb0ELb1ELb1ELb0EE3mmaINS_16FlashAttnFwdSm90ISE_NS_21CollectiveEpilogueFwdINS2_IJS6_NS3_ILi256EEES7_EEES5_SB_SD_Li256ELb1ELb1ELb1ELb0EEENS_36VarlenDynamicPersistentTileSchedulerILi128ELi96ELi256ELi128ELb1ELb1ELb1ELb1ELb0ELb1EEEE13SharedStorageENS1_6TensorINS1_11ArrayEngineIfLm128EEENS1_6LayoutINS2_IJNS2_IJNS3_ILi2EEEST_NS3_ILi32EEEEEES4_S4_EEENS2_IJNS2_IJS4_ST_NS3_ILi4EEEEEENS3_ILi0EEESZ_EEEEEEENS_7SoftmaxILi2ELi0EEEEEbRKNSE_6ParamsENSA_25PipelineTmaAsyncNoClusterILi2ENSA_16PipelineTmaAsyncILi2EEEEES1B_RNSA_13PipelineStateILj2EEERT0_RT1_iRiRKNS_16SeqlenInfoQKNewKILb1ELb1EEENS2_IJiiiiEEERT_ENKUliT_T0_T1_E_clIZSF_ISO_S12_S14_EbS17_S1B_S1B_S1E_S1G_S1I_iS1J_S1N_S1O_S1Q_EUlRS1R_iE0_NS3_ILb1EEES1Y_EEDaiS1R_S1S_S1T_)
        /*00a4*/ 	.word	0x00000520


	//----- nvinfo : EIATTR_FRAME_SIZE
	.align		4
.L_63:
        /*00a8*/ 	.byte	0x04, 0x11
        /*00aa*/ 	.short	(.L_65 - .L_64)
	.align		4
.L_64:
        /*00ac*/ 	.word	index@(_ZN7cutlass13device_kernelIN5flash11enable_sm90INS1_16FlashAttnFwdSm90INS1_25CollectiveMainloopFwdSm90ILi2EN4cute5tupleIJNS5_1CILi1EEES8_S8_EEENS6_IJNS7_ILi128EEENS7_ILi96EEENS7_ILi64EEEEEELi256ENS_10bfloat16_tEfNS_4arch4Sm90ELb0ELb1ELb0ELb1ELb0ELb1ELb1ELb1ELb0ELb1ELb1ELb0EEENS1_21CollectiveEpilogueFwdINS6_IJSA_NS7_ILi256EEESB_EEES9_SE_SG_Li256ELb1ELb1ELb1ELb0EEENS1_36VarlenDynamicPersistentTileSchedulerILi128ELi96ELi256ELi128ELb1ELb1ELb1ELb1ELb0ELb1EEEEEEEEEvNT_6ParamsE)
        /*00b0*/ 	.word	0x00000520


	//----- nvinfo : EIATTR_REGCOUNT
	.align		4
.L_65:
        /*00b4*/ 	.byte	0x04, 0x2f
        /*00b6*/ 	.short	(.L_67 - .L_66)
	.align		4
.L_66:
        /*00b8*/ 	.word	index@(_ZN7cutlass13device_kernelIN5flash11enable_sm90INS1_16FlashAttnFwdSm90INS1_25CollectiveMainloopFwdSm90ILi2EN4cute5tupleIJNS5_1CILi1EEES8_S8_EEENS6_IJNS7_ILi128EEENS7_ILi96EEENS7_ILi64EEEEEELi256ENS_10bfloat16_tEfNS_4arch4Sm90ELb0ELb1ELb0ELb1ELb0ELb0ELb1ELb1ELb0ELb1ELb1ELb0EEENS1_21CollectiveEpilogueFwdINS6_IJSA_NS7_ILi256EEESB_EEES9_SE_SG_Li256ELb1ELb1ELb1ELb0EEENS1_36VarlenDynamicPersistentTileSchedulerILi128ELi96ELi256ELi128ELb1ELb1ELb1ELb1ELb0ELb1EEEEEEEEEvNT_6ParamsE)
        /*00bc*/ 	.word	0x000000a8


	//----- nvinfo : EIATTR_FRAME_SIZE
	.align		4
.L_67:
        /*00c0*/ 	.byte	0x04, 0x11
        /*00c2*/ 	.short	(.L_69 - .L_68)
	.align		4
.L_68:
        /*00c4*/ 	.word	index@($_ZN7cutlass13device_kernelIN5flash11enable_sm90INS1_16FlashAttnFwdSm90INS1_25CollectiveMainloopFwdSm90ILi2EN4cute5tupleIJNS5_1CILi1EEES8_S8_EEENS6_IJNS7_ILi128EEENS7_ILi96EEENS7_ILi64EEEEEELi256ENS_10bfloat16_tEfNS_4arch4Sm90ELb0ELb1ELb0ELb1ELb0ELb0ELb1ELb1ELb0ELb1ELb1ELb0EEENS1_21CollectiveEpilogueFwdINS6_IJSA_NS7_ILi256EEESB_EEES9_SE_SG_Li256ELb1ELb1ELb1ELb0EEENS1_36VarlenDynamicPersistentTileSchedulerILi128ELi96ELi256ELi128ELb1ELb1ELb1ELb1ELb0ELb1EEEEEEEEEvNT_6ParamsE$_ZZN5flash25CollectiveMainloopFwdSm90ILi2EN4cute5tupleIJNS1_1CILi1EEES4_S4_EEENS2_IJNS3_ILi128EEENS3_ILi96EEENS3_ILi64EEEEEELi256EN7cutlass10bfloat16_tEfNSA_4arch4Sm90ELb0ELb1ELb0ELb1ELb0ELb0ELb1ELb1ELb0ELb1ELb1ELb0EE3mmaINS_16FlashAttnFwdSm90ISE_NS_21CollectiveEpilogueFwdINS2_IJS6_NS3_ILi256EEES7_EEES5_SB_SD_Li256ELb1ELb1ELb1ELb0EEENS_36VarlenDynamicPersistentTileSchedulerILi128ELi96ELi256ELi128ELb1ELb1ELb1ELb1ELb0ELb1EEEE13SharedStorageENS1_6TensorINS1_11ArrayEngineIfLm128EEENS1_6LayoutINS2_IJNS2_IJNS3_ILi2EEEST_NS3_ILi32EEEEEES4_S4_EEENS2_IJNS2_IJS4_ST_NS3_ILi4EEEEEENS3_ILi0EEESZ_EEEEEEENS_7SoftmaxILi2ELi0EEEEEbRKNSE_6ParamsENSA_25PipelineTmaAsyncNoClusterILi2ENSA_16PipelineTmaAsyncILi2EEEEES1B_RNSA_13PipelineStateILj2EEERT0_RT1_iRiRKNS_16SeqlenInfoQKNewKILb1ELb0EEENS2_IJiiiiEEERT_ENKUliT_T0_T1_E_clIZSF_ISO_S12_S14_EbS17_S1B_S1B_S1E_S1G_S1I_iS1J_S1N_S1O_S1Q_EUlRS1R_iE1_NS3_ILb0EEENS3_ILb1EEEEEDaiS1R_S1S_S1T_)
        /*00c8*/ 	.word	0x000004f0


	//----- nvinfo : EIATTR_FRAME_SIZE
	.align		4
.L_69:
        /*00cc*/ 	.byte	0x04, 0x11
        /*00ce*/ 	.short	(.L_71 - .L_70)
	.align		4
.L_70:
        /*00d0*/ 	.word	index@(_ZN7cutlass13device_kernelIN5flash11enable_sm90INS1_16FlashAttnFwdSm90INS1_25CollectiveMainloopFwdSm90ILi2EN4cute5tupleIJNS5_1CILi1EEES8_S8_EEENS6_IJNS7_ILi128EEENS7_ILi96EEENS7_ILi64EEEEEELi256ENS_10bfloat16_tEfNS_4arch4Sm90ELb0ELb1ELb0ELb1ELb0ELb0ELb1ELb1ELb0ELb1ELb1ELb0EEENS1_21CollectiveEpilogueFwdINS6_IJSA_NS7_ILi256EEESB_EEES9_SE_SG_Li256ELb1ELb1ELb1ELb0EEENS1_36VarlenDynamicPersistentTileSchedulerILi128ELi96ELi256ELi128ELb1ELb1ELb1ELb1ELb0ELb1EEEEEEEEEvNT_6ParamsE)
        /*00d4*/ 	.word	0x000004f0


	//----- nvinfo : EIATTR_REGCOUNT
	.align		4
.L_71:
        /*00d8*/ 	.byte	0x04, 0x2f
        /*00da*/ 	.short	(.L_73 - .L_72)
	.align		4
.L_72:
        /*00dc*/ 	.word	index@(_ZN7cutlass13device_kernelIN5flash11enable_sm90INS1_16FlashAttnFwdSm90INS1_25CollectiveMainloopFwdSm90ILi2EN4cute5tupleIJNS5_1CILi1EEES8_S8_EEENS6_IJNS7_ILi128EEENS7_ILi96EEENS7_ILi64EEEEEELi256ENS_10bfloat16_tEfNS_4arch4Sm90ELb0ELb1ELb0ELb1ELb0ELb1ELb0ELb1ELb0ELb1ELb1ELb0EEENS1_21CollectiveEpilogueFwdINS6_IJSA_NS7_ILi256EEESB_EEES9_SE_SG_Li256ELb1ELb1ELb1ELb0EEENS1_36VarlenDynamicPersistentTileSchedulerILi128ELi96ELi256ELi128ELb1ELb1ELb1ELb1ELb0ELb1EEEEEEEEEvNT_6ParamsE)
        /*00e0*/ 	.word	0x000000a8


	//----- nvinfo : EIATTR_FRAME_SIZE
	.align		4
.L_73:
        /*00e4*/ 	.byte	0x04, 0x11
        /*00e6*/ 	.short	(.L_75 - .L_74)
	.align		4
.L_74:
        /*00e8*/ 	.word	index@(_ZN7cutlass13device_kernelIN5flash11enable_sm90INS1_16FlashAttnFwdSm90INS1_25CollectiveMainloopFwdSm90ILi2EN4cute5tupleIJNS5_1CILi1EEES8_S8_EEENS6_IJNS7_ILi128EEENS7_ILi96EEENS7_ILi64EEEEEELi256ENS_10bfloat16_tEfNS_4arch4Sm90ELb0ELb1ELb0ELb1ELb0ELb1ELb0ELb1ELb0ELb1ELb1ELb0EEENS1_21CollectiveEpilogueFwdINS6_IJSA_NS7_ILi256EEESB_EEES9_SE_SG_Li256ELb1ELb1ELb1ELb0EEENS1_36VarlenDynamicPersistentTileSchedulerILi128ELi96ELi256ELi128ELb1ELb1ELb1ELb1ELb0ELb1EEEEEEEEEvNT_6ParamsE)
        /*00ec*/ 	.word	0x00000078


	//----- nvinfo : EIATTR_REGCOUNT
	.align		4
.L_75:
        /*00f0*/ 	.byte	0x04, 0x2f
        /*00f2*/ 	.short	(.L_77 - .L_76)
	.align		4
.L_76:
        /*00f4*/ 	.word	index@(_ZN7cutlass13device_kernelIN5flash11enable_sm90INS1_16FlashAttnFwdSm90INS1_25CollectiveMainloopFwdSm90ILi2EN4cute5tupleIJNS5_1CILi1EEES8_S8_EEENS6_IJNS7_ILi128EEENS7_ILi96EEENS7_ILi64EEEEEELi256ENS_10bfloat16_tEfNS_4arch4Sm90ELb0ELb1ELb0ELb1ELb0ELb0ELb0ELb1ELb0ELb1ELb1ELb0EEENS1_21CollectiveEpilogueFwdINS6_IJSA_NS7_ILi256EEESB_EEES9_SE_SG_Li256ELb1ELb1ELb1ELb0EEENS1_36VarlenDynamicPersistentTileSchedulerILi128ELi96ELi256ELi128ELb1ELb1ELb1ELb1ELb0ELb1EEEEEEEEEvNT_6ParamsE)
        /*00f8*/ 	.word	0x000000a8


	//----- nvinfo : EIATTR_FRAME_SIZE
	.align		4
.L_77:
        /*00fc*/ 	.byte	0x04, 0x11
        /*00fe*/ 	.short	(.L_79 - .L_78)
	.align		4
.L_78:
        /*0100*/ 	.word	index@(_ZN7cutlass13device_kernelIN5flash11enable_sm90INS1_16FlashAttnFwdSm90INS1_25CollectiveMainloopFwdSm90ILi2EN4cute5tupleIJNS5_1CILi1EEES8_S8_EEENS6_IJNS7_ILi128EEENS7_ILi96EEENS7_ILi64EEEEEELi256ENS_10bfloat16_tEfNS_4arch4Sm90ELb0ELb1ELb0ELb1ELb0ELb0ELb0ELb1ELb0ELb1ELb1ELb0EEENS1_21CollectiveEpilogueFwdINS6_IJSA_NS7_ILi256EEESB_EEES9_SE_SG_Li256ELb1ELb1ELb1ELb0EEENS1_36VarlenDynamicPersistentTileSchedulerILi128ELi96ELi256ELi128ELb1ELb1ELb1ELb1ELb0ELb1EEEEEEEEEvNT_6ParamsE)
        /*0104*/ 	.word	0x00000068


	//----- nvinfo : EIATTR_REGCOUNT
	.align		4
.L_79:
        /*0108*/ 	.byte	0x04, 0x2f
        /*010a*/ 	.short	(.L_81 - .L_80)
	.align		4
.L_80:
        /*010c*/ 	.word	index@(_ZN7cutlass13device_kernelIN5flash11enable_sm90INS1_16FlashAttnFwdSm90INS1_25CollectiveMainloopFwdSm90ILi2EN4cute5tupleIJNS5_1CILi1EEES8_S8_EEENS6_IJNS7_ILi128EEENS7_ILi96EEENS7_ILi64EEEEEELi256ENS_10bfloat16_tEfNS_4arch4Sm90ELb0ELb1ELb0ELb0ELb0ELb0ELb1ELb1ELb0ELb1ELb1ELb0EEENS1_21CollectiveEpilogueFwdINS6_IJSA_NS7_ILi256EEESB_EEES9_SE_SG_Li256ELb0ELb1ELb1ELb0EEENS1_19SingleTileSchedulerILb0ELb1ELb1ELi128EEEEEEEEEvNT_6ParamsE)
        /*0110*/ 	.word	0x000000a8


	//----- nvinfo : EIATTR_FRAME_SIZE
	.align		4
.L_81:
        /*0114*/ 	.byte	0x04, 0x11
        /*0116*/ 	.short	(.L_83 - .L_82)
	.align		4
.L_82:
        /*0118*/ 	.word	index@($_ZN7cutlass13device_kernelIN5flash11enable_sm90INS1_16FlashAttnFwdSm90INS1_25CollectiveMainloopFwdSm90ILi2EN4cute5tupleIJNS5_1CILi1EEES8_S8_EEENS6_IJNS7_ILi128EEENS7_ILi96EEENS7_ILi64EEEEEELi256ENS_10bfloat16_tEfNS_4arch4Sm90ELb0ELb1ELb0ELb0ELb0ELb0ELb1ELb1ELb0ELb1ELb1ELb0EEENS1_21CollectiveEpilogueFwdINS6_IJSA_NS7_ILi256EEESB_EEES9_SE_SG_Li256ELb0ELb1ELb1ELb0EEENS1_19SingleTileSchedulerILb0ELb1ELb1ELi128EEEEEEEEEvNT_6ParamsE$_ZZN5flash25CollectiveMainloopFwdSm90ILi2EN4cute5tupleIJNS1_1CILi1EEES4_S4_EEENS2_IJNS3_ILi128EEENS3_ILi96EEENS3_ILi64EEEEEELi256EN7cutlass10bfloat16_tEfNSA_4arch4Sm90ELb0ELb1ELb0ELb0ELb0ELb0ELb1ELb1ELb0ELb1ELb1ELb0EE3mmaINS_16FlashAttnFwdSm90ISE_NS_21CollectiveEpilogueFwdINS2_IJS6_NS3_ILi256EEES7_EEES5_SB_SD_Li256ELb0ELb1ELb1ELb0EEENS_19SingleTileSchedulerILb0ELb1ELb1ELi128EEEE13SharedStorageENS1_6TensorINS1_11ArrayEngineIfLm128EEENS1_6LayoutINS2_IJNS2_IJNS3_ILi2EEEST_NS3_ILi32EEEEEES4_S4_EEENS2_IJNS2_IJS4_ST_NS3_ILi4EEEEEENS3_ILi0EEESZ_EEEEEEENS_7SoftmaxILi2ELi0EEEEEbRKNSE_6ParamsENSA_25PipelineTmaAsyncNoClusterILi2ENSA_16PipelineTmaAsyncILi2EEEEES1B_RNSA_13PipelineStateILj2EEERT0_RT1_iRiRKNS_16SeqlenInfoQKNewKILb0ELb0EEENS2_IJiiiiEEERT_ENKUliT_T0_T1_E_clIZSF_ISO_S12_S14_EbS17_S1B_S1B_S1E_S1G_S1I_iS1J_S1N_S1O_S1Q_EUlRS1R_iE1_NS3_ILb0EEENS3_ILb1EEEEEDaiS1R_S1S_S1T_)
        /*011c*/ 	.word	0x000032c0


	//----- nvinfo : EIATTR_FRAME_SIZE
	.align		4
.L_83:
        /*0120*/ 	.byte	0x04, 0x11
        /*0122*/ 	.short	(.L_85 - .L_84)
	.align		4
.L_84:
        /*0124*/ 	.word	index@(_ZN7cutlass13device_kernelIN5flash11enable_sm90INS1_16FlashAttnFwdSm90INS1_25CollectiveMainloopFwdSm90ILi2EN4cute5tupleIJNS5_1CILi1EEES8_S8_EEENS6_IJNS7_ILi128EEENS7_ILi96EEENS7_ILi64EEEEEELi256ENS_10bfloat16_tEfNS_4arch4Sm90ELb0ELb1ELb0ELb0ELb0ELb0ELb1ELb1ELb0ELb1ELb1ELb0EEENS1_21CollectiveEpilogueFwdINS6_IJSA_NS7_ILi256EEESB_EEES9_SE_SG_Li256ELb0ELb1ELb1ELb0EEENS1_19SingleTileSchedulerILb0ELb1ELb1ELi128EEEEEEEEEvNT_6ParamsE)
        /*0128*/ 	.word	0x000032c0


	//----- nvinfo : EIATTR_REGCOUNT
	.align		4
.L_85:
        /*012c*/ 	.byte	0x04, 0x2f
        /*012e*/ 	.short	(.L_87 - .L_86)
	.align		4
.L_86:
        /*0130*/ 	.word	index@(_ZN7cutlass13device_kernelIN5flash11enable_sm90INS1_16FlashAttnFwdSm90INS1_25CollectiveMainloopFwdSm90ILi2EN4cute5tupleIJNS5_1CILi1EEES8_S8_EEENS6_IJNS7_ILi128EEENS7_ILi96EEENS7_ILi64EEEEEELi256ENS_10bfloat16_tEfNS_4arch4Sm90ELb0ELb1ELb0ELb0ELb0ELb0ELb0ELb1ELb0ELb1ELb1ELb0EEENS1_21CollectiveEpilogueFwdINS6_IJSA_NS7_ILi256EEESB_EEES9_SE_SG_Li256ELb0ELb1ELb1ELb0EEENS1_19SingleTileSchedulerILb0ELb1ELb1ELi128EEEEEEEEEvNT_6ParamsE)
        /*0134*/ 	.word	0x000000a8


	//----- nvinfo : EIATTR_FRAME_SIZE
	.align		4
.L_87:
        /*0138*/ 	.byte	0x04, 0x11
        /*013a*/ 	.short	(.L_89 - .L_88)
	.align		4
.L_88:
        /*013c*/ 	.word	index@(_ZN7cutlass13device_kernelIN5flash11enable_sm90INS1_16FlashAttnFwdSm90INS1_25CollectiveMainloopFwdSm90ILi2EN4cute5tupleIJNS5_1CILi1EEES8_S8_EEENS6_IJNS7_ILi128EEENS7_ILi96EEENS7_ILi64EEEEEELi256ENS_10bfloat16_tEfNS_4arch4Sm90ELb0ELb1ELb0ELb0ELb0ELb0ELb0ELb1ELb0ELb1ELb1ELb0EEENS1_21CollectiveEpilogueFwdINS6_IJSA_NS7_ILi256EEESB_EEES9_SE_SG_Li256ELb0ELb1ELb1ELb0EEENS1_19SingleTileSchedulerILb0ELb1ELb1ELi128EEEEEEEEEvNT_6ParamsE)
        /*0140*/ 	.word	0x00000008


	//----- nvinfo : EIATTR_REGCOUNT
	.align		4
.L_89:
        /*0144*/ 	.byte	0x04, 0x2f
        /*0146*/ 	.short	(.L_91 - .L_90)
	.align		4
.L_90:
        /*0148*/ 	.word	index@(_ZN7cutlass13device_kernelIN5flash11enable_sm90INS1_16FlashAttnFwdSm90INS1_25CollectiveMainloopFwdSm90ILi2EN4cute5tupleIJNS5_1CILi1EEES8_S8_EEENS6_IJNS7_ILi128EEENS7_ILi96EEENS7_ILi64EEEEEELi256ENS_10bfloat16_tEfNS_4arch4Sm90ELb0ELb0ELb0ELb1ELb0ELb1ELb1ELb1ELb0ELb1ELb1ELb0EEENS1_21CollectiveEpilogueFwdINS6_IJSA_NS7_ILi256EEESB_EEES9_SE_SG_Li256ELb1ELb1ELb1ELb0EEENS1_36VarlenDynamicPersistentTileSchedulerILi128ELi96ELi256ELi128ELb1ELb1ELb1ELb0ELb1ELb1EEEEEEEEEvNT_6ParamsE)
        /*014c*/ 	.word	0x000000a8


	//----- nvinfo : EIATTR_FRAME_SIZE
	.align		4
.L_91:
        /*0150*/ 	.byte	0x04, 0x11
        /*0152*/ 	.short	(.L_93 - .L_92)
	.align		4
.L_92:
        /*0154*/ 	.word	index@(_ZN7cutlass13device_kernelIN5flash11enable_sm90INS1_16FlashAttnFwdSm90INS1_25CollectiveMainloopFwdSm90ILi2EN4cute5tupleIJNS5_1CILi1EEES8_S8_EEENS6_IJNS7_ILi128EEENS7_ILi96EEENS7_ILi64EEEEEELi256ENS_10bfloat16_tEfNS_4arch4Sm90ELb0ELb0ELb0ELb1ELb0ELb1ELb1ELb1ELb0ELb1ELb1ELb0EEENS1_21CollectiveEpilogueFwdINS6_IJSA_NS7_ILi256EEESB_EEES9_SE_SG_Li256ELb1ELb1ELb1ELb0EEENS1_36VarlenDynamicPersistentTileSchedulerILi128ELi96ELi256ELi128ELb1ELb1ELb1ELb0ELb1ELb1EEEEEEEEEvNT_6ParamsE)
        /*0158*/ 	.word	0x000000b0


	//----- nvinfo : EIATTR_REGCOUNT
	.align		4
.L_93:
        /*015c*/ 	.byte	0x04, 0x2f
        /*015e*/ 	.short	(.L_95 - .L_94)
	.align		4
.L_94:
        /*0160*/ 	.word	index@(_ZN7cutlass13device_kernelIN5flash11enable_sm90INS1_16FlashAttnFwdSm90INS1_25CollectiveMainloopFwdSm90ILi2EN4cute5tupleIJNS5_1CILi1EEES8_S8_EEENS6_IJNS7_ILi128EEENS7_ILi96EEENS7_ILi64EEEEEELi256ENS_10bfloat16_tEfNS_4arch4Sm90ELb0ELb0ELb0ELb1ELb0ELb0ELb1ELb1ELb0ELb1ELb1ELb0EEENS1_21CollectiveEpilogueFwdINS6_IJSA_NS7_ILi256EEESB_EEES9_SE_SG_Li256ELb1ELb1ELb1ELb0EEENS1_36VarlenDynamicPersistentTileSchedulerILi128ELi96ELi256ELi128ELb1ELb1ELb1ELb0ELb1ELb1EEEEEEEEEvNT_6ParamsE)
        /*0164*/ 	.word	0x000000a8


	//----- nvinfo : EIATTR_FRAME_SIZE
	.align		4
.L_95:
        /*0168*/ 	.byte	0x04, 0x11
        /*016a*/ 	.short	(.L_97 - .L_96)
	.align		4
.L_96:
        /*016c*/ 	.word	index@(_ZN7cutlass13device_kernelIN5flash11enable_sm90INS1_16FlashAttnFwdSm90INS1_25CollectiveMainloopFwdSm90ILi2EN4cute5tupleIJNS5_1CILi1EEES8_S8_EEENS6_IJNS7_ILi128EEENS7_ILi96EEENS7_ILi64EEEEEELi256ENS_10bfloat16_tEfNS_4arch4Sm90ELb0ELb0ELb0ELb1ELb0ELb0ELb1ELb1ELb0ELb1ELb1ELb0EEENS1_21CollectiveEpilogueFwdINS6_IJSA_NS7_ILi256EEESB_EEES9_SE_SG_Li256ELb1ELb1ELb1ELb0EEENS1_36VarlenDynamicPersistentTileSchedulerILi128ELi96ELi256ELi128ELb1ELb1ELb1ELb0ELb1ELb1EEEEEEEEEvNT_6ParamsE)
        /*0170*/ 	.word	0x00000088


	//----- nvinfo : EIATTR_REGCOUNT
	.align		4
.L_97:
        /*0174*/ 	.byte	0x04, 0x2f
        /*0176*/ 	.short	(.L_99 - .L_98)
	.align		4
.L_98:
        /*0178*/ 	.word	index@(_ZN7cutlass13device_kernelIN5flash11enable_sm90INS1_16FlashAttnFwdSm90INS1_25CollectiveMainloopFwdSm90ILi2EN4cute5tupleIJNS5_1CILi1EEES8_S8_EEENS6_IJNS7_ILi128EEENS7_ILi96EEENS7_ILi64EEEEEELi256ENS_10bfloat16_tEfNS_4arch4Sm90ELb0ELb0ELb0ELb1ELb0ELb1ELb0ELb1ELb0ELb1ELb1ELb0EEENS1_21CollectiveEpilogueFwdINS6_IJSA_NS7_ILi256EEESB_EEES9_SE_SG_Li256ELb1ELb1ELb1ELb0EEENS1_36VarlenDynamicPersistentTileSchedulerILi128ELi96ELi256ELi128ELb1ELb1ELb1ELb0ELb1ELb1EEEEEEEEEvNT_6ParamsE)
        /*017c*/ 	.word	0x000000a8


	//----- nvinfo : EIATTR_FRAME_SIZE
	.align		4
.L_99:
        /*0180*/ 	.byte	0x04, 0x11
        /*0182*/ 	.short	(.L_101 - .L_100)
	.align		4
.L_100:
        /*0184*/ 	.word	index@(_ZN7cutlass13device_kernelIN5flash11enable_sm90INS1_16FlashAttnFwdSm90INS1_25CollectiveMainloopFwdSm90ILi2EN4cute5tupleIJNS5_1CILi1EEES8_S8_EEENS6_IJNS7_ILi128EEENS7_ILi96EEENS7_ILi64EEEEEELi256ENS_10bfloat16_tEfNS_4arch4Sm90ELb0ELb0ELb0ELb1ELb0ELb1ELb0ELb1ELb0ELb1ELb1ELb0EEENS1_21CollectiveEpilogueFwdINS6_IJSA_NS7_ILi256EEESB_EEES9_SE_SG_Li256ELb1ELb1ELb1ELb0EEENS1_36VarlenDynamicPersistentTileSchedulerILi128ELi96ELi256ELi128ELb1ELb1ELb1ELb0ELb1ELb1EEEEEEEEEvNT_6ParamsE)
        /*0188*/ 	.word	0x00000078


	//----- nvinfo : EIATTR_REGCOUNT
	.align		4
.L_101:
        /*018c*/ 	.byte	0x04, 0x2f
        /*018e*/ 	.short	(.L_103 - .L_102)
	.align		4
.L_102:
        /*0190*/ 	.word	index@(_ZN7cutlass13device_kernelIN5flash11enable_sm90INS1_16FlashAttnFwdSm90INS1_25CollectiveMainloopFwdSm90ILi2EN4cute5tupleIJNS5_1CILi1EEES8_S8_EEENS6_IJNS7_ILi128EEENS7_ILi96EEENS7_ILi64EEEEEELi256ENS_10bfloat16_tEfNS_4arch4Sm90ELb0ELb0ELb0ELb1ELb0ELb0ELb0ELb1ELb0ELb1ELb1ELb0EEENS1_21CollectiveEpilogueFwdINS6_IJSA_NS7_ILi256EEESB_EEES9_SE_SG_Li256ELb1ELb1ELb1ELb0EEENS1_36VarlenDynamicPersistentTileSchedulerILi128ELi96ELi256ELi128ELb1ELb1ELb1ELb0ELb1ELb1EEEEEEEEEvNT_6ParamsE)
        /*0194*/ 	.word	0x000000a8


	//----- nvinfo : EIATTR_FRAME_SIZE
	.align		4
.L_103:
        /*0198*/ 	.byte	0x04, 0x11
        /*019a*/ 	.short	(.L_105 - .L_104)
	.align		4
.L_104:
        /*019c*/ 	.word	index@(_ZN7cutlass13device_kernelIN5flash11enable_sm90INS1_16FlashAttnFwdSm90INS1_25CollectiveMainloopFwdSm90ILi2EN4cute5tupleIJNS5_1CILi1EEES8_S8_EEENS6_IJNS7_ILi128EEENS7_ILi96EEENS7_ILi64EEEEEELi256ENS_10bfloat16_tEfNS_4arch4Sm90ELb0ELb0ELb0ELb1ELb0ELb0ELb0ELb1ELb0ELb1ELb1ELb0EEENS1_21CollectiveEpilogueFwdINS6_IJSA_NS7_ILi256EEESB_EEES9_SE_SG_Li256ELb1ELb1ELb1ELb0EEENS1_36VarlenDynamicPersistentTileSchedulerILi128ELi96ELi256ELi128ELb1ELb1ELb1ELb0ELb1ELb1EEEEEEEEEvNT_6ParamsE)
        /*01a0*/ 	.word	0x00000060


	//----- nvinfo : EIATTR_REGCOUNT
	.align		4
.L_105:
        /*01a4*/ 	.byte	0x04, 0x2f
        /*01a6*/ 	.short	(.L_107 - .L_106)
	.align		4
.L_106:
        /*01a8*/ 	.word	index@(_ZN7cutlass13device_kernelIN5flash11enable_sm90INS1_16FlashAttnFwdSm90INS1_25CollectiveMainloopFwdSm90ILi2EN4cute5tupleIJNS5_1CILi1EEES8_S8_EEENS6_IJNS7_ILi128EEENS7_ILi96EEENS7_ILi64EEEEEELi256ENS_10bfloat16_tEfNS_4arch4Sm90ELb0ELb0ELb0ELb0ELb0ELb0ELb1ELb1ELb0ELb1ELb1ELb0EEENS1_21CollectiveEpilogueFwdINS6_IJSA_NS7_ILi256EEESB_EEES9_SE_SG_Li256ELb0ELb1ELb1ELb0EEENS1_19SingleTileSchedulerILb0ELb1ELb1ELi128EEEEEEEEEvNT_6ParamsE)
        /*01ac*/ 	.word	0x000000a8


	//----- nvinfo : EIATTR_FRAME_SIZE
	.align		4
.L_107:
        /*01b0*/ 	.byte	0x04, 0x11
        /*01b2*/ 	.short	(.L_109 - .L_108)
	.align		4
.L_108:
        /*01b4*/ 	.word	index@(_ZN7cutlass13device_kernelIN5flash11enable_sm90INS1_16FlashAttnFwdSm90INS1_25CollectiveMainloopFwdSm90ILi2EN4cute5tupleIJNS5_1CILi1EEES8_S8_EEENS6_IJNS7_ILi128EEENS7_ILi96EEENS7_ILi64EEEEEELi256ENS_10bfloat16_tEfNS_4arch4Sm90ELb0ELb0ELb0ELb0ELb0ELb0ELb1ELb1ELb0ELb1ELb1ELb0EEENS1_21CollectiveEpilogueFwdINS6_IJSA_NS7_ILi256EEESB_EEES9_SE_SG_Li256ELb0ELb1ELb1ELb0EEENS1_19SingleTileSchedulerILb0ELb1ELb1ELi128EEEEEEEEEvNT_6ParamsE)
        /*01b8*/ 	.word	0x00000038


	//----- nvinfo : EIATTR_REGCOUNT
	.align		4
.L_109:
        /*01bc*/ 	.byte	0x04, 0x2f
        /*01be*/ 	.short	(.L_111 - .L_110)
	.align		4
.L_110:
        /*01c0*/ 	.word	index@(_ZN7cutlass13device_kernelIN5flash11enable_sm90INS1_16FlashAttnFwdSm90INS1_25CollectiveMainloopFwdSm90ILi2EN4cute5tupleIJNS5_1CILi1EEES8_S8_EEENS6_IJNS7_ILi128EEENS7_ILi96EEENS7_ILi64EEEEEELi256ENS_10bfloat16_tEfNS_4arch4Sm90ELb0ELb0ELb0ELb0ELb0ELb0ELb0ELb1ELb0ELb1ELb1ELb0EEENS1_21CollectiveEpilogueFwdINS6_IJSA_NS7_ILi256EEESB_EEES9_SE_SG_Li256ELb0ELb1ELb1ELb0EEENS1_19SingleTileSchedulerILb0ELb1ELb1ELi128EEEEEEEEEvNT_6ParamsE)
        /*01c4*/ 	.word	0x000000a8


	//----- nvinfo : EIATTR_FRAME_SIZE
	.align		4
.L_111:
        /*01c8*/ 	.byte	0x04, 0x11
        /*01ca*/ 	.short	(.L_113 - .L_112)
	.align		4
.L_112:
        /*01cc*/ 	.word	index@(_ZN7cutlass13device_kernelIN5flash11enable_sm90INS1_16FlashAttnFwdSm90INS1_25CollectiveMainloopFwdSm90ILi2EN4cute5tupleIJNS5_1CILi1EEES8_S8_EEENS6_IJNS7_ILi128EEENS7_ILi96EEENS7_ILi64EEEEEELi256ENS_10bfloat16_tEfNS_4arch4Sm90ELb0ELb0ELb0ELb0ELb0ELb0ELb0ELb1ELb0ELb1ELb1ELb0EEENS1_21CollectiveEpilogueFwdINS6_IJSA_NS7_ILi256EEESB_EEES9_SE_SG_Li256ELb0ELb1ELb1ELb0EEENS1_19SingleTileSchedulerILb0ELb1ELb1ELi128EEEEEEEEEvNT_6ParamsE)
        /*01d0*/ 	.word	0x00000010


	//----- nvinfo : EIATTR_REGCOUNT
	.align		4
.L_113:
        /*01d4*/ 	.byte	0x04, 0x2f
        /*01d6*/ 	.short	(.L_115 - .L_114)
	.align		4
.L_114:
        /*01d8*/ 	.word	index@(_ZN7cutlass13device_kernelIN5flash11enable_sm90INS1_16FlashAttnFwdSm90INS1_25CollectiveMainloopFwdSm90ILi2EN4cute5tupleIJNS5_1CILi1EEES8_S8_EEENS6_IJNS7_ILi64EEESA_SA_EEELi512ENS_10bfloat16_tEfNS_4arch4Sm90ELb1ELb0ELb0ELb1ELb0ELb1ELb1ELb0ELb0ELb1ELb1ELb0EEENS1_21CollectiveEpilogueFwdINS6_IJSA_NS7_ILi512EEESA_EEES9_SC_SE_Li256ELb1ELb1ELb1ELb0EEENS1_36VarlenDynamicPersistentTileSchedulerILi64ELi64ELi256ELi128ELb1ELb1ELb1ELb1ELb1ELb1EEEEEEEEEvNT_6ParamsE)
        /*01dc*/ 	.word	0x000000a8


	//----- nvinfo : EIATTR_FRAME_SIZE
	.align		4
.L_115:
        /*01e0*/ 	.byte	0x04, 0x11
        /*01e2*/ 	.short	(.L_117 - .L_116)
	.align		4
.L_116:
        /*01e4*/ 	.word	index@(_ZN7cutlass13device_kernelIN5flash11enable_sm90INS1_16FlashAttnFwdSm90INS1_25CollectiveMainloopFwdSm90ILi2EN4cute5tupleIJNS5_1CILi1EEES8_S8_EEENS6_IJNS7_ILi64EEESA_SA_EEELi512ENS_10bfloat16_tEfNS_4arch4Sm90ELb1ELb0ELb0ELb1ELb0ELb1ELb1ELb0ELb0ELb1ELb1ELb0EEENS1_21CollectiveEpilogueFwdINS6_IJSA_NS7_ILi512EEESA_EEES9_SC_SE_Li256ELb1ELb1ELb1ELb0EEENS1_36VarlenDynamicPersistentTileSchedulerILi64ELi64ELi256ELi128ELb1ELb1ELb1ELb1ELb1ELb1EEEEEEEEEvNT_6ParamsE)
        /*01e8*/ 	.word	0x00000088


	//----- nvinfo : EIATTR_REGCOUNT
	.align		4
.L_117:
        /*01ec*/ 	.byte	0x04, 0x2f
        /*01ee*/ 	.short	(.L_119 - .L_118)
	.align		4
.L_118:
        /*01f0*/ 	.word	index@(_ZN7cutlass13device_kernelIN5flash11enable_sm90INS1_16FlashAttnFwdSm90INS1_25CollectiveMainloopFwdSm90ILi2EN4cute5tupleIJNS5_1CILi1EEES8_S8_EEENS6_IJNS7_ILi64EEESA_SA_EEELi512ENS_10bfloat16_tEfNS_4arch4Sm90ELb1ELb0ELb0ELb1ELb0ELb0ELb1ELb0ELb0ELb1ELb1ELb0EEENS1_21CollectiveEpilogueFwdINS6_IJSA_NS7_ILi512EEESA_EEES9_SC_SE_Li256ELb1ELb1ELb1ELb0EEENS1_36VarlenDynamicPersistentTileSchedulerILi64ELi64ELi256ELi128ELb1ELb1ELb1ELb1ELb1ELb1EEEEEEEEEvNT_6ParamsE)
        /*01f4*/ 	.word	0x000000a8


	//----- nvinfo : EIATTR_FRAME_SIZE
	.align		4
.L_119:
        /*01f8*/ 	.byte	0x04, 0x11
        /*01fa*/ 	.short	(.L_121 - .L_120)
	.align		4
.L_120:
        /*01fc*/ 	.word	index@(_ZN7cutlass13device_kernelIN5flash11enable_sm90INS1_16FlashAttnFwdSm90INS1_25CollectiveMainloopFwdSm90ILi2EN4cute5tupleIJNS5_1CILi1EEES8_S8_EEENS6_IJNS7_ILi64EEESA_SA_EEELi512ENS_10bfloat16_tEfNS_4arch4Sm90ELb1ELb0ELb0ELb1ELb0ELb0ELb1ELb0ELb0ELb1ELb1ELb0EEENS1_21CollectiveEpilogueFwdINS6_IJSA_NS7_ILi512EEESA_EEES9_SC_SE_Li256ELb1ELb1ELb1ELb0EEENS1_36VarlenDynamicPersistentTileSchedulerILi64ELi64ELi256ELi128ELb1ELb1ELb1ELb1ELb1ELb1EEEEEEEEEvNT_6ParamsE)
        /*0200*/ 	.word	0x00000078


	//----- nvinfo : EIATTR_REGCOUNT
	.align		4
.L_121:
        /*0204*/ 	.byte	0x04, 0x2f
        /*0206*/ 	.short	(.L_123 - .L_122)
	.align		4
.L_122:
        /*0208*/ 	.word	index@(_ZN7cutlass13device_kernelIN5flash11enable_sm90INS1_16FlashAttnFwdSm90INS1_25CollectiveMainloopFwdSm90ILi2EN4cute5tupleIJNS5_1CILi1EEES8_S8_EEENS6_IJNS7_ILi64EEESA_SA_EEELi512ENS_10bfloat16_tEfNS_4arch4Sm90ELb1ELb0ELb0ELb1ELb0ELb1ELb0ELb0ELb0ELb1ELb1ELb0EEENS1_21CollectiveEpilogueFwdINS6_IJSA_NS7_ILi512EEESA_EEES9_SC_SE_Li256ELb1ELb1ELb1ELb0EEENS1_36VarlenDynamicPersistentTileSchedulerILi64ELi64ELi256ELi128ELb1ELb1ELb1ELb1ELb1ELb1EEEEEEEEEvNT_6ParamsE)
        /*020c*/ 	.word	0x000000a8


	//----- nvinfo : EIATTR_FRAME_SIZE
	.align		4
.L_123:
        /*0210*/ 	.byte	0x04, 0x11
        /*0212*/ 	.short	(.L_125 - .L_124)
	.align		4
.L_124:
        /*0214*/ 	.word	index@(_ZN7cutlass13device_kernelIN5flash11enable_sm90INS1_16FlashAttnFwdSm90INS1_25CollectiveMainloopFwdSm90ILi2EN4cute5tupleIJNS5_1CILi1EEES8_S8_EEENS6_IJNS7_ILi64EEESA_SA_EEELi512ENS_10bfloat16_tEfNS_4arch4Sm90ELb1ELb0ELb0ELb1ELb0ELb1ELb0ELb0ELb0ELb1ELb1ELb0EEENS1_21CollectiveEpilogueFwdINS6_IJSA_NS7_ILi512EEESA_EEES9_SC_SE_Li256ELb1ELb1ELb1ELb0EEENS1_36VarlenDynamicPersistentTileSchedulerILi64ELi64ELi256ELi128ELb1ELb1ELb1ELb1ELb1ELb1EEEEEEEEEvNT_6ParamsE)
        /*0218*/ 	.word	0x00000070


	//----- nvinfo : EIATTR_REGCOUNT
	.align		4
.L_125:
        /*021c*/ 	.byte	0x04, 0x2f
        /*021e*/ 	.short	(.L_127 - .L_126)
	.align		4
.L_126:
        /*0220*/ 	.word	index@(_ZN7cutlass13device_kernelIN5flash11enable_sm90INS1_16FlashAttnFwdSm90INS1_25CollectiveMainloopFwdSm90ILi2EN4cute5tupleIJNS5_1CILi1EEES8_S8_EEENS6_IJNS7_ILi64EEESA_SA_EEELi512ENS_10bfloat16_tEfNS_4arch4Sm90ELb1ELb0ELb0ELb1ELb0ELb0ELb0ELb0ELb0ELb1ELb1ELb0EEENS1_21CollectiveEpilogueFwdINS6_IJSA_NS7_ILi512EEESA_EEES9_SC_SE_Li256ELb1ELb1ELb1ELb0EEENS1_36VarlenDynamicPersistentTileSchedulerILi64ELi64ELi256ELi128ELb1ELb1ELb1ELb1ELb1ELb1EEEEEEEEEvNT_6ParamsE)
        /*0224*/ 	.word	0x000000a8


	//----- nvinfo : EIATTR_FRAME_SIZE
	.align		4
.L_127:
        /*0228*/ 	.byte	0x04, 0x11
        /*022a*/ 	.short	(.L_129 - .L_128)
	.align		4
.L_128:
        /*022c*/ 	.word	index@(_ZN7cutlass13device_kernelIN5flash11enable_sm90INS1_16FlashAttnFwdSm90INS1_25CollectiveMainloopFwdSm90ILi2EN4cute5tupleIJNS5_1CILi1EEES8_S8_EEENS6_IJNS7_ILi64EEESA_SA_EEELi512ENS_10bfloat16_tEfNS_4arch4Sm90ELb1ELb0ELb0ELb1ELb0ELb0ELb0ELb0ELb0ELb1ELb1ELb0EEENS1_21CollectiveEpilogueFwdINS6_IJSA_NS7_ILi512EEESA_EEES9_SC_SE_Li256ELb1ELb1ELb1ELb0EEENS1_36VarlenDynamicPersistentTileSchedulerILi64ELi64ELi256ELi128ELb1ELb1ELb1ELb1ELb1ELb1EEEEEEEEEvNT_6ParamsE)
        /*0230*/ 	.word	0x00000068


	//----- nvinfo : EIATTR_REGCOUNT
	.align		4
.L_129:
        /*0234*/ 	.byte	0x04, 0x2f
        /*0236*/ 	.short	(.L_131 - .L_130)
	.align		4
.L_130:
        /*0238*/ 	.word	index@(_ZN7cutlass13device_kernelIN5flash11enable_sm90INS1_16FlashAttnFwdSm90INS1_25CollectiveMainloopFwdSm90ILi2EN4cute5tupleIJNS5_1CILi1EEES8_S8_EEENS6_IJNS7_ILi64EEESA_SA_EEELi512ENS_10bfloat16_tEfNS_4arch4Sm90ELb1ELb0ELb0ELb0ELb0ELb0ELb1ELb0ELb0ELb1ELb1ELb0EEENS1_21CollectiveEpilogueFwdINS6_IJSA_NS7_ILi512EEESA_EEES9_SC_SE_Li256ELb0ELb1ELb1ELb0EEENS1_19SingleTileSchedulerILb0ELb1ELb1ELi64EEEEEEEEEvNT_6ParamsE)
        /*023c*/ 	.word	0x000000a8


	//----- nvinfo : EIATTR_FRAME_SIZE
	.align		4
.L_131:
        /*0240*/ 	.byte	0x04, 0x11
        /*0242*/ 	.short	(.L_133 - .L_132)
	.align		4
.L_132:
        /*0244*/ 	.word	index@(_ZN7cutlass13device_kernelIN5flash11enable_sm90INS1_16FlashAttnFwdSm90INS1_25CollectiveMainloopFwdSm90ILi2EN4cute5tupleIJNS5_1CILi1EEES8_S8_EEENS6_IJNS7_ILi64EEESA_SA_EEELi512ENS_10bfloat16_tEfNS_4arch4Sm90ELb1ELb0ELb0ELb0ELb0ELb0ELb1ELb0ELb0ELb1ELb1ELb0EEENS1_21CollectiveEpilogueFwdINS6_IJSA_NS7_ILi512EEESA_EEES9_SC_SE_Li256ELb0ELb1ELb1ELb0EEENS1_19SingleTileSchedulerILb0ELb1ELb1ELi64EEEEEEEEEvNT_6ParamsE)
        /*0248*/ 	.word	0x00000038


	//----- nvinfo : EIATTR_REGCOUNT
	.align		4
.L_133:
        /*024c*/ 	.byte	0x04, 0x2f
        /*024e*/ 	.short	(.L_135 - .L_134)
	.align		4
.L_134:
        /*0250*/ 	.word	index@(_ZN7cutlass13device_kernelIN5flash11enable_sm90INS1_16FlashAttnFwdSm90INS1_25CollectiveMainloopFwdSm90ILi2EN4cute5tupleIJNS5_1CILi1EEES8_S8_EEENS6_IJNS7_ILi64EEESA_SA_EEELi512ENS_10bfloat16_tEfNS_4arch4Sm90ELb1ELb0ELb0ELb0ELb0ELb0ELb0ELb0ELb0ELb1ELb1ELb0EEENS1_21CollectiveEpilogueFwdINS6_IJSA_NS7_ILi512EEESA_EEES9_SC_SE_Li256ELb0ELb1ELb1ELb0EEENS1_19SingleTileSchedulerILb0ELb1ELb1ELi64EEEEEEEEEvNT_6ParamsE)
        /*0254*/ 	.word	0x000000a8


	//----- nvinfo : EIATTR_FRAME_SIZE
	.align		4
.L_135:
        /*0258*/ 	.byte	0x04, 0x11
        /*025a*/ 	.short	(.L_137 - .L_136)
	.align		4
.L_136:
        /*025c*/ 	.word	index@(_ZN7cutlass13device_kernelIN5flash11enable_sm90INS1_16FlashAttnFwdSm90INS1_25CollectiveMainloopFwdSm90ILi2EN4cute5tupleIJNS5_1CILi1EEES8_S8_EEENS6_IJNS7_ILi64EEESA_SA_EEELi512ENS_10bfloat16_tEfNS_4arch4Sm90ELb1ELb0ELb0ELb0ELb0ELb0ELb0ELb0ELb0ELb1ELb1ELb0EEENS1_21CollectiveEpilogueFwdINS6_IJSA_NS7_ILi512EEESA_EEES9_SC_SE_Li256ELb0ELb1ELb1ELb0EEENS1_19SingleTileSchedulerILb0ELb1ELb1ELi64EEEEEEEEEvNT_6ParamsE)
        /*0260*/ 	.word	0x00000010


	//----- nvinfo : EIATTR_REGCOUNT
	.align		4
.L_137:
        /*0264*/ 	.byte	0x04, 0x2f
        /*0266*/ 	.short	(.L_139 - .L_138)
	.align		4
.L_138:
        /*0268*/ 	.word	index@(_ZN7cutlass13device_kernelIN5flash11enable_sm90INS1_16FlashAttnFwdSm90INS1_25CollectiveMainloopFwdSm90ILi2EN4cute5tupleIJNS5_1CILi1EEES8_S8_EEENS6_IJNS7_ILi64EEESA_SA_EEELi512ENS_10bfloat16_tEfNS_4arch4Sm90ELb0ELb1ELb0ELb1ELb0ELb1ELb1ELb0ELb0ELb1ELb1ELb0EEENS1_21CollectiveEpilogueFwdINS6_IJSA_NS7_ILi512EEESA_EEES9_SC_SE_Li256ELb1ELb1ELb1ELb0EEENS1_36VarlenDynamicPersistentTileSchedulerILi64ELi64ELi256ELi128ELb1ELb1ELb1ELb1ELb0ELb1EEEEEEEEEvNT_6ParamsE)
        /*026c*/ 	.word	0x000000a8


	//----- nvinfo : EIATTR_FRAME_SIZE
	.align		4
.L_139:
        /*0270*/ 	.byte	0x04, 0x11
        /*0272*/ 	.short	(.L_141 - .L_140)
	.align		4
.L_140:
        /*0274*/ 	.word	index@(_ZN7cutlass13device_kernelIN5flash11enable_sm90INS1_16FlashAttnFwdSm90INS1_25CollectiveMainloopFwdSm90ILi2EN4cute5tupleIJNS5_1CILi1EEES8_S8_EEENS6_IJNS7_ILi64EEESA_SA_EEELi512ENS_10bfloat16_tEfNS_4arch4Sm90ELb0ELb1ELb0ELb1ELb0ELb1ELb1ELb0ELb0ELb1ELb1ELb0EEENS1_21CollectiveEpilogueFwdINS6_IJSA_NS7_ILi512EEESA_EEES9_SC_SE_Li256ELb1ELb1ELb1ELb0EEENS1_36VarlenDynamicPersistentTileSchedulerILi64ELi64ELi256ELi128ELb1ELb1ELb1ELb1ELb0ELb1EEEEEEEEEvNT_6ParamsE)
        /*0278*/ 	.word	0x00000090


	//----- nvinfo : EIATTR_REGCOUNT
	.align		4
.L_141:
        /*027c*/ 	.byte	0x04, 0x2f
        /*027e*/ 	.short	(.L_143 - .L_142)
	.align		4
.L_142:
        /*0280*/ 	.word	index@(_ZN7cutlass13device_kernelIN5flash11enable_sm90INS1_16FlashAttnFwdSm90INS1_25CollectiveMainloopFwdSm90ILi2EN4cute5tupleIJNS5_1CILi1EEES8_S8_EEENS6_IJNS7_ILi64EEESA_SA_EEELi512ENS_10bfloat16_tEfNS_4arch4Sm90ELb0ELb1ELb0ELb1ELb0ELb0ELb1ELb0ELb0ELb1ELb1ELb0EEENS1_21CollectiveEpilogueFwdINS6_IJSA_NS7_ILi512EEESA_EEES9_SC_SE_Li256ELb1ELb1ELb1ELb0EEENS1_36VarlenDynamicPersistentTileSchedulerILi64ELi64ELi256ELi128ELb1ELb1ELb1ELb1ELb0ELb1EEEEEEEEEvNT_6ParamsE)
        /*0284*/ 	.word	0x000000a8


	//----- nvinfo : EIATTR_FRAME_SIZE
	.align		4
.L_143:
        /*0288*/ 	.byte	0x04, 0x11
        /*028a*/ 	.short	(.L_145 - .L_144)
	.align		4
.L_144:
        /*028c*/ 	.word	index@(_ZN7cutlass13device_kernelIN5flash11enable_sm90INS1_16FlashAttnFwdSm90INS1_25CollectiveMainloopFwdSm90ILi2EN4cute5tupleIJNS5_1CILi1EEES8_S8_EEENS6_IJNS7_ILi64EEESA_SA_EEELi512ENS_10bfloat16_tEfNS_4arch4Sm90ELb0ELb1ELb0ELb1ELb0ELb0ELb1ELb0ELb0ELb1ELb1ELb0EEENS1_21CollectiveEpilogueFwdINS6_IJSA_NS7_ILi512EEESA_EEES9_SC_SE_Li256ELb1ELb1ELb1ELb0EEENS1_36VarlenDynamicPersistentTileSchedulerILi64ELi64ELi256ELi128ELb1ELb1ELb1ELb1ELb0ELb1EEEEEEEEEvNT_6ParamsE)
        /*0290*/ 	.word	0x00000078


	//----- nvinfo : EIATTR_REGCOUNT
	.align		4
.L_145:
        /*0294*/ 	.byte	0x04, 0x2f
        /*0296*/ 	.short	(.L_147 - .L_146)
	.align		4
.L_146:
        /*0298*/ 	.word	index@(_ZN7cutlass13device_kernelIN5flash11enable_sm90INS1_16FlashAttnFwdSm90INS1_25CollectiveMainloopFwdSm90ILi2EN4cute5tupleIJNS5_1CILi1EEES8_S8_EEENS6_IJNS7_ILi64EEESA_SA_EEELi512ENS_10bfloat16_tEfNS_4arch4Sm90ELb0ELb1ELb0ELb1ELb0ELb1ELb0ELb0ELb0ELb1ELb1ELb0EEENS1_21CollectiveEpilogueFwdINS6_IJSA_NS7_ILi512EEESA_EEES9_SC_SE_Li256ELb1ELb1ELb1ELb0EEENS1_36VarlenDynamicPersistentTileSchedulerILi64ELi64ELi256ELi128ELb1ELb1ELb1ELb1ELb0ELb1EEEEEEEEEvNT_6ParamsE)
        /*029c*/ 	.word	0x000000a8


	//----- nvinfo : EIATTR_FRAME_SIZE
	.align		4
.L_147:
        /*02a0*/ 	.byte	0x04, 0x11
        /*02a2*/ 	.short	(.L_149 - .L_148)
	.align		4
.L_148:
        /*02a4*/ 	.word	index@(_ZN7cutlass13device_kernelIN5flash11enable_sm90INS1_16FlashAttnFwdSm90INS1_25CollectiveMainloopFwdSm90ILi2EN4cute5tupleIJNS5_1CILi1EEES8_S8_EEENS6_IJNS7_ILi64EEESA_SA_EEELi512ENS_10bfloat16_tEfNS_4arch4Sm90ELb0ELb1ELb0ELb1ELb0ELb1ELb0ELb0ELb0ELb1ELb1ELb0EEENS1_21CollectiveEpilogueFwdINS6_IJSA_NS7_ILi512EEESA_EEES9_SC_SE_Li256ELb1ELb1ELb1ELb0EEENS1_36VarlenDynamicPersistentTileSchedulerILi64ELi64ELi256ELi128ELb1ELb1ELb1ELb1ELb0ELb1EEEEEEEEEvNT_6ParamsE)
        /*02a8*/ 	.word	0x00000070


	//----- nvinfo : EIATTR_REGCOUNT
	.align		4
.L_149:
        /*02ac*/ 	.byte	0x04, 0x2f
        /*02ae*/ 	.short	(.L_151 - .L_150)
	.align		4
.L_150:
        /*02b0*/ 	.word	index@(_ZN7cutlass13device_kernelIN5flash11enable_sm90INS1_16FlashAttnFwdSm90INS1_25CollectiveMainloopFwdSm90ILi2EN4cute5tupleIJNS5_1CILi1EEES8_S8_EEENS6_IJNS7_ILi64EEESA_SA_EEELi512ENS_10bfloat16_tEfNS_4arch4Sm90ELb0ELb1ELb0ELb1ELb0ELb0ELb0ELb0ELb0ELb1ELb1ELb0EEENS1_21CollectiveEpilogueFwdINS6_IJSA_NS7_ILi512EEESA_EEES9_SC_SE_Li256ELb1ELb1ELb1ELb0EEENS1_36VarlenDynamicPersistentTileSchedulerILi64ELi64ELi256ELi128ELb1ELb1ELb1ELb1ELb0ELb1EEEEEEEEEvNT_6ParamsE)
        /*02b4*/ 	.word	0x000000a8


	//----- nvinfo : EIATTR_FRAME_SIZE
	.align		4
.L_151:
        /*02b8*/ 	.byte	0x04, 0x11
        /*02ba*/ 	.short	(.L_153 - .L_152)
	.align		4
.L_152:
        /*02bc*/ 	.word	index@(_ZN7cutlass13device_kernelIN5flash11enable_sm90INS1_16FlashAttnFwdSm90INS1_25CollectiveMainloopFwdSm90ILi2EN4cute5tupleIJNS5_1CILi1EEES8_S8_EEENS6_IJNS7_ILi64EEESA_SA_EEELi512ENS_10bfloat16_tEfNS_4arch4Sm90ELb0ELb1ELb0ELb1ELb0ELb0ELb0ELb0ELb0ELb1ELb1ELb0EEENS1_21CollectiveEpilogueFwdINS6_IJSA_NS7_ILi512EEESA_EEES9_SC_SE_Li256ELb1ELb1ELb1ELb0EEENS1_36VarlenDynamicPersistentTileSchedulerILi64ELi64ELi256ELi128ELb1ELb1ELb1ELb1ELb0ELb1EEEEEEEEEvNT_6ParamsE)
        /*02c0*/ 	.word	0x00000060


	//----- nvinfo : EIATTR_REGCOUNT
	.align		4
.L_153:
        /*02c4*/ 	.byte	0x04, 0x2f
        /*02c6*/ 	.short	(.L_155 - .L_154)
	.align		4
.L_154:
        /*02c8*/ 	.word	index@(_ZN7cutlass13device_kernelIN5flash11enable_sm90INS1_16FlashAttnFwdSm90INS1_25CollectiveMainloopFwdSm90ILi2EN4cute5tupleIJNS5_1CILi1EEES8_S8_EEENS6_IJNS7_ILi64EEESA_SA_EEELi512ENS_10bfloat16_tEfNS_4arch4Sm90ELb0ELb1ELb0ELb0ELb0ELb0ELb1ELb0ELb0ELb1ELb1ELb0EEENS1_21CollectiveEpilogueFwdINS6_IJSA_NS7_ILi512EEESA_EEES9_SC_SE_Li256ELb0ELb1ELb1ELb0EEENS1_19SingleTileSchedulerILb0ELb1ELb1ELi64EEEEEEEEEvNT_6ParamsE)
        /*02cc*/ 	.word	0x000000a8


	//----- nvinfo : EIATTR_FRAME_SIZE
	.align		4
.L_155:
        /*02d0*/ 	.byte	0x04, 0x11
        /*02d2*/ 	.short	(.L_157 - .L_156)
	.align		4
.L_156:
        /*02d4*/ 	.word	index@(_ZN7cutlass13device_kernelIN5flash11enable_sm90INS1_16FlashAttnFwdSm90INS1_25CollectiveMainloopFwdSm90ILi2EN4cute5tupleIJNS5_1CILi1EEES8_S8_EEENS6_IJNS7_ILi64EEESA_SA_EEELi512ENS_10bfloat16_tEfNS_4arch4Sm90ELb0ELb1ELb0ELb0ELb0ELb0ELb1ELb0ELb0ELb1ELb1ELb0EEENS1_21CollectiveEpilogueFwdINS6_IJSA_NS7_ILi512EEESA_EEES9_SC_SE_Li256ELb0ELb1ELb1ELb0EEENS1_19SingleTileSchedulerILb0ELb1ELb1ELi64EEEEEEEEEvNT_6ParamsE)
        /*02d8*/ 	.word	0x00000038


	//----- nvinfo : EIATTR_REGCOUNT
	.align		4
.L_157:
        /*02dc*/ 	.byte	0x04, 0x2f
        /*02de*/ 	.short	(.L_159 - .L_158)
	.align		4
.L_158:
        /*02e0*/ 	.word	index@(_ZN7cutlass13device_kernelIN5flash11enable_sm90INS1_16FlashAttnFwdSm90INS1_25CollectiveMainloopFwdSm90ILi2EN4cute5tupleIJNS5_1CILi1EEES8_S8_EEENS6_IJNS7_ILi64EEESA_SA_EEELi512ENS_10bfloat16_tEfNS_4arch4Sm90ELb0ELb1ELb0ELb0ELb0ELb0ELb0ELb0ELb0ELb1ELb1ELb0EEENS1_21CollectiveEpilogueFwdINS6_IJSA_NS7_ILi512EEESA_EEES9_SC_SE_Li256ELb0ELb1ELb1ELb0EEENS1_19SingleTileSchedulerILb0ELb1ELb1ELi64EEEEEEEEEvNT_6ParamsE)
        /*02e4*/ 	.word	0x000000a8


	//----- nvinfo : EIATTR_FRAME_SIZE
	.align		4
.L_159:
        /*02e8*/ 	.byte	0x04, 0x11
        /*02ea*/ 	.short	(.L_161 - .L_160)
	.align		4
.L_160:
        /*02ec*/ 	.word	index@(_ZN7cutlass13device_kernelIN5flash11enable_sm90INS1_16FlashAttnFwdSm90INS1_25CollectiveMainloopFwdSm90ILi2EN4cute5tupleIJNS5_1CILi1EEES8_S8_EEENS6_IJNS7_ILi64EEESA_SA_EEELi512ENS_10bfloat16_tEfNS_4arch4Sm90ELb0ELb1ELb0ELb0ELb0ELb0ELb0ELb0ELb0ELb1ELb1ELb0EEENS1_21CollectiveEpilogueFwdINS6_IJSA_NS7_ILi512EEESA_EEES9_SC_SE_Li256ELb0ELb1ELb1ELb0EEENS1_19SingleTileSchedulerILb0ELb1ELb1ELi64EEEEEEEEEvNT_6ParamsE)
        /*02f0*/ 	.word	0x00000010


	//----- nvinfo : EIATTR_REGCOUNT
	.align		4
.L_161:
        /*02f4*/ 	.byte	0x04, 0x2f
        /*02f6*/ 	.short	(.L_163 - .L_162)
	.align		4
.L_162:
        /*02f8*/ 	.word	index@(_ZN7cutlass13device_kernelIN5flash11enable_sm90INS1_16FlashAttnFwdSm90INS1_25CollectiveMainloopFwdSm90ILi2EN4cute5tupleIJNS5_1CILi1EEES8_S8_EEENS6_IJNS7_ILi64EEESA_SA_EEELi512ENS_10bfloat16_tEfNS_4arch4Sm90ELb0ELb0ELb0ELb1ELb0ELb1ELb1ELb0ELb0ELb1ELb1ELb0EEENS1_21CollectiveEpilogueFwdINS6_IJSA_NS7_ILi512EEESA_EEES9_SC_SE_Li256ELb1ELb1ELb1ELb0EEENS1_36VarlenDynamicPersistentTileSchedulerILi64ELi64ELi256ELi128ELb1ELb1ELb1ELb0ELb1ELb1EEEEEEEEEvNT_6ParamsE)
        /*02fc*/ 	.word	0x000000a8


	//----- nvinfo : EIATTR_FRAME_SIZE
	.align		4
.L_163:
        /*0300*/ 	.byte	0x04, 0x11
        /*0302*/ 	.short	(.L_165 - .L_164)
	.align		4
.L_164:
        /*0304*/ 	.word	index@(_ZN7cutlass13device_kernelIN5flash11enable_sm90INS1_16FlashAttnFwdSm90INS1_25CollectiveMainloopFwdSm90ILi2EN4cute5tupleIJNS5_1CILi1EEES8_S8_EEENS6_IJNS7_ILi64EEESA_SA_EEELi512ENS_10bfloat16_tEfNS_4arch4Sm90ELb0ELb0ELb0ELb1ELb0ELb1ELb1ELb0ELb0ELb1ELb1ELb0EEENS1_21CollectiveEpilogueFwdINS6_IJSA_NS7_ILi512EEESA_EEES9_SC_SE_Li256ELb1ELb1ELb1ELb0EEENS1_36VarlenDynamicPersistentTileSchedulerILi64ELi64ELi256ELi128ELb1ELb1ELb1ELb0ELb1ELb1EEEEEEEEEvNT_6ParamsE)
        /*0308*/ 	.word	0x00000098


	//----- nvinfo : EIATTR_REGCOUNT
	.align		4
.L_165:
        /*030c*/ 	.byte	0x04, 0x2f
        /*030e*/ 	.short	(.L_167 - .L_166)
	.align		4
.L_166:
        /*0310*/ 	.word	index@(_ZN7cutlass13device_kernelIN5flash11enable_sm90INS1_16FlashAttnFwdSm90INS1_25CollectiveMainloopFwdSm90ILi2EN4cute5tupleIJNS5_1CILi1EEES8_S8_EEENS6_IJNS7_ILi64EEESA_SA_EEELi512ENS_10bfloat16_tEfNS_4arch4Sm90ELb0ELb0ELb0ELb1ELb0ELb0ELb1ELb0ELb0ELb1ELb1ELb0EEENS1_21CollectiveEpilogueFwdINS6_IJSA_NS7_ILi512EEESA_EEES9_SC_SE_Li256ELb1ELb1ELb1ELb0EEENS1_36VarlenDynamicPersistentTileSchedulerILi64ELi64ELi256ELi128ELb1ELb1ELb1ELb0ELb1ELb1EEEEEEEEEvNT_6ParamsE)
        /*0314*/ 	.word	0x000000a8


	//----- nvinfo : EIATTR_FRAME_SIZE
	.align		4
.L_167:
        /*0318*/ 	.byte	0x04, 0x11
        /*031a*/ 	.short	(.L_169 - .L_168)
	.align		4
.L_168:
        /*031c*/ 	.word	index@(_ZN7cutlass13device_kernelIN5flash11enable_sm90INS1_16FlashAttnFwdSm90INS1_25CollectiveMainloopFwdSm90ILi2EN4cute5tupleIJNS5_1CILi1EEES8_S8_EEENS6_IJNS7_ILi64EEESA_SA_EEELi512ENS_10bfloat16_tEfNS_4arch4Sm90ELb0ELb0ELb0ELb1ELb0ELb0ELb1ELb0ELb0ELb1ELb1ELb0EEENS1_21CollectiveEpilogueFwdINS6_IJSA_NS7_ILi512EEESA_EEES9_SC_SE_Li256ELb1ELb1ELb1ELb0EEENS1_36VarlenDynamicPersistentTileSchedulerILi64ELi64ELi256ELi128ELb1ELb1ELb1ELb0ELb1ELb1EEEEEEEEEvNT_6ParamsE)
        /*0320*/ 	.word	0x00000078


	//----- nvinfo : EIATTR_REGCOUNT
	.align		4
.L_169:
        /*0324*/ 	.byte	0x04, 0x2f
        /*0326*/ 	.short	(.L_171 - .L_170)
	.align		4
.L_170:
        /*0328*/ 	.word	index@(_ZN7cutlass13device_kernelIN5flash11enable_sm90INS1_16FlashAttnFwdSm90INS1_25CollectiveMainloopFwdSm90ILi2EN4cute5tupleIJNS5_1CILi1EEES8_S8_EEENS6_IJNS7_ILi64EEESA_SA_EEELi512ENS_10bfloat16_tEfNS_4arch4Sm90ELb0ELb0ELb0ELb1ELb0ELb1ELb0ELb0ELb0ELb1ELb1ELb0EEENS1_21CollectiveEpilogueFwdINS6_IJSA_NS7_ILi512EEESA_EEES9_SC_SE_Li256ELb1ELb1ELb1ELb0EEENS1_36VarlenDynamicPersistentTileSchedulerILi64ELi64ELi256ELi128ELb1ELb1ELb1ELb0ELb1ELb1EEEEEEEEEvNT_6ParamsE)
        /*032c*/ 	.word	0x000000a8


	//----- nvinfo : EIATTR_FRAME_SIZE
	.align		4
.L_171:
        /*0330*/ 	.byte	0x04, 0x11
        /*0332*/ 	.short	(.L_173 - .L_172)
	.align		4
.L_172:
        /*0334*/ 	.word	index@(_ZN7cutlass13device_kernelIN5flash11enable_sm90INS1_16FlashAttnFwdSm90INS1_25CollectiveMainloopFwdSm90ILi2EN4cute5tupleIJNS5_1CILi1EEES8_S8_EEENS6_IJNS7_ILi64EEESA_SA_EEELi512ENS_10bfloat16_tEfNS_4arch4Sm90ELb0ELb0ELb0ELb1ELb0ELb1ELb0ELb0ELb0ELb1ELb1ELb0EEENS1_21CollectiveEpilogueFwdINS6_IJSA_NS7_ILi512EEESA_EEES9_SC_SE_Li256ELb1ELb1ELb1ELb0EEENS1_36VarlenDynamicPersistentTileSchedulerILi64ELi64ELi256ELi128ELb1ELb1ELb1ELb0ELb1ELb1EEEEEEEEEvNT_6ParamsE)
        /*0338*/ 	.word	0x00000080


	//----- nvinfo : EIATTR_REGCOUNT
	.align		4
.L_173:
        /*033c*/ 	.byte	0x04, 0x2f
        /*033e*/ 	.short	(.L_175 - .L_174)
	.align		4
.L_174:
        /*0340*/ 	.word	index@(_ZN7cutlass13device_kernelIN5flash11enable_sm90INS1_16FlashAttnFwdSm90INS1_25CollectiveMainloopFwdSm90ILi2EN4cute5tupleIJNS5_1CILi1EEES8_S8_EEENS6_IJNS7_ILi64EEESA_SA_EEELi512ENS_10bfloat16_tEfNS_4arch4Sm90ELb0ELb0ELb0ELb1ELb0ELb0ELb0ELb0ELb0ELb1ELb1ELb0EEENS1_21CollectiveEpilogueFwdINS6_IJSA_NS7_ILi512EEESA_EEES9_SC_SE_Li256ELb1ELb1ELb1ELb0EEENS1_36VarlenDynamicPersistentTileSchedulerILi64ELi64ELi256ELi128ELb1ELb1ELb1ELb0ELb1ELb1EEEEEEEEEvNT_6ParamsE)
        /*0344*/ 	.word	0x000000a8


	//----- nvinfo : EIATTR_FRAME_SIZE
	.align		4
.L_175:
        /*0348*/ 	.byte	0x04, 0x11
        /*034a*/ 	.short	(.L_177 - .L_176)
	.align		4
.L_176:
        /*034c*/ 	.word	index@(_ZN7cutlass13device_kernelIN5flash11enable_sm90INS1_16FlashAttnFwdSm90INS1_25CollectiveMainloopFwdSm90ILi2EN4cute5tupleIJNS5_1CILi1EEES8_S8_EEENS6_IJNS7_ILi64EEESA_SA_EEELi512ENS_10bfloat16_tEfNS_4arch4Sm90ELb0ELb0ELb0ELb1ELb0ELb0ELb0ELb0ELb0ELb1ELb1ELb0EEENS1_21CollectiveEpilogueFwdINS6_IJSA_NS7_ILi512EEESA_EEES9_SC_SE_Li256ELb1ELb1ELb1ELb0EEENS1_36VarlenDynamicPersistentTileSchedulerILi64ELi64ELi256ELi128ELb1ELb1ELb1ELb0ELb1ELb1EEEEEEEEEvNT_6ParamsE)
        /*0350*/ 	.word	0x00000068


	//----- nvinfo : EIATTR_REGCOUNT
	.align		4
.L_177:
        /*0354*/ 	.byte	0x04, 0x2f
        /*0356*/ 	.short	(.L_179 - .L_178)
	.align		4
.L_178:
        /*0358*/ 	.word	index@(_ZN7cutlass13device_kernelIN5flash11enable_sm90INS1_16FlashAttnFwdSm90INS1_25CollectiveMainloopFwdSm90ILi2EN4cute5tupleIJNS5_1CILi1EEES8_S8_EEENS6_IJNS7_ILi64EEESA_SA_EEELi512ENS_10bfloat16_tEfNS_4arch4Sm90ELb0ELb0ELb0ELb0ELb0ELb0ELb1ELb0ELb0ELb1ELb1ELb0EEENS1_21CollectiveEpilogueFwdINS6_IJSA_NS7_ILi512EEESA_EEES9_SC_SE_Li256ELb0ELb1ELb1ELb0EEENS1_19SingleTileSchedulerILb0ELb1ELb1ELi64EEEEEEEEEvNT_6ParamsE)
        /*035c*/ 	.word	0x000000a8


	//----- nvinfo : EIATTR_FRAME_SIZE
	.align		4
.L_179:
        /*0360*/ 	.byte	0x04, 0x11
        /*0362*/ 	.short	(.L_181 - .L_180)
	.align		4
.L_180:
        /*0364*/ 	.word	index@(_ZN7cutlass13device_kernelIN5flash11enable_sm90INS1_16FlashAttnFwdSm90INS1_25CollectiveMainloopFwdSm90ILi2EN4cute5tupleIJNS5_1CILi1EEES8_S8_EEENS6_IJNS7_ILi64EEESA_SA_EEELi512ENS_10bfloat16_tEfNS_4arch4Sm90ELb0ELb0ELb0ELb0ELb0ELb0ELb1ELb0ELb0ELb1ELb1ELb0EEENS1_21CollectiveEpilogueFwdINS6_IJSA_NS7_ILi512EEESA_EEES9_SC_SE_Li256ELb0ELb1ELb1ELb0EEENS1_19SingleTileSchedulerILb0ELb1ELb1ELi64EEEEEEEEEvNT_6ParamsE)
        /*0368*/ 	.word	0x00000030


	//----- nvinfo : EIATTR_REGCOUNT
	.align		4
.L_181:
        /*036c*/ 	.byte	0x04, 0x2f
        /*036e*/ 	.short	(.L_183 - .L_182)
	.align		4
.L_182:
        /*0370*/ 	.word	index@(_ZN7cutlass13device_kernelIN5flash11enable_sm90INS1_16FlashAttnFwdSm90INS1_25CollectiveMainloopFwdSm90ILi2EN4cute5tupleIJNS5_1CILi1EEES8_S8_EEENS6_IJNS7_ILi64EEESA_SA_EEELi512ENS_10bfloat16_tEfNS_4arch4Sm90ELb0ELb0ELb0ELb0ELb0ELb0ELb0ELb0ELb0ELb1ELb1ELb0EEENS1_21CollectiveEpilogueFwdINS6_IJSA_NS7_ILi512EEESA_EEES9_SC_SE_Li256ELb0ELb1ELb1ELb0EEENS1_19SingleTileSchedulerILb0ELb1ELb1ELi64EEEEEEEEEvNT_6ParamsE)
        /*0374*/ 	.word	0x000000a8


	//----- nvinfo : EIATTR_FRAME_SIZE
	.align		4
.L_183:
        /*0378*/ 	.byte	0x04, 0x11
        /*037a*/ 	.short	(.L_185 - .L_184)
	.align		4
.L_184:
        /*037c*/ 	.word	index@(_ZN7cutlass13device_kernelIN5flash11enable_sm90INS1_16FlashAttnFwdSm90INS1_25CollectiveMainloopFwdSm90ILi2EN4cute5tupleIJNS5_1CILi1EEES8_S8_EEENS6_IJNS7_ILi64EEESA_SA_EEELi512ENS_10bfloat16_tEfNS_4arch4Sm90ELb0ELb0ELb0ELb0ELb0ELb0ELb0ELb0ELb0ELb1ELb1ELb0EEENS1_21CollectiveEpilogueFwdINS6_IJSA_NS7_ILi512EEESA_EEES9_SC_SE_Li256ELb0ELb1ELb1ELb0EEENS1_19SingleTileSchedulerILb0ELb1ELb1ELi64EEEEEEEEEvNT_6ParamsE)
        /*0380*/ 	.word	0x00000018


	//----- nvinfo : EIATTR_REGCOUNT
	.align		4
.L_185:
        /*0384*/ 	.byte	0x04, 0x2f
        /*0386*/ 	.short	(.L_187 - .L_186)
	.align		4
.L_186:
        /*0388*/ 	.word	index@(_ZN7cutlass13device_kernelIN5flash11enable_sm90INS1_16FlashAttnFwdSm90INS1_25CollectiveMainloopFwdSm90ILi2EN4cute5tupleIJNS5_1CILi1EEES8_S8_EEENS6_IJNS7_ILi128EEESA_NS7_ILi192EEEEEELi128ENS_10bfloat16_tEfNS_4arch4Sm90ELb1ELb0ELb0ELb1ELb0ELb1ELb0ELb1ELb1ELb1ELb1ELb0EEENS1_21CollectiveEpilogueFwdINS6_IJSA_SA_SA_EEES9_SD_SF_Li256ELb1ELb1ELb1ELb0EEENS1_36VarlenDynamicPersistentTileSchedulerILi128ELi128ELi256ELi128ELb1ELb1ELb1ELb1ELb1ELb1EEEEEEEEEvNT_6ParamsE)
        /*038c*/ 	.word	0x000000a8


	//----- nvinfo : EIATTR_FRAME_SIZE
	.align		4
.L_187:
        /*0390*/ 	.byte	0x04, 0x11
        /*0392*/ 	.short	(.L_189 - .L_188)
	.align		4
.L_188:
        /*0394*/ 	.word	index@(_ZN7cutlass13device_kernelIN5flash11enable_sm90INS1_16FlashAttnFwdSm90INS1_25CollectiveMainloopFwdSm90ILi2EN4cute5tupleIJNS5_1CILi1EEES8_S8_EEENS6_IJNS7_ILi128EEESA_NS7_ILi192EEEEEELi128ENS_10bfloat16_tEfNS_4arch4Sm90ELb1ELb0ELb0ELb1ELb0ELb1ELb0ELb1ELb1ELb1ELb1ELb0EEENS1_21CollectiveEpilogueFwdINS6_IJSA_SA_SA_EEES9_SD_SF_Li256ELb1ELb1ELb1ELb0EEENS1_36VarlenDynamicPersistentTileSchedulerILi128ELi128ELi256ELi128ELb1ELb1ELb1ELb1ELb1ELb1EEEEEEEEEvNT_6ParamsE)
        /*0398*/ 	.word	0x000000b8


	//----- nvinfo : EIATTR_REGCOUNT
	.align		4
.L_189:
        /*039c*/ 	.byte	0x04, 0x2f
        /*039e*/ 	.short	(.L_191 - .L_190)
	.align		4
.L_190:
        /*03a0*/ 	.word	index@(_ZN7cutlass13device_kernelIN5flash11enable_sm90INS1_16FlashAttnFwdSm90INS1_25CollectiveMainloopFwdSm90ILi2EN4cute5tupleIJNS5_1CILi1EEES8_S8_EEENS6_IJNS7_ILi128EEESA_NS7_ILi192EEEEEELi128ENS_10bfloat16_tEfNS_4arch4Sm90ELb1ELb0ELb0ELb1ELb0ELb0ELb0ELb1ELb1ELb1ELb1ELb0EEENS1_21CollectiveEpilogueFwdINS6_IJSA_SA_SA_EEES9_SD_SF_Li256ELb1ELb1ELb1ELb0EEENS1_36VarlenDynamicPersistentTileSchedulerILi128ELi128ELi256ELi128ELb1ELb1ELb1ELb1ELb1ELb1EEEEEEEEEvNT_6ParamsE)
        /*03a4*/ 	.word	0x000000a8


	//----- nvinfo : EIATTR_FRAME_SIZE
	.align		4
.L_191:
        /*03a8*/ 	.byte	0x04, 0x11
        /*03aa*/ 	.short	(.L_193 - .L_192)
	.align		4
.L_192:
        /*03ac*/ 	.word	index@(_ZN7cutlass13device_kernelIN5flash11enable_sm90INS1_16FlashAttnFwdSm90INS1_25CollectiveMainloopFwdSm90ILi2EN4cute5tupleIJNS5_1CILi1EEES8_S8_EEENS6_IJNS7_ILi128EEESA_NS7_ILi192EEEEEELi128ENS_10bfloat16_tEfNS_4arch4Sm90ELb1ELb0ELb0ELb1ELb0ELb0ELb0ELb1ELb1ELb1ELb1ELb0EEENS1_21CollectiveEpilogueFwdINS6_IJSA_SA_SA_EEES9_SD_SF_Li256ELb1ELb1ELb1ELb0EEENS1_36VarlenDynamicPersistentTileSchedulerILi128ELi128ELi256ELi128ELb1ELb1ELb1ELb1ELb1ELb1EEEEEEEEEvNT_6ParamsE)
        /*03b0*/ 	.word	0x00000068


	//----- nvinfo : EIATTR_REGCOUNT
	.align		4
.L_193:
        /*03b4*/ 	.byte	0x04, 0x2f
        /*03b6*/ 	.short	(.L_195 - .L_194)
	.align		4
.L_194:
        /*03b8*/ 	.word	index@(_ZN7cutlass13device_kernelIN5flash11enable_sm90INS1_16FlashAttnFwdSm90INS1_25CollectiveMainloopFwdSm90ILi2EN4cute5tupleIJNS5_1CILi1EEES8_S8_EEENS6_IJNS7_ILi128EEESA_NS7_ILi192EEEEEELi128ENS_10bfloat16_tEfNS_4arch4Sm90ELb1ELb0ELb0ELb0ELb0ELb0ELb0ELb1ELb1ELb1ELb1ELb0EEENS1_21CollectiveEpilogueFwdINS6_IJSA_SA_SA_EEES9_SD_SF_Li256ELb0ELb1ELb1ELb0EEENS1_19SingleTileSchedulerILb0ELb1ELb1ELi128EEEEEEEEEvNT_6ParamsE)
        /*03bc*/ 	.word	0x000000a8


	//----- nvinfo : EIATTR_FRAME_SIZE
	.align		4
.L_195:
        /*03c0*/ 	.byte	0x04, 0x11
        /*03c2*/ 	.short	(.L_197 - .L_196)
	.align		4
.L_196:
        /*03c4*/ 	.word	index@(_ZN7cutlass13device_kernelIN5flash11enable_sm90INS1_16FlashAttnFwdSm90INS1_25CollectiveMainloopFwdSm90ILi2EN4cute5tupleIJNS5_1CILi1EEES8_S8_EEENS6_IJNS7_ILi128EEESA_NS7_ILi192EEEEEELi128ENS_10bfloat16_tEfNS_4arch4Sm90ELb1ELb0ELb0ELb0ELb0ELb0ELb0ELb1ELb1ELb1ELb1ELb0EEENS1_21CollectiveEpilogueFwdINS6_IJSA_SA_SA_EEES9_SD_SF_Li256ELb0ELb1ELb1ELb0EEENS1_19SingleTileSchedulerILb0ELb1ELb1ELi128EEEEEEEEEvNT_6ParamsE)
        /*03c8*/ 	.word	0x00000018


	//----- nvinfo : EIATTR_REGCOUNT
	.align		4
.L_197:
        /*03cc*/ 	.byte	0x04, 0x2f
        /*03ce*/ 	.short	(.L_199 - .L_198)
	.align		4
.L_198:
        /*03d0*/ 	.word	index@(_ZN7cutlass13device_kernelIN5flash11enable_sm90INS1_16FlashAttnFwdSm90INS1_25CollectiveMainloopFwdSm90ILi2EN4cute5tupleIJNS5_1CILi1EEES8_S8_EEENS6_IJNS7_ILi128EEENS7_ILi96EEENS7_ILi192EEEEEELi128ENS_10bfloat16_tEfNS_4arch4Sm90ELb0ELb1ELb0ELb1ELb0ELb1ELb0ELb1ELb1ELb1ELb1ELb0EEENS1_21CollectiveEpilogueFwdINS6_IJSA_SA_SB_EEES9_SE_SG_Li256ELb1ELb1ELb1ELb0EEENS1_36VarlenDynamicPersistentTileSchedulerILi128ELi96ELi256ELi128ELb1ELb1ELb1ELb1ELb0ELb1EEEEEEEEEvNT_6ParamsE)
        /*03d4*/ 	.word	0x000000a8


	//----- nvinfo : EIATTR_FRAME_SIZE
	.align		4
.L_199:
        /*03d8*/ 	.byte	0x04, 0x11
        /*03da*/ 	.short	(.L_201 - .L_200)
	.align		4
.L_200:
        /*03dc*/ 	.word	index@(_ZN7cutlass13device_kernelIN5flash11enable_sm90INS1_16FlashAttnFwdSm90INS1_25CollectiveMainloopFwdSm90ILi2EN4cute5tupleIJNS5_1CILi1EEES8_S8_EEENS6_IJNS7_ILi128EEENS7_ILi96EEENS7_ILi192EEEEEELi128ENS_10bfloat16_tEfNS_4arch4Sm90ELb0ELb1ELb0ELb1ELb0ELb1ELb0ELb1ELb1ELb1ELb1ELb0EEENS1_21CollectiveEpilogueFwdINS6_IJSA_SA_SB_EEES9_SE_SG_Li256ELb1ELb1ELb1ELb0EEENS1_36VarlenDynamicPersistentTileSchedulerILi128ELi96ELi256ELi128ELb1ELb1ELb1ELb1ELb0ELb1EEEEEEEEEvNT_6ParamsE)
        /*03e0*/ 	.word	0x000000a0


	//----- nvinfo : EIATTR_REGCOUNT
	.align		4
.L_201:
        /*03e4*/ 	.byte	0x04, 0x2f
        /*03e6*/ 	.short	(.L_203 - .L_202)
	.align		4
.L_202:
        /*03e8*/ 	.word	index@(_ZN7cutlass13device_kernelIN5flash11enable_sm90INS1_16FlashAttnFwdSm90INS1_25CollectiveMainloopFwdSm90ILi2EN4cute5tupleIJNS5_1CILi1EEES8_S8_EEENS6_IJNS7_ILi128EEENS7_ILi96EEENS7_ILi192EEEEEELi128ENS_10bfloat16_tEfNS_4arch4Sm90ELb0ELb1ELb0ELb1ELb0ELb0ELb0ELb1ELb1ELb1ELb1ELb0EEENS1_21CollectiveEpilogueFwdINS6_IJSA_SA_SB_EEES9_SE_SG_Li256ELb1ELb1ELb1ELb0EEENS1_36VarlenDynamicPersistentTileSchedulerILi128ELi96ELi256ELi128ELb1ELb1ELb1ELb1ELb0ELb1EEEEEEEEEvNT_6ParamsE)
        /*03ec*/ 	.word	0x000000a8


	//----- nvinfo : EIATTR_FRAME_SIZE
	.align		4
.L_203:
        /*03f0*/ 	.byte	0x04, 0x11
        /*03f2*/ 	.short	(.L_205 - .L_204)
	.align		4
.L_204:
        /*03f4*/ 	.word	index@(_ZN7cutlass13device_kernelIN5flash11enable_sm90INS1_16FlashAttnFwdSm90INS1_25CollectiveMainloopFwdSm90ILi2EN4cute5tupleIJNS5_1CILi1EEES8_S8_EEENS6_IJNS7_ILi128EEENS7_ILi96EEENS7_ILi192EEEEEELi128ENS_10bfloat16_tEfNS_4arch4Sm90ELb0ELb1ELb0ELb1ELb0ELb0ELb0ELb1ELb1ELb1ELb1ELb0EEENS1_21CollectiveEpilogueFwdINS6_IJSA_SA_SB_EEES9_SE_SG_Li256ELb1ELb1ELb1ELb0EEENS1_36VarlenDynamicPersistentTileSchedulerILi128ELi96ELi256ELi128ELb1ELb1ELb1ELb1ELb0ELb1EEEEEEEEEvNT_6ParamsE)
        /*03f8*/ 	.word	0x00000060


	//----- nvinfo : EIATTR_REGCOUNT
	.align		4
.L_205:
        /*03fc*/ 	.byte	0x04, 0x2f
        /*03fe*/ 	.short	(.L_207 - .L_206)
	.align		4
.L_206:
        /*0400*/ 	.word	index@(_ZN7cutlass13device_kernelIN5flash11enable_sm90INS1_16FlashAttnFwdSm90INS1_25CollectiveMainloopFwdSm90ILi2EN4cute5tupleIJNS5_1CILi1EEES8_S8_EEENS6_IJNS7_ILi128EEENS7_ILi96EEENS7_ILi192EEEEEELi128ENS_10bfloat16_tEfNS_4arch4Sm90ELb0ELb1ELb0ELb0ELb0ELb0ELb0ELb1ELb1ELb1ELb1ELb0EEENS1_21CollectiveEpilogueFwdINS6_IJSA_SA_SB_EEES9_SE_SG_Li256ELb0ELb1ELb1ELb0EEENS1_19SingleTileSchedulerILb0ELb1ELb1ELi128EEEEEEEEEvNT_6ParamsE)
        /*0404*/ 	.word	0x000000a8


	//----- nvinfo : EIATTR_FRAME_SIZE
	.align		4
.L_207:
        /*0408*/ 	.byte	0x04, 0x11
        /*040a*/ 	.short	(.L_209 - .L_208)
	.align		4
.L_208:
        /*040c*/ 	.word	index@(_ZN7cutlass13device_kernelIN5flash11enable_sm90INS1_16FlashAttnFwdSm90INS1_25CollectiveMainloopFwdSm90ILi2EN4cute5tupleIJNS5_1CILi1EEES8_S8_EEENS6_IJNS7_ILi128EEENS7_ILi96EEENS7_ILi192EEEEEELi128ENS_10bfloat16_tEfNS_4arch4Sm90ELb0ELb1ELb0ELb0ELb0ELb0ELb0ELb1ELb1ELb1ELb1ELb0EEENS1_21CollectiveEpilogueFwdINS6_IJSA_SA_SB_EEES9_SE_SG_Li256ELb0ELb1ELb1ELb0EEENS1_19SingleTileSchedulerILb0ELb1ELb1ELi128EEEEEEEEEvNT_6ParamsE)
        /*0410*/ 	.word	0x00000018


	//----- nvinfo : EIATTR_REGCOUNT
	.align		4
.L_209:
        /*0414*/ 	.byte	0x04, 0x2f
        /*0416*/ 	.short	(.L_211 - .L_210)
	.align		4
.L_210:
        /*0418*/ 	.word	index@(_ZN7cutlass13device_kernelIN5flash11enable_sm90INS1_16FlashAttnFwdSm90INS1_25CollectiveMainloopFwdSm90ILi2EN4cute5tupleIJNS5_1CILi1EEES8_S8_EEENS6_IJNS7_ILi128EEESA_NS7_ILi192EEEEEELi128ENS_10bfloat16_tEfNS_4arch4Sm90ELb0ELb0ELb0ELb1ELb0ELb1ELb0ELb1ELb1ELb1ELb1ELb0EEENS1_21CollectiveEpilogueFwdINS6_IJSA_SA_SA_EEES9_SD_SF_Li256ELb1ELb1ELb1ELb0EEENS1_36VarlenDynamicPersistentTileSchedulerILi128ELi128ELi256ELi128ELb1ELb1ELb1ELb0ELb1ELb1EEEEEEEEEvNT_6ParamsE)
        /*041c*/ 	.word	0x000000a8


	//----- nvinfo : EIATTR_FRAME_SIZE
	.align		4
.L_211:
        /*0420*/ 	.byte	0x04, 0x11
        /*0422*/ 	.short	(.L_213 - .L_212)
	.align		4
.L_212:
        /*0424*/ 	.word	index@(_ZN7cutlass13device_kernelIN5flash11enable_sm90INS1_16FlashAttnFwdSm90INS1_25CollectiveMainloopFwdSm90ILi2EN4cute5tupleIJNS5_1CILi1EEES8_S8_EEENS6_IJNS7_ILi128EEESA_NS7_ILi192EEEEEELi128ENS_10bfloat16_tEfNS_4arch4Sm90ELb0ELb0ELb0ELb1ELb0ELb1ELb0ELb1ELb1ELb1ELb1ELb0EEENS1_21CollectiveEpilogueFwdINS6_IJSA_SA_SA_EEES9_SD_SF_Li256ELb1ELb1ELb1ELb0EEENS1_36VarlenDynamicPersistentTileSchedulerILi128ELi128ELi256ELi128ELb1ELb1ELb1ELb0ELb1ELb1EEEEEEEEEvNT_6ParamsE)
        /*0428*/ 	.word	0x000000b0


	//----- nvinfo : EIATTR_REGCOUNT
	.align		4
.L_213:
        /*042c*/ 	.byte	0x04, 0x2f
        /*042e*/ 	.short	(.L_215 - .L_214)
	.align		4
.L_214:
        /*0430*/ 	.word	index@(_ZN7cutlass13device_kernelIN5flash11enable_sm90INS1_16FlashAttnFwdSm90INS1_25CollectiveMainloopFwdSm90ILi2EN4cute5tupleIJNS5_1CILi1EEES8_S8_EEENS6_IJNS7_ILi128EEESA_NS7_ILi192EEEEEELi128ENS_10bfloat16_tEfNS_4arch4Sm90ELb0ELb0ELb0ELb1ELb0ELb0ELb0ELb1ELb1ELb1ELb1ELb0EEENS1_21CollectiveEpilogueFwdINS6_IJSA_SA_SA_EEES9_SD_SF_Li256ELb1ELb1ELb1ELb0EEENS1_36VarlenDynamicPersistentTileSchedulerILi128ELi128ELi256ELi128ELb1ELb1ELb1ELb0ELb1ELb1EEEEEEEEEvNT_6ParamsE)
        /*0434*/ 	.word	0x000000a8


	//----- nvinfo : EIATTR_FRAME_SIZE
	.align		4
.L_215:
        /*0438*/ 	.byte	0x04, 0x11
        /*043a*/ 	.short	(.L_217 - .L_216)
	.align		4
.L_216:
        /*043c*/ 	.word	index@(_ZN7cutlass13device_kernelIN5flash11enable_sm90INS1_16FlashAttnFwdSm90INS1_25CollectiveMainloopFwdSm90ILi2EN4cute5tupleIJNS5_1CILi1EEES8_S8_EEENS6_IJNS7_ILi128EEESA_NS7_ILi192EEEEEELi128ENS_10bfloat16_tEfNS_4arch4Sm90ELb0ELb0ELb0ELb1ELb0ELb0ELb0ELb1ELb1ELb1ELb1ELb0EEENS1_21CollectiveEpilogueFwdINS6_IJSA_SA_SA_EEES9_SD_SF_Li256ELb1ELb1ELb1ELb0EEENS1_36VarlenDynamicPersistentTileSchedulerILi128ELi128ELi256ELi128ELb1ELb1ELb1ELb0ELb1ELb1EEEEEEEEEvNT_6ParamsE)
        /*0440*/ 	.word	0x00000060


	//----- nvinfo : EIATTR_REGCOUNT
	.align		4
.L_217:
        /*0444*/ 	.byte	0x04, 0x2f
        /*0446*/ 	.short	(.L_219 - .L_218)
	.align		4
.L_218:
        /*0448*/ 	.word	index@(_ZN7cutlass13device_kernelIN5flash11enable_sm90INS1_16FlashAttnFwdSm90INS1_25CollectiveMainloopFwdSm90ILi2EN4cute5tupleIJNS5_1CILi1EEES8_S8_EEENS6_IJNS7_ILi128EEESA_NS7_ILi192EEEEEELi128ENS_10bfloat16_tEfNS_4arch4Sm90ELb0ELb0ELb0ELb0ELb0ELb0ELb0ELb1ELb1ELb1ELb1ELb0EEENS1_21CollectiveEpilogueFwdINS6_IJSA_SA_SA_EEES9_SD_SF_Li256ELb0ELb1ELb1ELb0EEENS1_19SingleTileSchedulerILb0ELb1ELb1ELi128EEEEEEEEEvNT_6ParamsE)
        /*044c*/ 	.word	0x000000a8


	//----- nvinfo : EIATTR_FRAME_SIZE
	.align		4
.L_219:
        /*0450*/ 	.byte	0x04, 0x11
        /*0452*/ 	.short	(.L_221 - .L_220)
	.align		4
.L_220:
        /*0454*/ 	.word	index@(_ZN7cutlass13device_kernelIN5flash11enable_sm90INS1_16FlashAttnFwdSm90INS1_25CollectiveMainloopFwdSm90ILi2EN4cute5tupleIJNS5_1CILi1EEES8_S8_EEENS6_IJNS7_ILi128EEESA_NS7_ILi192EEEEEELi128ENS_10bfloat16_tEfNS_4arch4Sm90ELb0ELb0ELb0ELb0ELb0ELb0ELb0ELb1ELb1ELb1ELb1ELb0EEENS1_21CollectiveEpilogueFwdINS6_IJSA_SA_SA_EEES9_SD_SF_Li256ELb0ELb1ELb1ELb0EEENS1_19SingleTileSchedulerILb0ELb1ELb1ELi128EEEEEEEEEvNT_6ParamsE)
        /*0458*/ 	.word	0x00000018


	//----- nvinfo : EIATTR_MIN_STACK_SIZE
	.align		4
.L_221:
        /*045c*/ 	.byte	0x04, 0x12
        /*045e*/ 	.short	(.L_223 - .L_222)
	.align		4
.L_222:
        /*0460*/ 	.word	index@(_ZN7cutlass13device_kernelIN5flash11enable_sm90INS1_16FlashAttnFwdSm90INS1_25CollectiveMainloopFwdSm90ILi2EN4cute5tupleIJNS5_1CILi1EEES8_S8_EEENS6_IJNS7_ILi128EEESA_NS7_ILi192EEEEEELi128ENS_10bfloat16_tEfNS_4arch4Sm90ELb0ELb0ELb0ELb0ELb0ELb0ELb0ELb1ELb1ELb1ELb1ELb0EEENS1_21CollectiveEpilogueFwdINS6_IJSA_SA_SA_EEES9_SD_SF_Li256ELb0ELb1ELb1ELb0EEENS1_19SingleTileSchedulerILb0ELb1ELb1ELi128EEEEEEEEEvNT_6ParamsE)
        /*0464*/ 	.word	0x00000018


	//----- nvinfo : EIATTR_MIN_STACK_SIZE
	.align		4
.L_223:
        /*0468*/ 	.byte	0x04, 0x12
        /*046a*/ 	.short	(.L_225 - .L_224)
	.align		4
.L_224:
        /*046c*/ 	.word	index@(_ZN7cutlass13device_kernelIN5flash11enable_sm90INS1_16FlashAttnFwdSm90INS1_25CollectiveMainloopFwdSm90ILi2EN4cute5tupleIJNS5_1CILi1EEES8_S8_EEENS6_IJNS7_ILi128EEESA_NS7_ILi192EEEEEELi128ENS_10bfloat16_tEfNS_4arch4Sm90ELb0ELb0ELb0ELb1ELb0ELb0ELb0ELb1ELb1ELb1ELb1ELb0EEENS1_21CollectiveEpilogueFwdINS6_IJSA_SA_SA_EEES9_SD_SF_Li256ELb1ELb1ELb1ELb0EEENS1_36VarlenDynamicPersistentTileSchedulerILi128ELi128ELi256ELi128ELb1ELb1ELb1ELb0ELb1ELb1EEEEEEEEEvNT_6ParamsE)
        /*0470*/ 	.word	0x00000060


	//----- nvinfo : EIATTR_MIN_STACK_SIZE
	.align		4
.L_225:
        /*0474*/ 	.byte	0x04, 0x12
        /*0476*/ 	.short	(.L_227 - .L_226)
	.align		4
.L_226:
        /*0478*/ 	.word	index@(_ZN7cutlass13device_kernelIN5flash11enable_sm90INS1_16FlashAttnFwdSm90INS1_25CollectiveMainloopFwdSm90ILi2EN4cute5tupleIJNS5_1CILi1EEES8_S8_EEENS6_IJNS7_ILi128EEESA_NS7_ILi192EEEEEELi128ENS_10bfloat16_tEfNS_4arch4Sm90ELb0ELb0ELb0ELb1ELb0ELb1ELb0ELb1ELb1ELb1ELb1ELb0EEENS1_21CollectiveEpilogueFwdINS6_IJSA_SA_SA_EEES9_SD_SF_Li256ELb1ELb1ELb1ELb0EEENS1_36VarlenDynamicPersistentTileSchedulerILi128ELi128ELi256ELi128ELb1ELb1ELb1ELb0ELb1ELb1EEEEEEEEEvNT_6ParamsE)
        /*047c*/ 	.word	0x000000b0


	//----- nvinfo : EIATTR_MIN_STACK_SIZE
	.align		4
.L_227:
        /*0480*/ 	.byte	0x04, 0x12
        /*0482*/ 	.short	(.L_229 - .L_228)
	.align		4
.L_228:
        /*0484*/ 	.word	index@(_ZN7cutlass13device_kernelIN5flash11enable_sm90INS1_16FlashAttnFwdSm90INS1_25CollectiveMainloopFwdSm90ILi2EN4cute5tupleIJNS5_1CILi1EEES8_S8_EEENS6_IJNS7_ILi128EEENS7_ILi96EEENS7_ILi192EEEEEELi128ENS_10bfloat16_tEfNS_4arch4Sm90ELb0ELb1ELb0ELb0ELb0ELb0ELb0ELb1ELb1ELb1ELb1ELb0EEENS1_21CollectiveEpilogueFwdINS6_IJSA_SA_SB_EEES9_SE_SG_Li256ELb0ELb1ELb1ELb0EEENS1_19SingleTileSchedulerILb0ELb1ELb1ELi128EEEEEEEEEvNT_6ParamsE)
        /*0488*/ 	.word	0x00000018


	//----- nvinfo : EIATTR_MIN_STACK_SIZE
	.align		4
.L_229:
        /*048c*/ 	.byte	0x04, 0x12
        /*048e*/ 	.short	(.L_231 - .L_230)
	.align		4
.L_230:
        /*0490*/ 	.word	index@(_ZN7cutlass13device_kernelIN5flash11enable_sm90INS1_16FlashAttnFwdSm90INS1_25CollectiveMainloopFwdSm90ILi2EN4cute5tupleIJNS5_1CILi1EEES8_S8_EEENS6_IJNS7_ILi128EEENS7_ILi96EEENS7_ILi192EEEEEELi128ENS_10bfloat16_tEfNS_4arch4Sm90ELb0ELb1ELb0ELb1ELb0ELb0ELb0ELb1ELb1ELb1ELb1ELb0EEENS1_21CollectiveEpilogueFwdINS6_IJSA_SA_SB_EEES9_SE_SG_Li256ELb1ELb1ELb1ELb0EEENS1_36VarlenDynamicPersistentTileSchedulerILi128ELi96ELi256ELi128ELb1ELb1ELb1ELb1ELb0ELb1EEEEEEEEEvNT_6ParamsE)
        /*0494*/ 	.word	0x00000060


	//----- nvinfo : EIATTR_MIN_STACK_SIZE
	.align		4
.L_231:
        /*0498*/ 	.byte	0x04, 0x12
        /*049a*/ 	.short	(.L_233 - .L_232)
	.align		4
.L_232:
        /*049c*/ 	.word	index@(_ZN7cutlass13device_kernelIN5flash11enable_sm90INS1_16FlashAttnFwdSm90INS1_25CollectiveMainloopFwdSm90ILi2EN4cute5tupleIJNS5_1CILi1EEES8_S8_EEENS6_IJNS7_ILi128EEENS7_ILi96EEENS7_ILi192EEEEEELi128ENS_10bfloat16_tEfNS_4arch4Sm90ELb0ELb1ELb0ELb1ELb0ELb1ELb0ELb1ELb1ELb1ELb1ELb0EEENS1_21CollectiveEpilogueFwdINS6_IJSA_SA_SB_EEES9_SE_SG_Li256ELb1ELb1ELb1ELb0EEENS1_36VarlenDynamicPersistentTileSchedulerILi128ELi96ELi256ELi128ELb1ELb1ELb1ELb1ELb0ELb1EEEEEEEEEvNT_6ParamsE)
        /*04a0*/ 	.word	0x000000a0


	//----- nvinfo : EIATTR_MIN_STACK_SIZE
	.align		4
.L_233:
        /*04a4*/ 	.byte	0x04, 0x12
        /*04a6*/ 	.short	(.L_235 - .L_234)
	.align		4
.L_234:
        /*04a8*/ 	.word	index@(_ZN7cutlass13device_kernelIN5flash11enable_sm90INS1_16FlashAttnFwdSm90INS1_25CollectiveMainloopFwdSm90ILi2EN4cute5tupleIJNS5_1CILi1EEES8_S8_EEENS6_IJNS7_ILi128EEESA_NS7_ILi192EEEEEELi128ENS_10bfloat16_tEfNS_4arch4Sm90ELb1ELb0ELb0ELb0ELb0ELb0ELb0ELb1ELb1ELb1ELb1ELb0EEENS1_21CollectiveEpilogueFwdINS6_IJSA_SA_SA_EEES9_SD_SF_Li256ELb0ELb1ELb1ELb0EEENS1_19SingleTileSchedulerILb0ELb1ELb1ELi128EEEEEEEEEvNT_6ParamsE)
        /*04ac*/ 	.word	0x00000018


	//----- nvinfo : EIATTR_MIN_STACK_SIZE
	.align		4
.L_235:
        /*04b0*/ 	.byte	0x04, 0x12
        /*04b2*/ 	.short	(.L_237 - .L_236)
	.align		4
.L_236:
        /*04b4*/ 	.word	index@(_ZN7cutlass13device_kernelIN5flash11enable_sm90INS1_16FlashAttnFwdSm90INS1_25CollectiveMainloopFwdSm90ILi2EN4cute5tupleIJNS5_1CILi1EEES8_S8_EEENS6_IJNS7_ILi128EEESA_NS7_ILi192EEEEEELi128ENS_10bfloat16_tEfNS_4arch4Sm90ELb1ELb0ELb0ELb1ELb0ELb0ELb0ELb1ELb1ELb1ELb1ELb0EEENS1_21CollectiveEpilogueFwdINS6_IJSA_SA_SA_EEES9_SD_SF_Li256ELb1ELb1ELb1ELb0EEENS1_36VarlenDynamicPersistentTileSchedulerILi128ELi128ELi256ELi128ELb1ELb1ELb1ELb1ELb1ELb1EEEEEEEEEvNT_6ParamsE)
        /*04b8*/ 	.word	0x00000068


	//----- nvinfo : EIATTR_MIN_STACK_SIZE
	.align		4
.L_237:
        /*04bc*/ 	.byte	0x04, 0x12
        /*04be*/ 	.short	(.L_239 - .L_238)
	.align		4
.L_238:
        /*04c0*/ 	.word	index@(_ZN7cutlass13device_kernelIN5flash11enable_sm90INS1_16FlashAttnFwdSm90INS1_25CollectiveMainloopFwdSm90ILi2EN4cute5tupleIJNS5_1CILi1EEES8_S8_EEENS6_IJNS7_ILi128EEESA_NS7_ILi192EEEEEELi128ENS_10bfloat16_tEfNS_4arch4Sm90ELb1ELb0ELb0ELb1ELb0ELb1ELb0ELb1ELb1ELb1ELb1ELb0EEENS1_21CollectiveEpilogueFwdINS6_IJSA_SA_SA_EEES9_SD_SF_Li256ELb1ELb1ELb1ELb0EEENS1_36VarlenDynamicPersistentTileSchedulerILi128ELi128ELi256ELi128ELb1ELb1ELb1ELb1ELb1ELb1EEEEEEEEEvNT_6ParamsE)
        /*04c4*/ 	.word	0x000000b8


	//----- nvinfo : EIATTR_MIN_STACK_SIZE
	.align		4
.L_239:
        /*04c8*/ 	.byte	0x04, 0x12
        /*04ca*/ 	.short	(.L_241 - .L_240)
	.align		4
.L_240:
        /*04cc*/ 	.word	index@(_ZN7cutlass13device_kernelIN5flash11enable_sm90INS1_16FlashAttnFwdSm90INS1_25CollectiveMainloopFwdSm90ILi2EN4cute5tupleIJNS5_1CILi1EEES8_S8_EEENS6_IJNS7_ILi64EEESA_SA_EEELi512ENS_10bfloat16_tEfNS_4arch4Sm90ELb0ELb0ELb0ELb0ELb0ELb0ELb0ELb0ELb0ELb1ELb1ELb0EEENS1_21CollectiveEpilogueFwdINS6_IJSA_NS7_ILi512EEESA_EEES9_SC_SE_Li256ELb0ELb1ELb1ELb0EEENS1_19SingleTileSchedulerILb0ELb1ELb1ELi64EEEEEEEEEvNT_6ParamsE)
        /*04d0*/ 	.word	0x00000018


	//----- nvinfo : EIATTR_MIN_STACK_SIZE
	.align		4
.L_241:
        /*04d4*/ 	.byte	0x04, 0x12
        /*04d6*/ 	.short	(.L_243 - .L_242)
	.align		4
.L_242:
        /*04d8*/ 	.word	index@(_ZN7cutlass13device_kernelIN5flash11enable_sm90INS1_16FlashAttnFwdSm90INS1_25CollectiveMainloopFwdSm90ILi2EN4cute5tupleIJNS5_1CILi1EEES8_S8_EEENS6_IJNS7_ILi64EEESA_SA_EEELi512ENS_10bfloat16_tEfNS_4arch4Sm90ELb0ELb0ELb0ELb0ELb0ELb0ELb1ELb0ELb0ELb1ELb1ELb0EEENS1_21CollectiveEpilogueFwdINS6_IJSA_NS7_ILi512EEESA_EEES9_SC_SE_Li256ELb0ELb1ELb1ELb0EEENS1_19SingleTileSchedulerILb0ELb1ELb1ELi64EEEEEEEEEvNT_6ParamsE)
        /*04dc*/ 	.word	0x00000030


	//----- nvinfo : EIATTR_MIN_STACK_SIZE
	.align		4
.L_243:
        /*04e0*/ 	.byte	0x04, 0x12
        /*04e2*/ 	.short	(.L_245 - .L_244)
	.align		4
.L_244:
        /*04e4*/ 	.word	index@(_ZN7cutlass13device_kernelIN5flash11enable_sm90INS1_16FlashAttnFwdSm90INS1_25CollectiveMainloopFwdSm90ILi2EN4cute5tupleIJNS5_1CILi1EEES8_S8_EEENS6_IJNS7_ILi64EEESA_SA_EEELi512ENS_10bfloat16_tEfNS_4arch4Sm90ELb0ELb0ELb0ELb1ELb0ELb0ELb0ELb0ELb0ELb1ELb1ELb0EEENS1_21CollectiveEpilogueFwdINS6_IJSA_NS7_ILi512EEESA_EEES9_SC_SE_Li256ELb1ELb1ELb1ELb0EEENS1_36VarlenDynamicPersistentTileSchedulerILi64ELi64ELi256ELi128ELb1ELb1ELb1ELb0ELb1ELb1EEEEEEEEEvNT_6ParamsE)
        /*04e8*/ 	.word	0x00000068


	//----- nvinfo : EIATTR_MIN_STACK_SIZE
	.align		4
.L_245:
        /*04ec*/ 	.byte	0x04, 0x12
        /*04ee*/ 	.short	(.L_247 - .L_246)
	.align		4
.L_246:
        /*04f0*/ 	.word	index@(_ZN7cutlass13device_kernelIN5flash11enable_sm90INS1_16FlashAttnFwdSm90INS1_25CollectiveMainloopFwdSm90ILi2EN4cute5tupleIJNS5_1CILi1EEES8_S8_EEENS6_IJNS7_ILi64EEESA_SA_EEELi512ENS_10bfloat16_tEfNS_4arch4Sm90ELb0ELb0ELb0ELb1ELb0ELb1ELb0ELb0ELb0ELb1ELb1ELb0EEENS1_21CollectiveEpilogueFwdINS6_IJSA_NS7_ILi512EEESA_EEES9_SC_SE_Li256ELb1ELb1ELb1ELb0EEENS1_36VarlenDynamicPersistentTileSchedulerILi64ELi64ELi256ELi128ELb1ELb1ELb1ELb0ELb1ELb1EEEEEEEEEvNT_6ParamsE)
        /*04f4*/ 	.word	0x00000080


	//----- nvinfo : EIATTR_MIN_STACK_SIZE
	.align		4
.L_247:
        /*04f8*/ 	.byte	0x04, 0x12
        /*04fa*/ 	.short	(.L_249 - .L_248)
	.align		4
.L_248:
        /*04fc*/ 	.word	index@(_ZN7cutlass13device_kernelIN5flash11enable_sm90INS1_16FlashAttnFwdSm90INS1_25CollectiveMainloopFwdSm90ILi2EN4cute5tupleIJNS5_1CILi1EEES8_S8_EEENS6_IJNS7_ILi64EEESA_SA_EEELi512ENS_10bfloat16_tEfNS_4arch4Sm90ELb0ELb0ELb0ELb1ELb0ELb0ELb1ELb0ELb0ELb1ELb1ELb0EEENS1_21CollectiveEpilogueFwdINS6_IJSA_NS7_ILi512EEESA_EEES9_SC_SE_Li256ELb1ELb1ELb1ELb0EEENS1_36VarlenDynamicPersistentTileSchedulerILi64ELi64ELi256ELi128ELb1ELb1ELb1ELb0ELb1ELb1EEEEEEEEEvNT_6ParamsE)
        /*0500*/ 	.word	0x00000078


	//----- nvinfo : EIATTR_MIN_STACK_SIZE
	.align		4
.L_249:
        /*0504*/ 	.byte	0x04, 0x12
        /*0506*/ 	.short	(.L_251 - .L_250)
	.align		4
.L_250:
        /*0508*/ 	.word	index@(_ZN7cutlass13device_kernelIN5flash11enable_sm90INS1_16FlashAttnFwdSm90INS1_25CollectiveMainloopFwdSm90ILi2EN4cute5tupleIJNS5_1CILi1EEES8_S8_EEENS6_IJNS7_ILi64EEESA_SA_EEELi512ENS_10bfloat16_tEfNS_4arch4Sm90ELb0ELb0ELb0ELb1ELb0ELb1ELb1ELb0ELb0ELb1ELb1ELb0EEENS1_21CollectiveEpilogueFwdINS6_IJSA_NS7_ILi512EEESA_EEES9_SC_SE_Li256ELb1ELb1ELb1ELb0EEENS1_36VarlenDynamicPersistentTileSchedulerILi64ELi64ELi256ELi128ELb1ELb1ELb1ELb0ELb1ELb1EEEEEEEEEvNT_6ParamsE)
        /*050c*/ 	.word	0x00000098


	//----- nvinfo : EIATTR_MIN_STACK_SIZE
	.align		4
.L_251:
        /*0510*/ 	.byte	0x04, 0x12
        /*0512*/ 	.short	(.L_253 - .L_252)
	.align		4
.L_252:
        /*0514*/ 	.word	index@(_ZN7cutlass13device_kernelIN5flash11enable_sm90INS1_16FlashAttnFwdSm90INS1_25CollectiveMainloopFwdSm90ILi2EN4cute5tupleIJNS5_1CILi1EEES8_S8_EEENS6_IJNS7_ILi64EEESA_SA_EEELi512ENS_10bfloat16_tEfNS_4arch4Sm90ELb0ELb1ELb0ELb0ELb0ELb0ELb0ELb0ELb0ELb1ELb1ELb0EEENS1_21CollectiveEpilogueFwdINS6_IJSA_NS7_ILi512EEESA_EEES9_SC_SE_Li256ELb0ELb1ELb1ELb0EEENS1_19SingleTileSchedulerILb0ELb1ELb1ELi64EEEEEEEEEvNT_6ParamsE)
        /*0518*/ 	.word	0x00000010


	//----- nvinfo : EIATTR_MIN_STACK_SIZE
	.align		4
.L_253:
        /*051c*/ 	.byte	0x04, 0x12
        /*051e*/ 	.short	(.L_255 - .L_254)
	.align		4
.L_254:
        /*0520*/ 	.word	index@(_ZN7cutlass13device_kernelIN5flash11enable_sm90INS1_16FlashAttnFwdSm90INS1_25CollectiveMainloopFwdSm90ILi2EN4cute5tupleIJNS5_1CILi1EEES8_S8_EEENS6_IJNS7_ILi64EEESA_SA_EEELi512ENS_10bfloat16_tEfNS_4arch4Sm90ELb0ELb1ELb0ELb0ELb0ELb0ELb1ELb0ELb0ELb1ELb1ELb0EEENS1_21CollectiveEpilogueFwdINS6_IJSA_NS7_ILi512EEESA_EEES9_SC_SE_Li256ELb0ELb1ELb1ELb0EEENS1_19SingleTileSchedulerILb0ELb1ELb1ELi64EEEEEEEEEvNT_6ParamsE)
        /*0524*/ 	.word	0x00000038


	//----- nvinfo : EIATTR_MIN_STACK_SIZE
	.align		4
.L_255:
        /*0528*/ 	.byte	0x04, 0x12
        /*052a*/ 	.short	(.L_257 - .L_256)
	.align		4
.L_256:
        /*052c*/ 	.word	index@(_ZN7cutlass13device_kernelIN5flash11enable_sm90INS1_16FlashAttnFwdSm90INS1_25CollectiveMainloopFwdSm90ILi2EN4cute5tupleIJNS5_1CILi1EEES8_S8_EEENS6_IJNS7_ILi64EEESA_SA_EEELi512ENS_10bfloat16_tEfNS_4arch4Sm90ELb0ELb1ELb0ELb1ELb0ELb0ELb0ELb0ELb0ELb1ELb1ELb0EEENS1_21CollectiveEpilogueFwdINS6_IJSA_NS7_ILi512EEESA_EEES9_SC_SE_Li256ELb1ELb1ELb1ELb0EEENS1_36VarlenDynamicPersistentTileSchedulerILi64ELi64ELi256ELi128ELb1ELb1ELb1ELb1ELb0ELb1EEEEEEEEEvNT_6ParamsE)
        /*0530*/ 	.word	0x00000060


	//----- nvinfo : EIATTR_MIN_STACK_SIZE
	.align		4
.L_257:
        /*0534*/ 	.byte	0x04, 0x12
        /*0536*/ 	.short	(.L_259 - .L_258)
	.align		4
.L_258:
        /*0538*/ 	.word	index@(_ZN7cutlass13device_kernelIN5flash11enable_sm90INS1_16FlashAttnFwdSm90INS1_25CollectiveMainloopFwdSm90ILi2EN4cute5tupleIJNS5_1CILi1EEES8_S8_EEENS6_IJNS7_ILi64EEESA_SA_EEELi512ENS_10bfloat16_tEfNS_4arch4Sm90ELb0ELb1ELb0ELb1ELb0ELb1ELb0ELb0ELb0ELb1ELb1ELb0EEENS1_21CollectiveEpilogueFwdINS6_IJSA_NS7_ILi512EEESA_EEES9_SC_SE_Li256ELb1ELb1ELb1ELb0EEENS1_36VarlenDynamicPersistentTileSchedulerILi64ELi64ELi256ELi128ELb1ELb1ELb1ELb1ELb0ELb1EEEEEEEEEvNT_6ParamsE)
        /*053c*/ 	.word	0x00000070


	//----- nvinfo : EIATTR_MIN_STACK_SIZE
	.align		4
.L_259:
        /*0540*/ 	.byte	0x04, 0x12
        /*0542*/ 	.short	(.L_261 - .L_260)
	.align		4
.L_260:
        /*0544*/ 	.word	index@(_ZN7cutlass13device_kernelIN5flash11enable_sm90INS1_16FlashAttnFwdSm90INS1_25CollectiveMainloopFwdSm90ILi2EN4cute5tupleIJNS5_1CILi1EEES8_S8_EEENS6_IJNS7_ILi64EEESA_SA_EEELi512ENS_10bfloat16_tEfNS_4arch4Sm90ELb0ELb1ELb0ELb1ELb0ELb0ELb1ELb0ELb0ELb1ELb1ELb0EEENS1_21CollectiveEpilogueFwdINS6_IJSA_NS7_ILi512EEESA_EEES9_SC_SE_Li256ELb1ELb1ELb1ELb0EEENS1_36VarlenDynamicPersistentTileSchedulerILi64ELi64ELi256ELi128ELb1ELb1ELb1ELb1ELb0ELb1EEEEEEEEEvNT_6ParamsE)
        /*0548*/ 	.word	0x00000078


	//----- nvinfo : EIATTR_MIN_STACK_SIZE
	.align		4
.L_261:
        /*054c*/ 	.byte	0x04, 0x12
        /*054e*/ 	.short	(.L_263 - .L_262)
	.align		4
.L_262:
        /*0550*/ 	.word	index@(_ZN7cutlass13device_kernelIN5flash11enable_sm90INS1_16FlashAttnFwdSm90INS1_25CollectiveMainloopFwdSm90ILi2EN4cute5tupleIJNS5_1CILi1EEES8_S8_EEENS6_IJNS7_ILi64EEESA_SA_EEELi512ENS_10bfloat16_tEfNS_4arch4Sm90ELb0ELb1ELb0ELb1ELb0ELb1ELb1ELb0ELb0ELb1ELb1ELb0EEENS1_21CollectiveEpilogueFwdINS6_IJSA_NS7_ILi512EEESA_EEES9_SC_SE_Li256ELb1ELb1ELb1ELb0EEENS1_36VarlenDynamicPersistentTileSchedulerILi64ELi64ELi256ELi128ELb1ELb1ELb1ELb1ELb0ELb1EEEEEEEEEvNT_6ParamsE)
        /*0554*/ 	.word	0x00000090


	//----- nvinfo : EIATTR_MIN_STACK_SIZE
	.align		4
.L_263:
        /*0558*/ 	.byte	0x04, 0x12
        /*055a*/ 	.short	(.L_265 - .L_264)
	.align		4
.L_264:
        /*055c*/ 	.word	index@(_ZN7cutlass13device_kernelIN5flash11enable_sm90INS1_16FlashAttnFwdSm90INS1_25CollectiveMainloopFwdSm90ILi2EN4cute5tupleIJNS5_1CILi1EEES8_S8_EEENS6_IJNS7_ILi64EEESA_SA_EEELi512ENS_10bfloat16_tEfNS_4arch4Sm90ELb1ELb0ELb0ELb0ELb0ELb0ELb0ELb0ELb0ELb1ELb1ELb0EEENS1_21CollectiveEpilogueFwdINS6_IJSA_NS7_ILi512EEESA_EEES9_SC_SE_Li256ELb0ELb1ELb1ELb0EEENS1_19SingleTileSchedulerILb0ELb1ELb1ELi64EEEEEEEEEvNT_6ParamsE)
        /*0560*/ 	.word	0x00000010


	//----- nvinfo : EIATTR_MIN_STACK_SIZE
	.align		4
.L_265:
        /*0564*/ 	.byte	0x04, 0x12
        /*0566*/ 	.short	(.L_267 - .L_266)
	.align		4
.L_266:
        /*0568*/ 	.word	index@(_ZN7cutlass13device_kernelIN5flash11enable_sm90INS1_16FlashAttnFwdSm90INS1_25CollectiveMainloopFwdSm90ILi2EN4cute5tupleIJNS5_1CILi1EEES8_S8_EEENS6_IJNS7_ILi64EEESA_SA_EEELi512ENS_10bfloat16_tEfNS_4arch4Sm90ELb1ELb0ELb0ELb0ELb0ELb0ELb1ELb0ELb0ELb1ELb1ELb0EEENS1_21CollectiveEpilogueFwdINS6_IJSA_NS7_ILi512EEESA_EEES9_SC_SE_Li256ELb0ELb1ELb1ELb0EEENS1_19SingleTileSchedulerILb0ELb1ELb1ELi64EEEEEEEEEvNT_6ParamsE)
        /*056c*/ 	.word	0x00000038


	//----- nvinfo : EIATTR_MIN_STACK_SIZE
	.align		4
.L_267:
        /*0570*/ 	.byte	0x04, 0x12
        /*0572*/ 	.short	(.L_269 - .L_268)
	.align		4
.L_268:
        /*0574*/ 	.word	index@(_ZN7cutlass13device_kernelIN5flash11enable_sm90INS1_16FlashAttnFwdSm90INS1_25CollectiveMainloopFwdSm90ILi2EN4cute5tupleIJNS5_1CILi1EEES8_S8_EEENS6_IJNS7_ILi64EEESA_SA_EEELi512ENS_10bfloat16_tEfNS_4arch4Sm90ELb1ELb0ELb0ELb1ELb0ELb0ELb0ELb0ELb0ELb1ELb1ELb0EEENS1_21CollectiveEpilogueFwdINS6_IJSA_NS7_ILi512EEESA_EEES9_SC_SE_Li256ELb1ELb1ELb1ELb0EEENS1_36VarlenDynamicPersistentTileSchedulerILi64ELi64ELi256ELi128ELb1ELb1ELb1ELb1ELb1ELb1EEEEEEEEEvNT_6ParamsE)
        /*0578*/ 	.word	0x00000068


	//----- nvinfo : EIATTR_MIN_STACK_SIZE
	.align		4
.L_269:
        /*057c*/ 	.byte	0x04, 0x12
        /*057e*/ 	.short	(.L_271 - .L_270)
	.align		4
.L_270:
        /*0580*/ 	.word	index@(_ZN7cutlass13device_kernelIN5flash11enable_sm90INS1_16FlashAttnFwdSm90INS1_25CollectiveMainloopFwdSm90ILi2EN4cute5tupleIJNS5_1CILi1EEES8_S8_EEENS6_IJNS7_ILi64EEESA_SA_EEELi512ENS_10bfloat16_tEfNS_4arch4Sm90ELb1ELb0ELb0ELb1ELb0ELb1ELb0ELb0ELb0ELb1ELb1ELb0EEENS1_21CollectiveEpilogueFwdINS6_IJSA_NS7_ILi512EEESA_EEES9_SC_SE_Li256ELb1ELb1ELb1ELb0EEENS1_36VarlenDynamicPersistentTileSchedulerILi64ELi64ELi256ELi128ELb1ELb1ELb1ELb1ELb1ELb1EEEEEEEEEvNT_6ParamsE)
        /*0584*/ 	.word	0x00000070


	//----- nvinfo : EIATTR_MIN_STACK_SIZE
	.align		4
.L_271:
        /*0588*/ 	.byte	0x04, 0x12
        /*058a*/ 	.short	(.L_273 - .L_272)
	.align		4
.L_272:
        /*058c*/ 	.word	index@(_ZN7cutlass13device_kernelIN5flash11enable_sm90INS1_16FlashAttnFwdSm90INS1_25CollectiveMainloopFwdSm90ILi2EN4cute5tupleIJNS5_1CILi1EEES8_S8_EEENS6_IJNS7_ILi64EEESA_SA_EEELi512ENS_10bfloat16_tEfNS_4arch4Sm90ELb1ELb0ELb0ELb1ELb0ELb0ELb1ELb0ELb0ELb1ELb1ELb0EEENS1_21CollectiveEpilogueFwdINS6_IJSA_NS7_ILi512EEESA_EEES9_SC_SE_Li256ELb1ELb1ELb1ELb0EEENS1_36VarlenDynamicPersistentTileSchedulerILi64ELi64ELi256ELi128ELb1ELb1ELb1ELb1ELb1ELb1EEEEEEEEEvNT_6ParamsE)
        /*0590*/ 	.word	0x00000078


	//----- nvinfo : EIATTR_MIN_STACK_SIZE
	.align		4
.L_273:
        /*0594*/ 	.byte	0x04, 0x12
        /*0596*/ 	.short	(.L_275 - .L_274)
	.align		4
.L_274:
        /*0598*/ 	.word	index@(_ZN7cutlass13device_kernelIN5flash11enable_sm90INS1_16FlashAttnFwdSm90INS1_25CollectiveMainloopFwdSm90ILi2EN4cute5tupleIJNS5_1CILi1EEES8_S8_EEENS6_IJNS7_ILi64EEESA_SA_EEELi512ENS_10bfloat16_tEfNS_4arch4Sm90ELb1ELb0ELb0ELb1ELb0ELb1ELb1ELb0ELb0ELb1ELb1ELb0EEENS1_21CollectiveEpilogueFwdINS6_IJSA_NS7_ILi512EEESA_EEES9_SC_SE_Li256ELb1ELb1ELb1ELb0EEENS1_36VarlenDynamicPersistentTileSchedulerILi64ELi64ELi256ELi128ELb1ELb1ELb1ELb1ELb1ELb1EEEEEEEEEvNT_6ParamsE)
        /*059c*/ 	.word	0x00000088


	//----- nvinfo : EIATTR_MIN_STACK_SIZE
	.align		4
.L_275:
        /*05a0*/ 	.byte	0x04, 0x12
        /*05a2*/ 	.short	(.L_277 - .L_276)
	.align		4
.L_276:
        /*05a4*/ 	.word	index@(_ZN7cutlass13device_kernelIN5flash11enable_sm90INS1_16FlashAttnFwdSm90INS1_25CollectiveMainloopFwdSm90ILi2EN4cute5tupleIJNS5_1CILi1EEES8_S8_EEENS6_IJNS7_ILi128EEENS7_ILi96EEENS7_ILi64EEEEEELi256ENS_10bfloat16_tEfNS_4arch4Sm90ELb0ELb0ELb0ELb0ELb0ELb0ELb0ELb1ELb0ELb1ELb1ELb0EEENS1_21CollectiveEpilogueFwdINS6_IJSA_NS7_ILi256EEESB_EEES9_SE_SG_Li256ELb0ELb1ELb1ELb0EEENS1_19SingleTileSchedulerILb0ELb1ELb1ELi128EEEEEEEEEvNT_6ParamsE)
        /*05a8*/ 	.word	0x00000010


	//----- nvinfo : EIATTR_MIN_STACK_SIZE
	.align		4
.L_277:
        /*05ac*/ 	.byte	0x04, 0x12
        /*05ae*/ 	.short	(.L_279 - .L_278)
	.align		4
.L_278:
        /*05b0*/ 	.word	index@(_ZN7cutlass13device_kernelIN5flash11enable_sm90INS1_16FlashAttnFwdSm90INS1_25CollectiveMainloopFwdSm90ILi2EN4cute5tupleIJNS5_1CILi1EEES8_S8_EEENS6_IJNS7_ILi128EEENS7_ILi96EEENS7_ILi64EEEEEELi256ENS_10bfloat16_tEfNS_4arch4Sm90ELb0ELb0ELb0ELb0ELb0ELb0ELb1ELb1ELb0ELb1ELb1ELb0EEENS1_21CollectiveEpilogueFwdINS6_IJSA_NS7_ILi256EEESB_EEES9_SE_SG_Li256ELb0ELb1ELb1ELb0EEENS1_19SingleTileSchedulerILb0ELb1ELb1ELi128EEEEEEEEEvNT_6ParamsE)
        /*05b4*/ 	.word	0x00000038


	//----- nvinfo : EIATTR_MIN_STACK_SIZE
	.align		4
.L_279:
        /*05b8*/ 	.byte	0x04, 0x12
        /*05ba*/ 	.short	(.L_281 - .L_280)
	.align		4
.L_280:
        /*05bc*/ 	.word	index@(_ZN7cutlass13device_kernelIN5flash11enable_sm90INS1_16FlashAttnFwdSm90INS1_25CollectiveMainloopFwdSm90ILi2EN4cute5tupleIJNS5_1CILi1EEES8_S8_EEENS6_IJNS7_ILi128EEENS7_ILi96EEENS7_ILi64EEEEEELi256ENS_10bfloat16_tEfNS_4arch4Sm90ELb0ELb0ELb0ELb1ELb0ELb0ELb0ELb1ELb0ELb1ELb1ELb0EEENS1_21CollectiveEpilogueFwdINS6_IJSA_NS7_ILi256EEESB_EEES9_SE_SG_Li256ELb1ELb1ELb1ELb0EEENS1_36VarlenDynamicPersistentTileSchedulerILi128ELi96ELi256ELi128ELb1ELb1ELb1ELb0ELb1ELb1EEEEEEEEEvNT_6ParamsE)
        /*05c0*/ 	.word	0x00000060


	//----- nvinfo : EIATTR_MIN_STACK_SIZE
	.align		4
.L_281:
        /*05c4*/ 	.byte	0x04, 0x12
        /*05c6*/ 	.short	(.L_283 - .L_282)
	.align		4
.L_282:
        /*05c8*/ 	.word	index@(_ZN7cutlass13device_kernelIN5flash11enable_sm90INS1_16FlashAttnFwdSm90INS1_25CollectiveMainloopFwdSm90ILi2EN4cute5tupleIJNS5_1CILi1EEES8_S8_EEENS6_IJNS7_ILi128EEENS7_ILi96EEENS7_ILi64EEEEEELi256ENS_10bfloat16_tEfNS_4arch4Sm90ELb0ELb0ELb0ELb1ELb0ELb1ELb0ELb1ELb0ELb1ELb1ELb0EEENS1_21CollectiveEpilogueFwdINS6_IJSA_NS7_ILi256EEESB_EEES9_SE_SG_Li256ELb1ELb1ELb1ELb0EEENS1_36VarlenDynamicPersistentTileSchedulerILi128ELi96ELi256ELi128ELb1ELb1ELb1ELb0ELb1ELb1EEEEEEEEEvNT_6ParamsE)
        /*05cc*/ 	.word	0x00000078


	//----- nvinfo : EIATTR_MIN_STACK_SIZE
	.align		4
.L_283:
        /*05d0*/ 	.byte	0x04, 0x12
        /*05d2*/ 	.short	(.L_285 - .L_284)
	.align		4
.L_284:
        /*05d4*/ 	.word	index@(_ZN7cutlass13device_kernelIN5flash11enable_sm90INS1_16FlashAttnFwdSm90INS1_25CollectiveMainloopFwdSm90ILi2EN4cute5tupleIJNS5_1CILi1EEES8_S8_EEENS6_IJNS7_ILi128EEENS7_ILi96EEENS7_ILi64EEEEEELi256ENS_10bfloat16_tEfNS_4arch4Sm90ELb0ELb0ELb0ELb1ELb0ELb0ELb1ELb1ELb0ELb1ELb1ELb0EEENS1_21CollectiveEpilogueFwdINS6_IJSA_NS7_ILi256EEESB_EEES9_SE_SG_Li256ELb1ELb1ELb1ELb0EEENS1_36VarlenDynamicPersistentTileSchedulerILi128ELi96ELi256ELi128ELb1ELb1ELb1ELb0ELb1ELb1EEEEEEEEEvNT_6ParamsE)
        /*05d8*/ 	.word	0x00000088


	//----- nvinfo : EIATTR_MIN_STACK_SIZE
	.align		4
.L_285:
        /*05dc*/ 	.byte	0x04, 0x12
        /*05de*/ 	.short	(.L_287 - .L_286)
	.align		4
.L_286:
        /*05e0*/ 	.word	index@(_ZN7cutlass13device_kernelIN5flash11enable_sm90INS1_16FlashAttnFwdSm90INS1_25CollectiveMainloopFwdSm90ILi2EN4cute5tupleIJNS5_1CILi1EEES8_S8_EEENS6_IJNS7_ILi128EEENS7_ILi96EEENS7_ILi64EEEEEELi256ENS_10bfloat16_tEfNS_4arch4Sm90ELb0ELb0ELb0ELb1ELb0ELb1ELb1ELb1ELb0ELb1ELb1ELb0EEENS1_21CollectiveEpilogueFwdINS6_IJSA_NS7_ILi256EEESB_EEES9_SE_SG_Li256ELb1ELb1ELb1ELb0EEENS1_36VarlenDynamicPersistentTileSchedulerILi128ELi96ELi256ELi128ELb1ELb1ELb1ELb0ELb1ELb1EEEEEEEEEvNT_6ParamsE)
        /*05e4*/ 	.word	0x000000b0


	//----- nvinfo : EIATTR_MIN_STACK_SIZE
	.align		4
.L_287:
        /*05e8*/ 	.byte	0x04, 0x12
        /*05ea*/ 	.short	(.L_289 - .L_288)
	.align		4
.L_288:
        /*05ec*/ 	.word	index@(_ZN7cutlass13device_kernelIN5flash11enable_sm90INS1_16FlashAttnFwdSm90INS1_25CollectiveMainloopFwdSm90ILi2EN4cute5tupleIJNS5_1CILi1EEES8_S8_EEENS6_IJNS7_ILi128EEENS7_ILi96EEENS7_ILi64EEEEEELi256ENS_10bfloat16_tEfNS_4arch4Sm90ELb0ELb1ELb0ELb0ELb0ELb0ELb0ELb1ELb0ELb1ELb1ELb0EEENS1_21CollectiveEpilogueFwdINS6_IJSA_NS7_ILi256EEESB_EEES9_SE_SG_Li256ELb0ELb1ELb1ELb0EEENS1_19SingleTileSchedulerILb0ELb1ELb1ELi128EEEEEEEEEvNT_6ParamsE)
        /*05f0*/ 	.word	0x00000008


	//----- nvinfo : EIATTR_MIN_STACK_SIZE
	.align		4
.L_289:
        /*05f4*/ 	.byte	0x04, 0x12
        /*05f6*/ 	.short	(.L_291 - .L_290)
	.align		4
.L_290:
        /*05f8*/ 	.word	index@(_ZN7cutlass13device_kernelIN5flash11enable_sm90INS1_16FlashAttnFwdSm90INS1_25CollectiveMainloopFwdSm90ILi2EN4cute5tupleIJNS5_1CILi1EEES8_S8_EEENS6_IJNS7_ILi128EEENS7_ILi96EEENS7_ILi64EEEEEELi256ENS_10bfloat16_tEfNS_4arch4Sm90ELb0ELb1ELb0ELb0ELb0ELb0ELb1ELb1ELb0ELb1ELb1ELb0EEENS1_21CollectiveEpilogueFwdINS6_IJSA_NS7_ILi256EEESB_EEES9_SE_SG_Li256ELb0ELb1ELb1ELb0EEENS1_19SingleTileSchedulerILb0ELb1ELb1ELi128EEEEEEEEEvNT_6ParamsE)
        /*05fc*/ 	.word	0x000032c0


	//----- nvinfo : EIATTR_MIN_STACK_SIZE
	.align		4
.L_291:
        /*0600*/ 	.byte	0x04, 0x12
        /*0602*/ 	.short	(.L_293 - .L_292)
	.align		4
.L_292:
        /*0604*/ 	.word	index@(_ZN7cutlass13device_kernelIN5flash11enable_sm90INS1_16FlashAttnFwdSm90INS1_25CollectiveMainloopFwdSm90ILi2EN4cute5tupleIJNS5_1CILi1EEES8_S8_EEENS6_IJNS7_ILi128EEENS7_ILi96EEENS7_ILi64EEEEEELi256ENS_10bfloat16_tEfNS_4arch4Sm90ELb0ELb1ELb0ELb1ELb0ELb0ELb0ELb1ELb0ELb1ELb1ELb0EEENS1_21CollectiveEpilogueFwdINS6_IJSA_NS7_ILi256EEESB_EEES9_SE_SG_Li256ELb1ELb1ELb1ELb0EEENS1_36VarlenDynamicPersistentTileSchedulerILi128ELi96ELi256ELi128ELb1ELb1ELb1ELb1ELb0ELb1EEEEEEEEEvNT_6ParamsE)
        /*0608*/ 	.word	0x00000068


	//----- nvinfo : EIATTR_MIN_STACK_SIZE
	.align		4
.L_293:
        /*060c*/ 	.byte	0x04, 0x12
        /*060e*/ 	.short	(.L_295 - .L_294)
	.align		4
.L_294:
        /*0610*/ 	.word	index@(_ZN7cutlass13device_kernelIN5flash11enable_sm90INS1_16FlashAttnFwdSm90INS1_25CollectiveMainloopFwdSm90ILi2EN4cute5tupleIJNS5_1CILi1EEES8_S8_EEENS6_IJNS7_ILi128EEENS7_ILi96EEENS7_ILi64EEEEEELi256ENS_10bfloat16_tEfNS_4arch4Sm90ELb0ELb1ELb0ELb1ELb0ELb1ELb0ELb1ELb0ELb1ELb1ELb0EEENS1_21CollectiveEpilogueFwdINS6_IJSA_NS7_ILi256EEESB_EEES9_SE_SG_Li256ELb1ELb1ELb1ELb0EEENS1_36VarlenDynamicPersistentTileSchedulerILi128ELi96ELi256ELi128ELb1ELb1ELb1ELb1ELb0ELb1EEEEEEEEEvNT_6ParamsE)
        /*0614*/ 	.word	0x00000078


	//----- nvinfo : EIATTR_MIN_STACK_SIZE
	.align		4
.L_295:
        /*0618*/ 	.byte	0x04, 0x12
        /*061a*/ 	.short	(.L_297 - .L_296)
	.align		4
.L_296:
        /*061c*/ 	.word	index@(_ZN7cutlass13device_kernelIN5flash11enable_sm90INS1_16FlashAttnFwdSm90INS1_25CollectiveMainloopFwdSm90ILi2EN4cute5tupleIJNS5_1CILi1EEES8_S8_EEENS6_IJNS7_ILi128EEENS7_ILi96EEENS7_ILi64EEEEEELi256ENS_10bfloat16_tEfNS_4arch4Sm90ELb0ELb1ELb0ELb1ELb0ELb0ELb1ELb1ELb0ELb1ELb1ELb0EEENS1_21CollectiveEpilogueFwdINS6_IJSA_NS7_ILi256EEESB_EEES9_SE_SG_Li256ELb1ELb1ELb1ELb0EEENS1_36VarlenDynamicPersistentTileSchedulerILi128ELi96ELi256ELi128ELb1ELb1ELb1ELb1ELb0ELb1EEEEEEEEEvNT_6ParamsE)
        /*0620*/ 	.word	0x000004f0


	//----- nvinfo : EIATTR_MIN_STACK_SIZE
	.align		4
.L_297:
        /*0624*/ 	.byte	0x04, 0x12
        /*0626*/ 	.short	(.L_299 - .L_298)
	.align		4
.L_298:
        /*0628*/ 	.word	index@(_ZN7cutlass13device_kernelIN5flash11enable_sm90INS1_16FlashAttnFwdSm90INS1_25CollectiveMainloopFwdSm90ILi2EN4cute5tupleIJNS5_1CILi1EEES8_S8_EEENS6_IJNS7_ILi128EEENS7_ILi96EEENS7_ILi64EEEEEELi256ENS_10bfloat16_tEfNS_4arch4Sm90ELb0ELb1ELb0ELb1ELb0ELb1ELb1ELb1ELb0ELb1ELb1ELb0EEENS1_21CollectiveEpilogueFwdINS6_IJSA_NS7_ILi256EEESB_EEES9_SE_SG_Li256ELb1ELb1ELb1ELb0EEENS1_36VarlenDynamicPersistentTileSchedulerILi128ELi96ELi256ELi128ELb1ELb1ELb1ELb1ELb0ELb1EEEEEEEEEvNT_6ParamsE)
        /*062c*/ 	.word	0x00000520


	//----- nvinfo : EIATTR_MIN_STACK_SIZE
	.align		4
.L_299:
        /*0630*/ 	.byte	0x04, 0x12
        /*0632*/ 	.short	(.L_301 - .L_300)
	.align		4
.L_300:
        /*0634*/ 	.word	index@(_ZN7cutlass13device_kernelIN5flash11enable_sm90INS1_16FlashAttnFwdSm90INS1_25CollectiveMainloopFwdSm90ILi2EN4cute5tupleIJNS5_1CILi1EEES8_S8_EEENS6_IJNS7_ILi128EEENS7_ILi96EEENS7_ILi64EEEEEELi256ENS_10bfloat16_tEfNS_4arch4Sm90ELb1ELb0ELb0ELb0ELb0ELb0ELb0ELb1ELb0ELb1ELb1ELb0EEENS1_21CollectiveEpilogueFwdINS6_IJSA_NS7_ILi256EEESB_EEES9_SE_SG_Li256ELb0ELb1ELb1ELb0EEENS1_19SingleTileSchedulerILb0ELb1ELb1ELi128EEEEEEEEEvNT_6ParamsE)
        /*0638*/ 	.word	0x00000010


	//----- nvinfo : EIATTR_MIN_STACK_SIZE
	.align		4
.L_301:
        /*063c*/ 	.byte	0x04, 0x12
        /*063e*/ 	.short	(.L_303 - .L_302)
	.align		4
.L_302:
        /*0640*/ 	.word	index@(_ZN7cutlass13device_kernelIN5flash11enable_sm90INS1_16FlashAttnFwdSm90INS1_25CollectiveMainloopFwdSm90ILi2EN4cute5tupleIJNS5_1CILi1EEES8_S8_EEENS6_IJNS7_ILi128EEENS7_ILi96EEENS7_ILi64EEEEEELi256ENS_10bfloat16_tEfNS_4arch4Sm90ELb1ELb0ELb0ELb0ELb0ELb0ELb1ELb1ELb0ELb1ELb1ELb0EEENS1_21CollectiveEpilogueFwdINS6_IJSA_NS7_ILi256EEESB_EEES9_SE_SG_Li256ELb0ELb1ELb1ELb0EEENS1_19SingleTileSchedulerILb0ELb1ELb1ELi128EEEEEEEEEvNT_6ParamsE)
        /*0644*/ 	.word	0x00000048


	//----- nvinfo : EIATTR_MIN_STACK_SIZE
	.align		4
.L_303:
        /*0648*/ 	.byte	0x04, 0x12
        /*064a*/ 	.short	(.L_305 - .L_304)
	.align		4
.L_304:
        /*064c*/ 	.word	index@(_ZN7cutlass13device_kernelIN5flash11enable_sm90INS1_16FlashAttnFwdSm90INS1_25CollectiveMainloopFwdSm90ILi2EN4cute5tupleIJNS5_1CILi1EEES8_S8_EEENS6_IJNS7_ILi128EEENS7_ILi96EEENS7_ILi64EEEEEELi256ENS_10bfloat16_tEfNS_4arch4Sm90ELb1ELb0ELb0ELb1ELb0ELb0ELb0ELb1ELb0ELb1ELb1ELb0EEENS1_21CollectiveEpilogueFwdINS6_IJSA_NS7_ILi256EEESB_EEES9_SE_SG_Li256ELb1ELb1ELb1ELb0EEENS1_36VarlenDynamicPersistentTileSchedulerILi128ELi96ELi256ELi128ELb1ELb1ELb1ELb1ELb1ELb1EEEEEEEEEvNT_6ParamsE)
        /*0650*/ 	.word	0x00000060


	//----- nvinfo : EIATTR_MIN_STACK_SIZE
	.align		4
.L_305:
        /*0654*/ 	.byte	0x04, 0x12
        /*0656*/ 	.short	(.L_307 - .L_306)
	.align		4
.L_306:
        /*0658*/ 	.word	index@(_ZN7cutlass13device_kernelIN5flash11enable_sm90INS1_16FlashAttnFwdSm90INS1_25CollectiveMainloopFwdSm90ILi2EN4cute5tupleIJNS5_1CILi1EEES8_S8_EEENS6_IJNS7_ILi128EEENS7_ILi96EEENS7_ILi64EEEEEELi256ENS_10bfloat16_tEfNS_4arch4Sm90ELb1ELb0ELb0ELb1ELb0ELb1ELb0ELb1ELb0ELb1ELb1ELb0EEENS1_21CollectiveEpilogueFwdINS6_IJSA_NS7_ILi256EEESB_EEES9_SE_SG_Li256ELb1ELb1ELb1ELb0EEENS1_36VarlenDynamicPersistentTileSchedulerILi128ELi96ELi256ELi128ELb1ELb1ELb1ELb1ELb1ELb1EEEEEEEEEvNT_6ParamsE)
        /*065c*/ 	.word	0x00000078


	//----- nvinfo : EIATTR_MIN_STACK_SIZE
	.align		4
.L_307:
        /*0660*/ 	.byte	0x04, 0x12
        /*0662*/ 	.short	(.L_309 - .L_308)
	.align		4
.L_308:
        /*0664*/ 	.word	index@(_ZN7cutlass13device_kernelIN5flash11enable_sm90INS1_16FlashAttnFwdSm90INS1_25CollectiveMainloopFwdSm90ILi2EN4cute5tupleIJNS5_1CILi1EEES8_S8_EEENS6_IJNS7_ILi128EEENS7_ILi96EEENS7_ILi64EEEEEELi256ENS_10bfloat16_tEfNS_4arch4Sm90ELb1ELb0ELb0ELb1ELb0ELb0ELb1ELb1ELb0ELb1ELb1ELb0EEENS1_21CollectiveEpilogueFwdINS6_IJSA_NS7_ILi256EEESB_EEES9_SE_SG_Li256ELb1ELb1ELb1ELb0EEENS1_36VarlenDynamicPersistentTileSchedulerILi128ELi96ELi256ELi128ELb1ELb1ELb1ELb1ELb1ELb1EEEEEEEEEvNT_6ParamsE)
        /*0668*/ 	.word	0x00000088


	//----- nvinfo : EIATTR_MIN_STACK_SIZE
	.align		4
.L_309:
        /*066c*/ 	.byte	0x04, 0x12
        /*066e*/ 	.short	(.L_311 - .L_310)
	.align		4
.L_310:
        /*0670*/ 	.word	index@(_ZN7cutlass13device_kernelIN5flash11enable_sm90INS1_16FlashAttnFwdSm90INS1_25CollectiveMainloopFwdSm90ILi2EN4cute5tupleIJNS5_1CILi1EEES8_S8_EEENS6_IJNS7_ILi128EEENS7_ILi96EEENS7_ILi64EEEEEELi256ENS_10bfloat16_tEfNS_4arch4Sm90ELb1ELb0ELb0ELb1ELb0ELb1ELb1ELb1ELb0ELb1ELb1ELb0EEENS1_21CollectiveEpilogueFwdINS6_IJSA_NS7_ILi256EEESB_EEES9_SE_SG_Li256ELb1ELb1ELb1ELb0EEENS1_36VarlenDynamicPersistentTileSchedulerILi128ELi96ELi256ELi128ELb1ELb1ELb1ELb1ELb1ELb1EEEEEEEEEvNT_6ParamsE)
        /*0674*/ 	.word	0x00000180
.L_311:


//--------------------- .nv.compat                --------------------------
	.section	.nv.compat,"",@"SHT_CUDA_COMPAT_INFO"
	.align	4
        /*0000*/ 	.byte	0x02, 0x09, 0x01, 0x00, 0x02, 0x02, 0x04, 0x00, 0x02, 0x05, 0x05, 0x00, 0x03, 0x07, 0x01, 0x01
        /*0010*/ 	.byte	0x02, 0x03, 0x01, 0x00, 0x02, 0x06, 0x01, 0x00, 0x04, 0x0b, 0x08, 0x00, 0x00, 0x00, 0x00, 0x00
        /*0020*/ 	.byte	0x00, 0x00, 0x00, 0x00


//--------------------- .nv.info._ZN7cutlass13device_kernelIN5flash11enable_sm90INS1_16FlashAttnFwdSm90INS1_25CollectiveMainloopFwdSm90ILi2EN4cute5tupleIJNS5_1CILi1EEES8_S8_EEENS6_IJNS7_ILi128EEESA_NS7_ILi192EEEEEELi128ENS_10bfloat16_tEfNS_4arch4Sm90ELb0ELb0ELb0ELb0ELb0ELb0ELb0ELb1ELb1ELb1ELb1ELb0EEENS1_21CollectiveEpilogueFwdINS6_IJSA_SA_SA_EEES9_SD_SF_Li256ELb0ELb1ELb1ELb0EEENS1_19SingleTileSchedulerILb0ELb1ELb1ELi128EEEEEEEEEvNT_6ParamsE --------------------------
	.section	.nv.info._ZN7cutlass13device_kernelIN5flash11enable_sm90INS1_16FlashAttnFwdSm90INS1_25CollectiveMainloopFwdSm90ILi2EN4cute5tupleIJNS5_1CILi1EEES8_S8_EEENS6_IJNS7_ILi128EEESA_NS7_ILi192EEEEEELi128ENS_10bfloat16_tEfNS_4arch4Sm90ELb0ELb0ELb0ELb0ELb0ELb0ELb0ELb1ELb1ELb1ELb1ELb0EEENS1_21CollectiveEpilogueFwdINS6_IJSA_SA_SA_EEES9_SD_SF_Li256ELb0ELb1ELb1ELb0EEENS1_19SingleTileSchedulerILb0ELb1ELb1ELi128EEEEEEEEEvNT_6ParamsE,"",@"SHT_CUDA_INFO"
	.sectionflags	@""
	.align	4


	//----- nvinfo : EIATTR_CUDA_API_VERSION
	.align		4
        /*0000*/ 	.byte	0x04, 0x37
        /*0002*/ 	.short	(.L_313 - .L_312)
.L_312:
        /*0004*/ 	.word	0x00000082


	//----- nvinfo : EIATTR_KPARAM_INFO
	.align		4
.L_313:
        /*0008*/ 	.byte	0x04, 0x17
        /*000a*/ 	.short	(.L_315 - .L_314)
.L_314:
        /*000c*/ 	.word	0x00000000
        /*0010*/ 	.short	0x0000
        /*0012*/ 	.short	0x0070
        /*0014*/ 	.byte	0x00, 0xf0, 0x01, 0x28


	//----- nvinfo : EIATTR_SPARSE_MMA_MASK
	.align		4
.L_315:
        /*0018*/ 	.byte	0x03, 0x50
        /*001a*/ 	.short	0x0000


	//----- nvinfo : EIATTR_MAXREG_COUNT
	.align		4
        /*001c*/ 	.byte	0x03, 0x1b
        /*001e*/ 	.short	0x00a8


	//----- nvinfo : EIATTR_NUM_BARRIERS
	.align		4
        /*0020*/ 	.byte	0x02, 0x4c
        /*0022*/ 	.byte	0x09
	.zero		1


	//----- nvinfo : EIATTR_EXTERNS
	.align		4
        /*0024*/ 	.byte	0x04, 0x0f
        /*0026*/ 	.short	(.L_317 - .L_316)


	//   ....[0]....
	.align		4
.L_316:
        /*0028*/ 	.word	index@(__assertfail)


	//----- nvinfo : EIATTR_ANNOTATIONS
	.align		4
.L_317:
        /*002c*/ 	.byte	0x04, 0x55
        /*002e*/ 	.short	(.L_319 - .L_318)


	//   ....[0]....
.L_318:
        /*0030*/ 	.word	0x00000001
        /*0034*/ 	.byte	0x40, 0x09, 0x00, 0x00, 0x01, 0x00, 0x00, 0x00, 0x10, 0x12, 0x00, 0x00, 0x01, 0x00, 0x00, 0x00
        /*0044*/ 	.byte	0xa0, 0x82, 0x00, 0x00, 0x01, 0x00, 0x00, 0x00, 0x50, 0x85, 0x00, 0x00, 0x01, 0x00, 0x00, 0x00
        /*0054*/ 	.byte	0x60, 0x85, 0x00, 0x00, 0x01, 0x00, 0x00, 0x00, 0xa0, 0x85, 0x00, 0x00, 0x01, 0x00, 0x00, 0x00
        /*0064*/ 	.byte	0xc0, 0x85, 0x00, 0x00, 0x01, 0x00, 0x00, 0x00, 0xb0, 0x8a, 0x00, 0x00, 0x01, 0x00, 0x00, 0x00
        /*0074*/ 	.byte	0xe0, 0x9a, 0x00, 0x00, 0x01, 0x00, 0x00, 0x00, 0x00, 0x9b, 0x00, 0x00, 0x01, 0x00, 0x00, 0x00
        /*0084*/ 	.byte	0x80, 0x9b, 0x00, 0x00, 0x01, 0x00, 0x00, 0x00, 0x90, 0x9b, 0x00, 0x00, 0x01, 0x00, 0x00, 0x00
        /*0094*/ 	.byte	0x60, 0x9d, 0x00, 0x00, 0x01, 0x00, 0x00, 0x00, 0xf0, 0xa5, 0x00, 0x00, 0x01, 0x00, 0x00, 0x00
        /*00a4*/ 	.byte	0xd0, 0xae, 0x00, 0x00, 0x01, 0x00, 0x00, 0x00, 0xf0, 0xbb, 0x00, 0x00


	//----- nvinfo : EIATTR_MERCURY_ISA_VERSION
	.align		4
.L_319:
        /*00b0*/ 	.byte	0x03, 0x5f
        /*00b2*/ 	.short	0x0101


	//----- nvinfo : EIATTR_INT_WARP_WIDE_INSTR_OFFSETS
	.align		4
        /*00b4*/ 	.byte	0x04, 0x31
        /*00b6*/ 	.short	(.L_321 - .L_320)


	//   ....[0]....
.L_320:
        /*00b8*/ 	.word	0x00000120


	//   ....[1]....
        /*00bc*/ 	.word	0x00000160


	//   ....[2]....
        /*00c0*/ 	.word	0x00000220


	//----- nvinfo : EIATTR_COOP_GROUP_MASK_REGIDS
	.align		4
.L_321:
        /*00c4*/ 	.byte	0x04, 0x29
        /*00c6*/ 	.short	(.L_323 - .L_322)


	//   ....[0]....
.L_322:
        /*00c8*/ 	.word	0xffffffff


	//   ....[1]....
        /*00cc*/ 	.word	0xffffffff


	//   ....[2]....
        /*00d0*/ 	.word	0xffffffff


	//   ....[3]....
        /*00d4*/ 	.word	0xffffffff


	//   ....[4]....
        /*00d8*/ 	.word	0xffffffff


	//   ....[5]....
        /*00dc*/ 	.word	0xffffffff


	//   ....[6]....
        /*00e0*/ 	.word	0xffffffff


	//   ....[7]....
        /*00e4*/ 	.word	0xffffffff


	//   ....[8]....
        /*00e8*/ 	.word	0xffffffff


	//   ....[9]....
        /*00ec*/ 	.word	0xffffffff


	//   ....[10]....
        /*00f0*/ 	.word	0xffffffff


	//   ....[11]....
        /*00f4*/ 	.word	0xffffffff


	//   ....[12]....
        /*00f8*/ 	.word	0xffffffff


	//   ....[13]....
        /*00fc*/ 	.word	0xffffffff


	//   ....[14]....
        /*0100*/ 	.word	0xffffffff


	//   ....[15]....
        /*0104*/ 	.word	0xffffffff


	//   ....[16]....
        /*0108*/ 	.word	0xffffffff


	//   ....[17]....
        /*010c*/ 	.word	0xffffffff


	//   ....[18]....
        /*0110*/ 	.word	0xffffffff


	//   ....[19]....
        /*0114*/ 	.word	0xffffffff


	//   ....[20]....
        /*0118*/ 	.word	0xffffffff


	//   ....[21]....
        /*011c*/ 	.word	0xffffffff


	//   ....[22]....
        /*0120*/ 	.word	0xffffffff


	//   ....[23]....
        /*0124*/ 	.word	0xffffffff


	//   ....[24]....
        /*0128*/ 	.word	0xffffffff


	//   ....[25]....
        /*012c*/ 	.word	0xffffffff


	//   ....[26]....
        /*0130*/ 	.word	0xffffffff


	//   ....[27]....
        /*0134*/ 	.word	0xffffffff


	//   ....[28]....
        /*0138*/ 	.word	0xffffffff


	//   ....[29]....
        /*013c*/ 	.word	0xffffffff


	//   ....[30]....
        /*0140*/ 	.word	0xffffffff


	//   ....[31]....
        /*0144*/ 	.word	0xffffffff


	//   ....[32]....
        /*0148*/ 	.word	0xffffffff


	//   ....[33]....
        /*014c*/ 	.word	0xffffffff


	//   ....[34]....
        /*0150*/ 	.word	0xffffffff


	//   ....[35]....
        /*0154*/ 	.word	0xffffffff


	//   ....[36]....
        /*0158*/ 	.word	0xffffffff


	//   ....[37]....
        /*015c*/ 	.word	0xffffffff


	//   ....[38]....
        /*0160*/ 	.word	0xffffffff


	//   ....[39]....
        /*0164*/ 	.word	0xffffffff


	//   ....[40]....
        /*0168*/ 	.word	0xffffffff


	//   ....[41]....
        /*016c*/ 	.word	0xffffffff


	//   ....[42]....
        /*0170*/ 	.word	0xffffffff


	//   ....[43]....
        /*0174*/ 	.word	0xffffffff


	//   ....[44]....
        /*0178*/ 	.word	0xffffffff


	//   ....[45]....
        /*017c*/ 	.word	0xffffffff


	//   ....[46]....
        /*0180*/ 	.word	0xffffffff


	//   ....[47]....
        /*0184*/ 	.word	0x0500000f


	//   ....[48]....
        /*0188*/ 	.word	0x0500000f


	//   ....[49]....
        /*018c*/ 	.word	0x0500000f


	//   ....[50]....
        /*0190*/ 	.word	0x0500000f


	//   ....[51]....
        /*0194*/ 	.word	0x0500000f


	//   ....[52]....
        /*0198*/ 	.word	0x0500000f


	//   ....[53]....
        /*019c*/ 	.word	0x0500000f


	//   ....[54]....
        /*01a0*/ 	.word	0x0500000f


	//   ....[55]....
        /*01a4*/ 	.word	0x0500000f


	//   ....[56]....
        /*01a8*/ 	.word	0x0500000f


	//   ....[57]....
        /*01ac*/ 	.word	0x0500000f


	//   ....[58]....
        /*01b0*/ 	.word	0x0500000f


	//   ....[59]....
        /*01b4*/ 	.word	0x0500000f


	//   ....[60]....
        /*01b8*/ 	.word	0x0500000f


	//   ....[61]....
        /*01bc*/ 	.word	0x0500000f


	//   ....[62]....
        /*01c0*/ 	.word	0x0500000f


	//   ....[63]....
        /*01c4*/ 	.word	0x0500000f


	//   ....[64]....
        /*01c8*/ 	.word	0x0500000f


	//----- nvinfo : EIATTR_COOP_GROUP_INSTR_OFFSETS
	.align		4
.L_323:
        /*01cc*/ 	.byte	0x04, 0x28
        /*01ce*/ 	.short	(.L_325 - .L_324)


	//   ....[0]....
.L_324:
        /*01d0*/ 	.word	0x00000060


	//   ....[1]....
        /*01d4*/ 	.word	0x00000130


	//   ....[2]....
        /*01d8*/ 	.word	0x00000230


	//   ....[3]....
        /*01dc*/ 	.word	0x000003a0


	//   ....[4]....
        /*01e0*/ 	.word	0x00000500


	//   ....[5]....
        /*01e4*/ 	.word	0x00000620


	//   ....[6]....
        /*01e8*/ 	.word	0x00000780


	//   ....[7]....
        /*01ec*/ 	.word	0x00001040


	//   ....[8]....
        /*01f0*/ 	.word	0x000023b0


	//   ....[9]....
        /*01f4*/ 	.word	0x000024b0


	//   ....[10]....
        /*01f8*/ 	.word	0x00002a70


	//   ....[11]....
        /*01fc*/ 	.word	0x00002ad0


	//   ....[12]....
        /*0200*/ 	.word	0x000046a0


	//   ....[13]....
        /*0204*/ 	.word	0x000046e0


	//   ....[14]....
        /*0208*/ 	.word	0x00004b90


	//   ....[15]....
        /*020c*/ 	.word	0x00004c70


	//   ....[16]....
        /*0210*/ 	.word	0x00005fa0


	//   ....[17]....
        /*0214*/ 	.word	0x00005fd0


	//   ....[18]....
        /*0218*/ 	.word	0x000060a0


	//   ....[19]....
        /*021c*/ 	.word	0x000060b0


	//   ....[20]....
        /*0220*/ 	.word	0x00006f80


	//   ....[21]....
        /*0224*/ 	.word	0x00006fc0


	//   ....[22]....
        /*0228*/ 	.word	0x00007000


	//   ....[23]....
        /*022c*/ 	.word	0x00007040


	//   ....[24]....
        /*0230*/ 	.word	0x00007050


	//   ....[25]....
        /*0234*/ 	.word	0x00007070


	//   ....[26]....
        /*0238*/ 	.word	0x000076b0


	//   ....[27]....
        /*023c*/ 	.word	0x000076c0


	//   ....[28]....
        /*0240*/ 	.word	0x000080c0


	//   ....[29]....
        /*0244*/ 	.word	0x00008ad0


	//   ....[30]....
        /*0248*/ 	.word	0x000094a0


	//   ....[31]....
        /*024c*/ 	.word	0x000094b0


	//   ....[32]....
        /*0250*/ 	.word	0x000094d0


	//   ....[33]....
        /*0254*/ 	.word	0x00009530


	//   ....[34]....
        /*0258*/ 	.word	0x000095b0


	//   ....[35]....
        /*025c*/ 	.word	0x000095e0


	//   ....[36]....
        /*0260*/ 	.word	0x00009660


	//   ....[37]....
        /*0264*/ 	.word	0x00009690


	//   ....[38]....
        /*0268*/ 	.word	0x00009710


	//   ....[39]....
        /*026c*/ 	.word	0x00009740


	//   ....[40]....
        /*0270*/ 	.word	0x000097c0


	//   ....[41]....
        /*0274*/ 	.word	0x00009800


	//   ....[42]....
        /*0278*/ 	.word	0x00009870


	//   ....[43]....
        /*027c*/ 	.word	0x000098a0


	//   ....[44]....
        /*0280*/ 	.word	0x00009920


	//   ....[45]....
        /*0284*/ 	.word	0x00009950


	//   ....[46]....
        /*0288*/ 	.word	0x0000bb80


	//   ....[47]....
        /*028c*/ 	.word	0x0000c010


	//   ....[48]....
        /*0290*/ 	.word	0x0000c190


	//   ....[49]....
        /*0294*/ 	.word	0x0000c1e0


	//   ....[50]....
        /*0298*/ 	.word	0x0000c290


	//   ....[51]....
        /*029c*/ 	.word	0x0000c360


	//   ....[52]....
        /*02a0*/ 	.word	0x0000c3f0


	//   ....[53]....
        /*02a4*/ 	.word	0x0000c4c0


	//   ....[54]....
        /*02a8*/ 	.word	0x0000c550


	//   ....[55]....
        /*02ac*/ 	.word	0x0000c620


	//   ....[56]....
        /*02b0*/ 	.word	0x0000c6b0


	//   ....[57]....
        /*02b4*/ 	.word	0x0000c780


	//   ....[58]....
        /*02b8*/ 	.word	0x0000c810


	//   ....[59]....
        /*02bc*/ 	.word	0x0000c8e0


	//   ....[60]....
        /*02c0*/ 	.word	0x0000c970


	//   ....[61]....
        /*02c4*/ 	.word	0x0000ca40


	//   ....[62]....
        /*02c8*/ 	.word	0x0000cac0


	//   ....[63]....
        /*02cc*/ 	.word	0x0000cb80


	//   ....[64]....
        /*02d0*/ 	.word	0x0000cf80


	//----- nvinfo : EIATTR_REG_RECONFIG
	.align		4
.L_325:
        /*02d4*/ 	.byte	0x01, 0x54
	.zero		2


	//----- nvinfo : EIATTR_SYSCALL_OFFSETS
	.align		4
        /*02d8*/ 	.byte	0x04, 0x46
        /*02da*/ 	.short	(.L_327 - .L_326)


	//   ....[0]....
.L_326:
        /*02dc*/ 	.word	0x00001200


	//   ....[1]....
        /*02e0*/ 	.word	0x00008750


	//   ....[2]....
        /*02e4*/ 	.word	0x00008890


	//   ....[3]....
        /*02e8*/ 	.word	0x00008980


	//   ....[4]....
        /*02ec*/ 	.word	0x000090b0


	//----- nvinfo : EIATTR_MBARRIER_INSTR_OFFSETS
	.align		4
.L_327:
        /*02f0*/ 	.byte	0x04, 0x39
        /*02f2*/ 	.short	(.L_329 - .L_328)


	//   ....[0]....
.L_328:
        /*02f4*/ 	.word	0x00000250
        /*02f8*/ 	.word	0x000000ff
        /*02fc*/ 	.word	0x00034800
        /*0300*/ 	.short	0x0100
        /*0302*/ 	.byte	0x08
	.zero		1


	//   ....[1]....
        /*0304*/ 	.word	0x00000260
        /*0308*/ 	.word	0x000000ff
        /*030c*/ 	.word	0x00034820
        /*0310*/ 	.short	0x0100
        /*0312*/ 	.byte	0x08
	.zero		1


	//   ....[2]....
        /*0314*/ 	.word	0x00000350
        /*0318*/ 	.word	0x000000ff
        /*031c*/ 	.word	0x00034830
        /*0320*/ 	.short	0x0100
        /*0322*/ 	.byte	0x08
	.zero		1


	//   ....[3]....
        /*0324*/ 	.word	0x00000360
        /*0328*/ 	.word	0x000000ff
        /*032c*/ 	.word	0x00034840
        /*0330*/ 	.short	0x0100
        /*0332*/ 	.byte	0x08
	.zero		1


	//   ....[4]....
        /*0334*/ 	.word	0x00000370
        /*0338*/ 	.word	0x000000ff
        /*033c*/ 	.word	0x00034838
        /*0340*/ 	.short	0x0100
        /*0342*/ 	.byte	0x08
	.zero		1


	//   ....[5]....
        /*0344*/ 	.word	0x00000380
        /*0348*/ 	.word	0x000000ff
        /*034c*/ 	.word	0x00034848
        /*0350*/ 	.short	0x0100
        /*0352*/ 	.byte	0x08
	.zero		1


	//   ....[6]....
        /*0354*/ 	.word	0x000004b0
        /*0358*/ 	.word	0x000000ff
        /*035c*/ 	.word	0x00034850
        /*0360*/ 	.short	0x0100
        /*0362*/ 	.byte	0x08
	.zero		1


	//   ....[7]....
        /*0364*/ 	.word	0x000004c0
        /*0368*/ 	.word	0x000000ff
        /*036c*/ 	.word	0x00034860
        /*0370*/ 	.short	0x0100
        /*0372*/ 	.byte	0x08
	.zero		1


	//   ....[8]....
        /*0374*/ 	.word	0x000004d0
        /*0378*/ 	.word	0x000000ff
        /*037c*/ 	.word	0x00034858
        /*0380*/ 	.short	0x0100
        /*0382*/ 	.byte	0x08
	.zero		1


	//   ....[9]....
        /*0384*/ 	.word	0x000004e0
        /*0388*/ 	.word	0x000000ff
        /*038c*/ 	.word	0x00034868
        /*0390*/ 	.short	0x0100
        /*0392*/ 	.byte	0x08
	.zero		1


	//   ....[10]....
        /*0394*/ 	.word	0x000005d0
        /*0398*/ 	.word	0x000000ff
        /*039c*/ 	.word	0x00034870
        /*03a0*/ 	.short	0x0100
        /*03a2*/ 	.byte	0x06
	.zero		1


	//   ....[11]....
        /*03a4*/ 	.word	0x000005e0
        /*03a8*/ 	.word	0x000000ff
        /*03ac*/ 	.word	0x00034880
        /*03b0*/ 	.short	0x0100
        /*03b2*/ 	.byte	0x06
	.zero		1


	//   ....[12]....
        /*03b4*/ 	.word	0x000005f0
        /*03b8*/ 	.word	0x000000ff
        /*03bc*/ 	.word	0x00034878
        /*03c0*/ 	.short	0x0100
        /*03c2*/ 	.byte	0x06
	.zero		1


	//   ....[13]....
        /*03c4*/ 	.word	0x00000600
        /*03c8*/ 	.word	0x000000ff
        /*03cc*/ 	.word	0x00034888
        /*03d0*/ 	.short	0x0100
        /*03d2*/ 	.byte	0x06
	.zero		1


	//   ....[14]....
        /*03d4*/ 	.word	0x00000730
        /*03d8*/ 	.word	0x000000ff
        /*03dc*/ 	.word	0x00034890
        /*03e0*/ 	.short	0x0100
        /*03e2*/ 	.byte	0x08
	.zero		1


	//   ....[15]....
        /*03e4*/ 	.word	0x00000740
        /*03e8*/ 	.word	0x000000ff
        /*03ec*/ 	.word	0x000348a0
        /*03f0*/ 	.short	0x0100
        /*03f2*/ 	.byte	0x08
	.zero		1


	//   ....[16]....
        /*03f4*/ 	.word	0x00000750
        /*03f8*/ 	.word	0x000000ff
        /*03fc*/ 	.word	0x00034898
        /*0400*/ 	.short	0x0100
        /*0402*/ 	.byte	0x08
	.zero		1


	//   ....[17]....
        /*0404*/ 	.word	0x00000760
        /*0408*/ 	.word	0x000000ff
        /*040c*/ 	.word	0x000348a8
        /*0410*/ 	.short	0x0100
        /*0412*/ 	.byte	0x08
	.zero		1


	//   ....[18]....
        /*0414*/ 	.word	0x00000890
        /*0418*/ 	.word	0x000000ff
        /*041c*/ 	.word	0x000348b0
        /*0420*/ 	.short	0x0100
        /*0422*/ 	.byte	0x08
	.zero		1


	//   ....[19]....
        /*0424*/ 	.word	0x000008a0
        /*0428*/ 	.word	0x000000ff
        /*042c*/ 	.word	0x000348c0
        /*0430*/ 	.short	0x0100
        /*0432*/ 	.byte	0x08
	.zero		1


	//   ....[20]....
        /*0434*/ 	.word	0x000008b0
        /*0438*/ 	.word	0x000000ff
        /*043c*/ 	.word	0x000348b8
        /*0440*/ 	.short	0x0100
        /*0442*/ 	.byte	0x08
	.zero		1


	//   ....[21]....
        /*0444*/ 	.word	0x000008c0
        /*0448*/ 	.word	0x000000ff
        /*044c*/ 	.word	0x000348c8
        /*0450*/ 	.short	0x0100
        /*0452*/ 	.byte	0x08
	.zero		1


	//   ....[22]....
        /*0454*/ 	.word	0x00001230
        /*0458*/ 	.word	0x000000ff
        /*045c*/ 	.word	0x00034800
        /*0460*/ 	.short	0x010a
        /*0462*/ 	.byte	0x24
	.zero		1


	//   ....[23]....
        /*0464*/ 	.word	0x00001290
        /*0468*/ 	.word	0x000000ff
        /*046c*/ 	.word	0x00034830
        /*0470*/ 	.short	0x010a
        /*0472*/ 	.byte	0x24
	.zero		1


	//   ....[24]....
        /*0474*/ 	.word	0x00001310
        /*0478*/ 	.word	0x000000ff
        /*047c*/ 	.word	0x00034830
        /*0480*/ 	.short	0x010a
        /*0482*/ 	.byte	0x24
	.zero		1


	//   ....[25]....
        /*0484*/ 	.word	0x00003040
        /*0488*/ 	.word	0x00000007
        /*048c*/ 	.word	0x00000000
        /*0490*/ 	.short	0x0101
        /*0492*/ 	.byte	0x3f
	.zero		1


	//   ....[26]....
        /*0494*/ 	.word	0x00003ad0
        /*0498*/ 	.word	0x000000ff
        /*049c*/ 	.word	0x00034830
        /*04a0*/ 	.short	0x010a
        /*04a2*/ 	.byte	0x27
	.zero		1


	//   ....[27]....
        /*04a4*/ 	.word	0x00003b10
        /*04a8*/ 	.word	0x000000ff
        /*04ac*/ 	.word	0x00034830
        /*04b0*/ 	.short	0x010a
        /*04b2*/ 	.byte	0x27
	.zero		1


	//   ....[28]....
        /*04b4*/ 	.word	0x00004360
        /*04b8*/ 	.word	0x000000ff
        /*04bc*/ 	.word	0x00034850
        /*04c0*/ 	.short	0x010a
        /*04c2*/ 	.byte	0x07
	.zero		1


	//   ....[29]....
        /*04c4*/ 	.word	0x000043a0
        /*04c8*/ 	.word	0x000000ff
        /*04cc*/ 	.word	0x00034850
        /*04d0*/ 	.short	0x010a
        /*04d2*/ 	.byte	0x07
	.zero		1


	//   ....[30]....
        /*04d4*/ 	.word	0x00005550
        /*04d8*/ 	.word	0x0000001b
        /*04dc*/ 	.word	0x00000000
        /*04e0*/ 	.short	0x0101
        /*04e2*/ 	.byte	0x3f
	.zero		1


	//   ....[31]....
        /*04e4*/ 	.word	0x000055b0
        /*04e8*/ 	.word	0x0000001e
        /*04ec*/ 	.word	0x00000000
        /*04f0*/ 	.short	0x0101
        /*04f2*/ 	.byte	0x3f
	.zero		1


	//   ....[32]....
        /*04f4*/ 	.word	0x00005ef0
        /*04f8*/ 	.word	0x0000000c
        /*04fc*/ 	.word	0x00034850
        /*0500*/ 	.short	0x010a
        /*0502*/ 	.byte	0x3f
	.zero		1


	//   ....[33]....
        /*0504*/ 	.word	0x00005f30
        /*0508*/ 	.word	0x0000000c
        /*050c*/ 	.word	0x00034850
        /*0510*/ 	.short	0x010a
        /*0512*/ 	.byte	0x3f
	.zero		1


	//   ....[34]....
        /*0514*/ 	.word	0x000063f0
        /*0518*/ 	.word	0x0000000c
        /*051c*/ 	.word	0x00000000
        /*0520*/ 	.short	0x0101
        /*0522*/ 	.byte	0x3f
	.zero		1


	//   ....[35]....
        /*0524*/ 	.word	0x00007060
        /*0528*/ 	.word	0x000000ff
        /*052c*/ 	.word	0x00000000
        /*0530*/ 	.short	0x0101
        /*0532*/ 	.byte	0x04
	.zero		1


	//   ....[36]....
        /*0534*/ 	.word	0x00008cd0
        /*0538*/ 	.word	0x000000ff
        /*053c*/ 	.word	0x00034840
        /*0540*/ 	.short	0x010a
        /*0542*/ 	.byte	0x26
	.zero		1


	//   ....[37]....
        /*0544*/ 	.word	0x00009a80
        /*0548*/ 	.word	0x000000ff
        /*054c*/ 	.word	0x00034800
        /*0550*/ 	.short	0x0107
        /*0552*/ 	.byte	0x26
	.zero		1


	//   ....[38]....
        /*0554*/ 	.word	0x00009af0
        /*0558*/ 	.word	0x000000ff
        /*055c*/ 	.word	0x00034800
        /*0560*/ 	.short	0x0101
        /*0562*/ 	.byte	0x26
	.zero		1


	//   ....[39]....
        /*0564*/ 	.word	0x00009b10
        /*0568*/ 	.word	0x000000ff
        /*056c*/ 	.word	0x00034820
        /*0570*/ 	.short	0x010a
        /*0572*/ 	.byte	0x26
	.zero		1


	//   ....[40]....
        /*0574*/ 	.word	0x00009ee0
        /*0578*/ 	.word	0x000000ff
        /*057c*/ 	.word	0x00034848
        /*0580*/ 	.short	0x010a
        /*0582*/ 	.byte	0x26
	.zero		1


	//   ....[41]....
        /*0584*/ 	.word	0x0000a280
        /*0588*/ 	.word	0x000000ff
        /*058c*/ 	.word	0x00034860
        /*0590*/ 	.short	0x010a
        /*0592*/ 	.byte	0x26
	.zero		1


	//   ....[42]....
        /*0594*/ 	.word	0x0000a770
        /*0598*/ 	.word	0x000000ff
        /*059c*/ 	.word	0x00034840
        /*05a0*/ 	.short	0x010a
        /*05a2*/ 	.byte	0x26
	.zero		1


	//   ....[43]....
        /*05a4*/ 	.word	0x0000ab20
        /*05a8*/ 	.word	0x000000ff
        /*05ac*/ 	.word	0x00034868
        /*05b0*/ 	.short	0x010a
        /*05b2*/ 	.byte	0x26
	.zero		1


	//   ....[44]....
        /*05b4*/ 	.word	0x0000b060
        /*05b8*/ 	.word	0x000000ff
        /*05bc*/ 	.word	0x00034848
        /*05c0*/ 	.short	0x010a
        /*05c2*/ 	.byte	0x26
	.zero		1


	//   ....[45]....
        /*05c4*/ 	.word	0x0000b3f0
        /*05c8*/ 	.word	0x000000ff
        /*05cc*/ 	.word	0x00034860
        /*05d0*/ 	.short	0x010a
        /*05d2*/ 	.byte	0x26
	.zero		1


	//   ....[46]....
        /*05d4*/ 	.word	0x0000b780
        /*05d8*/ 	.word	0x00000003
        /*05dc*/ 	.word	0x00034860
        /*05e0*/ 	.short	0x010a
        /*05e2*/ 	.byte	0x3f
	.zero		1


	//   ....[47]....
        /*05e4*/ 	.word	0x0000bb10
        /*05e8*/ 	.word	0x00000002
        /*05ec*/ 	.word	0x00034820
        /*05f0*/ 	.short	0x010a
        /*05f2*/ 	.byte	0x3f
	.zero		1


	//   ....[48]....
        /*05f4*/ 	.word	0x0000bc90
        /*05f8*/ 	.word	0x00000007
        /*05fc*/ 	.word	0x00000000
        /*0600*/ 	.short	0x010a
        /*0602*/ 	.byte	0x3f
	.zero		1


	//   ....[49]....
        /*0604*/ 	.word	0x0000bd00
        /*0608*/ 	.word	0x00000008
        /*060c*/ 	.word	0x00000000
        /*0610*/ 	.short	0x010a
        /*0612*/ 	.byte	0x3f
	.zero		1


	//   ....[50]....
        /*0614*/ 	.word	0x0000bd60
        /*0618*/ 	.word	0x00000007
        /*061c*/ 	.word	0x00000000
        /*0620*/ 	.short	0x010a
        /*0622*/ 	.byte	0x3f
	.zero		1


	//   ....[51]....
        /*0624*/ 	.word	0x0000bd90
        /*0628*/ 	.word	0x00000006
        /*062c*/ 	.word	0x00000000
        /*0630*/ 	.short	0x010a
        /*0632*/ 	.byte	0x3f
	.zero		1


	//   ....[52]....
        /*0634*/ 	.word	0x0000be00
        /*0638*/ 	.word	0x00000000
        /*063c*/ 	.word	0x00034800
        /*0640*/ 	.short	0x010a
        /*0642*/ 	.byte	0x3f
	.zero		1


	//   ....[53]....
        /*0644*/ 	.word	0x0000be60
        /*0648*/ 	.word	0x00000000
        /*064c*/ 	.word	0x00034830
        /*0650*/ 	.short	0x010a
        /*0652*/ 	.byte	0x3f
	.zero		1


	//   ....[54]....
        /*0654*/ 	.word	0x0000bec0
        /*0658*/ 	.word	0x00000006
        /*065c*/ 	.word	0x00034830
        /*0660*/ 	.short	0x010a
        /*0662*/ 	.byte	0x3f
	.zero		1


	//   ....[55]....
        /*0664*/ 	.word	0x0000bf20
        /*0668*/ 	.word	0x00000006
        /*066c*/ 	.word	0x00034850
        /*0670*/ 	.short	0x010a
        /*0672*/ 	.byte	0x3f
	.zero		1


	//   ....[56]....
        /*0674*/ 	.word	0x0000bf70
        /*0678*/ 	.word	0x0000000c
        /*067c*/ 	.word	0x00034850
        /*0680*/ 	.short	0x010a
        /*0682*/ 	.byte	0x3f
	.zero		1


	//   ....[57]....
        /*0684*/ 	.word	0x0000c0d0
        /*0688*/ 	.word	0x00000003
        /*068c*/ 	.word	0x00034840
        /*0690*/ 	.short	0x010a
        /*0692*/ 	.byte	0x3f
	.zero		1


	//   ....[58]....
        /*0694*/ 	.word	0x0000cbc0
        /*0698*/ 	.word	0x00000003
        /*069c*/ 	.word	0x00034820
        /*06a0*/ 	.short	0x010a
        /*06a2*/ 	.byte	0x3f
	.zero		1


	//   ....[59]....
        /*06a4*/ 	.word	0x0000cc20
        /*06a8*/ 	.word	0x00000003
        /*06ac*/ 	.word	0x00034848
        /*06b0*/ 	.short	0x010a
        /*06b2*/ 	.byte	0x3f
	.zero		1


	//   ....[60]....
        /*06b4*/ 	.word	0x0000cc80
        /*06b8*/ 	.word	0x00000003
        /*06bc*/ 	.word	0x00034860
        /*06c0*/ 	.short	0x010a
        /*06c2*/ 	.byte	0x3f
	.zero		1


	//   ....[61]....
        /*06c4*/ 	.word	0x0000cce0
        /*06c8*/ 	.word	0x00000003
        /*06cc*/ 	.word	0x00034840
        /*06d0*/ 	.short	0x010a
        /*06d2*/ 	.byte	0x3f
	.zero		1


	//   ....[62]....
        /*06d4*/ 	.word	0x0000cd40
        /*06d8*/ 	.word	0x00000003
        /*06dc*/ 	.word	0x00034868
        /*06e0*/ 	.short	0x010a
        /*06e2*/ 	.byte	0x3f
	.zero		1


	//   ....[63]....
        /*06e4*/ 	.word	0x0000cda0
        /*06e8*/ 	.word	0x00000003
        /*06ec*/ 	.word	0x00034848
        /*06f0*/ 	.short	0x010a
        /*06f2*/ 	.byte	0x3f
	.zero		1


	//   ....[64]....
        /*06f4*/ 	.word	0x0000ce00
        /*06f8*/ 	.word	0x00000003
        /*06fc*/ 	.word	0x00034860
        /*0700*/ 	.short	0x010a
        /*0702*/ 	.byte	0x3f
	.zero		1


	//   ....[65]....
        /*0704*/ 	.word	0x0000ce50
        /*0708*/ 	.word	0x00000003
        /*070c*/ 	.word	0x00034860
        /*0710*/ 	.short	0x010a
        /*0712*/ 	.byte	0x3f
	.zero		1


	//   ....[66]....
        /*0714*/ 	.word	0x0000cea0
        /*0718*/ 	.word	0x00000002
        /*071c*/ 	.word	0x00034820
        /*0720*/ 	.short	0x010a
        /*0722*/ 	.byte	0x3f
	.zero		1


	//   ....[67]....
        /*0724*/ 	.word	0x0000d040
        /*0728*/ 	.word	0x00000007
        /*072c*/ 	.word	0x00000000
        /*0730*/ 	.short	0x010a
        /*0732*/ 	.byte	0x3f
	.zero		1


	//   ....[68]....
        /*0734*/ 	.word	0x0000d090
        /*0738*/ 	.word	0x00000008
        /*073c*/ 	.word	0x00000000
        /*0740*/ 	.short	0x010a
        /*0742*/ 	.byte	0x3f
	.zero		1


	//   ....[69]....
        /*0744*/ 	.word	0x0000d0e0
        /*0748*/ 	.word	0x00000007
        /*074c*/ 	.word	0x00000000
        /*0750*/ 	.short	0x010a
        /*0752*/ 	.byte	0x3f
	.zero		1


	//----- nvinfo : EIATTR_NUM_MBARRIERS
	.align		4
.L_329:
        /*0754*/ 	.byte	0x03, 0x38
        /*0756*/ 	.short	0x0016


	//----- nvinfo : EIATTR_EXIT_INSTR_OFFSETS
	.align		4
        /*0758*/ 	.byte	0x04, 0x1c
        /*075a*/ 	.short	(.L_331 - .L_330)


	//   ....[0]....
.L_330:
        /*075c*/ 	.word	0x0000bde0


	//----- nvinfo : EIATTR_MAX_THREADS
	.align		4
.L_331:
        /*0760*/ 	.byte	0x04, 0x05
        /*0762*/ 	.short	(.L_333 - .L_332)
.L_332:
        /*0764*/ 	.word	0x00000180
        /*0768*/ 	.word	0x00000001
        /*076c*/ 	.word	0x00000001


	//----- nvinfo : EIATTR_CRS_STACK_SIZE
	.align		4
.L_333:
        /*0770*/ 	.byte	0x04, 0x1e
        /*0772*/ 	.short	(.L_335 - .L_334)
.L_334:
        /*0774*/ 	.word	0x00000000


	//----- nvinfo : EIATTR_CBANK_PARAM_SIZE
	.align		4
.L_335:
        /*0778*/ 	.byte	0x03, 0x19
        /*077a*/ 	.short	0x0a70


	//----- nvinfo : EIATTR_PARAM_CBANK
	.align		4
        /*077c*/ 	.byte	0x04, 0x0a
        /*077e*/ 	.short	(.L_337 - .L_336)
	.align		4
.L_336:
        /*0780*/ 	.word	index@(.nv.constant0._ZN7cutlass13device_kernelIN5flash11enable_sm90INS1_16FlashAttnFwdSm90INS1_25CollectiveMainloopFwdSm90ILi2EN4cute5tupleIJNS5_1CILi1EEES8_S8_EEENS6_IJNS7_ILi128EEESA_NS7_ILi192EEEEEELi128ENS_10bfloat16_tEfNS_4arch4Sm90ELb0ELb0ELb0ELb0ELb0ELb0ELb0ELb1ELb1ELb1ELb1ELb0EEENS1_21CollectiveEpilogueFwdINS6_IJSA_SA_SA_EEES9_SD_SF_Li256ELb0ELb1ELb1ELb0EEENS1_19SingleTileSchedulerILb0ELb1ELb1ELi128EEEEEEEEEvNT_6ParamsE)
        /*0784*/ 	.short	0x0210
        /*0786*/ 	.short	0x0a70


	//----- nvinfo : EIATTR_SW_WAR
	.align		4
.L_337:
        /*0788*/ 	.byte	0x04, 0x36
        /*078a*/ 	.short	(.L_339 - .L_338)
.L_338:
        /*078c*/ 	.word	0x00000008
.L_339:


//--------------------- .nv.info._ZN7cutlass13device_kernelIN5flash11enable_sm90INS1_16FlashAttnFwdSm90INS1_25CollectiveMainloopFwdSm90ILi2EN4cute5tupleIJNS5_1CILi1EEES8_S8_EEENS6_IJNS7_ILi128EEESA_NS7_ILi192EEEEEELi128ENS_10bfloat16_tEfNS_4arch4Sm90ELb0ELb0ELb0ELb1ELb0ELb0ELb0ELb1ELb1ELb1ELb1ELb0EEENS1_21CollectiveEpilogueFwdINS6_IJSA_SA_SA_EEES9_SD_SF_Li256ELb1ELb1ELb1ELb0EEENS1_36VarlenDynamicPersistentTileSchedulerILi128ELi128ELi256ELi128ELb1ELb1ELb1ELb0ELb1ELb1EEEEEEEEEvNT_6ParamsE --------------------------
	.section	.nv.info._ZN7cutlass13device_kernelIN5flash11enable_sm90INS1_16FlashAttnFwdSm90INS1_25CollectiveMainloopFwdSm90ILi2EN4cute5tupleIJNS5_1CILi1EEES8_S8_EEENS6_IJNS7_ILi128EEESA_NS7_ILi192EEEEEELi128ENS_10bfloat16_tEfNS_4arch4Sm90ELb0ELb0ELb0ELb1ELb0ELb0ELb0ELb1ELb1ELb1ELb1ELb0EEENS1_21CollectiveEpilogueFwdINS6_IJSA_SA_SA_EEES9_SD_SF_Li256ELb1ELb1ELb1ELb0EEENS1_36VarlenDynamicPersistentTileSchedulerILi128ELi128ELi256ELi128ELb1ELb1ELb1ELb0ELb1ELb1EEEEEEEEEvNT_6ParamsE,"",@"SHT_CUDA_INFO"
	.sectionflags	@""
	.align	4


	//----- nvinfo : EIATTR_CUDA_API_VERSION
	.align		4
        /*0000*/ 	.byte	0x04, 0x37
        /*0002*/ 	.short	(.L_341 - .L_340)
.L_340:
        /*0004*/ 	.word	0x00000082


	//----- nvinfo : EIATTR_KPARAM_INFO
	.align		4
.L_341:
        /*0008*/ 	.byte	0x04, 0x17
        /*000a*/ 	.short	(.L_343 - .L_342)
.L_342:
        /*000c*/ 	.word	0x00000000
        /*0010*/ 	.short	0x0000
        /*0012*/ 	.short	0x0070
        /*0014*/ 	.byte	0x00, 0xf0, 0x01, 0x2a


	//----- nvinfo : EIATTR_SPARSE_MMA_MASK
	.align		4
.L_343:
        /*0018*/ 	.byte	0x03, 0x50
        /*001a*/ 	.short	0x0000


	//----- nvinfo : EIATTR_MAXREG_COUNT
	.align		4
        /*001c*/ 	.byte	0x03, 0x1b
        /*001e*/ 	.short	0x00a8


	//----- nvinfo : EIATTR_NUM_BARRIERS
	.align		4
        /*0020*/ 	.byte	0x02, 0x4c
        /*0022*/ 	.byte	0x09
	.zero		1


	//----- nvinfo : EIATTR_EXTERNS
	.align		4
        /*0024*/ 	.byte	0x04, 0x0f
        /*0026*/ 	.short	(.L_345 - .L_344)


	//   ....[0]....
	.align		4
.L_344:
        /*0028*/ 	.word	index@(__assertfail)


	//----- nvinfo : EIATTR_ANNOTATIONS
	.align		4
.L_345:
        /*002c*/ 	.byte	0x04, 0x55
        /*002e*/ 	.short	(.L_347 - .L_346)


	//   ....[0]....
.L_346:
        /* <DEDUP_REMOVED lines=70> */
        /*0484*/ 	.byte	0x80, 0x17, 0x01, 0x00


	//----- nvinfo : EIATTR_MERCURY_ISA_VERSION
	.align		4
.L_347:
        /*0488*/ 	.byte	0x03, 0x5f
        /*048a*/ 	.short	0x0101


	//----- nvinfo : EIATTR_UNUSED_LOAD_BYTE_OFFSET
	.align		4
        /*048c*/ 	.byte	0x04, 0x44
        /*048e*/ 	.short	(.L_349 - .L_348)


	//   ....[0]....
.L_348:
        /*0490*/ 	.word	0x000009f0
        /*0494*/ 	.word	0x0000fff0


	//   ....[1]....
        /*0498*/ 	.word	0x000070c0
        /*049c*/ 	.word	0x0000fff0


	//----- nvinfo : EIATTR_INT_WARP_WIDE_INSTR_OFFSETS
	.align		4
.L_349:
        /*04a0*/ 	.byte	0x04, 0x31
        /*04a2*/ 	.short	(.L_351 - .L_350)


	//   ....[0]....
.L_350:
        /*04a4*/ 	.word	0x00000120


	//   ....[1]....
        /*04a8*/ 	.word	0x00000160


	//   ....[2]....
        /*04ac*/ 	.word	0x00000220


	//   ....[3]....
        /*04b0*/ 	.word	0x0000b3b0


	//   ....[4]....
        /*04b4*/ 	.word	0x0000b440


	//   ....[5]....
        /*04b8*/ 	.word	0x0000eec0


	//   ....[6]....
        /*04bc*/ 	.word	0x0000ef20


	//----- nvinfo : EIATTR_COOP_GROUP_MASK_REGIDS
	.align		4
.L_351:
        /*04c0*/ 	.byte	0x04, 0x29
        /*04c2*/ 	.short	(.L_353 - .L_352)


	//   ....[0]....
.L_352:
        /*04c4*/ 	.word	0xffffffff


	//   ....[1]....
        /*04c8*/ 	.word	0xffffffff


	//   ....[2]....
        /*04cc*/ 	.word	0xffffffff


	//   ....[3]....
        /*04d0*/ 	.word	0xffffffff


	//   ....[4]....
        /*04d4*/ 	.word	0xffffffff


	//   ....[5]....
        /*04d8*/ 	.word	0xffffffff


	//   ....[6]....
        /*04dc*/ 	.word	0xffffffff


	//   ....[7]....
        /*04e0*/ 	.word	0xffffffff


	//   ....[8]....
        /*04e4*/ 	.word	0xffffffff


	//   ....[9]....
        /*04e8*/ 	.word	0xffffffff


	//   ....[10]....
        /*04ec*/ 	.word	0xffffffff


	//   ....[11]....
        /*04f0*/ 	.word	0xffffffff


	//   ....[12]....
        /*04f4*/ 	.word	0xffffffff


	//   ....[13]....
        /*04f8*/ 	.word	0xffffffff


	//   ....[14]....
        /*04fc*/ 	.word	0xffffffff


	//   ....[15]....
        /*0500*/ 	.word	0xffffffff


	//   ....[16]....
        /*0504*/ 	.word	0xffffffff


	//   ....[17]....
        /*0508*/ 	.word	0xffffffff


	//   ....[18]....
        /*050c*/ 	.word	0xffffffff


	//   ....[19]....
        /*0510*/ 	.word	0xffffffff


	//   ....[20]....
        /*0514*/ 	.word	0xffffffff


	//   ....[21]....
        /*0518*/ 	.word	0xffffffff


	//   ....[22]....
        /*051c*/ 	.word	0xffffffff


	//   ....[23]....
        /*0520*/ 	.word	0xffffffff


	//   ....[24]....
        /*0524*/ 	.word	0xffffffff


	//   ....[25]....
        /*0528*/ 	.word	0xffffffff


	//   ....[26]....
        /*052c*/ 	.word	0xffffffff


	//   ....[27]....
        /*0530*/ 	.word	0xffffffff


	//   ....[28]....
        /*0534*/ 	.word	0xffffffff


	//   ....[29]....
        /*0538*/ 	.word	0xffffffff


	//   ....[30]....
        /*053c*/ 	.word	0xffffffff


	//   ....[31]....
        /*0540*/ 	.word	0xffffffff


	//   ....[32]....
        /*0544*/ 	.word	0xffffffff


	//   ....[33]....
        /*0548*/ 	.word	0xffffffff


	//   ....[34]....
        /*054c*/ 	.word	0xffffffff


	//   ....[35]....
        /*0550*/ 	.word	0xffffffff


	//   ....[36]....
        /*0554*/ 	.word	0xffffffff


	//   ....[37]....
        /*0558*/ 	.word	0xffffffff


	//   ....[38]....
        /*055c*/ 	.word	0xffffffff


	//   ....[39]....
        /*0560*/ 	.word	0xffffffff


	//   ....[40]....
        /*0564*/ 	.word	0xffffffff


	//   ....[41]....
        /*0568*/ 	.word	0xffffffff


	//   ....[42]....
        /*056c*/ 	.word	0xffffffff


	//   ....[43]....
        /*0570*/ 	.word	0xffffffff


	//   ....[44]....
        /*0574*/ 	.word	0xffffffff


	//   ....[45]....
        /*0578*/ 	.word	0xffffffff


	//   ....[46]....
        /*057c*/ 	.word	0xffffffff


	//   ....[47]....
        /*0580*/ 	.word	0xffffffff


	//   ....[48]....
        /*0584*/ 	.word	0xffffffff


	//   ....[49]....
        /*0588*/ 	.word	0xffffffff


	//   ....[50]....
        /*058c*/ 	.word	0xffffffff


	//   ....[51]....
        /*0590*/ 	.word	0xffffffff


	//   ....[52]....
        /*0594*/ 	.word	0xffffffff


	//   ....[53]....
        /*0598*/ 	.word	0xffffffff


	//   ....[54]....
        /*059c*/ 	.word	0xffffffff


	//   ....[55]....
        /*05a0*/ 	.word	0xffffffff


	//   ....[56]....
        /*05a4*/ 	.word	0xffffffff


	//   ....[57]....
        /*05a8*/ 	.word	0xffffffff


	//   ....[58]....
        /*05ac*/ 	.word	0xffffffff


	//   ....[59]....
        /*05b0*/ 	.word	0xffffffff


	//   ....[60]....
        /*05b4*/ 	.word	0xffffffff


	//   ....[61]....
        /*05b8*/ 	.word	0xffffffff


	//   ....[62]....
        /*05bc*/ 	.word	0xffffffff


	//   ....[63]....
        /*05c0*/ 	.word	0xffffffff


	//   ....[64]....
        /*05c4*/ 	.word	0xffffffff


	//   ....[65]....
        /*05c8*/ 	.word	0xffffffff


	//   ....[66]....
        /*05cc*/ 	.word	0xffffffff


	//   ....[67]....
        /*05d0*/ 	.word	0xffffffff


	//   ....[68]....
        /*05d4*/ 	.word	0xffffffff


	//   ....[69]....
        /*05d8*/ 	.word	0xffffffff


	//   ....[70]....
        /*05dc*/ 	.word	0xffffffff


	//   ....[71]....
        /*05e0*/ 	.word	0xffffffff


	//   ....[72]....
        /*05e4*/ 	.word	0xffffffff


	//   ....[73]....
        /*05e8*/ 	.word	0xffffffff


	//   ....[74]....
        /*05ec*/ 	.word	0xffffffff


	//   ....[75]....
        /*05f0*/ 	.word	0xffffffff


	//   ....[76]....
        /*05f4*/ 	.word	0xffffffff


	//   ....[77]....
        /*05f8*/ 	.word	0xffffffff


	//   ....[78]....
        /*05fc*/ 	.word	0xffffffff


	//   ....[79]....
        /*0600*/ 	.word	0xffffffff


	//   ....[80]....
        /*0604*/ 	.word	0xffffffff


	//   ....[81]....
        /*0608*/ 	.word	0xffffffff


	//   ....[82]....
        /*060c*/ 	.word	0xffffffff


	//   ....[83]....
        /*0610*/ 	.word	0xffffffff


	//   ....[84]....
        /*0614*/ 	.word	0xffffffff


	//   ....[85]....
        /*0618*/ 	.word	0xffffffff


	//   ....[86]....
        /*061c*/ 	.word	0xffffffff


	//   ....[87]....
        /*0620*/ 	.word	0xffffffff


	//   ....[88]....
        /*0624*/ 	.word	0xffffffff


	//   ....[89]....
        /*0628*/ 	.word	0xffffffff


	//   ....[90]....
        /*062c*/ 	.word	0xffffffff


	//   ....[91]....
        /*0630*/ 	.word	0xffffffff


	//   ....[92]....
        /*0634*/ 	.word	0xffffffff


	//   ....[93]....
        /*0638*/ 	.word	0xffffffff


	//   ....[94]....
        /*063c*/ 	.word	0xffffffff


	//   ....[95]....
        /*0640*/ 	.word	0xffffffff


	//   ....[96]....
        /*0644*/ 	.word	0xffffffff


	//   ....[97]....
        /*0648*/ 	.word	0x0500000f


	//   ....[98]....
        /*064c*/ 	.word	0x0500000f


	//   ....[99]....
        /*0650*/ 	.word	0x0500000f


	//   ....[100]....
        /*0654*/ 	.word	0x0500000f


	//   ....[101]....
        /*0658*/ 	.word	0x0500000f


	//   ....[102]....
        /*065c*/ 	.word	0x0500000f


	//   ....[103]....
        /*0660*/ 	.word	0x0500000f


	//   ....[104]....
        /*0664*/ 	.word	0x0500000f


	//   ....[105]....
        /*0668*/ 	.word	0x0500000f


	//   ....[106]....
        /*066c*/ 	.word	0x0500000f


	//   ....[107]....
        /*0670*/ 	.word	0x0500000f


	//   ....[108]....
        /*0674*/ 	.word	0x0500000f


	//   ....[109]....
        /*0678*/ 	.word	0x0500000f


	//   ....[110]....
        /*067c*/ 	.word	0x0500000f


	//   ....[111]....
        /*0680*/ 	.word	0x0500000f


	//   ....[112]....
        /*0684*/ 	.word	0x0500000f


	//   ....[113]....
        /*0688*/ 	.word	0x0500000f


	//   ....[114]....
        /*068c*/ 	.word	0x0500000f


	//   ....[115]....
        /*0690*/ 	.word	0x0500000f


	//   ....[116]....
        /*0694*/ 	.word	0x0500000f


	//   ....[117]....
        /*0698*/ 	.word	0x0500000f


	//   ....[118]....
        /*069c*/ 	.word	0x0500000f


	//   ....[119]....
        /*06a0*/ 	.word	0x0500000f


	//   ....[120]....
        /*06a4*/ 	.word	0x0500000f


	//   ....[121]....
        /*06a8*/ 	.word	0x0500000f


	//   ....[122]....
        /*06ac*/ 	.word	0x0500000f


	//   ....[123]....
        /*06b0*/ 	.word	0x0500000f


	//   ....[124]....
        /*06b4*/ 	.word	0x0500000f


	//   ....[125]....
        /*06b8*/ 	.word	0x0500000f


	//   ....[126]....
        /*06bc*/ 	.word	0x0500000f


	//   ....[127]....
        /*06c0*/ 	.word	0x0500000f


	//   ....[128]....
        /*06c4*/ 	.word	0x0500000f


	//   ....[129]....
        /*06c8*/ 	.word	0x0500000f


	//   ....[130]....
        /*06cc*/ 	.word	0x0500000f


	//   ....[131]....
        /*06d0*/ 	.word	0x0500000f


	//   ....[132]....
        /*06d4*/ 	.word	0x0500000f


	//----- nvinfo : EIATTR_COOP_GROUP_INSTR_OFFSETS
	.align		4
.L_353:
        /*06d8*/ 	.byte	0x04, 0x28
        /*06da*/ 	.short	(.L_355 - .L_354)


	//   ....[0]....
.L_354:
        /*06dc*/ 	.word	0x00000060


	//   ....[1]....
        /*06e0*/ 	.word	0x00000130


	//   ....[2]....
        /*06e4*/ 	.word	0x00000230


	//   ....[3]....
        /*06e8*/ 	.word	0x000003a0


	//   ....[4]....
        /*06ec*/ 	.word	0x00000500


	//   ....[5]....
        /*06f0*/ 	.word	0x00000620


	//   ....[6]....
        /*06f4*/ 	.word	0x00000780


	//   ....[7]....
        /*06f8*/ 	.word	0x00001730


	//   ....[8]....
        /*06fc*/ 	.word	0x00002a60


	//   ....[9]....
        /*0700*/ 	.word	0x00002b60


	//   ....[10]....
        /*0704*/ 	.word	0x00003140


	//   ....[11]....
        /*0708*/ 	.word	0x000031e0


	//   ....[12]....
        /*070c*/ 	.word	0x00004e00


	//   ....[13]....
        /*0710*/ 	.word	0x00004e30


	//   ....[14]....
        /*0714*/ 	.word	0x00005240


	//   ....[15]....
        /*0718*/ 	.word	0x000052f0


	//   ....[16]....
        /*071c*/ 	.word	0x000066c0


	//   ....[17]....
        /*0720*/ 	.word	0x00006720


	//   ....[18]....
        /*0724*/ 	.word	0x00006800


	//   ....[19]....
        /*0728*/ 	.word	0x00006b40


	//   ....[20]....
        /*072c*/ 	.word	0x00007b40


	//   ....[21]....
        /*0730*/ 	.word	0x00007b80


	//   ....[22]....
        /*0734*/ 	.word	0x00007ba0


	//   ....[23]....
        /*0738*/ 	.word	0x00007bd0


	//   ....[24]....
        /*073c*/ 	.word	0x00008250


	//   ....[25]....
        /*0740*/ 	.word	0x00008280


	//   ....[26]....
        /*0744*/ 	.word	0x00008340


	//   ....[27]....
        /*0748*/ 	.word	0x00008360


	//   ....[28]....
        /*074c*/ 	.word	0x00008420


	//   ....[29]....
        /*0750*/ 	.word	0x00008440


	//   ....[30]....
        /*0754*/ 	.word	0x00008510


	//   ....[31]....
        /*0758*/ 	.word	0x00008530


	//   ....[32]....
        /*075c*/ 	.word	0x000088c0


	//   ....[33]....
        /*0760*/ 	.word	0x000088d0


	//   ....[34]....
        /*0764*/ 	.word	0x00008d10


	//   ....[35]....
        /*0768*/ 	.word	0x00008d20


	//   ....[36]....
        /*076c*/ 	.word	0x00009930


	//   ....[37]....
        /*0770*/ 	.word	0x00009960


	//   ....[38]....
        /*0774*/ 	.word	0x00009a30


	//   ....[39]....
        /*0778*/ 	.word	0x00009a50


	//   ....[40]....
        /*077c*/ 	.word	0x00009b10


	//   ....[41]....
        /*0780*/ 	.word	0x00009b30


	//   ....[42]....
        /*0784*/ 	.word	0x00009c00


	//   ....[43]....
        /*0788*/ 	.word	0x00009c20


	//   ....[44]....
        /*078c*/ 	.word	0x00009d70


	//   ....[45]....
        /*0790*/ 	.word	0x00009fb0


	//   ....[46]....
        /*0794*/ 	.word	0x00009fe0


	//   ....[47]....
        /*0798*/ 	.word	0x0000a010


	//   ....[48]....
        /*079c*/ 	.word	0x0000a040


	//   ....[49]....
        /*07a0*/ 	.word	0x0000a070


	//   ....[50]....
        /*07a4*/ 	.word	0x0000a0a0


	//   ....[51]....
        /*07a8*/ 	.word	0x0000a240


	//   ....[52]....
        /*07ac*/ 	.word	0x0000a270


	//   ....[53]....
        /*07b0*/ 	.word	0x0000a2a0


	//   ....[54]....
        /*07b4*/ 	.word	0x0000a2d0


	//   ....[55]....
        /*07b8*/ 	.word	0x0000a300


	//   ....[56]....
        /*07bc*/ 	.word	0x0000a330


	//   ....[57]....
        /*07c0*/ 	.word	0x0000a3c0


	//   ....[58]....
        /*07c4*/ 	.word	0x0000a3f0


	//   ....[59]....
        /*07c8*/ 	.word	0x0000a400


	//   ....[60]....
        /*07cc*/ 	.word	0x0000a4b0


	//   ....[61]....
        /*07d0*/ 	.word	0x0000b990


	//   ....[62]....
        /*07d4*/ 	.word	0x0000c590


	//   ....[63]....
        /*07d8*/ 	.word	0x0000c5b0


	//   ....[64]....
        /*07dc*/ 	.word	0x0000c5e0


	//   ....[65]....
        /*07e0*/ 	.word	0x0000c610


	//   ....[66]....
        /*07e4*/ 	.word	0x0000c730


	//   ....[67]....
        /*07e8*/ 	.word	0x0000c740


	//   ....[68]....
        /*07ec*/ 	.word	0x0000c7e0


	//   ....[69]....
        /*07f0*/ 	.word	0x0000c7f0


	//   ....[70]....
        /*07f4*/ 	.word	0x0000c890


	//   ....[71]....
        /*07f8*/ 	.word	0x0000c8a0


	//   ....[72]....
        /*07fc*/ 	.word	0x0000c940


	//   ....[73]....
        /*0800*/ 	.word	0x0000c950


	//   ....[74]....
        /*0804*/ 	.word	0x0000c9d0


	//   ....[75]....
        /*0808*/ 	.word	0x0000ca00


	//   ....[76]....
        /*080c*/ 	.word	0x0000ca50


	//   ....[77]....
        /*0810*/ 	.word	0x0000ca90


	//   ....[78]....
        /*0814*/ 	.word	0x0000f5f0


	//   ....[79]....
        /*0818*/ 	.word	0x0000f620


	//   ....[80]....
        /*081c*/ 	.word	0x0000f680


	//   ....[81]....
        /*0820*/ 	.word	0x0000f6b0


	//   ....[82]....
        /*0824*/ 	.word	0x0000f6e0


	//   ....[83]....
        /*0828*/ 	.word	0x0000f710


	//   ....[84]....
        /*082c*/ 	.word	0x0000f740


	//   ....[85]....
        /*0830*/ 	.word	0x0000f770


	//   ....[86]....
        /*0834*/ 	.word	0x0000f930


	//   ....[87]....
        /*0838*/ 	.word	0x0000f960


	//   ....[88]....
        /*083c*/ 	.word	0x0000f990


	//   ....[89]....
        /*0840*/ 	.word	0x0000f9c0


	//   ....[90]....
        /*0844*/ 	.word	0x0000f9f0


	//   ....[91]....
        /*0848*/ 	.word	0x0000fa20


	//   ....[92]....
        /*084c*/ 	.word	0x0000fae0


	//   ....[93]....
        /*0850*/ 	.word	0x0000fb00


	//   ....[94]....
        /*0854*/ 	.word	0x0000fb10


	//   ....[95]....
        /*0858*/ 	.word	0x0000fb70


	//   ....[96]....
        /*085c*/ 	.word	0x00010290


	//   ....[97]....
        /*0860*/ 	.word	0x00010740


	//   ....[98]....
        /*0864*/ 	.word	0x000108c0


	//   ....[99]....
        /*0868*/ 	.word	0x00010910


	//   ....[100]....
        /*086c*/ 	.word	0x000109a0


	//   ....[101]....
        /*0870*/ 	.word	0x00010a30


	//   ....[102]....
        /*0874*/ 	.word	0x00010b70


	//   ....[103]....
        /*0878*/ 	.word	0x00010c60


	//   ....[104]....
        /*087c*/ 	.word	0x00010d40


	//   ....[105]....
        /*0880*/ 	.word	0x00010e50


	//   ....[106]....
        /*0884*/ 	.word	0x00010eb0


	//   ....[107]....
        /*0888*/ 	.word	0x00010fc0


	//   ....[108]....
        /*088c*/ 	.word	0x00011020


	//   ....[109]....
        /*0890*/ 	.word	0x00011130


	//   ....[110]....
        /*0894*/ 	.word	0x00011190


	//   ....[111]....
        /*0898*/ 	.word	0x00011280


	//   ....[112]....
        /*089c*/ 	.word	0x00011300


	//   ....[113]....
        /*08a0*/ 	.word	0x000113e0


	//   ....[114]....
        /*08a4*/ 	.word	0x00011750


	//   ....[115]....
        /*08a8*/ 	.word	0x000117f0


	//   ....[116]....
        /*08ac*/ 	.word	0x00011980


	//   ....[117]....
        /*08b0*/ 	.word	0x00011a00


	//   ....[118]....
        /*08b4*/ 	.word	0x00011a80


	//   ....[119]....
        /*08b8*/ 	.word	0x00011b00


	//   ....[120]....
        /*08bc*/ 	.word	0x00011b80


	//   ....[121]....
        /*08c0*/ 	.word	0x00011c10


	//   ....[122]....
        /*08c4*/ 	.word	0x00011cb0


	//   ....[123]....
        /*08c8*/ 	.word	0x00011d60


	//   ....[124]....
        /*08cc*/ 	.word	0x00011de0


	//   ....[125]....
        /*08d0*/ 	.word	0x00011e60


	//   ....[126]....
        /*08d4*/ 	.word	0x00011ee0


	//   ....[127]....
        /*08d8*/ 	.word	0x00011f70


	//   ....[128]....
        /*08dc*/ 	.word	0x00011ff0


	//   ....[129]....
        /*08e0*/ 	.word	0x00012090


	//   ....[130]....
        /*08e4*/ 	.word	0x000120e0


	//   ....[131]....
        /*08e8*/ 	.word	0x00012170


	//   ....[132]....
        /*08ec*/ 	.word	0x000122a0


	//----- nvinfo : EIATTR_REG_RECONFIG
	.align		4
.L_355:
        /*08f0*/ 	.byte	0x01, 0x54
	.zero		2


	//----- nvinfo : EIATTR_SYSCALL_OFFSETS
	.align		4
        /*08f4*/ 	.byte	0x04, 0x46
        /*08f6*/ 	.short	(.L_357 - .L_356)


	//   ....[0]....
.L_356:
        /*08f8*/ 	.word	0x00001910


	//   ....[1]....
        /*08fc*/ 	.word	0x0000b5b0


	//   ....[2]....
        /*0900*/ 	.word	0x0000b700


	//   ....[3]....
        /*0904*/ 	.word	0x0000b800


	//   ....[4]....
        /*0908*/ 	.word	0x0000c170


	//----- nvinfo : EIATTR_MBARRIER_INSTR_OFFSETS
	.align		4
.L_357:
        /*090c*/ 	.byte	0x04, 0x39
        /*090e*/ 	.short	(.L_359 - .L_358)


	//   ....[0]....
.L_358:
        /*0910*/ 	.word	0x00000250
        /*0914*/ 	.word	0x000000ff
        /*0918*/ 	.word	0x00034800
        /*091c*/ 	.short	0x0100
        /*091e*/ 	.byte	0x08
	.zero		1


	//   ....[1]....
        /*0920*/ 	.word	0x00000260
        /*0924*/ 	.word	0x000000ff
        /*0928*/ 	.word	0x00034820
        /*092c*/ 	.short	0x0100
        /*092e*/ 	.byte	0x08
	.zero		1


	//   ....[2]....
        /*0930*/ 	.word	0x00000350
        /*0934*/ 	.word	0x000000ff
        /*0938*/ 	.word	0x00034830
        /*093c*/ 	.short	0x0100
        /*093e*/ 	.byte	0x08
	.zero		1


	//   ....[3]....
        /*0940*/ 	.word	0x00000360
        /*0944*/ 	.word	0x000000ff
        /*0948*/ 	.word	0x00034840
        /*094c*/ 	.short	0x0100
        /*094e*/ 	.byte	0x08
	.zero		1


	//   ....[4]....
        /*0950*/ 	.word	0x00000370
        /*0954*/ 	.word	0x000000ff
        /*0958*/ 	.word	0x00034838
        /*095c*/ 	.short	0x0100
        /*095e*/ 	.byte	0x08
	.zero		1


	//   ....[5]....
        /*0960*/ 	.word	0x00000380
        /*0964*/ 	.word	0x000000ff
        /*0968*/ 	.word	0x00034848
        /*096c*/ 	.short	0x0100
        /*096e*/ 	.byte	0x08
	.zero		1


	//   ....[6]....
        /*0970*/ 	.word	0x000004b0
        /*0974*/ 	.word	0x000000ff
        /*0978*/ 	.word	0x00034850
        /*097c*/ 	.short	0x0100
        /*097e*/ 	.byte	0x08
	.zero		1


	//   ....[7]....
        /*0980*/ 	.word	0x000004c0
        /*0984*/ 	.word	0x000000ff
        /*0988*/ 	.word	0x00034860
        /*098c*/ 	.short	0x0100
        /*098e*/ 	.byte	0x08
	.zero		1


	//   ....[8]....
        /*0990*/ 	.word	0x000004d0
        /*0994*/ 	.word	0x000000ff
        /*0998*/ 	.word	0x00034858
        /*099c*/ 	.short	0x0100
        /*099e*/ 	.byte	0x08
	.zero		1


	//   ....[9]....
        /*09a0*/ 	.word	0x000004e0
        /*09a4*/ 	.word	0x000000ff
        /*09a8*/ 	.word	0x00034868
        /*09ac*/ 	.short	0x0100
        /*09ae*/ 	.byte	0x08
	.zero		1


	//   ....[10]....
        /*09b0*/ 	.word	0x000005d0
        /*09b4*/ 	.word	0x000000ff
        /*09b8*/ 	.word	0x00034870
        /*09bc*/ 	.short	0x0100
        /*09be*/ 	.byte	0x06
	.zero		1


	//   ....[11]....
        /*09c0*/ 	.word	0x000005e0
        /*09c4*/ 	.word	0x000000ff
        /*09c8*/ 	.word	0x00034880
        /*09cc*/ 	.short	0x0100
        /*09ce*/ 	.byte	0x06
	.zero		1


	//   ....[12]....
        /*09d0*/ 	.word	0x000005f0
        /*09d4*/ 	.word	0x000000ff
        /*09d8*/ 	.word	0x00034878
        /*09dc*/ 	.short	0x0100
        /*09de*/ 	.byte	0x06
	.zero		1


	//   ....[13]....
        /*09e0*/ 	.word	0x00000600
        /*09e4*/ 	.word	0x000000ff
        /*09e8*/ 	.word	0x00034888
        /*09ec*/ 	.short	0x0100
        /*09ee*/ 	.byte	0x06
	.zero		1


	//   ....[14]....
        /*09f0*/ 	.word	0x00000730
        /*09f4*/ 	.word	0x000000ff
        /*09f8*/ 	.word	0x00034890
        /*09fc*/ 	.short	0x0100
        /*09fe*/ 	.byte	0x08
	.zero		1


	//   ....[15]....
        /*0a00*/ 	.word	0x00000740
        /*0a04*/ 	.word	0x000000ff
        /*0a08*/ 	.word	0x000348a0
        /*0a0c*/ 	.short	0x0100
        /*0a0e*/ 	.byte	0x08
	.zero		1


	//   ....[16]....
        /*0a10*/ 	.word	0x00000750
        /*0a14*/ 	.word	0x000000ff
        /*0a18*/ 	.word	0x00034898
        /*0a1c*/ 	.short	0x0100
        /*0a1e*/ 	.byte	0x08
	.zero		1


	//   ....[17]....
        /*0a20*/ 	.word	0x00000760
        /*0a24*/ 	.word	0x000000ff
        /*0a28*/ 	.word	0x000348a8
        /*0a2c*/ 	.short	0x0100
        /*0a2e*/ 	.byte	0x08
	.zero		1


	//   ....[18]....
        /*0a30*/ 	.word	0x00000890
        /*0a34*/ 	.word	0x000000ff
        /*0a38*/ 	.word	0x000348b0
        /*0a3c*/ 	.short	0x0100
        /*0a3e*/ 	.byte	0x08
	.zero		1


	//   ....[19]....
        /*0a40*/ 	.word	0x000008a0
        /*0a44*/ 	.word	0x000000ff
        /*0a48*/ 	.word	0x000348c0
        /*0a4c*/ 	.short	0x0100
        /*0a4e*/ 	.byte	0x08
	.zero		1


	//   ....[20]....
        /*0a50*/ 	.word	0x000008b0
        /*0a54*/ 	.word	0x000000ff
        /*0a58*/ 	.word	0x000348b8
        /*0a5c*/ 	.short	0x0100
        /*0a5e*/ 	.byte	0x08
	.zero		1


	//   ....[21]....
        /*0a60*/ 	.word	0x000008c0
        /*0a64*/ 	.word	0x000000ff
        /*0a68*/ 	.word	0x000348c8
        /*0a6c*/ 	.short	0x0100
        /*0a6e*/ 	.byte	0x08
	.zero		1


	//   ....[22]....
        /*0a70*/ 	.word	0x000019c0
        /*0a74*/ 	.word	0x00000000
        /*0a78*/ 	.word	0x00034800
        /*0a7c*/ 	.short	0x010a
        /*0a7e*/ 	.byte	0x3f
	.zero		1


	//   ....[23]....
        /*0a80*/ 	.word	0x00001a30
        /*0a84*/ 	.word	0x00000005
        /*0a88*/ 	.word	0x00034830
        /*0a8c*/ 	.short	0x010a
        /*0a8e*/ 	.byte	0x3f
	.zero		1


	//   ....[24]....
        /*0a90*/ 	.word	0x00001aa0
        /*0a94*/ 	.word	0x00000005
        /*0a98*/ 	.word	0x00034830
        /*0a9c*/ 	.short	0x010a
        /*0a9e*/ 	.byte	0x3f
	.zero		1


	//   ....[25]....
        /*0aa0*/ 	.word	0x00002bc0
        /*0aa4*/ 	.word	0x00000005
        /*0aa8*/ 	.word	0x00000000
        /*0aac*/ 	.short	0x0101
        /*0aae*/ 	.byte	0x3f
	.zero		1


	//   ....[26]....
        /*0ab0*/ 	.word	0x000041b0
        /*0ab4*/ 	.word	0x0000000e
        /*0ab8*/ 	.word	0x00034830
        /*0abc*/ 	.short	0x010a
        /*0abe*/ 	.byte	0x3f
	.zero		1


	//   ....[27]....
        /*0ac0*/ 	.word	0x00004200
        /*0ac4*/ 	.word	0x0000000e
        /*0ac8*/ 	.word	0x00034830
        /*0acc*/ 	.short	0x010a
        /*0ace*/ 	.byte	0x3f
	.zero		1


	//   ....[28]....
        /*0ad0*/ 	.word	0x00004aa0
        /*0ad4*/ 	.word	0x0000000d
        /*0ad8*/ 	.word	0x00034850
        /*0adc*/ 	.short	0x010a
        /*0ade*/ 	.byte	0x3f
	.zero		1


	//   ....[29]....
        /*0ae0*/ 	.word	0x00004ae0
        /*0ae4*/ 	.word	0x0000000d
        /*0ae8*/ 	.word	0x00034850
        /*0aec*/ 	.short	0x010a
        /*0aee*/ 	.byte	0x3f
	.zero		1


	//   ....[30]....
        /*0af0*/ 	.word	0x00005bd0
        /*0af4*/ 	.word	0x0000001f
        /*0af8*/ 	.word	0x00000000
        /*0afc*/ 	.short	0x0101
        /*0afe*/ 	.byte	0x3f
	.zero		1


	//   ....[31]....
        /*0b00*/ 	.word	0x00005c50
        /*0b04*/ 	.word	0x0000001f
        /*0b08*/ 	.word	0x00000000
        /*0b0c*/ 	.short	0x0101
        /*0b0e*/ 	.byte	0x3f
	.zero		1


	//   ....[32]....
        /*0b10*/ 	.word	0x00006620
        /*0b14*/ 	.word	0x0000000e
        /*0b18*/ 	.word	0x00034850
        /*0b1c*/ 	.short	0x010a
        /*0b1e*/ 	.byte	0x3f
	.zero		1


	//   ....[33]....
        /*0b20*/ 	.word	0x00006660
        /*0b24*/ 	.word	0x0000000e
        /*0b28*/ 	.word	0x00034850
        /*0b2c*/ 	.short	0x010a
        /*0b2e*/ 	.byte	0x3f
	.zero		1


	//   ....[34]....
        /*0b30*/ 	.word	0x00006c50
        /*0b34*/ 	.word	0x00000008
        /*0b38*/ 	.word	0x00000000
        /*0b3c*/ 	.short	0x0101
        /*0b3e*/ 	.byte	0x3f
	.zero		1


	//   ....[35]....
        /*0b40*/ 	.word	0x00008240
        /*0b44*/ 	.word	0x00000003
        /*0b48*/ 	.word	0x00000000
        /*0b4c*/ 	.short	0x0101
        /*0b4e*/ 	.byte	0x3f
	.zero		1


	//   ....[36]....
        /*0b50*/ 	.word	0x000088b0
        /*0b54*/ 	.word	0x0000000a
        /*0b58*/ 	.word	0x00000000
        /*0b5c*/ 	.short	0x0101
        /*0b5e*/ 	.byte	0x3f
	.zero		1


	//   ....[37]....
        /*0b60*/ 	.word	0x0000bc00
        /*0b64*/ 	.word	0x00000000
        /*0b68*/ 	.word	0x00034840
        /*0b6c*/ 	.short	0x010a
        /*0b6e*/ 	.byte	0x3f
	.zero		1


	//   ....[38]....
        /*0b70*/ 	.word	0x0000cba0
        /*0b74*/ 	.word	0x00000012
        /*0b78*/ 	.word	0x00034800
        /*0b7c*/ 	.short	0x0107
        /*0b7e*/ 	.byte	0x3f
	.zero		1


	//   ....[39]....
        /*0b80*/ 	.word	0x0000ccb0
        /*0b84*/ 	.word	0x00000012
        /*0b88*/ 	.word	0x00034800
        /*0b8c*/ 	.short	0x0101
        /*0b8e*/ 	.byte	0x3f
	.zero		1


	//   ....[40]....
        /*0b90*/ 	.word	0x0000ccd0
        /*0b94*/ 	.word	0x00000012
        /*0b98*/ 	.word	0x00034820
        /*0b9c*/ 	.short	0x010a
        /*0b9e*/ 	.byte	0x3f
	.zero		1


	//   ....[41]....
        /*0ba0*/ 	.word	0x0000d090
        /*0ba4*/ 	.word	0x00000003
        /*0ba8*/ 	.word	0x00034840
        /*0bac*/ 	.short	0x010a
        /*0bae*/ 	.byte	0x3f
	.zero		1


	//   ....[42]....
        /*0bb0*/ 	.word	0x0000d520
        /*0bb4*/ 	.word	0x00000003
        /*0bb8*/ 	.word	0x00000060
        /*0bbc*/ 	.short	0x010a
        /*0bbe*/ 	.byte	0x3f
	.zero		1


	//   ....[43]....
        /*0bc0*/ 	.word	0x0000dbb0
        /*0bc4*/ 	.word	0x00000003
        /*0bc8*/ 	.word	0x00034840
        /*0bcc*/ 	.short	0x010a
        /*0bce*/ 	.byte	0x3f
	.zero		1


	//   ....[44]....
        /*0bd0*/ 	.word	0x0000e040
        /*0bd4*/ 	.word	0x00000002
        /*0bd8*/ 	.word	0x00000060
        /*0bdc*/ 	.short	0x010a
        /*0bde*/ 	.byte	0x3f
	.zero		1


	//   ....[45]....
        /*0be0*/ 	.word	0x0000e610
        /*0be4*/ 	.word	0x00000002
        /*0be8*/ 	.word	0x00034840
        /*0bec*/ 	.short	0x010a
        /*0bee*/ 	.byte	0x3f
	.zero		1


	//   ....[46]....
        /*0bf0*/ 	.word	0x0000eaa0
        /*0bf4*/ 	.word	0x00000002
        /*0bf8*/ 	.word	0x00000060
        /*0bfc*/ 	.short	0x010a
        /*0bfe*/ 	.byte	0x3f
	.zero		1


	//   ....[47]....
        /*0c00*/ 	.word	0x0000f020
        /*0c04*/ 	.word	0x00000000
        /*0c08*/ 	.word	0x00034860
        /*0c0c*/ 	.short	0x010a
        /*0c0e*/ 	.byte	0x3f
	.zero		1


	//   ....[48]....
        /*0c10*/ 	.word	0x00010210
        /*0c14*/ 	.word	0x00000000
        /*0c18*/ 	.word	0x00034820
        /*0c1c*/ 	.short	0x010a
        /*0c1e*/ 	.byte	0x3f
	.zero		1


	//   ....[49]....
        /*0c20*/ 	.word	0x00010400
        /*0c24*/ 	.word	0x00000006
        /*0c28*/ 	.word	0x00000000
        /*0c2c*/ 	.short	0x010a
        /*0c2e*/ 	.byte	0x3f
	.zero		1


	//   ....[50]....
        /*0c30*/ 	.word	0x00010430
        /*0c34*/ 	.word	0x00000007
        /*0c38*/ 	.word	0x00000000
        /*0c3c*/ 	.short	0x010a
        /*0c3e*/ 	.byte	0x3f
	.zero		1


	//   ....[51]....
        /*0c40*/ 	.word	0x00010490
        /*0c44*/ 	.word	0x00000004
        /*0c48*/ 	.word	0x00000000
        /*0c4c*/ 	.short	0x010a
        /*0c4e*/ 	.byte	0x3f
	.zero		1


	//   ....[52]....
        /*0c50*/ 	.word	0x000104c0
        /*0c54*/ 	.word	0x00000003
        /*0c58*/ 	.word	0x00000000
        /*0c5c*/ 	.short	0x010a
        /*0c5e*/ 	.byte	0x3f
	.zero		1


	//   ....[53]....
        /*0c60*/ 	.word	0x00010520
        /*0c64*/ 	.word	0x00000000
        /*0c68*/ 	.word	0x00034800
        /*0c6c*/ 	.short	0x010a
        /*0c6e*/ 	.byte	0x3f
	.zero		1


	//   ....[54]....
        /*0c70*/ 	.word	0x00010570
        /*0c74*/ 	.word	0x00000005
        /*0c78*/ 	.word	0x00034830
        /*0c7c*/ 	.short	0x010a
        /*0c7e*/ 	.byte	0x3f
	.zero		1


	//   ....[55]....
        /*0c80*/ 	.word	0x000105c0
        /*0c84*/ 	.word	0x0000000e
        /*0c88*/ 	.word	0x00034830
        /*0c8c*/ 	.short	0x010a
        /*0c8e*/ 	.byte	0x3f
	.zero		1


	//   ....[56]....
        /*0c90*/ 	.word	0x00010610
        /*0c94*/ 	.word	0x0000000d
        /*0c98*/ 	.word	0x00034850
        /*0c9c*/ 	.short	0x010a
        /*0c9e*/ 	.byte	0x3f
	.zero		1


	//   ....[57]....
        /*0ca0*/ 	.word	0x00010660
        /*0ca4*/ 	.word	0x0000000e
        /*0ca8*/ 	.word	0x00034850
        /*0cac*/ 	.short	0x010a
        /*0cae*/ 	.byte	0x3f
	.zero		1


	//   ....[58]....
        /*0cb0*/ 	.word	0x00010800
        /*0cb4*/ 	.word	0x00000000
        /*0cb8*/ 	.word	0x00034840
        /*0cbc*/ 	.short	0x010a
        /*0cbe*/ 	.byte	0x3f
	.zero		1


	//   ....[59]....
        /*0cc0*/ 	.word	0x00011460
        /*0cc4*/ 	.word	0x00000012
        /*0cc8*/ 	.word	0x00034820
        /*0ccc*/ 	.short	0x010a
        /*0cce*/ 	.byte	0x3f
	.zero		1


	//   ....[60]....
        /*0cd0*/ 	.word	0x000114b0
        /*0cd4*/ 	.word	0x00000003
        /*0cd8*/ 	.word	0x00034840
        /*0cdc*/ 	.short	0x010a
        /*0cde*/ 	.byte	0x3f
	.zero		1


	//   ....[61]....
        /*0ce0*/ 	.word	0x00011500
        /*0ce4*/ 	.word	0x00000003
        /*0ce8*/ 	.word	0x00000060
        /*0cec*/ 	.short	0x010a
        /*0cee*/ 	.byte	0x3f
	.zero		1


	//   ....[62]....
        /*0cf0*/ 	.word	0x00011550
        /*0cf4*/ 	.word	0x00000003
        /*0cf8*/ 	.word	0x00034840
        /*0cfc*/ 	.short	0x010a
        /*0cfe*/ 	.byte	0x3f
	.zero		1


	//   ....[63]....
        /*0d00*/ 	.word	0x000115a0
        /*0d04*/ 	.word	0x00000002
        /*0d08*/ 	.word	0x00000060
        /*0d0c*/ 	.short	0x010a
        /*0d0e*/ 	.byte	0x3f
	.zero		1


	//   ....[64]....
        /*0d10*/ 	.word	0x000115f0
        /*0d14*/ 	.word	0x00000002
        /*0d18*/ 	.word	0x00034840
        /*0d1c*/ 	.short	0x010a
        /*0d1e*/ 	.byte	0x3f
	.zero		1


	//   ....[65]....
        /*0d20*/ 	.word	0x00011640
        /*0d24*/ 	.word	0x00000002
        /*0d28*/ 	.word	0x00000060
        /*0d2c*/ 	.short	0x010a
        /*0d2e*/ 	.byte	0x3f
	.zero		1


	//   ....[66]....
        /*0d30*/ 	.word	0x00011690
        /*0d34*/ 	.word	0x00000000
        /*0d38*/ 	.word	0x00034860
        /*0d3c*/ 	.short	0x010a
        /*0d3e*/ 	.byte	0x3f
	.zero		1


	//   ....[67]....
        /*0d40*/ 	.word	0x000121c0
        /*0d44*/ 	.word	0x00000000
        /*0d48*/ 	.word	0x00034820
        /*0d4c*/ 	.short	0x010a
        /*0d4e*/ 	.byte	0x3f
	.zero		1


	//   ....[68]....
        /*0d50*/ 	.word	0x00012360
        /*0d54*/ 	.word	0x00000006
        /*0d58*/ 	.word	0x00000000
        /*0d5c*/ 	.short	0x010a
        /*0d5e*/ 	.byte	0x3f
	.zero		1


	//   ....[69]....
        /*0d60*/ 	.word	0x000123b0
        /*0d64*/ 	.word	0x00000007
        /*0d68*/ 	.word	0x00000000
        /*0d6c*/ 	.short	0x010a
        /*0d6e*/ 	.byte	0x3f
	.zero		1


	//   ....[70]....
        /*0d70*/ 	.word	0x00012400
        /*0d74*/ 	.word	0x00000004
        /*0d78*/ 	.word	0x00000000
        /*0d7c*/ 	.short	0x010a
        /*0d7e*/ 	.byte	0x3f
	.zero		1


	//----- nvinfo : EIATTR_NUM_MBARRIERS
	.align		4
.L_359:
        /*0d80*/ 	.byte	0x03, 0x38
        /*0d82*/ 	.short	0x0016


	//----- nvinfo : EIATTR_EXIT_INSTR_OFFSETS
	.align		4
        /*0d84*/ 	.byte	0x04, 0x1c
        /*0d86*/ 	.short	(.L_361 - .L_360)


	//   ....[0]....
.L_360:
        /*0d88*/ 	.word	0x00000a30


	//   ....[1]....
        /*0d8c*/ 	.word	0x00009d10


	//   ....[2]....
        /*0d90*/ 	.word	0x00010510


	//----- nvinfo : EIATTR_MAX_THREADS
	.align		4
.L_361:
        /*0d94*/ 	.byte	0x04, 0x05
        /*0d96*/ 	.short	(.L_363 - .L_362)
.L_362:
        /*0d98*/ 	.word	0x00000180
        /*0d9c*/ 	.word	0x00000001
        /*0da0*/ 	.word	0x00000001


	//----- nvinfo : EIATTR_CRS_STACK_SIZE
	.align		4
.L_363:
        /*0da4*/ 	.byte	0x04, 0x1e
        /*0da6*/ 	.short	(.L_365 - .L_364)
.L_364:
        /*0da8*/ 	.word	0x00000000


	//----- nvinfo : EIATTR_CBANK_PARAM_SIZE
	.align		4
.L_365:
        /*0dac*/ 	.byte	0x03, 0x19
        /*0dae*/ 	.short	0x0af0


	//----- nvinfo : EIATTR_PARAM_CBANK
	.align		4
        /*0db0*/ 	.byte	0x04, 0x0a
        /*0db2*/ 	.short	(.L_367 - .L_366)
	.align		4
.L_366:
        /*0db4*/ 	.word	index@(.nv.constant0._ZN7cutlass13device_kernelIN5flash11enable_sm90INS1_16FlashAttnFwdSm90INS1_25CollectiveMainloopFwdSm90ILi2EN4cute5tupleIJNS5_1CILi1EEES8_S8_EEENS6_IJNS7_ILi128EEESA_NS7_ILi192EEEEEELi128ENS_10bfloat16_tEfNS_4arch4Sm90ELb0ELb0ELb0ELb1ELb0ELb0ELb0ELb1ELb1ELb1ELb1ELb0EEENS1_21CollectiveEpilogueFwdINS6_IJSA_SA_SA_EEES9_SD_SF_Li256ELb1ELb1ELb1ELb0EEENS1_36VarlenDynamicPersistentTileSchedulerILi128ELi128ELi256ELi128ELb1ELb1ELb1ELb0ELb1ELb1EEEEEEEEEvNT_6ParamsE)
        /*0db8*/ 	.short	0x0210
        /*0dba*/ 	.short	0x0af0


	//----- nvinfo : EIATTR_SW_WAR
	.align		4
.L_367:
        /*0dbc*/ 	.byte	0x04, 0x36
        /*0dbe*/ 	.short	(.L_369 - .L_368)
.L_368:
        /*0dc0*/ 	.word	0x00000008
.L_369:


//--------------------- .nv.info._ZN7cutlass13device_kernelIN5flash11enable_sm90INS1_16FlashAttnFwdSm90INS1_25CollectiveMainloopFwdSm90ILi2EN4cute5tupleIJNS5_1CILi1EEES8_S8_EEENS6_IJNS7_ILi128EEESA_NS7_ILi192EEEEEELi128ENS_10bfloat16_tEfNS_4arch4Sm90ELb0ELb0ELb0ELb1ELb0ELb1ELb0ELb1ELb1ELb1ELb1ELb0EEENS1_21CollectiveEpilogueFwdINS6_IJSA_SA_SA_EEES9_SD_SF_Li256ELb1ELb1ELb1ELb0EEENS1_36VarlenDynamicPersistentTileSchedulerILi128ELi128ELi256ELi128ELb1ELb1ELb1ELb0ELb1ELb1EEEEEEEEEvNT_6ParamsE --------------------------
	.section	.nv.info._ZN7cutlass13device_kernelIN5flash11enable_sm90INS1_16FlashAttnFwdSm90INS1_25CollectiveMainloopFwdSm90ILi2EN4cute5tupleIJNS5_1CILi1EEES8_S8_EEENS6_IJNS7_ILi128EEESA_NS7_ILi192EEEEEELi128ENS_10bfloat16_tEfNS_4arch4Sm90ELb0ELb0ELb0ELb1ELb0ELb1ELb0ELb1ELb1ELb1ELb1ELb0EEENS1_21CollectiveEpilogueFwdINS6_IJSA_SA_SA_EEES9_SD_SF_Li256ELb1ELb1ELb1ELb0EEENS1_36VarlenDynamicPersistentTileSchedulerILi128ELi128ELi256ELi128ELb1ELb1ELb1ELb0ELb1ELb1EEEEEEEEEvNT_6ParamsE,"",@"SHT_CUDA_INFO"
	.sectionflags	@""
	.align	4


	//----- nvinfo : EIATTR_CUDA_API_VERSION
	.align		4
        /*0000*/ 	.byte	0x04, 0x37
        /*0002*/ 	.short	(.L_371 - .L_370)
.L_370:
        /*0004*/ 	.word	0x00000082


	//----- nvinfo : EIATTR_KPARAM_INFO
	.align		4
.L_371:
        /*0008*/ 	.byte	0x04, 0x17
        /*000a*/ 	.short	(.L_373 - .L_372)
.L_372:
        /*000c*/ 	.word	0x00000000
        /*0010*/ 	.short	0x0000
        /*0012*/ 	.short	0x0070
        /*0014*/ 	.byte	0x00, 0xf0, 0x01, 0x2a


	//----- nvinfo : EIATTR_SPARSE_MMA_MASK
	.align		4
.L_373:
        /*0018*/ 	.byte	0x03, 0x50
        /*001a*/ 	.short	0x0000


	//----- nvinfo : EIATTR_MAXREG_COUNT
	.align		4
        /*001c*/ 	.byte	0x03, 0x1b
        /*001e*/ 	.short	0x00a8


	//----- nvinfo : EIATTR_NUM_BARRIERS
	.align		4
        /*0020*/ 	.byte	0x02, 0x4c
        /*0022*/ 	.byte	0x10
	.zero		1


	//----- nvinfo : EIATTR_EXTERNS
	.align		4
        /*0024*/ 	.byte	0x04, 0x0f
        /*0026*/ 	.short	(.L_375 - .L_374)


	//   ....[0]....
	.align		4
.L_374:
        /*0028*/ 	.word	index@(__assertfail)


	//----- nvinfo : EIATTR_ANNOTATIONS
	.align		4
.L_375:
        /*002c*/ 	.byte	0x04, 0x55
        /*002e*/ 	.short	(.L_377 - .L_376)


	//   ....[0]....
.L_376:
        /* <DEDUP_REMOVED lines=125> */


	//----- nvinfo : EIATTR_MERCURY_ISA_VERSION
	.align		4
.L_377:
        /*07f0*/ 	.byte	0x03, 0x5f
        /*07f2*/ 	.short	0x0101


	//----- nvinfo : EIATTR_UNUSED_LOAD_BYTE_OFFSET
	.align		4
        /*07f4*/ 	.byte	0x04, 0x44
        /*07f6*/ 	.short	(.L_379 - .L_378)


	//   ....[0]....
.L_378:
        /*07f8*/ 	.word	0x00000ab0
        /*07fc*/ 	.word	0x0000fff0


	//   ....[1]....
        /*0800*/ 	.word	0x00016e70
        /*0804*/ 	.word	0x0000fff0


	//----- nvinfo : EIATTR_INT_WARP_WIDE_INSTR_OFFSETS
	.align		4
.L_379:
        /*0808*/ 	.byte	0x04, 0x31
        /*080a*/ 	.short	(.L_381 - .L_380)


	//   ....[0]....
.L_380:
        /*080c*/ 	.word	0x00000190


	//   ....[1]....
        /*0810*/ 	.word	0x000001d0


	//   ....[2]....
        /*0814*/ 	.word	0x00000240


	//   ....[3]....
        /*0818*/ 	.word	0x0001cb50


	//   ....[4]....
        /*081c*/ 	.word	0x0001cbe0


	//   ....[5]....
        /*0820*/ 	.word	0x00020690


	//   ....[6]....
        /*0824*/ 	.word	0x000206f0


	//----- nvinfo : EIATTR_COOP_GROUP_MASK_REGIDS
	.align		4
.L_381:
        /*0828*/ 	.byte	0x04, 0x29
        /*082a*/ 	.short	(.L_383 - .L_382)


	//   ....[0]....
.L_382:
        /*082c*/ 	.word	0xffffffff


	//   ....[1]....
        /*0830*/ 	.word	0xffffffff


	//   ....[2]....
        /*0834*/ 	.word	0xffffffff


	//   ....[3]....
        /*0838*/ 	.word	0xffffffff


	//   ....[4]....
        /*083c*/ 	.word	0xffffffff


	//   ....[5]....
        /*0840*/ 	.word	0xffffffff


	//   ....[6]....
        /*0844*/ 	.word	0xffffffff


	//   ....[7]....
        /*0848*/ 	.word	0xffffffff


	//   ....[8]....
        /*084c*/ 	.word	0xffffffff


	//   ....[9]....
        /*0850*/ 	.word	0xffffffff


	//   ....[10]....
        /*0854*/ 	.word	0xffffffff


	//   ....[11]....
        /*0858*/ 	.word	0xffffffff


	//   ....[12]....
        /*085c*/ 	.word	0xffffffff


	//   ....[13]....
        /*0860*/ 	.word	0xffffffff


	//   ....[14]....
        /*0864*/ 	.word	0xffffffff


	//   ....[15]....
        /*0868*/ 	.word	0xffffffff


	//   ....[16]....
        /*086c*/ 	.word	0xffffffff


	//   ....[17]....
        /*0870*/ 	.word	0xffffffff


	//   ....[18]....
        /*0874*/ 	.word	0xffffffff


	//   ....[19]....
        /*0878*/ 	.word	0xffffffff


	//   ....[20]....
        /*087c*/ 	.word	0xffffffff


	//   ....[21]....
        /*0880*/ 	.word	0xffffffff


	//   ....[22]....
        /*0884*/ 	.word	0xffffffff


	//   ....[23]....
        /*0888*/ 	.word	0xffffffff


	//   ....[24]....
        /*088c*/ 	.word	0xffffffff


	//   ....[25]....
        /*0890*/ 	.word	0xffffffff


	//   ....[26]....
        /*0894*/ 	.word	0xffffffff


	//   ....[27]....
        /*0898*/ 	.word	0xffffffff


	//   ....[28]....
        /*089c*/ 	.word	0xffffffff


	//   ....[29]....
        /*08a0*/ 	.word	0xffffffff


	//   ....[30]....
        /*08a4*/ 	.word	0xffffffff


	//   ....[31]....
        /*08a8*/ 	.word	0xffffffff


	//   ....[32]....
        /*08ac*/ 	.word	0xffffffff


	//   ....[33]....
        /*08b0*/ 	.word	0xffffffff


	//   ....[34]....
        /*08b4*/ 	.word	0xffffffff


	//   ....[35]....
        /*08b8*/ 	.word	0xffffffff


	//   ....[36]....
        /*08bc*/ 	.word	0xffffffff


	//   ....[37]....
        /*08c0*/ 	.word	0xffffffff


	//   ....[38]....
        /*08c4*/ 	.word	0xffffffff


	//   ....[39]....
        /*08c8*/ 	.word	0xffffffff


	//   ....[40]....
        /*08cc*/ 	.word	0xffffffff


	//   ....[41]....
        /*08d0*/ 	.word	0xffffffff


	//   ....[42]....
        /*08d4*/ 	.word	0xffffffff


	//   ....[43]....
        /*08d8*/ 	.word	0xffffffff


	//   ....[44]....
        /*08dc*/ 	.word	0xffffffff


	//   ....[45]....
        /*08e0*/ 	.word	0xffffffff


	//   ....[46]....
        /*08e4*/ 	.word	0xffffffff


	//   ....[47]....
        /*08e8*/ 	.word	0xffffffff


	//   ....[48]....
        /*08ec*/ 	.word	0xffffffff


	//   ....[49]....
        /*08f0*/ 	.word	0xffffffff


	//   ....[50]....
        /*08f4*/ 	.word	0xffffffff


	//   ....[51]....
        /*08f8*/ 	.word	0xffffffff


	//   ....[52]....
        /*08fc*/ 	.word	0xffffffff


	//   ....[53]....
        /*0900*/ 	.word	0xffffffff


	//   ....[54]....
        /*0904*/ 	.word	0xffffffff


	//   ....[55]....
        /*0908*/ 	.word	0xffffffff


	//   ....[56]....
        /*090c*/ 	.word	0xffffffff


	//   ....[57]....
        /*0910*/ 	.word	0xffffffff


	//   ....[58]....
        /*0914*/ 	.word	0xffffffff


	//   ....[59]....
        /*0918*/ 	.word	0xffffffff


	//   ....[60]....
        /*091c*/ 	.word	0xffffffff


	//   ....[61]....
        /*0920*/ 	.word	0xffffffff


	//   ....[62]....
        /*0924*/ 	.word	0xffffffff


	//   ....[63]....
        /*0928*/ 	.word	0xffffffff


	//   ....[64]....
        /*092c*/ 	.word	0xffffffff


	//   ....[65]....
        /*0930*/ 	.word	0xffffffff


	//   ....[66]....
        /*0934*/ 	.word	0xffffffff


	//   ....[67]....
        /*0938*/ 	.word	0xffffffff


	//   ....[68]....
        /*093c*/ 	.word	0xffffffff


	//   ....[69]....
        /*0940*/ 	.word	0xffffffff


	//   ....[70]....
        /*0944*/ 	.word	0xffffffff


	//   ....[71]....
        /*0948*/ 	.word	0xffffffff


	//   ....[72]....
        /*094c*/ 	.word	0xffffffff


	//   ....[73]....
        /*0950*/ 	.word	0xffffffff


	//   ....[74]....
        /*0954*/ 	.word	0xffffffff


	//   ....[75]....
        /*0958*/ 	.word	0xffffffff


	//   ....[76]....
        /*095c*/ 	.word	0xffffffff


	//   ....[77]....
        /*0960*/ 	.word	0xffffffff


	//   ....[78]....
        /*0964*/ 	.word	0xffffffff


	//   ....[79]....
        /*0968*/ 	.word	0xffffffff


	//   ....[80]....
        /*096c*/ 	.word	0xffffffff


	//   ....[81]....
        /*0970*/ 	.word	0xffffffff


	//   ....[82]....
        /*0974*/ 	.word	0xffffffff


	//   ....[83]....
        /*0978*/ 	.word	0xffffffff


	//   ....[84]....
        /*097c*/ 	.word	0xffffffff


	//   ....[85]....
        /*0980*/ 	.word	0xffffffff


	//   ....[86]....
        /*0984*/ 	.word	0xffffffff


	//   ....[87]....
        /*0988*/ 	.word	0xffffffff


	//   ....[88]....
        /*098c*/ 	.word	0xffffffff


	//   ....[89]....
        /*0990*/ 	.word	0xffffffff


	//   ....[90]....
        /*0994*/ 	.word	0xffffffff


	//   ....[91]....
        /*0998*/ 	.word	0xffffffff


	//   ....[92]....
        /*099c*/ 	.word	0xffffffff


	//   ....[93]....
        /*09a0*/ 	.word	0xffffffff


	//   ....[94]....
        /*09a4*/ 	.word	0xffffffff


	//   ....[95]....
        /*09a8*/ 	.word	0xffffffff


	//   ....[96]....
        /*09ac*/ 	.word	0xffffffff


	//   ....[97]....
        /*09b0*/ 	.word	0xffffffff


	//   ....[98]....
        /*09b4*/ 	.word	0xffffffff


	//   ....[99]....
        /*09b8*/ 	.word	0xffffffff


	//   ....[100]....
        /*09bc*/ 	.word	0xffffffff


	//   ....[101]....
        /*09c0*/ 	.word	0xffffffff


	//   ....[102]....
        /*09c4*/ 	.word	0xffffffff


	//   ....[103]....
        /*09c8*/ 	.word	0xffffffff


	//   ....[104]....
        /*09cc*/ 	.word	0xffffffff


	//   ....[105]....
        /*09d0*/ 	.word	0xffffffff


	//   ....[106]....
        /*09d4*/ 	.word	0x0500000f


	//   ....[107]....
        /*09d8*/ 	.word	0x0500000f


	//   ....[108]....
        /*09dc*/ 	.word	0x0500000f


	//   ....[109]....
        /*09e0*/ 	.word	0x0500000f


	//   ....[110]....
        /*09e4*/ 	.word	0x0500000f


	//   ....[111]....
        /*09e8*/ 	.word	0x0500000f


	//   ....[112]....
        /*09ec*/ 	.word	0x0500000f


	//   ....[113]....
        /*09f0*/ 	.word	0x0500000f


	//   ....[114]....
        /*09f4*/ 	.word	0x0500000f


	//   ....[115]....
        /*09f8*/ 	.word	0x0500000f


	//   ....[116]....
        /*09fc*/ 	.word	0x0500000f


	//   ....[117]....
        /*0a00*/ 	.word	0x0500000f


	//   ....[118]....
        /*0a04*/ 	.word	0x0500000f


	//   ....[119]....
        /*0a08*/ 	.word	0x0500000f


	//   ....[120]....
        /*0a0c*/ 	.word	0x0500000f


	//   ....[121]....
        /*0a10*/ 	.word	0x0500000f


	//   ....[122]....
        /*0a14*/ 	.word	0x0500000f


	//   ....[123]....
        /*0a18*/ 	.word	0x0500000f


	//   ....[124]....
        /*0a1c*/ 	.word	0x0500000f


	//   ....[125]....
        /*0a20*/ 	.word	0x0500000f


	//   ....[126]....
        /*0a24*/ 	.word	0x0500000f


	//   ....[127]....
        /*0a28*/ 	.word	0x0500000f


	//   ....[128]....
        /*0a2c*/ 	.word	0x0500000f


	//   ....[129]....
        /*0a30*/ 	.word	0x0500000f


	//   ....[130]....
        /*0a34*/ 	.word	0x0500000f


	//   ....[131]....
        /*0a38*/ 	.word	0x0500000f


	//   ....[132]....
        /*0a3c*/ 	.word	0x0500000f


	//   ....[133]....
        /*0a40*/ 	.word	0x0500000f


	//   ....[134]....
        /*0a44*/ 	.word	0x0500000f


	//   ....[135]....
        /*0a48*/ 	.word	0x0500000f


	//   ....[136]....
        /*0a4c*/ 	.word	0x0500000f


	//   ....[137]....
        /*0a50*/ 	.word	0x0500000f


	//   ....[138]....
        /*0a54*/ 	.word	0x0500000f


	//   ....[139]....
        /*0a58*/ 	.word	0x0500000f


	//   ....[140]....
        /*0a5c*/ 	.word	0x0500000f


	//   ....[141]....
        /*0a60*/ 	.word	0x0500000f


	//   ....[142]....
        /*0a64*/ 	.word	0x0500000f


	//   ....[143]....
        /*0a68*/ 	.word	0x0500000f


	//   ....[144]....
        /*0a6c*/ 	.word	0x0500000f


	//   ....[145]....
        /*0a70*/ 	.word	0x0500000f


	//   ....[146]....
        /*0a74*/ 	.word	0x0500000f


	//   ....[147]....
        /*0a78*/ 	.word	0x0500000f


	//   ....[148]....
        /*0a7c*/ 	.word	0x0500000f


	//   ....[149]....
        /*0a80*/ 	.word	0x0500000f


	//   ....[150]....
        /*0a84*/ 	.word	0x0500000f


	//----- nvinfo : EIATTR_COOP_GROUP_INSTR_OFFSETS
	.align		4
.L_383:
        /*0a88*/ 	.byte	0x04, 0x28
        /*0a8a*/ 	.short	(.L_385 - .L_384)


	//   ....[0]....
.L_384:
        /*0a8c*/ 	.word	0x00000060


	//   ....[1]....
        /*0a90*/ 	.word	0x000001a0


	//   ....[2]....
        /*0a94*/ 	.word	0x000001f0


	//   ....[3]....
        /*0a98*/ 	.word	0x00000420


	//   ....[4]....
        /*0a9c*/ 	.word	0x00000580


	//   ....[5]....
        /*0aa0*/ 	.word	0x000006a0


	//   ....[6]....
        /*0aa4*/ 	.word	0x00000800


	//   ....[7]....
        /*0aa8*/ 	.word	0x0000b400


	//   ....[8]....
        /*0aac*/ 	.word	0x0000b970


	//   ....[9]....
        /*0ab0*/ 	.word	0x0000b980


	//   ....[10]....
        /*0ab4*/ 	.word	0x0000b990


	//   ....[11]....
        /*0ab8*/ 	.word	0x0000b9a0


	//   ....[12]....
        /*0abc*/ 	.word	0x0000e440


	//   ....[13]....
        /*0ac0*/ 	.word	0x0000e450


	//   ....[14]....
        /*0ac4*/ 	.word	0x0000e460


	//   ....[15]....
        /*0ac8*/ 	.word	0x0000e470


	//   ....[16]....
        /*0acc*/ 	.word	0x00012500


	//   ....[17]....
        /*0ad0*/ 	.word	0x000125d0


	//   ....[18]....
        /*0ad4*/ 	.word	0x00012b90


	//   ....[19]....
        /*0ad8*/ 	.word	0x00012bf0


	//   ....[20]....
        /*0adc*/ 	.word	0x00014b00


	//   ....[21]....
        /*0ae0*/ 	.word	0x00014b90


	//   ....[22]....
        /*0ae4*/ 	.word	0x000152c0


	//   ....[23]....
        /*0ae8*/ 	.word	0x00015370


	//   ....[24]....
        /*0aec*/ 	.word	0x000167c0


	//   ....[25]....
        /*0af0*/ 	.word	0x00016830


	//   ....[26]....
        /*0af4*/ 	.word	0x00016860


	//   ....[27]....
        /*0af8*/ 	.word	0x00016870


	//   ....[28]....
        /*0afc*/ 	.word	0x00017920


	//   ....[29]....
        /*0b00*/ 	.word	0x00017930


	//   ....[30]....
        /*0b04*/ 	.word	0x00017940


	//   ....[31]....
        /*0b08*/ 	.word	0x00017950


	//   ....[32]....
        /*0b0c*/ 	.word	0x00018000


	//   ....[33]....
        /*0b10*/ 	.word	0x00018030


	//   ....[34]....
        /*0b14*/ 	.word	0x00018120


	//   ....[35]....
        /*0b18*/ 	.word	0x00018140


	//   ....[36]....
        /*0b1c*/ 	.word	0x00018200


	//   ....[37]....
        /*0b20*/ 	.word	0x00018220


	//   ....[38]....
        /*0b24*/ 	.word	0x000182f0


	//   ....[39]....
        /*0b28*/ 	.word	0x00018310


	//   ....[40]....
        /*0b2c*/ 	.word	0x00018790


	//   ....[41]....
        /*0b30*/ 	.word	0x000187a0


	//   ....[42]....
        /*0b34*/ 	.word	0x00018be0


	//   ....[43]....
        /*0b38*/ 	.word	0x00018bf0


	//   ....[44]....
        /*0b3c*/ 	.word	0x00019860


	//   ....[45]....
        /*0b40*/ 	.word	0x00019880


	//   ....[46]....
        /*0b44*/ 	.word	0x00019940


	//   ....[47]....
        /*0b48*/ 	.word	0x00019960


	//   ....[48]....
        /*0b4c*/ 	.word	0x00019a20


	//   ....[49]....
        /*0b50*/ 	.word	0x00019a40


	//   ....[50]....
        /*0b54*/ 	.word	0x00019b10


	//   ....[51]....
        /*0b58*/ 	.word	0x00019b30


	//   ....[52]....
        /*0b5c*/ 	.word	0x00019c80


	//   ....[53]....
        /*0b60*/ 	.word	0x00019eb0


	//   ....[54]....
        /*0b64*/ 	.word	0x00019ee0


	//   ....[55]....
        /*0b68*/ 	.word	0x00019f10


	//   ....[56]....
        /*0b6c*/ 	.word	0x00019f40


	//   ....[57]....
        /*0b70*/ 	.word	0x00019f70


	//   ....[58]....
        /*0b74*/ 	.word	0x00019fa0


	//   ....[59]....
        /*0b78*/ 	.word	0x0001a140


	//   ....[60]....
        /*0b7c*/ 	.word	0x0001a170


	//   ....[61]....
        /*0b80*/ 	.word	0x0001a1a0


	//   ....[62]....
        /*0b84*/ 	.word	0x0001a1d0


	//   ....[63]....
        /*0b88*/ 	.word	0x0001a200


	//   ....[64]....
        /*0b8c*/ 	.word	0x0001a230


	//   ....[65]....
        /*0b90*/ 	.word	0x0001a2c0


	//   ....[66]....
        /*0b94*/ 	.word	0x0001a2f0


	//   ....[67]....
        /*0b98*/ 	.word	0x0001a300


	//   ....[68]....
        /*0b9c*/ 	.word	0x0001a3b0


	//   ....[69]....
        /*0ba0*/ 	.word	0x0001b540


	//   ....[70]....
        /*0ba4*/ 	.word	0x0001d130


	//   ....[71]....
        /*0ba8*/ 	.word	0x0001dd20


	//   ....[72]....
        /*0bac*/ 	.word	0x0001dd60


	//   ....[73]....
        /*0bb0*/ 	.word	0x0001de20


	//   ....[74]....
        /*0bb4*/ 	.word	0x0001de30


	//   ....[75]....
        /*0bb8*/ 	.word	0x0001ded0


	//   ....[76]....
        /*0bbc*/ 	.word	0x0001dee0


	//   ....[77]....
        /*0bc0*/ 	.word	0x0001df80


	//   ....[78]....
        /*0bc4*/ 	.word	0x0001df90


	//   ....[79]....
        /*0bc8*/ 	.word	0x0001e030


	//   ....[80]....
        /*0bcc*/ 	.word	0x0001e040


	//   ....[81]....
        /*0bd0*/ 	.word	0x0001e0e0


	//   ....[82]....
        /*0bd4*/ 	.word	0x0001e0f0


	//   ....[83]....
        /*0bd8*/ 	.word	0x0001e190


	//   ....[84]....
        /*0bdc*/ 	.word	0x0001e1a0


	//   ....[85]....
        /*0be0*/ 	.word	0x0001e1f0


	//   ....[86]....
        /*0be4*/ 	.word	0x0001e230


	//   ....[87]....
        /*0be8*/ 	.word	0x00020e20


	//   ....[88]....
        /*0bec*/ 	.word	0x00020e50


	//   ....[89]....
        /*0bf0*/ 	.word	0x00020ea0


	//   ....[90]....
        /*0bf4*/ 	.word	0x00020ed0


	//   ....[91]....
        /*0bf8*/ 	.word	0x00020f00


	//   ....[92]....
        /*0bfc*/ 	.word	0x00020f30


	//   ....[93]....
        /*0c00*/ 	.word	0x00020f60


	//   ....[94]....
        /*0c04*/ 	.word	0x00020f90


	//   ....[95]....
        /*0c08*/ 	.word	0x00021160


	//   ....[96]....
        /*0c0c*/ 	.word	0x00021190


	//   ....[97]....
        /*0c10*/ 	.word	0x000211c0


	//   ....[98]....
        /*0c14*/ 	.word	0x000211f0


	//   ....[99]....
        /*0c18*/ 	.word	0x00021220


	//   ....[100]....
        /*0c1c*/ 	.word	0x00021250


	//   ....[101]....
        /*0c20*/ 	.word	0x00021310


	//   ....[102]....
        /*0c24*/ 	.word	0x00021330


	//   ....[103]....
        /*0c28*/ 	.word	0x00021340


	//   ....[104]....
        /*0c2c*/ 	.word	0x000213a0


	//   ....[105]....
        /*0c30*/ 	.word	0x00021ab0


	//   ....[106]....
        /*0c34*/ 	.word	0x00021ef0


	//   ....[107]....
        /*0c38*/ 	.word	0x00021f80


	//   ....[108]....
        /*0c3c*/ 	.word	0x00021fd0


	//   ....[109]....
        /*0c40*/ 	.word	0x00022020


	//   ....[110]....
        /*0c44*/ 	.word	0x00022110


	//   ....[111]....
        /*0c48*/ 	.word	0x000221a0


	//   ....[112]....
        /*0c4c*/ 	.word	0x000221f0


	//   ....[113]....
        /*0c50*/ 	.word	0x00022240


	//   ....[114]....
        /*0c54*/ 	.word	0x000224a0


	//   ....[115]....
        /*0c58*/ 	.word	0x00022790


	//   ....[116]....
        /*0c5c*/ 	.word	0x00022910


	//   ....[117]....
        /*0c60*/ 	.word	0x00022960


	//   ....[118]....
        /*0c64*/ 	.word	0x00022a30


	//   ....[119]....
        /*0c68*/ 	.word	0x00022b40


	//   ....[120]....
        /*0c6c*/ 	.word	0x00022ba0


	//   ....[121]....
        /*0c70*/ 	.word	0x00022cb0


	//   ....[122]....
        /*0c74*/ 	.word	0x00022d10


	//   ....[123]....
        /*0c78*/ 	.word	0x00022e20


	//   ....[124]....
        /*0c7c*/ 	.word	0x00022e80


	//   ....[125]....
        /*0c80*/ 	.word	0x00022f90


	//   ....[126]....
        /*0c84*/ 	.word	0x00022ff0


	//   ....[127]....
        /*0c88*/ 	.word	0x00023100


	//   ....[128]....
        /*0c8c*/ 	.word	0x00023160


	//   ....[129]....
        /*0c90*/ 	.word	0x00023270


	//   ....[130]....
        /*0c94*/ 	.word	0x000232d0


	//   ....[131]....
        /*0c98*/ 	.word	0x000233b0


	//   ....[132]....
        /*0c9c*/ 	.word	0x00023720


	//   ....[133]....
        /*0ca0*/ 	.word	0x000237d0


	//   ....[134]....
        /*0ca4*/ 	.word	0x00023940


	//   ....[135]....
        /*0ca8*/ 	.word	0x000239d0


	//   ....[136]....
        /*0cac*/ 	.word	0x00023a50


	//   ....[137]....
        /*0cb0*/ 	.word	0x00023ad0


	//   ....[138]....
        /*0cb4*/ 	.word	0x00023b50


	//   ....[139]....
        /*0cb8*/ 	.word	0x00023be0


	//   ....[140]....
        /*0cbc*/ 	.word	0x00023c80


	//   ....[141]....
        /*0cc0*/ 	.word	0x00023d50


	//   ....[142]....
        /*0cc4*/ 	.word	0x00023dd0


	//   ....[143]....
        /*0cc8*/ 	.word	0x00023e50


	//   ....[144]....
        /*0ccc*/ 	.word	0x00023ed0


	//   ....[145]....
        /*0cd0*/ 	.word	0x00023f60


	//   ....[146]....
        /*0cd4*/ 	.word	0x00023fe0


	//   ....[147]....
        /*0cd8*/ 	.word	0x00024080


	//   ....[148]....
        /*0cdc*/ 	.word	0x000240d0


	//   ....[149]....
        /*0ce0*/ 	.word	0x00024160


	//   ....[150]....
        /*0ce4*/ 	.word	0x00024290


	//----- nvinfo : EIATTR_REG_RECONFIG
	.align		4
.L_385:
        /*0ce8*/ 	.byte	0x01, 0x54
	.zero		2


	//----- nvinfo : EIATTR_SYSCALL_OFFSETS
	.align		4
        /*0cec*/ 	.byte	0x04, 0x46
        /*0cee*/ 	.short	(.L_387 - .L_386)


	//   ....[0]....
.L_386:
        /*0cf0*/ 	.word	0x00002000


	//   ....[1]....
        /*0cf4*/ 	.word	0x00002150


	//   ....[2]....
        /*0cf8*/ 	.word	0x0000b5a0


	//   ....[3]....
        /*0cfc*/ 	.word	0x0000b8f0


	//   ....[4]....
        /*0d00*/ 	.word	0x0001cd50


	//   ....[5]....
        /*0d04*/ 	.word	0x0001cea0


	//   ....[6]....
        /*0d08*/ 	.word	0x0001cf90


	//   ....[7]....
        /*0d0c*/ 	.word	0x0001d8f0


	//----- nvinfo : EIATTR_MBARRIER_INSTR_OFFSETS
	.align		4
.L_387:
        /*0d10*/ 	.byte	0x04, 0x39
        /*0d12*/ 	.short	(.L_389 - .L_388)


	//   ....[0]....
.L_388:
        /*0d14*/ 	.word	0x000002d0
        /*0d18*/ 	.word	0x000000ff
        /*0d1c*/ 	.word	0x00034800
        /*0d20*/ 	.short	0x0100
        /*0d22*/ 	.byte	0x08
	.zero		1


	//   ....[1]....
        /*0d24*/ 	.word	0x000002e0
        /*0d28*/ 	.word	0x000000ff
        /*0d2c*/ 	.word	0x00034820
        /*0d30*/ 	.short	0x0100
        /*0d32*/ 	.byte	0x08
	.zero		1


	//   ....[2]....
        /*0d34*/ 	.word	0x000003d0
        /*0d38*/ 	.word	0x000000ff
        /*0d3c*/ 	.word	0x00034830
        /*0d40*/ 	.short	0x0100
        /*0d42*/ 	.byte	0x08
	.zero		1


	//   ....[3]....
        /*0d44*/ 	.word	0x000003e0
        /*0d48*/ 	.word	0x000000ff
        /*0d4c*/ 	.word	0x00034840
        /*0d50*/ 	.short	0x0100
        /*0d52*/ 	.byte	0x08
	.zero		1


	//   ....[4]....
        /*0d54*/ 	.word	0x000003f0
        /*0d58*/ 	.word	0x000000ff
        /*0d5c*/ 	.word	0x00034838
        /*0d60*/ 	.short	0x0100
        /*0d62*/ 	.byte	0x08
	.zero		1


	//   ....[5]....
        /*0d64*/ 	.word	0x00000400
        /*0d68*/ 	.word	0x000000ff
        /*0d6c*/ 	.word	0x00034848
        /*0d70*/ 	.short	0x0100
        /*0d72*/ 	.byte	0x08
	.zero		1


	//   ....[6]....
        /*0d74*/ 	.word	0x00000530
        /*0d78*/ 	.word	0x000000ff
        /*0d7c*/ 	.word	0x00034850
        /*0d80*/ 	.short	0x0100
        /*0d82*/ 	.byte	0x08
	.zero		1


	//   ....[7]....
        /*0d84*/ 	.word	0x00000540
        /*0d88*/ 	.word	0x000000ff
        /*0d8c*/ 	.word	0x00034860
        /*0d90*/ 	.short	0x0100
        /*0d92*/ 	.byte	0x08
	.zero		1


	//   ....[8]....
        /*0d94*/ 	.word	0x00000550
        /*0d98*/ 	.word	0x000000ff
        /*0d9c*/ 	.word	0x00034858
        /*0da0*/ 	.short	0x0100
        /*0da2*/ 	.byte	0x08
	.zero		1


	//   ....[9]....
        /*0da4*/ 	.word	0x00000560
        /*0da8*/ 	.word	0x000000ff
        /*0dac*/ 	.word	0x00034868
        /*0db0*/ 	.short	0x0100
        /*0db2*/ 	.byte	0x08
	.zero		1


	//   ....[10]....
        /*0db4*/ 	.word	0x00000650
        /*0db8*/ 	.word	0x000000ff
        /*0dbc*/ 	.word	0x00034870
        /*0dc0*/ 	.short	0x0100
        /*0dc2*/ 	.byte	0x06
	.zero		1


	//   ....[11]....
        /*0dc4*/ 	.word	0x00000660
        /*0dc8*/ 	.word	0x000000ff
        /*0dcc*/ 	.word	0x00034880
        /*0dd0*/ 	.short	0x0100
        /*0dd2*/ 	.byte	0x06
	.zero		1


	//   ....[12]....
        /*0dd4*/ 	.word	0x00000670
        /*0dd8*/ 	.word	0x000000ff
        /*0ddc*/ 	.word	0x00034878
        /*0de0*/ 	.short	0x0100
        /*0de2*/ 	.byte	0x06
	.zero		1


	//   ....[13]....
        /*0de4*/ 	.word	0x00000680
        /*0de8*/ 	.word	0x000000ff
        /*0dec*/ 	.word	0x00034888
        /*0df0*/ 	.short	0x0100
        /*0df2*/ 	.byte	0x06
	.zero		1


	//   ....[14]....
        /*0df4*/ 	.word	0x000007b0
        /*0df8*/ 	.word	0x000000ff
        /*0dfc*/ 	.word	0x00034890
        /*0e00*/ 	.short	0x0100
        /*0e02*/ 	.byte	0x08
	.zero		1


	//   ....[15]....
        /*0e04*/ 	.word	0x000007c0
        /*0e08*/ 	.word	0x000000ff
        /*0e0c*/ 	.word	0x000348a0
        /*0e10*/ 	.short	0x0100
        /*0e12*/ 	.byte	0x08
	.zero		1


	//   ....[16]....
        /*0e14*/ 	.word	0x000007d0
        /*0e18*/ 	.word	0x000000ff
        /*0e1c*/ 	.word	0x00034898
        /*0e20*/ 	.short	0x0100
        /*0e22*/ 	.byte	0x08
	.zero		1


	//   ....[17]....
        /*0e24*/ 	.word	0x000007e0
        /*0e28*/ 	.word	0x000000ff
        /*0e2c*/ 	.word	0x000348a8
        /*0e30*/ 	.short	0x0100
        /*0e32*/ 	.byte	0x08
	.zero		1


	//   ....[18]....
        /*0e34*/ 	.word	0x00000910
        /*0e38*/ 	.word	0x000000ff
        /*0e3c*/ 	.word	0x000348b0
        /*0e40*/ 	.short	0x0100
        /*0e42*/ 	.byte	0x08
	.zero		1


	//   ....[19]....
        /*0e44*/ 	.word	0x00000920
        /*0e48*/ 	.word	0x000000ff
        /*0e4c*/ 	.word	0x000348c0
        /*0e50*/ 	.short	0x0100
        /*0e52*/ 	.byte	0x08
	.zero		1


	//   ....[20]....
        /*0e54*/ 	.word	0x00000930
        /*0e58*/ 	.word	0x000000ff
        /*0e5c*/ 	.word	0x000348b8
        /*0e60*/ 	.short	0x0100
        /*0e62*/ 	.byte	0x08
	.zero		1


	//   ....[21]....
        /*0e64*/ 	.word	0x00000940
        /*0e68*/ 	.word	0x000000ff
        /*0e6c*/ 	.word	0x000348c8
        /*0e70*/ 	.short	0x0100
        /*0e72*/ 	.byte	0x08
	.zero		1


	//   ....[22]....
        /*0e74*/ 	.word	0x00003c70
        /*0e78*/ 	.word	0x00000065
        /*0e7c*/ 	.word	0x00034890
        /*0e80*/ 	.short	0x010a
        /*0e82*/ 	.byte	0x3f
	.zero		1


	//   ....[23]....
        /*0e84*/ 	.word	0x00007260
        /*0e88*/ 	.word	0x00000065
        /*0e8c*/ 	.word	0x00034890
        /*0e90*/ 	.short	0x010a
        /*0e92*/ 	.byte	0x3f
	.zero		1


	//   ....[24]....
        /*0e94*/ 	.word	0x0000a5b0
        /*0e98*/ 	.word	0x00000065
        /*0e9c*/ 	.word	0x00034890
        /*0ea0*/ 	.short	0x010a
        /*0ea2*/ 	.byte	0x3f
	.zero		1


	//   ....[25]....
        /*0ea4*/ 	.word	0x0000a980
        /*0ea8*/ 	.word	0x00000028
        /*0eac*/ 	.word	0x00000000
        /*0eb0*/ 	.short	0x0101
        /*0eb2*/ 	.byte	0x3f
	.zero		1


	//   ....[26]....
        /*0eb4*/ 	.word	0x0000a9c0
        /*0eb8*/ 	.word	0x00000065
        /*0ebc*/ 	.word	0x000348b0
        /*0ec0*/ 	.short	0x010a
        /*0ec2*/ 	.byte	0x3f
	.zero		1


	//   ....[27]....
        /*0ec4*/ 	.word	0x0000ae60
        /*0ec8*/ 	.word	0x00000065
        /*0ecc*/ 	.word	0x00000000
        /*0ed0*/ 	.short	0x0101
        /*0ed2*/ 	.byte	0x3f
	.zero		1


	//   ....[28]....
        /*0ed4*/ 	.word	0x0000b620
        /*0ed8*/ 	.word	0x00000002
        /*0edc*/ 	.word	0x00034800
        /*0ee0*/ 	.short	0x010a
        /*0ee2*/ 	.byte	0x3f
	.zero		1


	//   ....[29]....
        /*0ee4*/ 	.word	0x0000b670
        /*0ee8*/ 	.word	0x00000002
        /*0eec*/ 	.word	0x00034800
        /*0ef0*/ 	.short	0x010a
        /*0ef2*/ 	.byte	0x3f
	.zero		1


	//   ....[30]....
        /*0ef4*/ 	.word	0x0000c0c0
        /*0ef8*/ 	.word	0x00000002
        /*0efc*/ 	.word	0x00034800
        /*0f00*/ 	.short	0x010a
        /*0f02*/ 	.byte	0x3f
	.zero		1


	//   ....[31]....
        /*0f04*/ 	.word	0x0000e8d0
        /*0f08*/ 	.word	0x00000002
        /*0f0c*/ 	.word	0x00034800
        /*0f10*/ 	.short	0x010a
        /*0f12*/ 	.byte	0x3f
	.zero		1


	//   ....[32]....
        /*0f14*/ 	.word	0x000110c0
        /*0f18*/ 	.word	0x0000000a
        /*0f1c*/ 	.word	0x00034830
        /*0f20*/ 	.short	0x010a
        /*0f22*/ 	.byte	0x3f
	.zero		1


	//   ....[33]....
        /*0f24*/ 	.word	0x00011140
        /*0f28*/ 	.word	0x0000000a
        /*0f2c*/ 	.word	0x00034830
        /*0f30*/ 	.short	0x010a
        /*0f32*/ 	.byte	0x3f
	.zero		1


	//   ....[34]....
        /*0f34*/ 	.word	0x00013140
        /*0f38*/ 	.word	0x00000005
        /*0f3c*/ 	.word	0x00000000
        /*0f40*/ 	.short	0x0101
        /*0f42*/ 	.byte	0x3f
	.zero		1


	//   ....[35]....
        /*0f44*/ 	.word	0x00013b90
        /*0f48*/ 	.word	0x0000000f
        /*0f4c*/ 	.word	0x00034830
        /*0f50*/ 	.short	0x010a
        /*0f52*/ 	.byte	0x3f
	.zero		1


	//   ....[36]....
        /*0f54*/ 	.word	0x00013c10
        /*0f58*/ 	.word	0x0000000f
        /*0f5c*/ 	.word	0x00034830
        /*0f60*/ 	.short	0x010a
        /*0f62*/ 	.byte	0x3f
	.zero		1


	//   ....[37]....
        /*0f64*/ 	.word	0x00014720
        /*0f68*/ 	.word	0x00000014
        /*0f6c*/ 	.word	0x00034850
        /*0f70*/ 	.short	0x010a
        /*0f72*/ 	.byte	0x3f
	.zero		1


	//   ....[38]....
        /*0f74*/ 	.word	0x00014770
        /*0f78*/ 	.word	0x00000014
        /*0f7c*/ 	.word	0x00034850
        /*0f80*/ 	.short	0x010a
        /*0f82*/ 	.byte	0x3f
	.zero		1


	//   ....[39]....
        /*0f84*/ 	.word	0x00015af0
        /*0f88*/ 	.word	0x0000000f
        /*0f8c*/ 	.word	0x00000000
        /*0f90*/ 	.short	0x0101
        /*0f92*/ 	.byte	0x3f
	.zero		1


	//   ....[40]....
        /*0f94*/ 	.word	0x00015b40
        /*0f98*/ 	.word	0x00000014
        /*0f9c*/ 	.word	0x00000000
        /*0fa0*/ 	.short	0x0101
        /*0fa2*/ 	.byte	0x3f
	.zero		1


	//   ....[41]....
        /*0fa4*/ 	.word	0x000163a0
        /*0fa8*/ 	.word	0x00000006
        /*0fac*/ 	.word	0x00034850
        /*0fb0*/ 	.short	0x010a
        /*0fb2*/ 	.byte	0x3f
	.zero		1


	//   ....[42]....
        /*0fb4*/ 	.word	0x00016440
        /*0fb8*/ 	.word	0x00000006
        /*0fbc*/ 	.word	0x00034850
        /*0fc0*/ 	.short	0x010a
        /*0fc2*/ 	.byte	0x3f
	.zero		1


	//   ....[43]....
        /*0fc4*/ 	.word	0x00016a00
        /*0fc8*/ 	.word	0x00000008
        /*0fcc*/ 	.word	0x00000000
        /*0fd0*/ 	.short	0x0101
        /*0fd2*/ 	.byte	0x3f
	.zero		1


	//   ....[44]....
        /*0fd4*/ 	.word	0x00018020
        /*0fd8*/ 	.word	0x00000000
        /*0fdc*/ 	.word	0x00000000
        /*0fe0*/ 	.short	0x0101
        /*0fe2*/ 	.byte	0x3f
	.zero		1


	//   ....[45]....
        /*0fe4*/ 	.word	0x00018650
        /*0fe8*/ 	.word	0x00000006
        /*0fec*/ 	.word	0x00000000
        /*0ff0*/ 	.short	0x0101
        /*0ff2*/ 	.byte	0x3f
	.zero		1


	//   ....[46]....
        /*0ff4*/ 	.word	0x0001b620
        /*0ff8*/ 	.word	0x00000012
        /*0ffc*/ 	.word	0x00034820
        /*1000*/ 	.short	0x010a
        /*1002*/ 	.byte	0x3f
	.zero		1


	//   ....[47]....
        /*1004*/ 	.word	0x0001b6f0
        /*1008*/ 	.word	0x00000005
        /*100c*/ 	.word	0x000348a0
        /*1010*/ 	.short	0x010a
        /*1012*/ 	.byte	0x3f
	.zero		1


	//   ....[48]....
        /*1014*/ 	.word	0x0001bb10
        /*1018*/ 	.word	0x00000005
        /*101c*/ 	.word	0x000348c0
        /*1020*/ 	.short	0x010a
        /*1022*/ 	.byte	0x3f
	.zero		1


	//   ....[49]....
        /*1024*/ 	.word	0x0001bfd0
        /*1028*/ 	.word	0x00000006
        /*102c*/ 	.word	0x000348a0
        /*1030*/ 	.short	0x010a
        /*1032*/ 	.byte	0x3f
	.zero		1


	//   ....[50]....
        /*1034*/ 	.word	0x0001c410
        /*1038*/ 	.word	0x00000006
        /*103c*/ 	.word	0x000348c0
        /*1040*/ 	.short	0x010a
        /*1042*/ 	.byte	0x3f
	.zero		1


	//   ....[51]....
        /*1044*/ 	.word	0x0001d3a0
        /*1048*/ 	.word	0x00000000
        /*104c*/ 	.word	0x00034840
        /*1050*/ 	.short	0x010a
        /*1052*/ 	.byte	0x3f
	.zero		1


	//   ....[52]....
        /*1054*/ 	.word	0x0001e320
        /*1058*/ 	.word	0x00000012
        /*105c*/ 	.word	0x00034800
        /*1060*/ 	.short	0x0107
        /*1062*/ 	.byte	0x3f
	.zero		1


	//   ....[53]....
        /*1064*/ 	.word	0x0001e420
        /*1068*/ 	.word	0x00000012
        /*106c*/ 	.word	0x00034800
        /*1070*/ 	.short	0x0101
        /*1072*/ 	.byte	0x3f
	.zero		1


	//   ....[54]....
        /*1074*/ 	.word	0x0001e440
        /*1078*/ 	.word	0x00000012
        /*107c*/ 	.word	0x00034820
        /*1080*/ 	.short	0x010a
        /*1082*/ 	.byte	0x3f
	.zero		1


	//   ....[55]....
        /*1084*/ 	.word	0x0001e800
        /*1088*/ 	.word	0x00000003
        /*108c*/ 	.word	0x00034840
        /*1090*/ 	.short	0x010a
        /*1092*/ 	.byte	0x3f
	.zero		1


	//   ....[56]....
        /*1094*/ 	.word	0x0001ec80
        /*1098*/ 	.word	0x00000002
        /*109c*/ 	.word	0x00034860
        /*10a0*/ 	.short	0x010a
        /*10a2*/ 	.byte	0x3f
	.zero		1


	//   ....[57]....
        /*10a4*/ 	.word	0x0001f330
        /*10a8*/ 	.word	0x00000003
        /*10ac*/ 	.word	0x00034840
        /*10b0*/ 	.short	0x010a
        /*10b2*/ 	.byte	0x3f
	.zero		1


	//   ....[58]....
        /*10b4*/ 	.word	0x0001f7b0
        /*10b8*/ 	.word	0x00000002
        /*10bc*/ 	.word	0x00034860
        /*10c0*/ 	.short	0x010a
        /*10c2*/ 	.byte	0x3f
	.zero		1


	//   ....[59]....
        /*10c4*/ 	.word	0x0001fdc0
        /*10c8*/ 	.word	0x00000003
        /*10cc*/ 	.word	0x00034840
        /*10d0*/ 	.short	0x010a
        /*10d2*/ 	.byte	0x3f
	.zero		1


	//   ....[60]....
        /*10d4*/ 	.word	0x00020230
        /*10d8*/ 	.word	0x00000002
        /*10dc*/ 	.word	0x00034860
        /*10e0*/ 	.short	0x010a
        /*10e2*/ 	.byte	0x3f
	.zero		1


	//   ....[61]....
        /*10e4*/ 	.word	0x000207e0
        /*10e8*/ 	.word	0x00000000
        /*10ec*/ 	.word	0x00034860
        /*10f0*/ 	.short	0x010a
        /*10f2*/ 	.byte	0x3f
	.zero		1


	//   ....[62]....
        /*10f4*/ 	.word	0x00021a30
        /*10f8*/ 	.word	0x00000000
        /*10fc*/ 	.word	0x00034820
        /*1100*/ 	.short	0x010a
        /*1102*/ 	.byte	0x3f
	.zero		1


	//   ....[63]....
        /*1104*/ 	.word	0x00021c30
        /*1108*/ 	.word	0x00000006
        /*110c*/ 	.word	0x00000000
        /*1110*/ 	.short	0x010a
        /*1112*/ 	.byte	0x3f
	.zero		1


	//   ....[64]....
        /*1114*/ 	.word	0x00021c60
        /*1118*/ 	.word	0x00000007
        /*111c*/ 	.word	0x00000000
        /*1120*/ 	.short	0x010a
        /*1122*/ 	.byte	0x3f
	.zero		1


	//   ....[65]....
        /*1124*/ 	.word	0x00021cc0
        /*1128*/ 	.word	0x00000004
        /*112c*/ 	.word	0x00000000
        /*1130*/ 	.short	0x010a
        /*1132*/ 	.byte	0x3f
	.zero		1


	//   ....[66]....
        /*1134*/ 	.word	0x00021cf0
        /*1138*/ 	.word	0x00000003
        /*113c*/ 	.word	0x00000000
        /*1140*/ 	.short	0x010a
        /*1142*/ 	.byte	0x3f
	.zero		1


	//   ....[67]....
        /*1144*/ 	.word	0x00021d50
        /*1148*/ 	.word	0x00000065
        /*114c*/ 	.word	0x00034890
        /*1150*/ 	.short	0x010a
        /*1152*/ 	.byte	0x3f
	.zero		1


	//   ....[68]....
        /*1154*/ 	.word	0x00021da0
        /*1158*/ 	.word	0x00000065
        /*115c*/ 	.word	0x00034890
        /*1160*/ 	.short	0x010a
        /*1162*/ 	.byte	0x3f
	.zero		1


	//   ....[69]....
        /*1164*/ 	.word	0x00021df0
        /*1168*/ 	.word	0x00000065
        /*116c*/ 	.word	0x00034890
        /*1170*/ 	.short	0x010a
        /*1172*/ 	.byte	0x3f
	.zero		1


	//   ....[70]....
        /*1174*/ 	.word	0x00021e40
        /*1178*/ 	.word	0x00000065
        /*117c*/ 	.word	0x000348b0
        /*1180*/ 	.short	0x010a
        /*1182*/ 	.byte	0x3f
	.zero		1


	//   ....[71]....
        /*1184*/ 	.word	0x00022060
        /*1188*/ 	.word	0x00000002
        /*118c*/ 	.word	0x00034800
        /*1190*/ 	.short	0x010a
        /*1192*/ 	.byte	0x3f
	.zero		1


	//   ....[72]....
        /*1194*/ 	.word	0x00022280
        /*1198*/ 	.word	0x00000002
        /*119c*/ 	.word	0x00034800
        /*11a0*/ 	.short	0x010a
        /*11a2*/ 	.byte	0x3f
	.zero		1


	//   ....[73]....
        /*11a4*/ 	.word	0x000222d0
        /*11a8*/ 	.word	0x0000000a
        /*11ac*/ 	.word	0x00034830
        /*11b0*/ 	.short	0x010a
        /*11b2*/ 	.byte	0x3f
	.zero		1


	//   ....[74]....
        /*11b4*/ 	.word	0x00022320
        /*11b8*/ 	.word	0x0000000f
        /*11bc*/ 	.word	0x00034830
        /*11c0*/ 	.short	0x010a
        /*11c2*/ 	.byte	0x3f
	.zero		1


	//   ....[75]....
        /*11c4*/ 	.word	0x00022370
        /*11c8*/ 	.word	0x00000014
        /*11cc*/ 	.word	0x00034850
        /*11d0*/ 	.short	0x010a
        /*11d2*/ 	.byte	0x3f
	.zero		1


	//   ....[76]....
        /*11d4*/ 	.word	0x000223c0
        /*11d8*/ 	.word	0x00000006
        /*11dc*/ 	.word	0x00034850
        /*11e0*/ 	.short	0x010a
        /*11e2*/ 	.byte	0x3f
	.zero		1


	//   ....[77]....
        /*11e4*/ 	.word	0x00022570
        /*11e8*/ 	.word	0x00000012
        /*11ec*/ 	.word	0x00034820
        /*11f0*/ 	.short	0x010a
        /*11f2*/ 	.byte	0x3f
	.zero		1


	//   ....[78]....
        /*11f4*/ 	.word	0x000225c0
        /*11f8*/ 	.word	0x00000005
        /*11fc*/ 	.word	0x000348a0
        /*1200*/ 	.short	0x010a
        /*1202*/ 	.byte	0x3f
	.zero		1


	//   ....[79]....
        /*1204*/ 	.word	0x00022610
        /*1208*/ 	.word	0x00000005
        /*120c*/ 	.word	0x000348c0
        /*1210*/ 	.short	0x010a
        /*1212*/ 	.byte	0x3f
	.zero		1


	//   ....[80]....
        /*1214*/ 	.word	0x00022660
        /*1218*/ 	.word	0x00000006
        /*121c*/ 	.word	0x000348a0
        /*1220*/ 	.short	0x010a
        /*1222*/ 	.byte	0x3f
	.zero		1


	//   ....[81]....
        /*1224*/ 	.word	0x000226b0
        /*1228*/ 	.word	0x00000006
        /*122c*/ 	.word	0x000348c0
        /*1230*/ 	.short	0x010a
        /*1232*/ 	.byte	0x3f
	.zero		1


	//   ....[82]....
        /*1234*/ 	.word	0x00022850
        /*1238*/ 	.word	0x00000000
        /*123c*/ 	.word	0x00034840
        /*1240*/ 	.short	0x010a
        /*1242*/ 	.byte	0x3f
	.zero		1


	//   ....[83]....
        /*1244*/ 	.word	0x00023430
        /*1248*/ 	.word	0x00000012
        /*124c*/ 	.word	0x00034820
        /*1250*/ 	.short	0x010a
        /*1252*/ 	.byte	0x3f
	.zero		1


	//   ....[84]....
        /*1254*/ 	.word	0x00023480
        /*1258*/ 	.word	0x00000003
        /*125c*/ 	.word	0x00034840
        /*1260*/ 	.short	0x010a
        /*1262*/ 	.byte	0x3f
	.zero		1


	//   ....[85]....
        /*1264*/ 	.word	0x000234d0
        /*1268*/ 	.word	0x00000002
        /*126c*/ 	.word	0x00034860
        /*1270*/ 	.short	0x010a
        /*1272*/ 	.byte	0x3f
	.zero		1


	//   ....[86]....
        /*1274*/ 	.word	0x00023520
        /*1278*/ 	.word	0x00000003
        /*127c*/ 	.word	0x00034840
        /*1280*/ 	.short	0x010a
        /*1282*/ 	.byte	0x3f
	.zero		1


	//   ....[87]....
        /*1284*/ 	.word	0x00023570
        /*1288*/ 	.word	0x00000002
        /*128c*/ 	.word	0x00034860
        /*1290*/ 	.short	0x010a
        /*1292*/ 	.byte	0x3f
	.zero		1


	//   ....[88]....
        /*1294*/ 	.word	0x000235c0
        /*1298*/ 	.word	0x00000003
        /*129c*/ 	.word	0x00034840
        /*12a0*/ 	.short	0x010a
        /*12a2*/ 	.byte	0x3f
	.zero		1


	//   ....[89]....
        /*12a4*/ 	.word	0x00023610
        /*12a8*/ 	.word	0x00000002
        /*12ac*/ 	.word	0x00034860
        /*12b0*/ 	.short	0x010a
        /*12b2*/ 	.byte	0x3f
	.zero		1


	//   ....[90]....
        /*12b4*/ 	.word	0x00023660
        /*12b8*/ 	.word	0x00000000
        /*12bc*/ 	.word	0x00034860
        /*12c0*/ 	.short	0x010a
        /*12c2*/ 	.byte	0x3f
	.zero		1


	//   ....[91]....
        /*12c4*/ 	.word	0x000241b0
        /*12c8*/ 	.word	0x00000000
        /*12cc*/ 	.word	0x00034820
        /*12d0*/ 	.short	0x010a
        /*12d2*/ 	.byte	0x3f
	.zero		1


	//   ....[92]....
        /*12d4*/ 	.word	0x00024350
        /*12d8*/ 	.word	0x00000006
        /*12dc*/ 	.word	0x00000000
        /*12e0*/ 	.short	0x010a
        /*12e2*/ 	.byte	0x3f
	.zero		1


	//   ....[93]....
        /*12e4*/ 	.word	0x000243a0
        /*12e8*/ 	.word	0x00000007
        /*12ec*/ 	.word	0x00000000
        /*12f0*/ 	.short	0x010a
        /*12f2*/ 	.byte	0x3f
	.zero		1


	//   ....[94]....
        /*12f4*/ 	.word	0x000243f0
        /*12f8*/ 	.word	0x00000004
        /*12fc*/ 	.word	0x00000000
        /*1300*/ 	.short	0x010a
        /*1302*/ 	.byte	0x3f
	.zero		1


	//----- nvinfo : EIATTR_NUM_MBARRIERS
	.align		4
.L_389:
        /*1304*/ 	.byte	0x03, 0x38
        /*1306*/ 	.short	0x0016


	//----- nvinfo : EIATTR_EXIT_INSTR_OFFSETS
	.align		4
        /*1308*/ 	.byte	0x04, 0x1c
        /*130a*/ 	.short	(.L_391 - .L_390)


	//   ....[0]....
.L_390:
        /*130c*/ 	.word	0x00021d40


	//----- nvinfo : EIATTR_MAX_THREADS
	.align		4
.L_391:
        /*1310*/ 	.byte	0x04, 0x05
        /*1312*/ 	.short	(.L_393 - .L_392)
.L_392:
        /*1314*/ 	.word	0x00000180
        /*1318*/ 	.word	0x00000001
        /*131c*/ 	.word	0x00000001


	//----- nvinfo : EIATTR_CRS_STACK_SIZE
	.align		4
.L_393:
        /*1320*/ 	.byte	0x04, 0x1e
        /*1322*/ 	.short	(.L_395 - .L_394)
.L_394:
        /*1324*/ 	.word	0x00000000


	//----- nvinfo : EIATTR_CBANK_PARAM_SIZE
	.align		4
.L_395:
        /*1328*/ 	.byte	0x03, 0x19
        /*132a*/ 	.short	0x0af0


	//----- nvinfo : EIATTR_PARAM_CBANK
	.align		4
        /*132c*/ 	.byte	0x04, 0x0a
        /*132e*/ 	.short	(.L_397 - .L_396)
	.align		4
.L_396:
        /*1330*/ 	.word	index@(.nv.constant0._ZN7cutlass13device_kernelIN5flash11enable_sm90INS1_16FlashAttnFwdSm90INS1_25CollectiveMainloopFwdSm90ILi2EN4cute5tupleIJNS5_1CILi1EEES8_S8_EEENS6_IJNS7_ILi128EEESA_NS7_ILi192EEEEEELi128ENS_10bfloat16_tEfNS_4arch4Sm90ELb0ELb0ELb0ELb1ELb0ELb1ELb0ELb1ELb1ELb1ELb1ELb0EEENS1_21CollectiveEpilogueFwdINS6_IJSA_SA_SA_EEES9_SD_SF_Li256ELb1ELb1ELb1ELb0EEENS1_36VarlenDynamicPersistentTileSchedulerILi128ELi128ELi256ELi128ELb1ELb1ELb1ELb0ELb1ELb1EEEEEEEEEvNT_6ParamsE)
        /*1334*/ 	.short	0x0210
        /*1336*/ 	.short	0x0af0


	//----- nvinfo : EIATTR_SW_WAR
	.align		4
.L_397:
        /*1338*/ 	.byte	0x04, 0x36
        /*133a*/ 	.short	(.L_399 - .L_398)
.L_398:
        /*133c*/ 	.word	0x00000008
.L_399:


//--------------------- .nv.info._ZN7cutlass13device_kernelIN5flash11enable_sm90INS1_16FlashAttnFwdSm90INS1_25CollectiveMainloopFwdSm90ILi2EN4cute5tupleIJNS5_1CILi1EEES8_S8_EEENS6_IJNS7_ILi128EEENS7_ILi96EEENS7_ILi192EEEEEELi128ENS_10bfloat16_tEfNS_4arch4Sm90ELb0ELb1ELb0ELb0ELb0ELb0ELb0ELb1ELb1ELb1ELb1ELb0EEENS1_21CollectiveEpilogueFwdINS6_IJSA_SA_SB_EEES9_SE_SG_Li256ELb0ELb1ELb1ELb0EEENS1_19SingleTileSchedulerILb0ELb1ELb1ELi128EEEEEEEEEvNT_6ParamsE --------------------------
	.section	.nv.info._ZN7cutlass13device_kernelIN5flash11enable_sm90INS1_16FlashAttnFwdSm90INS1_25CollectiveMainloopFwdSm90ILi2EN4cute5tupleIJNS5_1CILi1EEES8_S8_EEENS6_IJNS7_ILi128EEENS7_ILi96EEENS7_ILi192EEEEEELi128ENS_10bfloat16_tEfNS_4arch4Sm90ELb0ELb1ELb0ELb0ELb0ELb0ELb0ELb1ELb1ELb1ELb1ELb0EEENS1_21CollectiveEpilogueFwdINS6_IJSA_SA_SB_EEES9_SE_SG_Li256ELb0ELb1ELb1ELb0EEENS1_19SingleTileSchedulerILb0ELb1ELb1ELi128EEEEEEEEEvNT_6ParamsE,"",@"SHT_CUDA_INFO"
	.sectionflags	@""
	.align	4


	//----- nvinfo : EIATTR_CUDA_API_VERSION
	.align		4
        /*0000*/ 	.byte	0x04, 0x37
        /*0002*/ 	.short	(.L_401 - .L_400)
.L_400:
        /*0004*/ 	.word	0x00000082


	//----- nvinfo : EIATTR_KPARAM_INFO
	.align		4
.L_401:
        /*0008*/ 	.byte	0x04, 0x17
        /*000a*/ 	.short	(.L_403 - .L_402)
.L_402:
        /*000c*/ 	.word	0x00000000
        /*0010*/ 	.short	0x0000
        /*0012*/ 	.short	0x0070
        /*0014*/ 	.byte	0x00, 0xf0, 0x01, 0x28


	//----- nvinfo : EIATTR_SPARSE_MMA_MASK
	.align		4
.L_403:
        /*0018*/ 	.byte	0x03, 0x50
        /*001a*/ 	.short	0x0000


	//----- nvinfo : EIATTR_MAXREG_COUNT
	.align		4
        /*001c*/ 	.byte	0x03, 0x1b
        /*001e*/ 	.short	0x00a8


	//----- nvinfo : EIATTR_NUM_BARRIERS
	.align		4
        /*0020*/ 	.byte	0x02, 0x4c
        /*0022*/ 	.byte	0x09
	.zero		1


	//----- nvinfo : EIATTR_EXTERNS
	.align		4
        /*0024*/ 	.byte	0x04, 0x0f
        /*0026*/ 	.short	(.L_405 - .L_404)


	//   ....[0]....
	.align		4
.L_404:
        /*0028*/ 	.word	index@(__assertfail)


	//----- nvinfo : EIATTR_ANNOTATIONS
	.align		4
.L_405:
        /*002c*/ 	.byte	0x04, 0x55
        /*002e*/ 	.short	(.L_407 - .L_406)


	//   ....[0]....
.L_406:
        /* <DEDUP_REMOVED lines=10> */


	//----- nvinfo : EIATTR_MERCURY_ISA_VERSION
	.align		4
.L_407:
        /*00c0*/ 	.byte	0x03, 0x5f
        /*00c2*/ 	.short	0x0101


	//----- nvinfo : EIATTR_INT_WARP_WIDE_INSTR_OFFSETS
	.align		4
        /*00c4*/ 	.byte	0x04, 0x31
        /*00c6*/ 	.short	(.L_409 - .L_408)


	//   ....[0]....
.L_408:
        /*00c8*/ 	.word	0x00000120


	//   ....[1]....
        /*00cc*/ 	.word	0x00000160


	//   ....[2]....
        /*00d0*/ 	.word	0x00000220


	//----- nvinfo : EIATTR_COOP_GROUP_MASK_REGIDS
	.align		4
.L_409:
        /*00d4*/ 	.byte	0x04, 0x29
        /*00d6*/ 	.short	(.L_411 - .L_410)


	//   ....[0]....
.L_410:
        /*00d8*/ 	.word	0xffffffff


	//   ....[1]....
        /*00dc*/ 	.word	0xffffffff


	//   ....[2]....
        /*00e0*/ 	.word	0xffffffff


	//   ....[3]....
        /*00e4*/ 	.word	0xffffffff


	//   ....[4]....
        /*00e8*/ 	.word	0xffffffff


	//   ....[5]....
        /*00ec*/ 	.word	0xffffffff


	//   ....[6]....
        /*00f0*/ 	.word	0xffffffff


	//   ....[7]....
        /*00f4*/ 	.word	0xffffffff


	//   ....[8]....
        /*00f8*/ 	.word	0xffffffff


	//   ....[9]....
        /*00fc*/ 	.word	0xffffffff


	//   ....[10]....
        /*0100*/ 	.word	0xffffffff


	//   ....[11]....
        /*0104*/ 	.word	0xffffffff


	//   ....[12]....
        /*0108*/ 	.word	0xffffffff


	//   ....[13]....
        /*010c*/ 	.word	0xffffffff


	//   ....[14]....
        /*0110*/ 	.word	0xffffffff


	//   ....[15]....
        /*0114*/ 	.word	0xffffffff


	//   ....[16]....
        /*0118*/ 	.word	0xffffffff


	//   ....[17]....
        /*011c*/ 	.word	0xffffffff


	//   ....[18]....
        /*0120*/ 	.word	0xffffffff


	//   ....[19]....
        /*0124*/ 	.word	0xffffffff


	//   ....[20]....
        /*0128*/ 	.word	0xffffffff


	//   ....[21]....
        /*012c*/ 	.word	0xffffffff


	//   ....[22]....
        /*0130*/ 	.word	0xffffffff


	//   ....[23]....
        /*0134*/ 	.word	0xffffffff


	//   ....[24]....
        /*0138*/ 	.word	0xffffffff


	//   ....[25]....
        /*013c*/ 	.word	0xffffffff


	//   ....[26]....
        /*0140*/ 	.word	0xffffffff


	//   ....[27]....
        /*0144*/ 	.word	0xffffffff


	//   ....[28]....
        /*0148*/ 	.word	0xffffffff


	//   ....[29]....
        /*014c*/ 	.word	0xffffffff


	//   ....[30]....
        /*0150*/ 	.word	0xffffffff


	//   ....[31]....
        /*0154*/ 	.word	0xffffffff


	//   ....[32]....
        /*0158*/ 	.word	0xffffffff


	//   ....[33]....
        /*015c*/ 	.word	0xffffffff


	//   ....[34]....
        /*0160*/ 	.word	0xffffffff


	//   ....[35]....
        /*0164*/ 	.word	0xffffffff


	//   ....[36]....
        /*0168*/ 	.word	0xffffffff


	//   ....[37]....
        /*016c*/ 	.word	0xffffffff


	//   ....[38]....
        /*0170*/ 	.word	0xffffffff


	//   ....[39]....
        /*0174*/ 	.word	0xffffffff


	//   ....[40]....
        /*0178*/ 	.word	0xffffffff


	//   ....[41]....
        /*017c*/ 	.word	0xffffffff


	//   ....[42]....
        /*0180*/ 	.word	0xffffffff


	//   ....[43]....
        /*0184*/ 	.word	0xffffffff


	//   ....[44]....
        /*0188*/ 	.word	0xffffffff


	//   ....[45]....
        /*018c*/ 	.word	0xffffffff


	//   ....[46]....
        /*0190*/ 	.word	0xffffffff


	//   ....[47]....
        /*0194*/ 	.word	0xffffffff


	//   ....[48]....
        /*0198*/ 	.word	0xffffffff


	//   ....[49]....
        /*019c*/ 	.word	0xffffffff


	//   ....[50]....
        /*01a0*/ 	.word	0xffffffff


	//   ....[51]....
        /*01a4*/ 	.word	0xffffffff


	//   ....[52]....
        /*01a8*/ 	.word	0xffffffff


	//   ....[53]....
        /*01ac*/ 	.word	0xffffffff


	//   ....[54]....
        /*01b0*/ 	.word	0xffffffff


	//   ....[55]....
        /*01b4*/ 	.word	0xffffffff


	//   ....[56]....
        /*01b8*/ 	.word	0xffffffff


	//   ....[57]....
        /*01bc*/ 	.word	0xffffffff


	//   ....[58]....
        /*01c0*/ 	.word	0xffffffff


	//   ....[59]....
        /*01c4*/ 	.word	0xffffffff


	//   ....[60]....
        /*01c8*/ 	.word	0xffffffff


	//   ....[61]....
        /*01cc*/ 	.word	0x0500000f


	//   ....[62]....
        /*01d0*/ 	.word	0x0500000f


	//   ....[63]....
        /*01d4*/ 	.word	0x0500000f


	//   ....[64]....
        /*01d8*/ 	.word	0x0500000f


	//   ....[65]....
        /*01dc*/ 	.word	0x0500000f


	//   ....[66]....
        /*01e0*/ 	.word	0x0500000f


	//   ....[67]....
        /*01e4*/ 	.word	0x0500000f


	//   ....[68]....
        /*01e8*/ 	.word	0x0500000f


	//   ....[69]....
        /*01ec*/ 	.word	0x0500000f


	//   ....[70]....
        /*01f0*/ 	.word	0x0500000f


	//   ....[71]....
        /*01f4*/ 	.word	0x0500000f


	//   ....[72]....
        /*01f8*/ 	.word	0x0500000f


	//   ....[73]....
        /*01fc*/ 	.word	0x0500000f


	//   ....[74]....
        /*0200*/ 	.word	0x0500000f


	//   ....[75]....
        /*0204*/ 	.word	0x0500000f


	//   ....[76]....
        /*0208*/ 	.word	0x0500000f


	//   ....[77]....
        /*020c*/ 	.word	0x0500000f


	//   ....[78]....
        /*0210*/ 	.word	0x0500000f


	//----- nvinfo : EIATTR_COOP_GROUP_INSTR_OFFSETS
	.align		4
.L_411:
        /*0214*/ 	.byte	0x04, 0x28
        /*0216*/ 	.short	(.L_413 - .L_412)


	//   ....[0]....
.L_412:
        /*0218*/ 	.word	0x00000060


	//   ....[1]....
        /*021c*/ 	.word	0x00000130


	//   ....[2]....
        /*0220*/ 	.word	0x00000230


	//   ....[3]....
        /*0224*/ 	.word	0x000003a0


	//   ....[4]....
        /*0228*/ 	.word	0x00000500


	//   ....[5]....
        /*022c*/ 	.word	0x00000620


	//   ....[6]....
        /*0230*/ 	.word	0x00000780


	//   ....[7]....
        /*0234*/ 	.word	0x00001490


	//   ....[8]....
        /*0238*/ 	.word	0x00001d90


	//   ....[9]....
        /*023c*/ 	.word	0x00002220


	//   ....[10]....
        /*0240*/ 	.word	0x00002f30


	//   ....[11]....
        /*0244*/ 	.word	0x00003040


	//   ....[12]....
        /*0248*/ 	.word	0x00003570


	//   ....[13]....
        /*024c*/ 	.word	0x00003610


	//   ....[14]....
        /*0250*/ 	.word	0x00004e60


	//   ....[15]....
        /*0254*/ 	.word	0x00005460


	//   ....[16]....
        /*0258*/ 	.word	0x00005ff0


	//   ....[17]....
        /*025c*/ 	.word	0x000060d0


	//   ....[18]....
        /*0260*/ 	.word	0x00006680


	//   ....[19]....
        /*0264*/ 	.word	0x000066e0


	//   ....[20]....
        /*0268*/ 	.word	0x00007f80


	//   ....[21]....
        /*026c*/ 	.word	0x000080a0


	//   ....[22]....
        /*0270*/ 	.word	0x00008480


	//   ....[23]....
        /*0274*/ 	.word	0x00008530


	//   ....[24]....
        /*0278*/ 	.word	0x00009a70


	//   ....[25]....
        /*027c*/ 	.word	0x00009e50


	//   ....[26]....
        /*0280*/ 	.word	0x0000ac10


	//   ....[27]....
        /*0284*/ 	.word	0x0000acf0


	//   ....[28]....
        /*0288*/ 	.word	0x0000b2c0


	//   ....[29]....
        /*028c*/ 	.word	0x0000b310


	//   ....[30]....
        /*0290*/ 	.word	0x0000c180


	//   ....[31]....
        /*0294*/ 	.word	0x0000c1b0


	//   ....[32]....
        /*0298*/ 	.word	0x0000c2a0


	//   ....[33]....
        /*029c*/ 	.word	0x0000c2b0


	//   ....[34]....
        /*02a0*/ 	.word	0x0000d0d0


	//   ....[35]....
        /*02a4*/ 	.word	0x0000d110


	//   ....[36]....
        /*02a8*/ 	.word	0x0000d140


	//   ....[37]....
        /*02ac*/ 	.word	0x0000d170


	//   ....[38]....
        /*02b0*/ 	.word	0x0000d180


	//   ....[39]....
        /*02b4*/ 	.word	0x0000d1b0


	//   ....[40]....
        /*02b8*/ 	.word	0x0000d810


	//   ....[41]....
        /*02bc*/ 	.word	0x0000d820


	//   ....[42]....
        /*02c0*/ 	.word	0x0000e220


	//   ....[43]....
        /*02c4*/ 	.word	0x0000f0b0


	//   ....[44]....
        /*02c8*/ 	.word	0x0000fa50


	//   ....[45]....
        /*02cc*/ 	.word	0x0000fa80


	//   ....[46]....
        /*02d0*/ 	.word	0x0000fab0


	//   ....[47]....
        /*02d4*/ 	.word	0x0000fb60


	//   ....[48]....
        /*02d8*/ 	.word	0x0000fbb0


	//   ....[49]....
        /*02dc*/ 	.word	0x0000fc10


	//   ....[50]....
        /*02e0*/ 	.word	0x0000fc60


	//   ....[51]....
        /*02e4*/ 	.word	0x0000fcc0


	//   ....[52]....
        /*02e8*/ 	.word	0x0000fd10


	//   ....[53]....
        /*02ec*/ 	.word	0x0000fd70


	//   ....[54]....
        /*02f0*/ 	.word	0x0000fdc0


	//   ....[55]....
        /*02f4*/ 	.word	0x0000fe20


	//   ....[56]....
        /*02f8*/ 	.word	0x0000fe70


	//   ....[57]....
        /*02fc*/ 	.word	0x0000fed0


	//   ....[58]....
        /*0300*/ 	.word	0x0000fee0


	//   ....[59]....
        /*0304*/ 	.word	0x0000ff20


	//   ....[60]....
        /*0308*/ 	.word	0x000121a0


	//   ....[61]....
        /*030c*/ 	.word	0x000127c0


	//   ....[62]....
        /*0310*/ 	.word	0x00012930


	//   ....[63]....
        /*0314*/ 	.word	0x00012980


	//   ....[64]....
        /*0318*/ 	.word	0x00012a30


	//   ....[65]....
        /*031c*/ 	.word	0x00012b30


	//   ....[66]....
        /*0320*/ 	.word	0x00012bc0


	//   ....[67]....
        /*0324*/ 	.word	0x00012c90


	//   ....[68]....
        /*0328*/ 	.word	0x00012d20


	//   ....[69]....
        /*032c*/ 	.word	0x00012df0


	//   ....[70]....
        /*0330*/ 	.word	0x00012e80


	//   ....[71]....
        /*0334*/ 	.word	0x00012f50


	//   ....[72]....
        /*0338*/ 	.word	0x00012fe0


	//   ....[73]....
        /*033c*/ 	.word	0x000130b0


	//   ....[74]....
        /*0340*/ 	.word	0x00013140


	//   ....[75]....
        /*0344*/ 	.word	0x00013210


	//   ....[76]....
        /*0348*/ 	.word	0x00013290


	//   ....[77]....
        /*034c*/ 	.word	0x00013350


	//   ....[78]....
        /*0350*/ 	.word	0x00013750


	//----- nvinfo : EIATTR_REG_RECONFIG
	.align		4
.L_413:
        /*0354*/ 	.byte	0x01, 0x54
	.zero		2


	//----- nvinfo : EIATTR_SYSCALL_OFFSETS
	.align		4
        /*0358*/ 	.byte	0x04, 0x46
        /*035a*/ 	.short	(.L_415 - .L_414)


	//   ....[0]....
.L_414:
        /*035c*/ 	.word	0x00001650


	//   ....[1]....
        /*0360*/ 	.word	0x0000ed30


	//   ....[2]....
        /*0364*/ 	.word	0x0000ee70


	//   ....[3]....
        /*0368*/ 	.word	0x0000ef60


	//   ....[4]....
        /*036c*/ 	.word	0x0000f6a0


	//----- nvinfo : EIATTR_MBARRIER_INSTR_OFFSETS
	.align		4
.L_415:
        /*0370*/ 	.byte	0x04, 0x39
        /*0372*/ 	.short	(.L_417 - .L_416)


	//   ....[0]....
.L_416:
        /*0374*/ 	.word	0x00000250
        /*0378*/ 	.word	0x000000ff
        /*037c*/ 	.word	0x0002a800
        /*0380*/ 	.short	0x0100
        /*0382*/ 	.byte	0x08
	.zero		1


	//   ....[1]....
        /*0384*/ 	.word	0x00000260
        /*0388*/ 	.word	0x000000ff
        /*038c*/ 	.word	0x0002a820
        /*0390*/ 	.short	0x0100
        /*0392*/ 	.byte	0x08
	.zero		1


	//   ....[2]....
        /*0394*/ 	.word	0x00000350
        /*0398*/ 	.word	0x000000ff
        /*039c*/ 	.word	0x0002a830
        /*03a0*/ 	.short	0x0100
        /*03a2*/ 	.byte	0x08
	.zero		1


	//   ....[3]....
        /*03a4*/ 	.word	0x00000360
        /*03a8*/ 	.word	0x000000ff
        /*03ac*/ 	.word	0x0002a840
        /*03b0*/ 	.short	0x0100
        /*03b2*/ 	.byte	0x08
	.zero		1


	//   ....[4]....
        /*03b4*/ 	.word	0x00000370
        /*03b8*/ 	.word	0x000000ff
        /*03bc*/ 	.word	0x0002a838
        /*03c0*/ 	.short	0x0100
        /*03c2*/ 	.byte	0x08
	.zero		1


	//   ....[5]....
        /*03c4*/ 	.word	0x00000380
        /*03c8*/ 	.word	0x000000ff
        /*03cc*/ 	.word	0x0002a848
        /*03d0*/ 	.short	0x0100
        /*03d2*/ 	.byte	0x08
	.zero		1


	//   ....[6]....
        /*03d4*/ 	.word	0x000004b0
        /*03d8*/ 	.word	0x000000ff
        /*03dc*/ 	.word	0x0002a850
        /*03e0*/ 	.short	0x0100
        /*03e2*/ 	.byte	0x08
	.zero		1


	//   ....[7]....
        /*03e4*/ 	.word	0x000004c0
        /*03e8*/ 	.word	0x000000ff
        /*03ec*/ 	.word	0x0002a860
        /*03f0*/ 	.short	0x0100
        /*03f2*/ 	.byte	0x08
	.zero		1


	//   ....[8]....
        /*03f4*/ 	.word	0x000004d0
        /*03f8*/ 	.word	0x000000ff
        /*03fc*/ 	.word	0x0002a858
        /*0400*/ 	.short	0x0100
        /*0402*/ 	.byte	0x08
	.zero		1


	//   ....[9]....
        /*0404*/ 	.word	0x000004e0
        /*0408*/ 	.word	0x000000ff
        /*040c*/ 	.word	0x0002a868
        /*0410*/ 	.short	0x0100
        /*0412*/ 	.byte	0x08
	.zero		1


	//   ....[10]....
        /*0414*/ 	.word	0x000005d0
        /*0418*/ 	.word	0x000000ff
        /*041c*/ 	.word	0x0002a870
        /*0420*/ 	.short	0x0100
        /*0422*/ 	.byte	0x06
	.zero		1


	//   ....[11]....
        /*0424*/ 	.word	0x000005e0
        /*0428*/ 	.word	0x000000ff
        /*042c*/ 	.word	0x0002a880
        /*0430*/ 	.short	0x0100
        /*0432*/ 	.byte	0x06
	.zero		1


	//   ....[12]....
        /*0434*/ 	.word	0x000005f0
        /*0438*/ 	.word	0x000000ff
        /*043c*/ 	.word	0x0002a878
        /*0440*/ 	.short	0x0100
        /*0442*/ 	.byte	0x06
	.zero		1


	//   ....[13]....
        /*0444*/ 	.word	0x00000600
        /*0448*/ 	.word	0x000000ff
        /*044c*/ 	.word	0x0002a888
        /*0450*/ 	.short	0x0100
        /*0452*/ 	.byte	0x06
	.zero		1


	//   ....[14]....
        /*0454*/ 	.word	0x00000730
        /*0458*/ 	.word	0x000000ff
        /*045c*/ 	.word	0x0002a890
        /*0460*/ 	.short	0x0100
        /*0462*/ 	.byte	0x08
	.zero		1


	//   ....[15]....
        /*0464*/ 	.word	0x00000740
        /*0468*/ 	.word	0x000000ff
        /*046c*/ 	.word	0x0002a8a0
        /*0470*/ 	.short	0x0100
        /*0472*/ 	.byte	0x08
	.zero		1


	//   ....[16]....
        /*0474*/ 	.word	0x00000750
        /*0478*/ 	.word	0x000000ff
        /*047c*/ 	.word	0x0002a898
        /*0480*/ 	.short	0x0100
        /*0482*/ 	.byte	0x08
	.zero		1


	//   ....[17]....
        /*0484*/ 	.word	0x00000760
        /*0488*/ 	.word	0x000000ff
        /*048c*/ 	.word	0x0002a8a8
        /*0490*/ 	.short	0x0100
        /*0492*/ 	.byte	0x08
	.zero		1


	//   ....[18]....
        /*0494*/ 	.word	0x00000890
        /*0498*/ 	.word	0x000000ff
        /*049c*/ 	.word	0x0002a8b0
        /*04a0*/ 	.short	0x0100
        /*04a2*/ 	.byte	0x08
	.zero		1


	//   ....[19]....
        /*04a4*/ 	.word	0x000008a0
        /*04a8*/ 	.word	0x000000ff
        /*04ac*/ 	.word	0x0002a8c0
        /*04b0*/ 	.short	0x0100
        /*04b2*/ 	.byte	0x08
	.zero		1


	//   ....[20]....
        /*04b4*/ 	.word	0x000008b0
        /*04b8*/ 	.word	0x000000ff
        /*04bc*/ 	.word	0x0002a8b8
        /*04c0*/ 	.short	0x0100
        /*04c2*/ 	.byte	0x08
	.zero		1


	//   ....[21]....
        /*04c4*/ 	.word	0x000008c0
        /*04c8*/ 	.word	0x000000ff
        /*04cc*/ 	.word	0x0002a8c8
        /*04d0*/ 	.short	0x0100
        /*04d2*/ 	.byte	0x08
	.zero		1


	//   ....[22]....
        /*04d4*/ 	.word	0x00001680
        /*04d8*/ 	.word	0x000000ff
        /*04dc*/ 	.word	0x0002a800
        /*04e0*/ 	.short	0x010a
        /*04e2*/ 	.byte	0x38
	.zero		1


	//   ....[23]....
        /*04e4*/ 	.word	0x000016e0
        /*04e8*/ 	.word	0x000000ff
        /*04ec*/ 	.word	0x0002a830
        /*04f0*/ 	.short	0x010a
        /*04f2*/ 	.byte	0x38
	.zero		1


	//   ....[24]....
        /*04f4*/ 	.word	0x00001770
        /*04f8*/ 	.word	0x000000ff
        /*04fc*/ 	.word	0x0002a830
        /*0500*/ 	.short	0x010a
        /*0502*/ 	.byte	0x38
	.zero		1


	//   ....[25]....
        /*0504*/ 	.word	0x00002080
        /*0508*/ 	.word	0x00000000
        /*050c*/ 	.word	0x00000000
        /*0510*/ 	.short	0x0101
        /*0512*/ 	.byte	0x3f
	.zero		1


	//   ....[26]....
        /*0514*/ 	.word	0x00004410
        /*0518*/ 	.word	0x000000ff
        /*051c*/ 	.word	0x0002a830
        /*0520*/ 	.short	0x010a
        /*0522*/ 	.byte	0x3a
	.zero		1


	//   ....[27]....
        /*0524*/ 	.word	0x00004450
        /*0528*/ 	.word	0x000000ff
        /*052c*/ 	.word	0x0002a830
        /*0530*/ 	.short	0x010a
        /*0532*/ 	.byte	0x3a
	.zero		1


	//   ....[28]....
        /*0534*/ 	.word	0x00004ca0
        /*0538*/ 	.word	0x000000ff
        /*053c*/ 	.word	0x0002a850
        /*0540*/ 	.short	0x010a
        /*0542*/ 	.byte	0x0b
	.zero		1


	//   ....[29]....
        /*0544*/ 	.word	0x00004ce0
        /*0548*/ 	.word	0x000000ff
        /*054c*/ 	.word	0x0002a850
        /*0550*/ 	.short	0x010a
        /*0552*/ 	.byte	0x0b
	.zero		1


	//   ....[30]....
        /*0554*/ 	.word	0x00005050
        /*0558*/ 	.word	0x00000000
        /*055c*/ 	.word	0x00000000
        /*0560*/ 	.short	0x0101
        /*0562*/ 	.byte	0x3f
	.zero		1


	//   ....[31]....
        /*0564*/ 	.word	0x00006a40
        /*0568*/ 	.word	0x0000005a
        /*056c*/ 	.word	0x00000000
        /*0570*/ 	.short	0x0101
        /*0572*/ 	.byte	0x3f
	.zero		1


	//   ....[32]....
        /*0574*/ 	.word	0x000073f0
        /*0578*/ 	.word	0x000000ff
        /*057c*/ 	.word	0x0002a830
        /*0580*/ 	.short	0x010a
        /*0582*/ 	.byte	0x07
	.zero		1


	//   ....[33]....
        /*0584*/ 	.word	0x00007430
        /*0588*/ 	.word	0x000000ff
        /*058c*/ 	.word	0x0002a830
        /*0590*/ 	.short	0x010a
        /*0592*/ 	.byte	0x07
	.zero		1


	//   ....[34]....
        /*0594*/ 	.word	0x00007c80
        /*0598*/ 	.word	0x000000ff
        /*059c*/ 	.word	0x0002a850
        /*05a0*/ 	.short	0x010a
        /*05a2*/ 	.byte	0x0b
	.zero		1


	//   ....[35]....
        /*05a4*/ 	.word	0x00007cc0
        /*05a8*/ 	.word	0x000000ff
        /*05ac*/ 	.word	0x0002a850
        /*05b0*/ 	.short	0x010a
        /*05b2*/ 	.byte	0x0b
	.zero		1


	//   ....[36]....
        /*05b4*/ 	.word	0x00008d60
        /*05b8*/ 	.word	0x0000005a
        /*05bc*/ 	.word	0x00000000
        /*05c0*/ 	.short	0x0101
        /*05c2*/ 	.byte	0x3f
	.zero		1


	//   ....[37]....
        /*05c4*/ 	.word	0x00008e50
        /*05c8*/ 	.word	0x0000005a
        /*05cc*/ 	.word	0x00000000
        /*05d0*/ 	.short	0x0101
        /*05d2*/ 	.byte	0x3f
	.zero		1


	//   ....[38]....
        /*05d4*/ 	.word	0x00008fe0
        /*05d8*/ 	.word	0x000000ff
        /*05dc*/ 	.word	0x0002a830
        /*05e0*/ 	.short	0x010a
        /*05e2*/ 	.byte	0x07
	.zero		1


	//   ....[39]....
        /*05e4*/ 	.word	0x00009020
        /*05e8*/ 	.word	0x000000ff
        /*05ec*/ 	.word	0x0002a830
        /*05f0*/ 	.short	0x010a
        /*05f2*/ 	.byte	0x07
	.zero		1


	//   ....[40]....
        /*05f4*/ 	.word	0x00009870
        /*05f8*/ 	.word	0x000000ff
        /*05fc*/ 	.word	0x0002a850
        /*0600*/ 	.short	0x010a
        /*0602*/ 	.byte	0x0b
	.zero		1


	//   ....[41]....
        /*0604*/ 	.word	0x000098b0
        /*0608*/ 	.word	0x000000ff
        /*060c*/ 	.word	0x0002a850
        /*0610*/ 	.short	0x010a
        /*0612*/ 	.byte	0x0b
	.zero		1


	//   ....[42]....
        /*0614*/ 	.word	0x00009c40
        /*0618*/ 	.word	0x00000000
        /*061c*/ 	.word	0x00000000
        /*0620*/ 	.short	0x0101
        /*0622*/ 	.byte	0x3f
	.zero		1


	//   ....[43]....
        /*0624*/ 	.word	0x0000b660
        /*0628*/ 	.word	0x0000005a
        /*062c*/ 	.word	0x00000000
        /*0630*/ 	.short	0x0101
        /*0632*/ 	.byte	0x3f
	.zero		1


	//   ....[44]....
        /*0634*/ 	.word	0x0000c0f0
        /*0638*/ 	.word	0x000000ff
        /*063c*/ 	.word	0x0002a850
        /*0640*/ 	.short	0x010a
        /*0642*/ 	.byte	0x05
	.zero		1


	//   ....[45]....
        /*0644*/ 	.word	0x0000c130
        /*0648*/ 	.word	0x000000ff
        /*064c*/ 	.word	0x0002a850
        /*0650*/ 	.short	0x010a
        /*0652*/ 	.byte	0x05
	.zero		1


	//   ....[46]....
        /*0654*/ 	.word	0x0000c550
        /*0658*/ 	.word	0x0000000a
        /*065c*/ 	.word	0x00000000
        /*0660*/ 	.short	0x0101
        /*0662*/ 	.byte	0x3f
	.zero		1


	//   ....[47]....
        /*0664*/ 	.word	0x0000d190
        /*0668*/ 	.word	0x000000ff
        /*066c*/ 	.word	0x00000000
        /*0670*/ 	.short	0x0101
        /*0672*/ 	.byte	0x04
	.zero		1


	//   ....[48]....
        /*0674*/ 	.word	0x0000f2b0
        /*0678*/ 	.word	0x000000ff
        /*067c*/ 	.word	0x0002a840
        /*0680*/ 	.short	0x010a
        /*0682*/ 	.byte	0x26
	.zero		1


	//   ....[49]....
        /*0684*/ 	.word	0x00010060
        /*0688*/ 	.word	0x000000ff
        /*068c*/ 	.word	0x0002a800
        /*0690*/ 	.short	0x0107
        /*0692*/ 	.byte	0x26
	.zero		1


	//   ....[50]....
        /*0694*/ 	.word	0x000100d0
        /*0698*/ 	.word	0x000000ff
        /*069c*/ 	.word	0x0002a800
        /*06a0*/ 	.short	0x0101
        /*06a2*/ 	.byte	0x26
	.zero		1


	//   ....[51]....
        /*06a4*/ 	.word	0x000100f0
        /*06a8*/ 	.word	0x000000ff
        /*06ac*/ 	.word	0x0002a820
        /*06b0*/ 	.short	0x010a
        /*06b2*/ 	.byte	0x26
	.zero		1


	//   ....[52]....
        /*06b4*/ 	.word	0x00010500
        /*06b8*/ 	.word	0x000000ff
        /*06bc*/ 	.word	0x0002a848
        /*06c0*/ 	.short	0x010a
        /*06c2*/ 	.byte	0x26
	.zero		1


	//   ....[53]....
        /*06c4*/ 	.word	0x000108a0
        /*06c8*/ 	.word	0x000000ff
        /*06cc*/ 	.word	0x0002a860
        /*06d0*/ 	.short	0x010a
        /*06d2*/ 	.byte	0x26
	.zero		1


	//   ....[54]....
        /*06d4*/ 	.word	0x00010d90
        /*06d8*/ 	.word	0x000000ff
        /*06dc*/ 	.word	0x0002a840
        /*06e0*/ 	.short	0x010a
        /*06e2*/ 	.byte	0x26
	.zero		1


	//   ....[55]....
        /*06e4*/ 	.word	0x00011140
        /*06e8*/ 	.word	0x000000ff
        /*06ec*/ 	.word	0x0002a868
        /*06f0*/ 	.short	0x010a
        /*06f2*/ 	.byte	0x26
	.zero		1


	//   ....[56]....
        /*06f4*/ 	.word	0x00011680
        /*06f8*/ 	.word	0x000000ff
        /*06fc*/ 	.word	0x0002a848
        /*0700*/ 	.short	0x010a
        /*0702*/ 	.byte	0x26
	.zero		1


	//   ....[57]....
        /*0704*/ 	.word	0x00011a10
        /*0708*/ 	.word	0x000000ff
        /*070c*/ 	.word	0x0002a860
        /*0710*/ 	.short	0x010a
        /*0712*/ 	.byte	0x26
	.zero		1


	//   ....[58]....
        /*0714*/ 	.word	0x00011da0
        /*0718*/ 	.word	0x00000003
        /*071c*/ 	.word	0x0002a860
        /*0720*/ 	.short	0x010a
        /*0722*/ 	.byte	0x3f
	.zero		1


	//   ....[59]....
        /*0724*/ 	.word	0x00012130
        /*0728*/ 	.word	0x00000002
        /*072c*/ 	.word	0x0002a820
        /*0730*/ 	.short	0x010a
        /*0732*/ 	.byte	0x3f
	.zero		1


	//   ....[60]....
        /*0734*/ 	.word	0x000122b0
        /*0738*/ 	.word	0x00000006
        /*073c*/ 	.word	0x00000000
        /*0740*/ 	.short	0x010a
        /*0742*/ 	.byte	0x3f
	.zero		1


	//   ....[61]....
        /*0744*/ 	.word	0x00012320
        /*0748*/ 	.word	0x00000003
        /*074c*/ 	.word	0x00000000
        /*0750*/ 	.short	0x010a
        /*0752*/ 	.byte	0x3f
	.zero		1


	//   ....[62]....
        /*0754*/ 	.word	0x00012380
        /*0758*/ 	.word	0x00000000
        /*075c*/ 	.word	0x00000000
        /*0760*/ 	.short	0x010a
        /*0762*/ 	.byte	0x3f
	.zero		1


	//   ....[63]....
        /*0764*/ 	.word	0x000123b0
        /*0768*/ 	.word	0x00000003
        /*076c*/ 	.word	0x00000000
        /*0770*/ 	.short	0x010a
        /*0772*/ 	.byte	0x3f
	.zero		1


	//   ....[64]....
        /*0774*/ 	.word	0x00012420
        /*0778*/ 	.word	0x00000003
        /*077c*/ 	.word	0x0002a800
        /*0780*/ 	.short	0x010a
        /*0782*/ 	.byte	0x3f
	.zero		1


	//   ....[65]....
        /*0784*/ 	.word	0x00012480
        /*0788*/ 	.word	0x00000003
        /*078c*/ 	.word	0x0002a830
        /*0790*/ 	.short	0x010a
        /*0792*/ 	.byte	0x3f
	.zero		1


	//   ....[66]....
        /*0794*/ 	.word	0x000124e0
        /*0798*/ 	.word	0x0000000f
        /*079c*/ 	.word	0x0002a830
        /*07a0*/ 	.short	0x010a
        /*07a2*/ 	.byte	0x3f
	.zero		1


	//   ....[67]....
        /*07a4*/ 	.word	0x00012540
        /*07a8*/ 	.word	0x0000000f
        /*07ac*/ 	.word	0x0002a850
        /*07b0*/ 	.short	0x010a
        /*07b2*/ 	.byte	0x3f
	.zero		1


	//   ....[68]....
        /*07b4*/ 	.word	0x000125a0
        /*07b8*/ 	.word	0x0000000e
        /*07bc*/ 	.word	0x0002a830
        /*07c0*/ 	.short	0x010a
        /*07c2*/ 	.byte	0x3f
	.zero		1


	//   ....[69]....
        /*07c4*/ 	.word	0x00012600
        /*07c8*/ 	.word	0x00000003
        /*07cc*/ 	.word	0x0002a850
        /*07d0*/ 	.short	0x010a
        /*07d2*/ 	.byte	0x3f
	.zero		1


	//   ....[70]....
        /*07d4*/ 	.word	0x00012660
        /*07d8*/ 	.word	0x0000000e
        /*07dc*/ 	.word	0x0002a830
        /*07e0*/ 	.short	0x010a
        /*07e2*/ 	.byte	0x3f
	.zero		1


	//   ....[71]....
        /*07e4*/ 	.word	0x000126c0
        /*07e8*/ 	.word	0x00000003
        /*07ec*/ 	.word	0x0002a850
        /*07f0*/ 	.short	0x010a
        /*07f2*/ 	.byte	0x3f
	.zero		1


	//   ....[72]....
        /*07f4*/ 	.word	0x00012720
        /*07f8*/ 	.word	0x00000007
        /*07fc*/ 	.word	0x0002a850
        /*0800*/ 	.short	0x010a
        /*0802*/ 	.byte	0x3f
	.zero		1


	//   ....[73]....
        /*0804*/ 	.word	0x00012880
        /*0808*/ 	.word	0x00000003
        /*080c*/ 	.word	0x0002a840
        /*0810*/ 	.short	0x010a
        /*0812*/ 	.byte	0x3f
	.zero		1


	//   ....[74]....
        /*0814*/ 	.word	0x00013390
        /*0818*/ 	.word	0x00000003
        /*081c*/ 	.word	0x0002a820
        /*0820*/ 	.short	0x010a
        /*0822*/ 	.byte	0x3f
	.zero		1


	//   ....[75]....
        /*0824*/ 	.word	0x000133f0
        /*0828*/ 	.word	0x00000003
        /*082c*/ 	.word	0x0002a848
        /*0830*/ 	.short	0x010a
        /*0832*/ 	.byte	0x3f
	.zero		1


	//   ....[76]....
        /*0834*/ 	.word	0x00013450
        /*0838*/ 	.word	0x00000003
        /*083c*/ 	.word	0x0002a860
        /*0840*/ 	.short	0x010a
        /*0842*/ 	.byte	0x3f
	.zero		1


	//   ....[77]....
        /*0844*/ 	.word	0x000134b0
        /*0848*/ 	.word	0x00000003
        /*084c*/ 	.word	0x0002a840
        /*0850*/ 	.short	0x010a
        /*0852*/ 	.byte	0x3f
	.zero		1


	//   ....[78]....
        /*0854*/ 	.word	0x00013510
        /*0858*/ 	.word	0x00000003
        /*085c*/ 	.word	0x0002a868
        /*0860*/ 	.short	0x010a
        /*0862*/ 	.byte	0x3f
	.zero		1


	//   ....[79]....
        /*0864*/ 	.word	0x00013570
        /*0868*/ 	.word	0x00000003
        /*086c*/ 	.word	0x0002a848
        /*0870*/ 	.short	0x010a
        /*0872*/ 	.byte	0x3f
	.zero		1


	//   ....[80]....
        /*0874*/ 	.word	0x000135d0
        /*0878*/ 	.word	0x00000003
        /*087c*/ 	.word	0x0002a860
        /*0880*/ 	.short	0x010a
        /*0882*/ 	.byte	0x3f
	.zero		1


	//   ....[81]....
        /*0884*/ 	.word	0x00013620
        /*0888*/ 	.word	0x00000003
        /*088c*/ 	.word	0x0002a860
        /*0890*/ 	.short	0x010a
        /*0892*/ 	.byte	0x3f
	.zero		1


	//   ....[82]....
        /*0894*/ 	.word	0x00013670
        /*0898*/ 	.word	0x00000002
        /*089c*/ 	.word	0x0002a820
        /*08a0*/ 	.short	0x010a
        /*08a2*/ 	.byte	0x3f
	.zero		1


	//   ....[83]....
        /*08a4*/ 	.word	0x00013810
        /*08a8*/ 	.word	0x00000006
        /*08ac*/ 	.word	0x00000000
        /*08b0*/ 	.short	0x010a
        /*08b2*/ 	.byte	0x3f
	.zero		1


	//   ....[84]....
        /*08b4*/ 	.word	0x00013860
        /*08b8*/ 	.word	0x00000003
        /*08bc*/ 	.word	0x00000000
        /*08c0*/ 	.short	0x010a
        /*08c2*/ 	.byte	0x3f
	.zero		1


	//   ....[85]....
        /*08c4*/ 	.word	0x000138b0
        /*08c8*/ 	.word	0x00000000
        /*08cc*/ 	.word	0x00000000
        /*08d0*/ 	.short	0x010a
        /*08d2*/ 	.byte	0x3f
	.zero		1


	//----- nvinfo : EIATTR_NUM_MBARRIERS
	.align		4
.L_417:
        /*08d4*/ 	.byte	0x03, 0x38
        /*08d6*/ 	.short	0x0016


	//----- nvinfo : EIATTR_EXIT_INSTR_OFFSETS
	.align		4
        /*08d8*/ 	.byte	0x04, 0x1c
        /*08da*/ 	.short	(.L_419 - .L_418)


	//   ....[0]....
.L_418:
        /*08dc*/ 	.word	0x00012400


	//----- nvinfo : EIATTR_MAX_THREADS
	.align		4
.L_419:
        /*08e0*/ 	.byte	0x04, 0x05
        /*08e2*/ 	.short	(.L_421 - .L_420)
.L_420:
        /*08e4*/ 	.word	0x00000180
        /*08e8*/ 	.word	0x00000001
        /*08ec*/ 	.word	0x00000001


	//----- nvinfo : EIATTR_CRS_STACK_SIZE
	.align		4
.L_421:
        /*08f0*/ 	.byte	0x04, 0x1e
        /*08f2*/ 	.short	(.L_423 - .L_422)
.L_422:
        /*08f4*/ 	.word	0x00000000


	//----- nvinfo : EIATTR_CBANK_PARAM_SIZE
	.align		4
.L_423:
        /*08f8*/ 	.byte	0x03, 0x19
        /*08fa*/ 	.short	0x0a70


	//----- nvinfo : EIATTR_PARAM_CBANK
	.align		4
        /*08fc*/ 	.byte	0x04, 0x0a
        /*08fe*/ 	.short	(.L_425 - .L_424)
	.align		4
.L_424:
        /*0900*/ 	.word	index@(.nv.constant0._ZN7cutlass13device_kernelIN5flash11enable_sm90INS1_16FlashAttnFwdSm90INS1_25CollectiveMainloopFwdSm90ILi2EN4cute5tupleIJNS5_1CILi1EEES8_S8_EEENS6_IJNS7_ILi128EEENS7_ILi96EEENS7_ILi192EEEEEELi128ENS_10bfloat16_tEfNS_4arch4Sm90ELb0ELb1ELb0ELb0ELb0ELb0ELb0ELb1ELb1ELb1ELb1ELb0EEENS1_21CollectiveEpilogueFwdINS6_IJSA_SA_SB_EEES9_SE_SG_Li256ELb0ELb1ELb1ELb0EEENS1_19SingleTileSchedulerILb0ELb1ELb1ELi128EEEEEEEEEvNT_6ParamsE)
        /*0904*/ 	.short	0x0210
        /*0906*/ 	.short	0x0a70


	//----- nvinfo : EIATTR_SW_WAR
	.align		4
.L_425:
        /*0908*/ 	.byte	0x04, 0x36
        /*090a*/ 	.short	(.L_427 - .L_426)
.L_426:
        /*090c*/ 	.word	0x00000008
.L_427:


//--------------------- .nv.info._ZN7cutlass13device_kernelIN5flash11enable_sm90INS1_16FlashAttnFwdSm90INS1_25CollectiveMainloopFwdSm90ILi2EN4cute5tupleIJNS5_1CILi1EEES8_S8_EEENS6_IJNS7_ILi128EEENS7_ILi96EEENS7_ILi192EEEEEELi128ENS_10bfloat16_tEfNS_4arch4Sm90ELb0ELb1ELb0ELb1ELb0ELb0ELb0ELb1ELb1ELb1ELb1ELb0EEENS1_21CollectiveEpilogueFwdINS6_IJSA_SA_SB_EEES9_SE_SG_Li256ELb1ELb1ELb1ELb0EEENS1_36VarlenDynamicPersistentTileSchedulerILi128ELi96ELi256ELi128ELb1ELb1ELb1ELb1ELb0ELb1EEEEEEEEEvNT_6ParamsE --------------------------
	.section	.nv.info._ZN7cutlass13device_kernelIN5flash11enable_sm90INS1_16FlashAttnFwdSm90INS1_25CollectiveMainloopFwdSm90ILi2EN4cute5tupleIJNS5_1CILi1EEES8_S8_EEENS6_IJNS7_ILi128EEENS7_ILi96EEENS7_ILi192EEEEEELi128ENS_10bfloat16_tEfNS_4arch4Sm90ELb0ELb1ELb0ELb1ELb0ELb0ELb0ELb1ELb1ELb1ELb1ELb0EEENS1_21CollectiveEpilogueFwdINS6_IJSA_SA_SB_EEES9_SE_SG_Li256ELb1ELb1ELb1ELb0EEENS1_36VarlenDynamicPersistentTileSchedulerILi128ELi96ELi256ELi128ELb1ELb1ELb1ELb1ELb0ELb1EEEEEEEEEvNT_6ParamsE,"",@"SHT_CUDA_INFO"
	.sectionflags	@""
	.align	4


	//----- nvinfo : EIATTR_CUDA_API_VERSION
	.align		4
        /*0000*/ 	.byte	0x04, 0x37
        /*0002*/ 	.short	(.L_429 - .L_428)
.L_428:
        /*0004*/ 	.word	0x00000082


	//----- nvinfo : EIATTR_KPARAM_INFO
	.align		4
.L_429:
        /*0008*/ 	.byte	0x04, 0x17
        /*000a*/ 	.short	(.L_431 - .L_430)
.L_430:
        /*000c*/ 	.word	0x00000000
        /*0010*/ 	.short	0x0000
        /*0012*/ 	.short	0x0070
        /*0014*/ 	.byte	0x00, 0xf0, 0x01, 0x2a


	//----- nvinfo : EIATTR_SPARSE_MMA_MASK
	.align		4
.L_431:
        /*0018*/ 	.byte	0x03, 0x50
        /*001a*/ 	.short	0x0000


	//----- nvinfo : EIATTR_MAXREG_COUNT
	.align		4
        /*001c*/ 	.byte	0x03, 0x1b
        /*001e*/ 	.short	0x00a8


	//----- nvinfo : EIATTR_NUM_BARRIERS
	.align		4
        /*0020*/ 	.byte	0x02, 0x4c
        /*0022*/ 	.byte	0x09
	.zero		1


	//----- nvinfo : EIATTR_EXTERNS
	.align		4
        /*0024*/ 	.byte	0x04, 0x0f
        /*0026*/ 	.short	(.L_433 - .L_432)


	//   ....[0]....
	.align		4
.L_432:
        /*0028*/ 	.word	index@(__assertfail)


	//----- nvinfo : EIATTR_ANNOTATIONS
	.align		4
.L_433:
        /*002c*/ 	.byte	0x04, 0x55
        /*002e*/ 	.short	(.L_435 - .L_434)


	//   ....[0]....
.L_434:
        /* <DEDUP_REMOVED lines=72> */


	//----- nvinfo : EIATTR_MERCURY_ISA_VERSION
	.align		4
.L_435:
        /*0498*/ 	.byte	0x03, 0x5f
        /*049a*/ 	.short	0x0101


	//----- nvinfo : EIATTR_UNUSED_LOAD_BYTE_OFFSET
	.align		4
        /*049c*/ 	.byte	0x04, 0x44
        /*049e*/ 	.short	(.L_437 - .L_436)


	//   ....[0]....
.L_436:
        /*04a0*/ 	.word	0x00000a10
        /*04a4*/ 	.word	0x0000fff0


	//   ....[1]....
        /*04a8*/ 	.word	0x0000d370
        /*04ac*/ 	.word	0x0000fff0


	//----- nvinfo : EIATTR_INT_WARP_WIDE_INSTR_OFFSETS
	.align		4
.L_437:
        /*04b0*/ 	.byte	0x04, 0x31
        /*04b2*/ 	.short	(.L_439 - .L_438)


	//   ....[0]....
.L_438:
        /*04b4*/ 	.word	0x00000130


	//   ....[1]....
        /*04b8*/ 	.word	0x00000170


	//   ....[2]....
        /*04bc*/ 	.word	0x000001e0


	//   ....[3]....
        /*04c0*/ 	.word	0x000123a0


	//   ....[4]....
        /*04c4*/ 	.word	0x00012440


	//   ....[5]....
        /*04c8*/ 	.word	0x00015f70


	//   ....[6]....
        /*04cc*/ 	.word	0x00015fe0


	//----- nvinfo : EIATTR_COOP_GROUP_MASK_REGIDS
	.align		4
.L_439:
        /*04d0*/ 	.byte	0x04, 0x29
        /*04d2*/ 	.short	(.L_441 - .L_440)


	//   ....[0]....
.L_440:
        /*04d4*/ 	.word	0xffffffff


	//   ....[1]....
        /*04d8*/ 	.word	0xffffffff


	//   ....[2]....
        /*04dc*/ 	.word	0xffffffff


	//   ....[3]....
        /*04e0*/ 	.word	0xffffffff


	//   ....[4]....
        /*04e4*/ 	.word	0xffffffff


	//   ....[5]....
        /*04e8*/ 	.word	0xffffffff


	//   ....[6]....
        /*04ec*/ 	.word	0xffffffff


	//   ....[7]....
        /*04f0*/ 	.word	0xffffffff


	//   ....[8]....
        /*04f4*/ 	.word	0xffffffff


	//   ....[9]....
        /*04f8*/ 	.word	0xffffffff


	//   ....[10]....
        /*04fc*/ 	.word	0xffffffff


	//   ....[11]....
        /*0500*/ 	.word	0xffffffff


	//   ....[12]....
        /*0504*/ 	.word	0xffffffff


	//   ....[13]....
        /*0508*/ 	.word	0xffffffff


	//   ....[14]....
        /*050c*/ 	.word	0xffffffff


	//   ....[15]....
        /*0510*/ 	.word	0xffffffff


	//   ....[16]....
        /*0514*/ 	.word	0xffffffff


	//   ....[17]....
        /*0518*/ 	.word	0xffffffff


	//   ....[18]....
        /*051c*/ 	.word	0xffffffff


	//   ....[19]....
        /*0520*/ 	.word	0xffffffff


	//   ....[20]....
        /*0524*/ 	.word	0xffffffff


	//   ....[21]....
        /*0528*/ 	.word	0xffffffff


	//   ....[22]....
        /*052c*/ 	.word	0xffffffff


	//   ....[23]....
        /*0530*/ 	.word	0xffffffff


	//   ....[24]....
        /*0534*/ 	.word	0xffffffff


	//   ....[25]....
        /*0538*/ 	.word	0xffffffff


	//   ....[26]....
        /*053c*/ 	.word	0xffffffff


	//   ....[27]....
        /*0540*/ 	.word	0xffffffff


	//   ....[28]....
        /*0544*/ 	.word	0xffffffff


	//   ....[29]....
        /*0548*/ 	.word	0xffffffff


	//   ....[30]....
        /*054c*/ 	.word	0xffffffff


	//   ....[31]....
        /*0550*/ 	.word	0xffffffff


	//   ....[32]....
        /*0554*/ 	.word	0xffffffff


	//   ....[33]....
        /*0558*/ 	.word	0xffffffff


	//   ....[34]....
        /*055c*/ 	.word	0xffffffff


	//   ....[35]....
        /*0560*/ 	.word	0xffffffff


	//   ....[36]....
        /*0564*/ 	.word	0xffffffff


	//   ....[37]....
        /*0568*/ 	.word	0xffffffff


	//   ....[38]....
        /*056c*/ 	.word	0xffffffff


	//   ....[39]....
        /*0570*/ 	.word	0xffffffff


	//   ....[40]....
        /*0574*/ 	.word	0xffffffff


	//   ....[41]....
        /*0578*/ 	.word	0xffffffff


	//   ....[42]....
        /*057c*/ 	.word	0xffffffff


	//   ....[43]....
        /*0580*/ 	.word	0xffffffff


	//   ....[44]....
        /*0584*/ 	.word	0xffffffff


	//   ....[45]....
        /*0588*/ 	.word	0xffffffff


	//   ....[46]....
        /*058c*/ 	.word	0xffffffff


	//   ....[47]....
        /*0590*/ 	.word	0xffffffff


	//   ....[48]....
        /*0594*/ 	.word	0xffffffff


	//   ....[49]....
        /*0598*/ 	.word	0xffffffff


	//   ....[50]....
        /*059c*/ 	.word	0xffffffff


	//   ....[51]....
        /*05a0*/ 	.word	0xffffffff


	//   ....[52]....
        /*05a4*/ 	.word	0xffffffff


	//   ....[53]....
        /*05a8*/ 	.word	0xffffffff


	//   ....[54]....
        /*05ac*/ 	.word	0xffffffff


	//   ....[55]....
        /*05b0*/ 	.word	0xffffffff


	//   ....[56]....
        /*05b4*/ 	.word	0xffffffff


	//   ....[57]....
        /*05b8*/ 	.word	0xffffffff


	//   ....[58]....
        /*05bc*/ 	.word	0xffffffff


	//   ....[59]....
        /*05c0*/ 	.word	0xffffffff


	//   ....[60]....
        /*05c4*/ 	.word	0xffffffff


	//   ....[61]....
        /*05c8*/ 	.word	0xffffffff


	//   ....[62]....
        /*05cc*/ 	.word	0xffffffff


	//   ....[63]....
        /*05d0*/ 	.word	0xffffffff


	//   ....[64]....
        /*05d4*/ 	.word	0xffffffff


	//   ....[65]....
        /*05d8*/ 	.word	0xffffffff


	//   ....[66]....
        /*05dc*/ 	.word	0xffffffff


	//   ....[67]....
        /*05e0*/ 	.word	0xffffffff


	//   ....[68]....
        /*05e4*/ 	.word	0xffffffff


	//   ....[69]....
        /*05e8*/ 	.word	0xffffffff


	//   ....[70]....
        /*05ec*/ 	.word	0xffffffff


	//   ....[71]....
        /*05f0*/ 	.word	0xffffffff


	//   ....[72]....
        /*05f4*/ 	.word	0xffffffff


	//   ....[73]....
        /*05f8*/ 	.word	0xffffffff


	//   ....[74]....
        /*05fc*/ 	.word	0xffffffff


	//   ....[75]....
        /*0600*/ 	.word	0xffffffff


	//   ....[76]....
        /*0604*/ 	.word	0xffffffff


	//   ....[77]....
        /*0608*/ 	.word	0xffffffff


	//   ....[78]....
        /*060c*/ 	.word	0xffffffff


	//   ....[79]....
        /*0610*/ 	.word	0xffffffff


	//   ....[80]....
        /*0614*/ 	.word	0xffffffff


	//   ....[81]....
        /*0618*/ 	.word	0xffffffff


	//   ....[82]....
        /*061c*/ 	.word	0xffffffff


	//   ....[83]....
        /*0620*/ 	.word	0xffffffff


	//   ....[84]....
        /*0624*/ 	.word	0xffffffff


	//   ....[85]....
        /*0628*/ 	.word	0xffffffff


	//   ....[86]....
        /*062c*/ 	.word	0xffffffff


	//   ....[87]....
        /*0630*/ 	.word	0xffffffff


	//   ....[88]....
        /*0634*/ 	.word	0xffffffff


	//   ....[89]....
        /*0638*/ 	.word	0xffffffff


	//   ....[90]....
        /*063c*/ 	.word	0xffffffff


	//   ....[91]....
        /*0640*/ 	.word	0xffffffff


	//   ....[92]....
        /*0644*/ 	.word	0xffffffff


	//   ....[93]....
        /*0648*/ 	.word	0xffffffff


	//   ....[94]....
        /*064c*/ 	.word	0xffffffff


	//   ....[95]....
        /*0650*/ 	.word	0xffffffff


	//   ....[96]....
        /*0654*/ 	.word	0xffffffff


	//   ....[97]....
        /*0658*/ 	.word	0xffffffff


	//   ....[98]....
        /*065c*/ 	.word	0xffffffff


	//   ....[99]....
        /*0660*/ 	.word	0xffffffff


	//   ....[100]....
        /*0664*/ 	.word	0xffffffff


	//   ....[101]....
        /*0668*/ 	.word	0xffffffff


	//   ....[102]....
        /*066c*/ 	.word	0xffffffff


	//   ....[103]....
        /*0670*/ 	.word	0xffffffff


	//   ....[104]....
        /*0674*/ 	.word	0xffffffff


	//   ....[105]....
        /*0678*/ 	.word	0xffffffff


	//   ....[106]....
        /*067c*/ 	.word	0xffffffff


	//   ....[107]....
        /*0680*/ 	.word	0xffffffff


	//   ....[108]....
        /*0684*/ 	.word	0xffffffff


	//   ....[109]....
        /*0688*/ 	.word	0xffffffff


	//   ....[110]....
        /*068c*/ 	.word	0xffffffff


	//   ....[111]....
        /*0690*/ 	.word	0x0500000f


	//   ....[112]....
        /*0694*/ 	.word	0x0500000f


	//   ....[113]....
        /*0698*/ 	.word	0x0500000f


	//   ....[114]....
        /*069c*/ 	.word	0x0500000f


	//   ....[115]....
        /*06a0*/ 	.word	0x0500000f


	//   ....[116]....
        /*06a4*/ 	.word	0x0500000f


	//   ....[117]....
        /*06a8*/ 	.word	0x0500000f


	//   ....[118]....
        /*06ac*/ 	.word	0x0500000f


	//   ....[119]....
        /*06b0*/ 	.word	0x0500000f


	//   ....[120]....
        /*06b4*/ 	.word	0x0500000f


	//   ....[121]....
        /*06b8*/ 	.word	0x0500000f


	//   ....[122]....
        /*06bc*/ 	.word	0x0500000f


	//   ....[123]....
        /*06c0*/ 	.word	0x0500000f


	//   ....[124]....
        /*06c4*/ 	.word	0x0500000f


	//   ....[125]....
        /*06c8*/ 	.word	0x0500000f


	//   ....[126]....
        /*06cc*/ 	.word	0x0500000f


	//   ....[127]....
        /*06d0*/ 	.word	0x0500000f


	//   ....[128]....
        /*06d4*/ 	.word	0x0500000f


	//   ....[129]....
        /*06d8*/ 	.word	0x0500000f


	//   ....[130]....
        /*06dc*/ 	.word	0x0500000f


	//   ....[131]....
        /*06e0*/ 	.word	0x0500000f


	//   ....[132]....
        /*06e4*/ 	.word	0x0500000f


	//   ....[133]....
        /*06e8*/ 	.word	0x0500000f


	//   ....[134]....
        /*06ec*/ 	.word	0x0500000f


	//   ....[135]....
        /*06f0*/ 	.word	0x0500000f


	//   ....[136]....
        /*06f4*/ 	.word	0x0500000f


	//   ....[137]....
        /*06f8*/ 	.word	0x0500000f


	//   ....[138]....
        /*06fc*/ 	.word	0x0500000f


	//   ....[139]....
        /*0700*/ 	.word	0x0500000f


	//   ....[140]....
        /*0704*/ 	.word	0x0500000f


	//   ....[141]....
        /*0708*/ 	.word	0x0500000f


	//   ....[142]....
        /*070c*/ 	.word	0x0500000f


	//   ....[143]....
        /*0710*/ 	.word	0x0500000f


	//   ....[144]....
        /*0714*/ 	.word	0x0500000f


	//   ....[145]....
        /*0718*/ 	.word	0x0500000f


	//   ....[146]....
        /*071c*/ 	.word	0x0500000f


	//----- nvinfo : EIATTR_COOP_GROUP_INSTR_OFFSETS
	.align		4
.L_441:
        /*0720*/ 	.byte	0x04, 0x28
        /*0722*/ 	.short	(.L_443 - .L_442)


	//   ....[0]....
.L_442:
        /*0724*/ 	.word	0x00000060


	//   ....[1]....
        /*0728*/ 	.word	0x00000140


	//   ....[2]....
        /*072c*/ 	.word	0x00000190


	//   ....[3]....
        /*0730*/ 	.word	0x000003c0


	//   ....[4]....
        /*0734*/ 	.word	0x00000520


	//   ....[5]....
        /*0738*/ 	.word	0x00000640


	//   ....[6]....
        /*073c*/ 	.word	0x000007a0


	//   ....[7]....
        /*0740*/ 	.word	0x00001e40


	//   ....[8]....
        /*0744*/ 	.word	0x00002670


	//   ....[9]....
        /*0748*/ 	.word	0x00003220


	//   ....[10]....
        /*074c*/ 	.word	0x000038c0


	//   ....[11]....
        /*0750*/ 	.word	0x000039d0


	//   ....[12]....
        /*0754*/ 	.word	0x00003fe0


	//   ....[13]....
        /*0758*/ 	.word	0x00004050


	//   ....[14]....
        /*075c*/ 	.word	0x00005940


	//   ....[15]....
        /*0760*/ 	.word	0x00005b60


	//   ....[16]....
        /*0764*/ 	.word	0x000068e0


	//   ....[17]....
        /*0768*/ 	.word	0x000069f0


	//   ....[18]....
        /*076c*/ 	.word	0x00006f70


	//   ....[19]....
        /*0770*/ 	.word	0x00006ff0


	//   ....[20]....
        /*0774*/ 	.word	0x00008990


	//   ....[21]....
        /*0778*/ 	.word	0x000089b0


	//   ....[22]....
        /*077c*/ 	.word	0x00008cc0


	//   ....[23]....
        /*0780*/ 	.word	0x00008d20


	//   ....[24]....
        /*0784*/ 	.word	0x0000a5d0


	//   ....[25]....
        /*0788*/ 	.word	0x0000a7a0


	//   ....[26]....
        /*078c*/ 	.word	0x0000b520


	//   ....[27]....
        /*0790*/ 	.word	0x0000b630


	//   ....[28]....
        /*0794*/ 	.word	0x0000bbd0


	//   ....[29]....
        /*0798*/ 	.word	0x0000bc60


	//   ....[30]....
        /*079c*/ 	.word	0x0000cac0


	//   ....[31]....
        /*07a0*/ 	.word	0x0000cb00


	//   ....[32]....
        /*07a4*/ 	.word	0x0000cc30


	//   ....[33]....
        /*07a8*/ 	.word	0x0000cc50


	//   ....[34]....
        /*07ac*/ 	.word	0x0000df20


	//   ....[35]....
        /*07b0*/ 	.word	0x0000df60


	//   ....[36]....
        /*07b4*/ 	.word	0x0000df90


	//   ....[37]....
        /*07b8*/ 	.word	0x0000dfc0


	//   ....[38]....
        /*07bc*/ 	.word	0x0000e690


	//   ....[39]....
        /*07c0*/ 	.word	0x0000e6d0


	//   ....[40]....
        /*07c4*/ 	.word	0x0000e7a0


	//   ....[41]....
        /*07c8*/ 	.word	0x0000e7c0


	//   ....[42]....
        /*07cc*/ 	.word	0x0000e890


	//   ....[43]....
        /*07d0*/ 	.word	0x0000e8b0


	//   ....[44]....
        /*07d4*/ 	.word	0x0000e990


	//   ....[45]....
        /*07d8*/ 	.word	0x0000e9b0


	//   ....[46]....
        /*07dc*/ 	.word	0x0000edb0


	//   ....[47]....
        /*07e0*/ 	.word	0x0000edc0


	//   ....[48]....
        /*07e4*/ 	.word	0x0000f210


	//   ....[49]....
        /*07e8*/ 	.word	0x0000f220


	//   ....[50]....
        /*07ec*/ 	.word	0x000100a0


	//   ....[51]....
        /*07f0*/ 	.word	0x000100c0


	//   ....[52]....
        /*07f4*/ 	.word	0x00010190


	//   ....[53]....
        /*07f8*/ 	.word	0x000101b0


	//   ....[54]....
        /*07fc*/ 	.word	0x00010280


	//   ....[55]....
        /*0800*/ 	.word	0x000102a0


	//   ....[56]....
        /*0804*/ 	.word	0x00010380


	//   ....[57]....
        /*0808*/ 	.word	0x000103a0


	//   ....[58]....
        /*080c*/ 	.word	0x00010510


	//   ....[59]....
        /*0810*/ 	.word	0x00010750


	//   ....[60]....
        /*0814*/ 	.word	0x00010780


	//   ....[61]....
        /*0818*/ 	.word	0x000107b0


	//   ....[62]....
        /*081c*/ 	.word	0x000107e0


	//   ....[63]....
        /*0820*/ 	.word	0x00010810


	//   ....[64]....
        /*0824*/ 	.word	0x00010840


	//   ....[65]....
        /*0828*/ 	.word	0x000109f0


	//   ....[66]....
        /*082c*/ 	.word	0x00010a20


	//   ....[67]....
        /*0830*/ 	.word	0x00010a50


	//   ....[68]....
        /*0834*/ 	.word	0x00010a80


	//   ....[69]....
        /*0838*/ 	.word	0x00010ab0


	//   ....[70]....
        /*083c*/ 	.word	0x00010ae0


	//   ....[71]....
        /*0840*/ 	.word	0x00010b80


	//   ....[72]....
        /*0844*/ 	.word	0x00010bb0


	//   ....[73]....
        /*0848*/ 	.word	0x00010bc0


	//   ....[74]....
        /*084c*/ 	.word	0x00010bf0


	//   ....[75]....
        /*0850*/ 	.word	0x00012990


	//   ....[76]....
        /*0854*/ 	.word	0x000135d0


	//   ....[77]....
        /*0858*/ 	.word	0x000135f0


	//   ....[78]....
        /*085c*/ 	.word	0x00013600


	//   ....[79]....
        /*0860*/ 	.word	0x00013630


	//   ....[80]....
        /*0864*/ 	.word	0x00013750


	//   ....[81]....
        /*0868*/ 	.word	0x00013760


	//   ....[82]....
        /*086c*/ 	.word	0x00013800


	//   ....[83]....
        /*0870*/ 	.word	0x00013810


	//   ....[84]....
        /*0874*/ 	.word	0x000138b0


	//   ....[85]....
        /*0878*/ 	.word	0x000138c0


	//   ....[86]....
        /*087c*/ 	.word	0x00013960


	//   ....[87]....
        /*0880*/ 	.word	0x00013970


	//   ....[88]....
        /*0884*/ 	.word	0x000139f0


	//   ....[89]....
        /*0888*/ 	.word	0x00013a20


	//   ....[90]....
        /*088c*/ 	.word	0x00013a70


	//   ....[91]....
        /*0890*/ 	.word	0x00013ab0


	//   ....[92]....
        /*0894*/ 	.word	0x000166c0


	//   ....[93]....
        /*0898*/ 	.word	0x00016740


	//   ....[94]....
        /*089c*/ 	.word	0x00016770


	//   ....[95]....
        /*08a0*/ 	.word	0x00016780


	//   ....[96]....
        /*08a4*/ 	.word	0x000167b0


	//   ....[97]....
        /*08a8*/ 	.word	0x000167e0


	//   ....[98]....
        /*08ac*/ 	.word	0x00016810


	//   ....[99]....
        /*08b0*/ 	.word	0x00016840


	//   ....[100]....
        /*08b4*/ 	.word	0x00016a10


	//   ....[101]....
        /*08b8*/ 	.word	0x00016a40


	//   ....[102]....
        /*08bc*/ 	.word	0x00016a70


	//   ....[103]....
        /*08c0*/ 	.word	0x00016aa0


	//   ....[104]....
        /*08c4*/ 	.word	0x00016ad0


	//   ....[105]....
        /*08c8*/ 	.word	0x00016b00


	//   ....[106]....
        /*08cc*/ 	.word	0x00016bd0


	//   ....[107]....
        /*08d0*/ 	.word	0x00016bf0


	//   ....[108]....
        /*08d4*/ 	.word	0x00016c00


	//   ....[109]....
        /*08d8*/ 	.word	0x00016c80


	//   ....[110]....
        /*08dc*/ 	.word	0x000177d0


	//   ....[111]....
        /*08e0*/ 	.word	0x00017e60


	//   ....[112]....
        /*08e4*/ 	.word	0x00018040


	//   ....[113]....
        /*08e8*/ 	.word	0x00018090


	//   ....[114]....
        /*08ec*/ 	.word	0x000181c0


	//   ....[115]....
        /*08f0*/ 	.word	0x00018210


	//   ....[116]....
        /*08f4*/ 	.word	0x00018350


	//   ....[117]....
        /*08f8*/ 	.word	0x000183c0


	//   ....[118]....
        /*08fc*/ 	.word	0x000184f0


	//   ....[119]....
        /*0900*/ 	.word	0x00018540


	//   ....[120]....
        /*0904*/ 	.word	0x00018670


	//   ....[121]....
        /*0908*/ 	.word	0x000186c0


	//   ....[122]....
        /*090c*/ 	.word	0x000187f0


	//   ....[123]....
        /*0910*/ 	.word	0x00018840


	//   ....[124]....
        /*0914*/ 	.word	0x00018950


	//   ....[125]....
        /*0918*/ 	.word	0x000189c0


	//   ....[126]....
        /*091c*/ 	.word	0x00018ad0


	//   ....[127]....
        /*0920*/ 	.word	0x00018b20


	//   ....[128]....
        /*0924*/ 	.word	0x00018e50


	//   ....[129]....
        /*0928*/ 	.word	0x00018ef0


	//   ....[130]....
        /*092c*/ 	.word	0x00019090


	//   ....[131]....
        /*0930*/ 	.word	0x00019110


	//   ....[132]....
        /*0934*/ 	.word	0x00019190


	//   ....[133]....
        /*0938*/ 	.word	0x00019210


	//   ....[134]....
        /*093c*/ 	.word	0x00019290


	//   ....[135]....
        /*0940*/ 	.word	0x00019320


	//   ....[136]....
        /*0944*/ 	.word	0x000193c0


	//   ....[137]....
        /*0948*/ 	.word	0x00019470


	//   ....[138]....
        /*094c*/ 	.word	0x000194f0


	//   ....[139]....
        /*0950*/ 	.word	0x00019570


	//   ....[140]....
        /*0954*/ 	.word	0x000195f0


	//   ....[141]....
        /*0958*/ 	.word	0x00019680


	//   ....[142]....
        /*095c*/ 	.word	0x00019700


	//   ....[143]....
        /*0960*/ 	.word	0x000197b0


	//   ....[144]....
        /*0964*/ 	.word	0x00019800


	//   ....[145]....
        /*0968*/ 	.word	0x000198c0


	//   ....[146]....
        /*096c*/ 	.word	0x000199f0


	//----- nvinfo : EIATTR_REG_RECONFIG
	.align		4
.L_443:
        /*0970*/ 	.byte	0x01, 0x54
	.zero		2


	//----- nvinfo : EIATTR_SYSCALL_OFFSETS
	.align		4
        /*0974*/ 	.byte	0x04, 0x46
        /*0976*/ 	.short	(.L_445 - .L_444)


	//   ....[0]....
.L_444:
        /*0978*/ 	.word	0x00002020


	//   ....[1]....
        /*097c*/ 	.word	0x000125b0


	//   ....[2]....
        /*0980*/ 	.word	0x00012700


	//   ....[3]....
        /*0984*/ 	.word	0x000127f0


	//   ....[4]....
        /*0988*/ 	.word	0x000130f0


	//----- nvinfo : EIATTR_MBARRIER_INSTR_OFFSETS
	.align		4
.L_445:
        /*098c*/ 	.byte	0x04, 0x39
        /*098e*/ 	.short	(.L_447 - .L_446)


	//   ....[0]....
.L_446:
        /*0990*/ 	.word	0x00000270
        /*0994*/ 	.word	0x000000ff
        /*0998*/ 	.word	0x0002a800
        /*099c*/ 	.short	0x0100
        /*099e*/ 	.byte	0x08
	.zero		1


	//   ....[1]....
        /*09a0*/ 	.word	0x00000280
        /*09a4*/ 	.word	0x000000ff
        /*09a8*/ 	.word	0x0002a820
        /*09ac*/ 	.short	0x0100
        /*09ae*/ 	.byte	0x08
	.zero		1


	//   ....[2]....
        /*09b0*/ 	.word	0x00000370
        /*09b4*/ 	.word	0x000000ff
        /*09b8*/ 	.word	0x0002a830
        /*09bc*/ 	.short	0x0100
        /*09be*/ 	.byte	0x08
	.zero		1


	//   ....[3]....
        /*09c0*/ 	.word	0x00000380
        /*09c4*/ 	.word	0x000000ff
        /*09c8*/ 	.word	0x0002a840
        /*09cc*/ 	.short	0x0100
        /*09ce*/ 	.byte	0x08
	.zero		1


	//   ....[4]....
        /*09d0*/ 	.word	0x00000390
        /*09d4*/ 	.word	0x000000ff
        /*09d8*/ 	.word	0x0002a838
        /*09dc*/ 	.short	0x0100
        /*09de*/ 	.byte	0x08
	.zero		1


	//   ....[5]....
        /*09e0*/ 	.word	0x000003a0
        /*09e4*/ 	.word	0x000000ff
        /*09e8*/ 	.word	0x0002a848
        /*09ec*/ 	.short	0x0100
        /*09ee*/ 	.byte	0x08
	.zero		1


	//   ....[6]....
        /*09f0*/ 	.word	0x000004d0
        /*09f4*/ 	.word	0x000000ff
        /*09f8*/ 	.word	0x0002a850
        /*09fc*/ 	.short	0x0100
        /*09fe*/ 	.byte	0x08
	.zero		1


	//   ....[7]....
        /*0a00*/ 	.word	0x000004e0
        /*0a04*/ 	.word	0x000000ff
        /*0a08*/ 	.word	0x0002a860
        /*0a0c*/ 	.short	0x0100
        /*0a0e*/ 	.byte	0x08
	.zero		1


	//   ....[8]....
        /*0a10*/ 	.word	0x000004f0
        /*0a14*/ 	.word	0x000000ff
        /*0a18*/ 	.word	0x0002a858
        /*0a1c*/ 	.short	0x0100
        /*0a1e*/ 	.byte	0x08
	.zero		1


	//   ....[9]....
        /*0a20*/ 	.word	0x00000500
        /*0a24*/ 	.word	0x000000ff
        /*0a28*/ 	.word	0x0002a868
        /*0a2c*/ 	.short	0x0100
        /*0a2e*/ 	.byte	0x08
	.zero		1


	//   ....[10]....
        /*0a30*/ 	.word	0x000005f0
        /*0a34*/ 	.word	0x000000ff
        /*0a38*/ 	.word	0x0002a870
        /*0a3c*/ 	.short	0x0100
        /*0a3e*/ 	.byte	0x06
	.zero		1


	//   ....[11]....
        /*0a40*/ 	.word	0x00000600
        /*0a44*/ 	.word	0x000000ff
        /*0a48*/ 	.word	0x0002a880
        /*0a4c*/ 	.short	0x0100
        /*0a4e*/ 	.byte	0x06
	.zero		1


	//   ....[12]....
        /*0a50*/ 	.word	0x00000610
        /*0a54*/ 	.word	0x000000ff
        /*0a58*/ 	.word	0x0002a878
        /*0a5c*/ 	.short	0x0100
        /*0a5e*/ 	.byte	0x06
	.zero		1


	//   ....[13]....
        /*0a60*/ 	.word	0x00000620
        /*0a64*/ 	.word	0x000000ff
        /*0a68*/ 	.word	0x0002a888
        /*0a6c*/ 	.short	0x0100
        /*0a6e*/ 	.byte	0x06
	.zero		1


	//   ....[14]....
        /*0a70*/ 	.word	0x00000750
        /*0a74*/ 	.word	0x000000ff
        /*0a78*/ 	.word	0x0002a890
        /*0a7c*/ 	.short	0x0100
        /*0a7e*/ 	.byte	0x08
	.zero		1


	//   ....[15]....
        /*0a80*/ 	.word	0x00000760
        /*0a84*/ 	.word	0x000000ff
        /*0a88*/ 	.word	0x0002a8a0
        /*0a8c*/ 	.short	0x0100
        /*0a8e*/ 	.byte	0x08
	.zero		1


	//   ....[16]....
        /*0a90*/ 	.word	0x00000770
        /*0a94*/ 	.word	0x000000ff
        /*0a98*/ 	.word	0x0002a898
        /*0a9c*/ 	.short	0x0100
        /*0a9e*/ 	.byte	0x08
	.zero		1


	//   ....[17]....
        /*0aa0*/ 	.word	0x00000780
        /*0aa4*/ 	.word	0x000000ff
        /*0aa8*/ 	.word	0x0002a8a8
        /*0aac*/ 	.short	0x0100
        /*0aae*/ 	.byte	0x08
	.zero		1


	//   ....[18]....
        /*0ab0*/ 	.word	0x000008b0
        /*0ab4*/ 	.word	0x000000ff
        /*0ab8*/ 	.word	0x0002a8b0
        /*0abc*/ 	.short	0x0100
        /*0abe*/ 	.byte	0x08
	.zero		1


	//   ....[19]....
        /*0ac0*/ 	.word	0x000008c0
        /*0ac4*/ 	.word	0x000000ff
        /*0ac8*/ 	.word	0x0002a8c0
        /*0acc*/ 	.short	0x0100
        /*0ace*/ 	.byte	0x08
	.zero		1


	//   ....[20]....
        /*0ad0*/ 	.word	0x000008d0
        /*0ad4*/ 	.word	0x000000ff
        /*0ad8*/ 	.word	0x0002a8b8
        /*0adc*/ 	.short	0x0100
        /*0ade*/ 	.byte	0x08
	.zero		1


	//   ....[21]....
        /*0ae0*/ 	.word	0x000008e0
        /*0ae4*/ 	.word	0x000000ff
        /*0ae8*/ 	.word	0x0002a8c8
        /*0aec*/ 	.short	0x0100
        /*0aee*/ 	.byte	0x08
	.zero		1


	//   ....[22]....
        /*0af0*/ 	.word	0x000020c0
        /*0af4*/ 	.word	0x000000ff
        /*0af8*/ 	.word	0x0002a800
        /*0afc*/ 	.short	0x010a
        /*0afe*/ 	.byte	0x25
	.zero		1


	//   ....[23]....
        /*0b00*/ 	.word	0x00002140
        /*0b04*/ 	.word	0x00000003
        /*0b08*/ 	.word	0x0002a830
        /*0b0c*/ 	.short	0x010a
        /*0b0e*/ 	.byte	0x3f
	.zero		1


	//   ....[24]....
        /*0b10*/ 	.word	0x000021b0
        /*0b14*/ 	.word	0x00000003
        /*0b18*/ 	.word	0x0002a830
        /*0b1c*/ 	.short	0x010a
        /*0b1e*/ 	.byte	0x3f
	.zero		1


	//   ....[25]....
        /*0b20*/ 	.word	0x00002900
        /*0b24*/ 	.word	0x00000000
        /*0b28*/ 	.word	0x00000000
        /*0b2c*/ 	.short	0x0101
        /*0b2e*/ 	.byte	0x3f
	.zero		1


	//   ....[26]....
        /*0b30*/ 	.word	0x00004d10
        /*0b34*/ 	.word	0x000000ff
        /*0b38*/ 	.word	0x0002a830
        /*0b3c*/ 	.short	0x010a
        /*0b3e*/ 	.byte	0x06
	.zero		1


	//   ....[27]....
        /*0b40*/ 	.word	0x00004d50
        /*0b44*/ 	.word	0x000000ff
        /*0b48*/ 	.word	0x0002a830
        /*0b4c*/ 	.short	0x010a
        /*0b4e*/ 	.byte	0x06
	.zero		1


	//   ....[28]....
        /*0b50*/ 	.word	0x000055d0
        /*0b54*/ 	.word	0x000000ff
        /*0b58*/ 	.word	0x0002a850
        /*0b5c*/ 	.short	0x010a
        /*0b5e*/ 	.byte	0x05
	.zero		1


	//   ....[29]....
        /*0b60*/ 	.word	0x00005610
        /*0b64*/ 	.word	0x000000ff
        /*0b68*/ 	.word	0x0002a850
        /*0b6c*/ 	.short	0x010a
        /*0b6e*/ 	.byte	0x05
	.zero		1


	//   ....[30]....
        /*0b70*/ 	.word	0x00005970
        /*0b74*/ 	.word	0x00000000
        /*0b78*/ 	.word	0x00000000
        /*0b7c*/ 	.short	0x0101
        /*0b7e*/ 	.byte	0x3f
	.zero		1


	//   ....[31]....
        /*0b80*/ 	.word	0x000072b0
        /*0b84*/ 	.word	0x0000006b
        /*0b88*/ 	.word	0x00000000
        /*0b8c*/ 	.short	0x0101
        /*0b8e*/ 	.byte	0x3f
	.zero		1


	//   ....[32]....
        /*0b90*/ 	.word	0x00007d50
        /*0b94*/ 	.word	0x000000ff
        /*0b98*/ 	.word	0x0002a830
        /*0b9c*/ 	.short	0x010a
        /*0b9e*/ 	.byte	0x05
	.zero		1


	//   ....[33]....
        /*0ba0*/ 	.word	0x00007d90
        /*0ba4*/ 	.word	0x000000ff
        /*0ba8*/ 	.word	0x0002a830
        /*0bac*/ 	.short	0x010a
        /*0bae*/ 	.byte	0x05
	.zero		1


	//   ....[34]....
        /*0bb0*/ 	.word	0x00008610
        /*0bb4*/ 	.word	0x000000ff
        /*0bb8*/ 	.word	0x0002a850
        /*0bbc*/ 	.short	0x010a
        /*0bbe*/ 	.byte	0x05
	.zero		1


	//   ....[35]....
        /*0bc0*/ 	.word	0x00008650
        /*0bc4*/ 	.word	0x000000ff
        /*0bc8*/ 	.word	0x0002a850
        /*0bcc*/ 	.short	0x010a
        /*0bce*/ 	.byte	0x05
	.zero		1


	//   ....[36]....
        /*0bd0*/ 	.word	0x000093b0
        /*0bd4*/ 	.word	0x0000005b
        /*0bd8*/ 	.word	0x00000000
        /*0bdc*/ 	.short	0x0101
        /*0bde*/ 	.byte	0x3f
	.zero		1


	//   ....[37]....
        /*0be0*/ 	.word	0x00009420
        /*0be4*/ 	.word	0x0000005f
        /*0be8*/ 	.word	0x00000000
        /*0bec*/ 	.short	0x0101
        /*0bee*/ 	.byte	0x3f
	.zero		1


	//   ....[38]....
        /*0bf0*/ 	.word	0x00009960
        /*0bf4*/ 	.word	0x000000ff
        /*0bf8*/ 	.word	0x0002a830
        /*0bfc*/ 	.short	0x010a
        /*0bfe*/ 	.byte	0x05
	.zero		1


	//   ....[39]....
        /*0c00*/ 	.word	0x000099a0
        /*0c04*/ 	.word	0x000000ff
        /*0c08*/ 	.word	0x0002a830
        /*0c0c*/ 	.short	0x010a
        /*0c0e*/ 	.byte	0x05
	.zero		1


	//   ....[40]....
        /*0c10*/ 	.word	0x0000a220
        /*0c14*/ 	.word	0x000000ff
        /*0c18*/ 	.word	0x0002a850
        /*0c1c*/ 	.short	0x010a
        /*0c1e*/ 	.byte	0x05
	.zero		1


	//   ....[41]....
        /*0c20*/ 	.word	0x0000a260
        /*0c24*/ 	.word	0x000000ff
        /*0c28*/ 	.word	0x0002a850
        /*0c2c*/ 	.short	0x010a
        /*0c2e*/ 	.byte	0x05
	.zero		1


	//   ....[42]....
        /*0c30*/ 	.word	0x0000a540
        /*0c34*/ 	.word	0x00000000
        /*0c38*/ 	.word	0x00000000
        /*0c3c*/ 	.short	0x0101
        /*0c3e*/ 	.byte	0x3f
	.zero		1


	//   ....[43]....
        /*0c40*/ 	.word	0x0000bcd0
        /*0c44*/ 	.word	0x0000006d
        /*0c48*/ 	.word	0x00000000
        /*0c4c*/ 	.short	0x0101
        /*0c4e*/ 	.byte	0x3f
	.zero		1


	//   ....[44]....
        /*0c50*/ 	.word	0x0000ca30
        /*0c54*/ 	.word	0x000000ff
        /*0c58*/ 	.word	0x0002a850
        /*0c5c*/ 	.short	0x010a
        /*0c5e*/ 	.byte	0x05
	.zero		1


	//   ....[45]....
        /*0c60*/ 	.word	0x0000ca70
        /*0c64*/ 	.word	0x000000ff
        /*0c68*/ 	.word	0x0002a850
        /*0c6c*/ 	.short	0x010a
        /*0c6e*/ 	.byte	0x05
	.zero		1


	//   ....[46]....
        /*0c70*/ 	.word	0x0000cf10
        /*0c74*/ 	.word	0x0000000a
        /*0c78*/ 	.word	0x00000000
        /*0c7c*/ 	.short	0x0101
        /*0c7e*/ 	.byte	0x3f
	.zero		1


	//   ....[47]....
        /*0c80*/ 	.word	0x0000e6c0
        /*0c84*/ 	.word	0x00000010
        /*0c88*/ 	.word	0x00000000
        /*0c8c*/ 	.short	0x0101
        /*0c8e*/ 	.byte	0x3f
	.zero		1


	//   ....[48]....
        /*0c90*/ 	.word	0x0000ebe0
        /*0c94*/ 	.word	0x00000006
        /*0c98*/ 	.word	0x00000000
        /*0c9c*/ 	.short	0x0101
        /*0c9e*/ 	.byte	0x3f
	.zero		1


	//   ....[49]....
        /*0ca0*/ 	.word	0x00012c10
        /*0ca4*/ 	.word	0x00000000
        /*0ca8*/ 	.word	0x0002a840
        /*0cac*/ 	.short	0x010a
        /*0cae*/ 	.byte	0x3f
	.zero		1


	//   ....[50]....
        /*0cb0*/ 	.word	0x00013bd0
        /*0cb4*/ 	.word	0x00000012
        /*0cb8*/ 	.word	0x0002a800
        /*0cbc*/ 	.short	0x0107
        /*0cbe*/ 	.byte	0x3f
	.zero		1


	//   ....[51]....
        /*0cc0*/ 	.word	0x00013ce0
        /*0cc4*/ 	.word	0x00000012
        /*0cc8*/ 	.word	0x0002a800
        /*0ccc*/ 	.short	0x0101
        /*0cce*/ 	.byte	0x3f
	.zero		1


	//   ....[52]....
        /*0cd0*/ 	.word	0x00013d00
        /*0cd4*/ 	.word	0x00000012
        /*0cd8*/ 	.word	0x0002a820
        /*0cdc*/ 	.short	0x010a
        /*0cde*/ 	.byte	0x3f
	.zero		1


	//   ....[53]....
        /*0ce0*/ 	.word	0x00014130
        /*0ce4*/ 	.word	0x00000003
        /*0ce8*/ 	.word	0x0002a840
        /*0cec*/ 	.short	0x010a
        /*0cee*/ 	.byte	0x3f
	.zero		1


	//   ....[54]....
        /*0cf0*/ 	.word	0x000145c0
        /*0cf4*/ 	.word	0x00000003
        /*0cf8*/ 	.word	0x00000060
        /*0cfc*/ 	.short	0x010a
        /*0cfe*/ 	.byte	0x3f
	.zero		1


	//   ....[55]....
        /*0d00*/ 	.word	0x00014c50
        /*0d04*/ 	.word	0x00000003
        /*0d08*/ 	.word	0x0002a840
        /*0d0c*/ 	.short	0x010a
        /*0d0e*/ 	.byte	0x3f
	.zero		1


	//   ....[56]....
        /*0d10*/ 	.word	0x000150e0
        /*0d14*/ 	.word	0x00000002
        /*0d18*/ 	.word	0x00000060
        /*0d1c*/ 	.short	0x010a
        /*0d1e*/ 	.byte	0x3f
	.zero		1


	//   ....[57]....
        /*0d20*/ 	.word	0x000156c0
        /*0d24*/ 	.word	0x00000002
        /*0d28*/ 	.word	0x0002a840
        /*0d2c*/ 	.short	0x010a
        /*0d2e*/ 	.byte	0x3f
	.zero		1


	//   ....[58]....
        /*0d30*/ 	.word	0x00015b50
        /*0d34*/ 	.word	0x00000002
        /*0d38*/ 	.word	0x00000060
        /*0d3c*/ 	.short	0x010a
        /*0d3e*/ 	.byte	0x3f
	.zero		1


	//   ....[59]....
        /*0d40*/ 	.word	0x000160e0
        /*0d44*/ 	.word	0x00000000
        /*0d48*/ 	.word	0x0002a860
        /*0d4c*/ 	.short	0x010a
        /*0d4e*/ 	.byte	0x3f
	.zero		1


	//   ....[60]....
        /*0d50*/ 	.word	0x00017750
        /*0d54*/ 	.word	0x00000000
        /*0d58*/ 	.word	0x0002a820
        /*0d5c*/ 	.short	0x010a
        /*0d5e*/ 	.byte	0x3f
	.zero		1


	//   ....[61]....
        /*0d60*/ 	.word	0x00017960
        /*0d64*/ 	.word	0x00000006
        /*0d68*/ 	.word	0x00000000
        /*0d6c*/ 	.short	0x010a
        /*0d6e*/ 	.byte	0x3f
	.zero		1


	//   ....[62]....
        /*0d70*/ 	.word	0x00017990
        /*0d74*/ 	.word	0x00000007
        /*0d78*/ 	.word	0x00000000
        /*0d7c*/ 	.short	0x010a
        /*0d7e*/ 	.byte	0x3f
	.zero		1


	//   ....[63]....
        /*0d80*/ 	.word	0x000179f0
        /*0d84*/ 	.word	0x00000004
        /*0d88*/ 	.word	0x00000000
        /*0d8c*/ 	.short	0x010a
        /*0d8e*/ 	.byte	0x3f
	.zero		1


	//   ....[64]....
        /*0d90*/ 	.word	0x00017a20
        /*0d94*/ 	.word	0x00000003
        /*0d98*/ 	.word	0x00000000
        /*0d9c*/ 	.short	0x010a
        /*0d9e*/ 	.byte	0x3f
	.zero		1


	//   ....[65]....
        /*0da0*/ 	.word	0x00017a90
        /*0da4*/ 	.word	0x00000003
        /*0da8*/ 	.word	0x0002a800
        /*0dac*/ 	.short	0x010a
        /*0dae*/ 	.byte	0x3f
	.zero		1


	//   ....[66]....
        /*0db0*/ 	.word	0x00017ae0
        /*0db4*/ 	.word	0x00000003
        /*0db8*/ 	.word	0x0002a830
        /*0dbc*/ 	.short	0x010a
        /*0dbe*/ 	.byte	0x3f
	.zero		1


	//   ....[67]....
        /*0dc0*/ 	.word	0x00017b40
        /*0dc4*/ 	.word	0x0000000c
        /*0dc8*/ 	.word	0x0002a830
        /*0dcc*/ 	.short	0x010a
        /*0dce*/ 	.byte	0x3f
	.zero		1


	//   ....[68]....
        /*0dd0*/ 	.word	0x00017ba0
        /*0dd4*/ 	.word	0x00000009
        /*0dd8*/ 	.word	0x0002a850
        /*0ddc*/ 	.short	0x010a
        /*0dde*/ 	.byte	0x3f
	.zero		1


	//   ....[69]....
        /*0de0*/ 	.word	0x00017c00
        /*0de4*/ 	.word	0x00000008
        /*0de8*/ 	.word	0x0002a830
        /*0dec*/ 	.short	0x010a
        /*0dee*/ 	.byte	0x3f
	.zero		1


	//   ....[70]....
        /*0df0*/ 	.word	0x00017c60
        /*0df4*/ 	.word	0x00000003
        /*0df8*/ 	.word	0x0002a850
        /*0dfc*/ 	.short	0x010a
        /*0dfe*/ 	.byte	0x3f
	.zero		1


	//   ....[71]....
        /*0e00*/ 	.word	0x00017cc0
        /*0e04*/ 	.word	0x00000008
        /*0e08*/ 	.word	0x0002a830
        /*0e0c*/ 	.short	0x010a
        /*0e0e*/ 	.byte	0x3f
	.zero		1


	//   ....[72]....
        /*0e10*/ 	.word	0x00017d20
        /*0e14*/ 	.word	0x00000003
        /*0e18*/ 	.word	0x0002a850
        /*0e1c*/ 	.short	0x010a
        /*0e1e*/ 	.byte	0x3f
	.zero		1


	//   ....[73]....
        /*0e20*/ 	.word	0x00017d80
        /*0e24*/ 	.word	0x00000005
        /*0e28*/ 	.word	0x0002a850
        /*0e2c*/ 	.short	0x010a
        /*0e2e*/ 	.byte	0x3f
	.zero		1


	//   ....[74]....
        /*0e30*/ 	.word	0x00017f20
        /*0e34*/ 	.word	0x00000000
        /*0e38*/ 	.word	0x0002a840
        /*0e3c*/ 	.short	0x010a
        /*0e3e*/ 	.byte	0x3f
	.zero		1


	//   ....[75]....
        /*0e40*/ 	.word	0x00018b60
        /*0e44*/ 	.word	0x00000012
        /*0e48*/ 	.word	0x0002a820
        /*0e4c*/ 	.short	0x010a
        /*0e4e*/ 	.byte	0x3f
	.zero		1


	//   ....[76]....
        /*0e50*/ 	.word	0x00018bb0
        /*0e54*/ 	.word	0x00000003
        /*0e58*/ 	.word	0x0002a840
        /*0e5c*/ 	.short	0x010a
        /*0e5e*/ 	.byte	0x3f
	.zero		1


	//   ....[77]....
        /*0e60*/ 	.word	0x00018c00
        /*0e64*/ 	.word	0x00000003
        /*0e68*/ 	.word	0x00000060
        /*0e6c*/ 	.short	0x010a
        /*0e6e*/ 	.byte	0x3f
	.zero		1


	//   ....[78]....
        /*0e70*/ 	.word	0x00018c50
        /*0e74*/ 	.word	0x00000003
        /*0e78*/ 	.word	0x0002a840
        /*0e7c*/ 	.short	0x010a
        /*0e7e*/ 	.byte	0x3f
	.zero		1


	//   ....[79]....
        /*0e80*/ 	.word	0x00018ca0
        /*0e84*/ 	.word	0x00000002
        /*0e88*/ 	.word	0x00000060
        /*0e8c*/ 	.short	0x010a
        /*0e8e*/ 	.byte	0x3f
	.zero		1


	//   ....[80]....
        /*0e90*/ 	.word	0x00018cf0
        /*0e94*/ 	.word	0x00000002
        /*0e98*/ 	.word	0x0002a840
        /*0e9c*/ 	.short	0x010a
        /*0e9e*/ 	.byte	0x3f
	.zero		1


	//   ....[81]....
        /*0ea0*/ 	.word	0x00018d40
        /*0ea4*/ 	.word	0x00000002
        /*0ea8*/ 	.word	0x00000060
        /*0eac*/ 	.short	0x010a
        /*0eae*/ 	.byte	0x3f
	.zero		1


	//   ....[82]....
        /*0eb0*/ 	.word	0x00018d90
        /*0eb4*/ 	.word	0x00000000
        /*0eb8*/ 	.word	0x0002a860
        /*0ebc*/ 	.short	0x010a
        /*0ebe*/ 	.byte	0x3f
	.zero		1


	//   ....[83]....
        /*0ec0*/ 	.word	0x00019910
        /*0ec4*/ 	.word	0x00000000
        /*0ec8*/ 	.word	0x0002a820
        /*0ecc*/ 	.short	0x010a
        /*0ece*/ 	.byte	0x3f
	.zero		1


	//   ....[84]....
        /*0ed0*/ 	.word	0x00019ab0
        /*0ed4*/ 	.word	0x00000006
        /*0ed8*/ 	.word	0x00000000
        /*0edc*/ 	.short	0x010a
        /*0ede*/ 	.byte	0x3f
	.zero		1


	//   ....[85]....
        /*0ee0*/ 	.word	0x00019b00
        /*0ee4*/ 	.word	0x00000007
        /*0ee8*/ 	.word	0x00000000
        /*0eec*/ 	.short	0x010a
        /*0eee*/ 	.byte	0x3f
	.zero		1


	//   ....[86]....
        /*0ef0*/ 	.word	0x00019b50
        /*0ef4*/ 	.word	0x00000004
        /*0ef8*/ 	.word	0x00000000
        /*0efc*/ 	.short	0x010a
        /*0efe*/ 	.byte	0x3f
	.zero		1


	//----- nvinfo : EIATTR_NUM_MBARRIERS
	.align		4
.L_447:
        /*0f00*/ 	.byte	0x03, 0x38
        /*0f02*/ 	.short	0x0016


	//----- nvinfo : EIATTR_EXIT_INSTR_OFFSETS
	.align		4
        /*0f04*/ 	.byte	0x04, 0x1c
        /*0f06*/ 	.short	(.L_449 - .L_448)


	//   ....[0]....
.L_448:
        /*0f08*/ 	.word	0x00000a50


	//   ....[1]....
        /*0f0c*/ 	.word	0x000104b0


	//   ....[2]....
        /*0f10*/ 	.word	0x00017a70


	//----- nvinfo : EIATTR_MAX_THREADS
	.align		4
.L_449:
        /*0f14*/ 	.byte	0x04, 0x05
        /*0f16*/ 	.short	(.L_451 - .L_450)
.L_450:
        /*0f18*/ 	.word	0x00000180
        /*0f1c*/ 	.word	0x00000001
        /*0f20*/ 	.word	0x00000001


	//----- nvinfo : EIATTR_CRS_STACK_SIZE
	.align		4
.L_451:
        /*0f24*/ 	.byte	0x04, 0x1e
        /*0f26*/ 	.short	(.L_453 - .L_452)
.L_452:
        /*0f28*/ 	.word	0x00000000


	//----- nvinfo : EIATTR_CBANK_PARAM_SIZE
	.align		4
.L_453:
        /*0f2c*/ 	.byte	0x03, 0x19
        /*0f2e*/ 	.short	0x0af0


	//----- nvinfo : EIATTR_PARAM_CBANK
	.align		4
        /*0f30*/ 	.byte	0x04, 0x0a
        /*0f32*/ 	.short	(.L_455 - .L_454)
	.align		4
.L_454:
        /*0f34*/ 	.word	index@(.nv.constant0._ZN7cutlass13device_kernelIN5flash11enable_sm90INS1_16FlashAttnFwdSm90INS1_25CollectiveMainloopFwdSm90ILi2EN4cute5tupleIJNS5_1CILi1EEES8_S8_EEENS6_IJNS7_ILi128EEENS7_ILi96EEENS7_ILi192EEEEEELi128ENS_10bfloat16_tEfNS_4arch4Sm90ELb0ELb1ELb0ELb1ELb0ELb0ELb0ELb1ELb1ELb1ELb1ELb0EEENS1_21CollectiveEpilogueFwdINS6_IJSA_SA_SB_EEES9_SE_SG_Li256ELb1ELb1ELb1ELb0EEENS1_36VarlenDynamicPersistentTileSchedulerILi128ELi96ELi256ELi128ELb1ELb1ELb1ELb1ELb0ELb1EEEEEEEEEvNT_6ParamsE)
        /*0f38*/ 	.short	0x0210
        /*0f3a*/ 	.short	0x0af0


	//----- nvinfo : EIATTR_SW_WAR
	.align		4
.L_455:
        /*0f3c*/ 	.byte	0x04, 0x36
        /*0f3e*/ 	.short	(.L_457 - .L_456)
.L_456:
        /*0f40*/ 	.word	0x00000008
.L_457:


//--------------------- .nv.info._ZN7cutlass13device_kernelIN5flash11enable_sm90INS1_16FlashAttnFwdSm90INS1_25CollectiveMainloopFwdSm90ILi2EN4cute5tupleIJNS5_1CILi1EEES8_S8_EEENS6_IJNS7_ILi128EEENS7_ILi96EEENS7_ILi192EEEEEELi128ENS_10bfloat16_tEfNS_4arch4Sm90ELb0ELb1ELb0ELb1ELb0ELb1ELb0ELb1ELb1ELb1ELb1ELb0EEENS1_21CollectiveEpilogueFwdINS6_IJSA_SA_SB_EEES9_SE_SG_Li256ELb1ELb1ELb1ELb0EEENS1_36VarlenDynamicPersistentTileSchedulerILi128ELi96ELi256ELi128ELb1ELb1ELb1ELb1ELb0ELb1EEEEEEEEEvNT_6ParamsE --------------------------
	.section	.nv.info._ZN7cutlass13device_kernelIN5flash11enable_sm90INS1_16FlashAttnFwdSm90INS1_25CollectiveMainloopFwdSm90ILi2EN4cute5tupleIJNS5_1CILi1EEES8_S8_EEENS6_IJNS7_ILi128EEENS7_ILi96EEENS7_ILi192EEEEEELi128ENS_10bfloat16_tEfNS_4arch4Sm90ELb0ELb1ELb0ELb1ELb0ELb1ELb0ELb1ELb1ELb1ELb1ELb0EEENS1_21CollectiveEpilogueFwdINS6_IJSA_SA_SB_EEES9_SE_SG_Li256ELb1ELb1ELb1ELb0EEENS1_36VarlenDynamicPersistentTileSchedulerILi128ELi96ELi256ELi128ELb1ELb1ELb1ELb1ELb0ELb1EEEEEEEEEvNT_6ParamsE,"",@"SHT_CUDA_INFO"
	.sectionflags	@""
	.align	4


	//----- nvinfo : EIATTR_CUDA_API_VERSION
	.align		4
        /*0000*/ 	.byte	0x04, 0x37
        /*0002*/ 	.short	(.L_459 - .L_458)
.L_458:
        /*0004*/ 	.word	0x00000082


	//----- nvinfo : EIATTR_KPARAM_INFO
	.align		4
.L_459:
        /*0008*/ 	.byte	0x04, 0x17
        /*000a*/ 	.short	(.L_461 - .L_460)
.L_460:
        /*000c*/ 	.word	0x00000000
        /*0010*/ 	.short	0x0000
        /*0012*/ 	.short	0x0070
        /*0014*/ 	.byte	0x00, 0xf0, 0x01, 0x2a


	//----- nvinfo : EIATTR_SPARSE_MMA_MASK
	.align		4
.L_461:
        /*0018*/ 	.byte	0x03, 0x50
        /*001a*/ 	.short	0x0000


	//----- nvinfo : EIATTR_MAXREG_COUNT
	.align		4
        /*001c*/ 	.byte	0x03, 0x1b
        /*001e*/ 	.short	0x00a8


	//----- nvinfo : EIATTR_NUM_BARRIERS
	.align		4
        /*0020*/ 	.byte	0x02, 0x4c
        /*0022*/ 	.byte	0x10
	.zero		1


	//----- nvinfo : EIATTR_EXTERNS
	.align		4
        /*0024*/ 	.byte	0x04, 0x0f
        /*0026*/ 	.short	(.L_463 - .L_462)


	//   ....[0]....
	.align		4
.L_462:
        /*0028*/ 	.word	index@(__assertfail)


	//----- nvinfo : EIATTR_ANNOTATIONS
	.align		4
.L_463:
        /*002c*/ 	.byte	0x04, 0x55
        /*002e*/ 	.short	(.L_465 - .L_464)


	//   ....[0]....
.L_464:
        /* <DEDUP_REMOVED lines=128> */


	//----- nvinfo : EIATTR_MERCURY_ISA_VERSION
	.align		4
.L_465:
        /*0820*/ 	.byte	0x03, 0x5f
        /*0822*/ 	.short	0x0101


	//----- nvinfo : EIATTR_UNUSED_LOAD_BYTE_OFFSET
	.align		4
        /*0824*/ 	.byte	0x04, 0x44
        /*0826*/ 	.short	(.L_467 - .L_466)


	//   ....[0]....
.L_466:
        /*0828*/ 	.word	0x00000ab0
        /*082c*/ 	.word	0x0000fff0


	//   ....[1]....
        /*0830*/ 	.word	0x0001f550
        /*0834*/ 	.word	0x0000fff0


	//----- nvinfo : EIATTR_INT_WARP_WIDE_INSTR_OFFSETS
	.align		4
.L_467:
        /*0838*/ 	.byte	0x04, 0x31
        /*083a*/ 	.short	(.L_469 - .L_468)


	//   ....[0]....
.L_468:
        /*083c*/ 	.word	0x00000190


	//   ....[1]....
        /*0840*/ 	.word	0x000001d0


	//   ....[2]....
        /*0844*/ 	.word	0x00000240


	//   ....[3]....
        /*0848*/ 	.word	0x00025cf0


	//   ....[4]....
        /*084c*/ 	.word	0x00025d80


	//   ....[5]....
        /*0850*/ 	.word	0x00029800


	//   ....[6]....
        /*0854*/ 	.word	0x00029860


	//----- nvinfo : EIATTR_COOP_GROUP_MASK_REGIDS
	.align		4
.L_469:
        /*0858*/ 	.byte	0x04, 0x29
        /*085a*/ 	.short	(.L_471 - .L_470)


	//   ....[0]....
.L_470:
        /*085c*/ 	.word	0xffffffff


	//   ....[1]....
        /*0860*/ 	.word	0xffffffff


	//   ....[2]....
        /*0864*/ 	.word	0xffffffff


	//   ....[3]....
        /*0868*/ 	.word	0xffffffff


	//   ....[4]....
        /*086c*/ 	.word	0xffffffff


	//   ....[5]....
        /*0870*/ 	.word	0xffffffff


	//   ....[6]....
        /*0874*/ 	.word	0xffffffff


	//   ....[7]....
        /*0878*/ 	.word	0xffffffff


	//   ....[8]....
        /*087c*/ 	.word	0xffffffff


	//   ....[9]....
        /*0880*/ 	.word	0xffffffff


	//   ....[10]....
        /*0884*/ 	.word	0xffffffff


	//   ....[11]....
        /*0888*/ 	.word	0xffffffff


	//   ....[12]....
        /*088c*/ 	.word	0xffffffff


	//   ....[13]....
        /*0890*/ 	.word	0xffffffff


	//   ....[14]....
        /*0894*/ 	.word	0xffffffff


	//   ....[15]....
        /*0898*/ 	.word	0xffffffff


	//   ....[16]....
        /*089c*/ 	.word	0xffffffff


	//   ....[17]....
        /*08a0*/ 	.word	0xffffffff


	//   ....[18]....
        /*08a4*/ 	.word	0xffffffff


	//   ....[19]....
        /*08a8*/ 	.word	0xffffffff


	//   ....[20]....
        /*08ac*/ 	.word	0xffffffff


	//   ....[21]....
        /*08b0*/ 	.word	0xffffffff


	//   ....[22]....
        /*08b4*/ 	.word	0xffffffff


	//   ....[23]....
        /*08b8*/ 	.word	0xffffffff


	//   ....[24]....
        /*08bc*/ 	.word	0xffffffff


	//   ....[25]....
        /*08c0*/ 	.word	0xffffffff


	//   ....[26]....
        /*08c4*/ 	.word	0xffffffff


	//   ....[27]....
        /*08c8*/ 	.word	0xffffffff


	//   ....[28]....
        /*08cc*/ 	.word	0xffffffff


	//   ....[29]....
        /*08d0*/ 	.word	0xffffffff


	//   ....[30]....
        /*08d4*/ 	.word	0xffffffff


	//   ....[31]....
        /*08d8*/ 	.word	0xffffffff


	//   ....[32]....
        /*08dc*/ 	.word	0xffffffff


	//   ....[33]....
        /*08e0*/ 	.word	0xffffffff


	//   ....[34]....
        /*08e4*/ 	.word	0xffffffff


	//   ....[35]....
        /*08e8*/ 	.word	0xffffffff


	//   ....[36]....
        /*08ec*/ 	.word	0xffffffff


	//   ....[37]....
        /*08f0*/ 	.word	0xffffffff


	//   ....[38]....
        /*08f4*/ 	.word	0xffffffff


	//   ....[39]....
        /*08f8*/ 	.word	0xffffffff


	//   ....[40]....
        /*08fc*/ 	.word	0xffffffff


	//   ....[41]....
        /*0900*/ 	.word	0xffffffff


	//   ....[42]....
        /*0904*/ 	.word	0xffffffff


	//   ....[43]....
        /*0908*/ 	.word	0xffffffff


	//   ....[44]....
        /*090c*/ 	.word	0xffffffff


	//   ....[45]....
        /*0910*/ 	.word	0xffffffff


	//   ....[46]....
        /*0914*/ 	.word	0xffffffff


	//   ....[47]....
        /*0918*/ 	.word	0xffffffff


	//   ....[48]....
        /*091c*/ 	.word	0xffffffff


	//   ....[49]....
        /*0920*/ 	.word	0xffffffff


	//   ....[50]....
        /*0924*/ 	.word	0xffffffff


	//   ....[51]....
        /*0928*/ 	.word	0xffffffff


	//   ....[52]....
        /*092c*/ 	.word	0xffffffff


	//   ....[53]....
        /*0930*/ 	.word	0xffffffff


	//   ....[54]....
        /*0934*/ 	.word	0xffffffff


	//   ....[55]....
        /*0938*/ 	.word	0xffffffff


	//   ....[56]....
        /*093c*/ 	.word	0xffffffff


	//   ....[57]....
        /*0940*/ 	.word	0xffffffff


	//   ....[58]....
        /*0944*/ 	.word	0xffffffff


	//   ....[59]....
        /*0948*/ 	.word	0xffffffff


	//   ....[60]....
        /*094c*/ 	.word	0xffffffff


	//   ....[61]....
        /*0950*/ 	.word	0xffffffff


	//   ....[62]....
        /*0954*/ 	.word	0xffffffff


	//   ....[63]....
        /*0958*/ 	.word	0xffffffff


	//   ....[64]....
        /*095c*/ 	.word	0xffffffff


	//   ....[65]....
        /*0960*/ 	.word	0xffffffff


	//   ....[66]....
        /*0964*/ 	.word	0xffffffff


	//   ....[67]....
        /*0968*/ 	.word	0xffffffff


	//   ....[68]....
        /*096c*/ 	.word	0xffffffff


	//   ....[69]....
        /*0970*/ 	.word	0xffffffff


	//   ....[70]....
        /*0974*/ 	.word	0xffffffff


	//   ....[71]....
        /*0978*/ 	.word	0xffffffff


	//   ....[72]....
        /*097c*/ 	.word	0xffffffff


	//   ....[73]....
        /*0980*/ 	.word	0xffffffff


	//   ....[74]....
        /*0984*/ 	.word	0xffffffff


	//   ....[75]....
        /*0988*/ 	.word	0xffffffff


	//   ....[76]....
        /*098c*/ 	.word	0xffffffff


	//   ....[77]....
        /*0990*/ 	.word	0xffffffff


	//   ....[78]....
        /*0994*/ 	.word	0xffffffff


	//   ....[79]....
        /*0998*/ 	.word	0xffffffff


	//   ....[80]....
        /*099c*/ 	.word	0xffffffff


	//   ....[81]....
        /*09a0*/ 	.word	0xffffffff


	//   ....[82]....
        /*09a4*/ 	.word	0xffffffff


	//   ....[83]....
        /*09a8*/ 	.word	0xffffffff


	//   ....[84]....
        /*09ac*/ 	.word	0xffffffff


	//   ....[85]....
        /*09b0*/ 	.word	0xffffffff


	//   ....[86]....
        /*09b4*/ 	.word	0xffffffff


	//   ....[87]....
        /*09b8*/ 	.word	0xffffffff


	//   ....[88]....
        /*09bc*/ 	.word	0xffffffff


	//   ....[89]....
        /*09c0*/ 	.word	0xffffffff


	//   ....[90]....
        /*09c4*/ 	.word	0xffffffff


	//   ....[91]....
        /*09c8*/ 	.word	0xffffffff


	//   ....[92]....
        /*09cc*/ 	.word	0xffffffff


	//   ....[93]....
        /*09d0*/ 	.word	0xffffffff


	//   ....[94]....
        /*09d4*/ 	.word	0xffffffff


	//   ....[95]....
        /*09d8*/ 	.word	0xffffffff


	//   ....[96]....
        /*09dc*/ 	.word	0xffffffff


	//   ....[97]....
        /*09e0*/ 	.word	0xffffffff


	//   ....[98]....
        /*09e4*/ 	.word	0xffffffff


	//   ....[99]....
        /*09e8*/ 	.word	0xffffffff


	//   ....[100]....
        /*09ec*/ 	.word	0xffffffff


	//   ....[101]....
        /*09f0*/ 	.word	0xffffffff


	//   ....[102]....
        /*09f4*/ 	.word	0xffffffff


	//   ....[103]....
        /*09f8*/ 	.word	0xffffffff


	//   ....[104]....
        /*09fc*/ 	.word	0xffffffff


	//   ....[105]....
        /*0a00*/ 	.word	0xffffffff


	//   ....[106]....
        /*0a04*/ 	.word	0xffffffff


	//   ....[107]....
        /*0a08*/ 	.word	0xffffffff


	//   ....[108]....
        /*0a0c*/ 	.word	0xffffffff


	//   ....[109]....
        /*0a10*/ 	.word	0xffffffff


	//   ....[110]....
        /*0a14*/ 	.word	0xffffffff


	//   ....[111]....
        /*0a18*/ 	.word	0xffffffff


	//   ....[112]....
        /*0a1c*/ 	.word	0xffffffff


	//   ....[113]....
        /*0a20*/ 	.word	0xffffffff


	//   ....[114]....
        /*0a24*/ 	.word	0xffffffff


	//   ....[115]....
        /*0a28*/ 	.word	0xffffffff


	//   ....[116]....
        /*0a2c*/ 	.word	0xffffffff


	//   ....[117]....
        /*0a30*/ 	.word	0xffffffff


	//   ....[118]....
        /*0a34*/ 	.word	0xffffffff


	//   ....[119]....
        /*0a38*/ 	.word	0xffffffff


	//   ....[120]....
        /*0a3c*/ 	.word	0xffffffff


	//   ....[121]....
        /*0a40*/ 	.word	0xffffffff


	//   ....[122]....
        /*0a44*/ 	.word	0xffffffff


	//   ....[123]....
        /*0a48*/ 	.word	0xffffffff


	//   ....[124]....
        /*0a4c*/ 	.word	0xffffffff


	//   ....[125]....
        /*0a50*/ 	.word	0xffffffff


	//   ....[126]....
        /*0a54*/ 	.word	0xffffffff


	//   ....[127]....
        /*0a58*/ 	.word	0xffffffff


	//   ....[128]....
        /*0a5c*/ 	.word	0x0500000f


	//   ....[129]....
        /*0a60*/ 	.word	0x0500000f


	//   ....[130]....
        /*0a64*/ 	.word	0x0500000f


	//   ....[131]....
        /*0a68*/ 	.word	0x0500000f


	//   ....[132]....
        /*0a6c*/ 	.word	0x0500000f


	//   ....[133]....
        /*0a70*/ 	.word	0x0500000f


	//   ....[134]....
        /*0a74*/ 	.word	0x0500000f


	//   ....[135]....
        /*0a78*/ 	.word	0x0500000f


	//   ....[136]....
        /*0a7c*/ 	.word	0x0500000f


	//   ....[137]....
        /*0a80*/ 	.word	0x0500000f


	//   ....[138]....
        /*0a84*/ 	.word	0x0500000f


	//   ....[139]....
        /*0a88*/ 	.word	0x0500000f


	//   ....[140]....
        /*0a8c*/ 	.word	0x0500000f


	//   ....[141]....
        /*0a90*/ 	.word	0x0500000f


	//   ....[142]....
        /*0a94*/ 	.word	0x0500000f


	//   ....[143]....
        /*0a98*/ 	.word	0x0500000f


	//   ....[144]....
        /*0a9c*/ 	.word	0x0500000f


	//   ....[145]....
        /*0aa0*/ 	.word	0x0500000f


	//   ....[146]....
        /*0aa4*/ 	.word	0x0500000f


	//   ....[147]....
        /*0aa8*/ 	.word	0x0500000f


	//   ....[148]....
        /*0aac*/ 	.word	0x0500000f


	//   ....[149]....
        /*0ab0*/ 	.word	0x0500000f


	//   ....[150]....
        /*0ab4*/ 	.word	0x0500000f


	//   ....[151]....
        /*0ab8*/ 	.word	0x0500000f


	//   ....[152]....
        /*0abc*/ 	.word	0x0500000f


	//   ....[153]....
        /*0ac0*/ 	.word	0x0500000f


	//   ....[154]....
        /*0ac4*/ 	.word	0x0500000f


	//   ....[155]....
        /*0ac8*/ 	.word	0x0500000f


	//   ....[156]....
        /*0acc*/ 	.word	0x0500000f


	//   ....[157]....
        /*0ad0*/ 	.word	0x0500000f


	//   ....[158]....
        /*0ad4*/ 	.word	0x0500000f


	//   ....[159]....
        /*0ad8*/ 	.word	0x0500000f


	//   ....[160]....
        /*0adc*/ 	.word	0x0500000f


	//   ....[161]....
        /*0ae0*/ 	.word	0x0500000f


	//   ....[162]....
        /*0ae4*/ 	.word	0x0500000f


	//   ....[163]....
        /*0ae8*/ 	.word	0x0500000f


	//   ....[164]....
        /*0aec*/ 	.word	0x0500000f


	//   ....[165]....
        /*0af0*/ 	.word	0x0500000f


	//   ....[166]....
        /*0af4*/ 	.word	0x0500000f


	//   ....[167]....
        /*0af8*/ 	.word	0x0500000f


	//   ....[168]....
        /*0afc*/ 	.word	0x0500000f


	//   ....[169]....
        /*0b00*/ 	.word	0x0500000f


	//   ....[170]....
        /*0b04*/ 	.word	0x0500000f


	//   ....[171]....
        /*0b08*/ 	.word	0x0500000f


	//   ....[172]....
        /*0b0c*/ 	.word	0x0500000f


	//   ....[173]....
        /*0b10*/ 	.word	0x0500000f


	//   ....[174]....
        /*0b14*/ 	.word	0x0500000f


	//   ....[175]....
        /*0b18*/ 	.word	0x0500000f


	//   ....[176]....
        /*0b1c*/ 	.word	0x0500000f


	//   ....[177]....
        /*0b20*/ 	.word	0x0500000f


	//   ....[178]....
        /*0b24*/ 	.word	0x0500000f


	//   ....[179]....
        /*0b28*/ 	.word	0x0500000f


	//   ....[180]....
        /*0b2c*/ 	.word	0x0500000f


	//----- nvinfo : EIATTR_COOP_GROUP_INSTR_OFFSETS
	.align		4
.L_471:
        /*0b30*/ 	.byte	0x04, 0x28
        /*0b32*/ 	.short	(.L_473 - .L_472)


	//   ....[0]....
.L_472:
        /*0b34*/ 	.word	0x00000060


	//   ....[1]....
        /*0b38*/ 	.word	0x000001a0


	//   ....[2]....
        /*0b3c*/ 	.word	0x000001f0


	//   ....[3]....
        /*0b40*/ 	.word	0x00000420


	//   ....[4]....
        /*0b44*/ 	.word	0x00000580


	//   ....[5]....
        /*0b48*/ 	.word	0x000006a0


	//   ....[6]....
        /*0b4c*/ 	.word	0x00000800


	//   ....[7]....
        /*0b50*/ 	.word	0x0000bb50


	//   ....[8]....
        /*0b54*/ 	.word	0x0000c250


	//   ....[9]....
        /*0b58*/ 	.word	0x0000c260


	//   ....[10]....
        /*0b5c*/ 	.word	0x0000c270


	//   ....[11]....
        /*0b60*/ 	.word	0x0000c280


	//   ....[12]....
        /*0b64*/ 	.word	0x0000cae0


	//   ....[13]....
        /*0b68*/ 	.word	0x0000caf0


	//   ....[14]....
        /*0b6c*/ 	.word	0x0000cb00


	//   ....[15]....
        /*0b70*/ 	.word	0x0000cb10


	//   ....[16]....
        /*0b74*/ 	.word	0x0000fc00


	//   ....[17]....
        /*0b78*/ 	.word	0x0000fc10


	//   ....[18]....
        /*0b7c*/ 	.word	0x0000fc20


	//   ....[19]....
        /*0b80*/ 	.word	0x0000fc30


	//   ....[20]....
        /*0b84*/ 	.word	0x000102a0


	//   ....[21]....
        /*0b88*/ 	.word	0x000102b0


	//   ....[22]....
        /*0b8c*/ 	.word	0x000102c0


	//   ....[23]....
        /*0b90*/ 	.word	0x000102d0


	//   ....[24]....
        /*0b94*/ 	.word	0x00013d00


	//   ....[25]....
        /*0b98*/ 	.word	0x000146e0


	//   ....[26]....
        /*0b9c*/ 	.word	0x00014cc0


	//   ....[27]....
        /*0ba0*/ 	.word	0x00014dc0


	//   ....[28]....
        /*0ba4*/ 	.word	0x00015310


	//   ....[29]....
        /*0ba8*/ 	.word	0x000153e0


	//   ....[30]....
        /*0bac*/ 	.word	0x00017100


	//   ....[31]....
        /*0bb0*/ 	.word	0x00017b60


	//   ....[32]....
        /*0bb4*/ 	.word	0x000181d0


	//   ....[33]....
        /*0bb8*/ 	.word	0x000182f0


	//   ....[34]....
        /*0bbc*/ 	.word	0x00018890


	//   ....[35]....
        /*0bc0*/ 	.word	0x000188f0


	//   ....[36]....
        /*0bc4*/ 	.word	0x0001a550


	//   ....[37]....
        /*0bc8*/ 	.word	0x0001a570


	//   ....[38]....
        /*0bcc*/ 	.word	0x0001aa10


	//   ....[39]....
        /*0bd0*/ 	.word	0x0001aa60


	//   ....[40]....
        /*0bd4*/ 	.word	0x0001c590


	//   ....[41]....
        /*0bd8*/ 	.word	0x0001c790


	//   ....[42]....
        /*0bdc*/ 	.word	0x0001d620


	//   ....[43]....
        /*0be0*/ 	.word	0x0001d730


	//   ....[44]....
        /*0be4*/ 	.word	0x0001dd20


	//   ....[45]....
        /*0be8*/ 	.word	0x0001dd90


	//   ....[46]....
        /*0bec*/ 	.word	0x0001eea0


	//   ....[47]....
        /*0bf0*/ 	.word	0x0001eed0


	//   ....[48]....
        /*0bf4*/ 	.word	0x0001ef80


	//   ....[49]....
        /*0bf8*/ 	.word	0x0001efb0


	//   ....[50]....
        /*0bfc*/ 	.word	0x00020000


	//   ....[51]....
        /*0c00*/ 	.word	0x00020010


	//   ....[52]....
        /*0c04*/ 	.word	0x00020020


	//   ....[53]....
        /*0c08*/ 	.word	0x00020030


	//   ....[54]....
        /*0c0c*/ 	.word	0x000206f0


	//   ....[55]....
        /*0c10*/ 	.word	0x00020720


	//   ....[56]....
        /*0c14*/ 	.word	0x00020800


	//   ....[57]....
        /*0c18*/ 	.word	0x00020820


	//   ....[58]....
        /*0c1c*/ 	.word	0x000208e0


	//   ....[59]....
        /*0c20*/ 	.word	0x00020900


	//   ....[60]....
        /*0c24*/ 	.word	0x000209d0


	//   ....[61]....
        /*0c28*/ 	.word	0x000209f0


	//   ....[62]....
        /*0c2c*/ 	.word	0x00020e00


	//   ....[63]....
        /*0c30*/ 	.word	0x00020e10


	//   ....[64]....
        /*0c34*/ 	.word	0x00021250


	//   ....[65]....
        /*0c38*/ 	.word	0x00021260


	//   ....[66]....
        /*0c3c*/ 	.word	0x00021ec0


	//   ....[67]....
        /*0c40*/ 	.word	0x00021ee0


	//   ....[68]....
        /*0c44*/ 	.word	0x00021fa0


	//   ....[69]....
        /*0c48*/ 	.word	0x00021fc0


	//   ....[70]....
        /*0c4c*/ 	.word	0x00022080


	//   ....[71]....
        /*0c50*/ 	.word	0x000220a0


	//   ....[72]....
        /*0c54*/ 	.word	0x00022170


	//   ....[73]....
        /*0c58*/ 	.word	0x00022190


	//   ....[74]....
        /*0c5c*/ 	.word	0x000222e0


	//   ....[75]....
        /*0c60*/ 	.word	0x000224f0


	//   ....[76]....
        /*0c64*/ 	.word	0x00022520


	//   ....[77]....
        /*0c68*/ 	.word	0x00022550


	//   ....[78]....
        /*0c6c*/ 	.word	0x00022580


	//   ....[79]....
        /*0c70*/ 	.word	0x000225b0


	//   ....[80]....
        /*0c74*/ 	.word	0x000225e0


	//   ....[81]....
        /*0c78*/ 	.word	0x00022780


	//   ....[82]....
        /*0c7c*/ 	.word	0x000227b0


	//   ....[83]....
        /*0c80*/ 	.word	0x000227e0


	//   ....[84]....
        /*0c84*/ 	.word	0x00022810


	//   ....[85]....
        /*0c88*/ 	.word	0x00022840


	//   ....[86]....
        /*0c8c*/ 	.word	0x00022870


	//   ....[87]....
        /*0c90*/ 	.word	0x00022910


	//   ....[88]....
        /*0c94*/ 	.word	0x00022940


	//   ....[89]....
        /*0c98*/ 	.word	0x00022950


	//   ....[90]....
        /*0c9c*/ 	.word	0x00022980


	//   ....[91]....
        /*0ca0*/ 	.word	0x00024320


	//   ....[92]....
        /*0ca4*/ 	.word	0x000262c0


	//   ....[93]....
        /*0ca8*/ 	.word	0x00026e60


	//   ....[94]....
        /*0cac*/ 	.word	0x00026e80


	//   ....[95]....
        /*0cb0*/ 	.word	0x00026f50


	//   ....[96]....
        /*0cb4*/ 	.word	0x00026f60


	//   ....[97]....
        /*0cb8*/ 	.word	0x00027000


	//   ....[98]....
        /*0cbc*/ 	.word	0x00027010


	//   ....[99]....
        /*0cc0*/ 	.word	0x000270b0


	//   ....[100]....
        /*0cc4*/ 	.word	0x000270c0


	//   ....[101]....
        /*0cc8*/ 	.word	0x00027160


	//   ....[102]....
        /*0ccc*/ 	.word	0x00027170


	//   ....[103]....
        /*0cd0*/ 	.word	0x00027210


	//   ....[104]....
        /*0cd4*/ 	.word	0x00027220


	//   ....[105]....
        /*0cd8*/ 	.word	0x000272c0


	//   ....[106]....
        /*0cdc*/ 	.word	0x000272d0


	//   ....[107]....
        /*0ce0*/ 	.word	0x00027320


	//   ....[108]....
        /*0ce4*/ 	.word	0x00027360


	//   ....[109]....
        /*0ce8*/ 	.word	0x00029fa0


	//   ....[110]....
        /*0cec*/ 	.word	0x00029fc0


	//   ....[111]....
        /*0cf0*/ 	.word	0x0002a020


	//   ....[112]....
        /*0cf4*/ 	.word	0x0002a050


	//   ....[113]....
        /*0cf8*/ 	.word	0x0002a080


	//   ....[114]....
        /*0cfc*/ 	.word	0x0002a0b0


	//   ....[115]....
        /*0d00*/ 	.word	0x0002a0e0


	//   ....[116]....
        /*0d04*/ 	.word	0x0002a110


	//   ....[117]....
        /*0d08*/ 	.word	0x0002a2c0


	//   ....[118]....
        /*0d0c*/ 	.word	0x0002a300


	//   ....[119]....
        /*0d10*/ 	.word	0x0002a330


	//   ....[120]....
        /*0d14*/ 	.word	0x0002a360


	//   ....[121]....
        /*0d18*/ 	.word	0x0002a390


	//   ....[122]....
        /*0d1c*/ 	.word	0x0002a3c0


	//   ....[123]....
        /*0d20*/ 	.word	0x0002a490


	//   ....[124]....
        /*0d24*/ 	.word	0x0002a4b0


	//   ....[125]....
        /*0d28*/ 	.word	0x0002a4c0


	//   ....[126]....
        /*0d2c*/ 	.word	0x0002a540


	//   ....[127]....
        /*0d30*/ 	.word	0x0002b070


	//   ....[128]....
        /*0d34*/ 	.word	0x0002b4d0


	//   ....[129]....
        /*0d38*/ 	.word	0x0002b560


	//   ....[130]....
        /*0d3c*/ 	.word	0x0002b5b0


	//   ....[131]....
        /*0d40*/ 	.word	0x0002b600


	//   ....[132]....
        /*0d44*/ 	.word	0x0002b6a0


	//   ....[133]....
        /*0d48*/ 	.word	0x0002b730


	//   ....[134]....
        /*0d4c*/ 	.word	0x0002b780


	//   ....[135]....
        /*0d50*/ 	.word	0x0002b7d0


	//   ....[136]....
        /*0d54*/ 	.word	0x0002b8c0


	//   ....[137]....
        /*0d58*/ 	.word	0x0002b950


	//   ....[138]....
        /*0d5c*/ 	.word	0x0002b9b0


	//   ....[139]....
        /*0d60*/ 	.word	0x0002ba10


	//   ....[140]....
        /*0d64*/ 	.word	0x0002baa0


	//   ....[141]....
        /*0d68*/ 	.word	0x0002bb30


	//   ....[142]....
        /*0d6c*/ 	.word	0x0002bb80


	//   ....[143]....
        /*0d70*/ 	.word	0x0002bbd0


	//   ....[144]....
        /*0d74*/ 	.word	0x0002bf70


	//   ....[145]....
        /*0d78*/ 	.word	0x0002c260


	//   ....[146]....
        /*0d7c*/ 	.word	0x0002c3e0


	//   ....[147]....
        /*0d80*/ 	.word	0x0002c430


	//   ....[148]....
        /*0d84*/ 	.word	0x0002c4e0


	//   ....[149]....
        /*0d88*/ 	.word	0x0002c5f0


	//   ....[150]....
        /*0d8c*/ 	.word	0x0002c650


	//   ....[151]....
        /*0d90*/ 	.word	0x0002c760


	//   ....[152]....
        /*0d94*/ 	.word	0x0002c7c0


	//   ....[153]....
        /*0d98*/ 	.word	0x0002c8d0


	//   ....[154]....
        /*0d9c*/ 	.word	0x0002c930


	//   ....[155]....
        /*0da0*/ 	.word	0x0002ca40


	//   ....[156]....
        /*0da4*/ 	.word	0x0002caa0


	//   ....[157]....
        /*0da8*/ 	.word	0x0002cbb0


	//   ....[158]....
        /*0dac*/ 	.word	0x0002cc10


	//   ....[159]....
        /*0db0*/ 	.word	0x0002cd20


	//   ....[160]....
        /*0db4*/ 	.word	0x0002cd80


	//   ....[161]....
        /*0db8*/ 	.word	0x0002ce60


	//   ....[162]....
        /*0dbc*/ 	.word	0x0002d1d0


	//   ....[163]....
        /*0dc0*/ 	.word	0x0002d280


	//   ....[164]....
        /*0dc4*/ 	.word	0x0002d400


	//   ....[165]....
        /*0dc8*/ 	.word	0x0002d490


	//   ....[166]....
        /*0dcc*/ 	.word	0x0002d510


	//   ....[167]....
        /*0dd0*/ 	.word	0x0002d590


	//   ....[168]....
        /*0dd4*/ 	.word	0x0002d610


	//   ....[169]....
        /*0dd8*/ 	.word	0x0002d6a0


	//   ....[170]....
        /*0ddc*/ 	.word	0x0002d740


	//   ....[171]....
        /*0de0*/ 	.word	0x0002d800


	//   ....[172]....
        /*0de4*/ 	.word	0x0002d880


	//   ....[173]....
        /*0de8*/ 	.word	0x0002d900


	//   ....[174]....
        /*0dec*/ 	.word	0x0002d980


	//   ....[175]....
        /*0df0*/ 	.word	0x0002da10


	//   ....[176]....
        /*0df4*/ 	.word	0x0002da90


	//   ....[177]....
        /*0df8*/ 	.word	0x0002db40


	//   ....[178]....
        /*0dfc*/ 	.word	0x0002db90


	//   ....[179]....
        /*0e00*/ 	.word	0x0002dc50


	//   ....[180]....
        /*0e04*/ 	.word	0x0002dd80


	//----- nvinfo : EIATTR_REG_RECONFIG
	.align		4
.L_473:
        /*0e08*/ 	.byte	0x01, 0x54
	.zero		2


	//----- nvinfo : EIATTR_SYSCALL_OFFSETS
	.align		4
        /*0e0c*/ 	.byte	0x04, 0x46
        /*0e0e*/ 	.short	(.L_475 - .L_474)


	//   ....[0]....
.L_474:
        /*0e10*/ 	.word	0x00002310


	//   ....[1]....
        /*0e14*/ 	.word	0x00002460


	//   ....[2]....
        /*0e18*/ 	.word	0x0000bcf0


	//   ....[3]....
        /*0e1c*/ 	.word	0x0000c010


	//   ....[4]....
        /*0e20*/ 	.word	0x00025ef0


	//   ....[5]....
        /*0e24*/ 	.word	0x00026040


	//   ....[6]....
        /*0e28*/ 	.word	0x00026130


	//   ....[7]....
        /*0e2c*/ 	.word	0x000269d0


	//----- nvinfo : EIATTR_MBARRIER_INSTR_OFFSETS
	.align		4
.L_475:
        /*0e30*/ 	.byte	0x04, 0x39
        /*0e32*/ 	.short	(.L_477 - .L_476)


	//   ....[0]....
.L_476:
        /*0e34*/ 	.word	0x000002d0
        /*0e38*/ 	.word	0x000000ff
        /*0e3c*/ 	.word	0x0002a800
        /*0e40*/ 	.short	0x0100
        /*0e42*/ 	.byte	0x08
	.zero		1


	//   ....[1]....
        /*0e44*/ 	.word	0x000002e0
        /*0e48*/ 	.word	0x000000ff
        /*0e4c*/ 	.word	0x0002a820
        /*0e50*/ 	.short	0x0100
        /*0e52*/ 	.byte	0x08
	.zero		1


	//   ....[2]....
        /*0e54*/ 	.word	0x000003d0
        /*0e58*/ 	.word	0x000000ff
        /*0e5c*/ 	.word	0x0002a830
        /*0e60*/ 	.short	0x0100
        /*0e62*/ 	.byte	0x08
	.zero		1


	//   ....[3]....
        /*0e64*/ 	.word	0x000003e0
        /*0e68*/ 	.word	0x000000ff
        /*0e6c*/ 	.word	0x0002a840
        /*0e70*/ 	.short	0x0100
        /*0e72*/ 	.byte	0x08
	.zero		1


	//   ....[4]....
        /*0e74*/ 	.word	0x000003f0
        /*0e78*/ 	.word	0x000000ff
        /*0e7c*/ 	.word	0x0002a838
        /*0e80*/ 	.short	0x0100
        /*0e82*/ 	.byte	0x08
	.zero		1


	//   ....[5]....
        /*0e84*/ 	.word	0x00000400
        /*0e88*/ 	.word	0x000000ff
        /*0e8c*/ 	.word	0x0002a848
        /*0e90*/ 	.short	0x0100
        /*0e92*/ 	.byte	0x08
	.zero		1


	//   ....[6]....
        /*0e94*/ 	.word	0x00000530
        /*0e98*/ 	.word	0x000000ff
        /*0e9c*/ 	.word	0x0002a850
        /*0ea0*/ 	.short	0x0100
        /*0ea2*/ 	.byte	0x08
	.zero		1


	//   ....[7]....
        /*0ea4*/ 	.word	0x00000540
        /*0ea8*/ 	.word	0x000000ff
        /*0eac*/ 	.word	0x0002a860
        /*0eb0*/ 	.short	0x0100
        /*0eb2*/ 	.byte	0x08
	.zero		1


	//   ....[8]....
        /*0eb4*/ 	.word	0x00000550
        /*0eb8*/ 	.word	0x000000ff
        /*0ebc*/ 	.word	0x0002a858
        /*0ec0*/ 	.short	0x0100
        /*0ec2*/ 	.byte	0x08
	.zero		1


	//   ....[9]....
        /*0ec4*/ 	.word	0x00000560
        /*0ec8*/ 	.word	0x000000ff
        /*0ecc*/ 	.word	0x0002a868
        /*0ed0*/ 	.short	0x0100
        /*0ed2*/ 	.byte	0x08
	.zero		1


	//   ....[10]....
        /*0ed4*/ 	.word	0x00000650
        /*0ed8*/ 	.word	0x000000ff
        /*0edc*/ 	.word	0x0002a870
        /*0ee0*/ 	.short	0x0100
        /*0ee2*/ 	.byte	0x06
	.zero		1


	//   ....[11]....
        /*0ee4*/ 	.word	0x00000660
        /*0ee8*/ 	.word	0x000000ff
        /*0eec*/ 	.word	0x0002a880
        /*0ef0*/ 	.short	0x0100
        /*0ef2*/ 	.byte	0x06
	.zero		1


	//   ....[12]....
        /*0ef4*/ 	.word	0x00000670
        /*0ef8*/ 	.word	0x000000ff
        /*0efc*/ 	.word	0x0002a878
        /*0f00*/ 	.short	0x0100
        /*0f02*/ 	.byte	0x06
	.zero		1


	//   ....[13]....
        /*0f04*/ 	.word	0x00000680
        /*0f08*/ 	.word	0x000000ff
        /*0f0c*/ 	.word	0x0002a888
        /*0f10*/ 	.short	0x0100
        /*0f12*/ 	.byte	0x06
	.zero		1


	//   ....[14]....
        /*0f14*/ 	.word	0x000007b0
        /*0f18*/ 	.word	0x000000ff
        /*0f1c*/ 	.word	0x0002a890
        /*0f20*/ 	.short	0x0100
        /*0f22*/ 	.byte	0x08
	.zero		1


	//   ....[15]....
        /*0f24*/ 	.word	0x000007c0
        /*0f28*/ 	.word	0x000000ff
        /*0f2c*/ 	.word	0x0002a8a0
        /*0f30*/ 	.short	0x0100
        /*0f32*/ 	.byte	0x08
	.zero		1


	//   ....[16]....
        /*0f34*/ 	.word	0x000007d0
        /*0f38*/ 	.word	0x000000ff
        /*0f3c*/ 	.word	0x0002a898
        /*0f40*/ 	.short	0x0100
        /*0f42*/ 	.byte	0x08
	.zero		1


	//   ....[17]....
        /*0f44*/ 	.word	0x000007e0
        /*0f48*/ 	.word	0x000000ff
        /*0f4c*/ 	.word	0x0002a8a8
        /*0f50*/ 	.short	0x0100
        /*0f52*/ 	.byte	0x08
	.zero		1


	//   ....[18]....
        /*0f54*/ 	.word	0x00000910
        /*0f58*/ 	.word	0x000000ff
        /*0f5c*/ 	.word	0x0002a8b0
        /*0f60*/ 	.short	0x0100
        /*0f62*/ 	.byte	0x08
	.zero		1


	//   ....[19]....
        /*0f64*/ 	.word	0x00000920
        /*0f68*/ 	.word	0x000000ff
        /*0f6c*/ 	.word	0x0002a8c0
        /*0f70*/ 	.short	0x0100
        /*0f72*/ 	.byte	0x08
	.zero		1


	//   ....[20]....
        /*0f74*/ 	.word	0x00000930
        /*0f78*/ 	.word	0x000000ff
        /*0f7c*/ 	.word	0x0002a8b8
        /*0f80*/ 	.short	0x0100
        /*0f82*/ 	.byte	0x08
	.zero		1


	//   ....[21]....
        /*0f84*/ 	.word	0x00000940
        /*0f88*/ 	.word	0x000000ff
        /*0f8c*/ 	.word	0x0002a8c8
        /*0f90*/ 	.short	0x0100
        /*0f92*/ 	.byte	0x08
	.zero		1


	//   ....[22]....
        /*0f94*/ 	.word	0x00003f40
        /*0f98*/ 	.word	0x00000003
        /*0f9c*/ 	.word	0x0002a890
        /*0fa0*/ 	.short	0x010a
        /*0fa2*/ 	.byte	0x3f
	.zero		1


	//   ....[23]....
        /*0fa4*/ 	.word	0x00007540
        /*0fa8*/ 	.word	0x00000003
        /*0fac*/ 	.word	0x0002a890
        /*0fb0*/ 	.short	0x010a
        /*0fb2*/ 	.byte	0x3f
	.zero		1


	//   ....[24]....
        /*0fb4*/ 	.word	0x0000a910
        /*0fb8*/ 	.word	0x00000003
        /*0fbc*/ 	.word	0x0002a890
        /*0fc0*/ 	.short	0x010a
        /*0fc2*/ 	.byte	0x3f
	.zero		1


	//   ....[25]....
        /*0fc4*/ 	.word	0x0000ace0
        /*0fc8*/ 	.word	0x0000001c
        /*0fcc*/ 	.word	0x00000000
        /*0fd0*/ 	.short	0x0101
        /*0fd2*/ 	.byte	0x3f
	.zero		1


	//   ....[26]....
        /*0fd4*/ 	.word	0x0000ad20
        /*0fd8*/ 	.word	0x00000003
        /*0fdc*/ 	.word	0x0002a8b0
        /*0fe0*/ 	.short	0x010a
        /*0fe2*/ 	.byte	0x3f
	.zero		1


	//   ....[27]....
        /*0fe4*/ 	.word	0x0000b1c0
        /*0fe8*/ 	.word	0x00000003
        /*0fec*/ 	.word	0x00000000
        /*0ff0*/ 	.short	0x0101
        /*0ff2*/ 	.byte	0x3f
	.zero		1


	//   ....[28]....
        /*0ff4*/ 	.word	0x0000bd70
        /*0ff8*/ 	.word	0x00000002
        /*0ffc*/ 	.word	0x0002a800
        /*1000*/ 	.short	0x010a
        /*1002*/ 	.byte	0x3f
	.zero		1


	//   ....[29]....
        /*1004*/ 	.word	0x0000bdc0
        /*1008*/ 	.word	0x00000002
        /*100c*/ 	.word	0x0002a800
        /*1010*/ 	.short	0x010a
        /*1012*/ 	.byte	0x3f
	.zero		1


	//   ....[30]....
        /*1014*/ 	.word	0x0000d1f0
        /*1018*/ 	.word	0x00000002
        /*101c*/ 	.word	0x0002a800
        /*1020*/ 	.short	0x010a
        /*1022*/ 	.byte	0x3f
	.zero		1


	//   ....[31]....
        /*1024*/ 	.word	0x000106e0
        /*1028*/ 	.word	0x00000002
        /*102c*/ 	.word	0x0002a800
        /*1030*/ 	.short	0x010a
        /*1032*/ 	.byte	0x3f
	.zero		1


	//   ....[32]....
        /*1034*/ 	.word	0x000132f0
        /*1038*/ 	.word	0x00000009
        /*103c*/ 	.word	0x0002a830
        /*1040*/ 	.short	0x010a
        /*1042*/ 	.byte	0x3f
	.zero		1


	//   ....[33]....
        /*1044*/ 	.word	0x00013360
        /*1048*/ 	.word	0x00000009
        /*104c*/ 	.word	0x0002a830
        /*1050*/ 	.short	0x010a
        /*1052*/ 	.byte	0x3f
	.zero		1


	//   ....[34]....
        /*1054*/ 	.word	0x00013e00
        /*1058*/ 	.word	0x00000000
        /*105c*/ 	.word	0x00000000
        /*1060*/ 	.short	0x0101
        /*1062*/ 	.byte	0x3f
	.zero		1


	//   ....[35]....
        /*1064*/ 	.word	0x000161b0
        /*1068*/ 	.word	0x00000007
        /*106c*/ 	.word	0x0002a830
        /*1070*/ 	.short	0x010a
        /*1072*/ 	.byte	0x3f
	.zero		1


	//   ....[36]....
        /*1074*/ 	.word	0x00016230
        /*1078*/ 	.word	0x00000007
        /*107c*/ 	.word	0x0002a830
        /*1080*/ 	.short	0x010a
        /*1082*/ 	.byte	0x3f
	.zero		1


	//   ....[37]....
        /*1084*/ 	.word	0x00016cd0
        /*1088*/ 	.word	0x00000017
        /*108c*/ 	.word	0x0002a850
        /*1090*/ 	.short	0x010a
        /*1092*/ 	.byte	0x3f
	.zero		1


	//   ....[38]....
        /*1094*/ 	.word	0x00016d20
        /*1098*/ 	.word	0x00000017
        /*109c*/ 	.word	0x0002a850
        /*10a0*/ 	.short	0x010a
        /*10a2*/ 	.byte	0x3f
	.zero		1


	//   ....[39]....
        /*10a4*/ 	.word	0x00017120
        /*10a8*/ 	.word	0x00000007
        /*10ac*/ 	.word	0x00000000
        /*10b0*/ 	.short	0x0101
        /*10b2*/ 	.byte	0x3f
	.zero		1


	//   ....[40]....
        /*10b4*/ 	.word	0x00018ce0
        /*10b8*/ 	.word	0x00000069
        /*10bc*/ 	.word	0x00000000
        /*10c0*/ 	.short	0x0101
        /*10c2*/ 	.byte	0x3f
	.zero		1


	//   ....[41]....
        /*10c4*/ 	.word	0x00019690
        /*10c8*/ 	.word	0x00000000
        /*10cc*/ 	.word	0x0002a830
        /*10d0*/ 	.short	0x010a
        /*10d2*/ 	.byte	0x3f
	.zero		1


	//   ....[42]....
        /*10d4*/ 	.word	0x00019710
        /*10d8*/ 	.word	0x00000000
        /*10dc*/ 	.word	0x0002a830
        /*10e0*/ 	.short	0x010a
        /*10e2*/ 	.byte	0x3f
	.zero		1


	//   ....[43]....
        /*10e4*/ 	.word	0x0001a1f0
        /*10e8*/ 	.word	0x000000d1
        /*10ec*/ 	.word	0x0002a850
        /*10f0*/ 	.short	0x010a
        /*10f2*/ 	.byte	0x3f
	.zero		1


	//   ....[44]....
        /*10f4*/ 	.word	0x0001a240
        /*10f8*/ 	.word	0x000000d1
        /*10fc*/ 	.word	0x0002a850
        /*1100*/ 	.short	0x010a
        /*1102*/ 	.byte	0x3f
	.zero		1


	//   ....[45]....
        /*1104*/ 	.word	0x0001af90
        /*1108*/ 	.word	0x00000015
        /*110c*/ 	.word	0x00000000
        /*1110*/ 	.short	0x0101
        /*1112*/ 	.byte	0x3f
	.zero		1


	//   ....[46]....
        /*1114*/ 	.word	0x0001b040
        /*1118*/ 	.word	0x000000d1
        /*111c*/ 	.word	0x00000000
        /*1120*/ 	.short	0x0101
        /*1122*/ 	.byte	0x3f
	.zero		1


	//   ....[47]....
        /*1124*/ 	.word	0x0001b610
        /*1128*/ 	.word	0x00000003
        /*112c*/ 	.word	0x0002a830
        /*1130*/ 	.short	0x010a
        /*1132*/ 	.byte	0x3f
	.zero		1


	//   ....[48]....
        /*1134*/ 	.word	0x0001b690
        /*1138*/ 	.word	0x00000003
        /*113c*/ 	.word	0x0002a830
        /*1140*/ 	.short	0x010a
        /*1142*/ 	.byte	0x3f
	.zero		1


	//   ....[49]....
        /*1144*/ 	.word	0x0001c150
        /*1148*/ 	.word	0x00000015
        /*114c*/ 	.word	0x0002a850
        /*1150*/ 	.short	0x010a
        /*1152*/ 	.byte	0x3f
	.zero		1


	//   ....[50]....
        /*1154*/ 	.word	0x0001c1a0
        /*1158*/ 	.word	0x00000015
        /*115c*/ 	.word	0x0002a850
        /*1160*/ 	.short	0x010a
        /*1162*/ 	.byte	0x3f
	.zero		1


	//   ....[51]....
        /*1164*/ 	.word	0x0001c5a0
        /*1168*/ 	.word	0x00000000
        /*116c*/ 	.word	0x00000000
        /*1170*/ 	.short	0x0101
        /*1172*/ 	.byte	0x3f
	.zero		1


	//   ....[52]....
        /*1174*/ 	.word	0x0001e280
        /*1178*/ 	.word	0x00000065
        /*117c*/ 	.word	0x00000000
        /*1180*/ 	.short	0x0101
        /*1182*/ 	.byte	0x3f
	.zero		1


	//   ....[53]....
        /*1184*/ 	.word	0x0001eb60
        /*1188*/ 	.word	0x0000000d
        /*118c*/ 	.word	0x0002a850
        /*1190*/ 	.short	0x010a
        /*1192*/ 	.byte	0x3f
	.zero		1


	//   ....[54]....
        /*1194*/ 	.word	0x0001ec00
        /*1198*/ 	.word	0x0000000d
        /*119c*/ 	.word	0x0002a850
        /*11a0*/ 	.short	0x010a
        /*11a2*/ 	.byte	0x3f
	.zero		1


	//   ....[55]....
        /*11a4*/ 	.word	0x0001f0e0
        /*11a8*/ 	.word	0x00000004
        /*11ac*/ 	.word	0x00000000
        /*11b0*/ 	.short	0x0101
        /*11b2*/ 	.byte	0x3f
	.zero		1


	//   ....[56]....
        /*11b4*/ 	.word	0x00020710
        /*11b8*/ 	.word	0x00000000
        /*11bc*/ 	.word	0x00000000
        /*11c0*/ 	.short	0x0101
        /*11c2*/ 	.byte	0x3f
	.zero		1


	//   ....[57]....
        /*11c4*/ 	.word	0x00020d10
        /*11c8*/ 	.word	0x00000006
        /*11cc*/ 	.word	0x00000000
        /*11d0*/ 	.short	0x0101
        /*11d2*/ 	.byte	0x3f
	.zero		1


	//   ....[58]....
        /*11d4*/ 	.word	0x00024400
        /*11d8*/ 	.word	0x00000013
        /*11dc*/ 	.word	0x0002a820
        /*11e0*/ 	.short	0x010a
        /*11e2*/ 	.byte	0x3f
	.zero		1


	//   ....[59]....
        /*11e4*/ 	.word	0x000244d0
        /*11e8*/ 	.word	0x00000006
        /*11ec*/ 	.word	0x0002a8a0
        /*11f0*/ 	.short	0x010a
        /*11f2*/ 	.byte	0x3f
	.zero		1


	//   ....[60]....
        /*11f4*/ 	.word	0x000248e0
        /*11f8*/ 	.word	0x00000006
        /*11fc*/ 	.word	0x0002a8c0
        /*1200*/ 	.short	0x010a
        /*1202*/ 	.byte	0x3f
	.zero		1


	//   ....[61]....
        /*1204*/ 	.word	0x00024d80
        /*1208*/ 	.word	0x00000008
        /*120c*/ 	.word	0x0002a8a0
        /*1210*/ 	.short	0x010a
        /*1212*/ 	.byte	0x3f
	.zero		1


	//   ....[62]....
        /*1214*/ 	.word	0x00025180
        /*1218*/ 	.word	0x00000008
        /*121c*/ 	.word	0x0002a8c0
        /*1220*/ 	.short	0x010a
        /*1222*/ 	.byte	0x3f
	.zero		1


	//   ....[63]....
        /*1224*/ 	.word	0x00026520
        /*1228*/ 	.word	0x00000000
        /*122c*/ 	.word	0x0002a840
        /*1230*/ 	.short	0x010a
        /*1232*/ 	.byte	0x3f
	.zero		1


	//   ....[64]....
        /*1234*/ 	.word	0x00027450
        /*1238*/ 	.word	0x00000013
        /*123c*/ 	.word	0x0002a800
        /*1240*/ 	.short	0x0107
        /*1242*/ 	.byte	0x3f
	.zero		1


	//   ....[65]....
        /*1244*/ 	.word	0x00027550
        /*1248*/ 	.word	0x00000013
        /*124c*/ 	.word	0x0002a800
        /*1250*/ 	.short	0x0101
        /*1252*/ 	.byte	0x3f
	.zero		1


	//   ....[66]....
        /*1254*/ 	.word	0x00027570
        /*1258*/ 	.word	0x00000013
        /*125c*/ 	.word	0x0002a820
        /*1260*/ 	.short	0x010a
        /*1262*/ 	.byte	0x3f
	.zero		1


	//   ....[67]....
        /*1264*/ 	.word	0x00027990
        /*1268*/ 	.word	0x00000003
        /*126c*/ 	.word	0x0002a840
        /*1270*/ 	.short	0x010a
        /*1272*/ 	.byte	0x3f
	.zero		1


	//   ....[68]....
        /*1274*/ 	.word	0x00027e10
        /*1278*/ 	.word	0x00000002
        /*127c*/ 	.word	0x0002a860
        /*1280*/ 	.short	0x010a
        /*1282*/ 	.byte	0x3f
	.zero		1


	//   ....[69]....
        /*1284*/ 	.word	0x000284b0
        /*1288*/ 	.word	0x00000003
        /*128c*/ 	.word	0x0002a840
        /*1290*/ 	.short	0x010a
        /*1292*/ 	.byte	0x3f
	.zero		1


	//   ....[70]....
        /*1294*/ 	.word	0x00028930
        /*1298*/ 	.word	0x00000002
        /*129c*/ 	.word	0x0002a860
        /*12a0*/ 	.short	0x010a
        /*12a2*/ 	.byte	0x3f
	.zero		1


	//   ....[71]....
        /*12a4*/ 	.word	0x00028f40
        /*12a8*/ 	.word	0x00000003
        /*12ac*/ 	.word	0x0002a840
        /*12b0*/ 	.short	0x010a
        /*12b2*/ 	.byte	0x3f
	.zero		1


	//   ....[72]....
        /*12b4*/ 	.word	0x000293b0
        /*12b8*/ 	.word	0x00000002
        /*12bc*/ 	.word	0x0002a860
        /*12c0*/ 	.short	0x010a
        /*12c2*/ 	.byte	0x3f
	.zero		1


	//   ....[73]....
        /*12c4*/ 	.word	0x00029950
        /*12c8*/ 	.word	0x00000000
        /*12cc*/ 	.word	0x0002a860
        /*12d0*/ 	.short	0x010a
        /*12d2*/ 	.byte	0x3f
	.zero		1


	//   ....[74]....
        /*12d4*/ 	.word	0x0002aff0
        /*12d8*/ 	.word	0x00000000
        /*12dc*/ 	.word	0x0002a820
        /*12e0*/ 	.short	0x010a
        /*12e2*/ 	.byte	0x3f
	.zero		1


	//   ....[75]....
        /*12e4*/ 	.word	0x0002b1c0
        /*12e8*/ 	.word	0x00000006
        /*12ec*/ 	.word	0x00000000
        /*12f0*/ 	.short	0x010a
        /*12f2*/ 	.byte	0x3f
	.zero		1


	//   ....[76]....
        /*12f4*/ 	.word	0x0002b230
        /*12f8*/ 	.word	0x00000007
        /*12fc*/ 	.word	0x00000000
        /*1300*/ 	.short	0x010a
        /*1302*/ 	.byte	0x3f
	.zero		1


	//   ....[77]....
        /*1304*/ 	.word	0x0002b2a0
        /*1308*/ 	.word	0x00000004
        /*130c*/ 	.word	0x00000000
        /*1310*/ 	.short	0x010a
        /*1312*/ 	.byte	0x3f
	.zero		1


	//   ....[78]....
        /*1314*/ 	.word	0x0002b2d0
        /*1318*/ 	.word	0x00000003
        /*131c*/ 	.word	0x00000000
        /*1320*/ 	.short	0x010a
        /*1322*/ 	.byte	0x3f
	.zero		1


	//   ....[79]....
        /*1324*/ 	.word	0x0002b330
        /*1328*/ 	.word	0x00000003
        /*132c*/ 	.word	0x0002a890
        /*1330*/ 	.short	0x010a
        /*1332*/ 	.byte	0x3f
	.zero		1


	//   ....[80]....
        /*1334*/ 	.word	0x0002b380
        /*1338*/ 	.word	0x00000003
        /*133c*/ 	.word	0x0002a890
        /*1340*/ 	.short	0x010a
        /*1342*/ 	.byte	0x3f
	.zero		1


	//   ....[81]....
        /*1344*/ 	.word	0x0002b3d0
        /*1348*/ 	.word	0x00000003
        /*134c*/ 	.word	0x0002a890
        /*1350*/ 	.short	0x010a
        /*1352*/ 	.byte	0x3f
	.zero		1


	//   ....[82]....
        /*1354*/ 	.word	0x0002b420
        /*1358*/ 	.word	0x00000003
        /*135c*/ 	.word	0x0002a8b0
        /*1360*/ 	.short	0x010a
        /*1362*/ 	.byte	0x3f
	.zero		1


	//   ....[83]....
        /*1364*/ 	.word	0x0002b810
        /*1368*/ 	.word	0x00000002
        /*136c*/ 	.word	0x0002a800
        /*1370*/ 	.short	0x010a
        /*1372*/ 	.byte	0x3f
	.zero		1


	//   ....[84]....
        /*1374*/ 	.word	0x0002bc10
        /*1378*/ 	.word	0x00000002
        /*137c*/ 	.word	0x0002a800
        /*1380*/ 	.short	0x010a
        /*1382*/ 	.byte	0x3f
	.zero		1


	//   ....[85]....
        /*1384*/ 	.word	0x0002bc60
        /*1388*/ 	.word	0x00000009
        /*138c*/ 	.word	0x0002a830
        /*1390*/ 	.short	0x010a
        /*1392*/ 	.byte	0x3f
	.zero		1


	//   ....[86]....
        /*1394*/ 	.word	0x0002bcb0
        /*1398*/ 	.word	0x00000007
        /*139c*/ 	.word	0x0002a830
        /*13a0*/ 	.short	0x010a
        /*13a2*/ 	.byte	0x3f
	.zero		1


	//   ....[87]....
        /*13a4*/ 	.word	0x0002bd00
        /*13a8*/ 	.word	0x00000017
        /*13ac*/ 	.word	0x0002a850
        /*13b0*/ 	.short	0x010a
        /*13b2*/ 	.byte	0x3f
	.zero		1


	//   ....[88]....
        /*13b4*/ 	.word	0x0002bd50
        /*13b8*/ 	.word	0x00000000
        /*13bc*/ 	.word	0x0002a830
        /*13c0*/ 	.short	0x010a
        /*13c2*/ 	.byte	0x3f
	.zero		1


	//   ....[89]....
        /*13c4*/ 	.word	0x0002bda0
        /*13c8*/ 	.word	0x000000d1
        /*13cc*/ 	.word	0x0002a850
        /*13d0*/ 	.short	0x010a
        /*13d2*/ 	.byte	0x3f
	.zero		1


	//   ....[90]....
        /*13d4*/ 	.word	0x0002bdf0
        /*13d8*/ 	.word	0x00000003
        /*13dc*/ 	.word	0x0002a830
        /*13e0*/ 	.short	0x010a
        /*13e2*/ 	.byte	0x3f
	.zero		1


	//   ....[91]....
        /*13e4*/ 	.word	0x0002be40
        /*13e8*/ 	.word	0x00000015
        /*13ec*/ 	.word	0x0002a850
        /*13f0*/ 	.short	0x010a
        /*13f2*/ 	.byte	0x3f
	.zero		1


	//   ....[92]....
        /*13f4*/ 	.word	0x0002be90
        /*13f8*/ 	.word	0x0000000d
        /*13fc*/ 	.word	0x0002a850
        /*1400*/ 	.short	0x010a
        /*1402*/ 	.byte	0x3f
	.zero		1


	//   ....[93]....
        /*1404*/ 	.word	0x0002c040
        /*1408*/ 	.word	0x00000013
        /*140c*/ 	.word	0x0002a820
        /*1410*/ 	.short	0x010a
        /*1412*/ 	.byte	0x3f
	.zero		1


	//   ....[94]....
        /*1414*/ 	.word	0x0002c090
        /*1418*/ 	.word	0x00000006
        /*141c*/ 	.word	0x0002a8a0
        /*1420*/ 	.short	0x010a
        /*1422*/ 	.byte	0x3f
	.zero		1


	//   ....[95]....
        /*1424*/ 	.word	0x0002c0e0
        /*1428*/ 	.word	0x00000006
        /*142c*/ 	.word	0x0002a8c0
        /*1430*/ 	.short	0x010a
        /*1432*/ 	.byte	0x3f
	.zero		1


	//   ....[96]....
        /*1434*/ 	.word	0x0002c130
        /*1438*/ 	.word	0x00000008
        /*143c*/ 	.word	0x0002a8a0
        /*1440*/ 	.short	0x010a
        /*1442*/ 	.byte	0x3f
	.zero		1


	//   ....[97]....
        /*1444*/ 	.word	0x0002c180
        /*1448*/ 	.word	0x00000008
        /*144c*/ 	.word	0x0002a8c0
        /*1450*/ 	.short	0x010a
        /*1452*/ 	.byte	0x3f
	.zero		1


	//   ....[98]....
        /*1454*/ 	.word	0x0002c320
        /*1458*/ 	.word	0x00000000
        /*145c*/ 	.word	0x0002a840
        /*1460*/ 	.short	0x010a
        /*1462*/ 	.byte	0x3f
	.zero		1


	//   ....[99]....
        /*1464*/ 	.word	0x0002cee0
        /*1468*/ 	.word	0x00000013
        /*146c*/ 	.word	0x0002a820
        /*1470*/ 	.short	0x010a
        /*1472*/ 	.byte	0x3f
	.zero		1


	//   ....[100]....
        /*1474*/ 	.word	0x0002cf30
        /*1478*/ 	.word	0x00000003
        /*147c*/ 	.word	0x0002a840
        /*1480*/ 	.short	0x010a
        /*1482*/ 	.byte	0x3f
	.zero		1


	//   ....[101]....
        /*1484*/ 	.word	0x0002cf80
        /*1488*/ 	.word	0x00000002
        /*148c*/ 	.word	0x0002a860
        /*1490*/ 	.short	0x010a
        /*1492*/ 	.byte	0x3f
	.zero		1


	//   ....[102]....
        /*1494*/ 	.word	0x0002cfd0
        /*1498*/ 	.word	0x00000003
        /*149c*/ 	.word	0x0002a840
        /*14a0*/ 	.short	0x010a
        /*14a2*/ 	.byte	0x3f
	.zero		1


	//   ....[103]....
        /*14a4*/ 	.word	0x0002d020
        /*14a8*/ 	.word	0x00000002
        /*14ac*/ 	.word	0x0002a860
        /*14b0*/ 	.short	0x010a
        /*14b2*/ 	.byte	0x3f
	.zero		1


	//   ....[104]....
        /*14b4*/ 	.word	0x0002d070
        /*14b8*/ 	.word	0x00000003
        /*14bc*/ 	.word	0x0002a840
        /*14c0*/ 	.short	0x010a
        /*14c2*/ 	.byte	0x3f
	.zero		1


	//   ....[105]....
        /*14c4*/ 	.word	0x0002d0c0
        /*14c8*/ 	.word	0x00000002
        /*14cc*/ 	.word	0x0002a860
        /*14d0*/ 	.short	0x010a
        /*14d2*/ 	.byte	0x3f
	.zero		1


	//   ....[106]....
        /*14d4*/ 	.word	0x0002d110
        /*14d8*/ 	.word	0x00000000
        /*14dc*/ 	.word	0x0002a860
        /*14e0*/ 	.short	0x010a
        /*14e2*/ 	.byte	0x3f
	.zero		1


	//   ....[107]....
        /*14e4*/ 	.word	0x0002dca0
        /*14e8*/ 	.word	0x00000000
        /*14ec*/ 	.word	0x0002a820
        /*14f0*/ 	.short	0x010a
        /*14f2*/ 	.byte	0x3f
	.zero		1


	//   ....[108]....
        /*14f4*/ 	.word	0x0002de40
        /*14f8*/ 	.word	0x00000006
        /*14fc*/ 	.word	0x00000000
        /*1500*/ 	.short	0x010a
        /*1502*/ 	.byte	0x3f
	.zero		1


	//   ....[109]....
        /*1504*/ 	.word	0x0002de90
        /*1508*/ 	.word	0x00000007
        /*150c*/ 	.word	0x00000000
        /*1510*/ 	.short	0x010a
        /*1512*/ 	.byte	0x3f
	.zero		1


	//   ....[110]....
        /*1514*/ 	.word	0x0002dee0
        /*1518*/ 	.word	0x00000004
        /*151c*/ 	.word	0x00000000
        /*1520*/ 	.short	0x010a
        /*1522*/ 	.byte	0x3f
	.zero		1


	//----- nvinfo : EIATTR_NUM_MBARRIERS
	.align		4
.L_477:
        /*1524*/ 	.byte	0x03, 0x38
        /*1526*/ 	.short	0x0016


	//----- nvinfo : EIATTR_EXIT_INSTR_OFFSETS
	.align		4
        /*1528*/ 	.byte	0x04, 0x1c
        /*152a*/ 	.short	(.L_479 - .L_478)


	//   ....[0]....
.L_478:
        /*152c*/ 	.word	0x0002b320


	//----- nvinfo : EIATTR_MAX_THREADS
	.align		4
.L_479:
        /*1530*/ 	.byte	0x04, 0x05
        /*1532*/ 	.short	(.L_481 - .L_480)
.L_480:
        /*1534*/ 	.word	0x00000180
        /*1538*/ 	.word	0x00000001
        /*153c*/ 	.word	0x00000001


	//----- nvinfo : EIATTR_CRS_STACK_SIZE
	.align		4
.L_481:
        /*1540*/ 	.byte	0x04, 0x1e
        /*1542*/ 	.short	(.L_483 - .L_482)
.L_482:
        /*1544*/ 	.word	0x00000000


	//----- nvinfo : EIATTR_CBANK_PARAM_SIZE
	.align		4
.L_483:
        /*1548*/ 	.byte	0x03, 0x19
        /*154a*/ 	.short	0x0af0


	//----- nvinfo : EIATTR_PARAM_CBANK
	.align		4
        /*154c*/ 	.byte	0x04, 0x0a
        /*154e*/ 	.short	(.L_485 - .L_484)
	.align		4
.L_484:
        /*1550*/ 	.word	index@(.nv.constant0._ZN7cutlass13device_kernelIN5flash11enable_sm90INS1_16FlashAttnFwdSm90INS1_25CollectiveMainloopFwdSm90ILi2EN4cute5tupleIJNS5_1CILi1EEES8_S8_EEENS6_IJNS7_ILi128EEENS7_ILi96EEENS7_ILi192EEEEEELi128ENS_10bfloat16_tEfNS_4arch4Sm90ELb0ELb1ELb0ELb1ELb0ELb1ELb0ELb1ELb1ELb1ELb1ELb0EEENS1_21CollectiveEpilogueFwdINS6_IJSA_SA_SB_EEES9_SE_SG_Li256ELb1ELb1ELb1ELb0EEENS1_36VarlenDynamicPersistentTileSchedulerILi128ELi96ELi256ELi128ELb1ELb1ELb1ELb1ELb0ELb1EEEEEEEEEvNT_6ParamsE)
        /*1554*/ 	.short	0x0210
        /*1556*/ 	.short	0x0af0


	//----- nvinfo : EIATTR_SW_WAR
	.align		4
.L_485:
        /*1558*/ 	.byte	0x04, 0x36
        /*155a*/ 	.short	(.L_487 - .L_486)
.L_486:
        /*155c*/ 	.word	0x00000008
.L_487:


//--------------------- .nv.info._ZN7cutlass13device_kernelIN5flash11enable_sm90INS1_16FlashAttnFwdSm90INS1_25CollectiveMainloopFwdSm90ILi2EN4cute5tupleIJNS5_1CILi1EEES8_S8_EEENS6_IJNS7_ILi128EEESA_NS7_ILi192EEEEEELi128ENS_10bfloat16_tEfNS_4arch4Sm90ELb1ELb0ELb0ELb0ELb0ELb0ELb0ELb1ELb1ELb1ELb1ELb0EEENS1_21CollectiveEpilogueFwdINS6_IJSA_SA_SA_EEES9_SD_SF_Li256ELb0ELb1ELb1ELb0EEENS1_19SingleTileSchedulerILb0ELb1ELb1ELi128EEEEEEEEEvNT_6ParamsE --------------------------
	.section	.nv.info._ZN7cutlass13device_kernelIN5flash11enable_sm90INS1_16FlashAttnFwdSm90INS1_25CollectiveMainloopFwdSm90ILi2EN4cute5tupleIJNS5_1CILi1EEES8_S8_EEENS6_IJNS7_ILi128EEESA_NS7_ILi192EEEEEELi128ENS_10bfloat16_tEfNS_4arch4Sm90ELb1ELb0ELb0ELb0ELb0ELb0ELb0ELb1ELb1ELb1ELb1ELb0EEENS1_21CollectiveEpilogueFwdINS6_IJSA_SA_SA_EEES9_SD_SF_Li256ELb0ELb1ELb1ELb0EEENS1_19SingleTileSchedulerILb0ELb1ELb1ELi128EEEEEEEEEvNT_6ParamsE,"",@"SHT_CUDA_INFO"
	.sectionflags	@""
	.align	4


	//----- nvinfo : EIATTR_CUDA_API_VERSION
	.align		4
        /*0000*/ 	.byte	0x04, 0x37
        /*0002*/ 	.short	(.L_489 - .L_488)
.L_488:
        /*0004*/ 	.word	0x00000082


	//----- nvinfo : EIATTR_KPARAM_INFO
	.align		4
.L_489:
        /*0008*/ 	.byte	0x04, 0x17
        /*000a*/ 	.short	(.L_491 - .L_490)
.L_490:
        /*000c*/ 	.word	0x00000000
        /*0010*/ 	.short	0x0000
        /*0012*/ 	.short	0x0070
        /*0014*/ 	.byte	0x00, 0xf0, 0x01, 0x28


	//----- nvinfo : EIATTR_SPARSE_MMA_MASK
	.align		4
.L_491:
        /*0018*/ 	.byte	0x03, 0x50
        /*001a*/ 	.short	0x0000


	//----- nvinfo : EIATTR_MAXREG_COUNT
	.align		4
        /*001c*/ 	.byte	0x03, 0x1b
        /*001e*/ 	.short	0x00a8


	//----- nvinfo : EIATTR_NUM_BARRIERS
	.align		4
        /*0020*/ 	.byte	0x02, 0x4c
        /*0022*/ 	.byte	0x09
	.zero		1


	//----- nvinfo : EIATTR_EXTERNS
	.align		4
        /*0024*/ 	.byte	0x04, 0x0f
        /*0026*/ 	.short	(.L_493 - .L_492)


	//   ....[0]....
	.align		4
.L_492:
        /*0028*/ 	.word	index@(__assertfail)


	//----- nvinfo : EIATTR_ANNOTATIONS
	.align		4
.L_493:
        /*002c*/ 	.byte	0x04, 0x55
        /*002e*/ 	.short	(.L_495 - .L_494)


	//   ....[0]....
.L_494:
        /* <DEDUP_REMOVED lines=12> */


	//----- nvinfo : EIATTR_MERCURY_ISA_VERSION
	.align		4
.L_495:
        /*00e0*/ 	.byte	0x03, 0x5f
        /*00e2*/ 	.short	0x0101


	//----- nvinfo : EIATTR_INT_WARP_WIDE_INSTR_OFFSETS
	.align		4
        /*00e4*/ 	.byte	0x04, 0x31
        /*00e6*/ 	.short	(.L_497 - .L_496)


	//   ....[0]....
.L_496:
        /*00e8*/ 	.word	0x00000120


	//   ....[1]....
        /*00ec*/ 	.word	0x00000160


	//   ....[2]....
        /*00f0*/ 	.word	0x00000220


	//----- nvinfo : EIATTR_COOP_GROUP_MASK_REGIDS
	.align		4
.L_497:
        /*00f4*/ 	.byte	0x04, 0x29
        /*00f6*/ 	.short	(.L_499 - .L_498)


	//   ....[0]....
.L_498:
        /*00f8*/ 	.word	0xffffffff


	//   ....[1]....
        /*00fc*/ 	.word	0xffffffff


	//   ....[2]....
        /*0100*/ 	.word	0xffffffff


	//   ....[3]....
        /*0104*/ 	.word	0xffffffff


	//   ....[4]....
        /*0108*/ 	.word	0xffffffff


	//   ....[5]....
        /*010c*/ 	.word	0xffffffff


	//   ....[6]....
        /*0110*/ 	.word	0xffffffff


	//   ....[7]....
        /*0114*/ 	.word	0xffffffff


	//   ....[8]....
        /*0118*/ 	.word	0xffffffff


	//   ....[9]....
        /*011c*/ 	.word	0xffffffff


	//   ....[10]....
        /*0120*/ 	.word	0xffffffff


	//   ....[11]....
        /*0124*/ 	.word	0xffffffff


	//   ....[12]....
        /*0128*/ 	.word	0xffffffff


	//   ....[13]....
        /*012c*/ 	.word	0xffffffff


	//   ....[14]....
        /*0130*/ 	.word	0xffffffff


	//   ....[15]....
        /*0134*/ 	.word	0xffffffff


	//   ....[16]....
        /*0138*/ 	.word	0xffffffff


	//   ....[17]....
        /*013c*/ 	.word	0xffffffff


	//   ....[18]....
        /*0140*/ 	.word	0xffffffff


	//   ....[19]....
        /*0144*/ 	.word	0xffffffff


	//   ....[20]....
        /*0148*/ 	.word	0xffffffff


	//   ....[21]....
        /*014c*/ 	.word	0xffffffff


	//   ....[22]....
        /*0150*/ 	.word	0xffffffff


	//   ....[23]....
        /*0154*/ 	.word	0xffffffff


	//   ....[24]....
        /*0158*/ 	.word	0xffffffff


	//   ....[25]....
        /*015c*/ 	.word	0xffffffff


	//   ....[26]....
        /*0160*/ 	.word	0xffffffff


	//   ....[27]....
        /*0164*/ 	.word	0xffffffff


	//   ....[28]....
        /*0168*/ 	.word	0xffffffff


	//   ....[29]....
        /*016c*/ 	.word	0xffffffff


	//   ....[30]....
        /*0170*/ 	.word	0xffffffff


	//   ....[31]....
        /*0174*/ 	.word	0xffffffff


	//   ....[32]....
        /*0178*/ 	.word	0xffffffff


	//   ....[33]....
        /*017c*/ 	.word	0xffffffff


	//   ....[34]....
        /*0180*/ 	.word	0xffffffff


	//   ....[35]....
        /*0184*/ 	.word	0xffffffff


	//   ....[36]....
        /*0188*/ 	.word	0xffffffff


	//   ....[37]....
        /*018c*/ 	.word	0xffffffff


	//   ....[38]....
        /*0190*/ 	.word	0xffffffff


	//   ....[39]....
        /*0194*/ 	.word	0xffffffff


	//   ....[40]....
        /*0198*/ 	.word	0xffffffff


	//   ....[41]....
        /*019c*/ 	.word	0xffffffff


	//   ....[42]....
        /*01a0*/ 	.word	0xffffffff


	//   ....[43]....
        /*01a4*/ 	.word	0xffffffff


	//   ....[44]....
        /*01a8*/ 	.word	0xffffffff


	//   ....[45]....
        /*01ac*/ 	.word	0xffffffff


	//   ....[46]....
        /*01b0*/ 	.word	0xffffffff


	//   ....[47]....
        /*01b4*/ 	.word	0xffffffff


	//   ....[48]....
        /*01b8*/ 	.word	0xffffffff


	//   ....[49]....
        /*01bc*/ 	.word	0xffffffff


	//   ....[50]....
        /*01c0*/ 	.word	0xffffffff


	//   ....[51]....
        /*01c4*/ 	.word	0xffffffff


	//   ....[52]....
        /*01c8*/ 	.word	0xffffffff


	//   ....[53]....
        /*01cc*/ 	.word	0xffffffff


	//   ....[54]....
        /*01d0*/ 	.word	0xffffffff


	//   ....[55]....
        /*01d4*/ 	.word	0x0500000f


	//   ....[56]....
        /*01d8*/ 	.word	0x0500000f


	//   ....[57]....
        /*01dc*/ 	.word	0x0500000f


	//   ....[58]....
        /*01e0*/ 	.word	0x0500000f


	//   ....[59]....
        /*01e4*/ 	.word	0x0500000f


	//   ....[60]....
        /*01e8*/ 	.word	0x0500000f


	//   ....[61]....
        /*01ec*/ 	.word	0x0500000f


	//   ....[62]....
        /*01f0*/ 	.word	0x0500000f


	//   ....[63]....
        /*01f4*/ 	.word	0x0500000f


	//   ....[64]....
        /*01f8*/ 	.word	0x0500000f


	//   ....[65]....
        /*01fc*/ 	.word	0x0500000f


	//   ....[66]....
        /*0200*/ 	.word	0x0500000f


	//   ....[67]....
        /*0204*/ 	.word	0x0500000f


	//   ....[68]....
        /*0208*/ 	.word	0x0500000f


	//   ....[69]....
        /*020c*/ 	.word	0x0500000f


	//   ....[70]....
        /*0210*/ 	.word	0x0500000f


	//   ....[71]....
        /*0214*/ 	.word	0x0500000f


	//   ....[72]....
        /*0218*/ 	.word	0x0500000f


	//----- nvinfo : EIATTR_COOP_GROUP_INSTR_OFFSETS
	.align		4
.L_499:
        /*021c*/ 	.byte	0x04, 0x28
        /*021e*/ 	.short	(.L_501 - .L_500)


	//   ....[0]....
.L_500:
        /*0220*/ 	.word	0x00000060


	//   ....[1]....
        /*0224*/ 	.word	0x00000130


	//   ....[2]....
        /*0228*/ 	.word	0x00000230


	//   ....[3]....
        /*022c*/ 	.word	0x000003a0


	//   ....[4]....
        /*0230*/ 	.word	0x00000500


	//   ....[5]....
        /*0234*/ 	.word	0x00000620


	//   ....[6]....
        /*0238*/ 	.word	0x00000780


	//   ....[7]....
        /*023c*/ 	.word	0x00001140


	//   ....[8]....
        /*0240*/ 	.word	0x00001a90


	//   ....[9]....
        /*0244*/ 	.word	0x00001ad0


	//   ....[10]....
        /*0248*/ 	.word	0x000023f0


	//   ....[11]....
        /*024c*/ 	.word	0x00002430


	//   ....[12]....
        /*0250*/ 	.word	0x00002eb0


	//   ....[13]....
        /*0254*/ 	.word	0x00002f20


	//   ....[14]....
        /*0258*/ 	.word	0x00004620


	//   ....[15]....
        /*025c*/ 	.word	0x00004d60


	//   ....[16]....
        /*0260*/ 	.word	0x00004d90


	//   ....[17]....
        /*0264*/ 	.word	0x00004df0


	//   ....[18]....
        /*0268*/ 	.word	0x00005750


	//   ....[19]....
        /*026c*/ 	.word	0x000057e0


	//   ....[20]....
        /*0270*/ 	.word	0x000071d0


	//   ....[21]....
        /*0274*/ 	.word	0x00007200


	//   ....[22]....
        /*0278*/ 	.word	0x000076d0


	//   ....[23]....
        /*027c*/ 	.word	0x000077d0


	//   ....[24]....
        /*0280*/ 	.word	0x00008aa0


	//   ....[25]....
        /*0284*/ 	.word	0x00008ad0


	//   ....[26]....
        /*0288*/ 	.word	0x00008ba0


	//   ....[27]....
        /*028c*/ 	.word	0x00008bb0


	//   ....[28]....
        /*0290*/ 	.word	0x00009a90


	//   ....[29]....
        /*0294*/ 	.word	0x00009ad0


	//   ....[30]....
        /*0298*/ 	.word	0x00009b00


	//   ....[31]....
        /*029c*/ 	.word	0x00009b30


	//   ....[32]....
        /*02a0*/ 	.word	0x00009b40


	//   ....[33]....
        /*02a4*/ 	.word	0x00009b70


	//   ....[34]....
        /*02a8*/ 	.word	0x0000a1d0


	//   ....[35]....
        /*02ac*/ 	.word	0x0000a1e0


	//   ....[36]....
        /*02b0*/ 	.word	0x0000abe0


	//   ....[37]....
        /*02b4*/ 	.word	0x0000b6f0


	//   ....[38]....
        /*02b8*/ 	.word	0x0000c0a0


	//   ....[39]....
        /*02bc*/ 	.word	0x0000c0d0


	//   ....[40]....
        /*02c0*/ 	.word	0x0000c100


	//   ....[41]....
        /*02c4*/ 	.word	0x0000c120


	//   ....[42]....
        /*02c8*/ 	.word	0x0000c1e0


	//   ....[43]....
        /*02cc*/ 	.word	0x0000c1f0


	//   ....[44]....
        /*02d0*/ 	.word	0x0000c290


	//   ....[45]....
        /*02d4*/ 	.word	0x0000c2d0


	//   ....[46]....
        /*02d8*/ 	.word	0x0000c340


	//   ....[47]....
        /*02dc*/ 	.word	0x0000c370


	//   ....[48]....
        /*02e0*/ 	.word	0x0000c3f0


	//   ....[49]....
        /*02e4*/ 	.word	0x0000c430


	//   ....[50]....
        /*02e8*/ 	.word	0x0000c4a0


	//   ....[51]....
        /*02ec*/ 	.word	0x0000c4d0


	//   ....[52]....
        /*02f0*/ 	.word	0x0000c550


	//   ....[53]....
        /*02f4*/ 	.word	0x0000c580


	//   ....[54]....
        /*02f8*/ 	.word	0x0000e7f0


	//   ....[55]....
        /*02fc*/ 	.word	0x0000ed50


	//   ....[56]....
        /*0300*/ 	.word	0x0000eec0


	//   ....[57]....
        /*0304*/ 	.word	0x0000ef20


	//   ....[58]....
        /*0308*/ 	.word	0x0000efc0


	//   ....[59]....
        /*030c*/ 	.word	0x0000f0a0


	//   ....[60]....
        /*0310*/ 	.word	0x0000f180


	//   ....[61]....
        /*0314*/ 	.word	0x0000f250


	//   ....[62]....
        /*0318*/ 	.word	0x0000f2e0


	//   ....[63]....
        /*031c*/ 	.word	0x0000f3b0


	//   ....[64]....
        /*0320*/ 	.word	0x0000f440


	//   ....[65]....
        /*0324*/ 	.word	0x0000f510


	//   ....[66]....
        /*0328*/ 	.word	0x0000f5a0


	//   ....[67]....
        /*032c*/ 	.word	0x0000f670


	//   ....[68]....
        /*0330*/ 	.word	0x0000f700


	//   ....[69]....
        /*0334*/ 	.word	0x0000f7d0


	//   ....[70]....
        /*0338*/ 	.word	0x0000f850


	//   ....[71]....
        /*033c*/ 	.word	0x0000f910


	//   ....[72]....
        /*0340*/ 	.word	0x0000fd10


	//----- nvinfo : EIATTR_REG_RECONFIG
	.align		4
.L_501:
        /*0344*/ 	.byte	0x01, 0x54
	.zero		2


	//----- nvinfo : EIATTR_SYSCALL_OFFSETS
	.align		4
        /*0348*/ 	.byte	0x04, 0x46
        /*034a*/ 	.short	(.L_503 - .L_502)


	//   ....[0]....
.L_502:
        /*034c*/ 	.word	0x00001300


	//   ....[1]....
        /*0350*/ 	.word	0x0000b380


	//   ....[2]....
        /*0354*/ 	.word	0x0000b4c0


	//   ....[3]....
        /*0358*/ 	.word	0x0000b5b0


	//   ....[4]....
        /*035c*/ 	.word	0x0000bce0


	//----- nvinfo : EIATTR_MBARRIER_INSTR_OFFSETS
	.align		4
.L_503:
        /*0360*/ 	.byte	0x04, 0x39
        /*0362*/ 	.short	(.L_505 - .L_504)


	//   ....[0]....
.L_504:
        /*0364*/ 	.word	0x00000250
        /*0368*/ 	.word	0x000000ff
        /*036c*/ 	.word	0x00034800
        /*0370*/ 	.short	0x0100
        /*0372*/ 	.byte	0x08
	.zero		1


	//   ....[1]....
        /*0374*/ 	.word	0x00000260
        /*0378*/ 	.word	0x000000ff
        /*037c*/ 	.word	0x00034820
        /*0380*/ 	.short	0x0100
        /*0382*/ 	.byte	0x08
	.zero		1


	//   ....[2]....
        /*0384*/ 	.word	0x00000350
        /*0388*/ 	.word	0x000000ff
        /*038c*/ 	.word	0x00034830
        /*0390*/ 	.short	0x0100
        /*0392*/ 	.byte	0x08
	.zero		1


	//   ....[3]....
        /*0394*/ 	.word	0x00000360
        /*0398*/ 	.word	0x000000ff
        /*039c*/ 	.word	0x00034840
        /*03a0*/ 	.short	0x0100
        /*03a2*/ 	.byte	0x08
	.zero		1


	//   ....[4]....
        /*03a4*/ 	.word	0x00000370
        /*03a8*/ 	.word	0x000000ff
        /*03ac*/ 	.word	0x00034838
        /*03b0*/ 	.short	0x0100
        /*03b2*/ 	.byte	0x08
	.zero		1


	//   ....[5]....
        /*03b4*/ 	.word	0x00000380
        /*03b8*/ 	.word	0x000000ff
        /*03bc*/ 	.word	0x00034848
        /*03c0*/ 	.short	0x0100
        /*03c2*/ 	.byte	0x08
	.zero		1


	//   ....[6]....
        /*03c4*/ 	.word	0x000004b0
        /*03c8*/ 	.word	0x000000ff
        /*03cc*/ 	.word	0x00034850
        /*03d0*/ 	.short	0x0100
        /*03d2*/ 	.byte	0x08
	.zero		1


	//   ....[7]....
        /*03d4*/ 	.word	0x000004c0
        /*03d8*/ 	.word	0x000000ff
        /*03dc*/ 	.word	0x00034860
        /*03e0*/ 	.short	0x0100
        /*03e2*/ 	.byte	0x08
	.zero		1


	//   ....[8]....
        /*03e4*/ 	.word	0x000004d0
        /*03e8*/ 	.word	0x000000ff
        /*03ec*/ 	.word	0x00034858
        /*03f0*/ 	.short	0x0100
        /*03f2*/ 	.byte	0x08
	.zero		1


	//   ....[9]....
        /*03f4*/ 	.word	0x000004e0
        /*03f8*/ 	.word	0x000000ff
        /*03fc*/ 	.word	0x00034868
        /*0400*/ 	.short	0x0100
        /*0402*/ 	.byte	0x08
	.zero		1


	//   ....[10]....
        /*0404*/ 	.word	0x000005d0
        /*0408*/ 	.word	0x000000ff
        /*040c*/ 	.word	0x00034870
        /*0410*/ 	.short	0x0100
        /*0412*/ 	.byte	0x06
	.zero		1


	//   ....[11]....
        /*0414*/ 	.word	0x000005e0
        /*0418*/ 	.word	0x000000ff
        /*041c*/ 	.word	0x00034880
        /*0420*/ 	.short	0x0100
        /*0422*/ 	.byte	0x06
	.zero		1


	//   ....[12]....
        /*0424*/ 	.word	0x000005f0
        /*0428*/ 	.word	0x000000ff
        /*042c*/ 	.word	0x00034878
        /*0430*/ 	.short	0x0100
        /*0432*/ 	.byte	0x06
	.zero		1


	//   ....[13]....
        /*0434*/ 	.word	0x00000600
        /*0438*/ 	.word	0x000000ff
        /*043c*/ 	.word	0x00034888
        /*0440*/ 	.short	0x0100
        /*0442*/ 	.byte	0x06
	.zero		1


	//   ....[14]....
        /*0444*/ 	.word	0x00000730
        /*0448*/ 	.word	0x000000ff
        /*044c*/ 	.word	0x00034890
        /*0450*/ 	.short	0x0100
        /*0452*/ 	.byte	0x08
	.zero		1


	//   ....[15]....
        /*0454*/ 	.word	0x00000740
        /*0458*/ 	.word	0x000000ff
        /*045c*/ 	.word	0x000348a0
        /*0460*/ 	.short	0x0100
        /*0462*/ 	.byte	0x08
	.zero		1


	//   ....[16]....
        /*0464*/ 	.word	0x00000750
        /*0468*/ 	.word	0x000000ff
        /*046c*/ 	.word	0x00034898
        /*0470*/ 	.short	0x0100
        /*0472*/ 	.byte	0x08
	.zero		1


	//   ....[17]....
        /*0474*/ 	.word	0x00000760
        /*0478*/ 	.word	0x000000ff
        /*047c*/ 	.word	0x000348a8
        /*0480*/ 	.short	0x0100
        /*0482*/ 	.byte	0x08
	.zero		1


	//   ....[18]....
        /*0484*/ 	.word	0x00000890
        /*0488*/ 	.word	0x000000ff
        /*048c*/ 	.word	0x000348b0
        /*0490*/ 	.short	0x0100
        /*0492*/ 	.byte	0x08
	.zero		1


	//   ....[19]....
        /*0494*/ 	.word	0x000008a0
        /*0498*/ 	.word	0x000000ff
        /*049c*/ 	.word	0x000348c0
        /*04a0*/ 	.short	0x0100
        /*04a2*/ 	.byte	0x08
	.zero		1


	//   ....[20]....
        /*04a4*/ 	.word	0x000008b0
        /*04a8*/ 	.word	0x000000ff
        /*04ac*/ 	.word	0x000348b8
        /*04b0*/ 	.short	0x0100
        /*04b2*/ 	.byte	0x08
	.zero		1


	//   ....[21]....
        /*04b4*/ 	.word	0x000008c0
        /*04b8*/ 	.word	0x000000ff
        /*04bc*/ 	.word	0x000348c8
        /*04c0*/ 	.short	0x0100
        /*04c2*/ 	.byte	0x08
	.zero		1


	//   ....[22]....
        /*04c4*/ 	.word	0x00001330
        /*04c8*/ 	.word	0x000000ff
        /*04cc*/ 	.word	0x00034800
        /*04d0*/ 	.short	0x010a
        /*04d2*/ 	.byte	0x24
	.zero		1


	//   ....[23]....
        /*04d4*/ 	.word	0x00001390
        /*04d8*/ 	.word	0x000000ff
        /*04dc*/ 	.word	0x00034830
        /*04e0*/ 	.short	0x010a
        /*04e2*/ 	.byte	0x24
	.zero		1


	//   ....[24]....
        /*04e4*/ 	.word	0x00001420
        /*04e8*/ 	.word	0x000000ff
        /*04ec*/ 	.word	0x00034830
        /*04f0*/ 	.short	0x010a
        /*04f2*/ 	.byte	0x24
	.zero		1


	//   ....[25]....
        /*04f4*/ 	.word	0x000033e0
        /*04f8*/ 	.word	0x00000005
        /*04fc*/ 	.word	0x00000000
        /*0500*/ 	.short	0x0101
        /*0502*/ 	.byte	0x3f
	.zero		1


	//   ....[26]....
        /*0504*/ 	.word	0x00003c20
        /*0508*/ 	.word	0x000000ff
        /*050c*/ 	.word	0x00034830
        /*0510*/ 	.short	0x010a
        /*0512*/ 	.byte	0x3c
	.zero		1


	//   ....[27]....
        /*0514*/ 	.word	0x00003c60
        /*0518*/ 	.word	0x000000ff
        /*051c*/ 	.word	0x00034830
        /*0520*/ 	.short	0x010a
        /*0522*/ 	.byte	0x3c
	.zero		1


	//   ....[28]....
        /*0524*/ 	.word	0x000044a0
        /*0528*/ 	.word	0x000000ff
        /*052c*/ 	.word	0x00034850
        /*0530*/ 	.short	0x010a
        /*0532*/ 	.byte	0x07
	.zero		1


	//   ....[29]....
        /*0534*/ 	.word	0x000044e0
        /*0538*/ 	.word	0x000000ff
        /*053c*/ 	.word	0x00034850
        /*0540*/ 	.short	0x010a
        /*0542*/ 	.byte	0x07
	.zero		1


	//   ....[30]....
        /*0544*/ 	.word	0x00006160
        /*0548*/ 	.word	0x0000000f
        /*054c*/ 	.word	0x00000000
        /*0550*/ 	.short	0x0101
        /*0552*/ 	.byte	0x3f
	.zero		1


	//   ....[31]....
        /*0554*/ 	.word	0x000061b0
        /*0558*/ 	.word	0x00000027
        /*055c*/ 	.word	0x00000000
        /*0560*/ 	.short	0x0101
        /*0562*/ 	.byte	0x3f
	.zero		1


	//   ....[32]....
        /*0564*/ 	.word	0x00006600
        /*0568*/ 	.word	0x000000ff
        /*056c*/ 	.word	0x00034830
        /*0570*/ 	.short	0x010a
        /*0572*/ 	.byte	0x27
	.zero		1


	//   ....[33]....
        /*0574*/ 	.word	0x00006640
        /*0578*/ 	.word	0x000000ff
        /*057c*/ 	.word	0x00034830
        /*0580*/ 	.short	0x010a
        /*0582*/ 	.byte	0x27
	.zero		1


	//   ....[34]....
        /*0584*/ 	.word	0x00006e80
        /*0588*/ 	.word	0x000000ff
        /*058c*/ 	.word	0x00034850
        /*0590*/ 	.short	0x010a
        /*0592*/ 	.byte	0x07
	.zero		1


	//   ....[35]....
        /*0594*/ 	.word	0x00006ec0
        /*0598*/ 	.word	0x000000ff
        /*059c*/ 	.word	0x00034850
        /*05a0*/ 	.short	0x010a
        /*05a2*/ 	.byte	0x07
	.zero		1


	//   ....[36]....
        /*05a4*/ 	.word	0x000084c0
        /*05a8*/ 	.word	0x00000013
        /*05ac*/ 	.word	0x00000000
        /*05b0*/ 	.short	0x0101
        /*05b2*/ 	.byte	0x3f
	.zero		1


	//   ....[37]....
        /*05b4*/ 	.word	0x00008570
        /*05b8*/ 	.word	0x00000013
        /*05bc*/ 	.word	0x00000000
        /*05c0*/ 	.short	0x0101
        /*05c2*/ 	.byte	0x3f
	.zero		1


	//   ....[38]....
        /*05c4*/ 	.word	0x00008a10
        /*05c8*/ 	.word	0x000000ff
        /*05cc*/ 	.word	0x00034850
        /*05d0*/ 	.short	0x010a
        /*05d2*/ 	.byte	0x05
	.zero		1


	//   ....[39]....
        /*05d4*/ 	.word	0x00008a50
        /*05d8*/ 	.word	0x000000ff
        /*05dc*/ 	.word	0x00034850
        /*05e0*/ 	.short	0x010a
        /*05e2*/ 	.byte	0x05
	.zero		1


	//   ....[40]....
        /*05e4*/ 	.word	0x00008f10
        /*05e8*/ 	.word	0x0000000a
        /*05ec*/ 	.word	0x00000000
        /*05f0*/ 	.short	0x0101
        /*05f2*/ 	.byte	0x3f
	.zero		1


	//   ....[41]....
        /*05f4*/ 	.word	0x00009b50
        /*05f8*/ 	.word	0x000000ff
        /*05fc*/ 	.word	0x00000000
        /*0600*/ 	.short	0x0101
        /*0602*/ 	.byte	0x04
	.zero		1


	//   ....[42]....
        /*0604*/ 	.word	0x0000b900
        /*0608*/ 	.word	0x000000ff
        /*060c*/ 	.word	0x00034840
        /*0610*/ 	.short	0x010a
        /*0612*/ 	.byte	0x26
	.zero		1


	//   ....[43]....
        /*0614*/ 	.word	0x0000c6b0
        /*0618*/ 	.word	0x000000ff
        /*061c*/ 	.word	0x00034800
        /*0620*/ 	.short	0x0107
        /*0622*/ 	.byte	0x26
	.zero		1


	//   ....[44]....
        /*0624*/ 	.word	0x0000c720
        /*0628*/ 	.word	0x000000ff
        /*062c*/ 	.word	0x00034800
        /*0630*/ 	.short	0x0101
        /*0632*/ 	.byte	0x26
	.zero		1


	//   ....[45]....
        /*0634*/ 	.word	0x0000c740
        /*0638*/ 	.word	0x000000ff
        /*063c*/ 	.word	0x00034820
        /*0640*/ 	.short	0x010a
        /*0642*/ 	.byte	0x26
	.zero		1


	//   ....[46]....
        /*0644*/ 	.word	0x0000cb20
        /*0648*/ 	.word	0x000000ff
        /*064c*/ 	.word	0x00034848
        /*0650*/ 	.short	0x010a
        /*0652*/ 	.byte	0x26
	.zero		1


	//   ....[47]....
        /*0654*/ 	.word	0x0000cec0
        /*0658*/ 	.word	0x000000ff
        /*065c*/ 	.word	0x00034860
        /*0660*/ 	.short	0x010a
        /*0662*/ 	.byte	0x26
	.zero		1


	//   ....[48]....
        /*0664*/ 	.word	0x0000d3c0
        /*0668*/ 	.word	0x000000ff
        /*066c*/ 	.word	0x00034840
        /*0670*/ 	.short	0x010a
        /*0672*/ 	.byte	0x26
	.zero		1


	//   ....[49]....
        /*0674*/ 	.word	0x0000d770
        /*0678*/ 	.word	0x000000ff
        /*067c*/ 	.word	0x00034868
        /*0680*/ 	.short	0x010a
        /*0682*/ 	.byte	0x26
	.zero		1


	//   ....[50]....
        /*0684*/ 	.word	0x0000dcc0
        /*0688*/ 	.word	0x000000ff
        /*068c*/ 	.word	0x00034848
        /*0690*/ 	.short	0x010a
        /*0692*/ 	.byte	0x26
	.zero		1


	//   ....[51]....
        /*0694*/ 	.word	0x0000e050
        /*0698*/ 	.word	0x000000ff
        /*069c*/ 	.word	0x00034860
        /*06a0*/ 	.short	0x010a
        /*06a2*/ 	.byte	0x26
	.zero		1


	//   ....[52]....
        /*06a4*/ 	.word	0x0000e3f0
        /*06a8*/ 	.word	0x00000003
        /*06ac*/ 	.word	0x00034860
        /*06b0*/ 	.short	0x010a
        /*06b2*/ 	.byte	0x3f
	.zero		1


	//   ....[53]....
        /*06b4*/ 	.word	0x0000e780
        /*06b8*/ 	.word	0x00000002
        /*06bc*/ 	.word	0x00034820
        /*06c0*/ 	.short	0x010a
        /*06c2*/ 	.byte	0x3f
	.zero		1


	//   ....[54]....
        /*06c4*/ 	.word	0x0000e900
        /*06c8*/ 	.word	0x00000006
        /*06cc*/ 	.word	0x00000000
        /*06d0*/ 	.short	0x010a
        /*06d2*/ 	.byte	0x3f
	.zero		1


	//   ....[55]....
        /*06d4*/ 	.word	0x0000e970
        /*06d8*/ 	.word	0x00000003
        /*06dc*/ 	.word	0x00000000
        /*06e0*/ 	.short	0x010a
        /*06e2*/ 	.byte	0x3f
	.zero		1


	//   ....[56]....
        /*06e4*/ 	.word	0x0000e9d0
        /*06e8*/ 	.word	0x00000000
        /*06ec*/ 	.word	0x00000000
        /*06f0*/ 	.short	0x010a
        /*06f2*/ 	.byte	0x3f
	.zero		1


	//   ....[57]....
        /*06f4*/ 	.word	0x0000ea00
        /*06f8*/ 	.word	0x00000003
        /*06fc*/ 	.word	0x00000000
        /*0700*/ 	.short	0x010a
        /*0702*/ 	.byte	0x3f
	.zero		1


	//   ....[58]....
        /*0704*/ 	.word	0x0000ea70
        /*0708*/ 	.word	0x00000003
        /*070c*/ 	.word	0x00034800
        /*0710*/ 	.short	0x010a
        /*0712*/ 	.byte	0x3f
	.zero		1


	//   ....[59]....
        /*0714*/ 	.word	0x0000ead0
        /*0718*/ 	.word	0x00000003
        /*071c*/ 	.word	0x00034830
        /*0720*/ 	.short	0x010a
        /*0722*/ 	.byte	0x3f
	.zero		1


	//   ....[60]....
        /*0724*/ 	.word	0x0000eb30
        /*0728*/ 	.word	0x00000015
        /*072c*/ 	.word	0x00034830
        /*0730*/ 	.short	0x010a
        /*0732*/ 	.byte	0x3f
	.zero		1


	//   ....[61]....
        /*0734*/ 	.word	0x0000eb90
        /*0738*/ 	.word	0x00000003
        /*073c*/ 	.word	0x00034850
        /*0740*/ 	.short	0x010a
        /*0742*/ 	.byte	0x3f
	.zero		1


	//   ....[62]....
        /*0744*/ 	.word	0x0000ebf0
        /*0748*/ 	.word	0x0000000f
        /*074c*/ 	.word	0x00034830
        /*0750*/ 	.short	0x010a
        /*0752*/ 	.byte	0x3f
	.zero		1


	//   ....[63]....
        /*0754*/ 	.word	0x0000ec50
        /*0758*/ 	.word	0x00000003
        /*075c*/ 	.word	0x00034850
        /*0760*/ 	.short	0x010a
        /*0762*/ 	.byte	0x3f
	.zero		1


	//   ....[64]....
        /*0764*/ 	.word	0x0000ecb0
        /*0768*/ 	.word	0x00000002
        /*076c*/ 	.word	0x00034850
        /*0770*/ 	.short	0x010a
        /*0772*/ 	.byte	0x3f
	.zero		1


	//   ....[65]....
        /*0774*/ 	.word	0x0000ee10
        /*0778*/ 	.word	0x00000003
        /*077c*/ 	.word	0x00034840
        /*0780*/ 	.short	0x010a
        /*0782*/ 	.byte	0x3f
	.zero		1


	//   ....[66]....
        /*0784*/ 	.word	0x0000f950
        /*0788*/ 	.word	0x00000003
        /*078c*/ 	.word	0x00034820
        /*0790*/ 	.short	0x010a
        /*0792*/ 	.byte	0x3f
	.zero		1


	//   ....[67]....
        /*0794*/ 	.word	0x0000f9b0
        /*0798*/ 	.word	0x00000003
        /*079c*/ 	.word	0x00034848
        /*07a0*/ 	.short	0x010a
        /*07a2*/ 	.byte	0x3f
	.zero		1


	//   ....[68]....
        /*07a4*/ 	.word	0x0000fa10
        /*07a8*/ 	.word	0x00000003
        /*07ac*/ 	.word	0x00034860
        /*07b0*/ 	.short	0x010a
        /*07b2*/ 	.byte	0x3f
	.zero		1


	//   ....[69]....
        /*07b4*/ 	.word	0x0000fa70
        /*07b8*/ 	.word	0x00000003
        /*07bc*/ 	.word	0x00034840
        /*07c0*/ 	.short	0x010a
        /*07c2*/ 	.byte	0x3f
	.zero		1


	//   ....[70]....
        /*07c4*/ 	.word	0x0000fad0
        /*07c8*/ 	.word	0x00000003
        /*07cc*/ 	.word	0x00034868
        /*07d0*/ 	.short	0x010a
        /*07d2*/ 	.byte	0x3f
	.zero		1


	//   ....[71]....
        /*07d4*/ 	.word	0x0000fb30
        /*07d8*/ 	.word	0x00000003
        /*07dc*/ 	.word	0x00034848
        /*07e0*/ 	.short	0x010a
        /*07e2*/ 	.byte	0x3f
	.zero		1


	//   ....[72]....
        /*07e4*/ 	.word	0x0000fb90
        /*07e8*/ 	.word	0x00000003
        /*07ec*/ 	.word	0x00034860
        /*07f0*/ 	.short	0x010a
        /*07f2*/ 	.byte	0x3f
	.zero		1


	//   ....[73]....
        /*07f4*/ 	.word	0x0000fbe0
        /*07f8*/ 	.word	0x00000003
        /*07fc*/ 	.word	0x00034860
        /*0800*/ 	.short	0x010a
        /*0802*/ 	.byte	0x3f
	.zero		1


	//   ....[74]....
        /*0804*/ 	.word	0x0000fc30
        /*0808*/ 	.word	0x00000002
        /*080c*/ 	.word	0x00034820
        /*0810*/ 	.short	0x010a
        /*0812*/ 	.byte	0x3f
	.zero		1


	//   ....[75]....
        /*0814*/ 	.word	0x0000fdd0
        /*0818*/ 	.word	0x00000006
        /*081c*/ 	.word	0x00000000
        /*0820*/ 	.short	0x010a
        /*0822*/ 	.byte	0x3f
	.zero		1


	//   ....[76]....
        /*0824*/ 	.word	0x0000fe20
        /*0828*/ 	.word	0x00000003
        /*082c*/ 	.word	0x00000000
        /*0830*/ 	.short	0x010a
        /*0832*/ 	.byte	0x3f
	.zero		1


	//   ....[77]....
        /*0834*/ 	.word	0x0000fe70
        /*0838*/ 	.word	0x00000000
        /*083c*/ 	.word	0x00000000
        /*0840*/ 	.short	0x010a
        /*0842*/ 	.byte	0x3f
	.zero		1


	//----- nvinfo : EIATTR_NUM_MBARRIERS
	.align		4
.L_505:
        /*0844*/ 	.byte	0x03, 0x38
        /*0846*/ 	.short	0x0016


	//----- nvinfo : EIATTR_EXIT_INSTR_OFFSETS
	.align		4
        /*0848*/ 	.byte	0x04, 0x1c
        /*084a*/ 	.short	(.L_507 - .L_506)


	//   ....[0]....
.L_506:
        /*084c*/ 	.word	0x0000ea50


	//----- nvinfo : EIATTR_MAX_THREADS
	.align		4
.L_507:
        /*0850*/ 	.byte	0x04, 0x05
        /*0852*/ 	.short	(.L_509 - .L_508)
.L_508:
        /*0854*/ 	.word	0x00000180
        /*0858*/ 	.word	0x00000001
        /*085c*/ 	.word	0x00000001


	//----- nvinfo : EIATTR_CRS_STACK_SIZE
	.align		4
.L_509:
        /*0860*/ 	.byte	0x04, 0x1e
        /*0862*/ 	.short	(.L_511 - .L_510)
.L_510:
        /*0864*/ 	.word	0x00000000


	//----- nvinfo : EIATTR_CBANK_PARAM_SIZE
	.align		4
.L_511:
        /*0868*/ 	.byte	0x03, 0x19
        /*086a*/ 	.short	0x0a70


	//----- nvinfo : EIATTR_PARAM_CBANK
	.align		4
        /*086c*/ 	.byte	0x04, 0x0a
        /*086e*/ 	.short	(.L_513 - .L_512)
	.align		4
.L_512:
        /*0870*/ 	.word	index@(.nv.constant0._ZN7cutlass13device_kernelIN5flash11enable_sm90INS1_16FlashAttnFwdSm90INS1_25CollectiveMainloopFwdSm90ILi2EN4cute5tupleIJNS5_1CILi1EEES8_S8_EEENS6_IJNS7_ILi128EEESA_NS7_ILi192EEEEEELi128ENS_10bfloat16_tEfNS_4arch4Sm90ELb1ELb0ELb0ELb0ELb0ELb0ELb0ELb1ELb1ELb1ELb1ELb0EEENS1_21CollectiveEpilogueFwdINS6_IJSA_SA_SA_EEES9_SD_SF_Li256ELb0ELb1ELb1ELb0EEENS1_19SingleTileSchedulerILb0ELb1ELb1ELi128EEEEEEEEEvNT_6ParamsE)
        /*0874*/ 	.short	0x0210
        /*0876*/ 	.short	0x0a70


	//----- nvinfo : EIATTR_SW_WAR
	.align		4
.L_513:
        /*0878*/ 	.byte	0x04, 0x36
        /*087a*/ 	.short	(.L_515 - .L_514)
.L_514:
        /*087c*/ 	.word	0x00000008
.L_515:


//--------------------- .nv.info._ZN7cutlass13device_kernelIN5flash11enable_sm90INS1_16FlashAttnFwdSm90INS1_25CollectiveMainloopFwdSm90ILi2EN4cute5tupleIJNS5_1CILi1EEES8_S8_EEENS6_IJNS7_ILi128EEESA_NS7_ILi192EEEEEELi128ENS_10bfloat16_tEfNS_4arch4Sm90ELb1ELb0ELb0ELb1ELb0ELb0ELb0ELb1ELb1ELb1ELb1ELb0EEENS1_21CollectiveEpilogueFwdINS6_IJSA_SA_SA_EEES9_SD_SF_Li256ELb1ELb1ELb1ELb0EEENS1_36VarlenDynamicPersistentTileSchedulerILi128ELi128ELi256ELi128ELb1ELb1ELb1ELb1ELb1ELb1EEEEEEEEEvNT_6ParamsE --------------------------
	.section	.nv.info._ZN7cutlass13device_kernelIN5flash11enable_sm90INS1_16FlashAttnFwdSm90INS1_25CollectiveMainloopFwdSm90ILi2EN4cute5tupleIJNS5_1CILi1EEES8_S8_EEENS6_IJNS7_ILi128EEESA_NS7_ILi192EEEEEELi128ENS_10bfloat16_tEfNS_4arch4Sm90ELb1ELb0ELb0ELb1ELb0ELb0ELb0ELb1ELb1ELb1ELb1ELb0EEENS1_21CollectiveEpilogueFwdINS6_IJSA_SA_SA_EEES9_SD_SF_Li256ELb1ELb1ELb1ELb0EEENS1_36VarlenDynamicPersistentTileSchedulerILi128ELi128ELi256ELi128ELb1ELb1ELb1ELb1ELb1ELb1EEEEEEEEEvNT_6ParamsE,"",@"SHT_CUDA_INFO"
	.sectionflags	@""
	.align	4


	//----- nvinfo : EIATTR_CUDA_API_VERSION
	.align		4
        /*0000*/ 	.byte	0x04, 0x37
        /*0002*/ 	.short	(.L_517 - .L_516)
.L_516:
        /*0004*/ 	.word	0x00000082


	//----- nvinfo : EIATTR_KPARAM_INFO
	.align		4
.L_517:
        /*0008*/ 	.byte	0x04, 0x17
        /*000a*/ 	.short	(.L_519 - .L_518)
.L_518:
        /*000c*/ 	.word	0x00000000
        /*0010*/ 	.short	0x0000
        /*0012*/ 	.short	0x0070
        /*0014*/ 	.byte	0x00, 0xf0, 0x01, 0x2a


	//----- nvinfo : EIATTR_SPARSE_MMA_MASK
	.align		4
.L_519:
        /*0018*/ 	.byte	0x03, 0x50
        /*001a*/ 	.short	0x0000


	//----- nvinfo : EIATTR_MAXREG_COUNT
	.align		4
        /*001c*/ 	.byte	0x03, 0x1b
        /*001e*/ 	.short	0x00a8


	//----- nvinfo : EIATTR_NUM_BARRIERS
	.align		4
        /*0020*/ 	.byte	0x02, 0x4c
        /*0022*/ 	.byte	0x09
	.zero		1


	//----- nvinfo : EIATTR_EXTERNS
	.align		4
        /*0024*/ 	.byte	0x04, 0x0f
        /*0026*/ 	.short	(.L_521 - .L_520)


	//   ....[0]....
	.align		4
.L_520:
        /*0028*/ 	.word	index@(__assertfail)


	//----- nvinfo : EIATTR_ANNOTATIONS
	.align		4
.L_521:
        /*002c*/ 	.byte	0x04, 0x55
        /*002e*/ 	.short	(.L_523 - .L_522)


	//   ....[0]....
.L_522:
        /* <DEDUP_REMOVED lines=73> */


	//----- nvinfo : EIATTR_MERCURY_ISA_VERSION
	.align		4
.L_523:
        /*04a8*/ 	.byte	0x03, 0x5f
        /*04aa*/ 	.short	0x0101


	//----- nvinfo : EIATTR_UNUSED_LOAD_BYTE_OFFSET
	.align		4
        /*04ac*/ 	.byte	0x04, 0x44
        /*04ae*/ 	.short	(.L_525 - .L_524)


	//   ....[0]....
.L_524:
        /*04b0*/ 	.word	0x000009f0
        /*04b4*/ 	.word	0x0000fff0


	//   ....[1]....
        /*04b8*/ 	.word	0x00009950
        /*04bc*/ 	.word	0x0000fff0


	//----- nvinfo : EIATTR_INT_WARP_WIDE_INSTR_OFFSETS
	.align		4
.L_525:
        /*04c0*/ 	.byte	0x04, 0x31
        /*04c2*/ 	.short	(.L_527 - .L_526)


	//   ....[0]....
.L_526:
        /*04c4*/ 	.word	0x00000120


	//   ....[1]....
        /*04c8*/ 	.word	0x00000160


	//   ....[2]....
        /*04cc*/ 	.word	0x00000220


	//   ....[3]....
        /*04d0*/ 	.word	0x0000e110


	//   ....[4]....
        /*04d4*/ 	.word	0x0000e1a0


	//   ....[5]....
        /*04d8*/ 	.word	0x00011c20


	//   ....[6]....
        /*04dc*/ 	.word	0x00011c80


	//----- nvinfo : EIATTR_COOP_GROUP_MASK_REGIDS
	.align		4
.L_527:
        /*04e0*/ 	.byte	0x04, 0x29
        /*04e2*/ 	.short	(.L_529 - .L_528)


	//   ....[0]....
.L_528:
        /*04e4*/ 	.word	0xffffffff


	//   ....[1]....
        /*04e8*/ 	.word	0xffffffff


	//   ....[2]....
        /*04ec*/ 	.word	0xffffffff


	//   ....[3]....
        /*04f0*/ 	.word	0xffffffff


	//   ....[4]....
        /*04f4*/ 	.word	0xffffffff


	//   ....[5]....
        /*04f8*/ 	.word	0xffffffff


	//   ....[6]....
        /*04fc*/ 	.word	0xffffffff


	//   ....[7]....
        /*0500*/ 	.word	0xffffffff


	//   ....[8]....
        /*0504*/ 	.word	0xffffffff


	//   ....[9]....
        /*0508*/ 	.word	0xffffffff


	//   ....[10]....
        /*050c*/ 	.word	0xffffffff


	//   ....[11]....
        /*0510*/ 	.word	0xffffffff


	//   ....[12]....
        /*0514*/ 	.word	0xffffffff


	//   ....[13]....
        /*0518*/ 	.word	0xffffffff


	//   ....[14]....
        /*051c*/ 	.word	0xffffffff


	//   ....[15]....
        /*0520*/ 	.word	0xffffffff


	//   ....[16]....
        /*0524*/ 	.word	0xffffffff


	//   ....[17]....
        /*0528*/ 	.word	0xffffffff


	//   ....[18]....
        /*052c*/ 	.word	0xffffffff


	//   ....[19]....
        /*0530*/ 	.word	0xffffffff


	//   ....[20]....
        /*0534*/ 	.word	0xffffffff


	//   ....[21]....
        /*0538*/ 	.word	0xffffffff


	//   ....[22]....
        /*053c*/ 	.word	0xffffffff


	//   ....[23]....
        /*0540*/ 	.word	0xffffffff


	//   ....[24]....
        /*0544*/ 	.word	0xffffffff


	//   ....[25]....
        /*0548*/ 	.word	0xffffffff


	//   ....[26]....
        /*054c*/ 	.word	0xffffffff


	//   ....[27]....
        /*0550*/ 	.word	0xffffffff


	//   ....[28]....
        /*0554*/ 	.word	0xffffffff


	//   ....[29]....
        /*0558*/ 	.word	0xffffffff


	//   ....[30]....
        /*055c*/ 	.word	0xffffffff


	//   ....[31]....
        /*0560*/ 	.word	0xffffffff


	//   ....[32]....
        /*0564*/ 	.word	0xffffffff


	//   ....[33]....
        /*0568*/ 	.word	0xffffffff


	//   ....[34]....
        /*056c*/ 	.word	0xffffffff


	//   ....[35]....
        /*0570*/ 	.word	0xffffffff


	//   ....[36]....
        /*0574*/ 	.word	0xffffffff


	//   ....[37]....
        /*0578*/ 	.word	0xffffffff


	//   ....[38]....
        /*057c*/ 	.word	0xffffffff


	//   ....[39]....
        /*0580*/ 	.word	0xffffffff


	//   ....[40]....
        /*0584*/ 	.word	0xffffffff


	//   ....[41]....
        /*0588*/ 	.word	0xffffffff


	//   ....[42]....
        /*058c*/ 	.word	0xffffffff


	//   ....[43]....
        /*0590*/ 	.word	0xffffffff


	//   ....[44]....
        /*0594*/ 	.word	0xffffffff


	//   ....[45]....
        /*0598*/ 	.word	0xffffffff


	//   ....[46]....
        /*059c*/ 	.word	0xffffffff


	//   ....[47]....
        /*05a0*/ 	.word	0xffffffff


	//   ....[48]....
        /*05a4*/ 	.word	0xffffffff


	//   ....[49]....
        /*05a8*/ 	.word	0xffffffff


	//   ....[50]....
        /*05ac*/ 	.word	0xffffffff


	//   ....[51]....
        /*05b0*/ 	.word	0xffffffff


	//   ....[52]....
        /*05b4*/ 	.word	0xffffffff


	//   ....[53]....
        /*05b8*/ 	.word	0xffffffff


	//   ....[54]....
        /*05bc*/ 	.word	0xffffffff


	//   ....[55]....
        /*05c0*/ 	.word	0xffffffff


	//   ....[56]....
        /*05c4*/ 	.word	0xffffffff


	//   ....[57]....
        /*05c8*/ 	.word	0xffffffff


	//   ....[58]....
        /*05cc*/ 	.word	0xffffffff


	//   ....[59]....
        /*05d0*/ 	.word	0xffffffff


	//   ....[60]....
        /*05d4*/ 	.word	0xffffffff


	//   ....[61]....
        /*05d8*/ 	.word	0xffffffff


	//   ....[62]....
        /*05dc*/ 	.word	0xffffffff


	//   ....[63]....
        /*05e0*/ 	.word	0xffffffff


	//   ....[64]....
        /*05e4*/ 	.word	0xffffffff


	//   ....[65]....
        /*05e8*/ 	.word	0xffffffff


	//   ....[66]....
        /*05ec*/ 	.word	0xffffffff


	//   ....[67]....
        /*05f0*/ 	.word	0xffffffff


	//   ....[68]....
        /*05f4*/ 	.word	0xffffffff


	//   ....[69]....
        /*05f8*/ 	.word	0xffffffff


	//   ....[70]....
        /*05fc*/ 	.word	0xffffffff


	//   ....[71]....
        /*0600*/ 	.word	0xffffffff


	//   ....[72]....
        /*0604*/ 	.word	0xffffffff


	//   ....[73]....
        /*0608*/ 	.word	0xffffffff


	//   ....[74]....
        /*060c*/ 	.word	0xffffffff


	//   ....[75]....
        /*0610*/ 	.word	0xffffffff


	//   ....[76]....
        /*0614*/ 	.word	0xffffffff


	//   ....[77]....
        /*0618*/ 	.word	0xffffffff


	//   ....[78]....
        /*061c*/ 	.word	0xffffffff


	//   ....[79]....
        /*0620*/ 	.word	0xffffffff


	//   ....[80]....
        /*0624*/ 	.word	0xffffffff


	//   ....[81]....
        /*0628*/ 	.word	0xffffffff


	//   ....[82]....
        /*062c*/ 	.word	0xffffffff


	//   ....[83]....
        /*0630*/ 	.word	0xffffffff


	//   ....[84]....
        /*0634*/ 	.word	0xffffffff


	//   ....[85]....
        /*0638*/ 	.word	0xffffffff


	//   ....[86]....
        /*063c*/ 	.word	0xffffffff


	//   ....[87]....
        /*0640*/ 	.word	0xffffffff


	//   ....[88]....
        /*0644*/ 	.word	0xffffffff


	//   ....[89]....
        /*0648*/ 	.word	0xffffffff


	//   ....[90]....
        /*064c*/ 	.word	0xffffffff


	//   ....[91]....
        /*0650*/ 	.word	0xffffffff


	//   ....[92]....
        /*0654*/ 	.word	0xffffffff


	//   ....[93]....
        /*0658*/ 	.word	0xffffffff


	//   ....[94]....
        /*065c*/ 	.word	0xffffffff


	//   ....[95]....
        /*0660*/ 	.word	0xffffffff


	//   ....[96]....
        /*0664*/ 	.word	0xffffffff


	//   ....[97]....
        /*0668*/ 	.word	0xffffffff


	//   ....[98]....
        /*066c*/ 	.word	0xffffffff


	//   ....[99]....
        /*0670*/ 	.word	0xffffffff


	//   ....[100]....
        /*0674*/ 	.word	0xffffffff


	//   ....[101]....
        /*0678*/ 	.word	0xffffffff


	//   ....[102]....
        /*067c*/ 	.word	0xffffffff


	//   ....[103]....
        /*0680*/ 	.word	0xffffffff


	//   ....[104]....
        /*0684*/ 	.word	0xffffffff


	//   ....[105]....
        /*0688*/ 	.word	0x0500000f


	//   ....[106]....
        /*068c*/ 	.word	0x0500000f


	//   ....[107]....
        /*0690*/ 	.word	0x0500000f


	//   ....[108]....
        /*0694*/ 	.word	0x0500000f


	//   ....[109]....
        /*0698*/ 	.word	0x0500000f


	//   ....[110]....
        /*069c*/ 	.word	0x0500000f


	//   ....[111]....
        /*06a0*/ 	.word	0x0500000f


	//   ....[112]....
        /*06a4*/ 	.word	0x0500000f


	//   ....[113]....
        /*06a8*/ 	.word	0x0500000f


	//   ....[114]....
        /*06ac*/ 	.word	0x0500000f


	//   ....[115]....
        /*06b0*/ 	.word	0x0500000f


	//   ....[116]....
        /*06b4*/ 	.word	0x0500000f


	//   ....[117]....
        /*06b8*/ 	.word	0x0500000f


	//   ....[118]....
        /*06bc*/ 	.word	0x0500000f


	//   ....[119]....
        /*06c0*/ 	.word	0x0500000f


	//   ....[120]....
        /*06c4*/ 	.word	0x0500000f


	//   ....[121]....
        /*06c8*/ 	.word	0x0500000f


	//   ....[122]....
        /*06cc*/ 	.word	0x0500000f


	//   ....[123]....
        /*06d0*/ 	.word	0x0500000f


	//   ....[124]....
        /*06d4*/ 	.word	0x0500000f


	//   ....[125]....
        /*06d8*/ 	.word	0x0500000f


	//   ....[126]....
        /*06dc*/ 	.word	0x0500000f


	//   ....[127]....
        /*06e0*/ 	.word	0x0500000f


	//   ....[128]....
        /*06e4*/ 	.word	0x0500000f


	//   ....[129]....
        /*06e8*/ 	.word	0x0500000f


	//   ....[130]....
        /*06ec*/ 	.word	0x0500000f


	//   ....[131]....
        /*06f0*/ 	.word	0x0500000f


	//   ....[132]....
        /*06f4*/ 	.word	0x0500000f


	//   ....[133]....
        /*06f8*/ 	.word	0x0500000f


	//   ....[134]....
        /*06fc*/ 	.word	0x0500000f


	//   ....[135]....
        /*0700*/ 	.word	0x0500000f


	//   ....[136]....
        /*0704*/ 	.word	0x0500000f


	//   ....[137]....
        /*0708*/ 	.word	0x0500000f


	//   ....[138]....
        /*070c*/ 	.word	0x0500000f


	//   ....[139]....
        /*0710*/ 	.word	0x0500000f


	//   ....[140]....
        /*0714*/ 	.word	0x0500000f


	//----- nvinfo : EIATTR_COOP_GROUP_INSTR_OFFSETS
	.align		4
.L_529:
        /*0718*/ 	.byte	0x04, 0x28
        /*071a*/ 	.short	(.L_531 - .L_530)


	//   ....[0]....
.L_530:
        /*071c*/ 	.word	0x00000060


	//   ....[1]....
        /*0720*/ 	.word	0x00000130


	//   ....[2]....
        /*0724*/ 	.word	0x00000230


	//   ....[3]....
        /*0728*/ 	.word	0x000003a0


	//   ....[4]....
        /*072c*/ 	.word	0x00000500


	//   ....[5]....
        /*0730*/ 	.word	0x00000620


	//   ....[6]....
        /*0734*/ 	.word	0x00000780


	//   ....[7]....
        /*0738*/ 	.word	0x00001900


	//   ....[8]....
        /*073c*/ 	.word	0x00002160


	//   ....[9]....
        /*0740*/ 	.word	0x00002a10


	//   ....[10]....
        /*0744*/ 	.word	0x00002a20


	//   ....[11]....
        /*0748*/ 	.word	0x00002a80


	//   ....[12]....
        /*074c*/ 	.word	0x00003420


	//   ....[13]....
        /*0750*/ 	.word	0x000034a0


	//   ....[14]....
        /*0754*/ 	.word	0x00004bb0


	//   ....[15]....
        /*0758*/ 	.word	0x00004bd0


	//   ....[16]....
        /*075c*/ 	.word	0x00005600


	//   ....[17]....
        /*0760*/ 	.word	0x00005640


	//   ....[18]....
        /*0764*/ 	.word	0x00005dd0


	//   ....[19]....
        /*0768*/ 	.word	0x00005e80


	//   ....[20]....
        /*076c*/ 	.word	0x00007750


	//   ....[21]....
        /*0770*/ 	.word	0x00007780


	//   ....[22]....
        /*0774*/ 	.word	0x00007ea0


	//   ....[23]....
        /*0778*/ 	.word	0x00007ef0


	//   ....[24]....
        /*077c*/ 	.word	0x00009020


	//   ....[25]....
        /*0780*/ 	.word	0x00009050


	//   ....[26]....
        /*0784*/ 	.word	0x00009150


	//   ....[27]....
        /*0788*/ 	.word	0x00009170


	//   ....[28]....
        /*078c*/ 	.word	0x0000a3b0


	//   ....[29]....
        /*0790*/ 	.word	0x0000a3f0


	//   ....[30]....
        /*0794*/ 	.word	0x0000a410


	//   ....[31]....
        /*0798*/ 	.word	0x0000a440


	//   ....[32]....
        /*079c*/ 	.word	0x0000aac0


	//   ....[33]....
        /*07a0*/ 	.word	0x0000aaf0


	//   ....[34]....
        /*07a4*/ 	.word	0x0000abb0


	//   ....[35]....
        /*07a8*/ 	.word	0x0000abd0


	//   ....[36]....
        /*07ac*/ 	.word	0x0000ac90


	//   ....[37]....
        /*07b0*/ 	.word	0x0000acb0


	//   ....[38]....
        /*07b4*/ 	.word	0x0000ad80


	//   ....[39]....
        /*07b8*/ 	.word	0x0000ada0


	//   ....[40]....
        /*07bc*/ 	.word	0x0000b130


	//   ....[41]....
        /*07c0*/ 	.word	0x0000b140


	//   ....[42]....
        /*07c4*/ 	.word	0x0000b580


	//   ....[43]....
        /*07c8*/ 	.word	0x0000b590


	//   ....[44]....
        /*07cc*/ 	.word	0x0000c1c0


	//   ....[45]....
        /*07d0*/ 	.word	0x0000c1d0


	//   ....[46]....
        /*07d4*/ 	.word	0x0000c290


	//   ....[47]....
        /*07d8*/ 	.word	0x0000c2b0


	//   ....[48]....
        /*07dc*/ 	.word	0x0000c370


	//   ....[49]....
        /*07e0*/ 	.word	0x0000c390


	//   ....[50]....
        /*07e4*/ 	.word	0x0000c460


	//   ....[51]....
        /*07e8*/ 	.word	0x0000c480


	//   ....[52]....
        /*07ec*/ 	.word	0x0000c5c0


	//   ....[53]....
        /*07f0*/ 	.word	0x0000c7f0


	//   ....[54]....
        /*07f4*/ 	.word	0x0000c820


	//   ....[55]....
        /*07f8*/ 	.word	0x0000c850


	//   ....[56]....
        /*07fc*/ 	.word	0x0000c880


	//   ....[57]....
        /*0800*/ 	.word	0x0000c8b0


	//   ....[58]....
        /*0804*/ 	.word	0x0000c8e0


	//   ....[59]....
        /*0808*/ 	.word	0x0000ca80


	//   ....[60]....
        /*080c*/ 	.word	0x0000cab0


	//   ....[61]....
        /*0810*/ 	.word	0x0000cae0


	//   ....[62]....
        /*0814*/ 	.word	0x0000cb10


	//   ....[63]....
        /*0818*/ 	.word	0x0000cb40


	//   ....[64]....
        /*081c*/ 	.word	0x0000cb70


	//   ....[65]....
        /*0820*/ 	.word	0x0000cc10


	//   ....[66]....
        /*0824*/ 	.word	0x0000cc40


	//   ....[67]....
        /*0828*/ 	.word	0x0000cc50


	//   ....[68]....
        /*082c*/ 	.word	0x0000cc80


	//   ....[69]....
        /*0830*/ 	.word	0x0000e6f0


	//   ....[70]....
        /*0834*/ 	.word	0x0000f2f0


	//   ....[71]....
        /*0838*/ 	.word	0x0000f320


	//   ....[72]....
        /*083c*/ 	.word	0x0000f340


	//   ....[73]....
        /*0840*/ 	.word	0x0000f360


	//   ....[74]....
        /*0844*/ 	.word	0x0000f440


	//   ....[75]....
        /*0848*/ 	.word	0x0000f4a0


	//   ....[76]....
        /*084c*/ 	.word	0x0000f540


	//   ....[77]....
        /*0850*/ 	.word	0x0000f550


	//   ....[78]....
        /*0854*/ 	.word	0x0000f5f0


	//   ....[79]....
        /*0858*/ 	.word	0x0000f600


	//   ....[80]....
        /*085c*/ 	.word	0x0000f6a0


	//   ....[81]....
        /*0860*/ 	.word	0x0000f6b0


	//   ....[82]....
        /*0864*/ 	.word	0x0000f730


	//   ....[83]....
        /*0868*/ 	.word	0x0000f760


	//   ....[84]....
        /*086c*/ 	.word	0x0000f7b0


	//   ....[85]....
        /*0870*/ 	.word	0x0000f7f0


	//   ....[86]....
        /*0874*/ 	.word	0x00012350


	//   ....[87]....
        /*0878*/ 	.word	0x00012380


	//   ....[88]....
        /*087c*/ 	.word	0x000123d0


	//   ....[89]....
        /*0880*/ 	.word	0x00012410


	//   ....[90]....
        /*0884*/ 	.word	0x00012440


	//   ....[91]....
        /*0888*/ 	.word	0x00012470


	//   ....[92]....
        /*088c*/ 	.word	0x000124a0


	//   ....[93]....
        /*0890*/ 	.word	0x000124d0


	//   ....[94]....
        /*0894*/ 	.word	0x00012690


	//   ....[95]....
        /*0898*/ 	.word	0x000126c0


	//   ....[96]....
        /*089c*/ 	.word	0x000126f0


	//   ....[97]....
        /*08a0*/ 	.word	0x00012720


	//   ....[98]....
        /*08a4*/ 	.word	0x00012750


	//   ....[99]....
        /*08a8*/ 	.word	0x00012780


	//   ....[100]....
        /*08ac*/ 	.word	0x00012850


	//   ....[101]....
        /*08b0*/ 	.word	0x00012870


	//   ....[102]....
        /*08b4*/ 	.word	0x00012880


	//   ....[103]....
        /*08b8*/ 	.word	0x00012900


	//   ....[104]....
        /*08bc*/ 	.word	0x00013440


	//   ....[105]....
        /*08c0*/ 	.word	0x000139f0


	//   ....[106]....
        /*08c4*/ 	.word	0x00013bc0


	//   ....[107]....
        /*08c8*/ 	.word	0x00013c10


	//   ....[108]....
        /*08cc*/ 	.word	0x00013c70


	//   ....[109]....
        /*08d0*/ 	.word	0x00013d10


	//   ....[110]....
        /*08d4*/ 	.word	0x00013de0


	//   ....[111]....
        /*08d8*/ 	.word	0x00013ee0


	//   ....[112]....
        /*08dc*/ 	.word	0x00013fb0


	//   ....[113]....
        /*08e0*/ 	.word	0x000140c0


	//   ....[114]....
        /*08e4*/ 	.word	0x00014120


	//   ....[115]....
        /*08e8*/ 	.word	0x00014230


	//   ....[116]....
        /*08ec*/ 	.word	0x00014290


	//   ....[117]....
        /*08f0*/ 	.word	0x000143a0


	//   ....[118]....
        /*08f4*/ 	.word	0x00014400


	//   ....[119]....
        /*08f8*/ 	.word	0x000144f0


	//   ....[120]....
        /*08fc*/ 	.word	0x00014570


	//   ....[121]....
        /*0900*/ 	.word	0x00014650


	//   ....[122]....
        /*0904*/ 	.word	0x000149c0


	//   ....[123]....
        /*0908*/ 	.word	0x00014a60


	//   ....[124]....
        /*090c*/ 	.word	0x00014bf0


	//   ....[125]....
        /*0910*/ 	.word	0x00014c70


	//   ....[126]....
        /*0914*/ 	.word	0x00014cf0


	//   ....[127]....
        /*0918*/ 	.word	0x00014d70


	//   ....[128]....
        /*091c*/ 	.word	0x00014df0


	//   ....[129]....
        /*0920*/ 	.word	0x00014e80


	//   ....[130]....
        /*0924*/ 	.word	0x00014f20


	//   ....[131]....
        /*0928*/ 	.word	0x00014fd0


	//   ....[132]....
        /*092c*/ 	.word	0x00015050


	//   ....[133]....
        /*0930*/ 	.word	0x000150d0


	//   ....[134]....
        /*0934*/ 	.word	0x00015150


	//   ....[135]....
        /*0938*/ 	.word	0x000151e0


	//   ....[136]....
        /*093c*/ 	.word	0x00015260


	//   ....[137]....
        /*0940*/ 	.word	0x00015310


	//   ....[138]....
        /*0944*/ 	.word	0x00015360


	//   ....[139]....
        /*0948*/ 	.word	0x00015420


	//   ....[140]....
        /*094c*/ 	.word	0x00015550


	//----- nvinfo : EIATTR_REG_RECONFIG
	.align		4
.L_531:
        /*0950*/ 	.byte	0x01, 0x54
	.zero		2


	//----- nvinfo : EIATTR_SYSCALL_OFFSETS
	.align		4
        /*0954*/ 	.byte	0x04, 0x46
        /*0956*/ 	.short	(.L_533 - .L_532)


	//   ....[0]....
.L_532:
        /*0958*/ 	.word	0x00001ae0


	//   ....[1]....
        /*095c*/ 	.word	0x0000e310


	//   ....[2]....
        /*0960*/ 	.word	0x0000e460


	//   ....[3]....
        /*0964*/ 	.word	0x0000e560


	//   ....[4]....
        /*0968*/ 	.word	0x0000ee90


	//----- nvinfo : EIATTR_MBARRIER_INSTR_OFFSETS
	.align		4
.L_533:
        /*096c*/ 	.byte	0x04, 0x39
        /*096e*/ 	.short	(.L_535 - .L_534)


	//   ....[0]....
.L_534:
        /*0970*/ 	.word	0x00000250
        /*0974*/ 	.word	0x000000ff
        /*0978*/ 	.word	0x00034800
        /*097c*/ 	.short	0x0100
        /*097e*/ 	.byte	0x08
	.zero		1


	//   ....[1]....
        /*0980*/ 	.word	0x00000260
        /*0984*/ 	.word	0x000000ff
        /*0988*/ 	.word	0x00034820
        /*098c*/ 	.short	0x0100
        /*098e*/ 	.byte	0x08
	.zero		1


	//   ....[2]....
        /*0990*/ 	.word	0x00000350
        /*0994*/ 	.word	0x000000ff
        /*0998*/ 	.word	0x00034830
        /*099c*/ 	.short	0x0100
        /*099e*/ 	.byte	0x08
	.zero		1


	//   ....[3]....
        /*09a0*/ 	.word	0x00000360
        /*09a4*/ 	.word	0x000000ff
        /*09a8*/ 	.word	0x00034840
        /*09ac*/ 	.short	0x0100
        /*09ae*/ 	.byte	0x08
	.zero		1


	//   ....[4]....
        /*09b0*/ 	.word	0x00000370
        /*09b4*/ 	.word	0x000000ff
        /*09b8*/ 	.word	0x00034838
        /*09bc*/ 	.short	0x0100
        /*09be*/ 	.byte	0x08
	.zero		1


	//   ....[5]....
        /*09c0*/ 	.word	0x00000380
        /*09c4*/ 	.word	0x000000ff
        /*09c8*/ 	.word	0x00034848
        /*09cc*/ 	.short	0x0100
        /*09ce*/ 	.byte	0x08
	.zero		1


	//   ....[6]....
        /*09d0*/ 	.word	0x000004b0
        /*09d4*/ 	.word	0x000000ff
        /*09d8*/ 	.word	0x00034850
        /*09dc*/ 	.short	0x0100
        /*09de*/ 	.byte	0x08
	.zero		1


	//   ....[7]....
        /*09e0*/ 	.word	0x000004c0
        /*09e4*/ 	.word	0x000000ff
        /*09e8*/ 	.word	0x00034860
        /*09ec*/ 	.short	0x0100
        /*09ee*/ 	.byte	0x08
	.zero		1


	//   ....[8]....
        /*09f0*/ 	.word	0x000004d0
        /*09f4*/ 	.word	0x000000ff
        /*09f8*/ 	.word	0x00034858
        /*09fc*/ 	.short	0x0100
        /*09fe*/ 	.byte	0x08
	.zero		1


	//   ....[9]....
        /*0a00*/ 	.word	0x000004e0
        /*0a04*/ 	.word	0x000000ff
        /*0a08*/ 	.word	0x00034868
        /*0a0c*/ 	.short	0x0100
        /*0a0e*/ 	.byte	0x08
	.zero		1


	//   ....[10]....
        /*0a10*/ 	.word	0x000005d0
        /*0a14*/ 	.word	0x000000ff
        /*0a18*/ 	.word	0x00034870
        /*0a1c*/ 	.short	0x0100
        /*0a1e*/ 	.byte	0x06
	.zero		1


	//   ....[11]....
        /*0a20*/ 	.word	0x000005e0
        /*0a24*/ 	.word	0x000000ff
        /*0a28*/ 	.word	0x00034880
        /*0a2c*/ 	.short	0x0100
        /*0a2e*/ 	.byte	0x06
	.zero		1


	//   ....[12]....
        /*0a30*/ 	.word	0x000005f0
        /*0a34*/ 	.word	0x000000ff
        /*0a38*/ 	.word	0x00034878
        /*0a3c*/ 	.short	0x0100
        /*0a3e*/ 	.byte	0x06
	.zero		1


	//   ....[13]....
        /*0a40*/ 	.word	0x00000600
        /*0a44*/ 	.word	0x000000ff
        /*0a48*/ 	.word	0x00034888
        /*0a4c*/ 	.short	0x0100
        /*0a4e*/ 	.byte	0x06
	.zero		1


	//   ....[14]....
        /*0a50*/ 	.word	0x00000730
        /*0a54*/ 	.word	0x000000ff
        /*0a58*/ 	.word	0x00034890
        /*0a5c*/ 	.short	0x0100
        /*0a5e*/ 	.byte	0x08
	.zero		1


	//   ....[15]....
        /*0a60*/ 	.word	0x00000740
        /*0a64*/ 	.word	0x000000ff
        /*0a68*/ 	.word	0x000348a0
        /*0a6c*/ 	.short	0x0100
        /*0a6e*/ 	.byte	0x08
	.zero		1


	//   ....[16]....
        /*0a70*/ 	.word	0x00000750
        /*0a74*/ 	.word	0x000000ff
        /*0a78*/ 	.word	0x00034898
        /*0a7c*/ 	.short	0x0100
        /*0a7e*/ 	.byte	0x08
	.zero		1


	//   ....[17]....
        /*0a80*/ 	.word	0x00000760
        /*0a84*/ 	.word	0x000000ff
        /*0a88*/ 	.word	0x000348a8
        /*0a8c*/ 	.short	0x0100
        /*0a8e*/ 	.byte	0x08
	.zero		1


	//   ....[18]....
        /*0a90*/ 	.word	0x00000890
        /*0a94*/ 	.word	0x000000ff
        /*0a98*/ 	.word	0x000348b0
        /*0a9c*/ 	.short	0x0100
        /*0a9e*/ 	.byte	0x08
	.zero		1


	//   ....[19]....
        /*0aa0*/ 	.word	0x000008a0
        /*0aa4*/ 	.word	0x000000ff
        /*0aa8*/ 	.word	0x000348c0
        /*0aac*/ 	.short	0x0100
        /*0aae*/ 	.byte	0x08
	.zero		1


	//   ....[20]....
        /*0ab0*/ 	.word	0x000008b0
        /*0ab4*/ 	.word	0x000000ff
        /*0ab8*/ 	.word	0x000348b8
        /*0abc*/ 	.short	0x0100
        /*0abe*/ 	.byte	0x08
	.zero		1


	//   ....[21]....
        /*0ac0*/ 	.word	0x000008c0
        /*0ac4*/ 	.word	0x000000ff
        /*0ac8*/ 	.word	0x000348c8
        /*0acc*/ 	.short	0x0100
        /*0ace*/ 	.byte	0x08
	.zero		1


	//   ....[22]....
        /*0ad0*/ 	.word	0x00001b40
        /*0ad4*/ 	.word	0x000000ff
        /*0ad8*/ 	.word	0x00034800
        /*0adc*/ 	.short	0x010a
        /*0ade*/ 	.byte	0x25
	.zero		1


	//   ....[23]....
        /*0ae0*/ 	.word	0x00001bc0
        /*0ae4*/ 	.word	0x00000002
        /*0ae8*/ 	.word	0x00034830
        /*0aec*/ 	.short	0x010a
        /*0aee*/ 	.byte	0x3f
	.zero		1


	//   ....[24]....
        /*0af0*/ 	.word	0x00001c20
        /*0af4*/ 	.word	0x00000002
        /*0af8*/ 	.word	0x00034830
        /*0afc*/ 	.short	0x010a
        /*0afe*/ 	.byte	0x3f
	.zero		1


	//   ....[25]....
        /*0b00*/ 	.word	0x00002440
        /*0b04*/ 	.word	0x00000002
        /*0b08*/ 	.word	0x00000000
        /*0b0c*/ 	.short	0x0101
        /*0b0e*/ 	.byte	0x3f
	.zero		1


	//   ....[26]....
        /*0b10*/ 	.word	0x000041b0
        /*0b14*/ 	.word	0x000000ff
        /*0b18*/ 	.word	0x00034830
        /*0b1c*/ 	.short	0x010a
        /*0b1e*/ 	.byte	0x3a
	.zero		1


	//   ....[27]....
        /*0b20*/ 	.word	0x000041f0
        /*0b24*/ 	.word	0x000000ff
        /*0b28*/ 	.word	0x00034830
        /*0b2c*/ 	.short	0x010a
        /*0b2e*/ 	.byte	0x3a
	.zero		1


	//   ....[28]....
        /*0b30*/ 	.word	0x00004a20
        /*0b34*/ 	.word	0x000000ff
        /*0b38*/ 	.word	0x00034850
        /*0b3c*/ 	.short	0x010a
        /*0b3e*/ 	.byte	0x07
	.zero		1


	//   ....[29]....
        /*0b40*/ 	.word	0x00004a60
        /*0b44*/ 	.word	0x000000ff
        /*0b48*/ 	.word	0x00034850
        /*0b4c*/ 	.short	0x010a
        /*0b4e*/ 	.byte	0x07
	.zero		1


	//   ....[30]....
        /*0b50*/ 	.word	0x00006440
        /*0b54*/ 	.word	0x00000008
        /*0b58*/ 	.word	0x00000000
        /*0b5c*/ 	.short	0x0101
        /*0b5e*/ 	.byte	0x3f
	.zero		1


	//   ....[31]....
        /*0b60*/ 	.word	0x000064a0
        /*0b64*/ 	.word	0x00000008
        /*0b68*/ 	.word	0x00000000
        /*0b6c*/ 	.short	0x0101
        /*0b6e*/ 	.byte	0x3f
	.zero		1


	//   ....[32]....
        /*0b70*/ 	.word	0x00006b80
        /*0b74*/ 	.word	0x000000ff
        /*0b78*/ 	.word	0x00034830
        /*0b7c*/ 	.short	0x010a
        /*0b7e*/ 	.byte	0x06
	.zero		1


	//   ....[33]....
        /*0b80*/ 	.word	0x00006bc0
        /*0b84*/ 	.word	0x000000ff
        /*0b88*/ 	.word	0x00034830
        /*0b8c*/ 	.short	0x010a
        /*0b8e*/ 	.byte	0x06
	.zero		1


	//   ....[34]....
        /*0b90*/ 	.word	0x000073f0
        /*0b94*/ 	.word	0x000000ff
        /*0b98*/ 	.word	0x00034850
        /*0b9c*/ 	.short	0x010a
        /*0b9e*/ 	.byte	0x07
	.zero		1


	//   ....[35]....
        /*0ba0*/ 	.word	0x00007430
        /*0ba4*/ 	.word	0x000000ff
        /*0ba8*/ 	.word	0x00034850
        /*0bac*/ 	.short	0x010a
        /*0bae*/ 	.byte	0x07
	.zero		1


	//   ....[36]....
        /*0bb0*/ 	.word	0x000084d0
        /*0bb4*/ 	.word	0x0000001f
        /*0bb8*/ 	.word	0x00000000
        /*0bbc*/ 	.short	0x0101
        /*0bbe*/ 	.byte	0x3f
	.zero		1


	//   ....[37]....
        /*0bc0*/ 	.word	0x00008560
        /*0bc4*/ 	.word	0x00000023
        /*0bc8*/ 	.word	0x00000000
        /*0bcc*/ 	.short	0x0101
        /*0bce*/ 	.byte	0x3f
	.zero		1


	//   ....[38]....
        /*0bd0*/ 	.word	0x00008f90
        /*0bd4*/ 	.word	0x000000ff
        /*0bd8*/ 	.word	0x00034850
        /*0bdc*/ 	.short	0x010a
        /*0bde*/ 	.byte	0x05
	.zero		1


	//   ....[39]....
        /*0be0*/ 	.word	0x00008fd0
        /*0be4*/ 	.word	0x000000ff
        /*0be8*/ 	.word	0x00034850
        /*0bec*/ 	.short	0x010a
        /*0bee*/ 	.byte	0x05
	.zero		1


	//   ....[40]....
        /*0bf0*/ 	.word	0x000094f0
        /*0bf4*/ 	.word	0x00000008
        /*0bf8*/ 	.word	0x00000000
        /*0bfc*/ 	.short	0x0101
        /*0bfe*/ 	.byte	0x3f
	.zero		1


	//   ....[41]....
        /*0c00*/ 	.word	0x0000aab0
        /*0c04*/ 	.word	0x00000000
        /*0c08*/ 	.word	0x00000000
        /*0c0c*/ 	.short	0x0101
        /*0c0e*/ 	.byte	0x3f
	.zero		1


	//   ....[42]....
        /*0c10*/ 	.word	0x0000b120
        /*0c14*/ 	.word	0x00000006
        /*0c18*/ 	.word	0x00000000
        /*0c1c*/ 	.short	0x0101
        /*0c1e*/ 	.byte	0x3f
	.zero		1


	//   ....[43]....
        /*0c20*/ 	.word	0x0000e940
        /*0c24*/ 	.word	0x00000000
        /*0c28*/ 	.word	0x00034840
        /*0c2c*/ 	.short	0x010a
        /*0c2e*/ 	.byte	0x3f
	.zero		1


	//   ....[44]....
        /*0c30*/ 	.word	0x0000f900
        /*0c34*/ 	.word	0x00000012
        /*0c38*/ 	.word	0x00034800
        /*0c3c*/ 	.short	0x0107
        /*0c3e*/ 	.byte	0x3f
	.zero		1


	//   ....[45]....
        /*0c40*/ 	.word	0x0000fa10
        /*0c44*/ 	.word	0x00000012
        /*0c48*/ 	.word	0x00034800
        /*0c4c*/ 	.short	0x0101
        /*0c4e*/ 	.byte	0x3f
	.zero		1


	//   ....[46]....
        /*0c50*/ 	.word	0x0000fa30
        /*0c54*/ 	.word	0x00000012
        /*0c58*/ 	.word	0x00034820
        /*0c5c*/ 	.short	0x010a
        /*0c5e*/ 	.byte	0x3f
	.zero		1


	//   ....[47]....
        /*0c60*/ 	.word	0x0000fdf0
        /*0c64*/ 	.word	0x00000003
        /*0c68*/ 	.word	0x00034840
        /*0c6c*/ 	.short	0x010a
        /*0c6e*/ 	.byte	0x3f
	.zero		1


	//   ....[48]....
        /*0c70*/ 	.word	0x00010280
        /*0c74*/ 	.word	0x00000003
        /*0c78*/ 	.word	0x00000060
        /*0c7c*/ 	.short	0x010a
        /*0c7e*/ 	.byte	0x3f
	.zero		1


	//   ....[49]....
        /*0c80*/ 	.word	0x00010910
        /*0c84*/ 	.word	0x00000003
        /*0c88*/ 	.word	0x00034840
        /*0c8c*/ 	.short	0x010a
        /*0c8e*/ 	.byte	0x3f
	.zero		1


	//   ....[50]....
        /*0c90*/ 	.word	0x00010da0
        /*0c94*/ 	.word	0x00000002
        /*0c98*/ 	.word	0x00000060
        /*0c9c*/ 	.short	0x010a
        /*0c9e*/ 	.byte	0x3f
	.zero		1


	//   ....[51]....
        /*0ca0*/ 	.word	0x00011370
        /*0ca4*/ 	.word	0x00000002
        /*0ca8*/ 	.word	0x00034840
        /*0cac*/ 	.short	0x010a
        /*0cae*/ 	.byte	0x3f
	.zero		1


	//   ....[52]....
        /*0cb0*/ 	.word	0x00011800
        /*0cb4*/ 	.word	0x00000002
        /*0cb8*/ 	.word	0x00000060
        /*0cbc*/ 	.short	0x010a
        /*0cbe*/ 	.byte	0x3f
	.zero		1


	//   ....[53]....
        /*0cc0*/ 	.word	0x00011d80
        /*0cc4*/ 	.word	0x00000000
        /*0cc8*/ 	.word	0x00034860
        /*0ccc*/ 	.short	0x010a
        /*0cce*/ 	.byte	0x3f
	.zero		1


	//   ....[54]....
        /*0cd0*/ 	.word	0x000133c0
        /*0cd4*/ 	.word	0x00000000
        /*0cd8*/ 	.word	0x00034820
        /*0cdc*/ 	.short	0x010a
        /*0cde*/ 	.byte	0x3f
	.zero		1


	//   ....[55]....
        /*0ce0*/ 	.word	0x000135b0
        /*0ce4*/ 	.word	0x00000006
        /*0ce8*/ 	.word	0x00000000
        /*0cec*/ 	.short	0x010a
        /*0cee*/ 	.byte	0x3f
	.zero		1


	//   ....[56]....
        /*0cf0*/ 	.word	0x000135e0
        /*0cf4*/ 	.word	0x00000007
        /*0cf8*/ 	.word	0x00000000
        /*0cfc*/ 	.short	0x010a
        /*0cfe*/ 	.byte	0x3f
	.zero		1


	//   ....[57]....
        /*0d00*/ 	.word	0x00013640
        /*0d04*/ 	.word	0x00000004
        /*0d08*/ 	.word	0x00000000
        /*0d0c*/ 	.short	0x010a
        /*0d0e*/ 	.byte	0x3f
	.zero		1


	//   ....[58]....
        /*0d10*/ 	.word	0x00013670
        /*0d14*/ 	.word	0x00000003
        /*0d18*/ 	.word	0x00000000
        /*0d1c*/ 	.short	0x010a
        /*0d1e*/ 	.byte	0x3f
	.zero		1


	//   ....[59]....
        /*0d20*/ 	.word	0x000136e0
        /*0d24*/ 	.word	0x00000003
        /*0d28*/ 	.word	0x00034800
        /*0d2c*/ 	.short	0x010a
        /*0d2e*/ 	.byte	0x3f
	.zero		1


	//   ....[60]....
        /*0d30*/ 	.word	0x00013730
        /*0d34*/ 	.word	0x00000002
        /*0d38*/ 	.word	0x00034830
        /*0d3c*/ 	.short	0x010a
        /*0d3e*/ 	.byte	0x3f
	.zero		1


	//   ....[61]....
        /*0d40*/ 	.word	0x00013790
        /*0d44*/ 	.word	0x00000007
        /*0d48*/ 	.word	0x00034830
        /*0d4c*/ 	.short	0x010a
        /*0d4e*/ 	.byte	0x3f
	.zero		1


	//   ....[62]....
        /*0d50*/ 	.word	0x000137f0
        /*0d54*/ 	.word	0x00000003
        /*0d58*/ 	.word	0x00034850
        /*0d5c*/ 	.short	0x010a
        /*0d5e*/ 	.byte	0x3f
	.zero		1


	//   ....[63]....
        /*0d60*/ 	.word	0x00013850
        /*0d64*/ 	.word	0x00000007
        /*0d68*/ 	.word	0x00034830
        /*0d6c*/ 	.short	0x010a
        /*0d6e*/ 	.byte	0x3f
	.zero		1


	//   ....[64]....
        /*0d70*/ 	.word	0x000138b0
        /*0d74*/ 	.word	0x00000003
        /*0d78*/ 	.word	0x00034850
        /*0d7c*/ 	.short	0x010a
        /*0d7e*/ 	.byte	0x3f
	.zero		1


	//   ....[65]....
        /*0d80*/ 	.word	0x00013910
        /*0d84*/ 	.word	0x00000003
        /*0d88*/ 	.word	0x00034850
        /*0d8c*/ 	.short	0x010a
        /*0d8e*/ 	.byte	0x3f
	.zero		1


	//   ....[66]....
        /*0d90*/ 	.word	0x00013ab0
        /*0d94*/ 	.word	0x00000000
        /*0d98*/ 	.word	0x00034840
        /*0d9c*/ 	.short	0x010a
        /*0d9e*/ 	.byte	0x3f
	.zero		1


	//   ....[67]....
        /*0da0*/ 	.word	0x000146d0
        /*0da4*/ 	.word	0x00000012
        /*0da8*/ 	.word	0x00034820
        /*0dac*/ 	.short	0x010a
        /*0dae*/ 	.byte	0x3f
	.zero		1


	//   ....[68]....
        /*0db0*/ 	.word	0x00014720
        /*0db4*/ 	.word	0x00000003
        /*0db8*/ 	.word	0x00034840
        /*0dbc*/ 	.short	0x010a
        /*0dbe*/ 	.byte	0x3f
	.zero		1


	//   ....[69]....
        /*0dc0*/ 	.word	0x00014770
        /*0dc4*/ 	.word	0x00000003
        /*0dc8*/ 	.word	0x00000060
        /*0dcc*/ 	.short	0x010a
        /*0dce*/ 	.byte	0x3f
	.zero		1


	//   ....[70]....
        /*0dd0*/ 	.word	0x000147c0
        /*0dd4*/ 	.word	0x00000003
        /*0dd8*/ 	.word	0x00034840
        /*0ddc*/ 	.short	0x010a
        /*0dde*/ 	.byte	0x3f
	.zero		1


	//   ....[71]....
        /*0de0*/ 	.word	0x00014810
        /*0de4*/ 	.word	0x00000002
        /*0de8*/ 	.word	0x00000060
        /*0dec*/ 	.short	0x010a
        /*0dee*/ 	.byte	0x3f
	.zero		1


	//   ....[72]....
        /*0df0*/ 	.word	0x00014860
        /*0df4*/ 	.word	0x00000002
        /*0df8*/ 	.word	0x00034840
        /*0dfc*/ 	.short	0x010a
        /*0dfe*/ 	.byte	0x3f
	.zero		1


	//   ....[73]....
        /*0e00*/ 	.word	0x000148b0
        /*0e04*/ 	.word	0x00000002
        /*0e08*/ 	.word	0x00000060
        /*0e0c*/ 	.short	0x010a
        /*0e0e*/ 	.byte	0x3f
	.zero		1


	//   ....[74]....
        /*0e10*/ 	.word	0x00014900
        /*0e14*/ 	.word	0x00000000
        /*0e18*/ 	.word	0x00034860
        /*0e1c*/ 	.short	0x010a
        /*0e1e*/ 	.byte	0x3f
	.zero		1


	//   ....[75]....
        /*0e20*/ 	.word	0x00015470
        /*0e24*/ 	.word	0x00000000
        /*0e28*/ 	.word	0x00034820
        /*0e2c*/ 	.short	0x010a
        /*0e2e*/ 	.byte	0x3f
	.zero		1


	//   ....[76]....
        /*0e30*/ 	.word	0x00015610
        /*0e34*/ 	.word	0x00000006
        /*0e38*/ 	.word	0x00000000
        /*0e3c*/ 	.short	0x010a
        /*0e3e*/ 	.byte	0x3f
	.zero		1


	//   ....[77]....
        /*0e40*/ 	.word	0x00015660
        /*0e44*/ 	.word	0x00000007
        /*0e48*/ 	.word	0x00000000
        /*0e4c*/ 	.short	0x010a
        /*0e4e*/ 	.byte	0x3f
	.zero		1


	//   ....[78]....
        /*0e50*/ 	.word	0x000156b0
        /*0e54*/ 	.word	0x00000004
        /*0e58*/ 	.word	0x00000000
        /*0e5c*/ 	.short	0x010a
        /*0e5e*/ 	.byte	0x3f
	.zero		1


	//----- nvinfo : EIATTR_NUM_MBARRIERS
	.align		4
.L_535:
        /*0e60*/ 	.byte	0x03, 0x38
        /*0e62*/ 	.short	0x0016


	//----- nvinfo : EIATTR_EXIT_INSTR_OFFSETS
	.align		4
        /*0e64*/ 	.byte	0x04, 0x1c
        /*0e66*/ 	.short	(.L_537 - .L_536)


	//   ....[0]....
.L_536:
        /*0e68*/ 	.word	0x00000a30


	//   ....[1]....
        /*0e6c*/ 	.word	0x0000c570


	//   ....[2]....
        /*0e70*/ 	.word	0x000136c0


	//----- nvinfo : EIATTR_MAX_THREADS
	.align		4
.L_537:
        /*0e74*/ 	.byte	0x04, 0x05
        /*0e76*/ 	.short	(.L_539 - .L_538)
.L_538:
        /*0e78*/ 	.word	0x00000180
        /*0e7c*/ 	.word	0x00000001
        /*0e80*/ 	.word	0x00000001


	//----- nvinfo : EIATTR_CRS_STACK_SIZE
	.align		4
.L_539:
        /*0e84*/ 	.byte	0x04, 0x1e
        /*0e86*/ 	.short	(.L_541 - .L_540)
.L_540:
        /*0e88*/ 	.word	0x00000000


	//----- nvinfo : EIATTR_CBANK_PARAM_SIZE
	.align		4
.L_541:
        /*0e8c*/ 	.byte	0x03, 0x19
        /*0e8e*/ 	.short	0x0af0


	//----- nvinfo : EIATTR_PARAM_CBANK
	.align		4
        /*0e90*/ 	.byte	0x04, 0x0a
        /*0e92*/ 	.short	(.L_543 - .L_542)
	.align		4
.L_542:
        /*0e94*/ 	.word	index@(.nv.constant0._ZN7cutlass13device_kernelIN5flash11enable_sm90INS1_16FlashAttnFwdSm90INS1_25CollectiveMainloopFwdSm90ILi2EN4cute5tupleIJNS5_1CILi1EEES8_S8_EEENS6_IJNS7_ILi128EEESA_NS7_ILi192EEEEEELi128ENS_10bfloat16_tEfNS_4arch4Sm90ELb1ELb0ELb0ELb1ELb0ELb0ELb0ELb1ELb1ELb1ELb1ELb0EEENS1_21CollectiveEpilogueFwdINS6_IJSA_SA_SA_EEES9_SD_SF_Li256ELb1ELb1ELb1ELb0EEENS1_36VarlenDynamicPersistentTileSchedulerILi128ELi128ELi256ELi128ELb1ELb1ELb1ELb1ELb1ELb1EEEEEEEEEvNT_6ParamsE)
        /*0e98*/ 	.short	0x0210
        /*0e9a*/ 	.short	0x0af0


	//----- nvinfo : EIATTR_SW_WAR
	.align		4
.L_543:
        /*0e9c*/ 	.byte	0x04, 0x36
        /*0e9e*/ 	.short	(.L_545 - .L_544)
.L_544:
        /*0ea0*/ 	.word	0x00000008
.L_545:


//--------------------- .nv.info._ZN7cutlass13device_kernelIN5flash11enable_sm90INS1_16FlashAttnFwdSm90INS1_25CollectiveMainloopFwdSm90ILi2EN4cute5tupleIJNS5_1CILi1EEES8_S8_EEENS6_IJNS7_ILi128EEESA_NS7_ILi192EEEEEELi128ENS_10bfloat16_tEfNS_4arch4Sm90ELb1ELb0ELb0ELb1ELb0ELb1ELb0ELb1ELb1ELb1ELb1ELb0EEENS1_21CollectiveEpilogueFwdINS6_IJSA_SA_SA_EEES9_SD_SF_Li256ELb1ELb1ELb1ELb0EEENS1_36VarlenDynamicPersistentTileSchedulerILi128ELi128ELi256ELi128ELb1ELb1ELb1ELb1ELb1ELb1EEEEEEEEEvNT_6ParamsE --------------------------
	.section	.nv.info._ZN7cutlass13device_kernelIN5flash11enable_sm90INS1_16FlashAttnFwdSm90INS1_25CollectiveMainloopFwdSm90ILi2EN4cute5tupleIJNS5_1CILi1EEES8_S8_EEENS6_IJNS7_ILi128EEESA_NS7_ILi192EEEEEELi128ENS_10bfloat16_tEfNS_4arch4Sm90ELb1ELb0ELb0ELb1ELb0ELb1ELb0ELb1ELb1ELb1ELb1ELb0EEENS1_21CollectiveEpilogueFwdINS6_IJSA_SA_SA_EEES9_SD_SF_Li256ELb1ELb1ELb1ELb0EEENS1_36VarlenDynamicPersistentTileSchedulerILi128ELi128ELi256ELi128ELb1ELb1ELb1ELb1ELb1ELb1EEEEEEEEEvNT_6ParamsE,"",@"SHT_CUDA_INFO"
	.sectionflags	@""
	.align	4


	//----- nvinfo : EIATTR_CUDA_API_VERSION
	.align		4
        /*0000*/ 	.byte	0x04, 0x37
        /*0002*/ 	.short	(.L_547 - .L_546)
.L_546:
        /*0004*/ 	.word	0x00000082


	//----- nvinfo : EIATTR_KPARAM_INFO
	.align		4
.L_547:
        /*0008*/ 	.byte	0x04, 0x17
        /*000a*/ 	.short	(.L_549 - .L_548)
.L_548:
        /*000c*/ 	.word	0x00000000
        /*0010*/ 	.short	0x0000
        /*0012*/ 	.short	0x0070
        /*0014*/ 	.byte	0x00, 0xf0, 0x01, 0x2a


	//----- nvinfo : EIATTR_SPARSE_MMA_MASK
	.align		4
.L_549:
        /*0018*/ 	.byte	0x03, 0x50
        /*001a*/ 	.short	0x0000


	//----- nvinfo : EIATTR_MAXREG_COUNT
	.align		4
        /*001c*/ 	.byte	0x03, 0x1b
        /*001e*/ 	.short	0x00a8


	//----- nvinfo : EIATTR_NUM_BARRIERS
	.align		4
        /*0020*/ 	.byte	0x02, 0x4c
        /*0022*/ 	.byte	0x10
	.zero		1


	//----- nvinfo : EIATTR_EXTERNS
	.align		4
        /*0024*/ 	.byte	0x04, 0x0f
        /*0026*/ 	.short	(.L_551 - .L_550)


	//   ....[0]....
	.align		4
.L_550:
        /*0028*/ 	.word	index@(__assertfail)


	//----- nvinfo : EIATTR_ANNOTATIONS
	.align		4
.L_551:
        /*002c*/ 	.byte	0x04, 0x55
        /*002e*/ 	.short	(.L_553 - .L_552)


	//   ....[0]....
.L_552:
        /* <DEDUP_REMOVED lines=136> */


	//----- nvinfo : EIATTR_MERCURY_ISA_VERSION
	.align		4
.L_553:
        /*0898*/ 	.byte	0x03, 0x5f
        /*089a*/ 	.short	0x0101


	//----- nvinfo : EIATTR_UNUSED_LOAD_BYTE_OFFSET
	.align		4
        /*089c*/ 	.byte	0x04, 0x44
        /*089e*/ 	.short	(.L_555 - .L_554)


	//   ....[0]....
.L_554:
        /*08a0*/ 	.word	0x00000ab0
        /*08a4*/ 	.word	0x0000fff0


	//   ....[1]....
        /*08a8*/ 	.word	0x0001b7c0
        /*08ac*/ 	.word	0x0000fff0


	//----- nvinfo : EIATTR_INT_WARP_WIDE_INSTR_OFFSETS
	.align		4
.L_555:
        /*08b0*/ 	.byte	0x04, 0x31
        /*08b2*/ 	.short	(.L_557 - .L_556)


	//   ....[0]....
.L_556:
        /*08b4*/ 	.word	0x00000190


	//   ....[1]....
        /*08b8*/ 	.word	0x000001d0


	//   ....[2]....
        /*08bc*/ 	.word	0x00000240


	//   ....[3]....
        /*08c0*/ 	.word	0x00021a80


	//   ....[4]....
        /*08c4*/ 	.word	0x00021b10


	//   ....[5]....
        /*08c8*/ 	.word	0x000255b0


	//   ....[6]....
        /*08cc*/ 	.word	0x00025610


	//----- nvinfo : EIATTR_COOP_GROUP_MASK_REGIDS
	.align		4
.L_557:
        /*08d0*/ 	.byte	0x04, 0x29
        /*08d2*/ 	.short	(.L_559 - .L_558)


	//   ....[0]....
.L_558:
        /*08d4*/ 	.word	0xffffffff


	//   ....[1]....
        /*08d8*/ 	.word	0xffffffff


	//   ....[2]....
        /*08dc*/ 	.word	0xffffffff


	//   ....[3]....
        /*08e0*/ 	.word	0xffffffff


	//   ....[4]....
        /*08e4*/ 	.word	0xffffffff


	//   ....[5]....
        /*08e8*/ 	.word	0xffffffff


	//   ....[6]....
        /*08ec*/ 	.word	0xffffffff


	//   ....[7]....
        /*08f0*/ 	.word	0xffffffff


	//   ....[8]....
        /*08f4*/ 	.word	0xffffffff


	//   ....[9]....
        /*08f8*/ 	.word	0xffffffff


	//   ....[10]....
        /*08fc*/ 	.word	0xffffffff


	//   ....[11]....
        /*0900*/ 	.word	0xffffffff


	//   ....[12]....
        /*0904*/ 	.word	0xffffffff


	//   ....[13]....
        /*0908*/ 	.word	0xffffffff


	//   ....[14]....
        /*090c*/ 	.word	0xffffffff


	//   ....[15]....
        /*0910*/ 	.word	0xffffffff


	//   ....[16]....
        /*0914*/ 	.word	0xffffffff


	//   ....[17]....
        /*0918*/ 	.word	0xffffffff


	//   ....[18]....
        /*091c*/ 	.word	0xffffffff


	//   ....[19]....
        /*0920*/ 	.word	0xffffffff


	//   ....[20]....
        /*0924*/ 	.word	0xffffffff


	//   ....[21]....
        /*0928*/ 	.word	0xffffffff


	//   ....[22]....
        /*092c*/ 	.word	0xffffffff


	//   ....[23]....
        /*0930*/ 	.word	0xffffffff


	//   ....[24]....
        /*0934*/ 	.word	0xffffffff


	//   ....[25]....
        /*0938*/ 	.word	0xffffffff


	//   ....[26]....
        /*093c*/ 	.word	0xffffffff


	//   ....[27]....
        /*0940*/ 	.word	0xffffffff


	//   ....[28]....
        /*0944*/ 	.word	0xffffffff


	//   ....[29]....
        /*0948*/ 	.word	0xffffffff


	//   ....[30]....
        /*094c*/ 	.word	0xffffffff


	//   ....[31]....
        /*0950*/ 	.word	0xffffffff


	//   ....[32]....
        /*0954*/ 	.word	0xffffffff


	//   ....[33]....
        /*0958*/ 	.word	0xffffffff


	//   ....[34]....
        /*095c*/ 	.word	0xffffffff


	//   ....[35]....
        /*0960*/ 	.word	0xffffffff


	//   ....[36]....
        /*0964*/ 	.word	0xffffffff


	//   ....[37]....
        /*0968*/ 	.word	0xffffffff


	//   ....[38]....
        /*096c*/ 	.word	0xffffffff


	//   ....[39]....
        /*0970*/ 	.word	0xffffffff


	//   ....[40]....
        /*0974*/ 	.word	0xffffffff


	//   ....[41]....
        /*0978*/ 	.word	0xffffffff


	//   ....[42]....
        /*097c*/ 	.word	0xffffffff


	//   ....[43]....
        /*0980*/ 	.word	0xffffffff


	//   ....[44]....
        /*0984*/ 	.word	0xffffffff


	//   ....[45]....
        /*0988*/ 	.word	0xffffffff


	//   ....[46]....
        /*098c*/ 	.word	0xffffffff


	//   ....[47]....
        /*0990*/ 	.word	0xffffffff


	//   ....[48]....
        /*0994*/ 	.word	0xffffffff


	//   ....[49]....
        /*0998*/ 	.word	0xffffffff


	//   ....[50]....
        /*099c*/ 	.word	0xffffffff


	//   ....[51]....
        /*09a0*/ 	.word	0xffffffff


	//   ....[52]....
        /*09a4*/ 	.word	0xffffffff


	//   ....[53]....
        /*09a8*/ 	.word	0xffffffff


	//   ....[54]....
        /*09ac*/ 	.word	0xffffffff


	//   ....[55]....
        /*09b0*/ 	.word	0xffffffff


	//   ....[56]....
        /*09b4*/ 	.word	0xffffffff


	//   ....[57]....
        /*09b8*/ 	.word	0xffffffff


	//   ....[58]....
        /*09bc*/ 	.word	0xffffffff


	//   ....[59]....
        /*09c0*/ 	.word	0xffffffff


	//   ....[60]....
        /*09c4*/ 	.word	0xffffffff


	//   ....[61]....
        /*09c8*/ 	.word	0xffffffff


	//   ....[62]....
        /*09cc*/ 	.word	0xffffffff


	//   ....[63]....
        /*09d0*/ 	.word	0xffffffff


	//   ....[64]....
        /*09d4*/ 	.word	0xffffffff


	//   ....[65]....
        /*09d8*/ 	.word	0xffffffff


	//   ....[66]....
        /*09dc*/ 	.word	0xffffffff


	//   ....[67]....
        /*09e0*/ 	.word	0xffffffff


	//   ....[68]....
        /*09e4*/ 	.word	0xffffffff


	//   ....[69]....
        /*09e8*/ 	.word	0xffffffff


	//   ....[70]....
        /*09ec*/ 	.word	0xffffffff


	//   ....[71]....
        /*09f0*/ 	.word	0xffffffff


	//   ....[72]....
        /*09f4*/ 	.word	0xffffffff


	//   ....[73]....
        /*09f8*/ 	.word	0xffffffff


	//   ....[74]....
        /*09fc*/ 	.word	0xffffffff


	//   ....[75]....
        /*0a00*/ 	.word	0xffffffff


	//   ....[76]....
        /*0a04*/ 	.word	0xffffffff


	//   ....[77]....
        /*0a08*/ 	.word	0xffffffff


	//   ....[78]....
        /*0a0c*/ 	.word	0xffffffff


	//   ....[79]....
        /*0a10*/ 	.word	0xffffffff


	//   ....[80]....
        /*0a14*/ 	.word	0xffffffff


	//   ....[81]....
        /*0a18*/ 	.word	0xffffffff


	//   ....[82]....
        /*0a1c*/ 	.word	0xffffffff


	//   ....[83]....
        /*0a20*/ 	.word	0xffffffff


	//   ....[84]....
        /*0a24*/ 	.word	0xffffffff


	//   ....[85]....
        /*0a28*/ 	.word	0xffffffff


	//   ....[86]....
        /*0a2c*/ 	.word	0xffffffff


	//   ....[87]....
        /*0a30*/ 	.word	0xffffffff


	//   ....[88]....
        /*0a34*/ 	.word	0xffffffff


	//   ....[89]....
        /*0a38*/ 	.word	0xffffffff


	//   ....[90]....
        /*0a3c*/ 	.word	0xffffffff


	//   ....[91]....
        /*0a40*/ 	.word	0xffffffff


	//   ....[92]....
        /*0a44*/ 	.word	0xffffffff


	//   ....[93]....
        /*0a48*/ 	.word	0xffffffff


	//   ....[94]....
        /*0a4c*/ 	.word	0xffffffff


	//   ....[95]....
        /*0a50*/ 	.word	0xffffffff


	//   ....[96]....
        /*0a54*/ 	.word	0xffffffff


	//   ....[97]....
        /*0a58*/ 	.word	0xffffffff


	//   ....[98]....
        /*0a5c*/ 	.word	0xffffffff


	//   ....[99]....
        /*0a60*/ 	.word	0xffffffff


	//   ....[100]....
        /*0a64*/ 	.word	0xffffffff


	//   ....[101]....
        /*0a68*/ 	.word	0xffffffff


	//   ....[102]....
        /*0a6c*/ 	.word	0xffffffff


	//   ....[103]....
        /*0a70*/ 	.word	0xffffffff


	//   ....[104]....
        /*0a74*/ 	.word	0xffffffff


	//   ....[105]....
        /*0a78*/ 	.word	0xffffffff


	//   ....[106]....
        /*0a7c*/ 	.word	0xffffffff


	//   ....[107]....
        /*0a80*/ 	.word	0xffffffff


	//   ....[108]....
        /*0a84*/ 	.word	0xffffffff


	//   ....[109]....
        /*0a88*/ 	.word	0xffffffff


	//   ....[110]....
        /*0a8c*/ 	.word	0xffffffff


	//   ....[111]....
        /*0a90*/ 	.word	0xffffffff


	//   ....[112]....
        /*0a94*/ 	.word	0xffffffff


	//   ....[113]....
        /*0a98*/ 	.word	0xffffffff


	//   ....[114]....
        /*0a9c*/ 	.word	0xffffffff


	//   ....[115]....
        /*0aa0*/ 	.word	0xffffffff


	//   ....[116]....
        /*0aa4*/ 	.word	0xffffffff


	//   ....[117]....
        /*0aa8*/ 	.word	0xffffffff


	//   ....[118]....
        /*0aac*/ 	.word	0xffffffff


	//   ....[119]....
        /*0ab0*/ 	.word	0xffffffff


	//   ....[120]....
        /*0ab4*/ 	.word	0xffffffff


	//   ....[121]....
        /*0ab8*/ 	.word	0xffffffff


	//   ....[122]....
        /*0abc*/ 	.word	0x0500000f


	//   ....[123]....
        /*0ac0*/ 	.word	0x0500000f


	//   ....[124]....
        /*0ac4*/ 	.word	0x0500000f


	//   ....[125]....
        /*0ac8*/ 	.word	0x0500000f


	//   ....[126]....
        /*0acc*/ 	.word	0x0500000f


	//   ....[127]....
        /*0ad0*/ 	.word	0x0500000f


	//   ....[128]....
        /*0ad4*/ 	.word	0x0500000f


	//   ....[129]....
        /*0ad8*/ 	.word	0x0500000f


	//   ....[130]....
        /*0adc*/ 	.word	0x0500000f


	//   ....[131]....
        /*0ae0*/ 	.word	0x0500000f


	//   ....[132]....
        /*0ae4*/ 	.word	0x0500000f


	//   ....[133]....
        /*0ae8*/ 	.word	0x0500000f


	//   ....[134]....
        /*0aec*/ 	.word	0x0500000f


	//   ....[135]....
        /*0af0*/ 	.word	0x0500000f


	//   ....[136]....
        /*0af4*/ 	.word	0x0500000f


	//   ....[137]....
        /*0af8*/ 	.word	0x0500000f


	//   ....[138]....
        /*0afc*/ 	.word	0x0500000f


	//   ....[139]....
        /*0b00*/ 	.word	0x0500000f


	//   ....[140]....
        /*0b04*/ 	.word	0x0500000f


	//   ....[141]....
        /*0b08*/ 	.word	0x0500000f


	//   ....[142]....
        /*0b0c*/ 	.word	0x0500000f


	//   ....[143]....
        /*0b10*/ 	.word	0x0500000f


	//   ....[144]....
        /*0b14*/ 	.word	0x0500000f


	//   ....[145]....
        /*0b18*/ 	.word	0x0500000f


	//   ....[146]....
        /*0b1c*/ 	.word	0x0500000f


	//   ....[147]....
        /*0b20*/ 	.word	0x0500000f


	//   ....[148]....
        /*0b24*/ 	.word	0x0500000f


	//   ....[149]....
        /*0b28*/ 	.word	0x0500000f


	//   ....[150]....
        /*0b2c*/ 	.word	0x0500000f


	//   ....[151]....
        /*0b30*/ 	.word	0x0500000f


	//   ....[152]....
        /*0b34*/ 	.word	0x0500000f


	//   ....[153]....
        /*0b38*/ 	.word	0x0500000f


	//   ....[154]....
        /*0b3c*/ 	.word	0x0500000f


	//   ....[155]....
        /*0b40*/ 	.word	0x0500000f


	//   ....[156]....
        /*0b44*/ 	.word	0x0500000f


	//   ....[157]....
        /*0b48*/ 	.word	0x0500000f


	//   ....[158]....
        /*0b4c*/ 	.word	0x0500000f


	//   ....[159]....
        /*0b50*/ 	.word	0x0500000f


	//   ....[160]....
        /*0b54*/ 	.word	0x0500000f


	//   ....[161]....
        /*0b58*/ 	.word	0x0500000f


	//   ....[162]....
        /*0b5c*/ 	.word	0x0500000f


	//   ....[163]....
        /*0b60*/ 	.word	0x0500000f


	//   ....[164]....
        /*0b64*/ 	.word	0x0500000f


	//   ....[165]....
        /*0b68*/ 	.word	0x0500000f


	//   ....[166]....
        /*0b6c*/ 	.word	0x0500000f


	//   ....[167]....
        /*0b70*/ 	.word	0x0500000f


	//   ....[168]....
        /*0b74*/ 	.word	0x0500000f


	//   ....[169]....
        /*0b78*/ 	.word	0x0500000f


	//   ....[170]....
        /*0b7c*/ 	.word	0x0500000f


	//   ....[171]....
        /*0b80*/ 	.word	0x0500000f


	//   ....[172]....
        /*0b84*/ 	.word	0x0500000f


	//   ....[173]....
        /*0b88*/ 	.word	0x0500000f


	//   ....[174]....
        /*0b8c*/ 	.word	0x0500000f


	//----- nvinfo : EIATTR_COOP_GROUP_INSTR_OFFSETS
	.align		4
.L_559:
        /*0b90*/ 	.byte	0x04, 0x28
        /*0b92*/ 	.short	(.L_561 - .L_560)


	//   ....[0]....
.L_560:
        /*0b94*/ 	.word	0x00000060


	//   ....[1]....
        /*0b98*/ 	.word	0x000001a0


	//   ....[2]....
        /*0b9c*/ 	.word	0x000001f0


	//   ....[3]....
        /*0ba0*/ 	.word	0x00000420


	//   ....[4]....
        /*0ba4*/ 	.word	0x00000580


	//   ....[5]....
        /*0ba8*/ 	.word	0x000006a0


	//   ....[6]....
        /*0bac*/ 	.word	0x00000800


	//   ....[7]....
        /*0bb0*/ 	.word	0x0000b500


	//   ....[8]....
        /*0bb4*/ 	.word	0x0000bc00


	//   ....[9]....
        /*0bb8*/ 	.word	0x0000bc10


	//   ....[10]....
        /*0bbc*/ 	.word	0x0000bc20


	//   ....[11]....
        /*0bc0*/ 	.word	0x0000bc30


	//   ....[12]....
        /*0bc4*/ 	.word	0x0000c4a0


	//   ....[13]....
        /*0bc8*/ 	.word	0x0000c4b0


	//   ....[14]....
        /*0bcc*/ 	.word	0x0000c4c0


	//   ....[15]....
        /*0bd0*/ 	.word	0x0000c4d0


	//   ....[16]....
        /*0bd4*/ 	.word	0x0000f5f0


	//   ....[17]....
        /*0bd8*/ 	.word	0x0000f600


	//   ....[18]....
        /*0bdc*/ 	.word	0x0000f610


	//   ....[19]....
        /*0be0*/ 	.word	0x0000f620


	//   ....[20]....
        /*0be4*/ 	.word	0x0000fc90


	//   ....[21]....
        /*0be8*/ 	.word	0x0000fca0


	//   ....[22]....
        /*0bec*/ 	.word	0x0000fcb0


	//   ....[23]....
        /*0bf0*/ 	.word	0x0000fcc0


	//   ....[24]....
        /*0bf4*/ 	.word	0x00013260


	//   ....[25]....
        /*0bf8*/ 	.word	0x000139e0


	//   ....[26]....
        /*0bfc*/ 	.word	0x00013f50


	//   ....[27]....
        /*0c00*/ 	.word	0x00013fe0


	//   ....[28]....
        /*0c04*/ 	.word	0x00014960


	//   ....[29]....
        /*0c08*/ 	.word	0x000149f0


	//   ....[30]....
        /*0c0c*/ 	.word	0x00016460


	//   ....[31]....
        /*0c10*/ 	.word	0x00016480


	//   ....[32]....
        /*0c14*/ 	.word	0x00016cb0


	//   ....[33]....
        /*0c18*/ 	.word	0x00017200


	//   ....[34]....
        /*0c1c*/ 	.word	0x00017270


	//   ....[35]....
        /*0c20*/ 	.word	0x00017310


	//   ....[36]....
        /*0c24*/ 	.word	0x00019420


	//   ....[37]....
        /*0c28*/ 	.word	0x000194b0


	//   ....[38]....
        /*0c2c*/ 	.word	0x00019ba0


	//   ....[39]....
        /*0c30*/ 	.word	0x00019c00


	//   ....[40]....
        /*0c34*/ 	.word	0x0001b110


	//   ....[41]....
        /*0c38*/ 	.word	0x0001b190


	//   ....[42]....
        /*0c3c*/ 	.word	0x0001b1a0


	//   ....[43]....
        /*0c40*/ 	.word	0x0001b1d0


	//   ....[44]....
        /*0c44*/ 	.word	0x0001c260


	//   ....[45]....
        /*0c48*/ 	.word	0x0001c270


	//   ....[46]....
        /*0c4c*/ 	.word	0x0001c280


	//   ....[47]....
        /*0c50*/ 	.word	0x0001c290


	//   ....[48]....
        /*0c54*/ 	.word	0x0001c9a0


	//   ....[49]....
        /*0c58*/ 	.word	0x0001c9e0


	//   ....[50]....
        /*0c5c*/ 	.word	0x0001cac0


	//   ....[51]....
        /*0c60*/ 	.word	0x0001cae0


	//   ....[52]....
        /*0c64*/ 	.word	0x0001cba0


	//   ....[53]....
        /*0c68*/ 	.word	0x0001cbc0


	//   ....[54]....
        /*0c6c*/ 	.word	0x0001cc90


	//   ....[55]....
        /*0c70*/ 	.word	0x0001ccb0


	//   ....[56]....
        /*0c74*/ 	.word	0x0001d120


	//   ....[57]....
        /*0c78*/ 	.word	0x0001d140


	//   ....[58]....
        /*0c7c*/ 	.word	0x0001d580


	//   ....[59]....
        /*0c80*/ 	.word	0x0001d590


	//   ....[60]....
        /*0c84*/ 	.word	0x0001e1f0


	//   ....[61]....
        /*0c88*/ 	.word	0x0001e210


	//   ....[62]....
        /*0c8c*/ 	.word	0x0001e2d0


	//   ....[63]....
        /*0c90*/ 	.word	0x0001e2f0


	//   ....[64]....
        /*0c94*/ 	.word	0x0001e3b0


	//   ....[65]....
        /*0c98*/ 	.word	0x0001e3d0


	//   ....[66]....
        /*0c9c*/ 	.word	0x0001e4a0


	//   ....[67]....
        /*0ca0*/ 	.word	0x0001e4c0


	//   ....[68]....
        /*0ca4*/ 	.word	0x0001e610


	//   ....[69]....
        /*0ca8*/ 	.word	0x0001e840


	//   ....[70]....
        /*0cac*/ 	.word	0x0001e870


	//   ....[71]....
        /*0cb0*/ 	.word	0x0001e8a0


	//   ....[72]....
        /*0cb4*/ 	.word	0x0001e8d0


	//   ....[73]....
        /*0cb8*/ 	.word	0x0001e900


	//   ....[74]....
        /*0cbc*/ 	.word	0x0001e930


	//   ....[75]....
        /*0cc0*/ 	.word	0x0001ead0


	//   ....[76]....
        /*0cc4*/ 	.word	0x0001eb00


	//   ....[77]....
        /*0cc8*/ 	.word	0x0001eb30


	//   ....[78]....
        /*0ccc*/ 	.word	0x0001eb60


	//   ....[79]....
        /*0cd0*/ 	.word	0x0001eb90


	//   ....[80]....
        /*0cd4*/ 	.word	0x0001ebc0


	//   ....[81]....
        /*0cd8*/ 	.word	0x0001ec60


	//   ....[82]....
        /*0cdc*/ 	.word	0x0001ec90


	//   ....[83]....
        /*0ce0*/ 	.word	0x0001eca0


	//   ....[84]....
        /*0ce4*/ 	.word	0x0001ecd0


	//   ....[85]....
        /*0ce8*/ 	.word	0x000203b0


	//   ....[86]....
        /*0cec*/ 	.word	0x00022060


	//   ....[87]....
        /*0cf0*/ 	.word	0x00022c70


	//   ....[88]....
        /*0cf4*/ 	.word	0x00022c80


	//   ....[89]....
        /*0cf8*/ 	.word	0x00022d40


	//   ....[90]....
        /*0cfc*/ 	.word	0x00022d50


	//   ....[91]....
        /*0d00*/ 	.word	0x00022df0


	//   ....[92]....
        /*0d04*/ 	.word	0x00022e00


	//   ....[93]....
        /*0d08*/ 	.word	0x00022ea0


	//   ....[94]....
        /*0d0c*/ 	.word	0x00022eb0


	//   ....[95]....
        /*0d10*/ 	.word	0x00022f50


	//   ....[96]....
        /*0d14*/ 	.word	0x00022f60


	//   ....[97]....
        /*0d18*/ 	.word	0x00023000


	//   ....[98]....
        /*0d1c*/ 	.word	0x00023010


	//   ....[99]....
        /*0d20*/ 	.word	0x000230b0


	//   ....[100]....
        /*0d24*/ 	.word	0x000230c0


	//   ....[101]....
        /*0d28*/ 	.word	0x00023110


	//   ....[102]....
        /*0d2c*/ 	.word	0x00023150


	//   ....[103]....
        /*0d30*/ 	.word	0x00025d40


	//   ....[104]....
        /*0d34*/ 	.word	0x00025d60


	//   ....[105]....
        /*0d38*/ 	.word	0x00025dc0


	//   ....[106]....
        /*0d3c*/ 	.word	0x00025df0


	//   ....[107]....
        /*0d40*/ 	.word	0x00025e20


	//   ....[108]....
        /*0d44*/ 	.word	0x00025e50


	//   ....[109]....
        /*0d48*/ 	.word	0x00025e80


	//   ....[110]....
        /*0d4c*/ 	.word	0x00025eb0


	//   ....[111]....
        /*0d50*/ 	.word	0x00026080


	//   ....[112]....
        /*0d54*/ 	.word	0x000260b0


	//   ....[113]....
        /*0d58*/ 	.word	0x000260e0


	//   ....[114]....
        /*0d5c*/ 	.word	0x00026110


	//   ....[115]....
        /*0d60*/ 	.word	0x00026140


	//   ....[116]....
        /*0d64*/ 	.word	0x00026170


	//   ....[117]....
        /*0d68*/ 	.word	0x00026240


	//   ....[118]....
        /*0d6c*/ 	.word	0x00026260


	//   ....[119]....
        /*0d70*/ 	.word	0x00026270


	//   ....[120]....
        /*0d74*/ 	.word	0x000262f0


	//   ....[121]....
        /*0d78*/ 	.word	0x00026e20


	//   ....[122]....
        /*0d7c*/ 	.word	0x00027260


	//   ....[123]....
        /*0d80*/ 	.word	0x000272f0


	//   ....[124]....
        /*0d84*/ 	.word	0x00027340


	//   ....[125]....
        /*0d88*/ 	.word	0x00027390


	//   ....[126]....
        /*0d8c*/ 	.word	0x00027430


	//   ....[127]....
        /*0d90*/ 	.word	0x000274c0


	//   ....[128]....
        /*0d94*/ 	.word	0x00027510


	//   ....[129]....
        /*0d98*/ 	.word	0x00027560


	//   ....[130]....
        /*0d9c*/ 	.word	0x00027650


	//   ....[131]....
        /*0da0*/ 	.word	0x000276e0


	//   ....[132]....
        /*0da4*/ 	.word	0x00027740


	//   ....[133]....
        /*0da8*/ 	.word	0x000277a0


	//   ....[134]....
        /*0dac*/ 	.word	0x00027830


	//   ....[135]....
        /*0db0*/ 	.word	0x000278c0


	//   ....[136]....
        /*0db4*/ 	.word	0x00027910


	//   ....[137]....
        /*0db8*/ 	.word	0x00027960


	//   ....[138]....
        /*0dbc*/ 	.word	0x00027c60


	//   ....[139]....
        /*0dc0*/ 	.word	0x00027f50


	//   ....[140]....
        /*0dc4*/ 	.word	0x000280d0


	//   ....[141]....
        /*0dc8*/ 	.word	0x00028120


	//   ....[142]....
        /*0dcc*/ 	.word	0x000281f0


	//   ....[143]....
        /*0dd0*/ 	.word	0x00028300


	//   ....[144]....
        /*0dd4*/ 	.word	0x00028360


	//   ....[145]....
        /*0dd8*/ 	.word	0x00028470


	//   ....[146]....
        /*0ddc*/ 	.word	0x000284d0


	//   ....[147]....
        /*0de0*/ 	.word	0x000285e0


	//   ....[148]....
        /*0de4*/ 	.word	0x00028640


	//   ....[149]....
        /*0de8*/ 	.word	0x00028750


	//   ....[150]....
        /*0dec*/ 	.word	0x000287b0


	//   ....[151]....
        /*0df0*/ 	.word	0x000288c0


	//   ....[152]....
        /*0df4*/ 	.word	0x00028920


	//   ....[153]....
        /*0df8*/ 	.word	0x00028a30


	//   ....[154]....
        /*0dfc*/ 	.word	0x00028a90


	//   ....[155]....
        /*0e00*/ 	.word	0x00028b70


	//   ....[156]....
        /*0e04*/ 	.word	0x00028ee0


	//   ....[157]....
        /*0e08*/ 	.word	0x00028f90


	//   ....[158]....
        /*0e0c*/ 	.word	0x00029110


	//   ....[159]....
        /*0e10*/ 	.word	0x000291a0


	//   ....[160]....
        /*0e14*/ 	.word	0x00029220


	//   ....[161]....
        /*0e18*/ 	.word	0x000292a0


	//   ....[162]....
        /*0e1c*/ 	.word	0x00029320


	//   ....[163]....
        /*0e20*/ 	.word	0x000293b0


	//   ....[164]....
        /*0e24*/ 	.word	0x00029450


	//   ....[165]....
        /*0e28*/ 	.word	0x00029520


	//   ....[166]....
        /*0e2c*/ 	.word	0x000295a0


	//   ....[167]....
        /*0e30*/ 	.word	0x00029620


	//   ....[168]....
        /*0e34*/ 	.word	0x000296a0


	//   ....[169]....
        /*0e38*/ 	.word	0x00029730


	//   ....[170]....
        /*0e3c*/ 	.word	0x000297b0


	//   ....[171]....
        /*0e40*/ 	.word	0x00029860


	//   ....[172]....
        /*0e44*/ 	.word	0x000298b0


	//   ....[173]....
        /*0e48*/ 	.word	0x00029970


	//   ....[174]....
        /*0e4c*/ 	.word	0x00029aa0


	//----- nvinfo : EIATTR_REG_RECONFIG
	.align		4
.L_561:
        /*0e50*/ 	.byte	0x01, 0x54
	.zero		2


	//----- nvinfo : EIATTR_SYSCALL_OFFSETS
	.align		4
        /*0e54*/ 	.byte	0x04, 0x46
        /*0e56*/ 	.short	(.L_563 - .L_562)


	//   ....[0]....
.L_562:
        /*0e58*/ 	.word	0x00002010


	//   ....[1]....
        /*0e5c*/ 	.word	0x00002160


	//   ....[2]....
        /*0e60*/ 	.word	0x0000b6b0


	//   ....[3]....
        /*0e64*/ 	.word	0x0000b9a0


	//   ....[4]....
        /*0e68*/ 	.word	0x00021c80


	//   ....[5]....
        /*0e6c*/ 	.word	0x00021dd0


	//   ....[6]....
        /*0e70*/ 	.word	0x00021ec0


	//   ....[7]....
        /*0e74*/ 	.word	0x00022820


	//----- nvinfo : EIATTR_MBARRIER_INSTR_OFFSETS
	.align		4
.L_563:
        /*0e78*/ 	.byte	0x04, 0x39
        /*0e7a*/ 	.short	(.L_565 - .L_564)


	//   ....[0]....
.L_564:
        /*0e7c*/ 	.word	0x000002d0
        /*0e80*/ 	.word	0x000000ff
        /*0e84*/ 	.word	0x00034800
        /*0e88*/ 	.short	0x0100
        /*0e8a*/ 	.byte	0x08
	.zero		1


	//   ....[1]....
        /*0e8c*/ 	.word	0x000002e0
        /*0e90*/ 	.word	0x000000ff
        /*0e94*/ 	.word	0x00034820
        /*0e98*/ 	.short	0x0100
        /*0e9a*/ 	.byte	0x08
	.zero		1


	//   ....[2]....
        /*0e9c*/ 	.word	0x000003d0
        /*0ea0*/ 	.word	0x000000ff
        /*0ea4*/ 	.word	0x00034830
        /*0ea8*/ 	.short	0x0100
        /*0eaa*/ 	.byte	0x08
	.zero		1


	//   ....[3]....
        /*0eac*/ 	.word	0x000003e0
        /*0eb0*/ 	.word	0x000000ff
        /*0eb4*/ 	.word	0x00034840
        /*0eb8*/ 	.short	0x0100
        /*0eba*/ 	.byte	0x08
	.zero		1


	//   ....[4]....
        /*0ebc*/ 	.word	0x000003f0
        /*0ec0*/ 	.word	0x000000ff
        /*0ec4*/ 	.word	0x00034838
        /*0ec8*/ 	.short	0x0100
        /*0eca*/ 	.byte	0x08
	.zero		1


	//   ....[5]....
        /*0ecc*/ 	.word	0x00000400
        /*0ed0*/ 	.word	0x000000ff
        /*0ed4*/ 	.word	0x00034848
        /*0ed8*/ 	.short	0x0100
        /*0eda*/ 	.byte	0x08
	.zero		1


	//   ....[6]....
        /*0edc*/ 	.word	0x00000530
        /*0ee0*/ 	.word	0x000000ff
        /*0ee4*/ 	.word	0x00034850
        /*0ee8*/ 	.short	0x0100
        /*0eea*/ 	.byte	0x08
	.zero		1


	//   ....[7]....
        /*0eec*/ 	.word	0x00000540
        /*0ef0*/ 	.word	0x000000ff
        /*0ef4*/ 	.word	0x00034860
        /*0ef8*/ 	.short	0x0100
        /*0efa*/ 	.byte	0x08
	.zero		1


	//   ....[8]....
        /*0efc*/ 	.word	0x00000550
        /*0f00*/ 	.word	0x000000ff
        /*0f04*/ 	.word	0x00034858
        /*0f08*/ 	.short	0x0100
        /*0f0a*/ 	.byte	0x08
	.zero		1


	//   ....[9]....
        /*0f0c*/ 	.word	0x00000560
        /*0f10*/ 	.word	0x000000ff
        /*0f14*/ 	.word	0x00034868
        /*0f18*/ 	.short	0x0100
        /*0f1a*/ 	.byte	0x08
	.zero		1


	//   ....[10]....
        /*0f1c*/ 	.word	0x00000650
        /*0f20*/ 	.word	0x000000ff
        /*0f24*/ 	.word	0x00034870
        /*0f28*/ 	.short	0x0100
        /*0f2a*/ 	.byte	0x06
	.zero		1


	//   ....[11]....
        /*0f2c*/ 	.word	0x00000660
        /*0f30*/ 	.word	0x000000ff
        /*0f34*/ 	.word	0x00034880
        /*0f38*/ 	.short	0x0100
        /*0f3a*/ 	.byte	0x06
	.zero		1


	//   ....[12]....
        /*0f3c*/ 	.word	0x00000670
        /*0f40*/ 	.word	0x000000ff
        /*0f44*/ 	.word	0x00034878
        /*0f48*/ 	.short	0x0100
        /*0f4a*/ 	.byte	0x06
	.zero		1


	//   ....[13]....
        /*0f4c*/ 	.word	0x00000680
        /*0f50*/ 	.word	0x000000ff
        /*0f54*/ 	.word	0x00034888
        /*0f58*/ 	.short	0x0100
        /*0f5a*/ 	.byte	0x06
	.zero		1


	//   ....[14]....
        /*0f5c*/ 	.word	0x000007b0
        /*0f60*/ 	.word	0x000000ff
        /*0f64*/ 	.word	0x00034890
        /*0f68*/ 	.short	0x0100
        /*0f6a*/ 	.byte	0x08
	.zero		1


	//   ....[15]....
        /*0f6c*/ 	.word	0x000007c0
        /*0f70*/ 	.word	0x000000ff
        /*0f74*/ 	.word	0x000348a0
        /*0f78*/ 	.short	0x0100
        /*0f7a*/ 	.byte	0x08
	.zero		1


	//   ....[16]....
        /*0f7c*/ 	.word	0x000007d0
        /*0f80*/ 	.word	0x000000ff
        /*0f84*/ 	.word	0x00034898
        /*0f88*/ 	.short	0x0100
        /*0f8a*/ 	.byte	0x08
	.zero		1


	//   ....[17]....
        /*0f8c*/ 	.word	0x000007e0
        /*0f90*/ 	.word	0x000000ff
        /*0f94*/ 	.word	0x000348a8
        /*0f98*/ 	.short	0x0100
        /*0f9a*/ 	.byte	0x08
	.zero		1


	//   ....[18]....
        /*0f9c*/ 	.word	0x00000910
        /*0fa0*/ 	.word	0x000000ff
        /*0fa4*/ 	.word	0x000348b0
        /*0fa8*/ 	.short	0x0100
        /*0faa*/ 	.byte	0x08
	.zero		1


	//   ....[19]....
        /*0fac*/ 	.word	0x00000920
        /*0fb0*/ 	.word	0x000000ff
        /*0fb4*/ 	.word	0x000348c0
        /*0fb8*/ 	.short	0x0100
        /*0fba*/ 	.byte	0x08
	.zero		1


	//   ....[20]....
        /*0fbc*/ 	.word	0x00000930
        /*0fc0*/ 	.word	0x000000ff
        /*0fc4*/ 	.word	0x000348b8
        /*0fc8*/ 	.short	0x0100
        /*0fca*/ 	.byte	0x08
	.zero		1


	//   ....[21]....
        /*0fcc*/ 	.word	0x00000940
        /*0fd0*/ 	.word	0x000000ff
        /*0fd4*/ 	.word	0x000348c8
        /*0fd8*/ 	.short	0x0100
        /*0fda*/ 	.byte	0x08
	.zero		1


	//   ....[22]....
        /*0fdc*/ 	.word	0x00003ca0
        /*0fe0*/ 	.word	0x00000003
        /*0fe4*/ 	.word	0x00034890
        /*0fe8*/ 	.short	0x010a
        /*0fea*/ 	.byte	0x3f
	.zero		1


	//   ....[23]....
        /*0fec*/ 	.word	0x00007280
        /*0ff0*/ 	.word	0x00000003
        /*0ff4*/ 	.word	0x00034890
        /*0ff8*/ 	.short	0x010a
        /*0ffa*/ 	.byte	0x3f
	.zero		1


	//   ....[24]....
        /*0ffc*/ 	.word	0x0000a5f0
        /*1000*/ 	.word	0x00000003
        /*1004*/ 	.word	0x00034890
        /*1008*/ 	.short	0x010a
        /*100a*/ 	.byte	0x3f
	.zero		1


	//   ....[25]....
        /*100c*/ 	.word	0x0000a9c0
        /*1010*/ 	.word	0x00000020
        /*1014*/ 	.word	0x00000000
        /*1018*/ 	.short	0x0101
        /*101a*/ 	.byte	0x3f
	.zero		1


	//   ....[26]....
        /*101c*/ 	.word	0x0000aa00
        /*1020*/ 	.word	0x00000003
        /*1024*/ 	.word	0x000348b0
        /*1028*/ 	.short	0x010a
        /*102a*/ 	.byte	0x3f
	.zero		1


	//   ....[27]....
        /*102c*/ 	.word	0x0000aea0
        /*1030*/ 	.word	0x00000003
        /*1034*/ 	.word	0x00000000
        /*1038*/ 	.short	0x0101
        /*103a*/ 	.byte	0x3f
	.zero		1


	//   ....[28]....
        /*103c*/ 	.word	0x0000b730
        /*1040*/ 	.word	0x00000002
        /*1044*/ 	.word	0x00034800
        /*1048*/ 	.short	0x010a
        /*104a*/ 	.byte	0x3f
	.zero		1


	//   ....[29]....
        /*104c*/ 	.word	0x0000b780
        /*1050*/ 	.word	0x00000002
        /*1054*/ 	.word	0x00034800
        /*1058*/ 	.short	0x010a
        /*105a*/ 	.byte	0x3f
	.zero		1


	//   ....[30]....
        /*105c*/ 	.word	0x0000cb90
        /*1060*/ 	.word	0x00000002
        /*1064*/ 	.word	0x00034800
        /*1068*/ 	.short	0x010a
        /*106a*/ 	.byte	0x3f
	.zero		1


	//   ....[31]....
        /*106c*/ 	.word	0x000100d0
        /*1070*/ 	.word	0x00000002
        /*1074*/ 	.word	0x00034800
        /*1078*/ 	.short	0x010a
        /*107a*/ 	.byte	0x3f
	.zero		1


	//   ....[32]....
        /*107c*/ 	.word	0x00012d20
        /*1080*/ 	.word	0x00000006
        /*1084*/ 	.word	0x00034830
        /*1088*/ 	.short	0x010a
        /*108a*/ 	.byte	0x3f
	.zero		1


	//   ....[33]....
        /*108c*/ 	.word	0x00012d90
        /*1090*/ 	.word	0x00000006
        /*1094*/ 	.word	0x00034830
        /*1098*/ 	.short	0x010a
        /*109a*/ 	.byte	0x3f
	.zero		1


	//   ....[34]....
        /*109c*/ 	.word	0x00013930
        /*10a0*/ 	.word	0x00000006
        /*10a4*/ 	.word	0x00000000
        /*10a8*/ 	.short	0x0101
        /*10aa*/ 	.byte	0x3f
	.zero		1


	//   ....[35]....
        /*10ac*/ 	.word	0x000156a0
        /*10b0*/ 	.word	0x00000014
        /*10b4*/ 	.word	0x00034830
        /*10b8*/ 	.short	0x010a
        /*10ba*/ 	.byte	0x3f
	.zero		1


	//   ....[36]....
        /*10bc*/ 	.word	0x00015720
        /*10c0*/ 	.word	0x00000014
        /*10c4*/ 	.word	0x00034830
        /*10c8*/ 	.short	0x010a
        /*10ca*/ 	.byte	0x3f
	.zero		1


	//   ....[37]....
        /*10cc*/ 	.word	0x00016240
        /*10d0*/ 	.word	0x00000015
        /*10d4*/ 	.word	0x00034850
        /*10d8*/ 	.short	0x010a
        /*10da*/ 	.byte	0x3f
	.zero		1


	//   ....[38]....
        /*10dc*/ 	.word	0x00016290
        /*10e0*/ 	.word	0x00000015
        /*10e4*/ 	.word	0x00034850
        /*10e8*/ 	.short	0x010a
        /*10ea*/ 	.byte	0x3f
	.zero		1


	//   ....[39]....
        /*10ec*/ 	.word	0x00017c70
        /*10f0*/ 	.word	0x00000014
        /*10f4*/ 	.word	0x00000000
        /*10f8*/ 	.short	0x0101
        /*10fa*/ 	.byte	0x3f
	.zero		1


	//   ....[40]....
        /*10fc*/ 	.word	0x00017ca0
        /*1100*/ 	.word	0x00000015
        /*1104*/ 	.word	0x00000000
        /*1108*/ 	.short	0x0101
        /*110a*/ 	.byte	0x3f
	.zero		1


	//   ....[41]....
        /*110c*/ 	.word	0x000184c0
        /*1110*/ 	.word	0x00000003
        /*1114*/ 	.word	0x00034830
        /*1118*/ 	.short	0x010a
        /*111a*/ 	.byte	0x3f
	.zero		1


	//   ....[42]....
        /*111c*/ 	.word	0x00018540
        /*1120*/ 	.word	0x00000003
        /*1124*/ 	.word	0x00034830
        /*1128*/ 	.short	0x010a
        /*112a*/ 	.byte	0x3f
	.zero		1


	//   ....[43]....
        /*112c*/ 	.word	0x00019060
        /*1130*/ 	.word	0x0000000f
        /*1134*/ 	.word	0x00034850
        /*1138*/ 	.short	0x010a
        /*113a*/ 	.byte	0x3f
	.zero		1


	//   ....[44]....
        /*113c*/ 	.word	0x000190b0
        /*1140*/ 	.word	0x0000000f
        /*1144*/ 	.word	0x00034850
        /*1148*/ 	.short	0x010a
        /*114a*/ 	.byte	0x3f
	.zero		1


	//   ....[45]....
        /*114c*/ 	.word	0x0001a3f0
        /*1150*/ 	.word	0x0000000b
        /*1154*/ 	.word	0x00000000
        /*1158*/ 	.short	0x0101
        /*115a*/ 	.byte	0x3f
	.zero		1


	//   ....[46]....
        /*115c*/ 	.word	0x0001a440
        /*1160*/ 	.word	0x0000000f
        /*1164*/ 	.word	0x00000000
        /*1168*/ 	.short	0x0101
        /*116a*/ 	.byte	0x3f
	.zero		1


	//   ....[47]....
        /*116c*/ 	.word	0x0001acf0
        /*1170*/ 	.word	0x00000007
        /*1174*/ 	.word	0x00034850
        /*1178*/ 	.short	0x010a
        /*117a*/ 	.byte	0x3f
	.zero		1


	//   ....[48]....
        /*117c*/ 	.word	0x0001ad90
        /*1180*/ 	.word	0x00000007
        /*1184*/ 	.word	0x00034850
        /*1188*/ 	.short	0x010a
        /*118a*/ 	.byte	0x3f
	.zero		1


	//   ....[49]....
        /*118c*/ 	.word	0x0001b350
        /*1190*/ 	.word	0x00000008
        /*1194*/ 	.word	0x00000000
        /*1198*/ 	.short	0x0101
        /*119a*/ 	.byte	0x3f
	.zero		1


	//   ....[50]....
        /*119c*/ 	.word	0x0001c990
        /*11a0*/ 	.word	0x00000000
        /*11a4*/ 	.word	0x00000000
        /*11a8*/ 	.short	0x0101
        /*11aa*/ 	.byte	0x3f
	.zero		1


	//   ....[51]....
        /*11ac*/ 	.word	0x0001d130
        /*11b0*/ 	.word	0x0000000a
        /*11b4*/ 	.word	0x00000000
        /*11b8*/ 	.short	0x0101
        /*11ba*/ 	.byte	0x3f
	.zero		1


	//   ....[52]....
        /*11bc*/ 	.word	0x00020490
        /*11c0*/ 	.word	0x00000012
        /*11c4*/ 	.word	0x00034820
        /*11c8*/ 	.short	0x010a
        /*11ca*/ 	.byte	0x3f
	.zero		1


	//   ....[53]....
        /*11cc*/ 	.word	0x00020560
        /*11d0*/ 	.word	0x00000005
        /*11d4*/ 	.word	0x000348a0
        /*11d8*/ 	.short	0x010a
        /*11da*/ 	.byte	0x3f
	.zero		1


	//   ....[54]....
        /*11dc*/ 	.word	0x00020980
        /*11e0*/ 	.word	0x00000005
        /*11e4*/ 	.word	0x000348c0
        /*11e8*/ 	.short	0x010a
        /*11ea*/ 	.byte	0x3f
	.zero		1


	//   ....[55]....
        /*11ec*/ 	.word	0x00020e70
        /*11f0*/ 	.word	0x00000006
        /*11f4*/ 	.word	0x000348a0
        /*11f8*/ 	.short	0x010a
        /*11fa*/ 	.byte	0x3f
	.zero		1


	//   ....[56]....
        /*11fc*/ 	.word	0x00021280
        /*1200*/ 	.word	0x00000006
        /*1204*/ 	.word	0x000348c0
        /*1208*/ 	.short	0x010a
        /*120a*/ 	.byte	0x3f
	.zero		1


	//   ....[57]....
        /*120c*/ 	.word	0x000222d0
        /*1210*/ 	.word	0x00000000
        /*1214*/ 	.word	0x00034840
        /*1218*/ 	.short	0x010a
        /*121a*/ 	.byte	0x3f
	.zero		1


	//   ....[58]....
        /*121c*/ 	.word	0x00023240
        /*1220*/ 	.word	0x00000012
        /*1224*/ 	.word	0x00034800
        /*1228*/ 	.short	0x0107
        /*122a*/ 	.byte	0x3f
	.zero		1


	//   ....[59]....
        /*122c*/ 	.word	0x00023340
        /*1230*/ 	.word	0x00000012
        /*1234*/ 	.word	0x00034800
        /*1238*/ 	.short	0x0101
        /*123a*/ 	.byte	0x3f
	.zero		1


	//   ....[60]....
        /*123c*/ 	.word	0x00023360
        /*1240*/ 	.word	0x00000012
        /*1244*/ 	.word	0x00034820
        /*1248*/ 	.short	0x010a
        /*124a*/ 	.byte	0x3f
	.zero		1


	//   ....[61]....
        /*124c*/ 	.word	0x00023720
        /*1250*/ 	.word	0x00000003
        /*1254*/ 	.word	0x00034840
        /*1258*/ 	.short	0x010a
        /*125a*/ 	.byte	0x3f
	.zero		1


	//   ....[62]....
        /*125c*/ 	.word	0x00023ba0
        /*1260*/ 	.word	0x00000002
        /*1264*/ 	.word	0x00034860
        /*1268*/ 	.short	0x010a
        /*126a*/ 	.byte	0x3f
	.zero		1


	//   ....[63]....
        /*126c*/ 	.word	0x00024250
        /*1270*/ 	.word	0x00000003
        /*1274*/ 	.word	0x00034840
        /*1278*/ 	.short	0x010a
        /*127a*/ 	.byte	0x3f
	.zero		1


	//   ....[64]....
        /*127c*/ 	.word	0x000246d0
        /*1280*/ 	.word	0x00000002
        /*1284*/ 	.word	0x00034860
        /*1288*/ 	.short	0x010a
        /*128a*/ 	.byte	0x3f
	.zero		1


	//   ....[65]....
        /*128c*/ 	.word	0x00024ce0
        /*1290*/ 	.word	0x00000003
        /*1294*/ 	.word	0x00034840
        /*1298*/ 	.short	0x010a
        /*129a*/ 	.byte	0x3f
	.zero		1


	//   ....[66]....
        /*129c*/ 	.word	0x00025150
        /*12a0*/ 	.word	0x00000002
        /*12a4*/ 	.word	0x00034860
        /*12a8*/ 	.short	0x010a
        /*12aa*/ 	.byte	0x3f
	.zero		1


	//   ....[67]....
        /*12ac*/ 	.word	0x00025700
        /*12b0*/ 	.word	0x00000000
        /*12b4*/ 	.word	0x00034860
        /*12b8*/ 	.short	0x010a
        /*12ba*/ 	.byte	0x3f
	.zero		1


	//   ....[68]....
        /*12bc*/ 	.word	0x00026da0
        /*12c0*/ 	.word	0x00000000
        /*12c4*/ 	.word	0x00034820
        /*12c8*/ 	.short	0x010a
        /*12ca*/ 	.byte	0x3f
	.zero		1


	//   ....[69]....
        /*12cc*/ 	.word	0x00026fa0
        /*12d0*/ 	.word	0x00000006
        /*12d4*/ 	.word	0x00000000
        /*12d8*/ 	.short	0x010a
        /*12da*/ 	.byte	0x3f
	.zero		1


	//   ....[70]....
        /*12dc*/ 	.word	0x00026fd0
        /*12e0*/ 	.word	0x00000007
        /*12e4*/ 	.word	0x00000000
        /*12e8*/ 	.short	0x010a
        /*12ea*/ 	.byte	0x3f
	.zero		1


	//   ....[71]....
        /*12ec*/ 	.word	0x00027030
        /*12f0*/ 	.word	0x00000004
        /*12f4*/ 	.word	0x00000000
        /*12f8*/ 	.short	0x010a
        /*12fa*/ 	.byte	0x3f
	.zero		1


	//   ....[72]....
        /*12fc*/ 	.word	0x00027060
        /*1300*/ 	.word	0x00000003
        /*1304*/ 	.word	0x00000000
        /*1308*/ 	.short	0x010a
        /*130a*/ 	.byte	0x3f
	.zero		1


	//   ....[73]....
        /*130c*/ 	.word	0x000270c0
        /*1310*/ 	.word	0x00000003
        /*1314*/ 	.word	0x00034890
        /*1318*/ 	.short	0x010a
        /*131a*/ 	.byte	0x3f
	.zero		1


	//   ....[74]....
        /*131c*/ 	.word	0x00027110
        /*1320*/ 	.word	0x00000003
        /*1324*/ 	.word	0x00034890
        /*1328*/ 	.short	0x010a
        /*132a*/ 	.byte	0x3f
	.zero		1


	//   ....[75]....
        /*132c*/ 	.word	0x00027160
        /*1330*/ 	.word	0x00000003
        /*1334*/ 	.word	0x00034890
        /*1338*/ 	.short	0x010a
        /*133a*/ 	.byte	0x3f
	.zero		1


	//   ....[76]....
        /*133c*/ 	.word	0x000271b0
        /*1340*/ 	.word	0x00000003
        /*1344*/ 	.word	0x000348b0
        /*1348*/ 	.short	0x010a
        /*134a*/ 	.byte	0x3f
	.zero		1


	//   ....[77]....
        /*134c*/ 	.word	0x000275a0
        /*1350*/ 	.word	0x00000002
        /*1354*/ 	.word	0x00034800
        /*1358*/ 	.short	0x010a
        /*135a*/ 	.byte	0x3f
	.zero		1


	//   ....[78]....
        /*135c*/ 	.word	0x000279a0
        /*1360*/ 	.word	0x00000002
        /*1364*/ 	.word	0x00034800
        /*1368*/ 	.short	0x010a
        /*136a*/ 	.byte	0x3f
	.zero		1


	//   ....[79]....
        /*136c*/ 	.word	0x000279f0
        /*1370*/ 	.word	0x00000006
        /*1374*/ 	.word	0x00034830
        /*1378*/ 	.short	0x010a
        /*137a*/ 	.byte	0x3f
	.zero		1


	//   ....[80]....
        /*137c*/ 	.word	0x00027a40
        /*1380*/ 	.word	0x00000014
        /*1384*/ 	.word	0x00034830
        /*1388*/ 	.short	0x010a
        /*138a*/ 	.byte	0x3f
	.zero		1


	//   ....[81]....
        /*138c*/ 	.word	0x00027a90
        /*1390*/ 	.word	0x00000015
        /*1394*/ 	.word	0x00034850
        /*1398*/ 	.short	0x010a
        /*139a*/ 	.byte	0x3f
	.zero		1


	//   ....[82]....
        /*139c*/ 	.word	0x00027ae0
        /*13a0*/ 	.word	0x00000003
        /*13a4*/ 	.word	0x00034830
        /*13a8*/ 	.short	0x010a
        /*13aa*/ 	.byte	0x3f
	.zero		1


	//   ....[83]....
        /*13ac*/ 	.word	0x00027b30
        /*13b0*/ 	.word	0x0000000f
        /*13b4*/ 	.word	0x00034850
        /*13b8*/ 	.short	0x010a
        /*13ba*/ 	.byte	0x3f
	.zero		1


	//   ....[84]....
        /*13bc*/ 	.word	0x00027b80
        /*13c0*/ 	.word	0x00000007
        /*13c4*/ 	.word	0x00034850
        /*13c8*/ 	.short	0x010a
        /*13ca*/ 	.byte	0x3f
	.zero		1


	//   ....[85]....
        /*13cc*/ 	.word	0x00027d30
        /*13d0*/ 	.word	0x00000012
        /*13d4*/ 	.word	0x00034820
        /*13d8*/ 	.short	0x010a
        /*13da*/ 	.byte	0x3f
	.zero		1


	//   ....[86]....
        /*13dc*/ 	.word	0x00027d80
        /*13e0*/ 	.word	0x00000005
        /*13e4*/ 	.word	0x000348a0
        /*13e8*/ 	.short	0x010a
        /*13ea*/ 	.byte	0x3f
	.zero		1


	//   ....[87]....
        /*13ec*/ 	.word	0x00027dd0
        /*13f0*/ 	.word	0x00000005
        /*13f4*/ 	.word	0x000348c0
        /*13f8*/ 	.short	0x010a
        /*13fa*/ 	.byte	0x3f
	.zero		1


	//   ....[88]....
        /*13fc*/ 	.word	0x00027e20
        /*1400*/ 	.word	0x00000006
        /*1404*/ 	.word	0x000348a0
        /*1408*/ 	.short	0x010a
        /*140a*/ 	.byte	0x3f
	.zero		1


	//   ....[89]....
        /*140c*/ 	.word	0x00027e70
        /*1410*/ 	.word	0x00000006
        /*1414*/ 	.word	0x000348c0
        /*1418*/ 	.short	0x010a
        /*141a*/ 	.byte	0x3f
	.zero		1


	//   ....[90]....
        /*141c*/ 	.word	0x00028010
        /*1420*/ 	.word	0x00000000
        /*1424*/ 	.word	0x00034840
        /*1428*/ 	.short	0x010a
        /*142a*/ 	.byte	0x3f
	.zero		1


	//   ....[91]....
        /*142c*/ 	.word	0x00028bf0
        /*1430*/ 	.word	0x00000012
        /*1434*/ 	.word	0x00034820
        /*1438*/ 	.short	0x010a
        /*143a*/ 	.byte	0x3f
	.zero		1


	//   ....[92]....
        /*143c*/ 	.word	0x00028c40
        /*1440*/ 	.word	0x00000003
        /*1444*/ 	.word	0x00034840
        /*1448*/ 	.short	0x010a
        /*144a*/ 	.byte	0x3f
	.zero		1


	//   ....[93]....
        /*144c*/ 	.word	0x00028c90
        /*1450*/ 	.word	0x00000002
        /*1454*/ 	.word	0x00034860
        /*1458*/ 	.short	0x010a
        /*145a*/ 	.byte	0x3f
	.zero		1


	//   ....[94]....
        /*145c*/ 	.word	0x00028ce0
        /*1460*/ 	.word	0x00000003
        /*1464*/ 	.word	0x00034840
        /*1468*/ 	.short	0x010a
        /*146a*/ 	.byte	0x3f
	.zero		1


	//   ....[95]....
        /*146c*/ 	.word	0x00028d30
        /*1470*/ 	.word	0x00000002
        /*1474*/ 	.word	0x00034860
        /*1478*/ 	.short	0x010a
        /*147a*/ 	.byte	0x3f
	.zero		1


	//   ....[96]....
        /*147c*/ 	.word	0x00028d80
        /*1480*/ 	.word	0x00000003
        /*1484*/ 	.word	0x00034840
        /*1488*/ 	.short	0x010a
        /*148a*/ 	.byte	0x3f
	.zero		1


	//   ....[97]....
        /*148c*/ 	.word	0x00028dd0
        /*1490*/ 	.word	0x00000002
        /*1494*/ 	.word	0x00034860
        /*1498*/ 	.short	0x010a
        /*149a*/ 	.byte	0x3f
	.zero		1


	//   ....[98]....
        /*149c*/ 	.word	0x00028e20
        /*14a0*/ 	.word	0x00000000
        /*14a4*/ 	.word	0x00034860
        /*14a8*/ 	.short	0x010a
        /*14aa*/ 	.byte	0x3f
	.zero		1


	//   ....[99]....
        /*14ac*/ 	.word	0x000299c0
        /*14b0*/ 	.word	0x00000000
        /*14b4*/ 	.word	0x00034820
        /*14b8*/ 	.short	0x010a
        /*14ba*/ 	.byte	0x3f
	.zero		1


	//   ....[100]....
        /*14bc*/ 	.word	0x00029b60
        /*14c0*/ 	.word	0x00000006
        /*14c4*/ 	.word	0x00000000
        /*14c8*/ 	.short	0x010a
        /*14ca*/ 	.byte	0x3f
	.zero		1


	//   ....[101]....
        /*14cc*/ 	.word	0x00029bb0
        /*14d0*/ 	.word	0x00000007
        /*14d4*/ 	.word	0x00000000
        /*14d8*/ 	.short	0x010a
        /*14da*/ 	.byte	0x3f
	.zero		1


	//   ....[102]....
        /*14dc*/ 	.word	0x00029c00
        /*14e0*/ 	.word	0x00000004
        /*14e4*/ 	.word	0x00000000
        /*14e8*/ 	.short	0x010a
        /*14ea*/ 	.byte	0x3f
	.zero		1


	//----- nvinfo : EIATTR_NUM_MBARRIERS
	.align		4
.L_565:
        /*14ec*/ 	.byte	0x03, 0x38
        /*14ee*/ 	.short	0x0016


	//----- nvinfo : EIATTR_EXIT_INSTR_OFFSETS
	.align		4
        /*14f0*/ 	.byte	0x04, 0x1c
        /*14f2*/ 	.short	(.L_567 - .L_566)


	//   ....[0]....
.L_566:
        /*14f4*/ 	.word	0x000270b0


	//----- nvinfo : EIATTR_MAX_THREADS
	.align		4
.L_567:
        /*14f8*/ 	.byte	0x04, 0x05
        /*14fa*/ 	.short	(.L_569 - .L_568)
.L_568:
        /*14fc*/ 	.word	0x00000180
        /*1500*/ 	.word	0x00000001
        /*1504*/ 	.word	0x00000001


	//----- nvinfo : EIATTR_CRS_STACK_SIZE
	.align		4
.L_569:
        /*1508*/ 	.byte	0x04, 0x1e
        /*150a*/ 	.short	(.L_571 - .L_570)
.L_570:
        /*150c*/ 	.word	0x00000000


	//----- nvinfo : EIATTR_CBANK_PARAM_SIZE
	.align		4
.L_571:
        /*1510*/ 	.byte	0x03, 0x19
        /*1512*/ 	.short	0x0af0


	//----- nvinfo : EIATTR_PARAM_CBANK
	.align		4
        /*1514*/ 	.byte	0x04, 0x0a
        /*1516*/ 	.short	(.L_573 - .L_572)
	.align		4
.L_572:
        /*1518*/ 	.word	index@(.nv.constant0._ZN7cutlass13device_kernelIN5flash11enable_sm90INS1_16FlashAttnFwdSm90INS1_25CollectiveMainloopFwdSm90ILi2EN4cute5tupleIJNS5_1CILi1EEES8_S8_EEENS6_IJNS7_ILi128EEESA_NS7_ILi192EEEEEELi128ENS_10bfloat16_tEfNS_4arch4Sm90ELb1ELb0ELb0ELb1ELb0ELb1ELb0ELb1ELb1ELb1ELb1ELb0EEENS1_21CollectiveEpilogueFwdINS6_IJSA_SA_SA_EEES9_SD_SF_Li256ELb1ELb1ELb1ELb0EEENS1_36VarlenDynamicPersistentTileSchedulerILi128ELi128ELi256ELi128ELb1ELb1ELb1ELb1ELb1ELb1EEEEEEEEEvNT_6ParamsE)
        /*151c*/ 	.short	0x0210
        /*151e*/ 	.short	0x0af0


	//----- nvinfo : EIATTR_SW_WAR
	.align		4
.L_573:
        /*1520*/ 	.byte	0x04, 0x36
        /*1522*/ 	.short	(.L_575 - .L_574)
.L_574:
        /*1524*/ 	.word	0x00000008
.L_575:


//--------------------- .nv.info._ZN7cutlass13device_kernelIN5flash11enable_sm90INS1_16FlashAttnFwdSm90INS1_25CollectiveMainloopFwdSm90ILi2EN4cute5tupleIJNS5_1CILi1EEES8_S8_EEENS6_IJNS7_ILi64EEESA_SA_EEELi512ENS_10bfloat16_tEfNS_4arch4Sm90ELb0ELb0ELb0ELb0ELb0ELb0ELb0ELb0ELb0ELb1ELb1ELb0EEENS1_21CollectiveEpilogueFwdINS6_IJSA_NS7_ILi512EEESA_EEES9_SC_SE_Li256ELb0ELb1ELb1ELb0EEENS1_19SingleTileSchedulerILb0ELb1ELb1ELi64EEEEEEEEEvNT_6ParamsE --------------------------
	.section	.nv.info._ZN7cutlass13device_kernelIN5flash11enable_sm90INS1_16FlashAttnFwdSm90INS1_25CollectiveMainloopFwdSm90ILi2EN4cute5tupleIJNS5_1CILi1EEES8_S8_EEENS6_IJNS7_ILi64EEESA_SA_EEELi512ENS_10bfloat16_tEfNS_4arch4Sm90ELb0ELb0ELb0ELb0ELb0ELb0ELb0ELb0ELb0ELb1ELb1ELb0EEENS1_21CollectiveEpilogueFwdINS6_IJSA_NS7_ILi512EEESA_EEES9_SC_SE_Li256ELb0ELb1ELb1ELb0EEENS1_19SingleTileSchedulerILb0ELb1ELb1ELi64EEEEEEEEEvNT_6ParamsE,"",@"SHT_CUDA_INFO"
	.sectionflags	@""
	.align	4


	//----- nvinfo : EIATTR_CUDA_API_VERSION
	.align		4
        /*0000*/ 	.byte	0x04, 0x37
        /*0002*/ 	.short	(.L_577 - .L_576)
.L_576:
        /*0004*/ 	.word	0x00000082


	//----- nvinfo : EIATTR_KPARAM_INFO
	.align		4
.L_577:
        /*0008*/ 	.byte	0x04, 0x17
        /*000a*/ 	.short	(.L_579 - .L_578)
.L_578:
        /*000c*/ 	.word	0x00000000
        /*0010*/ 	.short	0x0000
        /*0012*/ 	.short	0x0070
        /*0014*/ 	.byte	0x00, 0xf0, 0x01, 0x28


	//----- nvinfo : EIATTR_SPARSE_MMA_MASK
	.align		4
.L_579:
        /*0018*/ 	.byte	0x03, 0x50
        /*001a*/ 	.short	0x0000


	//----- nvinfo : EIATTR_MAXREG_COUNT
	.align		4
        /*001c*/ 	.byte	0x03, 0x1b
        /*001e*/ 	.short	0x00a8


	//----- nvinfo : EIATTR_NUM_BARRIERS
	.align		4
        /*0020*/ 	.byte	0x02, 0x4c
        /*0022*/ 	.byte	0x10
	.zero		1


	//----- nvinfo : EIATTR_EXTERNS
	.align		4
        /*0024*/ 	.byte	0x04, 0x0f
        /*0026*/ 	.short	(.L_581 - .L_580)


	//   ....[0]....
	.align		4
.L_580:
        /*0028*/ 	.word	index@(__assertfail)


	//----- nvinfo : EIATTR_ANNOTATIONS
	.align		4
.L_581:
        /*002c*/ 	.byte	0x04, 0x55
        /*002e*/ 	.short	(.L_583 - .L_582)


	//   ....[0]....
.L_582:
        /* <DEDUP_REMOVED lines=11> */


	//----- nvinfo : EIATTR_MERCURY_ISA_VERSION
	.align		4
.L_583:
        /*00d0*/ 	.byte	0x03, 0x5f
        /*00d2*/ 	.short	0x0101


	//----- nvinfo : EIATTR_INT_WARP_WIDE_INSTR_OFFSETS
	.align		4
        /*00d4*/ 	.byte	0x04, 0x31
        /*00d6*/ 	.short	(.L_585 - .L_584)


	//   ....[0]....
.L_584:
        /*00d8*/ 	.word	0x00000120


	//   ....[1]....
        /*00dc*/ 	.word	0x00000160


	//   ....[2]....
        /*00e0*/ 	.word	0x00000230


	//----- nvinfo : EIATTR_COOP_GROUP_MASK_REGIDS
	.align		4
.L_585:
        /*00e4*/ 	.byte	0x04, 0x29
        /*00e6*/ 	.short	(.L_587 - .L_586)


	//   ....[0]....
.L_586:
        /*00e8*/ 	.word	0xffffffff


	//   ....[1]....
        /*00ec*/ 	.word	0xffffffff


	//   ....[2]....
        /*00f0*/ 	.word	0xffffffff


	//   ....[3]....
        /*00f4*/ 	.word	0xffffffff


	//   ....[4]....
        /*00f8*/ 	.word	0xffffffff


	//   ....[5]....
        /*00fc*/ 	.word	0xffffffff


	//   ....[6]....
        /*0100*/ 	.word	0xffffffff


	//   ....[7]....
        /*0104*/ 	.word	0xffffffff


	//   ....[8]....
        /*0108*/ 	.word	0xffffffff


	//   ....[9]....
        /*010c*/ 	.word	0xffffffff


	//   ....[10]....
        /*0110*/ 	.word	0xffffffff


	//   ....[11]....
        /*0114*/ 	.word	0xffffffff


	//   ....[12]....
        /*0118*/ 	.word	0xffffffff


	//   ....[13]....
        /*011c*/ 	.word	0xffffffff


	//   ....[14]....
        /*0120*/ 	.word	0xffffffff


	//   ....[15]....
        /*0124*/ 	.word	0xffffffff


	//   ....[16]....
        /*0128*/ 	.word	0xffffffff


	//   ....[17]....
        /*012c*/ 	.word	0xffffffff


	//   ....[18]....
        /*0130*/ 	.word	0xffffffff


	//   ....[19]....
        /*0134*/ 	.word	0xffffffff


	//   ....[20]....
        /*0138*/ 	.word	0xffffffff


	//   ....[21]....
        /*013c*/ 	.word	0xffffffff


	//   ....[22]....
        /*0140*/ 	.word	0xffffffff


	//   ....[23]....
        /*0144*/ 	.word	0xffffffff


	//   ....[24]....
        /*0148*/ 	.word	0xffffffff


	//   ....[25]....
        /*014c*/ 	.word	0xffffffff


	//   ....[26]....
        /*0150*/ 	.word	0xffffffff


	//   ....[27]....
        /*0154*/ 	.word	0xffffffff


	//   ....[28]....
        /*0158*/ 	.word	0xffffffff


	//   ....[29]....
        /*015c*/ 	.word	0xffffffff


	//   ....[30]....
        /*0160*/ 	.word	0xffffffff


	//   ....[31]....
        /*0164*/ 	.word	0xffffffff


	//   ....[32]....
        /*0168*/ 	.word	0xffffffff


	//   ....[33]....
        /*016c*/ 	.word	0xffffffff


	//   ....[34]....
        /*0170*/ 	.word	0xffffffff


	//   ....[35]....
        /*0174*/ 	.word	0xffffffff


	//   ....[36]....
        /*0178*/ 	.word	0xffffffff


	//   ....[37]....
        /*017c*/ 	.word	0xffffffff


	//   ....[38]....
        /*0180*/ 	.word	0xffffffff


	//   ....[39]....
        /*0184*/ 	.word	0xffffffff


	//   ....[40]....
        /*0188*/ 	.word	0xffffffff


	//   ....[41]....
        /*018c*/ 	.word	0xffffffff


	//   ....[42]....
        /*0190*/ 	.word	0xffffffff


	//   ....[43]....
        /*0194*/ 	.word	0x0500000f


	//   ....[44]....
        /*0198*/ 	.word	0x0500000f


	//   ....[45]....
        /*019c*/ 	.word	0x0500000f


	//   ....[46]....
        /*01a0*/ 	.word	0x0500000f


	//   ....[47]....
        /*01a4*/ 	.word	0x0500000f


	//   ....[48]....
        /*01a8*/ 	.word	0x0500000f


	//   ....[49]....
        /*01ac*/ 	.word	0x0500000f


	//   ....[50]....
        /*01b0*/ 	.word	0x0500000f


	//   ....[51]....
        /*01b4*/ 	.word	0x0500000f


	//   ....[52]....
        /*01b8*/ 	.word	0x0500000f


	//----- nvinfo : EIATTR_COOP_GROUP_INSTR_OFFSETS
	.align		4
.L_587:
        /*01bc*/ 	.byte	0x04, 0x28
        /*01be*/ 	.short	(.L_589 - .L_588)


	//   ....[0]....
.L_588:
        /*01c0*/ 	.word	0x00000060


	//   ....[1]....
        /*01c4*/ 	.word	0x00000130


	//   ....[2]....
        /*01c8*/ 	.word	0x00000220


	//   ....[3]....
        /*01cc*/ 	.word	0x00000360


	//   ....[4]....
        /*01d0*/ 	.word	0x000004c0


	//   ....[5]....
        /*01d4*/ 	.word	0x000005e0


	//   ....[6]....
        /*01d8*/ 	.word	0x00000740


	//   ....[7]....
        /*01dc*/ 	.word	0x00001260


	//   ....[8]....
        /*01e0*/ 	.word	0x000031a0


	//   ....[9]....
        /*01e4*/ 	.word	0x00003c10


	//   ....[10]....
        /*01e8*/ 	.word	0x00003ce0


	//   ....[11]....
        /*01ec*/ 	.word	0x00003e70


	//   ....[12]....
        /*01f0*/ 	.word	0x00003f10


	//   ....[13]....
        /*01f4*/ 	.word	0x00004a40


	//   ....[14]....
        /*01f8*/ 	.word	0x00004e30


	//   ....[15]....
        /*01fc*/ 	.word	0x00004e80


	//   ....[16]....
        /*0200*/ 	.word	0x00005100


	//   ....[17]....
        /*0204*/ 	.word	0x000052d0


	//   ....[18]....
        /*0208*/ 	.word	0x000062b0


	//   ....[19]....
        /*020c*/ 	.word	0x00006320


	//   ....[20]....
        /*0210*/ 	.word	0x00006380


	//   ....[21]....
        /*0214*/ 	.word	0x000063c0


	//   ....[22]....
        /*0218*/ 	.word	0x000063e0


	//   ....[23]....
        /*021c*/ 	.word	0x00006e80


	//   ....[24]....
        /*0220*/ 	.word	0x000072e0


	//   ....[25]....
        /*0224*/ 	.word	0x00007310


	//   ....[26]....
        /*0228*/ 	.word	0x00007340


	//   ....[27]....
        /*022c*/ 	.word	0x00007370


	//   ....[28]....
        /*0230*/ 	.word	0x000077f0


	//   ....[29]....
        /*0234*/ 	.word	0x00007810


	//   ....[30]....
        /*0238*/ 	.word	0x00008460


	//   ....[31]....
        /*023c*/ 	.word	0x00008480


	//   ....[32]....
        /*0240*/ 	.word	0x000094b0


	//   ....[33]....
        /*0244*/ 	.word	0x00009e80


	//   ....[34]....
        /*0248*/ 	.word	0x0000a720


	//   ....[35]....
        /*024c*/ 	.word	0x0000a750


	//   ....[36]....
        /*0250*/ 	.word	0x0000a780


	//   ....[37]....
        /*0254*/ 	.word	0x0000a830


	//   ....[38]....
        /*0258*/ 	.word	0x0000a860


	//   ....[39]....
        /*025c*/ 	.word	0x0000a8d0


	//   ....[40]....
        /*0260*/ 	.word	0x0000a900


	//   ....[41]....
        /*0264*/ 	.word	0x0000a910


	//   ....[42]....
        /*0268*/ 	.word	0x0000d800


	//   ....[43]....
        /*026c*/ 	.word	0x0000dd40


	//   ....[44]....
        /*0270*/ 	.word	0x0000deb0


	//   ....[45]....
        /*0274*/ 	.word	0x0000df10


	//   ....[46]....
        /*0278*/ 	.word	0x0000dfb0


	//   ....[47]....
        /*027c*/ 	.word	0x0000e0b0


	//   ....[48]....
        /*0280*/ 	.word	0x0000e120


	//   ....[49]....
        /*0284*/ 	.word	0x0000e200


	//   ....[50]....
        /*0288*/ 	.word	0x0000e270


	//   ....[51]....
        /*028c*/ 	.word	0x0000e340


	//   ....[52]....
        /*0290*/ 	.word	0x0000e750


	//----- nvinfo : EIATTR_REG_RECONFIG
	.align		4
.L_589:
        /*0294*/ 	.byte	0x01, 0x54
	.zero		2


	//----- nvinfo : EIATTR_SYSCALL_OFFSETS
	.align		4
        /*0298*/ 	.byte	0x04, 0x46
        /*029a*/ 	.short	(.L_591 - .L_590)


	//   ....[0]....
.L_590:
        /*029c*/ 	.word	0x00003370


	//   ....[1]....
        /*02a0*/ 	.word	0x00009b40


	//   ....[2]....
        /*02a4*/ 	.word	0x00009c80


	//   ....[3]....
        /*02a8*/ 	.word	0x00009d70


	//   ....[4]....
        /*02ac*/ 	.word	0x0000a3b0


	//----- nvinfo : EIATTR_MBARRIER_INSTR_OFFSETS
	.align		4
.L_591:
        /*02b0*/ 	.byte	0x04, 0x39
        /*02b2*/ 	.short	(.L_593 - .L_592)


	//   ....[0]....
.L_592:
        /*02b4*/ 	.word	0x00000250
        /*02b8*/ 	.word	0x000000ff
        /*02bc*/ 	.word	0x00028c00
        /*02c0*/ 	.short	0x0100
        /*02c2*/ 	.byte	0x08
	.zero		1


	//   ....[1]....
        /*02c4*/ 	.word	0x00000260
        /*02c8*/ 	.word	0x000000ff
        /*02cc*/ 	.word	0x00028c20
        /*02d0*/ 	.short	0x0100
        /*02d2*/ 	.byte	0x08
	.zero		1


	//   ....[2]....
        /*02d4*/ 	.word	0x00000310
        /*02d8*/ 	.word	0x000000ff
        /*02dc*/ 	.word	0x00028c30
        /*02e0*/ 	.short	0x0100
        /*02e2*/ 	.byte	0x06
	.zero		1


	//   ....[3]....
        /*02e4*/ 	.word	0x00000320
        /*02e8*/ 	.word	0x000000ff
        /*02ec*/ 	.word	0x00028c40
        /*02f0*/ 	.short	0x0100
        /*02f2*/ 	.byte	0x06
	.zero		1


	//   ....[4]....
        /*02f4*/ 	.word	0x00000330
        /*02f8*/ 	.word	0x000000ff
        /*02fc*/ 	.word	0x00028c38
        /*0300*/ 	.short	0x0100
        /*0302*/ 	.byte	0x06
	.zero		1


	//   ....[5]....
        /*0304*/ 	.word	0x00000340
        /*0308*/ 	.word	0x000000ff
        /*030c*/ 	.word	0x00028c48
        /*0310*/ 	.short	0x0100
        /*0312*/ 	.byte	0x06
	.zero		1


	//   ....[6]....
        /*0314*/ 	.word	0x00000470
        /*0318*/ 	.word	0x000000ff
        /*031c*/ 	.word	0x00028c50
        /*0320*/ 	.short	0x0100
        /*0322*/ 	.byte	0x08
	.zero		1


	//   ....[7]....
        /*0324*/ 	.word	0x00000480
        /*0328*/ 	.word	0x000000ff
        /*032c*/ 	.word	0x00028c60
        /*0330*/ 	.short	0x0100
        /*0332*/ 	.byte	0x08
	.zero		1


	//   ....[8]....
        /*0334*/ 	.word	0x00000490
        /*0338*/ 	.word	0x000000ff
        /*033c*/ 	.word	0x00028c58
        /*0340*/ 	.short	0x0100
        /*0342*/ 	.byte	0x08
	.zero		1


	//   ....[9]....
        /*0344*/ 	.word	0x000004a0
        /*0348*/ 	.word	0x000000ff
        /*034c*/ 	.word	0x00028c68
        /*0350*/ 	.short	0x0100
        /*0352*/ 	.byte	0x08
	.zero		1


	//   ....[10]....
        /*0354*/ 	.word	0x00000590
        /*0358*/ 	.word	0x000000ff
        /*035c*/ 	.word	0x00028c70
        /*0360*/ 	.short	0x0100
        /*0362*/ 	.byte	0x06
	.zero		1


	//   ....[11]....
        /*0364*/ 	.word	0x000005a0
        /*0368*/ 	.word	0x000000ff
        /*036c*/ 	.word	0x00028c80
        /*0370*/ 	.short	0x0100
        /*0372*/ 	.byte	0x06
	.zero		1


	//   ....[12]....
        /*0374*/ 	.word	0x000005b0
        /*0378*/ 	.word	0x000000ff
        /*037c*/ 	.word	0x00028c78
        /*0380*/ 	.short	0x0100
        /*0382*/ 	.byte	0x06
	.zero		1


	//   ....[13]....
        /*0384*/ 	.word	0x000005c0
        /*0388*/ 	.word	0x000000ff
        /*038c*/ 	.word	0x00028c88
        /*0390*/ 	.short	0x0100
        /*0392*/ 	.byte	0x06
	.zero		1


	//   ....[14]....
        /*0394*/ 	.word	0x000006f0
        /*0398*/ 	.word	0x000000ff
        /*039c*/ 	.word	0x00028c90
        /*03a0*/ 	.short	0x0100
        /*03a2*/ 	.byte	0x08
	.zero		1


	//   ....[15]....
        /*03a4*/ 	.word	0x00000700
        /*03a8*/ 	.word	0x000000ff
        /*03ac*/ 	.word	0x00028ca0
        /*03b0*/ 	.short	0x0100
        /*03b2*/ 	.byte	0x08
	.zero		1


	//   ....[16]....
        /*03b4*/ 	.word	0x00000710
        /*03b8*/ 	.word	0x000000ff
        /*03bc*/ 	.word	0x00028c98
        /*03c0*/ 	.short	0x0100
        /*03c2*/ 	.byte	0x08
	.zero		1


	//   ....[17]....
        /*03c4*/ 	.word	0x00000720
        /*03c8*/ 	.word	0x000000ff
        /*03cc*/ 	.word	0x00028ca8
        /*03d0*/ 	.short	0x0100
        /*03d2*/ 	.byte	0x08
	.zero		1


	//   ....[18]....
        /*03d4*/ 	.word	0x00000850
        /*03d8*/ 	.word	0x000000ff
        /*03dc*/ 	.word	0x00028cb0
        /*03e0*/ 	.short	0x0100
        /*03e2*/ 	.byte	0x08
	.zero		1


	//   ....[19]....
        /*03e4*/ 	.word	0x00000860
        /*03e8*/ 	.word	0x000000ff
        /*03ec*/ 	.word	0x00028cc0
        /*03f0*/ 	.short	0x0100
        /*03f2*/ 	.byte	0x08
	.zero		1


	//   ....[20]....
        /*03f4*/ 	.word	0x00000870
        /*03f8*/ 	.word	0x000000ff
        /*03fc*/ 	.word	0x00028cb8
        /*0400*/ 	.short	0x0100
        /*0402*/ 	.byte	0x08
	.zero		1


	//   ....[21]....
        /*0404*/ 	.word	0x00000880
        /*0408*/ 	.word	0x000000ff
        /*040c*/ 	.word	0x00028cc8
        /*0410*/ 	.short	0x0100
        /*0412*/ 	.byte	0x08
	.zero		1


	//   ....[22]....
        /*0414*/ 	.word	0x00001410
        /*0418*/ 	.word	0x000000ff
        /*041c*/ 	.word	0x00028c50
        /*0420*/ 	.short	0x010a
        /*0422*/ 	.byte	0x05
	.zero		1


	//   ....[23]....
        /*0424*/ 	.word	0x00001700
        /*0428*/ 	.word	0x00000005
        /*042c*/ 	.word	0x00000000
        /*0430*/ 	.short	0x0101
        /*0432*/ 	.byte	0x3f
	.zero		1


	//   ....[24]....
        /*0434*/ 	.word	0x00002050
        /*0438*/ 	.word	0x000000ff
        /*043c*/ 	.word	0x00028c50
        /*0440*/ 	.short	0x010a
        /*0442*/ 	.byte	0x07
	.zero		1


	//   ....[25]....
        /*0444*/ 	.word	0x00002090
        /*0448*/ 	.word	0x000000ff
        /*044c*/ 	.word	0x00028c50
        /*0450*/ 	.short	0x010a
        /*0452*/ 	.byte	0x07
	.zero		1


	//   ....[26]....
        /*0454*/ 	.word	0x00002260
        /*0458*/ 	.word	0x00000005
        /*045c*/ 	.word	0x00000000
        /*0460*/ 	.short	0x0101
        /*0462*/ 	.byte	0x3f
	.zero		1


	//   ....[27]....
        /*0464*/ 	.word	0x000033b0
        /*0468*/ 	.word	0x000000ff
        /*046c*/ 	.word	0x00028c00
        /*0470*/ 	.short	0x010a
        /*0472*/ 	.byte	0x24
	.zero		1


	//   ....[28]....
        /*0474*/ 	.word	0x00003530
        /*0478*/ 	.word	0x000000ff
        /*047c*/ 	.word	0x00028c30
        /*0480*/ 	.short	0x010a
        /*0482*/ 	.byte	0x24
	.zero		1


	//   ....[29]....
        /*0484*/ 	.word	0x000035a0
        /*0488*/ 	.word	0x000000ff
        /*048c*/ 	.word	0x00028c30
        /*0490*/ 	.short	0x010a
        /*0492*/ 	.byte	0x24
	.zero		1


	//   ....[30]....
        /*0494*/ 	.word	0x00004300
        /*0498*/ 	.word	0x00000007
        /*049c*/ 	.word	0x00000000
        /*04a0*/ 	.short	0x0101
        /*04a2*/ 	.byte	0x3f
	.zero		1


	//   ....[31]....
        /*04a4*/ 	.word	0x00004780
        /*04a8*/ 	.word	0x000000ff
        /*04ac*/ 	.word	0x00028c50
        /*04b0*/ 	.short	0x010a
        /*04b2*/ 	.byte	0x24
	.zero		1


	//   ....[32]....
        /*04b4*/ 	.word	0x000047d0
        /*04b8*/ 	.word	0x000000ff
        /*04bc*/ 	.word	0x00028c50
        /*04c0*/ 	.short	0x010a
        /*04c2*/ 	.byte	0x24
	.zero		1


	//   ....[33]....
        /*04c4*/ 	.word	0x00004a60
        /*04c8*/ 	.word	0x0000000e
        /*04cc*/ 	.word	0x00000000
        /*04d0*/ 	.short	0x0101
        /*04d2*/ 	.byte	0x3f
	.zero		1


	//   ....[34]....
        /*04d4*/ 	.word	0x00004b50
        /*04d8*/ 	.word	0x000000ff
        /*04dc*/ 	.word	0x00028c30
        /*04e0*/ 	.short	0x010a
        /*04e2*/ 	.byte	0x07
	.zero		1


	//   ....[35]....
        /*04e4*/ 	.word	0x00004b90
        /*04e8*/ 	.word	0x000000ff
        /*04ec*/ 	.word	0x00028c30
        /*04f0*/ 	.short	0x010a
        /*04f2*/ 	.byte	0x07
	.zero		1


	//   ....[36]....
        /*04f4*/ 	.word	0x00005620
        /*04f8*/ 	.word	0x0000009a
        /*04fc*/ 	.word	0x00000000
        /*0500*/ 	.short	0x0101
        /*0502*/ 	.byte	0x3f
	.zero		1


	//   ....[37]....
        /*0504*/ 	.word	0x00006010
        /*0508*/ 	.word	0x000000ff
        /*050c*/ 	.word	0x00028c50
        /*0510*/ 	.short	0x010a
        /*0512*/ 	.byte	0x07
	.zero		1


	//   ....[38]....
        /*0514*/ 	.word	0x00006050
        /*0518*/ 	.word	0x000000ff
        /*051c*/ 	.word	0x00028c50
        /*0520*/ 	.short	0x010a
        /*0522*/ 	.byte	0x07
	.zero		1


	//   ....[39]....
        /*0524*/ 	.word	0x000062d0
        /*0528*/ 	.word	0x000000ab
        /*052c*/ 	.word	0x00000000
        /*0530*/ 	.short	0x0101
        /*0532*/ 	.byte	0x3f
	.zero		1


	//   ....[40]....
        /*0534*/ 	.word	0x00006e40
        /*0538*/ 	.word	0x000000ff
        /*053c*/ 	.word	0x00000000
        /*0540*/ 	.short	0x0101
        /*0542*/ 	.byte	0x04
	.zero		1


	//   ....[41]....
        /*0544*/ 	.word	0x0000a0a0
        /*0548*/ 	.word	0x000000ff
        /*054c*/ 	.word	0x00028c40
        /*0550*/ 	.short	0x010a
        /*0552*/ 	.byte	0x26
	.zero		1


	//   ....[42]....
        /*0554*/ 	.word	0x0000aa20
        /*0558*/ 	.word	0x000000ff
        /*055c*/ 	.word	0x00028c00
        /*0560*/ 	.short	0x0107
        /*0562*/ 	.byte	0x26
	.zero		1


	//   ....[43]....
        /*0564*/ 	.word	0x0000aa60
        /*0568*/ 	.word	0x000000ff
        /*056c*/ 	.word	0x00028c00
        /*0570*/ 	.short	0x0101
        /*0572*/ 	.byte	0x26
	.zero		1


	//   ....[44]....
        /*0574*/ 	.word	0x0000aa70
        /*0578*/ 	.word	0x000000ff
        /*057c*/ 	.word	0x00028c20
        /*0580*/ 	.short	0x010a
        /*0582*/ 	.byte	0x26
	.zero		1


	//   ....[45]....
        /*0584*/ 	.word	0x0000aad0
        /*0588*/ 	.word	0x000000ff
        /*058c*/ 	.word	0x00028c60
        /*0590*/ 	.short	0x010a
        /*0592*/ 	.byte	0x26
	.zero		1


	//   ....[46]....
        /*0594*/ 	.word	0x0000b660
        /*0598*/ 	.word	0x000000ff
        /*059c*/ 	.word	0x00028c48
        /*05a0*/ 	.short	0x010a
        /*05a2*/ 	.byte	0x26
	.zero		1


	//   ....[47]....
        /*05a4*/ 	.word	0x0000b830
        /*05a8*/ 	.word	0x000000ff
        /*05ac*/ 	.word	0x00028c68
        /*05b0*/ 	.short	0x010a
        /*05b2*/ 	.byte	0x26
	.zero		1


	//   ....[48]....
        /*05b4*/ 	.word	0x0000c1d0
        /*05b8*/ 	.word	0x000000ff
        /*05bc*/ 	.word	0x00028c40
        /*05c0*/ 	.short	0x010a
        /*05c2*/ 	.byte	0x26
	.zero		1


	//   ....[49]....
        /*05c4*/ 	.word	0x0000c3b0
        /*05c8*/ 	.word	0x000000ff
        /*05cc*/ 	.word	0x00028c60
        /*05d0*/ 	.short	0x010a
        /*05d2*/ 	.byte	0x26
	.zero		1


	//   ....[50]....
        /*05d4*/ 	.word	0x0000cd90
        /*05d8*/ 	.word	0x000000ff
        /*05dc*/ 	.word	0x00028c48
        /*05e0*/ 	.short	0x010a
        /*05e2*/ 	.byte	0x26
	.zero		1


	//   ....[51]....
        /*05e4*/ 	.word	0x0000cf70
        /*05e8*/ 	.word	0x000000ff
        /*05ec*/ 	.word	0x00028c68
        /*05f0*/ 	.short	0x010a
        /*05f2*/ 	.byte	0x26
	.zero		1


	//   ....[52]....
        /*05f4*/ 	.word	0x0000d790
        /*05f8*/ 	.word	0x00000002
        /*05fc*/ 	.word	0x00028c20
        /*0600*/ 	.short	0x010a
        /*0602*/ 	.byte	0x3f
	.zero		1


	//   ....[53]....
        /*0604*/ 	.word	0x0000d910
        /*0608*/ 	.word	0x00000007
        /*060c*/ 	.word	0x00000000
        /*0610*/ 	.short	0x010a
        /*0612*/ 	.byte	0x3f
	.zero		1


	//   ....[54]....
        /*0614*/ 	.word	0x0000d980
        /*0618*/ 	.word	0x00000005
        /*061c*/ 	.word	0x00000000
        /*0620*/ 	.short	0x010a
        /*0622*/ 	.byte	0x3f
	.zero		1


	//   ....[55]....
        /*0624*/ 	.word	0x0000d9e0
        /*0628*/ 	.word	0x00000005
        /*062c*/ 	.word	0x00000000
        /*0630*/ 	.short	0x010a
        /*0632*/ 	.byte	0x3f
	.zero		1


	//   ....[56]....
        /*0634*/ 	.word	0x0000da10
        /*0638*/ 	.word	0x00000003
        /*063c*/ 	.word	0x00000000
        /*0640*/ 	.short	0x010a
        /*0642*/ 	.byte	0x3f
	.zero		1


	//   ....[57]....
        /*0644*/ 	.word	0x0000da80
        /*0648*/ 	.word	0x00000006
        /*064c*/ 	.word	0x00028c50
        /*0650*/ 	.short	0x010a
        /*0652*/ 	.byte	0x3f
	.zero		1


	//   ....[58]....
        /*0654*/ 	.word	0x0000dae0
        /*0658*/ 	.word	0x00000006
        /*065c*/ 	.word	0x00028c50
        /*0660*/ 	.short	0x010a
        /*0662*/ 	.byte	0x3f
	.zero		1


	//   ....[59]....
        /*0664*/ 	.word	0x0000db40
        /*0668*/ 	.word	0x00000006
        /*066c*/ 	.word	0x00028c00
        /*0670*/ 	.short	0x010a
        /*0672*/ 	.byte	0x3f
	.zero		1


	//   ....[60]....
        /*0674*/ 	.word	0x0000dba0
        /*0678*/ 	.word	0x00000008
        /*067c*/ 	.word	0x00028c30
        /*0680*/ 	.short	0x010a
        /*0682*/ 	.byte	0x3f
	.zero		1


	//   ....[61]....
        /*0684*/ 	.word	0x0000dbf0
        /*0688*/ 	.word	0x0000000e
        /*068c*/ 	.word	0x00028c50
        /*0690*/ 	.short	0x010a
        /*0692*/ 	.byte	0x3f
	.zero		1


	//   ....[62]....
        /*0694*/ 	.word	0x0000dc50
        /*0698*/ 	.word	0x0000000f
        /*069c*/ 	.word	0x00028c30
        /*06a0*/ 	.short	0x010a
        /*06a2*/ 	.byte	0x3f
	.zero		1


	//   ....[63]....
        /*06a4*/ 	.word	0x0000dca0
        /*06a8*/ 	.word	0x000000ab
        /*06ac*/ 	.word	0x00028c50
        /*06b0*/ 	.short	0x010a
        /*06b2*/ 	.byte	0x3f
	.zero		1


	//   ....[64]....
        /*06b4*/ 	.word	0x0000de00
        /*06b8*/ 	.word	0x00000003
        /*06bc*/ 	.word	0x00028c40
        /*06c0*/ 	.short	0x010a
        /*06c2*/ 	.byte	0x3f
	.zero		1


	//   ....[65]....
        /*06c4*/ 	.word	0x0000e380
        /*06c8*/ 	.word	0x00000003
        /*06cc*/ 	.word	0x00028c20
        /*06d0*/ 	.short	0x010a
        /*06d2*/ 	.byte	0x3f
	.zero		1


	//   ....[66]....
        /*06d4*/ 	.word	0x0000e3e0
        /*06d8*/ 	.word	0x00000003
        /*06dc*/ 	.word	0x00028c60
        /*06e0*/ 	.short	0x010a
        /*06e2*/ 	.byte	0x3f
	.zero		1


	//   ....[67]....
        /*06e4*/ 	.word	0x0000e440
        /*06e8*/ 	.word	0x00000003
        /*06ec*/ 	.word	0x00028c48
        /*06f0*/ 	.short	0x010a
        /*06f2*/ 	.byte	0x3f
	.zero		1


	//   ....[68]....
        /*06f4*/ 	.word	0x0000e4a0
        /*06f8*/ 	.word	0x00000003
        /*06fc*/ 	.word	0x00028c68
        /*0700*/ 	.short	0x010a
        /*0702*/ 	.byte	0x3f
	.zero		1


	//   ....[69]....
        /*0704*/ 	.word	0x0000e500
        /*0708*/ 	.word	0x00000003
        /*070c*/ 	.word	0x00028c40
        /*0710*/ 	.short	0x010a
        /*0712*/ 	.byte	0x3f
	.zero		1


	//   ....[70]....
        /*0714*/ 	.word	0x0000e560
        /*0718*/ 	.word	0x00000003
        /*071c*/ 	.word	0x00028c60
        /*0720*/ 	.short	0x010a
        /*0722*/ 	.byte	0x3f
	.zero		1


	//   ....[71]....
        /*0724*/ 	.word	0x0000e5c0
        /*0728*/ 	.word	0x00000003
        /*072c*/ 	.word	0x00028c48
        /*0730*/ 	.short	0x010a
        /*0732*/ 	.byte	0x3f
	.zero		1


	//   ....[72]....
        /*0734*/ 	.word	0x0000e620
        /*0738*/ 	.word	0x00000003
        /*073c*/ 	.word	0x00028c68
        /*0740*/ 	.short	0x010a
        /*0742*/ 	.byte	0x3f
	.zero		1


	//   ....[73]....
        /*0744*/ 	.word	0x0000e670
        /*0748*/ 	.word	0x00000002
        /*074c*/ 	.word	0x00028c20
        /*0750*/ 	.short	0x010a
        /*0752*/ 	.byte	0x3f
	.zero		1


	//   ....[74]....
        /*0754*/ 	.word	0x0000e810
        /*0758*/ 	.word	0x00000007
        /*075c*/ 	.word	0x00000000
        /*0760*/ 	.short	0x010a
        /*0762*/ 	.byte	0x3f
	.zero		1


	//   ....[75]....
        /*0764*/ 	.word	0x0000e860
        /*0768*/ 	.word	0x00000005
        /*076c*/ 	.word	0x00000000
        /*0770*/ 	.short	0x010a
        /*0772*/ 	.byte	0x3f
	.zero		1


	//   ....[76]....
        /*0774*/ 	.word	0x0000e8b0
        /*0778*/ 	.word	0x00000005
        /*077c*/ 	.word	0x00000000
        /*0780*/ 	.short	0x010a
        /*0782*/ 	.byte	0x3f
	.zero		1


	//----- nvinfo : EIATTR_NUM_MBARRIERS
	.align		4
.L_593:
        /*0784*/ 	.byte	0x03, 0x38
        /*0786*/ 	.short	0x0016


	//----- nvinfo : EIATTR_EXIT_INSTR_OFFSETS
	.align		4
        /*0788*/ 	.byte	0x04, 0x1c
        /*078a*/ 	.short	(.L_595 - .L_594)


	//   ....[0]....
.L_594:
        /*078c*/ 	.word	0x0000da60


	//----- nvinfo : EIATTR_MAX_THREADS
	.align		4
.L_595:
        /*0790*/ 	.byte	0x04, 0x05
        /*0792*/ 	.short	(.L_597 - .L_596)
.L_596:
        /*0794*/ 	.word	0x00000180
        /*0798*/ 	.word	0x00000001
        /*079c*/ 	.word	0x00000001


	//----- nvinfo : EIATTR_CRS_STACK_SIZE
	.align		4
.L_597:
        /*07a0*/ 	.byte	0x04, 0x1e
        /*07a2*/ 	.short	(.L_599 - .L_598)
.L_598:
        /*07a4*/ 	.word	0x00000000


	//----- nvinfo : EIATTR_CBANK_PARAM_SIZE
	.align		4
.L_599:
        /*07a8*/ 	.byte	0x03, 0x19
        /*07aa*/ 	.short	0x0a70


	//----- nvinfo : EIATTR_PARAM_CBANK
	.align		4
        /*07ac*/ 	.byte	0x04, 0x0a
        /*07ae*/ 	.short	(.L_601 - .L_600)
	.align		4
.L_600:
        /*07b0*/ 	.word	index@(.nv.constant0._ZN7cutlass13device_kernelIN5flash11enable_sm90INS1_16FlashAttnFwdSm90INS1_25CollectiveMainloopFwdSm90ILi2EN4cute5tupleIJNS5_1CILi1EEES8_S8_EEENS6_IJNS7_ILi64EEESA_SA_EEELi512ENS_10bfloat16_tEfNS_4arch4Sm90ELb0ELb0ELb0ELb0ELb0ELb0ELb0ELb0ELb0ELb1ELb1ELb0EEENS1_21CollectiveEpilogueFwdINS6_IJSA_NS7_ILi512EEESA_EEES9_SC_SE_Li256ELb0ELb1ELb1ELb0EEENS1_19SingleTileSchedulerILb0ELb1ELb1ELi64EEEEEEEEEvNT_6ParamsE)
        /*07b4*/ 	.short	0x0210
        /*07b6*/ 	.short	0x0a70


	//----- nvinfo : EIATTR_SW_WAR
	.align		4
.L_601:
        /*07b8*/ 	.byte	0x04, 0x36
        /*07ba*/ 	.short	(.L_603 - .L_602)
.L_602:
        /*07bc*/ 	.word	0x00000008
.L_603:


//--------------------- .nv.info._ZN7cutlass13device_kernelIN5flash11enable_sm90INS1_16FlashAttnFwdSm90INS1_25CollectiveMainloopFwdSm90ILi2EN4cute5tupleIJNS5_1CILi1EEES8_S8_EEENS6_IJNS7_ILi64EEESA_SA_EEELi512ENS_10bfloat16_tEfNS_4arch4Sm90ELb0ELb0ELb0ELb0ELb0ELb0ELb1ELb0ELb0ELb1ELb1ELb0EEENS1_21CollectiveEpilogueFwdINS6_IJSA_NS7_ILi512EEESA_EEES9_SC_SE_Li256ELb0ELb1ELb1ELb0EEENS1_19SingleTileSchedulerILb0ELb1ELb1ELi64EEEEEEEEEvNT_6ParamsE --------------------------
	.section	.nv.info._ZN7cutlass13device_kernelIN5flash11enable_sm90INS1_16FlashAttnFwdSm90INS1_25CollectiveMainloopFwdSm90ILi2EN4cute5tupleIJNS5_1CILi1EEES8_S8_EEENS6_IJNS7_ILi64EEESA_SA_EEELi512ENS_10bfloat16_tEfNS_4arch4Sm90ELb0ELb0ELb0ELb0ELb0ELb0ELb1ELb0ELb0ELb1ELb1ELb0EEENS1_21CollectiveEpilogueFwdINS6_IJSA_NS7_ILi512EEESA_EEES9_SC_SE_Li256ELb0ELb1ELb1ELb0EEENS1_19SingleTileSchedulerILb0ELb1ELb1ELi64EEEEEEEEEvNT_6ParamsE,"",@"SHT_CUDA_INFO"
	.sectionflags	@""
	.align	4


	//----- nvinfo : EIATTR_CUDA_API_VERSION
	.align		4
        /*0000*/ 	.byte	0x04, 0x37
        /*0002*/ 	.short	(.L_605 - .L_604)
.L_604:
        /*0004*/ 	.word	0x00000082


	//----- nvinfo : EIATTR_KPARAM_INFO
	.align		4
.L_605:
        /*0008*/ 	.byte	0x04, 0x17
        /*000a*/ 	.short	(.L_607 - .L_606)
.L_606:
        /*000c*/ 	.word	0x00000000
        /*0010*/ 	.short	0x0000
        /*0012*/ 	.short	0x0070
        /*0014*/ 	.byte	0x00, 0xf0, 0x01, 0x2c


	//----- nvinfo : EIATTR_SPARSE_MMA_MASK
	.align		4
.L_607:
        /*0018*/ 	.byte	0x03, 0x50
        /*001a*/ 	.short	0x0000


	//----- nvinfo : EIATTR_MAXREG_COUNT
	.align		4
        /*001c*/ 	.byte	0x03, 0x1b
        /*001e*/ 	.short	0x00a8


	//----- nvinfo : EIATTR_NUM_BARRIERS
	.align		4
        /*0020*/ 	.byte	0x02, 0x4c
        /*0022*/ 	.byte	0x10
	.zero		1


	//----- nvinfo : EIATTR_EXTERNS
	.align		4
        /*0024*/ 	.byte	0x04, 0x0f
        /*0026*/ 	.short	(.L_609 - .L_608)


	//   ....[0]....
	.align		4
.L_608:
        /*0028*/ 	.word	index@(__assertfail)


	//----- nvinfo : EIATTR_ANNOTATIONS
	.align		4
.L_609:
        /*002c*/ 	.byte	0x04, 0x55
        /*002e*/ 	.short	(.L_611 - .L_610)


	//   ....[0]....
.L_610:
        /* <DEDUP_REMOVED lines=17> */


	//----- nvinfo : EIATTR_MERCURY_ISA_VERSION
	.align		4
.L_611:
        /*0128*/ 	.byte	0x03, 0x5f
        /*012a*/ 	.short	0x0101


	//----- nvinfo : EIATTR_INT_WARP_WIDE_INSTR_OFFSETS
	.align		4
        /*012c*/ 	.byte	0x04, 0x31
        /*012e*/ 	.short	(.L_613 - .L_612)


	//   ....[0]....
.L_612:
        /*0130*/ 	.word	0x00000130


	//   ....[1]....
        /*0134*/ 	.word	0x00000170


	//   ....[2]....
        /*0138*/ 	.word	0x000001e0


	//   ....[3]....
        /*013c*/ 	.word	0x000001f0


	//----- nvinfo : EIATTR_COOP_GROUP_MASK_REGIDS
	.align		4
.L_613:
        /*0140*/ 	.byte	0x04, 0x29
        /*0142*/ 	.short	(.L_615 - .L_614)


	//   ....[0]....
.L_614:
        /*0144*/ 	.word	0xffffffff


	//   ....[1]....
        /*0148*/ 	.word	0xffffffff


	//   ....[2]....
        /*014c*/ 	.word	0xffffffff


	//   ....[3]....
        /*0150*/ 	.word	0xffffffff


	//   ....[4]....
        /*0154*/ 	.word	0xffffffff


	//   ....[5]....
        /*0158*/ 	.word	0xffffffff


	//   ....[6]....
        /*015c*/ 	.word	0xffffffff


	//   ....[7]....
        /*0160*/ 	.word	0xffffffff


	//   ....[8]....
        /*0164*/ 	.word	0xffffffff


	//   ....[9]....
        /*0168*/ 	.word	0xffffffff


	//   ....[10]....
        /*016c*/ 	.word	0xffffffff


	//   ....[11]....
        /*0170*/ 	.word	0xffffffff


	//   ....[12]....
        /*0174*/ 	.word	0xffffffff


	//   ....[13]....
        /*0178*/ 	.word	0xffffffff


	//   ....[14]....
        /*017c*/ 	.word	0xffffffff


	//   ....[15]....
        /*0180*/ 	.word	0xffffffff


	//   ....[16]....
        /*0184*/ 	.word	0xffffffff


	//   ....[17]....
        /*0188*/ 	.word	0xffffffff


	//   ....[18]....
        /*018c*/ 	.word	0xffffffff


	//   ....[19]....
        /*0190*/ 	.word	0xffffffff


	//   ....[20]....
        /*0194*/ 	.word	0xffffffff


	//   ....[21]....
        /*0198*/ 	.word	0xffffffff


	//   ....[22]....
        /*019c*/ 	.word	0xffffffff


	//   ....[23]....
        /*01a0*/ 	.word	0xffffffff


	//   ....[24]....
        /*01a4*/ 	.word	0xffffffff


	//   ....[25]....
        /*01a8*/ 	.word	0xffffffff


	//   ....[26]....
        /*01ac*/ 	.word	0xffffffff


	//   ....[27]....
        /*01b0*/ 	.word	0xffffffff


	//   ....[28]....
        /*01b4*/ 	.word	0xffffffff


	//   ....[29]....
        /*01b8*/ 	.word	0xffffffff


	//   ....[30]....
        /*01bc*/ 	.word	0xffffffff


	//   ....[31]....
        /*01c0*/ 	.word	0xffffffff


	//   ....[32]....
        /*01c4*/ 	.word	0xffffffff


	//   ....[33]....
        /*01c8*/ 	.word	0xffffffff


	//   ....[34]....
        /*01cc*/ 	.word	0xffffffff


	//   ....[35]....
        /*01d0*/ 	.word	0xffffffff


	//   ....[36]....
        /*01d4*/ 	.word	0xffffffff


	//   ....[37]....
        /*01d8*/ 	.word	0xffffffff


	//   ....[38]....
        /*01dc*/ 	.word	0xffffffff


	//   ....[39]....
        /*01e0*/ 	.word	0xffffffff


	//   ....[40]....
        /*01e4*/ 	.word	0xffffffff


	//   ....[41]....
        /*01e8*/ 	.word	0xffffffff


	//   ....[42]....
        /*01ec*/ 	.word	0xffffffff


	//   ....[43]....
        /*01f0*/ 	.word	0xffffffff


	//   ....[44]....
        /*01f4*/ 	.word	0xffffffff


	//   ....[45]....
        /*01f8*/ 	.word	0xffffffff


	//   ....[46]....
        /*01fc*/ 	.word	0xffffffff


	//   ....[47]....
        /*0200*/ 	.word	0xffffffff


	//   ....[48]....
        /*0204*/ 	.word	0xffffffff


	//   ....[49]....
        /*0208*/ 	.word	0xffffffff


	//   ....[50]....
        /*020c*/ 	.word	0xffffffff


	//   ....[51]....
        /*0210*/ 	.word	0xffffffff


	//   ....[52]....
        /*0214*/ 	.word	0xffffffff


	//   ....[53]....
        /*0218*/ 	.word	0x0500000f


	//   ....[54]....
        /*021c*/ 	.word	0x0500000f


	//   ....[55]....
        /*0220*/ 	.word	0x0500000f


	//   ....[56]....
        /*0224*/ 	.word	0x0500000f


	//   ....[57]....
        /*0228*/ 	.word	0x0500000f


	//   ....[58]....
        /*022c*/ 	.word	0x0500000f


	//   ....[59]....
        /*0230*/ 	.word	0x0500000f


	//   ....[60]....
        /*0234*/ 	.word	0x0500000f


	//   ....[61]....
        /*0238*/ 	.word	0x0500000f


	//   ....[62]....
        /*023c*/ 	.word	0x0500000f


	//   ....[63]....
        /*0240*/ 	.word	0x0500000f


	//   ....[64]....
        /*0244*/ 	.word	0x0500000f


	//   ....[65]....
        /*0248*/ 	.word	0x0500000f


	//   ....[66]....
        /*024c*/ 	.word	0x0500000f


	//   ....[67]....
        /*0250*/ 	.word	0x0500000f


	//   ....[68]....
        /*0254*/ 	.word	0x0500000f


	//   ....[69]....
        /*0258*/ 	.word	0x0500000f


	//   ....[70]....
        /*025c*/ 	.word	0x0500000f


	//----- nvinfo : EIATTR_COOP_GROUP_INSTR_OFFSETS
	.align		4
.L_615:
        /*0260*/ 	.byte	0x04, 0x28
        /*0262*/ 	.short	(.L_617 - .L_616)


	//   ....[0]....
.L_616:
        /*0264*/ 	.word	0x00000070


	//   ....[1]....
        /*0268*/ 	.word	0x00000140


	//   ....[2]....
        /*026c*/ 	.word	0x00000190


	//   ....[3]....
        /*0270*/ 	.word	0x000003a0


	//   ....[4]....
        /*0274*/ 	.word	0x00000500


	//   ....[5]....
        /*0278*/ 	.word	0x00000620


	//   ....[6]....
        /*027c*/ 	.word	0x00000780


	//   ....[7]....
        /*0280*/ 	.word	0x00001380


	//   ....[8]....
        /*0284*/ 	.word	0x000031d0


	//   ....[9]....
        /*0288*/ 	.word	0x00004310


	//   ....[10]....
        /*028c*/ 	.word	0x000054c0


	//   ....[11]....
        /*0290*/ 	.word	0x00005520


	//   ....[12]....
        /*0294*/ 	.word	0x00005730


	//   ....[13]....
        /*0298*/ 	.word	0x000057b0


	//   ....[14]....
        /*029c*/ 	.word	0x000061f0


	//   ....[15]....
        /*02a0*/ 	.word	0x00006bd0


	//   ....[16]....
        /*02a4*/ 	.word	0x00007af0


	//   ....[17]....
        /*02a8*/ 	.word	0x00007b20


	//   ....[18]....
        /*02ac*/ 	.word	0x00007e10


	//   ....[19]....
        /*02b0*/ 	.word	0x00007fe0


	//   ....[20]....
        /*02b4*/ 	.word	0x00008ed0


	//   ....[21]....
        /*02b8*/ 	.word	0x00008f40


	//   ....[22]....
        /*02bc*/ 	.word	0x00008fa0


	//   ....[23]....
        /*02c0*/ 	.word	0x00008fd0


	//   ....[24]....
        /*02c4*/ 	.word	0x00008ff0


	//   ....[25]....
        /*02c8*/ 	.word	0x00009a90


	//   ....[26]....
        /*02cc*/ 	.word	0x00009fb0


	//   ....[27]....
        /*02d0*/ 	.word	0x00009fe0


	//   ....[28]....
        /*02d4*/ 	.word	0x0000a010


	//   ....[29]....
        /*02d8*/ 	.word	0x0000a020


	//   ....[30]....
        /*02dc*/ 	.word	0x0000a4c0


	//   ....[31]....
        /*02e0*/ 	.word	0x0000a4f0


	//   ....[32]....
        /*02e4*/ 	.word	0x0000b160


	//   ....[33]....
        /*02e8*/ 	.word	0x0000b180


	//   ....[34]....
        /*02ec*/ 	.word	0x0000c210


	//   ....[35]....
        /*02f0*/ 	.word	0x0000ccc0


	//   ....[36]....
        /*02f4*/ 	.word	0x0000d610


	//   ....[37]....
        /*02f8*/ 	.word	0x0000d630


	//   ....[38]....
        /*02fc*/ 	.word	0x0000d6c0


	//   ....[39]....
        /*0300*/ 	.word	0x0000d6f0


	//   ....[40]....
        /*0304*/ 	.word	0x0000d740


	//   ....[41]....
        /*0308*/ 	.word	0x0000d790


	//   ....[42]....
        /*030c*/ 	.word	0x0000d7c0


	//   ....[43]....
        /*0310*/ 	.word	0x0000d7d0


	//   ....[44]....
        /*0314*/ 	.word	0x0000e170


	//   ....[45]....
        /*0318*/ 	.word	0x0000e190


	//   ....[46]....
        /*031c*/ 	.word	0x0000e1b0


	//   ....[47]....
        /*0320*/ 	.word	0x0000e2d0


	//   ....[48]....
        /*0324*/ 	.word	0x0000e480


	//   ....[49]....
        /*0328*/ 	.word	0x0000e4b0


	//   ....[50]....
        /*032c*/ 	.word	0x0000e600


	//   ....[51]....
        /*0330*/ 	.word	0x0000e610


	//   ....[52]....
        /*0334*/ 	.word	0x000116d0


	//   ....[53]....
        /*0338*/ 	.word	0x00011b90


	//   ....[54]....
        /*033c*/ 	.word	0x00011d10


	//   ....[55]....
        /*0340*/ 	.word	0x00011d60


	//   ....[56]....
        /*0344*/ 	.word	0x00011e70


	//   ....[57]....
        /*0348*/ 	.word	0x00011f20


	//   ....[58]....
        /*034c*/ 	.word	0x00012010


	//   ....[59]....
        /*0350*/ 	.word	0x00012070


	//   ....[60]....
        /*0354*/ 	.word	0x00012160


	//   ....[61]....
        /*0358*/ 	.word	0x000121b0


	//   ....[62]....
        /*035c*/ 	.word	0x00012240


	//   ....[63]....
        /*0360*/ 	.word	0x00012360


	//   ....[64]....
        /*0364*/ 	.word	0x00012670


	//   ....[65]....
        /*0368*/ 	.word	0x000126c0


	//   ....[66]....
        /*036c*/ 	.word	0x000128b0


	//   ....[67]....
        /*0370*/ 	.word	0x00012900


	//   ....[68]....
        /*0374*/ 	.word	0x00012b30


	//   ....[69]....
        /*0378*/ 	.word	0x00012b80


	//   ....[70]....
        /*037c*/ 	.word	0x00012f90


	//----- nvinfo : EIATTR_REG_RECONFIG
	.align		4
.L_617:
        /*0380*/ 	.byte	0x01, 0x54
	.zero		2


	//----- nvinfo : EIATTR_SYSCALL_OFFSETS
	.align		4
        /*0384*/ 	.byte	0x04, 0x46
        /*0386*/ 	.short	(.L_619 - .L_618)


	//   ....[0]....
.L_618:
        /*0388*/ 	.word	0x00003380


	//   ....[1]....
        /*038c*/ 	.word	0x0000c900


	//   ....[2]....
        /*0390*/ 	.word	0x0000ca40


	//   ....[3]....
        /*0394*/ 	.word	0x0000cb30


	//   ....[4]....
        /*0398*/ 	.word	0x0000d250


	//   ....[5]....
        /*039c*/ 	.word	0x0000dae0


	//----- nvinfo : EIATTR_MBARRIER_INSTR_OFFSETS
	.align		4
.L_619:
        /*03a0*/ 	.byte	0x04, 0x39
        /*03a2*/ 	.short	(.L_621 - .L_620)


	//   ....[0]....
.L_620:
        /*03a4*/ 	.word	0x00000280
        /*03a8*/ 	.word	0x000000ff
        /*03ac*/ 	.word	0x00038800
        /*03b0*/ 	.short	0x0100
        /*03b2*/ 	.byte	0x08
	.zero		1


	//   ....[1]....
        /*03b4*/ 	.word	0x00000290
        /*03b8*/ 	.word	0x000000ff
        /*03bc*/ 	.word	0x00038810
        /*03c0*/ 	.short	0x0100
        /*03c2*/ 	.byte	0x08
	.zero		1


	//   ....[2]....
        /*03c4*/ 	.word	0x000002a0
        /*03c8*/ 	.word	0x000000ff
        /*03cc*/ 	.word	0x00038820
        /*03d0*/ 	.short	0x0100
        /*03d2*/ 	.byte	0x08
	.zero		1


	//   ....[3]....
        /*03d4*/ 	.word	0x00000350
        /*03d8*/ 	.word	0x000000ff
        /*03dc*/ 	.word	0x00038830
        /*03e0*/ 	.short	0x0100
        /*03e2*/ 	.byte	0x06
	.zero		1


	//   ....[4]....
        /*03e4*/ 	.word	0x00000360
        /*03e8*/ 	.word	0x000000ff
        /*03ec*/ 	.word	0x00038840
        /*03f0*/ 	.short	0x0100
        /*03f2*/ 	.byte	0x06
	.zero		1


	//   ....[5]....
        /*03f4*/ 	.word	0x00000370
        /*03f8*/ 	.word	0x000000ff
        /*03fc*/ 	.word	0x00038838
        /*0400*/ 	.short	0x0100
        /*0402*/ 	.byte	0x06
	.zero		1


	//   ....[6]....
        /*0404*/ 	.word	0x00000380
        /*0408*/ 	.word	0x000000ff
        /*040c*/ 	.word	0x00038848
        /*0410*/ 	.short	0x0100
        /*0412*/ 	.byte	0x06
	.zero		1


	//   ....[7]....
        /*0414*/ 	.word	0x000004b0
        /*0418*/ 	.word	0x000000ff
        /*041c*/ 	.word	0x00038850
        /*0420*/ 	.short	0x0100
        /*0422*/ 	.byte	0x08
	.zero		1


	//   ....[8]....
        /*0424*/ 	.word	0x000004c0
        /*0428*/ 	.word	0x000000ff
        /*042c*/ 	.word	0x00038860
        /*0430*/ 	.short	0x0100
        /*0432*/ 	.byte	0x08
	.zero		1


	//   ....[9]....
        /*0434*/ 	.word	0x000004d0
        /*0438*/ 	.word	0x000000ff
        /*043c*/ 	.word	0x00038858
        /*0440*/ 	.short	0x0100
        /*0442*/ 	.byte	0x08
	.zero		1


	//   ....[10]....
        /*0444*/ 	.word	0x000004e0
        /*0448*/ 	.word	0x000000ff
        /*044c*/ 	.word	0x00038868
        /*0450*/ 	.short	0x0100
        /*0452*/ 	.byte	0x08
	.zero		1


	//   ....[11]....
        /*0454*/ 	.word	0x000005d0
        /*0458*/ 	.word	0x000000ff
        /*045c*/ 	.word	0x00038870
        /*0460*/ 	.short	0x0100
        /*0462*/ 	.byte	0x06
	.zero		1


	//   ....[12]....
        /*0464*/ 	.word	0x000005e0
        /*0468*/ 	.word	0x000000ff
        /*046c*/ 	.word	0x00038880
        /*0470*/ 	.short	0x0100
        /*0472*/ 	.byte	0x06
	.zero		1


	//   ....[13]....
        /*0474*/ 	.word	0x000005f0
        /*0478*/ 	.word	0x000000ff
        /*047c*/ 	.word	0x00038878
        /*0480*/ 	.short	0x0100
        /*0482*/ 	.byte	0x06
	.zero		1


	//   ....[14]....
        /*0484*/ 	.word	0x00000600
        /*0488*/ 	.word	0x000000ff
        /*048c*/ 	.word	0x00038888
        /*0490*/ 	.short	0x0100
        /*0492*/ 	.byte	0x06
	.zero		1


	//   ....[15]....
        /*0494*/ 	.word	0x00000730
        /*0498*/ 	.word	0x000000ff
        /*049c*/ 	.word	0x00038890
        /*04a0*/ 	.short	0x0100
        /*04a2*/ 	.byte	0x08
	.zero		1


	//   ....[16]....
        /*04a4*/ 	.word	0x00000740
        /*04a8*/ 	.word	0x000000ff
        /*04ac*/ 	.word	0x000388a0
        /*04b0*/ 	.short	0x0100
        /*04b2*/ 	.byte	0x08
	.zero		1


	//   ....[17]....
        /*04b4*/ 	.word	0x00000750
        /*04b8*/ 	.word	0x000000ff
        /*04bc*/ 	.word	0x00038898
        /*04c0*/ 	.short	0x0100
        /*04c2*/ 	.byte	0x08
	.zero		1


	//   ....[18]....
        /*04c4*/ 	.word	0x00000760
        /*04c8*/ 	.word	0x000000ff
        /*04cc*/ 	.word	0x000388a8
        /*04d0*/ 	.short	0x0100
        /*04d2*/ 	.byte	0x08
	.zero		1


	//   ....[19]....
        /*04d4*/ 	.word	0x00000890
        /*04d8*/ 	.word	0x000000ff
        /*04dc*/ 	.word	0x000388b0
        /*04e0*/ 	.short	0x0100
        /*04e2*/ 	.byte	0x08
	.zero		1


	//   ....[20]....
        /*04e4*/ 	.word	0x000008a0
        /*04e8*/ 	.word	0x000000ff
        /*04ec*/ 	.word	0x000388c0
        /*04f0*/ 	.short	0x0100
        /*04f2*/ 	.byte	0x08
	.zero		1


	//   ....[21]....
        /*04f4*/ 	.word	0x000008b0
        /*04f8*/ 	.word	0x000000ff
        /*04fc*/ 	.word	0x000388b8
        /*0500*/ 	.short	0x0100
        /*0502*/ 	.byte	0x08
	.zero		1


	//   ....[22]....
        /*0504*/ 	.word	0x000008c0
        /*0508*/ 	.word	0x000000ff
        /*050c*/ 	.word	0x000388c8
        /*0510*/ 	.short	0x0100
        /*0512*/ 	.byte	0x08
	.zero		1


	//   ....[23]....
        /*0514*/ 	.word	0x00001720
        /*0518*/ 	.word	0x00000008
        /*051c*/ 	.word	0x00000000
        /*0520*/ 	.short	0x0101
        /*0522*/ 	.byte	0x3f
	.zero		1


	//   ....[24]....
        /*0524*/ 	.word	0x000021c0
        /*0528*/ 	.word	0x00000004
        /*052c*/ 	.word	0x00000000
        /*0530*/ 	.short	0x0101
        /*0532*/ 	.byte	0x3f
	.zero		1


	//   ....[25]....
        /*0534*/ 	.word	0x000033b0
        /*0538*/ 	.word	0x000000b8
        /*053c*/ 	.word	0x00038800
        /*0540*/ 	.short	0x010a
        /*0542*/ 	.byte	0x3f
	.zero		1


	//   ....[26]....
        /*0544*/ 	.word	0x00003560
        /*0548*/ 	.word	0x000000b8
        /*054c*/ 	.word	0x00038830
        /*0550*/ 	.short	0x010a
        /*0552*/ 	.byte	0x3f
	.zero		1


	//   ....[27]....
        /*0554*/ 	.word	0x000035a0
        /*0558*/ 	.word	0x000000b8
        /*055c*/ 	.word	0x00038830
        /*0560*/ 	.short	0x010a
        /*0562*/ 	.byte	0x3f
	.zero		1


	//   ....[28]....
        /*0564*/ 	.word	0x000039b0
        /*0568*/ 	.word	0x000000b8
        /*056c*/ 	.word	0x00038810
        /*0570*/ 	.short	0x010a
        /*0572*/ 	.byte	0x3f
	.zero		1


	//   ....[29]....
        /*0574*/ 	.word	0x000039f0
        /*0578*/ 	.word	0x000000b8
        /*057c*/ 	.word	0x00038850
        /*0580*/ 	.short	0x010a
        /*0582*/ 	.byte	0x3f
	.zero		1


	//   ....[30]....
        /*0584*/ 	.word	0x00003ab0
        /*0588*/ 	.word	0x000000b8
        /*058c*/ 	.word	0x00038850
        /*0590*/ 	.short	0x010a
        /*0592*/ 	.byte	0x3f
	.zero		1


	//   ....[31]....
        /*0594*/ 	.word	0x00005bc0
        /*0598*/ 	.word	0x00000018
        /*059c*/ 	.word	0x00000000
        /*05a0*/ 	.short	0x0101
        /*05a2*/ 	.byte	0x3f
	.zero		1


	//   ....[32]....
        /*05a4*/ 	.word	0x00006210
        /*05a8*/ 	.word	0x00000098
        /*05ac*/ 	.word	0x00000000
        /*05b0*/ 	.short	0x0101
        /*05b2*/ 	.byte	0x3f
	.zero		1


	//   ....[33]....
        /*05b4*/ 	.word	0x00006350
        /*05b8*/ 	.word	0x000000c4
        /*05bc*/ 	.word	0x00038830
        /*05c0*/ 	.short	0x010a
        /*05c2*/ 	.byte	0x3f
	.zero		1


	//   ....[34]....
        /*05c4*/ 	.word	0x000063a0
        /*05c8*/ 	.word	0x000000c4
        /*05cc*/ 	.word	0x00038830
        /*05d0*/ 	.short	0x010a
        /*05d2*/ 	.byte	0x3f
	.zero		1


	//   ....[35]....
        /*05d4*/ 	.word	0x000066d0
        /*05d8*/ 	.word	0x000000c4
        /*05dc*/ 	.word	0x00038850
        /*05e0*/ 	.short	0x010a
        /*05e2*/ 	.byte	0x3f
	.zero		1


	//   ....[36]....
        /*05e4*/ 	.word	0x00006710
        /*05e8*/ 	.word	0x000000c4
        /*05ec*/ 	.word	0x00038850
        /*05f0*/ 	.short	0x010a
        /*05f2*/ 	.byte	0x3f
	.zero		1


	//   ....[37]....
        /*05f4*/ 	.word	0x00008210
        /*05f8*/ 	.word	0x00000099
        /*05fc*/ 	.word	0x00000000
        /*0600*/ 	.short	0x0101
        /*0602*/ 	.byte	0x3f
	.zero		1


	//   ....[38]....
        /*0604*/ 	.word	0x00008ef0
        /*0608*/ 	.word	0x000000c4
        /*060c*/ 	.word	0x00000000
        /*0610*/ 	.short	0x0101
        /*0612*/ 	.byte	0x3f
	.zero		1


	//   ....[39]....
        /*0614*/ 	.word	0x00009ab0
        /*0618*/ 	.word	0x000000ff
        /*061c*/ 	.word	0x00000000
        /*0620*/ 	.short	0x0101
        /*0622*/ 	.byte	0x04
	.zero		1


	//   ....[40]....
        /*0624*/ 	.word	0x0000cf10
        /*0628*/ 	.word	0x000000ff
        /*062c*/ 	.word	0x00038840
        /*0630*/ 	.short	0x010a
        /*0632*/ 	.byte	0x26
	.zero		1


	//   ....[41]....
        /*0634*/ 	.word	0x0000d8f0
        /*0638*/ 	.word	0x000000ff
        /*063c*/ 	.word	0x00038800
        /*0640*/ 	.short	0x0107
        /*0642*/ 	.byte	0x26
	.zero		1


	//   ....[42]....
        /*0644*/ 	.word	0x0000d970
        /*0648*/ 	.word	0x000000ff
        /*064c*/ 	.word	0x00038800
        /*0650*/ 	.short	0x0101
        /*0652*/ 	.byte	0x26
	.zero		1


	//   ....[43]....
        /*0654*/ 	.word	0x0000e8a0
        /*0658*/ 	.word	0x000000ff
        /*065c*/ 	.word	0x00038810
        /*0660*/ 	.short	0x0107
        /*0662*/ 	.byte	0x26
	.zero		1


	//   ....[44]....
        /*0664*/ 	.word	0x0000e900
        /*0668*/ 	.word	0x000000ff
        /*066c*/ 	.word	0x00038810
        /*0670*/ 	.short	0x0101
        /*0672*/ 	.byte	0x26
	.zero		1


	//   ....[45]....
        /*0674*/ 	.word	0x0000e910
        /*0678*/ 	.word	0x000000ff
        /*067c*/ 	.word	0x00038820
        /*0680*/ 	.short	0x010a
        /*0682*/ 	.byte	0x26
	.zero		1


	//   ....[46]....
        /*0684*/ 	.word	0x0000e970
        /*0688*/ 	.word	0x000000ff
        /*068c*/ 	.word	0x00038860
        /*0690*/ 	.short	0x010a
        /*0692*/ 	.byte	0x26
	.zero		1


	//   ....[47]....
        /*0694*/ 	.word	0x0000f530
        /*0698*/ 	.word	0x000000ff
        /*069c*/ 	.word	0x00038848
        /*06a0*/ 	.short	0x010a
        /*06a2*/ 	.byte	0x26
	.zero		1


	//   ....[48]....
        /*06a4*/ 	.word	0x0000f700
        /*06a8*/ 	.word	0x000000ff
        /*06ac*/ 	.word	0x00038868
        /*06b0*/ 	.short	0x010a
        /*06b2*/ 	.byte	0x26
	.zero		1


	//   ....[49]....
        /*06b4*/ 	.word	0x000100b0
        /*06b8*/ 	.word	0x000000ff
        /*06bc*/ 	.word	0x00038840
        /*06c0*/ 	.short	0x010a
        /*06c2*/ 	.byte	0x26
	.zero		1


	//   ....[50]....
        /*06c4*/ 	.word	0x00010290
        /*06c8*/ 	.word	0x000000ff
        /*06cc*/ 	.word	0x00038860
        /*06d0*/ 	.short	0x010a
        /*06d2*/ 	.byte	0x26
	.zero		1


	//   ....[51]....
        /*06d4*/ 	.word	0x00010c60
        /*06d8*/ 	.word	0x000000ff
        /*06dc*/ 	.word	0x00038848
        /*06e0*/ 	.short	0x010a
        /*06e2*/ 	.byte	0x26
	.zero		1


	//   ....[52]....
        /*06e4*/ 	.word	0x00010e40
        /*06e8*/ 	.word	0x000000ff
        /*06ec*/ 	.word	0x00038868
        /*06f0*/ 	.short	0x010a
        /*06f2*/ 	.byte	0x26
	.zero		1


	//   ....[53]....
        /*06f4*/ 	.word	0x00011660
        /*06f8*/ 	.word	0x00000002
        /*06fc*/ 	.word	0x00038820
        /*0700*/ 	.short	0x010a
        /*0702*/ 	.byte	0x3f
	.zero		1


	//   ....[54]....
        /*0704*/ 	.word	0x00011800
        /*0708*/ 	.word	0x00000007
        /*070c*/ 	.word	0x00000000
        /*0710*/ 	.short	0x010a
        /*0712*/ 	.byte	0x3f
	.zero		1


	//   ....[55]....
        /*0714*/ 	.word	0x00011870
        /*0718*/ 	.word	0x00000005
        /*071c*/ 	.word	0x00000000
        /*0720*/ 	.short	0x010a
        /*0722*/ 	.byte	0x3f
	.zero		1


	//   ....[56]....
        /*0724*/ 	.word	0x000118d0
        /*0728*/ 	.word	0x00000005
        /*072c*/ 	.word	0x00000000
        /*0730*/ 	.short	0x010a
        /*0732*/ 	.byte	0x3f
	.zero		1


	//   ....[57]....
        /*0734*/ 	.word	0x00011900
        /*0738*/ 	.word	0x00000003
        /*073c*/ 	.word	0x00000000
        /*0740*/ 	.short	0x010a
        /*0742*/ 	.byte	0x3f
	.zero		1


	//   ....[58]....
        /*0744*/ 	.word	0x00011960
        /*0748*/ 	.word	0x000000b8
        /*074c*/ 	.word	0x00038800
        /*0750*/ 	.short	0x010a
        /*0752*/ 	.byte	0x3f
	.zero		1


	//   ....[59]....
        /*0754*/ 	.word	0x000119b0
        /*0758*/ 	.word	0x000000b8
        /*075c*/ 	.word	0x00038830
        /*0760*/ 	.short	0x010a
        /*0762*/ 	.byte	0x3f
	.zero		1


	//   ....[60]....
        /*0764*/ 	.word	0x00011a00
        /*0768*/ 	.word	0x000000b8
        /*076c*/ 	.word	0x00038810
        /*0770*/ 	.short	0x010a
        /*0772*/ 	.byte	0x3f
	.zero		1


	//   ....[61]....
        /*0774*/ 	.word	0x00011a50
        /*0778*/ 	.word	0x000000b8
        /*077c*/ 	.word	0x00038850
        /*0780*/ 	.short	0x010a
        /*0782*/ 	.byte	0x3f
	.zero		1


	//   ....[62]....
        /*0784*/ 	.word	0x00011aa0
        /*0788*/ 	.word	0x000000c4
        /*078c*/ 	.word	0x00038830
        /*0790*/ 	.short	0x010a
        /*0792*/ 	.byte	0x3f
	.zero		1


	//   ....[63]....
        /*0794*/ 	.word	0x00011af0
        /*0798*/ 	.word	0x000000c4
        /*079c*/ 	.word	0x00038850
        /*07a0*/ 	.short	0x010a
        /*07a2*/ 	.byte	0x3f
	.zero		1


	//   ....[64]....
        /*07a4*/ 	.word	0x00011c50
        /*07a8*/ 	.word	0x00000003
        /*07ac*/ 	.word	0x00038840
        /*07b0*/ 	.short	0x010a
        /*07b2*/ 	.byte	0x3f
	.zero		1


	//   ....[65]....
        /*07b4*/ 	.word	0x00012bc0
        /*07b8*/ 	.word	0x00000003
        /*07bc*/ 	.word	0x00038820
        /*07c0*/ 	.short	0x010a
        /*07c2*/ 	.byte	0x3f
	.zero		1


	//   ....[66]....
        /*07c4*/ 	.word	0x00012c20
        /*07c8*/ 	.word	0x00000003
        /*07cc*/ 	.word	0x00038860
        /*07d0*/ 	.short	0x010a
        /*07d2*/ 	.byte	0x3f
	.zero		1


	//   ....[67]....
        /*07d4*/ 	.word	0x00012c80
        /*07d8*/ 	.word	0x00000003
        /*07dc*/ 	.word	0x00038848
        /*07e0*/ 	.short	0x010a
        /*07e2*/ 	.byte	0x3f
	.zero		1


	//   ....[68]....
        /*07e4*/ 	.word	0x00012ce0
        /*07e8*/ 	.word	0x00000003
        /*07ec*/ 	.word	0x00038868
        /*07f0*/ 	.short	0x010a
        /*07f2*/ 	.byte	0x3f
	.zero		1


	//   ....[69]....
        /*07f4*/ 	.word	0x00012d40
        /*07f8*/ 	.word	0x00000003
        /*07fc*/ 	.word	0x00038840
        /*0800*/ 	.short	0x010a
        /*0802*/ 	.byte	0x3f
	.zero		1


	//   ....[70]....
        /*0804*/ 	.word	0x00012da0
        /*0808*/ 	.word	0x00000003
        /*080c*/ 	.word	0x00038860
        /*0810*/ 	.short	0x010a
        /*0812*/ 	.byte	0x3f
	.zero		1


	//   ....[71]....
        /*0814*/ 	.word	0x00012e00
        /*0818*/ 	.word	0x00000003
        /*081c*/ 	.word	0x00038848
        /*0820*/ 	.short	0x010a
        /*0822*/ 	.byte	0x3f
	.zero		1


	//   ....[72]....
        /*0824*/ 	.word	0x00012e60
        /*0828*/ 	.word	0x00000003
        /*082c*/ 	.word	0x00038868
        /*0830*/ 	.short	0x010a
        /*0832*/ 	.byte	0x3f
	.zero		1


	//   ....[73]....
        /*0834*/ 	.word	0x00012eb0
        /*0838*/ 	.word	0x00000002
        /*083c*/ 	.word	0x00038820
        /*0840*/ 	.short	0x010a
        /*0842*/ 	.byte	0x3f
	.zero		1


	//   ....[74]....
        /*0844*/ 	.word	0x00013050
        /*0848*/ 	.word	0x00000007
        /*084c*/ 	.word	0x00000000
        /*0850*/ 	.short	0x010a
        /*0852*/ 	.byte	0x3f
	.zero		1


	//   ....[75]....
        /*0854*/ 	.word	0x000130a0
        /*0858*/ 	.word	0x00000005
        /*085c*/ 	.word	0x00000000
        /*0860*/ 	.short	0x010a
        /*0862*/ 	.byte	0x3f
	.zero		1


	//   ....[76]....
        /*0864*/ 	.word	0x000130f0
        /*0868*/ 	.word	0x00000005
        /*086c*/ 	.word	0x00000000
        /*0870*/ 	.short	0x010a
        /*0872*/ 	.byte	0x3f
	.zero		1


	//----- nvinfo : EIATTR_NUM_MBARRIERS
	.align		4
.L_621:
        /*0874*/ 	.byte	0x03, 0x38
        /*0876*/ 	.short	0x0017


	//----- nvinfo : EIATTR_EXIT_INSTR_OFFSETS
	.align		4
        /*0878*/ 	.byte	0x04, 0x1c
        /*087a*/ 	.short	(.L_623 - .L_622)


	//   ....[0]....
.L_622:
        /*087c*/ 	.word	0x00011950


	//----- nvinfo : EIATTR_MAX_THREADS
	.align		4
.L_623:
        /*0880*/ 	.byte	0x04, 0x05
        /*0882*/ 	.short	(.L_625 - .L_624)
.L_624:
        /*0884*/ 	.word	0x00000180
        /*0888*/ 	.word	0x00000001
        /*088c*/ 	.word	0x00000001


	//----- nvinfo : EIATTR_CRS_STACK_SIZE
	.align		4
.L_625:
        /*0890*/ 	.byte	0x04, 0x1e
        /*0892*/ 	.short	(.L_627 - .L_626)
.L_626:
        /*0894*/ 	.word	0x00000000


	//----- nvinfo : EIATTR_CBANK_PARAM_SIZE
	.align		4
.L_627:
        /*0898*/ 	.byte	0x03, 0x19
        /*089a*/ 	.short	0x0b70


	//----- nvinfo : EIATTR_PARAM_CBANK
	.align		4
        /*089c*/ 	.byte	0x04, 0x0a
        /*089e*/ 	.short	(.L_629 - .L_628)
	.align		4
.L_628:
        /*08a0*/ 	.word	index@(.nv.constant0._ZN7cutlass13device_kernelIN5flash11enable_sm90INS1_16FlashAttnFwdSm90INS1_25CollectiveMainloopFwdSm90ILi2EN4cute5tupleIJNS5_1CILi1EEES8_S8_EEENS6_IJNS7_ILi64EEESA_SA_EEELi512ENS_10bfloat16_tEfNS_4arch4Sm90ELb0ELb0ELb0ELb0ELb0ELb0ELb1ELb0ELb0ELb1ELb1ELb0EEENS1_21CollectiveEpilogueFwdINS6_IJSA_NS7_ILi512EEESA_EEES9_SC_SE_Li256ELb0ELb1ELb1ELb0EEENS1_19SingleTileSchedulerILb0ELb1ELb1ELi64EEEEEEEEEvNT_6ParamsE)
        /*08a4*/ 	.short	0x0210
        /*08a6*/ 	.short	0x0b70


	//----- nvinfo : EIATTR_SW_WAR
	.align		4
.L_629:
        /*08a8*/ 	.byte	0x04, 0x36
        /*08aa*/ 	.short	(.L_631 - .L_630)
.L_630:
        /*08ac*/ 	.word	0x00000008
.L_631:


//--------------------- .nv.info._ZN7cutlass13device_kernelIN5flash11enable_sm90INS1_16FlashAttnFwdSm90INS1_25CollectiveMainloopFwdSm90ILi2EN4cute5tupleIJNS5_1CILi1EEES8_S8_EEENS6_IJNS7_ILi64EEESA_SA_EEELi512ENS_10bfloat16_tEfNS_4arch4Sm90ELb0ELb0ELb0ELb1ELb0ELb0ELb0ELb0ELb0ELb1ELb1ELb0EEENS1_21CollectiveEpilogueFwdINS6_IJSA_NS7_ILi512EEESA_EEES9_SC_SE_Li256ELb1ELb1ELb1ELb0EEENS1_36VarlenDynamicPersistentTileSchedulerILi64ELi64ELi256ELi128ELb1ELb1ELb1ELb0ELb1ELb1EEEEEEEEEvNT_6ParamsE --------------------------
	.section	.nv.info._ZN7cutlass13device_kernelIN5flash11enable_sm90INS1_16FlashAttnFwdSm90INS1_25CollectiveMainloopFwdSm90ILi2EN4cute5tupleIJNS5_1CILi1EEES8_S8_EEENS6_IJNS7_ILi64EEESA_SA_EEELi512ENS_10bfloat16_tEfNS_4arch4Sm90ELb0ELb0ELb0ELb1ELb0ELb0ELb0ELb0ELb0ELb1ELb1ELb0EEENS1_21CollectiveEpilogueFwdINS6_IJSA_NS7_ILi512EEESA_EEES9_SC_SE_Li256ELb1ELb1ELb1ELb0EEENS1_36VarlenDynamicPersistentTileSchedulerILi64ELi64ELi256ELi128ELb1ELb1ELb1ELb0ELb1ELb1EEEEEEEEEvNT_6ParamsE,"",@"SHT_CUDA_INFO"
	.sectionflags	@""
	.align	4


	//----- nvinfo : EIATTR_CUDA_API_VERSION
	.align		4
        /*0000*/ 	.byte	0x04, 0x37
        /*0002*/ 	.short	(.L_633 - .L_632)
.L_632:
        /*0004*/ 	.word	0x00000082


	//----- nvinfo : EIATTR_KPARAM_INFO
	.align		4
.L_633:
        /*0008*/ 	.byte	0x04, 0x17
        /*000a*/ 	.short	(.L_635 - .L_634)
.L_634:
        /*000c*/ 	.word	0x00000000
        /*0010*/ 	.short	0x0000
        /*0012*/ 	.short	0x0070
        /*0014*/ 	.byte	0x00, 0xf0, 0x01, 0x2a


	//----- nvinfo : EIATTR_SPARSE_MMA_MASK
	.align		4
.L_635:
        /*0018*/ 	.byte	0x03, 0x50
        /*001a*/ 	.short	0x0000


	//----- nvinfo : EIATTR_MAXREG_COUNT
	.align		4
        /*001c*/ 	.byte	0x03, 0x1b
        /*001e*/ 	.short	0x00a8


	//----- nvinfo : EIATTR_NUM_BARRIERS
	.align		4
        /*0020*/ 	.byte	0x02, 0x4c
        /*0022*/ 	.byte	0x10
	.zero		1


	//----- nvinfo : EIATTR_EXTERNS
	.align		4
        /*0024*/ 	.byte	0x04, 0x0f
        /*0026*/ 	.short	(.L_637 - .L_636)


	//   ....[0]....
	.align		4
.L_636:
        /*0028*/ 	.word	index@(__assertfail)


	//----- nvinfo : EIATTR_ANNOTATIONS
	.align		4
.L_637:
        /*002c*/ 	.byte	0x04, 0x55
        /*002e*/ 	.short	(.L_639 - .L_638)


	//   ....[0]....
.L_638:
        /* <DEDUP_REMOVED lines=66> */


	//----- nvinfo : EIATTR_MERCURY_ISA_VERSION
	.align		4
.L_639:
        /*0438*/ 	.byte	0x03, 0x5f
        /*043a*/ 	.short	0x0101


	//----- nvinfo : EIATTR_UNUSED_LOAD_BYTE_OFFSET
	.align		4
        /*043c*/ 	.byte	0x04, 0x44
        /*043e*/ 	.short	(.L_641 - .L_640)


	//   ....[0]....
.L_640:
        /*0440*/ 	.word	0x00000a10
        /*0444*/ 	.word	0x0000fff0


	//   ....[1]....
        /*0448*/ 	.word	0x00007980
        /*044c*/ 	.word	0x0000fff0


	//----- nvinfo : EIATTR_INT_WARP_WIDE_INSTR_OFFSETS
	.align		4
.L_641:
        /*0450*/ 	.byte	0x04, 0x31
        /*0452*/ 	.short	(.L_643 - .L_642)


	//   ....[0]....
.L_642:
        /*0454*/ 	.word	0x00000130


	//   ....[1]....
        /*0458*/ 	.word	0x00000170


	//   ....[2]....
        /*045c*/ 	.word	0x000001e0


	//   ....[3]....
        /*0460*/ 	.word	0x0000d9a0


	//   ....[4]....
        /*0464*/ 	.word	0x0000da30


	//   ....[5]....
        /*0468*/ 	.word	0x000122d0


	//   ....[6]....
        /*046c*/ 	.word	0x00012360


	//----- nvinfo : EIATTR_COOP_GROUP_MASK_REGIDS
	.align		4
.L_643:
        /*0470*/ 	.byte	0x04, 0x29
        /*0472*/ 	.short	(.L_645 - .L_644)


	//   ....[0]....
.L_644:
        /*0474*/ 	.word	0xffffffff


	//   ....[1]....
        /*0478*/ 	.word	0xffffffff


	//   ....[2]....
        /*047c*/ 	.word	0xffffffff


	//   ....[3]....
        /*0480*/ 	.word	0xffffffff


	//   ....[4]....
        /*0484*/ 	.word	0xffffffff


	//   ....[5]....
        /*0488*/ 	.word	0xffffffff


	//   ....[6]....
        /*048c*/ 	.word	0xffffffff


	//   ....[7]....
        /*0490*/ 	.word	0xffffffff


	//   ....[8]....
        /*0494*/ 	.word	0xffffffff


	//   ....[9]....
        /*0498*/ 	.word	0xffffffff


	//   ....[10]....
        /*049c*/ 	.word	0xffffffff


	//   ....[11]....
        /*04a0*/ 	.word	0xffffffff


	//   ....[12]....
        /*04a4*/ 	.word	0xffffffff


	//   ....[13]....
        /*04a8*/ 	.word	0xffffffff


	//   ....[14]....
        /*04ac*/ 	.word	0xffffffff


	//   ....[15]....
        /*04b0*/ 	.word	0xffffffff


	//   ....[16]....
        /*04b4*/ 	.word	0xffffffff


	//   ....[17]....
        /*04b8*/ 	.word	0xffffffff


	//   ....[18]....
        /*04bc*/ 	.word	0xffffffff


	//   ....[19]....
        /*04c0*/ 	.word	0xffffffff


	//   ....[20]....
        /*04c4*/ 	.word	0xffffffff


	//   ....[21]....
        /*04c8*/ 	.word	0xffffffff


	//   ....[22]....
        /*04cc*/ 	.word	0xffffffff


	//   ....[23]....
        /*04d0*/ 	.word	0xffffffff


	//   ....[24]....
        /*04d4*/ 	.word	0xffffffff


	//   ....[25]....
        /*04d8*/ 	.word	0xffffffff


	//   ....[26]....
        /*04dc*/ 	.word	0xffffffff


	//   ....[27]....
        /*04e0*/ 	.word	0xffffffff


	//   ....[28]....
        /*04e4*/ 	.word	0xffffffff


	//   ....[29]....
        /*04e8*/ 	.word	0xffffffff


	//   ....[30]....
        /*04ec*/ 	.word	0xffffffff


	//   ....[31]....
        /*04f0*/ 	.word	0xffffffff


	//   ....[32]....
        /*04f4*/ 	.word	0xffffffff


	//   ....[33]....
        /*04f8*/ 	.word	0xffffffff


	//   ....[34]....
        /*04fc*/ 	.word	0xffffffff


	//   ....[35]....
        /*0500*/ 	.word	0xffffffff


	//   ....[36]....
        /*0504*/ 	.word	0xffffffff


	//   ....[37]....
        /*0508*/ 	.word	0xffffffff


	//   ....[38]....
        /*050c*/ 	.word	0xffffffff


	//   ....[39]....
        /*0510*/ 	.word	0xffffffff


	//   ....[40]....
        /*0514*/ 	.word	0xffffffff


	//   ....[41]....
        /*0518*/ 	.word	0xffffffff


	//   ....[42]....
        /*051c*/ 	.word	0xffffffff


	//   ....[43]....
        /*0520*/ 	.word	0xffffffff


	//   ....[44]....
        /*0524*/ 	.word	0xffffffff


	//   ....[45]....
        /*0528*/ 	.word	0xffffffff


	//   ....[46]....
        /*052c*/ 	.word	0xffffffff


	//   ....[47]....
        /*0530*/ 	.word	0xffffffff


	//   ....[48]....
        /*0534*/ 	.word	0xffffffff


	//   ....[49]....
        /*0538*/ 	.word	0xffffffff


	//   ....[50]....
        /*053c*/ 	.word	0xffffffff


	//   ....[51]....
        /*0540*/ 	.word	0xffffffff


	//   ....[52]....
        /*0544*/ 	.word	0xffffffff


	//   ....[53]....
        /*0548*/ 	.word	0xffffffff


	//   ....[54]....
        /*054c*/ 	.word	0xffffffff


	//   ....[55]....
        /*0550*/ 	.word	0xffffffff


	//   ....[56]....
        /*0554*/ 	.word	0xffffffff


	//   ....[57]....
        /*0558*/ 	.word	0xffffffff


	//   ....[58]....
        /*055c*/ 	.word	0xffffffff


	//   ....[59]....
        /*0560*/ 	.word	0xffffffff


	//   ....[60]....
        /*0564*/ 	.word	0xffffffff


	//   ....[61]....
        /*0568*/ 	.word	0xffffffff


	//   ....[62]....
        /*056c*/ 	.word	0xffffffff


	//   ....[63]....
        /*0570*/ 	.word	0xffffffff


	//   ....[64]....
        /*0574*/ 	.word	0xffffffff


	//   ....[65]....
        /*0578*/ 	.word	0xffffffff


	//   ....[66]....
        /*057c*/ 	.word	0xffffffff


	//   ....[67]....
        /*0580*/ 	.word	0xffffffff


	//   ....[68]....
        /*0584*/ 	.word	0xffffffff


	//   ....[69]....
        /*0588*/ 	.word	0xffffffff


	//   ....[70]....
        /*058c*/ 	.word	0xffffffff


	//   ....[71]....
        /*0590*/ 	.word	0xffffffff


	//   ....[72]....
        /*0594*/ 	.word	0xffffffff


	//   ....[73]....
        /*0598*/ 	.word	0xffffffff


	//   ....[74]....
        /*059c*/ 	.word	0xffffffff


	//   ....[75]....
        /*05a0*/ 	.word	0xffffffff


	//   ....[76]....
        /*05a4*/ 	.word	0xffffffff


	//   ....[77]....
        /*05a8*/ 	.word	0xffffffff


	//   ....[78]....
        /*05ac*/ 	.word	0xffffffff


	//   ....[79]....
        /*05b0*/ 	.word	0xffffffff


	//   ....[80]....
        /*05b4*/ 	.word	0xffffffff


	//   ....[81]....
        /*05b8*/ 	.word	0xffffffff


	//   ....[82]....
        /*05bc*/ 	.word	0xffffffff


	//   ....[83]....
        /*05c0*/ 	.word	0xffffffff


	//   ....[84]....
        /*05c4*/ 	.word	0xffffffff


	//   ....[85]....
        /*05c8*/ 	.word	0x0500000f


	//   ....[86]....
        /*05cc*/ 	.word	0x0500000f


	//   ....[87]....
        /*05d0*/ 	.word	0x0500000f


	//   ....[88]....
        /*05d4*/ 	.word	0x0500000f


	//   ....[89]....
        /*05d8*/ 	.word	0x0500000f


	//   ....[90]....
        /*05dc*/ 	.word	0x0500000f


	//   ....[91]....
        /*05e0*/ 	.word	0x0500000f


	//   ....[92]....
        /*05e4*/ 	.word	0x0500000f


	//   ....[93]....
        /*05e8*/ 	.word	0x0500000f


	//   ....[94]....
        /*05ec*/ 	.word	0x0500000f


	//   ....[95]....
        /*05f0*/ 	.word	0x0500000f


	//   ....[96]....
        /*05f4*/ 	.word	0x0500000f


	//   ....[97]....
        /*05f8*/ 	.word	0x0500000f


	//   ....[98]....
        /*05fc*/ 	.word	0x0500000f


	//   ....[99]....
        /*0600*/ 	.word	0x0500000f


	//   ....[100]....
        /*0604*/ 	.word	0x0500000f


	//   ....[101]....
        /*0608*/ 	.word	0x0500000f


	//   ....[102]....
        /*060c*/ 	.word	0x0500000f


	//   ....[103]....
        /*0610*/ 	.word	0x0500000f


	//   ....[104]....
        /*0614*/ 	.word	0x0500000f


	//   ....[105]....
        /*0618*/ 	.word	0x0500000f


	//   ....[106]....
        /*061c*/ 	.word	0x0500000f


	//   ....[107]....
        /*0620*/ 	.word	0x0500000f


	//   ....[108]....
        /*0624*/ 	.word	0x0500000f


	//   ....[109]....
        /*0628*/ 	.word	0x0500000f


	//   ....[110]....
        /*062c*/ 	.word	0x0500000f


	//   ....[111]....
        /*0630*/ 	.word	0x0500000f


	//   ....[112]....
        /*0634*/ 	.word	0x0500000f


	//----- nvinfo : EIATTR_COOP_GROUP_INSTR_OFFSETS
	.align		4
.L_645:
        /*0638*/ 	.byte	0x04, 0x28
        /*063a*/ 	.short	(.L_647 - .L_646)


	//   ....[0]....
.L_646:
        /*063c*/ 	.word	0x00000060


	//   ....[1]....
        /*0640*/ 	.word	0x00000140


	//   ....[2]....
        /*0644*/ 	.word	0x00000190


	//   ....[3]....
        /*0648*/ 	.word	0x00000380


	//   ....[4]....
        /*064c*/ 	.word	0x000004e0


	//   ....[5]....
        /*0650*/ 	.word	0x00000600


	//   ....[6]....
        /*0654*/ 	.word	0x00000760


	//   ....[7]....
        /*0658*/ 	.word	0x00001f30


	//   ....[8]....
        /*065c*/ 	.word	0x00003f60


	//   ....[9]....
        /*0660*/ 	.word	0x00004940


	//   ....[10]....
        /*0664*/ 	.word	0x00004990


	//   ....[11]....
        /*0668*/ 	.word	0x00004ba0


	//   ....[12]....
        /*066c*/ 	.word	0x00004c50


	//   ....[13]....
        /*0670*/ 	.word	0x00005550


	//   ....[14]....
        /*0674*/ 	.word	0x000059b0


	//   ....[15]....
        /*0678*/ 	.word	0x000059d0


	//   ....[16]....
        /*067c*/ 	.word	0x00006200


	//   ....[17]....
        /*0680*/ 	.word	0x000062a0


	//   ....[18]....
        /*0684*/ 	.word	0x00006e50


	//   ....[19]....
        /*0688*/ 	.word	0x00006e90


	//   ....[20]....
        /*068c*/ 	.word	0x00006f00


	//   ....[21]....
        /*0690*/ 	.word	0x00006f30


	//   ....[22]....
        /*0694*/ 	.word	0x00006f60


	//   ....[23]....
        /*0698*/ 	.word	0x00008750


	//   ....[24]....
        /*069c*/ 	.word	0x00008b60


	//   ....[25]....
        /*06a0*/ 	.word	0x00008b90


	//   ....[26]....
        /*06a4*/ 	.word	0x00008bb0


	//   ....[27]....
        /*06a8*/ 	.word	0x00008bc0


	//   ....[28]....
        /*06ac*/ 	.word	0x00009800


	//   ....[29]....
        /*06b0*/ 	.word	0x00009820


	//   ....[30]....
        /*06b4*/ 	.word	0x00009ad0


	//   ....[31]....
        /*06b8*/ 	.word	0x00009af0


	//   ....[32]....
        /*06bc*/ 	.word	0x0000a260


	//   ....[33]....
        /*06c0*/ 	.word	0x0000a270


	//   ....[34]....
        /*06c4*/ 	.word	0x0000aac0


	//   ....[35]....
        /*06c8*/ 	.word	0x0000aae0


	//   ....[36]....
        /*06cc*/ 	.word	0x0000be90


	//   ....[37]....
        /*06d0*/ 	.word	0x0000bec0


	//   ....[38]....
        /*06d4*/ 	.word	0x0000c0f0


	//   ....[39]....
        /*06d8*/ 	.word	0x0000c110


	//   ....[40]....
        /*06dc*/ 	.word	0x0000c3c0


	//   ....[41]....
        /*06e0*/ 	.word	0x0000c5e0


	//   ....[42]....
        /*06e4*/ 	.word	0x0000c610


	//   ....[43]....
        /*06e8*/ 	.word	0x0000c640


	//   ....[44]....
        /*06ec*/ 	.word	0x0000c670


	//   ....[45]....
        /*06f0*/ 	.word	0x0000c6a0


	//   ....[46]....
        /*06f4*/ 	.word	0x0000c6d0


	//   ....[47]....
        /*06f8*/ 	.word	0x0000c870


	//   ....[48]....
        /*06fc*/ 	.word	0x0000c8a0


	//   ....[49]....
        /*0700*/ 	.word	0x0000c8d0


	//   ....[50]....
        /*0704*/ 	.word	0x0000c900


	//   ....[51]....
        /*0708*/ 	.word	0x0000c930


	//   ....[52]....
        /*070c*/ 	.word	0x0000c960


	//   ....[53]....
        /*0710*/ 	.word	0x0000c9f0


	//   ....[54]....
        /*0714*/ 	.word	0x0000ca20


	//   ....[55]....
        /*0718*/ 	.word	0x0000ca30


	//   ....[56]....
        /*071c*/ 	.word	0x0000cae0


	//   ....[57]....
        /*0720*/ 	.word	0x0000df80


	//   ....[58]....
        /*0724*/ 	.word	0x0000ea50


	//   ....[59]....
        /*0728*/ 	.word	0x0000ea60


	//   ....[60]....
        /*072c*/ 	.word	0x0000eb00


	//   ....[61]....
        /*0730*/ 	.word	0x0000eb10


	//   ....[62]....
        /*0734*/ 	.word	0x0000eb90


	//   ....[63]....
        /*0738*/ 	.word	0x0000eba0


	//   ....[64]....
        /*073c*/ 	.word	0x0000ebf0


	//   ....[65]....
        /*0740*/ 	.word	0x0000ec10


	//   ....[66]....
        /*0744*/ 	.word	0x000125e0


	//   ....[67]....
        /*0748*/ 	.word	0x00012610


	//   ....[68]....
        /*074c*/ 	.word	0x00012680


	//   ....[69]....
        /*0750*/ 	.word	0x000126b0


	//   ....[70]....
        /*0754*/ 	.word	0x000126e0


	//   ....[71]....
        /*0758*/ 	.word	0x00012710


	//   ....[72]....
        /*075c*/ 	.word	0x00012740


	//   ....[73]....
        /*0760*/ 	.word	0x00012770


	//   ....[74]....
        /*0764*/ 	.word	0x00012930


	//   ....[75]....
        /*0768*/ 	.word	0x00012960


	//   ....[76]....
        /*076c*/ 	.word	0x00012990


	//   ....[77]....
        /*0770*/ 	.word	0x000129c0


	//   ....[78]....
        /*0774*/ 	.word	0x000129f0


	//   ....[79]....
        /*0778*/ 	.word	0x00012a20


	//   ....[80]....
        /*077c*/ 	.word	0x00012ae0


	//   ....[81]....
        /*0780*/ 	.word	0x00012b00


	//   ....[82]....
        /*0784*/ 	.word	0x00012b10


	//   ....[83]....
        /*0788*/ 	.word	0x00012b70


	//   ....[84]....
        /*078c*/ 	.word	0x00013280


	//   ....[85]....
        /*0790*/ 	.word	0x00013810


	//   ....[86]....
        /*0794*/ 	.word	0x000139f0


	//   ....[87]....
        /*0798*/ 	.word	0x00013a40


	//   ....[88]....
        /*079c*/ 	.word	0x00013aa0


	//   ....[89]....
        /*07a0*/ 	.word	0x00013b90


	//   ....[90]....
        /*07a4*/ 	.word	0x00013bf0


	//   ....[91]....
        /*07a8*/ 	.word	0x00013ce0


	//   ....[92]....
        /*07ac*/ 	.word	0x00013d40


	//   ....[93]....
        /*07b0*/ 	.word	0x00013e10


	//   ....[94]....
        /*07b4*/ 	.word	0x00014140


	//   ....[95]....
        /*07b8*/ 	.word	0x000141e0


	//   ....[96]....
        /*07bc*/ 	.word	0x00014380


	//   ....[97]....
        /*07c0*/ 	.word	0x000143f0


	//   ....[98]....
        /*07c4*/ 	.word	0x00014460


	//   ....[99]....
        /*07c8*/ 	.word	0x000144d0


	//   ....[100]....
        /*07cc*/ 	.word	0x00014540


	//   ....[101]....
        /*07d0*/ 	.word	0x000145c0


	//   ....[102]....
        /*07d4*/ 	.word	0x00014650


	//   ....[103]....
        /*07d8*/ 	.word	0x000146f0


	//   ....[104]....
        /*07dc*/ 	.word	0x00014760


	//   ....[105]....
        /*07e0*/ 	.word	0x000147d0


	//   ....[106]....
        /*07e4*/ 	.word	0x00014840


	//   ....[107]....
        /*07e8*/ 	.word	0x000148c0


	//   ....[108]....
        /*07ec*/ 	.word	0x00014930


	//   ....[109]....
        /*07f0*/ 	.word	0x000149d0


	//   ....[110]....
        /*07f4*/ 	.word	0x00014a20


	//   ....[111]....
        /*07f8*/ 	.word	0x00014ab0


	//   ....[112]....
        /*07fc*/ 	.word	0x00014be0


	//----- nvinfo : EIATTR_REG_RECONFIG
	.align		4
.L_647:
        /*0800*/ 	.byte	0x01, 0x54
	.zero		2


	//----- nvinfo : EIATTR_SYSCALL_OFFSETS
	.align		4
        /*0804*/ 	.byte	0x04, 0x46
        /*0806*/ 	.short	(.L_649 - .L_648)


	//   ....[0]....
.L_648:
        /*0808*/ 	.word	0x00004120


	//   ....[1]....
        /*080c*/ 	.word	0x0000dba0


	//   ....[2]....
        /*0810*/ 	.word	0x0000dcf0


	//   ....[3]....
        /*0814*/ 	.word	0x0000ddf0


	//   ....[4]....
        /*0818*/ 	.word	0x0000e670


	//----- nvinfo : EIATTR_MBARRIER_INSTR_OFFSETS
	.align		4
.L_649:
        /*081c*/ 	.byte	0x04, 0x39
        /*081e*/ 	.short	(.L_651 - .L_650)


	//   ....[0]....
.L_650:
        /*0820*/ 	.word	0x00000270
        /*0824*/ 	.word	0x000000ff
        /*0828*/ 	.word	0x00028c00
        /*082c*/ 	.short	0x0100
        /*082e*/ 	.byte	0x08
	.zero		1


	//   ....[1]....
        /*0830*/ 	.word	0x00000280
        /*0834*/ 	.word	0x000000ff
        /*0838*/ 	.word	0x00028c20
        /*083c*/ 	.short	0x0100
        /*083e*/ 	.byte	0x08
	.zero		1


	//   ....[2]....
        /*0840*/ 	.word	0x00000330
        /*0844*/ 	.word	0x000000ff
        /*0848*/ 	.word	0x00028c30
        /*084c*/ 	.short	0x0100
        /*084e*/ 	.byte	0x06
	.zero		1


	//   ....[3]....
        /*0850*/ 	.word	0x00000340
        /*0854*/ 	.word	0x000000ff
        /*0858*/ 	.word	0x00028c40
        /*085c*/ 	.short	0x0100
        /*085e*/ 	.byte	0x06
	.zero		1


	//   ....[4]....
        /*0860*/ 	.word	0x00000350
        /*0864*/ 	.word	0x000000ff
        /*0868*/ 	.word	0x00028c38
        /*086c*/ 	.short	0x0100
        /*086e*/ 	.byte	0x06
	.zero		1


	//   ....[5]....
        /*0870*/ 	.word	0x00000360
        /*0874*/ 	.word	0x000000ff
        /*0878*/ 	.word	0x00028c48
        /*087c*/ 	.short	0x0100
        /*087e*/ 	.byte	0x06
	.zero		1


	//   ....[6]....
        /*0880*/ 	.word	0x00000490
        /*0884*/ 	.word	0x000000ff
        /*0888*/ 	.word	0x00028c50
        /*088c*/ 	.short	0x0100
        /*088e*/ 	.byte	0x08
	.zero		1


	//   ....[7]....
        /*0890*/ 	.word	0x000004a0
        /*0894*/ 	.word	0x000000ff
        /*0898*/ 	.word	0x00028c60
        /*089c*/ 	.short	0x0100
        /*089e*/ 	.byte	0x08
	.zero		1


	//   ....[8]....
        /*08a0*/ 	.word	0x000004b0
        /*08a4*/ 	.word	0x000000ff
        /*08a8*/ 	.word	0x00028c58
        /*08ac*/ 	.short	0x0100
        /*08ae*/ 	.byte	0x08
	.zero		1


	//   ....[9]....
        /*08b0*/ 	.word	0x000004c0
        /*08b4*/ 	.word	0x000000ff
        /*08b8*/ 	.word	0x00028c68
        /*08bc*/ 	.short	0x0100
        /*08be*/ 	.byte	0x08
	.zero		1


	//   ....[10]....
        /*08c0*/ 	.word	0x000005b0
        /*08c4*/ 	.word	0x000000ff
        /*08c8*/ 	.word	0x00028c70
        /*08cc*/ 	.short	0x0100
        /*08ce*/ 	.byte	0x06
	.zero		1


	//   ....[11]....
        /*08d0*/ 	.word	0x000005c0
        /*08d4*/ 	.word	0x000000ff
        /*08d8*/ 	.word	0x00028c80
        /*08dc*/ 	.short	0x0100
        /*08de*/ 	.byte	0x06
	.zero		1


	//   ....[12]....
        /*08e0*/ 	.word	0x000005d0
        /*08e4*/ 	.word	0x000000ff
        /*08e8*/ 	.word	0x00028c78
        /*08ec*/ 	.short	0x0100
        /*08ee*/ 	.byte	0x06
	.zero		1


	//   ....[13]....
        /*08f0*/ 	.word	0x000005e0
        /*08f4*/ 	.word	0x000000ff
        /*08f8*/ 	.word	0x00028c88
        /*08fc*/ 	.short	0x0100
        /*08fe*/ 	.byte	0x06
	.zero		1


	//   ....[14]....
        /*0900*/ 	.word	0x00000710
        /*0904*/ 	.word	0x000000ff
        /*0908*/ 	.word	0x00028c90
        /*090c*/ 	.short	0x0100
        /*090e*/ 	.byte	0x08
	.zero		1


	//   ....[15]....
        /*0910*/ 	.word	0x00000720
        /*0914*/ 	.word	0x000000ff
        /*0918*/ 	.word	0x00028ca0
        /*091c*/ 	.short	0x0100
        /*091e*/ 	.byte	0x08
	.zero		1


	//   ....[16]....
        /*0920*/ 	.word	0x00000730
        /*0924*/ 	.word	0x000000ff
        /*0928*/ 	.word	0x00028c98
        /*092c*/ 	.short	0x0100
        /*092e*/ 	.byte	0x08
	.zero		1


	//   ....[17]....
        /*0930*/ 	.word	0x00000740
        /*0934*/ 	.word	0x000000ff
        /*0938*/ 	.word	0x00028ca8
        /*093c*/ 	.short	0x0100
        /*093e*/ 	.byte	0x08
	.zero		1


	//   ....[18]....
        /*0940*/ 	.word	0x00000870
        /*0944*/ 	.word	0x000000ff
        /*0948*/ 	.word	0x00028cb0
        /*094c*/ 	.short	0x0100
        /*094e*/ 	.byte	0x08
	.zero		1


	//   ....[19]....
        /*0950*/ 	.word	0x00000880
        /*0954*/ 	.word	0x000000ff
        /*0958*/ 	.word	0x00028cc0
        /*095c*/ 	.short	0x0100
        /*095e*/ 	.byte	0x08
	.zero		1


	//   ....[20]....
        /*0960*/ 	.word	0x00000890
        /*0964*/ 	.word	0x000000ff
        /*0968*/ 	.word	0x00028cb8
        /*096c*/ 	.short	0x0100
        /*096e*/ 	.byte	0x08
	.zero		1


	//   ....[21]....
        /*0970*/ 	.word	0x000008a0
        /*0974*/ 	.word	0x000000ff
        /*0978*/ 	.word	0x00028cc8
        /*097c*/ 	.short	0x0100
        /*097e*/ 	.byte	0x08
	.zero		1


	//   ....[22]....
        /*0980*/ 	.word	0x00002040
        /*0984*/ 	.word	0x000000ff
        /*0988*/ 	.word	0x00028c50
        /*098c*/ 	.short	0x010a
        /*098e*/ 	.byte	0x11
	.zero		1


	//   ....[23]....
        /*0990*/ 	.word	0x00002330
        /*0994*/ 	.word	0x00000000
        /*0998*/ 	.word	0x00000000
        /*099c*/ 	.short	0x0101
        /*099e*/ 	.byte	0x3f
	.zero		1


	//   ....[24]....
        /*09a0*/ 	.word	0x00002cc0
        /*09a4*/ 	.word	0x000000ff
        /*09a8*/ 	.word	0x00028c50
        /*09ac*/ 	.short	0x010a
        /*09ae*/ 	.byte	0x06
	.zero		1


	//   ....[25]....
        /*09b0*/ 	.word	0x00002d00
        /*09b4*/ 	.word	0x000000ff
        /*09b8*/ 	.word	0x00028c50
        /*09bc*/ 	.short	0x010a
        /*09be*/ 	.byte	0x06
	.zero		1


	//   ....[26]....
        /*09c0*/ 	.word	0x00002f50
        /*09c4*/ 	.word	0x00000000
        /*09c8*/ 	.word	0x00000000
        /*09cc*/ 	.short	0x0101
        /*09ce*/ 	.byte	0x3f
	.zero		1


	//   ....[27]....
        /*09d0*/ 	.word	0x000041a0
        /*09d4*/ 	.word	0x000000ff
        /*09d8*/ 	.word	0x00028c00
        /*09dc*/ 	.short	0x010a
        /*09de*/ 	.byte	0x26
	.zero		1


	//   ....[28]....
        /*09e0*/ 	.word	0x00004220
        /*09e4*/ 	.word	0x00000007
        /*09e8*/ 	.word	0x00028c30
        /*09ec*/ 	.short	0x010a
        /*09ee*/ 	.byte	0x3f
	.zero		1


	//   ....[29]....
        /*09f0*/ 	.word	0x00004260
        /*09f4*/ 	.word	0x00000007
        /*09f8*/ 	.word	0x00028c30
        /*09fc*/ 	.short	0x010a
        /*09fe*/ 	.byte	0x3f
	.zero		1


	//   ....[30]....
        /*0a00*/ 	.word	0x00004e40
        /*0a04*/ 	.word	0x00000005
        /*0a08*/ 	.word	0x00000000
        /*0a0c*/ 	.short	0x0101
        /*0a0e*/ 	.byte	0x3f
	.zero		1


	//   ....[31]....
        /*0a10*/ 	.word	0x000052b0
        /*0a14*/ 	.word	0x00000007
        /*0a18*/ 	.word	0x00028c50
        /*0a1c*/ 	.short	0x010a
        /*0a1e*/ 	.byte	0x3f
	.zero		1


	//   ....[32]....
        /*0a20*/ 	.word	0x00005300
        /*0a24*/ 	.word	0x00000007
        /*0a28*/ 	.word	0x00028c50
        /*0a2c*/ 	.short	0x010a
        /*0a2e*/ 	.byte	0x3f
	.zero		1


	//   ....[33]....
        /*0a30*/ 	.word	0x00005570
        /*0a34*/ 	.word	0x00000007
        /*0a38*/ 	.word	0x00000000
        /*0a3c*/ 	.short	0x0101
        /*0a3e*/ 	.byte	0x3f
	.zero		1


	//   ....[34]....
        /*0a40*/ 	.word	0x000056a0
        /*0a44*/ 	.word	0x000000ff
        /*0a48*/ 	.word	0x00028c30
        /*0a4c*/ 	.short	0x010a
        /*0a4e*/ 	.byte	0x17
	.zero		1


	//   ....[35]....
        /*0a50*/ 	.word	0x000056e0
        /*0a54*/ 	.word	0x000000ff
        /*0a58*/ 	.word	0x00028c30
        /*0a5c*/ 	.short	0x010a
        /*0a5e*/ 	.byte	0x17
	.zero		1


	//   ....[36]....
        /*0a60*/ 	.word	0x00006490
        /*0a64*/ 	.word	0x0000000b
        /*0a68*/ 	.word	0x00000000
        /*0a6c*/ 	.short	0x0101
        /*0a6e*/ 	.byte	0x3f
	.zero		1


	//   ....[37]....
        /*0a70*/ 	.word	0x00006bb0
        /*0a74*/ 	.word	0x000000ff
        /*0a78*/ 	.word	0x00028c50
        /*0a7c*/ 	.short	0x010a
        /*0a7e*/ 	.byte	0x17
	.zero		1


	//   ....[38]....
        /*0a80*/ 	.word	0x00006bf0
        /*0a84*/ 	.word	0x000000ff
        /*0a88*/ 	.word	0x00028c50
        /*0a8c*/ 	.short	0x010a
        /*0a8e*/ 	.byte	0x17
	.zero		1


	//   ....[39]....
        /*0a90*/ 	.word	0x00006e70
        /*0a94*/ 	.word	0x0000000a
        /*0a98*/ 	.word	0x00000000
        /*0a9c*/ 	.short	0x0101
        /*0a9e*/ 	.byte	0x3f
	.zero		1


	//   ....[40]....
        /*0aa0*/ 	.word	0x00009810
        /*0aa4*/ 	.word	0x000000ff
        /*0aa8*/ 	.word	0x00000000
        /*0aac*/ 	.short	0x0101
        /*0aae*/ 	.byte	0x04
	.zero		1


	//   ....[41]....
        /*0ab0*/ 	.word	0x0000a190
        /*0ab4*/ 	.word	0x000000ff
        /*0ab8*/ 	.word	0x00000000
        /*0abc*/ 	.short	0x0101
        /*0abe*/ 	.byte	0x04
	.zero		1


	//   ....[42]....
        /*0ac0*/ 	.word	0x0000e1d0
        /*0ac4*/ 	.word	0x00000000
        /*0ac8*/ 	.word	0x00028c40
        /*0acc*/ 	.short	0x010a
        /*0ace*/ 	.byte	0x3f
	.zero		1


	//   ....[43]....
        /*0ad0*/ 	.word	0x0000ecb0
        /*0ad4*/ 	.word	0x00000012
        /*0ad8*/ 	.word	0x00028c00
        /*0adc*/ 	.short	0x0107
        /*0ade*/ 	.byte	0x3f
	.zero		1


	//   ....[44]....
        /*0ae0*/ 	.word	0x0000eda0
        /*0ae4*/ 	.word	0x00000012
        /*0ae8*/ 	.word	0x00028c00
        /*0aec*/ 	.short	0x0101
        /*0aee*/ 	.byte	0x3f
	.zero		1


	//   ....[45]....
        /*0af0*/ 	.word	0x0000edc0
        /*0af4*/ 	.word	0x00000012
        /*0af8*/ 	.word	0x00028c20
        /*0afc*/ 	.short	0x010a
        /*0afe*/ 	.byte	0x3f
	.zero		1


	//   ....[46]....
        /*0b00*/ 	.word	0x0000eea0
        /*0b04*/ 	.word	0x00000000
        /*0b08*/ 	.word	0x00028c60
        /*0b0c*/ 	.short	0x010a
        /*0b0e*/ 	.byte	0x3f
	.zero		1


	//   ....[47]....
        /*0b10*/ 	.word	0x0000fb10
        /*0b14*/ 	.word	0x00000003
        /*0b18*/ 	.word	0x00028c40
        /*0b1c*/ 	.short	0x010a
        /*0b1e*/ 	.byte	0x3f
	.zero		1


	//   ....[48]....
        /*0b20*/ 	.word	0x0000fd60
        /*0b24*/ 	.word	0x00000003
        /*0b28*/ 	.word	0x00028c60
        /*0b2c*/ 	.short	0x010a
        /*0b2e*/ 	.byte	0x3f
	.zero		1


	//   ....[49]....
        /*0b30*/ 	.word	0x00010910
        /*0b34*/ 	.word	0x00000004
        /*0b38*/ 	.word	0x00028c40
        /*0b3c*/ 	.short	0x010a
        /*0b3e*/ 	.byte	0x3f
	.zero		1


	//   ....[50]....
        /*0b40*/ 	.word	0x00010b60
        /*0b44*/ 	.word	0x00000004
        /*0b48*/ 	.word	0x00028c60
        /*0b4c*/ 	.short	0x010a
        /*0b4e*/ 	.byte	0x3f
	.zero		1


	//   ....[51]....
        /*0b50*/ 	.word	0x000116a0
        /*0b54*/ 	.word	0x00000004
        /*0b58*/ 	.word	0x00028c40
        /*0b5c*/ 	.short	0x010a
        /*0b5e*/ 	.byte	0x3f
	.zero		1


	//   ....[52]....
        /*0b60*/ 	.word	0x000118f0
        /*0b64*/ 	.word	0x00000004
        /*0b68*/ 	.word	0x00028c60
        /*0b6c*/ 	.short	0x010a
        /*0b6e*/ 	.byte	0x3f
	.zero		1


	//   ....[53]....
        /*0b70*/ 	.word	0x00013200
        /*0b74*/ 	.word	0x00000000
        /*0b78*/ 	.word	0x00028c20
        /*0b7c*/ 	.short	0x010a
        /*0b7e*/ 	.byte	0x3f
	.zero		1


	//   ....[54]....
        /*0b80*/ 	.word	0x000133f0
        /*0b84*/ 	.word	0x00000006
        /*0b88*/ 	.word	0x00000000
        /*0b8c*/ 	.short	0x010a
        /*0b8e*/ 	.byte	0x3f
	.zero		1


	//   ....[55]....
        /*0b90*/ 	.word	0x00013420
        /*0b94*/ 	.word	0x00000007
        /*0b98*/ 	.word	0x00000000
        /*0b9c*/ 	.short	0x010a
        /*0b9e*/ 	.byte	0x3f
	.zero		1


	//   ....[56]....
        /*0ba0*/ 	.word	0x00013480
        /*0ba4*/ 	.word	0x00000004
        /*0ba8*/ 	.word	0x00000000
        /*0bac*/ 	.short	0x010a
        /*0bae*/ 	.byte	0x3f
	.zero		1


	//   ....[57]....
        /*0bb0*/ 	.word	0x000134b0
        /*0bb4*/ 	.word	0x00000003
        /*0bb8*/ 	.word	0x00000000
        /*0bbc*/ 	.short	0x010a
        /*0bbe*/ 	.byte	0x3f
	.zero		1


	//   ....[58]....
        /*0bc0*/ 	.word	0x00013520
        /*0bc4*/ 	.word	0x00000003
        /*0bc8*/ 	.word	0x00028c50
        /*0bcc*/ 	.short	0x010a
        /*0bce*/ 	.byte	0x3f
	.zero		1


	//   ....[59]....
        /*0bd0*/ 	.word	0x00013580
        /*0bd4*/ 	.word	0x00000003
        /*0bd8*/ 	.word	0x00028c50
        /*0bdc*/ 	.short	0x010a
        /*0bde*/ 	.byte	0x3f
	.zero		1


	//   ....[60]....
        /*0be0*/ 	.word	0x000135e0
        /*0be4*/ 	.word	0x00000003
        /*0be8*/ 	.word	0x00028c00
        /*0bec*/ 	.short	0x010a
        /*0bee*/ 	.byte	0x3f
	.zero		1


	//   ....[61]....
        /*0bf0*/ 	.word	0x00013630
        /*0bf4*/ 	.word	0x00000007
        /*0bf8*/ 	.word	0x00028c30
        /*0bfc*/ 	.short	0x010a
        /*0bfe*/ 	.byte	0x3f
	.zero		1


	//   ....[62]....
        /*0c00*/ 	.word	0x00013680
        /*0c04*/ 	.word	0x00000007
        /*0c08*/ 	.word	0x00028c50
        /*0c0c*/ 	.short	0x010a
        /*0c0e*/ 	.byte	0x3f
	.zero		1


	//   ....[63]....
        /*0c10*/ 	.word	0x000136e0
        /*0c14*/ 	.word	0x00000000
        /*0c18*/ 	.word	0x00028c30
        /*0c1c*/ 	.short	0x010a
        /*0c1e*/ 	.byte	0x3f
	.zero		1


	//   ....[64]....
        /*0c20*/ 	.word	0x00013730
        /*0c24*/ 	.word	0x0000000a
        /*0c28*/ 	.word	0x00028c50
        /*0c2c*/ 	.short	0x010a
        /*0c2e*/ 	.byte	0x3f
	.zero		1


	//   ....[65]....
        /*0c30*/ 	.word	0x000138d0
        /*0c34*/ 	.word	0x00000000
        /*0c38*/ 	.word	0x00028c40
        /*0c3c*/ 	.short	0x010a
        /*0c3e*/ 	.byte	0x3f
	.zero		1


	//   ....[66]....
        /*0c40*/ 	.word	0x00013e50
        /*0c44*/ 	.word	0x00000012
        /*0c48*/ 	.word	0x00028c20
        /*0c4c*/ 	.short	0x010a
        /*0c4e*/ 	.byte	0x3f
	.zero		1


	//   ....[67]....
        /*0c50*/ 	.word	0x00013ea0
        /*0c54*/ 	.word	0x00000000
        /*0c58*/ 	.word	0x00028c60
        /*0c5c*/ 	.short	0x010a
        /*0c5e*/ 	.byte	0x3f
	.zero		1


	//   ....[68]....
        /*0c60*/ 	.word	0x00013ef0
        /*0c64*/ 	.word	0x00000003
        /*0c68*/ 	.word	0x00028c40
        /*0c6c*/ 	.short	0x010a
        /*0c6e*/ 	.byte	0x3f
	.zero		1


	//   ....[69]....
        /*0c70*/ 	.word	0x00013f40
        /*0c74*/ 	.word	0x00000003
        /*0c78*/ 	.word	0x00028c60
        /*0c7c*/ 	.short	0x010a
        /*0c7e*/ 	.byte	0x3f
	.zero		1


	//   ....[70]....
        /*0c80*/ 	.word	0x00013f90
        /*0c84*/ 	.word	0x00000004
        /*0c88*/ 	.word	0x00028c40
        /*0c8c*/ 	.short	0x010a
        /*0c8e*/ 	.byte	0x3f
	.zero		1


	//   ....[71]....
        /*0c90*/ 	.word	0x00013fe0
        /*0c94*/ 	.word	0x00000004
        /*0c98*/ 	.word	0x00028c60
        /*0c9c*/ 	.short	0x010a
        /*0c9e*/ 	.byte	0x3f
	.zero		1


	//   ....[72]....
        /*0ca0*/ 	.word	0x00014030
        /*0ca4*/ 	.word	0x00000004
        /*0ca8*/ 	.word	0x00028c40
        /*0cac*/ 	.short	0x010a
        /*0cae*/ 	.byte	0x3f
	.zero		1


	//   ....[73]....
        /*0cb0*/ 	.word	0x00014080
        /*0cb4*/ 	.word	0x00000004
        /*0cb8*/ 	.word	0x00028c60
        /*0cbc*/ 	.short	0x010a
        /*0cbe*/ 	.byte	0x3f
	.zero		1


	//   ....[74]....
        /*0cc0*/ 	.word	0x00014b00
        /*0cc4*/ 	.word	0x00000000
        /*0cc8*/ 	.word	0x00028c20
        /*0ccc*/ 	.short	0x010a
        /*0cce*/ 	.byte	0x3f
	.zero		1


	//   ....[75]....
        /*0cd0*/ 	.word	0x00014ca0
        /*0cd4*/ 	.word	0x00000006
        /*0cd8*/ 	.word	0x00000000
        /*0cdc*/ 	.short	0x010a
        /*0cde*/ 	.byte	0x3f
	.zero		1


	//   ....[76]....
        /*0ce0*/ 	.word	0x00014cf0
        /*0ce4*/ 	.word	0x00000007
        /*0ce8*/ 	.word	0x00000000
        /*0cec*/ 	.short	0x010a
        /*0cee*/ 	.byte	0x3f
	.zero		1


	//   ....[77]....
        /*0cf0*/ 	.word	0x00014d40
        /*0cf4*/ 	.word	0x00000004
        /*0cf8*/ 	.word	0x00000000
        /*0cfc*/ 	.short	0x010a
        /*0cfe*/ 	.byte	0x3f
	.zero		1


	//----- nvinfo : EIATTR_NUM_MBARRIERS
	.align		4
.L_651:
        /*0d00*/ 	.byte	0x03, 0x38
        /*0d02*/ 	.short	0x0016


	//----- nvinfo : EIATTR_EXIT_INSTR_OFFSETS
	.align		4
        /*0d04*/ 	.byte	0x04, 0x1c
        /*0d06*/ 	.short	(.L_653 - .L_652)


	//   ....[0]....
.L_652:
        /*0d08*/ 	.word	0x00000a40


	//   ....[1]....
        /*0d0c*/ 	.word	0x0000c370


	//   ....[2]....
        /*0d10*/ 	.word	0x00013500


	//----- nvinfo : EIATTR_MAX_THREADS
	.align		4
.L_653:
        /*0d14*/ 	.byte	0x04, 0x05
        /*0d16*/ 	.short	(.L_655 - .L_654)
.L_654:
        /*0d18*/ 	.word	0x00000180
        /*0d1c*/ 	.word	0x00000001
        /*0d20*/ 	.word	0x00000001


	//----- nvinfo : EIATTR_CRS_STACK_SIZE
	.align		4
.L_655:
        /*0d24*/ 	.byte	0x04, 0x1e
        /*0d26*/ 	.short	(.L_657 - .L_656)
.L_656:
        /*0d28*/ 	.word	0x00000000


	//----- nvinfo : EIATTR_CBANK_PARAM_SIZE
	.align		4
.L_657:
        /*0d2c*/ 	.byte	0x03, 0x19
        /*0d2e*/ 	.short	0x0af0


	//----- nvinfo : EIATTR_PARAM_CBANK
	.align		4
        /*0d30*/ 	.byte	0x04, 0x0a
        /*0d32*/ 	.short	(.L_659 - .L_658)
	.align		4
.L_658:
        /*0d34*/ 	.word	index@(.nv.constant0._ZN7cutlass13device_kernelIN5flash11enable_sm90INS1_16FlashAttnFwdSm90INS1_25CollectiveMainloopFwdSm90ILi2EN4cute5tupleIJNS5_1CILi1EEES8_S8_EEENS6_IJNS7_ILi64EEESA_SA_EEELi512ENS_10bfloat16_tEfNS_4arch4Sm90ELb0ELb0ELb0ELb1ELb0ELb0ELb0ELb0ELb0ELb1ELb1ELb0EEENS1_21CollectiveEpilogueFwdINS6_IJSA_NS7_ILi512EEESA_EEES9_SC_SE_Li256ELb1ELb1ELb1ELb0EEENS1_36VarlenDynamicPersistentTileSchedulerILi64ELi64ELi256ELi128ELb1ELb1ELb1ELb0ELb1ELb1EEEEEEEEEvNT_6ParamsE)
        /*0d38*/ 	.short	0x0210
        /*0d3a*/ 	.short	0x0af0


	//----- nvinfo : EIATTR_SW_WAR
	.align		4
.L_659:
        /*0d3c*/ 	.byte	0x04, 0x36
        /*0d3e*/ 	.short	(.L_661 - .L_660)
.L_660:
        /*0d40*/ 	.word	0x00000008
.L_661:


//--------------------- .nv.info._ZN7cutlass13device_kernelIN5flash11enable_sm90INS1_16FlashAttnFwdSm90INS1_25CollectiveMainloopFwdSm90ILi2EN4cute5tupleIJNS5_1CILi1EEES8_S8_EEENS6_IJNS7_ILi64EEESA_SA_EEELi512ENS_10bfloat16_tEfNS_4arch4Sm90ELb0ELb0ELb0ELb1ELb0ELb1ELb0ELb0ELb0ELb1ELb1ELb0EEENS1_21CollectiveEpilogueFwdINS6_IJSA_NS7_ILi512EEESA_EEES9_SC_SE_Li256ELb1ELb1ELb1ELb0EEENS1_36VarlenDynamicPersistentTileSchedulerILi64ELi64ELi256ELi128ELb1ELb1ELb1ELb0ELb1ELb1EEEEEEEEEvNT_6ParamsE --------------------------
	.section	.nv.info._ZN7cutlass13device_kernelIN5flash11enable_sm90INS1_16FlashAttnFwdSm90INS1_25CollectiveMainloopFwdSm90ILi2EN4cute5tupleIJNS5_1CILi1EEES8_S8_EEENS6_IJNS7_ILi64EEESA_SA_EEELi512ENS_10bfloat16_tEfNS_4arch4Sm90ELb0ELb0ELb0ELb1ELb0ELb1ELb0ELb0ELb0ELb1ELb1ELb0EEENS1_21CollectiveEpilogueFwdINS6_IJSA_NS7_ILi512EEESA_EEES9_SC_SE_Li256ELb1ELb1ELb1ELb0EEENS1_36VarlenDynamicPersistentTileSchedulerILi64ELi64ELi256ELi128ELb1ELb1ELb1ELb0ELb1ELb1EEEEEEEEEvNT_6ParamsE,"",@"SHT_CUDA_INFO"
	.sectionflags	@""
	.align	4


	//----- nvinfo : EIATTR_CUDA_API_VERSION
	.align		4
        /*0000*/ 	.byte	0x04, 0x37
        /*0002*/ 	.short	(.L_663 - .L_662)
.L_662:
        /*0004*/ 	.word	0x00000082


	//----- nvinfo : EIATTR_KPARAM_INFO
	.align		4
.L_663:
        /*0008*/ 	.byte	0x04, 0x17
        /*000a*/ 	.short	(.L_665 - .L_664)
.L_664:
        /*000c*/ 	.word	0x00000000
        /*0010*/ 	.short	0x0000
        /*0012*/ 	.short	0x0070
        /*0014*/ 	.byte	0x00, 0xf0, 0x01, 0x2a


	//----- nvinfo : EIATTR_SPARSE_MMA_MASK
	.align		4
.L_665:
        /*0018*/ 	.byte	0x03, 0x50
        /*001a*/ 	.short	0x0000


	//----- nvinfo : EIATTR_MAXREG_COUNT
	.align		4
        /*001c*/ 	.byte	0x03, 0x1b
        /*001e*/ 	.short	0x00a8


	//----- nvinfo : EIATTR_NUM_BARRIERS
	.align		4
        /*0020*/ 	.byte	0x02, 0x4c
        /*0022*/ 	.byte	0x10
	.zero		1


	//----- nvinfo : EIATTR_EXTERNS
	.align		4
        /*0024*/ 	.byte	0x04, 0x0f
        /*0026*/ 	.short	(.L_667 - .L_666)


	//   ....[0]....
	.align		4
.L_666:
        /*0028*/ 	.word	index@(__assertfail)


	//----- nvinfo : EIATTR_ANNOTATIONS
	.align		4
.L_667:
        /*002c*/ 	.byte	0x04, 0x55
        /*002e*/ 	.short	(.L_669 - .L_668)


	//   ....[0]....
.L_668:
        /* <DEDUP_REMOVED lines=89> */


	//----- nvinfo : EIATTR_MERCURY_ISA_VERSION
	.align		4
.L_669:
        /*05a8*/ 	.byte	0x03, 0x5f
        /*05aa*/ 	.short	0x0101


	//----- nvinfo : EIATTR_UNUSED_LOAD_BYTE_OFFSET
	.align		4
        /*05ac*/ 	.byte	0x04, 0x44
        /*05ae*/ 	.short	(.L_671 - .L_670)


	//   ....[0]....
.L_670:
        /*05b0*/ 	.word	0x00000a80
        /*05b4*/ 	.word	0x0000fff0


	//   ....[1]....
        /*05b8*/ 	.word	0x0000d230
        /*05bc*/ 	.word	0x0000fff0


	//----- nvinfo : EIATTR_INT_WARP_WIDE_INSTR_OFFSETS
	.align		4
.L_671:
        /*05c0*/ 	.byte	0x04, 0x31
        /*05c2*/ 	.short	(.L_673 - .L_672)


	//   ....[0]....
.L_672:
        /*05c4*/ 	.word	0x00000190


	//   ....[1]....
        /*05c8*/ 	.word	0x000001c0


	//   ....[2]....
        /*05cc*/ 	.word	0x00000290


	//   ....[3]....
        /*05d0*/ 	.word	0x00014ff0


	//   ....[4]....
        /*05d4*/ 	.word	0x00015080


	//   ....[5]....
        /*05d8*/ 	.word	0x00019960


	//   ....[6]....
        /*05dc*/ 	.word	0x000199f0


	//----- nvinfo : EIATTR_COOP_GROUP_MASK_REGIDS
	.align		4
.L_673:
        /*05e0*/ 	.byte	0x04, 0x29
        /*05e2*/ 	.short	(.L_675 - .L_674)


	//   ....[0]....
.L_674:
        /*05e4*/ 	.word	0xffffffff


	//   ....[1]....
        /*05e8*/ 	.word	0xffffffff


	//   ....[2]....
        /*05ec*/ 	.word	0xffffffff


	//   ....[3]....
        /*05f0*/ 	.word	0xffffffff


	//   ....[4]....
        /*05f4*/ 	.word	0xffffffff


	//   ....[5]....
        /*05f8*/ 	.word	0xffffffff


	//   ....[6]....
        /*05fc*/ 	.word	0xffffffff


	//   ....[7]....
        /*0600*/ 	.word	0xffffffff


	//   ....[8]....
        /*0604*/ 	.word	0xffffffff


	//   ....[9]....
        /*0608*/ 	.word	0xffffffff


	//   ....[10]....
        /*060c*/ 	.word	0xffffffff


	//   ....[11]....
        /*0610*/ 	.word	0xffffffff


	//   ....[12]....
        /*0614*/ 	.word	0xffffffff


	//   ....[13]....
        /*0618*/ 	.word	0xffffffff


	//   ....[14]....
        /*061c*/ 	.word	0xffffffff


	//   ....[15]....
        /*0620*/ 	.word	0xffffffff


	//   ....[16]....
        /*0624*/ 	.word	0xffffffff


	//   ....[17]....
        /*0628*/ 	.word	0xffffffff


	//   ....[18]....
        /*062c*/ 	.word	0xffffffff


	//   ....[19]....
        /*0630*/ 	.word	0xffffffff


	//   ....[20]....
        /*0634*/ 	.word	0xffffffff


	//   ....[21]....
        /*0638*/ 	.word	0xffffffff


	//   ....[22]....
        /*063c*/ 	.word	0xffffffff


	//   ....[23]....
        /*0640*/ 	.word	0xffffffff


	//   ....[24]....
        /*0644*/ 	.word	0xffffffff


	//   ....[25]....
        /*0648*/ 	.word	0xffffffff


	//   ....[26]....
        /*064c*/ 	.word	0xffffffff


	//   ....[27]....
        /*0650*/ 	.word	0xffffffff


	//   ....[28]....
        /*0654*/ 	.word	0xffffffff


	//   ....[29]....
        /*0658*/ 	.word	0xffffffff


	//   ....[30]....
        /*065c*/ 	.word	0xffffffff


	//   ....[31]....
        /*0660*/ 	.word	0xffffffff


	//   ....[32]....
        /*0664*/ 	.word	0xffffffff


	//   ....[33]....
        /*0668*/ 	.word	0xffffffff


	//   ....[34]....
        /*066c*/ 	.word	0xffffffff


	//   ....[35]....
        /*0670*/ 	.word	0xffffffff


	//   ....[36]....
        /*0674*/ 	.word	0xffffffff


	//   ....[37]....
        /*0678*/ 	.word	0xffffffff


	//   ....[38]....
        /*067c*/ 	.word	0xffffffff


	//   ....[39]....
        /*0680*/ 	.word	0xffffffff


	//   ....[40]....
        /*0684*/ 	.word	0xffffffff


	//   ....[41]....
        /*0688*/ 	.word	0xffffffff


	//   ....[42]....
        /*068c*/ 	.word	0xffffffff


	//   ....[43]....
        /*0690*/ 	.word	0xffffffff


	//   ....[44]....
        /*0694*/ 	.word	0xffffffff


	//   ....[45]....
        /*0698*/ 	.word	0xffffffff


	//   ....[46]....
        /*069c*/ 	.word	0xffffffff


	//   ....[47]....
        /*06a0*/ 	.word	0xffffffff


	//   ....[48]....
        /*06a4*/ 	.word	0xffffffff


	//   ....[49]....
        /*06a8*/ 	.word	0xffffffff


	//   ....[50]....
        /*06ac*/ 	.word	0xffffffff


	//   ....[51]....
        /*06b0*/ 	.word	0xffffffff


	//   ....[52]....
        /*06b4*/ 	.word	0xffffffff


	//   ....[53]....
        /*06b8*/ 	.word	0xffffffff


	//   ....[54]....
        /*06bc*/ 	.word	0xffffffff


	//   ....[55]....
        /*06c0*/ 	.word	0xffffffff


	//   ....[56]....
        /*06c4*/ 	.word	0xffffffff


	//   ....[57]....
        /*06c8*/ 	.word	0xffffffff


	//   ....[58]....
        /*06cc*/ 	.word	0xffffffff


	//   ....[59]....
        /*06d0*/ 	.word	0xffffffff


	//   ....[60]....
        /*06d4*/ 	.word	0xffffffff


	//   ....[61]....
        /*06d8*/ 	.word	0xffffffff


	//   ....[62]....
        /*06dc*/ 	.word	0xffffffff


	//   ....[63]....
        /*06e0*/ 	.word	0xffffffff


	//   ....[64]....
        /*06e4*/ 	.word	0xffffffff


	//   ....[65]....
        /*06e8*/ 	.word	0xffffffff


	//   ....[66]....
        /*06ec*/ 	.word	0xffffffff


	//   ....[67]....
        /*06f0*/ 	.word	0xffffffff


	//   ....[68]....
        /*06f4*/ 	.word	0xffffffff


	//   ....[69]....
        /*06f8*/ 	.word	0xffffffff


	//   ....[70]....
        /*06fc*/ 	.word	0xffffffff


	//   ....[71]....
        /*0700*/ 	.word	0xffffffff


	//   ....[72]....
        /*0704*/ 	.word	0xffffffff


	//   ....[73]....
        /*0708*/ 	.word	0xffffffff


	//   ....[74]....
        /*070c*/ 	.word	0xffffffff


	//   ....[75]....
        /*0710*/ 	.word	0xffffffff


	//   ....[76]....
        /*0714*/ 	.word	0xffffffff


	//   ....[77]....
        /*0718*/ 	.word	0xffffffff


	//   ....[78]....
        /*071c*/ 	.word	0xffffffff


	//   ....[79]....
        /*0720*/ 	.word	0xffffffff


	//   ....[80]....
        /*0724*/ 	.word	0xffffffff


	//   ....[81]....
        /*0728*/ 	.word	0xffffffff


	//   ....[82]....
        /*072c*/ 	.word	0xffffffff


	//   ....[83]....
        /*0730*/ 	.word	0xffffffff


	//   ....[84]....
        /*0734*/ 	.word	0xffffffff


	//   ....[85]....
        /*0738*/ 	.word	0xffffffff


	//   ....[86]....
        /*073c*/ 	.word	0xffffffff


	//   ....[87]....
        /*0740*/ 	.word	0xffffffff


	//   ....[88]....
        /*0744*/ 	.word	0xffffffff


	//   ....[89]....
        /*0748*/ 	.word	0xffffffff


	//   ....[90]....
        /*074c*/ 	.word	0xffffffff


	//   ....[91]....
        /*0750*/ 	.word	0xffffffff


	//   ....[92]....
        /*0754*/ 	.word	0xffffffff


	//   ....[93]....
        /*0758*/ 	.word	0xffffffff


	//   ....[94]....
        /*075c*/ 	.word	0x0500000f


	//   ....[95]....
        /*0760*/ 	.word	0x0500000f


	//   ....[96]....
        /*0764*/ 	.word	0x0500000f


	//   ....[97]....
        /*0768*/ 	.word	0x0500000f


	//   ....[98]....
        /*076c*/ 	.word	0x0500000f


	//   ....[99]....
        /*0770*/ 	.word	0x0500000f


	//   ....[100]....
        /*0774*/ 	.word	0x0500000f


	//   ....[101]....
        /*0778*/ 	.word	0x0500000f


	//   ....[102]....
        /*077c*/ 	.word	0x0500000f


	//   ....[103]....
        /*0780*/ 	.word	0x0500000f


	//   ....[104]....
        /*0784*/ 	.word	0x0500000f


	//   ....[105]....
        /*0788*/ 	.word	0x0500000f


	//   ....[106]....
        /*078c*/ 	.word	0x0500000f


	//   ....[107]....
        /*0790*/ 	.word	0x0500000f


	//   ....[108]....
        /*0794*/ 	.word	0x0500000f


	//   ....[109]....
        /*0798*/ 	.word	0x0500000f


	//   ....[110]....
        /*079c*/ 	.word	0x0500000f


	//   ....[111]....
        /*07a0*/ 	.word	0x0500000f


	//   ....[112]....
        /*07a4*/ 	.word	0x0500000f


	//   ....[113]....
        /*07a8*/ 	.word	0x0500000f


	//   ....[114]....
        /*07ac*/ 	.word	0x0500000f


	//   ....[115]....
        /*07b0*/ 	.word	0x0500000f


	//   ....[116]....
        /*07b4*/ 	.word	0x0500000f


	//   ....[117]....
        /*07b8*/ 	.word	0x0500000f


	//   ....[118]....
        /*07bc*/ 	.word	0x0500000f


	//   ....[119]....
        /*07c0*/ 	.word	0x0500000f


	//   ....[120]....
        /*07c4*/ 	.word	0x0500000f


	//   ....[121]....
        /*07c8*/ 	.word	0x0500000f


	//   ....[122]....
        /*07cc*/ 	.word	0x0500000f


	//   ....[123]....
        /*07d0*/ 	.word	0x0500000f


	//   ....[124]....
        /*07d4*/ 	.word	0x0500000f


	//   ....[125]....
        /*07d8*/ 	.word	0x0500000f


	//   ....[126]....
        /*07dc*/ 	.word	0x0500000f


	//   ....[127]....
        /*07e0*/ 	.word	0x0500000f


	//   ....[128]....
        /*07e4*/ 	.word	0x0500000f


	//   ....[129]....
        /*07e8*/ 	.word	0x0500000f


	//   ....[130]....
        /*07ec*/ 	.word	0x0500000f


	//----- nvinfo : EIATTR_COOP_GROUP_INSTR_OFFSETS
	.align		4
.L_675:
        /*07f0*/ 	.byte	0x04, 0x28
        /*07f2*/ 	.short	(.L_677 - .L_676)


	//   ....[0]....
.L_676:
        /*07f4*/ 	.word	0x00000060


	//   ....[1]....
        /*07f8*/ 	.word	0x00000180


	//   ....[2]....
        /*07fc*/ 	.word	0x00000250


	//   ....[3]....
        /*0800*/ 	.word	0x000003d0


	//   ....[4]....
        /*0804*/ 	.word	0x00000530


	//   ....[5]....
        /*0808*/ 	.word	0x00000650


	//   ....[6]....
        /*080c*/ 	.word	0x000007b0


	//   ....[7]....
        /*0810*/ 	.word	0x000050a0


	//   ....[8]....
        /*0814*/ 	.word	0x00007220


	//   ....[9]....
        /*0818*/ 	.word	0x000077e0


	//   ....[10]....
        /*081c*/ 	.word	0x000077f0


	//   ....[11]....
        /*0820*/ 	.word	0x00007800


	//   ....[12]....
        /*0824*/ 	.word	0x00007810


	//   ....[13]....
        /*0828*/ 	.word	0x000087e0


	//   ....[14]....
        /*082c*/ 	.word	0x000087f0


	//   ....[15]....
        /*0830*/ 	.word	0x00008800


	//   ....[16]....
        /*0834*/ 	.word	0x00008810


	//   ....[17]....
        /*0838*/ 	.word	0x00009fc0


	//   ....[18]....
        /*083c*/ 	.word	0x0000a0a0


	//   ....[19]....
        /*0840*/ 	.word	0x0000a180


	//   ....[20]....
        /*0844*/ 	.word	0x0000a2b0


	//   ....[21]....
        /*0848*/ 	.word	0x0000aca0


	//   ....[22]....
        /*084c*/ 	.word	0x0000b1f0


	//   ....[23]....
        /*0850*/ 	.word	0x0000b210


	//   ....[24]....
        /*0854*/ 	.word	0x0000b9c0


	//   ....[25]....
        /*0858*/ 	.word	0x0000ba50


	//   ....[26]....
        /*085c*/ 	.word	0x0000c700


	//   ....[27]....
        /*0860*/ 	.word	0x0000c750


	//   ....[28]....
        /*0864*/ 	.word	0x0000c7c0


	//   ....[29]....
        /*0868*/ 	.word	0x0000c850


	//   ....[30]....
        /*086c*/ 	.word	0x0000ca10


	//   ....[31]....
        /*0870*/ 	.word	0x0000df40


	//   ....[32]....
        /*0874*/ 	.word	0x0000e2e0


	//   ....[33]....
        /*0878*/ 	.word	0x0000e2f0


	//   ....[34]....
        /*087c*/ 	.word	0x0000e300


	//   ....[35]....
        /*0880*/ 	.word	0x0000e310


	//   ....[36]....
        /*0884*/ 	.word	0x0000ef90


	//   ....[37]....
        /*0888*/ 	.word	0x0000efb0


	//   ....[38]....
        /*088c*/ 	.word	0x0000f240


	//   ....[39]....
        /*0890*/ 	.word	0x0000f260


	//   ....[40]....
        /*0894*/ 	.word	0x0000faa0


	//   ....[41]....
        /*0898*/ 	.word	0x0000fae0


	//   ....[42]....
        /*089c*/ 	.word	0x00010350


	//   ....[43]....
        /*08a0*/ 	.word	0x00010370


	//   ....[44]....
        /*08a4*/ 	.word	0x00011660


	//   ....[45]....
        /*08a8*/ 	.word	0x00011670


	//   ....[46]....
        /*08ac*/ 	.word	0x000118a0


	//   ....[47]....
        /*08b0*/ 	.word	0x000118c0


	//   ....[48]....
        /*08b4*/ 	.word	0x00011b70


	//   ....[49]....
        /*08b8*/ 	.word	0x00011da0


	//   ....[50]....
        /*08bc*/ 	.word	0x00011dd0


	//   ....[51]....
        /*08c0*/ 	.word	0x00011e00


	//   ....[52]....
        /*08c4*/ 	.word	0x00011e30


	//   ....[53]....
        /*08c8*/ 	.word	0x00011e60


	//   ....[54]....
        /*08cc*/ 	.word	0x00011e90


	//   ....[55]....
        /*08d0*/ 	.word	0x00012030


	//   ....[56]....
        /*08d4*/ 	.word	0x00012060


	//   ....[57]....
        /*08d8*/ 	.word	0x00012090


	//   ....[58]....
        /*08dc*/ 	.word	0x000120c0


	//   ....[59]....
        /*08e0*/ 	.word	0x000120f0


	//   ....[60]....
        /*08e4*/ 	.word	0x00012120


	//   ....[61]....
        /*08e8*/ 	.word	0x000121b0


	//   ....[62]....
        /*08ec*/ 	.word	0x000121e0


	//   ....[63]....
        /*08f0*/ 	.word	0x000121f0


	//   ....[64]....
        /*08f4*/ 	.word	0x000122a0


	//   ....[65]....
        /*08f8*/ 	.word	0x000132a0


	//   ....[66]....
        /*08fc*/ 	.word	0x000155d0


	//   ....[67]....
        /*0900*/ 	.word	0x000160e0


	//   ....[68]....
        /*0904*/ 	.word	0x000160f0


	//   ....[69]....
        /*0908*/ 	.word	0x00016190


	//   ....[70]....
        /*090c*/ 	.word	0x000161a0


	//   ....[71]....
        /*0910*/ 	.word	0x00016220


	//   ....[72]....
        /*0914*/ 	.word	0x00016230


	//   ....[73]....
        /*0918*/ 	.word	0x00016280


	//   ....[74]....
        /*091c*/ 	.word	0x000162a0


	//   ....[75]....
        /*0920*/ 	.word	0x00019c80


	//   ....[76]....
        /*0924*/ 	.word	0x00019d00


	//   ....[77]....
        /*0928*/ 	.word	0x00019d30


	//   ....[78]....
        /*092c*/ 	.word	0x00019d40


	//   ....[79]....
        /*0930*/ 	.word	0x00019d70


	//   ....[80]....
        /*0934*/ 	.word	0x00019da0


	//   ....[81]....
        /*0938*/ 	.word	0x00019dd0


	//   ....[82]....
        /*093c*/ 	.word	0x00019e00


	//   ....[83]....
        /*0940*/ 	.word	0x00019fd0


	//   ....[84]....
        /*0944*/ 	.word	0x0001a000


	//   ....[85]....
        /*0948*/ 	.word	0x0001a030


	//   ....[86]....
        /*094c*/ 	.word	0x0001a060


	//   ....[87]....
        /*0950*/ 	.word	0x0001a090


	//   ....[88]....
        /*0954*/ 	.word	0x0001a0c0


	//   ....[89]....
        /*0958*/ 	.word	0x0001a180


	//   ....[90]....
        /*095c*/ 	.word	0x0001a1a0


	//   ....[91]....
        /*0960*/ 	.word	0x0001a1b0


	//   ....[92]....
        /*0964*/ 	.word	0x0001a210


	//   ....[93]....
        /*0968*/ 	.word	0x0001a930


	//   ....[94]....
        /*096c*/ 	.word	0x0001adf0


	//   ....[95]....
        /*0970*/ 	.word	0x0001ae80


	//   ....[96]....
        /*0974*/ 	.word	0x0001aed0


	//   ....[97]....
        /*0978*/ 	.word	0x0001af20


	//   ....[98]....
        /*097c*/ 	.word	0x0001b010


	//   ....[99]....
        /*0980*/ 	.word	0x0001b0a0


	//   ....[100]....
        /*0984*/ 	.word	0x0001b0f0


	//   ....[101]....
        /*0988*/ 	.word	0x0001b140


	//   ....[102]....
        /*098c*/ 	.word	0x0001b3b0


	//   ....[103]....
        /*0990*/ 	.word	0x0001b690


	//   ....[104]....
        /*0994*/ 	.word	0x0001b870


	//   ....[105]....
        /*0998*/ 	.word	0x0001b8c0


	//   ....[106]....
        /*099c*/ 	.word	0x0001b920


	//   ....[107]....
        /*09a0*/ 	.word	0x0001ba10


	//   ....[108]....
        /*09a4*/ 	.word	0x0001ba70


	//   ....[109]....
        /*09a8*/ 	.word	0x0001bb60


	//   ....[110]....
        /*09ac*/ 	.word	0x0001bbc0


	//   ....[111]....
        /*09b0*/ 	.word	0x0001bc90


	//   ....[112]....
        /*09b4*/ 	.word	0x0001bfc0


	//   ....[113]....
        /*09b8*/ 	.word	0x0001c060


	//   ....[114]....
        /*09bc*/ 	.word	0x0001c200


	//   ....[115]....
        /*09c0*/ 	.word	0x0001c280


	//   ....[116]....
        /*09c4*/ 	.word	0x0001c300


	//   ....[117]....
        /*09c8*/ 	.word	0x0001c380


	//   ....[118]....
        /*09cc*/ 	.word	0x0001c400


	//   ....[119]....
        /*09d0*/ 	.word	0x0001c490


	//   ....[120]....
        /*09d4*/ 	.word	0x0001c530


	//   ....[121]....
        /*09d8*/ 	.word	0x0001c5e0


	//   ....[122]....
        /*09dc*/ 	.word	0x0001c660


	//   ....[123]....
        /*09e0*/ 	.word	0x0001c6e0


	//   ....[124]....
        /*09e4*/ 	.word	0x0001c760


	//   ....[125]....
        /*09e8*/ 	.word	0x0001c7f0


	//   ....[126]....
        /*09ec*/ 	.word	0x0001c870


	//   ....[127]....
        /*09f0*/ 	.word	0x0001c910


	//   ....[128]....
        /*09f4*/ 	.word	0x0001c960


	//   ....[129]....
        /*09f8*/ 	.word	0x0001c9f0


	//   ....[130]....
        /*09fc*/ 	.word	0x0001cb20


	//----- nvinfo : EIATTR_REG_RECONFIG
	.align		4
.L_677:
        /*0a00*/ 	.byte	0x01, 0x54
	.zero		2


	//----- nvinfo : EIATTR_SYSCALL_OFFSETS
	.align		4
        /*0a04*/ 	.byte	0x04, 0x46
        /*0a06*/ 	.short	(.L_679 - .L_678)


	//   ....[0]....
.L_678:
        /*0a08*/ 	.word	0x00002010


	//   ....[1]....
        /*0a0c*/ 	.word	0x00002160


	//   ....[2]....
        /*0a10*/ 	.word	0x000073c0


	//   ....[3]....
        /*0a14*/ 	.word	0x00007740


	//   ....[4]....
        /*0a18*/ 	.word	0x000151f0


	//   ....[5]....
        /*0a1c*/ 	.word	0x00015340


	//   ....[6]....
        /*0a20*/ 	.word	0x00015440


	//   ....[7]....
        /*0a24*/ 	.word	0x00015d00


	//----- nvinfo : EIATTR_MBARRIER_INSTR_OFFSETS
	.align		4
.L_679:
        /*0a28*/ 	.byte	0x04, 0x39
        /*0a2a*/ 	.short	(.L_681 - .L_680)


	//   ....[0]....
.L_680:
        /*0a2c*/ 	.word	0x000002b0
        /*0a30*/ 	.word	0x000000ff
        /*0a34*/ 	.word	0x00028c00
        /*0a38*/ 	.short	0x0100
        /*0a3a*/ 	.byte	0x08
	.zero		1


	//   ....[1]....
        /*0a3c*/ 	.word	0x000002d0
        /*0a40*/ 	.word	0x000000ff
        /*0a44*/ 	.word	0x00028c20
        /*0a48*/ 	.short	0x0100
        /*0a4a*/ 	.byte	0x08
	.zero		1


	//   ....[2]....
        /*0a4c*/ 	.word	0x00000380
        /*0a50*/ 	.word	0x000000ff
        /*0a54*/ 	.word	0x00028c30
        /*0a58*/ 	.short	0x0100
        /*0a5a*/ 	.byte	0x06
	.zero		1


	//   ....[3]....
        /*0a5c*/ 	.word	0x00000390
        /*0a60*/ 	.word	0x000000ff
        /*0a64*/ 	.word	0x00028c40
        /*0a68*/ 	.short	0x0100
        /*0a6a*/ 	.byte	0x06
	.zero		1


	//   ....[4]....
        /*0a6c*/ 	.word	0x000003a0
        /*0a70*/ 	.word	0x000000ff
        /*0a74*/ 	.word	0x00028c38
        /*0a78*/ 	.short	0x0100
        /*0a7a*/ 	.byte	0x06
	.zero		1


	//   ....[5]....
        /*0a7c*/ 	.word	0x000003b0
        /*0a80*/ 	.word	0x000000ff
        /*0a84*/ 	.word	0x00028c48
        /*0a88*/ 	.short	0x0100
        /*0a8a*/ 	.byte	0x06
	.zero		1


	//   ....[6]....
        /*0a8c*/ 	.word	0x000004e0
        /*0a90*/ 	.word	0x000000ff
        /*0a94*/ 	.word	0x00028c50
        /*0a98*/ 	.short	0x0100
        /*0a9a*/ 	.byte	0x08
	.zero		1


	//   ....[7]....
        /*0a9c*/ 	.word	0x000004f0
        /*0aa0*/ 	.word	0x000000ff
        /*0aa4*/ 	.word	0x00028c60
        /*0aa8*/ 	.short	0x0100
        /*0aaa*/ 	.byte	0x08
	.zero		1


	//   ....[8]....
        /*0aac*/ 	.word	0x00000500
        /*0ab0*/ 	.word	0x000000ff
        /*0ab4*/ 	.word	0x00028c58
        /*0ab8*/ 	.short	0x0100
        /*0aba*/ 	.byte	0x08
	.zero		1


	//   ....[9]....
        /*0abc*/ 	.word	0x00000510
        /*0ac0*/ 	.word	0x000000ff
        /*0ac4*/ 	.word	0x00028c68
        /*0ac8*/ 	.short	0x0100
        /*0aca*/ 	.byte	0x08
	.zero		1


	//   ....[10]....
        /*0acc*/ 	.word	0x00000600
        /*0ad0*/ 	.word	0x000000ff
        /*0ad4*/ 	.word	0x00028c70
        /*0ad8*/ 	.short	0x0100
        /*0ada*/ 	.byte	0x06
	.zero		1


	//   ....[11]....
        /*0adc*/ 	.word	0x00000610
        /*0ae0*/ 	.word	0x000000ff
        /*0ae4*/ 	.word	0x00028c80
        /*0ae8*/ 	.short	0x0100
        /*0aea*/ 	.byte	0x06
	.zero		1


	//   ....[12]....
        /*0aec*/ 	.word	0x00000620
        /*0af0*/ 	.word	0x000000ff
        /*0af4*/ 	.word	0x00028c78
        /*0af8*/ 	.short	0x0100
        /*0afa*/ 	.byte	0x06
	.zero		1


	//   ....[13]....
        /*0afc*/ 	.word	0x00000630
        /*0b00*/ 	.word	0x000000ff
        /*0b04*/ 	.word	0x00028c88
        /*0b08*/ 	.short	0x0100
        /*0b0a*/ 	.byte	0x06
	.zero		1


	//   ....[14]....
        /*0b0c*/ 	.word	0x00000760
        /*0b10*/ 	.word	0x000000ff
        /*0b14*/ 	.word	0x00028c90
        /*0b18*/ 	.short	0x0100
        /*0b1a*/ 	.byte	0x08
	.zero		1


	//   ....[15]....
        /*0b1c*/ 	.word	0x00000770
        /*0b20*/ 	.word	0x000000ff
        /*0b24*/ 	.word	0x00028ca0
        /*0b28*/ 	.short	0x0100
        /*0b2a*/ 	.byte	0x08
	.zero		1


	//   ....[16]....
        /*0b2c*/ 	.word	0x00000780
        /*0b30*/ 	.word	0x000000ff
        /*0b34*/ 	.word	0x00028c98
        /*0b38*/ 	.short	0x0100
        /*0b3a*/ 	.byte	0x08
	.zero		1


	//   ....[17]....
        /*0b3c*/ 	.word	0x00000790
        /*0b40*/ 	.word	0x000000ff
        /*0b44*/ 	.word	0x00028ca8
        /*0b48*/ 	.short	0x0100
        /*0b4a*/ 	.byte	0x08
	.zero		1


	//   ....[18]....
        /*0b4c*/ 	.word	0x000008c0
        /*0b50*/ 	.word	0x000000ff
        /*0b54*/ 	.word	0x00028cb0
        /*0b58*/ 	.short	0x0100
        /*0b5a*/ 	.byte	0x08
	.zero		1


	//   ....[19]....
        /*0b5c*/ 	.word	0x000008d0
        /*0b60*/ 	.word	0x000000ff
        /*0b64*/ 	.word	0x00028cc0
        /*0b68*/ 	.short	0x0100
        /*0b6a*/ 	.byte	0x08
	.zero		1


	//   ....[20]....
        /*0b6c*/ 	.word	0x000008e0
        /*0b70*/ 	.word	0x000000ff
        /*0b74*/ 	.word	0x00028cb8
        /*0b78*/ 	.short	0x0100
        /*0b7a*/ 	.byte	0x08
	.zero		1


	//   ....[21]....
        /*0b7c*/ 	.word	0x000008f0
        /*0b80*/ 	.word	0x000000ff
        /*0b84*/ 	.word	0x00028cc8
        /*0b88*/ 	.short	0x0100
        /*0b8a*/ 	.byte	0x08
	.zero		1


	//   ....[22]....
        /*0b8c*/ 	.word	0x00002d10
        /*0b90*/ 	.word	0x00000049
        /*0b94*/ 	.word	0x00028c90
        /*0b98*/ 	.short	0x010a
        /*0b9a*/ 	.byte	0x3f
	.zero		1


	//   ....[23]....
        /*0b9c*/ 	.word	0x00003780
        /*0ba0*/ 	.word	0x00000049
        /*0ba4*/ 	.word	0x00028c90
        /*0ba8*/ 	.short	0x010a
        /*0baa*/ 	.byte	0x3f
	.zero		1


	//   ....[24]....
        /*0bac*/ 	.word	0x00004090
        /*0bb0*/ 	.word	0x00000049
        /*0bb4*/ 	.word	0x00028c90
        /*0bb8*/ 	.short	0x010a
        /*0bba*/ 	.byte	0x3f
	.zero		1


	//   ....[25]....
        /*0bbc*/ 	.word	0x00004290
        /*0bc0*/ 	.word	0x00000004
        /*0bc4*/ 	.word	0x00000000
        /*0bc8*/ 	.short	0x0101
        /*0bca*/ 	.byte	0x3f
	.zero		1


	//   ....[26]....
        /*0bcc*/ 	.word	0x000042d0
        /*0bd0*/ 	.word	0x00000049
        /*0bd4*/ 	.word	0x00028cb0
        /*0bd8*/ 	.short	0x010a
        /*0bda*/ 	.byte	0x3f
	.zero		1


	//   ....[27]....
        /*0bdc*/ 	.word	0x00004930
        /*0be0*/ 	.word	0x00000049
        /*0be4*/ 	.word	0x00000000
        /*0be8*/ 	.short	0x0101
        /*0bea*/ 	.byte	0x3f
	.zero		1


	//   ....[28]....
        /*0bec*/ 	.word	0x00005190
        /*0bf0*/ 	.word	0x00000005
        /*0bf4*/ 	.word	0x00028c50
        /*0bf8*/ 	.short	0x010a
        /*0bfa*/ 	.byte	0x3f
	.zero		1


	//   ....[29]....
        /*0bfc*/ 	.word	0x00005550
        /*0c00*/ 	.word	0x00000005
        /*0c04*/ 	.word	0x00000000
        /*0c08*/ 	.short	0x0101
        /*0c0a*/ 	.byte	0x3f
	.zero		1


	//   ....[30]....
        /*0c0c*/ 	.word	0x00005ec0
        /*0c10*/ 	.word	0x00000004
        /*0c14*/ 	.word	0x00028c50
        /*0c18*/ 	.short	0x010a
        /*0c1a*/ 	.byte	0x3f
	.zero		1


	//   ....[31]....
        /*0c1c*/ 	.word	0x00005f10
        /*0c20*/ 	.word	0x00000004
        /*0c24*/ 	.word	0x00028c50
        /*0c28*/ 	.short	0x010a
        /*0c2a*/ 	.byte	0x3f
	.zero		1


	//   ....[32]....
        /*0c2c*/ 	.word	0x00006260
        /*0c30*/ 	.word	0x00000004
        /*0c34*/ 	.word	0x00000000
        /*0c38*/ 	.short	0x0101
        /*0c3a*/ 	.byte	0x3f
	.zero		1


	//   ....[33]....
        /*0c3c*/ 	.word	0x00007450
        /*0c40*/ 	.word	0x00000002
        /*0c44*/ 	.word	0x00028c00
        /*0c48*/ 	.short	0x010a
        /*0c4a*/ 	.byte	0x3f
	.zero		1


	//   ....[34]....
        /*0c4c*/ 	.word	0x000074a0
        /*0c50*/ 	.word	0x00000002
        /*0c54*/ 	.word	0x00028c00
        /*0c58*/ 	.short	0x010a
        /*0c5a*/ 	.byte	0x3f
	.zero		1


	//   ....[35]....
        /*0c5c*/ 	.word	0x00007a80
        /*0c60*/ 	.word	0x00000002
        /*0c64*/ 	.word	0x00028c00
        /*0c68*/ 	.short	0x010a
        /*0c6a*/ 	.byte	0x3f
	.zero		1


	//   ....[36]....
        /*0c6c*/ 	.word	0x000089c0
        /*0c70*/ 	.word	0x00000002
        /*0c74*/ 	.word	0x00028c00
        /*0c78*/ 	.short	0x010a
        /*0c7a*/ 	.byte	0x3f
	.zero		1


	//   ....[37]....
        /*0c7c*/ 	.word	0x00009800
        /*0c80*/ 	.word	0x0000000e
        /*0c84*/ 	.word	0x00028c30
        /*0c88*/ 	.short	0x010a
        /*0c8a*/ 	.byte	0x3f
	.zero		1


	//   ....[38]....
        /*0c8c*/ 	.word	0x000098b0
        /*0c90*/ 	.word	0x0000000e
        /*0c94*/ 	.word	0x00028c30
        /*0c98*/ 	.short	0x010a
        /*0c9a*/ 	.byte	0x3f
	.zero		1


	//   ....[39]....
        /*0c9c*/ 	.word	0x0000a4f0
        /*0ca0*/ 	.word	0x00000003
        /*0ca4*/ 	.word	0x00000000
        /*0ca8*/ 	.short	0x0101
        /*0caa*/ 	.byte	0x3f
	.zero		1


	//   ....[40]....
        /*0cac*/ 	.word	0x0000a960
        /*0cb0*/ 	.word	0x0000000e
        /*0cb4*/ 	.word	0x00028c50
        /*0cb8*/ 	.short	0x010a
        /*0cba*/ 	.byte	0x3f
	.zero		1


	//   ....[41]....
        /*0cbc*/ 	.word	0x0000a9f0
        /*0cc0*/ 	.word	0x0000000e
        /*0cc4*/ 	.word	0x00028c50
        /*0cc8*/ 	.short	0x010a
        /*0cca*/ 	.byte	0x3f
	.zero		1


	//   ....[42]....
        /*0ccc*/ 	.word	0x0000acc0
        /*0cd0*/ 	.word	0x0000000e
        /*0cd4*/ 	.word	0x00000000
        /*0cd8*/ 	.short	0x0101
        /*0cda*/ 	.byte	0x3f
	.zero		1


	//   ....[43]....
        /*0cdc*/ 	.word	0x0000ade0
        /*0ce0*/ 	.word	0x000000d9
        /*0ce4*/ 	.word	0x00028c30
        /*0ce8*/ 	.short	0x010a
        /*0cea*/ 	.byte	0x3f
	.zero		1


	//   ....[44]....
        /*0cec*/ 	.word	0x0000ae90
        /*0cf0*/ 	.word	0x000000d9
        /*0cf4*/ 	.word	0x00028c30
        /*0cf8*/ 	.short	0x010a
        /*0cfa*/ 	.byte	0x3f
	.zero		1


	//   ....[45]....
        /*0cfc*/ 	.word	0x0000b560
        /*0d00*/ 	.word	0x00000099
        /*0d04*/ 	.word	0x00000000
        /*0d08*/ 	.short	0x0101
        /*0d0a*/ 	.byte	0x3f
	.zero		1


	//   ....[46]....
        /*0d0c*/ 	.word	0x0000c3e0
        /*0d10*/ 	.word	0x000000d9
        /*0d14*/ 	.word	0x00028c50
        /*0d18*/ 	.short	0x010a
        /*0d1a*/ 	.byte	0x3f
	.zero		1


	//   ....[47]....
        /*0d1c*/ 	.word	0x0000c430
        /*0d20*/ 	.word	0x000000d9
        /*0d24*/ 	.word	0x00028c50
        /*0d28*/ 	.short	0x010a
        /*0d2a*/ 	.byte	0x3f
	.zero		1


	//   ....[48]....
        /*0d2c*/ 	.word	0x0000c720
        /*0d30*/ 	.word	0x000000d9
        /*0d34*/ 	.word	0x00000000
        /*0d38*/ 	.short	0x0101
        /*0d3a*/ 	.byte	0x3f
	.zero		1


	//   ....[49]....
        /*0d3c*/ 	.word	0x0000ef60
        /*0d40*/ 	.word	0x00000004
        /*0d44*/ 	.word	0x00000000
        /*0d48*/ 	.short	0x0101
        /*0d4a*/ 	.byte	0x3f
	.zero		1


	//   ....[50]....
        /*0d4c*/ 	.word	0x0000fb00
        /*0d50*/ 	.word	0x00000004
        /*0d54*/ 	.word	0x00000000
        /*0d58*/ 	.short	0x0101
        /*0d5a*/ 	.byte	0x3f
	.zero		1


	//   ....[51]....
        /*0d5c*/ 	.word	0x00013380
        /*0d60*/ 	.word	0x00000012
        /*0d64*/ 	.word	0x00028c20
        /*0d68*/ 	.short	0x010a
        /*0d6a*/ 	.byte	0x3f
	.zero		1


	//   ....[52]....
        /*0d6c*/ 	.word	0x00013450
        /*0d70*/ 	.word	0x00000005
        /*0d74*/ 	.word	0x00028ca0
        /*0d78*/ 	.short	0x010a
        /*0d7a*/ 	.byte	0x3f
	.zero		1


	//   ....[53]....
        /*0d7c*/ 	.word	0x00013690
        /*0d80*/ 	.word	0x00000005
        /*0d84*/ 	.word	0x00028cc0
        /*0d88*/ 	.short	0x010a
        /*0d8a*/ 	.byte	0x3f
	.zero		1


	//   ....[54]....
        /*0d8c*/ 	.word	0x000140f0
        /*0d90*/ 	.word	0x00000005
        /*0d94*/ 	.word	0x00028ca0
        /*0d98*/ 	.short	0x010a
        /*0d9a*/ 	.byte	0x3f
	.zero		1


	//   ....[55]....
        /*0d9c*/ 	.word	0x00014320
        /*0da0*/ 	.word	0x00000005
        /*0da4*/ 	.word	0x00028cc0
        /*0da8*/ 	.short	0x010a
        /*0daa*/ 	.byte	0x3f
	.zero		1


	//   ....[56]....
        /*0dac*/ 	.word	0x00015840
        /*0db0*/ 	.word	0x00000000
        /*0db4*/ 	.word	0x00028c40
        /*0db8*/ 	.short	0x010a
        /*0dba*/ 	.byte	0x3f
	.zero		1


	//   ....[57]....
        /*0dbc*/ 	.word	0x00016340
        /*0dc0*/ 	.word	0x00000012
        /*0dc4*/ 	.word	0x00028c00
        /*0dc8*/ 	.short	0x0107
        /*0dca*/ 	.byte	0x3f
	.zero		1


	//   ....[58]....
        /*0dcc*/ 	.word	0x00016430
        /*0dd0*/ 	.word	0x00000012
        /*0dd4*/ 	.word	0x00028c00
        /*0dd8*/ 	.short	0x0101
        /*0dda*/ 	.byte	0x3f
	.zero		1


	//   ....[59]....
        /*0ddc*/ 	.word	0x00016450
        /*0de0*/ 	.word	0x00000012
        /*0de4*/ 	.word	0x00028c20
        /*0de8*/ 	.short	0x010a
        /*0dea*/ 	.byte	0x3f
	.zero		1


	//   ....[60]....
        /*0dec*/ 	.word	0x00016530
        /*0df0*/ 	.word	0x00000000
        /*0df4*/ 	.word	0x00028c60
        /*0df8*/ 	.short	0x010a
        /*0dfa*/ 	.byte	0x3f
	.zero		1


	//   ....[61]....
        /*0dfc*/ 	.word	0x000171a0
        /*0e00*/ 	.word	0x00000002
        /*0e04*/ 	.word	0x00028c40
        /*0e08*/ 	.short	0x010a
        /*0e0a*/ 	.byte	0x3f
	.zero		1


	//   ....[62]....
        /*0e0c*/ 	.word	0x000173f0
        /*0e10*/ 	.word	0x00000002
        /*0e14*/ 	.word	0x00028c60
        /*0e18*/ 	.short	0x010a
        /*0e1a*/ 	.byte	0x3f
	.zero		1


	//   ....[63]....
        /*0e1c*/ 	.word	0x00017fa0
        /*0e20*/ 	.word	0x00000002
        /*0e24*/ 	.word	0x00028c40
        /*0e28*/ 	.short	0x010a
        /*0e2a*/ 	.byte	0x3f
	.zero		1


	//   ....[64]....
        /*0e2c*/ 	.word	0x000181f0
        /*0e30*/ 	.word	0x00000002
        /*0e34*/ 	.word	0x00028c60
        /*0e38*/ 	.short	0x010a
        /*0e3a*/ 	.byte	0x3f
	.zero		1


	//   ....[65]....
        /*0e3c*/ 	.word	0x00018d30
        /*0e40*/ 	.word	0x00000003
        /*0e44*/ 	.word	0x00028c40
        /*0e48*/ 	.short	0x010a
        /*0e4a*/ 	.byte	0x3f
	.zero		1


	//   ....[66]....
        /*0e4c*/ 	.word	0x00018f80
        /*0e50*/ 	.word	0x00000003
        /*0e54*/ 	.word	0x00028c60
        /*0e58*/ 	.short	0x010a
        /*0e5a*/ 	.byte	0x3f
	.zero		1


	//   ....[67]....
        /*0e5c*/ 	.word	0x0001a8b0
        /*0e60*/ 	.word	0x00000000
        /*0e64*/ 	.word	0x00028c20
        /*0e68*/ 	.short	0x010a
        /*0e6a*/ 	.byte	0x3f
	.zero		1


	//   ....[68]....
        /*0e6c*/ 	.word	0x0001aa90
        /*0e70*/ 	.word	0x00000006
        /*0e74*/ 	.word	0x00000000
        /*0e78*/ 	.short	0x010a
        /*0e7a*/ 	.byte	0x3f
	.zero		1


	//   ....[69]....
        /*0e7c*/ 	.word	0x0001aac0
        /*0e80*/ 	.word	0x00000007
        /*0e84*/ 	.word	0x00000000
        /*0e88*/ 	.short	0x010a
        /*0e8a*/ 	.byte	0x3f
	.zero		1


	//   ....[70]....
        /*0e8c*/ 	.word	0x0001ab20
        /*0e90*/ 	.word	0x00000004
        /*0e94*/ 	.word	0x00000000
        /*0e98*/ 	.short	0x010a
        /*0e9a*/ 	.byte	0x3f
	.zero		1


	//   ....[71]....
        /*0e9c*/ 	.word	0x0001ab50
        /*0ea0*/ 	.word	0x00000003
        /*0ea4*/ 	.word	0x00000000
        /*0ea8*/ 	.short	0x010a
        /*0eaa*/ 	.byte	0x3f
	.zero		1


	//   ....[72]....
        /*0eac*/ 	.word	0x0001abb0
        /*0eb0*/ 	.word	0x00000049
        /*0eb4*/ 	.word	0x00028c90
        /*0eb8*/ 	.short	0x010a
        /*0eba*/ 	.byte	0x3f
	.zero		1


	//   ....[73]....
        /*0ebc*/ 	.word	0x0001ac00
        /*0ec0*/ 	.word	0x00000049
        /*0ec4*/ 	.word	0x00028c90
        /*0ec8*/ 	.short	0x010a
        /*0eca*/ 	.byte	0x3f
	.zero		1


	//   ....[74]....
        /*0ecc*/ 	.word	0x0001ac50
        /*0ed0*/ 	.word	0x00000049
        /*0ed4*/ 	.word	0x00028c90
        /*0ed8*/ 	.short	0x010a
        /*0eda*/ 	.byte	0x3f
	.zero		1


	//   ....[75]....
        /*0edc*/ 	.word	0x0001aca0
        /*0ee0*/ 	.word	0x00000049
        /*0ee4*/ 	.word	0x00028cb0
        /*0ee8*/ 	.short	0x010a
        /*0eea*/ 	.byte	0x3f
	.zero		1


	//   ....[76]....
        /*0eec*/ 	.word	0x0001acf0
        /*0ef0*/ 	.word	0x00000005
        /*0ef4*/ 	.word	0x00028c50
        /*0ef8*/ 	.short	0x010a
        /*0efa*/ 	.byte	0x3f
	.zero		1


	//   ....[77]....
        /*0efc*/ 	.word	0x0001ad40
        /*0f00*/ 	.word	0x00000004
        /*0f04*/ 	.word	0x00028c50
        /*0f08*/ 	.short	0x010a
        /*0f0a*/ 	.byte	0x3f
	.zero		1


	//   ....[78]....
        /*0f0c*/ 	.word	0x0001af60
        /*0f10*/ 	.word	0x00000002
        /*0f14*/ 	.word	0x00028c00
        /*0f18*/ 	.short	0x010a
        /*0f1a*/ 	.byte	0x3f
	.zero		1


	//   ....[79]....
        /*0f1c*/ 	.word	0x0001b190
        /*0f20*/ 	.word	0x00000002
        /*0f24*/ 	.word	0x00028c00
        /*0f28*/ 	.short	0x010a
        /*0f2a*/ 	.byte	0x3f
	.zero		1


	//   ....[80]....
        /*0f2c*/ 	.word	0x0001b1e0
        /*0f30*/ 	.word	0x0000000e
        /*0f34*/ 	.word	0x00028c30
        /*0f38*/ 	.short	0x010a
        /*0f3a*/ 	.byte	0x3f
	.zero		1


	//   ....[81]....
        /*0f3c*/ 	.word	0x0001b230
        /*0f40*/ 	.word	0x0000000e
        /*0f44*/ 	.word	0x00028c50
        /*0f48*/ 	.short	0x010a
        /*0f4a*/ 	.byte	0x3f
	.zero		1


	//   ....[82]....
        /*0f4c*/ 	.word	0x0001b280
        /*0f50*/ 	.word	0x000000d9
        /*0f54*/ 	.word	0x00028c30
        /*0f58*/ 	.short	0x010a
        /*0f5a*/ 	.byte	0x3f
	.zero		1


	//   ....[83]....
        /*0f5c*/ 	.word	0x0001b2d0
        /*0f60*/ 	.word	0x000000d9
        /*0f64*/ 	.word	0x00028c50
        /*0f68*/ 	.short	0x010a
        /*0f6a*/ 	.byte	0x3f
	.zero		1


	//   ....[84]....
        /*0f6c*/ 	.word	0x0001b470
        /*0f70*/ 	.word	0x00000012
        /*0f74*/ 	.word	0x00028c20
        /*0f78*/ 	.short	0x010a
        /*0f7a*/ 	.byte	0x3f
	.zero		1


	//   ....[85]....
        /*0f7c*/ 	.word	0x0001b4c0
        /*0f80*/ 	.word	0x00000005
        /*0f84*/ 	.word	0x00028ca0
        /*0f88*/ 	.short	0x010a
        /*0f8a*/ 	.byte	0x3f
	.zero		1


	//   ....[86]....
        /*0f8c*/ 	.word	0x0001b510
        /*0f90*/ 	.word	0x00000005
        /*0f94*/ 	.word	0x00028cc0
        /*0f98*/ 	.short	0x010a
        /*0f9a*/ 	.byte	0x3f
	.zero		1


	//   ....[87]....
        /*0f9c*/ 	.word	0x0001b560
        /*0fa0*/ 	.word	0x00000005
        /*0fa4*/ 	.word	0x00028ca0
        /*0fa8*/ 	.short	0x010a
        /*0faa*/ 	.byte	0x3f
	.zero		1


	//   ....[88]....
        /*0fac*/ 	.word	0x0001b5b0
        /*0fb0*/ 	.word	0x00000005
        /*0fb4*/ 	.word	0x00028cc0
        /*0fb8*/ 	.short	0x010a
        /*0fba*/ 	.byte	0x3f
	.zero		1


	//   ....[89]....
        /*0fbc*/ 	.word	0x0001b750
        /*0fc0*/ 	.word	0x00000000
        /*0fc4*/ 	.word	0x00028c40
        /*0fc8*/ 	.short	0x010a
        /*0fca*/ 	.byte	0x3f
	.zero		1


	//   ....[90]....
        /*0fcc*/ 	.word	0x0001bcd0
        /*0fd0*/ 	.word	0x00000012
        /*0fd4*/ 	.word	0x00028c20
        /*0fd8*/ 	.short	0x010a
        /*0fda*/ 	.byte	0x3f
	.zero		1


	//   ....[91]....
        /*0fdc*/ 	.word	0x0001bd20
        /*0fe0*/ 	.word	0x00000000
        /*0fe4*/ 	.word	0x00028c60
        /*0fe8*/ 	.short	0x010a
        /*0fea*/ 	.byte	0x3f
	.zero		1


	//   ....[92]....
        /*0fec*/ 	.word	0x0001bd70
        /*0ff0*/ 	.word	0x00000002
        /*0ff4*/ 	.word	0x00028c40
        /*0ff8*/ 	.short	0x010a
        /*0ffa*/ 	.byte	0x3f
	.zero		1


	//   ....[93]....
        /*0ffc*/ 	.word	0x0001bdc0
        /*1000*/ 	.word	0x00000002
        /*1004*/ 	.word	0x00028c60
        /*1008*/ 	.short	0x010a
        /*100a*/ 	.byte	0x3f
	.zero		1


	//   ....[94]....
        /*100c*/ 	.word	0x0001be10
        /*1010*/ 	.word	0x00000002
        /*1014*/ 	.word	0x00028c40
        /*1018*/ 	.short	0x010a
        /*101a*/ 	.byte	0x3f
	.zero		1


	//   ....[95]....
        /*101c*/ 	.word	0x0001be60
        /*1020*/ 	.word	0x00000002
        /*1024*/ 	.word	0x00028c60
        /*1028*/ 	.short	0x010a
        /*102a*/ 	.byte	0x3f
	.zero		1


	//   ....[96]....
        /*102c*/ 	.word	0x0001beb0
        /*1030*/ 	.word	0x00000003
        /*1034*/ 	.word	0x00028c40
        /*1038*/ 	.short	0x010a
        /*103a*/ 	.byte	0x3f
	.zero		1


	//   ....[97]....
        /*103c*/ 	.word	0x0001bf00
        /*1040*/ 	.word	0x00000003
        /*1044*/ 	.word	0x00028c60
        /*1048*/ 	.short	0x010a
        /*104a*/ 	.byte	0x3f
	.zero		1


	//   ....[98]....
        /*104c*/ 	.word	0x0001ca40
        /*1050*/ 	.word	0x00000000
        /*1054*/ 	.word	0x00028c20
        /*1058*/ 	.short	0x010a
        /*105a*/ 	.byte	0x3f
	.zero		1


	//   ....[99]....
        /*105c*/ 	.word	0x0001cbe0
        /*1060*/ 	.word	0x00000006
        /*1064*/ 	.word	0x00000000
        /*1068*/ 	.short	0x010a
        /*106a*/ 	.byte	0x3f
	.zero		1


	//   ....[100]....
        /*106c*/ 	.word	0x0001cc30
        /*1070*/ 	.word	0x00000007
        /*1074*/ 	.word	0x00000000
        /*1078*/ 	.short	0x010a
        /*107a*/ 	.byte	0x3f
	.zero		1


	//   ....[101]....
        /*107c*/ 	.word	0x0001cc80
        /*1080*/ 	.word	0x00000004
        /*1084*/ 	.word	0x00000000
        /*1088*/ 	.short	0x010a
        /*108a*/ 	.byte	0x3f
	.zero		1


	//----- nvinfo : EIATTR_NUM_MBARRIERS
	.align		4
.L_681:
        /*108c*/ 	.byte	0x03, 0x38
        /*108e*/ 	.short	0x0016


	//----- nvinfo : EIATTR_EXIT_INSTR_OFFSETS
	.align		4
        /*1090*/ 	.byte	0x04, 0x1c
        /*1092*/ 	.short	(.L_683 - .L_682)


	//   ....[0]....
.L_682:
        /*1094*/ 	.word	0x0001aba0


	//----- nvinfo : EIATTR_MAX_THREADS
	.align		4
.L_683:
        /*1098*/ 	.byte	0x04, 0x05
        /*109a*/ 	.short	(.L_685 - .L_684)
.L_684:
        /*109c*/ 	.word	0x00000180
        /*10a0*/ 	.word	0x00000001
        /*10a4*/ 	.word	0x00000001


	//----- nvinfo : EIATTR_CRS_STACK_SIZE
	.align		4
.L_685:
        /*10a8*/ 	.byte	0x04, 0x1e
        /*10aa*/ 	.short	(.L_687 - .L_686)
.L_686:
        /*10ac*/ 	.word	0x00000000


	//----- nvinfo : EIATTR_CBANK_PARAM_SIZE
	.align		4
.L_687:
        /*10b0*/ 	.byte	0x03, 0x19
        /*10b2*/ 	.short	0x0af0


	//----- nvinfo : EIATTR_PARAM_CBANK
	.align		4
        /*10b4*/ 	.byte	0x04, 0x0a
        /*10b6*/ 	.short	(.L_689 - .L_688)
	.align		4
.L_688:
        /*10b8*/ 	.word	index@(.nv.constant0._ZN7cutlass13device_kernelIN5flash11enable_sm90INS1_16FlashAttnFwdSm90INS1_25CollectiveMainloopFwdSm90ILi2EN4cute5tupleIJNS5_1CILi1EEES8_S8_EEENS6_IJNS7_ILi64EEESA_SA_EEELi512ENS_10bfloat16_tEfNS_4arch4Sm90ELb0ELb0ELb0ELb1ELb0ELb1ELb0ELb0ELb0ELb1ELb1ELb0EEENS1_21CollectiveEpilogueFwdINS6_IJSA_NS7_ILi512EEESA_EEES9_SC_SE_Li256ELb1ELb1ELb1ELb0EEENS1_36VarlenDynamicPersistentTileSchedulerILi64ELi64ELi256ELi128ELb1ELb1ELb1ELb0ELb1ELb1EEEEEEEEEvNT_6ParamsE)
        /*10bc*/ 	.short	0x0210
        /*10be*/ 	.short	0x0af0


	//----- nvinfo : EIATTR_SW_WAR
	.align		4
.L_689:
        /*10c0*/ 	.byte	0x04, 0x36
        /*10c2*/ 	.short	(.L_691 - .L_690)
.L_690:
        /*10c4*/ 	.word	0x00000008
.L_691:


//--------------------- .nv.info._ZN7cutlass13device_kernelIN5flash11enable_sm90INS1_16FlashAttnFwdSm90INS1_25CollectiveMainloopFwdSm90ILi2EN4cute5tupleIJNS5_1CILi1EEES8_S8_EEENS6_IJNS7_ILi64EEESA_SA_EEELi512ENS_10bfloat16_tEfNS_4arch4Sm90ELb0ELb0ELb0ELb1ELb0ELb0ELb1ELb0ELb0ELb1ELb1ELb0EEENS1_21CollectiveEpilogueFwdINS6_IJSA_NS7_ILi512EEESA_EEES9_SC_SE_Li256ELb1ELb1ELb1ELb0EEENS1_36VarlenDynamicPersistentTileSchedulerILi64ELi64ELi256ELi128ELb1ELb1ELb1ELb0ELb1ELb1EEEEEEEEEvNT_6ParamsE --------------------------
	.section	.nv.info._ZN7cutlass13device_kernelIN5flash11enable_sm90INS1_16FlashAttnFwdSm90INS1_25CollectiveMainloopFwdSm90ILi2EN4cute5tupleIJNS5_1CILi1EEES8_S8_EEENS6_IJNS7_ILi64EEESA_SA_EEELi512ENS_10bfloat16_tEfNS_4arch4Sm90ELb0ELb0ELb0ELb1ELb0ELb0ELb1ELb0ELb0ELb1ELb1ELb0EEENS1_21CollectiveEpilogueFwdINS6_IJSA_NS7_ILi512EEESA_EEES9_SC_SE_Li256ELb1ELb1ELb1ELb0EEENS1_36VarlenDynamicPersistentTileSchedulerILi64ELi64ELi256ELi128ELb1ELb1ELb1ELb0ELb1ELb1EEEEEEEEEvNT_6ParamsE,"",@"SHT_CUDA_INFO"
	.sectionflags	@""
	.align	4


	//----- nvinfo : EIATTR_CUDA_API_VERSION
	.align		4
        /*0000*/ 	.byte	0x04, 0x37
        /*0002*/ 	.short	(.L_693 - .L_692)
.L_692:
        /*0004*/ 	.word	0x00000082


	//----- nvinfo : EIATTR_KPARAM_INFO
	.align		4
.L_693:
        /*0008*/ 	.byte	0x04, 0x17
        /*000a*/ 	.short	(.L_695 - .L_694)
.L_694:
        /*000c*/ 	.word	0x00000000
        /*0010*/ 	.short	0x0000
        /*0012*/ 	.short	0x0070
        /*0014*/ 	.byte	0x00, 0xf0, 0x01, 0x2e


	//----- nvinfo : EIATTR_SPARSE_MMA_MASK
	.align		4
.L_695:
        /*0018*/ 	.byte	0x03, 0x50
        /*001a*/ 	.short	0x0000


	//----- nvinfo : EIATTR_MAXREG_COUNT
	.align		4
        /*001c*/ 	.byte	0x03, 0x1b
        /*001e*/ 	.short	0x00a8


	//----- nvinfo : EIATTR_NUM_BARRIERS
	.align		4
        /*0020*/ 	.byte	0x02, 0x4c
        /*0022*/ 	.byte	0x10
	.zero		1


	//----- nvinfo : EIATTR_EXTERNS
	.align		4
        /*0024*/ 	.byte	0x04, 0x0f
        /*0026*/ 	.short	(.L_697 - .L_696)


	//   ....[0]....
	.align		4
.L_696:
        /*0028*/ 	.word	index@(__assertfail)


	//----- nvinfo : EIATTR_ANNOTATIONS
	.align		4
.L_697:
        /*002c*/ 	.byte	0x04, 0x55
        /*002e*/ 	.short	(.L_699 - .L_698)


	//   ....[0]....
.L_698:
        /* <DEDUP_REMOVED lines=88> */


	//----- nvinfo : EIATTR_MERCURY_ISA_VERSION
	.align		4
.L_699:
        /*0598*/ 	.byte	0x03, 0x5f
        /*059a*/ 	.short	0x0101


	//----- nvinfo : EIATTR_UNUSED_LOAD_BYTE_OFFSET
	.align		4
        /*059c*/ 	.byte	0x04, 0x44
        /*059e*/ 	.short	(.L_701 - .L_700)


	//   ....[0]....
.L_700:
        /*05a0*/ 	.word	0x00000a00
        /*05a4*/ 	.word	0x0000fff0


	//   ....[1]....
        /*05a8*/ 	.word	0x00009840
        /*05ac*/ 	.word	0x0000fff0


	//----- nvinfo : EIATTR_INT_WARP_WIDE_INSTR_OFFSETS
	.align		4
.L_701:
        /*05b0*/ 	.byte	0x04, 0x31
        /*05b2*/ 	.short	(.L_703 - .L_702)


	//   ....[0]....
.L_702:
        /*05b4*/ 	.word	0x00000130


	//   ....[1]....
        /*05b8*/ 	.word	0x00000170


	//   ....[2]....
        /*05bc*/ 	.word	0x000001e0


	//   ....[3]....
        /*05c0*/ 	.word	0x00000250


	//   ....[4]....
        /*05c4*/ 	.word	0x0000f720


	//   ....[5]....
        /*05c8*/ 	.word	0x0000f780


	//   ....[6]....
        /*05cc*/ 	.word	0x00015110


	//   ....[7]....
        /*05d0*/ 	.word	0x000151a0


	//----- nvinfo : EIATTR_COOP_GROUP_MASK_REGIDS
	.align		4
.L_703:
        /*05d4*/ 	.byte	0x04, 0x29
        /*05d6*/ 	.short	(.L_705 - .L_704)


	//   ....[0]....
.L_704:
        /*05d8*/ 	.word	0xffffffff


	//   ....[1]....
        /*05dc*/ 	.word	0xffffffff


	//   ....[2]....
        /*05e0*/ 	.word	0xffffffff


	//   ....[3]....
        /*05e4*/ 	.word	0xffffffff


	//   ....[4]....
        /*05e8*/ 	.word	0xffffffff


	//   ....[5]....
        /*05ec*/ 	.word	0xffffffff


	//   ....[6]....
        /*05f0*/ 	.word	0xffffffff


	//   ....[7]....
        /*05f4*/ 	.word	0xffffffff


	//   ....[8]....
        /*05f8*/ 	.word	0xffffffff


	//   ....[9]....
        /*05fc*/ 	.word	0xffffffff


	//   ....[10]....
        /*0600*/ 	.word	0xffffffff


	//   ....[11]....
        /*0604*/ 	.word	0xffffffff


	//   ....[12]....
        /*0608*/ 	.word	0xffffffff


	//   ....[13]....
        /*060c*/ 	.word	0xffffffff


	//   ....[14]....
        /*0610*/ 	.word	0xffffffff


	//   ....[15]....
        /*0614*/ 	.word	0xffffffff


	//   ....[16]....
        /*0618*/ 	.word	0xffffffff


	//   ....[17]....
        /*061c*/ 	.word	0xffffffff


	//   ....[18]....
        /*0620*/ 	.word	0xffffffff


	//   ....[19]....
        /*0624*/ 	.word	0xffffffff


	//   ....[20]....
        /*0628*/ 	.word	0xffffffff


	//   ....[21]....
        /*062c*/ 	.word	0xffffffff


	//   ....[22]....
        /*0630*/ 	.word	0xffffffff


	//   ....[23]....
        /*0634*/ 	.word	0xffffffff


	//   ....[24]....
        /*0638*/ 	.word	0xffffffff


	//   ....[25]....
        /*063c*/ 	.word	0xffffffff


	//   ....[26]....
        /*0640*/ 	.word	0xffffffff


	//   ....[27]....
        /*0644*/ 	.word	0xffffffff


	//   ....[28]....
        /*0648*/ 	.word	0xffffffff


	//   ....[29]....
        /*064c*/ 	.word	0xffffffff


	//   ....[30]....
        /*0650*/ 	.word	0xffffffff


	//   ....[31]....
        /*0654*/ 	.word	0xffffffff


	//   ....[32]....
        /*0658*/ 	.word	0xffffffff


	//   ....[33]....
        /*065c*/ 	.word	0xffffffff


	//   ....[34]....
        /*0660*/ 	.word	0xffffffff


	//   ....[35]....
        /*0664*/ 	.word	0xffffffff


	//   ....[36]....
        /*0668*/ 	.word	0xffffffff


	//   ....[37]....
        /*066c*/ 	.word	0xffffffff


	//   ....[38]....
        /*0670*/ 	.word	0xffffffff


	//   ....[39]....
        /*0674*/ 	.word	0xffffffff


	//   ....[40]....
        /*0678*/ 	.word	0xffffffff


	//   ....[41]....
        /*067c*/ 	.word	0xffffffff


	//   ....[42]....
        /*0680*/ 	.word	0xffffffff


	//   ....[43]....
        /*0684*/ 	.word	0xffffffff


	//   ....[44]....
        /*0688*/ 	.word	0xffffffff


	//   ....[45]....
        /*068c*/ 	.word	0xffffffff


	//   ....[46]....
        /*0690*/ 	.word	0xffffffff


	//   ....[47]....
        /*0694*/ 	.word	0xffffffff


	//   ....[48]....
        /*0698*/ 	.word	0xffffffff


	//   ....[49]....
        /*069c*/ 	.word	0xffffffff


	//   ....[50]....
        /*06a0*/ 	.word	0xffffffff


	//   ....[51]....
        /*06a4*/ 	.word	0xffffffff


	//   ....[52]....
        /*06a8*/ 	.word	0xffffffff


	//   ....[53]....
        /*06ac*/ 	.word	0xffffffff


	//   ....[54]....
        /*06b0*/ 	.word	0xffffffff


	//   ....[55]....
        /*06b4*/ 	.word	0xffffffff


	//   ....[56]....
        /*06b8*/ 	.word	0xffffffff


	//   ....[57]....
        /*06bc*/ 	.word	0xffffffff


	//   ....[58]....
        /*06c0*/ 	.word	0xffffffff


	//   ....[59]....
        /*06c4*/ 	.word	0xffffffff


	//   ....[60]....
        /*06c8*/ 	.word	0xffffffff


	//   ....[61]....
        /*06cc*/ 	.word	0xffffffff


	//   ....[62]....
        /*06d0*/ 	.word	0xffffffff


	//   ....[63]....
        /*06d4*/ 	.word	0xffffffff


	//   ....[64]....
        /*06d8*/ 	.word	0xffffffff


	//   ....[65]....
        /*06dc*/ 	.word	0xffffffff


	//   ....[66]....
        /*06e0*/ 	.word	0xffffffff


	//   ....[67]....
        /*06e4*/ 	.word	0xffffffff


	//   ....[68]....
        /*06e8*/ 	.word	0xffffffff


	//   ....[69]....
        /*06ec*/ 	.word	0xffffffff


	//   ....[70]....
        /*06f0*/ 	.word	0xffffffff


	//   ....[71]....
        /*06f4*/ 	.word	0xffffffff


	//   ....[72]....
        /*06f8*/ 	.word	0xffffffff


	//   ....[73]....
        /*06fc*/ 	.word	0xffffffff


	//   ....[74]....
        /*0700*/ 	.word	0xffffffff


	//   ....[75]....
        /*0704*/ 	.word	0xffffffff


	//   ....[76]....
        /*0708*/ 	.word	0xffffffff


	//   ....[77]....
        /*070c*/ 	.word	0xffffffff


	//   ....[78]....
        /*0710*/ 	.word	0xffffffff


	//   ....[79]....
        /*0714*/ 	.word	0xffffffff


	//   ....[80]....
        /*0718*/ 	.word	0xffffffff


	//   ....[81]....
        /*071c*/ 	.word	0xffffffff


	//   ....[82]....
        /*0720*/ 	.word	0xffffffff


	//   ....[83]....
        /*0724*/ 	.word	0xffffffff


	//   ....[84]....
        /*0728*/ 	.word	0xffffffff


	//   ....[85]....
        /*072c*/ 	.word	0xffffffff


	//   ....[86]....
        /*0730*/ 	.word	0xffffffff


	//   ....[87]....
        /*0734*/ 	.word	0xffffffff


	//   ....[88]....
        /*0738*/ 	.word	0xffffffff


	//   ....[89]....
        /*073c*/ 	.word	0xffffffff


	//   ....[90]....
        /*0740*/ 	.word	0xffffffff


	//   ....[91]....
        /*0744*/ 	.word	0xffffffff


	//   ....[92]....
        /*0748*/ 	.word	0xffffffff


	//   ....[93]....
        /*074c*/ 	.word	0xffffffff


	//   ....[94]....
        /*0750*/ 	.word	0xffffffff


	//   ....[95]....
        /*0754*/ 	.word	0x0500000f


	//   ....[96]....
        /*0758*/ 	.word	0x0500000f


	//   ....[97]....
        /*075c*/ 	.word	0x0500000f


	//   ....[98]....
        /*0760*/ 	.word	0x0500000f


	//   ....[99]....
        /*0764*/ 	.word	0x0500000f


	//   ....[100]....
        /*0768*/ 	.word	0x0500000f


	//   ....[101]....
        /*076c*/ 	.word	0x0500000f


	//   ....[102]....
        /*0770*/ 	.word	0x0500000f


	//   ....[103]....
        /*0774*/ 	.word	0x0500000f


	//   ....[104]....
        /*0778*/ 	.word	0x0500000f


	//   ....[105]....
        /*077c*/ 	.word	0x0500000f


	//   ....[106]....
        /*0780*/ 	.word	0x0500000f


	//   ....[107]....
        /*0784*/ 	.word	0x0500000f


	//   ....[108]....
        /*0788*/ 	.word	0x0500000f


	//   ....[109]....
        /*078c*/ 	.word	0x0500000f


	//   ....[110]....
        /*0790*/ 	.word	0x0500000f


	//   ....[111]....
        /*0794*/ 	.word	0x0500000f


	//   ....[112]....
        /*0798*/ 	.word	0x0500000f


	//   ....[113]....
        /*079c*/ 	.word	0x0500000f


	//   ....[114]....
        /*07a0*/ 	.word	0x0500000f


	//   ....[115]....
        /*07a4*/ 	.word	0x0500000f


	//   ....[116]....
        /*07a8*/ 	.word	0x0500000f


	//   ....[117]....
        /*07ac*/ 	.word	0x0500000f


	//   ....[118]....
        /*07b0*/ 	.word	0x0500000f


	//   ....[119]....
        /*07b4*/ 	.word	0x0500000f


	//   ....[120]....
        /*07b8*/ 	.word	0x0500000f


	//   ....[121]....
        /*07bc*/ 	.word	0x0500000f


	//   ....[122]....
        /*07c0*/ 	.word	0x0500000f


	//   ....[123]....
        /*07c4*/ 	.word	0x0500000f


	//   ....[124]....
        /*07c8*/ 	.word	0x0500000f


	//   ....[125]....
        /*07cc*/ 	.word	0x0500000f


	//   ....[126]....
        /*07d0*/ 	.word	0x0500000f


	//   ....[127]....
        /*07d4*/ 	.word	0x0500000f


	//   ....[128]....
        /*07d8*/ 	.word	0x0500000f


	//   ....[129]....
        /*07dc*/ 	.word	0x0500000f


	//   ....[130]....
        /*07e0*/ 	.word	0x0500000f


	//----- nvinfo : EIATTR_COOP_GROUP_INSTR_OFFSETS
	.align		4
.L_705:
        /*07e4*/ 	.byte	0x04, 0x28
        /*07e6*/ 	.short	(.L_707 - .L_706)


	//   ....[0]....
.L_706:
        /*07e8*/ 	.word	0x00000060


	//   ....[1]....
        /*07ec*/ 	.word	0x00000140


	//   ....[2]....
        /*07f0*/ 	.word	0x00000180


	//   ....[3]....
        /*07f4*/ 	.word	0x00000390


	//   ....[4]....
        /*07f8*/ 	.word	0x000004f0


	//   ....[5]....
        /*07fc*/ 	.word	0x00000610


	//   ....[6]....
        /*0800*/ 	.word	0x00000770


	//   ....[7]....
        /*0804*/ 	.word	0x00001da0


	//   ....[8]....
        /*0808*/ 	.word	0x00003b40


	//   ....[9]....
        /*080c*/ 	.word	0x00004390


	//   ....[10]....
        /*0810*/ 	.word	0x00005710


	//   ....[11]....
        /*0814*/ 	.word	0x00005790


	//   ....[12]....
        /*0818*/ 	.word	0x00005960


	//   ....[13]....
        /*081c*/ 	.word	0x00005a30


	//   ....[14]....
        /*0820*/ 	.word	0x00006240


	//   ....[15]....
        /*0824*/ 	.word	0x000067c0


	//   ....[16]....
        /*0828*/ 	.word	0x000078f0


	//   ....[17]....
        /*082c*/ 	.word	0x00007910


	//   ....[18]....
        /*0830*/ 	.word	0x00007ea0


	//   ....[19]....
        /*0834*/ 	.word	0x00008070


	//   ....[20]....
        /*0838*/ 	.word	0x00008d10


	//   ....[21]....
        /*083c*/ 	.word	0x00008d50


	//   ....[22]....
        /*0840*/ 	.word	0x00008d80


	//   ....[23]....
        /*0844*/ 	.word	0x00008de0


	//   ....[24]....
        /*0848*/ 	.word	0x00008df0


	//   ....[25]....
        /*084c*/ 	.word	0x0000a5c0


	//   ....[26]....
        /*0850*/ 	.word	0x0000a930


	//   ....[27]....
        /*0854*/ 	.word	0x0000a970


	//   ....[28]....
        /*0858*/ 	.word	0x0000a990


	//   ....[29]....
        /*085c*/ 	.word	0x0000a9a0


	//   ....[30]....
        /*0860*/ 	.word	0x0000b5d0


	//   ....[31]....
        /*0864*/ 	.word	0x0000b600


	//   ....[32]....
        /*0868*/ 	.word	0x0000b8b0


	//   ....[33]....
        /*086c*/ 	.word	0x0000b8d0


	//   ....[34]....
        /*0870*/ 	.word	0x0000c030


	//   ....[35]....
        /*0874*/ 	.word	0x0000c050


	//   ....[36]....
        /*0878*/ 	.word	0x0000c8a0


	//   ....[37]....
        /*087c*/ 	.word	0x0000c8c0


	//   ....[38]....
        /*0880*/ 	.word	0x0000db80


	//   ....[39]....
        /*0884*/ 	.word	0x0000dbb0


	//   ....[40]....
        /*0888*/ 	.word	0x0000ddf0


	//   ....[41]....
        /*088c*/ 	.word	0x0000de10


	//   ....[42]....
        /*0890*/ 	.word	0x0000e0d0


	//   ....[43]....
        /*0894*/ 	.word	0x0000e2e0


	//   ....[44]....
        /*0898*/ 	.word	0x0000e310


	//   ....[45]....
        /*089c*/ 	.word	0x0000e340


	//   ....[46]....
        /*08a0*/ 	.word	0x0000e370


	//   ....[47]....
        /*08a4*/ 	.word	0x0000e3a0


	//   ....[48]....
        /*08a8*/ 	.word	0x0000e3d0


	//   ....[49]....
        /*08ac*/ 	.word	0x0000e570


	//   ....[50]....
        /*08b0*/ 	.word	0x0000e5a0


	//   ....[51]....
        /*08b4*/ 	.word	0x0000e5d0


	//   ....[52]....
        /*08b8*/ 	.word	0x0000e600


	//   ....[53]....
        /*08bc*/ 	.word	0x0000e630


	//   ....[54]....
        /*08c0*/ 	.word	0x0000e660


	//   ....[55]....
        /*08c4*/ 	.word	0x0000e6f0


	//   ....[56]....
        /*08c8*/ 	.word	0x0000e720


	//   ....[57]....
        /*08cc*/ 	.word	0x0000e730


	//   ....[58]....
        /*08d0*/ 	.word	0x0000e7e0


	//   ....[59]....
        /*08d4*/ 	.word	0x0000fd00


	//   ....[60]....
        /*08d8*/ 	.word	0x00010790


	//   ....[61]....
        /*08dc*/ 	.word	0x000107c0


	//   ....[62]....
        /*08e0*/ 	.word	0x000107e0


	//   ....[63]....
        /*08e4*/ 	.word	0x00010890


	//   ....[64]....
        /*08e8*/ 	.word	0x00010920


	//   ....[65]....
        /*08ec*/ 	.word	0x00010940


	//   ....[66]....
        /*08f0*/ 	.word	0x000109d0


	//   ....[67]....
        /*08f4*/ 	.word	0x000109e0


	//   ....[68]....
        /*08f8*/ 	.word	0x00011370


	//   ....[69]....
        /*08fc*/ 	.word	0x00011400


	//   ....[70]....
        /*0900*/ 	.word	0x00011450


	//   ....[71]....
        /*0904*/ 	.word	0x00011580


	//   ....[72]....
        /*0908*/ 	.word	0x000116f0


	//   ....[73]....
        /*090c*/ 	.word	0x00011700


	//   ....[74]....
        /*0910*/ 	.word	0x00011860


	//   ....[75]....
        /*0914*/ 	.word	0x00011870


	//   ....[76]....
        /*0918*/ 	.word	0x00015420


	//   ....[77]....
        /*091c*/ 	.word	0x00015450


	//   ....[78]....
        /*0920*/ 	.word	0x000154b0


	//   ....[79]....
        /*0924*/ 	.word	0x000154e0


	//   ....[80]....
        /*0928*/ 	.word	0x00015510


	//   ....[81]....
        /*092c*/ 	.word	0x00015540


	//   ....[82]....
        /*0930*/ 	.word	0x00015570


	//   ....[83]....
        /*0934*/ 	.word	0x000155a0


	//   ....[84]....
        /*0938*/ 	.word	0x00015760


	//   ....[85]....
        /*093c*/ 	.word	0x00015790


	//   ....[86]....
        /*0940*/ 	.word	0x000157c0


	//   ....[87]....
        /*0944*/ 	.word	0x000157f0


	//   ....[88]....
        /*0948*/ 	.word	0x00015820


	//   ....[89]....
        /*094c*/ 	.word	0x00015850


	//   ....[90]....
        /*0950*/ 	.word	0x00015910


	//   ....[91]....
        /*0954*/ 	.word	0x00015930


	//   ....[92]....
        /*0958*/ 	.word	0x00015940


	//   ....[93]....
        /*095c*/ 	.word	0x000159a0


	//   ....[94]....
        /*0960*/ 	.word	0x000160c0


	//   ....[95]....
        /*0964*/ 	.word	0x000165b0


	//   ....[96]....
        /*0968*/ 	.word	0x00016730


	//   ....[97]....
        /*096c*/ 	.word	0x00016790


	//   ....[98]....
        /*0970*/ 	.word	0x00016820


	//   ....[99]....
        /*0974*/ 	.word	0x00016870


	//   ....[100]....
        /*0978*/ 	.word	0x000169d0


	//   ....[101]....
        /*097c*/ 	.word	0x00016a70


	//   ....[102]....
        /*0980*/ 	.word	0x00016b20


	//   ....[103]....
        /*0984*/ 	.word	0x00016c00


	//   ....[104]....
        /*0988*/ 	.word	0x00016dc0


	//   ....[105]....
        /*098c*/ 	.word	0x00016ea0


	//   ....[106]....
        /*0990*/ 	.word	0x00017130


	//   ....[107]....
        /*0994*/ 	.word	0x00017230


	//   ....[108]....
        /*0998*/ 	.word	0x00017400


	//   ....[109]....
        /*099c*/ 	.word	0x000174c0


	//   ....[110]....
        /*09a0*/ 	.word	0x000176e0


	//   ....[111]....
        /*09a4*/ 	.word	0x00017730


	//   ....[112]....
        /*09a8*/ 	.word	0x00017a60


	//   ....[113]....
        /*09ac*/ 	.word	0x00017b00


	//   ....[114]....
        /*09b0*/ 	.word	0x00017c90


	//   ....[115]....
        /*09b4*/ 	.word	0x00017d10


	//   ....[116]....
        /*09b8*/ 	.word	0x00017d90


	//   ....[117]....
        /*09bc*/ 	.word	0x00017e10


	//   ....[118]....
        /*09c0*/ 	.word	0x00017e90


	//   ....[119]....
        /*09c4*/ 	.word	0x00017f20


	//   ....[120]....
        /*09c8*/ 	.word	0x00017fc0


	//   ....[121]....
        /*09cc*/ 	.word	0x00018070


	//   ....[122]....
        /*09d0*/ 	.word	0x000180f0


	//   ....[123]....
        /*09d4*/ 	.word	0x00018170


	//   ....[124]....
        /*09d8*/ 	.word	0x000181f0


	//   ....[125]....
        /*09dc*/ 	.word	0x00018280


	//   ....[126]....
        /*09e0*/ 	.word	0x00018300


	//   ....[127]....
        /*09e4*/ 	.word	0x000183a0


	//   ....[128]....
        /*09e8*/ 	.word	0x000183f0


	//   ....[129]....
        /*09ec*/ 	.word	0x00018480


	//   ....[130]....
        /*09f0*/ 	.word	0x000185b0


	//----- nvinfo : EIATTR_REG_RECONFIG
	.align		4
.L_707:
        /*09f4*/ 	.byte	0x01, 0x54
	.zero		2


	//----- nvinfo : EIATTR_SYSCALL_OFFSETS
	.align		4
        /*09f8*/ 	.byte	0x04, 0x46
        /*09fa*/ 	.short	(.L_709 - .L_708)


	//   ....[0]....
.L_708:
        /*09fc*/ 	.word	0x00003d00


	//   ....[1]....
        /*0a00*/ 	.word	0x0000f920


	//   ....[2]....
        /*0a04*/ 	.word	0x0000fa70


	//   ....[3]....
        /*0a08*/ 	.word	0x0000fb70


	//   ....[4]....
        /*0a0c*/ 	.word	0x000103b0


	//   ....[5]....
        /*0a10*/ 	.word	0x00010cf0


	//----- nvinfo : EIATTR_MBARRIER_INSTR_OFFSETS
	.align		4
.L_709:
        /*0a14*/ 	.byte	0x04, 0x39
        /*0a16*/ 	.short	(.L_711 - .L_710)


	//   ....[0]....
.L_710:
        /*0a18*/ 	.word	0x00000270
        /*0a1c*/ 	.word	0x000000ff
        /*0a20*/ 	.word	0x00038800
        /*0a24*/ 	.short	0x0100
        /*0a26*/ 	.byte	0x08
	.zero		1


	//   ....[1]....
        /*0a28*/ 	.word	0x00000280
        /*0a2c*/ 	.word	0x000000ff
        /*0a30*/ 	.word	0x00038810
        /*0a34*/ 	.short	0x0100
        /*0a36*/ 	.byte	0x08
	.zero		1


	//   ....[2]....
        /*0a38*/ 	.word	0x00000290
        /*0a3c*/ 	.word	0x000000ff
        /*0a40*/ 	.word	0x00038820
        /*0a44*/ 	.short	0x0100
        /*0a46*/ 	.byte	0x08
	.zero		1


	//   ....[3]....
        /*0a48*/ 	.word	0x00000340
        /*0a4c*/ 	.word	0x000000ff
        /*0a50*/ 	.word	0x00038830
        /*0a54*/ 	.short	0x0100
        /*0a56*/ 	.byte	0x06
	.zero		1


	//   ....[4]....
        /*0a58*/ 	.word	0x00000350
        /*0a5c*/ 	.word	0x000000ff
        /*0a60*/ 	.word	0x00038840
        /*0a64*/ 	.short	0x0100
        /*0a66*/ 	.byte	0x06
	.zero		1


	//   ....[5]....
        /*0a68*/ 	.word	0x00000360
        /*0a6c*/ 	.word	0x000000ff
        /*0a70*/ 	.word	0x00038838
        /*0a74*/ 	.short	0x0100
        /*0a76*/ 	.byte	0x06
	.zero		1


	//   ....[6]....
        /*0a78*/ 	.word	0x00000370
        /*0a7c*/ 	.word	0x000000ff
        /*0a80*/ 	.word	0x00038848
        /*0a84*/ 	.short	0x0100
        /*0a86*/ 	.byte	0x06
	.zero		1


	//   ....[7]....
        /*0a88*/ 	.word	0x000004a0
        /*0a8c*/ 	.word	0x000000ff
        /*0a90*/ 	.word	0x00038850
        /*0a94*/ 	.short	0x0100
        /*0a96*/ 	.byte	0x08
	.zero		1


	//   ....[8]....
        /*0a98*/ 	.word	0x000004b0
        /*0a9c*/ 	.word	0x000000ff
        /*0aa0*/ 	.word	0x00038860
        /*0aa4*/ 	.short	0x0100
        /*0aa6*/ 	.byte	0x08
	.zero		1


	//   ....[9]....
        /*0aa8*/ 	.word	0x000004c0
        /*0aac*/ 	.word	0x000000ff
        /*0ab0*/ 	.word	0x00038858
        /*0ab4*/ 	.short	0x0100
        /*0ab6*/ 	.byte	0x08
	.zero		1


	//   ....[10]....
        /*0ab8*/ 	.word	0x000004d0
        /*0abc*/ 	.word	0x000000ff
        /*0ac0*/ 	.word	0x00038868
        /*0ac4*/ 	.short	0x0100
        /*0ac6*/ 	.byte	0x08
	.zero		1


	//   ....[11]....
        /*0ac8*/ 	.word	0x000005c0
        /*0acc*/ 	.word	0x000000ff
        /*0ad0*/ 	.word	0x00038870
        /*0ad4*/ 	.short	0x0100
        /*0ad6*/ 	.byte	0x06
	.zero		1


	//   ....[12]....
        /*0ad8*/ 	.word	0x000005d0
        /*0adc*/ 	.word	0x000000ff
        /*0ae0*/ 	.word	0x00038880
        /*0ae4*/ 	.short	0x0100
        /*0ae6*/ 	.byte	0x06
	.zero		1


	//   ....[13]....
        /*0ae8*/ 	.word	0x000005e0
        /*0aec*/ 	.word	0x000000ff
        /*0af0*/ 	.word	0x00038878
        /*0af4*/ 	.short	0x0100
        /*0af6*/ 	.byte	0x06
	.zero		1


	//   ....[14]....
        /*0af8*/ 	.word	0x000005f0
        /*0afc*/ 	.word	0x000000ff
        /*0b00*/ 	.word	0x00038888
        /*0b04*/ 	.short	0x0100
        /*0b06*/ 	.byte	0x06
	.zero		1


	//   ....[15]....
        /*0b08*/ 	.word	0x00000720
        /*0b0c*/ 	.word	0x000000ff
        /*0b10*/ 	.word	0x00038890
        /*0b14*/ 	.short	0x0100
        /*0b16*/ 	.byte	0x08
	.zero		1


	//   ....[16]....
        /*0b18*/ 	.word	0x00000730
        /*0b1c*/ 	.word	0x000000ff
        /*0b20*/ 	.word	0x000388a0
        /*0b24*/ 	.short	0x0100
        /*0b26*/ 	.byte	0x08
	.zero		1


	//   ....[17]....
        /*0b28*/ 	.word	0x00000740
        /*0b2c*/ 	.word	0x000000ff
        /*0b30*/ 	.word	0x00038898
        /*0b34*/ 	.short	0x0100
        /*0b36*/ 	.byte	0x08
	.zero		1


	//   ....[18]....
        /*0b38*/ 	.word	0x00000750
        /*0b3c*/ 	.word	0x000000ff
        /*0b40*/ 	.word	0x000388a8
        /*0b44*/ 	.short	0x0100
        /*0b46*/ 	.byte	0x08
	.zero		1


	//   ....[19]....
        /*0b48*/ 	.word	0x00000880
        /*0b4c*/ 	.word	0x000000ff
        /*0b50*/ 	.word	0x000388b0
        /*0b54*/ 	.short	0x0100
        /*0b56*/ 	.byte	0x08
	.zero		1


	//   ....[20]....
        /*0b58*/ 	.word	0x00000890
        /*0b5c*/ 	.word	0x000000ff
        /*0b60*/ 	.word	0x000388c0
        /*0b64*/ 	.short	0x0100
        /*0b66*/ 	.byte	0x08
	.zero		1


	//   ....[21]....
        /*0b68*/ 	.word	0x000008a0
        /*0b6c*/ 	.word	0x000000ff
        /*0b70*/ 	.word	0x000388b8
        /*0b74*/ 	.short	0x0100
        /*0b76*/ 	.byte	0x08
	.zero		1


	//   ....[22]....
        /*0b78*/ 	.word	0x000008b0
        /*0b7c*/ 	.word	0x000000ff
        /*0b80*/ 	.word	0x000388c8
        /*0b84*/ 	.short	0x0100
        /*0b86*/ 	.byte	0x08
	.zero		1


	//   ....[23]....
        /*0b88*/ 	.word	0x00002110
        /*0b8c*/ 	.word	0x00000003
        /*0b90*/ 	.word	0x00000000
        /*0b94*/ 	.short	0x0101
        /*0b96*/ 	.byte	0x3f
	.zero		1


	//   ....[24]....
        /*0b98*/ 	.word	0x00002be0
        /*0b9c*/ 	.word	0x00000003
        /*0ba0*/ 	.word	0x00000000
        /*0ba4*/ 	.short	0x0101
        /*0ba6*/ 	.byte	0x3f
	.zero		1


	//   ....[25]....
        /*0ba8*/ 	.word	0x00003d70
        /*0bac*/ 	.word	0x000000ff
        /*0bb0*/ 	.word	0x00038800
        /*0bb4*/ 	.short	0x010a
        /*0bb6*/ 	.byte	0x29
	.zero		1


	//   ....[26]....
        /*0bb8*/ 	.word	0x00003e00
        /*0bbc*/ 	.word	0x00000006
        /*0bc0*/ 	.word	0x00038830
        /*0bc4*/ 	.short	0x010a
        /*0bc6*/ 	.byte	0x3f
	.zero		1


	//   ....[27]....
        /*0bc8*/ 	.word	0x00003e40
        /*0bcc*/ 	.word	0x00000006
        /*0bd0*/ 	.word	0x00038830
        /*0bd4*/ 	.short	0x010a
        /*0bd6*/ 	.byte	0x3f
	.zero		1


	//   ....[28]....
        /*0bd8*/ 	.word	0x000040c0
        /*0bdc*/ 	.word	0x000000ff
        /*0be0*/ 	.word	0x00038810
        /*0be4*/ 	.short	0x010a
        /*0be6*/ 	.byte	0x29
	.zero		1


	//   ....[29]....
        /*0be8*/ 	.word	0x00004100
        /*0bec*/ 	.word	0x00000006
        /*0bf0*/ 	.word	0x00038850
        /*0bf4*/ 	.short	0x010a
        /*0bf6*/ 	.byte	0x3f
	.zero		1


	//   ....[30]....
        /*0bf8*/ 	.word	0x00004140
        /*0bfc*/ 	.word	0x00000006
        /*0c00*/ 	.word	0x00038850
        /*0c04*/ 	.short	0x010a
        /*0c06*/ 	.byte	0x3f
	.zero		1


	//   ....[31]....
        /*0c08*/ 	.word	0x00005c50
        /*0c0c*/ 	.word	0x00000003
        /*0c10*/ 	.word	0x00000000
        /*0c14*/ 	.short	0x0101
        /*0c16*/ 	.byte	0x3f
	.zero		1


	//   ....[32]....
        /*0c18*/ 	.word	0x00006260
        /*0c1c*/ 	.word	0x00000006
        /*0c20*/ 	.word	0x00000000
        /*0c24*/ 	.short	0x0101
        /*0c26*/ 	.byte	0x3f
	.zero		1


	//   ....[33]....
        /*0c28*/ 	.word	0x00006390
        /*0c2c*/ 	.word	0x000000ff
        /*0c30*/ 	.word	0x00038830
        /*0c34*/ 	.short	0x010a
        /*0c36*/ 	.byte	0x05
	.zero		1


	//   ....[34]....
        /*0c38*/ 	.word	0x000063d0
        /*0c3c*/ 	.word	0x000000ff
        /*0c40*/ 	.word	0x00038830
        /*0c44*/ 	.short	0x010a
        /*0c46*/ 	.byte	0x05
	.zero		1


	//   ....[35]....
        /*0c48*/ 	.word	0x000065e0
        /*0c4c*/ 	.word	0x000000ff
        /*0c50*/ 	.word	0x00038850
        /*0c54*/ 	.short	0x010a
        /*0c56*/ 	.byte	0x05
	.zero		1


	//   ....[36]....
        /*0c58*/ 	.word	0x00006620
        /*0c5c*/ 	.word	0x000000ff
        /*0c60*/ 	.word	0x00038850
        /*0c64*/ 	.short	0x010a
        /*0c66*/ 	.byte	0x05
	.zero		1


	//   ....[37]....
        /*0c68*/ 	.word	0x00007ab0
        /*0c6c*/ 	.word	0x00000005
        /*0c70*/ 	.word	0x00000000
        /*0c74*/ 	.short	0x0101
        /*0c76*/ 	.byte	0x3f
	.zero		1


	//   ....[38]....
        /*0c78*/ 	.word	0x00008d30
        /*0c7c*/ 	.word	0x00000009
        /*0c80*/ 	.word	0x00000000
        /*0c84*/ 	.short	0x0101
        /*0c86*/ 	.byte	0x3f
	.zero		1


	//   ....[39]....
        /*0c88*/ 	.word	0x0000b5f0
        /*0c8c*/ 	.word	0x000000ff
        /*0c90*/ 	.word	0x00000000
        /*0c94*/ 	.short	0x0101
        /*0c96*/ 	.byte	0x07
	.zero		1


	//   ....[40]....
        /*0c98*/ 	.word	0x0000bfb0
        /*0c9c*/ 	.word	0x000000ff
        /*0ca0*/ 	.word	0x00000000
        /*0ca4*/ 	.short	0x0101
        /*0ca6*/ 	.byte	0x07
	.zero		1


	//   ....[41]....
        /*0ca8*/ 	.word	0x0000ff60
        /*0cac*/ 	.word	0x00000000
        /*0cb0*/ 	.word	0x00038840
        /*0cb4*/ 	.short	0x010a
        /*0cb6*/ 	.byte	0x3f
	.zero		1


	//   ....[42]....
        /*0cb8*/ 	.word	0x00010aa0
        /*0cbc*/ 	.word	0x00000012
        /*0cc0*/ 	.word	0x00038800
        /*0cc4*/ 	.short	0x0107
        /*0cc6*/ 	.byte	0x3f
	.zero		1


	//   ....[43]....
        /*0cc8*/ 	.word	0x00010b40
        /*0ccc*/ 	.word	0x00000012
        /*0cd0*/ 	.word	0x00038800
        /*0cd4*/ 	.short	0x0101
        /*0cd6*/ 	.byte	0x3f
	.zero		1


	//   ....[44]....
        /*0cd8*/ 	.word	0x00011a70
        /*0cdc*/ 	.word	0x00000012
        /*0ce0*/ 	.word	0x00038810
        /*0ce4*/ 	.short	0x0107
        /*0ce6*/ 	.byte	0x3f
	.zero		1


	//   ....[45]....
        /*0ce8*/ 	.word	0x00011b70
        /*0cec*/ 	.word	0x00000012
        /*0cf0*/ 	.word	0x00038810
        /*0cf4*/ 	.short	0x0101
        /*0cf6*/ 	.byte	0x3f
	.zero		1


	//   ....[46]....
        /*0cf8*/ 	.word	0x00011b90
        /*0cfc*/ 	.word	0x00000012
        /*0d00*/ 	.word	0x00038820
        /*0d04*/ 	.short	0x010a
        /*0d06*/ 	.byte	0x3f
	.zero		1


	//   ....[47]....
        /*0d08*/ 	.word	0x00011c70
        /*0d0c*/ 	.word	0x00000000
        /*0d10*/ 	.word	0x00038860
        /*0d14*/ 	.short	0x010a
        /*0d16*/ 	.byte	0x3f
	.zero		1


	//   ....[48]....
        /*0d18*/ 	.word	0x00012900
        /*0d1c*/ 	.word	0x00000003
        /*0d20*/ 	.word	0x00038840
        /*0d24*/ 	.short	0x010a
        /*0d26*/ 	.byte	0x3f
	.zero		1


	//   ....[49]....
        /*0d28*/ 	.word	0x00012b60
        /*0d2c*/ 	.word	0x00000003
        /*0d30*/ 	.word	0x00038860
        /*0d34*/ 	.short	0x010a
        /*0d36*/ 	.byte	0x3f
	.zero		1


	//   ....[50]....
        /*0d38*/ 	.word	0x00013720
        /*0d3c*/ 	.word	0x00000004
        /*0d40*/ 	.word	0x00038840
        /*0d44*/ 	.short	0x010a
        /*0d46*/ 	.byte	0x3f
	.zero		1


	//   ....[51]....
        /*0d48*/ 	.word	0x00013970
        /*0d4c*/ 	.word	0x00000004
        /*0d50*/ 	.word	0x00038860
        /*0d54*/ 	.short	0x010a
        /*0d56*/ 	.byte	0x3f
	.zero		1


	//   ....[52]....
        /*0d58*/ 	.word	0x000144b0
        /*0d5c*/ 	.word	0x00000004
        /*0d60*/ 	.word	0x00038840
        /*0d64*/ 	.short	0x010a
        /*0d66*/ 	.byte	0x3f
	.zero		1


	//   ....[53]....
        /*0d68*/ 	.word	0x00014710
        /*0d6c*/ 	.word	0x00000004
        /*0d70*/ 	.word	0x00038860
        /*0d74*/ 	.short	0x010a
        /*0d76*/ 	.byte	0x3f
	.zero		1


	//   ....[54]....
        /*0d78*/ 	.word	0x00016040
        /*0d7c*/ 	.word	0x00000009
        /*0d80*/ 	.word	0x00038820
        /*0d84*/ 	.short	0x010a
        /*0d86*/ 	.byte	0x3f
	.zero		1


	//   ....[55]....
        /*0d88*/ 	.word	0x000161b0
        /*0d8c*/ 	.word	0x00000005
        /*0d90*/ 	.word	0x00000000
        /*0d94*/ 	.short	0x010a
        /*0d96*/ 	.byte	0x3f
	.zero		1


	//   ....[56]....
        /*0d98*/ 	.word	0x00016230
        /*0d9c*/ 	.word	0x00000007
        /*0da0*/ 	.word	0x00000000
        /*0da4*/ 	.short	0x010a
        /*0da6*/ 	.byte	0x3f
	.zero		1


	//   ....[57]....
        /*0da8*/ 	.word	0x00016270
        /*0dac*/ 	.word	0x00000005
        /*0db0*/ 	.word	0x00000000
        /*0db4*/ 	.short	0x010a
        /*0db6*/ 	.byte	0x3f
	.zero		1


	//   ....[58]....
        /*0db8*/ 	.word	0x000162a0
        /*0dbc*/ 	.word	0x00000003
        /*0dc0*/ 	.word	0x00000000
        /*0dc4*/ 	.short	0x010a
        /*0dc6*/ 	.byte	0x3f
	.zero		1


	//   ....[59]....
        /*0dc8*/ 	.word	0x00016310
        /*0dcc*/ 	.word	0x00000000
        /*0dd0*/ 	.word	0x00038800
        /*0dd4*/ 	.short	0x010a
        /*0dd6*/ 	.byte	0x3f
	.zero		1


	//   ....[60]....
        /*0dd8*/ 	.word	0x00016360
        /*0ddc*/ 	.word	0x00000006
        /*0de0*/ 	.word	0x00038830
        /*0de4*/ 	.short	0x010a
        /*0de6*/ 	.byte	0x3f
	.zero		1


	//   ....[61]....
        /*0de8*/ 	.word	0x000163c0
        /*0dec*/ 	.word	0x00000004
        /*0df0*/ 	.word	0x00038810
        /*0df4*/ 	.short	0x010a
        /*0df6*/ 	.byte	0x3f
	.zero		1


	//   ....[62]....
        /*0df8*/ 	.word	0x00016410
        /*0dfc*/ 	.word	0x00000006
        /*0e00*/ 	.word	0x00038850
        /*0e04*/ 	.short	0x010a
        /*0e06*/ 	.byte	0x3f
	.zero		1


	//   ....[63]....
        /*0e08*/ 	.word	0x00016470
        /*0e0c*/ 	.word	0x00000005
        /*0e10*/ 	.word	0x00038830
        /*0e14*/ 	.short	0x010a
        /*0e16*/ 	.byte	0x3f
	.zero		1


	//   ....[64]....
        /*0e18*/ 	.word	0x000164d0
        /*0e1c*/ 	.word	0x00000005
        /*0e20*/ 	.word	0x00038850
        /*0e24*/ 	.short	0x010a
        /*0e26*/ 	.byte	0x3f
	.zero		1


	//   ....[65]....
        /*0e28*/ 	.word	0x00016670
        /*0e2c*/ 	.word	0x00000000
        /*0e30*/ 	.word	0x00038840
        /*0e34*/ 	.short	0x010a
        /*0e36*/ 	.byte	0x3f
	.zero		1


	//   ....[66]....
        /*0e38*/ 	.word	0x00017770
        /*0e3c*/ 	.word	0x00000012
        /*0e40*/ 	.word	0x00038820
        /*0e44*/ 	.short	0x010a
        /*0e46*/ 	.byte	0x3f
	.zero		1


	//   ....[67]....
        /*0e48*/ 	.word	0x000177c0
        /*0e4c*/ 	.word	0x00000000
        /*0e50*/ 	.word	0x00038860
        /*0e54*/ 	.short	0x010a
        /*0e56*/ 	.byte	0x3f
	.zero		1


	//   ....[68]....
        /*0e58*/ 	.word	0x00017810
        /*0e5c*/ 	.word	0x00000003
        /*0e60*/ 	.word	0x00038840
        /*0e64*/ 	.short	0x010a
        /*0e66*/ 	.byte	0x3f
	.zero		1


	//   ....[69]....
        /*0e68*/ 	.word	0x00017860
        /*0e6c*/ 	.word	0x00000003
        /*0e70*/ 	.word	0x00038860
        /*0e74*/ 	.short	0x010a
        /*0e76*/ 	.byte	0x3f
	.zero		1


	//   ....[70]....
        /*0e78*/ 	.word	0x000178b0
        /*0e7c*/ 	.word	0x00000004
        /*0e80*/ 	.word	0x00038840
        /*0e84*/ 	.short	0x010a
        /*0e86*/ 	.byte	0x3f
	.zero		1


	//   ....[71]....
        /*0e88*/ 	.word	0x00017900
        /*0e8c*/ 	.word	0x00000004
        /*0e90*/ 	.word	0x00038860
        /*0e94*/ 	.short	0x010a
        /*0e96*/ 	.byte	0x3f
	.zero		1


	//   ....[72]....
        /*0e98*/ 	.word	0x00017950
        /*0e9c*/ 	.word	0x00000004
        /*0ea0*/ 	.word	0x00038840
        /*0ea4*/ 	.short	0x010a
        /*0ea6*/ 	.byte	0x3f
	.zero		1


	//   ....[73]....
        /*0ea8*/ 	.word	0x000179a0
        /*0eac*/ 	.word	0x00000004
        /*0eb0*/ 	.word	0x00038860
        /*0eb4*/ 	.short	0x010a
        /*0eb6*/ 	.byte	0x3f
	.zero		1


	//   ....[74]....
        /*0eb8*/ 	.word	0x000184d0
        /*0ebc*/ 	.word	0x00000009
        /*0ec0*/ 	.word	0x00038820
        /*0ec4*/ 	.short	0x010a
        /*0ec6*/ 	.byte	0x3f
	.zero		1


	//   ....[75]....
        /*0ec8*/ 	.word	0x00018670
        /*0ecc*/ 	.word	0x00000005
        /*0ed0*/ 	.word	0x00000000
        /*0ed4*/ 	.short	0x010a
        /*0ed6*/ 	.byte	0x3f
	.zero		1


	//   ....[76]....
        /*0ed8*/ 	.word	0x000186c0
        /*0edc*/ 	.word	0x00000007
        /*0ee0*/ 	.word	0x00000000
        /*0ee4*/ 	.short	0x010a
        /*0ee6*/ 	.byte	0x3f
	.zero		1


	//   ....[77]....
        /*0ee8*/ 	.word	0x00018710
        /*0eec*/ 	.word	0x00000005
        /*0ef0*/ 	.word	0x00000000
        /*0ef4*/ 	.short	0x010a
        /*0ef6*/ 	.byte	0x3f
	.zero		1


	//----- nvinfo : EIATTR_NUM_MBARRIERS
	.align		4
.L_711:
        /*0ef8*/ 	.byte	0x03, 0x38
        /*0efa*/ 	.short	0x0017


	//----- nvinfo : EIATTR_EXIT_INSTR_OFFSETS
	.align		4
        /*0efc*/ 	.byte	0x04, 0x1c
        /*0efe*/ 	.short	(.L_713 - .L_712)


	//   ....[0]....
.L_712:
        /*0f00*/ 	.word	0x00000a30


	//   ....[1]....
        /*0f04*/ 	.word	0x0000e070


	//   ....[2]....
        /*0f08*/ 	.word	0x000162f0


	//----- nvinfo : EIATTR_MAX_THREADS
	.align		4
.L_713:
        /*0f0c*/ 	.byte	0x04, 0x05
        /*0f0e*/ 	.short	(.L_715 - .L_714)
.L_714:
        /*0f10*/ 	.word	0x00000180
        /*0f14*/ 	.word	0x00000001
        /*0f18*/ 	.word	0x00000001


	//----- nvinfo : EIATTR_CRS_STACK_SIZE
	.align		4
.L_715:
        /*0f1c*/ 	.byte	0x04, 0x1e
        /*0f1e*/ 	.short	(.L_717 - .L_716)
.L_716:
        /*0f20*/ 	.word	0x00000000


	//----- nvinfo : EIATTR_CBANK_PARAM_SIZE
	.align		4
.L_717:
        /*0f24*/ 	.byte	0x03, 0x19
        /*0f26*/ 	.short	0x0bf0


	//----- nvinfo : EIATTR_PARAM_CBANK
	.align		4
        /*0f28*/ 	.byte	0x04, 0x0a
        /*0f2a*/ 	.short	(.L_719 - .L_718)
	.align		4
.L_718:
        /*0f2c*/ 	.word	index@(.nv.constant0._ZN7cutlass13device_kernelIN5flash11enable_sm90INS1_16FlashAttnFwdSm90INS1_25CollectiveMainloopFwdSm90ILi2EN4cute5tupleIJNS5_1CILi1EEES8_S8_EEENS6_IJNS7_ILi64EEESA_SA_EEELi512ENS_10bfloat16_tEfNS_4arch4Sm90ELb0ELb0ELb0ELb1ELb0ELb0ELb1ELb0ELb0ELb1ELb1ELb0EEENS1_21CollectiveEpilogueFwdINS6_IJSA_NS7_ILi512EEESA_EEES9_SC_SE_Li256ELb1ELb1ELb1ELb0EEENS1_36VarlenDynamicPersistentTileSchedulerILi64ELi64ELi256ELi128ELb1ELb1ELb1ELb0ELb1ELb1EEEEEEEEEvNT_6ParamsE)
        /*0f30*/ 	.short	0x0210
        /*0f32*/ 	.short	0x0bf0


	//----- nvinfo : EIATTR_SW_WAR
	.align		4
.L_719:
        /*0f34*/ 	.byte	0x04, 0x36
        /*0f36*/ 	.short	(.L_721 - .L_720)
.L_720:
        /*0f38*/ 	.word	0x00000008
.L_721:


//--------------------- .nv.info._ZN7cutlass13device_kernelIN5flash11enable_sm90INS1_16FlashAttnFwdSm90INS1_25CollectiveMainloopFwdSm90ILi2EN4cute5tupleIJNS5_1CILi1EEES8_S8_EEENS6_IJNS7_ILi64EEESA_SA_EEELi512ENS_10bfloat16_tEfNS_4arch4Sm90ELb0ELb0ELb0ELb1ELb0ELb1ELb1ELb0ELb0ELb1ELb1ELb0EEENS1_21CollectiveEpilogueFwdINS6_IJSA_NS7_ILi512EEESA_EEES9_SC_SE_Li256ELb1ELb1ELb1ELb0EEENS1_36VarlenDynamicPersistentTileSchedulerILi64ELi64ELi256ELi128ELb1ELb1ELb1ELb0ELb1ELb1EEEEEEEEEvNT_6ParamsE --------------------------
	.section	.nv.info._ZN7cutlass13device_kernelIN5flash11enable_sm90INS1_16FlashAttnFwdSm90INS1_25CollectiveMainloopFwdSm90ILi2EN4cute5tupleIJNS5_1CILi1EEES8_S8_EEENS6_IJNS7_ILi64EEESA_SA_EEELi512ENS_10bfloat16_tEfNS_4arch4Sm90ELb0ELb0ELb0ELb1ELb0ELb1ELb1ELb0ELb0ELb1ELb1ELb0EEENS1_21CollectiveEpilogueFwdINS6_IJSA_NS7_ILi512EEESA_EEES9_SC_SE_Li256ELb1ELb1ELb1ELb0EEENS1_36VarlenDynamicPersistentTileSchedulerILi64ELi64ELi256ELi128ELb1ELb1ELb1ELb0ELb1ELb1EEEEEEEEEvNT_6ParamsE,"",@"SHT_CUDA_INFO"
	.sectionflags	@""
	.align	4


	//----- nvinfo : EIATTR_CUDA_API_VERSION
	.align		4
        /*0000*/ 	.byte	0x04, 0x37
        /*0002*/ 	.short	(.L_723 - .L_722)
.L_722:
        /*0004*/ 	.word	0x00000082


	//----- nvinfo : EIATTR_KPARAM_INFO
	.align		4
.L_723:
        /*0008*/ 	.byte	0x04, 0x17
        /*000a*/ 	.short	(.L_725 - .L_724)
.L_724:
        /*000c*/ 	.word	0x00000000
        /*0010*/ 	.short	0x0000
        /*0012*/ 	.short	0x0070
        /*0014*/ 	.byte	0x00, 0xf0, 0x01, 0x2e


	//----- nvinfo : EIATTR_SPARSE_MMA_MASK
	.align		4
.L_725:
        /*0018*/ 	.byte	0x03, 0x50
        /*001a*/ 	.short	0x0000


	//----- nvinfo : EIATTR_MAXREG_COUNT
	.align		4
        /*001c*/ 	.byte	0x03, 0x1b
        /*001e*/ 	.short	0x00a8


	//----- nvinfo : EIATTR_NUM_BARRIERS
	.align		4
        /*0020*/ 	.byte	0x02, 0x4c
        /*0022*/ 	.byte	0x10
	.zero		1


	//----- nvinfo : EIATTR_EXTERNS
	.align		4
        /*0024*/ 	.byte	0x04, 0x0f
        /*0026*/ 	.short	(.L_727 - .L_726)


	//   ....[0]....
	.align		4
.L_726:
        /*0028*/ 	.word	index@(__assertfail)


	//----- nvinfo : EIATTR_ANNOTATIONS
	.align		4
.L_727:
        /*002c*/ 	.byte	0x04, 0x55
        /*002e*/ 	.short	(.L_729 - .L_728)


	//   ....[0]....
.L_728:
        /* <DEDUP_REMOVED lines=110> */


	//----- nvinfo : EIATTR_MERCURY_ISA_VERSION
	.align		4
.L_729:
        /*06f8*/ 	.byte	0x03, 0x5f
        /*06fa*/ 	.short	0x0101


	//----- nvinfo : EIATTR_UNUSED_LOAD_BYTE_OFFSET
	.align		4
        /*06fc*/ 	.byte	0x04, 0x44
        /*06fe*/ 	.short	(.L_731 - .L_730)


	//   ....[0]....
.L_730:
        /*0700*/ 	.word	0x00000ab0
        /*0704*/ 	.word	0x0000fff0


	//   ....[1]....
        /*0708*/ 	.word	0x00010260
        /*070c*/ 	.word	0x0000fff0


	//----- nvinfo : EIATTR_INT_WARP_WIDE_INSTR_OFFSETS
	.align		4
.L_731:
        /*0710*/ 	.byte	0x04, 0x31
        /*0712*/ 	.short	(.L_733 - .L_732)


	//   ....[0]....
.L_732:
        /*0714*/ 	.word	0x00000190


	//   ....[1]....
        /*0718*/ 	.word	0x000001d0


	//   ....[2]....
        /*071c*/ 	.word	0x00000240


	//   ....[3]....
        /*0720*/ 	.word	0x000002b0


	//   ....[4]....
        /*0724*/ 	.word	0x00018180


	//   ....[5]....
        /*0728*/ 	.word	0x000181e0


	//   ....[6]....
        /*072c*/ 	.word	0x0001db70


	//   ....[7]....
        /*0730*/ 	.word	0x0001dbd0


	//----- nvinfo : EIATTR_COOP_GROUP_MASK_REGIDS
	.align		4
.L_733:
        /*0734*/ 	.byte	0x04, 0x29
        /*0736*/ 	.short	(.L_735 - .L_734)


	//   ....[0]....
.L_734:
        /*0738*/ 	.word	0xffffffff


	//   ....[1]....
        /*073c*/ 	.word	0xffffffff


	//   ....[2]....
        /*0740*/ 	.word	0xffffffff


	//   ....[3]....
        /*0744*/ 	.word	0xffffffff


	//   ....[4]....
        /*0748*/ 	.word	0xffffffff


	//   ....[5]....
        /*074c*/ 	.word	0xffffffff


	//   ....[6]....
        /*0750*/ 	.word	0xffffffff


	//   ....[7]....
        /*0754*/ 	.word	0xffffffff


	//   ....[8]....
        /*0758*/ 	.word	0xffffffff


	//   ....[9]....
        /*075c*/ 	.word	0xffffffff


	//   ....[10]....
        /*0760*/ 	.word	0xffffffff


	//   ....[11]....
        /*0764*/ 	.word	0xffffffff


	//   ....[12]....
        /*0768*/ 	.word	0xffffffff


	//   ....[13]....
        /*076c*/ 	.word	0xffffffff


	//   ....[14]....
        /*0770*/ 	.word	0xffffffff


	//   ....[15]....
        /*0774*/ 	.word	0xffffffff


	//   ....[16]....
        /*0778*/ 	.word	0xffffffff


	//   ....[17]....
        /*077c*/ 	.word	0xffffffff


	//   ....[18]....
        /*0780*/ 	.word	0xffffffff


	//   ....[19]....
        /*0784*/ 	.word	0xffffffff


	//   ....[20]....
        /*0788*/ 	.word	0xffffffff


	//   ....[21]....
        /*078c*/ 	.word	0xffffffff


	//   ....[22]....
        /*0790*/ 	.word	0xffffffff


	//   ....[23]....
        /*0794*/ 	.word	0xffffffff


	//   ....[24]....
        /*0798*/ 	.word	0xffffffff


	//   ....[25]....
        /*079c*/ 	.word	0xffffffff


	//   ....[26]....
        /*07a0*/ 	.word	0xffffffff


	//   ....[27]....
        /*07a4*/ 	.word	0xffffffff


	//   ....[28]....
        /*07a8*/ 	.word	0xffffffff


	//   ....[29]....
        /*07ac*/ 	.word	0xffffffff


	//   ....[30]....
        /*07b0*/ 	.word	0xffffffff


	//   ....[31]....
        /*07b4*/ 	.word	0xffffffff


	//   ....[32]....
        /*07b8*/ 	.word	0xffffffff


	//   ....[33]....
        /*07bc*/ 	.word	0xffffffff


	//   ....[34]....
        /*07c0*/ 	.word	0xffffffff


	//   ....[35]....
        /*07c4*/ 	.word	0xffffffff


	//   ....[36]....
        /*07c8*/ 	.word	0xffffffff


	//   ....[37]....
        /*07cc*/ 	.word	0xffffffff


	//   ....[38]....
        /*07d0*/ 	.word	0xffffffff


	//   ....[39]....
        /*07d4*/ 	.word	0xffffffff


	//   ....[40]....
        /*07d8*/ 	.word	0xffffffff


	//   ....[41]....
        /*07dc*/ 	.word	0xffffffff


	//   ....[42]....
        /*07e0*/ 	.word	0xffffffff


	//   ....[43]....
        /*07e4*/ 	.word	0xffffffff


	//   ....[44]....
        /*07e8*/ 	.word	0xffffffff


	//   ....[45]....
        /*07ec*/ 	.word	0xffffffff


	//   ....[46]....
        /*07f0*/ 	.word	0xffffffff


	//   ....[47]....
        /*07f4*/ 	.word	0xffffffff


	//   ....[48]....
        /*07f8*/ 	.word	0xffffffff


	//   ....[49]....
        /*07fc*/ 	.word	0xffffffff


	//   ....[50]....
        /*0800*/ 	.word	0xffffffff


	//   ....[51]....
        /*0804*/ 	.word	0xffffffff


	//   ....[52]....
        /*0808*/ 	.word	0xffffffff


	//   ....[53]....
        /*080c*/ 	.word	0xffffffff


	//   ....[54]....
        /*0810*/ 	.word	0xffffffff


	//   ....[55]....
        /*0814*/ 	.word	0xffffffff


	//   ....[56]....
        /*0818*/ 	.word	0xffffffff


	//   ....[57]....
        /*081c*/ 	.word	0xffffffff


	//   ....[58]....
        /*0820*/ 	.word	0xffffffff


	//   ....[59]....
        /*0824*/ 	.word	0xffffffff


	//   ....[60]....
        /*0828*/ 	.word	0xffffffff


	//   ....[61]....
        /*082c*/ 	.word	0xffffffff


	//   ....[62]....
        /*0830*/ 	.word	0xffffffff


	//   ....[63]....
        /*0834*/ 	.word	0xffffffff


	//   ....[64]....
        /*0838*/ 	.word	0xffffffff


	//   ....[65]....
        /*083c*/ 	.word	0xffffffff


	//   ....[66]....
        /*0840*/ 	.word	0xffffffff


	//   ....[67]....
        /*0844*/ 	.word	0xffffffff


	//   ....[68]....
        /*0848*/ 	.word	0xffffffff


	//   ....[69]....
        /*084c*/ 	.word	0xffffffff


	//   ....[70]....
        /*0850*/ 	.word	0xffffffff


	//   ....[71]....
        /*0854*/ 	.word	0xffffffff


	//   ....[72]....
        /*0858*/ 	.word	0xffffffff


	//   ....[73]....
        /*085c*/ 	.word	0xffffffff


	//   ....[74]....
        /*0860*/ 	.word	0xffffffff


	//   ....[75]....
        /*0864*/ 	.word	0xffffffff


	//   ....[76]....
        /*0868*/ 	.word	0xffffffff


	//   ....[77]....
        /*086c*/ 	.word	0xffffffff


	//   ....[78]....
        /*0870*/ 	.word	0xffffffff


	//   ....[79]....
        /*0874*/ 	.word	0xffffffff


	//   ....[80]....
        /*0878*/ 	.word	0xffffffff


	//   ....[81]....
        /*087c*/ 	.word	0xffffffff


	//   ....[82]....
        /*0880*/ 	.word	0xffffffff


	//   ....[83]....
        /*0884*/ 	.word	0xffffffff


	//   ....[84]....
        /*0888*/ 	.word	0xffffffff


	//   ....[85]....
        /*088c*/ 	.word	0xffffffff


	//   ....[86]....
        /*0890*/ 	.word	0xffffffff


	//   ....[87]....
        /*0894*/ 	.word	0xffffffff


	//   ....[88]....
        /*0898*/ 	.word	0xffffffff


	//   ....[89]....
        /*089c*/ 	.word	0xffffffff


	//   ....[90]....
        /*08a0*/ 	.word	0xffffffff


	//   ....[91]....
        /*08a4*/ 	.word	0xffffffff


	//   ....[92]....
        /*08a8*/ 	.word	0xffffffff


	//   ....[93]....
        /*08ac*/ 	.word	0xffffffff


	//   ....[94]....
        /*08b0*/ 	.word	0xffffffff


	//   ....[95]....
        /*08b4*/ 	.word	0xffffffff


	//   ....[96]....
        /*08b8*/ 	.word	0xffffffff


	//   ....[97]....
        /*08bc*/ 	.word	0xffffffff


	//   ....[98]....
        /*08c0*/ 	.word	0xffffffff


	//   ....[99]....
        /*08c4*/ 	.word	0xffffffff


	//   ....[100]....
        /*08c8*/ 	.word	0xffffffff


	//   ....[101]....
        /*08cc*/ 	.word	0xffffffff


	//   ....[102]....
        /*08d0*/ 	.word	0xffffffff


	//   ....[103]....
        /*08d4*/ 	.word	0xffffffff


	//   ....[104]....
        /*08d8*/ 	.word	0x0500000f


	//   ....[105]....
        /*08dc*/ 	.word	0x0500000f


	//   ....[106]....
        /*08e0*/ 	.word	0x0500000f


	//   ....[107]....
        /*08e4*/ 	.word	0x0500000f


	//   ....[108]....
        /*08e8*/ 	.word	0x0500000f


	//   ....[109]....
        /*08ec*/ 	.word	0x0500000f


	//   ....[110]....
        /*08f0*/ 	.word	0x0500000f


	//   ....[111]....
        /*08f4*/ 	.word	0x0500000f


	//   ....[112]....
        /*08f8*/ 	.word	0x0500000f


	//   ....[113]....
        /*08fc*/ 	.word	0x0500000f


	//   ....[114]....
        /*0900*/ 	.word	0x0500000f


	//   ....[115]....
        /*0904*/ 	.word	0x0500000f


	//   ....[116]....
        /*0908*/ 	.word	0x0500000f


	//   ....[117]....
        /*090c*/ 	.word	0x0500000f


	//   ....[118]....
        /*0910*/ 	.word	0x0500000f


	//   ....[119]....
        /*0914*/ 	.word	0x0500000f


	//   ....[120]....
        /*0918*/ 	.word	0x0500000f


	//   ....[121]....
        /*091c*/ 	.word	0x0500000f


	//   ....[122]....
        /*0920*/ 	.word	0x0500000f


	//   ....[123]....
        /*0924*/ 	.word	0x0500000f


	//   ....[124]....
        /*0928*/ 	.word	0x0500000f


	//   ....[125]....
        /*092c*/ 	.word	0x0500000f


	//   ....[126]....
        /*0930*/ 	.word	0x0500000f


	//   ....[127]....
        /*0934*/ 	.word	0x0500000f


	//   ....[128]....
        /*0938*/ 	.word	0x0500000f


	//   ....[129]....
        /*093c*/ 	.word	0x0500000f


	//   ....[130]....
        /*0940*/ 	.word	0x0500000f


	//   ....[131]....
        /*0944*/ 	.word	0x0500000f


	//   ....[132]....
        /*0948*/ 	.word	0x0500000f


	//   ....[133]....
        /*094c*/ 	.word	0x0500000f


	//   ....[134]....
        /*0950*/ 	.word	0x0500000f


	//   ....[135]....
        /*0954*/ 	.word	0x0500000f


	//   ....[136]....
        /*0958*/ 	.word	0x0500000f


	//   ....[137]....
        /*095c*/ 	.word	0x0500000f


	//   ....[138]....
        /*0960*/ 	.word	0x0500000f


	//   ....[139]....
        /*0964*/ 	.word	0x0500000f


	//   ....[140]....
        /*0968*/ 	.word	0x0500000f


	//   ....[141]....
        /*096c*/ 	.word	0x0500000f


	//   ....[142]....
        /*0970*/ 	.word	0x0500000f


	//   ....[143]....
        /*0974*/ 	.word	0x0500000f


	//   ....[144]....
        /*0978*/ 	.word	0x0500000f


	//   ....[145]....
        /*097c*/ 	.word	0x0500000f


	//   ....[146]....
        /*0980*/ 	.word	0x0500000f


	//   ....[147]....
        /*0984*/ 	.word	0x0500000f


	//   ....[148]....
        /*0988*/ 	.word	0x0500000f


	//----- nvinfo : EIATTR_COOP_GROUP_INSTR_OFFSETS
	.align		4
.L_735:
        /*098c*/ 	.byte	0x04, 0x28
        /*098e*/ 	.short	(.L_737 - .L_736)


	//   ....[0]....
.L_736:
        /*0990*/ 	.word	0x00000060


	//   ....[1]....
        /*0994*/ 	.word	0x000001a0


	//   ....[2]....
        /*0998*/ 	.word	0x000001e0


	//   ....[3]....
        /*099c*/ 	.word	0x000003f0


	//   ....[4]....
        /*09a0*/ 	.word	0x00000550


	//   ....[5]....
        /*09a4*/ 	.word	0x00000670


	//   ....[6]....
        /*09a8*/ 	.word	0x000007d0


	//   ....[7]....
        /*09ac*/ 	.word	0x000051e0


	//   ....[8]....
        /*09b0*/ 	.word	0x00007060


	//   ....[9]....
        /*09b4*/ 	.word	0x00007610


	//   ....[10]....
        /*09b8*/ 	.word	0x00007620


	//   ....[11]....
        /*09bc*/ 	.word	0x00007630


	//   ....[12]....
        /*09c0*/ 	.word	0x00007640


	//   ....[13]....
        /*09c4*/ 	.word	0x00008620


	//   ....[14]....
        /*09c8*/ 	.word	0x00008630


	//   ....[15]....
        /*09cc*/ 	.word	0x00008640


	//   ....[16]....
        /*09d0*/ 	.word	0x00008650


	//   ....[17]....
        /*09d4*/ 	.word	0x00009d00


	//   ....[18]....
        /*09d8*/ 	.word	0x0000b7c0


	//   ....[19]....
        /*09dc*/ 	.word	0x0000b820


	//   ....[20]....
        /*09e0*/ 	.word	0x0000b9b0


	//   ....[21]....
        /*09e4*/ 	.word	0x0000b9e0


	//   ....[22]....
        /*09e8*/ 	.word	0x0000c420


	//   ....[23]....
        /*09ec*/ 	.word	0x0000caa0


	//   ....[24]....
        /*09f0*/ 	.word	0x0000e410


	//   ....[25]....
        /*09f4*/ 	.word	0x0000e420


	//   ....[26]....
        /*09f8*/ 	.word	0x0000e450


	//   ....[27]....
        /*09fc*/ 	.word	0x0000e4e0


	//   ....[28]....
        /*0a00*/ 	.word	0x0000f730


	//   ....[29]....
        /*0a04*/ 	.word	0x0000f780


	//   ....[30]....
        /*0a08*/ 	.word	0x0000f7f0


	//   ....[31]....
        /*0a0c*/ 	.word	0x0000f870


	//   ....[32]....
        /*0a10*/ 	.word	0x0000fa40


	//   ....[33]....
        /*0a14*/ 	.word	0x00010f70


	//   ....[34]....
        /*0a18*/ 	.word	0x00011310


	//   ....[35]....
        /*0a1c*/ 	.word	0x00011320


	//   ....[36]....
        /*0a20*/ 	.word	0x00011330


	//   ....[37]....
        /*0a24*/ 	.word	0x00011340


	//   ....[38]....
        /*0a28*/ 	.word	0x00011fc0


	//   ....[39]....
        /*0a2c*/ 	.word	0x00011fe0


	//   ....[40]....
        /*0a30*/ 	.word	0x00012270


	//   ....[41]....
        /*0a34*/ 	.word	0x00012290


	//   ....[42]....
        /*0a38*/ 	.word	0x00012bb0


	//   ....[43]....
        /*0a3c*/ 	.word	0x00012bf0


	//   ....[44]....
        /*0a40*/ 	.word	0x00013460


	//   ....[45]....
        /*0a44*/ 	.word	0x00013480


	//   ....[46]....
        /*0a48*/ 	.word	0x00014770


	//   ....[47]....
        /*0a4c*/ 	.word	0x00014780


	//   ....[48]....
        /*0a50*/ 	.word	0x000149b0


	//   ....[49]....
        /*0a54*/ 	.word	0x000149d0


	//   ....[50]....
        /*0a58*/ 	.word	0x00014c80


	//   ....[51]....
        /*0a5c*/ 	.word	0x00014eb0


	//   ....[52]....
        /*0a60*/ 	.word	0x00014ee0


	//   ....[53]....
        /*0a64*/ 	.word	0x00014f10


	//   ....[54]....
        /*0a68*/ 	.word	0x00014f40


	//   ....[55]....
        /*0a6c*/ 	.word	0x00014f70


	//   ....[56]....
        /*0a70*/ 	.word	0x00014fa0


	//   ....[57]....
        /*0a74*/ 	.word	0x00015140


	//   ....[58]....
        /*0a78*/ 	.word	0x00015170


	//   ....[59]....
        /*0a7c*/ 	.word	0x000151a0


	//   ....[60]....
        /*0a80*/ 	.word	0x000151d0


	//   ....[61]....
        /*0a84*/ 	.word	0x00015200


	//   ....[62]....
        /*0a88*/ 	.word	0x00015230


	//   ....[63]....
        /*0a8c*/ 	.word	0x000152c0


	//   ....[64]....
        /*0a90*/ 	.word	0x000152f0


	//   ....[65]....
        /*0a94*/ 	.word	0x00015300


	//   ....[66]....
        /*0a98*/ 	.word	0x000153b0


	//   ....[67]....
        /*0a9c*/ 	.word	0x00016430


	//   ....[68]....
        /*0aa0*/ 	.word	0x00018760


	//   ....[69]....
        /*0aa4*/ 	.word	0x00019210


	//   ....[70]....
        /*0aa8*/ 	.word	0x00019240


	//   ....[71]....
        /*0aac*/ 	.word	0x00019260


	//   ....[72]....
        /*0ab0*/ 	.word	0x00019310


	//   ....[73]....
        /*0ab4*/ 	.word	0x000193a0


	//   ....[74]....
        /*0ab8*/ 	.word	0x000193c0


	//   ....[75]....
        /*0abc*/ 	.word	0x00019450


	//   ....[76]....
        /*0ac0*/ 	.word	0x00019460


	//   ....[77]....
        /*0ac4*/ 	.word	0x00019dd0


	//   ....[78]....
        /*0ac8*/ 	.word	0x00019de0


	//   ....[79]....
        /*0acc*/ 	.word	0x00019f00


	//   ....[80]....
        /*0ad0*/ 	.word	0x00019f10


	//   ....[81]....
        /*0ad4*/ 	.word	0x0001a1a0


	//   ....[82]....
        /*0ad8*/ 	.word	0x0001a1b0


	//   ....[83]....
        /*0adc*/ 	.word	0x0001a320


	//   ....[84]....
        /*0ae0*/ 	.word	0x0001a330


	//   ....[85]....
        /*0ae4*/ 	.word	0x0001de90


	//   ....[86]....
        /*0ae8*/ 	.word	0x0001dec0


	//   ....[87]....
        /*0aec*/ 	.word	0x0001df20


	//   ....[88]....
        /*0af0*/ 	.word	0x0001df50


	//   ....[89]....
        /*0af4*/ 	.word	0x0001df80


	//   ....[90]....
        /*0af8*/ 	.word	0x0001dfb0


	//   ....[91]....
        /*0afc*/ 	.word	0x0001dfe0


	//   ....[92]....
        /*0b00*/ 	.word	0x0001e010


	//   ....[93]....
        /*0b04*/ 	.word	0x0001e1d0


	//   ....[94]....
        /*0b08*/ 	.word	0x0001e200


	//   ....[95]....
        /*0b0c*/ 	.word	0x0001e230


	//   ....[96]....
        /*0b10*/ 	.word	0x0001e260


	//   ....[97]....
        /*0b14*/ 	.word	0x0001e290


	//   ....[98]....
        /*0b18*/ 	.word	0x0001e2c0


	//   ....[99]....
        /*0b1c*/ 	.word	0x0001e380


	//   ....[100]....
        /*0b20*/ 	.word	0x0001e3a0


	//   ....[101]....
        /*0b24*/ 	.word	0x0001e3b0


	//   ....[102]....
        /*0b28*/ 	.word	0x0001e410


	//   ....[103]....
        /*0b2c*/ 	.word	0x0001eb40


	//   ....[104]....
        /*0b30*/ 	.word	0x0001ef60


	//   ....[105]....
        /*0b34*/ 	.word	0x0001eff0


	//   ....[106]....
        /*0b38*/ 	.word	0x0001f040


	//   ....[107]....
        /*0b3c*/ 	.word	0x0001f090


	//   ....[108]....
        /*0b40*/ 	.word	0x0001f180


	//   ....[109]....
        /*0b44*/ 	.word	0x0001f210


	//   ....[110]....
        /*0b48*/ 	.word	0x0001f260


	//   ....[111]....
        /*0b4c*/ 	.word	0x0001f2b0


	//   ....[112]....
        /*0b50*/ 	.word	0x0001f570


	//   ....[113]....
        /*0b54*/ 	.word	0x0001f850


	//   ....[114]....
        /*0b58*/ 	.word	0x0001f9d0


	//   ....[115]....
        /*0b5c*/ 	.word	0x0001fa30


	//   ....[116]....
        /*0b60*/ 	.word	0x0001fac0


	//   ....[117]....
        /*0b64*/ 	.word	0x0001fb10


	//   ....[118]....
        /*0b68*/ 	.word	0x0001fc70


	//   ....[119]....
        /*0b6c*/ 	.word	0x0001fd10


	//   ....[120]....
        /*0b70*/ 	.word	0x0001fdc0


	//   ....[121]....
        /*0b74*/ 	.word	0x0001fea0


	//   ....[122]....
        /*0b78*/ 	.word	0x00020080


	//   ....[123]....
        /*0b7c*/ 	.word	0x00020150


	//   ....[124]....
        /*0b80*/ 	.word	0x00020400


	//   ....[125]....
        /*0b84*/ 	.word	0x00020510


	//   ....[126]....
        /*0b88*/ 	.word	0x000206e0


	//   ....[127]....
        /*0b8c*/ 	.word	0x000207b0


	//   ....[128]....
        /*0b90*/ 	.word	0x000209e0


	//   ....[129]....
        /*0b94*/ 	.word	0x00020a30


	//   ....[130]....
        /*0b98*/ 	.word	0x00020d60


	//   ....[131]....
        /*0b9c*/ 	.word	0x00020e00


	//   ....[132]....
        /*0ba0*/ 	.word	0x00020fa0


	//   ....[133]....
        /*0ba4*/ 	.word	0x00021020


	//   ....[134]....
        /*0ba8*/ 	.word	0x000210a0


	//   ....[135]....
        /*0bac*/ 	.word	0x00021120


	//   ....[136]....
        /*0bb0*/ 	.word	0x000211a0


	//   ....[137]....
        /*0bb4*/ 	.word	0x00021230


	//   ....[138]....
        /*0bb8*/ 	.word	0x000212d0


	//   ....[139]....
        /*0bbc*/ 	.word	0x00021380


	//   ....[140]....
        /*0bc0*/ 	.word	0x00021400


	//   ....[141]....
        /*0bc4*/ 	.word	0x00021480


	//   ....[142]....
        /*0bc8*/ 	.word	0x00021500


	//   ....[143]....
        /*0bcc*/ 	.word	0x00021590


	//   ....[144]....
        /*0bd0*/ 	.word	0x00021610


	//   ....[145]....
        /*0bd4*/ 	.word	0x000216b0


	//   ....[146]....
        /*0bd8*/ 	.word	0x00021700


	//   ....[147]....
        /*0bdc*/ 	.word	0x00021790


	//   ....[148]....
        /*0be0*/ 	.word	0x000218c0


	//----- nvinfo : EIATTR_REG_RECONFIG
	.align		4
.L_737:
        /*0be4*/ 	.byte	0x01, 0x54
	.zero		2


	//----- nvinfo : EIATTR_SYSCALL_OFFSETS
	.align		4
        /*0be8*/ 	.byte	0x04, 0x46
        /*0bea*/ 	.short	(.L_739 - .L_738)


	//   ....[0]....
.L_738:
        /*0bec*/ 	.word	0x00002040


	//   ....[1]....
        /*0bf0*/ 	.word	0x00002190


	//   ....[2]....
        /*0bf4*/ 	.word	0x00007200


	//   ....[3]....
        /*0bf8*/ 	.word	0x00007580


	//   ....[4]....
        /*0bfc*/ 	.word	0x00018380


	//   ....[5]....
        /*0c00*/ 	.word	0x000184d0


	//   ....[6]....
        /*0c04*/ 	.word	0x000185d0


	//   ....[7]....
        /*0c08*/ 	.word	0x00018e30


	//   ....[8]....
        /*0c0c*/ 	.word	0x00019770


	//----- nvinfo : EIATTR_MBARRIER_INSTR_OFFSETS
	.align		4
.L_739:
        /*0c10*/ 	.byte	0x04, 0x39
        /*0c12*/ 	.short	(.L_741 - .L_740)


	//   ....[0]....
.L_740:
        /*0c14*/ 	.word	0x000002d0
        /*0c18*/ 	.word	0x000000ff
        /*0c1c*/ 	.word	0x00038800
        /*0c20*/ 	.short	0x0100
        /*0c22*/ 	.byte	0x08
	.zero		1


	//   ....[1]....
        /*0c24*/ 	.word	0x000002e0
        /*0c28*/ 	.word	0x000000ff
        /*0c2c*/ 	.word	0x00038810
        /*0c30*/ 	.short	0x0100
        /*0c32*/ 	.byte	0x08
	.zero		1


	//   ....[2]....
        /*0c34*/ 	.word	0x000002f0
        /*0c38*/ 	.word	0x000000ff
        /*0c3c*/ 	.word	0x00038820
        /*0c40*/ 	.short	0x0100
        /*0c42*/ 	.byte	0x08
	.zero		1


	//   ....[3]....
        /*0c44*/ 	.word	0x000003a0
        /*0c48*/ 	.word	0x000000ff
        /*0c4c*/ 	.word	0x00038830
        /*0c50*/ 	.short	0x0100
        /*0c52*/ 	.byte	0x06
	.zero		1


	//   ....[4]....
        /*0c54*/ 	.word	0x000003b0
        /*0c58*/ 	.word	0x000000ff
        /*0c5c*/ 	.word	0x00038840
        /*0c60*/ 	.short	0x0100
        /*0c62*/ 	.byte	0x06
	.zero		1


	//   ....[5]....
        /*0c64*/ 	.word	0x000003c0
        /*0c68*/ 	.word	0x000000ff
        /*0c6c*/ 	.word	0x00038838
        /*0c70*/ 	.short	0x0100
        /*0c72*/ 	.byte	0x06
	.zero		1


	//   ....[6]....
        /*0c74*/ 	.word	0x000003d0
        /*0c78*/ 	.word	0x000000ff
        /*0c7c*/ 	.word	0x00038848
        /*0c80*/ 	.short	0x0100
        /*0c82*/ 	.byte	0x06
	.zero		1


	//   ....[7]....
        /*0c84*/ 	.word	0x00000500
        /*0c88*/ 	.word	0x000000ff
        /*0c8c*/ 	.word	0x00038850
        /*0c90*/ 	.short	0x0100
        /*0c92*/ 	.byte	0x08
	.zero		1


	//   ....[8]....
        /*0c94*/ 	.word	0x00000510
        /*0c98*/ 	.word	0x000000ff
        /*0c9c*/ 	.word	0x00038860
        /*0ca0*/ 	.short	0x0100
        /*0ca2*/ 	.byte	0x08
	.zero		1


	//   ....[9]....
        /*0ca4*/ 	.word	0x00000520
        /*0ca8*/ 	.word	0x000000ff
        /*0cac*/ 	.word	0x00038858
        /*0cb0*/ 	.short	0x0100
        /*0cb2*/ 	.byte	0x08
	.zero		1


	//   ....[10]....
        /*0cb4*/ 	.word	0x00000530
        /*0cb8*/ 	.word	0x000000ff
        /*0cbc*/ 	.word	0x00038868
        /*0cc0*/ 	.short	0x0100
        /*0cc2*/ 	.byte	0x08
	.zero		1


	//   ....[11]....
        /*0cc4*/ 	.word	0x00000620
        /*0cc8*/ 	.word	0x000000ff
        /*0ccc*/ 	.word	0x00038870
        /*0cd0*/ 	.short	0x0100
        /*0cd2*/ 	.byte	0x06
	.zero		1


	//   ....[12]....
        /*0cd4*/ 	.word	0x00000630
        /*0cd8*/ 	.word	0x000000ff
        /*0cdc*/ 	.word	0x00038880
        /*0ce0*/ 	.short	0x0100
        /*0ce2*/ 	.byte	0x06
	.zero		1


	//   ....[13]....
        /*0ce4*/ 	.word	0x00000640
        /*0ce8*/ 	.word	0x000000ff
        /*0cec*/ 	.word	0x00038878
        /*0cf0*/ 	.short	0x0100
        /*0cf2*/ 	.byte	0x06
	.zero		1


	//   ....[14]....
        /*0cf4*/ 	.word	0x00000650
        /*0cf8*/ 	.word	0x000000ff
        /*0cfc*/ 	.word	0x00038888
        /*0d00*/ 	.short	0x0100
        /*0d02*/ 	.byte	0x06
	.zero		1


	//   ....[15]....
        /*0d04*/ 	.word	0x00000780
        /*0d08*/ 	.word	0x000000ff
        /*0d0c*/ 	.word	0x00038890
        /*0d10*/ 	.short	0x0100
        /*0d12*/ 	.byte	0x08
	.zero		1


	//   ....[16]....
        /*0d14*/ 	.word	0x00000790
        /*0d18*/ 	.word	0x000000ff
        /*0d1c*/ 	.word	0x000388a0
        /*0d20*/ 	.short	0x0100
        /*0d22*/ 	.byte	0x08
	.zero		1


	//   ....[17]....
        /*0d24*/ 	.word	0x000007a0
        /*0d28*/ 	.word	0x000000ff
        /*0d2c*/ 	.word	0x00038898
        /*0d30*/ 	.short	0x0100
        /*0d32*/ 	.byte	0x08
	.zero		1


	//   ....[18]....
        /*0d34*/ 	.word	0x000007b0
        /*0d38*/ 	.word	0x000000ff
        /*0d3c*/ 	.word	0x000388a8
        /*0d40*/ 	.short	0x0100
        /*0d42*/ 	.byte	0x08
	.zero		1


	//   ....[19]....
        /*0d44*/ 	.word	0x000008e0
        /*0d48*/ 	.word	0x000000ff
        /*0d4c*/ 	.word	0x000388b0
        /*0d50*/ 	.short	0x0100
        /*0d52*/ 	.byte	0x08
	.zero		1


	//   ....[20]....
        /*0d54*/ 	.word	0x000008f0
        /*0d58*/ 	.word	0x000000ff
        /*0d5c*/ 	.word	0x000388c0
        /*0d60*/ 	.short	0x0100
        /*0d62*/ 	.byte	0x08
	.zero		1


	//   ....[21]....
        /*0d64*/ 	.word	0x00000900
        /*0d68*/ 	.word	0x000000ff
        /*0d6c*/ 	.word	0x000388b8
        /*0d70*/ 	.short	0x0100
        /*0d72*/ 	.byte	0x08
	.zero		1


	//   ....[22]....
        /*0d74*/ 	.word	0x00000910
        /*0d78*/ 	.word	0x000000ff
        /*0d7c*/ 	.word	0x000388c8
        /*0d80*/ 	.short	0x0100
        /*0d82*/ 	.byte	0x08
	.zero		1


	//   ....[23]....
        /*0d84*/ 	.word	0x00002d50
        /*0d88*/ 	.word	0x00000049
        /*0d8c*/ 	.word	0x00038890
        /*0d90*/ 	.short	0x010a
        /*0d92*/ 	.byte	0x3f
	.zero		1


	//   ....[24]....
        /*0d94*/ 	.word	0x000037c0
        /*0d98*/ 	.word	0x00000049
        /*0d9c*/ 	.word	0x00038890
        /*0da0*/ 	.short	0x010a
        /*0da2*/ 	.byte	0x3f
	.zero		1


	//   ....[25]....
        /*0da4*/ 	.word	0x000040d0
        /*0da8*/ 	.word	0x00000049
        /*0dac*/ 	.word	0x00038890
        /*0db0*/ 	.short	0x010a
        /*0db2*/ 	.byte	0x3f
	.zero		1


	//   ....[26]....
        /*0db4*/ 	.word	0x000042d0
        /*0db8*/ 	.word	0x00000004
        /*0dbc*/ 	.word	0x00000000
        /*0dc0*/ 	.short	0x0101
        /*0dc2*/ 	.byte	0x3f
	.zero		1


	//   ....[27]....
        /*0dc4*/ 	.word	0x00004310
        /*0dc8*/ 	.word	0x00000049
        /*0dcc*/ 	.word	0x000388b0
        /*0dd0*/ 	.short	0x010a
        /*0dd2*/ 	.byte	0x3f
	.zero		1


	//   ....[28]....
        /*0dd4*/ 	.word	0x00004970
        /*0dd8*/ 	.word	0x00000049
        /*0ddc*/ 	.word	0x00000000
        /*0de0*/ 	.short	0x0101
        /*0de2*/ 	.byte	0x3f
	.zero		1


	//   ....[29]....
        /*0de4*/ 	.word	0x00005510
        /*0de8*/ 	.word	0x00000005
        /*0dec*/ 	.word	0x00000000
        /*0df0*/ 	.short	0x0101
        /*0df2*/ 	.byte	0x3f
	.zero		1


	//   ....[30]....
        /*0df4*/ 	.word	0x000060b0
        /*0df8*/ 	.word	0x00000004
        /*0dfc*/ 	.word	0x00000000
        /*0e00*/ 	.short	0x0101
        /*0e02*/ 	.byte	0x3f
	.zero		1


	//   ....[31]....
        /*0e04*/ 	.word	0x00007290
        /*0e08*/ 	.word	0x00000002
        /*0e0c*/ 	.word	0x00038800
        /*0e10*/ 	.short	0x010a
        /*0e12*/ 	.byte	0x3f
	.zero		1


	//   ....[32]....
        /*0e14*/ 	.word	0x000072e0
        /*0e18*/ 	.word	0x00000002
        /*0e1c*/ 	.word	0x00038800
        /*0e20*/ 	.short	0x010a
        /*0e22*/ 	.byte	0x3f
	.zero		1


	//   ....[33]....
        /*0e24*/ 	.word	0x000078b0
        /*0e28*/ 	.word	0x00000002
        /*0e2c*/ 	.word	0x00038800
        /*0e30*/ 	.short	0x010a
        /*0e32*/ 	.byte	0x3f
	.zero		1


	//   ....[34]....
        /*0e34*/ 	.word	0x00008800
        /*0e38*/ 	.word	0x00000002
        /*0e3c*/ 	.word	0x00038800
        /*0e40*/ 	.short	0x010a
        /*0e42*/ 	.byte	0x3f
	.zero		1


	//   ....[35]....
        /*0e44*/ 	.word	0x00009650
        /*0e48*/ 	.word	0x00000014
        /*0e4c*/ 	.word	0x00038830
        /*0e50*/ 	.short	0x010a
        /*0e52*/ 	.byte	0x3f
	.zero		1


	//   ....[36]....
        /*0e54*/ 	.word	0x00009700
        /*0e58*/ 	.word	0x00000014
        /*0e5c*/ 	.word	0x00038830
        /*0e60*/ 	.short	0x010a
        /*0e62*/ 	.byte	0x3f
	.zero		1


	//   ....[37]....
        /*0e64*/ 	.word	0x00009a10
        /*0e68*/ 	.word	0x00000002
        /*0e6c*/ 	.word	0x00038810
        /*0e70*/ 	.short	0x010a
        /*0e72*/ 	.byte	0x3f
	.zero		1


	//   ....[38]....
        /*0e74*/ 	.word	0x00009a60
        /*0e78*/ 	.word	0x00000014
        /*0e7c*/ 	.word	0x00038850
        /*0e80*/ 	.short	0x010a
        /*0e82*/ 	.byte	0x3f
	.zero		1


	//   ....[39]....
        /*0e84*/ 	.word	0x00009b20
        /*0e88*/ 	.word	0x00000014
        /*0e8c*/ 	.word	0x00038850
        /*0e90*/ 	.short	0x010a
        /*0e92*/ 	.byte	0x3f
	.zero		1


	//   ....[40]....
        /*0e94*/ 	.word	0x0000bc80
        /*0e98*/ 	.word	0x0000000d
        /*0e9c*/ 	.word	0x00000000
        /*0ea0*/ 	.short	0x0101
        /*0ea2*/ 	.byte	0x3f
	.zero		1


	//   ....[41]....
        /*0ea4*/ 	.word	0x0000c440
        /*0ea8*/ 	.word	0x00000014
        /*0eac*/ 	.word	0x00000000
        /*0eb0*/ 	.short	0x0101
        /*0eb2*/ 	.byte	0x3f
	.zero		1


	//   ....[42]....
        /*0eb4*/ 	.word	0x0000c550
        /*0eb8*/ 	.word	0x000000c4
        /*0ebc*/ 	.word	0x00038830
        /*0ec0*/ 	.short	0x010a
        /*0ec2*/ 	.byte	0x3f
	.zero		1


	//   ....[43]....
        /*0ec4*/ 	.word	0x0000c600
        /*0ec8*/ 	.word	0x000000c4
        /*0ecc*/ 	.word	0x00038830
        /*0ed0*/ 	.short	0x010a
        /*0ed2*/ 	.byte	0x3f
	.zero		1


	//   ....[44]....
        /*0ed4*/ 	.word	0x0000c870
        /*0ed8*/ 	.word	0x000000c4
        /*0edc*/ 	.word	0x00038850
        /*0ee0*/ 	.short	0x010a
        /*0ee2*/ 	.byte	0x3f
	.zero		1


	//   ....[45]....
        /*0ee4*/ 	.word	0x0000c8c0
        /*0ee8*/ 	.word	0x000000c4
        /*0eec*/ 	.word	0x00038850
        /*0ef0*/ 	.short	0x010a
        /*0ef2*/ 	.byte	0x3f
	.zero		1


	//   ....[46]....
        /*0ef4*/ 	.word	0x0000e7d0
        /*0ef8*/ 	.word	0x000000a2
        /*0efc*/ 	.word	0x00000000
        /*0f00*/ 	.short	0x0101
        /*0f02*/ 	.byte	0x3f
	.zero		1


	//   ....[47]....
        /*0f04*/ 	.word	0x0000f750
        /*0f08*/ 	.word	0x000000c4
        /*0f0c*/ 	.word	0x00000000
        /*0f10*/ 	.short	0x0101
        /*0f12*/ 	.byte	0x3f
	.zero		1


	//   ....[48]....
        /*0f14*/ 	.word	0x00011f90
        /*0f18*/ 	.word	0x00000004
        /*0f1c*/ 	.word	0x00000000
        /*0f20*/ 	.short	0x0101
        /*0f22*/ 	.byte	0x3f
	.zero		1


	//   ....[49]....
        /*0f24*/ 	.word	0x00012c10
        /*0f28*/ 	.word	0x00000004
        /*0f2c*/ 	.word	0x00000000
        /*0f30*/ 	.short	0x0101
        /*0f32*/ 	.byte	0x3f
	.zero		1


	//   ....[50]....
        /*0f34*/ 	.word	0x00016510
        /*0f38*/ 	.word	0x00000012
        /*0f3c*/ 	.word	0x00038820
        /*0f40*/ 	.short	0x010a
        /*0f42*/ 	.byte	0x3f
	.zero		1


	//   ....[51]....
        /*0f44*/ 	.word	0x000165e0
        /*0f48*/ 	.word	0x00000004
        /*0f4c*/ 	.word	0x000388a0
        /*0f50*/ 	.short	0x010a
        /*0f52*/ 	.byte	0x3f
	.zero		1


	//   ....[52]....
        /*0f54*/ 	.word	0x00016820
        /*0f58*/ 	.word	0x00000004
        /*0f5c*/ 	.word	0x000388c0
        /*0f60*/ 	.short	0x010a
        /*0f62*/ 	.byte	0x3f
	.zero		1


	//   ....[53]....
        /*0f64*/ 	.word	0x00017280
        /*0f68*/ 	.word	0x00000004
        /*0f6c*/ 	.word	0x000388a0
        /*0f70*/ 	.short	0x010a
        /*0f72*/ 	.byte	0x3f
	.zero		1


	//   ....[54]....
        /*0f74*/ 	.word	0x000174b0
        /*0f78*/ 	.word	0x00000004
        /*0f7c*/ 	.word	0x000388c0
        /*0f80*/ 	.short	0x010a
        /*0f82*/ 	.byte	0x3f
	.zero		1


	//   ....[55]....
        /*0f84*/ 	.word	0x000189d0
        /*0f88*/ 	.word	0x00000000
        /*0f8c*/ 	.word	0x00038840
        /*0f90*/ 	.short	0x010a
        /*0f92*/ 	.byte	0x3f
	.zero		1


	//   ....[56]....
        /*0f94*/ 	.word	0x00019520
        /*0f98*/ 	.word	0x00000012
        /*0f9c*/ 	.word	0x00038800
        /*0fa0*/ 	.short	0x0107
        /*0fa2*/ 	.byte	0x3f
	.zero		1


	//   ....[57]....
        /*0fa4*/ 	.word	0x000195c0
        /*0fa8*/ 	.word	0x00000012
        /*0fac*/ 	.word	0x00038800
        /*0fb0*/ 	.short	0x0101
        /*0fb2*/ 	.byte	0x3f
	.zero		1


	//   ....[58]....
        /*0fb4*/ 	.word	0x0001a540
        /*0fb8*/ 	.word	0x00000012
        /*0fbc*/ 	.word	0x00038810
        /*0fc0*/ 	.short	0x0107
        /*0fc2*/ 	.byte	0x3f
	.zero		1


	//   ....[59]....
        /*0fc4*/ 	.word	0x0001a640
        /*0fc8*/ 	.word	0x00000012
        /*0fcc*/ 	.word	0x00038810
        /*0fd0*/ 	.short	0x0101
        /*0fd2*/ 	.byte	0x3f
	.zero		1


	//   ....[60]....
        /*0fd4*/ 	.word	0x0001a660
        /*0fd8*/ 	.word	0x00000012
        /*0fdc*/ 	.word	0x00038820
        /*0fe0*/ 	.short	0x010a
        /*0fe2*/ 	.byte	0x3f
	.zero		1


	//   ....[61]....
        /*0fe4*/ 	.word	0x0001a740
        /*0fe8*/ 	.word	0x00000000
        /*0fec*/ 	.word	0x00038860
        /*0ff0*/ 	.short	0x010a
        /*0ff2*/ 	.byte	0x3f
	.zero		1


	//   ....[62]....
        /*0ff4*/ 	.word	0x0001b3b0
        /*0ff8*/ 	.word	0x00000002
        /*0ffc*/ 	.word	0x00038840
        /*1000*/ 	.short	0x010a
        /*1002*/ 	.byte	0x3f
	.zero		1


	//   ....[63]....
        /*1004*/ 	.word	0x0001b600
        /*1008*/ 	.word	0x00000002
        /*100c*/ 	.word	0x00038860
        /*1010*/ 	.short	0x010a
        /*1012*/ 	.byte	0x3f
	.zero		1


	//   ....[64]....
        /*1014*/ 	.word	0x0001c1b0
        /*1018*/ 	.word	0x00000003
        /*101c*/ 	.word	0x00038840
        /*1020*/ 	.short	0x010a
        /*1022*/ 	.byte	0x3f
	.zero		1


	//   ....[65]....
        /*1024*/ 	.word	0x0001c400
        /*1028*/ 	.word	0x00000003
        /*102c*/ 	.word	0x00038860
        /*1030*/ 	.short	0x010a
        /*1032*/ 	.byte	0x3f
	.zero		1


	//   ....[66]....
        /*1034*/ 	.word	0x0001cf40
        /*1038*/ 	.word	0x00000003
        /*103c*/ 	.word	0x00038840
        /*1040*/ 	.short	0x010a
        /*1042*/ 	.byte	0x3f
	.zero		1


	//   ....[67]....
        /*1044*/ 	.word	0x0001d190
        /*1048*/ 	.word	0x00000003
        /*104c*/ 	.word	0x00038860
        /*1050*/ 	.short	0x010a
        /*1052*/ 	.byte	0x3f
	.zero		1


	//   ....[68]....
        /*1054*/ 	.word	0x0001eac0
        /*1058*/ 	.word	0x00000000
        /*105c*/ 	.word	0x00038820
        /*1060*/ 	.short	0x010a
        /*1062*/ 	.byte	0x3f
	.zero		1


	//   ....[69]....
        /*1064*/ 	.word	0x0001eca0
        /*1068*/ 	.word	0x00000006
        /*106c*/ 	.word	0x00000000
        /*1070*/ 	.short	0x010a
        /*1072*/ 	.byte	0x3f
	.zero		1


	//   ....[70]....
        /*1074*/ 	.word	0x0001ecd0
        /*1078*/ 	.word	0x00000007
        /*107c*/ 	.word	0x00000000
        /*1080*/ 	.short	0x010a
        /*1082*/ 	.byte	0x3f
	.zero		1


	//   ....[71]....
        /*1084*/ 	.word	0x0001ed30
        /*1088*/ 	.word	0x00000004
        /*108c*/ 	.word	0x00000000
        /*1090*/ 	.short	0x010a
        /*1092*/ 	.byte	0x3f
	.zero		1


	//   ....[72]....
        /*1094*/ 	.word	0x0001ed60
        /*1098*/ 	.word	0x00000003
        /*109c*/ 	.word	0x00000000
        /*10a0*/ 	.short	0x010a
        /*10a2*/ 	.byte	0x3f
	.zero		1


	//   ....[73]....
        /*10a4*/ 	.word	0x0001edc0
        /*10a8*/ 	.word	0x00000049
        /*10ac*/ 	.word	0x00038890
        /*10b0*/ 	.short	0x010a
        /*10b2*/ 	.byte	0x3f
	.zero		1


	//   ....[74]....
        /*10b4*/ 	.word	0x0001ee10
        /*10b8*/ 	.word	0x00000049
        /*10bc*/ 	.word	0x00038890
        /*10c0*/ 	.short	0x010a
        /*10c2*/ 	.byte	0x3f
	.zero		1


	//   ....[75]....
        /*10c4*/ 	.word	0x0001ee60
        /*10c8*/ 	.word	0x00000049
        /*10cc*/ 	.word	0x00038890
        /*10d0*/ 	.short	0x010a
        /*10d2*/ 	.byte	0x3f
	.zero		1


	//   ....[76]....
        /*10d4*/ 	.word	0x0001eeb0
        /*10d8*/ 	.word	0x00000049
        /*10dc*/ 	.word	0x000388b0
        /*10e0*/ 	.short	0x010a
        /*10e2*/ 	.byte	0x3f
	.zero		1


	//   ....[77]....
        /*10e4*/ 	.word	0x0001f0d0
        /*10e8*/ 	.word	0x00000002
        /*10ec*/ 	.word	0x00038800
        /*10f0*/ 	.short	0x010a
        /*10f2*/ 	.byte	0x3f
	.zero		1


	//   ....[78]....
        /*10f4*/ 	.word	0x0001f300
        /*10f8*/ 	.word	0x00000002
        /*10fc*/ 	.word	0x00038800
        /*1100*/ 	.short	0x010a
        /*1102*/ 	.byte	0x3f
	.zero		1


	//   ....[79]....
        /*1104*/ 	.word	0x0001f350
        /*1108*/ 	.word	0x00000014
        /*110c*/ 	.word	0x00038830
        /*1110*/ 	.short	0x010a
        /*1112*/ 	.byte	0x3f
	.zero		1


	//   ....[80]....
        /*1114*/ 	.word	0x0001f3a0
        /*1118*/ 	.word	0x00000002
        /*111c*/ 	.word	0x00038810
        /*1120*/ 	.short	0x010a
        /*1122*/ 	.byte	0x3f
	.zero		1


	//   ....[81]....
        /*1124*/ 	.word	0x0001f3f0
        /*1128*/ 	.word	0x00000014
        /*112c*/ 	.word	0x00038850
        /*1130*/ 	.short	0x010a
        /*1132*/ 	.byte	0x3f
	.zero		1


	//   ....[82]....
        /*1134*/ 	.word	0x0001f440
        /*1138*/ 	.word	0x000000c4
        /*113c*/ 	.word	0x00038830
        /*1140*/ 	.short	0x010a
        /*1142*/ 	.byte	0x3f
	.zero		1


	//   ....[83]....
        /*1144*/ 	.word	0x0001f490
        /*1148*/ 	.word	0x000000c4
        /*114c*/ 	.word	0x00038850
        /*1150*/ 	.short	0x010a
        /*1152*/ 	.byte	0x3f
	.zero		1


	//   ....[84]....
        /*1154*/ 	.word	0x0001f630
        /*1158*/ 	.word	0x00000012
        /*115c*/ 	.word	0x00038820
        /*1160*/ 	.short	0x010a
        /*1162*/ 	.byte	0x3f
	.zero		1


	//   ....[85]....
        /*1164*/ 	.word	0x0001f680
        /*1168*/ 	.word	0x00000004
        /*116c*/ 	.word	0x000388a0
        /*1170*/ 	.short	0x010a
        /*1172*/ 	.byte	0x3f
	.zero		1


	//   ....[86]....
        /*1174*/ 	.word	0x0001f6d0
        /*1178*/ 	.word	0x00000004
        /*117c*/ 	.word	0x000388c0
        /*1180*/ 	.short	0x010a
        /*1182*/ 	.byte	0x3f
	.zero		1


	//   ....[87]....
        /*1184*/ 	.word	0x0001f720
        /*1188*/ 	.word	0x00000004
        /*118c*/ 	.word	0x000388a0
        /*1190*/ 	.short	0x010a
        /*1192*/ 	.byte	0x3f
	.zero		1


	//   ....[88]....
        /*1194*/ 	.word	0x0001f770
        /*1198*/ 	.word	0x00000004
        /*119c*/ 	.word	0x000388c0
        /*11a0*/ 	.short	0x010a
        /*11a2*/ 	.byte	0x3f
	.zero		1


	//   ....[89]....
        /*11a4*/ 	.word	0x0001f910
        /*11a8*/ 	.word	0x00000000
        /*11ac*/ 	.word	0x00038840
        /*11b0*/ 	.short	0x010a
        /*11b2*/ 	.byte	0x3f
	.zero		1


	//   ....[90]....
        /*11b4*/ 	.word	0x00020a70
        /*11b8*/ 	.word	0x00000012
        /*11bc*/ 	.word	0x00038820
        /*11c0*/ 	.short	0x010a
        /*11c2*/ 	.byte	0x3f
	.zero		1


	//   ....[91]....
        /*11c4*/ 	.word	0x00020ac0
        /*11c8*/ 	.word	0x00000000
        /*11cc*/ 	.word	0x00038860
        /*11d0*/ 	.short	0x010a
        /*11d2*/ 	.byte	0x3f
	.zero		1


	//   ....[92]....
        /*11d4*/ 	.word	0x00020b10
        /*11d8*/ 	.word	0x00000002
        /*11dc*/ 	.word	0x00038840
        /*11e0*/ 	.short	0x010a
        /*11e2*/ 	.byte	0x3f
	.zero		1


	//   ....[93]....
        /*11e4*/ 	.word	0x00020b60
        /*11e8*/ 	.word	0x00000002
        /*11ec*/ 	.word	0x00038860
        /*11f0*/ 	.short	0x010a
        /*11f2*/ 	.byte	0x3f
	.zero		1


	//   ....[94]....
        /*11f4*/ 	.word	0x00020bb0
        /*11f8*/ 	.word	0x00000003
        /*11fc*/ 	.word	0x00038840
        /*1200*/ 	.short	0x010a
        /*1202*/ 	.byte	0x3f
	.zero		1


	//   ....[95]....
        /*1204*/ 	.word	0x00020c00
        /*1208*/ 	.word	0x00000003
        /*120c*/ 	.word	0x00038860
        /*1210*/ 	.short	0x010a
        /*1212*/ 	.byte	0x3f
	.zero		1


	//   ....[96]....
        /*1214*/ 	.word	0x00020c50
        /*1218*/ 	.word	0x00000003
        /*121c*/ 	.word	0x00038840
        /*1220*/ 	.short	0x010a
        /*1222*/ 	.byte	0x3f
	.zero		1


	//   ....[97]....
        /*1224*/ 	.word	0x00020ca0
        /*1228*/ 	.word	0x00000003
        /*122c*/ 	.word	0x00038860
        /*1230*/ 	.short	0x010a
        /*1232*/ 	.byte	0x3f
	.zero		1


	//   ....[98]....
        /*1234*/ 	.word	0x000217e0
        /*1238*/ 	.word	0x00000000
        /*123c*/ 	.word	0x00038820
        /*1240*/ 	.short	0x010a
        /*1242*/ 	.byte	0x3f
	.zero		1


	//   ....[99]....
        /*1244*/ 	.word	0x00021980
        /*1248*/ 	.word	0x00000006
        /*124c*/ 	.word	0x00000000
        /*1250*/ 	.short	0x010a
        /*1252*/ 	.byte	0x3f
	.zero		1


	//   ....[100]....
        /*1254*/ 	.word	0x000219d0
        /*1258*/ 	.word	0x00000007
        /*125c*/ 	.word	0x00000000
        /*1260*/ 	.short	0x010a
        /*1262*/ 	.byte	0x3f
	.zero		1


	//   ....[101]....
        /*1264*/ 	.word	0x00021a20
        /*1268*/ 	.word	0x00000004
        /*126c*/ 	.word	0x00000000
        /*1270*/ 	.short	0x010a
        /*1272*/ 	.byte	0x3f
	.zero		1


	//----- nvinfo : EIATTR_NUM_MBARRIERS
	.align		4
.L_741:
        /*1274*/ 	.byte	0x03, 0x38
        /*1276*/ 	.short	0x0017


	//----- nvinfo : EIATTR_EXIT_INSTR_OFFSETS
	.align		4
        /*1278*/ 	.byte	0x04, 0x1c
        /*127a*/ 	.short	(.L_743 - .L_742)


	//   ....[0]....
.L_742:
        /*127c*/ 	.word	0x0001edb0


	//----- nvinfo : EIATTR_MAX_THREADS
	.align		4
.L_743:
        /*1280*/ 	.byte	0x04, 0x05
        /*1282*/ 	.short	(.L_745 - .L_744)
.L_744:
        /*1284*/ 	.word	0x00000180
        /*1288*/ 	.word	0x00000001
        /*128c*/ 	.word	0x00000001


	//----- nvinfo : EIATTR_CRS_STACK_SIZE
	.align		4
.L_745:
        /*1290*/ 	.byte	0x04, 0x1e
        /*1292*/ 	.short	(.L_747 - .L_746)
.L_746:
        /*1294*/ 	.word	0x00000000


	//----- nvinfo : EIATTR_CBANK_PARAM_SIZE
	.align		4
.L_747:
        /*1298*/ 	.byte	0x03, 0x19
        /*129a*/ 	.short	0x0bf0


	//----- nvinfo : EIATTR_PARAM_CBANK
	.align		4
        /*129c*/ 	.byte	0x04, 0x0a
        /*129e*/ 	.short	(.L_749 - .L_748)
	.align		4
.L_748:
        /*12a0*/ 	.word	index@(.nv.constant0._ZN7cutlass13device_kernelIN5flash11enable_sm90INS1_16FlashAttnFwdSm90INS1_25CollectiveMainloopFwdSm90ILi2EN4cute5tupleIJNS5_1CILi1EEES8_S8_EEENS6_IJNS7_ILi64EEESA_SA_EEELi512ENS_10bfloat16_tEfNS_4arch4Sm90ELb0ELb0ELb0ELb1ELb0ELb1ELb1ELb0ELb0ELb1ELb1ELb0EEENS1_21CollectiveEpilogueFwdINS6_IJSA_NS7_ILi512EEESA_EEES9_SC_SE_Li256ELb1ELb1ELb1ELb0EEENS1_36VarlenDynamicPersistentTileSchedulerILi64ELi64ELi256ELi128ELb1ELb1ELb1ELb0ELb1ELb1EEEEEEEEEvNT_6ParamsE)
        /*12a4*/ 	.short	0x0210
        /*12a6*/ 	.short	0x0bf0


	//----- nvinfo : EIATTR_SW_WAR
	.align		4
.L_749:
        /*12a8*/ 	.byte	0x04, 0x36
        /*12aa*/ 	.short	(.L_751 - .L_750)
.L_750:
        /*12ac*/ 	.word	0x00000008
.L_751:


//--------------------- .nv.info._ZN7cutlass13device_kernelIN5flash11enable_sm90INS1_16FlashAttnFwdSm90INS1_25CollectiveMainloopFwdSm90ILi2EN4cute5tupleIJNS5_1CILi1EEES8_S8_EEENS6_IJNS7_ILi64EEESA_SA_EEELi512ENS_10bfloat16_tEfNS_4arch4Sm90ELb0ELb1ELb0ELb0ELb0ELb0ELb0ELb0ELb0ELb1ELb1ELb0EEENS1_21CollectiveEpilogueFwdINS6_IJSA_NS7_ILi512EEESA_EEES9_SC_SE_Li256ELb0ELb1ELb1ELb0EEENS1_19SingleTileSchedulerILb0ELb1ELb1ELi64EEEEEEEEEvNT_6ParamsE --------------------------
	.section	.nv.info._ZN7cutlass13device_kernelIN5flash11enable_sm90INS1_16FlashAttnFwdSm90INS1_25CollectiveMainloopFwdSm90ILi2EN4cute5tupleIJNS5_1CILi1EEES8_S8_EEENS6_IJNS7_ILi64EEESA_SA_EEELi512ENS_10bfloat16_tEfNS_4arch4Sm90ELb0ELb1ELb0ELb0ELb0ELb0ELb0ELb0ELb0ELb1ELb1ELb0EEENS1_21CollectiveEpilogueFwdINS6_IJSA_NS7_ILi512EEESA_EEES9_SC_SE_Li256ELb0ELb1ELb1ELb0EEENS1_19SingleTileSchedulerILb0ELb1ELb1ELi64EEEEEEEEEvNT_6ParamsE,"",@"SHT_CUDA_INFO"
	.sectionflags	@""
	.align	4


	//----- nvinfo : EIATTR_CUDA_API_VERSION
	.align		4
        /*0000*/ 	.byte	0x04, 0x37
        /*0002*/ 	.short	(.L_753 - .L_752)
.L_752:
        /*0004*/ 	.word	0x00000082


	//----- nvinfo : EIATTR_KPARAM_INFO
	.align		4
.L_753:
        /*0008*/ 	.byte	0x04, 0x17
        /*000a*/ 	.short	(.L_755 - .L_754)
.L_754:
        /*000c*/ 	.word	0x00000000
        /*0010*/ 	.short	0x0000
        /*0012*/ 	.short	0x0070
        /*0014*/ 	.byte	0x00, 0xf0, 0x01, 0x28


	//----- nvinfo : EIATTR_SPARSE_MMA_MASK
	.align		4
.L_755:
        /*0018*/ 	.byte	0x03, 0x50
        /*001a*/ 	.short	0x0000


	//----- nvinfo : EIATTR_MAXREG_COUNT
	.align		4
        /*001c*/ 	.byte	0x03, 0x1b
        /*001e*/ 	.short	0x00a8


	//----- nvinfo : EIATTR_NUM_BARRIERS
	.align		4
        /*0020*/ 	.byte	0x02, 0x4c
        /*0022*/ 	.byte	0x10
	.zero		1


	//----- nvinfo : EIATTR_EXTERNS
	.align		4
        /*0024*/ 	.byte	0x04, 0x0f
        /*0026*/ 	.short	(.L_757 - .L_756)


	//   ....[0]....
	.align		4
.L_756:
        /*0028*/ 	.word	index@(__assertfail)


	//----- nvinfo : EIATTR_ANNOTATIONS
	.align		4
.L_757:
        /*002c*/ 	.byte	0x04, 0x55
        /*002e*/ 	.short	(.L_759 - .L_758)


	//   ....[0]....
.L_758:
        /*0030*/ 	.word	0x00000001
        /*0034*/ 	.byte	0x40, 0x02, 0x01, 0x00, 0x01, 0x00, 0x00, 0x00, 0xc0, 0x06, 0x01, 0x00, 0x01, 0x00, 0x00, 0x00
        /*0044*/ 	.byte	0x10, 0x07, 0x01, 0x00, 0x01, 0x00, 0x00, 0x00, 0xf0, 0x08, 0x01, 0x00, 0x01, 0x00, 0x00, 0x00
        /*0054*/ 	.byte	0xe0, 0x09, 0x01, 0x00, 0x01, 0x00, 0x00, 0x00, 0xd0, 0x13, 0x01, 0x00, 0x01, 0x00, 0x00, 0x00
        /*0064*/ 	.byte	0xc0, 0x1a, 0x01, 0x00, 0x01, 0x00, 0x00, 0x00, 0xf0, 0x1c, 0x01, 0x00, 0x01, 0x00, 0x00, 0x00
        /*0074*/ 	.byte	0x70, 0x28, 0x01, 0x00, 0x01, 0x00, 0x00, 0x00, 0x40, 0x34, 0x01, 0x00


	//----- nvinfo : EIATTR_MERCURY_ISA_VERSION
	.align		4
.L_759:
        /*0080*/ 	.byte	0x03, 0x5f
        /*0082*/ 	.short	0x0101


	//----- nvinfo : EIATTR_INT_WARP_WIDE_INSTR_OFFSETS
	.align		4
        /*0084*/ 	.byte	0x04, 0x31
        /*0086*/ 	.short	(.L_761 - .L_760)


	//   ....[0]....
.L_760:
        /*0088*/ 	.word	0x00000130


	//   ....[1]....
        /*008c*/ 	.word	0x00000170


	//   ....[2]....
        /*0090*/ 	.word	0x000001e0


	//----- nvinfo : EIATTR_COOP_GROUP_MASK_REGIDS
	.align		4
.L_761:
        /*0094*/ 	.byte	0x04, 0x29
        /*0096*/ 	.short	(.L_763 - .L_762)


	//   ....[0]....
.L_762:
        /*0098*/ 	.word	0xffffffff


	//   ....[1]....
        /*009c*/ 	.word	0xffffffff


	//   ....[2]....
        /*00a0*/ 	.word	0xffffffff


	//   ....[3]....
        /*00a4*/ 	.word	0xffffffff


	//   ....[4]....
        /*00a8*/ 	.word	0xffffffff


	//   ....[5]....
        /*00ac*/ 	.word	0xffffffff


	//   ....[6]....
        /*00b0*/ 	.word	0xffffffff


	//   ....[7]....
        /*00b4*/ 	.word	0xffffffff


	//   ....[8]....
        /*00b8*/ 	.word	0xffffffff


	//   ....[9]....
        /*00bc*/ 	.word	0xffffffff


	//   ....[10]....
        /*00c0*/ 	.word	0xffffffff


	//   ....[11]....
        /*00c4*/ 	.word	0xffffffff


	//   ....[12]....
        /*00c8*/ 	.word	0xffffffff


	//   ....[13]....
        /*00cc*/ 	.word	0xffffffff


	//   ....[14]....
        /*00d0*/ 	.word	0xffffffff


	//   ....[15]....
        /*00d4*/ 	.word	0xffffffff


	//   ....[16]....
        /*00d8*/ 	.word	0xffffffff


	//   ....[17]....
        /*00dc*/ 	.word	0xffffffff


	//   ....[18]....
        /*00e0*/ 	.word	0xffffffff


	//   ....[19]....
        /*00e4*/ 	.word	0xffffffff


	//   ....[20]....
        /*00e8*/ 	.word	0xffffffff


	//   ....[21]....
        /*00ec*/ 	.word	0xffffffff


	//   ....[22]....
        /*00f0*/ 	.word	0xffffffff


	//   ....[23]....
        /*00f4*/ 	.word	0xffffffff


	//   ....[24]....
        /*00f8*/ 	.word	0xffffffff


	//   ....[25]....
        /*00fc*/ 	.word	0xffffffff


	//   ....[26]....
        /*0100*/ 	.word	0xffffffff


	//   ....[27]....
        /*0104*/ 	.word	0xffffffff


	//   ....[28]....
        /*0108*/ 	.word	0xffffffff


	//   ....[29]....
        /*010c*/ 	.word	0xffffffff


	//   ....[30]....
        /*0110*/ 	.word	0xffffffff


	//   ....[31]....
        /*0114*/ 	.word	0xffffffff


	//   ....[32]....
        /*0118*/ 	.word	0xffffffff


	//   ....[33]....
        /*011c*/ 	.word	0xffffffff


	//   ....[34]....
        /*0120*/ 	.word	0xffffffff


	//   ....[35]....
        /*0124*/ 	.word	0xffffffff


	//   ....[36]....
        /*0128*/ 	.word	0xffffffff


	//   ....[37]....
        /*012c*/ 	.word	0xffffffff


	//   ....[38]....
        /*0130*/ 	.word	0xffffffff


	//   ....[39]....
        /*0134*/ 	.word	0xffffffff


	//   ....[40]....
        /*0138*/ 	.word	0xffffffff


	//   ....[41]....
        /*013c*/ 	.word	0xffffffff


	//   ....[42]....
        /*0140*/ 	.word	0xffffffff


	//   ....[43]....
        /*0144*/ 	.word	0xffffffff


	//   ....[44]....
        /*0148*/ 	.word	0xffffffff


	//   ....[45]....
        /*014c*/ 	.word	0xffffffff


	//   ....[46]....
        /*0150*/ 	.word	0xffffffff


	//   ....[47]....
        /*0154*/ 	.word	0xffffffff


	//   ....[48]....
        /*0158*/ 	.word	0xffffffff


	//   ....[49]....
        /*015c*/ 	.word	0xffffffff


	//   ....[50]....
        /*0160*/ 	.word	0xffffffff


	//   ....[51]....
        /*0164*/ 	.word	0xffffffff


	//   ....[52]....
        /*0168*/ 	.word	0xffffffff


	//   ....[53]....
        /*016c*/ 	.word	0xffffffff


	//   ....[54]....
        /*0170*/ 	.word	0xffffffff


	//   ....[55]....
        /*0174*/ 	.word	0xffffffff


	//   ....[56]....
        /*0178*/ 	.word	0xffffffff


	//   ....[57]....
        /*017c*/ 	.word	0xffffffff


	//   ....[58]....
        /*0180*/ 	.word	0xffffffff


	//   ....[59]....
        /*0184*/ 	.word	0x0500000f


	//   ....[60]....
        /*0188*/ 	.word	0x0500000f


	//   ....[61]....
        /*018c*/ 	.word	0x0500000f


	//   ....[62]....
        /*0190*/ 	.word	0x0500000f


	//   ....[63]....
        /*0194*/ 	.word	0x0500000f


	//   ....[64]....
        /*0198*/ 	.word	0x0500000f


	//   ....[65]....
        /*019c*/ 	.word	0x0500000f


	//   ....[66]....
        /*01a0*/ 	.word	0x0500000f


	//   ....[67]....
        /*01a4*/ 	.word	0x0500000f


	//   ....[68]....
        /*01a8*/ 	.word	0x0500000f


	//----- nvinfo : EIATTR_COOP_GROUP_INSTR_OFFSETS
	.align		4
.L_763:
        /*01ac*/ 	.byte	0x04, 0x28
        /*01ae*/ 	.short	(.L_765 - .L_764)


	//   ....[0]....
.L_764:
        /*01b0*/ 	.word	0x00000060


	//   ....[1]....
        /*01b4*/ 	.word	0x00000140


	//   ....[2]....
        /*01b8*/ 	.word	0x00000190


	//   ....[3]....
        /*01bc*/ 	.word	0x00000380


	//   ....[4]....
        /*01c0*/ 	.word	0x000004e0


	//   ....[5]....
        /*01c4*/ 	.word	0x00000600


	//   ....[6]....
        /*01c8*/ 	.word	0x00000760


	//   ....[7]....
        /*01cc*/ 	.word	0x00001720


	//   ....[8]....
        /*01d0*/ 	.word	0x00003c10


	//   ....[9]....
        /*01d4*/ 	.word	0x00004320


	//   ....[10]....
        /*01d8*/ 	.word	0x000046c0


	//   ....[11]....
        /*01dc*/ 	.word	0x000051f0


	//   ....[12]....
        /*01e0*/ 	.word	0x000052f0


	//   ....[13]....
        /*01e4*/ 	.word	0x000054f0


	//   ....[14]....
        /*01e8*/ 	.word	0x00005590


	//   ....[15]....
        /*01ec*/ 	.word	0x000060d0


	//   ....[16]....
        /*01f0*/ 	.word	0x000065d0


	//   ....[17]....
        /*01f4*/ 	.word	0x000068a0


	//   ....[18]....
        /*01f8*/ 	.word	0x00006fa0


	//   ....[19]....
        /*01fc*/ 	.word	0x000070a0


	//   ....[20]....
        /*0200*/ 	.word	0x00007450


	//   ....[21]....
        /*0204*/ 	.word	0x000074d0


	//   ....[22]....
        /*0208*/ 	.word	0x00008680


	//   ....[23]....
        /*020c*/ 	.word	0x00008d80


	//   ....[24]....
        /*0210*/ 	.word	0x00008db0


	//   ....[25]....
        /*0214*/ 	.word	0x00009090


	//   ....[26]....
        /*0218*/ 	.word	0x00009260


	//   ....[27]....
        /*021c*/ 	.word	0x0000a200


	//   ....[28]....
        /*0220*/ 	.word	0x0000a570


	//   ....[29]....
        /*0224*/ 	.word	0x0000a820


	//   ....[30]....
        /*0228*/ 	.word	0x0000af00


	//   ....[31]....
        /*022c*/ 	.word	0x0000b000


	//   ....[32]....
        /*0230*/ 	.word	0x0000b3b0


	//   ....[33]....
        /*0234*/ 	.word	0x0000b510


	//   ....[34]....
        /*0238*/ 	.word	0x0000c5e0


	//   ....[35]....
        /*023c*/ 	.word	0x0000c620


	//   ....[36]....
        /*0240*/ 	.word	0x0000c680


	//   ....[37]....
        /*0244*/ 	.word	0x0000c6b0


	//   ....[38]....
        /*0248*/ 	.word	0x0000c6d0


	//   ....[39]....
        /*024c*/ 	.word	0x0000d1a0


	//   ....[40]....
        /*0250*/ 	.word	0x0000d670


	//   ....[41]....
        /*0254*/ 	.word	0x0000d6a0


	//   ....[42]....
        /*0258*/ 	.word	0x0000d6b0


	//   ....[43]....
        /*025c*/ 	.word	0x0000d6d0


	//   ....[44]....
        /*0260*/ 	.word	0x0000db60


	//   ....[45]....
        /*0264*/ 	.word	0x0000db90


	//   ....[46]....
        /*0268*/ 	.word	0x0000e7f0


	//   ....[47]....
        /*026c*/ 	.word	0x0000e810


	//   ....[48]....
        /*0270*/ 	.word	0x0000f860


	//   ....[49]....
        /*0274*/ 	.word	0x00010700


	//   ....[50]....
        /*0278*/ 	.word	0x00010fa0


	//   ....[51]....
        /*027c*/ 	.word	0x00010fd0


	//   ....[52]....
        /*0280*/ 	.word	0x00011050


	//   ....[53]....
        /*0284*/ 	.word	0x00011080


	//   ....[54]....
        /*0288*/ 	.word	0x000110e0


	//   ....[55]....
        /*028c*/ 	.word	0x00011110


	//   ....[56]....
        /*0290*/ 	.word	0x00011130


	//   ....[57]....
        /*0294*/ 	.word	0x00011170


	//   ....[58]....
        /*0298*/ 	.word	0x00014060


	//   ....[59]....
        /*029c*/ 	.word	0x00014700


	//   ....[60]....
        /*02a0*/ 	.word	0x00014870


	//   ....[61]....
        /*02a4*/ 	.word	0x000148c0


	//   ....[62]....
        /*02a8*/ 	.word	0x000149f0


	//   ....[63]....
        /*02ac*/ 	.word	0x00014a60


	//   ....[64]....
        /*02b0*/ 	.word	0x00014ae0


	//   ....[65]....
        /*02b4*/ 	.word	0x00014b90


	//   ....[66]....
        /*02b8*/ 	.word	0x00014c10


	//   ....[67]....
        /*02bc*/ 	.word	0x00014ca0


	//   ....[68]....
        /*02c0*/ 	.word	0x000150b0


	//----- nvinfo : EIATTR_REG_RECONFIG
	.align		4
.L_765:
        /*02c4*/ 	.byte	0x01, 0x54
	.zero		2


	//----- nvinfo : EIATTR_SYSCALL_OFFSETS
	.align		4
        /*02c8*/ 	.byte	0x04, 0x46
        /*02ca*/ 	.short	(.L_767 - .L_766)


	//   ....[0]....
.L_766:
        /*02cc*/ 	.word	0x00003df0


	//   ....[1]....
        /*02d0*/ 	.word	0x000103c0


	//   ....[2]....
        /*02d4*/ 	.word	0x00010500


	//   ....[3]....
        /*02d8*/ 	.word	0x000105f0


	//   ....[4]....
        /*02dc*/ 	.word	0x00010c40


	//----- nvinfo : EIATTR_MBARRIER_INSTR_OFFSETS
	.align		4
.L_767:
        /*02e0*/ 	.byte	0x04, 0x39
        /*02e2*/ 	.short	(.L_769 - .L_768)


	//   ....[0]....
.L_768:
        /*02e4*/ 	.word	0x00000270
        /*02e8*/ 	.word	0x000000ff
        /*02ec*/ 	.word	0x00028c00
        /*02f0*/ 	.short	0x0100
        /*02f2*/ 	.byte	0x08
	.zero		1


	//   ....[1]....
        /*02f4*/ 	.word	0x00000280
        /*02f8*/ 	.word	0x000000ff
        /*02fc*/ 	.word	0x00028c20
        /*0300*/ 	.short	0x0100
        /*0302*/ 	.byte	0x08
	.zero		1


	//   ....[2]....
        /*0304*/ 	.word	0x00000330
        /*0308*/ 	.word	0x000000ff
        /*030c*/ 	.word	0x00028c30
        /*0310*/ 	.short	0x0100
        /*0312*/ 	.byte	0x06
	.zero		1


	//   ....[3]....
        /*0314*/ 	.word	0x00000340
        /*0318*/ 	.word	0x000000ff
        /*031c*/ 	.word	0x00028c40
        /*0320*/ 	.short	0x0100
        /*0322*/ 	.byte	0x06
	.zero		1


	//   ....[4]....
        /*0324*/ 	.word	0x00000350
        /*0328*/ 	.word	0x000000ff
        /*032c*/ 	.word	0x00028c38
        /*0330*/ 	.short	0x0100
        /*0332*/ 	.byte	0x06
	.zero		1


	//   ....[5]....
        /*0334*/ 	.word	0x00000360
        /*0338*/ 	.word	0x000000ff
        /*033c*/ 	.word	0x00028c48
        /*0340*/ 	.short	0x0100
        /*0342*/ 	.byte	0x06
	.zero		1


	//   ....[6]....
        /*0344*/ 	.word	0x00000490
        /*0348*/ 	.word	0x000000ff
        /*034c*/ 	.word	0x00028c50
        /*0350*/ 	.short	0x0100
        /*0352*/ 	.byte	0x08
	.zero		1


	//   ....[7]....
        /*0354*/ 	.word	0x000004a0
        /*0358*/ 	.word	0x000000ff
        /*035c*/ 	.word	0x00028c60
        /*0360*/ 	.short	0x0100
        /*0362*/ 	.byte	0x08
	.zero		1


	//   ....[8]....
        /*0364*/ 	.word	0x000004b0
        /*0368*/ 	.word	0x000000ff
        /*036c*/ 	.word	0x00028c58
        /*0370*/ 	.short	0x0100
        /*0372*/ 	.byte	0x08
	.zero		1


	//   ....[9]....
        /*0374*/ 	.word	0x000004c0
        /*0378*/ 	.word	0x000000ff
        /*037c*/ 	.word	0x00028c68
        /*0380*/ 	.short	0x0100
        /*0382*/ 	.byte	0x08
	.zero		1


	//   ....[10]....
        /*0384*/ 	.word	0x000005b0
        /*0388*/ 	.word	0x000000ff
        /*038c*/ 	.word	0x00028c70
        /*0390*/ 	.short	0x0100
        /*0392*/ 	.byte	0x06
	.zero		1


	//   ....[11]....
        /*0394*/ 	.word	0x000005c0
        /*0398*/ 	.word	0x000000ff
        /*039c*/ 	.word	0x00028c80
        /*03a0*/ 	.short	0x0100
        /*03a2*/ 	.byte	0x06
	.zero		1


	//   ....[12]....
        /*03a4*/ 	.word	0x000005d0
        /*03a8*/ 	.word	0x000000ff
        /*03ac*/ 	.word	0x00028c78
        /*03b0*/ 	.short	0x0100
        /*03b2*/ 	.byte	0x06
	.zero		1


	//   ....[13]....
        /*03b4*/ 	.word	0x000005e0
        /*03b8*/ 	.word	0x000000ff
        /*03bc*/ 	.word	0x00028c88
        /*03c0*/ 	.short	0x0100
        /*03c2*/ 	.byte	0x06
	.zero		1


	//   ....[14]....
        /*03c4*/ 	.word	0x00000710
        /*03c8*/ 	.word	0x000000ff
        /*03cc*/ 	.word	0x00028c90
        /*03d0*/ 	.short	0x0100
        /*03d2*/ 	.byte	0x08
	.zero		1


	//   ....[15]....
        /*03d4*/ 	.word	0x00000720
        /*03d8*/ 	.word	0x000000ff
        /*03dc*/ 	.word	0x00028ca0
        /*03e0*/ 	.short	0x0100
        /*03e2*/ 	.byte	0x08
	.zero		1


	//   ....[16]....
        /*03e4*/ 	.word	0x00000730
        /*03e8*/ 	.word	0x000000ff
        /*03ec*/ 	.word	0x00028c98
        /*03f0*/ 	.short	0x0100
        /*03f2*/ 	.byte	0x08
	.zero		1


	//   ....[17]....
        /*03f4*/ 	.word	0x00000740
        /*03f8*/ 	.word	0x000000ff
        /*03fc*/ 	.word	0x00028ca8
        /*0400*/ 	.short	0x0100
        /*0402*/ 	.byte	0x08
	.zero		1


	//   ....[18]....
        /*0404*/ 	.word	0x00000870
        /*0408*/ 	.word	0x000000ff
        /*040c*/ 	.word	0x00028cb0
        /*0410*/ 	.short	0x0100
        /*0412*/ 	.byte	0x08
	.zero		1


	//   ....[19]....
        /*0414*/ 	.word	0x00000880
        /*0418*/ 	.word	0x000000ff
        /*041c*/ 	.word	0x00028cc0
        /*0420*/ 	.short	0x0100
        /*0422*/ 	.byte	0x08
	.zero		1


	//   ....[20]....
        /*0424*/ 	.word	0x00000890
        /*0428*/ 	.word	0x000000ff
        /*042c*/ 	.word	0x00028cb8
        /*0430*/ 	.short	0x0100
        /*0432*/ 	.byte	0x08
	.zero		1


	//   ....[21]....
        /*0434*/ 	.word	0x000008a0
        /*0438*/ 	.word	0x000000ff
        /*043c*/ 	.word	0x00028cc8
        /*0440*/ 	.short	0x0100
        /*0442*/ 	.byte	0x08
	.zero		1


	//   ....[22]....
        /*0444*/ 	.word	0x000018e0
        /*0448*/ 	.word	0x000000ff
        /*044c*/ 	.word	0x00028c50
        /*0450*/ 	.short	0x010a
        /*0452*/ 	.byte	0x05
	.zero		1


	//   ....[23]....
        /*0454*/ 	.word	0x00001bd0
        /*0458*/ 	.word	0x00000002
        /*045c*/ 	.word	0x00000000
        /*0460*/ 	.short	0x0101
        /*0462*/ 	.byte	0x3f
	.zero		1


	//   ....[24]....
        /*0464*/ 	.word	0x00002520
        /*0468*/ 	.word	0x000000ff
        /*046c*/ 	.word	0x00028c50
        /*0470*/ 	.short	0x010a
        /*0472*/ 	.byte	0x07
	.zero		1


	//   ....[25]....
        /*0474*/ 	.word	0x00002560
        /*0478*/ 	.word	0x000000ff
        /*047c*/ 	.word	0x00028c50
        /*0480*/ 	.short	0x010a
        /*0482*/ 	.byte	0x07
	.zero		1


	//   ....[26]....
        /*0484*/ 	.word	0x00002730
        /*0488*/ 	.word	0x00000002
        /*048c*/ 	.word	0x00000000
        /*0490*/ 	.short	0x0101
        /*0492*/ 	.byte	0x3f
	.zero		1


	//   ....[27]....
        /*0494*/ 	.word	0x00003e20
        /*0498*/ 	.word	0x000000ff
        /*049c*/ 	.word	0x00028c00
        /*04a0*/ 	.short	0x010a
        /*04a2*/ 	.byte	0x25
	.zero		1


	//   ....[28]....
        /*04a4*/ 	.word	0x00003fb0
        /*04a8*/ 	.word	0x000000ff
        /*04ac*/ 	.word	0x00028c30
        /*04b0*/ 	.short	0x010a
        /*04b2*/ 	.byte	0x25
	.zero		1


	//   ....[29]....
        /*04b4*/ 	.word	0x00004020
        /*04b8*/ 	.word	0x000000ff
        /*04bc*/ 	.word	0x00028c30
        /*04c0*/ 	.short	0x010a
        /*04c2*/ 	.byte	0x25
	.zero		1


	//   ....[30]....
        /*04c4*/ 	.word	0x000044a0
        /*04c8*/ 	.word	0x00000005
        /*04cc*/ 	.word	0x00000000
        /*04d0*/ 	.short	0x0101
        /*04d2*/ 	.byte	0x3f
	.zero		1


	//   ....[31]....
        /*04d4*/ 	.word	0x00005dd0
        /*04d8*/ 	.word	0x000000ff
        /*04dc*/ 	.word	0x00028c50
        /*04e0*/ 	.short	0x010a
        /*04e2*/ 	.byte	0x25
	.zero		1


	//   ....[32]....
        /*04e4*/ 	.word	0x00005e10
        /*04e8*/ 	.word	0x000000ff
        /*04ec*/ 	.word	0x00028c50
        /*04f0*/ 	.short	0x010a
        /*04f2*/ 	.byte	0x25
	.zero		1


	//   ....[33]....
        /*04f4*/ 	.word	0x000060f0
        /*04f8*/ 	.word	0x0000000d
        /*04fc*/ 	.word	0x00000000
        /*0500*/ 	.short	0x0101
        /*0502*/ 	.byte	0x3f
	.zero		1


	//   ....[34]....
        /*0504*/ 	.word	0x000063d0
        /*0508*/ 	.word	0x000000ff
        /*050c*/ 	.word	0x00028c30
        /*0510*/ 	.short	0x010a
        /*0512*/ 	.byte	0x1f
	.zero		1


	//   ....[35]....
        /*0514*/ 	.word	0x00006410
        /*0518*/ 	.word	0x000000ff
        /*051c*/ 	.word	0x00028c30
        /*0520*/ 	.short	0x010a
        /*0522*/ 	.byte	0x1f
	.zero		1


	//   ....[36]....
        /*0524*/ 	.word	0x000066e0
        /*0528*/ 	.word	0x0000000f
        /*052c*/ 	.word	0x00000000
        /*0530*/ 	.short	0x0101
        /*0532*/ 	.byte	0x3f
	.zero		1


	//   ....[37]....
        /*0534*/ 	.word	0x000083c0
        /*0538*/ 	.word	0x000000ff
        /*053c*/ 	.word	0x00028c50
        /*0540*/ 	.short	0x010a
        /*0542*/ 	.byte	0x1f
	.zero		1


	//   ....[38]....
        /*0544*/ 	.word	0x00008400
        /*0548*/ 	.word	0x000000ff
        /*054c*/ 	.word	0x00028c50
        /*0550*/ 	.short	0x010a
        /*0552*/ 	.byte	0x1f
	.zero		1


	//   ....[39]....
        /*0554*/ 	.word	0x000086a0
        /*0558*/ 	.word	0x0000000e
        /*055c*/ 	.word	0x00000000
        /*0560*/ 	.short	0x0101
        /*0562*/ 	.byte	0x3f
	.zero		1


	//   ....[40]....
        /*0564*/ 	.word	0x00008ab0
        /*0568*/ 	.word	0x000000ff
        /*056c*/ 	.word	0x00028c30
        /*0570*/ 	.short	0x010a
        /*0572*/ 	.byte	0x1c
	.zero		1


	//   ....[41]....
        /*0574*/ 	.word	0x00008af0
        /*0578*/ 	.word	0x000000ff
        /*057c*/ 	.word	0x00028c30
        /*0580*/ 	.short	0x010a
        /*0582*/ 	.byte	0x1c
	.zero		1


	//   ....[42]....
        /*0584*/ 	.word	0x000095c0
        /*0588*/ 	.word	0x0000009a
        /*058c*/ 	.word	0x00000000
        /*0590*/ 	.short	0x0101
        /*0592*/ 	.byte	0x3f
	.zero		1


	//   ....[43]....
        /*0594*/ 	.word	0x00009f70
        /*0598*/ 	.word	0x000000ff
        /*059c*/ 	.word	0x00028c50
        /*05a0*/ 	.short	0x010a
        /*05a2*/ 	.byte	0x1c
	.zero		1


	//   ....[44]....
        /*05a4*/ 	.word	0x00009fb0
        /*05a8*/ 	.word	0x000000ff
        /*05ac*/ 	.word	0x00028c50
        /*05b0*/ 	.short	0x010a
        /*05b2*/ 	.byte	0x1c
	.zero		1


	//   ....[45]....
        /*05b4*/ 	.word	0x0000a220
        /*05b8*/ 	.word	0x0000000d
        /*05bc*/ 	.word	0x00000000
        /*05c0*/ 	.short	0x0101
        /*05c2*/ 	.byte	0x3f
	.zero		1


	//   ....[46]....
        /*05c4*/ 	.word	0x0000a3a0
        /*05c8*/ 	.word	0x000000ff
        /*05cc*/ 	.word	0x00028c30
        /*05d0*/ 	.short	0x010a
        /*05d2*/ 	.byte	0x1e
	.zero		1


	//   ....[47]....
        /*05d4*/ 	.word	0x0000a3e0
        /*05d8*/ 	.word	0x000000ff
        /*05dc*/ 	.word	0x00028c30
        /*05e0*/ 	.short	0x010a
        /*05e2*/ 	.byte	0x1e
	.zero		1


	//   ....[48]....
        /*05e4*/ 	.word	0x0000a670
        /*05e8*/ 	.word	0x00000005
        /*05ec*/ 	.word	0x00000000
        /*05f0*/ 	.short	0x0101
        /*05f2*/ 	.byte	0x3f
	.zero		1


	//   ....[49]....
        /*05f4*/ 	.word	0x0000c320
        /*05f8*/ 	.word	0x000000ff
        /*05fc*/ 	.word	0x00028c50
        /*0600*/ 	.short	0x010a
        /*0602*/ 	.byte	0x1e
	.zero		1


	//   ....[50]....
        /*0604*/ 	.word	0x0000c360
        /*0608*/ 	.word	0x000000ff
        /*060c*/ 	.word	0x00028c50
        /*0610*/ 	.short	0x010a
        /*0612*/ 	.byte	0x1e
	.zero		1


	//   ....[51]....
        /*0614*/ 	.word	0x0000c600
        /*0618*/ 	.word	0x0000000e
        /*061c*/ 	.word	0x00000000
        /*0620*/ 	.short	0x0101
        /*0622*/ 	.byte	0x3f
	.zero		1


	//   ....[52]....
        /*0624*/ 	.word	0x0000d170
        /*0628*/ 	.word	0x000000ff
        /*062c*/ 	.word	0x00000000
        /*0630*/ 	.short	0x0101
        /*0632*/ 	.byte	0x04
	.zero		1


	//   ....[53]....
        /*0634*/ 	.word	0x00010930
        /*0638*/ 	.word	0x000000ff
        /*063c*/ 	.word	0x00028c40
        /*0640*/ 	.short	0x010a
        /*0642*/ 	.byte	0x26
	.zero		1


	//   ....[54]....
        /*0644*/ 	.word	0x00011240
        /*0648*/ 	.word	0x000000ff
        /*064c*/ 	.word	0x00028c00
        /*0650*/ 	.short	0x0107
        /*0652*/ 	.byte	0x26
	.zero		1


	//   ....[55]....
        /*0654*/ 	.word	0x00011280
        /*0658*/ 	.word	0x000000ff
        /*065c*/ 	.word	0x00028c00
        /*0660*/ 	.short	0x0101
        /*0662*/ 	.byte	0x26
	.zero		1


	//   ....[56]....
        /*0664*/ 	.word	0x00011290
        /*0668*/ 	.word	0x000000ff
        /*066c*/ 	.word	0x00028c20
        /*0670*/ 	.short	0x010a
        /*0672*/ 	.byte	0x26
	.zero		1


	//   ....[57]....
        /*0674*/ 	.word	0x000112f0
        /*0678*/ 	.word	0x000000ff
        /*067c*/ 	.word	0x00028c60
        /*0680*/ 	.short	0x010a
        /*0682*/ 	.byte	0x26
	.zero		1


	//   ....[58]....
        /*0684*/ 	.word	0x00011eb0
        /*0688*/ 	.word	0x000000ff
        /*068c*/ 	.word	0x00028c48
        /*0690*/ 	.short	0x010a
        /*0692*/ 	.byte	0x26
	.zero		1


	//   ....[59]....
        /*0694*/ 	.word	0x00012080
        /*0698*/ 	.word	0x000000ff
        /*069c*/ 	.word	0x00028c68
        /*06a0*/ 	.short	0x010a
        /*06a2*/ 	.byte	0x26
	.zero		1


	//   ....[60]....
        /*06a4*/ 	.word	0x00012a30
        /*06a8*/ 	.word	0x000000ff
        /*06ac*/ 	.word	0x00028c40
        /*06b0*/ 	.short	0x010a
        /*06b2*/ 	.byte	0x26
	.zero		1


	//   ....[61]....
        /*06b4*/ 	.word	0x00012c10
        /*06b8*/ 	.word	0x000000ff
        /*06bc*/ 	.word	0x00028c60
        /*06c0*/ 	.short	0x010a
        /*06c2*/ 	.byte	0x26
	.zero		1


	//   ....[62]....
        /*06c4*/ 	.word	0x000135f0
        /*06c8*/ 	.word	0x000000ff
        /*06cc*/ 	.word	0x00028c48
        /*06d0*/ 	.short	0x010a
        /*06d2*/ 	.byte	0x26
	.zero		1


	//   ....[63]....
        /*06d4*/ 	.word	0x000137d0
        /*06d8*/ 	.word	0x000000ff
        /*06dc*/ 	.word	0x00028c68
        /*06e0*/ 	.short	0x010a
        /*06e2*/ 	.byte	0x26
	.zero		1


	//   ....[64]....
        /*06e4*/ 	.word	0x00013ff0
        /*06e8*/ 	.word	0x00000002
        /*06ec*/ 	.word	0x00028c20
        /*06f0*/ 	.short	0x010a
        /*06f2*/ 	.byte	0x3f
	.zero		1


	//   ....[65]....
        /*06f4*/ 	.word	0x00014170
        /*06f8*/ 	.word	0x00000007
        /*06fc*/ 	.word	0x00000000
        /*0700*/ 	.short	0x010a
        /*0702*/ 	.byte	0x3f
	.zero		1


	//   ....[66]....
        /*0704*/ 	.word	0x000141e0
        /*0708*/ 	.word	0x00000005
        /*070c*/ 	.word	0x00000000
        /*0710*/ 	.short	0x010a
        /*0712*/ 	.byte	0x3f
	.zero		1


	//   ....[67]....
        /*0714*/ 	.word	0x00014240
        /*0718*/ 	.word	0x00000005
        /*071c*/ 	.word	0x00000000
        /*0720*/ 	.short	0x010a
        /*0722*/ 	.byte	0x3f
	.zero		1


	//   ....[68]....
        /*0724*/ 	.word	0x00014270
        /*0728*/ 	.word	0x00000003
        /*072c*/ 	.word	0x00000000
        /*0730*/ 	.short	0x010a
        /*0732*/ 	.byte	0x3f
	.zero		1


	//   ....[69]....
        /*0734*/ 	.word	0x000142e0
        /*0738*/ 	.word	0x00000005
        /*073c*/ 	.word	0x00028c50
        /*0740*/ 	.short	0x010a
        /*0742*/ 	.byte	0x3f
	.zero		1


	//   ....[70]....
        /*0744*/ 	.word	0x00014340
        /*0748*/ 	.word	0x00000005
        /*074c*/ 	.word	0x00028c50
        /*0750*/ 	.short	0x010a
        /*0752*/ 	.byte	0x3f
	.zero		1


	//   ....[71]....
        /*0754*/ 	.word	0x000143a0
        /*0758*/ 	.word	0x00000009
        /*075c*/ 	.word	0x00028c00
        /*0760*/ 	.short	0x010a
        /*0762*/ 	.byte	0x3f
	.zero		1


	//   ....[72]....
        /*0764*/ 	.word	0x00014400
        /*0768*/ 	.word	0x00000005
        /*076c*/ 	.word	0x00028c30
        /*0770*/ 	.short	0x010a
        /*0772*/ 	.byte	0x3f
	.zero		1


	//   ....[73]....
        /*0774*/ 	.word	0x00014450
        /*0778*/ 	.word	0x0000000d
        /*077c*/ 	.word	0x00028c50
        /*0780*/ 	.short	0x010a
        /*0782*/ 	.byte	0x3f
	.zero		1


	//   ....[74]....
        /*0784*/ 	.word	0x000144b0
        /*0788*/ 	.word	0x0000000e
        /*078c*/ 	.word	0x00028c30
        /*0790*/ 	.short	0x010a
        /*0792*/ 	.byte	0x3f
	.zero		1


	//   ....[75]....
        /*0794*/ 	.word	0x00014500
        /*0798*/ 	.word	0x0000000e
        /*079c*/ 	.word	0x00028c50
        /*07a0*/ 	.short	0x010a
        /*07a2*/ 	.byte	0x3f
	.zero		1


	//   ....[76]....
        /*07a4*/ 	.word	0x00014560
        /*07a8*/ 	.word	0x00000006
        /*07ac*/ 	.word	0x00028c30
        /*07b0*/ 	.short	0x010a
        /*07b2*/ 	.byte	0x3f
	.zero		1


	//   ....[77]....
        /*07b4*/ 	.word	0x000145b0
        /*07b8*/ 	.word	0x000000b8
        /*07bc*/ 	.word	0x00028c50
        /*07c0*/ 	.short	0x010a
        /*07c2*/ 	.byte	0x3f
	.zero		1


	//   ....[78]....
        /*07c4*/ 	.word	0x00014610
        /*07c8*/ 	.word	0x00000006
        /*07cc*/ 	.word	0x00028c30
        /*07d0*/ 	.short	0x010a
        /*07d2*/ 	.byte	0x3f
	.zero		1


	//   ....[79]....
        /*07d4*/ 	.word	0x00014660
        /*07d8*/ 	.word	0x0000000e
        /*07dc*/ 	.word	0x00028c50
        /*07e0*/ 	.short	0x010a
        /*07e2*/ 	.byte	0x3f
	.zero		1


	//   ....[80]....
        /*07e4*/ 	.word	0x000147c0
        /*07e8*/ 	.word	0x00000003
        /*07ec*/ 	.word	0x00028c40
        /*07f0*/ 	.short	0x010a
        /*07f2*/ 	.byte	0x3f
	.zero		1


	//   ....[81]....
        /*07f4*/ 	.word	0x00014ce0
        /*07f8*/ 	.word	0x00000003
        /*07fc*/ 	.word	0x00028c20
        /*0800*/ 	.short	0x010a
        /*0802*/ 	.byte	0x3f
	.zero		1


	//   ....[82]....
        /*0804*/ 	.word	0x00014d40
        /*0808*/ 	.word	0x00000003
        /*080c*/ 	.word	0x00028c60
        /*0810*/ 	.short	0x010a
        /*0812*/ 	.byte	0x3f
	.zero		1


	//   ....[83]....
        /*0814*/ 	.word	0x00014da0
        /*0818*/ 	.word	0x00000003
        /*081c*/ 	.word	0x00028c48
        /*0820*/ 	.short	0x010a
        /*0822*/ 	.byte	0x3f
	.zero		1


	//   ....[84]....
        /*0824*/ 	.word	0x00014e00
        /*0828*/ 	.word	0x00000003
        /*082c*/ 	.word	0x00028c68
        /*0830*/ 	.short	0x010a
        /*0832*/ 	.byte	0x3f
	.zero		1


	//   ....[85]....
        /*0834*/ 	.word	0x00014e60
        /*0838*/ 	.word	0x00000003
        /*083c*/ 	.word	0x00028c40
        /*0840*/ 	.short	0x010a
        /*0842*/ 	.byte	0x3f
	.zero		1


	//   ....[86]....
        /*0844*/ 	.word	0x00014ec0
        /*0848*/ 	.word	0x00000003
        /*084c*/ 	.word	0x00028c60
        /*0850*/ 	.short	0x010a
        /*0852*/ 	.byte	0x3f
	.zero		1


	//   ....[87]....
        /*0854*/ 	.word	0x00014f20
        /*0858*/ 	.word	0x00000003
        /*085c*/ 	.word	0x00028c48
        /*0860*/ 	.short	0x010a
        /*0862*/ 	.byte	0x3f
	.zero		1


	//   ....[88]....
        /*0864*/ 	.word	0x00014f80
        /*0868*/ 	.word	0x00000003
        /*086c*/ 	.word	0x00028c68
        /*0870*/ 	.short	0x010a
        /*0872*/ 	.byte	0x3f
	.zero		1


	//   ....[89]....
        /*0874*/ 	.word	0x00014fd0
        /*0878*/ 	.word	0x00000002
        /*087c*/ 	.word	0x00028c20
        /*0880*/ 	.short	0x010a
        /*0882*/ 	.byte	0x3f
	.zero		1


	//   ....[90]....
        /*0884*/ 	.word	0x00015170
        /*0888*/ 	.word	0x00000007
        /*088c*/ 	.word	0x00000000
        /*0890*/ 	.short	0x010a
        /*0892*/ 	.byte	0x3f
	.zero		1


	//   ....[91]....
        /*0894*/ 	.word	0x000151c0
        /*0898*/ 	.word	0x00000005
        /*089c*/ 	.word	0x00000000
        /*08a0*/ 	.short	0x010a
        /*08a2*/ 	.byte	0x3f
	.zero		1


	//   ....[92]....
        /*08a4*/ 	.word	0x00015210
        /*08a8*/ 	.word	0x00000005
        /*08ac*/ 	.word	0x00000000
        /*08b0*/ 	.short	0x010a
        /*08b2*/ 	.byte	0x3f
	.zero		1


	//----- nvinfo : EIATTR_NUM_MBARRIERS
	.align		4
.L_769:
        /*08b4*/ 	.byte	0x03, 0x38
        /*08b6*/ 	.short	0x0016


	//----- nvinfo : EIATTR_EXIT_INSTR_OFFSETS
	.align		4
        /*08b8*/ 	.byte	0x04, 0x1c
        /*08ba*/ 	.short	(.L_771 - .L_770)


	//   ....[0]....
.L_770:
        /*08bc*/ 	.word	0x000142c0


	//----- nvinfo : EIATTR_MAX_THREADS
	.align		4
.L_771:
        /*08c0*/ 	.byte	0x04, 0x05
        /*08c2*/ 	.short	(.L_773 - .L_772)
.L_772:
        /*08c4*/ 	.word	0x00000180
        /*08c8*/ 	.word	0x00000001
        /*08cc*/ 	.word	0x00000001


	//----- nvinfo : EIATTR_CRS_STACK_SIZE
	.align		4
.L_773:
        /*08d0*/ 	.byte	0x04, 0x1e
        /*08d2*/ 	.short	(.L_775 - .L_774)
.L_774:
        /*08d4*/ 	.word	0x00000000


	//----- nvinfo : EIATTR_CBANK_PARAM_SIZE
	.align		4
.L_775:
        /*08d8*/ 	.byte	0x03, 0x19
        /*08da*/ 	.short	0x0a70


	//----- nvinfo : EIATTR_PARAM_CBANK
	.align		4
        /*08dc*/ 	.byte	0x04, 0x0a
        /*08de*/ 	.short	(.L_777 - .L_776)
	.align		4
.L_776:
        /*08e0*/ 	.word	index@(.nv.constant0._ZN7cutlass13device_kernelIN5flash11enable_sm90INS1_16FlashAttnFwdSm90INS1_25CollectiveMainloopFwdSm90ILi2EN4cute5tupleIJNS5_1CILi1EEES8_S8_EEENS6_IJNS7_ILi64EEESA_SA_EEELi512ENS_10bfloat16_tEfNS_4arch4Sm90ELb0ELb1ELb0ELb0ELb0ELb0ELb0ELb0ELb0ELb1ELb1ELb0EEENS1_21CollectiveEpilogueFwdINS6_IJSA_NS7_ILi512EEESA_EEES9_SC_SE_Li256ELb0ELb1ELb1ELb0EEENS1_19SingleTileSchedulerILb0ELb1ELb1ELi64EEEEEEEEEvNT_6ParamsE)
        /*08e4*/ 	.short	0x0210
        /*08e6*/ 	.short	0x0a70


	//----- nvinfo : EIATTR_SW_WAR
	.align		4
.L_777:
        /*08e8*/ 	.byte	0x04, 0x36
        /*08ea*/ 	.short	(.L_779 - .L_778)
.L_778:
        /*08ec*/ 	.word	0x00000008
.L_779:


//--------------------- .nv.info._ZN7cutlass13device_kernelIN5flash11enable_sm90INS1_16FlashAttnFwdSm90INS1_25CollectiveMainloopFwdSm90ILi2EN4cute5tupleIJNS5_1CILi1EEES8_S8_EEENS6_IJNS7_ILi64EEESA_SA_EEELi512ENS_10bfloat16_tEfNS_4arch4Sm90ELb0ELb1ELb0ELb0ELb0ELb0ELb1ELb0ELb0ELb1ELb1ELb0EEENS1_21CollectiveEpilogueFwdINS6_IJSA_NS7_ILi512EEESA_EEES9_SC_SE_Li256ELb0ELb1ELb1ELb0EEENS1_19SingleTileSchedulerILb0ELb1ELb1ELi64EEEEEEEEEvNT_6ParamsE --------------------------
	.section	.nv.info._ZN7cutlass13device_kernelIN5flash11enable_sm90INS1_16FlashAttnFwdSm90INS1_25CollectiveMainloopFwdSm90ILi2EN4cute5tupleIJNS5_1CILi1EEES8_S8_EEENS6_IJNS7_ILi64EEESA_SA_EEELi512ENS_10bfloat16_tEfNS_4arch4Sm90ELb0ELb1ELb0ELb0ELb0ELb0ELb1ELb0ELb0ELb1ELb1ELb0EEENS1_21CollectiveEpilogueFwdINS6_IJSA_NS7_ILi512EEESA_EEES9_SC_SE_Li256ELb0ELb1ELb1ELb0EEENS1_19SingleTileSchedulerILb0ELb1ELb1ELi64EEEEEEEEEvNT_6ParamsE,"",@"SHT_CUDA_INFO"
	.sectionflags	@""
	.align	4


	//----- nvinfo : EIATTR_CUDA_API_VERSION
	.align		4
        /*0000*/ 	.byte	0x04, 0x37
        /*0002*/ 	.short	(.L_781 - .L_780)
.L_780:
        /*0004*/ 	.word	0x00000082


	//----- nvinfo : EIATTR_KPARAM_INFO
	.align		4
.L_781:
        /*0008*/ 	.byte	0x04, 0x17
        /*000a*/ 	.short	(.L_783 - .L_782)
.L_782:
        /*000c*/ 	.word	0x00000000
        /*0010*/ 	.short	0x0000
        /*0012*/ 	.short	0x0070
        /*0014*/ 	.byte	0x00, 0xf0, 0x01, 0x2c


	//----- nvinfo : EIATTR_SPARSE_MMA_MASK
	.align		4
.L_783:
        /*0018*/ 	.byte	0x03, 0x50
        /*001a*/ 	.short	0x0000


	//----- nvinfo : EIATTR_MAXREG_COUNT
	.align		4
        /*001c*/ 	.byte	0x03, 0x1b
        /*001e*/ 	.short	0x00a8


	//----- nvinfo : EIATTR_NUM_BARRIERS
	.align		4
        /*0020*/ 	.byte	0x02, 0x4c
        /*0022*/ 	.byte	0x10
	.zero		1


	//----- nvinfo : EIATTR_EXTERNS
	.align		4
        /*0024*/ 	.byte	0x04, 0x0f
        /*0026*/ 	.short	(.L_785 - .L_784)


	//   ....[0]....
	.align		4
.L_784:
        /*0028*/ 	.word	index@(__assertfail)


	//----- nvinfo : EIATTR_ANNOTATIONS
	.align		4
.L_785:
        /*002c*/ 	.byte	0x04, 0x55
        /*002e*/ 	.short	(.L_787 - .L_786)


	//   ....[0]....
.L_786:
        /* <DEDUP_REMOVED lines=18> */


	//----- nvinfo : EIATTR_MERCURY_ISA_VERSION
	.align		4
.L_787:
        /*0138*/ 	.byte	0x03, 0x5f
        /*013a*/ 	.short	0x0101


	//----- nvinfo : EIATTR_INT_WARP_WIDE_INSTR_OFFSETS
	.align		4
        /*013c*/ 	.byte	0x04, 0x31
        /*013e*/ 	.short	(.L_789 - .L_788)


	//   ....[0]....
.L_788:
        /*0140*/ 	.word	0x00000130


	//   ....[1]....
        /*0144*/ 	.word	0x00000170


	//   ....[2]....
        /*0148*/ 	.word	0x000001e0


	//   ....[3]....
        /*014c*/ 	.word	0x000001f0


	//----- nvinfo : EIATTR_COOP_GROUP_MASK_REGIDS
	.align		4
.L_789:
        /*0150*/ 	.byte	0x04, 0x29
        /*0152*/ 	.short	(.L_791 - .L_790)


	//   ....[0]....
.L_790:
        /*0154*/ 	.word	0xffffffff


	//   ....[1]....
        /*0158*/ 	.word	0xffffffff


	//   ....[2]....
        /*015c*/ 	.word	0xffffffff


	//   ....[3]....
        /*0160*/ 	.word	0xffffffff


	//   ....[4]....
        /*0164*/ 	.word	0xffffffff


	//   ....[5]....
        /*0168*/ 	.word	0xffffffff


	//   ....[6]....
        /*016c*/ 	.word	0xffffffff


	//   ....[7]....
        /*0170*/ 	.word	0xffffffff


	//   ....[8]....
        /*0174*/ 	.word	0xffffffff


	//   ....[9]....
        /*0178*/ 	.word	0xffffffff


	//   ....[10]....
        /*017c*/ 	.word	0xffffffff


	//   ....[11]....
        /*0180*/ 	.word	0xffffffff


	//   ....[12]....
        /*0184*/ 	.word	0xffffffff


	//   ....[13]....
        /*0188*/ 	.word	0xffffffff


	//   ....[14]....
        /*018c*/ 	.word	0xffffffff


	//   ....[15]....
        /*0190*/ 	.word	0xffffffff


	//   ....[16]....
        /*0194*/ 	.word	0xffffffff


	//   ....[17]....
        /*0198*/ 	.word	0xffffffff


	//   ....[18]....
        /*019c*/ 	.word	0xffffffff


	//   ....[19]....
        /*01a0*/ 	.word	0xffffffff


	//   ....[20]....
        /*01a4*/ 	.word	0xffffffff


	//   ....[21]....
        /*01a8*/ 	.word	0xffffffff


	//   ....[22]....
        /*01ac*/ 	.word	0xffffffff


	//   ....[23]....
        /*01b0*/ 	.word	0xffffffff


	//   ....[24]....
        /*01b4*/ 	.word	0xffffffff


	//   ....[25]....
        /*01b8*/ 	.word	0xffffffff


	//   ....[26]....
        /*01bc*/ 	.word	0xffffffff


	//   ....[27]....
        /*01c0*/ 	.word	0xffffffff


	//   ....[28]....
        /*01c4*/ 	.word	0xffffffff


	//   ....[29]....
        /*01c8*/ 	.word	0xffffffff


	//   ....[30]....
        /*01cc*/ 	.word	0xffffffff


	//   ....[31]....
        /*01d0*/ 	.word	0xffffffff


	//   ....[32]....
        /*01d4*/ 	.word	0xffffffff


	//   ....[33]....
        /*01d8*/ 	.word	0xffffffff


	//   ....[34]....
        /*01dc*/ 	.word	0xffffffff


	//   ....[35]....
        /*01e0*/ 	.word	0xffffffff


	//   ....[36]....
        /*01e4*/ 	.word	0xffffffff


	//   ....[37]....
        /*01e8*/ 	.word	0xffffffff


	//   ....[38]....
        /*01ec*/ 	.word	0xffffffff


	//   ....[39]....
        /*01f0*/ 	.word	0xffffffff


	//   ....[40]....
        /*01f4*/ 	.word	0xffffffff


	//   ....[41]....
        /*01f8*/ 	.word	0xffffffff


	//   ....[42]....
        /*01fc*/ 	.word	0xffffffff


	//   ....[43]....
        /*0200*/ 	.word	0xffffffff


	//   ....[44]....
        /*0204*/ 	.word	0xffffffff


	//   ....[45]....
        /*0208*/ 	.word	0xffffffff


	//   ....[46]....
        /*020c*/ 	.word	0xffffffff


	//   ....[47]....
        /*0210*/ 	.word	0xffffffff


	//   ....[48]....
        /*0214*/ 	.word	0xffffffff


	//   ....[49]....
        /*0218*/ 	.word	0xffffffff


	//   ....[50]....
        /*021c*/ 	.word	0xffffffff


	//   ....[51]....
        /*0220*/ 	.word	0xffffffff


	//   ....[52]....
        /*0224*/ 	.word	0xffffffff


	//   ....[53]....
        /*0228*/ 	.word	0xffffffff


	//   ....[54]....
        /*022c*/ 	.word	0xffffffff


	//   ....[55]....
        /*0230*/ 	.word	0xffffffff


	//   ....[56]....
        /*0234*/ 	.word	0xffffffff


	//   ....[57]....
        /*0238*/ 	.word	0xffffffff


	//   ....[58]....
        /*023c*/ 	.word	0xffffffff


	//   ....[59]....
        /*0240*/ 	.word	0xffffffff


	//   ....[60]....
        /*0244*/ 	.word	0xffffffff


	//   ....[61]....
        /*0248*/ 	.word	0xffffffff


	//   ....[62]....
        /*024c*/ 	.word	0xffffffff


	//   ....[63]....
        /*0250*/ 	.word	0xffffffff


	//   ....[64]....
        /*0254*/ 	.word	0xffffffff


	//   ....[65]....
        /*0258*/ 	.word	0xffffffff


	//   ....[66]....
        /*025c*/ 	.word	0xffffffff


	//   ....[67]....
        /*0260*/ 	.word	0xffffffff


	//   ....[68]....
        /*0264*/ 	.word	0xffffffff


	//   ....[69]....
        /*0268*/ 	.word	0xffffffff


	//   ....[70]....
        /*026c*/ 	.word	0xffffffff


	//   ....[71]....
        /*0270*/ 	.word	0x0500000f


	//   ....[72]....
        /*0274*/ 	.word	0x0500000f


	//   ....[73]....
        /*0278*/ 	.word	0x0500000f


	//   ....[74]....
        /*027c*/ 	.word	0x0500000f


	//   ....[75]....
        /*0280*/ 	.word	0x0500000f


	//   ....[76]....
        /*0284*/ 	.word	0x0500000f


	//   ....[77]....
        /*0288*/ 	.word	0x0500000f


	//   ....[78]....
        /*028c*/ 	.word	0x0500000f


	//   ....[79]....
        /*0290*/ 	.word	0x0500000f


	//   ....[80]....
        /*0294*/ 	.word	0x0500000f


	//   ....[81]....
        /*0298*/ 	.word	0x0500000f


	//   ....[82]....
        /*029c*/ 	.word	0x0500000f


	//   ....[83]....
        /*02a0*/ 	.word	0x0500000f


	//   ....[84]....
        /*02a4*/ 	.word	0x0500000f


	//   ....[85]....
        /*02a8*/ 	.word	0x0500000f


	//   ....[86]....
        /*02ac*/ 	.word	0x0500000f


	//   ....[87]....
        /*02b0*/ 	.word	0x0500000f


	//   ....[88]....
        /*02b4*/ 	.word	0x0500000f


	//----- nvinfo : EIATTR_COOP_GROUP_INSTR_OFFSETS
	.align		4
.L_791:
        /*02b8*/ 	.byte	0x04, 0x28
        /*02ba*/ 	.short	(.L_793 - .L_792)


	//   ....[0]....
.L_792:
        /*02bc*/ 	.word	0x00000070


	//   ....[1]....
        /*02c0*/ 	.word	0x00000140


	//   ....[2]....
        /*02c4*/ 	.word	0x00000190


	//   ....[3]....
        /*02c8*/ 	.word	0x000003a0


	//   ....[4]....
        /*02cc*/ 	.word	0x00000500


	//   ....[5]....
        /*02d0*/ 	.word	0x00000620


	//   ....[6]....
        /*02d4*/ 	.word	0x00000780


	//   ....[7]....
        /*02d8*/ 	.word	0x00001810


	//   ....[8]....
        /*02dc*/ 	.word	0x00003b20


	//   ....[9]....
        /*02e0*/ 	.word	0x00004c60


	//   ....[10]....
        /*02e4*/ 	.word	0x00005b30


	//   ....[11]....
        /*02e8*/ 	.word	0x00005dc0


	//   ....[12]....
        /*02ec*/ 	.word	0x00006840


	//   ....[13]....
        /*02f0*/ 	.word	0x00006870


	//   ....[14]....
        /*02f4*/ 	.word	0x00006a70


	//   ....[15]....
        /*02f8*/ 	.word	0x00006b00


	//   ....[16]....
        /*02fc*/ 	.word	0x000074d0


	//   ....[17]....
        /*0300*/ 	.word	0x00008030


	//   ....[18]....
        /*0304*/ 	.word	0x00008df0


	//   ....[19]....
        /*0308*/ 	.word	0x00009110


	//   ....[20]....
        /*030c*/ 	.word	0x00009850


	//   ....[21]....
        /*0310*/ 	.word	0x00009920


	//   ....[22]....
        /*0314*/ 	.word	0x00009d40


	//   ....[23]....
        /*0318*/ 	.word	0x00009de0


	//   ....[24]....
        /*031c*/ 	.word	0x0000ae80


	//   ....[25]....
        /*0320*/ 	.word	0x0000b9f0


	//   ....[26]....
        /*0324*/ 	.word	0x0000c8d0


	//   ....[27]....
        /*0328*/ 	.word	0x0000c900


	//   ....[28]....
        /*032c*/ 	.word	0x0000cbf0


	//   ....[29]....
        /*0330*/ 	.word	0x0000cdc0


	//   ....[30]....
        /*0334*/ 	.word	0x0000dcb0


	//   ....[31]....
        /*0338*/ 	.word	0x0000e520


	//   ....[32]....
        /*033c*/ 	.word	0x0000f330


	//   ....[33]....
        /*0340*/ 	.word	0x0000f660


	//   ....[34]....
        /*0344*/ 	.word	0x0000fcc0


	//   ....[35]....
        /*0348*/ 	.word	0x0000fda0


	//   ....[36]....
        /*034c*/ 	.word	0x000100b0


	//   ....[37]....
        /*0350*/ 	.word	0x00010200


	//   ....[38]....
        /*0354*/ 	.word	0x00011320


	//   ....[39]....
        /*0358*/ 	.word	0x00011360


	//   ....[40]....
        /*035c*/ 	.word	0x000113b0


	//   ....[41]....
        /*0360*/ 	.word	0x000113d0


	//   ....[42]....
        /*0364*/ 	.word	0x000113f0


	//   ....[43]....
        /*0368*/ 	.word	0x00011eb0


	//   ....[44]....
        /*036c*/ 	.word	0x000123e0


	//   ....[45]....
        /*0370*/ 	.word	0x00012410


	//   ....[46]....
        /*0374*/ 	.word	0x00012430


	//   ....[47]....
        /*0378*/ 	.word	0x00012440


	//   ....[48]....
        /*037c*/ 	.word	0x000128e0


	//   ....[49]....
        /*0380*/ 	.word	0x00012910


	//   ....[50]....
        /*0384*/ 	.word	0x00013580


	//   ....[51]....
        /*0388*/ 	.word	0x000135a0


	//   ....[52]....
        /*038c*/ 	.word	0x00014640


	//   ....[53]....
        /*0390*/ 	.word	0x00015520


	//   ....[54]....
        /*0394*/ 	.word	0x00015e10


	//   ....[55]....
        /*0398*/ 	.word	0x00015e50


	//   ....[56]....
        /*039c*/ 	.word	0x00015f60


	//   ....[57]....
        /*03a0*/ 	.word	0x00015f80


	//   ....[58]....
        /*03a4*/ 	.word	0x00016000


	//   ....[59]....
        /*03a8*/ 	.word	0x00016020


	//   ....[60]....
        /*03ac*/ 	.word	0x00016030


	//   ....[61]....
        /*03b0*/ 	.word	0x00016040


	//   ....[62]....
        /*03b4*/ 	.word	0x00016990


	//   ....[63]....
        /*03b8*/ 	.word	0x000169b0


	//   ....[64]....
        /*03bc*/ 	.word	0x000169d0


	//   ....[65]....
        /*03c0*/ 	.word	0x00016af0


	//   ....[66]....
        /*03c4*/ 	.word	0x00016ca0


	//   ....[67]....
        /*03c8*/ 	.word	0x00016cd0


	//   ....[68]....
        /*03cc*/ 	.word	0x00016e20


	//   ....[69]....
        /*03d0*/ 	.word	0x00016e30


	//   ....[70]....
        /*03d4*/ 	.word	0x00019ef0


	//   ....[71]....
        /*03d8*/ 	.word	0x0001a4f0


	//   ....[72]....
        /*03dc*/ 	.word	0x0001a660


	//   ....[73]....
        /*03e0*/ 	.word	0x0001a6c0


	//   ....[74]....
        /*03e4*/ 	.word	0x0001a840


	//   ....[75]....
        /*03e8*/ 	.word	0x0001a8b0


	//   ....[76]....
        /*03ec*/ 	.word	0x0001a9c0


	//   ....[77]....
        /*03f0*/ 	.word	0x0001aa20


	//   ....[78]....
        /*03f4*/ 	.word	0x0001ab20


	//   ....[79]....
        /*03f8*/ 	.word	0x0001ab70


	//   ....[80]....
        /*03fc*/ 	.word	0x0001ac10


	//   ....[81]....
        /*0400*/ 	.word	0x0001ad30


	//   ....[82]....
        /*0404*/ 	.word	0x0001b040


	//   ....[83]....
        /*0408*/ 	.word	0x0001b090


	//   ....[84]....
        /*040c*/ 	.word	0x0001b280


	//   ....[85]....
        /*0410*/ 	.word	0x0001b2d0


	//   ....[86]....
        /*0414*/ 	.word	0x0001b500


	//   ....[87]....
        /*0418*/ 	.word	0x0001b550


	//   ....[88]....
        /*041c*/ 	.word	0x0001b960


	//----- nvinfo : EIATTR_REG_RECONFIG
	.align		4
.L_793:
        /*0420*/ 	.byte	0x01, 0x54
	.zero		2


	//----- nvinfo : EIATTR_SYSCALL_OFFSETS
	.align		4
        /*0424*/ 	.byte	0x04, 0x46
        /*0426*/ 	.short	(.L_795 - .L_794)


	//   ....[0]....
.L_794:
        /*0428*/ 	.word	0x00003ce0


	//   ....[1]....
        /*042c*/ 	.word	0x000151a0


	//   ....[2]....
        /*0430*/ 	.word	0x000152e0


	//   ....[3]....
        /*0434*/ 	.word	0x000153d0


	//   ....[4]....
        /*0438*/ 	.word	0x00015aa0


	//   ....[5]....
        /*043c*/ 	.word	0x00016360


	//----- nvinfo : EIATTR_MBARRIER_INSTR_OFFSETS
	.align		4
.L_795:
        /*0440*/ 	.byte	0x04, 0x39
        /*0442*/ 	.short	(.L_797 - .L_796)


	//   ....[0]....
.L_796:
        /*0444*/ 	.word	0x00000280
        /*0448*/ 	.word	0x000000ff
        /*044c*/ 	.word	0x00038800
        /*0450*/ 	.short	0x0100
        /*0452*/ 	.byte	0x08
	.zero		1


	//   ....[1]....
        /*0454*/ 	.word	0x00000290
        /*0458*/ 	.word	0x000000ff
        /*045c*/ 	.word	0x00038810
        /*0460*/ 	.short	0x0100
        /*0462*/ 	.byte	0x08
	.zero		1


	//   ....[2]....
        /*0464*/ 	.word	0x000002a0
        /*0468*/ 	.word	0x000000ff
        /*046c*/ 	.word	0x00038820
        /*0470*/ 	.short	0x0100
        /*0472*/ 	.byte	0x08
	.zero		1


	//   ....[3]....
        /*0474*/ 	.word	0x00000350
        /*0478*/ 	.word	0x000000ff
        /*047c*/ 	.word	0x00038830
        /*0480*/ 	.short	0x0100
        /*0482*/ 	.byte	0x06
	.zero		1


	//   ....[4]....
        /*0484*/ 	.word	0x00000360
        /*0488*/ 	.word	0x000000ff
        /*048c*/ 	.word	0x00038840
        /*0490*/ 	.short	0x0100
        /*0492*/ 	.byte	0x06
	.zero		1


	//   ....[5]....
        /*0494*/ 	.word	0x00000370
        /*0498*/ 	.word	0x000000ff
        /*049c*/ 	.word	0x00038838
        /*04a0*/ 	.short	0x0100
        /*04a2*/ 	.byte	0x06
	.zero		1


	//   ....[6]....
        /*04a4*/ 	.word	0x00000380
        /*04a8*/ 	.word	0x000000ff
        /*04ac*/ 	.word	0x00038848
        /*04b0*/ 	.short	0x0100
        /*04b2*/ 	.byte	0x06
	.zero		1


	//   ....[7]....
        /*04b4*/ 	.word	0x000004b0
        /*04b8*/ 	.word	0x000000ff
        /*04bc*/ 	.word	0x00038850
        /*04c0*/ 	.short	0x0100
        /*04c2*/ 	.byte	0x08
	.zero		1


	//   ....[8]....
        /*04c4*/ 	.word	0x000004c0
        /*04c8*/ 	.word	0x000000ff
        /*04cc*/ 	.word	0x00038860
        /*04d0*/ 	.short	0x0100
        /*04d2*/ 	.byte	0x08
	.zero		1


	//   ....[9]....
        /*04d4*/ 	.word	0x000004d0
        /*04d8*/ 	.word	0x000000ff
        /*04dc*/ 	.word	0x00038858
        /*04e0*/ 	.short	0x0100
        /*04e2*/ 	.byte	0x08
	.zero		1


	//   ....[10]....
        /*04e4*/ 	.word	0x000004e0
        /*04e8*/ 	.word	0x000000ff
        /*04ec*/ 	.word	0x00038868
        /*04f0*/ 	.short	0x0100
        /*04f2*/ 	.byte	0x08
	.zero		1


	//   ....[11]....
        /*04f4*/ 	.word	0x000005d0
        /*04f8*/ 	.word	0x000000ff
        /*04fc*/ 	.word	0x00038870
        /*0500*/ 	.short	0x0100
        /*0502*/ 	.byte	0x06
	.zero		1


	//   ....[12]....
        /*0504*/ 	.word	0x000005e0
        /*0508*/ 	.word	0x000000ff
        /*050c*/ 	.word	0x00038880
        /*0510*/ 	.short	0x0100
        /*0512*/ 	.byte	0x06
	.zero		1


	//   ....[13]....
        /*0514*/ 	.word	0x000005f0
        /*0518*/ 	.word	0x000000ff
        /*051c*/ 	.word	0x00038878
        /*0520*/ 	.short	0x0100
        /*0522*/ 	.byte	0x06
	.zero		1


	//   ....[14]....
        /*0524*/ 	.word	0x00000600
        /*0528*/ 	.word	0x000000ff
        /*052c*/ 	.word	0x00038888
        /*0530*/ 	.short	0x0100
        /*0532*/ 	.byte	0x06
	.zero		1


	//   ....[15]....
        /*0534*/ 	.word	0x00000730
        /*0538*/ 	.word	0x000000ff
        /*053c*/ 	.word	0x00038890
        /*0540*/ 	.short	0x0100
        /*0542*/ 	.byte	0x08
	.zero		1


	//   ....[16]....
        /*0544*/ 	.word	0x00000740
        /*0548*/ 	.word	0x000000ff
        /*054c*/ 	.word	0x000388a0
        /*0550*/ 	.short	0x0100
        /*0552*/ 	.byte	0x08
	.zero		1


	//   ....[17]....
        /*0554*/ 	.word	0x00000750
        /*0558*/ 	.word	0x000000ff
        /*055c*/ 	.word	0x00038898
        /*0560*/ 	.short	0x0100
        /*0562*/ 	.byte	0x08
	.zero		1


	//   ....[18]....
        /*0564*/ 	.word	0x00000760
        /*0568*/ 	.word	0x000000ff
        /*056c*/ 	.word	0x000388a8
        /*0570*/ 	.short	0x0100
        /*0572*/ 	.byte	0x08
	.zero		1


	//   ....[19]....
        /*0574*/ 	.word	0x00000890
        /*0578*/ 	.word	0x000000ff
        /*057c*/ 	.word	0x000388b0
        /*0580*/ 	.short	0x0100
        /*0582*/ 	.byte	0x08
	.zero		1


	//   ....[20]....
        /*0584*/ 	.word	0x000008a0
        /*0588*/ 	.word	0x000000ff
        /*058c*/ 	.word	0x000388c0
        /*0590*/ 	.short	0x0100
        /*0592*/ 	.byte	0x08
	.zero		1


	//   ....[21]....
        /*0594*/ 	.word	0x000008b0
        /*0598*/ 	.word	0x000000ff
        /*059c*/ 	.word	0x000388b8
        /*05a0*/ 	.short	0x0100
        /*05a2*/ 	.byte	0x08
	.zero		1


	//   ....[22]....
        /*05a4*/ 	.word	0x000008c0
        /*05a8*/ 	.word	0x000000ff
        /*05ac*/ 	.word	0x000388c8
        /*05b0*/ 	.short	0x0100
        /*05b2*/ 	.byte	0x08
	.zero		1


	//   ....[23]....
        /*05b4*/ 	.word	0x00001bb0
        /*05b8*/ 	.word	0x00000008
        /*05bc*/ 	.word	0x00000000
        /*05c0*/ 	.short	0x0101
        /*05c2*/ 	.byte	0x3f
	.zero		1


	//   ....[24]....
        /*05c4*/ 	.word	0x00002650
        /*05c8*/ 	.word	0x00000004
        /*05cc*/ 	.word	0x00000000
        /*05d0*/ 	.short	0x0101
        /*05d2*/ 	.byte	0x3f
	.zero		1


	//   ....[25]....
        /*05d4*/ 	.word	0x00003d10
        /*05d8*/ 	.word	0x000000c7
        /*05dc*/ 	.word	0x00038800
        /*05e0*/ 	.short	0x010a
        /*05e2*/ 	.byte	0x3f
	.zero		1


	//   ....[26]....
        /*05e4*/ 	.word	0x00003ec0
        /*05e8*/ 	.word	0x000000c7
        /*05ec*/ 	.word	0x00038830
        /*05f0*/ 	.short	0x010a
        /*05f2*/ 	.byte	0x3f
	.zero		1


	//   ....[27]....
        /*05f4*/ 	.word	0x00003f00
        /*05f8*/ 	.word	0x000000c7
        /*05fc*/ 	.word	0x00038830
        /*0600*/ 	.short	0x010a
        /*0602*/ 	.byte	0x3f
	.zero		1


	//   ....[28]....
        /*0604*/ 	.word	0x00004310
        /*0608*/ 	.word	0x000000c7
        /*060c*/ 	.word	0x00038810
        /*0610*/ 	.short	0x010a
        /*0612*/ 	.byte	0x3f
	.zero		1


	//   ....[29]....
        /*0614*/ 	.word	0x00004350
        /*0618*/ 	.word	0x000000c7
        /*061c*/ 	.word	0x00038850
        /*0620*/ 	.short	0x010a
        /*0622*/ 	.byte	0x3f
	.zero		1


	//   ....[30]....
        /*0624*/ 	.word	0x00004410
        /*0628*/ 	.word	0x000000c7
        /*062c*/ 	.word	0x00038850
        /*0630*/ 	.short	0x010a
        /*0632*/ 	.byte	0x3f
	.zero		1


	//   ....[31]....
        /*0634*/ 	.word	0x00005ba0
        /*0638*/ 	.word	0x00000003
        /*063c*/ 	.word	0x00000000
        /*0640*/ 	.short	0x0101
        /*0642*/ 	.byte	0x3f
	.zero		1


	//   ....[32]....
        /*0644*/ 	.word	0x000074f0
        /*0648*/ 	.word	0x00000003
        /*064c*/ 	.word	0x00000000
        /*0650*/ 	.short	0x0101
        /*0652*/ 	.byte	0x3f
	.zero		1


	//   ....[33]....
        /*0654*/ 	.word	0x000077b0
        /*0658*/ 	.word	0x000000cc
        /*065c*/ 	.word	0x00038830
        /*0660*/ 	.short	0x010a
        /*0662*/ 	.byte	0x3f
	.zero		1


	//   ....[34]....
        /*0664*/ 	.word	0x00007800
        /*0668*/ 	.word	0x000000cc
        /*066c*/ 	.word	0x00038830
        /*0670*/ 	.short	0x010a
        /*0672*/ 	.byte	0x3f
	.zero		1


	//   ....[35]....
        /*0674*/ 	.word	0x00007b30
        /*0678*/ 	.word	0x000000cc
        /*067c*/ 	.word	0x00038850
        /*0680*/ 	.short	0x010a
        /*0682*/ 	.byte	0x3f
	.zero		1


	//   ....[36]....
        /*0684*/ 	.word	0x00007b80
        /*0688*/ 	.word	0x000000cc
        /*068c*/ 	.word	0x00038850
        /*0690*/ 	.short	0x010a
        /*0692*/ 	.byte	0x3f
	.zero		1


	//   ....[37]....
        /*0694*/ 	.word	0x00008ef0
        /*0698*/ 	.word	0x000000ca
        /*069c*/ 	.word	0x00000000
        /*06a0*/ 	.short	0x0101
        /*06a2*/ 	.byte	0x3f
	.zero		1


	//   ....[38]....
        /*06a4*/ 	.word	0x0000aea0
        /*06a8*/ 	.word	0x000000cc
        /*06ac*/ 	.word	0x00000000
        /*06b0*/ 	.short	0x0101
        /*06b2*/ 	.byte	0x3f
	.zero		1


	//   ....[39]....
        /*06b4*/ 	.word	0x0000b2e0
        /*06b8*/ 	.word	0x000000b8
        /*06bc*/ 	.word	0x00038830
        /*06c0*/ 	.short	0x010a
        /*06c2*/ 	.byte	0x3f
	.zero		1


	//   ....[40]....
        /*06c4*/ 	.word	0x0000b330
        /*06c8*/ 	.word	0x000000b8
        /*06cc*/ 	.word	0x00038830
        /*06d0*/ 	.short	0x010a
        /*06d2*/ 	.byte	0x3f
	.zero		1


	//   ....[41]....
        /*06d4*/ 	.word	0x0000b560
        /*06d8*/ 	.word	0x000000b8
        /*06dc*/ 	.word	0x00038850
        /*06e0*/ 	.short	0x010a
        /*06e2*/ 	.byte	0x3f
	.zero		1


	//   ....[42]....
        /*06e4*/ 	.word	0x0000b5a0
        /*06e8*/ 	.word	0x000000b8
        /*06ec*/ 	.word	0x00038850
        /*06f0*/ 	.short	0x010a
        /*06f2*/ 	.byte	0x3f
	.zero		1


	//   ....[43]....
        /*06f4*/ 	.word	0x0000d130
        /*06f8*/ 	.word	0x00000099
        /*06fc*/ 	.word	0x00000000
        /*0700*/ 	.short	0x0101
        /*0702*/ 	.byte	0x3f
	.zero		1


	//   ....[44]....
        /*0704*/ 	.word	0x0000dcd0
        /*0708*/ 	.word	0x000000b8
        /*070c*/ 	.word	0x00000000
        /*0710*/ 	.short	0x0101
        /*0712*/ 	.byte	0x3f
	.zero		1


	//   ....[45]....
        /*0714*/ 	.word	0x0000de20
        /*0718*/ 	.word	0x000000ca
        /*071c*/ 	.word	0x00038830
        /*0720*/ 	.short	0x010a
        /*0722*/ 	.byte	0x3f
	.zero		1


	//   ....[46]....
        /*0724*/ 	.word	0x0000de70
        /*0728*/ 	.word	0x000000ca
        /*072c*/ 	.word	0x00038830
        /*0730*/ 	.short	0x010a
        /*0732*/ 	.byte	0x3f
	.zero		1


	//   ....[47]....
        /*0734*/ 	.word	0x0000e0a0
        /*0738*/ 	.word	0x000000ca
        /*073c*/ 	.word	0x00038850
        /*0740*/ 	.short	0x010a
        /*0742*/ 	.byte	0x3f
	.zero		1


	//   ....[48]....
        /*0744*/ 	.word	0x0000e0f0
        /*0748*/ 	.word	0x000000ca
        /*074c*/ 	.word	0x00038850
        /*0750*/ 	.short	0x010a
        /*0752*/ 	.byte	0x3f
	.zero		1


	//   ....[49]....
        /*0754*/ 	.word	0x0000f3f0
        /*0758*/ 	.word	0x000000bc
        /*075c*/ 	.word	0x00000000
        /*0760*/ 	.short	0x0101
        /*0762*/ 	.byte	0x3f
	.zero		1


	//   ....[50]....
        /*0764*/ 	.word	0x00011340
        /*0768*/ 	.word	0x000000ca
        /*076c*/ 	.word	0x00000000
        /*0770*/ 	.short	0x0101
        /*0772*/ 	.byte	0x3f
	.zero		1


	//   ....[51]....
        /*0774*/ 	.word	0x00011ed0
        /*0778*/ 	.word	0x000000ff
        /*077c*/ 	.word	0x00000000
        /*0780*/ 	.short	0x0101
        /*0782*/ 	.byte	0x04
	.zero		1


	//   ....[52]....
        /*0784*/ 	.word	0x00015770
        /*0788*/ 	.word	0x000000ff
        /*078c*/ 	.word	0x00038840
        /*0790*/ 	.short	0x010a
        /*0792*/ 	.byte	0x26
	.zero		1


	//   ....[53]....
        /*0794*/ 	.word	0x00016170
        /*0798*/ 	.word	0x000000ff
        /*079c*/ 	.word	0x00038800
        /*07a0*/ 	.short	0x0107
        /*07a2*/ 	.byte	0x26
	.zero		1


	//   ....[54]....
        /*07a4*/ 	.word	0x000161f0
        /*07a8*/ 	.word	0x000000ff
        /*07ac*/ 	.word	0x00038800
        /*07b0*/ 	.short	0x0101
        /*07b2*/ 	.byte	0x26
	.zero		1


	//   ....[55]....
        /*07b4*/ 	.word	0x000170c0
        /*07b8*/ 	.word	0x000000ff
        /*07bc*/ 	.word	0x00038810
        /*07c0*/ 	.short	0x0107
        /*07c2*/ 	.byte	0x26
	.zero		1


	//   ....[56]....
        /*07c4*/ 	.word	0x00017120
        /*07c8*/ 	.word	0x000000ff
        /*07cc*/ 	.word	0x00038810
        /*07d0*/ 	.short	0x0101
        /*07d2*/ 	.byte	0x26
	.zero		1


	//   ....[57]....
        /*07d4*/ 	.word	0x00017130
        /*07d8*/ 	.word	0x000000ff
        /*07dc*/ 	.word	0x00038820
        /*07e0*/ 	.short	0x010a
        /*07e2*/ 	.byte	0x26
	.zero		1


	//   ....[58]....
        /*07e4*/ 	.word	0x00017190
        /*07e8*/ 	.word	0x000000ff
        /*07ec*/ 	.word	0x00038860
        /*07f0*/ 	.short	0x010a
        /*07f2*/ 	.byte	0x26
	.zero		1


	//   ....[59]....
        /*07f4*/ 	.word	0x00017d50
        /*07f8*/ 	.word	0x000000ff
        /*07fc*/ 	.word	0x00038848
        /*0800*/ 	.short	0x010a
        /*0802*/ 	.byte	0x26
	.zero		1


	//   ....[60]....
        /*0804*/ 	.word	0x00017f20
        /*0808*/ 	.word	0x000000ff
        /*080c*/ 	.word	0x00038868
        /*0810*/ 	.short	0x010a
        /*0812*/ 	.byte	0x26
	.zero		1


	//   ....[61]....
        /*0814*/ 	.word	0x000188d0
        /*0818*/ 	.word	0x000000ff
        /*081c*/ 	.word	0x00038840
        /*0820*/ 	.short	0x010a
        /*0822*/ 	.byte	0x26
	.zero		1


	//   ....[62]....
        /*0824*/ 	.word	0x00018ab0
        /*0828*/ 	.word	0x000000ff
        /*082c*/ 	.word	0x00038860
        /*0830*/ 	.short	0x010a
        /*0832*/ 	.byte	0x26
	.zero		1


	//   ....[63]....
        /*0834*/ 	.word	0x00019480
        /*0838*/ 	.word	0x000000ff
        /*083c*/ 	.word	0x00038848
        /*0840*/ 	.short	0x010a
        /*0842*/ 	.byte	0x26
	.zero		1


	//   ....[64]....
        /*0844*/ 	.word	0x00019660
        /*0848*/ 	.word	0x000000ff
        /*084c*/ 	.word	0x00038868
        /*0850*/ 	.short	0x010a
        /*0852*/ 	.byte	0x26
	.zero		1


	//   ....[65]....
        /*0854*/ 	.word	0x00019e80
        /*0858*/ 	.word	0x00000002
        /*085c*/ 	.word	0x00038820
        /*0860*/ 	.short	0x010a
        /*0862*/ 	.byte	0x3f
	.zero		1


	//   ....[66]....
        /*0864*/ 	.word	0x0001a020
        /*0868*/ 	.word	0x00000007
        /*086c*/ 	.word	0x00000000
        /*0870*/ 	.short	0x010a
        /*0872*/ 	.byte	0x3f
	.zero		1


	//   ....[67]....
        /*0874*/ 	.word	0x0001a090
        /*0878*/ 	.word	0x00000005
        /*087c*/ 	.word	0x00000000
        /*0880*/ 	.short	0x010a
        /*0882*/ 	.byte	0x3f
	.zero		1


	//   ....[68]....
        /*0884*/ 	.word	0x0001a0f0
        /*0888*/ 	.word	0x00000005
        /*088c*/ 	.word	0x00000000
        /*0890*/ 	.short	0x010a
        /*0892*/ 	.byte	0x3f
	.zero		1


	//   ....[69]....
        /*0894*/ 	.word	0x0001a120
        /*0898*/ 	.word	0x00000003
        /*089c*/ 	.word	0x00000000
        /*08a0*/ 	.short	0x010a
        /*08a2*/ 	.byte	0x3f
	.zero		1


	//   ....[70]....
        /*08a4*/ 	.word	0x0001a180
        /*08a8*/ 	.word	0x000000c7
        /*08ac*/ 	.word	0x00038800
        /*08b0*/ 	.short	0x010a
        /*08b2*/ 	.byte	0x3f
	.zero		1


	//   ....[71]....
        /*08b4*/ 	.word	0x0001a1d0
        /*08b8*/ 	.word	0x000000c7
        /*08bc*/ 	.word	0x00038830
        /*08c0*/ 	.short	0x010a
        /*08c2*/ 	.byte	0x3f
	.zero		1


	//   ....[72]....
        /*08c4*/ 	.word	0x0001a220
        /*08c8*/ 	.word	0x000000c7
        /*08cc*/ 	.word	0x00038810
        /*08d0*/ 	.short	0x010a
        /*08d2*/ 	.byte	0x3f
	.zero		1


	//   ....[73]....
        /*08d4*/ 	.word	0x0001a270
        /*08d8*/ 	.word	0x000000c7
        /*08dc*/ 	.word	0x00038850
        /*08e0*/ 	.short	0x010a
        /*08e2*/ 	.byte	0x3f
	.zero		1


	//   ....[74]....
        /*08e4*/ 	.word	0x0001a2c0
        /*08e8*/ 	.word	0x000000cc
        /*08ec*/ 	.word	0x00038830
        /*08f0*/ 	.short	0x010a
        /*08f2*/ 	.byte	0x3f
	.zero		1


	//   ....[75]....
        /*08f4*/ 	.word	0x0001a310
        /*08f8*/ 	.word	0x000000cc
        /*08fc*/ 	.word	0x00038850
        /*0900*/ 	.short	0x010a
        /*0902*/ 	.byte	0x3f
	.zero		1


	//   ....[76]....
        /*0904*/ 	.word	0x0001a360
        /*0908*/ 	.word	0x000000b8
        /*090c*/ 	.word	0x00038830
        /*0910*/ 	.short	0x010a
        /*0912*/ 	.byte	0x3f
	.zero		1


	//   ....[77]....
        /*0914*/ 	.word	0x0001a3b0
        /*0918*/ 	.word	0x000000b8
        /*091c*/ 	.word	0x00038850
        /*0920*/ 	.short	0x010a
        /*0922*/ 	.byte	0x3f
	.zero		1


	//   ....[78]....
        /*0924*/ 	.word	0x0001a400
        /*0928*/ 	.word	0x000000ca
        /*092c*/ 	.word	0x00038830
        /*0930*/ 	.short	0x010a
        /*0932*/ 	.byte	0x3f
	.zero		1


	//   ....[79]....
        /*0934*/ 	.word	0x0001a450
        /*0938*/ 	.word	0x000000ca
        /*093c*/ 	.word	0x00038850
        /*0940*/ 	.short	0x010a
        /*0942*/ 	.byte	0x3f
	.zero		1


	//   ....[80]....
        /*0944*/ 	.word	0x0001a5b0
        /*0948*/ 	.word	0x00000003
        /*094c*/ 	.word	0x00038840
        /*0950*/ 	.short	0x010a
        /*0952*/ 	.byte	0x3f
	.zero		1


	//   ....[81]....
        /*0954*/ 	.word	0x0001b590
        /*0958*/ 	.word	0x00000003
        /*095c*/ 	.word	0x00038820
        /*0960*/ 	.short	0x010a
        /*0962*/ 	.byte	0x3f
	.zero		1


	//   ....[82]....
        /*0964*/ 	.word	0x0001b5f0
        /*0968*/ 	.word	0x00000003
        /*096c*/ 	.word	0x00038860
        /*0970*/ 	.short	0x010a
        /*0972*/ 	.byte	0x3f
	.zero		1


	//   ....[83]....
        /*0974*/ 	.word	0x0001b650
        /*0978*/ 	.word	0x00000003
        /*097c*/ 	.word	0x00038848
        /*0980*/ 	.short	0x010a
        /*0982*/ 	.byte	0x3f
	.zero		1


	//   ....[84]....
        /*0984*/ 	.word	0x0001b6b0
        /*0988*/ 	.word	0x00000003
        /*098c*/ 	.word	0x00038868
        /*0990*/ 	.short	0x010a
        /*0992*/ 	.byte	0x3f
	.zero		1


	//   ....[85]....
        /*0994*/ 	.word	0x0001b710
        /*0998*/ 	.word	0x00000003
        /*099c*/ 	.word	0x00038840
        /*09a0*/ 	.short	0x010a
        /*09a2*/ 	.byte	0x3f
	.zero		1


	//   ....[86]....
        /*09a4*/ 	.word	0x0001b770
        /*09a8*/ 	.word	0x00000003
        /*09ac*/ 	.word	0x00038860
        /*09b0*/ 	.short	0x010a
        /*09b2*/ 	.byte	0x3f
	.zero		1


	//   ....[87]....
        /*09b4*/ 	.word	0x0001b7d0
        /*09b8*/ 	.word	0x00000003
        /*09bc*/ 	.word	0x00038848
        /*09c0*/ 	.short	0x010a
        /*09c2*/ 	.byte	0x3f
	.zero		1


	//   ....[88]....
        /*09c4*/ 	.word	0x0001b830
        /*09c8*/ 	.word	0x00000003
        /*09cc*/ 	.word	0x00038868
        /*09d0*/ 	.short	0x010a
        /*09d2*/ 	.byte	0x3f
	.zero		1


	//   ....[89]....
        /*09d4*/ 	.word	0x0001b880
        /*09d8*/ 	.word	0x00000002
        /*09dc*/ 	.word	0x00038820
        /*09e0*/ 	.short	0x010a
        /*09e2*/ 	.byte	0x3f
	.zero		1


	//   ....[90]....
        /*09e4*/ 	.word	0x0001ba20
        /*09e8*/ 	.word	0x00000007
        /*09ec*/ 	.word	0x00000000
        /*09f0*/ 	.short	0x010a
        /*09f2*/ 	.byte	0x3f
	.zero		1


	//   ....[91]....
        /*09f4*/ 	.word	0x0001ba70
        /*09f8*/ 	.word	0x00000005
        /*09fc*/ 	.word	0x00000000
        /*0a00*/ 	.short	0x010a
        /*0a02*/ 	.byte	0x3f
	.zero		1


	//   ....[92]....
        /*0a04*/ 	.word	0x0001bac0
        /*0a08*/ 	.word	0x00000005
        /*0a0c*/ 	.word	0x00000000
        /*0a10*/ 	.short	0x010a
        /*0a12*/ 	.byte	0x3f
	.zero		1


	//----- nvinfo : EIATTR_NUM_MBARRIERS
	.align		4
.L_797:
        /*0a14*/ 	.byte	0x03, 0x38
        /*0a16*/ 	.short	0x0017


	//----- nvinfo : EIATTR_EXIT_INSTR_OFFSETS
	.align		4
        /*0a18*/ 	.byte	0x04, 0x1c
        /*0a1a*/ 	.short	(.L_799 - .L_798)


	//   ....[0]....
.L_798:
        /*0a1c*/ 	.word	0x0001a170


	//----- nvinfo : EIATTR_MAX_THREADS
	.align		4
.L_799:
        /*0a20*/ 	.byte	0x04, 0x05
        /*0a22*/ 	.short	(.L_801 - .L_800)
.L_800:
        /*0a24*/ 	.word	0x00000180
        /*0a28*/ 	.word	0x00000001
        /*0a2c*/ 	.word	0x00000001


	//----- nvinfo : EIATTR_CRS_STACK_SIZE
	.align		4
.L_801:
        /*0a30*/ 	.byte	0x04, 0x1e
        /*0a32*/ 	.short	(.L_803 - .L_802)
.L_802:
        /*0a34*/ 	.word	0x00000000


	//----- nvinfo : EIATTR_CBANK_PARAM_SIZE
	.align		4
.L_803:
        /*0a38*/ 	.byte	0x03, 0x19
        /*0a3a*/ 	.short	0x0b70


	//----- nvinfo : EIATTR_PARAM_CBANK
	.align		4
        /*0a3c*/ 	.byte	0x04, 0x0a
        /*0a3e*/ 	.short	(.L_805 - .L_804)
	.align		4
.L_804:
        /*0a40*/ 	.word	index@(.nv.constant0._ZN7cutlass13device_kernelIN5flash11enable_sm90INS1_16FlashAttnFwdSm90INS1_25CollectiveMainloopFwdSm90ILi2EN4cute5tupleIJNS5_1CILi1EEES8_S8_EEENS6_IJNS7_ILi64EEESA_SA_EEELi512ENS_10bfloat16_tEfNS_4arch4Sm90ELb0ELb1ELb0ELb0ELb0ELb0ELb1ELb0ELb0ELb1ELb1ELb0EEENS1_21CollectiveEpilogueFwdINS6_IJSA_NS7_ILi512EEESA_EEES9_SC_SE_Li256ELb0ELb1ELb1ELb0EEENS1_19SingleTileSchedulerILb0ELb1ELb1ELi64EEEEEEEEEvNT_6ParamsE)
        /*0a44*/ 	.short	0x0210
        /*0a46*/ 	.short	0x0b70


	//----- nvinfo : EIATTR_SW_WAR
	.align		4
.L_805:
        /*0a48*/ 	.byte	0x04, 0x36
        /*0a4a*/ 	.short	(.L_807 - .L_806)
.L_806:
        /*0a4c*/ 	.word	0x00000008
.L_807:


//--------------------- .nv.info._ZN7cutlass13device_kernelIN5flash11enable_sm90INS1_16FlashAttnFwdSm90INS1_25CollectiveMainloopFwdSm90ILi2EN4cute5tupleIJNS5_1CILi1EEES8_S8_EEENS6_IJNS7_ILi64EEESA_SA_EEELi512ENS_10bfloat16_tEfNS_4arch4Sm90ELb0ELb1ELb0ELb1ELb0ELb0ELb0ELb0ELb0ELb1ELb1ELb0EEENS1_21CollectiveEpilogueFwdINS6_IJSA_NS7_ILi512EEESA_EEES9_SC_SE_Li256ELb1ELb1ELb1ELb0EEENS1_36VarlenDynamicPersistentTileSchedulerILi64ELi64ELi256ELi128ELb1ELb1ELb1ELb1ELb0ELb1EEEEEEEEEvNT_6ParamsE --------------------------
	.section	.nv.info._ZN7cutlass13device_kernelIN5flash11enable_sm90INS1_16FlashAttnFwdSm90INS1_25CollectiveMainloopFwdSm90ILi2EN4cute5tupleIJNS5_1CILi1EEES8_S8_EEENS6_IJNS7_ILi64EEESA_SA_EEELi512ENS_10bfloat16_tEfNS_4arch4Sm90ELb0ELb1ELb0ELb1ELb0ELb0ELb0ELb0ELb0ELb1ELb1ELb0EEENS1_21CollectiveEpilogueFwdINS6_IJSA_NS7_ILi512EEESA_EEES9_SC_SE_Li256ELb1ELb1ELb1ELb0EEENS1_36VarlenDynamicPersistentTileSchedulerILi64ELi64ELi256ELi128ELb1ELb1ELb1ELb1ELb0ELb1EEEEEEEEEvNT_6ParamsE,"",@"SHT_CUDA_INFO"
	.sectionflags	@""
	.align	4


	//----- nvinfo : EIATTR_CUDA_API_VERSION
	.align		4
        /*0000*/ 	.byte	0x04, 0x37
        /*0002*/ 	.short	(.L_809 - .L_808)
.L_808:
        /*0004*/ 	.word	0x00000082


	//----- nvinfo : EIATTR_KPARAM_INFO
	.align		4
.L_809:
        /*0008*/ 	.byte	0x04, 0x17
        /*000a*/ 	.short	(.L_811 - .L_810)
.L_810:
        /*000c*/ 	.word	0x00000000
        /*0010*/ 	.short	0x0000
        /*0012*/ 	.short	0x0070
        /*0014*/ 	.byte	0x00, 0xf0, 0x01, 0x2a


	//----- nvinfo : EIATTR_SPARSE_MMA_MASK
	.align		4
.L_811:
        /*0018*/ 	.byte	0x03, 0x50
        /*001a*/ 	.short	0x0000


	//----- nvinfo : EIATTR_MAXREG_COUNT
	.align		4
        /*001c*/ 	.byte	0x03, 0x1b
        /*001e*/ 	.short	0x00a8


	//----- nvinfo : EIATTR_NUM_BARRIERS
	.align		4
        /*0020*/ 	.byte	0x02, 0x4c
        /*0022*/ 	.byte	0x10
	.zero		1


	//----- nvinfo : EIATTR_EXTERNS
	.align		4
        /*0024*/ 	.byte	0x04, 0x0f
        /*0026*/ 	.short	(.L_813 - .L_812)


	//   ....[0]....
	.align		4
.L_812:
        /*0028*/ 	.word	index@(__assertfail)


	//----- nvinfo : EIATTR_ANNOTATIONS
	.align		4
.L_813:
        /*002c*/ 	.byte	0x04, 0x55
        /*002e*/ 	.short	(.L_815 - .L_814)


	//   ....[0]....
.L_814:
        /* <DEDUP_REMOVED lines=70> */


	//----- nvinfo : EIATTR_MERCURY_ISA_VERSION
	.align		4
.L_815:
        /*0480*/ 	.byte	0x03, 0x5f
        /*0482*/ 	.short	0x0101


	//----- nvinfo : EIATTR_UNUSED_LOAD_BYTE_OFFSET
	.align		4
        /*0484*/ 	.byte	0x04, 0x44
        /*0486*/ 	.short	(.L_817 - .L_816)


	//   ....[0]....
.L_816:
        /*0488*/ 	.word	0x00000a10
        /*048c*/ 	.word	0x0000fff0


	//   ....[1]....
        /*0490*/ 	.word	0x0000daf0
        /*0494*/ 	.word	0x0000fff0


	//----- nvinfo : EIATTR_INT_WARP_WIDE_INSTR_OFFSETS
	.align		4
.L_817:
        /*0498*/ 	.byte	0x04, 0x31
        /*049a*/ 	.short	(.L_819 - .L_818)


	//   ....[0]....
.L_818:
        /*049c*/ 	.word	0x00000130


	//   ....[1]....
        /*04a0*/ 	.word	0x00000170


	//   ....[2]....
        /*04a4*/ 	.word	0x000001e0


	//   ....[3]....
        /*04a8*/ 	.word	0x00014290


	//   ....[4]....
        /*04ac*/ 	.word	0x00014320


	//   ....[5]....
        /*04b0*/ 	.word	0x00018c60


	//   ....[6]....
        /*04b4*/ 	.word	0x00018cf0


	//----- nvinfo : EIATTR_COOP_GROUP_MASK_REGIDS
	.align		4
.L_819:
        /*04b8*/ 	.byte	0x04, 0x29
        /*04ba*/ 	.short	(.L_821 - .L_820)


	//   ....[0]....
.L_820:
        /*04bc*/ 	.word	0xffffffff


	//   ....[1]....
        /*04c0*/ 	.word	0xffffffff


	//   ....[2]....
        /*04c4*/ 	.word	0xffffffff


	//   ....[3]....
        /*04c8*/ 	.word	0xffffffff


	//   ....[4]....
        /*04cc*/ 	.word	0xffffffff


	//   ....[5]....
        /*04d0*/ 	.word	0xffffffff


	//   ....[6]....
        /*04d4*/ 	.word	0xffffffff


	//   ....[7]....
        /*04d8*/ 	.word	0xffffffff


	//   ....[8]....
        /*04dc*/ 	.word	0xffffffff


	//   ....[9]....
        /*04e0*/ 	.word	0xffffffff


	//   ....[10]....
        /*04e4*/ 	.word	0xffffffff


	//   ....[11]....
        /*04e8*/ 	.word	0xffffffff


	//   ....[12]....
        /*04ec*/ 	.word	0xffffffff


	//   ....[13]....
        /*04f0*/ 	.word	0xffffffff


	//   ....[14]....
        /*04f4*/ 	.word	0xffffffff


	//   ....[15]....
        /*04f8*/ 	.word	0xffffffff


	//   ....[16]....
        /*04fc*/ 	.word	0xffffffff


	//   ....[17]....
        /*0500*/ 	.word	0xffffffff


	//   ....[18]....
        /*0504*/ 	.word	0xffffffff


	//   ....[19]....
        /*0508*/ 	.word	0xffffffff


	//   ....[20]....
        /*050c*/ 	.word	0xffffffff


	//   ....[21]....
        /*0510*/ 	.word	0xffffffff


	//   ....[22]....
        /*0514*/ 	.word	0xffffffff


	//   ....[23]....
        /*0518*/ 	.word	0xffffffff


	//   ....[24]....
        /*051c*/ 	.word	0xffffffff


	//   ....[25]....
        /*0520*/ 	.word	0xffffffff


	//   ....[26]....
        /*0524*/ 	.word	0xffffffff


	//   ....[27]....
        /*0528*/ 	.word	0xffffffff


	//   ....[28]....
        /*052c*/ 	.word	0xffffffff


	//   ....[29]....
        /*0530*/ 	.word	0xffffffff


	//   ....[30]....
        /*0534*/ 	.word	0xffffffff


	//   ....[31]....
        /*0538*/ 	.word	0xffffffff


	//   ....[32]....
        /*053c*/ 	.word	0xffffffff


	//   ....[33]....
        /*0540*/ 	.word	0xffffffff


	//   ....[34]....
        /*0544*/ 	.word	0xffffffff


	//   ....[35]....
        /*0548*/ 	.word	0xffffffff


	//   ....[36]....
        /*054c*/ 	.word	0xffffffff


	//   ....[37]....
        /*0550*/ 	.word	0xffffffff


	//   ....[38]....
        /*0554*/ 	.word	0xffffffff


	//   ....[39]....
        /*0558*/ 	.word	0xffffffff


	//   ....[40]....
        /*055c*/ 	.word	0xffffffff


	//   ....[41]....
        /*0560*/ 	.word	0xffffffff


	//   ....[42]....
        /*0564*/ 	.word	0xffffffff


	//   ....[43]....
        /*0568*/ 	.word	0xffffffff


	//   ....[44]....
        /*056c*/ 	.word	0xffffffff


	//   ....[45]....
        /*0570*/ 	.word	0xffffffff


	//   ....[46]....
        /*0574*/ 	.word	0xffffffff


	//   ....[47]....
        /*0578*/ 	.word	0xffffffff


	//   ....[48]....
        /*057c*/ 	.word	0xffffffff


	//   ....[49]....
        /*0580*/ 	.word	0xffffffff


	//   ....[50]....
        /*0584*/ 	.word	0xffffffff


	//   ....[51]....
        /*0588*/ 	.word	0xffffffff


	//   ....[52]....
        /*058c*/ 	.word	0xffffffff


	//   ....[53]....
        /*0590*/ 	.word	0xffffffff


	//   ....[54]....
        /*0594*/ 	.word	0xffffffff


	//   ....[55]....
        /*0598*/ 	.word	0xffffffff


	//   ....[56]....
        /*059c*/ 	.word	0xffffffff


	//   ....[57]....
        /*05a0*/ 	.word	0xffffffff


	//   ....[58]....
        /*05a4*/ 	.word	0xffffffff


	//   ....[59]....
        /*05a8*/ 	.word	0xffffffff


	//   ....[60]....
        /*05ac*/ 	.word	0xffffffff


	//   ....[61]....
        /*05b0*/ 	.word	0xffffffff


	//   ....[62]....
        /*05b4*/ 	.word	0xffffffff


	//   ....[63]....
        /*05b8*/ 	.word	0xffffffff


	//   ....[64]....
        /*05bc*/ 	.word	0xffffffff


	//   ....[65]....
        /*05c0*/ 	.word	0xffffffff


	//   ....[66]....
        /*05c4*/ 	.word	0xffffffff


	//   ....[67]....
        /*05c8*/ 	.word	0xffffffff


	//   ....[68]....
        /*05cc*/ 	.word	0xffffffff


	//   ....[69]....
        /*05d0*/ 	.word	0xffffffff


	//   ....[70]....
        /*05d4*/ 	.word	0xffffffff


	//   ....[71]....
        /*05d8*/ 	.word	0xffffffff


	//   ....[72]....
        /*05dc*/ 	.word	0xffffffff


	//   ....[73]....
        /*05e0*/ 	.word	0xffffffff


	//   ....[74]....
        /*05e4*/ 	.word	0xffffffff


	//   ....[75]....
        /*05e8*/ 	.word	0xffffffff


	//   ....[76]....
        /*05ec*/ 	.word	0xffffffff


	//   ....[77]....
        /*05f0*/ 	.word	0xffffffff


	//   ....[78]....
        /*05f4*/ 	.word	0xffffffff


	//   ....[79]....
        /*05f8*/ 	.word	0xffffffff


	//   ....[80]....
        /*05fc*/ 	.word	0xffffffff


	//   ....[81]....
        /*0600*/ 	.word	0xffffffff


	//   ....[82]....
        /*0604*/ 	.word	0xffffffff


	//   ....[83]....
        /*0608*/ 	.word	0xffffffff


	//   ....[84]....
        /*060c*/ 	.word	0xffffffff


	//   ....[85]....
        /*0610*/ 	.word	0xffffffff


	//   ....[86]....
        /*0614*/ 	.word	0xffffffff


	//   ....[87]....
        /*0618*/ 	.word	0xffffffff


	//   ....[88]....
        /*061c*/ 	.word	0xffffffff


	//   ....[89]....
        /*0620*/ 	.word	0xffffffff


	//   ....[90]....
        /*0624*/ 	.word	0xffffffff


	//   ....[91]....
        /*0628*/ 	.word	0xffffffff


	//   ....[92]....
        /*062c*/ 	.word	0xffffffff


	//   ....[93]....
        /*0630*/ 	.word	0xffffffff


	//   ....[94]....
        /*0634*/ 	.word	0xffffffff


	//   ....[95]....
        /*0638*/ 	.word	0xffffffff


	//   ....[96]....
        /*063c*/ 	.word	0xffffffff


	//   ....[97]....
        /*0640*/ 	.word	0xffffffff


	//   ....[98]....
        /*0644*/ 	.word	0xffffffff


	//   ....[99]....
        /*0648*/ 	.word	0xffffffff


	//   ....[100]....
        /*064c*/ 	.word	0xffffffff


	//   ....[101]....
        /*0650*/ 	.word	0x0500000f


	//   ....[102]....
        /*0654*/ 	.word	0x0500000f


	//   ....[103]....
        /*0658*/ 	.word	0x0500000f


	//   ....[104]....
        /*065c*/ 	.word	0x0500000f


	//   ....[105]....
        /*0660*/ 	.word	0x0500000f


	//   ....[106]....
        /*0664*/ 	.word	0x0500000f


	//   ....[107]....
        /*0668*/ 	.word	0x0500000f


	//   ....[108]....
        /*066c*/ 	.word	0x0500000f


	//   ....[109]....
        /*0670*/ 	.word	0x0500000f


	//   ....[110]....
        /*0674*/ 	.word	0x0500000f


	//   ....[111]....
        /*0678*/ 	.word	0x0500000f


	//   ....[112]....
        /*067c*/ 	.word	0x0500000f


	//   ....[113]....
        /*0680*/ 	.word	0x0500000f


	//   ....[114]....
        /*0684*/ 	.word	0x0500000f


	//   ....[115]....
        /*0688*/ 	.word	0x0500000f


	//   ....[116]....
        /*068c*/ 	.word	0x0500000f


	//   ....[117]....
        /*0690*/ 	.word	0x0500000f


	//   ....[118]....
        /*0694*/ 	.word	0x0500000f


	//   ....[119]....
        /*0698*/ 	.word	0x0500000f


	//   ....[120]....
        /*069c*/ 	.word	0x0500000f


	//   ....[121]....
        /*06a0*/ 	.word	0x0500000f


	//   ....[122]....
        /*06a4*/ 	.word	0x0500000f


	//   ....[123]....
        /*06a8*/ 	.word	0x0500000f


	//   ....[124]....
        /*06ac*/ 	.word	0x0500000f


	//   ....[125]....
        /*06b0*/ 	.word	0x0500000f


	//   ....[126]....
        /*06b4*/ 	.word	0x0500000f


	//   ....[127]....
        /*06b8*/ 	.word	0x0500000f


	//   ....[128]....
        /*06bc*/ 	.word	0x0500000f


	//----- nvinfo : EIATTR_COOP_GROUP_INSTR_OFFSETS
	.align		4
.L_821:
        /*06c0*/ 	.byte	0x04, 0x28
        /*06c2*/ 	.short	(.L_823 - .L_822)


	//   ....[0]....
.L_822:
        /*06c4*/ 	.word	0x00000060


	//   ....[1]....
        /*06c8*/ 	.word	0x00000140


	//   ....[2]....
        /*06cc*/ 	.word	0x00000190


	//   ....[3]....
        /*06d0*/ 	.word	0x00000380


	//   ....[4]....
        /*06d4*/ 	.word	0x000004e0


	//   ....[5]....
        /*06d8*/ 	.word	0x00000600


	//   ....[6]....
        /*06dc*/ 	.word	0x00000760


	//   ....[7]....
        /*06e0*/ 	.word	0x00002440


	//   ....[8]....
        /*06e4*/ 	.word	0x00004860


	//   ....[9]....
        /*06e8*/ 	.word	0x00004ed0


	//   ....[10]....
        /*06ec*/ 	.word	0x00005650


	//   ....[11]....
        /*06f0*/ 	.word	0x00005b00


	//   ....[12]....
        /*06f4*/ 	.word	0x00005c20


	//   ....[13]....
        /*06f8*/ 	.word	0x00005f80


	//   ....[14]....
        /*06fc*/ 	.word	0x00006050


	//   ....[15]....
        /*0700*/ 	.word	0x00006930


	//   ....[16]....
        /*0704*/ 	.word	0x00006df0


	//   ....[17]....
        /*0708*/ 	.word	0x000070a0


	//   ....[18]....
        /*070c*/ 	.word	0x000077f0


	//   ....[19]....
        /*0710*/ 	.word	0x00007940


	//   ....[20]....
        /*0714*/ 	.word	0x00007e90


	//   ....[21]....
        /*0718*/ 	.word	0x00007ef0


	//   ....[22]....
        /*071c*/ 	.word	0x00009050


	//   ....[23]....
        /*0720*/ 	.word	0x00009730


	//   ....[24]....
        /*0724*/ 	.word	0x00009750


	//   ....[25]....
        /*0728*/ 	.word	0x00009bb0


	//   ....[26]....
        /*072c*/ 	.word	0x00009d80


	//   ....[27]....
        /*0730*/ 	.word	0x0000abd0


	//   ....[28]....
        /*0734*/ 	.word	0x0000af60


	//   ....[29]....
        /*0738*/ 	.word	0x0000b1f0


	//   ....[30]....
        /*073c*/ 	.word	0x0000b8d0


	//   ....[31]....
        /*0740*/ 	.word	0x0000b9a0


	//   ....[32]....
        /*0744*/ 	.word	0x0000bf20


	//   ....[33]....
        /*0748*/ 	.word	0x0000c0f0


	//   ....[34]....
        /*074c*/ 	.word	0x0000cfb0


	//   ....[35]....
        /*0750*/ 	.word	0x0000cff0


	//   ....[36]....
        /*0754*/ 	.word	0x0000d080


	//   ....[37]....
        /*0758*/ 	.word	0x0000d100


	//   ....[38]....
        /*075c*/ 	.word	0x0000d110


	//   ....[39]....
        /*0760*/ 	.word	0x0000e8f0


	//   ....[40]....
        /*0764*/ 	.word	0x0000ecd0


	//   ....[41]....
        /*0768*/ 	.word	0x0000ecf0


	//   ....[42]....
        /*076c*/ 	.word	0x0000ed00


	//   ....[43]....
        /*0770*/ 	.word	0x0000ed10


	//   ....[44]....
        /*0774*/ 	.word	0x0000f940


	//   ....[45]....
        /*0778*/ 	.word	0x0000f970


	//   ....[46]....
        /*077c*/ 	.word	0x0000fc20


	//   ....[47]....
        /*0780*/ 	.word	0x0000fc40


	//   ....[48]....
        /*0784*/ 	.word	0x00010360


	//   ....[49]....
        /*0788*/ 	.word	0x00010370


	//   ....[50]....
        /*078c*/ 	.word	0x00010bc0


	//   ....[51]....
        /*0790*/ 	.word	0x00010be0


	//   ....[52]....
        /*0794*/ 	.word	0x00011f60


	//   ....[53]....
        /*0798*/ 	.word	0x00011fa0


	//   ....[54]....
        /*079c*/ 	.word	0x000121e0


	//   ....[55]....
        /*07a0*/ 	.word	0x00012200


	//   ....[56]....
        /*07a4*/ 	.word	0x000124c0


	//   ....[57]....
        /*07a8*/ 	.word	0x000126d0


	//   ....[58]....
        /*07ac*/ 	.word	0x00012700


	//   ....[59]....
        /*07b0*/ 	.word	0x00012730


	//   ....[60]....
        /*07b4*/ 	.word	0x00012760


	//   ....[61]....
        /*07b8*/ 	.word	0x00012790


	//   ....[62]....
        /*07bc*/ 	.word	0x000127c0


	//   ....[63]....
        /*07c0*/ 	.word	0x00012960


	//   ....[64]....
        /*07c4*/ 	.word	0x00012990


	//   ....[65]....
        /*07c8*/ 	.word	0x000129c0


	//   ....[66]....
        /*07cc*/ 	.word	0x000129f0


	//   ....[67]....
        /*07d0*/ 	.word	0x00012a20


	//   ....[68]....
        /*07d4*/ 	.word	0x00012a50


	//   ....[69]....
        /*07d8*/ 	.word	0x00012af0


	//   ....[70]....
        /*07dc*/ 	.word	0x00012b20


	//   ....[71]....
        /*07e0*/ 	.word	0x00012b30


	//   ....[72]....
        /*07e4*/ 	.word	0x00012b60


	//   ....[73]....
        /*07e8*/ 	.word	0x00014860


	//   ....[74]....
        /*07ec*/ 	.word	0x00015300


	//   ....[75]....
        /*07f0*/ 	.word	0x00015320


	//   ....[76]....
        /*07f4*/ 	.word	0x000153d0


	//   ....[77]....
        /*07f8*/ 	.word	0x000153e0


	//   ....[78]....
        /*07fc*/ 	.word	0x00015460


	//   ....[79]....
        /*0800*/ 	.word	0x00015470


	//   ....[80]....
        /*0804*/ 	.word	0x00015480


	//   ....[81]....
        /*0808*/ 	.word	0x00015490


	//   ....[82]....
        /*080c*/ 	.word	0x00018f80


	//   ....[83]....
        /*0810*/ 	.word	0x00018fb0


	//   ....[84]....
        /*0814*/ 	.word	0x00019010


	//   ....[85]....
        /*0818*/ 	.word	0x00019040


	//   ....[86]....
        /*081c*/ 	.word	0x00019070


	//   ....[87]....
        /*0820*/ 	.word	0x000190a0


	//   ....[88]....
        /*0824*/ 	.word	0x000190d0


	//   ....[89]....
        /*0828*/ 	.word	0x00019100


	//   ....[90]....
        /*082c*/ 	.word	0x000192c0


	//   ....[91]....
        /*0830*/ 	.word	0x000192f0


	//   ....[92]....
        /*0834*/ 	.word	0x00019320


	//   ....[93]....
        /*0838*/ 	.word	0x00019350


	//   ....[94]....
        /*083c*/ 	.word	0x00019380


	//   ....[95]....
        /*0840*/ 	.word	0x000193b0


	//   ....[96]....
        /*0844*/ 	.word	0x00019480


	//   ....[97]....
        /*0848*/ 	.word	0x000194a0


	//   ....[98]....
        /*084c*/ 	.word	0x000194b0


	//   ....[99]....
        /*0850*/ 	.word	0x00019530


	//   ....[100]....
        /*0854*/ 	.word	0x0001a060


	//   ....[101]....
        /*0858*/ 	.word	0x0001a770


	//   ....[102]....
        /*085c*/ 	.word	0x0001a930


	//   ....[103]....
        /*0860*/ 	.word	0x0001a980


	//   ....[104]....
        /*0864*/ 	.word	0x0001a9e0


	//   ....[105]....
        /*0868*/ 	.word	0x0001aad0


	//   ....[106]....
        /*086c*/ 	.word	0x0001ab30


	//   ....[107]....
        /*0870*/ 	.word	0x0001ac20


	//   ....[108]....
        /*0874*/ 	.word	0x0001ac80


	//   ....[109]....
        /*0878*/ 	.word	0x0001ad50


	//   ....[110]....
        /*087c*/ 	.word	0x0001b080


	//   ....[111]....
        /*0880*/ 	.word	0x0001b120


	//   ....[112]....
        /*0884*/ 	.word	0x0001b2c0


	//   ....[113]....
        /*0888*/ 	.word	0x0001b330


	//   ....[114]....
        /*088c*/ 	.word	0x0001b3a0


	//   ....[115]....
        /*0890*/ 	.word	0x0001b410


	//   ....[116]....
        /*0894*/ 	.word	0x0001b480


	//   ....[117]....
        /*0898*/ 	.word	0x0001b500


	//   ....[118]....
        /*089c*/ 	.word	0x0001b590


	//   ....[119]....
        /*08a0*/ 	.word	0x0001b630


	//   ....[120]....
        /*08a4*/ 	.word	0x0001b6a0


	//   ....[121]....
        /*08a8*/ 	.word	0x0001b710


	//   ....[122]....
        /*08ac*/ 	.word	0x0001b780


	//   ....[123]....
        /*08b0*/ 	.word	0x0001b800


	//   ....[124]....
        /*08b4*/ 	.word	0x0001b870


	//   ....[125]....
        /*08b8*/ 	.word	0x0001b920


	//   ....[126]....
        /*08bc*/ 	.word	0x0001b970


	//   ....[127]....
        /*08c0*/ 	.word	0x0001ba20


	//   ....[128]....
        /*08c4*/ 	.word	0x0001bb50


	//----- nvinfo : EIATTR_REG_RECONFIG
	.align		4
.L_823:
        /*08c8*/ 	.byte	0x01, 0x54
	.zero		2


	//----- nvinfo : EIATTR_SYSCALL_OFFSETS
	.align		4
        /*08cc*/ 	.byte	0x04, 0x46
        /*08ce*/ 	.short	(.L_825 - .L_824)


	//   ....[0]....
.L_824:
        /*08d0*/ 	.word	0x00004a30


	//   ....[1]....
        /*08d4*/ 	.word	0x00014490


	//   ....[2]....
        /*08d8*/ 	.word	0x000145e0


	//   ....[3]....
        /*08dc*/ 	.word	0x000146d0


	//   ....[4]....
        /*08e0*/ 	.word	0x00014ee0


	//----- nvinfo : EIATTR_MBARRIER_INSTR_OFFSETS
	.align		4
.L_825:
        /*08e4*/ 	.byte	0x04, 0x39
        /*08e6*/ 	.short	(.L_827 - .L_826)


	//   ....[0]....
.L_826:
        /*08e8*/ 	.word	0x00000270
        /*08ec*/ 	.word	0x000000ff
        /*08f0*/ 	.word	0x00028c00
        /*08f4*/ 	.short	0x0100
        /*08f6*/ 	.byte	0x08
	.zero		1


	//   ....[1]....
        /*08f8*/ 	.word	0x00000280
        /*08fc*/ 	.word	0x000000ff
        /*0900*/ 	.word	0x00028c20
        /*0904*/ 	.short	0x0100
        /*0906*/ 	.byte	0x08
	.zero		1


	//   ....[2]....
        /*0908*/ 	.word	0x00000330
        /*090c*/ 	.word	0x000000ff
        /*0910*/ 	.word	0x00028c30
        /*0914*/ 	.short	0x0100
        /*0916*/ 	.byte	0x06
	.zero		1


	//   ....[3]....
        /*0918*/ 	.word	0x00000340
        /*091c*/ 	.word	0x000000ff
        /*0920*/ 	.word	0x00028c40
        /*0924*/ 	.short	0x0100
        /*0926*/ 	.byte	0x06
	.zero		1


	//   ....[4]....
        /*0928*/ 	.word	0x00000350
        /*092c*/ 	.word	0x000000ff
        /*0930*/ 	.word	0x00028c38
        /*0934*/ 	.short	0x0100
        /*0936*/ 	.byte	0x06
	.zero		1


	//   ....[5]....
        /*0938*/ 	.word	0x00000360
        /*093c*/ 	.word	0x000000ff
        /*0940*/ 	.word	0x00028c48
        /*0944*/ 	.short	0x0100
        /*0946*/ 	.byte	0x06
	.zero		1


	//   ....[6]....
        /*0948*/ 	.word	0x00000490
        /*094c*/ 	.word	0x000000ff
        /*0950*/ 	.word	0x00028c50
        /*0954*/ 	.short	0x0100
        /*0956*/ 	.byte	0x08
	.zero		1


	//   ....[7]....
        /*0958*/ 	.word	0x000004a0
        /*095c*/ 	.word	0x000000ff
        /*0960*/ 	.word	0x00028c60
        /*0964*/ 	.short	0x0100
        /*0966*/ 	.byte	0x08
	.zero		1


	//   ....[8]....
        /*0968*/ 	.word	0x000004b0
        /*096c*/ 	.word	0x000000ff
        /*0970*/ 	.word	0x00028c58
        /*0974*/ 	.short	0x0100
        /*0976*/ 	.byte	0x08
	.zero		1


	//   ....[9]....
        /*0978*/ 	.word	0x000004c0
        /*097c*/ 	.word	0x000000ff
        /*0980*/ 	.word	0x00028c68
        /*0984*/ 	.short	0x0100
        /*0986*/ 	.byte	0x08
	.zero		1


	//   ....[10]....
        /*0988*/ 	.word	0x000005b0
        /*098c*/ 	.word	0x000000ff
        /*0990*/ 	.word	0x00028c70
        /*0994*/ 	.short	0x0100
        /*0996*/ 	.byte	0x06
	.zero		1


	//   ....[11]....
        /*0998*/ 	.word	0x000005c0
        /*099c*/ 	.word	0x000000ff
        /*09a0*/ 	.word	0x00028c80
        /*09a4*/ 	.short	0x0100
        /*09a6*/ 	.byte	0x06
	.zero		1


	//   ....[12]....
        /*09a8*/ 	.word	0x000005d0
        /*09ac*/ 	.word	0x000000ff
        /*09b0*/ 	.word	0x00028c78
        /*09b4*/ 	.short	0x0100
        /*09b6*/ 	.byte	0x06
	.zero		1


	//   ....[13]....
        /*09b8*/ 	.word	0x000005e0
        /*09bc*/ 	.word	0x000000ff
        /*09c0*/ 	.word	0x00028c88
        /*09c4*/ 	.short	0x0100
        /*09c6*/ 	.byte	0x06
	.zero		1


	//   ....[14]....
        /*09c8*/ 	.word	0x00000710
        /*09cc*/ 	.word	0x000000ff
        /*09d0*/ 	.word	0x00028c90
        /*09d4*/ 	.short	0x0100
        /*09d6*/ 	.byte	0x08
	.zero		1


	//   ....[15]....
        /*09d8*/ 	.word	0x00000720
        /*09dc*/ 	.word	0x000000ff
        /*09e0*/ 	.word	0x00028ca0
        /*09e4*/ 	.short	0x0100
        /*09e6*/ 	.byte	0x08
	.zero		1


	//   ....[16]....
        /*09e8*/ 	.word	0x00000730
        /*09ec*/ 	.word	0x000000ff
        /*09f0*/ 	.word	0x00028c98
        /*09f4*/ 	.short	0x0100
        /*09f6*/ 	.byte	0x08
	.zero		1


	//   ....[17]....
        /*09f8*/ 	.word	0x00000740
        /*09fc*/ 	.word	0x000000ff
        /*0a00*/ 	.word	0x00028ca8
        /*0a04*/ 	.short	0x0100
        /*0a06*/ 	.byte	0x08
	.zero		1


	//   ....[18]....
        /*0a08*/ 	.word	0x00000870
        /*0a0c*/ 	.word	0x000000ff
        /*0a10*/ 	.word	0x00028cb0
        /*0a14*/ 	.short	0x0100
        /*0a16*/ 	.byte	0x08
	.zero		1


	//   ....[19]....
        /*0a18*/ 	.word	0x00000880
        /*0a1c*/ 	.word	0x000000ff
        /*0a20*/ 	.word	0x00028cc0
        /*0a24*/ 	.short	0x0100
        /*0a26*/ 	.byte	0x08
	.zero		1


	//   ....[20]....
        /*0a28*/ 	.word	0x00000890
        /*0a2c*/ 	.word	0x000000ff
        /*0a30*/ 	.word	0x00028cb8
        /*0a34*/ 	.short	0x0100
        /*0a36*/ 	.byte	0x08
	.zero		1


	//   ....[21]....
        /*0a38*/ 	.word	0x000008a0
        /*0a3c*/ 	.word	0x000000ff
        /*0a40*/ 	.word	0x00028cc8
        /*0a44*/ 	.short	0x0100
        /*0a46*/ 	.byte	0x08
	.zero		1


	//   ....[22]....
        /*0a48*/ 	.word	0x00002580
        /*0a4c*/ 	.word	0x000000ff
        /*0a50*/ 	.word	0x00028c50
        /*0a54*/ 	.short	0x010a
        /*0a56*/ 	.byte	0x17
	.zero		1


	//   ....[23]....
        /*0a58*/ 	.word	0x00002850
        /*0a5c*/ 	.word	0x00000000
        /*0a60*/ 	.word	0x00000000
        /*0a64*/ 	.short	0x0101
        /*0a66*/ 	.byte	0x3f
	.zero		1


	//   ....[24]....
        /*0a68*/ 	.word	0x000031b0
        /*0a6c*/ 	.word	0x000000ff
        /*0a70*/ 	.word	0x00028c50
        /*0a74*/ 	.short	0x010a
        /*0a76*/ 	.byte	0x17
	.zero		1


	//   ....[25]....
        /*0a78*/ 	.word	0x000031f0
        /*0a7c*/ 	.word	0x000000ff
        /*0a80*/ 	.word	0x00028c50
        /*0a84*/ 	.short	0x010a
        /*0a86*/ 	.byte	0x17
	.zero		1


	//   ....[26]....
        /*0a88*/ 	.word	0x000033d0
        /*0a8c*/ 	.word	0x00000000
        /*0a90*/ 	.word	0x00000000
        /*0a94*/ 	.short	0x0101
        /*0a96*/ 	.byte	0x3f
	.zero		1


	//   ....[27]....
        /*0a98*/ 	.word	0x00004ae0
        /*0a9c*/ 	.word	0x000000ff
        /*0aa0*/ 	.word	0x00028c00
        /*0aa4*/ 	.short	0x010a
        /*0aa6*/ 	.byte	0x2e
	.zero		1


	//   ....[28]....
        /*0aa8*/ 	.word	0x00004b60
        /*0aac*/ 	.word	0x00000007
        /*0ab0*/ 	.word	0x00028c30
        /*0ab4*/ 	.short	0x010a
        /*0ab6*/ 	.byte	0x3f
	.zero		1


	//   ....[29]....
        /*0ab8*/ 	.word	0x00004ba0
        /*0abc*/ 	.word	0x00000007
        /*0ac0*/ 	.word	0x00028c30
        /*0ac4*/ 	.short	0x010a
        /*0ac6*/ 	.byte	0x3f
	.zero		1


	//   ....[30]....
        /*0ac8*/ 	.word	0x00004fc0
        /*0acc*/ 	.word	0x00000003
        /*0ad0*/ 	.word	0x00000000
        /*0ad4*/ 	.short	0x0101
        /*0ad6*/ 	.byte	0x3f
	.zero		1


	//   ....[31]....
        /*0ad8*/ 	.word	0x00006630
        /*0adc*/ 	.word	0x00000007
        /*0ae0*/ 	.word	0x00028c50
        /*0ae4*/ 	.short	0x010a
        /*0ae6*/ 	.byte	0x3f
	.zero		1


	//   ....[32]....
        /*0ae8*/ 	.word	0x00006670
        /*0aec*/ 	.word	0x00000007
        /*0af0*/ 	.word	0x00028c50
        /*0af4*/ 	.short	0x010a
        /*0af6*/ 	.byte	0x3f
	.zero		1


	//   ....[33]....
        /*0af8*/ 	.word	0x00006950
        /*0afc*/ 	.word	0x00000007
        /*0b00*/ 	.word	0x00000000
        /*0b04*/ 	.short	0x0101
        /*0b06*/ 	.byte	0x3f
	.zero		1


	//   ....[34]....
        /*0b08*/ 	.word	0x00006be0
        /*0b0c*/ 	.word	0x000000ff
        /*0b10*/ 	.word	0x00028c30
        /*0b14*/ 	.short	0x010a
        /*0b16*/ 	.byte	0x1b
	.zero		1


	//   ....[35]....
        /*0b18*/ 	.word	0x00006c20
        /*0b1c*/ 	.word	0x000000ff
        /*0b20*/ 	.word	0x00028c30
        /*0b24*/ 	.short	0x010a
        /*0b26*/ 	.byte	0x1b
	.zero		1


	//   ....[36]....
        /*0b28*/ 	.word	0x00006ea0
        /*0b2c*/ 	.word	0x00000008
        /*0b30*/ 	.word	0x00000000
        /*0b34*/ 	.short	0x0101
        /*0b36*/ 	.byte	0x3f
	.zero		1


	//   ....[37]....
        /*0b38*/ 	.word	0x00008d90
        /*0b3c*/ 	.word	0x000000ff
        /*0b40*/ 	.word	0x00028c50
        /*0b44*/ 	.short	0x010a
        /*0b46*/ 	.byte	0x1b
	.zero		1


	//   ....[38]....
        /*0b48*/ 	.word	0x00008dd0
        /*0b4c*/ 	.word	0x000000ff
        /*0b50*/ 	.word	0x00028c50
        /*0b54*/ 	.short	0x010a
        /*0b56*/ 	.byte	0x1b
	.zero		1


	//   ....[39]....
        /*0b58*/ 	.word	0x00009070
        /*0b5c*/ 	.word	0x0000000a
        /*0b60*/ 	.word	0x00000000
        /*0b64*/ 	.short	0x0101
        /*0b66*/ 	.byte	0x3f
	.zero		1


	//   ....[40]....
        /*0b68*/ 	.word	0x00009460
        /*0b6c*/ 	.word	0x000000ff
        /*0b70*/ 	.word	0x00028c30
        /*0b74*/ 	.short	0x010a
        /*0b76*/ 	.byte	0x18
	.zero		1


	//   ....[41]....
        /*0b78*/ 	.word	0x000094a0
        /*0b7c*/ 	.word	0x000000ff
        /*0b80*/ 	.word	0x00028c30
        /*0b84*/ 	.short	0x010a
        /*0b86*/ 	.byte	0x18
	.zero		1


	//   ....[42]....
        /*0b88*/ 	.word	0x0000a190
        /*0b8c*/ 	.word	0x0000000b
        /*0b90*/ 	.word	0x00000000
        /*0b94*/ 	.short	0x0101
        /*0b96*/ 	.byte	0x3f
	.zero		1


	//   ....[43]....
        /*0b98*/ 	.word	0x0000a930
        /*0b9c*/ 	.word	0x000000ff
        /*0ba0*/ 	.word	0x00028c50
        /*0ba4*/ 	.short	0x010a
        /*0ba6*/ 	.byte	0x18
	.zero		1


	//   ....[44]....
        /*0ba8*/ 	.word	0x0000a970
        /*0bac*/ 	.word	0x000000ff
        /*0bb0*/ 	.word	0x00028c50
        /*0bb4*/ 	.short	0x010a
        /*0bb6*/ 	.byte	0x18
	.zero		1


	//   ....[45]....
        /*0bb8*/ 	.word	0x0000abf0
        /*0bbc*/ 	.word	0x0000000a
        /*0bc0*/ 	.word	0x00000000
        /*0bc4*/ 	.short	0x0101
        /*0bc6*/ 	.byte	0x3f
	.zero		1


	//   ....[46]....
        /*0bc8*/ 	.word	0x0000ad60
        /*0bcc*/ 	.word	0x000000ff
        /*0bd0*/ 	.word	0x00028c30
        /*0bd4*/ 	.short	0x010a
        /*0bd6*/ 	.byte	0x1a
	.zero		1


	//   ....[47]....
        /*0bd8*/ 	.word	0x0000ada0
        /*0bdc*/ 	.word	0x000000ff
        /*0be0*/ 	.word	0x00028c30
        /*0be4*/ 	.short	0x010a
        /*0be6*/ 	.byte	0x1a
	.zero		1


	//   ....[48]....
        /*0be8*/ 	.word	0x0000aff0
        /*0bec*/ 	.word	0x00000005
        /*0bf0*/ 	.word	0x00000000
        /*0bf4*/ 	.short	0x0101
        /*0bf6*/ 	.byte	0x3f
	.zero		1


	//   ....[49]....
        /*0bf8*/ 	.word	0x0000ccf0
        /*0bfc*/ 	.word	0x000000ff
        /*0c00*/ 	.word	0x00028c50
        /*0c04*/ 	.short	0x010a
        /*0c06*/ 	.byte	0x1a
	.zero		1


	//   ....[50]....
        /*0c08*/ 	.word	0x0000cd30
        /*0c0c*/ 	.word	0x000000ff
        /*0c10*/ 	.word	0x00028c50
        /*0c14*/ 	.short	0x010a
        /*0c16*/ 	.byte	0x1a
	.zero		1


	//   ....[51]....
        /*0c18*/ 	.word	0x0000cfd0
        /*0c1c*/ 	.word	0x00000009
        /*0c20*/ 	.word	0x00000000
        /*0c24*/ 	.short	0x0101
        /*0c26*/ 	.byte	0x3f
	.zero		1


	//   ....[52]....
        /*0c28*/ 	.word	0x0000f920
        /*0c2c*/ 	.word	0x000000ff
        /*0c30*/ 	.word	0x00000000
        /*0c34*/ 	.short	0x0101
        /*0c36*/ 	.byte	0x04
	.zero		1


	//   ....[53]....
        /*0c38*/ 	.word	0x00010280
        /*0c3c*/ 	.word	0x000000ff
        /*0c40*/ 	.word	0x00000000
        /*0c44*/ 	.short	0x0101
        /*0c46*/ 	.byte	0x04
	.zero		1


	//   ....[54]....
        /*0c48*/ 	.word	0x00014ac0
        /*0c4c*/ 	.word	0x00000000
        /*0c50*/ 	.word	0x00028c40
        /*0c54*/ 	.short	0x010a
        /*0c56*/ 	.byte	0x3f
	.zero		1


	//   ....[55]....
        /*0c58*/ 	.word	0x00015580
        /*0c5c*/ 	.word	0x00000013
        /*0c60*/ 	.word	0x00028c00
        /*0c64*/ 	.short	0x0107
        /*0c66*/ 	.byte	0x3f
	.zero		1


	//   ....[56]....
        /*0c68*/ 	.word	0x00015670
        /*0c6c*/ 	.word	0x00000013
        /*0c70*/ 	.word	0x00028c00
        /*0c74*/ 	.short	0x0101
        /*0c76*/ 	.byte	0x3f
	.zero		1


	//   ....[57]....
        /*0c78*/ 	.word	0x00015690
        /*0c7c*/ 	.word	0x00000013
        /*0c80*/ 	.word	0x00028c20
        /*0c84*/ 	.short	0x010a
        /*0c86*/ 	.byte	0x3f
	.zero		1


	//   ....[58]....
        /*0c88*/ 	.word	0x00015770
        /*0c8c*/ 	.word	0x00000000
        /*0c90*/ 	.word	0x00028c60
        /*0c94*/ 	.short	0x010a
        /*0c96*/ 	.byte	0x3f
	.zero		1


	//   ....[59]....
        /*0c98*/ 	.word	0x00016460
        /*0c9c*/ 	.word	0x00000003
        /*0ca0*/ 	.word	0x00028c40
        /*0ca4*/ 	.short	0x010a
        /*0ca6*/ 	.byte	0x3f
	.zero		1


	//   ....[60]....
        /*0ca8*/ 	.word	0x000166c0
        /*0cac*/ 	.word	0x00000003
        /*0cb0*/ 	.word	0x00028c60
        /*0cb4*/ 	.short	0x010a
        /*0cb6*/ 	.byte	0x3f
	.zero		1


	//   ....[61]....
        /*0cb8*/ 	.word	0x00017270
        /*0cbc*/ 	.word	0x00000004
        /*0cc0*/ 	.word	0x00028c40
        /*0cc4*/ 	.short	0x010a
        /*0cc6*/ 	.byte	0x3f
	.zero		1


	//   ....[62]....
        /*0cc8*/ 	.word	0x000174c0
        /*0ccc*/ 	.word	0x00000004
        /*0cd0*/ 	.word	0x00028c60
        /*0cd4*/ 	.short	0x010a
        /*0cd6*/ 	.byte	0x3f
	.zero		1


	//   ....[63]....
        /*0cd8*/ 	.word	0x00018000
        /*0cdc*/ 	.word	0x00000004
        /*0ce0*/ 	.word	0x00028c40
        /*0ce4*/ 	.short	0x010a
        /*0ce6*/ 	.byte	0x3f
	.zero		1


	//   ....[64]....
        /*0ce8*/ 	.word	0x00018260
        /*0cec*/ 	.word	0x00000004
        /*0cf0*/ 	.word	0x00028c60
        /*0cf4*/ 	.short	0x010a
        /*0cf6*/ 	.byte	0x3f
	.zero		1


	//   ....[65]....
        /*0cf8*/ 	.word	0x00019fe0
        /*0cfc*/ 	.word	0x00000000
        /*0d00*/ 	.word	0x00028c20
        /*0d04*/ 	.short	0x010a
        /*0d06*/ 	.byte	0x3f
	.zero		1


	//   ....[66]....
        /*0d08*/ 	.word	0x0001a1a0
        /*0d0c*/ 	.word	0x00000006
        /*0d10*/ 	.word	0x00000000
        /*0d14*/ 	.short	0x010a
        /*0d16*/ 	.byte	0x3f
	.zero		1


	//   ....[67]....
        /*0d18*/ 	.word	0x0001a210
        /*0d1c*/ 	.word	0x00000007
        /*0d20*/ 	.word	0x00000000
        /*0d24*/ 	.short	0x010a
        /*0d26*/ 	.byte	0x3f
	.zero		1


	//   ....[68]....
        /*0d28*/ 	.word	0x0001a280
        /*0d2c*/ 	.word	0x00000004
        /*0d30*/ 	.word	0x00000000
        /*0d34*/ 	.short	0x010a
        /*0d36*/ 	.byte	0x3f
	.zero		1


	//   ....[69]....
        /*0d38*/ 	.word	0x0001a2b0
        /*0d3c*/ 	.word	0x00000003
        /*0d40*/ 	.word	0x00000000
        /*0d44*/ 	.short	0x010a
        /*0d46*/ 	.byte	0x3f
	.zero		1


	//   ....[70]....
        /*0d48*/ 	.word	0x0001a320
        /*0d4c*/ 	.word	0x00000003
        /*0d50*/ 	.word	0x00028c50
        /*0d54*/ 	.short	0x010a
        /*0d56*/ 	.byte	0x3f
	.zero		1


	//   ....[71]....
        /*0d58*/ 	.word	0x0001a380
        /*0d5c*/ 	.word	0x00000003
        /*0d60*/ 	.word	0x00028c50
        /*0d64*/ 	.short	0x010a
        /*0d66*/ 	.byte	0x3f
	.zero		1


	//   ....[72]....
        /*0d68*/ 	.word	0x0001a3e0
        /*0d6c*/ 	.word	0x00000003
        /*0d70*/ 	.word	0x00028c00
        /*0d74*/ 	.short	0x010a
        /*0d76*/ 	.byte	0x3f
	.zero		1


	//   ....[73]....
        /*0d78*/ 	.word	0x0001a430
        /*0d7c*/ 	.word	0x00000007
        /*0d80*/ 	.word	0x00028c30
        /*0d84*/ 	.short	0x010a
        /*0d86*/ 	.byte	0x3f
	.zero		1


	//   ....[74]....
        /*0d88*/ 	.word	0x0001a480
        /*0d8c*/ 	.word	0x00000007
        /*0d90*/ 	.word	0x00028c50
        /*0d94*/ 	.short	0x010a
        /*0d96*/ 	.byte	0x3f
	.zero		1


	//   ....[75]....
        /*0d98*/ 	.word	0x0001a4e0
        /*0d9c*/ 	.word	0x00000008
        /*0da0*/ 	.word	0x00028c30
        /*0da4*/ 	.short	0x010a
        /*0da6*/ 	.byte	0x3f
	.zero		1


	//   ....[76]....
        /*0da8*/ 	.word	0x0001a530
        /*0dac*/ 	.word	0x0000000a
        /*0db0*/ 	.word	0x00028c50
        /*0db4*/ 	.short	0x010a
        /*0db6*/ 	.byte	0x3f
	.zero		1


	//   ....[77]....
        /*0db8*/ 	.word	0x0001a590
        /*0dbc*/ 	.word	0x00000006
        /*0dc0*/ 	.word	0x00028c30
        /*0dc4*/ 	.short	0x010a
        /*0dc6*/ 	.byte	0x3f
	.zero		1


	//   ....[78]....
        /*0dc8*/ 	.word	0x0001a5e0
        /*0dcc*/ 	.word	0x0000000a
        /*0dd0*/ 	.word	0x00028c50
        /*0dd4*/ 	.short	0x010a
        /*0dd6*/ 	.byte	0x3f
	.zero		1


	//   ....[79]....
        /*0dd8*/ 	.word	0x0001a640
        /*0ddc*/ 	.word	0x00000005
        /*0de0*/ 	.word	0x00028c30
        /*0de4*/ 	.short	0x010a
        /*0de6*/ 	.byte	0x3f
	.zero		1


	//   ....[80]....
        /*0de8*/ 	.word	0x0001a690
        /*0dec*/ 	.word	0x00000009
        /*0df0*/ 	.word	0x00028c50
        /*0df4*/ 	.short	0x010a
        /*0df6*/ 	.byte	0x3f
	.zero		1


	//   ....[81]....
        /*0df8*/ 	.word	0x0001a830
        /*0dfc*/ 	.word	0x00000000
        /*0e00*/ 	.word	0x00028c40
        /*0e04*/ 	.short	0x010a
        /*0e06*/ 	.byte	0x3f
	.zero		1


	//   ....[82]....
        /*0e08*/ 	.word	0x0001ad90
        /*0e0c*/ 	.word	0x00000013
        /*0e10*/ 	.word	0x00028c20
        /*0e14*/ 	.short	0x010a
        /*0e16*/ 	.byte	0x3f
	.zero		1


	//   ....[83]....
        /*0e18*/ 	.word	0x0001ade0
        /*0e1c*/ 	.word	0x00000000
        /*0e20*/ 	.word	0x00028c60
        /*0e24*/ 	.short	0x010a
        /*0e26*/ 	.byte	0x3f
	.zero		1


	//   ....[84]....
        /*0e28*/ 	.word	0x0001ae30
        /*0e2c*/ 	.word	0x00000003
        /*0e30*/ 	.word	0x00028c40
        /*0e34*/ 	.short	0x010a
        /*0e36*/ 	.byte	0x3f
	.zero		1


	//   ....[85]....
        /*0e38*/ 	.word	0x0001ae80
        /*0e3c*/ 	.word	0x00000003
        /*0e40*/ 	.word	0x00028c60
        /*0e44*/ 	.short	0x010a
        /*0e46*/ 	.byte	0x3f
	.zero		1


	//   ....[86]....
        /*0e48*/ 	.word	0x0001aed0
        /*0e4c*/ 	.word	0x00000004
        /*0e50*/ 	.word	0x00028c40
        /*0e54*/ 	.short	0x010a
        /*0e56*/ 	.byte	0x3f
	.zero		1


	//   ....[87]....
        /*0e58*/ 	.word	0x0001af20
        /*0e5c*/ 	.word	0x00000004
        /*0e60*/ 	.word	0x00028c60
        /*0e64*/ 	.short	0x010a
        /*0e66*/ 	.byte	0x3f
	.zero		1


	//   ....[88]....
        /*0e68*/ 	.word	0x0001af70
        /*0e6c*/ 	.word	0x00000004
        /*0e70*/ 	.word	0x00028c40
        /*0e74*/ 	.short	0x010a
        /*0e76*/ 	.byte	0x3f
	.zero		1


	//   ....[89]....
        /*0e78*/ 	.word	0x0001afc0
        /*0e7c*/ 	.word	0x00000004
        /*0e80*/ 	.word	0x00028c60
        /*0e84*/ 	.short	0x010a
        /*0e86*/ 	.byte	0x3f
	.zero		1


	//   ....[90]....
        /*0e88*/ 	.word	0x0001ba70
        /*0e8c*/ 	.word	0x00000000
        /*0e90*/ 	.word	0x00028c20
        /*0e94*/ 	.short	0x010a
        /*0e96*/ 	.byte	0x3f
	.zero		1


	//   ....[91]....
        /*0e98*/ 	.word	0x0001bc10
        /*0e9c*/ 	.word	0x00000006
        /*0ea0*/ 	.word	0x00000000
        /*0ea4*/ 	.short	0x010a
        /*0ea6*/ 	.byte	0x3f
	.zero		1


	//   ....[92]....
        /*0ea8*/ 	.word	0x0001bc60
        /*0eac*/ 	.word	0x00000007
        /*0eb0*/ 	.word	0x00000000
        /*0eb4*/ 	.short	0x010a
        /*0eb6*/ 	.byte	0x3f
	.zero		1


	//   ....[93]....
        /*0eb8*/ 	.word	0x0001bcb0
        /*0ebc*/ 	.word	0x00000004
        /*0ec0*/ 	.word	0x00000000
        /*0ec4*/ 	.short	0x010a
        /*0ec6*/ 	.byte	0x3f
	.zero		1


	//----- nvinfo : EIATTR_NUM_MBARRIERS
	.align		4
.L_827:
        /*0ec8*/ 	.byte	0x03, 0x38
        /*0eca*/ 	.short	0x0016


	//----- nvinfo : EIATTR_EXIT_INSTR_OFFSETS
	.align		4
        /*0ecc*/ 	.byte	0x04, 0x1c
        /*0ece*/ 	.short	(.L_829 - .L_828)


	//   ....[0]....
.L_828:
        /*0ed0*/ 	.word	0x00000a40


	//   ....[1]....
        /*0ed4*/ 	.word	0x00012460


	//   ....[2]....
        /*0ed8*/ 	.word	0x0001a300


	//----- nvinfo : EIATTR_MAX_THREADS
	.align		4
.L_829:
        /*0edc*/ 	.byte	0x04, 0x05
        /*0ede*/ 	.short	(.L_831 - .L_830)
.L_830:
        /*0ee0*/ 	.word	0x00000180
        /*0ee4*/ 	.word	0x00000001
        /*0ee8*/ 	.word	0x00000001


	//----- nvinfo : EIATTR_CRS_STACK_SIZE
	.align		4
.L_831:
        /*0eec*/ 	.byte	0x04, 0x1e
        /*0eee*/ 	.short	(.L_833 - .L_832)
.L_832:
        /*0ef0*/ 	.word	0x00000000


	//----- nvinfo : EIATTR_CBANK_PARAM_SIZE
	.align		4
.L_833:
        /*0ef4*/ 	.byte	0x03, 0x19
        /*0ef6*/ 	.short	0x0af0


	//----- nvinfo : EIATTR_PARAM_CBANK
	.align		4
        /*0ef8*/ 	.byte	0x04, 0x0a
        /*0efa*/ 	.short	(.L_835 - .L_834)
	.align		4
.L_834:
        /*0efc*/ 	.word	index@(.nv.constant0._ZN7cutlass13device_kernelIN5flash11enable_sm90INS1_16FlashAttnFwdSm90INS1_25CollectiveMainloopFwdSm90ILi2EN4cute5tupleIJNS5_1CILi1EEES8_S8_EEENS6_IJNS7_ILi64EEESA_SA_EEELi512ENS_10bfloat16_tEfNS_4arch4Sm90ELb0ELb1ELb0ELb1ELb0ELb0ELb0ELb0ELb0ELb1ELb1ELb0EEENS1_21CollectiveEpilogueFwdINS6_IJSA_NS7_ILi512EEESA_EEES9_SC_SE_Li256ELb1ELb1ELb1ELb0EEENS1_36VarlenDynamicPersistentTileSchedulerILi64ELi64ELi256ELi128ELb1ELb1ELb1ELb1ELb0ELb1EEEEEEEEEvNT_6ParamsE)
        /*0f00*/ 	.short	0x0210
        /*0f02*/ 	.short	0x0af0


	//----- nvinfo : EIATTR_SW_WAR
	.align		4
.L_835:
        /*0f04*/ 	.byte	0x04, 0x36
        /*0f06*/ 	.short	(.L_837 - .L_836)
.L_836:
        /*0f08*/ 	.word	0x00000008
.L_837:


//--------------------- .nv.info._ZN7cutlass13device_kernelIN5flash11enable_sm90INS1_16FlashAttnFwdSm90INS1_25CollectiveMainloopFwdSm90ILi2EN4cute5tupleIJNS5_1CILi1EEES8_S8_EEENS6_IJNS7_ILi64EEESA_SA_EEELi512ENS_10bfloat16_tEfNS_4arch4Sm90ELb0ELb1ELb0ELb1ELb0ELb1ELb0ELb0ELb0ELb1ELb1ELb0EEENS1_21CollectiveEpilogueFwdINS6_IJSA_NS7_ILi512EEESA_EEES9_SC_SE_Li256ELb1ELb1ELb1ELb0EEENS1_36VarlenDynamicPersistentTileSchedulerILi64ELi64ELi256ELi128ELb1ELb1ELb1ELb1ELb0ELb1EEEEEEEEEvNT_6ParamsE --------------------------
	.section	.nv.info._ZN7cutlass13device_kernelIN5flash11enable_sm90INS1_16FlashAttnFwdSm90INS1_25CollectiveMainloopFwdSm90ILi2EN4cute5tupleIJNS5_1CILi1EEES8_S8_EEENS6_IJNS7_ILi64EEESA_SA_EEELi512ENS_10bfloat16_tEfNS_4arch4Sm90ELb0ELb1ELb0ELb1ELb0ELb1ELb0ELb0ELb0ELb1ELb1ELb0EEENS1_21CollectiveEpilogueFwdINS6_IJSA_NS7_ILi512EEESA_EEES9_SC_SE_Li256ELb1ELb1ELb1ELb0EEENS1_36VarlenDynamicPersistentTileSchedulerILi64ELi64ELi256ELi128ELb1ELb1ELb1ELb1ELb0ELb1EEEEEEEEEvNT_6ParamsE,"",@"SHT_CUDA_INFO"
	.sectionflags	@""
	.align	4


	//----- nvinfo : EIATTR_CUDA_API_VERSION
	.align		4
        /*0000*/ 	.byte	0x04, 0x37
        /*0002*/ 	.short	(.L_839 - .L_838)
.L_838:
        /*0004*/ 	.word	0x00000082


	//----- nvinfo : EIATTR_KPARAM_INFO
	.align		4
.L_839:
        /*0008*/ 	.byte	0x04, 0x17
        /*000a*/ 	.short	(.L_841 - .L_840)
.L_840:
        /*000c*/ 	.word	0x00000000
        /*0010*/ 	.short	0x0000
        /*0012*/ 	.short	0x0070
        /*0014*/ 	.byte	0x00, 0xf0, 0x01, 0x2a


	//----- nvinfo : EIATTR_SPARSE_MMA_MASK
	.align		4
.L_841:
        /*0018*/ 	.byte	0x03, 0x50
        /*001a*/ 	.short	0x0000


	//----- nvinfo : EIATTR_MAXREG_COUNT
	.align		4
        /*001c*/ 	.byte	0x03, 0x1b
        /*001e*/ 	.short	0x00a8


	//----- nvinfo : EIATTR_NUM_BARRIERS
	.align		4
        /*0020*/ 	.byte	0x02, 0x4c
        /*0022*/ 	.byte	0x10
	.zero		1


	//----- nvinfo : EIATTR_EXTERNS
	.align		4
        /*0024*/ 	.byte	0x04, 0x0f
        /*0026*/ 	.short	(.L_843 - .L_842)


	//   ....[0]....
	.align		4
.L_842:
        /*0028*/ 	.word	index@(__assertfail)


	//----- nvinfo : EIATTR_ANNOTATIONS
	.align		4
.L_843:
        /*002c*/ 	.byte	0x04, 0x55
        /*002e*/ 	.short	(.L_845 - .L_844)


	//   ....[0]....
.L_844:
        /* <DEDUP_REMOVED lines=82> */


	//----- nvinfo : EIATTR_MERCURY_ISA_VERSION
	.align		4
.L_845:
        /*0538*/ 	.byte	0x03, 0x5f
        /*053a*/ 	.short	0x0101


	//----- nvinfo : EIATTR_UNUSED_LOAD_BYTE_OFFSET
	.align		4
        /*053c*/ 	.byte	0x04, 0x44
        /*053e*/ 	.short	(.L_847 - .L_846)


	//   ....[0]....
.L_846:
        /*0540*/ 	.word	0x00000a80
        /*0544*/ 	.word	0x0000fff0


	//   ....[1]....
        /*0548*/ 	.word	0x00014240
        /*054c*/ 	.word	0x0000fff0


	//----- nvinfo : EIATTR_INT_WARP_WIDE_INSTR_OFFSETS
	.align		4
.L_847:
        /*0550*/ 	.byte	0x04, 0x31
        /*0552*/ 	.short	(.L_849 - .L_848)


	//   ....[0]....
.L_848:
        /*0554*/ 	.word	0x00000190


	//   ....[1]....
        /*0558*/ 	.word	0x000001d0


	//   ....[2]....
        /*055c*/ 	.word	0x00000240


	//   ....[3]....
        /*0560*/ 	.word	0x0001cd90


	//   ....[4]....
        /*0564*/ 	.word	0x0001ce20


	//   ....[5]....
        /*0568*/ 	.word	0x00021710


	//   ....[6]....
        /*056c*/ 	.word	0x000217a0


	//----- nvinfo : EIATTR_COOP_GROUP_MASK_REGIDS
	.align		4
.L_849:
        /*0570*/ 	.byte	0x04, 0x29
        /*0572*/ 	.short	(.L_851 - .L_850)


	//   ....[0]....
.L_850:
        /*0574*/ 	.word	0xffffffff


	//   ....[1]....
        /*0578*/ 	.word	0xffffffff


	//   ....[2]....
        /*057c*/ 	.word	0xffffffff


	//   ....[3]....
        /*0580*/ 	.word	0xffffffff


	//   ....[4]....
        /*0584*/ 	.word	0xffffffff


	//   ....[5]....
        /*0588*/ 	.word	0xffffffff


	//   ....[6]....
        /*058c*/ 	.word	0xffffffff


	//   ....[7]....
        /*0590*/ 	.word	0xffffffff


	//   ....[8]....
        /*0594*/ 	.word	0xffffffff


	//   ....[9]....
        /*0598*/ 	.word	0xffffffff


	//   ....[10]....
        /*059c*/ 	.word	0xffffffff


	//   ....[11]....
        /*05a0*/ 	.word	0xffffffff


	//   ....[12]....
        /*05a4*/ 	.word	0xffffffff


	//   ....[13]....
        /*05a8*/ 	.word	0xffffffff


	//   ....[14]....
        /*05ac*/ 	.word	0xffffffff


	//   ....[15]....
        /*05b0*/ 	.word	0xffffffff


	//   ....[16]....
        /*05b4*/ 	.word	0xffffffff


	//   ....[17]....
        /*05b8*/ 	.word	0xffffffff


	//   ....[18]....
        /*05bc*/ 	.word	0xffffffff


	//   ....[19]....
        /*05c0*/ 	.word	0xffffffff


	//   ....[20]....
        /*05c4*/ 	.word	0xffffffff


	//   ....[21]....
        /*05c8*/ 	.word	0xffffffff


	//   ....[22]....
        /*05cc*/ 	.word	0xffffffff


	//   ....[23]....
        /*05d0*/ 	.word	0xffffffff


	//   ....[24]....
        /*05d4*/ 	.word	0xffffffff


	//   ....[25]....
        /*05d8*/ 	.word	0xffffffff


	//   ....[26]....
        /*05dc*/ 	.word	0xffffffff


	//   ....[27]....
        /*05e0*/ 	.word	0xffffffff


	//   ....[28]....
        /*05e4*/ 	.word	0xffffffff


	//   ....[29]....
        /*05e8*/ 	.word	0xffffffff


	//   ....[30]....
        /*05ec*/ 	.word	0xffffffff


	//   ....[31]....
        /*05f0*/ 	.word	0xffffffff


	//   ....[32]....
        /*05f4*/ 	.word	0xffffffff


	//   ....[33]....
        /*05f8*/ 	.word	0xffffffff


	//   ....[34]....
        /*05fc*/ 	.word	0xffffffff


	//   ....[35]....
        /*0600*/ 	.word	0xffffffff


	//   ....[36]....
        /*0604*/ 	.word	0xffffffff


	//   ....[37]....
        /*0608*/ 	.word	0xffffffff


	//   ....[38]....
        /*060c*/ 	.word	0xffffffff


	//   ....[39]....
        /*0610*/ 	.word	0xffffffff


	//   ....[40]....
        /*0614*/ 	.word	0xffffffff


	//   ....[41]....
        /*0618*/ 	.word	0xffffffff


	//   ....[42]....
        /*061c*/ 	.word	0xffffffff


	//   ....[43]....
        /*0620*/ 	.word	0xffffffff


	//   ....[44]....
        /*0624*/ 	.word	0xffffffff


	//   ....[45]....
        /*0628*/ 	.word	0xffffffff


	//   ....[46]....
        /*062c*/ 	.word	0xffffffff


	//   ....[47]....
        /*0630*/ 	.word	0xffffffff


	//   ....[48]....
        /*0634*/ 	.word	0xffffffff


	//   ....[49]....
        /*0638*/ 	.word	0xffffffff


	//   ....[50]....
        /*063c*/ 	.word	0xffffffff


	//   ....[51]....
        /*0640*/ 	.word	0xffffffff


	//   ....[52]....
        /*0644*/ 	.word	0xffffffff


	//   ....[53]....
        /*0648*/ 	.word	0xffffffff


	//   ....[54]....
        /*064c*/ 	.word	0xffffffff


	//   ....[55]....
        /*0650*/ 	.word	0xffffffff


	//   ....[56]....
        /*0654*/ 	.word	0xffffffff


	//   ....[57]....
        /*0658*/ 	.word	0xffffffff


	//   ....[58]....
        /*065c*/ 	.word	0xffffffff


	//   ....[59]....
        /*0660*/ 	.word	0xffffffff


	//   ....[60]....
        /*0664*/ 	.word	0xffffffff


	//   ....[61]....
        /*0668*/ 	.word	0xffffffff


	//   ....[62]....
        /*066c*/ 	.word	0xffffffff


	//   ....[63]....
        /*0670*/ 	.word	0xffffffff


	//   ....[64]....
        /*0674*/ 	.word	0xffffffff


	//   ....[65]....
        /*0678*/ 	.word	0xffffffff


	//   ....[66]....
        /*067c*/ 	.word	0xffffffff


	//   ....[67]....
        /*0680*/ 	.word	0xffffffff


	//   ....[68]....
        /*0684*/ 	.word	0xffffffff


	//   ....[69]....
        /*0688*/ 	.word	0xffffffff


	//   ....[70]....
        /*068c*/ 	.word	0xffffffff


	//   ....[71]....
        /*0690*/ 	.word	0xffffffff


	//   ....[72]....
        /*0694*/ 	.word	0xffffffff


	//   ....[73]....
        /*0698*/ 	.word	0xffffffff


	//   ....[74]....
        /*069c*/ 	.word	0xffffffff


	//   ....[75]....
        /*06a0*/ 	.word	0xffffffff


	//   ....[76]....
        /*06a4*/ 	.word	0xffffffff


	//   ....[77]....
        /*06a8*/ 	.word	0xffffffff


	//   ....[78]....
        /*06ac*/ 	.word	0xffffffff


	//   ....[79]....
        /*06b0*/ 	.word	0xffffffff


	//   ....[80]....
        /*06b4*/ 	.word	0xffffffff


	//   ....[81]....
        /*06b8*/ 	.word	0xffffffff


	//   ....[82]....
        /*06bc*/ 	.word	0xffffffff


	//   ....[83]....
        /*06c0*/ 	.word	0xffffffff


	//   ....[84]....
        /*06c4*/ 	.word	0xffffffff


	//   ....[85]....
        /*06c8*/ 	.word	0xffffffff


	//   ....[86]....
        /*06cc*/ 	.word	0xffffffff


	//   ....[87]....
        /*06d0*/ 	.word	0xffffffff


	//   ....[88]....
        /*06d4*/ 	.word	0xffffffff


	//   ....[89]....
        /*06d8*/ 	.word	0xffffffff


	//   ....[90]....
        /*06dc*/ 	.word	0xffffffff


	//   ....[91]....
        /*06e0*/ 	.word	0xffffffff


	//   ....[92]....
        /*06e4*/ 	.word	0xffffffff


	//   ....[93]....
        /*06e8*/ 	.word	0xffffffff


	//   ....[94]....
        /*06ec*/ 	.word	0xffffffff


	//   ....[95]....
        /*06f0*/ 	.word	0xffffffff


	//   ....[96]....
        /*06f4*/ 	.word	0xffffffff


	//   ....[97]....
        /*06f8*/ 	.word	0xffffffff


	//   ....[98]....
        /*06fc*/ 	.word	0xffffffff


	//   ....[99]....
        /*0700*/ 	.word	0xffffffff


	//   ....[100]....
        /*0704*/ 	.word	0xffffffff


	//   ....[101]....
        /*0708*/ 	.word	0xffffffff


	//   ....[102]....
        /*070c*/ 	.word	0xffffffff


	//   ....[103]....
        /*0710*/ 	.word	0xffffffff


	//   ....[104]....
        /*0714*/ 	.word	0xffffffff


	//   ....[105]....
        /*0718*/ 	.word	0xffffffff


	//   ....[106]....
        /*071c*/ 	.word	0xffffffff


	//   ....[107]....
        /*0720*/ 	.word	0xffffffff


	//   ....[108]....
        /*0724*/ 	.word	0xffffffff


	//   ....[109]....
        /*0728*/ 	.word	0xffffffff


	//   ....[110]....
        /*072c*/ 	.word	0xffffffff


	//   ....[111]....
        /*0730*/ 	.word	0xffffffff


	//   ....[112]....
        /*0734*/ 	.word	0xffffffff


	//   ....[113]....
        /*0738*/ 	.word	0xffffffff


	//   ....[114]....
        /*073c*/ 	.word	0xffffffff


	//   ....[115]....
        /*0740*/ 	.word	0xffffffff


	//   ....[116]....
        /*0744*/ 	.word	0xffffffff


	//   ....[117]....
        /*0748*/ 	.word	0xffffffff


	//   ....[118]....
        /*074c*/ 	.word	0x0500000f


	//   ....[119]....
        /*0750*/ 	.word	0x0500000f


	//   ....[120]....
        /*0754*/ 	.word	0x0500000f


	//   ....[121]....
        /*0758*/ 	.word	0x0500000f


	//   ....[122]....
        /*075c*/ 	.word	0x0500000f


	//   ....[123]....
        /*0760*/ 	.word	0x0500000f


	//   ....[124]....
        /*0764*/ 	.word	0x0500000f


	//   ....[125]....
        /*0768*/ 	.word	0x0500000f


	//   ....[126]....
        /*076c*/ 	.word	0x0500000f


	//   ....[127]....
        /*0770*/ 	.word	0x0500000f


	//   ....[128]....
        /*0774*/ 	.word	0x0500000f


	//   ....[129]....
        /*0778*/ 	.word	0x0500000f


	//   ....[130]....
        /*077c*/ 	.word	0x0500000f


	//   ....[131]....
        /*0780*/ 	.word	0x0500000f


	//   ....[132]....
        /*0784*/ 	.word	0x0500000f


	//   ....[133]....
        /*0788*/ 	.word	0x0500000f


	//   ....[134]....
        /*078c*/ 	.word	0x0500000f


	//   ....[135]....
        /*0790*/ 	.word	0x0500000f


	//   ....[136]....
        /*0794*/ 	.word	0x0500000f


	//   ....[137]....
        /*0798*/ 	.word	0x0500000f


	//   ....[138]....
        /*079c*/ 	.word	0x0500000f


	//   ....[139]....
        /*07a0*/ 	.word	0x0500000f


	//   ....[140]....
        /*07a4*/ 	.word	0x0500000f


	//   ....[141]....
        /*07a8*/ 	.word	0x0500000f


	//   ....[142]....
        /*07ac*/ 	.word	0x0500000f


	//   ....[143]....
        /*07b0*/ 	.word	0x0500000f


	//   ....[144]....
        /*07b4*/ 	.word	0x0500000f


	//   ....[145]....
        /*07b8*/ 	.word	0x0500000f


	//   ....[146]....
        /*07bc*/ 	.word	0x0500000f


	//   ....[147]....
        /*07c0*/ 	.word	0x0500000f


	//   ....[148]....
        /*07c4*/ 	.word	0x0500000f


	//   ....[149]....
        /*07c8*/ 	.word	0x0500000f


	//   ....[150]....
        /*07cc*/ 	.word	0x0500000f


	//   ....[151]....
        /*07d0*/ 	.word	0x0500000f


	//   ....[152]....
        /*07d4*/ 	.word	0x0500000f


	//   ....[153]....
        /*07d8*/ 	.word	0x0500000f


	//   ....[154]....
        /*07dc*/ 	.word	0x0500000f


	//   ....[155]....
        /*07e0*/ 	.word	0x0500000f


	//   ....[156]....
        /*07e4*/ 	.word	0x0500000f


	//   ....[157]....
        /*07e8*/ 	.word	0x0500000f


	//   ....[158]....
        /*07ec*/ 	.word	0x0500000f


	//   ....[159]....
        /*07f0*/ 	.word	0x0500000f


	//   ....[160]....
        /*07f4*/ 	.word	0x0500000f


	//   ....[161]....
        /*07f8*/ 	.word	0x0500000f


	//   ....[162]....
        /*07fc*/ 	.word	0x0500000f


	//----- nvinfo : EIATTR_COOP_GROUP_INSTR_OFFSETS
	.align		4
.L_851:
        /*0800*/ 	.byte	0x04, 0x28
        /*0802*/ 	.short	(.L_853 - .L_852)


	//   ....[0]....
.L_852:
        /*0804*/ 	.word	0x00000060


	//   ....[1]....
        /*0808*/ 	.word	0x000001a0


	//   ....[2]....
        /*080c*/ 	.word	0x000001f0


	//   ....[3]....
        /*0810*/ 	.word	0x000003e0


	//   ....[4]....
        /*0814*/ 	.word	0x00000540


	//   ....[5]....
        /*0818*/ 	.word	0x00000660


	//   ....[6]....
        /*081c*/ 	.word	0x000007c0


	//   ....[7]....
        /*0820*/ 	.word	0x000057e0


	//   ....[8]....
        /*0824*/ 	.word	0x00007d20


	//   ....[9]....
        /*0828*/ 	.word	0x000084c0


	//   ....[10]....
        /*082c*/ 	.word	0x000084d0


	//   ....[11]....
        /*0830*/ 	.word	0x000084e0


	//   ....[12]....
        /*0834*/ 	.word	0x000084f0


	//   ....[13]....
        /*0838*/ 	.word	0x00008810


	//   ....[14]....
        /*083c*/ 	.word	0x00008820


	//   ....[15]....
        /*0840*/ 	.word	0x00008830


	//   ....[16]....
        /*0844*/ 	.word	0x00008840


	//   ....[17]....
        /*0848*/ 	.word	0x00009b10


	//   ....[18]....
        /*084c*/ 	.word	0x00009b20


	//   ....[19]....
        /*0850*/ 	.word	0x00009b30


	//   ....[20]....
        /*0854*/ 	.word	0x00009b40


	//   ....[21]....
        /*0858*/ 	.word	0x00009da0


	//   ....[22]....
        /*085c*/ 	.word	0x00009db0


	//   ....[23]....
        /*0860*/ 	.word	0x00009dc0


	//   ....[24]....
        /*0864*/ 	.word	0x00009dd0


	//   ....[25]....
        /*0868*/ 	.word	0x0000b3c0


	//   ....[26]....
        /*086c*/ 	.word	0x0000b650


	//   ....[27]....
        /*0870*/ 	.word	0x0000bf70


	//   ....[28]....
        /*0874*/ 	.word	0x0000c080


	//   ....[29]....
        /*0878*/ 	.word	0x0000c4a0


	//   ....[30]....
        /*087c*/ 	.word	0x0000c510


	//   ....[31]....
        /*0880*/ 	.word	0x0000ceb0


	//   ....[32]....
        /*0884*/ 	.word	0x0000d390


	//   ....[33]....
        /*0888*/ 	.word	0x0000d750


	//   ....[34]....
        /*088c*/ 	.word	0x0000ddb0


	//   ....[35]....
        /*0890*/ 	.word	0x0000de90


	//   ....[36]....
        /*0894*/ 	.word	0x0000e490


	//   ....[37]....
        /*0898*/ 	.word	0x0000e660


	//   ....[38]....
        /*089c*/ 	.word	0x0000f500


	//   ....[39]....
        /*08a0*/ 	.word	0x0000fcf0


	//   ....[40]....
        /*08a4*/ 	.word	0x0000fd10


	//   ....[41]....
        /*08a8*/ 	.word	0x00010440


	//   ....[42]....
        /*08ac*/ 	.word	0x000104b0


	//   ....[43]....
        /*08b0*/ 	.word	0x000111f0


	//   ....[44]....
        /*08b4*/ 	.word	0x00011660


	//   ....[45]....
        /*08b8*/ 	.word	0x000118e0


	//   ....[46]....
        /*08bc*/ 	.word	0x00011eb0


	//   ....[47]....
        /*08c0*/ 	.word	0x00011ed0


	//   ....[48]....
        /*08c4*/ 	.word	0x00012730


	//   ....[49]....
        /*08c8*/ 	.word	0x00012900


	//   ....[50]....
        /*08cc*/ 	.word	0x00013710


	//   ....[51]....
        /*08d0*/ 	.word	0x00013760


	//   ....[52]....
        /*08d4*/ 	.word	0x000137c0


	//   ....[53]....
        /*08d8*/ 	.word	0x00013910


	//   ....[54]....
        /*08dc*/ 	.word	0x00013ae0


	//   ....[55]....
        /*08e0*/ 	.word	0x00014f50


	//   ....[56]....
        /*08e4*/ 	.word	0x000152b0


	//   ....[57]....
        /*08e8*/ 	.word	0x000152c0


	//   ....[58]....
        /*08ec*/ 	.word	0x000152f0


	//   ....[59]....
        /*08f0*/ 	.word	0x00015300


	//   ....[60]....
        /*08f4*/ 	.word	0x00015f80


	//   ....[61]....
        /*08f8*/ 	.word	0x00015fa0


	//   ....[62]....
        /*08fc*/ 	.word	0x00016230


	//   ....[63]....
        /*0900*/ 	.word	0x00016250


	//   ....[64]....
        /*0904*/ 	.word	0x00016bc0


	//   ....[65]....
        /*0908*/ 	.word	0x00016c20


	//   ....[66]....
        /*090c*/ 	.word	0x00017480


	//   ....[67]....
        /*0910*/ 	.word	0x000174a0


	//   ....[68]....
        /*0914*/ 	.word	0x00018730


	//   ....[69]....
        /*0918*/ 	.word	0x00018790


	//   ....[70]....
        /*091c*/ 	.word	0x000189e0


	//   ....[71]....
        /*0920*/ 	.word	0x00018a00


	//   ....[72]....
        /*0924*/ 	.word	0x00018cb0


	//   ....[73]....
        /*0928*/ 	.word	0x00018ee0


	//   ....[74]....
        /*092c*/ 	.word	0x00018f10


	//   ....[75]....
        /*0930*/ 	.word	0x00018f40


	//   ....[76]....
        /*0934*/ 	.word	0x00018f70


	//   ....[77]....
        /*0938*/ 	.word	0x00018fa0


	//   ....[78]....
        /*093c*/ 	.word	0x00018fd0


	//   ....[79]....
        /*0940*/ 	.word	0x00019170


	//   ....[80]....
        /*0944*/ 	.word	0x000191a0


	//   ....[81]....
        /*0948*/ 	.word	0x000191d0


	//   ....[82]....
        /*094c*/ 	.word	0x00019200


	//   ....[83]....
        /*0950*/ 	.word	0x00019230


	//   ....[84]....
        /*0954*/ 	.word	0x00019260


	//   ....[85]....
        /*0958*/ 	.word	0x00019300


	//   ....[86]....
        /*095c*/ 	.word	0x00019330


	//   ....[87]....
        /*0960*/ 	.word	0x00019340


	//   ....[88]....
        /*0964*/ 	.word	0x00019370


	//   ....[89]....
        /*0968*/ 	.word	0x0001abf0


	//   ....[90]....
        /*096c*/ 	.word	0x0001d360


	//   ....[91]....
        /*0970*/ 	.word	0x0001de20


	//   ....[92]....
        /*0974*/ 	.word	0x0001de40


	//   ....[93]....
        /*0978*/ 	.word	0x0001def0


	//   ....[94]....
        /*097c*/ 	.word	0x0001df00


	//   ....[95]....
        /*0980*/ 	.word	0x0001df80


	//   ....[96]....
        /*0984*/ 	.word	0x0001df90


	//   ....[97]....
        /*0988*/ 	.word	0x0001dfe0


	//   ....[98]....
        /*098c*/ 	.word	0x0001e000


	//   ....[99]....
        /*0990*/ 	.word	0x00021a30


	//   ....[100]....
        /*0994*/ 	.word	0x00021ab0


	//   ....[101]....
        /*0998*/ 	.word	0x00021ae0


	//   ....[102]....
        /*099c*/ 	.word	0x00021af0


	//   ....[103]....
        /*09a0*/ 	.word	0x00021b20


	//   ....[104]....
        /*09a4*/ 	.word	0x00021b50


	//   ....[105]....
        /*09a8*/ 	.word	0x00021b80


	//   ....[106]....
        /*09ac*/ 	.word	0x00021bb0


	//   ....[107]....
        /*09b0*/ 	.word	0x00021d70


	//   ....[108]....
        /*09b4*/ 	.word	0x00021da0


	//   ....[109]....
        /*09b8*/ 	.word	0x00021dd0


	//   ....[110]....
        /*09bc*/ 	.word	0x00021e00


	//   ....[111]....
        /*09c0*/ 	.word	0x00021e30


	//   ....[112]....
        /*09c4*/ 	.word	0x00021e60


	//   ....[113]....
        /*09c8*/ 	.word	0x00021f30


	//   ....[114]....
        /*09cc*/ 	.word	0x00021f50


	//   ....[115]....
        /*09d0*/ 	.word	0x00021f60


	//   ....[116]....
        /*09d4*/ 	.word	0x00021fe0


	//   ....[117]....
        /*09d8*/ 	.word	0x00022b10


	//   ....[118]....
        /*09dc*/ 	.word	0x00022fd0


	//   ....[119]....
        /*09e0*/ 	.word	0x00023060


	//   ....[120]....
        /*09e4*/ 	.word	0x000230b0


	//   ....[121]....
        /*09e8*/ 	.word	0x00023100


	//   ....[122]....
        /*09ec*/ 	.word	0x00023190


	//   ....[123]....
        /*09f0*/ 	.word	0x00023220


	//   ....[124]....
        /*09f4*/ 	.word	0x00023270


	//   ....[125]....
        /*09f8*/ 	.word	0x000232c0


	//   ....[126]....
        /*09fc*/ 	.word	0x000233b0


	//   ....[127]....
        /*0a00*/ 	.word	0x00023440


	//   ....[128]....
        /*0a04*/ 	.word	0x00023490


	//   ....[129]....
        /*0a08*/ 	.word	0x000234f0


	//   ....[130]....
        /*0a0c*/ 	.word	0x00023590


	//   ....[131]....
        /*0a10*/ 	.word	0x00023620


	//   ....[132]....
        /*0a14*/ 	.word	0x00023670


	//   ....[133]....
        /*0a18*/ 	.word	0x000236c0


	//   ....[134]....
        /*0a1c*/ 	.word	0x00023a70


	//   ....[135]....
        /*0a20*/ 	.word	0x00023d50


	//   ....[136]....
        /*0a24*/ 	.word	0x00023f10


	//   ....[137]....
        /*0a28*/ 	.word	0x00023f60


	//   ....[138]....
        /*0a2c*/ 	.word	0x00023fc0


	//   ....[139]....
        /*0a30*/ 	.word	0x000240b0


	//   ....[140]....
        /*0a34*/ 	.word	0x00024110


	//   ....[141]....
        /*0a38*/ 	.word	0x00024200


	//   ....[142]....
        /*0a3c*/ 	.word	0x00024260


	//   ....[143]....
        /*0a40*/ 	.word	0x00024330


	//   ....[144]....
        /*0a44*/ 	.word	0x00024660


	//   ....[145]....
        /*0a48*/ 	.word	0x00024700


	//   ....[146]....
        /*0a4c*/ 	.word	0x000248a0


	//   ....[147]....
        /*0a50*/ 	.word	0x00024920


	//   ....[148]....
        /*0a54*/ 	.word	0x000249a0


	//   ....[149]....
        /*0a58*/ 	.word	0x00024a20


	//   ....[150]....
        /*0a5c*/ 	.word	0x00024aa0


	//   ....[151]....
        /*0a60*/ 	.word	0x00024b30


	//   ....[152]....
        /*0a64*/ 	.word	0x00024bd0


	//   ....[153]....
        /*0a68*/ 	.word	0x00024c80


	//   ....[154]....
        /*0a6c*/ 	.word	0x00024d00


	//   ....[155]....
        /*0a70*/ 	.word	0x00024d80


	//   ....[156]....
        /*0a74*/ 	.word	0x00024e00


	//   ....[157]....
        /*0a78*/ 	.word	0x00024e90


	//   ....[158]....
        /*0a7c*/ 	.word	0x00024f10


	//   ....[159]....
        /*0a80*/ 	.word	0x00024fc0


	//   ....[160]....
        /*0a84*/ 	.word	0x00025010


	//   ....[161]....
        /*0a88*/ 	.word	0x000250d0


	//   ....[162]....
        /*0a8c*/ 	.word	0x00025200


	//----- nvinfo : EIATTR_REG_RECONFIG
	.align		4
.L_853:
        /*0a90*/ 	.byte	0x01, 0x54
	.zero		2


	//----- nvinfo : EIATTR_SYSCALL_OFFSETS
	.align		4
        /*0a94*/ 	.byte	0x04, 0x46
        /*0a96*/ 	.short	(.L_855 - .L_854)


	//   ....[0]....
.L_854:
        /*0a98*/ 	.word	0x00002370


	//   ....[1]....
        /*0a9c*/ 	.word	0x000024c0


	//   ....[2]....
        /*0aa0*/ 	.word	0x00007ed0


	//   ....[3]....
        /*0aa4*/ 	.word	0x000081f0


	//   ....[4]....
        /*0aa8*/ 	.word	0x0001cf90


	//   ....[5]....
        /*0aac*/ 	.word	0x0001d0e0


	//   ....[6]....
        /*0ab0*/ 	.word	0x0001d1d0


	//   ....[7]....
        /*0ab4*/ 	.word	0x0001da00


	//----- nvinfo : EIATTR_MBARRIER_INSTR_OFFSETS
	.align		4
.L_855:
        /*0ab8*/ 	.byte	0x04, 0x39
        /*0aba*/ 	.short	(.L_857 - .L_856)


	//   ....[0]....
.L_856:
        /*0abc*/ 	.word	0x000002d0
        /*0ac0*/ 	.word	0x000000ff
        /*0ac4*/ 	.word	0x00028c00
        /*0ac8*/ 	.short	0x0100
        /*0aca*/ 	.byte	0x08
	.zero		1


	//   ....[1]....
        /*0acc*/ 	.word	0x000002e0
        /*0ad0*/ 	.word	0x000000ff
        /*0ad4*/ 	.word	0x00028c20
        /*0ad8*/ 	.short	0x0100
        /*0ada*/ 	.byte	0x08
	.zero		1


	//   ....[2]....
        /*0adc*/ 	.word	0x00000390
        /*0ae0*/ 	.word	0x000000ff
        /*0ae4*/ 	.word	0x00028c30
        /*0ae8*/ 	.short	0x0100
        /*0aea*/ 	.byte	0x06
	.zero		1


	//   ....[3]....
        /*0aec*/ 	.word	0x000003a0
        /*0af0*/ 	.word	0x000000ff
        /*0af4*/ 	.word	0x00028c40
        /*0af8*/ 	.short	0x0100
        /*0afa*/ 	.byte	0x06
	.zero		1


	//   ....[4]....
        /*0afc*/ 	.word	0x000003b0
        /*0b00*/ 	.word	0x000000ff
        /*0b04*/ 	.word	0x00028c38
        /*0b08*/ 	.short	0x0100
        /*0b0a*/ 	.byte	0x06
	.zero		1


	//   ....[5]....
        /*0b0c*/ 	.word	0x000003c0
        /*0b10*/ 	.word	0x000000ff
        /*0b14*/ 	.word	0x00028c48
        /*0b18*/ 	.short	0x0100
        /*0b1a*/ 	.byte	0x06
	.zero		1


	//   ....[6]....
        /*0b1c*/ 	.word	0x000004f0
        /*0b20*/ 	.word	0x000000ff
        /*0b24*/ 	.word	0x00028c50
        /*0b28*/ 	.short	0x0100
        /*0b2a*/ 	.byte	0x08
	.zero		1


	//   ....[7]....
        /*0b2c*/ 	.word	0x00000500
        /*0b30*/ 	.word	0x000000ff
        /*0b34*/ 	.word	0x00028c60
        /*0b38*/ 	.short	0x0100
        /*0b3a*/ 	.byte	0x08
	.zero		1


	//   ....[8]....
        /*0b3c*/ 	.word	0x00000510
        /*0b40*/ 	.word	0x000000ff
        /*0b44*/ 	.word	0x00028c58
        /*0b48*/ 	.short	0x0100
        /*0b4a*/ 	.byte	0x08
	.zero		1


	//   ....[9]....
        /*0b4c*/ 	.word	0x00000520
        /*0b50*/ 	.word	0x000000ff
        /*0b54*/ 	.word	0x00028c68
        /*0b58*/ 	.short	0x0100
        /*0b5a*/ 	.byte	0x08
	.zero		1


	//   ....[10]....
        /*0b5c*/ 	.word	0x00000610
        /*0b60*/ 	.word	0x000000ff
        /*0b64*/ 	.word	0x00028c70
        /*0b68*/ 	.short	0x0100
        /*0b6a*/ 	.byte	0x06
	.zero		1


	//   ....[11]....
        /*0b6c*/ 	.word	0x00000620
        /*0b70*/ 	.word	0x000000ff
        /*0b74*/ 	.word	0x00028c80
        /*0b78*/ 	.short	0x0100
        /*0b7a*/ 	.byte	0x06
	.zero		1


	//   ....[12]....
        /*0b7c*/ 	.word	0x00000630
        /*0b80*/ 	.word	0x000000ff
        /*0b84*/ 	.word	0x00028c78
        /*0b88*/ 	.short	0x0100
        /*0b8a*/ 	.byte	0x06
	.zero		1


	//   ....[13]....
        /*0b8c*/ 	.word	0x00000640
        /*0b90*/ 	.word	0x000000ff
        /*0b94*/ 	.word	0x00028c88
        /*0b98*/ 	.short	0x0100
        /*0b9a*/ 	.byte	0x06
	.zero		1


	//   ....[14]....
        /*0b9c*/ 	.word	0x00000770
        /*0ba0*/ 	.word	0x000000ff
        /*0ba4*/ 	.word	0x00028c90
        /*0ba8*/ 	.short	0x0100
        /*0baa*/ 	.byte	0x08
	.zero		1


	//   ....[15]....
        /*0bac*/ 	.word	0x00000780
        /*0bb0*/ 	.word	0x000000ff
        /*0bb4*/ 	.word	0x00028ca0
        /*0bb8*/ 	.short	0x0100
        /*0bba*/ 	.byte	0x08
	.zero		1


	//   ....[16]....
        /*0bbc*/ 	.word	0x00000790
        /*0bc0*/ 	.word	0x000000ff
        /*0bc4*/ 	.word	0x00028c98
        /*0bc8*/ 	.short	0x0100
        /*0bca*/ 	.byte	0x08
	.zero		1


	//   ....[17]....
        /*0bcc*/ 	.word	0x000007a0
        /*0bd0*/ 	.word	0x000000ff
        /*0bd4*/ 	.word	0x00028ca8
        /*0bd8*/ 	.short	0x0100
        /*0bda*/ 	.byte	0x08
	.zero		1


	//   ....[18]....
        /*0bdc*/ 	.word	0x000008d0
        /*0be0*/ 	.word	0x000000ff
        /*0be4*/ 	.word	0x00028cb0
        /*0be8*/ 	.short	0x0100
        /*0bea*/ 	.byte	0x08
	.zero		1


	//   ....[19]....
        /*0bec*/ 	.word	0x000008e0
        /*0bf0*/ 	.word	0x000000ff
        /*0bf4*/ 	.word	0x00028cc0
        /*0bf8*/ 	.short	0x0100
        /*0bfa*/ 	.byte	0x08
	.zero		1


	//   ....[20]....
        /*0bfc*/ 	.word	0x000008f0
        /*0c00*/ 	.word	0x000000ff
        /*0c04*/ 	.word	0x00028cb8
        /*0c08*/ 	.short	0x0100
        /*0c0a*/ 	.byte	0x08
	.zero		1


	//   ....[21]....
        /*0c0c*/ 	.word	0x00000900
        /*0c10*/ 	.word	0x000000ff
        /*0c14*/ 	.word	0x00028cc8
        /*0c18*/ 	.short	0x0100
        /*0c1a*/ 	.byte	0x08
	.zero		1


	//   ....[22]....
        /*0c1c*/ 	.word	0x00003050
        /*0c20*/ 	.word	0x0000004a
        /*0c24*/ 	.word	0x00028c90
        /*0c28*/ 	.short	0x010a
        /*0c2a*/ 	.byte	0x3f
	.zero		1


	//   ....[23]....
        /*0c2c*/ 	.word	0x00003ab0
        /*0c30*/ 	.word	0x0000004a
        /*0c34*/ 	.word	0x00028c90
        /*0c38*/ 	.short	0x010a
        /*0c3a*/ 	.byte	0x3f
	.zero		1


	//   ....[24]....
        /*0c3c*/ 	.word	0x000043c0
        /*0c40*/ 	.word	0x0000004a
        /*0c44*/ 	.word	0x00028c90
        /*0c48*/ 	.short	0x010a
        /*0c4a*/ 	.byte	0x3f
	.zero		1


	//   ....[25]....
        /*0c4c*/ 	.word	0x000045c0
        /*0c50*/ 	.word	0x00000004
        /*0c54*/ 	.word	0x00000000
        /*0c58*/ 	.short	0x0101
        /*0c5a*/ 	.byte	0x3f
	.zero		1


	//   ....[26]....
        /*0c5c*/ 	.word	0x00004600
        /*0c60*/ 	.word	0x0000004a
        /*0c64*/ 	.word	0x00028cb0
        /*0c68*/ 	.short	0x010a
        /*0c6a*/ 	.byte	0x3f
	.zero		1


	//   ....[27]....
        /*0c6c*/ 	.word	0x00004c60
        /*0c70*/ 	.word	0x0000004a
        /*0c74*/ 	.word	0x00000000
        /*0c78*/ 	.short	0x0101
        /*0c7a*/ 	.byte	0x3f
	.zero		1


	//   ....[28]....
        /*0c7c*/ 	.word	0x00005900
        /*0c80*/ 	.word	0x00000009
        /*0c84*/ 	.word	0x00028c50
        /*0c88*/ 	.short	0x010a
        /*0c8a*/ 	.byte	0x3f
	.zero		1


	//   ....[29]....
        /*0c8c*/ 	.word	0x00005cc0
        /*0c90*/ 	.word	0x00000009
        /*0c94*/ 	.word	0x00000000
        /*0c98*/ 	.short	0x0101
        /*0c9a*/ 	.byte	0x3f
	.zero		1


	//   ....[30]....
        /*0c9c*/ 	.word	0x00006600
        /*0ca0*/ 	.word	0x00000015
        /*0ca4*/ 	.word	0x00028c50
        /*0ca8*/ 	.short	0x010a
        /*0caa*/ 	.byte	0x3f
	.zero		1


	//   ....[31]....
        /*0cac*/ 	.word	0x00006650
        /*0cb0*/ 	.word	0x00000015
        /*0cb4*/ 	.word	0x00028c50
        /*0cb8*/ 	.short	0x010a
        /*0cba*/ 	.byte	0x3f
	.zero		1


	//   ....[32]....
        /*0cbc*/ 	.word	0x00006920
        /*0cc0*/ 	.word	0x00000015
        /*0cc4*/ 	.word	0x00000000
        /*0cc8*/ 	.short	0x0101
        /*0cca*/ 	.byte	0x3f
	.zero		1


	//   ....[33]....
        /*0ccc*/ 	.word	0x00007f60
        /*0cd0*/ 	.word	0x00000002
        /*0cd4*/ 	.word	0x00028c00
        /*0cd8*/ 	.short	0x010a
        /*0cda*/ 	.byte	0x3f
	.zero		1


	//   ....[34]....
        /*0cdc*/ 	.word	0x00007fb0
        /*0ce0*/ 	.word	0x00000002
        /*0ce4*/ 	.word	0x00028c00
        /*0ce8*/ 	.short	0x010a
        /*0cea*/ 	.byte	0x3f
	.zero		1


	//   ....[35]....
        /*0cec*/ 	.word	0x00008a80
        /*0cf0*/ 	.word	0x00000002
        /*0cf4*/ 	.word	0x00028c00
        /*0cf8*/ 	.short	0x010a
        /*0cfa*/ 	.byte	0x3f
	.zero		1


	//   ....[36]....
        /*0cfc*/ 	.word	0x00009f80
        /*0d00*/ 	.word	0x00000002
        /*0d04*/ 	.word	0x00028c00
        /*0d08*/ 	.short	0x010a
        /*0d0a*/ 	.byte	0x3f
	.zero		1


	//   ....[37]....
        /*0d0c*/ 	.word	0x0000af20
        /*0d10*/ 	.word	0x0000000e
        /*0d14*/ 	.word	0x00028c30
        /*0d18*/ 	.short	0x010a
        /*0d1a*/ 	.byte	0x3f
	.zero		1


	//   ....[38]....
        /*0d1c*/ 	.word	0x0000afb0
        /*0d20*/ 	.word	0x0000000e
        /*0d24*/ 	.word	0x00028c30
        /*0d28*/ 	.short	0x010a
        /*0d2a*/ 	.byte	0x3f
	.zero		1


	//   ....[39]....
        /*0d2c*/ 	.word	0x0000b490
        /*0d30*/ 	.word	0x00000000
        /*0d34*/ 	.word	0x00000000
        /*0d38*/ 	.short	0x0101
        /*0d3a*/ 	.byte	0x3f
	.zero		1


	//   ....[40]....
        /*0d3c*/ 	.word	0x0000caf0
        /*0d40*/ 	.word	0x0000000e
        /*0d44*/ 	.word	0x00028c50
        /*0d48*/ 	.short	0x010a
        /*0d4a*/ 	.byte	0x3f
	.zero		1


	//   ....[41]....
        /*0d4c*/ 	.word	0x0000cbb0
        /*0d50*/ 	.word	0x0000000e
        /*0d54*/ 	.word	0x00028c50
        /*0d58*/ 	.short	0x010a
        /*0d5a*/ 	.byte	0x3f
	.zero		1


	//   ....[42]....
        /*0d5c*/ 	.word	0x0000ced0
        /*0d60*/ 	.word	0x0000000e
        /*0d64*/ 	.word	0x00000000
        /*0d68*/ 	.short	0x0101
        /*0d6a*/ 	.byte	0x3f
	.zero		1


	//   ....[43]....
        /*0d6c*/ 	.word	0x0000d160
        /*0d70*/ 	.word	0x000000d4
        /*0d74*/ 	.word	0x00028c30
        /*0d78*/ 	.short	0x010a
        /*0d7a*/ 	.byte	0x3f
	.zero		1


	//   ....[44]....
        /*0d7c*/ 	.word	0x0000d1d0
        /*0d80*/ 	.word	0x000000d4
        /*0d84*/ 	.word	0x00028c30
        /*0d88*/ 	.short	0x010a
        /*0d8a*/ 	.byte	0x3f
	.zero		1


	//   ....[45]....
        /*0d8c*/ 	.word	0x0000d4e0
        /*0d90*/ 	.word	0x0000000d
        /*0d94*/ 	.word	0x00000000
        /*0d98*/ 	.short	0x0101
        /*0d9a*/ 	.byte	0x3f
	.zero		1


	//   ....[46]....
        /*0d9c*/ 	.word	0x0000f1d0
        /*0da0*/ 	.word	0x000000d4
        /*0da4*/ 	.word	0x00028c50
        /*0da8*/ 	.short	0x010a
        /*0daa*/ 	.byte	0x3f
	.zero		1


	//   ....[47]....
        /*0dac*/ 	.word	0x0000f220
        /*0db0*/ 	.word	0x000000d4
        /*0db4*/ 	.word	0x00028c50
        /*0db8*/ 	.short	0x010a
        /*0dba*/ 	.byte	0x3f
	.zero		1


	//   ....[48]....
        /*0dbc*/ 	.word	0x0000f520
        /*0dc0*/ 	.word	0x000000d4
        /*0dc4*/ 	.word	0x00000000
        /*0dc8*/ 	.short	0x0101
        /*0dca*/ 	.byte	0x3f
	.zero		1


	//   ....[49]....
        /*0dcc*/ 	.word	0x0000f910
        /*0dd0*/ 	.word	0x0000000e
        /*0dd4*/ 	.word	0x00028c30
        /*0dd8*/ 	.short	0x010a
        /*0dda*/ 	.byte	0x3f
	.zero		1


	//   ....[50]....
        /*0ddc*/ 	.word	0x0000f980
        /*0de0*/ 	.word	0x0000000e
        /*0de4*/ 	.word	0x00028c30
        /*0de8*/ 	.short	0x010a
        /*0dea*/ 	.byte	0x3f
	.zero		1


	//   ....[51]....
        /*0dec*/ 	.word	0x0000fea0
        /*0df0*/ 	.word	0x00000014
        /*0df4*/ 	.word	0x00000000
        /*0df8*/ 	.short	0x0101
        /*0dfa*/ 	.byte	0x3f
	.zero		1


	//   ....[52]....
        /*0dfc*/ 	.word	0x00010ee0
        /*0e00*/ 	.word	0x0000000e
        /*0e04*/ 	.word	0x00028c50
        /*0e08*/ 	.short	0x010a
        /*0e0a*/ 	.byte	0x3f
	.zero		1


	//   ....[53]....
        /*0e0c*/ 	.word	0x00010f30
        /*0e10*/ 	.word	0x0000000e
        /*0e14*/ 	.word	0x00028c50
        /*0e18*/ 	.short	0x010a
        /*0e1a*/ 	.byte	0x3f
	.zero		1


	//   ....[54]....
        /*0e1c*/ 	.word	0x00011210
        /*0e20*/ 	.word	0x0000000e
        /*0e24*/ 	.word	0x00000000
        /*0e28*/ 	.short	0x0101
        /*0e2a*/ 	.byte	0x3f
	.zero		1


	//   ....[55]....
        /*0e2c*/ 	.word	0x00011350
        /*0e30*/ 	.word	0x000000ce
        /*0e34*/ 	.word	0x00028c30
        /*0e38*/ 	.short	0x010a
        /*0e3a*/ 	.byte	0x3f
	.zero		1


	//   ....[56]....
        /*0e3c*/ 	.word	0x000113c0
        /*0e40*/ 	.word	0x000000ce
        /*0e44*/ 	.word	0x00028c30
        /*0e48*/ 	.short	0x010a
        /*0e4a*/ 	.byte	0x3f
	.zero		1


	//   ....[57]....
        /*0e4c*/ 	.word	0x00011730
        /*0e50*/ 	.word	0x0000000c
        /*0e54*/ 	.word	0x00000000
        /*0e58*/ 	.short	0x0101
        /*0e5a*/ 	.byte	0x3f
	.zero		1


	//   ....[58]....
        /*0e5c*/ 	.word	0x000133e0
        /*0e60*/ 	.word	0x000000ce
        /*0e64*/ 	.word	0x00028c50
        /*0e68*/ 	.short	0x010a
        /*0e6a*/ 	.byte	0x3f
	.zero		1


	//   ....[59]....
        /*0e6c*/ 	.word	0x00013430
        /*0e70*/ 	.word	0x000000ce
        /*0e74*/ 	.word	0x00028c50
        /*0e78*/ 	.short	0x010a
        /*0e7a*/ 	.byte	0x3f
	.zero		1


	//   ....[60]....
        /*0e7c*/ 	.word	0x00013730
        /*0e80*/ 	.word	0x000000ce
        /*0e84*/ 	.word	0x00000000
        /*0e88*/ 	.short	0x0101
        /*0e8a*/ 	.byte	0x3f
	.zero		1


	//   ....[61]....
        /*0e8c*/ 	.word	0x00015f50
        /*0e90*/ 	.word	0x00000008
        /*0e94*/ 	.word	0x00000000
        /*0e98*/ 	.short	0x0101
        /*0e9a*/ 	.byte	0x3f
	.zero		1


	//   ....[62]....
        /*0e9c*/ 	.word	0x00016c30
        /*0ea0*/ 	.word	0x00000008
        /*0ea4*/ 	.word	0x00000000
        /*0ea8*/ 	.short	0x0101
        /*0eaa*/ 	.byte	0x3f
	.zero		1


	//   ....[63]....
        /*0eac*/ 	.word	0x0001acd0
        /*0eb0*/ 	.word	0x00000012
        /*0eb4*/ 	.word	0x00028c20
        /*0eb8*/ 	.short	0x010a
        /*0eba*/ 	.byte	0x3f
	.zero		1


	//   ....[64]....
        /*0ebc*/ 	.word	0x0001ada0
        /*0ec0*/ 	.word	0x00000007
        /*0ec4*/ 	.word	0x00028ca0
        /*0ec8*/ 	.short	0x010a
        /*0eca*/ 	.byte	0x3f
	.zero		1


	//   ....[65]....
        /*0ecc*/ 	.word	0x0001afe0
        /*0ed0*/ 	.word	0x00000007
        /*0ed4*/ 	.word	0x00028cc0
        /*0ed8*/ 	.short	0x010a
        /*0eda*/ 	.byte	0x3f
	.zero		1


	//   ....[66]....
        /*0edc*/ 	.word	0x0001ba40
        /*0ee0*/ 	.word	0x00000006
        /*0ee4*/ 	.word	0x00028ca0
        /*0ee8*/ 	.short	0x010a
        /*0eea*/ 	.byte	0x3f
	.zero		1


	//   ....[67]....
        /*0eec*/ 	.word	0x0001bc70
        /*0ef0*/ 	.word	0x00000006
        /*0ef4*/ 	.word	0x00028cc0
        /*0ef8*/ 	.short	0x010a
        /*0efa*/ 	.byte	0x3f
	.zero		1


	//   ....[68]....
        /*0efc*/ 	.word	0x0001d5d0
        /*0f00*/ 	.word	0x00000000
        /*0f04*/ 	.word	0x00028c40
        /*0f08*/ 	.short	0x010a
        /*0f0a*/ 	.byte	0x3f
	.zero		1


	//   ....[69]....
        /*0f0c*/ 	.word	0x0001e0a0
        /*0f10*/ 	.word	0x00000012
        /*0f14*/ 	.word	0x00028c00
        /*0f18*/ 	.short	0x0107
        /*0f1a*/ 	.byte	0x3f
	.zero		1


	//   ....[70]....
        /*0f1c*/ 	.word	0x0001e190
        /*0f20*/ 	.word	0x00000012
        /*0f24*/ 	.word	0x00028c00
        /*0f28*/ 	.short	0x0101
        /*0f2a*/ 	.byte	0x3f
	.zero		1


	//   ....[71]....
        /*0f2c*/ 	.word	0x0001e1b0
        /*0f30*/ 	.word	0x00000012
        /*0f34*/ 	.word	0x00028c20
        /*0f38*/ 	.short	0x010a
        /*0f3a*/ 	.byte	0x3f
	.zero		1


	//   ....[72]....
        /*0f3c*/ 	.word	0x0001e290
        /*0f40*/ 	.word	0x00000000
        /*0f44*/ 	.word	0x00028c60
        /*0f48*/ 	.short	0x010a
        /*0f4a*/ 	.byte	0x3f
	.zero		1


	//   ....[73]....
        /*0f4c*/ 	.word	0x0001ef60
        /*0f50*/ 	.word	0x00000002
        /*0f54*/ 	.word	0x00028c40
        /*0f58*/ 	.short	0x010a
        /*0f5a*/ 	.byte	0x3f
	.zero		1


	//   ....[74]....
        /*0f5c*/ 	.word	0x0001f1b0
        /*0f60*/ 	.word	0x00000002
        /*0f64*/ 	.word	0x00028c60
        /*0f68*/ 	.short	0x010a
        /*0f6a*/ 	.byte	0x3f
	.zero		1


	//   ....[75]....
        /*0f6c*/ 	.word	0x0001fd50
        /*0f70*/ 	.word	0x00000002
        /*0f74*/ 	.word	0x00028c40
        /*0f78*/ 	.short	0x010a
        /*0f7a*/ 	.byte	0x3f
	.zero		1


	//   ....[76]....
        /*0f7c*/ 	.word	0x0001ffa0
        /*0f80*/ 	.word	0x00000002
        /*0f84*/ 	.word	0x00028c60
        /*0f88*/ 	.short	0x010a
        /*0f8a*/ 	.byte	0x3f
	.zero		1


	//   ....[77]....
        /*0f8c*/ 	.word	0x00020ae0
        /*0f90*/ 	.word	0x00000003
        /*0f94*/ 	.word	0x00028c40
        /*0f98*/ 	.short	0x010a
        /*0f9a*/ 	.byte	0x3f
	.zero		1


	//   ....[78]....
        /*0f9c*/ 	.word	0x00020d30
        /*0fa0*/ 	.word	0x00000003
        /*0fa4*/ 	.word	0x00028c60
        /*0fa8*/ 	.short	0x010a
        /*0faa*/ 	.byte	0x3f
	.zero		1


	//   ....[79]....
        /*0fac*/ 	.word	0x00022a90
        /*0fb0*/ 	.word	0x00000000
        /*0fb4*/ 	.word	0x00028c20
        /*0fb8*/ 	.short	0x010a
        /*0fba*/ 	.byte	0x3f
	.zero		1


	//   ....[80]....
        /*0fbc*/ 	.word	0x00022c70
        /*0fc0*/ 	.word	0x00000006
        /*0fc4*/ 	.word	0x00000000
        /*0fc8*/ 	.short	0x010a
        /*0fca*/ 	.byte	0x3f
	.zero		1


	//   ....[81]....
        /*0fcc*/ 	.word	0x00022ca0
        /*0fd0*/ 	.word	0x00000007
        /*0fd4*/ 	.word	0x00000000
        /*0fd8*/ 	.short	0x010a
        /*0fda*/ 	.byte	0x3f
	.zero		1


	//   ....[82]....
        /*0fdc*/ 	.word	0x00022d00
        /*0fe0*/ 	.word	0x00000004
        /*0fe4*/ 	.word	0x00000000
        /*0fe8*/ 	.short	0x010a
        /*0fea*/ 	.byte	0x3f
	.zero		1


	//   ....[83]....
        /*0fec*/ 	.word	0x00022d30
        /*0ff0*/ 	.word	0x00000003
        /*0ff4*/ 	.word	0x00000000
        /*0ff8*/ 	.short	0x010a
        /*0ffa*/ 	.byte	0x3f
	.zero		1


	//   ....[84]....
        /*0ffc*/ 	.word	0x00022d90
        /*1000*/ 	.word	0x0000004a
        /*1004*/ 	.word	0x00028c90
        /*1008*/ 	.short	0x010a
        /*100a*/ 	.byte	0x3f
	.zero		1


	//   ....[85]....
        /*100c*/ 	.word	0x00022de0
        /*1010*/ 	.word	0x0000004a
        /*1014*/ 	.word	0x00028c90
        /*1018*/ 	.short	0x010a
        /*101a*/ 	.byte	0x3f
	.zero		1


	//   ....[86]....
        /*101c*/ 	.word	0x00022e30
        /*1020*/ 	.word	0x0000004a
        /*1024*/ 	.word	0x00028c90
        /*1028*/ 	.short	0x010a
        /*102a*/ 	.byte	0x3f
	.zero		1


	//   ....[87]....
        /*102c*/ 	.word	0x00022e80
        /*1030*/ 	.word	0x0000004a
        /*1034*/ 	.word	0x00028cb0
        /*1038*/ 	.short	0x010a
        /*103a*/ 	.byte	0x3f
	.zero		1


	//   ....[88]....
        /*103c*/ 	.word	0x00022ed0
        /*1040*/ 	.word	0x00000009
        /*1044*/ 	.word	0x00028c50
        /*1048*/ 	.short	0x010a
        /*104a*/ 	.byte	0x3f
	.zero		1


	//   ....[89]....
        /*104c*/ 	.word	0x00022f20
        /*1050*/ 	.word	0x00000015
        /*1054*/ 	.word	0x00028c50
        /*1058*/ 	.short	0x010a
        /*105a*/ 	.byte	0x3f
	.zero		1


	//   ....[90]....
        /*105c*/ 	.word	0x00023300
        /*1060*/ 	.word	0x00000002
        /*1064*/ 	.word	0x00028c00
        /*1068*/ 	.short	0x010a
        /*106a*/ 	.byte	0x3f
	.zero		1


	//   ....[91]....
        /*106c*/ 	.word	0x00023710
        /*1070*/ 	.word	0x00000002
        /*1074*/ 	.word	0x00028c00
        /*1078*/ 	.short	0x010a
        /*107a*/ 	.byte	0x3f
	.zero		1


	//   ....[92]....
        /*107c*/ 	.word	0x00023760
        /*1080*/ 	.word	0x0000000e
        /*1084*/ 	.word	0x00028c30
        /*1088*/ 	.short	0x010a
        /*108a*/ 	.byte	0x3f
	.zero		1


	//   ....[93]....
        /*108c*/ 	.word	0x000237b0
        /*1090*/ 	.word	0x0000000e
        /*1094*/ 	.word	0x00028c50
        /*1098*/ 	.short	0x010a
        /*109a*/ 	.byte	0x3f
	.zero		1


	//   ....[94]....
        /*109c*/ 	.word	0x00023800
        /*10a0*/ 	.word	0x000000d4
        /*10a4*/ 	.word	0x00028c30
        /*10a8*/ 	.short	0x010a
        /*10aa*/ 	.byte	0x3f
	.zero		1


	//   ....[95]....
        /*10ac*/ 	.word	0x00023850
        /*10b0*/ 	.word	0x000000d4
        /*10b4*/ 	.word	0x00028c50
        /*10b8*/ 	.short	0x010a
        /*10ba*/ 	.byte	0x3f
	.zero		1


	//   ....[96]....
        /*10bc*/ 	.word	0x000238a0
        /*10c0*/ 	.word	0x0000000e
        /*10c4*/ 	.word	0x00028c30
        /*10c8*/ 	.short	0x010a
        /*10ca*/ 	.byte	0x3f
	.zero		1


	//   ....[97]....
        /*10cc*/ 	.word	0x000238f0
        /*10d0*/ 	.word	0x0000000e
        /*10d4*/ 	.word	0x00028c50
        /*10d8*/ 	.short	0x010a
        /*10da*/ 	.byte	0x3f
	.zero		1


	//   ....[98]....
        /*10dc*/ 	.word	0x00023940
        /*10e0*/ 	.word	0x000000ce
        /*10e4*/ 	.word	0x00028c30
        /*10e8*/ 	.short	0x010a
        /*10ea*/ 	.byte	0x3f
	.zero		1


	//   ....[99]....
        /*10ec*/ 	.word	0x00023990
        /*10f0*/ 	.word	0x000000ce
        /*10f4*/ 	.word	0x00028c50
        /*10f8*/ 	.short	0x010a
        /*10fa*/ 	.byte	0x3f
	.zero		1


	//   ....[100]....
        /*10fc*/ 	.word	0x00023b30
        /*1100*/ 	.word	0x00000012
        /*1104*/ 	.word	0x00028c20
        /*1108*/ 	.short	0x010a
        /*110a*/ 	.byte	0x3f
	.zero		1


	//   ....[101]....
        /*110c*/ 	.word	0x00023b80
        /*1110*/ 	.word	0x00000007
        /*1114*/ 	.word	0x00028ca0
        /*1118*/ 	.short	0x010a
        /*111a*/ 	.byte	0x3f
	.zero		1


	//   ....[102]....
        /*111c*/ 	.word	0x00023bd0
        /*1120*/ 	.word	0x00000007
        /*1124*/ 	.word	0x00028cc0
        /*1128*/ 	.short	0x010a
        /*112a*/ 	.byte	0x3f
	.zero		1


	//   ....[103]....
        /*112c*/ 	.word	0x00023c20
        /*1130*/ 	.word	0x00000006
        /*1134*/ 	.word	0x00028ca0
        /*1138*/ 	.short	0x010a
        /*113a*/ 	.byte	0x3f
	.zero		1


	//   ....[104]....
        /*113c*/ 	.word	0x00023c70
        /*1140*/ 	.word	0x00000006
        /*1144*/ 	.word	0x00028cc0
        /*1148*/ 	.short	0x010a
        /*114a*/ 	.byte	0x3f
	.zero		1


	//   ....[105]....
        /*114c*/ 	.word	0x00023e10
        /*1150*/ 	.word	0x00000000
        /*1154*/ 	.word	0x00028c40
        /*1158*/ 	.short	0x010a
        /*115a*/ 	.byte	0x3f
	.zero		1


	//   ....[106]....
        /*115c*/ 	.word	0x00024370
        /*1160*/ 	.word	0x00000012
        /*1164*/ 	.word	0x00028c20
        /*1168*/ 	.short	0x010a
        /*116a*/ 	.byte	0x3f
	.zero		1


	//   ....[107]....
        /*116c*/ 	.word	0x000243c0
        /*1170*/ 	.word	0x00000000
        /*1174*/ 	.word	0x00028c60
        /*1178*/ 	.short	0x010a
        /*117a*/ 	.byte	0x3f
	.zero		1


	//   ....[108]....
        /*117c*/ 	.word	0x00024410
        /*1180*/ 	.word	0x00000002
        /*1184*/ 	.word	0x00028c40
        /*1188*/ 	.short	0x010a
        /*118a*/ 	.byte	0x3f
	.zero		1


	//   ....[109]....
        /*118c*/ 	.word	0x00024460
        /*1190*/ 	.word	0x00000002
        /*1194*/ 	.word	0x00028c60
        /*1198*/ 	.short	0x010a
        /*119a*/ 	.byte	0x3f
	.zero		1


	//   ....[110]....
        /*119c*/ 	.word	0x000244b0
        /*11a0*/ 	.word	0x00000002
        /*11a4*/ 	.word	0x00028c40
        /*11a8*/ 	.short	0x010a
        /*11aa*/ 	.byte	0x3f
	.zero		1


	//   ....[111]....
        /*11ac*/ 	.word	0x00024500
        /*11b0*/ 	.word	0x00000002
        /*11b4*/ 	.word	0x00028c60
        /*11b8*/ 	.short	0x010a
        /*11ba*/ 	.byte	0x3f
	.zero		1


	//   ....[112]....
        /*11bc*/ 	.word	0x00024550
        /*11c0*/ 	.word	0x00000003
        /*11c4*/ 	.word	0x00028c40
        /*11c8*/ 	.short	0x010a
        /*11ca*/ 	.byte	0x3f
	.zero		1


	//   ....[113]....
        /*11cc*/ 	.word	0x000245a0
        /*11d0*/ 	.word	0x00000003
        /*11d4*/ 	.word	0x00028c60
        /*11d8*/ 	.short	0x010a
        /*11da*/ 	.byte	0x3f
	.zero		1


	//   ....[114]....
        /*11dc*/ 	.word	0x00025120
        /*11e0*/ 	.word	0x00000000
        /*11e4*/ 	.word	0x00028c20
        /*11e8*/ 	.short	0x010a
        /*11ea*/ 	.byte	0x3f
	.zero		1


	//   ....[115]....
        /*11ec*/ 	.word	0x000252c0
        /*11f0*/ 	.word	0x00000006
        /*11f4*/ 	.word	0x00000000
        /*11f8*/ 	.short	0x010a
        /*11fa*/ 	.byte	0x3f
	.zero		1


	//   ....[116]....
        /*11fc*/ 	.word	0x00025310
        /*1200*/ 	.word	0x00000007
        /*1204*/ 	.word	0x00000000
        /*1208*/ 	.short	0x010a
        /*120a*/ 	.byte	0x3f
	.zero		1


	//   ....[117]....
        /*120c*/ 	.word	0x00025360
        /*1210*/ 	.word	0x00000004
        /*1214*/ 	.word	0x00000000
        /*1218*/ 	.short	0x010a
        /*121a*/ 	.byte	0x3f
	.zero		1


	//----- nvinfo : EIATTR_NUM_MBARRIERS
	.align		4
.L_857:
        /*121c*/ 	.byte	0x03, 0x38
        /*121e*/ 	.short	0x0016


	//----- nvinfo : EIATTR_EXIT_INSTR_OFFSETS
	.align		4
        /*1220*/ 	.byte	0x04, 0x1c
        /*1222*/ 	.short	(.L_859 - .L_858)


	//   ....[0]....
.L_858:
        /*1224*/ 	.word	0x00022d80


	//----- nvinfo : EIATTR_MAX_THREADS
	.align		4
.L_859:
        /*1228*/ 	.byte	0x04, 0x05
        /*122a*/ 	.short	(.L_861 - .L_860)
.L_860:
        /*122c*/ 	.word	0x00000180
        /*1230*/ 	.word	0x00000001
        /*1234*/ 	.word	0x00000001


	//----- nvinfo : EIATTR_CRS_STACK_SIZE
	.align		4
.L_861:
        /*1238*/ 	.byte	0x04, 0x1e
        /*123a*/ 	.short	(.L_863 - .L_862)
.L_862:
        /*123c*/ 	.word	0x00000000


	//----- nvinfo : EIATTR_CBANK_PARAM_SIZE
	.align		4
.L_863:
        /*1240*/ 	.byte	0x03, 0x19
        /*1242*/ 	.short	0x0af0


	//----- nvinfo : EIATTR_PARAM_CBANK
	.align		4
        /*1244*/ 	.byte	0x04, 0x0a
        /*1246*/ 	.short	(.L_865 - .L_864)
	.align		4
.L_864:
        /*1248*/ 	.word	index@(.nv.constant0._ZN7cutlass13device_kernelIN5flash11enable_sm90INS1_16FlashAttnFwdSm90INS1_25CollectiveMainloopFwdSm90ILi2EN4cute5tupleIJNS5_1CILi1EEES8_S8_EEENS6_IJNS7_ILi64EEESA_SA_EEELi512ENS_10bfloat16_tEfNS_4arch4Sm90ELb0ELb1ELb0ELb1ELb0ELb1ELb0ELb0ELb0ELb1ELb1ELb0EEENS1_21CollectiveEpilogueFwdINS6_IJSA_NS7_ILi512EEESA_EEES9_SC_SE_Li256ELb1ELb1ELb1ELb0EEENS1_36VarlenDynamicPersistentTileSchedulerILi64ELi64ELi256ELi128ELb1ELb1ELb1ELb1ELb0ELb1EEEEEEEEEvNT_6ParamsE)
        /*124c*/ 	.short	0x0210
        /*124e*/ 	.short	0x0af0


	//----- nvinfo : EIATTR_SW_WAR
	.align		4
.L_865:
        /*1250*/ 	.byte	0x04, 0x36
        /*1252*/ 	.short	(.L_867 - .L_866)
.L_866:
        /*1254*/ 	.word	0x00000008
.L_867:


//--------------------- .nv.info._ZN7cutlass13device_kernelIN5flash11enable_sm90INS1_16FlashAttnFwdSm90INS1_25CollectiveMainloopFwdSm90ILi2EN4cute5tupleIJNS5_1CILi1EEES8_S8_EEENS6_IJNS7_ILi64EEESA_SA_EEELi512ENS_10bfloat16_tEfNS_4arch4Sm90ELb0ELb1ELb0ELb1ELb0ELb0ELb1ELb0ELb0ELb1ELb1ELb0EEENS1_21CollectiveEpilogueFwdINS6_IJSA_NS7_ILi512EEESA_EEES9_SC_SE_Li256ELb1ELb1ELb1ELb0EEENS1_36VarlenDynamicPersistentTileSchedulerILi64ELi64ELi256ELi128ELb1ELb1ELb1ELb1ELb0ELb1EEEEEEEEEvNT_6ParamsE --------------------------
	.section	.nv.info._ZN7cutlass13device_kernelIN5flash11enable_sm90INS1_16FlashAttnFwdSm90INS1_25CollectiveMainloopFwdSm90ILi2EN4cute5tupleIJNS5_1CILi1EEES8_S8_EEENS6_IJNS7_ILi64EEESA_SA_EEELi512ENS_10bfloat16_tEfNS_4arch4Sm90ELb0ELb1ELb0ELb1ELb0ELb0ELb1ELb0ELb0ELb1ELb1ELb0EEENS1_21CollectiveEpilogueFwdINS6_IJSA_NS7_ILi512EEESA_EEES9_SC_SE_Li256ELb1ELb1ELb1ELb0EEENS1_36VarlenDynamicPersistentTileSchedulerILi64ELi64ELi256ELi128ELb1ELb1ELb1ELb1ELb0ELb1EEEEEEEEEvNT_6ParamsE,"",@"SHT_CUDA_INFO"
	.sectionflags	@""
	.align	4


	//----- nvinfo : EIATTR_CUDA_API_VERSION
	.align		4
        /*0000*/ 	.byte	0x04, 0x37
        /*0002*/ 	.short	(.L_869 - .L_868)
.L_868:
        /*0004*/ 	.word	0x00000082


	//----- nvinfo : EIATTR_KPARAM_INFO
	.align		4
.L_869:
        /*0008*/ 	.byte	0x04, 0x17
        /*000a*/ 	.short	(.L_871 - .L_870)
.L_870:
        /*000c*/ 	.word	0x00000000
        /*0010*/ 	.short	0x0000
        /*0012*/ 	.short	0x0070
        /*0014*/ 	.byte	0x00, 0xf0, 0x01, 0x2e


	//----- nvinfo : EIATTR_SPARSE_MMA_MASK
	.align		4
.L_871:
        /*0018*/ 	.byte	0x03, 0x50
        /*001a*/ 	.short	0x0000


	//----- nvinfo : EIATTR_MAXREG_COUNT
	.align		4
        /*001c*/ 	.byte	0x03, 0x1b
        /*001e*/ 	.short	0x00a8


	//----- nvinfo : EIATTR_NUM_BARRIERS
	.align		4
        /*0020*/ 	.byte	0x02, 0x4c
        /*0022*/ 	.byte	0x10
	.zero		1


	//----- nvinfo : EIATTR_EXTERNS
	.align		4
        /*0024*/ 	.byte	0x04, 0x0f
        /*0026*/ 	.short	(.L_873 - .L_872)


	//   ....[0]....
	.align		4
.L_872:
        /*0028*/ 	.word	index@(__assertfail)


	//----- nvinfo : EIATTR_ANNOTATIONS
	.align		4
.L_873:
        /*002c*/ 	.byte	0x04, 0x55
        /*002e*/ 	.short	(.L_875 - .L_874)


	//   ....[0]....
.L_874:
        /* <DEDUP_REMOVED lines=88> */


	//----- nvinfo : EIATTR_MERCURY_ISA_VERSION
	.align		4
.L_875:
        /*0598*/ 	.byte	0x03, 0x5f
        /*059a*/ 	.short	0x0101


	//----- nvinfo : EIATTR_UNUSED_LOAD_BYTE_OFFSET
	.align		4
        /*059c*/ 	.byte	0x04, 0x44
        /*059e*/ 	.short	(.L_877 - .L_876)


	//   ....[0]....
.L_876:
        /*05a0*/ 	.word	0x00000a30
        /*05a4*/ 	.word	0x0000fff0


	//   ....[1]....
        /*05a8*/ 	.word	0x00011770
        /*05ac*/ 	.word	0x0000fff0


	//----- nvinfo : EIATTR_INT_WARP_WIDE_INSTR_OFFSETS
	.align		4
.L_877:
        /*05b0*/ 	.byte	0x04, 0x31
        /*05b2*/ 	.short	(.L_879 - .L_878)


	//   ....[0]....
.L_878:
        /*05b4*/ 	.word	0x00000130


	//   ....[1]....
        /*05b8*/ 	.word	0x00000170


	//   ....[2]....
        /*05bc*/ 	.word	0x000001e0


	//   ....[3]....
        /*05c0*/ 	.word	0x000001f0


	//   ....[4]....
        /*05c4*/ 	.word	0x00017e50


	//   ....[5]....
        /*05c8*/ 	.word	0x00017eb0


	//   ....[6]....
        /*05cc*/ 	.word	0x0001d890


	//   ....[7]....
        /*05d0*/ 	.word	0x0001d920


	//----- nvinfo : EIATTR_COOP_GROUP_MASK_REGIDS
	.align		4
.L_879:
        /*05d4*/ 	.byte	0x04, 0x29
        /*05d6*/ 	.short	(.L_881 - .L_880)


	//   ....[0]....
.L_880:
        /*05d8*/ 	.word	0xffffffff


	//   ....[1]....
        /*05dc*/ 	.word	0xffffffff


	//   ....[2]....
        /*05e0*/ 	.word	0xffffffff


	//   ....[3]....
        /*05e4*/ 	.word	0xffffffff


	//   ....[4]....
        /*05e8*/ 	.word	0xffffffff


	//   ....[5]....
        /*05ec*/ 	.word	0xffffffff


	//   ....[6]....
        /*05f0*/ 	.word	0xffffffff


	//   ....[7]....
        /*05f4*/ 	.word	0xffffffff


	//   ....[8]....
        /*05f8*/ 	.word	0xffffffff


	//   ....[9]....
        /*05fc*/ 	.word	0xffffffff


	//   ....[10]....
        /*0600*/ 	.word	0xffffffff


	//   ....[11]....
        /*0604*/ 	.word	0xffffffff


	//   ....[12]....
        /*0608*/ 	.word	0xffffffff


	//   ....[13]....
        /*060c*/ 	.word	0xffffffff


	//   ....[14]....
        /*0610*/ 	.word	0xffffffff


	//   ....[15]....
        /*0614*/ 	.word	0xffffffff


	//   ....[16]....
        /*0618*/ 	.word	0xffffffff


	//   ....[17]....
        /*061c*/ 	.word	0xffffffff


	//   ....[18]....
        /*0620*/ 	.word	0xffffffff


	//   ....[19]....
        /*0624*/ 	.word	0xffffffff


	//   ....[20]....
        /*0628*/ 	.word	0xffffffff


	//   ....[21]....
        /*062c*/ 	.word	0xffffffff


	//   ....[22]....
        /*0630*/ 	.word	0xffffffff


	//   ....[23]....
        /*0634*/ 	.word	0xffffffff


	//   ....[24]....
        /*0638*/ 	.word	0xffffffff


	//   ....[25]....
        /*063c*/ 	.word	0xffffffff


	//   ....[26]....
        /*0640*/ 	.word	0xffffffff


	//   ....[27]....
        /*0644*/ 	.word	0xffffffff


	//   ....[28]....
        /*0648*/ 	.word	0xffffffff


	//   ....[29]....
        /*064c*/ 	.word	0xffffffff


	//   ....[30]....
        /*0650*/ 	.word	0xffffffff


	//   ....[31]....
        /*0654*/ 	.word	0xffffffff


	//   ....[32]....
        /*0658*/ 	.word	0xffffffff


	//   ....[33]....
        /*065c*/ 	.word	0xffffffff


	//   ....[34]....
        /*0660*/ 	.word	0xffffffff


	//   ....[35]....
        /*0664*/ 	.word	0xffffffff


	//   ....[36]....
        /*0668*/ 	.word	0xffffffff


	//   ....[37]....
        /*066c*/ 	.word	0xffffffff


	//   ....[38]....
        /*0670*/ 	.word	0xffffffff


	//   ....[39]....
        /*0674*/ 	.word	0xffffffff


	//   ....[40]....
        /*0678*/ 	.word	0xffffffff


	//   ....[41]....
        /*067c*/ 	.word	0xffffffff


	//   ....[42]....
        /*0680*/ 	.word	0xffffffff


	//   ....[43]....
        /*0684*/ 	.word	0xffffffff


	//   ....[44]....
        /*0688*/ 	.word	0xffffffff


	//   ....[45]....
        /*068c*/ 	.word	0xffffffff


	//   ....[46]....
        /*0690*/ 	.word	0xffffffff


	//   ....[47]....
        /*0694*/ 	.word	0xffffffff


	//   ....[48]....
        /*0698*/ 	.word	0xffffffff


	//   ....[49]....
        /*069c*/ 	.word	0xffffffff


	//   ....[50]....
        /*06a0*/ 	.word	0xffffffff


	//   ....[51]....
        /*06a4*/ 	.word	0xffffffff


	//   ....[52]....
        /*06a8*/ 	.word	0xffffffff


	//   ....[53]....
        /*06ac*/ 	.word	0xffffffff


	//   ....[54]....
        /*06b0*/ 	.word	0xffffffff


	//   ....[55]....
        /*06b4*/ 	.word	0xffffffff


	//   ....[56]....
        /*06b8*/ 	.word	0xffffffff


	//   ....[57]....
        /*06bc*/ 	.word	0xffffffff


	//   ....[58]....
        /*06c0*/ 	.word	0xffffffff


	//   ....[59]....
        /*06c4*/ 	.word	0xffffffff


	//   ....[60]....
        /*06c8*/ 	.word	0xffffffff


	//   ....[61]....
        /*06cc*/ 	.word	0xffffffff


	//   ....[62]....
        /*06d0*/ 	.word	0xffffffff


	//   ....[63]....
        /*06d4*/ 	.word	0xffffffff


	//   ....[64]....
        /*06d8*/ 	.word	0xffffffff


	//   ....[65]....
        /*06dc*/ 	.word	0xffffffff


	//   ....[66]....
        /*06e0*/ 	.word	0xffffffff


	//   ....[67]....
        /*06e4*/ 	.word	0xffffffff


	//   ....[68]....
        /*06e8*/ 	.word	0xffffffff


	//   ....[69]....
        /*06ec*/ 	.word	0xffffffff


	//   ....[70]....
        /*06f0*/ 	.word	0xffffffff


	//   ....[71]....
        /*06f4*/ 	.word	0xffffffff


	//   ....[72]....
        /*06f8*/ 	.word	0xffffffff


	//   ....[73]....
        /*06fc*/ 	.word	0xffffffff


	//   ....[74]....
        /*0700*/ 	.word	0xffffffff


	//   ....[75]....
        /*0704*/ 	.word	0xffffffff


	//   ....[76]....
        /*0708*/ 	.word	0xffffffff


	//   ....[77]....
        /*070c*/ 	.word	0xffffffff


	//   ....[78]....
        /*0710*/ 	.word	0xffffffff


	//   ....[79]....
        /*0714*/ 	.word	0xffffffff


	//   ....[80]....
        /*0718*/ 	.word	0xffffffff


	//   ....[81]....
        /*071c*/ 	.word	0xffffffff


	//   ....[82]....
        /*0720*/ 	.word	0xffffffff


	//   ....[83]....
        /*0724*/ 	.word	0xffffffff


	//   ....[84]....
        /*0728*/ 	.word	0xffffffff


	//   ....[85]....
        /*072c*/ 	.word	0xffffffff


	//   ....[86]....
        /*0730*/ 	.word	0xffffffff


	//   ....[87]....
        /*0734*/ 	.word	0xffffffff


	//   ....[88]....
        /*0738*/ 	.word	0xffffffff


	//   ....[89]....
        /*073c*/ 	.word	0xffffffff


	//   ....[90]....
        /*0740*/ 	.word	0xffffffff


	//   ....[91]....
        /*0744*/ 	.word	0xffffffff


	//   ....[92]....
        /*0748*/ 	.word	0xffffffff


	//   ....[93]....
        /*074c*/ 	.word	0xffffffff


	//   ....[94]....
        /*0750*/ 	.word	0xffffffff


	//   ....[95]....
        /*0754*/ 	.word	0xffffffff


	//   ....[96]....
        /*0758*/ 	.word	0xffffffff


	//   ....[97]....
        /*075c*/ 	.word	0xffffffff


	//   ....[98]....
        /*0760*/ 	.word	0xffffffff


	//   ....[99]....
        /*0764*/ 	.word	0xffffffff


	//   ....[100]....
        /*0768*/ 	.word	0xffffffff


	//   ....[101]....
        /*076c*/ 	.word	0xffffffff


	//   ....[102]....
        /*0770*/ 	.word	0xffffffff


	//   ....[103]....
        /*0774*/ 	.word	0xffffffff


	//   ....[104]....
        /*0778*/ 	.word	0xffffffff


	//   ....[105]....
        /*077c*/ 	.word	0xffffffff


	//   ....[106]....
        /*0780*/ 	.word	0xffffffff


	//   ....[107]....
        /*0784*/ 	.word	0xffffffff


	//   ....[108]....
        /*0788*/ 	.word	0xffffffff


	//   ....[109]....
        /*078c*/ 	.word	0xffffffff


	//   ....[110]....
        /*0790*/ 	.word	0xffffffff


	//   ....[111]....
        /*0794*/ 	.word	0xffffffff


	//   ....[112]....
        /*0798*/ 	.word	0xffffffff


	//   ....[113]....
        /*079c*/ 	.word	0x0500000f


	//   ....[114]....
        /*07a0*/ 	.word	0x0500000f


	//   ....[115]....
        /*07a4*/ 	.word	0x0500000f


	//   ....[116]....
        /*07a8*/ 	.word	0x0500000f


	//   ....[117]....
        /*07ac*/ 	.word	0x0500000f


	//   ....[118]....
        /*07b0*/ 	.word	0x0500000f


	//   ....[119]....
        /*07b4*/ 	.word	0x0500000f


	//   ....[120]....
        /*07b8*/ 	.word	0x0500000f


	//   ....[121]....
        /*07bc*/ 	.word	0x0500000f


	//   ....[122]....
        /*07c0*/ 	.word	0x0500000f


	//   ....[123]....
        /*07c4*/ 	.word	0x0500000f


	//   ....[124]....
        /*07c8*/ 	.word	0x0500000f


	//   ....[125]....
        /*07cc*/ 	.word	0x0500000f


	//   ....[126]....
        /*07d0*/ 	.word	0x0500000f


	//   ....[127]....
        /*07d4*/ 	.word	0x0500000f


	//   ....[128]....
        /*07d8*/ 	.word	0x0500000f


	//   ....[129]....
        /*07dc*/ 	.word	0x0500000f


	//   ....[130]....
        /*07e0*/ 	.word	0x0500000f


	//   ....[131]....
        /*07e4*/ 	.word	0x0500000f


	//   ....[132]....
        /*07e8*/ 	.word	0x0500000f


	//   ....[133]....
        /*07ec*/ 	.word	0x0500000f


	//   ....[134]....
        /*07f0*/ 	.word	0x0500000f


	//   ....[135]....
        /*07f4*/ 	.word	0x0500000f


	//   ....[136]....
        /*07f8*/ 	.word	0x0500000f


	//   ....[137]....
        /*07fc*/ 	.word	0x0500000f


	//   ....[138]....
        /*0800*/ 	.word	0x0500000f


	//   ....[139]....
        /*0804*/ 	.word	0x0500000f


	//   ....[140]....
        /*0808*/ 	.word	0x0500000f


	//   ....[141]....
        /*080c*/ 	.word	0x0500000f


	//   ....[142]....
        /*0810*/ 	.word	0x0500000f


	//   ....[143]....
        /*0814*/ 	.word	0x0500000f


	//   ....[144]....
        /*0818*/ 	.word	0x0500000f


	//   ....[145]....
        /*081c*/ 	.word	0x0500000f


	//   ....[146]....
        /*0820*/ 	.word	0x0500000f


	//   ....[147]....
        /*0824*/ 	.word	0x0500000f


	//   ....[148]....
        /*0828*/ 	.word	0x0500000f


	//----- nvinfo : EIATTR_COOP_GROUP_INSTR_OFFSETS
	.align		4
.L_881:
        /*082c*/ 	.byte	0x04, 0x28
        /*082e*/ 	.short	(.L_883 - .L_882)


	//   ....[0]....
.L_882:
        /*0830*/ 	.word	0x00000070


	//   ....[1]....
        /*0834*/ 	.word	0x00000140


	//   ....[2]....
        /*0838*/ 	.word	0x00000190


	//   ....[3]....
        /*083c*/ 	.word	0x000003a0


	//   ....[4]....
        /*0840*/ 	.word	0x00000500


	//   ....[5]....
        /*0844*/ 	.word	0x00000620


	//   ....[6]....
        /*0848*/ 	.word	0x00000780


	//   ....[7]....
        /*084c*/ 	.word	0x000022e0


	//   ....[8]....
        /*0850*/ 	.word	0x000044c0


	//   ....[9]....
        /*0854*/ 	.word	0x00004ca0


	//   ....[10]....
        /*0858*/ 	.word	0x00005d40


	//   ....[11]....
        /*085c*/ 	.word	0x00006430


	//   ....[12]....
        /*0860*/ 	.word	0x00006930


	//   ....[13]....
        /*0864*/ 	.word	0x00006a60


	//   ....[14]....
        /*0868*/ 	.word	0x00006dc0


	//   ....[15]....
        /*086c*/ 	.word	0x00006e70


	//   ....[16]....
        /*0870*/ 	.word	0x00007660


	//   ....[17]....
        /*0874*/ 	.word	0x00007c30


	//   ....[18]....
        /*0878*/ 	.word	0x00008c40


	//   ....[19]....
        /*087c*/ 	.word	0x00008e70


	//   ....[20]....
        /*0880*/ 	.word	0x000095e0


	//   ....[21]....
        /*0884*/ 	.word	0x00009730


	//   ....[22]....
        /*0888*/ 	.word	0x00009ca0


	//   ....[23]....
        /*088c*/ 	.word	0x00009d00


	//   ....[24]....
        /*0890*/ 	.word	0x0000ad50


	//   ....[25]....
        /*0894*/ 	.word	0x0000b400


	//   ....[26]....
        /*0898*/ 	.word	0x0000c4f0


	//   ....[27]....
        /*089c*/ 	.word	0x0000c510


	//   ....[28]....
        /*08a0*/ 	.word	0x0000caa0


	//   ....[29]....
        /*08a4*/ 	.word	0x0000cc70


	//   ....[30]....
        /*08a8*/ 	.word	0x0000d8a0


	//   ....[31]....
        /*08ac*/ 	.word	0x0000dcf0


	//   ....[32]....
        /*08b0*/ 	.word	0x0000de00


	//   ....[33]....
        /*08b4*/ 	.word	0x0000ef30


	//   ....[34]....
        /*08b8*/ 	.word	0x0000f540


	//   ....[35]....
        /*08bc*/ 	.word	0x0000f560


	//   ....[36]....
        /*08c0*/ 	.word	0x0000fdb0


	//   ....[37]....
        /*08c4*/ 	.word	0x0000ff80


	//   ....[38]....
        /*08c8*/ 	.word	0x00010c30


	//   ....[39]....
        /*08cc*/ 	.word	0x00010c70


	//   ....[40]....
        /*08d0*/ 	.word	0x00010ce0


	//   ....[41]....
        /*08d4*/ 	.word	0x00010d10


	//   ....[42]....
        /*08d8*/ 	.word	0x00010d50


	//   ....[43]....
        /*08dc*/ 	.word	0x000124c0


	//   ....[44]....
        /*08e0*/ 	.word	0x00012830


	//   ....[45]....
        /*08e4*/ 	.word	0x00012850


	//   ....[46]....
        /*08e8*/ 	.word	0x00012860


	//   ....[47]....
        /*08ec*/ 	.word	0x00012890


	//   ....[48]....
        /*08f0*/ 	.word	0x00013510


	//   ....[49]....
        /*08f4*/ 	.word	0x00013530


	//   ....[50]....
        /*08f8*/ 	.word	0x000137e0


	//   ....[51]....
        /*08fc*/ 	.word	0x00013800


	//   ....[52]....
        /*0900*/ 	.word	0x00013ea0


	//   ....[53]....
        /*0904*/ 	.word	0x00013ed0


	//   ....[54]....
        /*0908*/ 	.word	0x00014790


	//   ....[55]....
        /*090c*/ 	.word	0x000147b0


	//   ....[56]....
        /*0910*/ 	.word	0x00015ab0


	//   ....[57]....
        /*0914*/ 	.word	0x00015ae0


	//   ....[58]....
        /*0918*/ 	.word	0x00015d20


	//   ....[59]....
        /*091c*/ 	.word	0x00015d40


	//   ....[60]....
        /*0920*/ 	.word	0x00016000


	//   ....[61]....
        /*0924*/ 	.word	0x00016210


	//   ....[62]....
        /*0928*/ 	.word	0x00016240


	//   ....[63]....
        /*092c*/ 	.word	0x00016270


	//   ....[64]....
        /*0930*/ 	.word	0x000162a0


	//   ....[65]....
        /*0934*/ 	.word	0x000162d0


	//   ....[66]....
        /*0938*/ 	.word	0x00016300


	//   ....[67]....
        /*093c*/ 	.word	0x000164a0


	//   ....[68]....
        /*0940*/ 	.word	0x000164d0


	//   ....[69]....
        /*0944*/ 	.word	0x00016500


	//   ....[70]....
        /*0948*/ 	.word	0x00016530


	//   ....[71]....
        /*094c*/ 	.word	0x00016560


	//   ....[72]....
        /*0950*/ 	.word	0x00016590


	//   ....[73]....
        /*0954*/ 	.word	0x00016630


	//   ....[74]....
        /*0958*/ 	.word	0x00016660


	//   ....[75]....
        /*095c*/ 	.word	0x00016670


	//   ....[76]....
        /*0960*/ 	.word	0x000166a0


	//   ....[77]....
        /*0964*/ 	.word	0x00018420


	//   ....[78]....
        /*0968*/ 	.word	0x00018ee0


	//   ....[79]....
        /*096c*/ 	.word	0x00018ef0


	//   ....[80]....
        /*0970*/ 	.word	0x00018f20


	//   ....[81]....
        /*0974*/ 	.word	0x00019000


	//   ....[82]....
        /*0978*/ 	.word	0x00019030


	//   ....[83]....
        /*097c*/ 	.word	0x00019090


	//   ....[84]....
        /*0980*/ 	.word	0x000190a0


	//   ....[85]....
        /*0984*/ 	.word	0x00019110


	//   ....[86]....
        /*0988*/ 	.word	0x00019aa0


	//   ....[87]....
        /*098c*/ 	.word	0x00019b30


	//   ....[88]....
        /*0990*/ 	.word	0x00019b80


	//   ....[89]....
        /*0994*/ 	.word	0x00019cb0


	//   ....[90]....
        /*0998*/ 	.word	0x00019e20


	//   ....[91]....
        /*099c*/ 	.word	0x00019e30


	//   ....[92]....
        /*09a0*/ 	.word	0x00019f90


	//   ....[93]....
        /*09a4*/ 	.word	0x00019fa0


	//   ....[94]....
        /*09a8*/ 	.word	0x0001dba0


	//   ....[95]....
        /*09ac*/ 	.word	0x0001dbd0


	//   ....[96]....
        /*09b0*/ 	.word	0x0001dc30


	//   ....[97]....
        /*09b4*/ 	.word	0x0001dc60


	//   ....[98]....
        /*09b8*/ 	.word	0x0001dc90


	//   ....[99]....
        /*09bc*/ 	.word	0x0001dcc0


	//   ....[100]....
        /*09c0*/ 	.word	0x0001dcf0


	//   ....[101]....
        /*09c4*/ 	.word	0x0001dd20


	//   ....[102]....
        /*09c8*/ 	.word	0x0001dee0


	//   ....[103]....
        /*09cc*/ 	.word	0x0001df10


	//   ....[104]....
        /*09d0*/ 	.word	0x0001df40


	//   ....[105]....
        /*09d4*/ 	.word	0x0001df70


	//   ....[106]....
        /*09d8*/ 	.word	0x0001dfa0


	//   ....[107]....
        /*09dc*/ 	.word	0x0001dfd0


	//   ....[108]....
        /*09e0*/ 	.word	0x0001e0a0


	//   ....[109]....
        /*09e4*/ 	.word	0x0001e0c0


	//   ....[110]....
        /*09e8*/ 	.word	0x0001e0d0


	//   ....[111]....
        /*09ec*/ 	.word	0x0001e150


	//   ....[112]....
        /*09f0*/ 	.word	0x0001ec90


	//   ....[113]....
        /*09f4*/ 	.word	0x0001f370


	//   ....[114]....
        /*09f8*/ 	.word	0x0001f500


	//   ....[115]....
        /*09fc*/ 	.word	0x0001f560


	//   ....[116]....
        /*0a00*/ 	.word	0x0001f5c0


	//   ....[117]....
        /*0a04*/ 	.word	0x0001f610


	//   ....[118]....
        /*0a08*/ 	.word	0x0001f770


	//   ....[119]....
        /*0a0c*/ 	.word	0x0001f810


	//   ....[120]....
        /*0a10*/ 	.word	0x0001f8c0


	//   ....[121]....
        /*0a14*/ 	.word	0x0001f9a0


	//   ....[122]....
        /*0a18*/ 	.word	0x0001fb60


	//   ....[123]....
        /*0a1c*/ 	.word	0x0001fc40


	//   ....[124]....
        /*0a20*/ 	.word	0x0001fed0


	//   ....[125]....
        /*0a24*/ 	.word	0x0001ffd0


	//   ....[126]....
        /*0a28*/ 	.word	0x000201a0


	//   ....[127]....
        /*0a2c*/ 	.word	0x00020260


	//   ....[128]....
        /*0a30*/ 	.word	0x00020480


	//   ....[129]....
        /*0a34*/ 	.word	0x000204d0


	//   ....[130]....
        /*0a38*/ 	.word	0x00020800


	//   ....[131]....
        /*0a3c*/ 	.word	0x000208a0


	//   ....[132]....
        /*0a40*/ 	.word	0x00020a30


	//   ....[133]....
        /*0a44*/ 	.word	0x00020ab0


	//   ....[134]....
        /*0a48*/ 	.word	0x00020b30


	//   ....[135]....
        /*0a4c*/ 	.word	0x00020bb0


	//   ....[136]....
        /*0a50*/ 	.word	0x00020c30


	//   ....[137]....
        /*0a54*/ 	.word	0x00020cc0


	//   ....[138]....
        /*0a58*/ 	.word	0x00020d60


	//   ....[139]....
        /*0a5c*/ 	.word	0x00020e10


	//   ....[140]....
        /*0a60*/ 	.word	0x00020e90


	//   ....[141]....
        /*0a64*/ 	.word	0x00020f10


	//   ....[142]....
        /*0a68*/ 	.word	0x00020f90


	//   ....[143]....
        /*0a6c*/ 	.word	0x00021020


	//   ....[144]....
        /*0a70*/ 	.word	0x000210a0


	//   ....[145]....
        /*0a74*/ 	.word	0x00021150


	//   ....[146]....
        /*0a78*/ 	.word	0x000211a0


	//   ....[147]....
        /*0a7c*/ 	.word	0x00021260


	//   ....[148]....
        /*0a80*/ 	.word	0x00021390


	//----- nvinfo : EIATTR_REG_RECONFIG
	.align		4
.L_883:
        /*0a84*/ 	.byte	0x01, 0x54
	.zero		2


	//----- nvinfo : EIATTR_SYSCALL_OFFSETS
	.align		4
        /*0a88*/ 	.byte	0x04, 0x46
        /*0a8a*/ 	.short	(.L_885 - .L_884)


	//   ....[0]....
.L_884:
        /*0a8c*/ 	.word	0x00004690


	//   ....[1]....
        /*0a90*/ 	.word	0x00018050


	//   ....[2]....
        /*0a94*/ 	.word	0x000181a0


	//   ....[3]....
        /*0a98*/ 	.word	0x00018290


	//   ....[4]....
        /*0a9c*/ 	.word	0x00018ad0


	//   ....[5]....
        /*0aa0*/ 	.word	0x00019420


	//----- nvinfo : EIATTR_MBARRIER_INSTR_OFFSETS
	.align		4
.L_885:
        /*0aa4*/ 	.byte	0x04, 0x39
        /*0aa6*/ 	.short	(.L_887 - .L_886)


	//   ....[0]....
.L_886:
        /*0aa8*/ 	.word	0x00000280
        /*0aac*/ 	.word	0x000000ff
        /*0ab0*/ 	.word	0x00038800
        /*0ab4*/ 	.short	0x0100
        /*0ab6*/ 	.byte	0x08
	.zero		1


	//   ....[1]....
        /*0ab8*/ 	.word	0x00000290
        /*0abc*/ 	.word	0x000000ff
        /*0ac0*/ 	.word	0x00038810
        /*0ac4*/ 	.short	0x0100
        /*0ac6*/ 	.byte	0x08
	.zero		1


	//   ....[2]....
        /*0ac8*/ 	.word	0x000002a0
        /*0acc*/ 	.word	0x000000ff
        /*0ad0*/ 	.word	0x00038820
        /*0ad4*/ 	.short	0x0100
        /*0ad6*/ 	.byte	0x08
	.zero		1


	//   ....[3]....
        /*0ad8*/ 	.word	0x00000350
        /*0adc*/ 	.word	0x000000ff
        /*0ae0*/ 	.word	0x00038830
        /*0ae4*/ 	.short	0x0100
        /*0ae6*/ 	.byte	0x06
	.zero		1


	//   ....[4]....
        /*0ae8*/ 	.word	0x00000360
        /*0aec*/ 	.word	0x000000ff
        /*0af0*/ 	.word	0x00038840
        /*0af4*/ 	.short	0x0100
        /*0af6*/ 	.byte	0x06
	.zero		1


	//   ....[5]....
        /*0af8*/ 	.word	0x00000370
        /*0afc*/ 	.word	0x000000ff
        /*0b00*/ 	.word	0x00038838
        /*0b04*/ 	.short	0x0100
        /*0b06*/ 	.byte	0x06
	.zero		1


	//   ....[6]....
        /*0b08*/ 	.word	0x00000380
        /*0b0c*/ 	.word	0x000000ff
        /*0b10*/ 	.word	0x00038848
        /*0b14*/ 	.short	0x0100
        /*0b16*/ 	.byte	0x06
	.zero		1


	//   ....[7]....
        /*0b18*/ 	.word	0x000004b0
        /*0b1c*/ 	.word	0x000000ff
        /*0b20*/ 	.word	0x00038850
        /*0b24*/ 	.short	0x0100
        /*0b26*/ 	.byte	0x08
	.zero		1


	//   ....[8]....
        /*0b28*/ 	.word	0x000004c0
        /*0b2c*/ 	.word	0x000000ff
        /*0b30*/ 	.word	0x00038860
        /*0b34*/ 	.short	0x0100
        /*0b36*/ 	.byte	0x08
	.zero		1


	//   ....[9]....
        /*0b38*/ 	.word	0x000004d0
        /*0b3c*/ 	.word	0x000000ff
        /*0b40*/ 	.word	0x00038858
        /*0b44*/ 	.short	0x0100
        /*0b46*/ 	.byte	0x08
	.zero		1


	//   ....[10]....
        /*0b48*/ 	.word	0x000004e0
        /*0b4c*/ 	.word	0x000000ff
        /*0b50*/ 	.word	0x00038868
        /*0b54*/ 	.short	0x0100
        /*0b56*/ 	.byte	0x08
	.zero		1


	//   ....[11]....
        /*0b58*/ 	.word	0x000005d0
        /*0b5c*/ 	.word	0x000000ff
        /*0b60*/ 	.word	0x00038870
        /*0b64*/ 	.short	0x0100
        /*0b66*/ 	.byte	0x06
	.zero		1


	//   ....[12]....
        /*0b68*/ 	.word	0x000005e0
        /*0b6c*/ 	.word	0x000000ff
        /*0b70*/ 	.word	0x00038880
        /*0b74*/ 	.short	0x0100
        /*0b76*/ 	.byte	0x06
	.zero		1


	//   ....[13]....
        /*0b78*/ 	.word	0x000005f0
        /*0b7c*/ 	.word	0x000000ff
        /*0b80*/ 	.word	0x00038878
        /*0b84*/ 	.short	0x0100
        /*0b86*/ 	.byte	0x06
	.zero		1


	//   ....[14]....
        /*0b88*/ 	.word	0x00000600
        /*0b8c*/ 	.word	0x000000ff
        /*0b90*/ 	.word	0x00038888
        /*0b94*/ 	.short	0x0100
        /*0b96*/ 	.byte	0x06
	.zero		1


	//   ....[15]....
        /*0b98*/ 	.word	0x00000730
        /*0b9c*/ 	.word	0x000000ff
        /*0ba0*/ 	.word	0x00038890
        /*0ba4*/ 	.short	0x0100
        /*0ba6*/ 	.byte	0x08
	.zero		1


	//   ....[16]....
        /*0ba8*/ 	.word	0x00000740
        /*0bac*/ 	.word	0x000000ff
        /*0bb0*/ 	.word	0x000388a0
        /*0bb4*/ 	.short	0x0100
        /*0bb6*/ 	.byte	0x08
	.zero		1


	//   ....[17]....
        /*0bb8*/ 	.word	0x00000750
        /*0bbc*/ 	.word	0x000000ff
        /*0bc0*/ 	.word	0x00038898
        /*0bc4*/ 	.short	0x0100
        /*0bc6*/ 	.byte	0x08
	.zero		1


	//   ....[18]....
        /*0bc8*/ 	.word	0x00000760
        /*0bcc*/ 	.word	0x000000ff
        /*0bd0*/ 	.word	0x000388a8
        /*0bd4*/ 	.short	0x0100
        /*0bd6*/ 	.byte	0x08
	.zero		1


	//   ....[19]....
        /*0bd8*/ 	.word	0x00000890
        /*0bdc*/ 	.word	0x000000ff
        /*0be0*/ 	.word	0x000388b0
        /*0be4*/ 	.short	0x0100
        /*0be6*/ 	.byte	0x08
	.zero		1


	//   ....[20]....
        /*0be8*/ 	.word	0x000008a0
        /*0bec*/ 	.word	0x000000ff
        /*0bf0*/ 	.word	0x000388c0
        /*0bf4*/ 	.short	0x0100
        /*0bf6*/ 	.byte	0x08
	.zero		1


	//   ....[21]....
        /*0bf8*/ 	.word	0x000008b0
        /*0bfc*/ 	.word	0x000000ff
        /*0c00*/ 	.word	0x000388b8
        /*0c04*/ 	.short	0x0100
        /*0c06*/ 	.byte	0x08
	.zero		1


	//   ....[22]....
        /*0c08*/ 	.word	0x000008c0
        /*0c0c*/ 	.word	0x000000ff
        /*0c10*/ 	.word	0x000388c8
        /*0c14*/ 	.short	0x0100
        /*0c16*/ 	.byte	0x08
	.zero		1


	//   ....[23]....
        /*0c18*/ 	.word	0x00002650
        /*0c1c*/ 	.word	0x00000003
        /*0c20*/ 	.word	0x00000000
        /*0c24*/ 	.short	0x0101
        /*0c26*/ 	.byte	0x3f
	.zero		1


	//   ....[24]....
        /*0c28*/ 	.word	0x00003110
        /*0c2c*/ 	.word	0x00000003
        /*0c30*/ 	.word	0x00000000
        /*0c34*/ 	.short	0x0101
        /*0c36*/ 	.byte	0x3f
	.zero		1


	//   ....[25]....
        /*0c38*/ 	.word	0x00004700
        /*0c3c*/ 	.word	0x000000ff
        /*0c40*/ 	.word	0x00038800
        /*0c44*/ 	.short	0x010a
        /*0c46*/ 	.byte	0x29
	.zero		1


	//   ....[26]....
        /*0c48*/ 	.word	0x000047a0
        /*0c4c*/ 	.word	0x00000007
        /*0c50*/ 	.word	0x00038830
        /*0c54*/ 	.short	0x010a
        /*0c56*/ 	.byte	0x3f
	.zero		1


	//   ....[27]....
        /*0c58*/ 	.word	0x000047e0
        /*0c5c*/ 	.word	0x00000007
        /*0c60*/ 	.word	0x00038830
        /*0c64*/ 	.short	0x010a
        /*0c66*/ 	.byte	0x3f
	.zero		1


	//   ....[28]....
        /*0c68*/ 	.word	0x00004a60
        /*0c6c*/ 	.word	0x000000ff
        /*0c70*/ 	.word	0x00038810
        /*0c74*/ 	.short	0x010a
        /*0c76*/ 	.byte	0x29
	.zero		1


	//   ....[29]....
        /*0c78*/ 	.word	0x00004aa0
        /*0c7c*/ 	.word	0x00000007
        /*0c80*/ 	.word	0x00038850
        /*0c84*/ 	.short	0x010a
        /*0c86*/ 	.byte	0x3f
	.zero		1


	//   ....[30]....
        /*0c88*/ 	.word	0x00004ae0
        /*0c8c*/ 	.word	0x00000007
        /*0c90*/ 	.word	0x00038850
        /*0c94*/ 	.short	0x010a
        /*0c96*/ 	.byte	0x3f
	.zero		1


	//   ....[31]....
        /*0c98*/ 	.word	0x00005e00
        /*0c9c*/ 	.word	0x00000003
        /*0ca0*/ 	.word	0x00000000
        /*0ca4*/ 	.short	0x0101
        /*0ca6*/ 	.byte	0x3f
	.zero		1


	//   ....[32]....
        /*0ca8*/ 	.word	0x00007680
        /*0cac*/ 	.word	0x00000007
        /*0cb0*/ 	.word	0x00000000
        /*0cb4*/ 	.short	0x0101
        /*0cb6*/ 	.byte	0x3f
	.zero		1


	//   ....[33]....
        /*0cb8*/ 	.word	0x000078d0
        /*0cbc*/ 	.word	0x000000ff
        /*0cc0*/ 	.word	0x00038830
        /*0cc4*/ 	.short	0x010a
        /*0cc6*/ 	.byte	0x05
	.zero		1


	//   ....[34]....
        /*0cc8*/ 	.word	0x00007910
        /*0ccc*/ 	.word	0x000000ff
        /*0cd0*/ 	.word	0x00038830
        /*0cd4*/ 	.short	0x010a
        /*0cd6*/ 	.byte	0x05
	.zero		1


	//   ....[35]....
        /*0cd8*/ 	.word	0x00007aa0
        /*0cdc*/ 	.word	0x000000ff
        /*0ce0*/ 	.word	0x00038850
        /*0ce4*/ 	.short	0x010a
        /*0ce6*/ 	.byte	0x05
	.zero		1


	//   ....[36]....
        /*0ce8*/ 	.word	0x00007ae0
        /*0cec*/ 	.word	0x000000ff
        /*0cf0*/ 	.word	0x00038850
        /*0cf4*/ 	.short	0x010a
        /*0cf6*/ 	.byte	0x05
	.zero		1


	//   ....[37]....
        /*0cf8*/ 	.word	0x00008ce0
        /*0cfc*/ 	.word	0x00000008
        /*0d00*/ 	.word	0x00000000
        /*0d04*/ 	.short	0x0101
        /*0d06*/ 	.byte	0x3f
	.zero		1


	//   ....[38]....
        /*0d08*/ 	.word	0x0000ad70
        /*0d0c*/ 	.word	0x0000000a
        /*0d10*/ 	.word	0x00000000
        /*0d14*/ 	.short	0x0101
        /*0d16*/ 	.byte	0x3f
	.zero		1


	//   ....[39]....
        /*0d18*/ 	.word	0x0000b0e0
        /*0d1c*/ 	.word	0x000000ff
        /*0d20*/ 	.word	0x00038830
        /*0d24*/ 	.short	0x010a
        /*0d26*/ 	.byte	0x05
	.zero		1


	//   ....[40]....
        /*0d28*/ 	.word	0x0000b120
        /*0d2c*/ 	.word	0x000000ff
        /*0d30*/ 	.word	0x00038830
        /*0d34*/ 	.short	0x010a
        /*0d36*/ 	.byte	0x05
	.zero		1


	//   ....[41]....
        /*0d38*/ 	.word	0x0000b2b0
        /*0d3c*/ 	.word	0x000000ff
        /*0d40*/ 	.word	0x00038850
        /*0d44*/ 	.short	0x010a
        /*0d46*/ 	.byte	0x05
	.zero		1


	//   ....[42]....
        /*0d48*/ 	.word	0x0000b2f0
        /*0d4c*/ 	.word	0x000000ff
        /*0d50*/ 	.word	0x00038850
        /*0d54*/ 	.short	0x010a
        /*0d56*/ 	.byte	0x05
	.zero		1


	//   ....[43]....
        /*0d58*/ 	.word	0x0000c6b0
        /*0d5c*/ 	.word	0x00000006
        /*0d60*/ 	.word	0x00000000
        /*0d64*/ 	.short	0x0101
        /*0d66*/ 	.byte	0x3f
	.zero		1


	//   ....[44]....
        /*0d68*/ 	.word	0x0000d8c0
        /*0d6c*/ 	.word	0x0000000b
        /*0d70*/ 	.word	0x00000000
        /*0d74*/ 	.short	0x0101
        /*0d76*/ 	.byte	0x3f
	.zero		1


	//   ....[45]....
        /*0d78*/ 	.word	0x0000d9c0
        /*0d7c*/ 	.word	0x000000ff
        /*0d80*/ 	.word	0x00038830
        /*0d84*/ 	.short	0x010a
        /*0d86*/ 	.byte	0x05
	.zero		1


	//   ....[46]....
        /*0d88*/ 	.word	0x0000da00
        /*0d8c*/ 	.word	0x000000ff
        /*0d90*/ 	.word	0x00038830
        /*0d94*/ 	.short	0x010a
        /*0d96*/ 	.byte	0x05
	.zero		1


	//   ....[47]....
        /*0d98*/ 	.word	0x0000db90
        /*0d9c*/ 	.word	0x000000ff
        /*0da0*/ 	.word	0x00038850
        /*0da4*/ 	.short	0x010a
        /*0da6*/ 	.byte	0x05
	.zero		1


	//   ....[48]....
        /*0da8*/ 	.word	0x0000dbd0
        /*0dac*/ 	.word	0x000000ff
        /*0db0*/ 	.word	0x00038850
        /*0db4*/ 	.short	0x010a
        /*0db6*/ 	.byte	0x05
	.zero		1


	//   ....[49]....
        /*0db8*/ 	.word	0x0000ed20
        /*0dbc*/ 	.word	0x00000005
        /*0dc0*/ 	.word	0x00000000
        /*0dc4*/ 	.short	0x0101
        /*0dc6*/ 	.byte	0x3f
	.zero		1


	//   ....[50]....
        /*0dc8*/ 	.word	0x00010c50
        /*0dcc*/ 	.word	0x0000000a
        /*0dd0*/ 	.word	0x00000000
        /*0dd4*/ 	.short	0x0101
        /*0dd6*/ 	.byte	0x3f
	.zero		1


	//   ....[51]....
        /*0dd8*/ 	.word	0x00013520
        /*0ddc*/ 	.word	0x000000ff
        /*0de0*/ 	.word	0x00000000
        /*0de4*/ 	.short	0x0101
        /*0de6*/ 	.byte	0x06
	.zero		1


	//   ....[52]....
        /*0de8*/ 	.word	0x00013db0
        /*0dec*/ 	.word	0x000000ff
        /*0df0*/ 	.word	0x00000000
        /*0df4*/ 	.short	0x0101
        /*0df6*/ 	.byte	0x06
	.zero		1


	//   ....[53]....
        /*0df8*/ 	.word	0x00018680
        /*0dfc*/ 	.word	0x00000000
        /*0e00*/ 	.word	0x00038840
        /*0e04*/ 	.short	0x010a
        /*0e06*/ 	.byte	0x3f
	.zero		1


	//   ....[54]....
        /*0e08*/ 	.word	0x000191d0
        /*0e0c*/ 	.word	0x00000013
        /*0e10*/ 	.word	0x00038800
        /*0e14*/ 	.short	0x0107
        /*0e16*/ 	.byte	0x3f
	.zero		1


	//   ....[55]....
        /*0e18*/ 	.word	0x00019270
        /*0e1c*/ 	.word	0x00000013
        /*0e20*/ 	.word	0x00038800
        /*0e24*/ 	.short	0x0101
        /*0e26*/ 	.byte	0x3f
	.zero		1


	//   ....[56]....
        /*0e28*/ 	.word	0x0001a1a0
        /*0e2c*/ 	.word	0x00000013
        /*0e30*/ 	.word	0x00038810
        /*0e34*/ 	.short	0x0107
        /*0e36*/ 	.byte	0x3f
	.zero		1


	//   ....[57]....
        /*0e38*/ 	.word	0x0001a2a0
        /*0e3c*/ 	.word	0x00000013
        /*0e40*/ 	.word	0x00038810
        /*0e44*/ 	.short	0x0101
        /*0e46*/ 	.byte	0x3f
	.zero		1


	//   ....[58]....
        /*0e48*/ 	.word	0x0001a2c0
        /*0e4c*/ 	.word	0x00000013
        /*0e50*/ 	.word	0x00038820
        /*0e54*/ 	.short	0x010a
        /*0e56*/ 	.byte	0x3f
	.zero		1


	//   ....[59]....
        /*0e58*/ 	.word	0x0001a3a0
        /*0e5c*/ 	.word	0x00000000
        /*0e60*/ 	.word	0x00038860
        /*0e64*/ 	.short	0x010a
        /*0e66*/ 	.byte	0x3f
	.zero		1


	//   ....[60]....
        /*0e68*/ 	.word	0x0001b090
        /*0e6c*/ 	.word	0x00000003
        /*0e70*/ 	.word	0x00038840
        /*0e74*/ 	.short	0x010a
        /*0e76*/ 	.byte	0x3f
	.zero		1


	//   ....[61]....
        /*0e78*/ 	.word	0x0001b2f0
        /*0e7c*/ 	.word	0x00000003
        /*0e80*/ 	.word	0x00038860
        /*0e84*/ 	.short	0x010a
        /*0e86*/ 	.byte	0x3f
	.zero		1


	//   ....[62]....
        /*0e88*/ 	.word	0x0001bea0
        /*0e8c*/ 	.word	0x00000004
        /*0e90*/ 	.word	0x00038840
        /*0e94*/ 	.short	0x010a
        /*0e96*/ 	.byte	0x3f
	.zero		1


	//   ....[63]....
        /*0e98*/ 	.word	0x0001c0f0
        /*0e9c*/ 	.word	0x00000004
        /*0ea0*/ 	.word	0x00038860
        /*0ea4*/ 	.short	0x010a
        /*0ea6*/ 	.byte	0x3f
	.zero		1


	//   ....[64]....
        /*0ea8*/ 	.word	0x0001cc30
        /*0eac*/ 	.word	0x00000004
        /*0eb0*/ 	.word	0x00038840
        /*0eb4*/ 	.short	0x010a
        /*0eb6*/ 	.byte	0x3f
	.zero		1


	//   ....[65]....
        /*0eb8*/ 	.word	0x0001ce90
        /*0ebc*/ 	.word	0x00000004
        /*0ec0*/ 	.word	0x00038860
        /*0ec4*/ 	.short	0x010a
        /*0ec6*/ 	.byte	0x3f
	.zero		1


	//   ....[66]....
        /*0ec8*/ 	.word	0x0001ec10
        /*0ecc*/ 	.word	0x00000000
        /*0ed0*/ 	.word	0x00038820
        /*0ed4*/ 	.short	0x010a
        /*0ed6*/ 	.byte	0x3f
	.zero		1


	//   ....[67]....
        /*0ed8*/ 	.word	0x0001edd0
        /*0edc*/ 	.word	0x00000006
        /*0ee0*/ 	.word	0x00000000
        /*0ee4*/ 	.short	0x010a
        /*0ee6*/ 	.byte	0x3f
	.zero		1


	//   ....[68]....
        /*0ee8*/ 	.word	0x0001ee40
        /*0eec*/ 	.word	0x00000007
        /*0ef0*/ 	.word	0x00000000
        /*0ef4*/ 	.short	0x010a
        /*0ef6*/ 	.byte	0x3f
	.zero		1


	//   ....[69]....
        /*0ef8*/ 	.word	0x0001eeb0
        /*0efc*/ 	.word	0x00000004
        /*0f00*/ 	.word	0x00000000
        /*0f04*/ 	.short	0x010a
        /*0f06*/ 	.byte	0x3f
	.zero		1


	//   ....[70]....
        /*0f08*/ 	.word	0x0001eee0
        /*0f0c*/ 	.word	0x00000003
        /*0f10*/ 	.word	0x00000000
        /*0f14*/ 	.short	0x010a
        /*0f16*/ 	.byte	0x3f
	.zero		1


	//   ....[71]....
        /*0f18*/ 	.word	0x0001ef50
        /*0f1c*/ 	.word	0x00000000
        /*0f20*/ 	.word	0x00038800
        /*0f24*/ 	.short	0x010a
        /*0f26*/ 	.byte	0x3f
	.zero		1


	//   ....[72]....
        /*0f28*/ 	.word	0x0001efa0
        /*0f2c*/ 	.word	0x00000007
        /*0f30*/ 	.word	0x00038830
        /*0f34*/ 	.short	0x010a
        /*0f36*/ 	.byte	0x3f
	.zero		1


	//   ....[73]....
        /*0f38*/ 	.word	0x0001f000
        /*0f3c*/ 	.word	0x00000006
        /*0f40*/ 	.word	0x00038810
        /*0f44*/ 	.short	0x010a
        /*0f46*/ 	.byte	0x3f
	.zero		1


	//   ....[74]....
        /*0f48*/ 	.word	0x0001f050
        /*0f4c*/ 	.word	0x00000007
        /*0f50*/ 	.word	0x00038850
        /*0f54*/ 	.short	0x010a
        /*0f56*/ 	.byte	0x3f
	.zero		1


	//   ....[75]....
        /*0f58*/ 	.word	0x0001f0b0
        /*0f5c*/ 	.word	0x00000009
        /*0f60*/ 	.word	0x00038830
        /*0f64*/ 	.short	0x010a
        /*0f66*/ 	.byte	0x3f
	.zero		1


	//   ....[76]....
        /*0f68*/ 	.word	0x0001f110
        /*0f6c*/ 	.word	0x00000009
        /*0f70*/ 	.word	0x00038850
        /*0f74*/ 	.short	0x010a
        /*0f76*/ 	.byte	0x3f
	.zero		1


	//   ....[77]....
        /*0f78*/ 	.word	0x0001f170
        /*0f7c*/ 	.word	0x00000006
        /*0f80*/ 	.word	0x00038830
        /*0f84*/ 	.short	0x010a
        /*0f86*/ 	.byte	0x3f
	.zero		1


	//   ....[78]....
        /*0f88*/ 	.word	0x0001f1d0
        /*0f8c*/ 	.word	0x00000006
        /*0f90*/ 	.word	0x00038850
        /*0f94*/ 	.short	0x010a
        /*0f96*/ 	.byte	0x3f
	.zero		1


	//   ....[79]....
        /*0f98*/ 	.word	0x0001f230
        /*0f9c*/ 	.word	0x00000006
        /*0fa0*/ 	.word	0x00038830
        /*0fa4*/ 	.short	0x010a
        /*0fa6*/ 	.byte	0x3f
	.zero		1


	//   ....[80]....
        /*0fa8*/ 	.word	0x0001f290
        /*0fac*/ 	.word	0x00000006
        /*0fb0*/ 	.word	0x00038850
        /*0fb4*/ 	.short	0x010a
        /*0fb6*/ 	.byte	0x3f
	.zero		1


	//   ....[81]....
        /*0fb8*/ 	.word	0x0001f430
        /*0fbc*/ 	.word	0x00000000
        /*0fc0*/ 	.word	0x00038840
        /*0fc4*/ 	.short	0x010a
        /*0fc6*/ 	.byte	0x3f
	.zero		1


	//   ....[82]....
        /*0fc8*/ 	.word	0x00020510
        /*0fcc*/ 	.word	0x00000013
        /*0fd0*/ 	.word	0x00038820
        /*0fd4*/ 	.short	0x010a
        /*0fd6*/ 	.byte	0x3f
	.zero		1


	//   ....[83]....
        /*0fd8*/ 	.word	0x00020560
        /*0fdc*/ 	.word	0x00000000
        /*0fe0*/ 	.word	0x00038860
        /*0fe4*/ 	.short	0x010a
        /*0fe6*/ 	.byte	0x3f
	.zero		1


	//   ....[84]....
        /*0fe8*/ 	.word	0x000205b0
        /*0fec*/ 	.word	0x00000003
        /*0ff0*/ 	.word	0x00038840
        /*0ff4*/ 	.short	0x010a
        /*0ff6*/ 	.byte	0x3f
	.zero		1


	//   ....[85]....
        /*0ff8*/ 	.word	0x00020600
        /*0ffc*/ 	.word	0x00000003
        /*1000*/ 	.word	0x00038860
        /*1004*/ 	.short	0x010a
        /*1006*/ 	.byte	0x3f
	.zero		1


	//   ....[86]....
        /*1008*/ 	.word	0x00020650
        /*100c*/ 	.word	0x00000004
        /*1010*/ 	.word	0x00038840
        /*1014*/ 	.short	0x010a
        /*1016*/ 	.byte	0x3f
	.zero		1


	//   ....[87]....
        /*1018*/ 	.word	0x000206a0
        /*101c*/ 	.word	0x00000004
        /*1020*/ 	.word	0x00038860
        /*1024*/ 	.short	0x010a
        /*1026*/ 	.byte	0x3f
	.zero		1


	//   ....[88]....
        /*1028*/ 	.word	0x000206f0
        /*102c*/ 	.word	0x00000004
        /*1030*/ 	.word	0x00038840
        /*1034*/ 	.short	0x010a
        /*1036*/ 	.byte	0x3f
	.zero		1


	//   ....[89]....
        /*1038*/ 	.word	0x00020740
        /*103c*/ 	.word	0x00000004
        /*1040*/ 	.word	0x00038860
        /*1044*/ 	.short	0x010a
        /*1046*/ 	.byte	0x3f
	.zero		1


	//   ....[90]....
        /*1048*/ 	.word	0x000212b0
        /*104c*/ 	.word	0x00000000
        /*1050*/ 	.word	0x00038820
        /*1054*/ 	.short	0x010a
        /*1056*/ 	.byte	0x3f
	.zero		1


	//   ....[91]....
        /*1058*/ 	.word	0x00021450
        /*105c*/ 	.word	0x00000006
        /*1060*/ 	.word	0x00000000
        /*1064*/ 	.short	0x010a
        /*1066*/ 	.byte	0x3f
	.zero		1


	//   ....[92]....
        /*1068*/ 	.word	0x000214a0
        /*106c*/ 	.word	0x00000007
        /*1070*/ 	.word	0x00000000
        /*1074*/ 	.short	0x010a
        /*1076*/ 	.byte	0x3f
	.zero		1


	//   ....[93]....
        /*1078*/ 	.word	0x000214f0
        /*107c*/ 	.word	0x00000004
        /*1080*/ 	.word	0x00000000
        /*1084*/ 	.short	0x010a
        /*1086*/ 	.byte	0x3f
	.zero		1


	//----- nvinfo : EIATTR_NUM_MBARRIERS
	.align		4
.L_887:
        /*1088*/ 	.byte	0x03, 0x38
        /*108a*/ 	.short	0x0017


	//----- nvinfo : EIATTR_EXIT_INSTR_OFFSETS
	.align		4
        /*108c*/ 	.byte	0x04, 0x1c
        /*108e*/ 	.short	(.L_889 - .L_888)


	//   ....[0]....
.L_888:
        /*1090*/ 	.word	0x00000a60


	//   ....[1]....
        /*1094*/ 	.word	0x00015fa0


	//   ....[2]....
        /*1098*/ 	.word	0x0001ef30


	//----- nvinfo : EIATTR_MAX_THREADS
	.align		4
.L_889:
        /*109c*/ 	.byte	0x04, 0x05
        /*109e*/ 	.short	(.L_891 - .L_890)
.L_890:
        /*10a0*/ 	.word	0x00000180
        /*10a4*/ 	.word	0x00000001
        /*10a8*/ 	.word	0x00000001


	//----- nvinfo : EIATTR_CRS_STACK_SIZE
	.align		4
.L_891:
        /*10ac*/ 	.byte	0x04, 0x1e
        /*10ae*/ 	.short	(.L_893 - .L_892)
.L_892:
        /*10b0*/ 	.word	0x00000000


	//----- nvinfo : EIATTR_CBANK_PARAM_SIZE
	.align		4
.L_893:
        /*10b4*/ 	.byte	0x03, 0x19
        /*10b6*/ 	.short	0x0bf0


	//----- nvinfo : EIATTR_PARAM_CBANK
	.align		4
        /*10b8*/ 	.byte	0x04, 0x0a
        /*10ba*/ 	.short	(.L_895 - .L_894)
	.align		4
.L_894:
        /*10bc*/ 	.word	index@(.nv.constant0._ZN7cutlass13device_kernelIN5flash11enable_sm90INS1_16FlashAttnFwdSm90INS1_25CollectiveMainloopFwdSm90ILi2EN4cute5tupleIJNS5_1CILi1EEES8_S8_EEENS6_IJNS7_ILi64EEESA_SA_EEELi512ENS_10bfloat16_tEfNS_4arch4Sm90ELb0ELb1ELb0ELb1ELb0ELb0ELb1ELb0ELb0ELb1ELb1ELb0EEENS1_21CollectiveEpilogueFwdINS6_IJSA_NS7_ILi512EEESA_EEES9_SC_SE_Li256ELb1ELb1ELb1ELb0EEENS1_36VarlenDynamicPersistentTileSchedulerILi64ELi64ELi256ELi128ELb1ELb1ELb1ELb1ELb0ELb1EEEEEEEEEvNT_6ParamsE)
        /*10c0*/ 	.short	0x0210
        /*10c2*/ 	.short	0x0bf0


	//----- nvinfo : EIATTR_SW_WAR
	.align		4
.L_895:
        /*10c4*/ 	.byte	0x04, 0x36
        /*10c6*/ 	.short	(.L_897 - .L_896)
.L_896:
        /*10c8*/ 	.word	0x00000008
.L_897:


//--------------------- .nv.info._ZN7cutlass13device_kernelIN5flash11enable_sm90INS1_16FlashAttnFwdSm90INS1_25CollectiveMainloopFwdSm90ILi2EN4cute5tupleIJNS5_1CILi1EEES8_S8_EEENS6_IJNS7_ILi64EEESA_SA_EEELi512ENS_10bfloat16_tEfNS_4arch4Sm90ELb0ELb1ELb0ELb1ELb0ELb1ELb1ELb0ELb0ELb1ELb1ELb0EEENS1_21CollectiveEpilogueFwdINS6_IJSA_NS7_ILi512EEESA_EEES9_SC_SE_Li256ELb1ELb1ELb1ELb0EEENS1_36VarlenDynamicPersistentTileSchedulerILi64ELi64ELi256ELi128ELb1ELb1ELb1ELb1ELb0ELb1EEEEEEEEEvNT_6ParamsE --------------------------
	.section	.nv.info._ZN7cutlass13device_kernelIN5flash11enable_sm90INS1_16FlashAttnFwdSm90INS1_25CollectiveMainloopFwdSm90ILi2EN4cute5tupleIJNS5_1CILi1EEES8_S8_EEENS6_IJNS7_ILi64EEESA_SA_EEELi512ENS_10bfloat16_tEfNS_4arch4Sm90ELb0ELb1ELb0ELb1ELb0ELb1ELb1ELb0ELb0ELb1ELb1ELb0EEENS1_21CollectiveEpilogueFwdINS6_IJSA_NS7_ILi512EEESA_EEES9_SC_SE_Li256ELb1ELb1ELb1ELb0EEENS1_36VarlenDynamicPersistentTileSchedulerILi64ELi64ELi256ELi128ELb1ELb1ELb1ELb1ELb0ELb1EEEEEEEEEvNT_6ParamsE,"",@"SHT_CUDA_INFO"
	.sectionflags	@""
	.align	4


	//----- nvinfo : EIATTR_CUDA_API_VERSION
	.align		4
        /*0000*/ 	.byte	0x04, 0x37
        /*0002*/ 	.short	(.L_899 - .L_898)
.L_898:
        /*0004*/ 	.word	0x00000082


	//----- nvinfo : EIATTR_KPARAM_INFO
	.align		4
.L_899:
        /*0008*/ 	.byte	0x04, 0x17
        /*000a*/ 	.short	(.L_901 - .L_900)
.L_900:
        /*000c*/ 	.word	0x00000000
        /*0010*/ 	.short	0x0000
        /*0012*/ 	.short	0x0070
        /*0014*/ 	.byte	0x00, 0xf0, 0x01, 0x2e


	//----- nvinfo : EIATTR_SPARSE_MMA_MASK
	.align		4
.L_901:
        /*0018*/ 	.byte	0x03, 0x50
        /*001a*/ 	.short	0x0000


	//----- nvinfo : EIATTR_MAXREG_COUNT
	.align		4
        /*001c*/ 	.byte	0x03, 0x1b
        /*001e*/ 	.short	0x00a8


	//----- nvinfo : EIATTR_NUM_BARRIERS
	.align		4
        /*0020*/ 	.byte	0x02, 0x4c
        /*0022*/ 	.byte	0x10
	.zero		1


	//----- nvinfo : EIATTR_EXTERNS
	.align		4
        /*0024*/ 	.byte	0x04, 0x0f
        /*0026*/ 	.short	(.L_903 - .L_902)


	//   ....[0]....
	.align		4
.L_902:
        /*0028*/ 	.word	index@(__assertfail)


	//----- nvinfo : EIATTR_ANNOTATIONS
	.align		4
.L_903:
        /*002c*/ 	.byte	0x04, 0x55
        /*002e*/ 	.short	(.L_905 - .L_904)


	//   ....[0]....
.L_904:
        /* <DEDUP_REMOVED lines=103> */


	//----- nvinfo : EIATTR_MERCURY_ISA_VERSION
	.align		4
.L_905:
        /*0688*/ 	.byte	0x03, 0x5f
        /*068a*/ 	.short	0x0101


	//----- nvinfo : EIATTR_UNUSED_LOAD_BYTE_OFFSET
	.align		4
        /*068c*/ 	.byte	0x04, 0x44
        /*068e*/ 	.short	(.L_907 - .L_906)


	//   ....[0]....
.L_906:
        /*0690*/ 	.word	0x00000ab0
        /*0694*/ 	.word	0x0000fff0


	//   ....[1]....
        /*0698*/ 	.word	0x0001a370
        /*069c*/ 	.word	0x0000fff0


	//----- nvinfo : EIATTR_INT_WARP_WIDE_INSTR_OFFSETS
	.align		4
.L_907:
        /*06a0*/ 	.byte	0x04, 0x31
        /*06a2*/ 	.short	(.L_909 - .L_908)


	//   ....[0]....
.L_908:
        /*06a4*/ 	.word	0x00000190


	//   ....[1]....
        /*06a8*/ 	.word	0x000001d0


	//   ....[2]....
        /*06ac*/ 	.word	0x00000240


	//   ....[3]....
        /*06b0*/ 	.word	0x00000250


	//   ....[4]....
        /*06b4*/ 	.word	0x00022fc0


	//   ....[5]....
        /*06b8*/ 	.word	0x00023020


	//   ....[6]....
        /*06bc*/ 	.word	0x00028a00


	//   ....[7]....
        /*06c0*/ 	.word	0x00028a60


	//----- nvinfo : EIATTR_COOP_GROUP_MASK_REGIDS
	.align		4
.L_909:
        /*06c4*/ 	.byte	0x04, 0x29
        /*06c6*/ 	.short	(.L_911 - .L_910)


	//   ....[0]....
.L_910:
        /*06c8*/ 	.word	0xffffffff


	//   ....[1]....
        /*06cc*/ 	.word	0xffffffff


	//   ....[2]....
        /*06d0*/ 	.word	0xffffffff


	//   ....[3]....
        /*06d4*/ 	.word	0xffffffff


	//   ....[4]....
        /*06d8*/ 	.word	0xffffffff


	//   ....[5]....
        /*06dc*/ 	.word	0xffffffff


	//   ....[6]....
        /*06e0*/ 	.word	0xffffffff


	//   ....[7]....
        /*06e4*/ 	.word	0xffffffff


	//   ....[8]....
        /*06e8*/ 	.word	0xffffffff


	//   ....[9]....
        /*06ec*/ 	.word	0xffffffff


	//   ....[10]....
        /*06f0*/ 	.word	0xffffffff


	//   ....[11]....
        /*06f4*/ 	.word	0xffffffff


	//   ....[12]....
        /*06f8*/ 	.word	0xffffffff


	//   ....[13]....
        /*06fc*/ 	.word	0xffffffff


	//   ....[14]....
        /*0700*/ 	.word	0xffffffff


	//   ....[15]....
        /*0704*/ 	.word	0xffffffff


	//   ....[16]....
        /*0708*/ 	.word	0xffffffff


	//   ....[17]....
        /*070c*/ 	.word	0xffffffff


	//   ....[18]....
        /*0710*/ 	.word	0xffffffff


	//   ....[19]....
        /*0714*/ 	.word	0xffffffff


	//   ....[20]....
        /*0718*/ 	.word	0xffffffff


	//   ....[21]....
        /*071c*/ 	.word	0xffffffff


	//   ....[22]....
        /*0720*/ 	.word	0xffffffff


	//   ....[23]....
        /*0724*/ 	.word	0xffffffff


	//   ....[24]....
        /*0728*/ 	.word	0xffffffff


	//   ....[25]....
        /*072c*/ 	.word	0xffffffff


	//   ....[26]....
        /*0730*/ 	.word	0xffffffff


	//   ....[27]....
        /*0734*/ 	.word	0xffffffff


	//   ....[28]....
        /*0738*/ 	.word	0xffffffff


	//   ....[29]....
        /*073c*/ 	.word	0xffffffff


	//   ....[30]....
        /*0740*/ 	.word	0xffffffff


	//   ....[31]....
        /*0744*/ 	.word	0xffffffff


	//   ....[32]....
        /*0748*/ 	.word	0xffffffff


	//   ....[33]....
        /*074c*/ 	.word	0xffffffff


	//   ....[34]....
        /*0750*/ 	.word	0xffffffff


	//   ....[35]....
        /*0754*/ 	.word	0xffffffff


	//   ....[36]....
        /*0758*/ 	.word	0xffffffff


	//   ....[37]....
        /*075c*/ 	.word	0xffffffff


	//   ....[38]....
        /*0760*/ 	.word	0xffffffff


	//   ....[39]....
        /*0764*/ 	.word	0xffffffff


	//   ....[40]....
        /*0768*/ 	.word	0xffffffff


	//   ....[41]....
        /*076c*/ 	.word	0xffffffff


	//   ....[42]....
        /*0770*/ 	.word	0xffffffff


	//   ....[43]....
        /*0774*/ 	.word	0xffffffff


	//   ....[44]....
        /*0778*/ 	.word	0xffffffff


	//   ....[45]....
        /*077c*/ 	.word	0xffffffff


	//   ....[46]....
        /*0780*/ 	.word	0xffffffff


	//   ....[47]....
        /*0784*/ 	.word	0xffffffff


	//   ....[48]....
        /*0788*/ 	.word	0xffffffff


	//   ....[49]....
        /*078c*/ 	.word	0xffffffff


	//   ....[50]....
        /*0790*/ 	.word	0xffffffff


	//   ....[51]....
        /*0794*/ 	.word	0xffffffff


	//   ....[52]....
        /*0798*/ 	.word	0xffffffff


	//   ....[53]....
        /*079c*/ 	.word	0xffffffff


	//   ....[54]....
        /*07a0*/ 	.word	0xffffffff


	//   ....[55]....
        /*07a4*/ 	.word	0xffffffff


	//   ....[56]....
        /*07a8*/ 	.word	0xffffffff


	//   ....[57]....
        /*07ac*/ 	.word	0xffffffff


	//   ....[58]....
        /*07b0*/ 	.word	0xffffffff


	//   ....[59]....
        /*07b4*/ 	.word	0xffffffff


	//   ....[60]....
        /*07b8*/ 	.word	0xffffffff


	//   ....[61]....
        /*07bc*/ 	.word	0xffffffff


	//   ....[62]....
        /*07c0*/ 	.word	0xffffffff


	//   ....[63]....
        /*07c4*/ 	.word	0xffffffff


	//   ....[64]....
        /*07c8*/ 	.word	0xffffffff


	//   ....[65]....
        /*07cc*/ 	.word	0xffffffff


	//   ....[66]....
        /*07d0*/ 	.word	0xffffffff


	//   ....[67]....
        /*07d4*/ 	.word	0xffffffff


	//   ....[68]....
        /*07d8*/ 	.word	0xffffffff


	//   ....[69]....
        /*07dc*/ 	.word	0xffffffff


	//   ....[70]....
        /*07e0*/ 	.word	0xffffffff


	//   ....[71]....
        /*07e4*/ 	.word	0xffffffff


	//   ....[72]....
        /*07e8*/ 	.word	0xffffffff


	//   ....[73]....
        /*07ec*/ 	.word	0xffffffff


	//   ....[74]....
        /*07f0*/ 	.word	0xffffffff


	//   ....[75]....
        /*07f4*/ 	.word	0xffffffff


	//   ....[76]....
        /*07f8*/ 	.word	0xffffffff


	//   ....[77]....
        /*07fc*/ 	.word	0xffffffff


	//   ....[78]....
        /*0800*/ 	.word	0xffffffff


	//   ....[79]....
        /*0804*/ 	.word	0xffffffff


	//   ....[80]....
        /*0808*/ 	.word	0xffffffff


	//   ....[81]....
        /*080c*/ 	.word	0xffffffff


	//   ....[82]....
        /*0810*/ 	.word	0xffffffff


	//   ....[83]....
        /*0814*/ 	.word	0xffffffff


	//   ....[84]....
        /*0818*/ 	.word	0xffffffff


	//   ....[85]....
        /*081c*/ 	.word	0xffffffff


	//   ....[86]....
        /*0820*/ 	.word	0xffffffff


	//   ....[87]....
        /*0824*/ 	.word	0xffffffff


	//   ....[88]....
        /*0828*/ 	.word	0xffffffff


	//   ....[89]....
        /*082c*/ 	.word	0xffffffff


	//   ....[90]....
        /*0830*/ 	.word	0xffffffff


	//   ....[91]....
        /*0834*/ 	.word	0xffffffff


	//   ....[92]....
        /*0838*/ 	.word	0xffffffff


	//   ....[93]....
        /*083c*/ 	.word	0xffffffff


	//   ....[94]....
        /*0840*/ 	.word	0xffffffff


	//   ....[95]....
        /*0844*/ 	.word	0xffffffff


	//   ....[96]....
        /*0848*/ 	.word	0xffffffff


	//   ....[97]....
        /*084c*/ 	.word	0xffffffff


	//   ....[98]....
        /*0850*/ 	.word	0xffffffff


	//   ....[99]....
        /*0854*/ 	.word	0xffffffff


	//   ....[100]....
        /*0858*/ 	.word	0xffffffff


	//   ....[101]....
        /*085c*/ 	.word	0xffffffff


	//   ....[102]....
        /*0860*/ 	.word	0xffffffff


	//   ....[103]....
        /*0864*/ 	.word	0xffffffff


	//   ....[104]....
        /*0868*/ 	.word	0xffffffff


	//   ....[105]....
        /*086c*/ 	.word	0xffffffff


	//   ....[106]....
        /*0870*/ 	.word	0xffffffff


	//   ....[107]....
        /*0874*/ 	.word	0xffffffff


	//   ....[108]....
        /*0878*/ 	.word	0xffffffff


	//   ....[109]....
        /*087c*/ 	.word	0xffffffff


	//   ....[110]....
        /*0880*/ 	.word	0xffffffff


	//   ....[111]....
        /*0884*/ 	.word	0xffffffff


	//   ....[112]....
        /*0888*/ 	.word	0xffffffff


	//   ....[113]....
        /*088c*/ 	.word	0xffffffff


	//   ....[114]....
        /*0890*/ 	.word	0xffffffff


	//   ....[115]....
        /*0894*/ 	.word	0xffffffff


	//   ....[116]....
        /*0898*/ 	.word	0xffffffff


	//   ....[117]....
        /*089c*/ 	.word	0xffffffff


	//   ....[118]....
        /*08a0*/ 	.word	0xffffffff


	//   ....[119]....
        /*08a4*/ 	.word	0xffffffff


	//   ....[120]....
        /*08a8*/ 	.word	0xffffffff


	//   ....[121]....
        /*08ac*/ 	.word	0xffffffff


	//   ....[122]....
        /*08b0*/ 	.word	0xffffffff


	//   ....[123]....
        /*08b4*/ 	.word	0xffffffff


	//   ....[124]....
        /*08b8*/ 	.word	0xffffffff


	//   ....[125]....
        /*08bc*/ 	.word	0xffffffff


	//   ....[126]....
        /*08c0*/ 	.word	0xffffffff


	//   ....[127]....
        /*08c4*/ 	.word	0xffffffff


	//   ....[128]....
        /*08c8*/ 	.word	0xffffffff


	//   ....[129]....
        /*08cc*/ 	.word	0xffffffff


	//   ....[130]....
        /*08d0*/ 	.word	0x0500000f


	//   ....[131]....
        /*08d4*/ 	.word	0x0500000f


	//   ....[132]....
        /*08d8*/ 	.word	0x0500000f


	//   ....[133]....
        /*08dc*/ 	.word	0x0500000f


	//   ....[134]....
        /*08e0*/ 	.word	0x0500000f


	//   ....[135]....
        /*08e4*/ 	.word	0x0500000f


	//   ....[136]....
        /*08e8*/ 	.word	0x0500000f


	//   ....[137]....
        /*08ec*/ 	.word	0x0500000f


	//   ....[138]....
        /*08f0*/ 	.word	0x0500000f


	//   ....[139]....
        /*08f4*/ 	.word	0x0500000f


	//   ....[140]....
        /*08f8*/ 	.word	0x0500000f


	//   ....[141]....
        /*08fc*/ 	.word	0x0500000f


	//   ....[142]....
        /*0900*/ 	.word	0x0500000f


	//   ....[143]....
        /*0904*/ 	.word	0x0500000f


	//   ....[144]....
        /*0908*/ 	.word	0x0500000f


	//   ....[145]....
        /*090c*/ 	.word	0x0500000f


	//   ....[146]....
        /*0910*/ 	.word	0x0500000f


	//   ....[147]....
        /*0914*/ 	.word	0x0500000f


	//   ....[148]....
        /*0918*/ 	.word	0x0500000f


	//   ....[149]....
        /*091c*/ 	.word	0x0500000f


	//   ....[150]....
        /*0920*/ 	.word	0x0500000f


	//   ....[151]....
        /*0924*/ 	.word	0x0500000f


	//   ....[152]....
        /*0928*/ 	.word	0x0500000f


	//   ....[153]....
        /*092c*/ 	.word	0x0500000f


	//   ....[154]....
        /*0930*/ 	.word	0x0500000f


	//   ....[155]....
        /*0934*/ 	.word	0x0500000f


	//   ....[156]....
        /*0938*/ 	.word	0x0500000f


	//   ....[157]....
        /*093c*/ 	.word	0x0500000f


	//   ....[158]....
        /*0940*/ 	.word	0x0500000f


	//   ....[159]....
        /*0944*/ 	.word	0x0500000f


	//   ....[160]....
        /*0948*/ 	.word	0x0500000f


	//   ....[161]....
        /*094c*/ 	.word	0x0500000f


	//   ....[162]....
        /*0950*/ 	.word	0x0500000f


	//   ....[163]....
        /*0954*/ 	.word	0x0500000f


	//   ....[164]....
        /*0958*/ 	.word	0x0500000f


	//   ....[165]....
        /*095c*/ 	.word	0x0500000f


	//   ....[166]....
        /*0960*/ 	.word	0x0500000f


	//   ....[167]....
        /*0964*/ 	.word	0x0500000f


	//   ....[168]....
        /*0968*/ 	.word	0x0500000f


	//   ....[169]....
        /*096c*/ 	.word	0x0500000f


	//   ....[170]....
        /*0970*/ 	.word	0x0500000f


	//   ....[171]....
        /*0974*/ 	.word	0x0500000f


	//   ....[172]....
        /*0978*/ 	.word	0x0500000f


	//   ....[173]....
        /*097c*/ 	.word	0x0500000f


	//   ....[174]....
        /*0980*/ 	.word	0x0500000f


	//   ....[175]....
        /*0984*/ 	.word	0x0500000f


	//   ....[176]....
        /*0988*/ 	.word	0x0500000f


	//   ....[177]....
        /*098c*/ 	.word	0x0500000f


	//   ....[178]....
        /*0990*/ 	.word	0x0500000f


	//   ....[179]....
        /*0994*/ 	.word	0x0500000f


	//   ....[180]....
        /*0998*/ 	.word	0x0500000f


	//   ....[181]....
        /*099c*/ 	.word	0x0500000f


	//   ....[182]....
        /*09a0*/ 	.word	0x0500000f


	//----- nvinfo : EIATTR_COOP_GROUP_INSTR_OFFSETS
	.align		4
.L_911:
        /*09a4*/ 	.byte	0x04, 0x28
        /*09a6*/ 	.short	(.L_913 - .L_912)


	//   ....[0]....
.L_912:
        /*09a8*/ 	.word	0x00000070


	//   ....[1]....
        /*09ac*/ 	.word	0x000001a0


	//   ....[2]....
        /*09b0*/ 	.word	0x000001f0


	//   ....[3]....
        /*09b4*/ 	.word	0x00000400


	//   ....[4]....
        /*09b8*/ 	.word	0x00000560


	//   ....[5]....
        /*09bc*/ 	.word	0x00000680


	//   ....[6]....
        /*09c0*/ 	.word	0x000007e0


	//   ....[7]....
        /*09c4*/ 	.word	0x000059b0


	//   ....[8]....
        /*09c8*/ 	.word	0x00007c60


	//   ....[9]....
        /*09cc*/ 	.word	0x00008400


	//   ....[10]....
        /*09d0*/ 	.word	0x00008410


	//   ....[11]....
        /*09d4*/ 	.word	0x00008420


	//   ....[12]....
        /*09d8*/ 	.word	0x00008430


	//   ....[13]....
        /*09dc*/ 	.word	0x00008740


	//   ....[14]....
        /*09e0*/ 	.word	0x00008750


	//   ....[15]....
        /*09e4*/ 	.word	0x00008760


	//   ....[16]....
        /*09e8*/ 	.word	0x00008770


	//   ....[17]....
        /*09ec*/ 	.word	0x00009a50


	//   ....[18]....
        /*09f0*/ 	.word	0x00009a60


	//   ....[19]....
        /*09f4*/ 	.word	0x00009a70


	//   ....[20]....
        /*09f8*/ 	.word	0x00009a80


	//   ....[21]....
        /*09fc*/ 	.word	0x00009cc0


	//   ....[22]....
        /*0a00*/ 	.word	0x00009cd0


	//   ....[23]....
        /*0a04*/ 	.word	0x00009ce0


	//   ....[24]....
        /*0a08*/ 	.word	0x00009cf0


	//   ....[25]....
        /*0a0c*/ 	.word	0x0000b510


	//   ....[26]....
        /*0a10*/ 	.word	0x0000cc70


	//   ....[27]....
        /*0a14*/ 	.word	0x0000d3f0


	//   ....[28]....
        /*0a18*/ 	.word	0x0000da60


	//   ....[29]....
        /*0a1c*/ 	.word	0x0000dae0


	//   ....[30]....
        /*0a20*/ 	.word	0x0000de20


	//   ....[31]....
        /*0a24*/ 	.word	0x0000de70


	//   ....[32]....
        /*0a28*/ 	.word	0x0000e680


	//   ....[33]....
        /*0a2c*/ 	.word	0x0000eed0


	//   ....[34]....
        /*0a30*/ 	.word	0x000104c0


	//   ....[35]....
        /*0a34*/ 	.word	0x00010840


	//   ....[36]....
        /*0a38*/ 	.word	0x00010f20


	//   ....[37]....
        /*0a3c*/ 	.word	0x00011010


	//   ....[38]....
        /*0a40*/ 	.word	0x00011610


	//   ....[39]....
        /*0a44*/ 	.word	0x000117e0


	//   ....[40]....
        /*0a48*/ 	.word	0x000125d0


	//   ....[41]....
        /*0a4c*/ 	.word	0x00012f00


	//   ....[42]....
        /*0a50*/ 	.word	0x00014740


	//   ....[43]....
        /*0a54*/ 	.word	0x00014760


	//   ....[44]....
        /*0a58*/ 	.word	0x00014a70


	//   ....[45]....
        /*0a5c*/ 	.word	0x00014c40


	//   ....[46]....
        /*0a60*/ 	.word	0x00015b20


	//   ....[47]....
        /*0a64*/ 	.word	0x00016180


	//   ....[48]....
        /*0a68*/ 	.word	0x00017620


	//   ....[49]....
        /*0a6c*/ 	.word	0x00017ac0


	//   ....[50]....
        /*0a70*/ 	.word	0x00018080


	//   ....[51]....
        /*0a74*/ 	.word	0x000180a0


	//   ....[52]....
        /*0a78*/ 	.word	0x000189b0


	//   ....[53]....
        /*0a7c*/ 	.word	0x00018b80


	//   ....[54]....
        /*0a80*/ 	.word	0x00019820


	//   ....[55]....
        /*0a84*/ 	.word	0x00019890


	//   ....[56]....
        /*0a88*/ 	.word	0x00019900


	//   ....[57]....
        /*0a8c*/ 	.word	0x00019a50


	//   ....[58]....
        /*0a90*/ 	.word	0x00019c20


	//   ....[59]....
        /*0a94*/ 	.word	0x0001b080


	//   ....[60]....
        /*0a98*/ 	.word	0x0001b3e0


	//   ....[61]....
        /*0a9c*/ 	.word	0x0001b3f0


	//   ....[62]....
        /*0aa0*/ 	.word	0x0001b420


	//   ....[63]....
        /*0aa4*/ 	.word	0x0001b430


	//   ....[64]....
        /*0aa8*/ 	.word	0x0001c080


	//   ....[65]....
        /*0aac*/ 	.word	0x0001c0c0


	//   ....[66]....
        /*0ab0*/ 	.word	0x0001c360


	//   ....[67]....
        /*0ab4*/ 	.word	0x0001c380


	//   ....[68]....
        /*0ab8*/ 	.word	0x0001cd10


	//   ....[69]....
        /*0abc*/ 	.word	0x0001cd60


	//   ....[70]....
        /*0ac0*/ 	.word	0x0001d640


	//   ....[71]....
        /*0ac4*/ 	.word	0x0001d660


	//   ....[72]....
        /*0ac8*/ 	.word	0x0001e940


	//   ....[73]....
        /*0acc*/ 	.word	0x0001e960


	//   ....[74]....
        /*0ad0*/ 	.word	0x0001eba0


	//   ....[75]....
        /*0ad4*/ 	.word	0x0001ebc0


	//   ....[76]....
        /*0ad8*/ 	.word	0x0001ee70


	//   ....[77]....
        /*0adc*/ 	.word	0x0001f080


	//   ....[78]....
        /*0ae0*/ 	.word	0x0001f0b0


	//   ....[79]....
        /*0ae4*/ 	.word	0x0001f0e0


	//   ....[80]....
        /*0ae8*/ 	.word	0x0001f110


	//   ....[81]....
        /*0aec*/ 	.word	0x0001f140


	//   ....[82]....
        /*0af0*/ 	.word	0x0001f170


	//   ....[83]....
        /*0af4*/ 	.word	0x0001f310


	//   ....[84]....
        /*0af8*/ 	.word	0x0001f340


	//   ....[85]....
        /*0afc*/ 	.word	0x0001f370


	//   ....[86]....
        /*0b00*/ 	.word	0x0001f3a0


	//   ....[87]....
        /*0b04*/ 	.word	0x0001f3d0


	//   ....[88]....
        /*0b08*/ 	.word	0x0001f400


	//   ....[89]....
        /*0b0c*/ 	.word	0x0001f4a0


	//   ....[90]....
        /*0b10*/ 	.word	0x0001f4d0


	//   ....[91]....
        /*0b14*/ 	.word	0x0001f4e0


	//   ....[92]....
        /*0b18*/ 	.word	0x0001f510


	//   ....[93]....
        /*0b1c*/ 	.word	0x00020e10


	//   ....[94]....
        /*0b20*/ 	.word	0x00023590


	//   ....[95]....
        /*0b24*/ 	.word	0x00024050


	//   ....[96]....
        /*0b28*/ 	.word	0x00024060


	//   ....[97]....
        /*0b2c*/ 	.word	0x00024090


	//   ....[98]....
        /*0b30*/ 	.word	0x00024170


	//   ....[99]....
        /*0b34*/ 	.word	0x000241a0


	//   ....[100]....
        /*0b38*/ 	.word	0x00024200


	//   ....[101]....
        /*0b3c*/ 	.word	0x00024210


	//   ....[102]....
        /*0b40*/ 	.word	0x00024280


	//   ....[103]....
        /*0b44*/ 	.word	0x00024c10


	//   ....[104]....
        /*0b48*/ 	.word	0x00024c20


	//   ....[105]....
        /*0b4c*/ 	.word	0x00024cf0


	//   ....[106]....
        /*0b50*/ 	.word	0x00024d00


	//   ....[107]....
        /*0b54*/ 	.word	0x00024f90


	//   ....[108]....
        /*0b58*/ 	.word	0x00024fa0


	//   ....[109]....
        /*0b5c*/ 	.word	0x00025100


	//   ....[110]....
        /*0b60*/ 	.word	0x00025110


	//   ....[111]....
        /*0b64*/ 	.word	0x00028d20


	//   ....[112]....
        /*0b68*/ 	.word	0x00028d50


	//   ....[113]....
        /*0b6c*/ 	.word	0x00028db0


	//   ....[114]....
        /*0b70*/ 	.word	0x00028de0


	//   ....[115]....
        /*0b74*/ 	.word	0x00028e10


	//   ....[116]....
        /*0b78*/ 	.word	0x00028e40


	//   ....[117]....
        /*0b7c*/ 	.word	0x00028e70


	//   ....[118]....
        /*0b80*/ 	.word	0x00028ea0


	//   ....[119]....
        /*0b84*/ 	.word	0x00029060


	//   ....[120]....
        /*0b88*/ 	.word	0x00029090


	//   ....[121]....
        /*0b8c*/ 	.word	0x000290c0


	//   ....[122]....
        /*0b90*/ 	.word	0x000290f0


	//   ....[123]....
        /*0b94*/ 	.word	0x00029120


	//   ....[124]....
        /*0b98*/ 	.word	0x00029150


	//   ....[125]....
        /*0b9c*/ 	.word	0x00029220


	//   ....[126]....
        /*0ba0*/ 	.word	0x00029240


	//   ....[127]....
        /*0ba4*/ 	.word	0x00029250


	//   ....[128]....
        /*0ba8*/ 	.word	0x000292d0


	//   ....[129]....
        /*0bac*/ 	.word	0x00029e10


	//   ....[130]....
        /*0bb0*/ 	.word	0x0002a250


	//   ....[131]....
        /*0bb4*/ 	.word	0x0002a2e0


	//   ....[132]....
        /*0bb8*/ 	.word	0x0002a330


	//   ....[133]....
        /*0bbc*/ 	.word	0x0002a380


	//   ....[134]....
        /*0bc0*/ 	.word	0x0002a410


	//   ....[135]....
        /*0bc4*/ 	.word	0x0002a4a0


	//   ....[136]....
        /*0bc8*/ 	.word	0x0002a4f0


	//   ....[137]....
        /*0bcc*/ 	.word	0x0002a540


	//   ....[138]....
        /*0bd0*/ 	.word	0x0002a620


	//   ....[139]....
        /*0bd4*/ 	.word	0x0002a6b0


	//   ....[140]....
        /*0bd8*/ 	.word	0x0002a700


	//   ....[141]....
        /*0bdc*/ 	.word	0x0002a750


	//   ....[142]....
        /*0be0*/ 	.word	0x0002a7e0


	//   ....[143]....
        /*0be4*/ 	.word	0x0002a870


	//   ....[144]....
        /*0be8*/ 	.word	0x0002a8c0


	//   ....[145]....
        /*0bec*/ 	.word	0x0002a910


	//   ....[146]....
        /*0bf0*/ 	.word	0x0002acf0


	//   ....[147]....
        /*0bf4*/ 	.word	0x0002afd0


	//   ....[148]....
        /*0bf8*/ 	.word	0x0002b160


	//   ....[149]....
        /*0bfc*/ 	.word	0x0002b1c0


	//   ....[150]....
        /*0c00*/ 	.word	0x0002b220


	//   ....[151]....
        /*0c04*/ 	.word	0x0002b270


	//   ....[152]....
        /*0c08*/ 	.word	0x0002b3d0


	//   ....[153]....
        /*0c0c*/ 	.word	0x0002b470


	//   ....[154]....
        /*0c10*/ 	.word	0x0002b520


	//   ....[155]....
        /*0c14*/ 	.word	0x0002b600


	//   ....[156]....
        /*0c18*/ 	.word	0x0002b7c0


	//   ....[157]....
        /*0c1c*/ 	.word	0x0002b8a0


	//   ....[158]....
        /*0c20*/ 	.word	0x0002bb20


	//   ....[159]....
        /*0c24*/ 	.word	0x0002bc30


	//   ....[160]....
        /*0c28*/ 	.word	0x0002be00


	//   ....[161]....
        /*0c2c*/ 	.word	0x0002bec0


	//   ....[162]....
        /*0c30*/ 	.word	0x0002c0e0


	//   ....[163]....
        /*0c34*/ 	.word	0x0002c130


	//   ....[164]....
        /*0c38*/ 	.word	0x0002c460


	//   ....[165]....
        /*0c3c*/ 	.word	0x0002c500


	//   ....[166]....
        /*0c40*/ 	.word	0x0002c6a0


	//   ....[167]....
        /*0c44*/ 	.word	0x0002c720


	//   ....[168]....
        /*0c48*/ 	.word	0x0002c7a0


	//   ....[169]....
        /*0c4c*/ 	.word	0x0002c820


	//   ....[170]....
        /*0c50*/ 	.word	0x0002c8a0


	//   ....[171]....
        /*0c54*/ 	.word	0x0002c930


	//   ....[172]....
        /*0c58*/ 	.word	0x0002c9d0


	//   ....[173]....
        /*0c5c*/ 	.word	0x0002ca80


	//   ....[174]....
        /*0c60*/ 	.word	0x0002cb00


	//   ....[175]....
        /*0c64*/ 	.word	0x0002cb80


	//   ....[176]....
        /*0c68*/ 	.word	0x0002cc00


	//   ....[177]....
        /*0c6c*/ 	.word	0x0002cc90


	//   ....[178]....
        /*0c70*/ 	.word	0x0002cd10


	//   ....[179]....
        /*0c74*/ 	.word	0x0002cdc0


	//   ....[180]....
        /*0c78*/ 	.word	0x0002ce10


	//   ....[181]....
        /*0c7c*/ 	.word	0x0002ced0


	//   ....[182]....
        /*0c80*/ 	.word	0x0002d000


	//----- nvinfo : EIATTR_REG_RECONFIG
	.align		4
.L_913:
        /*0c84*/ 	.byte	0x01, 0x54
	.zero		2


	//----- nvinfo : EIATTR_SYSCALL_OFFSETS
	.align		4
        /*0c88*/ 	.byte	0x04, 0x46
        /*0c8a*/ 	.short	(.L_915 - .L_914)


	//   ....[0]....
.L_914:
        /*0c8c*/ 	.word	0x000023e0


	//   ....[1]....
        /*0c90*/ 	.word	0x00002530


	//   ....[2]....
        /*0c94*/ 	.word	0x00007e10


	//   ....[3]....
        /*0c98*/ 	.word	0x00008130


	//   ....[4]....
        /*0c9c*/ 	.word	0x000231c0


	//   ....[5]....
        /*0ca0*/ 	.word	0x00023310


	//   ....[6]....
        /*0ca4*/ 	.word	0x00023400


	//   ....[7]....
        /*0ca8*/ 	.word	0x00023c40


	//   ....[8]....
        /*0cac*/ 	.word	0x00024590


	//----- nvinfo : EIATTR_MBARRIER_INSTR_OFFSETS
	.align		4
.L_915:
        /*0cb0*/ 	.byte	0x04, 0x39
        /*0cb2*/ 	.short	(.L_917 - .L_916)


	//   ....[0]....
.L_916:
        /*0cb4*/ 	.word	0x000002e0
        /*0cb8*/ 	.word	0x000000ff
        /*0cbc*/ 	.word	0x00038800
        /*0cc0*/ 	.short	0x0100
        /*0cc2*/ 	.byte	0x08
	.zero		1


	//   ....[1]....
        /*0cc4*/ 	.word	0x000002f0
        /*0cc8*/ 	.word	0x000000ff
        /*0ccc*/ 	.word	0x00038810
        /*0cd0*/ 	.short	0x0100
        /*0cd2*/ 	.byte	0x08
	.zero		1


	//   ....[2]....
        /*0cd4*/ 	.word	0x00000300
        /*0cd8*/ 	.word	0x000000ff
        /*0cdc*/ 	.word	0x00038820
        /*0ce0*/ 	.short	0x0100
        /*0ce2*/ 	.byte	0x08
	.zero		1


	//   ....[3]....
        /*0ce4*/ 	.word	0x000003b0
        /*0ce8*/ 	.word	0x000000ff
        /*0cec*/ 	.word	0x00038830
        /*0cf0*/ 	.short	0x0100
        /*0cf2*/ 	.byte	0x06
	.zero		1


	//   ....[4]....
        /*0cf4*/ 	.word	0x000003c0
        /*0cf8*/ 	.word	0x000000ff
        /*0cfc*/ 	.word	0x00038840
        /*0d00*/ 	.short	0x0100
        /*0d02*/ 	.byte	0x06
	.zero		1


	//   ....[5]....
        /*0d04*/ 	.word	0x000003d0
        /*0d08*/ 	.word	0x000000ff
        /*0d0c*/ 	.word	0x00038838
        /*0d10*/ 	.short	0x0100
        /*0d12*/ 	.byte	0x06
	.zero		1


	//   ....[6]....
        /*0d14*/ 	.word	0x000003e0
        /*0d18*/ 	.word	0x000000ff
        /*0d1c*/ 	.word	0x00038848
        /*0d20*/ 	.short	0x0100
        /*0d22*/ 	.byte	0x06
	.zero		1


	//   ....[7]....
        /*0d24*/ 	.word	0x00000510
        /*0d28*/ 	.word	0x000000ff
        /*0d2c*/ 	.word	0x00038850
        /*0d30*/ 	.short	0x0100
        /*0d32*/ 	.byte	0x08
	.zero		1


	//   ....[8]....
        /*0d34*/ 	.word	0x00000520
        /*0d38*/ 	.word	0x000000ff
        /*0d3c*/ 	.word	0x00038860
        /*0d40*/ 	.short	0x0100
        /*0d42*/ 	.byte	0x08
	.zero		1


	//   ....[9]....
        /*0d44*/ 	.word	0x00000530
        /*0d48*/ 	.word	0x000000ff
        /*0d4c*/ 	.word	0x00038858
        /*0d50*/ 	.short	0x0100
        /*0d52*/ 	.byte	0x08
	.zero		1


	//   ....[10]....
        /*0d54*/ 	.word	0x00000540
        /*0d58*/ 	.word	0x000000ff
        /*0d5c*/ 	.word	0x00038868
        /*0d60*/ 	.short	0x0100
        /*0d62*/ 	.byte	0x08
	.zero		1


	//   ....[11]....
        /*0d64*/ 	.word	0x00000630
        /*0d68*/ 	.word	0x000000ff
        /*0d6c*/ 	.word	0x00038870
        /*0d70*/ 	.short	0x0100
        /*0d72*/ 	.byte	0x06
	.zero		1


	//   ....[12]....
        /*0d74*/ 	.word	0x00000640
        /*0d78*/ 	.word	0x000000ff
        /*0d7c*/ 	.word	0x00038880
        /*0d80*/ 	.short	0x0100
        /*0d82*/ 	.byte	0x06
	.zero		1


	//   ....[13]....
        /*0d84*/ 	.word	0x00000650
        /*0d88*/ 	.word	0x000000ff
        /*0d8c*/ 	.word	0x00038878
        /*0d90*/ 	.short	0x0100
        /*0d92*/ 	.byte	0x06
	.zero		1


	//   ....[14]....
        /*0d94*/ 	.word	0x00000660
        /*0d98*/ 	.word	0x000000ff
        /*0d9c*/ 	.word	0x00038888
        /*0da0*/ 	.short	0x0100
        /*0da2*/ 	.byte	0x06
	.zero		1


	//   ....[15]....
        /*0da4*/ 	.word	0x00000790
        /*0da8*/ 	.word	0x000000ff
        /*0dac*/ 	.word	0x00038890
        /*0db0*/ 	.short	0x0100
        /*0db2*/ 	.byte	0x08
	.zero		1


	//   ....[16]....
        /*0db4*/ 	.word	0x000007a0
        /*0db8*/ 	.word	0x000000ff
        /*0dbc*/ 	.word	0x000388a0
        /*0dc0*/ 	.short	0x0100
        /*0dc2*/ 	.byte	0x08
	.zero		1


	//   ....[17]....
        /*0dc4*/ 	.word	0x000007b0
        /*0dc8*/ 	.word	0x000000ff
        /*0dcc*/ 	.word	0x00038898
        /*0dd0*/ 	.short	0x0100
        /*0dd2*/ 	.byte	0x08
	.zero		1


	//   ....[18]....
        /*0dd4*/ 	.word	0x000007c0
        /*0dd8*/ 	.word	0x000000ff
        /*0ddc*/ 	.word	0x000388a8
        /*0de0*/ 	.short	0x0100
        /*0de2*/ 	.byte	0x08
	.zero		1


	//   ....[19]....
        /*0de4*/ 	.word	0x000008f0
        /*0de8*/ 	.word	0x000000ff
        /*0dec*/ 	.word	0x000388b0
        /*0df0*/ 	.short	0x0100
        /*0df2*/ 	.byte	0x08
	.zero		1


	//   ....[20]....
        /*0df4*/ 	.word	0x00000900
        /*0df8*/ 	.word	0x000000ff
        /*0dfc*/ 	.word	0x000388c0
        /*0e00*/ 	.short	0x0100
        /*0e02*/ 	.byte	0x08
	.zero		1


	//   ....[21]....
        /*0e04*/ 	.word	0x00000910
        /*0e08*/ 	.word	0x000000ff
        /*0e0c*/ 	.word	0x000388b8
        /*0e10*/ 	.short	0x0100
        /*0e12*/ 	.byte	0x08
	.zero		1


	//   ....[22]....
        /*0e14*/ 	.word	0x00000920
        /*0e18*/ 	.word	0x000000ff
        /*0e1c*/ 	.word	0x000388c8
        /*0e20*/ 	.short	0x0100
        /*0e22*/ 	.byte	0x08
	.zero		1


	//   ....[23]....
        /*0e24*/ 	.word	0x000030f0
        /*0e28*/ 	.word	0x0000004b
        /*0e2c*/ 	.word	0x00038890
        /*0e30*/ 	.short	0x010a
        /*0e32*/ 	.byte	0x3f
	.zero		1


	//   ....[24]....
        /*0e34*/ 	.word	0x00003b60
        /*0e38*/ 	.word	0x0000004b
        /*0e3c*/ 	.word	0x00038890
        /*0e40*/ 	.short	0x010a
        /*0e42*/ 	.byte	0x3f
	.zero		1


	//   ....[25]....
        /*0e44*/ 	.word	0x00004490
        /*0e48*/ 	.word	0x0000004b
        /*0e4c*/ 	.word	0x00038890
        /*0e50*/ 	.short	0x010a
        /*0e52*/ 	.byte	0x3f
	.zero		1


	//   ....[26]....
        /*0e54*/ 	.word	0x00004690
        /*0e58*/ 	.word	0x00000004
        /*0e5c*/ 	.word	0x00000000
        /*0e60*/ 	.short	0x0101
        /*0e62*/ 	.byte	0x3f
	.zero		1


	//   ....[27]....
        /*0e64*/ 	.word	0x000046d0
        /*0e68*/ 	.word	0x0000004b
        /*0e6c*/ 	.word	0x000388b0
        /*0e70*/ 	.short	0x010a
        /*0e72*/ 	.byte	0x3f
	.zero		1


	//   ....[28]....
        /*0e74*/ 	.word	0x00004d30
        /*0e78*/ 	.word	0x0000004b
        /*0e7c*/ 	.word	0x00000000
        /*0e80*/ 	.short	0x0101
        /*0e82*/ 	.byte	0x3f
	.zero		1


	//   ....[29]....
        /*0e84*/ 	.word	0x00005ce0
        /*0e88*/ 	.word	0x00000003
        /*0e8c*/ 	.word	0x00000000
        /*0e90*/ 	.short	0x0101
        /*0e92*/ 	.byte	0x3f
	.zero		1


	//   ....[30]....
        /*0e94*/ 	.word	0x00006880
        /*0e98*/ 	.word	0x00000002
        /*0e9c*/ 	.word	0x00000000
        /*0ea0*/ 	.short	0x0101
        /*0ea2*/ 	.byte	0x3f
	.zero		1


	//   ....[31]....
        /*0ea4*/ 	.word	0x00007ea0
        /*0ea8*/ 	.word	0x00000012
        /*0eac*/ 	.word	0x00038800
        /*0eb0*/ 	.short	0x010a
        /*0eb2*/ 	.byte	0x3f
	.zero		1


	//   ....[32]....
        /*0eb4*/ 	.word	0x00007ef0
        /*0eb8*/ 	.word	0x00000012
        /*0ebc*/ 	.word	0x00038800
        /*0ec0*/ 	.short	0x010a
        /*0ec2*/ 	.byte	0x3f
	.zero		1


	//   ....[33]....
        /*0ec4*/ 	.word	0x000089c0
        /*0ec8*/ 	.word	0x00000012
        /*0ecc*/ 	.word	0x00038800
        /*0ed0*/ 	.short	0x010a
        /*0ed2*/ 	.byte	0x3f
	.zero		1


	//   ....[34]....
        /*0ed4*/ 	.word	0x00009e90
        /*0ed8*/ 	.word	0x00000012
        /*0edc*/ 	.word	0x00038800
        /*0ee0*/ 	.short	0x010a
        /*0ee2*/ 	.byte	0x3f
	.zero		1


	//   ....[35]....
        /*0ee4*/ 	.word	0x0000ae40
        /*0ee8*/ 	.word	0x0000000f
        /*0eec*/ 	.word	0x00038830
        /*0ef0*/ 	.short	0x010a
        /*0ef2*/ 	.byte	0x3f
	.zero		1


	//   ....[36]....
        /*0ef4*/ 	.word	0x0000aef0
        /*0ef8*/ 	.word	0x0000000f
        /*0efc*/ 	.word	0x00038830
        /*0f00*/ 	.short	0x010a
        /*0f02*/ 	.byte	0x3f
	.zero		1


	//   ....[37]....
        /*0f04*/ 	.word	0x0000b200
        /*0f08*/ 	.word	0x00000012
        /*0f0c*/ 	.word	0x00038810
        /*0f10*/ 	.short	0x010a
        /*0f12*/ 	.byte	0x3f
	.zero		1


	//   ....[38]....
        /*0f14*/ 	.word	0x0000b250
        /*0f18*/ 	.word	0x0000000f
        /*0f1c*/ 	.word	0x00038850
        /*0f20*/ 	.short	0x010a
        /*0f22*/ 	.byte	0x3f
	.zero		1


	//   ....[39]....
        /*0f24*/ 	.word	0x0000b2e0
        /*0f28*/ 	.word	0x0000000f
        /*0f2c*/ 	.word	0x00038850
        /*0f30*/ 	.short	0x010a
        /*0f32*/ 	.byte	0x3f
	.zero		1


	//   ....[40]....
        /*0f34*/ 	.word	0x0000cd50
        /*0f38*/ 	.word	0x00000000
        /*0f3c*/ 	.word	0x00000000
        /*0f40*/ 	.short	0x0101
        /*0f42*/ 	.byte	0x3f
	.zero		1


	//   ....[41]....
        /*0f44*/ 	.word	0x0000e6a0
        /*0f48*/ 	.word	0x0000000f
        /*0f4c*/ 	.word	0x00000000
        /*0f50*/ 	.short	0x0101
        /*0f52*/ 	.byte	0x3f
	.zero		1


	//   ....[42]....
        /*0f54*/ 	.word	0x0000e9c0
        /*0f58*/ 	.word	0x000000c9
        /*0f5c*/ 	.word	0x00038830
        /*0f60*/ 	.short	0x010a
        /*0f62*/ 	.byte	0x3f
	.zero		1


	//   ....[43]....
        /*0f64*/ 	.word	0x0000ea30
        /*0f68*/ 	.word	0x000000c9
        /*0f6c*/ 	.word	0x00038830
        /*0f70*/ 	.short	0x010a
        /*0f72*/ 	.byte	0x3f
	.zero		1


	//   ....[44]....
        /*0f74*/ 	.word	0x0000eca0
        /*0f78*/ 	.word	0x000000c9
        /*0f7c*/ 	.word	0x00038850
        /*0f80*/ 	.short	0x010a
        /*0f82*/ 	.byte	0x3f
	.zero		1


	//   ....[45]....
        /*0f84*/ 	.word	0x0000ecf0
        /*0f88*/ 	.word	0x000000c9
        /*0f8c*/ 	.word	0x00038850
        /*0f90*/ 	.short	0x010a
        /*0f92*/ 	.byte	0x3f
	.zero		1


	//   ....[46]....
        /*0f94*/ 	.word	0x00010640
        /*0f98*/ 	.word	0x0000000e
        /*0f9c*/ 	.word	0x00000000
        /*0fa0*/ 	.short	0x0101
        /*0fa2*/ 	.byte	0x3f
	.zero		1


	//   ....[47]....
        /*0fa4*/ 	.word	0x000125f0
        /*0fa8*/ 	.word	0x000000c9
        /*0fac*/ 	.word	0x00000000
        /*0fb0*/ 	.short	0x0101
        /*0fb2*/ 	.byte	0x3f
	.zero		1


	//   ....[48]....
        /*0fb4*/ 	.word	0x000129f0
        /*0fb8*/ 	.word	0x00000015
        /*0fbc*/ 	.word	0x00038830
        /*0fc0*/ 	.short	0x010a
        /*0fc2*/ 	.byte	0x3f
	.zero		1


	//   ....[49]....
        /*0fc4*/ 	.word	0x00012a60
        /*0fc8*/ 	.word	0x00000015
        /*0fcc*/ 	.word	0x00038830
        /*0fd0*/ 	.short	0x010a
        /*0fd2*/ 	.byte	0x3f
	.zero		1


	//   ....[50]....
        /*0fd4*/ 	.word	0x00012cd0
        /*0fd8*/ 	.word	0x00000015
        /*0fdc*/ 	.word	0x00038850
        /*0fe0*/ 	.short	0x010a
        /*0fe2*/ 	.byte	0x3f
	.zero		1


	//   ....[51]....
        /*0fe4*/ 	.word	0x00012d20
        /*0fe8*/ 	.word	0x00000015
        /*0fec*/ 	.word	0x00038850
        /*0ff0*/ 	.short	0x010a
        /*0ff2*/ 	.byte	0x3f
	.zero		1


	//   ....[52]....
        /*0ff4*/ 	.word	0x00014f00
        /*0ff8*/ 	.word	0x0000009a
        /*0ffc*/ 	.word	0x00000000
        /*1000*/ 	.short	0x0101
        /*1002*/ 	.byte	0x3f
	.zero		1


	//   ....[53]....
        /*1004*/ 	.word	0x00015b40
        /*1008*/ 	.word	0x00000015
        /*100c*/ 	.word	0x00000000
        /*1010*/ 	.short	0x0101
        /*1012*/ 	.byte	0x3f
	.zero		1


	//   ....[54]....
        /*1014*/ 	.word	0x00015c70
        /*1018*/ 	.word	0x00000015
        /*101c*/ 	.word	0x00038830
        /*1020*/ 	.short	0x010a
        /*1022*/ 	.byte	0x3f
	.zero		1


	//   ....[55]....
        /*1024*/ 	.word	0x00015ce0
        /*1028*/ 	.word	0x00000015
        /*102c*/ 	.word	0x00038830
        /*1030*/ 	.short	0x010a
        /*1032*/ 	.byte	0x3f
	.zero		1


	//   ....[56]....
        /*1034*/ 	.word	0x00015f50
        /*1038*/ 	.word	0x00000015
        /*103c*/ 	.word	0x00038850
        /*1040*/ 	.short	0x010a
        /*1042*/ 	.byte	0x3f
	.zero		1


	//   ....[57]....
        /*1044*/ 	.word	0x00015fa0
        /*1048*/ 	.word	0x00000015
        /*104c*/ 	.word	0x00038850
        /*1050*/ 	.short	0x010a
        /*1052*/ 	.byte	0x3f
	.zero		1


	//   ....[58]....
        /*1054*/ 	.word	0x000178c0
        /*1058*/ 	.word	0x00000009
        /*105c*/ 	.word	0x00000000
        /*1060*/ 	.short	0x0101
        /*1062*/ 	.byte	0x3f
	.zero		1


	//   ....[59]....
        /*1064*/ 	.word	0x00019840
        /*1068*/ 	.word	0x00000015
        /*106c*/ 	.word	0x00000000
        /*1070*/ 	.short	0x0101
        /*1072*/ 	.byte	0x3f
	.zero		1


	//   ....[60]....
        /*1074*/ 	.word	0x0001c0b0
        /*1078*/ 	.word	0x00000004
        /*107c*/ 	.word	0x00000000
        /*1080*/ 	.short	0x0101
        /*1082*/ 	.byte	0x3f
	.zero		1


	//   ....[61]....
        /*1084*/ 	.word	0x0001cda0
        /*1088*/ 	.word	0x00000002
        /*108c*/ 	.word	0x00000000
        /*1090*/ 	.short	0x0101
        /*1092*/ 	.byte	0x3f
	.zero		1


	//   ....[62]....
        /*1094*/ 	.word	0x00020ef0
        /*1098*/ 	.word	0x00000012
        /*109c*/ 	.word	0x00038820
        /*10a0*/ 	.short	0x010a
        /*10a2*/ 	.byte	0x3f
	.zero		1


	//   ....[63]....
        /*10a4*/ 	.word	0x00020fc0
        /*10a8*/ 	.word	0x00000006
        /*10ac*/ 	.word	0x000388a0
        /*10b0*/ 	.short	0x010a
        /*10b2*/ 	.byte	0x3f
	.zero		1


	//   ....[64]....
        /*10b4*/ 	.word	0x00021200
        /*10b8*/ 	.word	0x00000006
        /*10bc*/ 	.word	0x000388c0
        /*10c0*/ 	.short	0x010a
        /*10c2*/ 	.byte	0x3f
	.zero		1


	//   ....[65]....
        /*10c4*/ 	.word	0x00021c60
        /*10c8*/ 	.word	0x00000006
        /*10cc*/ 	.word	0x000388a0
        /*10d0*/ 	.short	0x010a
        /*10d2*/ 	.byte	0x3f
	.zero		1


	//   ....[66]....
        /*10d4*/ 	.word	0x00021e90
        /*10d8*/ 	.word	0x00000006
        /*10dc*/ 	.word	0x000388c0
        /*10e0*/ 	.short	0x010a
        /*10e2*/ 	.byte	0x3f
	.zero		1


	//   ....[67]....
        /*10e4*/ 	.word	0x000237f0
        /*10e8*/ 	.word	0x00000000
        /*10ec*/ 	.word	0x00038840
        /*10f0*/ 	.short	0x010a
        /*10f2*/ 	.byte	0x3f
	.zero		1


	//   ....[68]....
        /*10f4*/ 	.word	0x00024340
        /*10f8*/ 	.word	0x00000012
        /*10fc*/ 	.word	0x00038800
        /*1100*/ 	.short	0x0107
        /*1102*/ 	.byte	0x3f
	.zero		1


	//   ....[69]....
        /*1104*/ 	.word	0x000243e0
        /*1108*/ 	.word	0x00000012
        /*110c*/ 	.word	0x00038800
        /*1110*/ 	.short	0x0101
        /*1112*/ 	.byte	0x3f
	.zero		1


	//   ....[70]....
        /*1114*/ 	.word	0x00025310
        /*1118*/ 	.word	0x00000012
        /*111c*/ 	.word	0x00038810
        /*1120*/ 	.short	0x0107
        /*1122*/ 	.byte	0x3f
	.zero		1


	//   ....[71]....
        /*1124*/ 	.word	0x00025410
        /*1128*/ 	.word	0x00000012
        /*112c*/ 	.word	0x00038810
        /*1130*/ 	.short	0x0101
        /*1132*/ 	.byte	0x3f
	.zero		1


	//   ....[72]....
        /*1134*/ 	.word	0x00025430
        /*1138*/ 	.word	0x00000012
        /*113c*/ 	.word	0x00038820
        /*1140*/ 	.short	0x010a
        /*1142*/ 	.byte	0x3f
	.zero		1


	//   ....[73]....
        /*1144*/ 	.word	0x00025510
        /*1148*/ 	.word	0x00000000
        /*114c*/ 	.word	0x00038860
        /*1150*/ 	.short	0x010a
        /*1152*/ 	.byte	0x3f
	.zero		1


	//   ....[74]....
        /*1154*/ 	.word	0x00026200
        /*1158*/ 	.word	0x00000002
        /*115c*/ 	.word	0x00038840
        /*1160*/ 	.short	0x010a
        /*1162*/ 	.byte	0x3f
	.zero		1


	//   ....[75]....
        /*1164*/ 	.word	0x00026460
        /*1168*/ 	.word	0x00000002
        /*116c*/ 	.word	0x00038860
        /*1170*/ 	.short	0x010a
        /*1172*/ 	.byte	0x3f
	.zero		1


	//   ....[76]....
        /*1174*/ 	.word	0x00027010
        /*1178*/ 	.word	0x00000003
        /*117c*/ 	.word	0x00038840
        /*1180*/ 	.short	0x010a
        /*1182*/ 	.byte	0x3f
	.zero		1


	//   ....[77]....
        /*1184*/ 	.word	0x00027260
        /*1188*/ 	.word	0x00000003
        /*118c*/ 	.word	0x00038860
        /*1190*/ 	.short	0x010a
        /*1192*/ 	.byte	0x3f
	.zero		1


	//   ....[78]....
        /*1194*/ 	.word	0x00027da0
        /*1198*/ 	.word	0x00000003
        /*119c*/ 	.word	0x00038840
        /*11a0*/ 	.short	0x010a
        /*11a2*/ 	.byte	0x3f
	.zero		1


	//   ....[79]....
        /*11a4*/ 	.word	0x00028000
        /*11a8*/ 	.word	0x00000003
        /*11ac*/ 	.word	0x00038860
        /*11b0*/ 	.short	0x010a
        /*11b2*/ 	.byte	0x3f
	.zero		1


	//   ....[80]....
        /*11b4*/ 	.word	0x00029d90
        /*11b8*/ 	.word	0x00000000
        /*11bc*/ 	.word	0x00038820
        /*11c0*/ 	.short	0x010a
        /*11c2*/ 	.byte	0x3f
	.zero		1


	//   ....[81]....
        /*11c4*/ 	.word	0x00029f40
        /*11c8*/ 	.word	0x00000006
        /*11cc*/ 	.word	0x00000000
        /*11d0*/ 	.short	0x010a
        /*11d2*/ 	.byte	0x3f
	.zero		1


	//   ....[82]....
        /*11d4*/ 	.word	0x00029fb0
        /*11d8*/ 	.word	0x00000007
        /*11dc*/ 	.word	0x00000000
        /*11e0*/ 	.short	0x010a
        /*11e2*/ 	.byte	0x3f
	.zero		1


	//   ....[83]....
        /*11e4*/ 	.word	0x0002a020
        /*11e8*/ 	.word	0x00000004
        /*11ec*/ 	.word	0x00000000
        /*11f0*/ 	.short	0x010a
        /*11f2*/ 	.byte	0x3f
	.zero		1


	//   ....[84]....
        /*11f4*/ 	.word	0x0002a050
        /*11f8*/ 	.word	0x00000003
        /*11fc*/ 	.word	0x00000000
        /*1200*/ 	.short	0x010a
        /*1202*/ 	.byte	0x3f
	.zero		1


	//   ....[85]....
        /*1204*/ 	.word	0x0002a0b0
        /*1208*/ 	.word	0x0000004b
        /*120c*/ 	.word	0x00038890
        /*1210*/ 	.short	0x010a
        /*1212*/ 	.byte	0x3f
	.zero		1


	//   ....[86]....
        /*1214*/ 	.word	0x0002a100
        /*1218*/ 	.word	0x0000004b
        /*121c*/ 	.word	0x00038890
        /*1220*/ 	.short	0x010a
        /*1222*/ 	.byte	0x3f
	.zero		1


	//   ....[87]....
        /*1224*/ 	.word	0x0002a150
        /*1228*/ 	.word	0x0000004b
        /*122c*/ 	.word	0x00038890
        /*1230*/ 	.short	0x010a
        /*1232*/ 	.byte	0x3f
	.zero		1


	//   ....[88]....
        /*1234*/ 	.word	0x0002a1a0
        /*1238*/ 	.word	0x0000004b
        /*123c*/ 	.word	0x000388b0
        /*1240*/ 	.short	0x010a
        /*1242*/ 	.byte	0x3f
	.zero		1


	//   ....[89]....
        /*1244*/ 	.word	0x0002a570
        /*1248*/ 	.word	0x00000012
        /*124c*/ 	.word	0x00038800
        /*1250*/ 	.short	0x010a
        /*1252*/ 	.byte	0x3f
	.zero		1


	//   ....[90]....
        /*1254*/ 	.word	0x0002a940
        /*1258*/ 	.word	0x00000012
        /*125c*/ 	.word	0x00038800
        /*1260*/ 	.short	0x010a
        /*1262*/ 	.byte	0x3f
	.zero		1


	//   ....[91]....
        /*1264*/ 	.word	0x0002a990
        /*1268*/ 	.word	0x0000000f
        /*126c*/ 	.word	0x00038830
        /*1270*/ 	.short	0x010a
        /*1272*/ 	.byte	0x3f
	.zero		1


	//   ....[92]....
        /*1274*/ 	.word	0x0002a9e0
        /*1278*/ 	.word	0x00000012
        /*127c*/ 	.word	0x00038810
        /*1280*/ 	.short	0x010a
        /*1282*/ 	.byte	0x3f
	.zero		1


	//   ....[93]....
        /*1284*/ 	.word	0x0002aa30
        /*1288*/ 	.word	0x0000000f
        /*128c*/ 	.word	0x00038850
        /*1290*/ 	.short	0x010a
        /*1292*/ 	.byte	0x3f
	.zero		1


	//   ....[94]....
        /*1294*/ 	.word	0x0002aa80
        /*1298*/ 	.word	0x000000c9
        /*129c*/ 	.word	0x00038830
        /*12a0*/ 	.short	0x010a
        /*12a2*/ 	.byte	0x3f
	.zero		1


	//   ....[95]....
        /*12a4*/ 	.word	0x0002aad0
        /*12a8*/ 	.word	0x000000c9
        /*12ac*/ 	.word	0x00038850
        /*12b0*/ 	.short	0x010a
        /*12b2*/ 	.byte	0x3f
	.zero		1


	//   ....[96]....
        /*12b4*/ 	.word	0x0002ab20
        /*12b8*/ 	.word	0x00000015
        /*12bc*/ 	.word	0x00038830
        /*12c0*/ 	.short	0x010a
        /*12c2*/ 	.byte	0x3f
	.zero		1


	//   ....[97]....
        /*12c4*/ 	.word	0x0002ab70
        /*12c8*/ 	.word	0x00000015
        /*12cc*/ 	.word	0x00038850
        /*12d0*/ 	.short	0x010a
        /*12d2*/ 	.byte	0x3f
	.zero		1


	//   ....[98]....
        /*12d4*/ 	.word	0x0002abc0
        /*12d8*/ 	.word	0x00000015
        /*12dc*/ 	.word	0x00038830
        /*12e0*/ 	.short	0x010a
        /*12e2*/ 	.byte	0x3f
	.zero		1


	//   ....[99]....
        /*12e4*/ 	.word	0x0002ac10
        /*12e8*/ 	.word	0x00000015
        /*12ec*/ 	.word	0x00038850
        /*12f0*/ 	.short	0x010a
        /*12f2*/ 	.byte	0x3f
	.zero		1


	//   ....[100]....
        /*12f4*/ 	.word	0x0002adb0
        /*12f8*/ 	.word	0x00000012
        /*12fc*/ 	.word	0x00038820
        /*1300*/ 	.short	0x010a
        /*1302*/ 	.byte	0x3f
	.zero		1


	//   ....[101]....
        /*1304*/ 	.word	0x0002ae00
        /*1308*/ 	.word	0x00000006
        /*130c*/ 	.word	0x000388a0
        /*1310*/ 	.short	0x010a
        /*1312*/ 	.byte	0x3f
	.zero		1


	//   ....[102]....
        /*1314*/ 	.word	0x0002ae50
        /*1318*/ 	.word	0x00000006
        /*131c*/ 	.word	0x000388c0
        /*1320*/ 	.short	0x010a
        /*1322*/ 	.byte	0x3f
	.zero		1


	//   ....[103]....
        /*1324*/ 	.word	0x0002aea0
        /*1328*/ 	.word	0x00000006
        /*132c*/ 	.word	0x000388a0
        /*1330*/ 	.short	0x010a
        /*1332*/ 	.byte	0x3f
	.zero		1


	//   ....[104]....
        /*1334*/ 	.word	0x0002aef0
        /*1338*/ 	.word	0x00000006
        /*133c*/ 	.word	0x000388c0
        /*1340*/ 	.short	0x010a
        /*1342*/ 	.byte	0x3f
	.zero		1


	//   ....[105]....
        /*1344*/ 	.word	0x0002b090
        /*1348*/ 	.word	0x00000000
        /*134c*/ 	.word	0x00038840
        /*1350*/ 	.short	0x010a
        /*1352*/ 	.byte	0x3f
	.zero		1


	//   ....[106]....
        /*1354*/ 	.word	0x0002c170
        /*1358*/ 	.word	0x00000012
        /*135c*/ 	.word	0x00038820
        /*1360*/ 	.short	0x010a
        /*1362*/ 	.byte	0x3f
	.zero		1


	//   ....[107]....
        /*1364*/ 	.word	0x0002c1c0
        /*1368*/ 	.word	0x00000000
        /*136c*/ 	.word	0x00038860
        /*1370*/ 	.short	0x010a
        /*1372*/ 	.byte	0x3f
	.zero		1


	//   ....[108]....
        /*1374*/ 	.word	0x0002c210
        /*1378*/ 	.word	0x00000002
        /*137c*/ 	.word	0x00038840
        /*1380*/ 	.short	0x010a
        /*1382*/ 	.byte	0x3f
	.zero		1


	//   ....[109]....
        /*1384*/ 	.word	0x0002c260
        /*1388*/ 	.word	0x00000002
        /*138c*/ 	.word	0x00038860
        /*1390*/ 	.short	0x010a
        /*1392*/ 	.byte	0x3f
	.zero		1


	//   ....[110]....
        /*1394*/ 	.word	0x0002c2b0
        /*1398*/ 	.word	0x00000003
        /*139c*/ 	.word	0x00038840
        /*13a0*/ 	.short	0x010a
        /*13a2*/ 	.byte	0x3f
	.zero		1


	//   ....[111]....
        /*13a4*/ 	.word	0x0002c300
        /*13a8*/ 	.word	0x00000003
        /*13ac*/ 	.word	0x00038860
        /*13b0*/ 	.short	0x010a
        /*13b2*/ 	.byte	0x3f
	.zero		1


	//   ....[112]....
        /*13b4*/ 	.word	0x0002c350
        /*13b8*/ 	.word	0x00000003
        /*13bc*/ 	.word	0x00038840
        /*13c0*/ 	.short	0x010a
        /*13c2*/ 	.byte	0x3f
	.zero		1


	//   ....[113]....
        /*13c4*/ 	.word	0x0002c3a0
        /*13c8*/ 	.word	0x00000003
        /*13cc*/ 	.word	0x00038860
        /*13d0*/ 	.short	0x010a
        /*13d2*/ 	.byte	0x3f
	.zero		1


	//   ....[114]....
        /*13d4*/ 	.word	0x0002cf20
        /*13d8*/ 	.word	0x00000000
        /*13dc*/ 	.word	0x00038820
        /*13e0*/ 	.short	0x010a
        /*13e2*/ 	.byte	0x3f
	.zero		1


	//   ....[115]....
        /*13e4*/ 	.word	0x0002d0c0
        /*13e8*/ 	.word	0x00000006
        /*13ec*/ 	.word	0x00000000
        /*13f0*/ 	.short	0x010a
        /*13f2*/ 	.byte	0x3f
	.zero		1


	//   ....[116]....
        /*13f4*/ 	.word	0x0002d110
        /*13f8*/ 	.word	0x00000007
        /*13fc*/ 	.word	0x00000000
        /*1400*/ 	.short	0x010a
        /*1402*/ 	.byte	0x3f
	.zero		1


	//   ....[117]....
        /*1404*/ 	.word	0x0002d160
        /*1408*/ 	.word	0x00000004
        /*140c*/ 	.word	0x00000000
        /*1410*/ 	.short	0x010a
        /*1412*/ 	.byte	0x3f
	.zero		1


	//----- nvinfo : EIATTR_NUM_MBARRIERS
	.align		4
.L_917:
        /*1414*/ 	.byte	0x03, 0x38
        /*1416*/ 	.short	0x0017


	//----- nvinfo : EIATTR_EXIT_INSTR_OFFSETS
	.align		4
        /*1418*/ 	.byte	0x04, 0x1c
        /*141a*/ 	.short	(.L_919 - .L_918)


	//   ....[0]....
.L_918:
        /*141c*/ 	.word	0x0002a0a0


	//----- nvinfo : EIATTR_MAX_THREADS
	.align		4
.L_919:
        /*1420*/ 	.byte	0x04, 0x05
        /*1422*/ 	.short	(.L_921 - .L_920)
.L_920:
        /*1424*/ 	.word	0x00000180
        /*1428*/ 	.word	0x00000001
        /*142c*/ 	.word	0x00000001


	//----- nvinfo : EIATTR_CRS_STACK_SIZE
	.align		4
.L_921:
        /*1430*/ 	.byte	0x04, 0x1e
        /*1432*/ 	.short	(.L_923 - .L_922)
.L_922:
        /*1434*/ 	.word	0x00000000


	//----- nvinfo : EIATTR_CBANK_PARAM_SIZE
	.align		4
.L_923:
        /*1438*/ 	.byte	0x03, 0x19
        /*143a*/ 	.short	0x0bf0


	//----- nvinfo : EIATTR_PARAM_CBANK
	.align		4
        /*143c*/ 	.byte	0x04, 0x0a
        /*143e*/ 	.short	(.L_925 - .L_924)
	.align		4
.L_924:
        /*1440*/ 	.word	index@(.nv.constant0._ZN7cutlass13device_kernelIN5flash11enable_sm90INS1_16FlashAttnFwdSm90INS1_25CollectiveMainloopFwdSm90ILi2EN4cute5tupleIJNS5_1CILi1EEES8_S8_EEENS6_IJNS7_ILi64EEESA_SA_EEELi512ENS_10bfloat16_tEfNS_4arch4Sm90ELb0ELb1ELb0ELb1ELb0ELb1ELb1ELb0ELb0ELb1ELb1ELb0EEENS1_21CollectiveEpilogueFwdINS6_IJSA_NS7_ILi512EEESA_EEES9_SC_SE_Li256ELb1ELb1ELb1ELb0EEENS1_36VarlenDynamicPersistentTileSchedulerILi64ELi64ELi256ELi128ELb1ELb1ELb1ELb1ELb0ELb1EEEEEEEEEvNT_6ParamsE)
        /*1444*/ 	.short	0x0210
        /*1446*/ 	.short	0x0bf0


	//----- nvinfo : EIATTR_SW_WAR
	.align		4
.L_925:
        /*1448*/ 	.byte	0x04, 0x36
        /*144a*/ 	.short	(.L_927 - .L_926)
.L_926:
        /*144c*/ 	.word	0x00000008
.L_927:


//--------------------- .nv.info._ZN7cutlass13device_kernelIN5flash11enable_sm90INS1_16FlashAttnFwdSm90INS1_25CollectiveMainloopFwdSm90ILi2EN4cute5tupleIJNS5_1CILi1EEES8_S8_EEENS6_IJNS7_ILi64EEESA_SA_EEELi512ENS_10bfloat16_tEfNS_4arch4Sm90ELb1ELb0ELb0ELb0ELb0ELb0ELb0ELb0ELb0ELb1ELb1ELb0EEENS1_21CollectiveEpilogueFwdINS6_IJSA_NS7_ILi512EEESA_EEES9_SC_SE_Li256ELb0ELb1ELb1ELb0EEENS1_19SingleTileSchedulerILb0ELb1ELb1ELi64EEEEEEEEEvNT_6ParamsE --------------------------
	.section	.nv.info._ZN7cutlass13device_kernelIN5flash11enable_sm90INS1_16FlashAttnFwdSm90INS1_25CollectiveMainloopFwdSm90ILi2EN4cute5tupleIJNS5_1CILi1EEES8_S8_EEENS6_IJNS7_ILi64EEESA_SA_EEELi512ENS_10bfloat16_tEfNS_4arch4Sm90ELb1ELb0ELb0ELb0ELb0ELb0ELb0ELb0ELb0ELb1ELb1ELb0EEENS1_21CollectiveEpilogueFwdINS6_IJSA_NS7_ILi512EEESA_EEES9_SC_SE_Li256ELb0ELb1ELb1ELb0EEENS1_19SingleTileSchedulerILb0ELb1ELb1ELi64EEEEEEEEEvNT_6ParamsE,"",@"SHT_CUDA_INFO"
	.sectionflags	@""
	.align	4


	//----- nvinfo : EIATTR_CUDA_API_VERSION
	.align		4
        /*0000*/ 	.byte	0x04, 0x37
        /*0002*/ 	.short	(.L_929 - .L_928)
.L_928:
        /*0004*/ 	.word	0x00000082


	//----- nvinfo : EIATTR_KPARAM_INFO
	.align		4
.L_929:
        /*0008*/ 	.byte	0x04, 0x17
        /*000a*/ 	.short	(.L_931 - .L_930)
.L_930:
        /*000c*/ 	.word	0x00000000
        /*0010*/ 	.short	0x0000
        /*0012*/ 	.short	0x0070
        /*0014*/ 	.byte	0x00, 0xf0, 0x01, 0x28


	//----- nvinfo : EIATTR_SPARSE_MMA_MASK
	.align		4
.L_931:
        /*0018*/ 	.byte	0x03, 0x50
        /*001a*/ 	.short	0x0000


	//----- nvinfo : EIATTR_MAXREG_COUNT
	.align		4
        /*001c*/ 	.byte	0x03, 0x1b
        /*001e*/ 	.short	0x00a8


	//----- nvinfo : EIATTR_NUM_BARRIERS
	.align		4
        /*0020*/ 	.byte	0x02, 0x4c
        /*0022*/ 	.byte	0x10
	.zero		1


	//----- nvinfo : EIATTR_EXTERNS
	.align		4
        /*0024*/ 	.byte	0x04, 0x0f
        /*0026*/ 	.short	(.L_933 - .L_932)


	//   ....[0]....
	.align		4
.L_932:
        /*0028*/ 	.word	index@(__assertfail)


	//----- nvinfo : EIATTR_ANNOTATIONS
	.align		4
.L_933:
        /*002c*/ 	.byte	0x04, 0x55
        /*002e*/ 	.short	(.L_935 - .L_934)


	//   ....[0]....
.L_934:
        /*0030*/ 	.word	0x00000001
        /*0034*/ 	.byte	0x50, 0xc1, 0x00, 0x00, 0x01, 0x00, 0x00, 0x00, 0xd0, 0xc5, 0x00, 0x00, 0x01, 0x00, 0x00, 0x00
        /*0044*/ 	.byte	0x20, 0xc6, 0x00, 0x00, 0x01, 0x00, 0x00, 0x00, 0x00, 0xc8, 0x00, 0x00, 0x01, 0x00, 0x00, 0x00
        /*0054*/ 	.byte	0xf0, 0xc8, 0x00, 0x00, 0x01, 0x00, 0x00, 0x00, 0xf0, 0xd2, 0x00, 0x00, 0x01, 0x00, 0x00, 0x00
        /*0064*/ 	.byte	0xe0, 0xd9, 0x00, 0x00, 0x01, 0x00, 0x00, 0x00, 0x10, 0xdc, 0x00, 0x00, 0x01, 0x00, 0x00, 0x00
        /*0074*/ 	.byte	0x90, 0xe7, 0x00, 0x00, 0x01, 0x00, 0x00, 0x00, 0x60, 0xf3, 0x00, 0x00


	//----- nvinfo : EIATTR_MERCURY_ISA_VERSION
	.align		4
.L_935:
        /*0080*/ 	.byte	0x03, 0x5f
        /*0082*/ 	.short	0x0101


	//----- nvinfo : EIATTR_INT_WARP_WIDE_INSTR_OFFSETS
	.align		4
        /*0084*/ 	.byte	0x04, 0x31
        /*0086*/ 	.short	(.L_937 - .L_936)


	//   ....[0]....
.L_936:
        /*0088*/ 	.word	0x00000130


	//   ....[1]....
        /*008c*/ 	.word	0x00000170


	//   ....[2]....
        /*0090*/ 	.word	0x000001e0


	//----- nvinfo : EIATTR_COOP_GROUP_MASK_REGIDS
	.align		4
.L_937:
        /*0094*/ 	.byte	0x04, 0x29
        /*0096*/ 	.short	(.L_939 - .L_938)


	//   ....[0]....
.L_938:
        /*0098*/ 	.word	0xffffffff


	//   ....[1]....
        /*009c*/ 	.word	0xffffffff


	//   ....[2]....
        /*00a0*/ 	.word	0xffffffff


	//   ....[3]....
        /*00a4*/ 	.word	0xffffffff


	//   ....[4]....
        /*00a8*/ 	.word	0xffffffff


	//   ....[5]....
        /*00ac*/ 	.word	0xffffffff


	//   ....[6]....
        /*00b0*/ 	.word	0xffffffff


	//   ....[7]....
        /*00b4*/ 	.word	0xffffffff


	//   ....[8]....
        /*00b8*/ 	.word	0xffffffff


	//   ....[9]....
        /*00bc*/ 	.word	0xffffffff


	//   ....[10]....
        /*00c0*/ 	.word	0xffffffff


	//   ....[11]....
        /*00c4*/ 	.word	0xffffffff


	//   ....[12]....
        /*00c8*/ 	.word	0xffffffff


	//   ....[13]....
        /*00cc*/ 	.word	0xffffffff


	//   ....[14]....
        /*00d0*/ 	.word	0xffffffff


	//   ....[15]....
        /*00d4*/ 	.word	0xffffffff


	//   ....[16]....
        /*00d8*/ 	.word	0xffffffff


	//   ....[17]....
        /*00dc*/ 	.word	0xffffffff


	//   ....[18]....
        /*00e0*/ 	.word	0xffffffff


	//   ....[19]....
        /*00e4*/ 	.word	0xffffffff


	//   ....[20]....
        /*00e8*/ 	.word	0xffffffff


	//   ....[21]....
        /*00ec*/ 	.word	0xffffffff


	//   ....[22]....
        /*00f0*/ 	.word	0xffffffff


	//   ....[23]....
        /*00f4*/ 	.word	0xffffffff


	//   ....[24]....
        /*00f8*/ 	.word	0xffffffff


	//   ....[25]....
        /*00fc*/ 	.word	0xffffffff


	//   ....[26]....
        /*0100*/ 	.word	0xffffffff


	//   ....[27]....
        /*0104*/ 	.word	0xffffffff


	//   ....[28]....
        /*0108*/ 	.word	0xffffffff


	//   ....[29]....
        /*010c*/ 	.word	0xffffffff


	//   ....[30]....
        /*0110*/ 	.word	0xffffffff


	//   ....[31]....
        /*0114*/ 	.word	0xffffffff


	//   ....[32]....
        /*0118*/ 	.word	0xffffffff


	//   ....[33]....
        /*011c*/ 	.word	0xffffffff


	//   ....[34]....
        /*0120*/ 	.word	0xffffffff


	//   ....[35]....
        /*0124*/ 	.word	0xffffffff


	//   ....[36]....
        /*0128*/ 	.word	0xffffffff


	//   ....[37]....
        /*012c*/ 	.word	0xffffffff


	//   ....[38]....
        /*0130*/ 	.word	0xffffffff


	//   ....[39]....
        /*0134*/ 	.word	0xffffffff


	//   ....[40]....
        /*0138*/ 	.word	0xffffffff


	//   ....[41]....
        /*013c*/ 	.word	0xffffffff


	//   ....[42]....
        /*0140*/ 	.word	0xffffffff


	//   ....[43]....
        /*0144*/ 	.word	0xffffffff


	//   ....[44]....
        /*0148*/ 	.word	0xffffffff


	//   ....[45]....
        /*014c*/ 	.word	0xffffffff


	//   ....[46]....
        /*0150*/ 	.word	0xffffffff


	//   ....[47]....
        /*0154*/ 	.word	0xffffffff


	//   ....[48]....
        /*0158*/ 	.word	0xffffffff


	//   ....[49]....
        /*015c*/ 	.word	0xffffffff


	//   ....[50]....
        /*0160*/ 	.word	0xffffffff


	//   ....[51]....
        /*0164*/ 	.word	0xffffffff


	//   ....[52]....
        /*0168*/ 	.word	0x0500000f


	//   ....[53]....
        /*016c*/ 	.word	0x0500000f


	//   ....[54]....
        /*0170*/ 	.word	0x0500000f


	//   ....[55]....
        /*0174*/ 	.word	0x0500000f


	//   ....[56]....
        /*0178*/ 	.word	0x0500000f


	//   ....[57]....
        /*017c*/ 	.word	0x0500000f


	//   ....[58]....
        /*0180*/ 	.word	0x0500000f


	//   ....[59]....
        /*0184*/ 	.word	0x0500000f


	//   ....[60]....
        /*0188*/ 	.word	0x0500000f


	//   ....[61]....
        /*018c*/ 	.word	0x0500000f


	//----- nvinfo : EIATTR_COOP_GROUP_INSTR_OFFSETS
	.align		4
.L_939:
        /*0190*/ 	.byte	0x04, 0x28
        /*0192*/ 	.short	(.L_941 - .L_940)


	//   ....[0]....
.L_940:
        /*0194*/ 	.word	0x00000060


	//   ....[1]....
        /*0198*/ 	.word	0x00000140


	//   ....[2]....
        /*019c*/ 	.word	0x00000190


	//   ....[3]....
        /*01a0*/ 	.word	0x00000380


	//   ....[4]....
        /*01a4*/ 	.word	0x000004e0


	//   ....[5]....
        /*01a8*/ 	.word	0x00000600


	//   ....[6]....
        /*01ac*/ 	.word	0x00000760


	//   ....[7]....
        /*01b0*/ 	.word	0x000013c0


	//   ....[8]....
        /*01b4*/ 	.word	0x00003530


	//   ....[9]....
        /*01b8*/ 	.word	0x00003c90


	//   ....[10]....
        /*01bc*/ 	.word	0x00003cc0


	//   ....[11]....
        /*01c0*/ 	.word	0x000040e0


	//   ....[12]....
        /*01c4*/ 	.word	0x000041e0


	//   ....[13]....
        /*01c8*/ 	.word	0x00004400


	//   ....[14]....
        /*01cc*/ 	.word	0x00004540


	//   ....[15]....
        /*01d0*/ 	.word	0x00005180


	//   ....[16]....
        /*01d4*/ 	.word	0x00005450


	//   ....[17]....
        /*01d8*/ 	.word	0x00005830


	//   ....[18]....
        /*01dc*/ 	.word	0x00005850


	//   ....[19]....
        /*01e0*/ 	.word	0x00005900


	//   ....[20]....
        /*01e4*/ 	.word	0x00005c00


	//   ....[21]....
        /*01e8*/ 	.word	0x00005d50


	//   ....[22]....
        /*01ec*/ 	.word	0x00006fa0


	//   ....[23]....
        /*01f0*/ 	.word	0x000073b0


	//   ....[24]....
        /*01f4*/ 	.word	0x000073e0


	//   ....[25]....
        /*01f8*/ 	.word	0x00007640


	//   ....[26]....
        /*01fc*/ 	.word	0x000077c0


	//   ....[27]....
        /*0200*/ 	.word	0x00008870


	//   ....[28]....
        /*0204*/ 	.word	0x000088b0


	//   ....[29]....
        /*0208*/ 	.word	0x00008900


	//   ....[30]....
        /*020c*/ 	.word	0x00008930


	//   ....[31]....
        /*0210*/ 	.word	0x00008980


	//   ....[32]....
        /*0214*/ 	.word	0x00009440


	//   ....[33]....
        /*0218*/ 	.word	0x00009900


	//   ....[34]....
        /*021c*/ 	.word	0x00009920


	//   ....[35]....
        /*0220*/ 	.word	0x00009950


	//   ....[36]....
        /*0224*/ 	.word	0x00009960


	//   ....[37]....
        /*0228*/ 	.word	0x00009e10


	//   ....[38]....
        /*022c*/ 	.word	0x00009e30


	//   ....[39]....
        /*0230*/ 	.word	0x0000aa80


	//   ....[40]....
        /*0234*/ 	.word	0x0000aaa0


	//   ....[41]....
        /*0238*/ 	.word	0x0000baf0


	//   ....[42]....
        /*023c*/ 	.word	0x0000c610


	//   ....[43]....
        /*0240*/ 	.word	0x0000cec0


	//   ....[44]....
        /*0244*/ 	.word	0x0000cf00


	//   ....[45]....
        /*0248*/ 	.word	0x0000cf70


	//   ....[46]....
        /*024c*/ 	.word	0x0000cfa0


	//   ....[47]....
        /*0250*/ 	.word	0x0000d000


	//   ....[48]....
        /*0254*/ 	.word	0x0000d030


	//   ....[49]....
        /*0258*/ 	.word	0x0000d050


	//   ....[50]....
        /*025c*/ 	.word	0x0000d090


	//   ....[51]....
        /*0260*/ 	.word	0x0000ff80


	//   ....[52]....
        /*0264*/ 	.word	0x00010570


	//   ....[53]....
        /*0268*/ 	.word	0x000106e0


	//   ....[54]....
        /*026c*/ 	.word	0x00010740


	//   ....[55]....
        /*0270*/ 	.word	0x00010800


	//   ....[56]....
        /*0274*/ 	.word	0x000108c0


	//   ....[57]....
        /*0278*/ 	.word	0x00010940


	//   ....[58]....
        /*027c*/ 	.word	0x000109f0


	//   ....[59]....
        /*0280*/ 	.word	0x00010a70


	//   ....[60]....
        /*0284*/ 	.word	0x00010b00


	//   ....[61]....
        /*0288*/ 	.word	0x00010f10


	//----- nvinfo : EIATTR_REG_RECONFIG
	.align		4
.L_941:
        /*028c*/ 	.byte	0x01, 0x54
	.zero		2


	//----- nvinfo : EIATTR_SYSCALL_OFFSETS
	.align		4
        /*0290*/ 	.byte	0x04, 0x46
        /*0292*/ 	.short	(.L_943 - .L_942)


	//   ....[0]....
.L_942:
        /*0294*/ 	.word	0x00003710


	//   ....[1]....
        /*0298*/ 	.word	0x0000c2d0


	//   ....[2]....
        /*029c*/ 	.word	0x0000c410


	//   ....[3]....
        /*02a0*/ 	.word	0x0000c500


	//   ....[4]....
        /*02a4*/ 	.word	0x0000cb50


	//----- nvinfo : EIATTR_MBARRIER_INSTR_OFFSETS
	.align		4
.L_943:
        /*02a8*/ 	.byte	0x04, 0x39
        /*02aa*/ 	.short	(.L_945 - .L_944)


	//   ....[0]....
.L_944:
        /*02ac*/ 	.word	0x00000270
        /*02b0*/ 	.word	0x000000ff
        /*02b4*/ 	.word	0x00028c00
        /*02b8*/ 	.short	0x0100
        /*02ba*/ 	.byte	0x08
	.zero		1


	//   ....[1]....
        /*02bc*/ 	.word	0x00000280
        /*02c0*/ 	.word	0x000000ff
        /*02c4*/ 	.word	0x00028c20
        /*02c8*/ 	.short	0x0100
        /*02ca*/ 	.byte	0x08
	.zero		1


	//   ....[2]....
        /*02cc*/ 	.word	0x00000330
        /*02d0*/ 	.word	0x000000ff
        /*02d4*/ 	.word	0x00028c30
        /*02d8*/ 	.short	0x0100
        /*02da*/ 	.byte	0x06
	.zero		1


	//   ....[3]....
        /*02dc*/ 	.word	0x00000340
        /*02e0*/ 	.word	0x000000ff
        /*02e4*/ 	.word	0x00028c40
        /*02e8*/ 	.short	0x0100
        /*02ea*/ 	.byte	0x06
	.zero		1


	//   ....[4]....
        /*02ec*/ 	.word	0x00000350
        /*02f0*/ 	.word	0x000000ff
        /*02f4*/ 	.word	0x00028c38
        /*02f8*/ 	.short	0x0100
        /*02fa*/ 	.byte	0x06
	.zero		1


	//   ....[5]....
        /*02fc*/ 	.word	0x00000360
        /*0300*/ 	.word	0x000000ff
        /*0304*/ 	.word	0x00028c48
        /*0308*/ 	.short	0x0100
        /*030a*/ 	.byte	0x06
	.zero		1


	//   ....[6]....
        /*030c*/ 	.word	0x00000490
        /*0310*/ 	.word	0x000000ff
        /*0314*/ 	.word	0x00028c50
        /*0318*/ 	.short	0x0100
        /*031a*/ 	.byte	0x08
	.zero		1


	//   ....[7]....
        /*031c*/ 	.word	0x000004a0
        /*0320*/ 	.word	0x000000ff
        /*0324*/ 	.word	0x00028c60
        /*0328*/ 	.short	0x0100
        /*032a*/ 	.byte	0x08
	.zero		1


	//   ....[8]....
        /*032c*/ 	.word	0x000004b0
        /*0330*/ 	.word	0x000000ff
        /*0334*/ 	.word	0x00028c58
        /*0338*/ 	.short	0x0100
        /*033a*/ 	.byte	0x08
	.zero		1


	//   ....[9]....
        /*033c*/ 	.word	0x000004c0
        /*0340*/ 	.word	0x000000ff
        /*0344*/ 	.word	0x00028c68
        /*0348*/ 	.short	0x0100
        /*034a*/ 	.byte	0x08
	.zero		1


	//   ....[10]....
        /*034c*/ 	.word	0x000005b0
        /*0350*/ 	.word	0x000000ff
        /*0354*/ 	.word	0x00028c70
        /*0358*/ 	.short	0x0100
        /*035a*/ 	.byte	0x06
	.zero		1


	//   ....[11]....
        /*035c*/ 	.word	0x000005c0
        /*0360*/ 	.word	0x000000ff
        /*0364*/ 	.word	0x00028c80
        /*0368*/ 	.short	0x0100
        /*036a*/ 	.byte	0x06
	.zero		1


	//   ....[12]....
        /*036c*/ 	.word	0x000005d0
        /*0370*/ 	.word	0x000000ff
        /*0374*/ 	.word	0x00028c78
        /*0378*/ 	.short	0x0100
        /*037a*/ 	.byte	0x06
	.zero		1


	//   ....[13]....
        /*037c*/ 	.word	0x000005e0
        /*0380*/ 	.word	0x000000ff
        /*0384*/ 	.word	0x00028c88
        /*0388*/ 	.short	0x0100
        /*038a*/ 	.byte	0x06
	.zero		1


	//   ....[14]....
        /*038c*/ 	.word	0x00000710
        /*0390*/ 	.word	0x000000ff
        /*0394*/ 	.word	0x00028c90
        /*0398*/ 	.short	0x0100
        /*039a*/ 	.byte	0x08
	.zero		1


	//   ....[15]....
        /*039c*/ 	.word	0x00000720
        /*03a0*/ 	.word	0x000000ff
        /*03a4*/ 	.word	0x00028ca0
        /*03a8*/ 	.short	0x0100
        /*03aa*/ 	.byte	0x08
	.zero		1


	//   ....[16]....
        /*03ac*/ 	.word	0x00000730
        /*03b0*/ 	.word	0x000000ff
        /*03b4*/ 	.word	0x00028c98
        /*03b8*/ 	.short	0x0100
        /*03ba*/ 	.byte	0x08
	.zero		1


	//   ....[17]....
        /*03bc*/ 	.word	0x00000740
        /*03c0*/ 	.word	0x000000ff
        /*03c4*/ 	.word	0x00028ca8
        /*03c8*/ 	.short	0x0100
        /*03ca*/ 	.byte	0x08
	.zero		1


	//   ....[18]....
        /*03cc*/ 	.word	0x00000870
        /*03d0*/ 	.word	0x000000ff
        /*03d4*/ 	.word	0x00028cb0
        /*03d8*/ 	.short	0x0100
        /*03da*/ 	.byte	0x08
	.zero		1


	//   ....[19]....
        /*03dc*/ 	.word	0x00000880
        /*03e0*/ 	.word	0x000000ff
        /*03e4*/ 	.word	0x00028cc0
        /*03e8*/ 	.short	0x0100
        /*03ea*/ 	.byte	0x08
	.zero		1


	//   ....[20]....
        /*03ec*/ 	.word	0x00000890
        /*03f0*/ 	.word	0x000000ff
        /*03f4*/ 	.word	0x00028cb8
        /*03f8*/ 	.short	0x0100
        /*03fa*/ 	.byte	0x08
	.zero		1


	//   ....[21]....
        /*03fc*/ 	.word	0x000008a0
        /*0400*/ 	.word	0x000000ff
        /*0404*/ 	.word	0x00028cc8
        /*0408*/ 	.short	0x0100
        /*040a*/ 	.byte	0x08
	.zero		1


	//   ....[22]....
        /*040c*/ 	.word	0x00001580
        /*0410*/ 	.word	0x000000ff
        /*0414*/ 	.word	0x00028c50
        /*0418*/ 	.short	0x010a
        /*041a*/ 	.byte	0x05
	.zero		1


	//   ....[23]....
        /*041c*/ 	.word	0x00001870
        /*0420*/ 	.word	0x00000002
        /*0424*/ 	.word	0x00000000
        /*0428*/ 	.short	0x0101
        /*042a*/ 	.byte	0x3f
	.zero		1


	//   ....[24]....
        /*042c*/ 	.word	0x000021c0
        /*0430*/ 	.word	0x000000ff
        /*0434*/ 	.word	0x00028c50
        /*0438*/ 	.short	0x010a
        /*043a*/ 	.byte	0x07
	.zero		1


	//   ....[25]....
        /*043c*/ 	.word	0x00002200
        /*0440*/ 	.word	0x000000ff
        /*0444*/ 	.word	0x00028c50
        /*0448*/ 	.short	0x010a
        /*044a*/ 	.byte	0x07
	.zero		1


	//   ....[26]....
        /*044c*/ 	.word	0x000023d0
        /*0450*/ 	.word	0x00000002
        /*0454*/ 	.word	0x00000000
        /*0458*/ 	.short	0x0101
        /*045a*/ 	.byte	0x3f
	.zero		1


	//   ....[27]....
        /*045c*/ 	.word	0x00003740
        /*0460*/ 	.word	0x000000ff
        /*0464*/ 	.word	0x00028c00
        /*0468*/ 	.short	0x010a
        /*046a*/ 	.byte	0x27
	.zero		1


	//   ....[28]....
        /*046c*/ 	.word	0x000038d0
        /*0470*/ 	.word	0x000000ff
        /*0474*/ 	.word	0x00028c30
        /*0478*/ 	.short	0x010a
        /*047a*/ 	.byte	0x27
	.zero		1


	//   ....[29]....
        /*047c*/ 	.word	0x00003940
        /*0480*/ 	.word	0x000000ff
        /*0484*/ 	.word	0x00028c30
        /*0488*/ 	.short	0x010a
        /*048a*/ 	.byte	0x27
	.zero		1


	//   ....[30]....
        /*048c*/ 	.word	0x00004950
        /*0490*/ 	.word	0x00000005
        /*0494*/ 	.word	0x00000000
        /*0498*/ 	.short	0x0101
        /*049a*/ 	.byte	0x3f
	.zero		1


	//   ....[31]....
        /*049c*/ 	.word	0x00004de0
        /*04a0*/ 	.word	0x000000ff
        /*04a4*/ 	.word	0x00028c50
        /*04a8*/ 	.short	0x010a
        /*04aa*/ 	.byte	0x27
	.zero		1


	//   ....[32]....
        /*04ac*/ 	.word	0x00004e20
        /*04b0*/ 	.word	0x000000ff
        /*04b4*/ 	.word	0x00028c50
        /*04b8*/ 	.short	0x010a
        /*04ba*/ 	.byte	0x27
	.zero		1


	//   ....[33]....
        /*04bc*/ 	.word	0x000051a0
        /*04c0*/ 	.word	0x0000000e
        /*04c4*/ 	.word	0x00000000
        /*04c8*/ 	.short	0x0101
        /*04ca*/ 	.byte	0x3f
	.zero		1


	//   ....[34]....
        /*04cc*/ 	.word	0x000052d0
        /*04d0*/ 	.word	0x000000ff
        /*04d4*/ 	.word	0x00028c30
        /*04d8*/ 	.short	0x010a
        /*04da*/ 	.byte	0x1b
	.zero		1


	//   ....[35]....
        /*04dc*/ 	.word	0x00005310
        /*04e0*/ 	.word	0x000000ff
        /*04e4*/ 	.word	0x00028c30
        /*04e8*/ 	.short	0x010a
        /*04ea*/ 	.byte	0x1b
	.zero		1


	//   ....[36]....
        /*04ec*/ 	.word	0x00005f90
        /*04f0*/ 	.word	0x0000000f
        /*04f4*/ 	.word	0x00000000
        /*04f8*/ 	.short	0x0101
        /*04fa*/ 	.byte	0x3f
	.zero		1


	//   ....[37]....
        /*04fc*/ 	.word	0x00006cd0
        /*0500*/ 	.word	0x000000ff
        /*0504*/ 	.word	0x00028c50
        /*0508*/ 	.short	0x010a
        /*050a*/ 	.byte	0x1b
	.zero		1


	//   ....[38]....
        /*050c*/ 	.word	0x00006d10
        /*0510*/ 	.word	0x000000ff
        /*0514*/ 	.word	0x00028c50
        /*0518*/ 	.short	0x010a
        /*051a*/ 	.byte	0x1b
	.zero		1


	//   ....[39]....
        /*051c*/ 	.word	0x00006fc0
        /*0520*/ 	.word	0x000000a8
        /*0524*/ 	.word	0x00000000
        /*0528*/ 	.short	0x0101
        /*052a*/ 	.byte	0x3f
	.zero		1


	//   ....[40]....
        /*052c*/ 	.word	0x000070f0
        /*0530*/ 	.word	0x000000ff
        /*0534*/ 	.word	0x00028c30
        /*0538*/ 	.short	0x010a
        /*053a*/ 	.byte	0x19
	.zero		1


	//   ....[41]....
        /*053c*/ 	.word	0x00007130
        /*0540*/ 	.word	0x000000ff
        /*0544*/ 	.word	0x00028c30
        /*0548*/ 	.short	0x010a
        /*054a*/ 	.byte	0x19
	.zero		1


	//   ....[42]....
        /*054c*/ 	.word	0x00007ad0
        /*0550*/ 	.word	0x0000009a
        /*0554*/ 	.word	0x00000000
        /*0558*/ 	.short	0x0101
        /*055a*/ 	.byte	0x3f
	.zero		1


	//   ....[43]....
        /*055c*/ 	.word	0x000085a0
        /*0560*/ 	.word	0x000000ff
        /*0564*/ 	.word	0x00028c50
        /*0568*/ 	.short	0x010a
        /*056a*/ 	.byte	0x19
	.zero		1


	//   ....[44]....
        /*056c*/ 	.word	0x000085e0
        /*0570*/ 	.word	0x000000ff
        /*0574*/ 	.word	0x00028c50
        /*0578*/ 	.short	0x010a
        /*057a*/ 	.byte	0x19
	.zero		1


	//   ....[45]....
        /*057c*/ 	.word	0x00008890
        /*0580*/ 	.word	0x0000000b
        /*0584*/ 	.word	0x00000000
        /*0588*/ 	.short	0x0101
        /*058a*/ 	.byte	0x3f
	.zero		1


	//   ....[46]....
        /*058c*/ 	.word	0x00009400
        /*0590*/ 	.word	0x000000ff
        /*0594*/ 	.word	0x00000000
        /*0598*/ 	.short	0x0101
        /*059a*/ 	.byte	0x04
	.zero		1


	//   ....[47]....
        /*059c*/ 	.word	0x0000c840
        /*05a0*/ 	.word	0x000000ff
        /*05a4*/ 	.word	0x00028c40
        /*05a8*/ 	.short	0x010a
        /*05aa*/ 	.byte	0x26
	.zero		1


	//   ....[48]....
        /*05ac*/ 	.word	0x0000d160
        /*05b0*/ 	.word	0x000000ff
        /*05b4*/ 	.word	0x00028c00
        /*05b8*/ 	.short	0x0107
        /*05ba*/ 	.byte	0x26
	.zero		1


	//   ....[49]....
        /*05bc*/ 	.word	0x0000d1a0
        /*05c0*/ 	.word	0x000000ff
        /*05c4*/ 	.word	0x00028c00
        /*05c8*/ 	.short	0x0101
        /*05ca*/ 	.byte	0x26
	.zero		1


	//   ....[50]....
        /*05cc*/ 	.word	0x0000d1b0
        /*05d0*/ 	.word	0x000000ff
        /*05d4*/ 	.word	0x00028c20
        /*05d8*/ 	.short	0x010a
        /*05da*/ 	.byte	0x26
	.zero		1


	//   ....[51]....
        /*05dc*/ 	.word	0x0000d210
        /*05e0*/ 	.word	0x000000ff
        /*05e4*/ 	.word	0x00028c60
        /*05e8*/ 	.short	0x010a
        /*05ea*/ 	.byte	0x26
	.zero		1


	//   ....[52]....
        /*05ec*/ 	.word	0x0000ddd0
        /*05f0*/ 	.word	0x000000ff
        /*05f4*/ 	.word	0x00028c48
        /*05f8*/ 	.short	0x010a
        /*05fa*/ 	.byte	0x26
	.zero		1


	//   ....[53]....
        /*05fc*/ 	.word	0x0000dfa0
        /*0600*/ 	.word	0x000000ff
        /*0604*/ 	.word	0x00028c68
        /*0608*/ 	.short	0x010a
        /*060a*/ 	.byte	0x26
	.zero		1


	//   ....[54]....
        /*060c*/ 	.word	0x0000e950
        /*0610*/ 	.word	0x000000ff
        /*0614*/ 	.word	0x00028c40
        /*0618*/ 	.short	0x010a
        /*061a*/ 	.byte	0x26
	.zero		1


	//   ....[55]....
        /*061c*/ 	.word	0x0000eb30
        /*0620*/ 	.word	0x000000ff
        /*0624*/ 	.word	0x00028c60
        /*0628*/ 	.short	0x010a
        /*062a*/ 	.byte	0x26
	.zero		1


	//   ....[56]....
        /*062c*/ 	.word	0x0000f510
        /*0630*/ 	.word	0x000000ff
        /*0634*/ 	.word	0x00028c48
        /*0638*/ 	.short	0x010a
        /*063a*/ 	.byte	0x26
	.zero		1


	//   ....[57]....
        /*063c*/ 	.word	0x0000f6f0
        /*0640*/ 	.word	0x000000ff
        /*0644*/ 	.word	0x00028c68
        /*0648*/ 	.short	0x010a
        /*064a*/ 	.byte	0x26
	.zero		1


	//   ....[58]....
        /*064c*/ 	.word	0x0000ff10
        /*0650*/ 	.word	0x00000002
        /*0654*/ 	.word	0x00028c20
        /*0658*/ 	.short	0x010a
        /*065a*/ 	.byte	0x3f
	.zero		1


	//   ....[59]....
        /*065c*/ 	.word	0x00010090
        /*0660*/ 	.word	0x00000007
        /*0664*/ 	.word	0x00000000
        /*0668*/ 	.short	0x010a
        /*066a*/ 	.byte	0x3f
	.zero		1


	//   ....[60]....
        /*066c*/ 	.word	0x00010100
        /*0670*/ 	.word	0x00000005
        /*0674*/ 	.word	0x00000000
        /*0678*/ 	.short	0x010a
        /*067a*/ 	.byte	0x3f
	.zero		1


	//   ....[61]....
        /*067c*/ 	.word	0x00010160
        /*0680*/ 	.word	0x00000005
        /*0684*/ 	.word	0x00000000
        /*0688*/ 	.short	0x010a
        /*068a*/ 	.byte	0x3f
	.zero		1


	//   ....[62]....
        /*068c*/ 	.word	0x00010190
        /*0690*/ 	.word	0x00000003
        /*0694*/ 	.word	0x00000000
        /*0698*/ 	.short	0x010a
        /*069a*/ 	.byte	0x3f
	.zero		1


	//   ....[63]....
        /*069c*/ 	.word	0x00010200
        /*06a0*/ 	.word	0x00000005
        /*06a4*/ 	.word	0x00028c50
        /*06a8*/ 	.short	0x010a
        /*06aa*/ 	.byte	0x3f
	.zero		1


	//   ....[64]....
        /*06ac*/ 	.word	0x00010260
        /*06b0*/ 	.word	0x00000005
        /*06b4*/ 	.word	0x00028c50
        /*06b8*/ 	.short	0x010a
        /*06ba*/ 	.byte	0x3f
	.zero		1


	//   ....[65]....
        /*06bc*/ 	.word	0x000102c0
        /*06c0*/ 	.word	0x00000006
        /*06c4*/ 	.word	0x00028c00
        /*06c8*/ 	.short	0x010a
        /*06ca*/ 	.byte	0x3f
	.zero		1


	//   ....[66]....
        /*06cc*/ 	.word	0x00010320
        /*06d0*/ 	.word	0x00000000
        /*06d4*/ 	.word	0x00028c30
        /*06d8*/ 	.short	0x010a
        /*06da*/ 	.byte	0x3f
	.zero		1


	//   ....[67]....
        /*06dc*/ 	.word	0x00010370
        /*06e0*/ 	.word	0x0000000e
        /*06e4*/ 	.word	0x00028c50
        /*06e8*/ 	.short	0x010a
        /*06ea*/ 	.byte	0x3f
	.zero		1


	//   ....[68]....
        /*06ec*/ 	.word	0x000103d0
        /*06f0*/ 	.word	0x00000000
        /*06f4*/ 	.word	0x00028c30
        /*06f8*/ 	.short	0x010a
        /*06fa*/ 	.byte	0x3f
	.zero		1


	//   ....[69]....
        /*06fc*/ 	.word	0x00010420
        /*0700*/ 	.word	0x000000a8
        /*0704*/ 	.word	0x00028c50
        /*0708*/ 	.short	0x010a
        /*070a*/ 	.byte	0x3f
	.zero		1


	//   ....[70]....
        /*070c*/ 	.word	0x00010480
        /*0710*/ 	.word	0x00000000
        /*0714*/ 	.word	0x00028c30
        /*0718*/ 	.short	0x010a
        /*071a*/ 	.byte	0x3f
	.zero		1


	//   ....[71]....
        /*071c*/ 	.word	0x000104d0
        /*0720*/ 	.word	0x000000b4
        /*0724*/ 	.word	0x00028c50
        /*0728*/ 	.short	0x010a
        /*072a*/ 	.byte	0x3f
	.zero		1


	//   ....[72]....
        /*072c*/ 	.word	0x00010630
        /*0730*/ 	.word	0x00000003
        /*0734*/ 	.word	0x00028c40
        /*0738*/ 	.short	0x010a
        /*073a*/ 	.byte	0x3f
	.zero		1


	//   ....[73]....
        /*073c*/ 	.word	0x00010b40
        /*0740*/ 	.word	0x00000003
        /*0744*/ 	.word	0x00028c20
        /*0748*/ 	.short	0x010a
        /*074a*/ 	.byte	0x3f
	.zero		1


	//   ....[74]....
        /*074c*/ 	.word	0x00010ba0
        /*0750*/ 	.word	0x00000003
        /*0754*/ 	.word	0x00028c60
        /*0758*/ 	.short	0x010a
        /*075a*/ 	.byte	0x3f
	.zero		1


	//   ....[75]....
        /*075c*/ 	.word	0x00010c00
        /*0760*/ 	.word	0x00000003
        /*0764*/ 	.word	0x00028c48
        /*0768*/ 	.short	0x010a
        /*076a*/ 	.byte	0x3f
	.zero		1


	//   ....[76]....
        /*076c*/ 	.word	0x00010c60
        /*0770*/ 	.word	0x00000003
        /*0774*/ 	.word	0x00028c68
        /*0778*/ 	.short	0x010a
        /*077a*/ 	.byte	0x3f
	.zero		1


	//   ....[77]....
        /*077c*/ 	.word	0x00010cc0
        /*0780*/ 	.word	0x00000003
        /*0784*/ 	.word	0x00028c40
        /*0788*/ 	.short	0x010a
        /*078a*/ 	.byte	0x3f
	.zero		1


	//   ....[78]....
        /*078c*/ 	.word	0x00010d20
        /*0790*/ 	.word	0x00000003
        /*0794*/ 	.word	0x00028c60
        /*0798*/ 	.short	0x010a
        /*079a*/ 	.byte	0x3f
	.zero		1


	//   ....[79]....
        /*079c*/ 	.word	0x00010d80
        /*07a0*/ 	.word	0x00000003
        /*07a4*/ 	.word	0x00028c48
        /*07a8*/ 	.short	0x010a
        /*07aa*/ 	.byte	0x3f
	.zero		1


	//   ....[80]....
        /*07ac*/ 	.word	0x00010de0
        /*07b0*/ 	.word	0x00000003
        /*07b4*/ 	.word	0x00028c68
        /*07b8*/ 	.short	0x010a
        /*07ba*/ 	.byte	0x3f
	.zero		1


	//   ....[81]....
        /*07bc*/ 	.word	0x00010e30
        /*07c0*/ 	.word	0x00000002
        /*07c4*/ 	.word	0x00028c20
        /*07c8*/ 	.short	0x010a
        /*07ca*/ 	.byte	0x3f
	.zero		1


	//   ....[82]....
        /*07cc*/ 	.word	0x00010fd0
        /*07d0*/ 	.word	0x00000007
        /*07d4*/ 	.word	0x00000000
        /*07d8*/ 	.short	0x010a
        /*07da*/ 	.byte	0x3f
	.zero		1


	//   ....[83]....
        /*07dc*/ 	.word	0x00011020
        /*07e0*/ 	.word	0x00000005
        /*07e4*/ 	.word	0x00000000
        /*07e8*/ 	.short	0x010a
        /*07ea*/ 	.byte	0x3f
	.zero		1


	//   ....[84]....
        /*07ec*/ 	.word	0x00011070
        /*07f0*/ 	.word	0x00000005
        /*07f4*/ 	.word	0x00000000
        /*07f8*/ 	.short	0x010a
        /*07fa*/ 	.byte	0x3f
	.zero		1


	//----- nvinfo : EIATTR_NUM_MBARRIERS
	.align		4
.L_945:
        /*07fc*/ 	.byte	0x03, 0x38
        /*07fe*/ 	.short	0x0016


	//----- nvinfo : EIATTR_EXIT_INSTR_OFFSETS
	.align		4
        /*0800*/ 	.byte	0x04, 0x1c
        /*0802*/ 	.short	(.L_947 - .L_946)


	//   ....[0]....
.L_946:
        /*0804*/ 	.word	0x000101e0


	//----- nvinfo : EIATTR_MAX_THREADS
	.align		4
.L_947:
        /*0808*/ 	.byte	0x04, 0x05
        /*080a*/ 	.short	(.L_949 - .L_948)
.L_948:
        /*080c*/ 	.word	0x00000180
        /*0810*/ 	.word	0x00000001
        /*0814*/ 	.word	0x00000001


	//----- nvinfo : EIATTR_CRS_STACK_SIZE
	.align		4
.L_949:
        /*0818*/ 	.byte	0x04, 0x1e
        /*081a*/ 	.short	(.L_951 - .L_950)
.L_950:
        /*081c*/ 	.word	0x00000000


	//----- nvinfo : EIATTR_CBANK_PARAM_SIZE
	.align		4
.L_951:
        /*0820*/ 	.byte	0x03, 0x19
        /*0822*/ 	.short	0x0a70


	//----- nvinfo : EIATTR_PARAM_CBANK
	.align		4
        /*0824*/ 	.byte	0x04, 0x0a
        /*0826*/ 	.short	(.L_953 - .L_952)
	.align		4
.L_952:
        /*0828*/ 	.word	index@(.nv.constant0._ZN7cutlass13device_kernelIN5flash11enable_sm90INS1_16FlashAttnFwdSm90INS1_25CollectiveMainloopFwdSm90ILi2EN4cute5tupleIJNS5_1CILi1EEES8_S8_EEENS6_IJNS7_ILi64EEESA_SA_EEELi512ENS_10bfloat16_tEfNS_4arch4Sm90ELb1ELb0ELb0ELb0ELb0ELb0ELb0ELb0ELb0ELb1ELb1ELb0EEENS1_21CollectiveEpilogueFwdINS6_IJSA_NS7_ILi512EEESA_EEES9_SC_SE_Li256ELb0ELb1ELb1ELb0EEENS1_19SingleTileSchedulerILb0ELb1ELb1ELi64EEEEEEEEEvNT_6ParamsE)
        /*082c*/ 	.short	0x0210
        /*082e*/ 	.short	0x0a70


	//----- nvinfo : EIATTR_SW_WAR
	.align		4
.L_953:
        /*0830*/ 	.byte	0x04, 0x36
        /*0832*/ 	.short	(.L_955 - .L_954)
.L_954:
        /*0834*/ 	.word	0x00000008
.L_955:


//--------------------- .nv.info._ZN7cutlass13device_kernelIN5flash11enable_sm90INS1_16FlashAttnFwdSm90INS1_25CollectiveMainloopFwdSm90ILi2EN4cute5tupleIJNS5_1CILi1EEES8_S8_EEENS6_IJNS7_ILi64EEESA_SA_EEELi512ENS_10bfloat16_tEfNS_4arch4Sm90ELb1ELb0ELb0ELb0ELb0ELb0ELb1ELb0ELb0ELb1ELb1ELb0EEENS1_21CollectiveEpilogueFwdINS6_IJSA_NS7_ILi512EEESA_EEES9_SC_SE_Li256ELb0ELb1ELb1ELb0EEENS1_19SingleTileSchedulerILb0ELb1ELb1ELi64EEEEEEEEEvNT_6ParamsE --------------------------
	.section	.nv.info._ZN7cutlass13device_kernelIN5flash11enable_sm90INS1_16FlashAttnFwdSm90INS1_25CollectiveMainloopFwdSm90ILi2EN4cute5tupleIJNS5_1CILi1EEES8_S8_EEENS6_IJNS7_ILi64EEESA_SA_EEELi512ENS_10bfloat16_tEfNS_4arch4Sm90ELb1ELb0ELb0ELb0ELb0ELb0ELb1ELb0ELb0ELb1ELb1ELb0EEENS1_21CollectiveEpilogueFwdINS6_IJSA_NS7_ILi512EEESA_EEES9_SC_SE_Li256ELb0ELb1ELb1ELb0EEENS1_19SingleTileSchedulerILb0ELb1ELb1ELi64EEEEEEEEEvNT_6ParamsE,"",@"SHT_CUDA_INFO"
	.sectionflags	@""
	.align	4


	//----- nvinfo : EIATTR_CUDA_API_VERSION
	.align		4
        /*0000*/ 	.byte	0x04, 0x37
        /*0002*/ 	.short	(.L_957 - .L_956)
.L_956:
        /*0004*/ 	.word	0x00000082


	//----- nvinfo : EIATTR_KPARAM_INFO
	.align		4
.L_957:
        /*0008*/ 	.byte	0x04, 0x17
        /*000a*/ 	.short	(.L_959 - .L_958)
.L_958:
        /*000c*/ 	.word	0x00000000
        /*0010*/ 	.short	0x0000
        /*0012*/ 	.short	0x0070
        /*0014*/ 	.byte	0x00, 0xf0, 0x01, 0x2c


	//----- nvinfo : EIATTR_SPARSE_MMA_MASK
	.align		4
.L_959:
        /*0018*/ 	.byte	0x03, 0x50
        /*001a*/ 	.short	0x0000


	//----- nvinfo : EIATTR_MAXREG_COUNT
	.align		4
        /*001c*/ 	.byte	0x03, 0x1b
        /*001e*/ 	.short	0x00a8


	//----- nvinfo : EIATTR_NUM_BARRIERS
	.align		4
        /*0020*/ 	.byte	0x02, 0x4c
        /*0022*/ 	.byte	0x10
	.zero		1


	//----- nvinfo : EIATTR_EXTERNS
	.align		4
        /*0024*/ 	.byte	0x04, 0x0f
        /*0026*/ 	.short	(.L_961 - .L_960)


	//   ....[0]....
	.align		4
.L_960:
        /*0028*/ 	.word	index@(__assertfail)


	//----- nvinfo : EIATTR_ANNOTATIONS
	.align		4
.L_961:
        /*002c*/ 	.byte	0x04, 0x55
        /*002e*/ 	.short	(.L_963 - .L_962)


	//   ....[0]....
.L_962:
        /* <DEDUP_REMOVED lines=18> */


	//----- nvinfo : EIATTR_MERCURY_ISA_VERSION
	.align		4
.L_963:
        /*0138*/ 	.byte	0x03, 0x5f
        /*013a*/ 	.short	0x0101


	//----- nvinfo : EIATTR_INT_WARP_WIDE_INSTR_OFFSETS
	.align		4
        /*013c*/ 	.byte	0x04, 0x31
        /*013e*/ 	.short	(.L_965 - .L_964)


	//   ....[0]....
.L_964:
        /*0140*/ 	.word	0x00000130


	//   ....[1]....
        /*0144*/ 	.word	0x00000170


	//   ....[2]....
        /*0148*/ 	.word	0x000001e0


	//   ....[3]....
        /*014c*/ 	.word	0x000001f0


	//----- nvinfo : EIATTR_COOP_GROUP_MASK_REGIDS
	.align		4
.L_965:
        /*0150*/ 	.byte	0x04, 0x29
        /*0152*/ 	.short	(.L_967 - .L_966)


	//   ....[0]....
.L_966:
        /*0154*/ 	.word	0xffffffff


	//   ....[1]....
        /*0158*/ 	.word	0xffffffff


	//   ....[2]....
        /*015c*/ 	.word	0xffffffff


	//   ....[3]....
        /*0160*/ 	.word	0xffffffff


	//   ....[4]....
        /*0164*/ 	.word	0xffffffff


	//   ....[5]....
        /*0168*/ 	.word	0xffffffff


	//   ....[6]....
        /*016c*/ 	.word	0xffffffff


	//   ....[7]....
        /*0170*/ 	.word	0xffffffff


	//   ....[8]....
        /*0174*/ 	.word	0xffffffff


	//   ....[9]....
        /*0178*/ 	.word	0xffffffff


	//   ....[10]....
        /*017c*/ 	.word	0xffffffff


	//   ....[11]....
        /*0180*/ 	.word	0xffffffff


	//   ....[12]....
        /*0184*/ 	.word	0xffffffff


	//   ....[13]....
        /*0188*/ 	.word	0xffffffff


	//   ....[14]....
        /*018c*/ 	.word	0xffffffff


	//   ....[15]....
        /*0190*/ 	.word	0xffffffff


	//   ....[16]....
        /*0194*/ 	.word	0xffffffff


	//   ....[17]....
        /*0198*/ 	.word	0xffffffff


	//   ....[18]....
        /*019c*/ 	.word	0xffffffff


	//   ....[19]....
        /*01a0*/ 	.word	0xffffffff


	//   ....[20]....
        /*01a4*/ 	.word	0xffffffff


	//   ....[21]....
        /*01a8*/ 	.word	0xffffffff


	//   ....[22]....
        /*01ac*/ 	.word	0xffffffff


	//   ....[23]....
        /*01b0*/ 	.word	0xffffffff


	//   ....[24]....
        /*01b4*/ 	.word	0xffffffff


	//   ....[25]....
        /*01b8*/ 	.word	0xffffffff


	//   ....[26]....
        /*01bc*/ 	.word	0xffffffff


	//   ....[27]....
        /*01c0*/ 	.word	0xffffffff


	//   ....[28]....
        /*01c4*/ 	.word	0xffffffff


	//   ....[29]....
        /*01c8*/ 	.word	0xffffffff


	//   ....[30]....
        /*01cc*/ 	.word	0xffffffff


	//   ....[31]....
        /*01d0*/ 	.word	0xffffffff


	//   ....[32]....
        /*01d4*/ 	.word	0xffffffff


	//   ....[33]....
        /*01d8*/ 	.word	0xffffffff


	//   ....[34]....
        /*01dc*/ 	.word	0xffffffff


	//   ....[35]....
        /*01e0*/ 	.word	0xffffffff


	//   ....[36]....
        /*01e4*/ 	.word	0xffffffff


	//   ....[37]....
        /*01e8*/ 	.word	0xffffffff


	//   ....[38]....
        /*01ec*/ 	.word	0xffffffff


	//   ....[39]....
        /*01f0*/ 	.word	0xffffffff


	//   ....[40]....
        /*01f4*/ 	.word	0xffffffff


	//   ....[41]....
        /*01f8*/ 	.word	0xffffffff


	//   ....[42]....
        /*01fc*/ 	.word	0xffffffff


	//   ....[43]....
        /*0200*/ 	.word	0xffffffff


	//   ....[44]....
        /*0204*/ 	.word	0xffffffff


	//   ....[45]....
        /*0208*/ 	.word	0xffffffff


	//   ....[46]....
        /*020c*/ 	.word	0xffffffff


	//   ....[47]....
        /*0210*/ 	.word	0xffffffff


	//   ....[48]....
        /*0214*/ 	.word	0xffffffff


	//   ....[49]....
        /*0218*/ 	.word	0xffffffff


	//   ....[50]....
        /*021c*/ 	.word	0xffffffff


	//   ....[51]....
        /*0220*/ 	.word	0xffffffff


	//   ....[52]....
        /*0224*/ 	.word	0xffffffff


	//   ....[53]....
        /*0228*/ 	.word	0xffffffff


	//   ....[54]....
        /*022c*/ 	.word	0xffffffff


	//   ....[55]....
        /*0230*/ 	.word	0xffffffff


	//   ....[56]....
        /*0234*/ 	.word	0xffffffff


	//   ....[57]....
        /*0238*/ 	.word	0xffffffff


	//   ....[58]....
        /*023c*/ 	.word	0xffffffff


	//   ....[59]....
        /*0240*/ 	.word	0xffffffff


	//   ....[60]....
        /*0244*/ 	.word	0xffffffff


	//   ....[61]....
        /*0248*/ 	.word	0xffffffff


	//   ....[62]....
        /*024c*/ 	.word	0xffffffff


	//   ....[63]....
        /*0250*/ 	.word	0x0500000f


	//   ....[64]....
        /*0254*/ 	.word	0x0500000f


	//   ....[65]....
        /*0258*/ 	.word	0x0500000f


	//   ....[66]....
        /*025c*/ 	.word	0x0500000f


	//   ....[67]....
        /*0260*/ 	.word	0x0500000f


	//   ....[68]....
        /*0264*/ 	.word	0x0500000f


	//   ....[69]....
        /*0268*/ 	.word	0x0500000f


	//   ....[70]....
        /*026c*/ 	.word	0x0500000f


	//   ....[71]....
        /*0270*/ 	.word	0x0500000f


	//   ....[72]....
        /*0274*/ 	.word	0x0500000f


	//   ....[73]....
        /*0278*/ 	.word	0x0500000f


	//   ....[74]....
        /*027c*/ 	.word	0x0500000f


	//   ....[75]....
        /*0280*/ 	.word	0x0500000f


	//   ....[76]....
        /*0284*/ 	.word	0x0500000f


	//   ....[77]....
        /*0288*/ 	.word	0x0500000f


	//   ....[78]....
        /*028c*/ 	.word	0x0500000f


	//   ....[79]....
        /*0290*/ 	.word	0x0500000f


	//   ....[80]....
        /*0294*/ 	.word	0x0500000f


	//----- nvinfo : EIATTR_COOP_GROUP_INSTR_OFFSETS
	.align		4
.L_967:
        /*0298*/ 	.byte	0x04, 0x28
        /*029a*/ 	.short	(.L_969 - .L_968)


	//   ....[0]....
.L_968:
        /*029c*/ 	.word	0x00000070


	//   ....[1]....
        /*02a0*/ 	.word	0x00000140


	//   ....[2]....
        /*02a4*/ 	.word	0x00000190


	//   ....[3]....
        /*02a8*/ 	.word	0x000003a0


	//   ....[4]....
        /*02ac*/ 	.word	0x00000500


	//   ....[5]....
        /*02b0*/ 	.word	0x00000620


	//   ....[6]....
        /*02b4*/ 	.word	0x00000780


	//   ....[7]....
        /*02b8*/ 	.word	0x000014c0


	//   ....[8]....
        /*02bc*/ 	.word	0x00003420


	//   ....[9]....
        /*02c0*/ 	.word	0x00004570


	//   ....[10]....
        /*02c4*/ 	.word	0x00005440


	//   ....[11]....
        /*02c8*/ 	.word	0x00005450


	//   ....[12]....
        /*02cc*/ 	.word	0x00005810


	//   ....[13]....
        /*02d0*/ 	.word	0x00005910


	//   ....[14]....
        /*02d4*/ 	.word	0x00005c10


	//   ....[15]....
        /*02d8*/ 	.word	0x00005ca0


	//   ....[16]....
        /*02dc*/ 	.word	0x00006780


	//   ....[17]....
        /*02e0*/ 	.word	0x00007150


	//   ....[18]....
        /*02e4*/ 	.word	0x00007f70


	//   ....[19]....
        /*02e8*/ 	.word	0x000082f0


	//   ....[20]....
        /*02ec*/ 	.word	0x00008320


	//   ....[21]....
        /*02f0*/ 	.word	0x000083a0


	//   ....[22]....
        /*02f4*/ 	.word	0x000087a0


	//   ....[23]....
        /*02f8*/ 	.word	0x00008810


	//   ....[24]....
        /*02fc*/ 	.word	0x000099b0


	//   ....[25]....
        /*0300*/ 	.word	0x0000a230


	//   ....[26]....
        /*0304*/ 	.word	0x0000b110


	//   ....[27]....
        /*0308*/ 	.word	0x0000b140


	//   ....[28]....
        /*030c*/ 	.word	0x0000b430


	//   ....[29]....
        /*0310*/ 	.word	0x0000b600


	//   ....[30]....
        /*0314*/ 	.word	0x0000c510


	//   ....[31]....
        /*0318*/ 	.word	0x0000c550


	//   ....[32]....
        /*031c*/ 	.word	0x0000c5b0


	//   ....[33]....
        /*0320*/ 	.word	0x0000c5e0


	//   ....[34]....
        /*0324*/ 	.word	0x0000c600


	//   ....[35]....
        /*0328*/ 	.word	0x0000d0a0


	//   ....[36]....
        /*032c*/ 	.word	0x0000d5d0


	//   ....[37]....
        /*0330*/ 	.word	0x0000d600


	//   ....[38]....
        /*0334*/ 	.word	0x0000d620


	//   ....[39]....
        /*0338*/ 	.word	0x0000d630


	//   ....[40]....
        /*033c*/ 	.word	0x0000dad0


	//   ....[41]....
        /*0340*/ 	.word	0x0000db00


	//   ....[42]....
        /*0344*/ 	.word	0x0000e770


	//   ....[43]....
        /*0348*/ 	.word	0x0000e790


	//   ....[44]....
        /*034c*/ 	.word	0x0000f820


	//   ....[45]....
        /*0350*/ 	.word	0x000103d0


	//   ....[46]....
        /*0354*/ 	.word	0x00010d40


	//   ....[47]....
        /*0358*/ 	.word	0x00010de0


	//   ....[48]....
        /*035c*/ 	.word	0x00010e30


	//   ....[49]....
        /*0360*/ 	.word	0x00010e60


	//   ....[50]....
        /*0364*/ 	.word	0x00010e90


	//   ....[51]....
        /*0368*/ 	.word	0x00010ee0


	//   ....[52]....
        /*036c*/ 	.word	0x00010f10


	//   ....[53]....
        /*0370*/ 	.word	0x00010f20


	//   ....[54]....
        /*0374*/ 	.word	0x00011890


	//   ....[55]....
        /*0378*/ 	.word	0x000118b0


	//   ....[56]....
        /*037c*/ 	.word	0x000118d0


	//   ....[57]....
        /*0380*/ 	.word	0x000119f0


	//   ....[58]....
        /*0384*/ 	.word	0x00011ba0


	//   ....[59]....
        /*0388*/ 	.word	0x00011bd0


	//   ....[60]....
        /*038c*/ 	.word	0x00011d20


	//   ....[61]....
        /*0390*/ 	.word	0x00011d30


	//   ....[62]....
        /*0394*/ 	.word	0x00014df0


	//   ....[63]....
        /*0398*/ 	.word	0x00015350


	//   ....[64]....
        /*039c*/ 	.word	0x000154d0


	//   ....[65]....
        /*03a0*/ 	.word	0x00015540


	//   ....[66]....
        /*03a4*/ 	.word	0x00015650


	//   ....[67]....
        /*03a8*/ 	.word	0x00015700


	//   ....[68]....
        /*03ac*/ 	.word	0x000157f0


	//   ....[69]....
        /*03b0*/ 	.word	0x00015850


	//   ....[70]....
        /*03b4*/ 	.word	0x00015940


	//   ....[71]....
        /*03b8*/ 	.word	0x00015990


	//   ....[72]....
        /*03bc*/ 	.word	0x00015a20


	//   ....[73]....
        /*03c0*/ 	.word	0x00015b40


	//   ....[74]....
        /*03c4*/ 	.word	0x00015e50


	//   ....[75]....
        /*03c8*/ 	.word	0x00015ea0


	//   ....[76]....
        /*03cc*/ 	.word	0x00016090


	//   ....[77]....
        /*03d0*/ 	.word	0x000160e0


	//   ....[78]....
        /*03d4*/ 	.word	0x00016310


	//   ....[79]....
        /*03d8*/ 	.word	0x00016360


	//   ....[80]....
        /*03dc*/ 	.word	0x00016770


	//----- nvinfo : EIATTR_REG_RECONFIG
	.align		4
.L_969:
        /*03e0*/ 	.byte	0x01, 0x54
	.zero		2


	//----- nvinfo : EIATTR_SYSCALL_OFFSETS
	.align		4
        /*03e4*/ 	.byte	0x04, 0x46
        /*03e6*/ 	.short	(.L_971 - .L_970)


	//   ....[0]....
.L_970:
        /*03e8*/ 	.word	0x000035e0


	//   ....[1]....
        /*03ec*/ 	.word	0x00010010


	//   ....[2]....
        /*03f0*/ 	.word	0x00010150


	//   ....[3]....
        /*03f4*/ 	.word	0x00010240


	//   ....[4]....
        /*03f8*/ 	.word	0x00010960


	//   ....[5]....
        /*03fc*/ 	.word	0x00011260


	//----- nvinfo : EIATTR_MBARRIER_INSTR_OFFSETS
	.align		4
.L_971:
        /*0400*/ 	.byte	0x04, 0x39
        /*0402*/ 	.short	(.L_973 - .L_972)


	//   ....[0]....
.L_972:
        /*0404*/ 	.word	0x00000280
        /*0408*/ 	.word	0x000000ff
        /*040c*/ 	.word	0x00038800
        /*0410*/ 	.short	0x0100
        /*0412*/ 	.byte	0x08
	.zero		1


	//   ....[1]....
        /*0414*/ 	.word	0x00000290
        /*0418*/ 	.word	0x000000ff
        /*041c*/ 	.word	0x00038810
        /*0420*/ 	.short	0x0100
        /*0422*/ 	.byte	0x08
	.zero		1


	//   ....[2]....
        /*0424*/ 	.word	0x000002a0
        /*0428*/ 	.word	0x000000ff
        /*042c*/ 	.word	0x00038820
        /*0430*/ 	.short	0x0100
        /*0432*/ 	.byte	0x08
	.zero		1


	//   ....[3]....
        /*0434*/ 	.word	0x00000350
        /*0438*/ 	.word	0x000000ff
        /*043c*/ 	.word	0x00038830
        /*0440*/ 	.short	0x0100
        /*0442*/ 	.byte	0x06
	.zero		1


	//   ....[4]....
        /*0444*/ 	.word	0x00000360
        /*0448*/ 	.word	0x000000ff
        /*044c*/ 	.word	0x00038840
        /*0450*/ 	.short	0x0100
        /*0452*/ 	.byte	0x06
	.zero		1


	//   ....[5]....
        /*0454*/ 	.word	0x00000370
        /*0458*/ 	.word	0x000000ff
        /*045c*/ 	.word	0x00038838
        /*0460*/ 	.short	0x0100
        /*0462*/ 	.byte	0x06
	.zero		1


	//   ....[6]....
        /*0464*/ 	.word	0x00000380
        /*0468*/ 	.word	0x000000ff
        /*046c*/ 	.word	0x00038848
        /*0470*/ 	.short	0x0100
        /*0472*/ 	.byte	0x06
	.zero		1


	//   ....[7]....
        /*0474*/ 	.word	0x000004b0
        /*0478*/ 	.word	0x000000ff
        /*047c*/ 	.word	0x00038850
        /*0480*/ 	.short	0x0100
        /*0482*/ 	.byte	0x08
	.zero		1


	//   ....[8]....
        /*0484*/ 	.word	0x000004c0
        /*0488*/ 	.word	0x000000ff
        /*048c*/ 	.word	0x00038860
        /*0490*/ 	.short	0x0100
        /*0492*/ 	.byte	0x08
	.zero		1


	//   ....[9]....
        /*0494*/ 	.word	0x000004d0
        /*0498*/ 	.word	0x000000ff
        /*049c*/ 	.word	0x00038858
        /*04a0*/ 	.short	0x0100
        /*04a2*/ 	.byte	0x08
	.zero		1


	//   ....[10]....
        /*04a4*/ 	.word	0x000004e0
        /*04a8*/ 	.word	0x000000ff
        /*04ac*/ 	.word	0x00038868
        /*04b0*/ 	.short	0x0100
        /*04b2*/ 	.byte	0x08
	.zero		1


	//   ....[11]....
        /*04b4*/ 	.word	0x000005d0
        /*04b8*/ 	.word	0x000000ff
        /*04bc*/ 	.word	0x00038870
        /*04c0*/ 	.short	0x0100
        /*04c2*/ 	.byte	0x06
	.zero		1


	//   ....[12]....
        /*04c4*/ 	.word	0x000005e0
        /*04c8*/ 	.word	0x000000ff
        /*04cc*/ 	.word	0x00038880
        /*04d0*/ 	.short	0x0100
        /*04d2*/ 	.byte	0x06
	.zero		1


	//   ....[13]....
        /*04d4*/ 	.word	0x000005f0
        /*04d8*/ 	.word	0x000000ff
        /*04dc*/ 	.word	0x00038878
        /*04e0*/ 	.short	0x0100
        /*04e2*/ 	.byte	0x06
	.zero		1


	//   ....[14]....
        /*04e4*/ 	.word	0x00000600
        /*04e8*/ 	.word	0x000000ff
        /*04ec*/ 	.word	0x00038888
        /*04f0*/ 	.short	0x0100
        /*04f2*/ 	.byte	0x06
	.zero		1


	//   ....[15]....
        /*04f4*/ 	.word	0x00000730
        /*04f8*/ 	.word	0x000000ff
        /*04fc*/ 	.word	0x00038890
        /*0500*/ 	.short	0x0100
        /*0502*/ 	.byte	0x08
	.zero		1


	//   ....[16]....
        /*0504*/ 	.word	0x00000740
        /*0508*/ 	.word	0x000000ff
        /*050c*/ 	.word	0x000388a0
        /*0510*/ 	.short	0x0100
        /*0512*/ 	.byte	0x08
	.zero		1


	//   ....[17]....
        /*0514*/ 	.word	0x00000750
        /*0518*/ 	.word	0x000000ff
        /*051c*/ 	.word	0x00038898
        /*0520*/ 	.short	0x0100
        /*0522*/ 	.byte	0x08
	.zero		1


	//   ....[18]....
        /*0524*/ 	.word	0x00000760
        /*0528*/ 	.word	0x000000ff
        /*052c*/ 	.word	0x000388a8
        /*0530*/ 	.short	0x0100
        /*0532*/ 	.byte	0x08
	.zero		1


	//   ....[19]....
        /*0534*/ 	.word	0x00000890
        /*0538*/ 	.word	0x000000ff
        /*053c*/ 	.word	0x000388b0
        /*0540*/ 	.short	0x0100
        /*0542*/ 	.byte	0x08
	.zero		1


	//   ....[20]....
        /*0544*/ 	.word	0x000008a0
        /*0548*/ 	.word	0x000000ff
        /*054c*/ 	.word	0x000388c0
        /*0550*/ 	.short	0x0100
        /*0552*/ 	.byte	0x08
	.zero		1


	//   ....[21]....
        /*0554*/ 	.word	0x000008b0
        /*0558*/ 	.word	0x000000ff
        /*055c*/ 	.word	0x000388b8
        /*0560*/ 	.short	0x0100
        /*0562*/ 	.byte	0x08
	.zero		1


	//   ....[22]....
        /*0564*/ 	.word	0x000008c0
        /*0568*/ 	.word	0x000000ff
        /*056c*/ 	.word	0x000388c8
        /*0570*/ 	.short	0x0100
        /*0572*/ 	.byte	0x08
	.zero		1


	//   ....[23]....
        /*0574*/ 	.word	0x00001860
        /*0578*/ 	.word	0x00000008
        /*057c*/ 	.word	0x00000000
        /*0580*/ 	.short	0x0101
        /*0582*/ 	.byte	0x3f
	.zero		1


	//   ....[24]....
        /*0584*/ 	.word	0x00002300
        /*0588*/ 	.word	0x00000004
        /*058c*/ 	.word	0x00000000
        /*0590*/ 	.short	0x0101
        /*0592*/ 	.byte	0x3f
	.zero		1


	//   ....[25]....
        /*0594*/ 	.word	0x00003610
        /*0598*/ 	.word	0x000000c4
        /*059c*/ 	.word	0x00038800
        /*05a0*/ 	.short	0x010a
        /*05a2*/ 	.byte	0x3f
	.zero		1


	//   ....[26]....
        /*05a4*/ 	.word	0x000037c0
        /*05a8*/ 	.word	0x000000c4
        /*05ac*/ 	.word	0x00038830
        /*05b0*/ 	.short	0x010a
        /*05b2*/ 	.byte	0x3f
	.zero		1


	//   ....[27]....
        /*05b4*/ 	.word	0x00003800
        /*05b8*/ 	.word	0x000000c4
        /*05bc*/ 	.word	0x00038830
        /*05c0*/ 	.short	0x010a
        /*05c2*/ 	.byte	0x3f
	.zero		1


	//   ....[28]....
        /*05c4*/ 	.word	0x00003c10
        /*05c8*/ 	.word	0x000000c4
        /*05cc*/ 	.word	0x00038810
        /*05d0*/ 	.short	0x010a
        /*05d2*/ 	.byte	0x3f
	.zero		1


	//   ....[29]....
        /*05d4*/ 	.word	0x00003c50
        /*05d8*/ 	.word	0x000000c4
        /*05dc*/ 	.word	0x00038850
        /*05e0*/ 	.short	0x010a
        /*05e2*/ 	.byte	0x3f
	.zero		1


	//   ....[30]....
        /*05e4*/ 	.word	0x00003d10
        /*05e8*/ 	.word	0x000000c4
        /*05ec*/ 	.word	0x00038850
        /*05f0*/ 	.short	0x010a
        /*05f2*/ 	.byte	0x3f
	.zero		1


	//   ....[31]....
        /*05f4*/ 	.word	0x000060c0
        /*05f8*/ 	.word	0x00000018
        /*05fc*/ 	.word	0x00000000
        /*0600*/ 	.short	0x0101
        /*0602*/ 	.byte	0x3f
	.zero		1


	//   ....[32]....
        /*0604*/ 	.word	0x000067a0
        /*0608*/ 	.word	0x00000015
        /*060c*/ 	.word	0x00000000
        /*0610*/ 	.short	0x0101
        /*0612*/ 	.byte	0x3f
	.zero		1


	//   ....[33]....
        /*0614*/ 	.word	0x000068d0
        /*0618*/ 	.word	0x000000c6
        /*061c*/ 	.word	0x00038830
        /*0620*/ 	.short	0x010a
        /*0622*/ 	.byte	0x3f
	.zero		1


	//   ....[34]....
        /*0624*/ 	.word	0x00006920
        /*0628*/ 	.word	0x000000c6
        /*062c*/ 	.word	0x00038830
        /*0630*/ 	.short	0x010a
        /*0632*/ 	.byte	0x3f
	.zero		1


	//   ....[35]....
        /*0634*/ 	.word	0x00006c50
        /*0638*/ 	.word	0x000000c6
        /*063c*/ 	.word	0x00038850
        /*0640*/ 	.short	0x010a
        /*0642*/ 	.byte	0x3f
	.zero		1


	//   ....[36]....
        /*0644*/ 	.word	0x00006c90
        /*0648*/ 	.word	0x000000c6
        /*064c*/ 	.word	0x00038850
        /*0650*/ 	.short	0x010a
        /*0652*/ 	.byte	0x3f
	.zero		1


	//   ....[37]....
        /*0654*/ 	.word	0x00008a60
        /*0658*/ 	.word	0x00000099
        /*065c*/ 	.word	0x00000000
        /*0660*/ 	.short	0x0101
        /*0662*/ 	.byte	0x3f
	.zero		1


	//   ....[38]....
        /*0664*/ 	.word	0x000099d0
        /*0668*/ 	.word	0x000000c6
        /*066c*/ 	.word	0x00000000
        /*0670*/ 	.short	0x0101
        /*0672*/ 	.byte	0x3f
	.zero		1


	//   ....[39]....
        /*0674*/ 	.word	0x00009b20
        /*0678*/ 	.word	0x000000ba
        /*067c*/ 	.word	0x00038830
        /*0680*/ 	.short	0x010a
        /*0682*/ 	.byte	0x3f
	.zero		1


	//   ....[40]....
        /*0684*/ 	.word	0x00009b70
        /*0688*/ 	.word	0x000000ba
        /*068c*/ 	.word	0x00038830
        /*0690*/ 	.short	0x010a
        /*0692*/ 	.byte	0x3f
	.zero		1


	//   ....[41]....
        /*0694*/ 	.word	0x00009da0
        /*0698*/ 	.word	0x000000ba
        /*069c*/ 	.word	0x00038850
        /*06a0*/ 	.short	0x010a
        /*06a2*/ 	.byte	0x3f
	.zero		1


	//   ....[42]....
        /*06a4*/ 	.word	0x00009de0
        /*06a8*/ 	.word	0x000000ba
        /*06ac*/ 	.word	0x00038850
        /*06b0*/ 	.short	0x010a
        /*06b2*/ 	.byte	0x3f
	.zero		1


	//   ....[43]....
        /*06b4*/ 	.word	0x0000b970
        /*06b8*/ 	.word	0x00000099
        /*06bc*/ 	.word	0x00000000
        /*06c0*/ 	.short	0x0101
        /*06c2*/ 	.byte	0x3f
	.zero		1


	//   ....[44]....
        /*06c4*/ 	.word	0x0000c530
        /*06c8*/ 	.word	0x000000ba
        /*06cc*/ 	.word	0x00000000
        /*06d0*/ 	.short	0x0101
        /*06d2*/ 	.byte	0x3f
	.zero		1


	//   ....[45]....
        /*06d4*/ 	.word	0x0000d0c0
        /*06d8*/ 	.word	0x000000ff
        /*06dc*/ 	.word	0x00000000
        /*06e0*/ 	.short	0x0101
        /*06e2*/ 	.byte	0x04
	.zero		1


	//   ....[46]....
        /*06e4*/ 	.word	0x00010620
        /*06e8*/ 	.word	0x000000ff
        /*06ec*/ 	.word	0x00038840
        /*06f0*/ 	.short	0x010a
        /*06f2*/ 	.byte	0x26
	.zero		1


	//   ....[47]....
        /*06f4*/ 	.word	0x00011070
        /*06f8*/ 	.word	0x000000ff
        /*06fc*/ 	.word	0x00038800
        /*0700*/ 	.short	0x0107
        /*0702*/ 	.byte	0x26
	.zero		1


	//   ....[48]....
        /*0704*/ 	.word	0x000110f0
        /*0708*/ 	.word	0x000000ff
        /*070c*/ 	.word	0x00038800
        /*0710*/ 	.short	0x0101
        /*0712*/ 	.byte	0x26
	.zero		1


	//   ....[49]....
        /*0714*/ 	.word	0x00011fc0
        /*0718*/ 	.word	0x000000ff
        /*071c*/ 	.word	0x00038810
        /*0720*/ 	.short	0x0107
        /*0722*/ 	.byte	0x26
	.zero		1


	//   ....[50]....
        /*0724*/ 	.word	0x00012020
        /*0728*/ 	.word	0x000000ff
        /*072c*/ 	.word	0x00038810
        /*0730*/ 	.short	0x0101
        /*0732*/ 	.byte	0x26
	.zero		1


	//   ....[51]....
        /*0734*/ 	.word	0x00012030
        /*0738*/ 	.word	0x000000ff
        /*073c*/ 	.word	0x00038820
        /*0740*/ 	.short	0x010a
        /*0742*/ 	.byte	0x26
	.zero		1


	//   ....[52]....
        /*0744*/ 	.word	0x00012090
        /*0748*/ 	.word	0x000000ff
        /*074c*/ 	.word	0x00038860
        /*0750*/ 	.short	0x010a
        /*0752*/ 	.byte	0x26
	.zero		1


	//   ....[53]....
        /*0754*/ 	.word	0x00012c50
        /*0758*/ 	.word	0x000000ff
        /*075c*/ 	.word	0x00038848
        /*0760*/ 	.short	0x010a
        /*0762*/ 	.byte	0x26
	.zero		1


	//   ....[54]....
        /*0764*/ 	.word	0x00012e20
        /*0768*/ 	.word	0x000000ff
        /*076c*/ 	.word	0x00038868
        /*0770*/ 	.short	0x010a
        /*0772*/ 	.byte	0x26
	.zero		1


	//   ....[55]....
        /*0774*/ 	.word	0x000137d0
        /*0778*/ 	.word	0x000000ff
        /*077c*/ 	.word	0x00038840
        /*0780*/ 	.short	0x010a
        /*0782*/ 	.byte	0x26
	.zero		1


	//   ....[56]....
        /*0784*/ 	.word	0x000139b0
        /*0788*/ 	.word	0x000000ff
        /*078c*/ 	.word	0x00038860
        /*0790*/ 	.short	0x010a
        /*0792*/ 	.byte	0x26
	.zero		1


	//   ....[57]....
        /*0794*/ 	.word	0x00014380
        /*0798*/ 	.word	0x000000ff
        /*079c*/ 	.word	0x00038848
        /*07a0*/ 	.short	0x010a
        /*07a2*/ 	.byte	0x26
	.zero		1


	//   ....[58]....
        /*07a4*/ 	.word	0x00014560
        /*07a8*/ 	.word	0x000000ff
        /*07ac*/ 	.word	0x00038868
        /*07b0*/ 	.short	0x010a
        /*07b2*/ 	.byte	0x26
	.zero		1


	//   ....[59]....
        /*07b4*/ 	.word	0x00014d80
        /*07b8*/ 	.word	0x00000002
        /*07bc*/ 	.word	0x00038820
        /*07c0*/ 	.short	0x010a
        /*07c2*/ 	.byte	0x3f
	.zero		1


	//   ....[60]....
        /*07c4*/ 	.word	0x00014f20
        /*07c8*/ 	.word	0x00000007
        /*07cc*/ 	.word	0x00000000
        /*07d0*/ 	.short	0x010a
        /*07d2*/ 	.byte	0x3f
	.zero		1


	//   ....[61]....
        /*07d4*/ 	.word	0x00014f90
        /*07d8*/ 	.word	0x00000005
        /*07dc*/ 	.word	0x00000000
        /*07e0*/ 	.short	0x010a
        /*07e2*/ 	.byte	0x3f
	.zero		1


	//   ....[62]....
        /*07e4*/ 	.word	0x00014ff0
        /*07e8*/ 	.word	0x00000005
        /*07ec*/ 	.word	0x00000000
        /*07f0*/ 	.short	0x010a
        /*07f2*/ 	.byte	0x3f
	.zero		1


	//   ....[63]....
        /*07f4*/ 	.word	0x00015020
        /*07f8*/ 	.word	0x00000003
        /*07fc*/ 	.word	0x00000000
        /*0800*/ 	.short	0x010a
        /*0802*/ 	.byte	0x3f
	.zero		1


	//   ....[64]....
        /*0804*/ 	.word	0x00015080
        /*0808*/ 	.word	0x000000c4
        /*080c*/ 	.word	0x00038800
        /*0810*/ 	.short	0x010a
        /*0812*/ 	.byte	0x3f
	.zero		1


	//   ....[65]....
        /*0814*/ 	.word	0x000150d0
        /*0818*/ 	.word	0x000000c4
        /*081c*/ 	.word	0x00038830
        /*0820*/ 	.short	0x010a
        /*0822*/ 	.byte	0x3f
	.zero		1


	//   ....[66]....
        /*0824*/ 	.word	0x00015120
        /*0828*/ 	.word	0x000000c4
        /*082c*/ 	.word	0x00038810
        /*0830*/ 	.short	0x010a
        /*0832*/ 	.byte	0x3f
	.zero		1


	//   ....[67]....
        /*0834*/ 	.word	0x00015170
        /*0838*/ 	.word	0x000000c4
        /*083c*/ 	.word	0x00038850
        /*0840*/ 	.short	0x010a
        /*0842*/ 	.byte	0x3f
	.zero		1


	//   ....[68]....
        /*0844*/ 	.word	0x000151c0
        /*0848*/ 	.word	0x000000c6
        /*084c*/ 	.word	0x00038830
        /*0850*/ 	.short	0x010a
        /*0852*/ 	.byte	0x3f
	.zero		1


	//   ....[69]....
        /*0854*/ 	.word	0x00015210
        /*0858*/ 	.word	0x000000c6
        /*085c*/ 	.word	0x00038850
        /*0860*/ 	.short	0x010a
        /*0862*/ 	.byte	0x3f
	.zero		1


	//   ....[70]....
        /*0864*/ 	.word	0x00015260
        /*0868*/ 	.word	0x000000ba
        /*086c*/ 	.word	0x00038830
        /*0870*/ 	.short	0x010a
        /*0872*/ 	.byte	0x3f
	.zero		1


	//   ....[71]....
        /*0874*/ 	.word	0x000152b0
        /*0878*/ 	.word	0x000000ba
        /*087c*/ 	.word	0x00038850
        /*0880*/ 	.short	0x010a
        /*0882*/ 	.byte	0x3f
	.zero		1


	//   ....[72]....
        /*0884*/ 	.word	0x00015410
        /*0888*/ 	.word	0x00000003
        /*088c*/ 	.word	0x00038840
        /*0890*/ 	.short	0x010a
        /*0892*/ 	.byte	0x3f
	.zero		1


	//   ....[73]....
        /*0894*/ 	.word	0x000163a0
        /*0898*/ 	.word	0x00000003
        /*089c*/ 	.word	0x00038820
        /*08a0*/ 	.short	0x010a
        /*08a2*/ 	.byte	0x3f
	.zero		1


	//   ....[74]....
        /*08a4*/ 	.word	0x00016400
        /*08a8*/ 	.word	0x00000003
        /*08ac*/ 	.word	0x00038860
        /*08b0*/ 	.short	0x010a
        /*08b2*/ 	.byte	0x3f
	.zero		1


	//   ....[75]....
        /*08b4*/ 	.word	0x00016460
        /*08b8*/ 	.word	0x00000003
        /*08bc*/ 	.word	0x00038848
        /*08c0*/ 	.short	0x010a
        /*08c2*/ 	.byte	0x3f
	.zero		1


	//   ....[76]....
        /*08c4*/ 	.word	0x000164c0
        /*08c8*/ 	.word	0x00000003
        /*08cc*/ 	.word	0x00038868
        /*08d0*/ 	.short	0x010a
        /*08d2*/ 	.byte	0x3f
	.zero		1


	//   ....[77]....
        /*08d4*/ 	.word	0x00016520
        /*08d8*/ 	.word	0x00000003
        /*08dc*/ 	.word	0x00038840
        /*08e0*/ 	.short	0x010a
        /*08e2*/ 	.byte	0x3f
	.zero		1


	//   ....[78]....
        /*08e4*/ 	.word	0x00016580
        /*08e8*/ 	.word	0x00000003
        /*08ec*/ 	.word	0x00038860
        /*08f0*/ 	.short	0x010a
        /*08f2*/ 	.byte	0x3f
	.zero		1


	//   ....[79]....
        /*08f4*/ 	.word	0x000165e0
        /*08f8*/ 	.word	0x00000003
        /*08fc*/ 	.word	0x00038848
        /*0900*/ 	.short	0x010a
        /*0902*/ 	.byte	0x3f
	.zero		1


	//   ....[80]....
        /*0904*/ 	.word	0x00016640
        /*0908*/ 	.word	0x00000003
        /*090c*/ 	.word	0x00038868
        /*0910*/ 	.short	0x010a
        /*0912*/ 	.byte	0x3f
	.zero		1


	//   ....[81]....
        /*0914*/ 	.word	0x00016690
        /*0918*/ 	.word	0x00000002
        /*091c*/ 	.word	0x00038820
        /*0920*/ 	.short	0x010a
        /*0922*/ 	.byte	0x3f
	.zero		1


	//   ....[82]....
        /*0924*/ 	.word	0x00016830
        /*0928*/ 	.word	0x00000007
        /*092c*/ 	.word	0x00000000
        /*0930*/ 	.short	0x010a
        /*0932*/ 	.byte	0x3f
	.zero		1


	//   ....[83]....
        /*0934*/ 	.word	0x00016880
        /*0938*/ 	.word	0x00000005
        /*093c*/ 	.word	0x00000000
        /*0940*/ 	.short	0x010a
        /*0942*/ 	.byte	0x3f
	.zero		1


	//   ....[84]....
        /*0944*/ 	.word	0x000168d0
        /*0948*/ 	.word	0x00000005
        /*094c*/ 	.word	0x00000000
        /*0950*/ 	.short	0x010a
        /*0952*/ 	.byte	0x3f
	.zero		1


	//----- nvinfo : EIATTR_NUM_MBARRIERS
	.align		4
.L_973:
        /*0954*/ 	.byte	0x03, 0x38
        /*0956*/ 	.short	0x0017


	//----- nvinfo : EIATTR_EXIT_INSTR_OFFSETS
	.align		4
        /*0958*/ 	.byte	0x04, 0x1c
        /*095a*/ 	.short	(.L_975 - .L_974)


	//   ....[0]....
.L_974:
        /*095c*/ 	.word	0x00015070


	//----- nvinfo : EIATTR_MAX_THREADS
	.align		4
.L_975:
        /*0960*/ 	.byte	0x04, 0x05
        /*0962*/ 	.short	(.L_977 - .L_976)
.L_976:
        /*0964*/ 	.word	0x00000180
        /*0968*/ 	.word	0x00000001
        /*096c*/ 	.word	0x00000001


	//----- nvinfo : EIATTR_CRS_STACK_SIZE
	.align		4
.L_977:
        /*0970*/ 	.byte	0x04, 0x1e
        /*0972*/ 	.short	(.L_979 - .L_978)
.L_978:
        /*0974*/ 	.word	0x00000000


	//----- nvinfo : EIATTR_CBANK_PARAM_SIZE
	.align		4
.L_979:
        /*0978*/ 	.byte	0x03, 0x19
        /*097a*/ 	.short	0x0b70


	//----- nvinfo : EIATTR_PARAM_CBANK
	.align		4
        /*097c*/ 	.byte	0x04, 0x0a
        /*097e*/ 	.short	(.L_981 - .L_980)
	.align		4
.L_980:
        /*0980*/ 	.word	index@(.nv.constant0._ZN7cutlass13device_kernelIN5flash11enable_sm90INS1_16FlashAttnFwdSm90INS1_25CollectiveMainloopFwdSm90ILi2EN4cute5tupleIJNS5_1CILi1EEES8_S8_EEENS6_IJNS7_ILi64EEESA_SA_EEELi512ENS_10bfloat16_tEfNS_4arch4Sm90ELb1ELb0ELb0ELb0ELb0ELb0ELb1ELb0ELb0ELb1ELb1ELb0EEENS1_21CollectiveEpilogueFwdINS6_IJSA_NS7_ILi512EEESA_EEES9_SC_SE_Li256ELb0ELb1ELb1ELb0EEENS1_19SingleTileSchedulerILb0ELb1ELb1ELi64EEEEEEEEEvNT_6ParamsE)
        /*0984*/ 	.short	0x0210
        /*0986*/ 	.short	0x0b70


	//----- nvinfo : EIATTR_SW_WAR
	.align		4
.L_981:
        /*0988*/ 	.byte	0x04, 0x36
        /*098a*/ 	.short	(.L_983 - .L_982)
.L_982:
        /*098c*/ 	.word	0x00000008
.L_983:


//--------------------- .nv.info._ZN7cutlass13device_kernelIN5flash11enable_sm90INS1_16FlashAttnFwdSm90INS1_25CollectiveMainloopFwdSm90ILi2EN4cute5tupleIJNS5_1CILi1EEES8_S8_EEENS6_IJNS7_ILi64EEESA_SA_EEELi512ENS_10bfloat16_tEfNS_4arch4Sm90ELb1ELb0ELb0ELb1ELb0ELb0ELb0ELb0ELb0ELb1ELb1ELb0EEENS1_21CollectiveEpilogueFwdINS6_IJSA_NS7_ILi512EEESA_EEES9_SC_SE_Li256ELb1ELb1ELb1ELb0EEENS1_36VarlenDynamicPersistentTileSchedulerILi64ELi64ELi256ELi128ELb1ELb1ELb1ELb1ELb1ELb1EEEEEEEEEvNT_6ParamsE --------------------------
	.section	.nv.info._ZN7cutlass13device_kernelIN5flash11enable_sm90INS1_16FlashAttnFwdSm90INS1_25CollectiveMainloopFwdSm90ILi2EN4cute5tupleIJNS5_1CILi1EEES8_S8_EEENS6_IJNS7_ILi64EEESA_SA_EEELi512ENS_10bfloat16_tEfNS_4arch4Sm90ELb1ELb0ELb0ELb1ELb0ELb0ELb0ELb0ELb0ELb1ELb1ELb0EEENS1_21CollectiveEpilogueFwdINS6_IJSA_NS7_ILi512EEESA_EEES9_SC_SE_Li256ELb1ELb1ELb1ELb0EEENS1_36VarlenDynamicPersistentTileSchedulerILi64ELi64ELi256ELi128ELb1ELb1ELb1ELb1ELb1ELb1EEEEEEEEEvNT_6ParamsE,"",@"SHT_CUDA_INFO"
	.sectionflags	@""
	.align	4


	//----- nvinfo : EIATTR_CUDA_API_VERSION
	.align		4
        /*0000*/ 	.byte	0x04, 0x37
        /*0002*/ 	.short	(.L_985 - .L_984)
.L_984:
        /*0004*/ 	.word	0x00000082


	//----- nvinfo : EIATTR_KPARAM_INFO
	.align		4
.L_985:
        /*0008*/ 	.byte	0x04, 0x17
        /*000a*/ 	.short	(.L_987 - .L_986)
.L_986:
        /*000c*/ 	.word	0x00000000
        /*0010*/ 	.short	0x0000
        /*0012*/ 	.short	0x0070
        /*0014*/ 	.byte	0x00, 0xf0, 0x01, 0x2a


	//----- nvinfo : EIATTR_SPARSE_MMA_MASK
	.align		4
.L_987:
        /*0018*/ 	.byte	0x03, 0x50
        /*001a*/ 	.short	0x0000


	//----- nvinfo : EIATTR_MAXREG_COUNT
	.align		4
        /*001c*/ 	.byte	0x03, 0x1b
        /*001e*/ 	.short	0x00a8


	//----- nvinfo : EIATTR_NUM_BARRIERS
	.align		4
        /*0020*/ 	.byte	0x02, 0x4c
        /*0022*/ 	.byte	0x10
	.zero		1


	//----- nvinfo : EIATTR_EXTERNS
	.align		4
        /*0024*/ 	.byte	0x04, 0x0f
        /*0026*/ 	.short	(.L_989 - .L_988)


	//   ....[0]....
	.align		4
.L_988:
        /*0028*/ 	.word	index@(__assertfail)


	//----- nvinfo : EIATTR_ANNOTATIONS
	.align		4
.L_989:
        /*002c*/ 	.byte	0x04, 0x55
        /*002e*/ 	.short	(.L_991 - .L_990)


	//   ....[0]....
.L_990:
        /* <DEDUP_REMOVED lines=72> */


	//----- nvinfo : EIATTR_MERCURY_ISA_VERSION
	.align		4
.L_991:
        /*04a0*/ 	.byte	0x03, 0x5f
        /*04a2*/ 	.short	0x0101


	//----- nvinfo : EIATTR_UNUSED_LOAD_BYTE_OFFSET
	.align		4
        /*04a4*/ 	.byte	0x04, 0x44
        /*04a6*/ 	.short	(.L_993 - .L_992)


	//   ....[0]....
.L_992:
        /*04a8*/ 	.word	0x00000a10
        /*04ac*/ 	.word	0x0000fff0


	//   ....[1]....
        /*04b0*/ 	.word	0x00009e60
        /*04b4*/ 	.word	0x0000fff0


	//----- nvinfo : EIATTR_INT_WARP_WIDE_INSTR_OFFSETS
	.align		4
.L_993:
        /*04b8*/ 	.byte	0x04, 0x31
        /*04ba*/ 	.short	(.L_995 - .L_994)


	//   ....[0]....
.L_994:
        /*04bc*/ 	.word	0x00000130


	//   ....[1]....
        /*04c0*/ 	.word	0x00000170


	//   ....[2]....
        /*04c4*/ 	.word	0x000001e0


	//   ....[3]....
        /*04c8*/ 	.word	0x00010350


	//   ....[4]....
        /*04cc*/ 	.word	0x000103e0


	//   ....[5]....
        /*04d0*/ 	.word	0x00014d10


	//   ....[6]....
        /*04d4*/ 	.word	0x00014da0


	//----- nvinfo : EIATTR_COOP_GROUP_MASK_REGIDS
	.align		4
.L_995:
        /*04d8*/ 	.byte	0x04, 0x29
        /*04da*/ 	.short	(.L_997 - .L_996)


	//   ....[0]....
.L_996:
        /*04dc*/ 	.word	0xffffffff


	//   ....[1]....
        /*04e0*/ 	.word	0xffffffff


	//   ....[2]....
        /*04e4*/ 	.word	0xffffffff


	//   ....[3]....
        /*04e8*/ 	.word	0xffffffff


	//   ....[4]....
        /*04ec*/ 	.word	0xffffffff


	//   ....[5]....
        /*04f0*/ 	.word	0xffffffff


	//   ....[6]....
        /*04f4*/ 	.word	0xffffffff


	//   ....[7]....
        /*04f8*/ 	.word	0xffffffff


	//   ....[8]....
        /*04fc*/ 	.word	0xffffffff


	//   ....[9]....
        /*0500*/ 	.word	0xffffffff


	//   ....[10]....
        /*0504*/ 	.word	0xffffffff


	//   ....[11]....
        /*0508*/ 	.word	0xffffffff


	//   ....[12]....
        /*050c*/ 	.word	0xffffffff


	//   ....[13]....
        /*0510*/ 	.word	0xffffffff


	//   ....[14]....
        /*0514*/ 	.word	0xffffffff


	//   ....[15]....
        /*0518*/ 	.word	0xffffffff


	//   ....[16]....
        /*051c*/ 	.word	0xffffffff


	//   ....[17]....
        /*0520*/ 	.word	0xffffffff


	//   ....[18]....
        /*0524*/ 	.word	0xffffffff


	//   ....[19]....
        /*0528*/ 	.word	0xffffffff


	//   ....[20]....
        /*052c*/ 	.word	0xffffffff


	//   ....[21]....
        /*0530*/ 	.word	0xffffffff


	//   ....[22]....
        /*0534*/ 	.word	0xffffffff


	//   ....[23]....
        /*0538*/ 	.word	0xffffffff


	//   ....[24]....
        /*053c*/ 	.word	0xffffffff


	//   ....[25]....
        /*0540*/ 	.word	0xffffffff


	//   ....[26]....
        /*0544*/ 	.word	0xffffffff


	//   ....[27]....
        /*0548*/ 	.word	0xffffffff


	//   ....[28]....
        /*054c*/ 	.word	0xffffffff


	//   ....[29]....
        /*0550*/ 	.word	0xffffffff


	//   ....[30]....
        /*0554*/ 	.word	0xffffffff


	//   ....[31]....
        /*0558*/ 	.word	0xffffffff


	//   ....[32]....
        /*055c*/ 	.word	0xffffffff


	//   ....[33]....
        /*0560*/ 	.word	0xffffffff


	//   ....[34]....
        /*0564*/ 	.word	0xffffffff


	//   ....[35]....
        /*0568*/ 	.word	0xffffffff


	//   ....[36]....
        /*056c*/ 	.word	0xffffffff


	//   ....[37]....
        /*0570*/ 	.word	0xffffffff


	//   ....[38]....
        /*0574*/ 	.word	0xffffffff


	//   ....[39]....
        /*0578*/ 	.word	0xffffffff


	//   ....[40]....
        /*057c*/ 	.word	0xffffffff


	//   ....[41]....
        /*0580*/ 	.word	0xffffffff


	//   ....[42]....
        /*0584*/ 	.word	0xffffffff


	//   ....[43]....
        /*0588*/ 	.word	0xffffffff


	//   ....[44]....
        /*058c*/ 	.word	0xffffffff


	//   ....[45]....
        /*0590*/ 	.word	0xffffffff


	//   ....[46]....
        /*0594*/ 	.word	0xffffffff


	//   ....[47]....
        /*0598*/ 	.word	0xffffffff


	//   ....[48]....
        /*059c*/ 	.word	0xffffffff


	//   ....[49]....
        /*05a0*/ 	.word	0xffffffff


	//   ....[50]....
        /*05a4*/ 	.word	0xffffffff


	//   ....[51]....
        /*05a8*/ 	.word	0xffffffff


	//   ....[52]....
        /*05ac*/ 	.word	0xffffffff


	//   ....[53]....
        /*05b0*/ 	.word	0xffffffff


	//   ....[54]....
        /*05b4*/ 	.word	0xffffffff


	//   ....[55]....
        /*05b8*/ 	.word	0xffffffff


	//   ....[56]....
        /*05bc*/ 	.word	0xffffffff


	//   ....[57]....
        /*05c0*/ 	.word	0xffffffff


	//   ....[58]....
        /*05c4*/ 	.word	0xffffffff


	//   ....[59]....
        /*05c8*/ 	.word	0xffffffff


	//   ....[60]....
        /*05cc*/ 	.word	0xffffffff


	//   ....[61]....
        /*05d0*/ 	.word	0xffffffff


	//   ....[62]....
        /*05d4*/ 	.word	0xffffffff


	//   ....[63]....
        /*05d8*/ 	.word	0xffffffff


	//   ....[64]....
        /*05dc*/ 	.word	0xffffffff


	//   ....[65]....
        /*05e0*/ 	.word	0xffffffff


	//   ....[66]....
        /*05e4*/ 	.word	0xffffffff


	//   ....[67]....
        /*05e8*/ 	.word	0xffffffff


	//   ....[68]....
        /*05ec*/ 	.word	0xffffffff


	//   ....[69]....
        /*05f0*/ 	.word	0xffffffff


	//   ....[70]....
        /*05f4*/ 	.word	0xffffffff


	//   ....[71]....
        /*05f8*/ 	.word	0xffffffff


	//   ....[72]....
        /*05fc*/ 	.word	0xffffffff


	//   ....[73]....
        /*0600*/ 	.word	0xffffffff


	//   ....[74]....
        /*0604*/ 	.word	0xffffffff


	//   ....[75]....
        /*0608*/ 	.word	0xffffffff


	//   ....[76]....
        /*060c*/ 	.word	0xffffffff


	//   ....[77]....
        /*0610*/ 	.word	0xffffffff


	//   ....[78]....
        /*0614*/ 	.word	0xffffffff


	//   ....[79]....
        /*0618*/ 	.word	0xffffffff


	//   ....[80]....
        /*061c*/ 	.word	0xffffffff


	//   ....[81]....
        /*0620*/ 	.word	0xffffffff


	//   ....[82]....
        /*0624*/ 	.word	0xffffffff


	//   ....[83]....
        /*0628*/ 	.word	0xffffffff


	//   ....[84]....
        /*062c*/ 	.word	0xffffffff


	//   ....[85]....
        /*0630*/ 	.word	0xffffffff


	//   ....[86]....
        /*0634*/ 	.word	0xffffffff


	//   ....[87]....
        /*0638*/ 	.word	0xffffffff


	//   ....[88]....
        /*063c*/ 	.word	0xffffffff


	//   ....[89]....
        /*0640*/ 	.word	0xffffffff


	//   ....[90]....
        /*0644*/ 	.word	0xffffffff


	//   ....[91]....
        /*0648*/ 	.word	0xffffffff


	//   ....[92]....
        /*064c*/ 	.word	0xffffffff


	//   ....[93]....
        /*0650*/ 	.word	0xffffffff


	//   ....[94]....
        /*0654*/ 	.word	0x0500000f


	//   ....[95]....
        /*0658*/ 	.word	0x0500000f


	//   ....[96]....
        /*065c*/ 	.word	0x0500000f


	//   ....[97]....
        /*0660*/ 	.word	0x0500000f


	//   ....[98]....
        /*0664*/ 	.word	0x0500000f


	//   ....[99]....
        /*0668*/ 	.word	0x0500000f


	//   ....[100]....
        /*066c*/ 	.word	0x0500000f


	//   ....[101]....
        /*0670*/ 	.word	0x0500000f


	//   ....[102]....
        /*0674*/ 	.word	0x0500000f


	//   ....[103]....
        /*0678*/ 	.word	0x0500000f


	//   ....[104]....
        /*067c*/ 	.word	0x0500000f


	//   ....[105]....
        /*0680*/ 	.word	0x0500000f


	//   ....[106]....
        /*0684*/ 	.word	0x0500000f


	//   ....[107]....
        /*0688*/ 	.word	0x0500000f


	//   ....[108]....
        /*068c*/ 	.word	0x0500000f


	//   ....[109]....
        /*0690*/ 	.word	0x0500000f


	//   ....[110]....
        /*0694*/ 	.word	0x0500000f


	//   ....[111]....
        /*0698*/ 	.word	0x0500000f


	//   ....[112]....
        /*069c*/ 	.word	0x0500000f


	//   ....[113]....
        /*06a0*/ 	.word	0x0500000f


	//   ....[114]....
        /*06a4*/ 	.word	0x0500000f


	//   ....[115]....
        /*06a8*/ 	.word	0x0500000f


	//   ....[116]....
        /*06ac*/ 	.word	0x0500000f


	//   ....[117]....
        /*06b0*/ 	.word	0x0500000f


	//   ....[118]....
        /*06b4*/ 	.word	0x0500000f


	//   ....[119]....
        /*06b8*/ 	.word	0x0500000f


	//   ....[120]....
        /*06bc*/ 	.word	0x0500000f


	//   ....[121]....
        /*06c0*/ 	.word	0x0500000f


	//----- nvinfo : EIATTR_COOP_GROUP_INSTR_OFFSETS
	.align		4
.L_997:
        /*06c4*/ 	.byte	0x04, 0x28
        /*06c6*/ 	.short	(.L_999 - .L_998)


	//   ....[0]....
.L_998:
        /*06c8*/ 	.word	0x00000060


	//   ....[1]....
        /*06cc*/ 	.word	0x00000140


	//   ....[2]....
        /*06d0*/ 	.word	0x00000190


	//   ....[3]....
        /*06d4*/ 	.word	0x00000380


	//   ....[4]....
        /*06d8*/ 	.word	0x000004e0


	//   ....[5]....
        /*06dc*/ 	.word	0x00000600


	//   ....[6]....
        /*06e0*/ 	.word	0x00000760


	//   ....[7]....
        /*06e4*/ 	.word	0x00002170


	//   ....[8]....
        /*06e8*/ 	.word	0x00004220


	//   ....[9]....
        /*06ec*/ 	.word	0x00004860


	//   ....[10]....
        /*06f0*/ 	.word	0x00004890


	//   ....[11]....
        /*06f4*/ 	.word	0x00004c90


	//   ....[12]....
        /*06f8*/ 	.word	0x00004de0


	//   ....[13]....
        /*06fc*/ 	.word	0x00004fb0


	//   ....[14]....
        /*0700*/ 	.word	0x00005100


	//   ....[15]....
        /*0704*/ 	.word	0x00005af0


	//   ....[16]....
        /*0708*/ 	.word	0x00005de0


	//   ....[17]....
        /*070c*/ 	.word	0x00005e00


	//   ....[18]....
        /*0710*/ 	.word	0x00006300


	//   ....[19]....
        /*0714*/ 	.word	0x00006400


	//   ....[20]....
        /*0718*/ 	.word	0x00006b30


	//   ....[21]....
        /*071c*/ 	.word	0x00006d00


	//   ....[22]....
        /*0720*/ 	.word	0x00007a40


	//   ....[23]....
        /*0724*/ 	.word	0x00007e60


	//   ....[24]....
        /*0728*/ 	.word	0x00007e80


	//   ....[25]....
        /*072c*/ 	.word	0x000086b0


	//   ....[26]....
        /*0730*/ 	.word	0x00008750


	//   ....[27]....
        /*0734*/ 	.word	0x00009320


	//   ....[28]....
        /*0738*/ 	.word	0x00009360


	//   ....[29]....
        /*073c*/ 	.word	0x000093d0


	//   ....[30]....
        /*0740*/ 	.word	0x00009400


	//   ....[31]....
        /*0744*/ 	.word	0x00009430


	//   ....[32]....
        /*0748*/ 	.word	0x0000ac60


	//   ....[33]....
        /*074c*/ 	.word	0x0000b050


	//   ....[34]....
        /*0750*/ 	.word	0x0000b060


	//   ....[35]....
        /*0754*/ 	.word	0x0000b070


	//   ....[36]....
        /*0758*/ 	.word	0x0000b0a0


	//   ....[37]....
        /*075c*/ 	.word	0x0000bcc0


	//   ....[38]....
        /*0760*/ 	.word	0x0000bce0


	//   ....[39]....
        /*0764*/ 	.word	0x0000bf90


	//   ....[40]....
        /*0768*/ 	.word	0x0000bfb0


	//   ....[41]....
        /*076c*/ 	.word	0x0000c6e0


	//   ....[42]....
        /*0770*/ 	.word	0x0000c710


	//   ....[43]....
        /*0774*/ 	.word	0x0000cf70


	//   ....[44]....
        /*0778*/ 	.word	0x0000cf90


	//   ....[45]....
        /*077c*/ 	.word	0x0000e300


	//   ....[46]....
        /*0780*/ 	.word	0x0000e340


	//   ....[47]....
        /*0784*/ 	.word	0x0000e580


	//   ....[48]....
        /*0788*/ 	.word	0x0000e5a0


	//   ....[49]....
        /*078c*/ 	.word	0x0000e860


	//   ....[50]....
        /*0790*/ 	.word	0x0000ea70


	//   ....[51]....
        /*0794*/ 	.word	0x0000eaa0


	//   ....[52]....
        /*0798*/ 	.word	0x0000ead0


	//   ....[53]....
        /*079c*/ 	.word	0x0000eb00


	//   ....[54]....
        /*07a0*/ 	.word	0x0000eb30


	//   ....[55]....
        /*07a4*/ 	.word	0x0000eb60


	//   ....[56]....
        /*07a8*/ 	.word	0x0000ed00


	//   ....[57]....
        /*07ac*/ 	.word	0x0000ed30


	//   ....[58]....
        /*07b0*/ 	.word	0x0000ed60


	//   ....[59]....
        /*07b4*/ 	.word	0x0000ed90


	//   ....[60]....
        /*07b8*/ 	.word	0x0000edc0


	//   ....[61]....
        /*07bc*/ 	.word	0x0000edf0


	//   ....[62]....
        /*07c0*/ 	.word	0x0000ee90


	//   ....[63]....
        /*07c4*/ 	.word	0x0000eec0


	//   ....[64]....
        /*07c8*/ 	.word	0x0000eed0


	//   ....[65]....
        /*07cc*/ 	.word	0x0000ef00


	//   ....[66]....
        /*07d0*/ 	.word	0x00010930


	//   ....[67]....
        /*07d4*/ 	.word	0x00011420


	//   ....[68]....
        /*07d8*/ 	.word	0x00011430


	//   ....[69]....
        /*07dc*/ 	.word	0x000114d0


	//   ....[70]....
        /*07e0*/ 	.word	0x000114e0


	//   ....[71]....
        /*07e4*/ 	.word	0x00011560


	//   ....[72]....
        /*07e8*/ 	.word	0x00011570


	//   ....[73]....
        /*07ec*/ 	.word	0x000115c0


	//   ....[74]....
        /*07f0*/ 	.word	0x000115e0


	//   ....[75]....
        /*07f4*/ 	.word	0x00015030


	//   ....[76]....
        /*07f8*/ 	.word	0x00015060


	//   ....[77]....
        /*07fc*/ 	.word	0x000150c0


	//   ....[78]....
        /*0800*/ 	.word	0x000150f0


	//   ....[79]....
        /*0804*/ 	.word	0x00015120


	//   ....[80]....
        /*0808*/ 	.word	0x00015150


	//   ....[81]....
        /*080c*/ 	.word	0x00015180


	//   ....[82]....
        /*0810*/ 	.word	0x000151b0


	//   ....[83]....
        /*0814*/ 	.word	0x00015370


	//   ....[84]....
        /*0818*/ 	.word	0x000153a0


	//   ....[85]....
        /*081c*/ 	.word	0x000153d0


	//   ....[86]....
        /*0820*/ 	.word	0x00015400


	//   ....[87]....
        /*0824*/ 	.word	0x00015430


	//   ....[88]....
        /*0828*/ 	.word	0x00015460


	//   ....[89]....
        /*082c*/ 	.word	0x00015530


	//   ....[90]....
        /*0830*/ 	.word	0x00015550


	//   ....[91]....
        /*0834*/ 	.word	0x00015560


	//   ....[92]....
        /*0838*/ 	.word	0x000155e0


	//   ....[93]....
        /*083c*/ 	.word	0x00016110


	//   ....[94]....
        /*0840*/ 	.word	0x00016770


	//   ....[95]....
        /*0844*/ 	.word	0x00016950


	//   ....[96]....
        /*0848*/ 	.word	0x000169a0


	//   ....[97]....
        /*084c*/ 	.word	0x00016a00


	//   ....[98]....
        /*0850*/ 	.word	0x00016af0


	//   ....[99]....
        /*0854*/ 	.word	0x00016b50


	//   ....[100]....
        /*0858*/ 	.word	0x00016c40


	//   ....[101]....
        /*085c*/ 	.word	0x00016ca0


	//   ....[102]....
        /*0860*/ 	.word	0x00016d70


	//   ....[103]....
        /*0864*/ 	.word	0x000170a0


	//   ....[104]....
        /*0868*/ 	.word	0x00017140


	//   ....[105]....
        /*086c*/ 	.word	0x000172e0


	//   ....[106]....
        /*0870*/ 	.word	0x00017350


	//   ....[107]....
        /*0874*/ 	.word	0x000173c0


	//   ....[108]....
        /*0878*/ 	.word	0x00017430


	//   ....[109]....
        /*087c*/ 	.word	0x000174a0


	//   ....[110]....
        /*0880*/ 	.word	0x00017520


	//   ....[111]....
        /*0884*/ 	.word	0x000175b0


	//   ....[112]....
        /*0888*/ 	.word	0x00017650


	//   ....[113]....
        /*088c*/ 	.word	0x000176c0


	//   ....[114]....
        /*0890*/ 	.word	0x00017730


	//   ....[115]....
        /*0894*/ 	.word	0x000177a0


	//   ....[116]....
        /*0898*/ 	.word	0x00017820


	//   ....[117]....
        /*089c*/ 	.word	0x00017890


	//   ....[118]....
        /*08a0*/ 	.word	0x00017940


	//   ....[119]....
        /*08a4*/ 	.word	0x00017990


	//   ....[120]....
        /*08a8*/ 	.word	0x00017a40


	//   ....[121]....
        /*08ac*/ 	.word	0x00017b70


	//----- nvinfo : EIATTR_REG_RECONFIG
	.align		4
.L_999:
        /*08b0*/ 	.byte	0x01, 0x54
	.zero		2


	//----- nvinfo : EIATTR_SYSCALL_OFFSETS
	.align		4
        /*08b4*/ 	.byte	0x04, 0x46
        /*08b6*/ 	.short	(.L_1001 - .L_1000)


	//   ....[0]....
.L_1000:
        /*08b8*/ 	.word	0x000043f0


	//   ....[1]....
        /*08bc*/ 	.word	0x00010550


	//   ....[2]....
        /*08c0*/ 	.word	0x000106a0


	//   ....[3]....
        /*08c4*/ 	.word	0x000107a0


	//   ....[4]....
        /*08c8*/ 	.word	0x00011040


	//----- nvinfo : EIATTR_MBARRIER_INSTR_OFFSETS
	.align		4
.L_1001:
        /*08cc*/ 	.byte	0x04, 0x39
        /*08ce*/ 	.short	(.L_1003 - .L_1002)


	//   ....[0]....
.L_1002:
        /*08d0*/ 	.word	0x00000270
        /*08d4*/ 	.word	0x000000ff
        /*08d8*/ 	.word	0x00028c00
        /*08dc*/ 	.short	0x0100
        /*08de*/ 	.byte	0x08
	.zero		1


	//   ....[1]....
        /*08e0*/ 	.word	0x00000280
        /*08e4*/ 	.word	0x000000ff
        /*08e8*/ 	.word	0x00028c20
        /*08ec*/ 	.short	0x0100
        /*08ee*/ 	.byte	0x08
	.zero		1


	//   ....[2]....
        /*08f0*/ 	.word	0x00000330
        /*08f4*/ 	.word	0x000000ff
        /*08f8*/ 	.word	0x00028c30
        /*08fc*/ 	.short	0x0100
        /*08fe*/ 	.byte	0x06
	.zero		1


	//   ....[3]....
        /*0900*/ 	.word	0x00000340
        /*0904*/ 	.word	0x000000ff
        /*0908*/ 	.word	0x00028c40
        /*090c*/ 	.short	0x0100
        /*090e*/ 	.byte	0x06
	.zero		1


	//   ....[4]....
        /*0910*/ 	.word	0x00000350
        /*0914*/ 	.word	0x000000ff
        /*0918*/ 	.word	0x00028c38
        /*091c*/ 	.short	0x0100
        /*091e*/ 	.byte	0x06
	.zero		1


	//   ....[5]....
        /*0920*/ 	.word	0x00000360
        /*0924*/ 	.word	0x000000ff
        /*0928*/ 	.word	0x00028c48
        /*092c*/ 	.short	0x0100
        /*092e*/ 	.byte	0x06
	.zero		1


	//   ....[6]....
        /*0930*/ 	.word	0x00000490
        /*0934*/ 	.word	0x000000ff
        /*0938*/ 	.word	0x00028c50
        /*093c*/ 	.short	0x0100
        /*093e*/ 	.byte	0x08
	.zero		1


	//   ....[7]....
        /*0940*/ 	.word	0x000004a0
        /*0944*/ 	.word	0x000000ff
        /*0948*/ 	.word	0x00028c60
        /*094c*/ 	.short	0x0100
        /*094e*/ 	.byte	0x08
	.zero		1


	//   ....[8]....
        /*0950*/ 	.word	0x000004b0
        /*0954*/ 	.word	0x000000ff
        /*0958*/ 	.word	0x00028c58
        /*095c*/ 	.short	0x0100
        /*095e*/ 	.byte	0x08
	.zero		1


	//   ....[9]....
        /*0960*/ 	.word	0x000004c0
        /*0964*/ 	.word	0x000000ff
        /*0968*/ 	.word	0x00028c68
        /*096c*/ 	.short	0x0100
        /*096e*/ 	.byte	0x08
	.zero		1


	//   ....[10]....
        /*0970*/ 	.word	0x000005b0
        /*0974*/ 	.word	0x000000ff
        /*0978*/ 	.word	0x00028c70
        /*097c*/ 	.short	0x0100
        /*097e*/ 	.byte	0x06
	.zero		1


	//   ....[11]....
        /*0980*/ 	.word	0x000005c0
        /*0984*/ 	.word	0x000000ff
        /*0988*/ 	.word	0x00028c80
        /*098c*/ 	.short	0x0100
        /*098e*/ 	.byte	0x06
	.zero		1


	//   ....[12]....
        /*0990*/ 	.word	0x000005d0
        /*0994*/ 	.word	0x000000ff
        /*0998*/ 	.word	0x00028c78
        /*099c*/ 	.short	0x0100
        /*099e*/ 	.byte	0x06
	.zero		1


	//   ....[13]....
        /*09a0*/ 	.word	0x000005e0
        /*09a4*/ 	.word	0x000000ff
        /*09a8*/ 	.word	0x00028c88
        /*09ac*/ 	.short	0x0100
        /*09ae*/ 	.byte	0x06
	.zero		1


	//   ....[14]....
        /*09b0*/ 	.word	0x00000710
        /*09b4*/ 	.word	0x000000ff
        /*09b8*/ 	.word	0x00028c90
        /*09bc*/ 	.short	0x0100
        /*09be*/ 	.byte	0x08
	.zero		1


	//   ....[15]....
        /*09c0*/ 	.word	0x00000720
        /*09c4*/ 	.word	0x000000ff
        /*09c8*/ 	.word	0x00028ca0
        /*09cc*/ 	.short	0x0100
        /*09ce*/ 	.byte	0x08
	.zero		1


	//   ....[16]....
        /*09d0*/ 	.word	0x00000730
        /*09d4*/ 	.word	0x000000ff
        /*09d8*/ 	.word	0x00028c98
        /*09dc*/ 	.short	0x0100
        /*09de*/ 	.byte	0x08
	.zero		1


	//   ....[17]....
        /*09e0*/ 	.word	0x00000740
        /*09e4*/ 	.word	0x000000ff
        /*09e8*/ 	.word	0x00028ca8
        /*09ec*/ 	.short	0x0100
        /*09ee*/ 	.byte	0x08
	.zero		1


	//   ....[18]....
        /*09f0*/ 	.word	0x00000870
        /*09f4*/ 	.word	0x000000ff
        /*09f8*/ 	.word	0x00028cb0
        /*09fc*/ 	.short	0x0100
        /*09fe*/ 	.byte	0x08
	.zero		1


	//   ....[19]....
        /*0a00*/ 	.word	0x00000880
        /*0a04*/ 	.word	0x000000ff
        /*0a08*/ 	.word	0x00028cc0
        /*0a0c*/ 	.short	0x0100
        /*0a0e*/ 	.byte	0x08
	.zero		1


	//   ....[20]....
        /*0a10*/ 	.word	0x00000890
        /*0a14*/ 	.word	0x000000ff
        /*0a18*/ 	.word	0x00028cb8
        /*0a1c*/ 	.short	0x0100
        /*0a1e*/ 	.byte	0x08
	.zero		1


	//   ....[21]....
        /*0a20*/ 	.word	0x000008a0
        /*0a24*/ 	.word	0x000000ff
        /*0a28*/ 	.word	0x00028cc8
        /*0a2c*/ 	.short	0x0100
        /*0a2e*/ 	.byte	0x08
	.zero		1


	//   ....[22]....
        /*0a30*/ 	.word	0x000022b0
        /*0a34*/ 	.word	0x000000ff
        /*0a38*/ 	.word	0x00028c50
        /*0a3c*/ 	.short	0x010a
        /*0a3e*/ 	.byte	0x17
	.zero		1


	//   ....[23]....
        /*0a40*/ 	.word	0x00002580
        /*0a44*/ 	.word	0x00000000
        /*0a48*/ 	.word	0x00000000
        /*0a4c*/ 	.short	0x0101
        /*0a4e*/ 	.byte	0x3f
	.zero		1


	//   ....[24]....
        /*0a50*/ 	.word	0x00002ee0
        /*0a54*/ 	.word	0x000000ff
        /*0a58*/ 	.word	0x00028c50
        /*0a5c*/ 	.short	0x010a
        /*0a5e*/ 	.byte	0x17
	.zero		1


	//   ....[25]....
        /*0a60*/ 	.word	0x00002f20
        /*0a64*/ 	.word	0x000000ff
        /*0a68*/ 	.word	0x00028c50
        /*0a6c*/ 	.short	0x010a
        /*0a6e*/ 	.byte	0x17
	.zero		1


	//   ....[26]....
        /*0a70*/ 	.word	0x00003100
        /*0a74*/ 	.word	0x00000000
        /*0a78*/ 	.word	0x00000000
        /*0a7c*/ 	.short	0x0101
        /*0a7e*/ 	.byte	0x3f
	.zero		1


	//   ....[27]....
        /*0a80*/ 	.word	0x000044a0
        /*0a84*/ 	.word	0x000000ff
        /*0a88*/ 	.word	0x00028c00
        /*0a8c*/ 	.short	0x010a
        /*0a8e*/ 	.byte	0x2e
	.zero		1


	//   ....[28]....
        /*0a90*/ 	.word	0x00004520
        /*0a94*/ 	.word	0x00000007
        /*0a98*/ 	.word	0x00028c30
        /*0a9c*/ 	.short	0x010a
        /*0a9e*/ 	.byte	0x3f
	.zero		1


	//   ....[29]....
        /*0aa0*/ 	.word	0x00004560
        /*0aa4*/ 	.word	0x00000007
        /*0aa8*/ 	.word	0x00028c30
        /*0aac*/ 	.short	0x010a
        /*0aae*/ 	.byte	0x3f
	.zero		1


	//   ....[30]....
        /*0ab0*/ 	.word	0x000052d0
        /*0ab4*/ 	.word	0x00000004
        /*0ab8*/ 	.word	0x00000000
        /*0abc*/ 	.short	0x0101
        /*0abe*/ 	.byte	0x3f
	.zero		1


	//   ....[31]....
        /*0ac0*/ 	.word	0x000057b0
        /*0ac4*/ 	.word	0x00000007
        /*0ac8*/ 	.word	0x00028c50
        /*0acc*/ 	.short	0x010a
        /*0ace*/ 	.byte	0x3f
	.zero		1


	//   ....[32]....
        /*0ad0*/ 	.word	0x000057f0
        /*0ad4*/ 	.word	0x00000007
        /*0ad8*/ 	.word	0x00028c50
        /*0adc*/ 	.short	0x010a
        /*0ade*/ 	.byte	0x3f
	.zero		1


	//   ....[33]....
        /*0ae0*/ 	.word	0x00005b10
        /*0ae4*/ 	.word	0x00000007
        /*0ae8*/ 	.word	0x00000000
        /*0aec*/ 	.short	0x0101
        /*0aee*/ 	.byte	0x3f
	.zero		1


	//   ....[34]....
        /*0af0*/ 	.word	0x00005c10
        /*0af4*/ 	.word	0x000000ff
        /*0af8*/ 	.word	0x00028c30
        /*0afc*/ 	.short	0x010a
        /*0afe*/ 	.byte	0x18
	.zero		1


	//   ....[35]....
        /*0b00*/ 	.word	0x00005c60
        /*0b04*/ 	.word	0x000000ff
        /*0b08*/ 	.word	0x00028c30
        /*0b0c*/ 	.short	0x010a
        /*0b0e*/ 	.byte	0x18
	.zero		1


	//   ....[36]....
        /*0b10*/ 	.word	0x00006740
        /*0b14*/ 	.word	0x00000000
        /*0b18*/ 	.word	0x00000000
        /*0b1c*/ 	.short	0x0101
        /*0b1e*/ 	.byte	0x3f
	.zero		1


	//   ....[37]....
        /*0b20*/ 	.word	0x00007780
        /*0b24*/ 	.word	0x000000ff
        /*0b28*/ 	.word	0x00028c50
        /*0b2c*/ 	.short	0x010a
        /*0b2e*/ 	.byte	0x18
	.zero		1


	//   ....[38]....
        /*0b30*/ 	.word	0x000077c0
        /*0b34*/ 	.word	0x000000ff
        /*0b38*/ 	.word	0x00028c50
        /*0b3c*/ 	.short	0x010a
        /*0b3e*/ 	.byte	0x18
	.zero		1


	//   ....[39]....
        /*0b40*/ 	.word	0x00007a60
        /*0b44*/ 	.word	0x0000000a
        /*0b48*/ 	.word	0x00000000
        /*0b4c*/ 	.short	0x0101
        /*0b4e*/ 	.byte	0x3f
	.zero		1


	//   ....[40]....
        /*0b50*/ 	.word	0x00007b90
        /*0b54*/ 	.word	0x000000ff
        /*0b58*/ 	.word	0x00028c30
        /*0b5c*/ 	.short	0x010a
        /*0b5e*/ 	.byte	0x17
	.zero		1


	//   ....[41]....
        /*0b60*/ 	.word	0x00007bd0
        /*0b64*/ 	.word	0x000000ff
        /*0b68*/ 	.word	0x00028c30
        /*0b6c*/ 	.short	0x010a
        /*0b6e*/ 	.byte	0x17
	.zero		1


	//   ....[42]....
        /*0b70*/ 	.word	0x00008940
        /*0b74*/ 	.word	0x0000000b
        /*0b78*/ 	.word	0x00000000
        /*0b7c*/ 	.short	0x0101
        /*0b7e*/ 	.byte	0x3f
	.zero		1


	//   ....[43]....
        /*0b80*/ 	.word	0x00009060
        /*0b84*/ 	.word	0x000000ff
        /*0b88*/ 	.word	0x00028c50
        /*0b8c*/ 	.short	0x010a
        /*0b8e*/ 	.byte	0x17
	.zero		1


	//   ....[44]....
        /*0b90*/ 	.word	0x000090a0
        /*0b94*/ 	.word	0x000000ff
        /*0b98*/ 	.word	0x00028c50
        /*0b9c*/ 	.short	0x010a
        /*0b9e*/ 	.byte	0x17
	.zero		1


	//   ....[45]....
        /*0ba0*/ 	.word	0x00009340
        /*0ba4*/ 	.word	0x0000000a
        /*0ba8*/ 	.word	0x00000000
        /*0bac*/ 	.short	0x0101
        /*0bae*/ 	.byte	0x3f
	.zero		1


	//   ....[46]....
        /*0bb0*/ 	.word	0x0000bcd0
        /*0bb4*/ 	.word	0x000000ff
        /*0bb8*/ 	.word	0x00000000
        /*0bbc*/ 	.short	0x0101
        /*0bbe*/ 	.byte	0x04
	.zero		1


	//   ....[47]....
        /*0bc0*/ 	.word	0x0000c5f0
        /*0bc4*/ 	.word	0x000000ff
        /*0bc8*/ 	.word	0x00000000
        /*0bcc*/ 	.short	0x0101
        /*0bce*/ 	.byte	0x04
	.zero		1


	//   ....[48]....
        /*0bd0*/ 	.word	0x00010b90
        /*0bd4*/ 	.word	0x00000000
        /*0bd8*/ 	.word	0x00028c40
        /*0bdc*/ 	.short	0x010a
        /*0bde*/ 	.byte	0x3f
	.zero		1


	//   ....[49]....
        /*0be0*/ 	.word	0x00011680
        /*0be4*/ 	.word	0x00000013
        /*0be8*/ 	.word	0x00028c00
        /*0bec*/ 	.short	0x0107
        /*0bee*/ 	.byte	0x3f
	.zero		1


	//   ....[50]....
        /*0bf0*/ 	.word	0x00011770
        /*0bf4*/ 	.word	0x00000013
        /*0bf8*/ 	.word	0x00028c00
        /*0bfc*/ 	.short	0x0101
        /*0bfe*/ 	.byte	0x3f
	.zero		1


	//   ....[51]....
        /*0c00*/ 	.word	0x00011790
        /*0c04*/ 	.word	0x00000013
        /*0c08*/ 	.word	0x00028c20
        /*0c0c*/ 	.short	0x010a
        /*0c0e*/ 	.byte	0x3f
	.zero		1


	//   ....[52]....
        /*0c10*/ 	.word	0x00011870
        /*0c14*/ 	.word	0x00000000
        /*0c18*/ 	.word	0x00028c60
        /*0c1c*/ 	.short	0x010a
        /*0c1e*/ 	.byte	0x3f
	.zero		1


	//   ....[53]....
        /*0c20*/ 	.word	0x00012500
        /*0c24*/ 	.word	0x00000003
        /*0c28*/ 	.word	0x00028c40
        /*0c2c*/ 	.short	0x010a
        /*0c2e*/ 	.byte	0x3f
	.zero		1


	//   ....[54]....
        /*0c30*/ 	.word	0x00012760
        /*0c34*/ 	.word	0x00000003
        /*0c38*/ 	.word	0x00028c60
        /*0c3c*/ 	.short	0x010a
        /*0c3e*/ 	.byte	0x3f
	.zero		1


	//   ....[55]....
        /*0c40*/ 	.word	0x00013320
        /*0c44*/ 	.word	0x00000004
        /*0c48*/ 	.word	0x00028c40
        /*0c4c*/ 	.short	0x010a
        /*0c4e*/ 	.byte	0x3f
	.zero		1


	//   ....[56]....
        /*0c50*/ 	.word	0x00013570
        /*0c54*/ 	.word	0x00000004
        /*0c58*/ 	.word	0x00028c60
        /*0c5c*/ 	.short	0x010a
        /*0c5e*/ 	.byte	0x3f
	.zero		1


	//   ....[57]....
        /*0c60*/ 	.word	0x000140b0
        /*0c64*/ 	.word	0x00000004
        /*0c68*/ 	.word	0x00028c40
        /*0c6c*/ 	.short	0x010a
        /*0c6e*/ 	.byte	0x3f
	.zero		1


	//   ....[58]....
        /*0c70*/ 	.word	0x00014310
        /*0c74*/ 	.word	0x00000004
        /*0c78*/ 	.word	0x00028c60
        /*0c7c*/ 	.short	0x010a
        /*0c7e*/ 	.byte	0x3f
	.zero		1


	//   ....[59]....
        /*0c80*/ 	.word	0x00016090
        /*0c84*/ 	.word	0x00000000
        /*0c88*/ 	.word	0x00028c20
        /*0c8c*/ 	.short	0x010a
        /*0c8e*/ 	.byte	0x3f
	.zero		1


	//   ....[60]....
        /*0c90*/ 	.word	0x00016250
        /*0c94*/ 	.word	0x00000006
        /*0c98*/ 	.word	0x00000000
        /*0c9c*/ 	.short	0x010a
        /*0c9e*/ 	.byte	0x3f
	.zero		1


	//   ....[61]....
        /*0ca0*/ 	.word	0x000162c0
        /*0ca4*/ 	.word	0x00000007
        /*0ca8*/ 	.word	0x00000000
        /*0cac*/ 	.short	0x010a
        /*0cae*/ 	.byte	0x3f
	.zero		1


	//   ....[62]....
        /*0cb0*/ 	.word	0x00016330
        /*0cb4*/ 	.word	0x00000004
        /*0cb8*/ 	.word	0x00000000
        /*0cbc*/ 	.short	0x010a
        /*0cbe*/ 	.byte	0x3f
	.zero		1


	//   ....[63]....
        /*0cc0*/ 	.word	0x00016360
        /*0cc4*/ 	.word	0x00000003
        /*0cc8*/ 	.word	0x00000000
        /*0ccc*/ 	.short	0x010a
        /*0cce*/ 	.byte	0x3f
	.zero		1


	//   ....[64]....
        /*0cd0*/ 	.word	0x000163d0
        /*0cd4*/ 	.word	0x00000003
        /*0cd8*/ 	.word	0x00028c50
        /*0cdc*/ 	.short	0x010a
        /*0cde*/ 	.byte	0x3f
	.zero		1


	//   ....[65]....
        /*0ce0*/ 	.word	0x00016430
        /*0ce4*/ 	.word	0x00000003
        /*0ce8*/ 	.word	0x00028c50
        /*0cec*/ 	.short	0x010a
        /*0cee*/ 	.byte	0x3f
	.zero		1


	//   ....[66]....
        /*0cf0*/ 	.word	0x00016490
        /*0cf4*/ 	.word	0x00000003
        /*0cf8*/ 	.word	0x00028c00
        /*0cfc*/ 	.short	0x010a
        /*0cfe*/ 	.byte	0x3f
	.zero		1


	//   ....[67]....
        /*0d00*/ 	.word	0x000164e0
        /*0d04*/ 	.word	0x00000007
        /*0d08*/ 	.word	0x00028c30
        /*0d0c*/ 	.short	0x010a
        /*0d0e*/ 	.byte	0x3f
	.zero		1


	//   ....[68]....
        /*0d10*/ 	.word	0x00016530
        /*0d14*/ 	.word	0x00000007
        /*0d18*/ 	.word	0x00028c50
        /*0d1c*/ 	.short	0x010a
        /*0d1e*/ 	.byte	0x3f
	.zero		1


	//   ....[69]....
        /*0d20*/ 	.word	0x00016590
        /*0d24*/ 	.word	0x00000000
        /*0d28*/ 	.word	0x00028c30
        /*0d2c*/ 	.short	0x010a
        /*0d2e*/ 	.byte	0x3f
	.zero		1


	//   ....[70]....
        /*0d30*/ 	.word	0x000165e0
        /*0d34*/ 	.word	0x0000000a
        /*0d38*/ 	.word	0x00028c50
        /*0d3c*/ 	.short	0x010a
        /*0d3e*/ 	.byte	0x3f
	.zero		1


	//   ....[71]....
        /*0d40*/ 	.word	0x00016640
        /*0d44*/ 	.word	0x00000000
        /*0d48*/ 	.word	0x00028c30
        /*0d4c*/ 	.short	0x010a
        /*0d4e*/ 	.byte	0x3f
	.zero		1


	//   ....[72]....
        /*0d50*/ 	.word	0x00016690
        /*0d54*/ 	.word	0x0000000a
        /*0d58*/ 	.word	0x00028c50
        /*0d5c*/ 	.short	0x010a
        /*0d5e*/ 	.byte	0x3f
	.zero		1


	//   ....[73]....
        /*0d60*/ 	.word	0x00016830
        /*0d64*/ 	.word	0x00000000
        /*0d68*/ 	.word	0x00028c40
        /*0d6c*/ 	.short	0x010a
        /*0d6e*/ 	.byte	0x3f
	.zero		1


	//   ....[74]....
        /*0d70*/ 	.word	0x00016db0
        /*0d74*/ 	.word	0x00000013
        /*0d78*/ 	.word	0x00028c20
        /*0d7c*/ 	.short	0x010a
        /*0d7e*/ 	.byte	0x3f
	.zero		1


	//   ....[75]....
        /*0d80*/ 	.word	0x00016e00
        /*0d84*/ 	.word	0x00000000
        /*0d88*/ 	.word	0x00028c60
        /*0d8c*/ 	.short	0x010a
        /*0d8e*/ 	.byte	0x3f
	.zero		1


	//   ....[76]....
        /*0d90*/ 	.word	0x00016e50
        /*0d94*/ 	.word	0x00000003
        /*0d98*/ 	.word	0x00028c40
        /*0d9c*/ 	.short	0x010a
        /*0d9e*/ 	.byte	0x3f
	.zero		1


	//   ....[77]....
        /*0da0*/ 	.word	0x00016ea0
        /*0da4*/ 	.word	0x00000003
        /*0da8*/ 	.word	0x00028c60
        /*0dac*/ 	.short	0x010a
        /*0dae*/ 	.byte	0x3f
	.zero		1


	//   ....[78]....
        /*0db0*/ 	.word	0x00016ef0
        /*0db4*/ 	.word	0x00000004
        /*0db8*/ 	.word	0x00028c40
        /*0dbc*/ 	.short	0x010a
        /*0dbe*/ 	.byte	0x3f
	.zero		1


	//   ....[79]....
        /*0dc0*/ 	.word	0x00016f40
        /*0dc4*/ 	.word	0x00000004
        /*0dc8*/ 	.word	0x00028c60
        /*0dcc*/ 	.short	0x010a
        /*0dce*/ 	.byte	0x3f
	.zero		1


	//   ....[80]....
        /*0dd0*/ 	.word	0x00016f90
        /*0dd4*/ 	.word	0x00000004
        /*0dd8*/ 	.word	0x00028c40
        /*0ddc*/ 	.short	0x010a
        /*0dde*/ 	.byte	0x3f
	.zero		1


	//   ....[81]....
        /*0de0*/ 	.word	0x00016fe0
        /*0de4*/ 	.word	0x00000004
        /*0de8*/ 	.word	0x00028c60
        /*0dec*/ 	.short	0x010a
        /*0dee*/ 	.byte	0x3f
	.zero		1


	//   ....[82]....
        /*0df0*/ 	.word	0x00017a90
        /*0df4*/ 	.word	0x00000000
        /*0df8*/ 	.word	0x00028c20
        /*0dfc*/ 	.short	0x010a
        /*0dfe*/ 	.byte	0x3f
	.zero		1


	//   ....[83]....
        /*0e00*/ 	.word	0x00017c30
        /*0e04*/ 	.word	0x00000006
        /*0e08*/ 	.word	0x00000000
        /*0e0c*/ 	.short	0x010a
        /*0e0e*/ 	.byte	0x3f
	.zero		1


	//   ....[84]....
        /*0e10*/ 	.word	0x00017c80
        /*0e14*/ 	.word	0x00000007
        /*0e18*/ 	.word	0x00000000
        /*0e1c*/ 	.short	0x010a
        /*0e1e*/ 	.byte	0x3f
	.zero		1


	//   ....[85]....
        /*0e20*/ 	.word	0x00017cd0
        /*0e24*/ 	.word	0x00000004
        /*0e28*/ 	.word	0x00000000
        /*0e2c*/ 	.short	0x010a
        /*0e2e*/ 	.byte	0x3f
	.zero		1


	//----- nvinfo : EIATTR_NUM_MBARRIERS
	.align		4
.L_1003:
        /*0e30*/ 	.byte	0x03, 0x38
        /*0e32*/ 	.short	0x0016


	//----- nvinfo : EIATTR_EXIT_INSTR_OFFSETS
	.align		4
        /*0e34*/ 	.byte	0x04, 0x1c
        /*0e36*/ 	.short	(.L_1005 - .L_1004)


	//   ....[0]....
.L_1004:
        /*0e38*/ 	.word	0x00000a40


	//   ....[1]....
        /*0e3c*/ 	.word	0x0000e800


	//   ....[2]....
        /*0e40*/ 	.word	0x000163b0


	//----- nvinfo : EIATTR_MAX_THREADS
	.align		4
.L_1005:
        /*0e44*/ 	.byte	0x04, 0x05
        /*0e46*/ 	.short	(.L_1007 - .L_1006)
.L_1006:
        /*0e48*/ 	.word	0x00000180
        /*0e4c*/ 	.word	0x00000001
        /*0e50*/ 	.word	0x00000001


	//----- nvinfo : EIATTR_CRS_STACK_SIZE
	.align		4
.L_1007:
        /*0e54*/ 	.byte	0x04, 0x1e
        /*0e56*/ 	.short	(.L_1009 - .L_1008)
.L_1008:
        /*0e58*/ 	.word	0x00000000


	//----- nvinfo : EIATTR_CBANK_PARAM_SIZE
	.align		4
.L_1009:
        /*0e5c*/ 	.byte	0x03, 0x19
        /*0e5e*/ 	.short	0x0af0


	//----- nvinfo : EIATTR_PARAM_CBANK
	.align		4
        /*0e60*/ 	.byte	0x04, 0x0a
        /*0e62*/ 	.short	(.L_1011 - .L_1010)
	.align		4
.L_1010:
        /*0e64*/ 	.word	index@(.nv.constant0._ZN7cutlass13device_kernelIN5flash11enable_sm90INS1_16FlashAttnFwdSm90INS1_25CollectiveMainloopFwdSm90ILi2EN4cute5tupleIJNS5_1CILi1EEES8_S8_EEENS6_IJNS7_ILi64EEESA_SA_EEELi512ENS_10bfloat16_tEfNS_4arch4Sm90ELb1ELb0ELb0ELb1ELb0ELb0ELb0ELb0ELb0ELb1ELb1ELb0EEENS1_21CollectiveEpilogueFwdINS6_IJSA_NS7_ILi512EEESA_EEES9_SC_SE_Li256ELb1ELb1ELb1ELb0EEENS1_36VarlenDynamicPersistentTileSchedulerILi64ELi64ELi256ELi128ELb1ELb1ELb1ELb1ELb1ELb1EEEEEEEEEvNT_6ParamsE)
        /*0e68*/ 	.short	0x0210
        /*0e6a*/ 	.short	0x0af0


	//----- nvinfo : EIATTR_SW_WAR
	.align		4
.L_1011:
        /*0e6c*/ 	.byte	0x04, 0x36
        /*0e6e*/ 	.short	(.L_1013 - .L_1012)
.L_1012:
        /*0e70*/ 	.word	0x00000008
.L_1013:


//--------------------- .nv.info._ZN7cutlass13device_kernelIN5flash11enable_sm90INS1_16FlashAttnFwdSm90INS1_25CollectiveMainloopFwdSm90ILi2EN4cute5tupleIJNS5_1CILi1EEES8_S8_EEENS6_IJNS7_ILi64EEESA_SA_EEELi512ENS_10bfloat16_tEfNS_4arch4Sm90ELb1ELb0ELb0ELb1ELb0ELb1ELb0ELb0ELb0ELb1ELb1ELb0EEENS1_21CollectiveEpilogueFwdINS6_IJSA_NS7_ILi512EEESA_EEES9_SC_SE_Li256ELb1ELb1ELb1ELb0EEENS1_36VarlenDynamicPersistentTileSchedulerILi64ELi64ELi256ELi128ELb1ELb1ELb1ELb1ELb1ELb1EEEEEEEEEvNT_6ParamsE --------------------------
	.section	.nv.info._ZN7cutlass13device_kernelIN5flash11enable_sm90INS1_16FlashAttnFwdSm90INS1_25CollectiveMainloopFwdSm90ILi2EN4cute5tupleIJNS5_1CILi1EEES8_S8_EEENS6_IJNS7_ILi64EEESA_SA_EEELi512ENS_10bfloat16_tEfNS_4arch4Sm90ELb1ELb0ELb0ELb1ELb0ELb1ELb0ELb0ELb0ELb1ELb1ELb0EEENS1_21CollectiveEpilogueFwdINS6_IJSA_NS7_ILi512EEESA_EEES9_SC_SE_Li256ELb1ELb1ELb1ELb0EEENS1_36VarlenDynamicPersistentTileSchedulerILi64ELi64ELi256ELi128ELb1ELb1ELb1ELb1ELb1ELb1EEEEEEEEEvNT_6ParamsE,"",@"SHT_CUDA_INFO"
	.sectionflags	@""
	.align	4


	//----- nvinfo : EIATTR_CUDA_API_VERSION
	.align		4
        /*0000*/ 	.byte	0x04, 0x37
        /*0002*/ 	.short	(.L_1015 - .L_1014)
.L_1014:
        /*0004*/ 	.word	0x00000082


	//----- nvinfo : EIATTR_KPARAM_INFO
	.align		4
.L_1015:
        /*0008*/ 	.byte	0x04, 0x17
        /*000a*/ 	.short	(.L_1017 - .L_1016)
.L_1016:
        /*000c*/ 	.word	0x00000000
        /*0010*/ 	.short	0x0000
        /*0012*/ 	.short	0x0070
        /*0014*/ 	.byte	0x00, 0xf0, 0x01, 0x2a


	//----- nvinfo : EIATTR_SPARSE_MMA_MASK
	.align		4
.L_1017:
        /*0018*/ 	.byte	0x03, 0x50
        /*001a*/ 	.short	0x0000


	//----- nvinfo : EIATTR_MAXREG_COUNT
	.align		4
        /*001c*/ 	.byte	0x03, 0x1b
        /*001e*/ 	.short	0x00a8


	//----- nvinfo : EIATTR_NUM_BARRIERS
	.align		4
        /*0020*/ 	.byte	0x02, 0x4c
        /*0022*/ 	.byte	0x10
	.zero		1


	//----- nvinfo : EIATTR_EXTERNS
	.align		4
        /*0024*/ 	.byte	0x04, 0x0f
        /*0026*/ 	.short	(.L_1019 - .L_1018)


	//   ....[0]....
	.align		4
.L_1018:
        /*0028*/ 	.word	index@(__assertfail)


	//----- nvinfo : EIATTR_ANNOTATIONS
	.align		4
.L_1019:
        /*002c*/ 	.byte	0x04, 0x55
        /*002e*/ 	.short	(.L_1021 - .L_1020)


	//   ....[0]....
.L_1020:
        /* <DEDUP_REMOVED lines=88> */


	//----- nvinfo : EIATTR_MERCURY_ISA_VERSION
	.align		4
.L_1021:
        /*05a0*/ 	.byte	0x03, 0x5f
        /*05a2*/ 	.short	0x0101


	//----- nvinfo : EIATTR_UNUSED_LOAD_BYTE_OFFSET
	.align		4
        /*05a4*/ 	.byte	0x04, 0x44
        /*05a6*/ 	.short	(.L_1023 - .L_1022)


	//   ....[0]....
.L_1022:
        /*05a8*/ 	.word	0x00000a80
        /*05ac*/ 	.word	0x0000fff0


	//   ....[1]....
        /*05b0*/ 	.word	0x00010290
        /*05b4*/ 	.word	0x0000fff0


	//----- nvinfo : EIATTR_INT_WARP_WIDE_INSTR_OFFSETS
	.align		4
.L_1023:
        /*05b8*/ 	.byte	0x04, 0x31
        /*05ba*/ 	.short	(.L_1025 - .L_1024)


	//   ....[0]....
.L_1024:
        /*05bc*/ 	.word	0x00000190


	//   ....[1]....
        /*05c0*/ 	.word	0x000001d0


	//   ....[2]....
        /*05c4*/ 	.word	0x00000240


	//   ....[3]....
        /*05c8*/ 	.word	0x00018710


	//   ....[4]....
        /*05cc*/ 	.word	0x000187a0


	//   ....[5]....
        /*05d0*/ 	.word	0x0001d0d0


	//   ....[6]....
        /*05d4*/ 	.word	0x0001d160


	//----- nvinfo : EIATTR_COOP_GROUP_MASK_REGIDS
	.align		4
.L_1025:
        /*05d8*/ 	.byte	0x04, 0x29
        /*05da*/ 	.short	(.L_1027 - .L_1026)


	//   ....[0]....
.L_1026:
        /*05dc*/ 	.word	0xffffffff


	//   ....[1]....
        /*05e0*/ 	.word	0xffffffff


	//   ....[2]....
        /*05e4*/ 	.word	0xffffffff


	//   ....[3]....
        /*05e8*/ 	.word	0xffffffff


	//   ....[4]....
        /*05ec*/ 	.word	0xffffffff


	//   ....[5]....
        /*05f0*/ 	.word	0xffffffff


	//   ....[6]....
        /*05f4*/ 	.word	0xffffffff


	//   ....[7]....
        /*05f8*/ 	.word	0xffffffff


	//   ....[8]....
        /*05fc*/ 	.word	0xffffffff


	//   ....[9]....
        /*0600*/ 	.word	0xffffffff


	//   ....[10]....
        /*0604*/ 	.word	0xffffffff


	//   ....[11]....
        /*0608*/ 	.word	0xffffffff


	//   ....[12]....
        /*060c*/ 	.word	0xffffffff


	//   ....[13]....
        /*0610*/ 	.word	0xffffffff


	//   ....[14]....
        /*0614*/ 	.word	0xffffffff


	//   ....[15]....
        /*0618*/ 	.word	0xffffffff


	//   ....[16]....
        /*061c*/ 	.word	0xffffffff


	//   ....[17]....
        /*0620*/ 	.word	0xffffffff


	//   ....[18]....
        /*0624*/ 	.word	0xffffffff


	//   ....[19]....
        /*0628*/ 	.word	0xffffffff


	//   ....[20]....
        /*062c*/ 	.word	0xffffffff


	//   ....[21]....
        /*0630*/ 	.word	0xffffffff


	//   ....[22]....
        /*0634*/ 	.word	0xffffffff


	//   ....[23]....
        /*0638*/ 	.word	0xffffffff


	//   ....[24]....
        /*063c*/ 	.word	0xffffffff


	//   ....[25]....
        /*0640*/ 	.word	0xffffffff


	//   ....[26]....
        /*0644*/ 	.word	0xffffffff


	//   ....[27]....
        /*0648*/ 	.word	0xffffffff


	//   ....[28]....
        /*064c*/ 	.word	0xffffffff


	//   ....[29]....
        /*0650*/ 	.word	0xffffffff


	//   ....[30]....
        /*0654*/ 	.word	0xffffffff


	//   ....[31]....
        /*0658*/ 	.word	0xffffffff


	//   ....[32]....
        /*065c*/ 	.word	0xffffffff


	//   ....[33]....
        /*0660*/ 	.word	0xffffffff


	//   ....[34]....
        /*0664*/ 	.word	0xffffffff


	//   ....[35]....
        /*0668*/ 	.word	0xffffffff


	//   ....[36]....
        /*066c*/ 	.word	0xffffffff


	//   ....[37]....
        /*0670*/ 	.word	0xffffffff


	//   ....[38]....
        /*0674*/ 	.word	0xffffffff


	//   ....[39]....
        /*0678*/ 	.word	0xffffffff


	//   ....[40]....
        /*067c*/ 	.word	0xffffffff


	//   ....[41]....
        /*0680*/ 	.word	0xffffffff


	//   ....[42]....
        /*0684*/ 	.word	0xffffffff


	//   ....[43]....
        /*0688*/ 	.word	0xffffffff


	//   ....[44]....
        /*068c*/ 	.word	0xffffffff


	//   ....[45]....
        /*0690*/ 	.word	0xffffffff


	//   ....[46]....
        /*0694*/ 	.word	0xffffffff


	//   ....[47]....
        /*0698*/ 	.word	0xffffffff


	//   ....[48]....
        /*069c*/ 	.word	0xffffffff


	//   ....[49]....
        /*06a0*/ 	.word	0xffffffff


	//   ....[50]....
        /*06a4*/ 	.word	0xffffffff


	//   ....[51]....
        /*06a8*/ 	.word	0xffffffff


	//   ....[52]....
        /*06ac*/ 	.word	0xffffffff


	//   ....[53]....
        /*06b0*/ 	.word	0xffffffff


	//   ....[54]....
        /*06b4*/ 	.word	0xffffffff


	//   ....[55]....
        /*06b8*/ 	.word	0xffffffff


	//   ....[56]....
        /*06bc*/ 	.word	0xffffffff


	//   ....[57]....
        /*06c0*/ 	.word	0xffffffff


	//   ....[58]....
        /*06c4*/ 	.word	0xffffffff


	//   ....[59]....
        /*06c8*/ 	.word	0xffffffff


	//   ....[60]....
        /*06cc*/ 	.word	0xffffffff


	//   ....[61]....
        /*06d0*/ 	.word	0xffffffff


	//   ....[62]....
        /*06d4*/ 	.word	0xffffffff


	//   ....[63]....
        /*06d8*/ 	.word	0xffffffff


	//   ....[64]....
        /*06dc*/ 	.word	0xffffffff


	//   ....[65]....
        /*06e0*/ 	.word	0xffffffff


	//   ....[66]....
        /*06e4*/ 	.word	0xffffffff


	//   ....[67]....
        /*06e8*/ 	.word	0xffffffff


	//   ....[68]....
        /*06ec*/ 	.word	0xffffffff


	//   ....[69]....
        /*06f0*/ 	.word	0xffffffff


	//   ....[70]....
        /*06f4*/ 	.word	0xffffffff


	//   ....[71]....
        /*06f8*/ 	.word	0xffffffff


	//   ....[72]....
        /*06fc*/ 	.word	0xffffffff


	//   ....[73]....
        /*0700*/ 	.word	0xffffffff


	//   ....[74]....
        /*0704*/ 	.word	0xffffffff


	//   ....[75]....
        /*0708*/ 	.word	0xffffffff


	//   ....[76]....
        /*070c*/ 	.word	0xffffffff


	//   ....[77]....
        /*0710*/ 	.word	0xffffffff


	//   ....[78]....
        /*0714*/ 	.word	0xffffffff


	//   ....[79]....
        /*0718*/ 	.word	0xffffffff


	//   ....[80]....
        /*071c*/ 	.word	0xffffffff


	//   ....[81]....
        /*0720*/ 	.word	0xffffffff


	//   ....[82]....
        /*0724*/ 	.word	0xffffffff


	//   ....[83]....
        /*0728*/ 	.word	0xffffffff


	//   ....[84]....
        /*072c*/ 	.word	0xffffffff


	//   ....[85]....
        /*0730*/ 	.word	0xffffffff


	//   ....[86]....
        /*0734*/ 	.word	0xffffffff


	//   ....[87]....
        /*0738*/ 	.word	0xffffffff


	//   ....[88]....
        /*073c*/ 	.word	0xffffffff


	//   ....[89]....
        /*0740*/ 	.word	0xffffffff


	//   ....[90]....
        /*0744*/ 	.word	0xffffffff


	//   ....[91]....
        /*0748*/ 	.word	0xffffffff


	//   ....[92]....
        /*074c*/ 	.word	0xffffffff


	//   ....[93]....
        /*0750*/ 	.word	0xffffffff


	//   ....[94]....
        /*0754*/ 	.word	0xffffffff


	//   ....[95]....
        /*0758*/ 	.word	0xffffffff


	//   ....[96]....
        /*075c*/ 	.word	0xffffffff


	//   ....[97]....
        /*0760*/ 	.word	0xffffffff


	//   ....[98]....
        /*0764*/ 	.word	0xffffffff


	//   ....[99]....
        /*0768*/ 	.word	0xffffffff


	//   ....[100]....
        /*076c*/ 	.word	0xffffffff


	//   ....[101]....
        /*0770*/ 	.word	0xffffffff


	//   ....[102]....
        /*0774*/ 	.word	0xffffffff


	//   ....[103]....
        /*0778*/ 	.word	0xffffffff


	//   ....[104]....
        /*077c*/ 	.word	0xffffffff


	//   ....[105]....
        /*0780*/ 	.word	0xffffffff


	//   ....[106]....
        /*0784*/ 	.word	0xffffffff


	//   ....[107]....
        /*0788*/ 	.word	0xffffffff


	//   ....[108]....
        /*078c*/ 	.word	0xffffffff


	//   ....[109]....
        /*0790*/ 	.word	0xffffffff


	//   ....[110]....
        /*0794*/ 	.word	0xffffffff


	//   ....[111]....
        /*0798*/ 	.word	0x0500000f


	//   ....[112]....
        /*079c*/ 	.word	0x0500000f


	//   ....[113]....
        /*07a0*/ 	.word	0x0500000f


	//   ....[114]....
        /*07a4*/ 	.word	0x0500000f


	//   ....[115]....
        /*07a8*/ 	.word	0x0500000f


	//   ....[116]....
        /*07ac*/ 	.word	0x0500000f


	//   ....[117]....
        /*07b0*/ 	.word	0x0500000f


	//   ....[118]....
        /*07b4*/ 	.word	0x0500000f


	//   ....[119]....
        /*07b8*/ 	.word	0x0500000f


	//   ....[120]....
        /*07bc*/ 	.word	0x0500000f


	//   ....[121]....
        /*07c0*/ 	.word	0x0500000f


	//   ....[122]....
        /*07c4*/ 	.word	0x0500000f


	//   ....[123]....
        /*07c8*/ 	.word	0x0500000f


	//   ....[124]....
        /*07cc*/ 	.word	0x0500000f


	//   ....[125]....
        /*07d0*/ 	.word	0x0500000f


	//   ....[126]....
        /*07d4*/ 	.word	0x0500000f


	//   ....[127]....
        /*07d8*/ 	.word	0x0500000f


	//   ....[128]....
        /*07dc*/ 	.word	0x0500000f


	//   ....[129]....
        /*07e0*/ 	.word	0x0500000f


	//   ....[130]....
        /*07e4*/ 	.word	0x0500000f


	//   ....[131]....
        /*07e8*/ 	.word	0x0500000f


	//   ....[132]....
        /*07ec*/ 	.word	0x0500000f


	//   ....[133]....
        /*07f0*/ 	.word	0x0500000f


	//   ....[134]....
        /*07f4*/ 	.word	0x0500000f


	//   ....[135]....
        /*07f8*/ 	.word	0x0500000f


	//   ....[136]....
        /*07fc*/ 	.word	0x0500000f


	//   ....[137]....
        /*0800*/ 	.word	0x0500000f


	//   ....[138]....
        /*0804*/ 	.word	0x0500000f


	//   ....[139]....
        /*0808*/ 	.word	0x0500000f


	//   ....[140]....
        /*080c*/ 	.word	0x0500000f


	//   ....[141]....
        /*0810*/ 	.word	0x0500000f


	//   ....[142]....
        /*0814*/ 	.word	0x0500000f


	//   ....[143]....
        /*0818*/ 	.word	0x0500000f


	//   ....[144]....
        /*081c*/ 	.word	0x0500000f


	//   ....[145]....
        /*0820*/ 	.word	0x0500000f


	//   ....[146]....
        /*0824*/ 	.word	0x0500000f


	//   ....[147]....
        /*0828*/ 	.word	0x0500000f


	//   ....[148]....
        /*082c*/ 	.word	0x0500000f


	//   ....[149]....
        /*0830*/ 	.word	0x0500000f


	//   ....[150]....
        /*0834*/ 	.word	0x0500000f


	//   ....[151]....
        /*0838*/ 	.word	0x0500000f


	//   ....[152]....
        /*083c*/ 	.word	0x0500000f


	//   ....[153]....
        /*0840*/ 	.word	0x0500000f


	//   ....[154]....
        /*0844*/ 	.word	0x0500000f


	//   ....[155]....
        /*0848*/ 	.word	0x0500000f


	//----- nvinfo : EIATTR_COOP_GROUP_INSTR_OFFSETS
	.align		4
.L_1027:
        /*084c*/ 	.byte	0x04, 0x28
        /*084e*/ 	.short	(.L_1029 - .L_1028)


	//   ....[0]....
.L_1028:
        /*0850*/ 	.word	0x00000060


	//   ....[1]....
        /*0854*/ 	.word	0x000001a0


	//   ....[2]....
        /*0858*/ 	.word	0x000001f0


	//   ....[3]....
        /*085c*/ 	.word	0x000003e0


	//   ....[4]....
        /*0860*/ 	.word	0x00000540


	//   ....[5]....
        /*0864*/ 	.word	0x00000660


	//   ....[6]....
        /*0868*/ 	.word	0x000007c0


	//   ....[7]....
        /*086c*/ 	.word	0x000051f0


	//   ....[8]....
        /*0870*/ 	.word	0x000073c0


	//   ....[9]....
        /*0874*/ 	.word	0x00007b40


	//   ....[10]....
        /*0878*/ 	.word	0x00007b50


	//   ....[11]....
        /*087c*/ 	.word	0x00007b60


	//   ....[12]....
        /*0880*/ 	.word	0x00007b70


	//   ....[13]....
        /*0884*/ 	.word	0x00007e60


	//   ....[14]....
        /*0888*/ 	.word	0x00007e70


	//   ....[15]....
        /*088c*/ 	.word	0x00007e80


	//   ....[16]....
        /*0890*/ 	.word	0x00007e90


	//   ....[17]....
        /*0894*/ 	.word	0x00009180


	//   ....[18]....
        /*0898*/ 	.word	0x00009190


	//   ....[19]....
        /*089c*/ 	.word	0x000091a0


	//   ....[20]....
        /*08a0*/ 	.word	0x000091b0


	//   ....[21]....
        /*08a4*/ 	.word	0x000093e0


	//   ....[22]....
        /*08a8*/ 	.word	0x000093f0


	//   ....[23]....
        /*08ac*/ 	.word	0x00009400


	//   ....[24]....
        /*08b0*/ 	.word	0x00009410


	//   ....[25]....
        /*08b4*/ 	.word	0x0000a9b0


	//   ....[26]....
        /*08b8*/ 	.word	0x0000a9e0


	//   ....[27]....
        /*08bc*/ 	.word	0x0000ada0


	//   ....[28]....
        /*08c0*/ 	.word	0x0000ae50


	//   ....[29]....
        /*08c4*/ 	.word	0x0000b170


	//   ....[30]....
        /*08c8*/ 	.word	0x0000b250


	//   ....[31]....
        /*08cc*/ 	.word	0x0000bcc0


	//   ....[32]....
        /*08d0*/ 	.word	0x0000bf80


	//   ....[33]....
        /*08d4*/ 	.word	0x0000c000


	//   ....[34]....
        /*08d8*/ 	.word	0x0000c6a0


	//   ....[35]....
        /*08dc*/ 	.word	0x0000c7a0


	//   ....[36]....
        /*08e0*/ 	.word	0x0000cd70


	//   ....[37]....
        /*08e4*/ 	.word	0x0000cf40


	//   ....[38]....
        /*08e8*/ 	.word	0x0000dd20


	//   ....[39]....
        /*08ec*/ 	.word	0x0000e240


	//   ....[40]....
        /*08f0*/ 	.word	0x0000e270


	//   ....[41]....
        /*08f4*/ 	.word	0x0000e7e0


	//   ....[42]....
        /*08f8*/ 	.word	0x0000e9b0


	//   ....[43]....
        /*08fc*/ 	.word	0x0000f760


	//   ....[44]....
        /*0900*/ 	.word	0x0000f7b0


	//   ....[45]....
        /*0904*/ 	.word	0x0000f810


	//   ....[46]....
        /*0908*/ 	.word	0x0000f960


	//   ....[47]....
        /*090c*/ 	.word	0x0000fb30


	//   ....[48]....
        /*0910*/ 	.word	0x00010fa0


	//   ....[49]....
        /*0914*/ 	.word	0x00011320


	//   ....[50]....
        /*0918*/ 	.word	0x00011330


	//   ....[51]....
        /*091c*/ 	.word	0x00011340


	//   ....[52]....
        /*0920*/ 	.word	0x00011350


	//   ....[53]....
        /*0924*/ 	.word	0x00011fb0


	//   ....[54]....
        /*0928*/ 	.word	0x00011ff0


	//   ....[55]....
        /*092c*/ 	.word	0x00012280


	//   ....[56]....
        /*0930*/ 	.word	0x000122a0


	//   ....[57]....
        /*0934*/ 	.word	0x00012ae0


	//   ....[58]....
        /*0938*/ 	.word	0x00012b30


	//   ....[59]....
        /*093c*/ 	.word	0x000134a0


	//   ....[60]....
        /*0940*/ 	.word	0x000134c0


	//   ....[61]....
        /*0944*/ 	.word	0x000147a0


	//   ....[62]....
        /*0948*/ 	.word	0x000147b0


	//   ....[63]....
        /*094c*/ 	.word	0x000149e0


	//   ....[64]....
        /*0950*/ 	.word	0x00014a00


	//   ....[65]....
        /*0954*/ 	.word	0x00014cb0


	//   ....[66]....
        /*0958*/ 	.word	0x00014ec0


	//   ....[67]....
        /*095c*/ 	.word	0x00014ef0


	//   ....[68]....
        /*0960*/ 	.word	0x00014f20


	//   ....[69]....
        /*0964*/ 	.word	0x00014f50


	//   ....[70]....
        /*0968*/ 	.word	0x00014f80


	//   ....[71]....
        /*096c*/ 	.word	0x00014fb0


	//   ....[72]....
        /*0970*/ 	.word	0x00015150


	//   ....[73]....
        /*0974*/ 	.word	0x00015180


	//   ....[74]....
        /*0978*/ 	.word	0x000151b0


	//   ....[75]....
        /*097c*/ 	.word	0x000151e0


	//   ....[76]....
        /*0980*/ 	.word	0x00015210


	//   ....[77]....
        /*0984*/ 	.word	0x00015240


	//   ....[78]....
        /*0988*/ 	.word	0x000152e0


	//   ....[79]....
        /*098c*/ 	.word	0x00015310


	//   ....[80]....
        /*0990*/ 	.word	0x00015320


	//   ....[81]....
        /*0994*/ 	.word	0x00015350


	//   ....[82]....
        /*0998*/ 	.word	0x000168e0


	//   ....[83]....
        /*099c*/ 	.word	0x00018cf0


	//   ....[84]....
        /*09a0*/ 	.word	0x000197e0


	//   ....[85]....
        /*09a4*/ 	.word	0x000197f0


	//   ....[86]....
        /*09a8*/ 	.word	0x00019890


	//   ....[87]....
        /*09ac*/ 	.word	0x000198a0


	//   ....[88]....
        /*09b0*/ 	.word	0x00019920


	//   ....[89]....
        /*09b4*/ 	.word	0x00019930


	//   ....[90]....
        /*09b8*/ 	.word	0x00019980


	//   ....[91]....
        /*09bc*/ 	.word	0x000199a0


	//   ....[92]....
        /*09c0*/ 	.word	0x0001d3f0


	//   ....[93]....
        /*09c4*/ 	.word	0x0001d470


	//   ....[94]....
        /*09c8*/ 	.word	0x0001d4a0


	//   ....[95]....
        /*09cc*/ 	.word	0x0001d4b0


	//   ....[96]....
        /*09d0*/ 	.word	0x0001d4e0


	//   ....[97]....
        /*09d4*/ 	.word	0x0001d510


	//   ....[98]....
        /*09d8*/ 	.word	0x0001d540


	//   ....[99]....
        /*09dc*/ 	.word	0x0001d570


	//   ....[100]....
        /*09e0*/ 	.word	0x0001d730


	//   ....[101]....
        /*09e4*/ 	.word	0x0001d760


	//   ....[102]....
        /*09e8*/ 	.word	0x0001d790


	//   ....[103]....
        /*09ec*/ 	.word	0x0001d7c0


	//   ....[104]....
        /*09f0*/ 	.word	0x0001d7f0


	//   ....[105]....
        /*09f4*/ 	.word	0x0001d820


	//   ....[106]....
        /*09f8*/ 	.word	0x0001d8f0


	//   ....[107]....
        /*09fc*/ 	.word	0x0001d910


	//   ....[108]....
        /*0a00*/ 	.word	0x0001d920


	//   ....[109]....
        /*0a04*/ 	.word	0x0001d9a0


	//   ....[110]....
        /*0a08*/ 	.word	0x0001e4d0


	//   ....[111]....
        /*0a0c*/ 	.word	0x0001e9b0


	//   ....[112]....
        /*0a10*/ 	.word	0x0001ea40


	//   ....[113]....
        /*0a14*/ 	.word	0x0001ea90


	//   ....[114]....
        /*0a18*/ 	.word	0x0001eae0


	//   ....[115]....
        /*0a1c*/ 	.word	0x0001eb80


	//   ....[116]....
        /*0a20*/ 	.word	0x0001ec10


	//   ....[117]....
        /*0a24*/ 	.word	0x0001ec60


	//   ....[118]....
        /*0a28*/ 	.word	0x0001ecb0


	//   ....[119]....
        /*0a2c*/ 	.word	0x0001eda0


	//   ....[120]....
        /*0a30*/ 	.word	0x0001ee30


	//   ....[121]....
        /*0a34*/ 	.word	0x0001ee80


	//   ....[122]....
        /*0a38*/ 	.word	0x0001eed0


	//   ....[123]....
        /*0a3c*/ 	.word	0x0001ef70


	//   ....[124]....
        /*0a40*/ 	.word	0x0001f000


	//   ....[125]....
        /*0a44*/ 	.word	0x0001f050


	//   ....[126]....
        /*0a48*/ 	.word	0x0001f0a0


	//   ....[127]....
        /*0a4c*/ 	.word	0x0001f3b0


	//   ....[128]....
        /*0a50*/ 	.word	0x0001f690


	//   ....[129]....
        /*0a54*/ 	.word	0x0001f870


	//   ....[130]....
        /*0a58*/ 	.word	0x0001f8c0


	//   ....[131]....
        /*0a5c*/ 	.word	0x0001f920


	//   ....[132]....
        /*0a60*/ 	.word	0x0001fa10


	//   ....[133]....
        /*0a64*/ 	.word	0x0001fa70


	//   ....[134]....
        /*0a68*/ 	.word	0x0001fb60


	//   ....[135]....
        /*0a6c*/ 	.word	0x0001fbc0


	//   ....[136]....
        /*0a70*/ 	.word	0x0001fc90


	//   ....[137]....
        /*0a74*/ 	.word	0x0001ffc0


	//   ....[138]....
        /*0a78*/ 	.word	0x00020060


	//   ....[139]....
        /*0a7c*/ 	.word	0x00020200


	//   ....[140]....
        /*0a80*/ 	.word	0x00020280


	//   ....[141]....
        /*0a84*/ 	.word	0x00020300


	//   ....[142]....
        /*0a88*/ 	.word	0x00020380


	//   ....[143]....
        /*0a8c*/ 	.word	0x00020400


	//   ....[144]....
        /*0a90*/ 	.word	0x00020490


	//   ....[145]....
        /*0a94*/ 	.word	0x00020530


	//   ....[146]....
        /*0a98*/ 	.word	0x000205e0


	//   ....[147]....
        /*0a9c*/ 	.word	0x00020660


	//   ....[148]....
        /*0aa0*/ 	.word	0x000206e0


	//   ....[149]....
        /*0aa4*/ 	.word	0x00020760


	//   ....[150]....
        /*0aa8*/ 	.word	0x000207f0


	//   ....[151]....
        /*0aac*/ 	.word	0x00020870


	//   ....[152]....
        /*0ab0*/ 	.word	0x00020920


	//   ....[153]....
        /*0ab4*/ 	.word	0x00020970


	//   ....[154]....
        /*0ab8*/ 	.word	0x00020a30


	//   ....[155]....
        /*0abc*/ 	.word	0x00020b60


	//----- nvinfo : EIATTR_REG_RECONFIG
	.align		4
.L_1029:
        /*0ac0*/ 	.byte	0x01, 0x54
	.zero		2


	//----- nvinfo : EIATTR_SYSCALL_OFFSETS
	.align		4
        /*0ac4*/ 	.byte	0x04, 0x46
        /*0ac6*/ 	.short	(.L_1031 - .L_1030)


	//   ....[0]....
.L_1030:
        /*0ac8*/ 	.word	0x000020a0


	//   ....[1]....
        /*0acc*/ 	.word	0x000021f0


	//   ....[2]....
        /*0ad0*/ 	.word	0x00007570


	//   ....[3]....
        /*0ad4*/ 	.word	0x00007890


	//   ....[4]....
        /*0ad8*/ 	.word	0x00018910


	//   ....[5]....
        /*0adc*/ 	.word	0x00018a60


	//   ....[6]....
        /*0ae0*/ 	.word	0x00018b60


	//   ....[7]....
        /*0ae4*/ 	.word	0x00019400


	//----- nvinfo : EIATTR_MBARRIER_INSTR_OFFSETS
	.align		4
.L_1031:
        /*0ae8*/ 	.byte	0x04, 0x39
        /*0aea*/ 	.short	(.L_1033 - .L_1032)


	//   ....[0]....
.L_1032:
        /*0aec*/ 	.word	0x000002d0
        /*0af0*/ 	.word	0x000000ff
        /*0af4*/ 	.word	0x00028c00
        /*0af8*/ 	.short	0x0100
        /*0afa*/ 	.byte	0x08
	.zero		1


	//   ....[1]....
        /*0afc*/ 	.word	0x000002e0
        /*0b00*/ 	.word	0x000000ff
        /*0b04*/ 	.word	0x00028c20
        /*0b08*/ 	.short	0x0100
        /*0b0a*/ 	.byte	0x08
	.zero		1


	//   ....[2]....
        /*0b0c*/ 	.word	0x00000390
        /*0b10*/ 	.word	0x000000ff
        /*0b14*/ 	.word	0x00028c30
        /*0b18*/ 	.short	0x0100
        /*0b1a*/ 	.byte	0x06
	.zero		1


	//   ....[3]....
        /*0b1c*/ 	.word	0x000003a0
        /*0b20*/ 	.word	0x000000ff
        /*0b24*/ 	.word	0x00028c40
        /*0b28*/ 	.short	0x0100
        /*0b2a*/ 	.byte	0x06
	.zero		1


	//   ....[4]....
        /*0b2c*/ 	.word	0x000003b0
        /*0b30*/ 	.word	0x000000ff
        /*0b34*/ 	.word	0x00028c38
        /*0b38*/ 	.short	0x0100
        /*0b3a*/ 	.byte	0x06
	.zero		1


	//   ....[5]....
        /*0b3c*/ 	.word	0x000003c0
        /*0b40*/ 	.word	0x000000ff
        /*0b44*/ 	.word	0x00028c48
        /*0b48*/ 	.short	0x0100
        /*0b4a*/ 	.byte	0x06
	.zero		1


	//   ....[6]....
        /*0b4c*/ 	.word	0x000004f0
        /*0b50*/ 	.word	0x000000ff
        /*0b54*/ 	.word	0x00028c50
        /*0b58*/ 	.short	0x0100
        /*0b5a*/ 	.byte	0x08
	.zero		1


	//   ....[7]....
        /*0b5c*/ 	.word	0x00000500
        /*0b60*/ 	.word	0x000000ff
        /*0b64*/ 	.word	0x00028c60
        /*0b68*/ 	.short	0x0100
        /*0b6a*/ 	.byte	0x08
	.zero		1


	//   ....[8]....
        /*0b6c*/ 	.word	0x00000510
        /*0b70*/ 	.word	0x000000ff
        /*0b74*/ 	.word	0x00028c58
        /*0b78*/ 	.short	0x0100
        /*0b7a*/ 	.byte	0x08
	.zero		1


	//   ....[9]....
        /*0b7c*/ 	.word	0x00000520
        /*0b80*/ 	.word	0x000000ff
        /*0b84*/ 	.word	0x00028c68
        /*0b88*/ 	.short	0x0100
        /*0b8a*/ 	.byte	0x08
	.zero		1


	//   ....[10]....
        /*0b8c*/ 	.word	0x00000610
        /*0b90*/ 	.word	0x000000ff
        /*0b94*/ 	.word	0x00028c70
        /*0b98*/ 	.short	0x0100
        /*0b9a*/ 	.byte	0x06
	.zero		1


	//   ....[11]....
        /*0b9c*/ 	.word	0x00000620
        /*0ba0*/ 	.word	0x000000ff
        /*0ba4*/ 	.word	0x00028c80
        /*0ba8*/ 	.short	0x0100
        /*0baa*/ 	.byte	0x06
	.zero		1


	//   ....[12]....
        /*0bac*/ 	.word	0x00000630
        /*0bb0*/ 	.word	0x000000ff
        /*0bb4*/ 	.word	0x00028c78
        /*0bb8*/ 	.short	0x0100
        /*0bba*/ 	.byte	0x06
	.zero		1


	//   ....[13]....
        /*0bbc*/ 	.word	0x00000640
        /*0bc0*/ 	.word	0x000000ff
        /*0bc4*/ 	.word	0x00028c88
        /*0bc8*/ 	.short	0x0100
        /*0bca*/ 	.byte	0x06
	.zero		1


	//   ....[14]....
        /*0bcc*/ 	.word	0x00000770
        /*0bd0*/ 	.word	0x000000ff
        /*0bd4*/ 	.word	0x00028c90
        /*0bd8*/ 	.short	0x0100
        /*0bda*/ 	.byte	0x08
	.zero		1


	//   ....[15]....
        /*0bdc*/ 	.word	0x00000780
        /*0be0*/ 	.word	0x000000ff
        /*0be4*/ 	.word	0x00028ca0
        /*0be8*/ 	.short	0x0100
        /*0bea*/ 	.byte	0x08
	.zero		1


	//   ....[16]....
        /*0bec*/ 	.word	0x00000790
        /*0bf0*/ 	.word	0x000000ff
        /*0bf4*/ 	.word	0x00028c98
        /*0bf8*/ 	.short	0x0100
        /*0bfa*/ 	.byte	0x08
	.zero		1


	//   ....[17]....
        /*0bfc*/ 	.word	0x000007a0
        /*0c00*/ 	.word	0x000000ff
        /*0c04*/ 	.word	0x00028ca8
        /*0c08*/ 	.short	0x0100
        /*0c0a*/ 	.byte	0x08
	.zero		1


	//   ....[18]....
        /*0c0c*/ 	.word	0x000008d0
        /*0c10*/ 	.word	0x000000ff
        /*0c14*/ 	.word	0x00028cb0
        /*0c18*/ 	.short	0x0100
        /*0c1a*/ 	.byte	0x08
	.zero		1


	//   ....[19]....
        /*0c1c*/ 	.word	0x000008e0
        /*0c20*/ 	.word	0x000000ff
        /*0c24*/ 	.word	0x00028cc0
        /*0c28*/ 	.short	0x0100
        /*0c2a*/ 	.byte	0x08
	.zero		1


	//   ....[20]....
        /*0c2c*/ 	.word	0x000008f0
        /*0c30*/ 	.word	0x000000ff
        /*0c34*/ 	.word	0x00028cb8
        /*0c38*/ 	.short	0x0100
        /*0c3a*/ 	.byte	0x08
	.zero		1


	//   ....[21]....
        /*0c3c*/ 	.word	0x00000900
        /*0c40*/ 	.word	0x000000ff
        /*0c44*/ 	.word	0x00028cc8
        /*0c48*/ 	.short	0x0100
        /*0c4a*/ 	.byte	0x08
	.zero		1


	//   ....[22]....
        /*0c4c*/ 	.word	0x00002db0
        /*0c50*/ 	.word	0x0000004b
        /*0c54*/ 	.word	0x00028c90
        /*0c58*/ 	.short	0x010a
        /*0c5a*/ 	.byte	0x3f
	.zero		1


	//   ....[23]....
        /*0c5c*/ 	.word	0x00003810
        /*0c60*/ 	.word	0x0000004b
        /*0c64*/ 	.word	0x00028c90
        /*0c68*/ 	.short	0x010a
        /*0c6a*/ 	.byte	0x3f
	.zero		1


	//   ....[24]....
        /*0c6c*/ 	.word	0x00004140
        /*0c70*/ 	.word	0x0000004b
        /*0c74*/ 	.word	0x00028c90
        /*0c78*/ 	.short	0x010a
        /*0c7a*/ 	.byte	0x3f
	.zero		1


	//   ....[25]....
        /*0c7c*/ 	.word	0x00004340
        /*0c80*/ 	.word	0x00000004
        /*0c84*/ 	.word	0x00000000
        /*0c88*/ 	.short	0x0101
        /*0c8a*/ 	.byte	0x3f
	.zero		1


	//   ....[26]....
        /*0c8c*/ 	.word	0x00004380
        /*0c90*/ 	.word	0x0000004b
        /*0c94*/ 	.word	0x00028cb0
        /*0c98*/ 	.short	0x010a
        /*0c9a*/ 	.byte	0x3f
	.zero		1


	//   ....[27]....
        /*0c9c*/ 	.word	0x000049e0
        /*0ca0*/ 	.word	0x0000004b
        /*0ca4*/ 	.word	0x00000000
        /*0ca8*/ 	.short	0x0101
        /*0caa*/ 	.byte	0x3f
	.zero		1


	//   ....[28]....
        /*0cac*/ 	.word	0x00005310
        /*0cb0*/ 	.word	0x00000005
        /*0cb4*/ 	.word	0x00028c50
        /*0cb8*/ 	.short	0x010a
        /*0cba*/ 	.byte	0x3f
	.zero		1


	//   ....[29]....
        /*0cbc*/ 	.word	0x000056d0
        /*0cc0*/ 	.word	0x00000005
        /*0cc4*/ 	.word	0x00000000
        /*0cc8*/ 	.short	0x0101
        /*0cca*/ 	.byte	0x3f
	.zero		1


	//   ....[30]....
        /*0ccc*/ 	.word	0x00006010
        /*0cd0*/ 	.word	0x00000015
        /*0cd4*/ 	.word	0x00028c50
        /*0cd8*/ 	.short	0x010a
        /*0cda*/ 	.byte	0x3f
	.zero		1


	//   ....[31]....
        /*0cdc*/ 	.word	0x00006060
        /*0ce0*/ 	.word	0x00000015
        /*0ce4*/ 	.word	0x00028c50
        /*0ce8*/ 	.short	0x010a
        /*0cea*/ 	.byte	0x3f
	.zero		1


	//   ....[32]....
        /*0cec*/ 	.word	0x00006330
        /*0cf0*/ 	.word	0x00000015
        /*0cf4*/ 	.word	0x00000000
        /*0cf8*/ 	.short	0x0101
        /*0cfa*/ 	.byte	0x3f
	.zero		1


	//   ....[33]....
        /*0cfc*/ 	.word	0x00007600
        /*0d00*/ 	.word	0x00000002
        /*0d04*/ 	.word	0x00028c00
        /*0d08*/ 	.short	0x010a
        /*0d0a*/ 	.byte	0x3f
	.zero		1


	//   ....[34]....
        /*0d0c*/ 	.word	0x00007650
        /*0d10*/ 	.word	0x00000002
        /*0d14*/ 	.word	0x00028c00
        /*0d18*/ 	.short	0x010a
        /*0d1a*/ 	.byte	0x3f
	.zero		1


	//   ....[35]....
        /*0d1c*/ 	.word	0x000080e0
        /*0d20*/ 	.word	0x00000002
        /*0d24*/ 	.word	0x00028c00
        /*0d28*/ 	.short	0x010a
        /*0d2a*/ 	.byte	0x3f
	.zero		1


	//   ....[36]....
        /*0d2c*/ 	.word	0x000095c0
        /*0d30*/ 	.word	0x00000002
        /*0d34*/ 	.word	0x00028c00
        /*0d38*/ 	.short	0x010a
        /*0d3a*/ 	.byte	0x3f
	.zero		1


	//   ....[37]....
        /*0d3c*/ 	.word	0x0000a570
        /*0d40*/ 	.word	0x00000014
        /*0d44*/ 	.word	0x00028c30
        /*0d48*/ 	.short	0x010a
        /*0d4a*/ 	.byte	0x3f
	.zero		1


	//   ....[38]....
        /*0d4c*/ 	.word	0x0000a610
        /*0d50*/ 	.word	0x00000014
        /*0d54*/ 	.word	0x00028c30
        /*0d58*/ 	.short	0x010a
        /*0d5a*/ 	.byte	0x3f
	.zero		1


	//   ....[39]....
        /*0d5c*/ 	.word	0x0000b310
        /*0d60*/ 	.word	0x0000001f
        /*0d64*/ 	.word	0x00000000
        /*0d68*/ 	.short	0x0101
        /*0d6a*/ 	.byte	0x3f
	.zero		1


	//   ....[40]....
        /*0d6c*/ 	.word	0x0000b8c0
        /*0d70*/ 	.word	0x00000014
        /*0d74*/ 	.word	0x00028c50
        /*0d78*/ 	.short	0x010a
        /*0d7a*/ 	.byte	0x3f
	.zero		1


	//   ....[41]....
        /*0d7c*/ 	.word	0x0000b960
        /*0d80*/ 	.word	0x00000014
        /*0d84*/ 	.word	0x00028c50
        /*0d88*/ 	.short	0x010a
        /*0d8a*/ 	.byte	0x3f
	.zero		1


	//   ....[42]....
        /*0d8c*/ 	.word	0x0000bce0
        /*0d90*/ 	.word	0x00000014
        /*0d94*/ 	.word	0x00000000
        /*0d98*/ 	.short	0x0101
        /*0d9a*/ 	.byte	0x3f
	.zero		1


	//   ....[43]....
        /*0d9c*/ 	.word	0x0000bdd0
        /*0da0*/ 	.word	0x000000d9
        /*0da4*/ 	.word	0x00028c30
        /*0da8*/ 	.short	0x010a
        /*0daa*/ 	.byte	0x3f
	.zero		1


	//   ....[44]....
        /*0dac*/ 	.word	0x0000be90
        /*0db0*/ 	.word	0x000000d9
        /*0db4*/ 	.word	0x00028c30
        /*0db8*/ 	.short	0x010a
        /*0dba*/ 	.byte	0x3f
	.zero		1


	//   ....[45]....
        /*0dbc*/ 	.word	0x0000c980
        /*0dc0*/ 	.word	0x0000000f
        /*0dc4*/ 	.word	0x00000000
        /*0dc8*/ 	.short	0x0101
        /*0dca*/ 	.byte	0x3f
	.zero		1


	//   ....[46]....
        /*0dcc*/ 	.word	0x0000d9f0
        /*0dd0*/ 	.word	0x000000d9
        /*0dd4*/ 	.word	0x00028c50
        /*0dd8*/ 	.short	0x010a
        /*0dda*/ 	.byte	0x3f
	.zero		1


	//   ....[47]....
        /*0ddc*/ 	.word	0x0000da40
        /*0de0*/ 	.word	0x000000d9
        /*0de4*/ 	.word	0x00028c50
        /*0de8*/ 	.short	0x010a
        /*0dea*/ 	.byte	0x3f
	.zero		1


	//   ....[48]....
        /*0dec*/ 	.word	0x0000dd40
        /*0df0*/ 	.word	0x000000d9
        /*0df4*/ 	.word	0x00000000
        /*0df8*/ 	.short	0x0101
        /*0dfa*/ 	.byte	0x3f
	.zero		1


	//   ....[49]....
        /*0dfc*/ 	.word	0x0000de70
        /*0e00*/ 	.word	0x000000c2
        /*0e04*/ 	.word	0x00028c30
        /*0e08*/ 	.short	0x010a
        /*0e0a*/ 	.byte	0x3f
	.zero		1


	//   ....[50]....
        /*0e0c*/ 	.word	0x0000dee0
        /*0e10*/ 	.word	0x000000c2
        /*0e14*/ 	.word	0x00028c30
        /*0e18*/ 	.short	0x010a
        /*0e1a*/ 	.byte	0x3f
	.zero		1


	//   ....[51]....
        /*0e1c*/ 	.word	0x0000e3f0
        /*0e20*/ 	.word	0x0000000e
        /*0e24*/ 	.word	0x00000000
        /*0e28*/ 	.short	0x0101
        /*0e2a*/ 	.byte	0x3f
	.zero		1


	//   ....[52]....
        /*0e2c*/ 	.word	0x0000f430
        /*0e30*/ 	.word	0x000000c2
        /*0e34*/ 	.word	0x00028c50
        /*0e38*/ 	.short	0x010a
        /*0e3a*/ 	.byte	0x3f
	.zero		1


	//   ....[53]....
        /*0e3c*/ 	.word	0x0000f480
        /*0e40*/ 	.word	0x000000c2
        /*0e44*/ 	.word	0x00028c50
        /*0e48*/ 	.short	0x010a
        /*0e4a*/ 	.byte	0x3f
	.zero		1


	//   ....[54]....
        /*0e4c*/ 	.word	0x0000f780
        /*0e50*/ 	.word	0x000000c2
        /*0e54*/ 	.word	0x00000000
        /*0e58*/ 	.short	0x0101
        /*0e5a*/ 	.byte	0x3f
	.zero		1


	//   ....[55]....
        /*0e5c*/ 	.word	0x00011fa0
        /*0e60*/ 	.word	0x00000004
        /*0e64*/ 	.word	0x00000000
        /*0e68*/ 	.short	0x0101
        /*0e6a*/ 	.byte	0x3f
	.zero		1


	//   ....[56]....
        /*0e6c*/ 	.word	0x00012b70
        /*0e70*/ 	.word	0x00000008
        /*0e74*/ 	.word	0x00000000
        /*0e78*/ 	.short	0x0101
        /*0e7a*/ 	.byte	0x3f
	.zero		1


	//   ....[57]....
        /*0e7c*/ 	.word	0x000169c0
        /*0e80*/ 	.word	0x00000012
        /*0e84*/ 	.word	0x00028c20
        /*0e88*/ 	.short	0x010a
        /*0e8a*/ 	.byte	0x3f
	.zero		1


	//   ....[58]....
        /*0e8c*/ 	.word	0x00016a90
        /*0e90*/ 	.word	0x00000005
        /*0e94*/ 	.word	0x00028ca0
        /*0e98*/ 	.short	0x010a
        /*0e9a*/ 	.byte	0x3f
	.zero		1


	//   ....[59]....
        /*0e9c*/ 	.word	0x00016cd0
        /*0ea0*/ 	.word	0x00000005
        /*0ea4*/ 	.word	0x00028cc0
        /*0ea8*/ 	.short	0x010a
        /*0eaa*/ 	.byte	0x3f
	.zero		1


	//   ....[60]....
        /*0eac*/ 	.word	0x00017730
        /*0eb0*/ 	.word	0x00000005
        /*0eb4*/ 	.word	0x00028ca0
        /*0eb8*/ 	.short	0x010a
        /*0eba*/ 	.byte	0x3f
	.zero		1


	//   ....[61]....
        /*0ebc*/ 	.word	0x00017960
        /*0ec0*/ 	.word	0x00000005
        /*0ec4*/ 	.word	0x00028cc0
        /*0ec8*/ 	.short	0x010a
        /*0eca*/ 	.byte	0x3f
	.zero		1


	//   ....[62]....
        /*0ecc*/ 	.word	0x00018f50
        /*0ed0*/ 	.word	0x00000000
        /*0ed4*/ 	.word	0x00028c40
        /*0ed8*/ 	.short	0x010a
        /*0eda*/ 	.byte	0x3f
	.zero		1


	//   ....[63]....
        /*0edc*/ 	.word	0x00019a40
        /*0ee0*/ 	.word	0x00000012
        /*0ee4*/ 	.word	0x00028c00
        /*0ee8*/ 	.short	0x0107
        /*0eea*/ 	.byte	0x3f
	.zero		1


	//   ....[64]....
        /*0eec*/ 	.word	0x00019b30
        /*0ef0*/ 	.word	0x00000012
        /*0ef4*/ 	.word	0x00028c00
        /*0ef8*/ 	.short	0x0101
        /*0efa*/ 	.byte	0x3f
	.zero		1


	//   ....[65]....
        /*0efc*/ 	.word	0x00019b50
        /*0f00*/ 	.word	0x00000012
        /*0f04*/ 	.word	0x00028c20
        /*0f08*/ 	.short	0x010a
        /*0f0a*/ 	.byte	0x3f
	.zero		1


	//   ....[66]....
        /*0f0c*/ 	.word	0x00019c30
        /*0f10*/ 	.word	0x00000000
        /*0f14*/ 	.word	0x00028c60
        /*0f18*/ 	.short	0x010a
        /*0f1a*/ 	.byte	0x3f
	.zero		1


	//   ....[67]....
        /*0f1c*/ 	.word	0x0001a8c0
        /*0f20*/ 	.word	0x00000002
        /*0f24*/ 	.word	0x00028c40
        /*0f28*/ 	.short	0x010a
        /*0f2a*/ 	.byte	0x3f
	.zero		1


	//   ....[68]....
        /*0f2c*/ 	.word	0x0001ab20
        /*0f30*/ 	.word	0x00000002
        /*0f34*/ 	.word	0x00028c60
        /*0f38*/ 	.short	0x010a
        /*0f3a*/ 	.byte	0x3f
	.zero		1


	//   ....[69]....
        /*0f3c*/ 	.word	0x0001b6e0
        /*0f40*/ 	.word	0x00000002
        /*0f44*/ 	.word	0x00028c40
        /*0f48*/ 	.short	0x010a
        /*0f4a*/ 	.byte	0x3f
	.zero		1


	//   ....[70]....
        /*0f4c*/ 	.word	0x0001b930
        /*0f50*/ 	.word	0x00000002
        /*0f54*/ 	.word	0x00028c60
        /*0f58*/ 	.short	0x010a
        /*0f5a*/ 	.byte	0x3f
	.zero		1


	//   ....[71]....
        /*0f5c*/ 	.word	0x0001c470
        /*0f60*/ 	.word	0x00000003
        /*0f64*/ 	.word	0x00028c40
        /*0f68*/ 	.short	0x010a
        /*0f6a*/ 	.byte	0x3f
	.zero		1


	//   ....[72]....
        /*0f6c*/ 	.word	0x0001c6d0
        /*0f70*/ 	.word	0x00000003
        /*0f74*/ 	.word	0x00028c60
        /*0f78*/ 	.short	0x010a
        /*0f7a*/ 	.byte	0x3f
	.zero		1


	//   ....[73]....
        /*0f7c*/ 	.word	0x0001e450
        /*0f80*/ 	.word	0x00000000
        /*0f84*/ 	.word	0x00028c20
        /*0f88*/ 	.short	0x010a
        /*0f8a*/ 	.byte	0x3f
	.zero		1


	//   ....[74]....
        /*0f8c*/ 	.word	0x0001e600
        /*0f90*/ 	.word	0x00000006
        /*0f94*/ 	.word	0x00000000
        /*0f98*/ 	.short	0x010a
        /*0f9a*/ 	.byte	0x3f
	.zero		1


	//   ....[75]....
        /*0f9c*/ 	.word	0x0001e670
        /*0fa0*/ 	.word	0x00000007
        /*0fa4*/ 	.word	0x00000000
        /*0fa8*/ 	.short	0x010a
        /*0faa*/ 	.byte	0x3f
	.zero		1


	//   ....[76]....
        /*0fac*/ 	.word	0x0001e6e0
        /*0fb0*/ 	.word	0x00000004
        /*0fb4*/ 	.word	0x00000000
        /*0fb8*/ 	.short	0x010a
        /*0fba*/ 	.byte	0x3f
	.zero		1


	//   ....[77]....
        /*0fbc*/ 	.word	0x0001e710
        /*0fc0*/ 	.word	0x00000003
        /*0fc4*/ 	.word	0x00000000
        /*0fc8*/ 	.short	0x010a
        /*0fca*/ 	.byte	0x3f
	.zero		1


	//   ....[78]....
        /*0fcc*/ 	.word	0x0001e770
        /*0fd0*/ 	.word	0x0000004b
        /*0fd4*/ 	.word	0x00028c90
        /*0fd8*/ 	.short	0x010a
        /*0fda*/ 	.byte	0x3f
	.zero		1


	//   ....[79]....
        /*0fdc*/ 	.word	0x0001e7c0
        /*0fe0*/ 	.word	0x0000004b
        /*0fe4*/ 	.word	0x00028c90
        /*0fe8*/ 	.short	0x010a
        /*0fea*/ 	.byte	0x3f
	.zero		1


	//   ....[80]....
        /*0fec*/ 	.word	0x0001e810
        /*0ff0*/ 	.word	0x0000004b
        /*0ff4*/ 	.word	0x00028c90
        /*0ff8*/ 	.short	0x010a
        /*0ffa*/ 	.byte	0x3f
	.zero		1


	//   ....[81]....
        /*0ffc*/ 	.word	0x0001e860
        /*1000*/ 	.word	0x0000004b
        /*1004*/ 	.word	0x00028cb0
        /*1008*/ 	.short	0x010a
        /*100a*/ 	.byte	0x3f
	.zero		1


	//   ....[82]....
        /*100c*/ 	.word	0x0001e8b0
        /*1010*/ 	.word	0x00000005
        /*1014*/ 	.word	0x00028c50
        /*1018*/ 	.short	0x010a
        /*101a*/ 	.byte	0x3f
	.zero		1


	//   ....[83]....
        /*101c*/ 	.word	0x0001e900
        /*1020*/ 	.word	0x00000015
        /*1024*/ 	.word	0x00028c50
        /*1028*/ 	.short	0x010a
        /*102a*/ 	.byte	0x3f
	.zero		1


	//   ....[84]....
        /*102c*/ 	.word	0x0001ecf0
        /*1030*/ 	.word	0x00000002
        /*1034*/ 	.word	0x00028c00
        /*1038*/ 	.short	0x010a
        /*103a*/ 	.byte	0x3f
	.zero		1


	//   ....[85]....
        /*103c*/ 	.word	0x0001f0f0
        /*1040*/ 	.word	0x00000002
        /*1044*/ 	.word	0x00028c00
        /*1048*/ 	.short	0x010a
        /*104a*/ 	.byte	0x3f
	.zero		1


	//   ....[86]....
        /*104c*/ 	.word	0x0001f140
        /*1050*/ 	.word	0x00000014
        /*1054*/ 	.word	0x00028c30
        /*1058*/ 	.short	0x010a
        /*105a*/ 	.byte	0x3f
	.zero		1


	//   ....[87]....
        /*105c*/ 	.word	0x0001f190
        /*1060*/ 	.word	0x00000014
        /*1064*/ 	.word	0x00028c50
        /*1068*/ 	.short	0x010a
        /*106a*/ 	.byte	0x3f
	.zero		1


	//   ....[88]....
        /*106c*/ 	.word	0x0001f1e0
        /*1070*/ 	.word	0x000000d9
        /*1074*/ 	.word	0x00028c30
        /*1078*/ 	.short	0x010a
        /*107a*/ 	.byte	0x3f
	.zero		1


	//   ....[89]....
        /*107c*/ 	.word	0x0001f230
        /*1080*/ 	.word	0x000000d9
        /*1084*/ 	.word	0x00028c50
        /*1088*/ 	.short	0x010a
        /*108a*/ 	.byte	0x3f
	.zero		1


	//   ....[90]....
        /*108c*/ 	.word	0x0001f280
        /*1090*/ 	.word	0x000000c2
        /*1094*/ 	.word	0x00028c30
        /*1098*/ 	.short	0x010a
        /*109a*/ 	.byte	0x3f
	.zero		1


	//   ....[91]....
        /*109c*/ 	.word	0x0001f2d0
        /*10a0*/ 	.word	0x000000c2
        /*10a4*/ 	.word	0x00028c50
        /*10a8*/ 	.short	0x010a
        /*10aa*/ 	.byte	0x3f
	.zero		1


	//   ....[92]....
        /*10ac*/ 	.word	0x0001f470
        /*10b0*/ 	.word	0x00000012
        /*10b4*/ 	.word	0x00028c20
        /*10b8*/ 	.short	0x010a
        /*10ba*/ 	.byte	0x3f
	.zero		1


	//   ....[93]....
        /*10bc*/ 	.word	0x0001f4c0
        /*10c0*/ 	.word	0x00000005
        /*10c4*/ 	.word	0x00028ca0
        /*10c8*/ 	.short	0x010a
        /*10ca*/ 	.byte	0x3f
	.zero		1


	//   ....[94]....
        /*10cc*/ 	.word	0x0001f510
        /*10d0*/ 	.word	0x00000005
        /*10d4*/ 	.word	0x00028cc0
        /*10d8*/ 	.short	0x010a
        /*10da*/ 	.byte	0x3f
	.zero		1


	//   ....[95]....
        /*10dc*/ 	.word	0x0001f560
        /*10e0*/ 	.word	0x00000005
        /*10e4*/ 	.word	0x00028ca0
        /*10e8*/ 	.short	0x010a
        /*10ea*/ 	.byte	0x3f
	.zero		1


	//   ....[96]....
        /*10ec*/ 	.word	0x0001f5b0
        /*10f0*/ 	.word	0x00000005
        /*10f4*/ 	.word	0x00028cc0
        /*10f8*/ 	.short	0x010a
        /*10fa*/ 	.byte	0x3f
	.zero		1


	//   ....[97]....
        /*10fc*/ 	.word	0x0001f750
        /*1100*/ 	.word	0x00000000
        /*1104*/ 	.word	0x00028c40
        /*1108*/ 	.short	0x010a
        /*110a*/ 	.byte	0x3f
	.zero		1


	//   ....[98]....
        /*110c*/ 	.word	0x0001fcd0
        /*1110*/ 	.word	0x00000012
        /*1114*/ 	.word	0x00028c20
        /*1118*/ 	.short	0x010a
        /*111a*/ 	.byte	0x3f
	.zero		1


	//   ....[99]....
        /*111c*/ 	.word	0x0001fd20
        /*1120*/ 	.word	0x00000000
        /*1124*/ 	.word	0x00028c60
        /*1128*/ 	.short	0x010a
        /*112a*/ 	.byte	0x3f
	.zero		1


	//   ....[100]....
        /*112c*/ 	.word	0x0001fd70
        /*1130*/ 	.word	0x00000002
        /*1134*/ 	.word	0x00028c40
        /*1138*/ 	.short	0x010a
        /*113a*/ 	.byte	0x3f
	.zero		1


	//   ....[101]....
        /*113c*/ 	.word	0x0001fdc0
        /*1140*/ 	.word	0x00000002
        /*1144*/ 	.word	0x00028c60
        /*1148*/ 	.short	0x010a
        /*114a*/ 	.byte	0x3f
	.zero		1


	//   ....[102]....
        /*114c*/ 	.word	0x0001fe10
        /*1150*/ 	.word	0x00000002
        /*1154*/ 	.word	0x00028c40
        /*1158*/ 	.short	0x010a
        /*115a*/ 	.byte	0x3f
	.zero		1


	//   ....[103]....
        /*115c*/ 	.word	0x0001fe60
        /*1160*/ 	.word	0x00000002
        /*1164*/ 	.word	0x00028c60
        /*1168*/ 	.short	0x010a
        /*116a*/ 	.byte	0x3f
	.zero		1


	//   ....[104]....
        /*116c*/ 	.word	0x0001feb0
        /*1170*/ 	.word	0x00000003
        /*1174*/ 	.word	0x00028c40
        /*1178*/ 	.short	0x010a
        /*117a*/ 	.byte	0x3f
	.zero		1


	//   ....[105]....
        /*117c*/ 	.word	0x0001ff00
        /*1180*/ 	.word	0x00000003
        /*1184*/ 	.word	0x00028c60
        /*1188*/ 	.short	0x010a
        /*118a*/ 	.byte	0x3f
	.zero		1


	//   ....[106]....
        /*118c*/ 	.word	0x00020a80
        /*1190*/ 	.word	0x00000000
        /*1194*/ 	.word	0x00028c20
        /*1198*/ 	.short	0x010a
        /*119a*/ 	.byte	0x3f
	.zero		1


	//   ....[107]....
        /*119c*/ 	.word	0x00020c20
        /*11a0*/ 	.word	0x00000006
        /*11a4*/ 	.word	0x00000000
        /*11a8*/ 	.short	0x010a
        /*11aa*/ 	.byte	0x3f
	.zero		1


	//   ....[108]....
        /*11ac*/ 	.word	0x00020c70
        /*11b0*/ 	.word	0x00000007
        /*11b4*/ 	.word	0x00000000
        /*11b8*/ 	.short	0x010a
        /*11ba*/ 	.byte	0x3f
	.zero		1


	//   ....[109]....
        /*11bc*/ 	.word	0x00020cc0
        /*11c0*/ 	.word	0x00000004
        /*11c4*/ 	.word	0x00000000
        /*11c8*/ 	.short	0x010a
        /*11ca*/ 	.byte	0x3f
	.zero		1


	//----- nvinfo : EIATTR_NUM_MBARRIERS
	.align		4
.L_1033:
        /*11cc*/ 	.byte	0x03, 0x38
        /*11ce*/ 	.short	0x0016


	//----- nvinfo : EIATTR_EXIT_INSTR_OFFSETS
	.align		4
        /*11d0*/ 	.byte	0x04, 0x1c
        /*11d2*/ 	.short	(.L_1035 - .L_1034)


	//   ....[0]....
.L_1034:
        /*11d4*/ 	.word	0x0001e760


	//----- nvinfo : EIATTR_MAX_THREADS
	.align		4
.L_1035:
        /*11d8*/ 	.byte	0x04, 0x05
        /*11da*/ 	.short	(.L_1037 - .L_1036)
.L_1036:
        /*11dc*/ 	.word	0x00000180
        /*11e0*/ 	.word	0x00000001
        /*11e4*/ 	.word	0x00000001


	//----- nvinfo : EIATTR_CRS_STACK_SIZE
	.align		4
.L_1037:
        /*11e8*/ 	.byte	0x04, 0x1e
        /*11ea*/ 	.short	(.L_1039 - .L_1038)
.L_1038:
        /*11ec*/ 	.word	0x00000000


	//----- nvinfo : EIATTR_CBANK_PARAM_SIZE
	.align		4
.L_1039:
        /*11f0*/ 	.byte	0x03, 0x19
        /*11f2*/ 	.short	0x0af0


	//----- nvinfo : EIATTR_PARAM_CBANK
	.align		4
        /*11f4*/ 	.byte	0x04, 0x0a
        /*11f6*/ 	.short	(.L_1041 - .L_1040)
	.align		4
.L_1040:
        /*11f8*/ 	.word	index@(.nv.constant0._ZN7cutlass13device_kernelIN5flash11enable_sm90INS1_16FlashAttnFwdSm90INS1_25CollectiveMainloopFwdSm90ILi2EN4cute5tupleIJNS5_1CILi1EEES8_S8_EEENS6_IJNS7_ILi64EEESA_SA_EEELi512ENS_10bfloat16_tEfNS_4arch4Sm90ELb1ELb0ELb0ELb1ELb0ELb1ELb0ELb0ELb0ELb1ELb1ELb0EEENS1_21CollectiveEpilogueFwdINS6_IJSA_NS7_ILi512EEESA_EEES9_SC_SE_Li256ELb1ELb1ELb1ELb0EEENS1_36VarlenDynamicPersistentTileSchedulerILi64ELi64ELi256ELi128ELb1ELb1ELb1ELb1ELb1ELb1EEEEEEEEEvNT_6ParamsE)
        /*11fc*/ 	.short	0x0210
        /*11fe*/ 	.short	0x0af0


	//----- nvinfo : EIATTR_SW_WAR
	.align		4
.L_1041:
        /*1200*/ 	.byte	0x04, 0x36
        /*1202*/ 	.short	(.L_1043 - .L_1042)
.L_1042:
        /*1204*/ 	.word	0x00000008
.L_1043:


//--------------------- .nv.info._ZN7cutlass13device_kernelIN5flash11enable_sm90INS1_16FlashAttnFwdSm90INS1_25CollectiveMainloopFwdSm90ILi2EN4cute5tupleIJNS5_1CILi1EEES8_S8_EEENS6_IJNS7_ILi64EEESA_SA_EEELi512ENS_10bfloat16_tEfNS_4arch4Sm90ELb1ELb0ELb0ELb1ELb0ELb0ELb1ELb0ELb0ELb1ELb1ELb0EEENS1_21CollectiveEpilogueFwdINS6_IJSA_NS7_ILi512EEESA_EEES9_SC_SE_Li256ELb1ELb1ELb1ELb0EEENS1_36VarlenDynamicPersistentTileSchedulerILi64ELi64ELi256ELi128ELb1ELb1ELb1ELb1ELb1ELb1EEEEEEEEEvNT_6ParamsE --------------------------
	.section	.nv.info._ZN7cutlass13device_kernelIN5flash11enable_sm90INS1_16FlashAttnFwdSm90INS1_25CollectiveMainloopFwdSm90ILi2EN4cute5tupleIJNS5_1CILi1EEES8_S8_EEENS6_IJNS7_ILi64EEESA_SA_EEELi512ENS_10bfloat16_tEfNS_4arch4Sm90ELb1ELb0ELb0ELb1ELb0ELb0ELb1ELb0ELb0ELb1ELb1ELb0EEENS1_21CollectiveEpilogueFwdINS6_IJSA_NS7_ILi512EEESA_EEES9_SC_SE_Li256ELb1ELb1ELb1ELb0EEENS1_36VarlenDynamicPersistentTileSchedulerILi64ELi64ELi256ELi128ELb1ELb1ELb1ELb1ELb1ELb1EEEEEEEEEvNT_6ParamsE,"",@"SHT_CUDA_INFO"
	.sectionflags	@""
	.align	4


	//----- nvinfo : EIATTR_CUDA_API_VERSION
	.align		4
        /*0000*/ 	.byte	0x04, 0x37
        /*0002*/ 	.short	(.L_1045 - .L_1044)
.L_1044:
        /*0004*/ 	.word	0x00000082


	//----- nvinfo : EIATTR_KPARAM_INFO
	.align		4
.L_1045:
        /*0008*/ 	.byte	0x04, 0x17
        /*000a*/ 	.short	(.L_1047 - .L_1046)
.L_1046:
        /*000c*/ 	.word	0x00000000
        /*0010*/ 	.short	0x0000
        /*0012*/ 	.short	0x0070
        /*0014*/ 	.byte	0x00, 0xf0, 0x01, 0x2e


	//----- nvinfo : EIATTR_SPARSE_MMA_MASK
	.align		4
.L_1047:
        /*0018*/ 	.byte	0x03, 0x50
        /*001a*/ 	.short	0x0000


	//----- nvinfo : EIATTR_MAXREG_COUNT
	.align		4
        /*001c*/ 	.byte	0x03, 0x1b
        /*001e*/ 	.short	0x00a8


	//----- nvinfo : EIATTR_NUM_BARRIERS
	.align		4
        /*0020*/ 	.byte	0x02, 0x4c
        /*0022*/ 	.byte	0x10
	.zero		1


	//----- nvinfo : EIATTR_EXTERNS
	.align		4
        /*0024*/ 	.byte	0x04, 0x0f
        /*0026*/ 	.short	(.L_1049 - .L_1048)


	//   ....[0]....
	.align		4
.L_1048:
        /*0028*/ 	.word	index@(__assertfail)


	//----- nvinfo : EIATTR_ANNOTATIONS
	.align		4
.L_1049:
        /*002c*/ 	.byte	0x04, 0x55
        /*002e*/ 	.short	(.L_1051 - .L_1050)


	//   ....[0]....
.L_1050:
        /* <DEDUP_REMOVED lines=88> */


	//----- nvinfo : EIATTR_MERCURY_ISA_VERSION
	.align		4
.L_1051:
        /*0598*/ 	.byte	0x03, 0x5f
        /*059a*/ 	.short	0x0101


	//----- nvinfo : EIATTR_UNUSED_LOAD_BYTE_OFFSET
	.align		4
        /*059c*/ 	.byte	0x04, 0x44
        /*059e*/ 	.short	(.L_1053 - .L_1052)


	//   ....[0]....
.L_1052:
        /*05a0*/ 	.word	0x00000a40
        /*05a4*/ 	.word	0x0000fff0


	//   ....[1]....
        /*05a8*/ 	.word	0x0000d7d0
        /*05ac*/ 	.word	0x0000fff0


	//----- nvinfo : EIATTR_INT_WARP_WIDE_INSTR_OFFSETS
	.align		4
.L_1053:
        /*05b0*/ 	.byte	0x04, 0x31
        /*05b2*/ 	.short	(.L_1055 - .L_1054)


	//   ....[0]....
.L_1054:
        /*05b4*/ 	.word	0x00000130


	//   ....[1]....
        /*05b8*/ 	.word	0x00000170


	//   ....[2]....
        /*05bc*/ 	.word	0x000001e0


	//   ....[3]....
        /*05c0*/ 	.word	0x000001f0


	//   ....[4]....
        /*05c4*/ 	.word	0x00013ba0


	//   ....[5]....
        /*05c8*/ 	.word	0x00013c00


	//   ....[6]....
        /*05cc*/ 	.word	0x00019590


	//   ....[7]....
        /*05d0*/ 	.word	0x00019620


	//----- nvinfo : EIATTR_COOP_GROUP_MASK_REGIDS
	.align		4
.L_1055:
        /*05d4*/ 	.byte	0x04, 0x29
        /*05d6*/ 	.short	(.L_1057 - .L_1056)


	//   ....[0]....
.L_1056:
        /*05d8*/ 	.word	0xffffffff


	//   ....[1]....
        /*05dc*/ 	.word	0xffffffff


	//   ....[2]....
        /*05e0*/ 	.word	0xffffffff


	//   ....[3]....
        /*05e4*/ 	.word	0xffffffff


	//   ....[4]....
        /*05e8*/ 	.word	0xffffffff


	//   ....[5]....
        /*05ec*/ 	.word	0xffffffff


	//   ....[6]....
        /*05f0*/ 	.word	0xffffffff


	//   ....[7]....
        /*05f4*/ 	.word	0xffffffff


	//   ....[8]....
        /*05f8*/ 	.word	0xffffffff


	//   ....[9]....
        /*05fc*/ 	.word	0xffffffff


	//   ....[10]....
        /*0600*/ 	.word	0xffffffff


	//   ....[11]....
        /*0604*/ 	.word	0xffffffff


	//   ....[12]....
        /*0608*/ 	.word	0xffffffff


	//   ....[13]....
        /*060c*/ 	.word	0xffffffff


	//   ....[14]....
        /*0610*/ 	.word	0xffffffff


	//   ....[15]....
        /*0614*/ 	.word	0xffffffff


	//   ....[16]....
        /*0618*/ 	.word	0xffffffff


	//   ....[17]....
        /*061c*/ 	.word	0xffffffff


	//   ....[18]....
        /*0620*/ 	.word	0xffffffff


	//   ....[19]....
        /*0624*/ 	.word	0xffffffff


	//   ....[20]....
        /*0628*/ 	.word	0xffffffff


	//   ....[21]....
        /*062c*/ 	.word	0xffffffff


	//   ....[22]....
        /*0630*/ 	.word	0xffffffff


	//   ....[23]....
        /*0634*/ 	.word	0xffffffff


	//   ....[24]....
        /*0638*/ 	.word	0xffffffff


	//   ....[25]....
        /*063c*/ 	.word	0xffffffff


	//   ....[26]....
        /*0640*/ 	.word	0xffffffff


	//   ....[27]....
        /*0644*/ 	.word	0xffffffff


	//   ....[28]....
        /*0648*/ 	.word	0xffffffff


	//   ....[29]....
        /*064c*/ 	.word	0xffffffff


	//   ....[30]....
        /*0650*/ 	.word	0xffffffff


	//   ....[31]....
        /*0654*/ 	.word	0xffffffff


	//   ....[32]....
        /*0658*/ 	.word	0xffffffff


	//   ....[33]....
        /*065c*/ 	.word	0xffffffff


	//   ....[34]....
        /*0660*/ 	.word	0xffffffff


	//   ....[35]....
        /*0664*/ 	.word	0xffffffff


	//   ....[36]....
        /*0668*/ 	.word	0xffffffff


	//   ....[37]....
        /*066c*/ 	.word	0xffffffff


	//   ....[38]....
        /*0670*/ 	.word	0xffffffff


	//   ....[39]....
        /*0674*/ 	.word	0xffffffff


	//   ....[40]....
        /*0678*/ 	.word	0xffffffff


	//   ....[41]....
        /*067c*/ 	.word	0xffffffff


	//   ....[42]....
        /*0680*/ 	.word	0xffffffff


	//   ....[43]....
        /*0684*/ 	.word	0xffffffff


	//   ....[44]....
        /*0688*/ 	.word	0xffffffff


	//   ....[45]....
        /*068c*/ 	.word	0xffffffff


	//   ....[46]....
        /*0690*/ 	.word	0xffffffff


	//   ....[47]....
        /*0694*/ 	.word	0xffffffff


	//   ....[48]....
        /*0698*/ 	.word	0xffffffff


	//   ....[49]....
        /*069c*/ 	.word	0xffffffff


	//   ....[50]....
        /*06a0*/ 	.word	0xffffffff


	//   ....[51]....
        /*06a4*/ 	.word	0xffffffff


	//   ....[52]....
        /*06a8*/ 	.word	0xffffffff


	//   ....[53]....
        /*06ac*/ 	.word	0xffffffff


	//   ....[54]....
        /*06b0*/ 	.word	0xffffffff


	//   ....[55]....
        /*06b4*/ 	.word	0xffffffff


	//   ....[56]....
        /*06b8*/ 	.word	0xffffffff


	//   ....[57]....
        /*06bc*/ 	.word	0xffffffff


	//   ....[58]....
        /*06c0*/ 	.word	0xffffffff


	//   ....[59]....
        /*06c4*/ 	.word	0xffffffff


	//   ....[60]....
        /*06c8*/ 	.word	0xffffffff


	//   ....[61]....
        /*06cc*/ 	.word	0xffffffff


	//   ....[62]....
        /*06d0*/ 	.word	0xffffffff


	//   ....[63]....
        /*06d4*/ 	.word	0xffffffff


	//   ....[64]....
        /*06d8*/ 	.word	0xffffffff


	//   ....[65]....
        /*06dc*/ 	.word	0xffffffff


	//   ....[66]....
        /*06e0*/ 	.word	0xffffffff


	//   ....[67]....
        /*06e4*/ 	.word	0xffffffff


	//   ....[68]....
        /*06e8*/ 	.word	0xffffffff


	//   ....[69]....
        /*06ec*/ 	.word	0xffffffff


	//   ....[70]....
        /*06f0*/ 	.word	0xffffffff


	//   ....[71]....
        /*06f4*/ 	.word	0xffffffff


	//   ....[72]....
        /*06f8*/ 	.word	0xffffffff


	//   ....[73]....
        /*06fc*/ 	.word	0xffffffff


	//   ....[74]....
        /*0700*/ 	.word	0xffffffff


	//   ....[75]....
        /*0704*/ 	.word	0xffffffff


	//   ....[76]....
        /*0708*/ 	.word	0xffffffff


	//   ....[77]....
        /*070c*/ 	.word	0xffffffff


	//   ....[78]....
        /*0710*/ 	.word	0xffffffff


	//   ....[79]....
        /*0714*/ 	.word	0xffffffff


	//   ....[80]....
        /*0718*/ 	.word	0xffffffff


	//   ....[81]....
        /*071c*/ 	.word	0xffffffff


	//   ....[82]....
        /*0720*/ 	.word	0xffffffff


	//   ....[83]....
        /*0724*/ 	.word	0xffffffff


	//   ....[84]....
        /*0728*/ 	.word	0xffffffff


	//   ....[85]....
        /*072c*/ 	.word	0xffffffff


	//   ....[86]....
        /*0730*/ 	.word	0xffffffff


	//   ....[87]....
        /*0734*/ 	.word	0xffffffff


	//   ....[88]....
        /*0738*/ 	.word	0xffffffff


	//   ....[89]....
        /*073c*/ 	.word	0xffffffff


	//   ....[90]....
        /*0740*/ 	.word	0xffffffff


	//   ....[91]....
        /*0744*/ 	.word	0xffffffff


	//   ....[92]....
        /*0748*/ 	.word	0xffffffff


	//   ....[93]....
        /*074c*/ 	.word	0xffffffff


	//   ....[94]....
        /*0750*/ 	.word	0xffffffff


	//   ....[95]....
        /*0754*/ 	.word	0xffffffff


	//   ....[96]....
        /*0758*/ 	.word	0xffffffff


	//   ....[97]....
        /*075c*/ 	.word	0xffffffff


	//   ....[98]....
        /*0760*/ 	.word	0xffffffff


	//   ....[99]....
        /*0764*/ 	.word	0xffffffff


	//   ....[100]....
        /*0768*/ 	.word	0xffffffff


	//   ....[101]....
        /*076c*/ 	.word	0xffffffff


	//   ....[102]....
        /*0770*/ 	.word	0xffffffff


	//   ....[103]....
        /*0774*/ 	.word	0xffffffff


	//   ....[104]....
        /*0778*/ 	.word	0xffffffff


	//   ....[105]....
        /*077c*/ 	.word	0x0500000f


	//   ....[106]....
        /*0780*/ 	.word	0x0500000f


	//   ....[107]....
        /*0784*/ 	.word	0x0500000f


	//   ....[108]....
        /*0788*/ 	.word	0x0500000f


	//   ....[109]....
        /*078c*/ 	.word	0x0500000f


	//   ....[110]....
        /*0790*/ 	.word	0x0500000f


	//   ....[111]....
        /*0794*/ 	.word	0x0500000f


	//   ....[112]....
        /*0798*/ 	.word	0x0500000f


	//   ....[113]....
        /*079c*/ 	.word	0x0500000f


	//   ....[114]....
        /*07a0*/ 	.word	0x0500000f


	//   ....[115]....
        /*07a4*/ 	.word	0x0500000f


	//   ....[116]....
        /*07a8*/ 	.word	0x0500000f


	//   ....[117]....
        /*07ac*/ 	.word	0x0500000f


	//   ....[118]....
        /*07b0*/ 	.word	0x0500000f


	//   ....[119]....
        /*07b4*/ 	.word	0x0500000f


	//   ....[120]....
        /*07b8*/ 	.word	0x0500000f


	//   ....[121]....
        /*07bc*/ 	.word	0x0500000f


	//   ....[122]....
        /*07c0*/ 	.word	0x0500000f


	//   ....[123]....
        /*07c4*/ 	.word	0x0500000f


	//   ....[124]....
        /*07c8*/ 	.word	0x0500000f


	//   ....[125]....
        /*07cc*/ 	.word	0x0500000f


	//   ....[126]....
        /*07d0*/ 	.word	0x0500000f


	//   ....[127]....
        /*07d4*/ 	.word	0x0500000f


	//   ....[128]....
        /*07d8*/ 	.word	0x0500000f


	//   ....[129]....
        /*07dc*/ 	.word	0x0500000f


	//   ....[130]....
        /*07e0*/ 	.word	0x0500000f


	//   ....[131]....
        /*07e4*/ 	.word	0x0500000f


	//   ....[132]....
        /*07e8*/ 	.word	0x0500000f


	//   ....[133]....
        /*07ec*/ 	.word	0x0500000f


	//   ....[134]....
        /*07f0*/ 	.word	0x0500000f


	//   ....[135]....
        /*07f4*/ 	.word	0x0500000f


	//   ....[136]....
        /*07f8*/ 	.word	0x0500000f


	//   ....[137]....
        /*07fc*/ 	.word	0x0500000f


	//   ....[138]....
        /*0800*/ 	.word	0x0500000f


	//   ....[139]....
        /*0804*/ 	.word	0x0500000f


	//   ....[140]....
        /*0808*/ 	.word	0x0500000f


	//----- nvinfo : EIATTR_COOP_GROUP_INSTR_OFFSETS
	.align		4
.L_1057:
        /*080c*/ 	.byte	0x04, 0x28
        /*080e*/ 	.short	(.L_1059 - .L_1058)


	//   ....[0]....
.L_1058:
        /*0810*/ 	.word	0x00000070


	//   ....[1]....
        /*0814*/ 	.word	0x00000140


	//   ....[2]....
        /*0818*/ 	.word	0x00000190


	//   ....[3]....
        /*081c*/ 	.word	0x000003a0


	//   ....[4]....
        /*0820*/ 	.word	0x00000500


	//   ....[5]....
        /*0824*/ 	.word	0x00000620


	//   ....[6]....
        /*0828*/ 	.word	0x00000780


	//   ....[7]....
        /*082c*/ 	.word	0x00001f80


	//   ....[8]....
        /*0830*/ 	.word	0x00003f60


	//   ....[9]....
        /*0834*/ 	.word	0x00004f70


	//   ....[10]....
        /*0838*/ 	.word	0x00005b70


	//   ....[11]....
        /*083c*/ 	.word	0x00005ba0


	//   ....[12]....
        /*0840*/ 	.word	0x00005f60


	//   ....[13]....
        /*0844*/ 	.word	0x000060b0


	//   ....[14]....
        /*0848*/ 	.word	0x00006280


	//   ....[15]....
        /*084c*/ 	.word	0x000063d0


	//   ....[16]....
        /*0850*/ 	.word	0x00006d30


	//   ....[17]....
        /*0854*/ 	.word	0x000079b0


	//   ....[18]....
        /*0858*/ 	.word	0x00008550


	//   ....[19]....
        /*085c*/ 	.word	0x000088a0


	//   ....[20]....
        /*0860*/ 	.word	0x000088d0


	//   ....[21]....
        /*0864*/ 	.word	0x00008b60


	//   ....[22]....
        /*0868*/ 	.word	0x00008c50


	//   ....[23]....
        /*086c*/ 	.word	0x00008d90


	//   ....[24]....
        /*0870*/ 	.word	0x00009f60


	//   ....[25]....
        /*0874*/ 	.word	0x0000abf0


	//   ....[26]....
        /*0878*/ 	.word	0x0000b880


	//   ....[27]....
        /*087c*/ 	.word	0x0000b8b0


	//   ....[28]....
        /*0880*/ 	.word	0x0000bb40


	//   ....[29]....
        /*0884*/ 	.word	0x0000bd10


	//   ....[30]....
        /*0888*/ 	.word	0x0000cc90


	//   ....[31]....
        /*088c*/ 	.word	0x0000ccd0


	//   ....[32]....
        /*0890*/ 	.word	0x0000cd30


	//   ....[33]....
        /*0894*/ 	.word	0x0000cd60


	//   ....[34]....
        /*0898*/ 	.word	0x0000cd90


	//   ....[35]....
        /*089c*/ 	.word	0x0000e510


	//   ....[36]....
        /*08a0*/ 	.word	0x0000e880


	//   ....[37]....
        /*08a4*/ 	.word	0x0000e890


	//   ....[38]....
        /*08a8*/ 	.word	0x0000e8a0


	//   ....[39]....
        /*08ac*/ 	.word	0x0000e8d0


	//   ....[40]....
        /*08b0*/ 	.word	0x0000f520


	//   ....[41]....
        /*08b4*/ 	.word	0x0000f560


	//   ....[42]....
        /*08b8*/ 	.word	0x0000f810


	//   ....[43]....
        /*08bc*/ 	.word	0x0000f830


	//   ....[44]....
        /*08c0*/ 	.word	0x0000ff10


	//   ....[45]....
        /*08c4*/ 	.word	0x0000ff40


	//   ....[46]....
        /*08c8*/ 	.word	0x000107d0


	//   ....[47]....
        /*08cc*/ 	.word	0x000107f0


	//   ....[48]....
        /*08d0*/ 	.word	0x00011ad0


	//   ....[49]....
        /*08d4*/ 	.word	0x00011b10


	//   ....[50]....
        /*08d8*/ 	.word	0x00011d50


	//   ....[51]....
        /*08dc*/ 	.word	0x00011d70


	//   ....[52]....
        /*08e0*/ 	.word	0x00012030


	//   ....[53]....
        /*08e4*/ 	.word	0x00012240


	//   ....[54]....
        /*08e8*/ 	.word	0x00012270


	//   ....[55]....
        /*08ec*/ 	.word	0x000122a0


	//   ....[56]....
        /*08f0*/ 	.word	0x000122d0


	//   ....[57]....
        /*08f4*/ 	.word	0x00012300


	//   ....[58]....
        /*08f8*/ 	.word	0x00012330


	//   ....[59]....
        /*08fc*/ 	.word	0x000124d0


	//   ....[60]....
        /*0900*/ 	.word	0x00012500


	//   ....[61]....
        /*0904*/ 	.word	0x00012530


	//   ....[62]....
        /*0908*/ 	.word	0x00012560


	//   ....[63]....
        /*090c*/ 	.word	0x00012590


	//   ....[64]....
        /*0910*/ 	.word	0x000125c0


	//   ....[65]....
        /*0914*/ 	.word	0x00012660


	//   ....[66]....
        /*0918*/ 	.word	0x00012690


	//   ....[67]....
        /*091c*/ 	.word	0x000126a0


	//   ....[68]....
        /*0920*/ 	.word	0x000126d0


	//   ....[69]....
        /*0924*/ 	.word	0x00014180


	//   ....[70]....
        /*0928*/ 	.word	0x00014c10


	//   ....[71]....
        /*092c*/ 	.word	0x00014c40


	//   ....[72]....
        /*0930*/ 	.word	0x00014c60


	//   ....[73]....
        /*0934*/ 	.word	0x00014d10


	//   ....[74]....
        /*0938*/ 	.word	0x00014da0


	//   ....[75]....
        /*093c*/ 	.word	0x00014dc0


	//   ....[76]....
        /*0940*/ 	.word	0x00014e50


	//   ....[77]....
        /*0944*/ 	.word	0x00014e60


	//   ....[78]....
        /*0948*/ 	.word	0x000157f0


	//   ....[79]....
        /*094c*/ 	.word	0x00015880


	//   ....[80]....
        /*0950*/ 	.word	0x000158d0


	//   ....[81]....
        /*0954*/ 	.word	0x00015a00


	//   ....[82]....
        /*0958*/ 	.word	0x00015b70


	//   ....[83]....
        /*095c*/ 	.word	0x00015b80


	//   ....[84]....
        /*0960*/ 	.word	0x00015ce0


	//   ....[85]....
        /*0964*/ 	.word	0x00015cf0


	//   ....[86]....
        /*0968*/ 	.word	0x000198a0


	//   ....[87]....
        /*096c*/ 	.word	0x000198d0


	//   ....[88]....
        /*0970*/ 	.word	0x00019930


	//   ....[89]....
        /*0974*/ 	.word	0x00019960


	//   ....[90]....
        /*0978*/ 	.word	0x00019990


	//   ....[91]....
        /*097c*/ 	.word	0x000199c0


	//   ....[92]....
        /*0980*/ 	.word	0x000199f0


	//   ....[93]....
        /*0984*/ 	.word	0x00019a20


	//   ....[94]....
        /*0988*/ 	.word	0x00019be0


	//   ....[95]....
        /*098c*/ 	.word	0x00019c10


	//   ....[96]....
        /*0990*/ 	.word	0x00019c40


	//   ....[97]....
        /*0994*/ 	.word	0x00019c70


	//   ....[98]....
        /*0998*/ 	.word	0x00019ca0


	//   ....[99]....
        /*099c*/ 	.word	0x00019cd0


	//   ....[100]....
        /*09a0*/ 	.word	0x00019da0


	//   ....[101]....
        /*09a4*/ 	.word	0x00019dc0


	//   ....[102]....
        /*09a8*/ 	.word	0x00019dd0


	//   ....[103]....
        /*09ac*/ 	.word	0x00019e50


	//   ....[104]....
        /*09b0*/ 	.word	0x0001a990


	//   ....[105]....
        /*09b4*/ 	.word	0x0001af50


	//   ....[106]....
        /*09b8*/ 	.word	0x0001b0d0


	//   ....[107]....
        /*09bc*/ 	.word	0x0001b130


	//   ....[108]....
        /*09c0*/ 	.word	0x0001b1c0


	//   ....[109]....
        /*09c4*/ 	.word	0x0001b210


	//   ....[110]....
        /*09c8*/ 	.word	0x0001b370


	//   ....[111]....
        /*09cc*/ 	.word	0x0001b410


	//   ....[112]....
        /*09d0*/ 	.word	0x0001b4c0


	//   ....[113]....
        /*09d4*/ 	.word	0x0001b5a0


	//   ....[114]....
        /*09d8*/ 	.word	0x0001b760


	//   ....[115]....
        /*09dc*/ 	.word	0x0001b840


	//   ....[116]....
        /*09e0*/ 	.word	0x0001bad0


	//   ....[117]....
        /*09e4*/ 	.word	0x0001bbd0


	//   ....[118]....
        /*09e8*/ 	.word	0x0001bda0


	//   ....[119]....
        /*09ec*/ 	.word	0x0001be60


	//   ....[120]....
        /*09f0*/ 	.word	0x0001c080


	//   ....[121]....
        /*09f4*/ 	.word	0x0001c0d0


	//   ....[122]....
        /*09f8*/ 	.word	0x0001c400


	//   ....[123]....
        /*09fc*/ 	.word	0x0001c4a0


	//   ....[124]....
        /*0a00*/ 	.word	0x0001c630


	//   ....[125]....
        /*0a04*/ 	.word	0x0001c6b0


	//   ....[126]....
        /*0a08*/ 	.word	0x0001c730


	//   ....[127]....
        /*0a0c*/ 	.word	0x0001c7b0


	//   ....[128]....
        /*0a10*/ 	.word	0x0001c830


	//   ....[129]....
        /*0a14*/ 	.word	0x0001c8c0


	//   ....[130]....
        /*0a18*/ 	.word	0x0001c960


	//   ....[131]....
        /*0a1c*/ 	.word	0x0001ca10


	//   ....[132]....
        /*0a20*/ 	.word	0x0001ca90


	//   ....[133]....
        /*0a24*/ 	.word	0x0001cb10


	//   ....[134]....
        /*0a28*/ 	.word	0x0001cb90


	//   ....[135]....
        /*0a2c*/ 	.word	0x0001cc20


	//   ....[136]....
        /*0a30*/ 	.word	0x0001cca0


	//   ....[137]....
        /*0a34*/ 	.word	0x0001cd50


	//   ....[138]....
        /*0a38*/ 	.word	0x0001cda0


	//   ....[139]....
        /*0a3c*/ 	.word	0x0001ce60


	//   ....[140]....
        /*0a40*/ 	.word	0x0001cf90


	//----- nvinfo : EIATTR_REG_RECONFIG
	.align		4
.L_1059:
        /*0a44*/ 	.byte	0x01, 0x54
	.zero		2


	//----- nvinfo : EIATTR_SYSCALL_OFFSETS
	.align		4
        /*0a48*/ 	.byte	0x04, 0x46
        /*0a4a*/ 	.short	(.L_1061 - .L_1060)


	//   ....[0]....
.L_1060:
        /*0a4c*/ 	.word	0x00004110


	//   ....[1]....
        /*0a50*/ 	.word	0x00013da0


	//   ....[2]....
        /*0a54*/ 	.word	0x00013ef0


	//   ....[3]....
        /*0a58*/ 	.word	0x00013ff0


	//   ....[4]....
        /*0a5c*/ 	.word	0x00014830


	//   ....[5]....
        /*0a60*/ 	.word	0x00015170


	//----- nvinfo : EIATTR_MBARRIER_INSTR_OFFSETS
	.align		4
.L_1061:
        /*0a64*/ 	.byte	0x04, 0x39
        /*0a66*/ 	.short	(.L_1063 - .L_1062)


	//   ....[0]....
.L_1062:
        /*0a68*/ 	.word	0x00000280
        /*0a6c*/ 	.word	0x000000ff
        /*0a70*/ 	.word	0x00038800
        /*0a74*/ 	.short	0x0100
        /*0a76*/ 	.byte	0x08
	.zero		1


	//   ....[1]....
        /*0a78*/ 	.word	0x00000290
        /*0a7c*/ 	.word	0x000000ff
        /*0a80*/ 	.word	0x00038810
        /*0a84*/ 	.short	0x0100
        /*0a86*/ 	.byte	0x08
	.zero		1


	//   ....[2]....
        /*0a88*/ 	.word	0x000002a0
        /*0a8c*/ 	.word	0x000000ff
        /*0a90*/ 	.word	0x00038820
        /*0a94*/ 	.short	0x0100
        /*0a96*/ 	.byte	0x08
	.zero		1


	//   ....[3]....
        /*0a98*/ 	.word	0x00000350
        /*0a9c*/ 	.word	0x000000ff
        /*0aa0*/ 	.word	0x00038830
        /*0aa4*/ 	.short	0x0100
        /*0aa6*/ 	.byte	0x06
	.zero		1


	//   ....[4]....
        /*0aa8*/ 	.word	0x00000360
        /*0aac*/ 	.word	0x000000ff
        /*0ab0*/ 	.word	0x00038840
        /*0ab4*/ 	.short	0x0100
        /*0ab6*/ 	.byte	0x06
	.zero		1


	//   ....[5]....
        /*0ab8*/ 	.word	0x00000370
        /*0abc*/ 	.word	0x000000ff
        /*0ac0*/ 	.word	0x00038838
        /*0ac4*/ 	.short	0x0100
        /*0ac6*/ 	.byte	0x06
	.zero		1


	//   ....[6]....
        /*0ac8*/ 	.word	0x00000380
        /*0acc*/ 	.word	0x000000ff
        /*0ad0*/ 	.word	0x00038848
        /*0ad4*/ 	.short	0x0100
        /*0ad6*/ 	.byte	0x06
	.zero		1


	//   ....[7]....
        /*0ad8*/ 	.word	0x000004b0
        /*0adc*/ 	.word	0x000000ff
        /*0ae0*/ 	.word	0x00038850
        /*0ae4*/ 	.short	0x0100
        /*0ae6*/ 	.byte	0x08
	.zero		1


	//   ....[8]....
        /*0ae8*/ 	.word	0x000004c0
        /*0aec*/ 	.word	0x000000ff
        /*0af0*/ 	.word	0x00038860
        /*0af4*/ 	.short	0x0100
        /*0af6*/ 	.byte	0x08
	.zero		1


	//   ....[9]....
        /*0af8*/ 	.word	0x000004d0
        /*0afc*/ 	.word	0x000000ff
        /*0b00*/ 	.word	0x00038858
        /*0b04*/ 	.short	0x0100
        /*0b06*/ 	.byte	0x08
	.zero		1


	//   ....[10]....
        /*0b08*/ 	.word	0x000004e0
        /*0b0c*/ 	.word	0x000000ff
        /*0b10*/ 	.word	0x00038868
        /*0b14*/ 	.short	0x0100
        /*0b16*/ 	.byte	0x08
	.zero		1


	//   ....[11]....
        /*0b18*/ 	.word	0x000005d0
        /*0b1c*/ 	.word	0x000000ff
        /*0b20*/ 	.word	0x00038870
        /*0b24*/ 	.short	0x0100
        /*0b26*/ 	.byte	0x06
	.zero		1


	//   ....[12]....
        /*0b28*/ 	.word	0x000005e0
        /*0b2c*/ 	.word	0x000000ff
        /*0b30*/ 	.word	0x00038880
        /*0b34*/ 	.short	0x0100
        /*0b36*/ 	.byte	0x06
	.zero		1


	//   ....[13]....
        /*0b38*/ 	.word	0x000005f0
        /*0b3c*/ 	.word	0x000000ff
        /*0b40*/ 	.word	0x00038878
        /*0b44*/ 	.short	0x0100
        /*0b46*/ 	.byte	0x06
	.zero		1


	//   ....[14]....
        /*0b48*/ 	.word	0x00000600
        /*0b4c*/ 	.word	0x000000ff
        /*0b50*/ 	.word	0x00038888
        /*0b54*/ 	.short	0x0100
        /*0b56*/ 	.byte	0x06
	.zero		1


	//   ....[15]....
        /*0b58*/ 	.word	0x00000730
        /*0b5c*/ 	.word	0x000000ff
        /*0b60*/ 	.word	0x00038890
        /*0b64*/ 	.short	0x0100
        /*0b66*/ 	.byte	0x08
	.zero		1


	//   ....[16]....
        /*0b68*/ 	.word	0x00000740
        /*0b6c*/ 	.word	0x000000ff
        /*0b70*/ 	.word	0x000388a0
        /*0b74*/ 	.short	0x0100
        /*0b76*/ 	.byte	0x08
	.zero		1


	//   ....[17]....
        /*0b78*/ 	.word	0x00000750
        /*0b7c*/ 	.word	0x000000ff
        /*0b80*/ 	.word	0x00038898
        /*0b84*/ 	.short	0x0100
        /*0b86*/ 	.byte	0x08
	.zero		1


	//   ....[18]....
        /*0b88*/ 	.word	0x00000760
        /*0b8c*/ 	.word	0x000000ff
        /*0b90*/ 	.word	0x000388a8
        /*0b94*/ 	.short	0x0100
        /*0b96*/ 	.byte	0x08
	.zero		1


	//   ....[19]....
        /*0b98*/ 	.word	0x00000890
        /*0b9c*/ 	.word	0x000000ff
        /*0ba0*/ 	.word	0x000388b0
        /*0ba4*/ 	.short	0x0100
        /*0ba6*/ 	.byte	0x08
	.zero		1


	//   ....[20]....
        /*0ba8*/ 	.word	0x000008a0
        /*0bac*/ 	.word	0x000000ff
        /*0bb0*/ 	.word	0x000388c0
        /*0bb4*/ 	.short	0x0100
        /*0bb6*/ 	.byte	0x08
	.zero		1


	//   ....[21]....
        /*0bb8*/ 	.word	0x000008b0
        /*0bbc*/ 	.word	0x000000ff
        /*0bc0*/ 	.word	0x000388b8
        /*0bc4*/ 	.short	0x0100
        /*0bc6*/ 	.byte	0x08
	.zero		1


	//   ....[22]....
        /*0bc8*/ 	.word	0x000008c0
        /*0bcc*/ 	.word	0x000000ff
        /*0bd0*/ 	.word	0x000388c8
        /*0bd4*/ 	.short	0x0100
        /*0bd6*/ 	.byte	0x08
	.zero		1


	//   ....[23]....
        /*0bd8*/ 	.word	0x00002350
        /*0bdc*/ 	.word	0x00000004
        /*0be0*/ 	.word	0x00000000
        /*0be4*/ 	.short	0x0101
        /*0be6*/ 	.byte	0x3f
	.zero		1


	//   ....[24]....
        /*0be8*/ 	.word	0x00002e40
        /*0bec*/ 	.word	0x00000004
        /*0bf0*/ 	.word	0x00000000
        /*0bf4*/ 	.short	0x0101
        /*0bf6*/ 	.byte	0x3f
	.zero		1


	//   ....[25]....
        /*0bf8*/ 	.word	0x000041c0
        /*0bfc*/ 	.word	0x00000010
        /*0c00*/ 	.word	0x00038800
        /*0c04*/ 	.short	0x010a
        /*0c06*/ 	.byte	0x3f
	.zero		1


	//   ....[26]....
        /*0c08*/ 	.word	0x00004230
        /*0c0c*/ 	.word	0x00000009
        /*0c10*/ 	.word	0x00038830
        /*0c14*/ 	.short	0x010a
        /*0c16*/ 	.byte	0x3f
	.zero		1


	//   ....[27]....
        /*0c18*/ 	.word	0x000042a0
        /*0c1c*/ 	.word	0x00000009
        /*0c20*/ 	.word	0x00038830
        /*0c24*/ 	.short	0x010a
        /*0c26*/ 	.byte	0x3f
	.zero		1


	//   ....[28]....
        /*0c28*/ 	.word	0x00004520
        /*0c2c*/ 	.word	0x00000010
        /*0c30*/ 	.word	0x00038810
        /*0c34*/ 	.short	0x010a
        /*0c36*/ 	.byte	0x3f
	.zero		1


	//   ....[29]....
        /*0c38*/ 	.word	0x00004560
        /*0c3c*/ 	.word	0x00000009
        /*0c40*/ 	.word	0x00038850
        /*0c44*/ 	.short	0x010a
        /*0c46*/ 	.byte	0x3f
	.zero		1


	//   ....[30]....
        /*0c48*/ 	.word	0x00004630
        /*0c4c*/ 	.word	0x00000009
        /*0c50*/ 	.word	0x00038850
        /*0c54*/ 	.short	0x010a
        /*0c56*/ 	.byte	0x3f
	.zero		1


	//   ....[31]....
        /*0c58*/ 	.word	0x00006610
        /*0c5c*/ 	.word	0x00000007
        /*0c60*/ 	.word	0x00000000
        /*0c64*/ 	.short	0x0101
        /*0c66*/ 	.byte	0x3f
	.zero		1


	//   ....[32]....
        /*0c68*/ 	.word	0x00006d50
        /*0c6c*/ 	.word	0x00000009
        /*0c70*/ 	.word	0x00000000
        /*0c74*/ 	.short	0x0101
        /*0c76*/ 	.byte	0x3f
	.zero		1


	//   ....[33]....
        /*0c78*/ 	.word	0x00006e60
        /*0c7c*/ 	.word	0x00000009
        /*0c80*/ 	.word	0x00038830
        /*0c84*/ 	.short	0x010a
        /*0c86*/ 	.byte	0x3f
	.zero		1


	//   ....[34]....
        /*0c88*/ 	.word	0x00006eb0
        /*0c8c*/ 	.word	0x00000009
        /*0c90*/ 	.word	0x00038830
        /*0c94*/ 	.short	0x010a
        /*0c96*/ 	.byte	0x3f
	.zero		1


	//   ....[35]....
        /*0c98*/ 	.word	0x00007030
        /*0c9c*/ 	.word	0x00000009
        /*0ca0*/ 	.word	0x00038850
        /*0ca4*/ 	.short	0x010a
        /*0ca6*/ 	.byte	0x3f
	.zero		1


	//   ....[36]....
        /*0ca8*/ 	.word	0x00007070
        /*0cac*/ 	.word	0x00000009
        /*0cb0*/ 	.word	0x00038850
        /*0cb4*/ 	.short	0x010a
        /*0cb6*/ 	.byte	0x3f
	.zero		1


	//   ....[37]....
        /*0cb8*/ 	.word	0x00008fa0
        /*0cbc*/ 	.word	0x0000000b
        /*0cc0*/ 	.word	0x00000000
        /*0cc4*/ 	.short	0x0101
        /*0cc6*/ 	.byte	0x3f
	.zero		1


	//   ....[38]....
        /*0cc8*/ 	.word	0x00009f80
        /*0ccc*/ 	.word	0x00000009
        /*0cd0*/ 	.word	0x00000000
        /*0cd4*/ 	.short	0x0101
        /*0cd6*/ 	.byte	0x3f
	.zero		1


	//   ....[39]....
        /*0cd8*/ 	.word	0x0000a0c0
        /*0cdc*/ 	.word	0x00000009
        /*0ce0*/ 	.word	0x00038830
        /*0ce4*/ 	.short	0x010a
        /*0ce6*/ 	.byte	0x3f
	.zero		1


	//   ....[40]....
        /*0ce8*/ 	.word	0x0000a110
        /*0cec*/ 	.word	0x00000009
        /*0cf0*/ 	.word	0x00038830
        /*0cf4*/ 	.short	0x010a
        /*0cf6*/ 	.byte	0x3f
	.zero		1


	//   ....[41]....
        /*0cf8*/ 	.word	0x0000a290
        /*0cfc*/ 	.word	0x00000009
        /*0d00*/ 	.word	0x00038850
        /*0d04*/ 	.short	0x010a
        /*0d06*/ 	.byte	0x3f
	.zero		1


	//   ....[42]....
        /*0d08*/ 	.word	0x0000a2d0
        /*0d0c*/ 	.word	0x00000009
        /*0d10*/ 	.word	0x00038850
        /*0d14*/ 	.short	0x010a
        /*0d16*/ 	.byte	0x3f
	.zero		1


	//   ....[43]....
        /*0d18*/ 	.word	0x0000c020
        /*0d1c*/ 	.word	0x000000a3
        /*0d20*/ 	.word	0x00000000
        /*0d24*/ 	.short	0x0101
        /*0d26*/ 	.byte	0x3f
	.zero		1


	//   ....[44]....
        /*0d28*/ 	.word	0x0000ccb0
        /*0d2c*/ 	.word	0x00000009
        /*0d30*/ 	.word	0x00000000
        /*0d34*/ 	.short	0x0101
        /*0d36*/ 	.byte	0x3f
	.zero		1


	//   ....[45]....
        /*0d38*/ 	.word	0x0000f550
        /*0d3c*/ 	.word	0x00000008
        /*0d40*/ 	.word	0x00000000
        /*0d44*/ 	.short	0x0101
        /*0d46*/ 	.byte	0x3f
	.zero		1


	//   ....[46]....
        /*0d48*/ 	.word	0x0000fe40
        /*0d4c*/ 	.word	0x00000008
        /*0d50*/ 	.word	0x00000000
        /*0d54*/ 	.short	0x0101
        /*0d56*/ 	.byte	0x3f
	.zero		1


	//   ....[47]....
        /*0d58*/ 	.word	0x000143e0
        /*0d5c*/ 	.word	0x00000000
        /*0d60*/ 	.word	0x00038840
        /*0d64*/ 	.short	0x010a
        /*0d66*/ 	.byte	0x3f
	.zero		1


	//   ....[48]....
        /*0d68*/ 	.word	0x00014f20
        /*0d6c*/ 	.word	0x00000012
        /*0d70*/ 	.word	0x00038800
        /*0d74*/ 	.short	0x0107
        /*0d76*/ 	.byte	0x3f
	.zero		1


	//   ....[49]....
        /*0d78*/ 	.word	0x00014fc0
        /*0d7c*/ 	.word	0x00000012
        /*0d80*/ 	.word	0x00038800
        /*0d84*/ 	.short	0x0101
        /*0d86*/ 	.byte	0x3f
	.zero		1


	//   ....[50]....
        /*0d88*/ 	.word	0x00015ef0
        /*0d8c*/ 	.word	0x00000012
        /*0d90*/ 	.word	0x00038810
        /*0d94*/ 	.short	0x0107
        /*0d96*/ 	.byte	0x3f
	.zero		1


	//   ....[51]....
        /*0d98*/ 	.word	0x00015ff0
        /*0d9c*/ 	.word	0x00000012
        /*0da0*/ 	.word	0x00038810
        /*0da4*/ 	.short	0x0101
        /*0da6*/ 	.byte	0x3f
	.zero		1


	//   ....[52]....
        /*0da8*/ 	.word	0x00016010
        /*0dac*/ 	.word	0x00000012
        /*0db0*/ 	.word	0x00038820
        /*0db4*/ 	.short	0x010a
        /*0db6*/ 	.byte	0x3f
	.zero		1


	//   ....[53]....
        /*0db8*/ 	.word	0x000160f0
        /*0dbc*/ 	.word	0x00000000
        /*0dc0*/ 	.word	0x00038860
        /*0dc4*/ 	.short	0x010a
        /*0dc6*/ 	.byte	0x3f
	.zero		1


	//   ....[54]....
        /*0dc8*/ 	.word	0x00016d80
        /*0dcc*/ 	.word	0x00000003
        /*0dd0*/ 	.word	0x00038840
        /*0dd4*/ 	.short	0x010a
        /*0dd6*/ 	.byte	0x3f
	.zero		1


	//   ....[55]....
        /*0dd8*/ 	.word	0x00016fe0
        /*0ddc*/ 	.word	0x00000003
        /*0de0*/ 	.word	0x00038860
        /*0de4*/ 	.short	0x010a
        /*0de6*/ 	.byte	0x3f
	.zero		1


	//   ....[56]....
        /*0de8*/ 	.word	0x00017ba0
        /*0dec*/ 	.word	0x00000004
        /*0df0*/ 	.word	0x00038840
        /*0df4*/ 	.short	0x010a
        /*0df6*/ 	.byte	0x3f
	.zero		1


	//   ....[57]....
        /*0df8*/ 	.word	0x00017df0
        /*0dfc*/ 	.word	0x00000004
        /*0e00*/ 	.word	0x00038860
        /*0e04*/ 	.short	0x010a
        /*0e06*/ 	.byte	0x3f
	.zero		1


	//   ....[58]....
        /*0e08*/ 	.word	0x00018930
        /*0e0c*/ 	.word	0x00000004
        /*0e10*/ 	.word	0x00038840
        /*0e14*/ 	.short	0x010a
        /*0e16*/ 	.byte	0x3f
	.zero		1


	//   ....[59]....
        /*0e18*/ 	.word	0x00018b90
        /*0e1c*/ 	.word	0x00000004
        /*0e20*/ 	.word	0x00038860
        /*0e24*/ 	.short	0x010a
        /*0e26*/ 	.byte	0x3f
	.zero		1


	//   ....[60]....
        /*0e28*/ 	.word	0x0001a910
        /*0e2c*/ 	.word	0x00000000
        /*0e30*/ 	.word	0x00038820
        /*0e34*/ 	.short	0x010a
        /*0e36*/ 	.byte	0x3f
	.zero		1


	//   ....[61]....
        /*0e38*/ 	.word	0x0001aad0
        /*0e3c*/ 	.word	0x00000006
        /*0e40*/ 	.word	0x00000000
        /*0e44*/ 	.short	0x010a
        /*0e46*/ 	.byte	0x3f
	.zero		1


	//   ....[62]....
        /*0e48*/ 	.word	0x0001ab40
        /*0e4c*/ 	.word	0x00000007
        /*0e50*/ 	.word	0x00000000
        /*0e54*/ 	.short	0x010a
        /*0e56*/ 	.byte	0x3f
	.zero		1


	//   ....[63]....
        /*0e58*/ 	.word	0x0001abb0
        /*0e5c*/ 	.word	0x00000004
        /*0e60*/ 	.word	0x00000000
        /*0e64*/ 	.short	0x010a
        /*0e66*/ 	.byte	0x3f
	.zero		1


	//   ....[64]....
        /*0e68*/ 	.word	0x0001abe0
        /*0e6c*/ 	.word	0x00000003
        /*0e70*/ 	.word	0x00000000
        /*0e74*/ 	.short	0x010a
        /*0e76*/ 	.byte	0x3f
	.zero		1


	//   ....[65]....
        /*0e78*/ 	.word	0x0001ac40
        /*0e7c*/ 	.word	0x00000010
        /*0e80*/ 	.word	0x00038800
        /*0e84*/ 	.short	0x010a
        /*0e86*/ 	.byte	0x3f
	.zero		1


	//   ....[66]....
        /*0e88*/ 	.word	0x0001ac90
        /*0e8c*/ 	.word	0x00000009
        /*0e90*/ 	.word	0x00038830
        /*0e94*/ 	.short	0x010a
        /*0e96*/ 	.byte	0x3f
	.zero		1


	//   ....[67]....
        /*0e98*/ 	.word	0x0001ace0
        /*0e9c*/ 	.word	0x00000010
        /*0ea0*/ 	.word	0x00038810
        /*0ea4*/ 	.short	0x010a
        /*0ea6*/ 	.byte	0x3f
	.zero		1


	//   ....[68]....
        /*0ea8*/ 	.word	0x0001ad30
        /*0eac*/ 	.word	0x00000009
        /*0eb0*/ 	.word	0x00038850
        /*0eb4*/ 	.short	0x010a
        /*0eb6*/ 	.byte	0x3f
	.zero		1


	//   ....[69]....
        /*0eb8*/ 	.word	0x0001ad80
        /*0ebc*/ 	.word	0x00000009
        /*0ec0*/ 	.word	0x00038830
        /*0ec4*/ 	.short	0x010a
        /*0ec6*/ 	.byte	0x3f
	.zero		1


	//   ....[70]....
        /*0ec8*/ 	.word	0x0001add0
        /*0ecc*/ 	.word	0x00000009
        /*0ed0*/ 	.word	0x00038850
        /*0ed4*/ 	.short	0x010a
        /*0ed6*/ 	.byte	0x3f
	.zero		1


	//   ....[71]....
        /*0ed8*/ 	.word	0x0001ae20
        /*0edc*/ 	.word	0x00000009
        /*0ee0*/ 	.word	0x00038830
        /*0ee4*/ 	.short	0x010a
        /*0ee6*/ 	.byte	0x3f
	.zero		1


	//   ....[72]....
        /*0ee8*/ 	.word	0x0001ae70
        /*0eec*/ 	.word	0x00000009
        /*0ef0*/ 	.word	0x00038850
        /*0ef4*/ 	.short	0x010a
        /*0ef6*/ 	.byte	0x3f
	.zero		1


	//   ....[73]....
        /*0ef8*/ 	.word	0x0001b010
        /*0efc*/ 	.word	0x00000000
        /*0f00*/ 	.word	0x00038840
        /*0f04*/ 	.short	0x010a
        /*0f06*/ 	.byte	0x3f
	.zero		1


	//   ....[74]....
        /*0f08*/ 	.word	0x0001c110
        /*0f0c*/ 	.word	0x00000012
        /*0f10*/ 	.word	0x00038820
        /*0f14*/ 	.short	0x010a
        /*0f16*/ 	.byte	0x3f
	.zero		1


	//   ....[75]....
        /*0f18*/ 	.word	0x0001c160
        /*0f1c*/ 	.word	0x00000000
        /*0f20*/ 	.word	0x00038860
        /*0f24*/ 	.short	0x010a
        /*0f26*/ 	.byte	0x3f
	.zero		1


	//   ....[76]....
        /*0f28*/ 	.word	0x0001c1b0
        /*0f2c*/ 	.word	0x00000003
        /*0f30*/ 	.word	0x00038840
        /*0f34*/ 	.short	0x010a
        /*0f36*/ 	.byte	0x3f
	.zero		1


	//   ....[77]....
        /*0f38*/ 	.word	0x0001c200
        /*0f3c*/ 	.word	0x00000003
        /*0f40*/ 	.word	0x00038860
        /*0f44*/ 	.short	0x010a
        /*0f46*/ 	.byte	0x3f
	.zero		1


	//   ....[78]....
        /*0f48*/ 	.word	0x0001c250
        /*0f4c*/ 	.word	0x00000004
        /*0f50*/ 	.word	0x00038840
        /*0f54*/ 	.short	0x010a
        /*0f56*/ 	.byte	0x3f
	.zero		1


	//   ....[79]....
        /*0f58*/ 	.word	0x0001c2a0
        /*0f5c*/ 	.word	0x00000004
        /*0f60*/ 	.word	0x00038860
        /*0f64*/ 	.short	0x010a
        /*0f66*/ 	.byte	0x3f
	.zero		1


	//   ....[80]....
        /*0f68*/ 	.word	0x0001c2f0
        /*0f6c*/ 	.word	0x00000004
        /*0f70*/ 	.word	0x00038840
        /*0f74*/ 	.short	0x010a
        /*0f76*/ 	.byte	0x3f
	.zero		1


	//   ....[81]....
        /*0f78*/ 	.word	0x0001c340
        /*0f7c*/ 	.word	0x00000004
        /*0f80*/ 	.word	0x00038860
        /*0f84*/ 	.short	0x010a
        /*0f86*/ 	.byte	0x3f
	.zero		1


	//   ....[82]....
        /*0f88*/ 	.word	0x0001ceb0
        /*0f8c*/ 	.word	0x00000000
        /*0f90*/ 	.word	0x00038820
        /*0f94*/ 	.short	0x010a
        /*0f96*/ 	.byte	0x3f
	.zero		1


	//   ....[83]....
        /*0f98*/ 	.word	0x0001d050
        /*0f9c*/ 	.word	0x00000006
        /*0fa0*/ 	.word	0x00000000
        /*0fa4*/ 	.short	0x010a
        /*0fa6*/ 	.byte	0x3f
	.zero		1


	//   ....[84]....
        /*0fa8*/ 	.word	0x0001d0a0
        /*0fac*/ 	.word	0x00000007
        /*0fb0*/ 	.word	0x00000000
        /*0fb4*/ 	.short	0x010a
        /*0fb6*/ 	.byte	0x3f
	.zero		1


	//   ....[85]....
        /*0fb8*/ 	.word	0x0001d0f0
        /*0fbc*/ 	.word	0x00000004
        /*0fc0*/ 	.word	0x00000000
        /*0fc4*/ 	.short	0x010a
        /*0fc6*/ 	.byte	0x3f
	.zero		1


	//----- nvinfo : EIATTR_NUM_MBARRIERS
	.align		4
.L_1063:
        /*0fc8*/ 	.byte	0x03, 0x38
        /*0fca*/ 	.short	0x0017


	//----- nvinfo : EIATTR_EXIT_INSTR_OFFSETS
	.align		4
        /*0fcc*/ 	.byte	0x04, 0x1c
        /*0fce*/ 	.short	(.L_1065 - .L_1064)


	//   ....[0]....
.L_1064:
        /*0fd0*/ 	.word	0x00000a70


	//   ....[1]....
        /*0fd4*/ 	.word	0x00011fd0


	//   ....[2]....
        /*0fd8*/ 	.word	0x0001ac30


	//----- nvinfo : EIATTR_MAX_THREADS
	.align		4
.L_1065:
        /*0fdc*/ 	.byte	0x04, 0x05
        /*0fde*/ 	.short	(.L_1067 - .L_1066)
.L_1066:
        /*0fe0*/ 	.word	0x00000180
        /*0fe4*/ 	.word	0x00000001
        /*0fe8*/ 	.word	0x00000001


	//----- nvinfo : EIATTR_CRS_STACK_SIZE
	.align		4
.L_1067:
        /*0fec*/ 	.byte	0x04, 0x1e
        /*0fee*/ 	.short	(.L_1069 - .L_1068)
.L_1068:
        /*0ff0*/ 	.word	0x00000000


	//----- nvinfo : EIATTR_CBANK_PARAM_SIZE
	.align		4
.L_1069:
        /*0ff4*/ 	.byte	0x03, 0x19
        /*0ff6*/ 	.short	0x0bf0


	//----- nvinfo : EIATTR_PARAM_CBANK
	.align		4
        /*0ff8*/ 	.byte	0x04, 0x0a
        /*0ffa*/ 	.short	(.L_1071 - .L_1070)
	.align		4
.L_1070:
        /*0ffc*/ 	.word	index@(.nv.constant0._ZN7cutlass13device_kernelIN5flash11enable_sm90INS1_16FlashAttnFwdSm90INS1_25CollectiveMainloopFwdSm90ILi2EN4cute5tupleIJNS5_1CILi1EEES8_S8_EEENS6_IJNS7_ILi64EEESA_SA_EEELi512ENS_10bfloat16_tEfNS_4arch4Sm90ELb1ELb0ELb0ELb1ELb0ELb0ELb1ELb0ELb0ELb1ELb1ELb0EEENS1_21CollectiveEpilogueFwdINS6_IJSA_NS7_ILi512EEESA_EEES9_SC_SE_Li256ELb1ELb1ELb1ELb0EEENS1_36VarlenDynamicPersistentTileSchedulerILi64ELi64ELi256ELi128ELb1ELb1ELb1ELb1ELb1ELb1EEEEEEEEEvNT_6ParamsE)
        /*1000*/ 	.short	0x0210
        /*1002*/ 	.short	0x0bf0


	//----- nvinfo : EIATTR_SW_WAR
	.align		4
.L_1071:
        /*1004*/ 	.byte	0x04, 0x36
        /*1006*/ 	.short	(.L_1073 - .L_1072)
.L_1072:
        /*1008*/ 	.word	0x00000008
.L_1073:


//--------------------- .nv.info._ZN7cutlass13device_kernelIN5flash11enable_sm90INS1_16FlashAttnFwdSm90INS1_25CollectiveMainloopFwdSm90ILi2EN4cute5tupleIJNS5_1CILi1EEES8_S8_EEENS6_IJNS7_ILi64EEESA_SA_EEELi512ENS_10bfloat16_tEfNS_4arch4Sm90ELb1ELb0ELb0ELb1ELb0ELb1ELb1ELb0ELb0ELb1ELb1ELb0EEENS1_21CollectiveEpilogueFwdINS6_IJSA_NS7_ILi512EEESA_EEES9_SC_SE_Li256ELb1ELb1ELb1ELb0EEENS1_36VarlenDynamicPersistentTileSchedulerILi64ELi64ELi256ELi128ELb1ELb1ELb1ELb1ELb1ELb1EEEEEEEEEvNT_6ParamsE --------------------------
	.section	.nv.info._ZN7cutlass13device_kernelIN5flash11enable_sm90INS1_16FlashAttnFwdSm90INS1_25CollectiveMainloopFwdSm90ILi2EN4cute5tupleIJNS5_1CILi1EEES8_S8_EEENS6_IJNS7_ILi64EEESA_SA_EEELi512ENS_10bfloat16_tEfNS_4arch4Sm90ELb1ELb0ELb0ELb1ELb0ELb1ELb1ELb0ELb0ELb1ELb1ELb0EEENS1_21CollectiveEpilogueFwdINS6_IJSA_NS7_ILi512EEESA_EEES9_SC_SE_Li256ELb1ELb1ELb1ELb0EEENS1_36VarlenDynamicPersistentTileSchedulerILi64ELi64ELi256ELi128ELb1ELb1ELb1ELb1ELb1ELb1EEEEEEEEEvNT_6ParamsE,"",@"SHT_CUDA_INFO"
	.sectionflags	@""
	.align	4


	//----- nvinfo : EIATTR_CUDA_API_VERSION
	.align		4
        /*0000*/ 	.byte	0x04, 0x37
        /*0002*/ 	.short	(.L_1075 - .L_1074)
.L_1074:
        /*0004*/ 	.word	0x00000082


	//----- nvinfo : EIATTR_KPARAM_INFO
	.align		4
.L_1075:
        /*0008*/ 	.byte	0x04, 0x17
        /*000a*/ 	.short	(.L_1077 - .L_1076)
.L_1076:
        /*000c*/ 	.word	0x00000000
        /*0010*/ 	.short	0x0000
        /*0012*/ 	.short	0x0070
        /*0014*/ 	.byte	0x00, 0xf0, 0x01, 0x2e


	//----- nvinfo : EIATTR_SPARSE_MMA_MASK
	.align		4
.L_1077:
        /*0018*/ 	.byte	0x03, 0x50
        /*001a*/ 	.short	0x0000


	//----- nvinfo : EIATTR_MAXREG_COUNT
	.align		4
        /*001c*/ 	.byte	0x03, 0x1b
        /*001e*/ 	.short	0x00a8


	//----- nvinfo : EIATTR_NUM_BARRIERS
	.align		4
        /*0020*/ 	.byte	0x02, 0x4c
        /*0022*/ 	.byte	0x10
	.zero		1


	//----- nvinfo : EIATTR_EXTERNS
	.align		4
        /*0024*/ 	.byte	0x04, 0x0f
        /*0026*/ 	.short	(.L_1079 - .L_1078)


	//   ....[0]....
	.align		4
.L_1078:
        /*0028*/ 	.word	index@(__assertfail)


	//----- nvinfo : EIATTR_ANNOTATIONS
	.align		4
.L_1079:
        /*002c*/ 	.byte	0x04, 0x55
        /*002e*/ 	.short	(.L_1081 - .L_1080)


	//   ....[0]....
.L_1080:
        /* <DEDUP_REMOVED lines=104> */


	//----- nvinfo : EIATTR_MERCURY_ISA_VERSION
	.align		4
.L_1081:
        /*0698*/ 	.byte	0x03, 0x5f
        /*069a*/ 	.short	0x0101


	//----- nvinfo : EIATTR_UNUSED_LOAD_BYTE_OFFSET
	.align		4
        /*069c*/ 	.byte	0x04, 0x44
        /*069e*/ 	.short	(.L_1083 - .L_1082)


	//   ....[0]....
.L_1082:
        /*06a0*/ 	.word	0x00000ab0
        /*06a4*/ 	.word	0x0000fff0


	//   ....[1]....
        /*06a8*/ 	.word	0x00014a30
        /*06ac*/ 	.word	0x0000fff0


	//----- nvinfo : EIATTR_INT_WARP_WIDE_INSTR_OFFSETS
	.align		4
.L_1083:
        /*06b0*/ 	.byte	0x04, 0x31
        /*06b2*/ 	.short	(.L_1085 - .L_1084)


	//   ....[0]....
.L_1084:
        /*06b4*/ 	.word	0x00000190


	//   ....[1]....
        /*06b8*/ 	.word	0x000001d0


	//   ....[2]....
        /*06bc*/ 	.word	0x00000240


	//   ....[3]....
        /*06c0*/ 	.word	0x00000250


	//   ....[4]....
        /*06c4*/ 	.word	0x0001cff0


	//   ....[5]....
        /*06c8*/ 	.word	0x0001d050


	//   ....[6]....
        /*06cc*/ 	.word	0x000229e0


	//   ....[7]....
        /*06d0*/ 	.word	0x00022a40


	//----- nvinfo : EIATTR_COOP_GROUP_MASK_REGIDS
	.align		4
.L_1085:
        /*06d4*/ 	.byte	0x04, 0x29
        /*06d6*/ 	.short	(.L_1087 - .L_1086)


	//   ....[0]....
.L_1086:
        /*06d8*/ 	.word	0xffffffff


	//   ....[1]....
        /*06dc*/ 	.word	0xffffffff


	//   ....[2]....
        /*06e0*/ 	.word	0xffffffff


	//   ....[3]....
        /*06e4*/ 	.word	0xffffffff


	//   ....[4]....
        /*06e8*/ 	.word	0xffffffff


	//   ....[5]....
        /*06ec*/ 	.word	0xffffffff


	//   ....[6]....
        /*06f0*/ 	.word	0xffffffff


	//   ....[7]....
        /*06f4*/ 	.word	0xffffffff


	//   ....[8]....
        /*06f8*/ 	.word	0xffffffff


	//   ....[9]....
        /*06fc*/ 	.word	0xffffffff


	//   ....[10]....
        /*0700*/ 	.word	0xffffffff


	//   ....[11]....
        /*0704*/ 	.word	0xffffffff


	//   ....[12]....
        /*0708*/ 	.word	0xffffffff


	//   ....[13]....
        /*070c*/ 	.word	0xffffffff


	//   ....[14]....
        /*0710*/ 	.word	0xffffffff


	//   ....[15]....
        /*0714*/ 	.word	0xffffffff


	//   ....[16]....
        /*0718*/ 	.word	0xffffffff


	//   ....[17]....
        /*071c*/ 	.word	0xffffffff


	//   ....[18]....
        /*0720*/ 	.word	0xffffffff


	//   ....[19]....
        /*0724*/ 	.word	0xffffffff


	//   ....[20]....
        /*0728*/ 	.word	0xffffffff


	//   ....[21]....
        /*072c*/ 	.word	0xffffffff


	//   ....[22]....
        /*0730*/ 	.word	0xffffffff


	//   ....[23]....
        /*0734*/ 	.word	0xffffffff


	//   ....[24]....
        /*0738*/ 	.word	0xffffffff


	//   ....[25]....
        /*073c*/ 	.word	0xffffffff


	//   ....[26]....
        /*0740*/ 	.word	0xffffffff


	//   ....[27]....
        /*0744*/ 	.word	0xffffffff


	//   ....[28]....
        /*0748*/ 	.word	0xffffffff


	//   ....[29]....
        /*074c*/ 	.word	0xffffffff


	//   ....[30]....
        /*0750*/ 	.word	0xffffffff


	//   ....[31]....
        /*0754*/ 	.word	0xffffffff


	//   ....[32]....
        /*0758*/ 	.word	0xffffffff


	//   ....[33]....
        /*075c*/ 	.word	0xffffffff


	//   ....[34]....
        /*0760*/ 	.word	0xffffffff


	//   ....[35]....
        /*0764*/ 	.word	0xffffffff


	//   ....[36]....
        /*0768*/ 	.word	0xffffffff


	//   ....[37]....
        /*076c*/ 	.word	0xffffffff


	//   ....[38]....
        /*0770*/ 	.word	0xffffffff


	//   ....[39]....
        /*0774*/ 	.word	0xffffffff


	//   ....[40]....
        /*0778*/ 	.word	0xffffffff


	//   ....[41]....
        /*077c*/ 	.word	0xffffffff


	//   ....[42]....
        /*0780*/ 	.word	0xffffffff


	//   ....[43]....
        /*0784*/ 	.word	0xffffffff


	//   ....[44]....
        /*0788*/ 	.word	0xffffffff


	//   ....[45]....
        /*078c*/ 	.word	0xffffffff


	//   ....[46]....
        /*0790*/ 	.word	0xffffffff


	//   ....[47]....
        /*0794*/ 	.word	0xffffffff


	//   ....[48]....
        /*0798*/ 	.word	0xffffffff


	//   ....[49]....
        /*079c*/ 	.word	0xffffffff


	//   ....[50]....
        /*07a0*/ 	.word	0xffffffff


	//   ....[51]....
        /*07a4*/ 	.word	0xffffffff


	//   ....[52]....
        /*07a8*/ 	.word	0xffffffff


	//   ....[53]....
        /*07ac*/ 	.word	0xffffffff


	//   ....[54]....
        /*07b0*/ 	.word	0xffffffff


	//   ....[55]....
        /*07b4*/ 	.word	0xffffffff


	//   ....[56]....
        /*07b8*/ 	.word	0xffffffff


	//   ....[57]....
        /*07bc*/ 	.word	0xffffffff


	//   ....[58]....
        /*07c0*/ 	.word	0xffffffff


	//   ....[59]....
        /*07c4*/ 	.word	0xffffffff


	//   ....[60]....
        /*07c8*/ 	.word	0xffffffff


	//   ....[61]....
        /*07cc*/ 	.word	0xffffffff


	//   ....[62]....
        /*07d0*/ 	.word	0xffffffff


	//   ....[63]....
        /*07d4*/ 	.word	0xffffffff


	//   ....[64]....
        /*07d8*/ 	.word	0xffffffff


	//   ....[65]....
        /*07dc*/ 	.word	0xffffffff


	//   ....[66]....
        /*07e0*/ 	.word	0xffffffff


	//   ....[67]....
        /*07e4*/ 	.word	0xffffffff


	//   ....[68]....
        /*07e8*/ 	.word	0xffffffff


	//   ....[69]....
        /*07ec*/ 	.word	0xffffffff


	//   ....[70]....
        /*07f0*/ 	.word	0xffffffff


	//   ....[71]....
        /*07f4*/ 	.word	0xffffffff


	//   ....[72]....
        /*07f8*/ 	.word	0xffffffff


	//   ....[73]....
        /*07fc*/ 	.word	0xffffffff


	//   ....[74]....
        /*0800*/ 	.word	0xffffffff


	//   ....[75]....
        /*0804*/ 	.word	0xffffffff


	//   ....[76]....
        /*0808*/ 	.word	0xffffffff


	//   ....[77]....
        /*080c*/ 	.word	0xffffffff


	//   ....[78]....
        /*0810*/ 	.word	0xffffffff


	//   ....[79]....
        /*0814*/ 	.word	0xffffffff


	//   ....[80]....
        /*0818*/ 	.word	0xffffffff


	//   ....[81]....
        /*081c*/ 	.word	0xffffffff


	//   ....[82]....
        /*0820*/ 	.word	0xffffffff


	//   ....[83]....
        /*0824*/ 	.word	0xffffffff


	//   ....[84]....
        /*0828*/ 	.word	0xffffffff


	//   ....[85]....
        /*082c*/ 	.word	0xffffffff


	//   ....[86]....
        /*0830*/ 	.word	0xffffffff


	//   ....[87]....
        /*0834*/ 	.word	0xffffffff


	//   ....[88]....
        /*0838*/ 	.word	0xffffffff


	//   ....[89]....
        /*083c*/ 	.word	0xffffffff


	//   ....[90]....
        /*0840*/ 	.word	0xffffffff


	//   ....[91]....
        /*0844*/ 	.word	0xffffffff


	//   ....[92]....
        /*0848*/ 	.word	0xffffffff


	//   ....[93]....
        /*084c*/ 	.word	0xffffffff


	//   ....[94]....
        /*0850*/ 	.word	0xffffffff


	//   ....[95]....
        /*0854*/ 	.word	0xffffffff


	//   ....[96]....
        /*0858*/ 	.word	0xffffffff


	//   ....[97]....
        /*085c*/ 	.word	0xffffffff


	//   ....[98]....
        /*0860*/ 	.word	0xffffffff


	//   ....[99]....
        /*0864*/ 	.word	0xffffffff


	//   ....[100]....
        /*0868*/ 	.word	0xffffffff


	//   ....[101]....
        /*086c*/ 	.word	0xffffffff


	//   ....[102]....
        /*0870*/ 	.word	0xffffffff


	//   ....[103]....
        /*0874*/ 	.word	0xffffffff


	//   ....[104]....
        /*0878*/ 	.word	0xffffffff


	//   ....[105]....
        /*087c*/ 	.word	0xffffffff


	//   ....[106]....
        /*0880*/ 	.word	0xffffffff


	//   ....[107]....
        /*0884*/ 	.word	0xffffffff


	//   ....[108]....
        /*0888*/ 	.word	0xffffffff


	//   ....[109]....
        /*088c*/ 	.word	0xffffffff


	//   ....[110]....
        /*0890*/ 	.word	0xffffffff


	//   ....[111]....
        /*0894*/ 	.word	0xffffffff


	//   ....[112]....
        /*0898*/ 	.word	0xffffffff


	//   ....[113]....
        /*089c*/ 	.word	0xffffffff


	//   ....[114]....
        /*08a0*/ 	.word	0xffffffff


	//   ....[115]....
        /*08a4*/ 	.word	0xffffffff


	//   ....[116]....
        /*08a8*/ 	.word	0xffffffff


	//   ....[117]....
        /*08ac*/ 	.word	0xffffffff


	//   ....[118]....
        /*08b0*/ 	.word	0xffffffff


	//   ....[119]....
        /*08b4*/ 	.word	0xffffffff


	//   ....[120]....
        /*08b8*/ 	.word	0xffffffff


	//   ....[121]....
        /*08bc*/ 	.word	0xffffffff


	//   ....[122]....
        /*08c0*/ 	.word	0x0500000f


	//   ....[123]....
        /*08c4*/ 	.word	0x0500000f


	//   ....[124]....
        /*08c8*/ 	.word	0x0500000f


	//   ....[125]....
        /*08cc*/ 	.word	0x0500000f


	//   ....[126]....
        /*08d0*/ 	.word	0x0500000f


	//   ....[127]....
        /*08d4*/ 	.word	0x0500000f


	//   ....[128]....
        /*08d8*/ 	.word	0x0500000f


	//   ....[129]....
        /*08dc*/ 	.word	0x0500000f


	//   ....[130]....
        /*08e0*/ 	.word	0x0500000f


	//   ....[131]....
        /*08e4*/ 	.word	0x0500000f


	//   ....[132]....
        /*08e8*/ 	.word	0x0500000f


	//   ....[133]....
        /*08ec*/ 	.word	0x0500000f


	//   ....[134]....
        /*08f0*/ 	.word	0x0500000f


	//   ....[135]....
        /*08f4*/ 	.word	0x0500000f


	//   ....[136]....
        /*08f8*/ 	.word	0x0500000f


	//   ....[137]....
        /*08fc*/ 	.word	0x0500000f


	//   ....[138]....
        /*0900*/ 	.word	0x0500000f


	//   ....[139]....
        /*0904*/ 	.word	0x0500000f


	//   ....[140]....
        /*0908*/ 	.word	0x0500000f


	//   ....[141]....
        /*090c*/ 	.word	0x0500000f


	//   ....[142]....
        /*0910*/ 	.word	0x0500000f


	//   ....[143]....
        /*0914*/ 	.word	0x0500000f


	//   ....[144]....
        /*0918*/ 	.word	0x0500000f


	//   ....[145]....
        /*091c*/ 	.word	0x0500000f


	//   ....[146]....
        /*0920*/ 	.word	0x0500000f


	//   ....[147]....
        /*0924*/ 	.word	0x0500000f


	//   ....[148]....
        /*0928*/ 	.word	0x0500000f


	//   ....[149]....
        /*092c*/ 	.word	0x0500000f


	//   ....[150]....
        /*0930*/ 	.word	0x0500000f


	//   ....[151]....
        /*0934*/ 	.word	0x0500000f


	//   ....[152]....
        /*0938*/ 	.word	0x0500000f


	//   ....[153]....
        /*093c*/ 	.word	0x0500000f


	//   ....[154]....
        /*0940*/ 	.word	0x0500000f


	//   ....[155]....
        /*0944*/ 	.word	0x0500000f


	//   ....[156]....
        /*0948*/ 	.word	0x0500000f


	//   ....[157]....
        /*094c*/ 	.word	0x0500000f


	//   ....[158]....
        /*0950*/ 	.word	0x0500000f


	//   ....[159]....
        /*0954*/ 	.word	0x0500000f


	//   ....[160]....
        /*0958*/ 	.word	0x0500000f


	//   ....[161]....
        /*095c*/ 	.word	0x0500000f


	//   ....[162]....
        /*0960*/ 	.word	0x0500000f


	//   ....[163]....
        /*0964*/ 	.word	0x0500000f


	//   ....[164]....
        /*0968*/ 	.word	0x0500000f


	//   ....[165]....
        /*096c*/ 	.word	0x0500000f


	//   ....[166]....
        /*0970*/ 	.word	0x0500000f


	//   ....[167]....
        /*0974*/ 	.word	0x0500000f


	//   ....[168]....
        /*0978*/ 	.word	0x0500000f


	//   ....[169]....
        /*097c*/ 	.word	0x0500000f


	//   ....[170]....
        /*0980*/ 	.word	0x0500000f


	//   ....[171]....
        /*0984*/ 	.word	0x0500000f


	//   ....[172]....
        /*0988*/ 	.word	0x0500000f


	//   ....[173]....
        /*098c*/ 	.word	0x0500000f


	//   ....[174]....
        /*0990*/ 	.word	0x0500000f


	//----- nvinfo : EIATTR_COOP_GROUP_INSTR_OFFSETS
	.align		4
.L_1087:
        /*0994*/ 	.byte	0x04, 0x28
        /*0996*/ 	.short	(.L_1089 - .L_1088)


	//   ....[0]....
.L_1088:
        /*0998*/ 	.word	0x00000070


	//   ....[1]....
        /*099c*/ 	.word	0x000001a0


	//   ....[2]....
        /*09a0*/ 	.word	0x000001f0


	//   ....[3]....
        /*09a4*/ 	.word	0x00000400


	//   ....[4]....
        /*09a8*/ 	.word	0x00000560


	//   ....[5]....
        /*09ac*/ 	.word	0x00000680


	//   ....[6]....
        /*09b0*/ 	.word	0x000007e0


	//   ....[7]....
        /*09b4*/ 	.word	0x00005340


	//   ....[8]....
        /*09b8*/ 	.word	0x000072a0


	//   ....[9]....
        /*09bc*/ 	.word	0x00007a20


	//   ....[10]....
        /*09c0*/ 	.word	0x00007a30


	//   ....[11]....
        /*09c4*/ 	.word	0x00007a40


	//   ....[12]....
        /*09c8*/ 	.word	0x00007a50


	//   ....[13]....
        /*09cc*/ 	.word	0x00007d30


	//   ....[14]....
        /*09d0*/ 	.word	0x00007d40


	//   ....[15]....
        /*09d4*/ 	.word	0x00007d50


	//   ....[16]....
        /*09d8*/ 	.word	0x00007d60


	//   ....[17]....
        /*09dc*/ 	.word	0x00009050


	//   ....[18]....
        /*09e0*/ 	.word	0x00009060


	//   ....[19]....
        /*09e4*/ 	.word	0x00009070


	//   ....[20]....
        /*09e8*/ 	.word	0x00009080


	//   ....[21]....
        /*09ec*/ 	.word	0x00009290


	//   ....[22]....
        /*09f0*/ 	.word	0x000092a0


	//   ....[23]....
        /*09f4*/ 	.word	0x000092b0


	//   ....[24]....
        /*09f8*/ 	.word	0x000092c0


	//   ....[25]....
        /*09fc*/ 	.word	0x0000ab80


	//   ....[26]....
        /*0a00*/ 	.word	0x0000c2a0


	//   ....[27]....
        /*0a04*/ 	.word	0x0000c2d0


	//   ....[28]....
        /*0a08*/ 	.word	0x0000c6a0


	//   ....[29]....
        /*0a0c*/ 	.word	0x0000c790


	//   ....[30]....
        /*0a10*/ 	.word	0x0000cb10


	//   ....[31]....
        /*0a14*/ 	.word	0x0000cbd0


	//   ....[32]....
        /*0a18*/ 	.word	0x0000d470


	//   ....[33]....
        /*0a1c*/ 	.word	0x0000da60


	//   ....[34]....
        /*0a20*/ 	.word	0x0000f1a0


	//   ....[35]....
        /*0a24*/ 	.word	0x0000f440


	//   ....[36]....
        /*0a28*/ 	.word	0x0000f550


	//   ....[37]....
        /*0a2c*/ 	.word	0x0000f7f0


	//   ....[38]....
        /*0a30*/ 	.word	0x0000f890


	//   ....[39]....
        /*0a34*/ 	.word	0x0000f9b0


	//   ....[40]....
        /*0a38*/ 	.word	0x00010c30


	//   ....[41]....
        /*0a3c*/ 	.word	0x00011280


	//   ....[42]....
        /*0a40*/ 	.word	0x00012ba0


	//   ....[43]....
        /*0a44*/ 	.word	0x00012bb0


	//   ....[44]....
        /*0a48*/ 	.word	0x00012bd0


	//   ....[45]....
        /*0a4c*/ 	.word	0x00012d50


	//   ....[46]....
        /*0a50*/ 	.word	0x00013f00


	//   ....[47]....
        /*0a54*/ 	.word	0x00013f50


	//   ....[48]....
        /*0a58*/ 	.word	0x00013fb0


	//   ....[49]....
        /*0a5c*/ 	.word	0x00014100


	//   ....[50]....
        /*0a60*/ 	.word	0x000142d0


	//   ....[51]....
        /*0a64*/ 	.word	0x00015740


	//   ....[52]....
        /*0a68*/ 	.word	0x00015ac0


	//   ....[53]....
        /*0a6c*/ 	.word	0x00015ad0


	//   ....[54]....
        /*0a70*/ 	.word	0x00015ae0


	//   ....[55]....
        /*0a74*/ 	.word	0x00015af0


	//   ....[56]....
        /*0a78*/ 	.word	0x00016750


	//   ....[57]....
        /*0a7c*/ 	.word	0x00016790


	//   ....[58]....
        /*0a80*/ 	.word	0x00016a20


	//   ....[59]....
        /*0a84*/ 	.word	0x00016a40


	//   ....[60]....
        /*0a88*/ 	.word	0x00017270


	//   ....[61]....
        /*0a8c*/ 	.word	0x000172b0


	//   ....[62]....
        /*0a90*/ 	.word	0x00017d00


	//   ....[63]....
        /*0a94*/ 	.word	0x00017d20


	//   ....[64]....
        /*0a98*/ 	.word	0x00018ff0


	//   ....[65]....
        /*0a9c*/ 	.word	0x00019010


	//   ....[66]....
        /*0aa0*/ 	.word	0x00019240


	//   ....[67]....
        /*0aa4*/ 	.word	0x00019260


	//   ....[68]....
        /*0aa8*/ 	.word	0x00019510


	//   ....[69]....
        /*0aac*/ 	.word	0x00019720


	//   ....[70]....
        /*0ab0*/ 	.word	0x00019750


	//   ....[71]....
        /*0ab4*/ 	.word	0x00019780


	//   ....[72]....
        /*0ab8*/ 	.word	0x000197b0


	//   ....[73]....
        /*0abc*/ 	.word	0x000197e0


	//   ....[74]....
        /*0ac0*/ 	.word	0x00019810


	//   ....[75]....
        /*0ac4*/ 	.word	0x000199b0


	//   ....[76]....
        /*0ac8*/ 	.word	0x000199e0


	//   ....[77]....
        /*0acc*/ 	.word	0x00019a10


	//   ....[78]....
        /*0ad0*/ 	.word	0x00019a40


	//   ....[79]....
        /*0ad4*/ 	.word	0x00019a70


	//   ....[80]....
        /*0ad8*/ 	.word	0x00019aa0


	//   ....[81]....
        /*0adc*/ 	.word	0x00019b40


	//   ....[82]....
        /*0ae0*/ 	.word	0x00019b70


	//   ....[83]....
        /*0ae4*/ 	.word	0x00019b80


	//   ....[84]....
        /*0ae8*/ 	.word	0x00019bb0


	//   ....[85]....
        /*0aec*/ 	.word	0x0001b1c0


	//   ....[86]....
        /*0af0*/ 	.word	0x0001d5d0


	//   ....[87]....
        /*0af4*/ 	.word	0x0001e060


	//   ....[88]....
        /*0af8*/ 	.word	0x0001e090


	//   ....[89]....
        /*0afc*/ 	.word	0x0001e0b0


	//   ....[90]....
        /*0b00*/ 	.word	0x0001e160


	//   ....[91]....
        /*0b04*/ 	.word	0x0001e1f0


	//   ....[92]....
        /*0b08*/ 	.word	0x0001e210


	//   ....[93]....
        /*0b0c*/ 	.word	0x0001e2a0


	//   ....[94]....
        /*0b10*/ 	.word	0x0001e2b0


	//   ....[95]....
        /*0b14*/ 	.word	0x0001ec40


	//   ....[96]....
        /*0b18*/ 	.word	0x0001ec50


	//   ....[97]....
        /*0b1c*/ 	.word	0x0001ed20


	//   ....[98]....
        /*0b20*/ 	.word	0x0001ed30


	//   ....[99]....
        /*0b24*/ 	.word	0x0001efc0


	//   ....[100]....
        /*0b28*/ 	.word	0x0001efd0


	//   ....[101]....
        /*0b2c*/ 	.word	0x0001f130


	//   ....[102]....
        /*0b30*/ 	.word	0x0001f140


	//   ....[103]....
        /*0b34*/ 	.word	0x00022d00


	//   ....[104]....
        /*0b38*/ 	.word	0x00022d30


	//   ....[105]....
        /*0b3c*/ 	.word	0x00022d90


	//   ....[106]....
        /*0b40*/ 	.word	0x00022dc0


	//   ....[107]....
        /*0b44*/ 	.word	0x00022df0


	//   ....[108]....
        /*0b48*/ 	.word	0x00022e20


	//   ....[109]....
        /*0b4c*/ 	.word	0x00022e50


	//   ....[110]....
        /*0b50*/ 	.word	0x00022e80


	//   ....[111]....
        /*0b54*/ 	.word	0x00023040


	//   ....[112]....
        /*0b58*/ 	.word	0x00023070


	//   ....[113]....
        /*0b5c*/ 	.word	0x000230a0


	//   ....[114]....
        /*0b60*/ 	.word	0x000230d0


	//   ....[115]....
        /*0b64*/ 	.word	0x00023100


	//   ....[116]....
        /*0b68*/ 	.word	0x00023130


	//   ....[117]....
        /*0b6c*/ 	.word	0x00023200


	//   ....[118]....
        /*0b70*/ 	.word	0x00023220


	//   ....[119]....
        /*0b74*/ 	.word	0x00023230


	//   ....[120]....
        /*0b78*/ 	.word	0x000232b0


	//   ....[121]....
        /*0b7c*/ 	.word	0x00023df0


	//   ....[122]....
        /*0b80*/ 	.word	0x00024230


	//   ....[123]....
        /*0b84*/ 	.word	0x000242c0


	//   ....[124]....
        /*0b88*/ 	.word	0x00024310


	//   ....[125]....
        /*0b8c*/ 	.word	0x00024360


	//   ....[126]....
        /*0b90*/ 	.word	0x00024400


	//   ....[127]....
        /*0b94*/ 	.word	0x00024490


	//   ....[128]....
        /*0b98*/ 	.word	0x000244e0


	//   ....[129]....
        /*0b9c*/ 	.word	0x00024530


	//   ....[130]....
        /*0ba0*/ 	.word	0x00024620


	//   ....[131]....
        /*0ba4*/ 	.word	0x000246b0


	//   ....[132]....
        /*0ba8*/ 	.word	0x00024700


	//   ....[133]....
        /*0bac*/ 	.word	0x00024750


	//   ....[134]....
        /*0bb0*/ 	.word	0x000247f0


	//   ....[135]....
        /*0bb4*/ 	.word	0x00024880


	//   ....[136]....
        /*0bb8*/ 	.word	0x000248d0


	//   ....[137]....
        /*0bbc*/ 	.word	0x00024920


	//   ....[138]....
        /*0bc0*/ 	.word	0x00024c80


	//   ....[139]....
        /*0bc4*/ 	.word	0x00024f60


	//   ....[140]....
        /*0bc8*/ 	.word	0x000250e0


	//   ....[141]....
        /*0bcc*/ 	.word	0x00025140


	//   ....[142]....
        /*0bd0*/ 	.word	0x000251d0


	//   ....[143]....
        /*0bd4*/ 	.word	0x00025220


	//   ....[144]....
        /*0bd8*/ 	.word	0x00025380


	//   ....[145]....
        /*0bdc*/ 	.word	0x00025420


	//   ....[146]....
        /*0be0*/ 	.word	0x000254d0


	//   ....[147]....
        /*0be4*/ 	.word	0x000255b0


	//   ....[148]....
        /*0be8*/ 	.word	0x00025770


	//   ....[149]....
        /*0bec*/ 	.word	0x00025850


	//   ....[150]....
        /*0bf0*/ 	.word	0x00025ad0


	//   ....[151]....
        /*0bf4*/ 	.word	0x00025be0


	//   ....[152]....
        /*0bf8*/ 	.word	0x00025db0


	//   ....[153]....
        /*0bfc*/ 	.word	0x00025e70


	//   ....[154]....
        /*0c00*/ 	.word	0x00026090


	//   ....[155]....
        /*0c04*/ 	.word	0x000260e0


	//   ....[156]....
        /*0c08*/ 	.word	0x00026410


	//   ....[157]....
        /*0c0c*/ 	.word	0x000264b0


	//   ....[158]....
        /*0c10*/ 	.word	0x00026650


	//   ....[159]....
        /*0c14*/ 	.word	0x000266d0


	//   ....[160]....
        /*0c18*/ 	.word	0x00026750


	//   ....[161]....
        /*0c1c*/ 	.word	0x000267d0


	//   ....[162]....
        /*0c20*/ 	.word	0x00026850


	//   ....[163]....
        /*0c24*/ 	.word	0x000268e0


	//   ....[164]....
        /*0c28*/ 	.word	0x00026980


	//   ....[165]....
        /*0c2c*/ 	.word	0x00026a30


	//   ....[166]....
        /*0c30*/ 	.word	0x00026ab0


	//   ....[167]....
        /*0c34*/ 	.word	0x00026b30


	//   ....[168]....
        /*0c38*/ 	.word	0x00026bb0


	//   ....[169]....
        /*0c3c*/ 	.word	0x00026c40


	//   ....[170]....
        /*0c40*/ 	.word	0x00026cc0


	//   ....[171]....
        /*0c44*/ 	.word	0x00026d70


	//   ....[172]....
        /*0c48*/ 	.word	0x00026dc0


	//   ....[173]....
        /*0c4c*/ 	.word	0x00026e80


	//   ....[174]....
        /*0c50*/ 	.word	0x00026fb0


	//----- nvinfo : EIATTR_REG_RECONFIG
	.align		4
.L_1089:
        /*0c54*/ 	.byte	0x01, 0x54
	.zero		2


	//----- nvinfo : EIATTR_SYSCALL_OFFSETS
	.align		4
        /*0c58*/ 	.byte	0x04, 0x46
        /*0c5a*/ 	.short	(.L_1091 - .L_1090)


	//   ....[0]....
.L_1090:
        /*0c5c*/ 	.word	0x000020d0


	//   ....[1]....
        /*0c60*/ 	.word	0x00002220


	//   ....[2]....
        /*0c64*/ 	.word	0x00007450


	//   ....[3]....
        /*0c68*/ 	.word	0x00007770


	//   ....[4]....
        /*0c6c*/ 	.word	0x0001d1f0


	//   ....[5]....
        /*0c70*/ 	.word	0x0001d340


	//   ....[6]....
        /*0c74*/ 	.word	0x0001d440


	//   ....[7]....
        /*0c78*/ 	.word	0x0001dc80


	//   ....[8]....
        /*0c7c*/ 	.word	0x0001e5c0


	//----- nvinfo : EIATTR_MBARRIER_INSTR_OFFSETS
	.align		4
.L_1091:
        /*0c80*/ 	.byte	0x04, 0x39
        /*0c82*/ 	.short	(.L_1093 - .L_1092)


	//   ....[0]....
.L_1092:
        /*0c84*/ 	.word	0x000002e0
        /*0c88*/ 	.word	0x000000ff
        /*0c8c*/ 	.word	0x00038800
        /*0c90*/ 	.short	0x0100
        /*0c92*/ 	.byte	0x08
	.zero		1


	//   ....[1]....
        /*0c94*/ 	.word	0x000002f0
        /*0c98*/ 	.word	0x000000ff
        /*0c9c*/ 	.word	0x00038810
        /*0ca0*/ 	.short	0x0100
        /*0ca2*/ 	.byte	0x08
	.zero		1


	//   ....[2]....
        /*0ca4*/ 	.word	0x00000300
        /*0ca8*/ 	.word	0x000000ff
        /*0cac*/ 	.word	0x00038820
        /*0cb0*/ 	.short	0x0100
        /*0cb2*/ 	.byte	0x08
	.zero		1


	//   ....[3]....
        /*0cb4*/ 	.word	0x000003b0
        /*0cb8*/ 	.word	0x000000ff
        /*0cbc*/ 	.word	0x00038830
        /*0cc0*/ 	.short	0x0100
        /*0cc2*/ 	.byte	0x06
	.zero		1


	//   ....[4]....
        /*0cc4*/ 	.word	0x000003c0
        /*0cc8*/ 	.word	0x000000ff
        /*0ccc*/ 	.word	0x00038840
        /*0cd0*/ 	.short	0x0100
        /*0cd2*/ 	.byte	0x06
	.zero		1


	//   ....[5]....
        /*0cd4*/ 	.word	0x000003d0
        /*0cd8*/ 	.word	0x000000ff
        /*0cdc*/ 	.word	0x00038838
        /*0ce0*/ 	.short	0x0100
        /*0ce2*/ 	.byte	0x06
	.zero		1


	//   ....[6]....
        /*0ce4*/ 	.word	0x000003e0
        /*0ce8*/ 	.word	0x000000ff
        /*0cec*/ 	.word	0x00038848
        /*0cf0*/ 	.short	0x0100
        /*0cf2*/ 	.byte	0x06
	.zero		1


	//   ....[7]....
        /*0cf4*/ 	.word	0x00000510
        /*0cf8*/ 	.word	0x000000ff
        /*0cfc*/ 	.word	0x00038850
        /*0d00*/ 	.short	0x0100
        /*0d02*/ 	.byte	0x08
	.zero		1


	//   ....[8]....
        /*0d04*/ 	.word	0x00000520
        /*0d08*/ 	.word	0x000000ff
        /*0d0c*/ 	.word	0x00038860
        /*0d10*/ 	.short	0x0100
        /*0d12*/ 	.byte	0x08
	.zero		1


	//   ....[9]....
        /*0d14*/ 	.word	0x00000530
        /*0d18*/ 	.word	0x000000ff
        /*0d1c*/ 	.word	0x00038858
        /*0d20*/ 	.short	0x0100
        /*0d22*/ 	.byte	0x08
	.zero		1


	//   ....[10]....
        /*0d24*/ 	.word	0x00000540
        /*0d28*/ 	.word	0x000000ff
        /*0d2c*/ 	.word	0x00038868
        /*0d30*/ 	.short	0x0100
        /*0d32*/ 	.byte	0x08
	.zero		1


	//   ....[11]....
        /*0d34*/ 	.word	0x00000630
        /*0d38*/ 	.word	0x000000ff
        /*0d3c*/ 	.word	0x00038870
        /*0d40*/ 	.short	0x0100
        /*0d42*/ 	.byte	0x06
	.zero		1


	//   ....[12]....
        /*0d44*/ 	.word	0x00000640
        /*0d48*/ 	.word	0x000000ff
        /*0d4c*/ 	.word	0x00038880
        /*0d50*/ 	.short	0x0100
        /*0d52*/ 	.byte	0x06
	.zero		1


	//   ....[13]....
        /*0d54*/ 	.word	0x00000650
        /*0d58*/ 	.word	0x000000ff
        /*0d5c*/ 	.word	0x00038878
        /*0d60*/ 	.short	0x0100
        /*0d62*/ 	.byte	0x06
	.zero		1


	//   ....[14]....
        /*0d64*/ 	.word	0x00000660
        /*0d68*/ 	.word	0x000000ff
        /*0d6c*/ 	.word	0x00038888
        /*0d70*/ 	.short	0x0100
        /*0d72*/ 	.byte	0x06
	.zero		1


	//   ....[15]....
        /*0d74*/ 	.word	0x00000790
        /*0d78*/ 	.word	0x000000ff
        /*0d7c*/ 	.word	0x00038890
        /*0d80*/ 	.short	0x0100
        /*0d82*/ 	.byte	0x08
	.zero		1


	//   ....[16]....
        /*0d84*/ 	.word	0x000007a0
        /*0d88*/ 	.word	0x000000ff
        /*0d8c*/ 	.word	0x000388a0
        /*0d90*/ 	.short	0x0100
        /*0d92*/ 	.byte	0x08
	.zero		1


	//   ....[17]....
        /*0d94*/ 	.word	0x000007b0
        /*0d98*/ 	.word	0x000000ff
        /*0d9c*/ 	.word	0x00038898
        /*0da0*/ 	.short	0x0100
        /*0da2*/ 	.byte	0x08
	.zero		1


	//   ....[18]....
        /*0da4*/ 	.word	0x000007c0
        /*0da8*/ 	.word	0x000000ff
        /*0dac*/ 	.word	0x000388a8
        /*0db0*/ 	.short	0x0100
        /*0db2*/ 	.byte	0x08
	.zero		1


	//   ....[19]....
        /*0db4*/ 	.word	0x000008f0
        /*0db8*/ 	.word	0x000000ff
        /*0dbc*/ 	.word	0x000388b0
        /*0dc0*/ 	.short	0x0100
        /*0dc2*/ 	.byte	0x08
	.zero		1


	//   ....[20]....
        /*0dc4*/ 	.word	0x00000900
        /*0dc8*/ 	.word	0x000000ff
        /*0dcc*/ 	.word	0x000388c0
        /*0dd0*/ 	.short	0x0100
        /*0dd2*/ 	.byte	0x08
	.zero		1


	//   ....[21]....
        /*0dd4*/ 	.word	0x00000910
        /*0dd8*/ 	.word	0x000000ff
        /*0ddc*/ 	.word	0x000388b8
        /*0de0*/ 	.short	0x0100
        /*0de2*/ 	.byte	0x08
	.zero		1


	//   ....[22]....
        /*0de4*/ 	.word	0x00000920
        /*0de8*/ 	.word	0x000000ff
        /*0dec*/ 	.word	0x000388c8
        /*0df0*/ 	.short	0x0100
        /*0df2*/ 	.byte	0x08
	.zero		1


	//   ....[23]....
        /*0df4*/ 	.word	0x00002df0
        /*0df8*/ 	.word	0x0000004b
        /*0dfc*/ 	.word	0x00038890
        /*0e00*/ 	.short	0x010a
        /*0e02*/ 	.byte	0x3f
	.zero		1


	//   ....[24]....
        /*0e04*/ 	.word	0x00003850
        /*0e08*/ 	.word	0x0000004b
        /*0e0c*/ 	.word	0x00038890
        /*0e10*/ 	.short	0x010a
        /*0e12*/ 	.byte	0x3f
	.zero		1


	//   ....[25]....
        /*0e14*/ 	.word	0x00004180
        /*0e18*/ 	.word	0x0000004b
        /*0e1c*/ 	.word	0x00038890
        /*0e20*/ 	.short	0x010a
        /*0e22*/ 	.byte	0x3f
	.zero		1


	//   ....[26]....
        /*0e24*/ 	.word	0x00004380
        /*0e28*/ 	.word	0x00000004
        /*0e2c*/ 	.word	0x00000000
        /*0e30*/ 	.short	0x0101
        /*0e32*/ 	.byte	0x3f
	.zero		1


	//   ....[27]....
        /*0e34*/ 	.word	0x000043c0
        /*0e38*/ 	.word	0x0000004b
        /*0e3c*/ 	.word	0x000388b0
        /*0e40*/ 	.short	0x010a
        /*0e42*/ 	.byte	0x3f
	.zero		1


	//   ....[28]....
        /*0e44*/ 	.word	0x00004a20
        /*0e48*/ 	.word	0x0000004b
        /*0e4c*/ 	.word	0x00000000
        /*0e50*/ 	.short	0x0101
        /*0e52*/ 	.byte	0x3f
	.zero		1


	//   ....[29]....
        /*0e54*/ 	.word	0x00005670
        /*0e58*/ 	.word	0x00000005
        /*0e5c*/ 	.word	0x00000000
        /*0e60*/ 	.short	0x0101
        /*0e62*/ 	.byte	0x3f
	.zero		1


	//   ....[30]....
        /*0e64*/ 	.word	0x00006210
        /*0e68*/ 	.word	0x00000004
        /*0e6c*/ 	.word	0x00000000
        /*0e70*/ 	.short	0x0101
        /*0e72*/ 	.byte	0x3f
	.zero		1


	//   ....[31]....
        /*0e74*/ 	.word	0x000074e0
        /*0e78*/ 	.word	0x00000002
        /*0e7c*/ 	.word	0x00038800
        /*0e80*/ 	.short	0x010a
        /*0e82*/ 	.byte	0x3f
	.zero		1


	//   ....[32]....
        /*0e84*/ 	.word	0x00007530
        /*0e88*/ 	.word	0x00000002
        /*0e8c*/ 	.word	0x00038800
        /*0e90*/ 	.short	0x010a
        /*0e92*/ 	.byte	0x3f
	.zero		1


	//   ....[33]....
        /*0e94*/ 	.word	0x00007fb0
        /*0e98*/ 	.word	0x00000002
        /*0e9c*/ 	.word	0x00038800
        /*0ea0*/ 	.short	0x010a
        /*0ea2*/ 	.byte	0x3f
	.zero		1


	//   ....[34]....
        /*0ea4*/ 	.word	0x00009470
        /*0ea8*/ 	.word	0x00000002
        /*0eac*/ 	.word	0x00038800
        /*0eb0*/ 	.short	0x010a
        /*0eb2*/ 	.byte	0x3f
	.zero		1


	//   ....[35]....
        /*0eb4*/ 	.word	0x0000a430
        /*0eb8*/ 	.word	0x000000a9
        /*0ebc*/ 	.word	0x00038830
        /*0ec0*/ 	.short	0x010a
        /*0ec2*/ 	.byte	0x3f
	.zero		1


	//   ....[36]....
        /*0ec4*/ 	.word	0x0000a4e0
        /*0ec8*/ 	.word	0x000000a9
        /*0ecc*/ 	.word	0x00038830
        /*0ed0*/ 	.short	0x010a
        /*0ed2*/ 	.byte	0x3f
	.zero		1


	//   ....[37]....
        /*0ed4*/ 	.word	0x0000a7f0
        /*0ed8*/ 	.word	0x00000002
        /*0edc*/ 	.word	0x00038810
        /*0ee0*/ 	.short	0x010a
        /*0ee2*/ 	.byte	0x3f
	.zero		1


	//   ....[38]....
        /*0ee4*/ 	.word	0x0000a840
        /*0ee8*/ 	.word	0x000000a9
        /*0eec*/ 	.word	0x00038850
        /*0ef0*/ 	.short	0x010a
        /*0ef2*/ 	.byte	0x3f
	.zero		1


	//   ....[39]....
        /*0ef4*/ 	.word	0x0000a8f0
        /*0ef8*/ 	.word	0x000000a9
        /*0efc*/ 	.word	0x00038850
        /*0f00*/ 	.short	0x010a
        /*0f02*/ 	.byte	0x3f
	.zero		1


	//   ....[40]....
        /*0f04*/ 	.word	0x0000cd50
        /*0f08*/ 	.word	0x00000014
        /*0f0c*/ 	.word	0x00000000
        /*0f10*/ 	.short	0x0101
        /*0f12*/ 	.byte	0x3f
	.zero		1


	//   ....[41]....
        /*0f14*/ 	.word	0x0000d490
        /*0f18*/ 	.word	0x000000a9
        /*0f1c*/ 	.word	0x00000000
        /*0f20*/ 	.short	0x0101
        /*0f22*/ 	.byte	0x3f
	.zero		1


	//   ....[42]....
        /*0f24*/ 	.word	0x0000d590
        /*0f28*/ 	.word	0x000000c5
        /*0f2c*/ 	.word	0x00038830
        /*0f30*/ 	.short	0x010a
        /*0f32*/ 	.byte	0x3f
	.zero		1


	//   ....[43]....
        /*0f34*/ 	.word	0x0000d600
        /*0f38*/ 	.word	0x000000c5
        /*0f3c*/ 	.word	0x00038830
        /*0f40*/ 	.short	0x010a
        /*0f42*/ 	.byte	0x3f
	.zero		1


	//   ....[44]....
        /*0f44*/ 	.word	0x0000d870
        /*0f48*/ 	.word	0x000000c5
        /*0f4c*/ 	.word	0x00038850
        /*0f50*/ 	.short	0x010a
        /*0f52*/ 	.byte	0x3f
	.zero		1


	//   ....[45]....
        /*0f54*/ 	.word	0x0000d8c0
        /*0f58*/ 	.word	0x000000c5
        /*0f5c*/ 	.word	0x00038850
        /*0f60*/ 	.short	0x010a
        /*0f62*/ 	.byte	0x3f
	.zero		1


	//   ....[46]....
        /*0f64*/ 	.word	0x0000fc00
        /*0f68*/ 	.word	0x000000a6
        /*0f6c*/ 	.word	0x00000000
        /*0f70*/ 	.short	0x0101
        /*0f72*/ 	.byte	0x3f
	.zero		1


	//   ....[47]....
        /*0f74*/ 	.word	0x00010c50
        /*0f78*/ 	.word	0x000000c5
        /*0f7c*/ 	.word	0x00000000
        /*0f80*/ 	.short	0x0101
        /*0f82*/ 	.byte	0x3f
	.zero		1


	//   ....[48]....
        /*0f84*/ 	.word	0x00010d90
        /*0f88*/ 	.word	0x000000c1
        /*0f8c*/ 	.word	0x00038830
        /*0f90*/ 	.short	0x010a
        /*0f92*/ 	.byte	0x3f
	.zero		1


	//   ....[49]....
        /*0f94*/ 	.word	0x00010e00
        /*0f98*/ 	.word	0x000000c1
        /*0f9c*/ 	.word	0x00038830
        /*0fa0*/ 	.short	0x010a
        /*0fa2*/ 	.byte	0x3f
	.zero		1


	//   ....[50]....
        /*0fa4*/ 	.word	0x00011070
        /*0fa8*/ 	.word	0x000000c1
        /*0fac*/ 	.word	0x00038850
        /*0fb0*/ 	.short	0x010a
        /*0fb2*/ 	.byte	0x3f
	.zero		1


	//   ....[51]....
        /*0fb4*/ 	.word	0x000110c0
        /*0fb8*/ 	.word	0x000000c1
        /*0fbc*/ 	.word	0x00038850
        /*0fc0*/ 	.short	0x010a
        /*0fc2*/ 	.byte	0x3f
	.zero		1


	//   ....[52]....
        /*0fc4*/ 	.word	0x00013070
        /*0fc8*/ 	.word	0x000000a2
        /*0fcc*/ 	.word	0x00000000
        /*0fd0*/ 	.short	0x0101
        /*0fd2*/ 	.byte	0x3f
	.zero		1


	//   ....[53]....
        /*0fd4*/ 	.word	0x00013f20
        /*0fd8*/ 	.word	0x000000c1
        /*0fdc*/ 	.word	0x00000000
        /*0fe0*/ 	.short	0x0101
        /*0fe2*/ 	.byte	0x3f
	.zero		1


	//   ....[54]....
        /*0fe4*/ 	.word	0x00016740
        /*0fe8*/ 	.word	0x00000004
        /*0fec*/ 	.word	0x00000000
        /*0ff0*/ 	.short	0x0101
        /*0ff2*/ 	.byte	0x3f
	.zero		1


	//   ....[55]....
        /*0ff4*/ 	.word	0x000172d0
        /*0ff8*/ 	.word	0x00000008
        /*0ffc*/ 	.word	0x00000000
        /*1000*/ 	.short	0x0101
        /*1002*/ 	.byte	0x3f
	.zero		1


	//   ....[56]....
        /*1004*/ 	.word	0x0001b2a0
        /*1008*/ 	.word	0x00000012
        /*100c*/ 	.word	0x00038820
        /*1010*/ 	.short	0x010a
        /*1012*/ 	.byte	0x3f
	.zero		1


	//   ....[57]....
        /*1014*/ 	.word	0x0001b370
        /*1018*/ 	.word	0x00000004
        /*101c*/ 	.word	0x000388a0
        /*1020*/ 	.short	0x010a
        /*1022*/ 	.byte	0x3f
	.zero		1


	//   ....[58]....
        /*1024*/ 	.word	0x0001b5b0
        /*1028*/ 	.word	0x00000004
        /*102c*/ 	.word	0x000388c0
        /*1030*/ 	.short	0x010a
        /*1032*/ 	.byte	0x3f
	.zero		1


	//   ....[59]....
        /*1034*/ 	.word	0x0001c010
        /*1038*/ 	.word	0x00000004
        /*103c*/ 	.word	0x000388a0
        /*1040*/ 	.short	0x010a
        /*1042*/ 	.byte	0x3f
	.zero		1


	//   ....[60]....
        /*1044*/ 	.word	0x0001c240
        /*1048*/ 	.word	0x00000004
        /*104c*/ 	.word	0x000388c0
        /*1050*/ 	.short	0x010a
        /*1052*/ 	.byte	0x3f
	.zero		1


	//   ....[61]....
        /*1054*/ 	.word	0x0001d830
        /*1058*/ 	.word	0x00000000
        /*105c*/ 	.word	0x00038840
        /*1060*/ 	.short	0x010a
        /*1062*/ 	.byte	0x3f
	.zero		1


	//   ....[62]....
        /*1064*/ 	.word	0x0001e370
        /*1068*/ 	.word	0x00000012
        /*106c*/ 	.word	0x00038800
        /*1070*/ 	.short	0x0107
        /*1072*/ 	.byte	0x3f
	.zero		1


	//   ....[63]....
        /*1074*/ 	.word	0x0001e410
        /*1078*/ 	.word	0x00000012
        /*107c*/ 	.word	0x00038800
        /*1080*/ 	.short	0x0101
        /*1082*/ 	.byte	0x3f
	.zero		1


	//   ....[64]....
        /*1084*/ 	.word	0x0001f340
        /*1088*/ 	.word	0x00000012
        /*108c*/ 	.word	0x00038810
        /*1090*/ 	.short	0x0107
        /*1092*/ 	.byte	0x3f
	.zero		1


	//   ....[65]....
        /*1094*/ 	.word	0x0001f440
        /*1098*/ 	.word	0x00000012
        /*109c*/ 	.word	0x00038810
        /*10a0*/ 	.short	0x0101
        /*10a2*/ 	.byte	0x3f
	.zero		1


	//   ....[66]....
        /*10a4*/ 	.word	0x0001f460
        /*10a8*/ 	.word	0x00000012
        /*10ac*/ 	.word	0x00038820
        /*10b0*/ 	.short	0x010a
        /*10b2*/ 	.byte	0x3f
	.zero		1


	//   ....[67]....
        /*10b4*/ 	.word	0x0001f540
        /*10b8*/ 	.word	0x00000000
        /*10bc*/ 	.word	0x00038860
        /*10c0*/ 	.short	0x010a
        /*10c2*/ 	.byte	0x3f
	.zero		1


	//   ....[68]....
        /*10c4*/ 	.word	0x000201d0
        /*10c8*/ 	.word	0x00000002
        /*10cc*/ 	.word	0x00038840
        /*10d0*/ 	.short	0x010a
        /*10d2*/ 	.byte	0x3f
	.zero		1


	//   ....[69]....
        /*10d4*/ 	.word	0x00020430
        /*10d8*/ 	.word	0x00000002
        /*10dc*/ 	.word	0x00038860
        /*10e0*/ 	.short	0x010a
        /*10e2*/ 	.byte	0x3f
	.zero		1


	//   ....[70]....
        /*10e4*/ 	.word	0x00020ff0
        /*10e8*/ 	.word	0x00000003
        /*10ec*/ 	.word	0x00038840
        /*10f0*/ 	.short	0x010a
        /*10f2*/ 	.byte	0x3f
	.zero		1


	//   ....[71]....
        /*10f4*/ 	.word	0x00021240
        /*10f8*/ 	.word	0x00000003
        /*10fc*/ 	.word	0x00038860
        /*1100*/ 	.short	0x010a
        /*1102*/ 	.byte	0x3f
	.zero		1


	//   ....[72]....
        /*1104*/ 	.word	0x00021d80
        /*1108*/ 	.word	0x00000003
        /*110c*/ 	.word	0x00038840
        /*1110*/ 	.short	0x010a
        /*1112*/ 	.byte	0x3f
	.zero		1


	//   ....[73]....
        /*1114*/ 	.word	0x00021fe0
        /*1118*/ 	.word	0x00000003
        /*111c*/ 	.word	0x00038860
        /*1120*/ 	.short	0x010a
        /*1122*/ 	.byte	0x3f
	.zero		1


	//   ....[74]....
        /*1124*/ 	.word	0x00023d70
        /*1128*/ 	.word	0x00000000
        /*112c*/ 	.word	0x00038820
        /*1130*/ 	.short	0x010a
        /*1132*/ 	.byte	0x3f
	.zero		1


	//   ....[75]....
        /*1134*/ 	.word	0x00023f20
        /*1138*/ 	.word	0x00000006
        /*113c*/ 	.word	0x00000000
        /*1140*/ 	.short	0x010a
        /*1142*/ 	.byte	0x3f
	.zero		1


	//   ....[76]....
        /*1144*/ 	.word	0x00023f90
        /*1148*/ 	.word	0x00000007
        /*114c*/ 	.word	0x00000000
        /*1150*/ 	.short	0x010a
        /*1152*/ 	.byte	0x3f
	.zero		1


	//   ....[77]....
        /*1154*/ 	.word	0x00024000
        /*1158*/ 	.word	0x00000004
        /*115c*/ 	.word	0x00000000
        /*1160*/ 	.short	0x010a
        /*1162*/ 	.byte	0x3f
	.zero		1


	//   ....[78]....
        /*1164*/ 	.word	0x00024030
        /*1168*/ 	.word	0x00000003
        /*116c*/ 	.word	0x00000000
        /*1170*/ 	.short	0x010a
        /*1172*/ 	.byte	0x3f
	.zero		1


	//   ....[79]....
        /*1174*/ 	.word	0x00024090
        /*1178*/ 	.word	0x0000004b
        /*117c*/ 	.word	0x00038890
        /*1180*/ 	.short	0x010a
        /*1182*/ 	.byte	0x3f
	.zero		1


	//   ....[80]....
        /*1184*/ 	.word	0x000240e0
        /*1188*/ 	.word	0x0000004b
        /*118c*/ 	.word	0x00038890
        /*1190*/ 	.short	0x010a
        /*1192*/ 	.byte	0x3f
	.zero		1


	//   ....[81]....
        /*1194*/ 	.word	0x00024130
        /*1198*/ 	.word	0x0000004b
        /*119c*/ 	.word	0x00038890
        /*11a0*/ 	.short	0x010a
        /*11a2*/ 	.byte	0x3f
	.zero		1


	//   ....[82]....
        /*11a4*/ 	.word	0x00024180
        /*11a8*/ 	.word	0x0000004b
        /*11ac*/ 	.word	0x000388b0
        /*11b0*/ 	.short	0x010a
        /*11b2*/ 	.byte	0x3f
	.zero		1


	//   ....[83]....
        /*11b4*/ 	.word	0x00024570
        /*11b8*/ 	.word	0x00000002
        /*11bc*/ 	.word	0x00038800
        /*11c0*/ 	.short	0x010a
        /*11c2*/ 	.byte	0x3f
	.zero		1


	//   ....[84]....
        /*11c4*/ 	.word	0x00024970
        /*11c8*/ 	.word	0x00000002
        /*11cc*/ 	.word	0x00038800
        /*11d0*/ 	.short	0x010a
        /*11d2*/ 	.byte	0x3f
	.zero		1


	//   ....[85]....
        /*11d4*/ 	.word	0x000249c0
        /*11d8*/ 	.word	0x000000a9
        /*11dc*/ 	.word	0x00038830
        /*11e0*/ 	.short	0x010a
        /*11e2*/ 	.byte	0x3f
	.zero		1


	//   ....[86]....
        /*11e4*/ 	.word	0x00024a10
        /*11e8*/ 	.word	0x00000002
        /*11ec*/ 	.word	0x00038810
        /*11f0*/ 	.short	0x010a
        /*11f2*/ 	.byte	0x3f
	.zero		1


	//   ....[87]....
        /*11f4*/ 	.word	0x00024a60
        /*11f8*/ 	.word	0x000000a9
        /*11fc*/ 	.word	0x00038850
        /*1200*/ 	.short	0x010a
        /*1202*/ 	.byte	0x3f
	.zero		1


	//   ....[88]....
        /*1204*/ 	.word	0x00024ab0
        /*1208*/ 	.word	0x000000c5
        /*120c*/ 	.word	0x00038830
        /*1210*/ 	.short	0x010a
        /*1212*/ 	.byte	0x3f
	.zero		1


	//   ....[89]....
        /*1214*/ 	.word	0x00024b00
        /*1218*/ 	.word	0x000000c5
        /*121c*/ 	.word	0x00038850
        /*1220*/ 	.short	0x010a
        /*1222*/ 	.byte	0x3f
	.zero		1


	//   ....[90]....
        /*1224*/ 	.word	0x00024b50
        /*1228*/ 	.word	0x000000c1
        /*122c*/ 	.word	0x00038830
        /*1230*/ 	.short	0x010a
        /*1232*/ 	.byte	0x3f
	.zero		1


	//   ....[91]....
        /*1234*/ 	.word	0x00024ba0
        /*1238*/ 	.word	0x000000c1
        /*123c*/ 	.word	0x00038850
        /*1240*/ 	.short	0x010a
        /*1242*/ 	.byte	0x3f
	.zero		1


	//   ....[92]....
        /*1244*/ 	.word	0x00024d40
        /*1248*/ 	.word	0x00000012
        /*124c*/ 	.word	0x00038820
        /*1250*/ 	.short	0x010a
        /*1252*/ 	.byte	0x3f
	.zero		1


	//   ....[93]....
        /*1254*/ 	.word	0x00024d90
        /*1258*/ 	.word	0x00000004
        /*125c*/ 	.word	0x000388a0
        /*1260*/ 	.short	0x010a
        /*1262*/ 	.byte	0x3f
	.zero		1


	//   ....[94]....
        /*1264*/ 	.word	0x00024de0
        /*1268*/ 	.word	0x00000004
        /*126c*/ 	.word	0x000388c0
        /*1270*/ 	.short	0x010a
        /*1272*/ 	.byte	0x3f
	.zero		1


	//   ....[95]....
        /*1274*/ 	.word	0x00024e30
        /*1278*/ 	.word	0x00000004
        /*127c*/ 	.word	0x000388a0
        /*1280*/ 	.short	0x010a
        /*1282*/ 	.byte	0x3f
	.zero		1


	//   ....[96]....
        /*1284*/ 	.word	0x00024e80
        /*1288*/ 	.word	0x00000004
        /*128c*/ 	.word	0x000388c0
        /*1290*/ 	.short	0x010a
        /*1292*/ 	.byte	0x3f
	.zero		1


	//   ....[97]....
        /*1294*/ 	.word	0x00025020
        /*1298*/ 	.word	0x00000000
        /*129c*/ 	.word	0x00038840
        /*12a0*/ 	.short	0x010a
        /*12a2*/ 	.byte	0x3f
	.zero		1


	//   ....[98]....
        /*12a4*/ 	.word	0x00026120
        /*12a8*/ 	.word	0x00000012
        /*12ac*/ 	.word	0x00038820
        /*12b0*/ 	.short	0x010a
        /*12b2*/ 	.byte	0x3f
	.zero		1


	//   ....[99]....
        /*12b4*/ 	.word	0x00026170
        /*12b8*/ 	.word	0x00000000
        /*12bc*/ 	.word	0x00038860
        /*12c0*/ 	.short	0x010a
        /*12c2*/ 	.byte	0x3f
	.zero		1


	//   ....[100]....
        /*12c4*/ 	.word	0x000261c0
        /*12c8*/ 	.word	0x00000002
        /*12cc*/ 	.word	0x00038840
        /*12d0*/ 	.short	0x010a
        /*12d2*/ 	.byte	0x3f
	.zero		1


	//   ....[101]....
        /*12d4*/ 	.word	0x00026210
        /*12d8*/ 	.word	0x00000002
        /*12dc*/ 	.word	0x00038860
        /*12e0*/ 	.short	0x010a
        /*12e2*/ 	.byte	0x3f
	.zero		1


	//   ....[102]....
        /*12e4*/ 	.word	0x00026260
        /*12e8*/ 	.word	0x00000003
        /*12ec*/ 	.word	0x00038840
        /*12f0*/ 	.short	0x010a
        /*12f2*/ 	.byte	0x3f
	.zero		1


	//   ....[103]....
        /*12f4*/ 	.word	0x000262b0
        /*12f8*/ 	.word	0x00000003
        /*12fc*/ 	.word	0x00038860
        /*1300*/ 	.short	0x010a
        /*1302*/ 	.byte	0x3f
	.zero		1


	//   ....[104]....
        /*1304*/ 	.word	0x00026300
        /*1308*/ 	.word	0x00000003
        /*130c*/ 	.word	0x00038840
        /*1310*/ 	.short	0x010a
        /*1312*/ 	.byte	0x3f
	.zero		1


	//   ....[105]....
        /*1314*/ 	.word	0x00026350
        /*1318*/ 	.word	0x00000003
        /*131c*/ 	.word	0x00038860
        /*1320*/ 	.short	0x010a
        /*1322*/ 	.byte	0x3f
	.zero		1


	//   ....[106]....
        /*1324*/ 	.word	0x00026ed0
        /*1328*/ 	.word	0x00000000
        /*132c*/ 	.word	0x00038820
        /*1330*/ 	.short	0x010a
        /*1332*/ 	.byte	0x3f
	.zero		1


	//   ....[107]....
        /*1334*/ 	.word	0x00027070
        /*1338*/ 	.word	0x00000006
        /*133c*/ 	.word	0x00000000
        /*1340*/ 	.short	0x010a
        /*1342*/ 	.byte	0x3f
	.zero		1


	//   ....[108]....
        /*1344*/ 	.word	0x000270c0
        /*1348*/ 	.word	0x00000007
        /*134c*/ 	.word	0x00000000
        /*1350*/ 	.short	0x010a
        /*1352*/ 	.byte	0x3f
	.zero		1


	//   ....[109]....
        /*1354*/ 	.word	0x00027110
        /*1358*/ 	.word	0x00000004
        /*135c*/ 	.word	0x00000000
        /*1360*/ 	.short	0x010a
        /*1362*/ 	.byte	0x3f
	.zero		1


	//----- nvinfo : EIATTR_NUM_MBARRIERS
	.align		4
.L_1093:
        /*1364*/ 	.byte	0x03, 0x38
        /*1366*/ 	.short	0x0017


	//----- nvinfo : EIATTR_EXIT_INSTR_OFFSETS
	.align		4
        /*1368*/ 	.byte	0x04, 0x1c
        /*136a*/ 	.short	(.L_1095 - .L_1094)


	//   ....[0]....
.L_1094:
        /*136c*/ 	.word	0x00024080


	//----- nvinfo : EIATTR_MAX_THREADS
	.align		4
.L_1095:
        /*1370*/ 	.byte	0x04, 0x05
        /*1372*/ 	.short	(.L_1097 - .L_1096)
.L_1096:
        /*1374*/ 	.word	0x00000180
        /*1378*/ 	.word	0x00000001
        /*137c*/ 	.word	0x00000001


	//----- nvinfo : EIATTR_CRS_STACK_SIZE
	.align		4
.L_1097:
        /*1380*/ 	.byte	0x04, 0x1e
        /*1382*/ 	.short	(.L_1099 - .L_1098)
.L_1098:
        /*1384*/ 	.word	0x00000000


	//----- nvinfo : EIATTR_CBANK_PARAM_SIZE
	.align		4
.L_1099:
        /*1388*/ 	.byte	0x03, 0x19
        /*138a*/ 	.short	0x0bf0


	//----- nvinfo : EIATTR_PARAM_CBANK
	.align		4
        /*138c*/ 	.byte	0x04, 0x0a
        /*138e*/ 	.short	(.L_1101 - .L_1100)
	.align		4
.L_1100:
        /*1390*/ 	.word	index@(.nv.constant0._ZN7cutlass13device_kernelIN5flash11enable_sm90INS1_16FlashAttnFwdSm90INS1_25CollectiveMainloopFwdSm90ILi2EN4cute5tupleIJNS5_1CILi1EEES8_S8_EEENS6_IJNS7_ILi64EEESA_SA_EEELi512ENS_10bfloat16_tEfNS_4arch4Sm90ELb1ELb0ELb0ELb1ELb0ELb1ELb1ELb0ELb0ELb1ELb1ELb0EEENS1_21CollectiveEpilogueFwdINS6_IJSA_NS7_ILi512EEESA_EEES9_SC_SE_Li256ELb1ELb1ELb1ELb0EEENS1_36VarlenDynamicPersistentTileSchedulerILi64ELi64ELi256ELi128ELb1ELb1ELb1ELb1ELb1ELb1EEEEEEEEEvNT_6ParamsE)
        /*1394*/ 	.short	0x0210
        /*1396*/ 	.short	0x0bf0


	//----- nvinfo : EIATTR_SW_WAR
	.align		4
.L_1101:
        /*1398*/ 	.byte	0x04, 0x36
        /*139a*/ 	.short	(.L_1103 - .L_1102)
.L_1102:
        /*139c*/ 	.word	0x00000008
.L_1103:


//--------------------- .nv.info._ZN7cutlass13device_kernelIN5flash11enable_sm90INS1_16FlashAttnFwdSm90INS1_25CollectiveMainloopFwdSm90ILi2EN4cute5tupleIJNS5_1CILi1EEES8_S8_EEENS6_IJNS7_ILi128EEENS7_ILi96EEENS7_ILi64EEEEEELi256ENS_10bfloat16_tEfNS_4arch4Sm90ELb0ELb0ELb0ELb0ELb0ELb0ELb0ELb1ELb0ELb1ELb1ELb0EEENS1_21CollectiveEpilogueFwdINS6_IJSA_NS7_ILi256EEESB_EEES9_SE_SG_Li256ELb0ELb1ELb1ELb0EEENS1_19SingleTileSchedulerILb0ELb1ELb1ELi128EEEEEEEEEvNT_6ParamsE --------------------------
	.section	.nv.info._ZN7cutlass13device_kernelIN5flash11enable_sm90INS1_16FlashAttnFwdSm90INS1_25CollectiveMainloopFwdSm90ILi2EN4cute5tupleIJNS5_1CILi1EEES8_S8_EEENS6_IJNS7_ILi128EEENS7_ILi96EEENS7_ILi64EEEEEELi256ENS_10bfloat16_tEfNS_4arch4Sm90ELb0ELb0ELb0ELb0ELb0ELb0ELb0ELb1ELb0ELb1ELb1ELb0EEENS1_21CollectiveEpilogueFwdINS6_IJSA_NS7_ILi256EEESB_EEES9_SE_SG_Li256ELb0ELb1ELb1ELb0EEENS1_19SingleTileSchedulerILb0ELb1ELb1ELi128EEEEEEEEEvNT_6ParamsE,"",@"SHT_CUDA_INFO"
	.sectionflags	@""
	.align	4


	//----- nvinfo : EIATTR_CUDA_API_VERSION
	.align		4
        /*0000*/ 	.byte	0x04, 0x37
        /*0002*/ 	.short	(.L_1105 - .L_1104)
.L_1104:
        /*0004*/ 	.word	0x00000082


	//----- nvinfo : EIATTR_KPARAM_INFO
	.align		4
.L_1105:
        /*0008*/ 	.byte	0x04, 0x17
        /*000a*/ 	.short	(.L_1107 - .L_1106)
.L_1106:
        /*000c*/ 	.word	0x00000000
        /*0010*/ 	.short	0x0000
        /*0012*/ 	.short	0x0070
        /*0014*/ 	.byte	0x00, 0xf0, 0x01, 0x28


	//----- nvinfo : EIATTR_SPARSE_MMA_MASK
	.align		4
.L_1107:
        /*0018*/ 	.byte	0x03, 0x50
        /*001a*/ 	.short	0x0000


	//----- nvinfo : EIATTR_MAXREG_COUNT
	.align		4
        /*001c*/ 	.byte	0x03, 0x1b
        /*001e*/ 	.short	0x00a8


	//----- nvinfo : EIATTR_NUM_BARRIERS
	.align		4
        /*0020*/ 	.byte	0x02, 0x4c
        /*0022*/ 	.byte	0x10
	.zero		1


	//----- nvinfo : EIATTR_EXTERNS
	.align		4
        /*0024*/ 	.byte	0x04, 0x0f
        /*0026*/ 	.short	(.L_1109 - .L_1108)


	//   ....[0]....
	.align		4
.L_1108:
        /*0028*/ 	.word	index@(__assertfail)


	//----- nvinfo : EIATTR_ANNOTATIONS
	.align		4
.L_1109:
        /*002c*/ 	.byte	0x04, 0x55
        /*002e*/ 	.short	(.L_1111 - .L_1110)


	//   ....[0]....
.L_1110:
        /*0030*/ 	.word	0x00000001
        /*0034*/ 	.byte	0x60, 0x81, 0x00, 0x00, 0x01, 0x00, 0x00, 0x00, 0xe0, 0x85, 0x00, 0x00, 0x01, 0x00, 0x00, 0x00
        /*0044*/ 	.byte	0x30, 0x86, 0x00, 0x00, 0x01, 0x00, 0x00, 0x00, 0x10, 0x88, 0x00, 0x00, 0x01, 0x00, 0x00, 0x00
        /*0054*/ 	.byte	0x00, 0x89, 0x00, 0x00, 0x01, 0x00, 0x00, 0x00, 0x40, 0x95, 0x00, 0x00, 0x01, 0x00, 0x00, 0x00
        /*0064*/ 	.byte	0xf0, 0x98, 0x00, 0x00, 0x01, 0x00, 0x00, 0x00, 0x20, 0x9b, 0x00, 0x00, 0x01, 0x00, 0x00, 0x00
        /*0074*/ 	.byte	0x60, 0xa3, 0x00, 0x00, 0x01, 0x00, 0x00, 0x00, 0xf0, 0xab, 0x00, 0x00


	//----- nvinfo : EIATTR_MERCURY_ISA_VERSION
	.align		4
.L_1111:
        /*0080*/ 	.byte	0x03, 0x5f
        /*0082*/ 	.short	0x0101


	//----- nvinfo : EIATTR_INT_WARP_WIDE_INSTR_OFFSETS
	.align		4
        /*0084*/ 	.byte	0x04, 0x31
        /*0086*/ 	.short	(.L_1113 - .L_1112)


	//   ....[0]....
.L_1112:
        /*0088*/ 	.word	0x00000130


	//   ....[1]....
        /*008c*/ 	.word	0x00000170


	//   ....[2]....
        /*0090*/ 	.word	0x000001e0


	//----- nvinfo : EIATTR_COOP_GROUP_MASK_REGIDS
	.align		4
.L_1113:
        /*0094*/ 	.byte	0x04, 0x29
        /*0096*/ 	.short	(.L_1115 - .L_1114)


	//   ....[0]....
.L_1114:
        /*0098*/ 	.word	0xffffffff


	//   ....[1]....
        /*009c*/ 	.word	0xffffffff


	//   ....[2]....
        /*00a0*/ 	.word	0xffffffff


	//   ....[3]....
        /*00a4*/ 	.word	0xffffffff


	//   ....[4]....
        /*00a8*/ 	.word	0xffffffff


	//   ....[5]....
        /*00ac*/ 	.word	0xffffffff


	//   ....[6]....
        /*00b0*/ 	.word	0xffffffff


	//   ....[7]....
        /*00b4*/ 	.word	0xffffffff


	//   ....[8]....
        /*00b8*/ 	.word	0xffffffff


	//   ....[9]....
        /*00bc*/ 	.word	0xffffffff


	//   ....[10]....
        /*00c0*/ 	.word	0xffffffff


	//   ....[11]....
        /*00c4*/ 	.word	0xffffffff


	//   ....[12]....
        /*00c8*/ 	.word	0xffffffff


	//   ....[13]....
        /*00cc*/ 	.word	0xffffffff


	//   ....[14]....
        /*00d0*/ 	.word	0xffffffff


	//   ....[15]....
        /*00d4*/ 	.word	0xffffffff


	//   ....[16]....
        /*00d8*/ 	.word	0xffffffff


	//   ....[17]....
        /*00dc*/ 	.word	0xffffffff


	//   ....[18]....
        /*00e0*/ 	.word	0xffffffff


	//   ....[19]....
        /*00e4*/ 	.word	0xffffffff


	//   ....[20]....
        /*00e8*/ 	.word	0xffffffff


	//   ....[21]....
        /*00ec*/ 	.word	0xffffffff


	//   ....[22]....
        /*00f0*/ 	.word	0xffffffff


	//   ....[23]....
        /*00f4*/ 	.word	0xffffffff


	//   ....[24]....
        /*00f8*/ 	.word	0xffffffff


	//   ....[25]....
        /*00fc*/ 	.word	0xffffffff


	//   ....[26]....
        /*0100*/ 	.word	0xffffffff


	//   ....[27]....
        /*0104*/ 	.word	0xffffffff


	//   ....[28]....
        /*0108*/ 	.word	0xffffffff


	//   ....[29]....
        /*010c*/ 	.word	0xffffffff


	//   ....[30]....
        /*0110*/ 	.word	0xffffffff


	//   ....[31]....
        /*0114*/ 	.word	0xffffffff


	//   ....[32]....
        /*0118*/ 	.word	0xffffffff


	//   ....[33]....
        /*011c*/ 	.word	0xffffffff


	//   ....[34]....
        /*0120*/ 	.word	0xffffffff


	//   ....[35]....
        /*0124*/ 	.word	0xffffffff


	//   ....[36]....
        /*0128*/ 	.word	0xffffffff


	//   ....[37]....
        /*012c*/ 	.word	0xffffffff


	//   ....[38]....
        /*0130*/ 	.word	0xffffffff


	//   ....[39]....
        /*0134*/ 	.word	0xffffffff


	//   ....[40]....
        /*0138*/ 	.word	0xffffffff


	//   ....[41]....
        /*013c*/ 	.word	0xffffffff


	//   ....[42]....
        /*0140*/ 	.word	0xffffffff


	//   ....[43]....
        /*0144*/ 	.word	0xffffffff


	//   ....[44]....
        /*0148*/ 	.word	0xffffffff


	//   ....[45]....
        /*014c*/ 	.word	0xffffffff


	//   ....[46]....
        /*0150*/ 	.word	0xffffffff


	//   ....[47]....
        /*0154*/ 	.word	0x0500000f


	//   ....[48]....
        /*0158*/ 	.word	0x0500000f


	//   ....[49]....
        /*015c*/ 	.word	0x0500000f


	//   ....[50]....
        /*0160*/ 	.word	0x0500000f


	//   ....[51]....
        /*0164*/ 	.word	0x0500000f


	//   ....[52]....
        /*0168*/ 	.word	0x0500000f


	//   ....[53]....
        /*016c*/ 	.word	0x0500000f


	//   ....[54]....
        /*0170*/ 	.word	0x0500000f


	//   ....[55]....
        /*0174*/ 	.word	0x0500000f


	//   ....[56]....
        /*0178*/ 	.word	0x0500000f


	//   ....[57]....
        /*017c*/ 	.word	0x0500000f


	//   ....[58]....
        /*0180*/ 	.word	0x0500000f


	//   ....[59]....
        /*0184*/ 	.word	0x0500000f


	//   ....[60]....
        /*0188*/ 	.word	0x0500000f


	//   ....[61]....
        /*018c*/ 	.word	0x0500000f


	//   ....[62]....
        /*0190*/ 	.word	0x0500000f


	//   ....[63]....
        /*0194*/ 	.word	0x0500000f


	//   ....[64]....
        /*0198*/ 	.word	0x0500000f


	//----- nvinfo : EIATTR_COOP_GROUP_INSTR_OFFSETS
	.align		4
.L_1115:
        /*019c*/ 	.byte	0x04, 0x28
        /*019e*/ 	.short	(.L_1117 - .L_1116)


	//   ....[0]....
.L_1116:
        /*01a0*/ 	.word	0x00000060


	//   ....[1]....
        /*01a4*/ 	.word	0x00000140


	//   ....[2]....
        /*01a8*/ 	.word	0x00000190


	//   ....[3]....
        /*01ac*/ 	.word	0x000003c0


	//   ....[4]....
        /*01b0*/ 	.word	0x00000520


	//   ....[5]....
        /*01b4*/ 	.word	0x00000640


	//   ....[6]....
        /*01b8*/ 	.word	0x000007a0


	//   ....[7]....
        /*01bc*/ 	.word	0x00001320


	//   ....[8]....
        /*01c0*/ 	.word	0x00001eb0


	//   ....[9]....
        /*01c4*/ 	.word	0x00001f00


	//   ....[10]....
        /*01c8*/ 	.word	0x00002360


	//   ....[11]....
        /*01cc*/ 	.word	0x000023e0


	//   ....[12]....
        /*01d0*/ 	.word	0x00003440


	//   ....[13]....
        /*01d4*/ 	.word	0x00003460


	//   ....[14]....
        /*01d8*/ 	.word	0x00003a30


	//   ....[15]....
        /*01dc*/ 	.word	0x00003c00


	//   ....[16]....
        /*01e0*/ 	.word	0x00004ce0


	//   ....[17]....
        /*01e4*/ 	.word	0x00004d30


	//   ....[18]....
        /*01e8*/ 	.word	0x00004d60


	//   ....[19]....
        /*01ec*/ 	.word	0x00004d90


	//   ....[20]....
        /*01f0*/ 	.word	0x00005e30


	//   ....[21]....
        /*01f4*/ 	.word	0x00005e90


	//   ....[22]....
        /*01f8*/ 	.word	0x00005ed0


	//   ....[23]....
        /*01fc*/ 	.word	0x00005f00


	//   ....[24]....
        /*0200*/ 	.word	0x00005f40


	//   ....[25]....
        /*0204*/ 	.word	0x00005f70


	//   ....[26]....
        /*0208*/ 	.word	0x00006bc0


	//   ....[27]....
        /*020c*/ 	.word	0x00006bd0


	//   ....[28]....
        /*0210*/ 	.word	0x00007c00


	//   ....[29]....
        /*0214*/ 	.word	0x00008620


	//   ....[30]....
        /*0218*/ 	.word	0x00008ed0


	//   ....[31]....
        /*021c*/ 	.word	0x00008f00


	//   ....[32]....
        /*0220*/ 	.word	0x00008f80


	//   ....[33]....
        /*0224*/ 	.word	0x00008fc0


	//   ....[34]....
        /*0228*/ 	.word	0x00009020


	//   ....[35]....
        /*022c*/ 	.word	0x00009050


	//   ....[36]....
        /*0230*/ 	.word	0x000090a0


	//   ....[37]....
        /*0234*/ 	.word	0x000090e0


	//   ....[38]....
        /*0238*/ 	.word	0x00009140


	//   ....[39]....
        /*023c*/ 	.word	0x00009170


	//   ....[40]....
        /*0240*/ 	.word	0x000091c0


	//   ....[41]....
        /*0244*/ 	.word	0x000091f0


	//   ....[42]....
        /*0248*/ 	.word	0x00009250


	//   ....[43]....
        /*024c*/ 	.word	0x00009280


	//   ....[44]....
        /*0250*/ 	.word	0x000092a0


	//   ....[45]....
        /*0254*/ 	.word	0x000092e0


	//   ....[46]....
        /*0258*/ 	.word	0x0000b4d0


	//   ....[47]....
        /*025c*/ 	.word	0x0000b970


	//   ....[48]....
        /*0260*/ 	.word	0x0000bae0


	//   ....[49]....
        /*0264*/ 	.word	0x0000bb40


	//   ....[50]....
        /*0268*/ 	.word	0x0000bc00


	//   ....[51]....
        /*026c*/ 	.word	0x0000bcc0


	//   ....[52]....
        /*0270*/ 	.word	0x0000bd40


	//   ....[53]....
        /*0274*/ 	.word	0x0000be00


	//   ....[54]....
        /*0278*/ 	.word	0x0000be80


	//   ....[55]....
        /*027c*/ 	.word	0x0000bf40


	//   ....[56]....
        /*0280*/ 	.word	0x0000bfc0


	//   ....[57]....
        /*0284*/ 	.word	0x0000c080


	//   ....[58]....
        /*0288*/ 	.word	0x0000c100


	//   ....[59]....
        /*028c*/ 	.word	0x0000c1b0


	//   ....[60]....
        /*0290*/ 	.word	0x0000c230


	//   ....[61]....
        /*0294*/ 	.word	0x0000c2e0


	//   ....[62]....
        /*0298*/ 	.word	0x0000c370


	//   ....[63]....
        /*029c*/ 	.word	0x0000c400


	//   ....[64]....
        /*02a0*/ 	.word	0x0000c810


	//----- nvinfo : EIATTR_REG_RECONFIG
	.align		4
.L_1117:
        /*02a4*/ 	.byte	0x01, 0x54
	.zero		2


	//----- nvinfo : EIATTR_SYSCALL_OFFSETS
	.align		4
        /*02a8*/ 	.byte	0x04, 0x46
        /*02aa*/ 	.short	(.L_1119 - .L_1118)


	//   ....[0]....
.L_1118:
        /*02ac*/ 	.word	0x000014e0


	//   ....[1]....
        /*02b0*/ 	.word	0x000082e0


	//   ....[2]....
        /*02b4*/ 	.word	0x00008420


	//   ....[3]....
        /*02b8*/ 	.word	0x00008510


	//   ....[4]....
        /*02bc*/ 	.word	0x00008b60


	//----- nvinfo : EIATTR_MBARRIER_INSTR_OFFSETS
	.align		4
.L_1119:
        /*02c0*/ 	.byte	0x04, 0x39
        /*02c2*/ 	.short	(.L_1121 - .L_1120)


	//   ....[0]....
.L_1120:
        /*02c4*/ 	.word	0x00000270
        /*02c8*/ 	.word	0x000000ff
        /*02cc*/ 	.word	0x00022800
        /*02d0*/ 	.short	0x0100
        /*02d2*/ 	.byte	0x08
	.zero		1


	//   ....[1]....
        /*02d4*/ 	.word	0x00000280
        /*02d8*/ 	.word	0x000000ff
        /*02dc*/ 	.word	0x00022820
        /*02e0*/ 	.short	0x0100
        /*02e2*/ 	.byte	0x08
	.zero		1


	//   ....[2]....
        /*02e4*/ 	.word	0x00000370
        /*02e8*/ 	.word	0x000000ff
        /*02ec*/ 	.word	0x00022830
        /*02f0*/ 	.short	0x0100
        /*02f2*/ 	.byte	0x08
	.zero		1


	//   ....[3]....
        /*02f4*/ 	.word	0x00000380
        /*02f8*/ 	.word	0x000000ff
        /*02fc*/ 	.word	0x00022840
        /*0300*/ 	.short	0x0100
        /*0302*/ 	.byte	0x08
	.zero		1


	//   ....[4]....
        /*0304*/ 	.word	0x00000390
        /*0308*/ 	.word	0x000000ff
        /*030c*/ 	.word	0x00022838
        /*0310*/ 	.short	0x0100
        /*0312*/ 	.byte	0x08
	.zero		1


	//   ....[5]....
        /*0314*/ 	.word	0x000003a0
        /*0318*/ 	.word	0x000000ff
        /*031c*/ 	.word	0x00022848
        /*0320*/ 	.short	0x0100
        /*0322*/ 	.byte	0x08
	.zero		1


	//   ....[6]....
        /*0324*/ 	.word	0x000004d0
        /*0328*/ 	.word	0x000000ff
        /*032c*/ 	.word	0x00022850
        /*0330*/ 	.short	0x0100
        /*0332*/ 	.byte	0x08
	.zero		1


	//   ....[7]....
        /*0334*/ 	.word	0x000004e0
        /*0338*/ 	.word	0x000000ff
        /*033c*/ 	.word	0x00022860
        /*0340*/ 	.short	0x0100
        /*0342*/ 	.byte	0x08
	.zero		1


	//   ....[8]....
        /*0344*/ 	.word	0x000004f0
        /*0348*/ 	.word	0x000000ff
        /*034c*/ 	.word	0x00022858
        /*0350*/ 	.short	0x0100
        /*0352*/ 	.byte	0x08
	.zero		1


	//   ....[9]....
        /*0354*/ 	.word	0x00000500
        /*0358*/ 	.word	0x000000ff
        /*035c*/ 	.word	0x00022868
        /*0360*/ 	.short	0x0100
        /*0362*/ 	.byte	0x08
	.zero		1


	//   ....[10]....
        /*0364*/ 	.word	0x000005f0
        /*0368*/ 	.word	0x000000ff
        /*036c*/ 	.word	0x00022870
        /*0370*/ 	.short	0x0100
        /*0372*/ 	.byte	0x06
	.zero		1


	//   ....[11]....
        /*0374*/ 	.word	0x00000600
        /*0378*/ 	.word	0x000000ff
        /*037c*/ 	.word	0x00022880
        /*0380*/ 	.short	0x0100
        /*0382*/ 	.byte	0x06
	.zero		1


	//   ....[12]....
        /*0384*/ 	.word	0x00000610
        /*0388*/ 	.word	0x000000ff
        /*038c*/ 	.word	0x00022878
        /*0390*/ 	.short	0x0100
        /*0392*/ 	.byte	0x06
	.zero		1


	//   ....[13]....
        /*0394*/ 	.word	0x00000620
        /*0398*/ 	.word	0x000000ff
        /*039c*/ 	.word	0x00022888
        /*03a0*/ 	.short	0x0100
        /*03a2*/ 	.byte	0x06
	.zero		1


	//   ....[14]....
        /*03a4*/ 	.word	0x00000750
        /*03a8*/ 	.word	0x000000ff
        /*03ac*/ 	.word	0x00022890
        /*03b0*/ 	.short	0x0100
        /*03b2*/ 	.byte	0x08
	.zero		1


	//   ....[15]....
        /*03b4*/ 	.word	0x00000760
        /*03b8*/ 	.word	0x000000ff
        /*03bc*/ 	.word	0x000228a0
        /*03c0*/ 	.short	0x0100
        /*03c2*/ 	.byte	0x08
	.zero		1


	//   ....[16]....
        /*03c4*/ 	.word	0x00000770
        /*03c8*/ 	.word	0x000000ff
        /*03cc*/ 	.word	0x00022898
        /*03d0*/ 	.short	0x0100
        /*03d2*/ 	.byte	0x08
	.zero		1


	//   ....[17]....
        /*03d4*/ 	.word	0x00000780
        /*03d8*/ 	.word	0x000000ff
        /*03dc*/ 	.word	0x000228a8
        /*03e0*/ 	.short	0x0100
        /*03e2*/ 	.byte	0x08
	.zero		1


	//   ....[18]....
        /*03e4*/ 	.word	0x000008b0
        /*03e8*/ 	.word	0x000000ff
        /*03ec*/ 	.word	0x000228b0
        /*03f0*/ 	.short	0x0100
        /*03f2*/ 	.byte	0x08
	.zero		1


	//   ....[19]....
        /*03f4*/ 	.word	0x000008c0
        /*03f8*/ 	.word	0x000000ff
        /*03fc*/ 	.word	0x000228c0
        /*0400*/ 	.short	0x0100
        /*0402*/ 	.byte	0x08
	.zero		1


	//   ....[20]....
        /*0404*/ 	.word	0x000008d0
        /*0408*/ 	.word	0x000000ff
        /*040c*/ 	.word	0x000228b8
        /*0410*/ 	.short	0x0100
        /*0412*/ 	.byte	0x08
	.zero		1


	//   ....[21]....
        /*0414*/ 	.word	0x000008e0
        /*0418*/ 	.word	0x000000ff
        /*041c*/ 	.word	0x000228c8
        /*0420*/ 	.short	0x0100
        /*0422*/ 	.byte	0x08
	.zero		1


	//   ....[22]....
        /*0424*/ 	.word	0x00001510
        /*0428*/ 	.word	0x000000ff
        /*042c*/ 	.word	0x00022800
        /*0430*/ 	.short	0x010a
        /*0432*/ 	.byte	0x26
	.zero		1


	//   ....[23]....
        /*0434*/ 	.word	0x000015a0
        /*0438*/ 	.word	0x000000ff
        /*043c*/ 	.word	0x00022830
        /*0440*/ 	.short	0x010a
        /*0442*/ 	.byte	0x26
	.zero		1


	//   ....[24]....
        /*0444*/ 	.word	0x000015e0
        /*0448*/ 	.word	0x000000ff
        /*044c*/ 	.word	0x00022830
        /*0450*/ 	.short	0x010a
        /*0452*/ 	.byte	0x26
	.zero		1


	//   ....[25]....
        /*0454*/ 	.word	0x000027e0
        /*0458*/ 	.word	0x00000005
        /*045c*/ 	.word	0x00000000
        /*0460*/ 	.short	0x0101
        /*0462*/ 	.byte	0x3f
	.zero		1


	//   ....[26]....
        /*0464*/ 	.word	0x00002c30
        /*0468*/ 	.word	0x000000ff
        /*046c*/ 	.word	0x00022850
        /*0470*/ 	.short	0x010a
        /*0472*/ 	.byte	0x26
	.zero		1


	//   ....[27]....
        /*0474*/ 	.word	0x00002c70
        /*0478*/ 	.word	0x000000ff
        /*047c*/ 	.word	0x00022850
        /*0480*/ 	.short	0x010a
        /*0482*/ 	.byte	0x26
	.zero		1


	//   ....[28]....
        /*0484*/ 	.word	0x00002fb0
        /*0488*/ 	.word	0x00000009
        /*048c*/ 	.word	0x00000000
        /*0490*/ 	.short	0x0101
        /*0492*/ 	.byte	0x3f
	.zero		1


	//   ....[29]....
        /*0494*/ 	.word	0x00003110
        /*0498*/ 	.word	0x000000ff
        /*049c*/ 	.word	0x00022830
        /*04a0*/ 	.short	0x010a
        /*04a2*/ 	.byte	0x1a
	.zero		1


	//   ....[30]....
        /*04a4*/ 	.word	0x00003160
        /*04a8*/ 	.word	0x000000ff
        /*04ac*/ 	.word	0x00022830
        /*04b0*/ 	.short	0x010a
        /*04b2*/ 	.byte	0x1a
	.zero		1


	//   ....[31]....
        /*04b4*/ 	.word	0x00003ec0
        /*04b8*/ 	.word	0x0000009a
        /*04bc*/ 	.word	0x00000000
        /*04c0*/ 	.short	0x0101
        /*04c2*/ 	.byte	0x3f
	.zero		1


	//   ....[32]....
        /*04c4*/ 	.word	0x000049d0
        /*04c8*/ 	.word	0x000000ff
        /*04cc*/ 	.word	0x00022850
        /*04d0*/ 	.short	0x010a
        /*04d2*/ 	.byte	0x1a
	.zero		1


	//   ....[33]....
        /*04d4*/ 	.word	0x00004a20
        /*04d8*/ 	.word	0x000000ff
        /*04dc*/ 	.word	0x00022850
        /*04e0*/ 	.short	0x010a
        /*04e2*/ 	.byte	0x1a
	.zero		1


	//   ....[34]....
        /*04e4*/ 	.word	0x00004cc0
        /*04e8*/ 	.word	0x000000b3
        /*04ec*/ 	.word	0x00000000
        /*04f0*/ 	.short	0x0101
        /*04f2*/ 	.byte	0x3f
	.zero		1


	//   ....[35]....
        /*04f4*/ 	.word	0x00005f60
        /*04f8*/ 	.word	0x000000ff
        /*04fc*/ 	.word	0x00000000
        /*0500*/ 	.short	0x0101
        /*0502*/ 	.byte	0x04
	.zero		1


	//   ....[36]....
        /*0504*/ 	.word	0x00008850
        /*0508*/ 	.word	0x000000ff
        /*050c*/ 	.word	0x00022840
        /*0510*/ 	.short	0x010a
        /*0512*/ 	.byte	0x26
	.zero		1


	//   ....[37]....
        /*0514*/ 	.word	0x000093b0
        /*0518*/ 	.word	0x000000ff
        /*051c*/ 	.word	0x00022800
        /*0520*/ 	.short	0x0107
        /*0522*/ 	.byte	0x26
	.zero		1


	//   ....[38]....
        /*0524*/ 	.word	0x000093f0
        /*0528*/ 	.word	0x000000ff
        /*052c*/ 	.word	0x00022800
        /*0530*/ 	.short	0x0101
        /*0532*/ 	.byte	0x26
	.zero		1


	//   ....[39]....
        /*0534*/ 	.word	0x00009400
        /*0538*/ 	.word	0x000000ff
        /*053c*/ 	.word	0x00022820
        /*0540*/ 	.short	0x010a
        /*0542*/ 	.byte	0x26
	.zero		1


	//   ....[40]....
        /*0544*/ 	.word	0x00009460
        /*0548*/ 	.word	0x000000ff
        /*054c*/ 	.word	0x00022860
        /*0550*/ 	.short	0x010a
        /*0552*/ 	.byte	0x26
	.zero		1


	//   ....[41]....
        /*0554*/ 	.word	0x00009ce0
        /*0558*/ 	.word	0x000000ff
        /*055c*/ 	.word	0x00022848
        /*0560*/ 	.short	0x010a
        /*0562*/ 	.byte	0x26
	.zero		1


	//   ....[42]....
        /*0564*/ 	.word	0x00009eb0
        /*0568*/ 	.word	0x000000ff
        /*056c*/ 	.word	0x00022868
        /*0570*/ 	.short	0x010a
        /*0572*/ 	.byte	0x26
	.zero		1


	//   ....[43]....
        /*0574*/ 	.word	0x0000a520
        /*0578*/ 	.word	0x000000ff
        /*057c*/ 	.word	0x00022840
        /*0580*/ 	.short	0x010a
        /*0582*/ 	.byte	0x26
	.zero		1


	//   ....[44]....
        /*0584*/ 	.word	0x0000a700
        /*0588*/ 	.word	0x000000ff
        /*058c*/ 	.word	0x00022860
        /*0590*/ 	.short	0x010a
        /*0592*/ 	.byte	0x26
	.zero		1


	//   ....[45]....
        /*0594*/ 	.word	0x0000ada0
        /*0598*/ 	.word	0x000000ff
        /*059c*/ 	.word	0x00022848
        /*05a0*/ 	.short	0x010a
        /*05a2*/ 	.byte	0x26
	.zero		1


	//   ....[46]....
        /*05a4*/ 	.word	0x0000af80
        /*05a8*/ 	.word	0x000000ff
        /*05ac*/ 	.word	0x00022868
        /*05b0*/ 	.short	0x010a
        /*05b2*/ 	.byte	0x26
	.zero		1


	//   ....[47]....
        /*05b4*/ 	.word	0x0000b460
        /*05b8*/ 	.word	0x00000002
        /*05bc*/ 	.word	0x00022820
        /*05c0*/ 	.short	0x010a
        /*05c2*/ 	.byte	0x3f
	.zero		1


	//   ....[48]....
        /*05c4*/ 	.word	0x0000b5e0
        /*05c8*/ 	.word	0x00000007
        /*05cc*/ 	.word	0x00000000
        /*05d0*/ 	.short	0x010a
        /*05d2*/ 	.byte	0x3f
	.zero		1


	//   ....[49]....
        /*05d4*/ 	.word	0x0000b650
        /*05d8*/ 	.word	0x00000005
        /*05dc*/ 	.word	0x00000000
        /*05e0*/ 	.short	0x010a
        /*05e2*/ 	.byte	0x3f
	.zero		1


	//   ....[50]....
        /*05e4*/ 	.word	0x0000b6b0
        /*05e8*/ 	.word	0x00000005
        /*05ec*/ 	.word	0x00000000
        /*05f0*/ 	.short	0x010a
        /*05f2*/ 	.byte	0x3f
	.zero		1


	//   ....[51]....
        /*05f4*/ 	.word	0x0000b6e0
        /*05f8*/ 	.word	0x00000003
        /*05fc*/ 	.word	0x00000000
        /*0600*/ 	.short	0x010a
        /*0602*/ 	.byte	0x3f
	.zero		1


	//   ....[52]....
        /*0604*/ 	.word	0x0000b750
        /*0608*/ 	.word	0x00000003
        /*060c*/ 	.word	0x00022800
        /*0610*/ 	.short	0x010a
        /*0612*/ 	.byte	0x3f
	.zero		1


	//   ....[53]....
        /*0614*/ 	.word	0x0000b7b0
        /*0618*/ 	.word	0x00000003
        /*061c*/ 	.word	0x00022830
        /*0620*/ 	.short	0x010a
        /*0622*/ 	.byte	0x3f
	.zero		1


	//   ....[54]....
        /*0624*/ 	.word	0x0000b800
        /*0628*/ 	.word	0x00000009
        /*062c*/ 	.word	0x00022850
        /*0630*/ 	.short	0x010a
        /*0632*/ 	.byte	0x3f
	.zero		1


	//   ....[55]....
        /*0634*/ 	.word	0x0000b870
        /*0638*/ 	.word	0x00000003
        /*063c*/ 	.word	0x00022830
        /*0640*/ 	.short	0x010a
        /*0642*/ 	.byte	0x3f
	.zero		1


	//   ....[56]....
        /*0644*/ 	.word	0x0000b8d0
        /*0648*/ 	.word	0x000000b3
        /*064c*/ 	.word	0x00022850
        /*0650*/ 	.short	0x010a
        /*0652*/ 	.byte	0x3f
	.zero		1


	//   ....[57]....
        /*0654*/ 	.word	0x0000ba30
        /*0658*/ 	.word	0x00000003
        /*065c*/ 	.word	0x00022840
        /*0660*/ 	.short	0x010a
        /*0662*/ 	.byte	0x3f
	.zero		1


	//   ....[58]....
        /*0664*/ 	.word	0x0000c440
        /*0668*/ 	.word	0x00000003
        /*066c*/ 	.word	0x00022820
        /*0670*/ 	.short	0x010a
        /*0672*/ 	.byte	0x3f
	.zero		1


	//   ....[59]....
        /*0674*/ 	.word	0x0000c4a0
        /*0678*/ 	.word	0x00000003
        /*067c*/ 	.word	0x00022860
        /*0680*/ 	.short	0x010a
        /*0682*/ 	.byte	0x3f
	.zero		1


	//   ....[60]....
        /*0684*/ 	.word	0x0000c500
        /*0688*/ 	.word	0x00000003
        /*068c*/ 	.word	0x00022848
        /*0690*/ 	.short	0x010a
        /*0692*/ 	.byte	0x3f
	.zero		1


	//   ....[61]....
        /*0694*/ 	.word	0x0000c560
        /*0698*/ 	.word	0x00000003
        /*069c*/ 	.word	0x00022868
        /*06a0*/ 	.short	0x010a
        /*06a2*/ 	.byte	0x3f
	.zero		1


	//   ....[62]....
        /*06a4*/ 	.word	0x0000c5c0
        /*06a8*/ 	.word	0x00000003
        /*06ac*/ 	.word	0x00022840
        /*06b0*/ 	.short	0x010a
        /*06b2*/ 	.byte	0x3f
	.zero		1


	//   ....[63]....
        /*06b4*/ 	.word	0x0000c620
        /*06b8*/ 	.word	0x00000003
        /*06bc*/ 	.word	0x00022860
        /*06c0*/ 	.short	0x010a
        /*06c2*/ 	.byte	0x3f
	.zero		1


	//   ....[64]....
        /*06c4*/ 	.word	0x0000c680
        /*06c8*/ 	.word	0x00000003
        /*06cc*/ 	.word	0x00022848
        /*06d0*/ 	.short	0x010a
        /*06d2*/ 	.byte	0x3f
	.zero		1


	//   ....[65]....
        /*06d4*/ 	.word	0x0000c6e0
        /*06d8*/ 	.word	0x00000003
        /*06dc*/ 	.word	0x00022868
        /*06e0*/ 	.short	0x010a
        /*06e2*/ 	.byte	0x3f
	.zero		1


	//   ....[66]....
        /*06e4*/ 	.word	0x0000c730
        /*06e8*/ 	.word	0x00000002
        /*06ec*/ 	.word	0x00022820
        /*06f0*/ 	.short	0x010a
        /*06f2*/ 	.byte	0x3f
	.zero		1


	//   ....[67]....
        /*06f4*/ 	.word	0x0000c8d0
        /*06f8*/ 	.word	0x00000007
        /*06fc*/ 	.word	0x00000000
        /*0700*/ 	.short	0x010a
        /*0702*/ 	.byte	0x3f
	.zero		1


	//   ....[68]....
        /*0704*/ 	.word	0x0000c920
        /*0708*/ 	.word	0x00000005
        /*070c*/ 	.word	0x00000000
        /*0710*/ 	.short	0x010a
        /*0712*/ 	.byte	0x3f
	.zero		1


	//   ....[69]....
        /*0714*/ 	.word	0x0000c970
        /*0718*/ 	.word	0x00000005
        /*071c*/ 	.word	0x00000000
        /*0720*/ 	.short	0x010a
        /*0722*/ 	.byte	0x3f
	.zero		1


	//----- nvinfo : EIATTR_NUM_MBARRIERS
	.align		4
.L_1121:
        /*0724*/ 	.byte	0x03, 0x38
        /*0726*/ 	.short	0x0016


	//----- nvinfo : EIATTR_EXIT_INSTR_OFFSETS
	.align		4
        /*0728*/ 	.byte	0x04, 0x1c
        /*072a*/ 	.short	(.L_1123 - .L_1122)


	//   ....[0]....
.L_1122:
        /*072c*/ 	.word	0x0000b730


	//----- nvinfo : EIATTR_MAX_THREADS
	.align		4
.L_1123:
        /*0730*/ 	.byte	0x04, 0x05
        /*0732*/ 	.short	(.L_1125 - .L_1124)
.L_1124:
        /*0734*/ 	.word	0x00000180
        /*0738*/ 	.word	0x00000001
        /*073c*/ 	.word	0x00000001


	//----- nvinfo : EIATTR_CRS_STACK_SIZE
	.align		4
.L_1125:
        /*0740*/ 	.byte	0x04, 0x1e
        /*0742*/ 	.short	(.L_1127 - .L_1126)
.L_1126:
        /*0744*/ 	.word	0x00000000


	//----- nvinfo : EIATTR_CBANK_PARAM_SIZE
	.align		4
.L_1127:
        /*0748*/ 	.byte	0x03, 0x19
        /*074a*/ 	.short	0x0a70


	//----- nvinfo : EIATTR_PARAM_CBANK
	.align		4
        /*074c*/ 	.byte	0x04, 0x0a
        /*074e*/ 	.short	(.L_1129 - .L_1128)
	.align		4
.L_1128:
        /*0750*/ 	.word	index@(.nv.constant0._ZN7cutlass13device_kernelIN5flash11enable_sm90INS1_16FlashAttnFwdSm90INS1_25CollectiveMainloopFwdSm90ILi2EN4cute5tupleIJNS5_1CILi1EEES8_S8_EEENS6_IJNS7_ILi128EEENS7_ILi96EEENS7_ILi64EEEEEELi256ENS_10bfloat16_tEfNS_4arch4Sm90ELb0ELb0ELb0ELb0ELb0ELb0ELb0ELb1ELb0ELb1ELb1ELb0EEENS1_21CollectiveEpilogueFwdINS6_IJSA_NS7_ILi256EEESB_EEES9_SE_SG_Li256ELb0ELb1ELb1ELb0EEENS1_19SingleTileSchedulerILb0ELb1ELb1ELi128EEEEEEEEEvNT_6ParamsE)
        /*0754*/ 	.short	0x0210
        /*0756*/ 	.short	0x0a70


	//----- nvinfo : EIATTR_SW_WAR
	.align		4
.L_1129:
        /*0758*/ 	.byte	0x04, 0x36
        /*075a*/ 	.short	(.L_1131 - .L_1130)
.L_1130:
        /*075c*/ 	.word	0x00000008
.L_1131:


//--------------------- .nv.info._ZN7cutlass13device_kernelIN5flash11enable_sm90INS1_16FlashAttnFwdSm90INS1_25CollectiveMainloopFwdSm90ILi2EN4cute5tupleIJNS5_1CILi1EEES8_S8_EEENS6_IJNS7_ILi128EEENS7_ILi96EEENS7_ILi64EEEEEELi256ENS_10bfloat16_tEfNS_4arch4Sm90ELb0ELb0ELb0ELb0ELb0ELb0ELb1ELb1ELb0ELb1ELb1ELb0EEENS1_21CollectiveEpilogueFwdINS6_IJSA_NS7_ILi256EEESB_EEES9_SE_SG_Li256ELb0ELb1ELb1ELb0EEENS1_19SingleTileSchedulerILb0ELb1ELb1ELi128EEEEEEEEEvNT_6ParamsE --------------------------
	.section	.nv.info._ZN7cutlass13device_kernelIN5flash11enable_sm90INS1_16FlashAttnFwdSm90INS1_25CollectiveMainloopFwdSm90ILi2EN4cute5tupleIJNS5_1CILi1EEES8_S8_EEENS6_IJNS7_ILi128EEENS7_ILi96EEENS7_ILi64EEEEEELi256ENS_10bfloat16_tEfNS_4arch4Sm90ELb0ELb0ELb0ELb0ELb0ELb0ELb1ELb1ELb0ELb1ELb1ELb0EEENS1_21CollectiveEpilogueFwdINS6_IJSA_NS7_ILi256EEESB_EEES9_SE_SG_Li256ELb0ELb1ELb1ELb0EEENS1_19SingleTileSchedulerILb0ELb1ELb1ELi128EEEEEEEEEvNT_6ParamsE,"",@"SHT_CUDA_INFO"
	.sectionflags	@""
	.align	4


	//----- nvinfo : EIATTR_CUDA_API_VERSION
	.align		4
        /*0000*/ 	.byte	0x04, 0x37
        /*0002*/ 	.short	(.L_1133 - .L_1132)
.L_1132:
        /*0004*/ 	.word	0x00000082


	//----- nvinfo : EIATTR_KPARAM_INFO
	.align		4
.L_1133:
        /*0008*/ 	.byte	0x04, 0x17
        /*000a*/ 	.short	(.L_1135 - .L_1134)
.L_1134:
        /*000c*/ 	.word	0x00000000
        /*0010*/ 	.short	0x0000
        /*0012*/ 	.short	0x0070
        /*0014*/ 	.byte	0x00, 0xf0, 0x01, 0x2c


	//----- nvinfo : EIATTR_SPARSE_MMA_MASK
	.align		4
.L_1135:
        /*0018*/ 	.byte	0x03, 0x50
        /*001a*/ 	.short	0x0000


	//----- nvinfo : EIATTR_MAXREG_COUNT
	.align		4
        /*001c*/ 	.byte	0x03, 0x1b
        /*001e*/ 	.short	0x00a8


	//----- nvinfo : EIATTR_NUM_BARRIERS
	.align		4
        /*0020*/ 	.byte	0x02, 0x4c
        /*0022*/ 	.byte	0x10
	.zero		1


	//----- nvinfo : EIATTR_EXTERNS
	.align		4
        /*0024*/ 	.byte	0x04, 0x0f
        /*0026*/ 	.short	(.L_1137 - .L_1136)


	//   ....[0]....
	.align		4
.L_1136:
        /*0028*/ 	.word	index@(__assertfail)


	//----- nvinfo : EIATTR_ANNOTATIONS
	.align		4
.L_1137:
        /*002c*/ 	.byte	0x04, 0x55
        /*002e*/ 	.short	(.L_1139 - .L_1138)


	//   ....[0]....
.L_1138:
        /* <DEDUP_REMOVED lines=23> */


	//----- nvinfo : EIATTR_MERCURY_ISA_VERSION
	.align		4
.L_1139:
        /*0190*/ 	.byte	0x03, 0x5f
        /*0192*/ 	.short	0x0101


	//----- nvinfo : EIATTR_INT_WARP_WIDE_INSTR_OFFSETS
	.align		4
        /*0194*/ 	.byte	0x04, 0x31
        /*0196*/ 	.short	(.L_1141 - .L_1140)


	//   ....[0]....
.L_1140:
        /*0198*/ 	.word	0x00000130


	//   ....[1]....
        /*019c*/ 	.word	0x00000170


	//   ....[2]....
        /*01a0*/ 	.word	0x000001e0


	//   ....[3]....
        /*01a4*/ 	.word	0x000001f0


	//----- nvinfo : EIATTR_COOP_GROUP_MASK_REGIDS
	.align		4
.L_1141:
        /*01a8*/ 	.byte	0x04, 0x29
        /*01aa*/ 	.short	(.L_1143 - .L_1142)


	//   ....[0]....
.L_1142:
        /*01ac*/ 	.word	0xffffffff


	//   ....[1]....
        /*01b0*/ 	.word	0xffffffff


	//   ....[2]....
        /*01b4*/ 	.word	0xffffffff


	//   ....[3]....
        /*01b8*/ 	.word	0xffffffff


	//   ....[4]....
        /*01bc*/ 	.word	0xffffffff


	//   ....[5]....
        /*01c0*/ 	.word	0xffffffff


	//   ....[6]....
        /*01c4*/ 	.word	0xffffffff


	//   ....[7]....
        /*01c8*/ 	.word	0xffffffff


	//   ....[8]....
        /*01cc*/ 	.word	0xffffffff


	//   ....[9]....
        /*01d0*/ 	.word	0xffffffff


	//   ....[10]....
        /*01d4*/ 	.word	0xffffffff


	//   ....[11]....
        /*01d8*/ 	.word	0xffffffff


	//   ....[12]....
        /*01dc*/ 	.word	0xffffffff


	//   ....[13]....
        /*01e0*/ 	.word	0xffffffff


	//   ....[14]....
        /*01e4*/ 	.word	0xffffffff


	//   ....[15]....
        /*01e8*/ 	.word	0xffffffff


	//   ....[16]....
        /*01ec*/ 	.word	0xffffffff


	//   ....[17]....
        /*01f0*/ 	.word	0xffffffff


	//   ....[18]....
        /*01f4*/ 	.word	0xffffffff


	//   ....[19]....
        /*01f8*/ 	.word	0xffffffff


	//   ....[20]....
        /*01fc*/ 	.word	0xffffffff


	//   ....[21]....
        /*0200*/ 	.word	0xffffffff


	//   ....[22]....
        /*0204*/ 	.word	0xffffffff


	//   ....[23]....
        /*0208*/ 	.word	0xffffffff


	//   ....[24]....
        /*020c*/ 	.word	0xffffffff


	//   ....[25]....
        /*0210*/ 	.word	0xffffffff


	//   ....[26]....
        /*0214*/ 	.word	0xffffffff


	//   ....[27]....
        /*0218*/ 	.word	0xffffffff


	//   ....[28]....
        /*021c*/ 	.word	0xffffffff


	//   ....[29]....
        /*0220*/ 	.word	0xffffffff


	//   ....[30]....
        /*0224*/ 	.word	0xffffffff


	//   ....[31]....
        /*0228*/ 	.word	0xffffffff


	//   ....[32]....
        /*022c*/ 	.word	0xffffffff


	//   ....[33]....
        /*0230*/ 	.word	0xffffffff


	//   ....[34]....
        /*0234*/ 	.word	0xffffffff


	//   ....[35]....
        /*0238*/ 	.word	0xffffffff


	//   ....[36]....
        /*023c*/ 	.word	0xffffffff


	//   ....[37]....
        /*0240*/ 	.word	0xffffffff


	//   ....[38]....
        /*0244*/ 	.word	0xffffffff


	//   ....[39]....
        /*0248*/ 	.word	0xffffffff


	//   ....[40]....
        /*024c*/ 	.word	0xffffffff


	//   ....[41]....
        /*0250*/ 	.word	0xffffffff


	//   ....[42]....
        /*0254*/ 	.word	0xffffffff


	//   ....[43]....
        /*0258*/ 	.word	0xffffffff


	//   ....[44]....
        /*025c*/ 	.word	0xffffffff


	//   ....[45]....
        /*0260*/ 	.word	0xffffffff


	//   ....[46]....
        /*0264*/ 	.word	0xffffffff


	//   ....[47]....
        /*0268*/ 	.word	0xffffffff


	//   ....[48]....
        /*026c*/ 	.word	0xffffffff


	//   ....[49]....
        /*0270*/ 	.word	0xffffffff


	//   ....[50]....
        /*0274*/ 	.word	0xffffffff


	//   ....[51]....
        /*0278*/ 	.word	0xffffffff


	//   ....[52]....
        /*027c*/ 	.word	0xffffffff


	//   ....[53]....
        /*0280*/ 	.word	0xffffffff


	//   ....[54]....
        /*0284*/ 	.word	0xffffffff


	//   ....[55]....
        /*0288*/ 	.word	0xffffffff


	//   ....[56]....
        /*028c*/ 	.word	0xffffffff


	//   ....[57]....
        /*0290*/ 	.word	0xffffffff


	//   ....[58]....
        /*0294*/ 	.word	0xffffffff


	//   ....[59]....
        /*0298*/ 	.word	0xffffffff


	//   ....[60]....
        /*029c*/ 	.word	0xffffffff


	//   ....[61]....
        /*02a0*/ 	.word	0xffffffff


	//   ....[62]....
        /*02a4*/ 	.word	0xffffffff


	//   ....[63]....
        /*02a8*/ 	.word	0x0500000f


	//   ....[64]....
        /*02ac*/ 	.word	0x0500000f


	//   ....[65]....
        /*02b0*/ 	.word	0x0500000f


	//   ....[66]....
        /*02b4*/ 	.word	0x0500000f


	//   ....[67]....
        /*02b8*/ 	.word	0x0500000f


	//   ....[68]....
        /*02bc*/ 	.word	0x0500000f


	//   ....[69]....
        /*02c0*/ 	.word	0x0500000f


	//   ....[70]....
        /*02c4*/ 	.word	0x0500000f


	//   ....[71]....
        /*02c8*/ 	.word	0x0500000f


	//   ....[72]....
        /*02cc*/ 	.word	0x0500000f


	//   ....[73]....
        /*02d0*/ 	.word	0x0500000f


	//   ....[74]....
        /*02d4*/ 	.word	0x0500000f


	//   ....[75]....
        /*02d8*/ 	.word	0x0500000f


	//   ....[76]....
        /*02dc*/ 	.word	0x0500000f


	//   ....[77]....
        /*02e0*/ 	.word	0x0500000f


	//   ....[78]....
        /*02e4*/ 	.word	0x0500000f


	//   ....[79]....
        /*02e8*/ 	.word	0x0500000f


	//   ....[80]....
        /*02ec*/ 	.word	0x0500000f


	//   ....[81]....
        /*02f0*/ 	.word	0x0500000f


	//   ....[82]....
        /*02f4*/ 	.word	0x0500000f


	//   ....[83]....
        /*02f8*/ 	.word	0x0500000f


	//   ....[84]....
        /*02fc*/ 	.word	0x0500000f


	//   ....[85]....
        /*0300*/ 	.word	0x0500000f


	//   ....[86]....
        /*0304*/ 	.word	0x0500000f


	//   ....[87]....
        /*0308*/ 	.word	0x0500000f


	//   ....[88]....
        /*030c*/ 	.word	0x0500000f


	//   ....[89]....
        /*0310*/ 	.word	0x0500000f


	//   ....[90]....
        /*0314*/ 	.word	0x0500000f


	//   ....[91]....
        /*0318*/ 	.word	0x0500000f


	//   ....[92]....
        /*031c*/ 	.word	0x0500000f


	//   ....[93]....
        /*0320*/ 	.word	0x0500000f


	//   ....[94]....
        /*0324*/ 	.word	0x0500000f


	//   ....[95]....
        /*0328*/ 	.word	0x0500000f


	//   ....[96]....
        /*032c*/ 	.word	0x0500000f


	//----- nvinfo : EIATTR_COOP_GROUP_INSTR_OFFSETS
	.align		4
.L_1143:
        /*0330*/ 	.byte	0x04, 0x28
        /*0332*/ 	.short	(.L_1145 - .L_1144)


	//   ....[0]....
.L_1144:
        /*0334*/ 	.word	0x00000070


	//   ....[1]....
        /*0338*/ 	.word	0x00000140


	//   ....[2]....
        /*033c*/ 	.word	0x00000190


	//   ....[3]....
        /*0340*/ 	.word	0x000003e0


	//   ....[4]....
        /*0344*/ 	.word	0x00000540


	//   ....[5]....
        /*0348*/ 	.word	0x00000660


	//   ....[6]....
        /*034c*/ 	.word	0x000007c0


	//   ....[7]....
        /*0350*/ 	.word	0x00001360


	//   ....[8]....
        /*0354*/ 	.word	0x00002b50


	//   ....[9]....
        /*0358*/ 	.word	0x00002b70


	//   ....[10]....
        /*035c*/ 	.word	0x00002b90


	//   ....[11]....
        /*0360*/ 	.word	0x00002bb0


	//   ....[12]....
        /*0364*/ 	.word	0x000047d0


	//   ....[13]....
        /*0368*/ 	.word	0x00004830


	//   ....[14]....
        /*036c*/ 	.word	0x00004850


	//   ....[15]....
        /*0370*/ 	.word	0x00004870


	//   ....[16]....
        /*0374*/ 	.word	0x00005e20


	//   ....[17]....
        /*0378*/ 	.word	0x00005e60


	//   ....[18]....
        /*037c*/ 	.word	0x00005e90


	//   ....[19]....
        /*0380*/ 	.word	0x00005eb0


	//   ....[20]....
        /*0384*/ 	.word	0x00006f90


	//   ....[21]....
        /*0388*/ 	.word	0x00006ff0


	//   ....[22]....
        /*038c*/ 	.word	0x00007030


	//   ....[23]....
        /*0390*/ 	.word	0x00007060


	//   ....[24]....
        /*0394*/ 	.word	0x00007090


	//   ....[25]....
        /*0398*/ 	.word	0x000070b0


	//   ....[26]....
        /*039c*/ 	.word	0x00007d30


	//   ....[27]....
        /*03a0*/ 	.word	0x00007d40


	//   ....[28]....
        /*03a4*/ 	.word	0x00008da0


	//   ....[29]....
        /*03a8*/ 	.word	0x00009870


	//   ....[30]....
        /*03ac*/ 	.word	0x0000a1f0


	//   ....[31]....
        /*03b0*/ 	.word	0x0000a200


	//   ....[32]....
        /*03b4*/ 	.word	0x0000a210


	//   ....[33]....
        /*03b8*/ 	.word	0x0000a230


	//   ....[34]....
        /*03bc*/ 	.word	0x0000a260


	//   ....[35]....
        /*03c0*/ 	.word	0x0000a3e0


	//   ....[36]....
        /*03c4*/ 	.word	0x0000a3f0


	//   ....[37]....
        /*03c8*/ 	.word	0x0000a440


	//   ....[38]....
        /*03cc*/ 	.word	0x0000a510


	//   ....[39]....
        /*03d0*/ 	.word	0x0000a530


	//   ....[40]....
        /*03d4*/ 	.word	0x0000a5d0


	//   ....[41]....
        /*03d8*/ 	.word	0x0000a5f0


	//   ....[42]....
        /*03dc*/ 	.word	0x0000a670


	//   ....[43]....
        /*03e0*/ 	.word	0x0000a690


	//   ....[44]....
        /*03e4*/ 	.word	0x0000a6a0


	//   ....[45]....
        /*03e8*/ 	.word	0x0000a6b0


	//   ....[46]....
        /*03ec*/ 	.word	0x0000aea0


	//   ....[47]....
        /*03f0*/ 	.word	0x0000aed0


	//   ....[48]....
        /*03f4*/ 	.word	0x0000aef0


	//   ....[49]....
        /*03f8*/ 	.word	0x0000afa0


	//   ....[50]....
        /*03fc*/ 	.word	0x0000b040


	//   ....[51]....
        /*0400*/ 	.word	0x0000b050


	//   ....[52]....
        /*0404*/ 	.word	0x0000b070


	//   ....[53]....
        /*0408*/ 	.word	0x0000b0a0


	//   ....[54]....
        /*040c*/ 	.word	0x0000b110


	//   ....[55]....
        /*0410*/ 	.word	0x0000b140


	//   ....[56]....
        /*0414*/ 	.word	0x0000b1b0


	//   ....[57]....
        /*0418*/ 	.word	0x0000b200


	//   ....[58]....
        /*041c*/ 	.word	0x0000b290


	//   ....[59]....
        /*0420*/ 	.word	0x0000b2c0


	//   ....[60]....
        /*0424*/ 	.word	0x0000b370


	//   ....[61]....
        /*0428*/ 	.word	0x0000b3c0


	//   ....[62]....
        /*042c*/ 	.word	0x0000d6a0


	//   ....[63]....
        /*0430*/ 	.word	0x0000dc00


	//   ....[64]....
        /*0434*/ 	.word	0x0000dd80


	//   ....[65]....
        /*0438*/ 	.word	0x0000ddd0


	//   ....[66]....
        /*043c*/ 	.word	0x0000df20


	//   ....[67]....
        /*0440*/ 	.word	0x0000df90


	//   ....[68]....
        /*0444*/ 	.word	0x0000e0e0


	//   ....[69]....
        /*0448*/ 	.word	0x0000e160


	//   ....[70]....
        /*044c*/ 	.word	0x0000e250


	//   ....[71]....
        /*0450*/ 	.word	0x0000e2e0


	//   ....[72]....
        /*0454*/ 	.word	0x0000e3f0


	//   ....[73]....
        /*0458*/ 	.word	0x0000e460


	//   ....[74]....
        /*045c*/ 	.word	0x0000e580


	//   ....[75]....
        /*0460*/ 	.word	0x0000e5f0


	//   ....[76]....
        /*0464*/ 	.word	0x0000e700


	//   ....[77]....
        /*0468*/ 	.word	0x0000e760


	//   ....[78]....
        /*046c*/ 	.word	0x0000e860


	//   ....[79]....
        /*0470*/ 	.word	0x0000e8b0


	//   ....[80]....
        /*0474*/ 	.word	0x0000e950


	//   ....[81]....
        /*0478*/ 	.word	0x0000ea10


	//   ....[82]....
        /*047c*/ 	.word	0x0000ed20


	//   ....[83]....
        /*0480*/ 	.word	0x0000ed90


	//   ....[84]....
        /*0484*/ 	.word	0x0000eea0


	//   ....[85]....
        /*0488*/ 	.word	0x0000ef00


	//   ....[86]....
        /*048c*/ 	.word	0x0000f010


	//   ....[87]....
        /*0490*/ 	.word	0x0000f060


	//   ....[88]....
        /*0494*/ 	.word	0x0000f160


	//   ....[89]....
        /*0498*/ 	.word	0x0000f1c0


	//   ....[90]....
        /*049c*/ 	.word	0x0000f330


	//   ....[91]....
        /*04a0*/ 	.word	0x0000f380


	//   ....[92]....
        /*04a4*/ 	.word	0x0000f4a0


	//   ....[93]....
        /*04a8*/ 	.word	0x0000f4f0


	//   ....[94]....
        /*04ac*/ 	.word	0x0000f600


	//   ....[95]....
        /*04b0*/ 	.word	0x0000f650


	//   ....[96]....
        /*04b4*/ 	.word	0x0000fa60


	//----- nvinfo : EIATTR_REG_RECONFIG
	.align		4
.L_1145:
        /*04b8*/ 	.byte	0x01, 0x54
	.zero		2


	//----- nvinfo : EIATTR_SYSCALL_OFFSETS
	.align		4
        /*04bc*/ 	.byte	0x04, 0x46
        /*04be*/ 	.short	(.L_1147 - .L_1146)


	//   ....[0]....
.L_1146:
        /*04c0*/ 	.word	0x00001500


	//   ....[1]....
        /*04c4*/ 	.word	0x000094a0


	//   ....[2]....
        /*04c8*/ 	.word	0x000095e0


	//   ....[3]....
        /*04cc*/ 	.word	0x000096d0


	//   ....[4]....
        /*04d0*/ 	.word	0x00009e00


	//   ....[5]....
        /*04d4*/ 	.word	0x0000aa00


	//----- nvinfo : EIATTR_MBARRIER_INSTR_OFFSETS
	.align		4
.L_1147:
        /*04d8*/ 	.byte	0x04, 0x39
        /*04da*/ 	.short	(.L_1149 - .L_1148)


	//   ....[0]....
.L_1148:
        /*04dc*/ 	.word	0x00000280
        /*04e0*/ 	.word	0x000000ff
        /*04e4*/ 	.word	0x00032400
        /*04e8*/ 	.short	0x0100
        /*04ea*/ 	.byte	0x08
	.zero		1


	//   ....[1]....
        /*04ec*/ 	.word	0x00000290
        /*04f0*/ 	.word	0x000000ff
        /*04f4*/ 	.word	0x00032410
        /*04f8*/ 	.short	0x0100
        /*04fa*/ 	.byte	0x08
	.zero		1


	//   ....[2]....
        /*04fc*/ 	.word	0x000002a0
        /*0500*/ 	.word	0x000000ff
        /*0504*/ 	.word	0x00032420
        /*0508*/ 	.short	0x0100
        /*050a*/ 	.byte	0x08
	.zero		1


	//   ....[3]....
        /*050c*/ 	.word	0x00000390
        /*0510*/ 	.word	0x000000ff
        /*0514*/ 	.word	0x00032430
        /*0518*/ 	.short	0x0100
        /*051a*/ 	.byte	0x08
	.zero		1


	//   ....[4]....
        /*051c*/ 	.word	0x000003a0
        /*0520*/ 	.word	0x000000ff
        /*0524*/ 	.word	0x00032440
        /*0528*/ 	.short	0x0100
        /*052a*/ 	.byte	0x08
	.zero		1


	//   ....[5]....
        /*052c*/ 	.word	0x000003b0
        /*0530*/ 	.word	0x000000ff
        /*0534*/ 	.word	0x00032438
        /*0538*/ 	.short	0x0100
        /*053a*/ 	.byte	0x08
	.zero		1


	//   ....[6]....
        /*053c*/ 	.word	0x000003c0
        /*0540*/ 	.word	0x000000ff
        /*0544*/ 	.word	0x00032448
        /*0548*/ 	.short	0x0100
        /*054a*/ 	.byte	0x08
	.zero		1


	//   ....[7]....
        /*054c*/ 	.word	0x000004f0
        /*0550*/ 	.word	0x000000ff
        /*0554*/ 	.word	0x00032450
        /*0558*/ 	.short	0x0100
        /*055a*/ 	.byte	0x08
	.zero		1


	//   ....[8]....
        /*055c*/ 	.word	0x00000500
        /*0560*/ 	.word	0x000000ff
        /*0564*/ 	.word	0x00032460
        /*0568*/ 	.short	0x0100
        /*056a*/ 	.byte	0x08
	.zero		1


	//   ....[9]....
        /*056c*/ 	.word	0x00000510
        /*0570*/ 	.word	0x000000ff
        /*0574*/ 	.word	0x00032458
        /*0578*/ 	.short	0x0100
        /*057a*/ 	.byte	0x08
	.zero		1


	//   ....[10]....
        /*057c*/ 	.word	0x00000520
        /*0580*/ 	.word	0x000000ff
        /*0584*/ 	.word	0x00032468
        /*0588*/ 	.short	0x0100
        /*058a*/ 	.byte	0x08
	.zero		1


	//   ....[11]....
        /*058c*/ 	.word	0x00000610
        /*0590*/ 	.word	0x000000ff
        /*0594*/ 	.word	0x00032470
        /*0598*/ 	.short	0x0100
        /*059a*/ 	.byte	0x06
	.zero		1


	//   ....[12]....
        /*059c*/ 	.word	0x00000620
        /*05a0*/ 	.word	0x000000ff
        /*05a4*/ 	.word	0x00032480
        /*05a8*/ 	.short	0x0100
        /*05aa*/ 	.byte	0x06
	.zero		1


	//   ....[13]....
        /*05ac*/ 	.word	0x00000630
        /*05b0*/ 	.word	0x000000ff
        /*05b4*/ 	.word	0x00032478
        /*05b8*/ 	.short	0x0100
        /*05ba*/ 	.byte	0x06
	.zero		1


	//   ....[14]....
        /*05bc*/ 	.word	0x00000640
        /*05c0*/ 	.word	0x000000ff
        /*05c4*/ 	.word	0x00032488
        /*05c8*/ 	.short	0x0100
        /*05ca*/ 	.byte	0x06
	.zero		1


	//   ....[15]....
        /*05cc*/ 	.word	0x00000770
        /*05d0*/ 	.word	0x000000ff
        /*05d4*/ 	.word	0x00032490
        /*05d8*/ 	.short	0x0100
        /*05da*/ 	.byte	0x08
	.zero		1


	//   ....[16]....
        /*05dc*/ 	.word	0x00000780
        /*05e0*/ 	.word	0x000000ff
        /*05e4*/ 	.word	0x000324a0
        /*05e8*/ 	.short	0x0100
        /*05ea*/ 	.byte	0x08
	.zero		1


	//   ....[17]....
        /*05ec*/ 	.word	0x00000790
        /*05f0*/ 	.word	0x000000ff
        /*05f4*/ 	.word	0x00032498
        /*05f8*/ 	.short	0x0100
        /*05fa*/ 	.byte	0x08
	.zero		1


	//   ....[18]....
        /*05fc*/ 	.word	0x000007a0
        /*0600*/ 	.word	0x000000ff
        /*0604*/ 	.word	0x000324a8
        /*0608*/ 	.short	0x0100
        /*060a*/ 	.byte	0x08
	.zero		1


	//   ....[19]....
        /*060c*/ 	.word	0x000008d0
        /*0610*/ 	.word	0x000000ff
        /*0614*/ 	.word	0x000324b0
        /*0618*/ 	.short	0x0100
        /*061a*/ 	.byte	0x08
	.zero		1


	//   ....[20]....
        /*061c*/ 	.word	0x000008e0
        /*0620*/ 	.word	0x000000ff
        /*0624*/ 	.word	0x000324c0
        /*0628*/ 	.short	0x0100
        /*062a*/ 	.byte	0x08
	.zero		1


	//   ....[21]....
        /*062c*/ 	.word	0x000008f0
        /*0630*/ 	.word	0x000000ff
        /*0634*/ 	.word	0x000324b8
        /*0638*/ 	.short	0x0100
        /*063a*/ 	.byte	0x08
	.zero		1


	//   ....[22]....
        /*063c*/ 	.word	0x00000900
        /*0640*/ 	.word	0x000000ff
        /*0644*/ 	.word	0x000324c8
        /*0648*/ 	.short	0x0100
        /*064a*/ 	.byte	0x08
	.zero		1


	//   ....[23]....
        /*064c*/ 	.word	0x00001540
        /*0650*/ 	.word	0x000000ff
        /*0654*/ 	.word	0x00032400
        /*0658*/ 	.short	0x010a
        /*065a*/ 	.byte	0x04
	.zero		1


	//   ....[24]....
        /*065c*/ 	.word	0x00001600
        /*0660*/ 	.word	0x000000ff
        /*0664*/ 	.word	0x00032430
        /*0668*/ 	.short	0x010a
        /*066a*/ 	.byte	0x04
	.zero		1


	//   ....[25]....
        /*066c*/ 	.word	0x00001650
        /*0670*/ 	.word	0x000000ff
        /*0674*/ 	.word	0x00032430
        /*0678*/ 	.short	0x010a
        /*067a*/ 	.byte	0x04
	.zero		1


	//   ....[26]....
        /*067c*/ 	.word	0x000019d0
        /*0680*/ 	.word	0x000000ff
        /*0684*/ 	.word	0x00032410
        /*0688*/ 	.short	0x010a
        /*068a*/ 	.byte	0x09
	.zero		1


	//   ....[27]....
        /*068c*/ 	.word	0x00001a20
        /*0690*/ 	.word	0x000000ff
        /*0694*/ 	.word	0x00032450
        /*0698*/ 	.short	0x010a
        /*069a*/ 	.byte	0x04
	.zero		1


	//   ....[28]....
        /*069c*/ 	.word	0x00001a70
        /*06a0*/ 	.word	0x000000ff
        /*06a4*/ 	.word	0x00032450
        /*06a8*/ 	.short	0x010a
        /*06aa*/ 	.byte	0x04
	.zero		1


	//   ....[29]....
        /*06ac*/ 	.word	0x00002dd0
        /*06b0*/ 	.word	0x00000018
        /*06b4*/ 	.word	0x00000000
        /*06b8*/ 	.short	0x0101
        /*06ba*/ 	.byte	0x3f
	.zero		1


	//   ....[30]....
        /*06bc*/ 	.word	0x00003920
        /*06c0*/ 	.word	0x000000c6
        /*06c4*/ 	.word	0x00000000
        /*06c8*/ 	.short	0x0101
        /*06ca*/ 	.byte	0x3f
	.zero		1


	//   ....[31]....
        /*06cc*/ 	.word	0x00003ae0
        /*06d0*/ 	.word	0x000000ff
        /*06d4*/ 	.word	0x00032430
        /*06d8*/ 	.short	0x010a
        /*06da*/ 	.byte	0x3d
	.zero		1


	//   ....[32]....
        /*06dc*/ 	.word	0x00003b20
        /*06e0*/ 	.word	0x000000ff
        /*06e4*/ 	.word	0x00032430
        /*06e8*/ 	.short	0x010a
        /*06ea*/ 	.byte	0x3d
	.zero		1


	//   ....[33]....
        /*06ec*/ 	.word	0x00003e70
        /*06f0*/ 	.word	0x000000ff
        /*06f4*/ 	.word	0x00032450
        /*06f8*/ 	.short	0x010a
        /*06fa*/ 	.byte	0x3d
	.zero		1


	//   ....[34]....
        /*06fc*/ 	.word	0x00003eb0
        /*0700*/ 	.word	0x000000ff
        /*0704*/ 	.word	0x00032450
        /*0708*/ 	.short	0x010a
        /*070a*/ 	.byte	0x3d
	.zero		1


	//   ....[35]....
        /*070c*/ 	.word	0x00004a80
        /*0710*/ 	.word	0x00000098
        /*0714*/ 	.word	0x00000000
        /*0718*/ 	.short	0x0101
        /*071a*/ 	.byte	0x3f
	.zero		1


	//   ....[36]....
        /*071c*/ 	.word	0x00005e00
        /*0720*/ 	.word	0x000000d3
        /*0724*/ 	.word	0x00000000
        /*0728*/ 	.short	0x0101
        /*072a*/ 	.byte	0x3f
	.zero		1


	//   ....[37]....
        /*072c*/ 	.word	0x000070c0
        /*0730*/ 	.word	0x000000ff
        /*0734*/ 	.word	0x00000000
        /*0738*/ 	.short	0x0101
        /*073a*/ 	.byte	0x04
	.zero		1


	//   ....[38]....
        /*073c*/ 	.word	0x00009ac0
        /*0740*/ 	.word	0x000000ff
        /*0744*/ 	.word	0x00032440
        /*0748*/ 	.short	0x010a
        /*074a*/ 	.byte	0x26
	.zero		1


	//   ....[39]....
        /*074c*/ 	.word	0x0000a810
        /*0750*/ 	.word	0x000000ff
        /*0754*/ 	.word	0x00032400
        /*0758*/ 	.short	0x0107
        /*075a*/ 	.byte	0x26
	.zero		1


	//   ....[40]....
        /*075c*/ 	.word	0x0000a890
        /*0760*/ 	.word	0x000000ff
        /*0764*/ 	.word	0x00032400
        /*0768*/ 	.short	0x0101
        /*076a*/ 	.byte	0x26
	.zero		1


	//   ....[41]....
        /*076c*/ 	.word	0x0000b570
        /*0770*/ 	.word	0x000000ff
        /*0774*/ 	.word	0x00032410
        /*0778*/ 	.short	0x0107
        /*077a*/ 	.byte	0x26
	.zero		1


	//   ....[42]....
        /*077c*/ 	.word	0x0000b5d0
        /*0780*/ 	.word	0x000000ff
        /*0784*/ 	.word	0x00032410
        /*0788*/ 	.short	0x0101
        /*078a*/ 	.byte	0x26
	.zero		1


	//   ....[43]....
        /*078c*/ 	.word	0x0000b5e0
        /*0790*/ 	.word	0x000000ff
        /*0794*/ 	.word	0x00032420
        /*0798*/ 	.short	0x010a
        /*079a*/ 	.byte	0x26
	.zero		1


	//   ....[44]....
        /*079c*/ 	.word	0x0000b640
        /*07a0*/ 	.word	0x000000ff
        /*07a4*/ 	.word	0x00032460
        /*07a8*/ 	.short	0x010a
        /*07aa*/ 	.byte	0x26
	.zero		1


	//   ....[45]....
        /*07ac*/ 	.word	0x0000bed0
        /*07b0*/ 	.word	0x000000ff
        /*07b4*/ 	.word	0x00032448
        /*07b8*/ 	.short	0x010a
        /*07ba*/ 	.byte	0x26
	.zero		1


	//   ....[46]....
        /*07bc*/ 	.word	0x0000c0a0
        /*07c0*/ 	.word	0x000000ff
        /*07c4*/ 	.word	0x00032468
        /*07c8*/ 	.short	0x010a
        /*07ca*/ 	.byte	0x26
	.zero		1


	//   ....[47]....
        /*07cc*/ 	.word	0x0000c710
        /*07d0*/ 	.word	0x000000ff
        /*07d4*/ 	.word	0x00032440
        /*07d8*/ 	.short	0x010a
        /*07da*/ 	.byte	0x26
	.zero		1


	//   ....[48]....
        /*07dc*/ 	.word	0x0000c8f0
        /*07e0*/ 	.word	0x000000ff
        /*07e4*/ 	.word	0x00032460
        /*07e8*/ 	.short	0x010a
        /*07ea*/ 	.byte	0x26
	.zero		1


	//   ....[49]....
        /*07ec*/ 	.word	0x0000cf80
        /*07f0*/ 	.word	0x000000ff
        /*07f4*/ 	.word	0x00032448
        /*07f8*/ 	.short	0x010a
        /*07fa*/ 	.byte	0x26
	.zero		1


	//   ....[50]....
        /*07fc*/ 	.word	0x0000d160
        /*0800*/ 	.word	0x000000ff
        /*0804*/ 	.word	0x00032468
        /*0808*/ 	.short	0x010a
        /*080a*/ 	.byte	0x26
	.zero		1


	//   ....[51]....
        /*080c*/ 	.word	0x0000d630
        /*0810*/ 	.word	0x00000002
        /*0814*/ 	.word	0x00032420
        /*0818*/ 	.short	0x010a
        /*081a*/ 	.byte	0x3f
	.zero		1


	//   ....[52]....
        /*081c*/ 	.word	0x0000d7d0
        /*0820*/ 	.word	0x00000007
        /*0824*/ 	.word	0x00000000
        /*0828*/ 	.short	0x010a
        /*082a*/ 	.byte	0x3f
	.zero		1


	//   ....[53]....
        /*082c*/ 	.word	0x0000d840
        /*0830*/ 	.word	0x00000005
        /*0834*/ 	.word	0x00000000
        /*0838*/ 	.short	0x010a
        /*083a*/ 	.byte	0x3f
	.zero		1


	//   ....[54]....
        /*083c*/ 	.word	0x0000d8a0
        /*0840*/ 	.word	0x00000005
        /*0844*/ 	.word	0x00000000
        /*0848*/ 	.short	0x010a
        /*084a*/ 	.byte	0x3f
	.zero		1


	//   ....[55]....
        /*084c*/ 	.word	0x0000d8d0
        /*0850*/ 	.word	0x00000003
        /*0854*/ 	.word	0x00000000
        /*0858*/ 	.short	0x010a
        /*085a*/ 	.byte	0x3f
	.zero		1


	//   ....[56]....
        /*085c*/ 	.word	0x0000d950
        /*0860*/ 	.word	0x00000003
        /*0864*/ 	.word	0x00032400
        /*0868*/ 	.short	0x010a
        /*086a*/ 	.byte	0x3f
	.zero		1


	//   ....[57]....
        /*086c*/ 	.word	0x0000d9c0
        /*0870*/ 	.word	0x00000003
        /*0874*/ 	.word	0x00032430
        /*0878*/ 	.short	0x010a
        /*087a*/ 	.byte	0x3f
	.zero		1


	//   ....[58]....
        /*087c*/ 	.word	0x0000da30
        /*0880*/ 	.word	0x0000000b
        /*0884*/ 	.word	0x00032410
        /*0888*/ 	.short	0x010a
        /*088a*/ 	.byte	0x3f
	.zero		1


	//   ....[59]....
        /*088c*/ 	.word	0x0000daa0
        /*0890*/ 	.word	0x0000000b
        /*0894*/ 	.word	0x00032450
        /*0898*/ 	.short	0x010a
        /*089a*/ 	.byte	0x3f
	.zero		1


	//   ....[60]....
        /*089c*/ 	.word	0x0000db00
        /*08a0*/ 	.word	0x00000015
        /*08a4*/ 	.word	0x00032430
        /*08a8*/ 	.short	0x010a
        /*08aa*/ 	.byte	0x3f
	.zero		1


	//   ....[61]....
        /*08ac*/ 	.word	0x0000db60
        /*08b0*/ 	.word	0x00000015
        /*08b4*/ 	.word	0x00032450
        /*08b8*/ 	.short	0x010a
        /*08ba*/ 	.byte	0x3f
	.zero		1


	//   ....[62]....
        /*08bc*/ 	.word	0x0000dcc0
        /*08c0*/ 	.word	0x00000003
        /*08c4*/ 	.word	0x00032440
        /*08c8*/ 	.short	0x010a
        /*08ca*/ 	.byte	0x3f
	.zero		1


	//   ....[63]....
        /*08cc*/ 	.word	0x0000f690
        /*08d0*/ 	.word	0x00000003
        /*08d4*/ 	.word	0x00032420
        /*08d8*/ 	.short	0x010a
        /*08da*/ 	.byte	0x3f
	.zero		1


	//   ....[64]....
        /*08dc*/ 	.word	0x0000f6f0
        /*08e0*/ 	.word	0x00000003
        /*08e4*/ 	.word	0x00032460
        /*08e8*/ 	.short	0x010a
        /*08ea*/ 	.byte	0x3f
	.zero		1


	//   ....[65]....
        /*08ec*/ 	.word	0x0000f750
        /*08f0*/ 	.word	0x00000003
        /*08f4*/ 	.word	0x00032448
        /*08f8*/ 	.short	0x010a
        /*08fa*/ 	.byte	0x3f
	.zero		1


	//   ....[66]....
        /*08fc*/ 	.word	0x0000f7b0
        /*0900*/ 	.word	0x00000003
        /*0904*/ 	.word	0x00032468
        /*0908*/ 	.short	0x010a
        /*090a*/ 	.byte	0x3f
	.zero		1


	//   ....[67]....
        /*090c*/ 	.word	0x0000f810
        /*0910*/ 	.word	0x00000003
        /*0914*/ 	.word	0x00032440
        /*0918*/ 	.short	0x010a
        /*091a*/ 	.byte	0x3f
	.zero		1


	//   ....[68]....
        /*091c*/ 	.word	0x0000f870
        /*0920*/ 	.word	0x00000003
        /*0924*/ 	.word	0x00032460
        /*0928*/ 	.short	0x010a
        /*092a*/ 	.byte	0x3f
	.zero		1


	//   ....[69]....
        /*092c*/ 	.word	0x0000f8d0
        /*0930*/ 	.word	0x00000003
        /*0934*/ 	.word	0x00032448
        /*0938*/ 	.short	0x010a
        /*093a*/ 	.byte	0x3f
	.zero		1


	//   ....[70]....
        /*093c*/ 	.word	0x0000f930
        /*0940*/ 	.word	0x00000003
        /*0944*/ 	.word	0x00032468
        /*0948*/ 	.short	0x010a
        /*094a*/ 	.byte	0x3f
	.zero		1


	//   ....[71]....
        /*094c*/ 	.word	0x0000f980
        /*0950*/ 	.word	0x00000002
        /*0954*/ 	.word	0x00032420
        /*0958*/ 	.short	0x010a
        /*095a*/ 	.byte	0x3f
	.zero		1


	//   ....[72]....
        /*095c*/ 	.word	0x0000fb20
        /*0960*/ 	.word	0x00000007
        /*0964*/ 	.word	0x00000000
        /*0968*/ 	.short	0x010a
        /*096a*/ 	.byte	0x3f
	.zero		1


	//   ....[73]....
        /*096c*/ 	.word	0x0000fb70
        /*0970*/ 	.word	0x00000005
        /*0974*/ 	.word	0x00000000
        /*0978*/ 	.short	0x010a
        /*097a*/ 	.byte	0x3f
	.zero		1


	//   ....[74]....
        /*097c*/ 	.word	0x0000fbc0
        /*0980*/ 	.word	0x00000005
        /*0984*/ 	.word	0x00000000
        /*0988*/ 	.short	0x010a
        /*098a*/ 	.byte	0x3f
	.zero		1


	//----- nvinfo : EIATTR_NUM_MBARRIERS
	.align		4
.L_1149:
        /*098c*/ 	.byte	0x03, 0x38
        /*098e*/ 	.short	0x0017


	//----- nvinfo : EIATTR_EXIT_INSTR_OFFSETS
	.align		4
        /*0990*/ 	.byte	0x04, 0x1c
        /*0992*/ 	.short	(.L_1151 - .L_1150)


	//   ....[0]....
.L_1150:
        /*0994*/ 	.word	0x0000d920


	//----- nvinfo : EIATTR_MAX_THREADS
	.align		4
.L_1151:
        /*0998*/ 	.byte	0x04, 0x05
        /*099a*/ 	.short	(.L_1153 - .L_1152)
.L_1152:
        /*099c*/ 	.word	0x00000180
        /*09a0*/ 	.word	0x00000001
        /*09a4*/ 	.word	0x00000001


	//----- nvinfo : EIATTR_CRS_STACK_SIZE
	.align		4
.L_1153:
        /*09a8*/ 	.byte	0x04, 0x1e
        /*09aa*/ 	.short	(.L_1155 - .L_1154)
.L_1154:
        /*09ac*/ 	.word	0x00000000


	//----- nvinfo : EIATTR_CBANK_PARAM_SIZE
	.align		4
.L_1155:
        /*09b0*/ 	.byte	0x03, 0x19
        /*09b2*/ 	.short	0x0b70


	//----- nvinfo : EIATTR_PARAM_CBANK
	.align		4
        /*09b4*/ 	.byte	0x04, 0x0a
        /*09b6*/ 	.short	(.L_1157 - .L_1156)
	.align		4
.L_1156:
        /*09b8*/ 	.word	index@(.nv.constant0._ZN7cutlass13device_kernelIN5flash11enable_sm90INS1_16FlashAttnFwdSm90INS1_25CollectiveMainloopFwdSm90ILi2EN4cute5tupleIJNS5_1CILi1EEES8_S8_EEENS6_IJNS7_ILi128EEENS7_ILi96EEENS7_ILi64EEEEEELi256ENS_10bfloat16_tEfNS_4arch4Sm90ELb0ELb0ELb0ELb0ELb0ELb0ELb1ELb1ELb0ELb1ELb1ELb0EEENS1_21CollectiveEpilogueFwdINS6_IJSA_NS7_ILi256EEESB_EEES9_SE_SG_Li256ELb0ELb1ELb1ELb0EEENS1_19SingleTileSchedulerILb0ELb1ELb1ELi128EEEEEEEEEvNT_6ParamsE)
        /*09bc*/ 	.short	0x0210
        /*09be*/ 	.short	0x0b70


	//----- nvinfo : EIATTR_SW_WAR
	.align		4
.L_1157:
        /*09c0*/ 	.byte	0x04, 0x36
        /*09c2*/ 	.short	(.L_1159 - .L_1158)
.L_1158:
        /*09c4*/ 	.word	0x00000008
.L_1159:


//--------------------- .nv.info._ZN7cutlass13device_kernelIN5flash11enable_sm90INS1_16FlashAttnFwdSm90INS1_25CollectiveMainloopFwdSm90ILi2EN4cute5tupleIJNS5_1CILi1EEES8_S8_EEENS6_IJNS7_ILi128EEENS7_ILi96EEENS7_ILi64EEEEEELi256ENS_10bfloat16_tEfNS_4arch4Sm90ELb0ELb0ELb0ELb1ELb0ELb0ELb0ELb1ELb0ELb1ELb1ELb0EEENS1_21CollectiveEpilogueFwdINS6_IJSA_NS7_ILi256EEESB_EEES9_SE_SG_Li256ELb1ELb1ELb1ELb0EEENS1_36VarlenDynamicPersistentTileSchedulerILi128ELi96ELi256ELi128ELb1ELb1ELb1ELb0ELb1ELb1EEEEEEEEEvNT_6ParamsE --------------------------
	.section	.nv.info._ZN7cutlass13device_kernelIN5flash11enable_sm90INS1_16FlashAttnFwdSm90INS1_25CollectiveMainloopFwdSm90ILi2EN4cute5tupleIJNS5_1CILi1EEES8_S8_EEENS6_IJNS7_ILi128EEENS7_ILi96EEENS7_ILi64EEEEEELi256ENS_10bfloat16_tEfNS_4arch4Sm90ELb0ELb0ELb0ELb1ELb0ELb0ELb0ELb1ELb0ELb1ELb1ELb0EEENS1_21CollectiveEpilogueFwdINS6_IJSA_NS7_ILi256EEESB_EEES9_SE_SG_Li256ELb1ELb1ELb1ELb0EEENS1_36VarlenDynamicPersistentTileSchedulerILi128ELi96ELi256ELi128ELb1ELb1ELb1ELb0ELb1ELb1EEEEEEEEEvNT_6ParamsE,"",@"SHT_CUDA_INFO"
	.sectionflags	@""
	.align	4


	//----- nvinfo : EIATTR_CUDA_API_VERSION
	.align		4
        /*0000*/ 	.byte	0x04, 0x37
        /*0002*/ 	.short	(.L_1161 - .L_1160)
.L_1160:
        /*0004*/ 	.word	0x00000082


	//----- nvinfo : EIATTR_KPARAM_INFO
	.align		4
.L_1161:
        /*0008*/ 	.byte	0x04, 0x17
        /*000a*/ 	.short	(.L_1163 - .L_1162)
.L_1162:
        /*000c*/ 	.word	0x00000000
        /*0010*/ 	.short	0x0000
        /*0012*/ 	.short	0x0070
        /*0014*/ 	.byte	0x00, 0xf0, 0x01, 0x2a


	//----- nvinfo : EIATTR_SPARSE_MMA_MASK
	.align		4
.L_1163:
        /*0018*/ 	.byte	0x03, 0x50
        /*001a*/ 	.short	0x0000


	//----- nvinfo : EIATTR_MAXREG_COUNT
	.align		4
        /*001c*/ 	.byte	0x03, 0x1b
        /*001e*/ 	.short	0x00a8


	//----- nvinfo : EIATTR_NUM_BARRIERS
	.align		4
        /*0020*/ 	.byte	0x02, 0x4c
        /*0022*/ 	.byte	0x10
	.zero		1


	//----- nvinfo : EIATTR_EXTERNS
	.align		4
        /*0024*/ 	.byte	0x04, 0x0f
        /*0026*/ 	.short	(.L_1165 - .L_1164)


	//   ....[0]....
	.align		4
.L_1164:
        /*0028*/ 	.word	index@(__assertfail)


	//----- nvinfo : EIATTR_ANNOTATIONS
	.align		4
.L_1165:
        /*002c*/ 	.byte	0x04, 0x55
        /*002e*/ 	.short	(.L_1167 - .L_1166)


	//   ....[0]....
.L_1166:
        /* <DEDUP_REMOVED lines=65> */


	//----- nvinfo : EIATTR_MERCURY_ISA_VERSION
	.align		4
.L_1167:
        /*0430*/ 	.byte	0x03, 0x5f
        /*0432*/ 	.short	0x0101


	//----- nvinfo : EIATTR_UNUSED_LOAD_BYTE_OFFSET
	.align		4
        /*0434*/ 	.byte	0x04, 0x44
        /*0436*/ 	.short	(.L_1169 - .L_1168)


	//   ....[0]....
.L_1168:
        /*0438*/ 	.word	0x00000a30
        /*043c*/ 	.word	0x0000fff0


	//   ....[1]....
        /*0440*/ 	.word	0x00006180
        /*0444*/ 	.word	0x0000fff0


	//----- nvinfo : EIATTR_INT_WARP_WIDE_INSTR_OFFSETS
	.align		4
.L_1169:
        /*0448*/ 	.byte	0x04, 0x31
        /*044a*/ 	.short	(.L_1171 - .L_1170)


	//   ....[0]....
.L_1170:
        /*044c*/ 	.word	0x00000130


	//   ....[1]....
        /*0450*/ 	.word	0x00000170


	//   ....[2]....
        /*0454*/ 	.word	0x000001e0


	//   ....[3]....
        /*0458*/ 	.word	0x000036c0


	//   ....[4]....
        /*045c*/ 	.word	0x0000bf50


	//   ....[5]....
        /*0460*/ 	.word	0x0000bfe0


	//   ....[6]....
        /*0464*/ 	.word	0x0000fbd0


	//   ....[7]....
        /*0468*/ 	.word	0x0000fc60


	//----- nvinfo : EIATTR_COOP_GROUP_MASK_REGIDS
	.align		4
.L_1171:
        /*046c*/ 	.byte	0x04, 0x29
        /*046e*/ 	.short	(.L_1173 - .L_1172)


	//   ....[0]....
.L_1172:
        /*0470*/ 	.word	0xffffffff


	//   ....[1]....
        /*0474*/ 	.word	0xffffffff


	//   ....[2]....
        /*0478*/ 	.word	0xffffffff


	//   ....[3]....
        /*047c*/ 	.word	0xffffffff


	//   ....[4]....
        /*0480*/ 	.word	0xffffffff


	//   ....[5]....
        /*0484*/ 	.word	0xffffffff


	//   ....[6]....
        /*0488*/ 	.word	0xffffffff


	//   ....[7]....
        /*048c*/ 	.word	0xffffffff


	//   ....[8]....
        /*0490*/ 	.word	0xffffffff


	//   ....[9]....
        /*0494*/ 	.word	0xffffffff


	//   ....[10]....
        /*0498*/ 	.word	0xffffffff


	//   ....[11]....
        /*049c*/ 	.word	0xffffffff


	//   ....[12]....
        /*04a0*/ 	.word	0xffffffff


	//   ....[13]....
        /*04a4*/ 	.word	0xffffffff


	//   ....[14]....
        /*04a8*/ 	.word	0xffffffff


	//   ....[15]....
        /*04ac*/ 	.word	0xffffffff


	//   ....[16]....
        /*04b0*/ 	.word	0xffffffff


	//   ....[17]....
        /*04b4*/ 	.word	0xffffffff


	//   ....[18]....
        /*04b8*/ 	.word	0xffffffff


	//   ....[19]....
        /*04bc*/ 	.word	0xffffffff


	//   ....[20]....
        /*04c0*/ 	.word	0xffffffff


	//   ....[21]....
        /*04c4*/ 	.word	0xffffffff


	//   ....[22]....
        /*04c8*/ 	.word	0xffffffff


	//   ....[23]....
        /*04cc*/ 	.word	0xffffffff


	//   ....[24]....
        /*04d0*/ 	.word	0xffffffff


	//   ....[25]....
        /*04d4*/ 	.word	0xffffffff


	//   ....[26]....
        /*04d8*/ 	.word	0xffffffff


	//   ....[27]....
        /*04dc*/ 	.word	0xffffffff


	//   ....[28]....
        /*04e0*/ 	.word	0xffffffff


	//   ....[29]....
        /*04e4*/ 	.word	0xffffffff


	//   ....[30]....
        /*04e8*/ 	.word	0xffffffff


	//   ....[31]....
        /*04ec*/ 	.word	0xffffffff


	//   ....[32]....
        /*04f0*/ 	.word	0xffffffff


	//   ....[33]....
        /*04f4*/ 	.word	0xffffffff


	//   ....[34]....
        /*04f8*/ 	.word	0xffffffff


	//   ....[35]....
        /*04fc*/ 	.word	0xffffffff


	//   ....[36]....
        /*0500*/ 	.word	0xffffffff


	//   ....[37]....
        /*0504*/ 	.word	0xffffffff


	//   ....[38]....
        /*0508*/ 	.word	0xffffffff


	//   ....[39]....
        /*050c*/ 	.word	0xffffffff


	//   ....[40]....
        /*0510*/ 	.word	0xffffffff


	//   ....[41]....
        /*0514*/ 	.word	0xffffffff


	//   ....[42]....
        /*0518*/ 	.word	0xffffffff


	//   ....[43]....
        /*051c*/ 	.word	0xffffffff


	//   ....[44]....
        /*0520*/ 	.word	0xffffffff


	//   ....[45]....
        /*0524*/ 	.word	0xffffffff


	//   ....[46]....
        /*0528*/ 	.word	0xffffffff


	//   ....[47]....
        /*052c*/ 	.word	0xffffffff


	//   ....[48]....
        /*0530*/ 	.word	0xffffffff


	//   ....[49]....
        /*0534*/ 	.word	0xffffffff


	//   ....[50]....
        /*0538*/ 	.word	0xffffffff


	//   ....[51]....
        /*053c*/ 	.word	0xffffffff


	//   ....[52]....
        /*0540*/ 	.word	0xffffffff


	//   ....[53]....
        /*0544*/ 	.word	0xffffffff


	//   ....[54]....
        /*0548*/ 	.word	0xffffffff


	//   ....[55]....
        /*054c*/ 	.word	0xffffffff


	//   ....[56]....
        /*0550*/ 	.word	0xffffffff


	//   ....[57]....
        /*0554*/ 	.word	0xffffffff


	//   ....[58]....
        /*0558*/ 	.word	0xffffffff


	//   ....[59]....
        /*055c*/ 	.word	0xffffffff


	//   ....[60]....
        /*0560*/ 	.word	0xffffffff


	//   ....[61]....
        /*0564*/ 	.word	0xffffffff


	//   ....[62]....
        /*0568*/ 	.word	0xffffffff


	//   ....[63]....
        /*056c*/ 	.word	0xffffffff


	//   ....[64]....
        /*0570*/ 	.word	0xffffffff


	//   ....[65]....
        /*0574*/ 	.word	0xffffffff


	//   ....[66]....
        /*0578*/ 	.word	0xffffffff


	//   ....[67]....
        /*057c*/ 	.word	0xffffffff


	//   ....[68]....
        /*0580*/ 	.word	0xffffffff


	//   ....[69]....
        /*0584*/ 	.word	0xffffffff


	//   ....[70]....
        /*0588*/ 	.word	0xffffffff


	//   ....[71]....
        /*058c*/ 	.word	0xffffffff


	//   ....[72]....
        /*0590*/ 	.word	0xffffffff


	//   ....[73]....
        /*0594*/ 	.word	0xffffffff


	//   ....[74]....
        /*0598*/ 	.word	0xffffffff


	//   ....[75]....
        /*059c*/ 	.word	0xffffffff


	//   ....[76]....
        /*05a0*/ 	.word	0xffffffff


	//   ....[77]....
        /*05a4*/ 	.word	0xffffffff


	//   ....[78]....
        /*05a8*/ 	.word	0xffffffff


	//   ....[79]....
        /*05ac*/ 	.word	0xffffffff


	//   ....[80]....
        /*05b0*/ 	.word	0xffffffff


	//   ....[81]....
        /*05b4*/ 	.word	0xffffffff


	//   ....[82]....
        /*05b8*/ 	.word	0xffffffff


	//   ....[83]....
        /*05bc*/ 	.word	0xffffffff


	//   ....[84]....
        /*05c0*/ 	.word	0xffffffff


	//   ....[85]....
        /*05c4*/ 	.word	0xffffffff


	//   ....[86]....
        /*05c8*/ 	.word	0xffffffff


	//   ....[87]....
        /*05cc*/ 	.word	0xffffffff


	//   ....[88]....
        /*05d0*/ 	.word	0xffffffff


	//   ....[89]....
        /*05d4*/ 	.word	0xffffffff


	//   ....[90]....
        /*05d8*/ 	.word	0xffffffff


	//   ....[91]....
        /*05dc*/ 	.word	0xffffffff


	//   ....[92]....
        /*05e0*/ 	.word	0xffffffff


	//   ....[93]....
        /*05e4*/ 	.word	0xffffffff


	//   ....[94]....
        /*05e8*/ 	.word	0xffffffff


	//   ....[95]....
        /*05ec*/ 	.word	0xffffffff


	//   ....[96]....
        /*05f0*/ 	.word	0xffffffff


	//   ....[97]....
        /*05f4*/ 	.word	0x0500000f


	//   ....[98]....
        /*05f8*/ 	.word	0x0500000f


	//   ....[99]....
        /*05fc*/ 	.word	0x0500000f


	//   ....[100]....
        /*0600*/ 	.word	0x0500000f


	//   ....[101]....
        /*0604*/ 	.word	0x0500000f


	//   ....[102]....
        /*0608*/ 	.word	0x0500000f


	//   ....[103]....
        /*060c*/ 	.word	0x0500000f


	//   ....[104]....
        /*0610*/ 	.word	0x0500000f


	//   ....[105]....
        /*0614*/ 	.word	0x0500000f


	//   ....[106]....
        /*0618*/ 	.word	0x0500000f


	//   ....[107]....
        /*061c*/ 	.word	0x0500000f


	//   ....[108]....
        /*0620*/ 	.word	0x0500000f


	//   ....[109]....
        /*0624*/ 	.word	0x0500000f


	//   ....[110]....
        /*0628*/ 	.word	0x0500000f


	//   ....[111]....
        /*062c*/ 	.word	0x0500000f


	//   ....[112]....
        /*0630*/ 	.word	0x0500000f


	//   ....[113]....
        /*0634*/ 	.word	0x0500000f


	//   ....[114]....
        /*0638*/ 	.word	0x0500000f


	//   ....[115]....
        /*063c*/ 	.word	0x0500000f


	//   ....[116]....
        /*0640*/ 	.word	0x0500000f


	//   ....[117]....
        /*0644*/ 	.word	0x0500000f


	//   ....[118]....
        /*0648*/ 	.word	0x0500000f


	//   ....[119]....
        /*064c*/ 	.word	0x0500000f


	//   ....[120]....
        /*0650*/ 	.word	0x0500000f


	//   ....[121]....
        /*0654*/ 	.word	0x0500000f


	//   ....[122]....
        /*0658*/ 	.word	0x0500000f


	//   ....[123]....
        /*065c*/ 	.word	0x0500000f


	//   ....[124]....
        /*0660*/ 	.word	0x0500000f


	//   ....[125]....
        /*0664*/ 	.word	0x0500000f


	//   ....[126]....
        /*0668*/ 	.word	0x0500000f


	//   ....[127]....
        /*066c*/ 	.word	0x0500000f


	//   ....[128]....
        /*0670*/ 	.word	0x0500000f


	//   ....[129]....
        /*0674*/ 	.word	0x0500000f


	//   ....[130]....
        /*0678*/ 	.word	0x0500000f


	//   ....[131]....
        /*067c*/ 	.word	0x0500000f


	//   ....[132]....
        /*0680*/ 	.word	0x0500000f


	//----- nvinfo : EIATTR_COOP_GROUP_INSTR_OFFSETS
	.align		4
.L_1173:
        /*0684*/ 	.byte	0x04, 0x28
        /*0686*/ 	.short	(.L_1175 - .L_1174)


	//   ....[0]....
.L_1174:
        /*0688*/ 	.word	0x00000070


	//   ....[1]....
        /*068c*/ 	.word	0x00000140


	//   ....[2]....
        /*0690*/ 	.word	0x00000190


	//   ....[3]....
        /*0694*/ 	.word	0x000003c0


	//   ....[4]....
        /*0698*/ 	.word	0x00000520


	//   ....[5]....
        /*069c*/ 	.word	0x00000640


	//   ....[6]....
        /*06a0*/ 	.word	0x000007a0


	//   ....[7]....
        /*06a4*/ 	.word	0x00001cf0


	//   ....[8]....
        /*06a8*/ 	.word	0x000028b0


	//   ....[9]....
        /*06ac*/ 	.word	0x00002900


	//   ....[10]....
        /*06b0*/ 	.word	0x00002d20


	//   ....[11]....
        /*06b4*/ 	.word	0x00002d80


	//   ....[12]....
        /*06b8*/ 	.word	0x00003e40


	//   ....[13]....
        /*06bc*/ 	.word	0x00003e60


	//   ....[14]....
        /*06c0*/ 	.word	0x00004610


	//   ....[15]....
        /*06c4*/ 	.word	0x000046c0


	//   ....[16]....
        /*06c8*/ 	.word	0x00005700


	//   ....[17]....
        /*06cc*/ 	.word	0x00005770


	//   ....[18]....
        /*06d0*/ 	.word	0x000057d0


	//   ....[19]....
        /*06d4*/ 	.word	0x000057f0


	//   ....[20]....
        /*06d8*/ 	.word	0x000072f0


	//   ....[21]....
        /*06dc*/ 	.word	0x00007300


	//   ....[22]....
        /*06e0*/ 	.word	0x00007310


	//   ....[23]....
        /*06e4*/ 	.word	0x00007320


	//   ....[24]....
        /*06e8*/ 	.word	0x00007de0


	//   ....[25]....
        /*06ec*/ 	.word	0x00007e00


	//   ....[26]....
        /*06f0*/ 	.word	0x00007fb0


	//   ....[27]....
        /*06f4*/ 	.word	0x00007fd0


	//   ....[28]....
        /*06f8*/ 	.word	0x00008110


	//   ....[29]....
        /*06fc*/ 	.word	0x00008130


	//   ....[30]....
        /*0700*/ 	.word	0x00008280


	//   ....[31]....
        /*0704*/ 	.word	0x000082a0


	//   ....[32]....
        /*0708*/ 	.word	0x000087e0


	//   ....[33]....
        /*070c*/ 	.word	0x000087f0


	//   ....[34]....
        /*0710*/ 	.word	0x000090a0


	//   ....[35]....
        /*0714*/ 	.word	0x000090b0


	//   ....[36]....
        /*0718*/ 	.word	0x0000a310


	//   ....[37]....
        /*071c*/ 	.word	0x0000a340


	//   ....[38]....
        /*0720*/ 	.word	0x0000a4b0


	//   ....[39]....
        /*0724*/ 	.word	0x0000a4d0


	//   ....[40]....
        /*0728*/ 	.word	0x0000a610


	//   ....[41]....
        /*072c*/ 	.word	0x0000a630


	//   ....[42]....
        /*0730*/ 	.word	0x0000a780


	//   ....[43]....
        /*0734*/ 	.word	0x0000a7a0


	//   ....[44]....
        /*0738*/ 	.word	0x0000a970


	//   ....[45]....
        /*073c*/ 	.word	0x0000ab90


	//   ....[46]....
        /*0740*/ 	.word	0x0000abc0


	//   ....[47]....
        /*0744*/ 	.word	0x0000abf0


	//   ....[48]....
        /*0748*/ 	.word	0x0000ac20


	//   ....[49]....
        /*074c*/ 	.word	0x0000ac50


	//   ....[50]....
        /*0750*/ 	.word	0x0000ac80


	//   ....[51]....
        /*0754*/ 	.word	0x0000ae20


	//   ....[52]....
        /*0758*/ 	.word	0x0000ae50


	//   ....[53]....
        /*075c*/ 	.word	0x0000ae80


	//   ....[54]....
        /*0760*/ 	.word	0x0000aeb0


	//   ....[55]....
        /*0764*/ 	.word	0x0000aee0


	//   ....[56]....
        /*0768*/ 	.word	0x0000af10


	//   ....[57]....
        /*076c*/ 	.word	0x0000afa0


	//   ....[58]....
        /*0770*/ 	.word	0x0000afd0


	//   ....[59]....
        /*0774*/ 	.word	0x0000afe0


	//   ....[60]....
        /*0778*/ 	.word	0x0000b090


	//   ....[61]....
        /*077c*/ 	.word	0x0000c530


	//   ....[62]....
        /*0780*/ 	.word	0x0000cfe0


	//   ....[63]....
        /*0784*/ 	.word	0x0000d020


	//   ....[64]....
        /*0788*/ 	.word	0x0000d0c0


	//   ....[65]....
        /*078c*/ 	.word	0x0000d0d0


	//   ....[66]....
        /*0790*/ 	.word	0x0000d150


	//   ....[67]....
        /*0794*/ 	.word	0x0000d160


	//   ....[68]....
        /*0798*/ 	.word	0x0000d1e0


	//   ....[69]....
        /*079c*/ 	.word	0x0000d1f0


	//   ....[70]....
        /*07a0*/ 	.word	0x0000d270


	//   ....[71]....
        /*07a4*/ 	.word	0x0000d280


	//   ....[72]....
        /*07a8*/ 	.word	0x0000d300


	//   ....[73]....
        /*07ac*/ 	.word	0x0000d310


	//   ....[74]....
        /*07b0*/ 	.word	0x0000d390


	//   ....[75]....
        /*07b4*/ 	.word	0x0000d3a0


	//   ....[76]....
        /*07b8*/ 	.word	0x0000d3f0


	//   ....[77]....
        /*07bc*/ 	.word	0x0000d410


	//   ....[78]....
        /*07c0*/ 	.word	0x0000fee0


	//   ....[79]....
        /*07c4*/ 	.word	0x0000ff10


	//   ....[80]....
        /*07c8*/ 	.word	0x0000ff70


	//   ....[81]....
        /*07cc*/ 	.word	0x0000ffa0


	//   ....[82]....
        /*07d0*/ 	.word	0x0000ffd0


	//   ....[83]....
        /*07d4*/ 	.word	0x00010000


	//   ....[84]....
        /*07d8*/ 	.word	0x00010030


	//   ....[85]....
        /*07dc*/ 	.word	0x00010060


	//   ....[86]....
        /*07e0*/ 	.word	0x00010220


	//   ....[87]....
        /*07e4*/ 	.word	0x00010250


	//   ....[88]....
        /*07e8*/ 	.word	0x00010280


	//   ....[89]....
        /*07ec*/ 	.word	0x000102b0


	//   ....[90]....
        /*07f0*/ 	.word	0x000102e0


	//   ....[91]....
        /*07f4*/ 	.word	0x00010310


	//   ....[92]....
        /*07f8*/ 	.word	0x000103d0


	//   ....[93]....
        /*07fc*/ 	.word	0x000103f0


	//   ....[94]....
        /*0800*/ 	.word	0x00010400


	//   ....[95]....
        /*0804*/ 	.word	0x00010460


	//   ....[96]....
        /*0808*/ 	.word	0x00010b70


	//   ....[97]....
        /*080c*/ 	.word	0x00011050


	//   ....[98]....
        /*0810*/ 	.word	0x00011230


	//   ....[99]....
        /*0814*/ 	.word	0x00011280


	//   ....[100]....
        /*0818*/ 	.word	0x000112e0


	//   ....[101]....
        /*081c*/ 	.word	0x000113d0


	//   ....[102]....
        /*0820*/ 	.word	0x00011430


	//   ....[103]....
        /*0824*/ 	.word	0x00011520


	//   ....[104]....
        /*0828*/ 	.word	0x00011580


	//   ....[105]....
        /*082c*/ 	.word	0x00011670


	//   ....[106]....
        /*0830*/ 	.word	0x000116d0


	//   ....[107]....
        /*0834*/ 	.word	0x000117c0


	//   ....[108]....
        /*0838*/ 	.word	0x00011820


	//   ....[109]....
        /*083c*/ 	.word	0x00011910


	//   ....[110]....
        /*0840*/ 	.word	0x00011970


	//   ....[111]....
        /*0844*/ 	.word	0x00011a40


	//   ....[112]....
        /*0848*/ 	.word	0x00011ac0


	//   ....[113]....
        /*084c*/ 	.word	0x00011b90


	//   ....[114]....
        /*0850*/ 	.word	0x00011ec0


	//   ....[115]....
        /*0854*/ 	.word	0x00011f60


	//   ....[116]....
        /*0858*/ 	.word	0x000120f0


	//   ....[117]....
        /*085c*/ 	.word	0x00012160


	//   ....[118]....
        /*0860*/ 	.word	0x000121d0


	//   ....[119]....
        /*0864*/ 	.word	0x00012240


	//   ....[120]....
        /*0868*/ 	.word	0x000122b0


	//   ....[121]....
        /*086c*/ 	.word	0x00012330


	//   ....[122]....
        /*0870*/ 	.word	0x000123c0


	//   ....[123]....
        /*0874*/ 	.word	0x00012460


	//   ....[124]....
        /*0878*/ 	.word	0x000124d0


	//   ....[125]....
        /*087c*/ 	.word	0x00012540


	//   ....[126]....
        /*0880*/ 	.word	0x000125b0


	//   ....[127]....
        /*0884*/ 	.word	0x00012630


	//   ....[128]....
        /*0888*/ 	.word	0x000126a0


	//   ....[129]....
        /*088c*/ 	.word	0x00012740


	//   ....[130]....
        /*0890*/ 	.word	0x00012790


	//   ....[131]....
        /*0894*/ 	.word	0x00012820


	//   ....[132]....
        /*0898*/ 	.word	0x00012950


	//----- nvinfo : EIATTR_REG_RECONFIG
	.align		4
.L_1175:
        /*089c*/ 	.byte	0x01, 0x54
	.zero		2


	//----- nvinfo : EIATTR_SYSCALL_OFFSETS
	.align		4
        /*08a0*/ 	.byte	0x04, 0x46
        /*08a2*/ 	.short	(.L_1177 - .L_1176)


	//   ....[0]....
.L_1176:
        /*08a4*/ 	.word	0x00001e70


	//   ....[1]....
        /*08a8*/ 	.word	0x0000c150


	//   ....[2]....
        /*08ac*/ 	.word	0x0000c2a0


	//   ....[3]....
        /*08b0*/ 	.word	0x0000c3a0


	//   ....[4]....
        /*08b4*/ 	.word	0x0000cc20


	//----- nvinfo : EIATTR_MBARRIER_INSTR_OFFSETS
	.align		4
.L_1177:
        /*08b8*/ 	.byte	0x04, 0x39
        /*08ba*/ 	.short	(.L_1179 - .L_1178)


	//   ....[0]....
.L_1178:
        /*08bc*/ 	.word	0x00000270
        /*08c0*/ 	.word	0x000000ff
        /*08c4*/ 	.word	0x00022800
        /*08c8*/ 	.short	0x0100
        /*08ca*/ 	.byte	0x08
	.zero		1


	//   ....[1]....
        /*08cc*/ 	.word	0x00000280
        /*08d0*/ 	.word	0x000000ff
        /*08d4*/ 	.word	0x00022820
        /*08d8*/ 	.short	0x0100
        /*08da*/ 	.byte	0x08
	.zero		1


	//   ....[2]....
        /*08dc*/ 	.word	0x00000370
        /*08e0*/ 	.word	0x000000ff
        /*08e4*/ 	.word	0x00022830
        /*08e8*/ 	.short	0x0100
        /*08ea*/ 	.byte	0x08
	.zero		1


	//   ....[3]....
        /*08ec*/ 	.word	0x00000380
        /*08f0*/ 	.word	0x000000ff
        /*08f4*/ 	.word	0x00022840
        /*08f8*/ 	.short	0x0100
        /*08fa*/ 	.byte	0x08
	.zero		1


	//   ....[4]....
        /*08fc*/ 	.word	0x00000390
        /*0900*/ 	.word	0x000000ff
        /*0904*/ 	.word	0x00022838
        /*0908*/ 	.short	0x0100
        /*090a*/ 	.byte	0x08
	.zero		1


	//   ....[5]....
        /*090c*/ 	.word	0x000003a0
        /*0910*/ 	.word	0x000000ff
        /*0914*/ 	.word	0x00022848
        /*0918*/ 	.short	0x0100
        /*091a*/ 	.byte	0x08
	.zero		1


	//   ....[6]....
        /*091c*/ 	.word	0x000004d0
        /*0920*/ 	.word	0x000000ff
        /*0924*/ 	.word	0x00022850
        /*0928*/ 	.short	0x0100
        /*092a*/ 	.byte	0x08
	.zero		1


	//   ....[7]....
        /*092c*/ 	.word	0x000004e0
        /*0930*/ 	.word	0x000000ff
        /*0934*/ 	.word	0x00022860
        /*0938*/ 	.short	0x0100
        /*093a*/ 	.byte	0x08
	.zero		1


	//   ....[8]....
        /*093c*/ 	.word	0x000004f0
        /*0940*/ 	.word	0x000000ff
        /*0944*/ 	.word	0x00022858
        /*0948*/ 	.short	0x0100
        /*094a*/ 	.byte	0x08
	.zero		1


	//   ....[9]....
        /*094c*/ 	.word	0x00000500
        /*0950*/ 	.word	0x000000ff
        /*0954*/ 	.word	0x00022868
        /*0958*/ 	.short	0x0100
        /*095a*/ 	.byte	0x08
	.zero		1


	//   ....[10]....
        /*095c*/ 	.word	0x000005f0
        /*0960*/ 	.word	0x000000ff
        /*0964*/ 	.word	0x00022870
        /*0968*/ 	.short	0x0100
        /*096a*/ 	.byte	0x06
	.zero		1


	//   ....[11]....
        /*096c*/ 	.word	0x00000600
        /*0970*/ 	.word	0x000000ff
        /*0974*/ 	.word	0x00022880
        /*0978*/ 	.short	0x0100
        /*097a*/ 	.byte	0x06
	.zero		1


	//   ....[12]....
        /*097c*/ 	.word	0x00000610
        /*0980*/ 	.word	0x000000ff
        /*0984*/ 	.word	0x00022878
        /*0988*/ 	.short	0x0100
        /*098a*/ 	.byte	0x06
	.zero		1


	//   ....[13]....
        /*098c*/ 	.word	0x00000620
        /*0990*/ 	.word	0x000000ff
        /*0994*/ 	.word	0x00022888
        /*0998*/ 	.short	0x0100
        /*099a*/ 	.byte	0x06
	.zero		1


	//   ....[14]....
        /*099c*/ 	.word	0x00000750
        /*09a0*/ 	.word	0x000000ff
        /*09a4*/ 	.word	0x00022890
        /*09a8*/ 	.short	0x0100
        /*09aa*/ 	.byte	0x08
	.zero		1


	//   ....[15]....
        /*09ac*/ 	.word	0x00000760
        /*09b0*/ 	.word	0x000000ff
        /*09b4*/ 	.word	0x000228a0
        /*09b8*/ 	.short	0x0100
        /*09ba*/ 	.byte	0x08
	.zero		1


	//   ....[16]....
        /*09bc*/ 	.word	0x00000770
        /*09c0*/ 	.word	0x000000ff
        /*09c4*/ 	.word	0x00022898
        /*09c8*/ 	.short	0x0100
        /*09ca*/ 	.byte	0x08
	.zero		1


	//   ....[17]....
        /*09cc*/ 	.word	0x00000780
        /*09d0*/ 	.word	0x000000ff
        /*09d4*/ 	.word	0x000228a8
        /*09d8*/ 	.short	0x0100
        /*09da*/ 	.byte	0x08
	.zero		1


	//   ....[18]....
        /*09dc*/ 	.word	0x000008b0
        /*09e0*/ 	.word	0x000000ff
        /*09e4*/ 	.word	0x000228b0
        /*09e8*/ 	.short	0x0100
        /*09ea*/ 	.byte	0x08
	.zero		1


	//   ....[19]....
        /*09ec*/ 	.word	0x000008c0
        /*09f0*/ 	.word	0x000000ff
        /*09f4*/ 	.word	0x000228c0
        /*09f8*/ 	.short	0x0100
        /*09fa*/ 	.byte	0x08
	.zero		1


	//   ....[20]....
        /*09fc*/ 	.word	0x000008d0
        /*0a00*/ 	.word	0x000000ff
        /*0a04*/ 	.word	0x000228b8
        /*0a08*/ 	.short	0x0100
        /*0a0a*/ 	.byte	0x08
	.zero		1


	//   ....[21]....
        /*0a0c*/ 	.word	0x000008e0
        /*0a10*/ 	.word	0x000000ff
        /*0a14*/ 	.word	0x000228c8
        /*0a18*/ 	.short	0x0100
        /*0a1a*/ 	.byte	0x08
	.zero		1


	//   ....[22]....
        /*0a1c*/ 	.word	0x00001f20
        /*0a20*/ 	.word	0x00000006
        /*0a24*/ 	.word	0x00022800
        /*0a28*/ 	.short	0x010a
        /*0a2a*/ 	.byte	0x3f
	.zero		1


	//   ....[23]....
        /*0a2c*/ 	.word	0x00001ff0
        /*0a30*/ 	.word	0x000000ff
        /*0a34*/ 	.word	0x00022830
        /*0a38*/ 	.short	0x010a
        /*0a3a*/ 	.byte	0x16
	.zero		1


	//   ....[24]....
        /*0a3c*/ 	.word	0x00002030
        /*0a40*/ 	.word	0x000000ff
        /*0a44*/ 	.word	0x00022830
        /*0a48*/ 	.short	0x010a
        /*0a4a*/ 	.byte	0x16
	.zero		1


	//   ....[25]....
        /*0a4c*/ 	.word	0x00003200
        /*0a50*/ 	.word	0x00000004
        /*0a54*/ 	.word	0x00000000
        /*0a58*/ 	.short	0x0101
        /*0a5a*/ 	.byte	0x3f
	.zero		1


	//   ....[26]....
        /*0a5c*/ 	.word	0x00003630
        /*0a60*/ 	.word	0x000000ff
        /*0a64*/ 	.word	0x00022850
        /*0a68*/ 	.short	0x010a
        /*0a6a*/ 	.byte	0x16
	.zero		1


	//   ....[27]....
        /*0a6c*/ 	.word	0x00003670
        /*0a70*/ 	.word	0x000000ff
        /*0a74*/ 	.word	0x00022850
        /*0a78*/ 	.short	0x010a
        /*0a7a*/ 	.byte	0x16
	.zero		1


	//   ....[28]....
        /*0a7c*/ 	.word	0x00003960
        /*0a80*/ 	.word	0x000000ff
        /*0a84*/ 	.word	0x00000000
        /*0a88*/ 	.short	0x0101
        /*0a8a*/ 	.byte	0x16
	.zero		1


	//   ....[29]....
        /*0a8c*/ 	.word	0x00003ae0
        /*0a90*/ 	.word	0x000000ff
        /*0a94*/ 	.word	0x00022830
        /*0a98*/ 	.short	0x010a
        /*0a9a*/ 	.byte	0x18
	.zero		1


	//   ....[30]....
        /*0a9c*/ 	.word	0x00003b20
        /*0aa0*/ 	.word	0x000000ff
        /*0aa4*/ 	.word	0x00022830
        /*0aa8*/ 	.short	0x010a
        /*0aaa*/ 	.byte	0x18
	.zero		1


	//   ....[31]....
        /*0aac*/ 	.word	0x00004a30
        /*0ab0*/ 	.word	0x0000000c
        /*0ab4*/ 	.word	0x00000000
        /*0ab8*/ 	.short	0x0101
        /*0aba*/ 	.byte	0x3f
	.zero		1


	//   ....[32]....
        /*0abc*/ 	.word	0x000053b0
        /*0ac0*/ 	.word	0x000000ff
        /*0ac4*/ 	.word	0x00022850
        /*0ac8*/ 	.short	0x010a
        /*0aca*/ 	.byte	0x18
	.zero		1


	//   ....[33]....
        /*0acc*/ 	.word	0x000053f0
        /*0ad0*/ 	.word	0x000000ff
        /*0ad4*/ 	.word	0x00022850
        /*0ad8*/ 	.short	0x010a
        /*0ada*/ 	.byte	0x18
	.zero		1


	//   ....[34]....
        /*0adc*/ 	.word	0x000056e0
        /*0ae0*/ 	.word	0x00000009
        /*0ae4*/ 	.word	0x00000000
        /*0ae8*/ 	.short	0x0101
        /*0aea*/ 	.byte	0x3f
	.zero		1


	//   ....[35]....
        /*0aec*/ 	.word	0x00007e10
        /*0af0*/ 	.word	0x000000ff
        /*0af4*/ 	.word	0x00000000
        /*0af8*/ 	.short	0x0101
        /*0afa*/ 	.byte	0x08
	.zero		1


	//   ....[36]....
        /*0afc*/ 	.word	0x00008620
        /*0b00*/ 	.word	0x000000ff
        /*0b04*/ 	.word	0x00000000
        /*0b08*/ 	.short	0x0101
        /*0b0a*/ 	.byte	0x08
	.zero		1


	//   ....[37]....
        /*0b0c*/ 	.word	0x0000c780
        /*0b10*/ 	.word	0x00000000
        /*0b14*/ 	.word	0x00022840
        /*0b18*/ 	.short	0x010a
        /*0b1a*/ 	.byte	0x3f
	.zero		1


	//   ....[38]....
        /*0b1c*/ 	.word	0x0000d4b0
        /*0b20*/ 	.word	0x00000012
        /*0b24*/ 	.word	0x00022800
        /*0b28*/ 	.short	0x0107
        /*0b2a*/ 	.byte	0x3f
	.zero		1


	//   ....[39]....
        /*0b2c*/ 	.word	0x0000d5a0
        /*0b30*/ 	.word	0x00000012
        /*0b34*/ 	.word	0x00022800
        /*0b38*/ 	.short	0x0101
        /*0b3a*/ 	.byte	0x3f
	.zero		1


	//   ....[40]....
        /*0b3c*/ 	.word	0x0000d5c0
        /*0b40*/ 	.word	0x00000012
        /*0b44*/ 	.word	0x00022820
        /*0b48*/ 	.short	0x010a
        /*0b4a*/ 	.byte	0x3f
	.zero		1


	//   ....[41]....
        /*0b4c*/ 	.word	0x0000d6a0
        /*0b50*/ 	.word	0x00000002
        /*0b54*/ 	.word	0x00022860
        /*0b58*/ 	.short	0x010a
        /*0b5a*/ 	.byte	0x3f
	.zero		1


	//   ....[42]....
        /*0b5c*/ 	.word	0x0000df50
        /*0b60*/ 	.word	0x00000003
        /*0b64*/ 	.word	0x00022840
        /*0b68*/ 	.short	0x010a
        /*0b6a*/ 	.byte	0x3f
	.zero		1


	//   ....[43]....
        /*0b6c*/ 	.word	0x0000e1a0
        /*0b70*/ 	.word	0x00000003
        /*0b74*/ 	.word	0x00022860
        /*0b78*/ 	.short	0x010a
        /*0b7a*/ 	.byte	0x3f
	.zero		1


	//   ....[44]....
        /*0b7c*/ 	.word	0x0000e990
        /*0b80*/ 	.word	0x00000004
        /*0b84*/ 	.word	0x00022840
        /*0b88*/ 	.short	0x010a
        /*0b8a*/ 	.byte	0x3f
	.zero		1


	//   ....[45]....
        /*0b8c*/ 	.word	0x0000ebe0
        /*0b90*/ 	.word	0x00000004
        /*0b94*/ 	.word	0x00022860
        /*0b98*/ 	.short	0x010a
        /*0b9a*/ 	.byte	0x3f
	.zero		1


	//   ....[46]....
        /*0b9c*/ 	.word	0x0000f360
        /*0ba0*/ 	.word	0x00000002
        /*0ba4*/ 	.word	0x00022840
        /*0ba8*/ 	.short	0x010a
        /*0baa*/ 	.byte	0x3f
	.zero		1


	//   ....[47]....
        /*0bac*/ 	.word	0x0000f5b0
        /*0bb0*/ 	.word	0x00000002
        /*0bb4*/ 	.word	0x00022860
        /*0bb8*/ 	.short	0x010a
        /*0bba*/ 	.byte	0x3f
	.zero		1


	//   ....[48]....
        /*0bbc*/ 	.word	0x00010af0
        /*0bc0*/ 	.word	0x00000000
        /*0bc4*/ 	.word	0x00022820
        /*0bc8*/ 	.short	0x010a
        /*0bca*/ 	.byte	0x3f
	.zero		1


	//   ....[49]....
        /*0bcc*/ 	.word	0x00010ce0
        /*0bd0*/ 	.word	0x00000006
        /*0bd4*/ 	.word	0x00000000
        /*0bd8*/ 	.short	0x010a
        /*0bda*/ 	.byte	0x3f
	.zero		1


	//   ....[50]....
        /*0bdc*/ 	.word	0x00010d10
        /*0be0*/ 	.word	0x00000007
        /*0be4*/ 	.word	0x00000000
        /*0be8*/ 	.short	0x010a
        /*0bea*/ 	.byte	0x3f
	.zero		1


	//   ....[51]....
        /*0bec*/ 	.word	0x00010d70
        /*0bf0*/ 	.word	0x00000004
        /*0bf4*/ 	.word	0x00000000
        /*0bf8*/ 	.short	0x010a
        /*0bfa*/ 	.byte	0x3f
	.zero		1


	//   ....[52]....
        /*0bfc*/ 	.word	0x00010da0
        /*0c00*/ 	.word	0x00000003
        /*0c04*/ 	.word	0x00000000
        /*0c08*/ 	.short	0x010a
        /*0c0a*/ 	.byte	0x3f
	.zero		1


	//   ....[53]....
        /*0c0c*/ 	.word	0x00010e00
        /*0c10*/ 	.word	0x00000006
        /*0c14*/ 	.word	0x00022800
        /*0c18*/ 	.short	0x010a
        /*0c1a*/ 	.byte	0x3f
	.zero		1


	//   ....[54]....
        /*0c1c*/ 	.word	0x00010e60
        /*0c20*/ 	.word	0x00000003
        /*0c24*/ 	.word	0x00022830
        /*0c28*/ 	.short	0x010a
        /*0c2a*/ 	.byte	0x3f
	.zero		1


	//   ....[55]....
        /*0c2c*/ 	.word	0x00010ec0
        /*0c30*/ 	.word	0x00000009
        /*0c34*/ 	.word	0x00022850
        /*0c38*/ 	.short	0x010a
        /*0c3a*/ 	.byte	0x3f
	.zero		1


	//   ....[56]....
        /*0c3c*/ 	.word	0x00010f20
        /*0c40*/ 	.word	0x00000003
        /*0c44*/ 	.word	0x00022830
        /*0c48*/ 	.short	0x010a
        /*0c4a*/ 	.byte	0x3f
	.zero		1


	//   ....[57]....
        /*0c4c*/ 	.word	0x00010f70
        /*0c50*/ 	.word	0x00000009
        /*0c54*/ 	.word	0x00022850
        /*0c58*/ 	.short	0x010a
        /*0c5a*/ 	.byte	0x3f
	.zero		1


	//   ....[58]....
        /*0c5c*/ 	.word	0x00011110
        /*0c60*/ 	.word	0x00000000
        /*0c64*/ 	.word	0x00022840
        /*0c68*/ 	.short	0x010a
        /*0c6a*/ 	.byte	0x3f
	.zero		1


	//   ....[59]....
        /*0c6c*/ 	.word	0x00011bd0
        /*0c70*/ 	.word	0x00000012
        /*0c74*/ 	.word	0x00022820
        /*0c78*/ 	.short	0x010a
        /*0c7a*/ 	.byte	0x3f
	.zero		1


	//   ....[60]....
        /*0c7c*/ 	.word	0x00011c20
        /*0c80*/ 	.word	0x00000002
        /*0c84*/ 	.word	0x00022860
        /*0c88*/ 	.short	0x010a
        /*0c8a*/ 	.byte	0x3f
	.zero		1


	//   ....[61]....
        /*0c8c*/ 	.word	0x00011c70
        /*0c90*/ 	.word	0x00000003
        /*0c94*/ 	.word	0x00022840
        /*0c98*/ 	.short	0x010a
        /*0c9a*/ 	.byte	0x3f
	.zero		1


	//   ....[62]....
        /*0c9c*/ 	.word	0x00011cc0
        /*0ca0*/ 	.word	0x00000003
        /*0ca4*/ 	.word	0x00022860
        /*0ca8*/ 	.short	0x010a
        /*0caa*/ 	.byte	0x3f
	.zero		1


	//   ....[63]....
        /*0cac*/ 	.word	0x00011d10
        /*0cb0*/ 	.word	0x00000004
        /*0cb4*/ 	.word	0x00022840
        /*0cb8*/ 	.short	0x010a
        /*0cba*/ 	.byte	0x3f
	.zero		1


	//   ....[64]....
        /*0cbc*/ 	.word	0x00011d60
        /*0cc0*/ 	.word	0x00000004
        /*0cc4*/ 	.word	0x00022860
        /*0cc8*/ 	.short	0x010a
        /*0cca*/ 	.byte	0x3f
	.zero		1


	//   ....[65]....
        /*0ccc*/ 	.word	0x00011db0
        /*0cd0*/ 	.word	0x00000002
        /*0cd4*/ 	.word	0x00022840
        /*0cd8*/ 	.short	0x010a
        /*0cda*/ 	.byte	0x3f
	.zero		1


	//   ....[66]....
        /*0cdc*/ 	.word	0x00011e00
        /*0ce0*/ 	.word	0x00000002
        /*0ce4*/ 	.word	0x00022860
        /*0ce8*/ 	.short	0x010a
        /*0cea*/ 	.byte	0x3f
	.zero		1


	//   ....[67]....
        /*0cec*/ 	.word	0x00012870
        /*0cf0*/ 	.word	0x00000000
        /*0cf4*/ 	.word	0x00022820
        /*0cf8*/ 	.short	0x010a
        /*0cfa*/ 	.byte	0x3f
	.zero		1


	//   ....[68]....
        /*0cfc*/ 	.word	0x00012a10
        /*0d00*/ 	.word	0x00000006
        /*0d04*/ 	.word	0x00000000
        /*0d08*/ 	.short	0x010a
        /*0d0a*/ 	.byte	0x3f
	.zero		1


	//   ....[69]....
        /*0d0c*/ 	.word	0x00012a60
        /*0d10*/ 	.word	0x00000007
        /*0d14*/ 	.word	0x00000000
        /*0d18*/ 	.short	0x010a
        /*0d1a*/ 	.byte	0x3f
	.zero		1


	//   ....[70]....
        /*0d1c*/ 	.word	0x00012ab0
        /*0d20*/ 	.word	0x00000004
        /*0d24*/ 	.word	0x00000000
        /*0d28*/ 	.short	0x010a
        /*0d2a*/ 	.byte	0x3f
	.zero		1


	//----- nvinfo : EIATTR_NUM_MBARRIERS
	.align		4
.L_1179:
        /*0d2c*/ 	.byte	0x03, 0x38
        /*0d2e*/ 	.short	0x0016


	//----- nvinfo : EIATTR_EXIT_INSTR_OFFSETS
	.align		4
        /*0d30*/ 	.byte	0x04, 0x1c
        /*0d32*/ 	.short	(.L_1181 - .L_1180)


	//   ....[0]....
.L_1180:
        /*0d34*/ 	.word	0x00000a70


	//   ....[1]....
        /*0d38*/ 	.word	0x0000a920


	//   ....[2]....
        /*0d3c*/ 	.word	0x00010df0


	//----- nvinfo : EIATTR_MAX_THREADS
	.align		4
.L_1181:
        /*0d40*/ 	.byte	0x04, 0x05
        /*0d42*/ 	.short	(.L_1183 - .L_1182)
.L_1182:
        /*0d44*/ 	.word	0x00000180
        /*0d48*/ 	.word	0x00000001
        /*0d4c*/ 	.word	0x00000001


	//----- nvinfo : EIATTR_CRS_STACK_SIZE
	.align		4
.L_1183:
        /*0d50*/ 	.byte	0x04, 0x1e
        /*0d52*/ 	.short	(.L_1185 - .L_1184)
.L_1184:
        /*0d54*/ 	.word	0x00000000


	//----- nvinfo : EIATTR_CBANK_PARAM_SIZE
	.align		4
.L_1185:
        /*0d58*/ 	.byte	0x03, 0x19
        /*0d5a*/ 	.short	0x0af0


	//----- nvinfo : EIATTR_PARAM_CBANK
	.align		4
        /*0d5c*/ 	.byte	0x04, 0x0a
        /*0d5e*/ 	.short	(.L_1187 - .L_1186)
	.align		4
.L_1186:
        /*0d60*/ 	.word	index@(.nv.constant0._ZN7cutlass13device_kernelIN5flash11enable_sm90INS1_16FlashAttnFwdSm90INS1_25CollectiveMainloopFwdSm90ILi2EN4cute5tupleIJNS5_1CILi1EEES8_S8_EEENS6_IJNS7_ILi128EEENS7_ILi96EEENS7_ILi64EEEEEELi256ENS_10bfloat16_tEfNS_4arch4Sm90ELb0ELb0ELb0ELb1ELb0ELb0ELb0ELb1ELb0ELb1ELb1ELb0EEENS1_21CollectiveEpilogueFwdINS6_IJSA_NS7_ILi256EEESB_EEES9_SE_SG_Li256ELb1ELb1ELb1ELb0EEENS1_36VarlenDynamicPersistentTileSchedulerILi128ELi96ELi256ELi128ELb1ELb1ELb1ELb0ELb1ELb1EEEEEEEEEvNT_6ParamsE)
        /*0d64*/ 	.short	0x0210
        /*0d66*/ 	.short	0x0af0


	//----- nvinfo : EIATTR_SW_WAR
	.align		4
.L_1187:
        /*0d68*/ 	.byte	0x04, 0x36
        /*0d6a*/ 	.short	(.L_1189 - .L_1188)
.L_1188:
        /*0d6c*/ 	.word	0x00000008
.L_1189:


//--------------------- .nv.info._ZN7cutlass13device_kernelIN5flash11enable_sm90INS1_16FlashAttnFwdSm90INS1_25CollectiveMainloopFwdSm90ILi2EN4cute5tupleIJNS5_1CILi1EEES8_S8_EEENS6_IJNS7_ILi128EEENS7_ILi96EEENS7_ILi64EEEEEELi256ENS_10bfloat16_tEfNS_4arch4Sm90ELb0ELb0ELb0ELb1ELb0ELb1ELb0ELb1ELb0ELb1ELb1ELb0EEENS1_21CollectiveEpilogueFwdINS6_IJSA_NS7_ILi256EEESB_EEES9_SE_SG_Li256ELb1ELb1ELb1ELb0EEENS1_36VarlenDynamicPersistentTileSchedulerILi128ELi96ELi256ELi128ELb1ELb1ELb1ELb0ELb1ELb1EEEEEEEEEvNT_6ParamsE --------------------------
	.section	.nv.info._ZN7cutlass13device_kernelIN5flash11enable_sm90INS1_16FlashAttnFwdSm90INS1_25CollectiveMainloopFwdSm90ILi2EN4cute5tupleIJNS5_1CILi1EEES8_S8_EEENS6_IJNS7_ILi128EEENS7_ILi96EEENS7_ILi64EEEEEELi256ENS_10bfloat16_tEfNS_4arch4Sm90ELb0ELb0ELb0ELb1ELb0ELb1ELb0ELb1ELb0ELb1ELb1ELb0EEENS1_21CollectiveEpilogueFwdINS6_IJSA_NS7_ILi256EEESB_EEES9_SE_SG_Li256ELb1ELb1ELb1ELb0EEENS1_36VarlenDynamicPersistentTileSchedulerILi128ELi96ELi256ELi128ELb1ELb1ELb1ELb0ELb1ELb1EEEEEEEEEvNT_6ParamsE,"",@"SHT_CUDA_INFO"
	.sectionflags	@""
	.align	4


	//----- nvinfo : EIATTR_CUDA_API_VERSION
	.align		4
        /*0000*/ 	.byte	0x04, 0x37
        /*0002*/ 	.short	(.L_1191 - .L_1190)
.L_1190:
        /*0004*/ 	.word	0x00000082


	//----- nvinfo : EIATTR_KPARAM_INFO
	.align		4
.L_1191:
        /*0008*/ 	.byte	0x04, 0x17
        /*000a*/ 	.short	(.L_1193 - .L_1192)
.L_1192:
        /*000c*/ 	.word	0x00000000
        /*0010*/ 	.short	0x0000
        /*0012*/ 	.short	0x0070
        /*0014*/ 	.byte	0x00, 0xf0, 0x01, 0x2a


	//----- nvinfo : EIATTR_SPARSE_MMA_MASK
	.align		4
.L_1193:
        /*0018*/ 	.byte	0x03, 0x50
        /*001a*/ 	.short	0x0000


	//----- nvinfo : EIATTR_MAXREG_COUNT
	.align		4
        /*001c*/ 	.byte	0x03, 0x1b
        /*001e*/ 	.short	0x00a8


	//----- nvinfo : EIATTR_NUM_BARRIERS
	.align		4
        /*0020*/ 	.byte	0x02, 0x4c
        /*0022*/ 	.byte	0x10
	.zero		1


	//----- nvinfo : EIATTR_EXTERNS
	.align		4
        /*0024*/ 	.byte	0x04, 0x0f
        /*0026*/ 	.short	(.L_1195 - .L_1194)


	//   ....[0]....
	.align		4
.L_1194:
        /*0028*/ 	.word	index@(__assertfail)


	//----- nvinfo : EIATTR_ANNOTATIONS
	.align		4
.L_1195:
        /*002c*/ 	.byte	0x04, 0x55
        /*002e*/ 	.short	(.L_1197 - .L_1196)


	//   ....[0]....
.L_1196:
        /* <DEDUP_REMOVED lines=81> */


	//----- nvinfo : EIATTR_MERCURY_ISA_VERSION
	.align		4
.L_1197:
        /*0530*/ 	.byte	0x03, 0x5f
        /*0532*/ 	.short	0x0101


	//----- nvinfo : EIATTR_UNUSED_LOAD_BYTE_OFFSET
	.align		4
        /*0534*/ 	.byte	0x04, 0x44
        /*0536*/ 	.short	(.L_1199 - .L_1198)


	//   ....[0]....
.L_1198:
        /*0538*/ 	.word	0x00000ac0
        /*053c*/ 	.word	0x0000fff0


	//   ....[1]....
        /*0540*/ 	.word	0x0000d0f0
        /*0544*/ 	.word	0x0000fff0


	//----- nvinfo : EIATTR_INT_WARP_WIDE_INSTR_OFFSETS
	.align		4
.L_1199:
        /*0548*/ 	.byte	0x04, 0x31
        /*054a*/ 	.short	(.L_1201 - .L_1200)


	//   ....[0]....
.L_1200:
        /*054c*/ 	.word	0x00000190


	//   ....[1]....
        /*0550*/ 	.word	0x000001d0


	//   ....[2]....
        /*0554*/ 	.word	0x00000240


	//   ....[3]....
        /*0558*/ 	.word	0x00014c70


	//   ....[4]....
        /*055c*/ 	.word	0x00014d00


	//   ....[5]....
        /*0560*/ 	.word	0x00018930


	//   ....[6]....
        /*0564*/ 	.word	0x000189c0


	//----- nvinfo : EIATTR_COOP_GROUP_MASK_REGIDS
	.align		4
.L_1201:
        /*0568*/ 	.byte	0x04, 0x29
        /*056a*/ 	.short	(.L_1203 - .L_1202)


	//   ....[0]....
.L_1202:
        /*056c*/ 	.word	0xffffffff


	//   ....[1]....
        /*0570*/ 	.word	0xffffffff


	//   ....[2]....
        /*0574*/ 	.word	0xffffffff


	//   ....[3]....
        /*0578*/ 	.word	0xffffffff


	//   ....[4]....
        /*057c*/ 	.word	0xffffffff


	//   ....[5]....
        /*0580*/ 	.word	0xffffffff


	//   ....[6]....
        /*0584*/ 	.word	0xffffffff


	//   ....[7]....
        /*0588*/ 	.word	0xffffffff


	//   ....[8]....
        /*058c*/ 	.word	0xffffffff


	//   ....[9]....
        /*0590*/ 	.word	0xffffffff


	//   ....[10]....
        /*0594*/ 	.word	0xffffffff


	//   ....[11]....
        /*0598*/ 	.word	0xffffffff


	//   ....[12]....
        /*059c*/ 	.word	0xffffffff


	//   ....[13]....
        /*05a0*/ 	.word	0xffffffff


	//   ....[14]....
        /*05a4*/ 	.word	0xffffffff


	//   ....[15]....
        /*05a8*/ 	.word	0xffffffff


	//   ....[16]....
        /*05ac*/ 	.word	0xffffffff


	//   ....[17]....
        /*05b0*/ 	.word	0xffffffff


	//   ....[18]....
        /*05b4*/ 	.word	0xffffffff


	//   ....[19]....
        /*05b8*/ 	.word	0xffffffff


	//   ....[20]....
        /*05bc*/ 	.word	0xffffffff


	//   ....[21]....
        /*05c0*/ 	.word	0xffffffff


	//   ....[22]....
        /*05c4*/ 	.word	0xffffffff


	//   ....[23]....
        /*05c8*/ 	.word	0xffffffff


	//   ....[24]....
        /*05cc*/ 	.word	0xffffffff


	//   ....[25]....
        /*05d0*/ 	.word	0xffffffff


	//   ....[26]....
        /*05d4*/ 	.word	0xffffffff


	//   ....[27]....
        /*05d8*/ 	.word	0xffffffff


	//   ....[28]....
        /*05dc*/ 	.word	0xffffffff


	//   ....[29]....
        /*05e0*/ 	.word	0xffffffff


	//   ....[30]....
        /*05e4*/ 	.word	0xffffffff


	//   ....[31]....
        /*05e8*/ 	.word	0xffffffff


	//   ....[32]....
        /*05ec*/ 	.word	0xffffffff


	//   ....[33]....
        /*05f0*/ 	.word	0xffffffff


	//   ....[34]....
        /*05f4*/ 	.word	0xffffffff


	//   ....[35]....
        /*05f8*/ 	.word	0xffffffff


	//   ....[36]....
        /*05fc*/ 	.word	0xffffffff


	//   ....[37]....
        /*0600*/ 	.word	0xffffffff


	//   ....[38]....
        /*0604*/ 	.word	0xffffffff


	//   ....[39]....
        /*0608*/ 	.word	0xffffffff


	//   ....[40]....
        /*060c*/ 	.word	0xffffffff


	//   ....[41]....
        /*0610*/ 	.word	0xffffffff


	//   ....[42]....
        /*0614*/ 	.word	0xffffffff


	//   ....[43]....
        /*0618*/ 	.word	0xffffffff


	//   ....[44]....
        /*061c*/ 	.word	0xffffffff


	//   ....[45]....
        /*0620*/ 	.word	0xffffffff


	//   ....[46]....
        /*0624*/ 	.word	0xffffffff


	//   ....[47]....
        /*0628*/ 	.word	0xffffffff


	//   ....[48]....
        /*062c*/ 	.word	0xffffffff


	//   ....[49]....
        /*0630*/ 	.word	0xffffffff


	//   ....[50]....
        /*0634*/ 	.word	0xffffffff


	//   ....[51]....
        /*0638*/ 	.word	0xffffffff


	//   ....[52]....
        /*063c*/ 	.word	0xffffffff


	//   ....[53]....
        /*0640*/ 	.word	0xffffffff


	//   ....[54]....
        /*0644*/ 	.word	0xffffffff


	//   ....[55]....
        /*0648*/ 	.word	0xffffffff


	//   ....[56]....
        /*064c*/ 	.word	0xffffffff


	//   ....[57]....
        /*0650*/ 	.word	0xffffffff


	//   ....[58]....
        /*0654*/ 	.word	0xffffffff


	//   ....[59]....
        /*0658*/ 	.word	0xffffffff


	//   ....[60]....
        /*065c*/ 	.word	0xffffffff


	//   ....[61]....
        /*0660*/ 	.word	0xffffffff


	//   ....[62]....
        /*0664*/ 	.word	0xffffffff


	//   ....[63]....
        /*0668*/ 	.word	0xffffffff


	//   ....[64]....
        /*066c*/ 	.word	0xffffffff


	//   ....[65]....
        /*0670*/ 	.word	0xffffffff


	//   ....[66]....
        /*0674*/ 	.word	0xffffffff


	//   ....[67]....
        /*0678*/ 	.word	0xffffffff


	//   ....[68]....
        /*067c*/ 	.word	0xffffffff


	//   ....[69]....
        /*0680*/ 	.word	0xffffffff


	//   ....[70]....
        /*0684*/ 	.word	0xffffffff


	//   ....[71]....
        /*0688*/ 	.word	0xffffffff


	//   ....[72]....
        /*068c*/ 	.word	0xffffffff


	//   ....[73]....
        /*0690*/ 	.word	0xffffffff


	//   ....[74]....
        /*0694*/ 	.word	0xffffffff


	//   ....[75]....
        /*0698*/ 	.word	0xffffffff


	//   ....[76]....
        /*069c*/ 	.word	0xffffffff


	//   ....[77]....
        /*06a0*/ 	.word	0xffffffff


	//   ....[78]....
        /*06a4*/ 	.word	0xffffffff


	//   ....[79]....
        /*06a8*/ 	.word	0xffffffff


	//   ....[80]....
        /*06ac*/ 	.word	0xffffffff


	//   ....[81]....
        /*06b0*/ 	.word	0xffffffff


	//   ....[82]....
        /*06b4*/ 	.word	0xffffffff


	//   ....[83]....
        /*06b8*/ 	.word	0xffffffff


	//   ....[84]....
        /*06bc*/ 	.word	0xffffffff


	//   ....[85]....
        /*06c0*/ 	.word	0xffffffff


	//   ....[86]....
        /*06c4*/ 	.word	0xffffffff


	//   ....[87]....
        /*06c8*/ 	.word	0xffffffff


	//   ....[88]....
        /*06cc*/ 	.word	0xffffffff


	//   ....[89]....
        /*06d0*/ 	.word	0xffffffff


	//   ....[90]....
        /*06d4*/ 	.word	0xffffffff


	//   ....[91]....
        /*06d8*/ 	.word	0xffffffff


	//   ....[92]....
        /*06dc*/ 	.word	0xffffffff


	//   ....[93]....
        /*06e0*/ 	.word	0xffffffff


	//   ....[94]....
        /*06e4*/ 	.word	0xffffffff


	//   ....[95]....
        /*06e8*/ 	.word	0xffffffff


	//   ....[96]....
        /*06ec*/ 	.word	0xffffffff


	//   ....[97]....
        /*06f0*/ 	.word	0xffffffff


	//   ....[98]....
        /*06f4*/ 	.word	0xffffffff


	//   ....[99]....
        /*06f8*/ 	.word	0xffffffff


	//   ....[100]....
        /*06fc*/ 	.word	0xffffffff


	//   ....[101]....
        /*0700*/ 	.word	0xffffffff


	//   ....[102]....
        /*0704*/ 	.word	0xffffffff


	//   ....[103]....
        /*0708*/ 	.word	0xffffffff


	//   ....[104]....
        /*070c*/ 	.word	0xffffffff


	//   ....[105]....
        /*0710*/ 	.word	0xffffffff


	//   ....[106]....
        /*0714*/ 	.word	0x0500000f


	//   ....[107]....
        /*0718*/ 	.word	0x0500000f


	//   ....[108]....
        /*071c*/ 	.word	0x0500000f


	//   ....[109]....
        /*0720*/ 	.word	0x0500000f


	//   ....[110]....
        /*0724*/ 	.word	0x0500000f


	//   ....[111]....
        /*0728*/ 	.word	0x0500000f


	//   ....[112]....
        /*072c*/ 	.word	0x0500000f


	//   ....[113]....
        /*0730*/ 	.word	0x0500000f


	//   ....[114]....
        /*0734*/ 	.word	0x0500000f


	//   ....[115]....
        /*0738*/ 	.word	0x0500000f


	//   ....[116]....
        /*073c*/ 	.word	0x0500000f


	//   ....[117]....
        /*0740*/ 	.word	0x0500000f


	//   ....[118]....
        /*0744*/ 	.word	0x0500000f


	//   ....[119]....
        /*0748*/ 	.word	0x0500000f


	//   ....[120]....
        /*074c*/ 	.word	0x0500000f


	//   ....[121]....
        /*0750*/ 	.word	0x0500000f


	//   ....[122]....
        /*0754*/ 	.word	0x0500000f


	//   ....[123]....
        /*0758*/ 	.word	0x0500000f


	//   ....[124]....
        /*075c*/ 	.word	0x0500000f


	//   ....[125]....
        /*0760*/ 	.word	0x0500000f


	//   ....[126]....
        /*0764*/ 	.word	0x0500000f


	//   ....[127]....
        /*0768*/ 	.word	0x0500000f


	//   ....[128]....
        /*076c*/ 	.word	0x0500000f


	//   ....[129]....
        /*0770*/ 	.word	0x0500000f


	//   ....[130]....
        /*0774*/ 	.word	0x0500000f


	//   ....[131]....
        /*0778*/ 	.word	0x0500000f


	//   ....[132]....
        /*077c*/ 	.word	0x0500000f


	//   ....[133]....
        /*0780*/ 	.word	0x0500000f


	//   ....[134]....
        /*0784*/ 	.word	0x0500000f


	//   ....[135]....
        /*0788*/ 	.word	0x0500000f


	//   ....[136]....
        /*078c*/ 	.word	0x0500000f


	//   ....[137]....
        /*0790*/ 	.word	0x0500000f


	//   ....[138]....
        /*0794*/ 	.word	0x0500000f


	//   ....[139]....
        /*0798*/ 	.word	0x0500000f


	//   ....[140]....
        /*079c*/ 	.word	0x0500000f


	//   ....[141]....
        /*07a0*/ 	.word	0x0500000f


	//   ....[142]....
        /*07a4*/ 	.word	0x0500000f


	//   ....[143]....
        /*07a8*/ 	.word	0x0500000f


	//   ....[144]....
        /*07ac*/ 	.word	0x0500000f


	//   ....[145]....
        /*07b0*/ 	.word	0x0500000f


	//   ....[146]....
        /*07b4*/ 	.word	0x0500000f


	//   ....[147]....
        /*07b8*/ 	.word	0x0500000f


	//   ....[148]....
        /*07bc*/ 	.word	0x0500000f


	//   ....[149]....
        /*07c0*/ 	.word	0x0500000f


	//   ....[150]....
        /*07c4*/ 	.word	0x0500000f


	//   ....[151]....
        /*07c8*/ 	.word	0x0500000f


	//   ....[152]....
        /*07cc*/ 	.word	0x0500000f


	//   ....[153]....
        /*07d0*/ 	.word	0x0500000f


	//   ....[154]....
        /*07d4*/ 	.word	0x0500000f


	//   ....[155]....
        /*07d8*/ 	.word	0x0500000f


	//   ....[156]....
        /*07dc*/ 	.word	0x0500000f


	//   ....[157]....
        /*07e0*/ 	.word	0x0500000f


	//   ....[158]....
        /*07e4*/ 	.word	0x0500000f


	//   ....[159]....
        /*07e8*/ 	.word	0x0500000f


	//   ....[160]....
        /*07ec*/ 	.word	0x0500000f


	//   ....[161]....
        /*07f0*/ 	.word	0x0500000f


	//   ....[162]....
        /*07f4*/ 	.word	0x0500000f


	//   ....[163]....
        /*07f8*/ 	.word	0x0500000f


	//   ....[164]....
        /*07fc*/ 	.word	0x0500000f


	//   ....[165]....
        /*0800*/ 	.word	0x0500000f


	//   ....[166]....
        /*0804*/ 	.word	0x0500000f


	//   ....[167]....
        /*0808*/ 	.word	0x0500000f


	//   ....[168]....
        /*080c*/ 	.word	0x0500000f


	//   ....[169]....
        /*0810*/ 	.word	0x0500000f


	//   ....[170]....
        /*0814*/ 	.word	0x0500000f


	//   ....[171]....
        /*0818*/ 	.word	0x0500000f


	//----- nvinfo : EIATTR_COOP_GROUP_INSTR_OFFSETS
	.align		4
.L_1203:
        /*081c*/ 	.byte	0x04, 0x28
        /*081e*/ 	.short	(.L_1205 - .L_1204)


	//   ....[0]....
.L_1204:
        /*0820*/ 	.word	0x00000070


	//   ....[1]....
        /*0824*/ 	.word	0x000001a0


	//   ....[2]....
        /*0828*/ 	.word	0x000001f0


	//   ....[3]....
        /*082c*/ 	.word	0x00000420


	//   ....[4]....
        /*0830*/ 	.word	0x00000580


	//   ....[5]....
        /*0834*/ 	.word	0x000006a0


	//   ....[6]....
        /*0838*/ 	.word	0x00000800


	//   ....[7]....
        /*083c*/ 	.word	0x00006610


	//   ....[8]....
        /*0840*/ 	.word	0x00006c00


	//   ....[9]....
        /*0844*/ 	.word	0x00006c10


	//   ....[10]....
        /*0848*/ 	.word	0x00006c20


	//   ....[11]....
        /*084c*/ 	.word	0x00006c30


	//   ....[12]....
        /*0850*/ 	.word	0x00007bf0


	//   ....[13]....
        /*0854*/ 	.word	0x00007c00


	//   ....[14]....
        /*0858*/ 	.word	0x00007c10


	//   ....[15]....
        /*085c*/ 	.word	0x00007c20


	//   ....[16]....
        /*0860*/ 	.word	0x000095d0


	//   ....[17]....
        /*0864*/ 	.word	0x00009670


	//   ....[18]....
        /*0868*/ 	.word	0x00009910


	//   ....[19]....
        /*086c*/ 	.word	0x000099d0


	//   ....[20]....
        /*0870*/ 	.word	0x0000aca0


	//   ....[21]....
        /*0874*/ 	.word	0x0000acc0


	//   ....[22]....
        /*0878*/ 	.word	0x0000b4f0


	//   ....[23]....
        /*087c*/ 	.word	0x0000b580


	//   ....[24]....
        /*0880*/ 	.word	0x0000c670


	//   ....[25]....
        /*0884*/ 	.word	0x0000c710


	//   ....[26]....
        /*0888*/ 	.word	0x0000c790


	//   ....[27]....
        /*088c*/ 	.word	0x0000c960


	//   ....[28]....
        /*0890*/ 	.word	0x0000e160


	//   ....[29]....
        /*0894*/ 	.word	0x0000e170


	//   ....[30]....
        /*0898*/ 	.word	0x0000e180


	//   ....[31]....
        /*089c*/ 	.word	0x0000e190


	//   ....[32]....
        /*08a0*/ 	.word	0x0000eb90


	//   ....[33]....
        /*08a4*/ 	.word	0x0000eba0


	//   ....[34]....
        /*08a8*/ 	.word	0x0000eda0


	//   ....[35]....
        /*08ac*/ 	.word	0x0000edb0


	//   ....[36]....
        /*08b0*/ 	.word	0x0000ef70


	//   ....[37]....
        /*08b4*/ 	.word	0x0000ef80


	//   ....[38]....
        /*08b8*/ 	.word	0x0000f140


	//   ....[39]....
        /*08bc*/ 	.word	0x0000f150


	//   ....[40]....
        /*08c0*/ 	.word	0x0000f5b0


	//   ....[41]....
        /*08c4*/ 	.word	0x0000f5c0


	//   ....[42]....
        /*08c8*/ 	.word	0x000102a0


	//   ....[43]....
        /*08cc*/ 	.word	0x000102b0


	//   ....[44]....
        /*08d0*/ 	.word	0x000117b0


	//   ....[45]....
        /*08d4*/ 	.word	0x000117c0


	//   ....[46]....
        /*08d8*/ 	.word	0x00011990


	//   ....[47]....
        /*08dc*/ 	.word	0x000119a0


	//   ....[48]....
        /*08e0*/ 	.word	0x00011b60


	//   ....[49]....
        /*08e4*/ 	.word	0x00011b70


	//   ....[50]....
        /*08e8*/ 	.word	0x00011d30


	//   ....[51]....
        /*08ec*/ 	.word	0x00011d40


	//   ....[52]....
        /*08f0*/ 	.word	0x00011f60


	//   ....[53]....
        /*08f4*/ 	.word	0x00012190


	//   ....[54]....
        /*08f8*/ 	.word	0x000121c0


	//   ....[55]....
        /*08fc*/ 	.word	0x000121f0


	//   ....[56]....
        /*0900*/ 	.word	0x00012220


	//   ....[57]....
        /*0904*/ 	.word	0x00012250


	//   ....[58]....
        /*0908*/ 	.word	0x00012280


	//   ....[59]....
        /*090c*/ 	.word	0x00012420


	//   ....[60]....
        /*0910*/ 	.word	0x00012450


	//   ....[61]....
        /*0914*/ 	.word	0x00012480


	//   ....[62]....
        /*0918*/ 	.word	0x000124b0


	//   ....[63]....
        /*091c*/ 	.word	0x000124e0


	//   ....[64]....
        /*0920*/ 	.word	0x00012510


	//   ....[65]....
        /*0924*/ 	.word	0x000125a0


	//   ....[66]....
        /*0928*/ 	.word	0x000125d0


	//   ....[67]....
        /*092c*/ 	.word	0x000125e0


	//   ....[68]....
        /*0930*/ 	.word	0x00012690


	//   ....[69]....
        /*0934*/ 	.word	0x000136a0


	//   ....[70]....
        /*0938*/ 	.word	0x00015250


	//   ....[71]....
        /*093c*/ 	.word	0x00015d40


	//   ....[72]....
        /*0940*/ 	.word	0x00015d80


	//   ....[73]....
        /*0944*/ 	.word	0x00015e20


	//   ....[74]....
        /*0948*/ 	.word	0x00015e30


	//   ....[75]....
        /*094c*/ 	.word	0x00015eb0


	//   ....[76]....
        /*0950*/ 	.word	0x00015ec0


	//   ....[77]....
        /*0954*/ 	.word	0x00015f40


	//   ....[78]....
        /*0958*/ 	.word	0x00015f50


	//   ....[79]....
        /*095c*/ 	.word	0x00015fd0


	//   ....[80]....
        /*0960*/ 	.word	0x00015fe0


	//   ....[81]....
        /*0964*/ 	.word	0x00016060


	//   ....[82]....
        /*0968*/ 	.word	0x00016070


	//   ....[83]....
        /*096c*/ 	.word	0x000160f0


	//   ....[84]....
        /*0970*/ 	.word	0x00016100


	//   ....[85]....
        /*0974*/ 	.word	0x00016150


	//   ....[86]....
        /*0978*/ 	.word	0x00016170


	//   ....[87]....
        /*097c*/ 	.word	0x00018c50


	//   ....[88]....
        /*0980*/ 	.word	0x00018cd0


	//   ....[89]....
        /*0984*/ 	.word	0x00018d00


	//   ....[90]....
        /*0988*/ 	.word	0x00018d10


	//   ....[91]....
        /*098c*/ 	.word	0x00018d40


	//   ....[92]....
        /*0990*/ 	.word	0x00018d70


	//   ....[93]....
        /*0994*/ 	.word	0x00018da0


	//   ....[94]....
        /*0998*/ 	.word	0x00018dd0


	//   ....[95]....
        /*099c*/ 	.word	0x00018f90


	//   ....[96]....
        /*09a0*/ 	.word	0x00018fc0


	//   ....[97]....
        /*09a4*/ 	.word	0x00018ff0


	//   ....[98]....
        /*09a8*/ 	.word	0x00019020


	//   ....[99]....
        /*09ac*/ 	.word	0x00019050


	//   ....[100]....
        /*09b0*/ 	.word	0x00019080


	//   ....[101]....
        /*09b4*/ 	.word	0x00019140


	//   ....[102]....
        /*09b8*/ 	.word	0x00019160


	//   ....[103]....
        /*09bc*/ 	.word	0x00019170


	//   ....[104]....
        /*09c0*/ 	.word	0x000191d0


	//   ....[105]....
        /*09c4*/ 	.word	0x000198f0


	//   ....[106]....
        /*09c8*/ 	.word	0x00019d00


	//   ....[107]....
        /*09cc*/ 	.word	0x00019da0


	//   ....[108]....
        /*09d0*/ 	.word	0x00019e30


	//   ....[109]....
        /*09d4*/ 	.word	0x00019e80


	//   ....[110]....
        /*09d8*/ 	.word	0x00019ed0


	//   ....[111]....
        /*09dc*/ 	.word	0x00019fb0


	//   ....[112]....
        /*09e0*/ 	.word	0x0001a040


	//   ....[113]....
        /*09e4*/ 	.word	0x0001a090


	//   ....[114]....
        /*09e8*/ 	.word	0x0001a0e0


	//   ....[115]....
        /*09ec*/ 	.word	0x0001a2f0


	//   ....[116]....
        /*09f0*/ 	.word	0x0001a340


	//   ....[117]....
        /*09f4*/ 	.word	0x0001a3d0


	//   ....[118]....
        /*09f8*/ 	.word	0x0001a460


	//   ....[119]....
        /*09fc*/ 	.word	0x0001a4f0


	//   ....[120]....
        /*0a00*/ 	.word	0x0001a580


	//   ....[121]....
        /*0a04*/ 	.word	0x0001a610


	//   ....[122]....
        /*0a08*/ 	.word	0x0001a6a0


	//   ....[123]....
        /*0a0c*/ 	.word	0x0001a720


	//   ....[124]....
        /*0a10*/ 	.word	0x0001a770


	//   ....[125]....
        /*0a14*/ 	.word	0x0001a810


	//   ....[126]....
        /*0a18*/ 	.word	0x0001a8a0


	//   ....[127]....
        /*0a1c*/ 	.word	0x0001a920


	//   ....[128]....
        /*0a20*/ 	.word	0x0001a970


	//   ....[129]....
        /*0a24*/ 	.word	0x0001aa00


	//   ....[130]....
        /*0a28*/ 	.word	0x0001aa90


	//   ....[131]....
        /*0a2c*/ 	.word	0x0001ab20


	//   ....[132]....
        /*0a30*/ 	.word	0x0001abb0


	//   ....[133]....
        /*0a34*/ 	.word	0x0001ac40


	//   ....[134]....
        /*0a38*/ 	.word	0x0001acd0


	//   ....[135]....
        /*0a3c*/ 	.word	0x0001ad90


	//   ....[136]....
        /*0a40*/ 	.word	0x0001b070


	//   ....[137]....
        /*0a44*/ 	.word	0x0001b250


	//   ....[138]....
        /*0a48*/ 	.word	0x0001b2a0


	//   ....[139]....
        /*0a4c*/ 	.word	0x0001b300


	//   ....[140]....
        /*0a50*/ 	.word	0x0001b3f0


	//   ....[141]....
        /*0a54*/ 	.word	0x0001b450


	//   ....[142]....
        /*0a58*/ 	.word	0x0001b540


	//   ....[143]....
        /*0a5c*/ 	.word	0x0001b5a0


	//   ....[144]....
        /*0a60*/ 	.word	0x0001b690


	//   ....[145]....
        /*0a64*/ 	.word	0x0001b6f0


	//   ....[146]....
        /*0a68*/ 	.word	0x0001b7e0


	//   ....[147]....
        /*0a6c*/ 	.word	0x0001b840


	//   ....[148]....
        /*0a70*/ 	.word	0x0001b930


	//   ....[149]....
        /*0a74*/ 	.word	0x0001b990


	//   ....[150]....
        /*0a78*/ 	.word	0x0001ba60


	//   ....[151]....
        /*0a7c*/ 	.word	0x0001bae0


	//   ....[152]....
        /*0a80*/ 	.word	0x0001bbb0


	//   ....[153]....
        /*0a84*/ 	.word	0x0001bee0


	//   ....[154]....
        /*0a88*/ 	.word	0x0001bf80


	//   ....[155]....
        /*0a8c*/ 	.word	0x0001c120


	//   ....[156]....
        /*0a90*/ 	.word	0x0001c1a0


	//   ....[157]....
        /*0a94*/ 	.word	0x0001c220


	//   ....[158]....
        /*0a98*/ 	.word	0x0001c2a0


	//   ....[159]....
        /*0a9c*/ 	.word	0x0001c320


	//   ....[160]....
        /*0aa0*/ 	.word	0x0001c3b0


	//   ....[161]....
        /*0aa4*/ 	.word	0x0001c450


	//   ....[162]....
        /*0aa8*/ 	.word	0x0001c500


	//   ....[163]....
        /*0aac*/ 	.word	0x0001c580


	//   ....[164]....
        /*0ab0*/ 	.word	0x0001c600


	//   ....[165]....
        /*0ab4*/ 	.word	0x0001c680


	//   ....[166]....
        /*0ab8*/ 	.word	0x0001c710


	//   ....[167]....
        /*0abc*/ 	.word	0x0001c790


	//   ....[168]....
        /*0ac0*/ 	.word	0x0001c830


	//   ....[169]....
        /*0ac4*/ 	.word	0x0001c880


	//   ....[170]....
        /*0ac8*/ 	.word	0x0001c910


	//   ....[171]....
        /*0acc*/ 	.word	0x0001ca40


	//----- nvinfo : EIATTR_REG_RECONFIG
	.align		4
.L_1205:
        /*0ad0*/ 	.byte	0x01, 0x54
	.zero		2


	//----- nvinfo : EIATTR_SYSCALL_OFFSETS
	.align		4
        /*0ad4*/ 	.byte	0x04, 0x46
        /*0ad6*/ 	.short	(.L_1207 - .L_1206)


	//   ....[0]....
.L_1206:
        /*0ad8*/ 	.word	0x00001dd0


	//   ....[1]....
        /*0adc*/ 	.word	0x00001f20


	//   ....[2]....
        /*0ae0*/ 	.word	0x000067b0


	//   ....[3]....
        /*0ae4*/ 	.word	0x00006b20


	//   ....[4]....
        /*0ae8*/ 	.word	0x00014e70


	//   ....[5]....
        /*0aec*/ 	.word	0x00014fc0


	//   ....[6]....
        /*0af0*/ 	.word	0x000150c0


	//   ....[7]....
        /*0af4*/ 	.word	0x00015980


	//----- nvinfo : EIATTR_MBARRIER_INSTR_OFFSETS
	.align		4
.L_1207:
        /*0af8*/ 	.byte	0x04, 0x39
        /*0afa*/ 	.short	(.L_1209 - .L_1208)


	//   ....[0]....
.L_1208:
        /*0afc*/ 	.word	0x000002d0
        /*0b00*/ 	.word	0x000000ff
        /*0b04*/ 	.word	0x00022800
        /*0b08*/ 	.short	0x0100
        /*0b0a*/ 	.byte	0x08
	.zero		1


	//   ....[1]....
        /*0b0c*/ 	.word	0x000002e0
        /*0b10*/ 	.word	0x000000ff
        /*0b14*/ 	.word	0x00022820
        /*0b18*/ 	.short	0x0100
        /*0b1a*/ 	.byte	0x08
	.zero		1


	//   ....[2]....
        /*0b1c*/ 	.word	0x000003d0
        /*0b20*/ 	.word	0x000000ff
        /*0b24*/ 	.word	0x00022830
        /*0b28*/ 	.short	0x0100
        /*0b2a*/ 	.byte	0x08
	.zero		1


	//   ....[3]....
        /*0b2c*/ 	.word	0x000003e0
        /*0b30*/ 	.word	0x000000ff
        /*0b34*/ 	.word	0x00022840
        /*0b38*/ 	.short	0x0100
        /*0b3a*/ 	.byte	0x08
	.zero		1


	//   ....[4]....
        /*0b3c*/ 	.word	0x000003f0
        /*0b40*/ 	.word	0x000000ff
        /*0b44*/ 	.word	0x00022838
        /*0b48*/ 	.short	0x0100
        /*0b4a*/ 	.byte	0x08
	.zero		1


	//   ....[5]....
        /*0b4c*/ 	.word	0x00000400
        /*0b50*/ 	.word	0x000000ff
        /*0b54*/ 	.word	0x00022848
        /*0b58*/ 	.short	0x0100
        /*0b5a*/ 	.byte	0x08
	.zero		1


	//   ....[6]....
        /*0b5c*/ 	.word	0x00000530
        /*0b60*/ 	.word	0x000000ff
        /*0b64*/ 	.word	0x00022850
        /*0b68*/ 	.short	0x0100
        /*0b6a*/ 	.byte	0x08
	.zero		1


	//   ....[7]....
        /*0b6c*/ 	.word	0x00000540
        /*0b70*/ 	.word	0x000000ff
        /*0b74*/ 	.word	0x00022860
        /*0b78*/ 	.short	0x0100
        /*0b7a*/ 	.byte	0x08
	.zero		1


	//   ....[8]....
        /*0b7c*/ 	.word	0x00000550
        /*0b80*/ 	.word	0x000000ff
        /*0b84*/ 	.word	0x00022858
        /*0b88*/ 	.short	0x0100
        /*0b8a*/ 	.byte	0x08
	.zero		1


	//   ....[9]....
        /*0b8c*/ 	.word	0x00000560
        /*0b90*/ 	.word	0x000000ff
        /*0b94*/ 	.word	0x00022868
        /*0b98*/ 	.short	0x0100
        /*0b9a*/ 	.byte	0x08
	.zero		1


	//   ....[10]....
        /*0b9c*/ 	.word	0x00000650
        /*0ba0*/ 	.word	0x000000ff
        /*0ba4*/ 	.word	0x00022870
        /*0ba8*/ 	.short	0x0100
        /*0baa*/ 	.byte	0x06
	.zero		1


	//   ....[11]....
        /*0bac*/ 	.word	0x00000660
        /*0bb0*/ 	.word	0x000000ff
        /*0bb4*/ 	.word	0x00022880
        /*0bb8*/ 	.short	0x0100
        /*0bba*/ 	.byte	0x06
	.zero		1


	//   ....[12]....
        /*0bbc*/ 	.word	0x00000670
        /*0bc0*/ 	.word	0x000000ff
        /*0bc4*/ 	.word	0x00022878
        /*0bc8*/ 	.short	0x0100
        /*0bca*/ 	.byte	0x06
	.zero		1


	//   ....[13]....
        /*0bcc*/ 	.word	0x00000680
        /*0bd0*/ 	.word	0x000000ff
        /*0bd4*/ 	.word	0x00022888
        /*0bd8*/ 	.short	0x0100
        /*0bda*/ 	.byte	0x06
	.zero		1


	//   ....[14]....
        /*0bdc*/ 	.word	0x000007b0
        /*0be0*/ 	.word	0x000000ff
        /*0be4*/ 	.word	0x00022890
        /*0be8*/ 	.short	0x0100
        /*0bea*/ 	.byte	0x08
	.zero		1


	//   ....[15]....
        /*0bec*/ 	.word	0x000007c0
        /*0bf0*/ 	.word	0x000000ff
        /*0bf4*/ 	.word	0x000228a0
        /*0bf8*/ 	.short	0x0100
        /*0bfa*/ 	.byte	0x08
	.zero		1


	//   ....[16]....
        /*0bfc*/ 	.word	0x000007d0
        /*0c00*/ 	.word	0x000000ff
        /*0c04*/ 	.word	0x00022898
        /*0c08*/ 	.short	0x0100
        /*0c0a*/ 	.byte	0x08
	.zero		1


	//   ....[17]....
        /*0c0c*/ 	.word	0x000007e0
        /*0c10*/ 	.word	0x000000ff
        /*0c14*/ 	.word	0x000228a8
        /*0c18*/ 	.short	0x0100
        /*0c1a*/ 	.byte	0x08
	.zero		1


	//   ....[18]....
        /*0c1c*/ 	.word	0x00000910
        /*0c20*/ 	.word	0x000000ff
        /*0c24*/ 	.word	0x000228b0
        /*0c28*/ 	.short	0x0100
        /*0c2a*/ 	.byte	0x08
	.zero		1


	//   ....[19]....
        /*0c2c*/ 	.word	0x00000920
        /*0c30*/ 	.word	0x000000ff
        /*0c34*/ 	.word	0x000228c0
        /*0c38*/ 	.short	0x0100
        /*0c3a*/ 	.byte	0x08
	.zero		1


	//   ....[20]....
        /*0c3c*/ 	.word	0x00000930
        /*0c40*/ 	.word	0x000000ff
        /*0c44*/ 	.word	0x000228b8
        /*0c48*/ 	.short	0x0100
        /*0c4a*/ 	.byte	0x08
	.zero		1


	//   ....[21]....
        /*0c4c*/ 	.word	0x00000940
        /*0c50*/ 	.word	0x000000ff
        /*0c54*/ 	.word	0x000228c8
        /*0c58*/ 	.short	0x0100
        /*0c5a*/ 	.byte	0x08
	.zero		1


	//   ....[22]....
        /*0c5c*/ 	.word	0x000031e0
        /*0c60*/ 	.word	0x0000005f
        /*0c64*/ 	.word	0x00022890
        /*0c68*/ 	.short	0x010a
        /*0c6a*/ 	.byte	0x3f
	.zero		1


	//   ....[23]....
        /*0c6c*/ 	.word	0x00004490
        /*0c70*/ 	.word	0x0000005f
        /*0c74*/ 	.word	0x00022890
        /*0c78*/ 	.short	0x010a
        /*0c7a*/ 	.byte	0x3f
	.zero		1


	//   ....[24]....
        /*0c7c*/ 	.word	0x000055c0
        /*0c80*/ 	.word	0x0000005f
        /*0c84*/ 	.word	0x00022890
        /*0c88*/ 	.short	0x010a
        /*0c8a*/ 	.byte	0x3f
	.zero		1


	//   ....[25]....
        /*0c8c*/ 	.word	0x000057d0
        /*0c90*/ 	.word	0x00000020
        /*0c94*/ 	.word	0x00000000
        /*0c98*/ 	.short	0x0101
        /*0c9a*/ 	.byte	0x3f
	.zero		1


	//   ....[26]....
        /*0c9c*/ 	.word	0x00005810
        /*0ca0*/ 	.word	0x0000005f
        /*0ca4*/ 	.word	0x000228b0
        /*0ca8*/ 	.short	0x010a
        /*0caa*/ 	.byte	0x3f
	.zero		1


	//   ....[27]....
        /*0cac*/ 	.word	0x00005e60
        /*0cb0*/ 	.word	0x0000005f
        /*0cb4*/ 	.word	0x00000000
        /*0cb8*/ 	.short	0x0101
        /*0cba*/ 	.byte	0x3f
	.zero		1


	//   ....[28]....
        /*0cbc*/ 	.word	0x00006840
        /*0cc0*/ 	.word	0x00000013
        /*0cc4*/ 	.word	0x00022800
        /*0cc8*/ 	.short	0x010a
        /*0cca*/ 	.byte	0x3f
	.zero		1


	//   ....[29]....
        /*0ccc*/ 	.word	0x00006890
        /*0cd0*/ 	.word	0x00000013
        /*0cd4*/ 	.word	0x00022800
        /*0cd8*/ 	.short	0x010a
        /*0cda*/ 	.byte	0x3f
	.zero		1


	//   ....[30]....
        /*0cdc*/ 	.word	0x00006e90
        /*0ce0*/ 	.word	0x00000013
        /*0ce4*/ 	.word	0x00022800
        /*0ce8*/ 	.short	0x010a
        /*0cea*/ 	.byte	0x3f
	.zero		1


	//   ....[31]....
        /*0cec*/ 	.word	0x00007df0
        /*0cf0*/ 	.word	0x00000013
        /*0cf4*/ 	.word	0x00022800
        /*0cf8*/ 	.short	0x010a
        /*0cfa*/ 	.byte	0x3f
	.zero		1


	//   ....[32]....
        /*0cfc*/ 	.word	0x00008c30
        /*0d00*/ 	.word	0x0000000f
        /*0d04*/ 	.word	0x00022830
        /*0d08*/ 	.short	0x010a
        /*0d0a*/ 	.byte	0x3f
	.zero		1


	//   ....[33]....
        /*0d0c*/ 	.word	0x00008cd0
        /*0d10*/ 	.word	0x0000000f
        /*0d14*/ 	.word	0x00022830
        /*0d18*/ 	.short	0x010a
        /*0d1a*/ 	.byte	0x3f
	.zero		1


	//   ....[34]....
        /*0d1c*/ 	.word	0x00009e00
        /*0d20*/ 	.word	0x0000001b
        /*0d24*/ 	.word	0x00000000
        /*0d28*/ 	.short	0x0101
        /*0d2a*/ 	.byte	0x3f
	.zero		1


	//   ....[35]....
        /*0d2c*/ 	.word	0x0000a340
        /*0d30*/ 	.word	0x0000000f
        /*0d34*/ 	.word	0x00022850
        /*0d38*/ 	.short	0x010a
        /*0d3a*/ 	.byte	0x3f
	.zero		1


	//   ....[36]....
        /*0d3c*/ 	.word	0x0000a390
        /*0d40*/ 	.word	0x0000000f
        /*0d44*/ 	.word	0x00022850
        /*0d48*/ 	.short	0x010a
        /*0d4a*/ 	.byte	0x3f
	.zero		1


	//   ....[37]....
        /*0d4c*/ 	.word	0x0000a740
        /*0d50*/ 	.word	0x0000000f
        /*0d54*/ 	.word	0x00000000
        /*0d58*/ 	.short	0x0101
        /*0d5a*/ 	.byte	0x3f
	.zero		1


	//   ....[38]....
        /*0d5c*/ 	.word	0x0000a870
        /*0d60*/ 	.word	0x00000014
        /*0d64*/ 	.word	0x00022830
        /*0d68*/ 	.short	0x010a
        /*0d6a*/ 	.byte	0x3f
	.zero		1


	//   ....[39]....
        /*0d6c*/ 	.word	0x0000a8d0
        /*0d70*/ 	.word	0x00000014
        /*0d74*/ 	.word	0x00022830
        /*0d78*/ 	.short	0x010a
        /*0d7a*/ 	.byte	0x3f
	.zero		1


	//   ....[40]....
        /*0d7c*/ 	.word	0x0000bcd0
        /*0d80*/ 	.word	0x0000009a
        /*0d84*/ 	.word	0x00000000
        /*0d88*/ 	.short	0x0101
        /*0d8a*/ 	.byte	0x3f
	.zero		1


	//   ....[41]....
        /*0d8c*/ 	.word	0x0000c240
        /*0d90*/ 	.word	0x00000014
        /*0d94*/ 	.word	0x00022850
        /*0d98*/ 	.short	0x010a
        /*0d9a*/ 	.byte	0x3f
	.zero		1


	//   ....[42]....
        /*0d9c*/ 	.word	0x0000c290
        /*0da0*/ 	.word	0x00000014
        /*0da4*/ 	.word	0x00022850
        /*0da8*/ 	.short	0x010a
        /*0daa*/ 	.byte	0x3f
	.zero		1


	//   ....[43]....
        /*0dac*/ 	.word	0x0000c640
        /*0db0*/ 	.word	0x00000014
        /*0db4*/ 	.word	0x00000000
        /*0db8*/ 	.short	0x0101
        /*0dba*/ 	.byte	0x3f
	.zero		1


	//   ....[44]....
        /*0dbc*/ 	.word	0x0000eb30
        /*0dc0*/ 	.word	0x00000003
        /*0dc4*/ 	.word	0x00000000
        /*0dc8*/ 	.short	0x0101
        /*0dca*/ 	.byte	0x3f
	.zero		1


	//   ....[45]....
        /*0dcc*/ 	.word	0x0000f510
        /*0dd0*/ 	.word	0x00000003
        /*0dd4*/ 	.word	0x00000000
        /*0dd8*/ 	.short	0x0101
        /*0dda*/ 	.byte	0x3f
	.zero		1


	//   ....[46]....
        /*0ddc*/ 	.word	0x00013780
        /*0de0*/ 	.word	0x00000012
        /*0de4*/ 	.word	0x00022820
        /*0de8*/ 	.short	0x010a
        /*0dea*/ 	.byte	0x3f
	.zero		1


	//   ....[47]....
        /*0dec*/ 	.word	0x00013850
        /*0df0*/ 	.word	0x00000004
        /*0df4*/ 	.word	0x000228a0
        /*0df8*/ 	.short	0x010a
        /*0dfa*/ 	.byte	0x3f
	.zero		1


	//   ....[48]....
        /*0dfc*/ 	.word	0x00013a90
        /*0e00*/ 	.word	0x00000004
        /*0e04*/ 	.word	0x000228c0
        /*0e08*/ 	.short	0x010a
        /*0e0a*/ 	.byte	0x3f
	.zero		1


	//   ....[49]....
        /*0e0c*/ 	.word	0x00014130
        /*0e10*/ 	.word	0x00000005
        /*0e14*/ 	.word	0x000228a0
        /*0e18*/ 	.short	0x010a
        /*0e1a*/ 	.byte	0x3f
	.zero		1


	//   ....[50]....
        /*0e1c*/ 	.word	0x00014360
        /*0e20*/ 	.word	0x00000005
        /*0e24*/ 	.word	0x000228c0
        /*0e28*/ 	.short	0x010a
        /*0e2a*/ 	.byte	0x3f
	.zero		1


	//   ....[51]....
        /*0e2c*/ 	.word	0x000154c0
        /*0e30*/ 	.word	0x00000000
        /*0e34*/ 	.word	0x00022840
        /*0e38*/ 	.short	0x010a
        /*0e3a*/ 	.byte	0x3f
	.zero		1


	//   ....[52]....
        /*0e3c*/ 	.word	0x00016210
        /*0e40*/ 	.word	0x00000012
        /*0e44*/ 	.word	0x00022800
        /*0e48*/ 	.short	0x0107
        /*0e4a*/ 	.byte	0x3f
	.zero		1


	//   ....[53]....
        /*0e4c*/ 	.word	0x00016300
        /*0e50*/ 	.word	0x00000012
        /*0e54*/ 	.word	0x00022800
        /*0e58*/ 	.short	0x0101
        /*0e5a*/ 	.byte	0x3f
	.zero		1


	//   ....[54]....
        /*0e5c*/ 	.word	0x00016320
        /*0e60*/ 	.word	0x00000012
        /*0e64*/ 	.word	0x00022820
        /*0e68*/ 	.short	0x010a
        /*0e6a*/ 	.byte	0x3f
	.zero		1


	//   ....[55]....
        /*0e6c*/ 	.word	0x00016400
        /*0e70*/ 	.word	0x00000002
        /*0e74*/ 	.word	0x00022860
        /*0e78*/ 	.short	0x010a
        /*0e7a*/ 	.byte	0x3f
	.zero		1


	//   ....[56]....
        /*0e7c*/ 	.word	0x00016cb0
        /*0e80*/ 	.word	0x00000002
        /*0e84*/ 	.word	0x00022840
        /*0e88*/ 	.short	0x010a
        /*0e8a*/ 	.byte	0x3f
	.zero		1


	//   ....[57]....
        /*0e8c*/ 	.word	0x00016f00
        /*0e90*/ 	.word	0x00000002
        /*0e94*/ 	.word	0x00022860
        /*0e98*/ 	.short	0x010a
        /*0e9a*/ 	.byte	0x3f
	.zero		1


	//   ....[58]....
        /*0e9c*/ 	.word	0x000176f0
        /*0ea0*/ 	.word	0x00000003
        /*0ea4*/ 	.word	0x00022840
        /*0ea8*/ 	.short	0x010a
        /*0eaa*/ 	.byte	0x3f
	.zero		1


	//   ....[59]....
        /*0eac*/ 	.word	0x00017940
        /*0eb0*/ 	.word	0x00000003
        /*0eb4*/ 	.word	0x00022860
        /*0eb8*/ 	.short	0x010a
        /*0eba*/ 	.byte	0x3f
	.zero		1


	//   ....[60]....
        /*0ebc*/ 	.word	0x000180c0
        /*0ec0*/ 	.word	0x00000003
        /*0ec4*/ 	.word	0x00022840
        /*0ec8*/ 	.short	0x010a
        /*0eca*/ 	.byte	0x3f
	.zero		1


	//   ....[61]....
        /*0ecc*/ 	.word	0x00018310
        /*0ed0*/ 	.word	0x00000003
        /*0ed4*/ 	.word	0x00022860
        /*0ed8*/ 	.short	0x010a
        /*0eda*/ 	.byte	0x3f
	.zero		1


	//   ....[62]....
        /*0edc*/ 	.word	0x00019870
        /*0ee0*/ 	.word	0x00000000
        /*0ee4*/ 	.word	0x00022820
        /*0ee8*/ 	.short	0x010a
        /*0eea*/ 	.byte	0x3f
	.zero		1


	//   ....[63]....
        /*0eec*/ 	.word	0x00019a50
        /*0ef0*/ 	.word	0x00000006
        /*0ef4*/ 	.word	0x00000000
        /*0ef8*/ 	.short	0x010a
        /*0efa*/ 	.byte	0x3f
	.zero		1


	//   ....[64]....
        /*0efc*/ 	.word	0x00019a80
        /*0f00*/ 	.word	0x00000007
        /*0f04*/ 	.word	0x00000000
        /*0f08*/ 	.short	0x010a
        /*0f0a*/ 	.byte	0x3f
	.zero		1


	//   ....[65]....
        /*0f0c*/ 	.word	0x00019ae0
        /*0f10*/ 	.word	0x00000004
        /*0f14*/ 	.word	0x00000000
        /*0f18*/ 	.short	0x010a
        /*0f1a*/ 	.byte	0x3f
	.zero		1


	//   ....[66]....
        /*0f1c*/ 	.word	0x00019b10
        /*0f20*/ 	.word	0x00000003
        /*0f24*/ 	.word	0x00000000
        /*0f28*/ 	.short	0x010a
        /*0f2a*/ 	.byte	0x3f
	.zero		1


	//   ....[67]....
        /*0f2c*/ 	.word	0x00019b70
        /*0f30*/ 	.word	0x0000005f
        /*0f34*/ 	.word	0x00022890
        /*0f38*/ 	.short	0x010a
        /*0f3a*/ 	.byte	0x3f
	.zero		1


	//   ....[68]....
        /*0f3c*/ 	.word	0x00019bc0
        /*0f40*/ 	.word	0x0000005f
        /*0f44*/ 	.word	0x00022890
        /*0f48*/ 	.short	0x010a
        /*0f4a*/ 	.byte	0x3f
	.zero		1


	//   ....[69]....
        /*0f4c*/ 	.word	0x00019c10
        /*0f50*/ 	.word	0x0000005f
        /*0f54*/ 	.word	0x00022890
        /*0f58*/ 	.short	0x010a
        /*0f5a*/ 	.byte	0x3f
	.zero		1


	//   ....[70]....
        /*0f5c*/ 	.word	0x00019c60
        /*0f60*/ 	.word	0x0000005f
        /*0f64*/ 	.word	0x000228b0
        /*0f68*/ 	.short	0x010a
        /*0f6a*/ 	.byte	0x3f
	.zero		1


	//   ....[71]....
        /*0f6c*/ 	.word	0x00019f00
        /*0f70*/ 	.word	0x00000013
        /*0f74*/ 	.word	0x00022800
        /*0f78*/ 	.short	0x010a
        /*0f7a*/ 	.byte	0x3f
	.zero		1


	//   ....[72]....
        /*0f7c*/ 	.word	0x0001a110
        /*0f80*/ 	.word	0x00000013
        /*0f84*/ 	.word	0x00022800
        /*0f88*/ 	.short	0x010a
        /*0f8a*/ 	.byte	0x3f
	.zero		1


	//   ....[73]....
        /*0f8c*/ 	.word	0x0001a160
        /*0f90*/ 	.word	0x0000000f
        /*0f94*/ 	.word	0x00022830
        /*0f98*/ 	.short	0x010a
        /*0f9a*/ 	.byte	0x3f
	.zero		1


	//   ....[74]....
        /*0f9c*/ 	.word	0x0001a1b0
        /*0fa0*/ 	.word	0x0000000f
        /*0fa4*/ 	.word	0x00022850
        /*0fa8*/ 	.short	0x010a
        /*0faa*/ 	.byte	0x3f
	.zero		1


	//   ....[75]....
        /*0fac*/ 	.word	0x0001a200
        /*0fb0*/ 	.word	0x00000014
        /*0fb4*/ 	.word	0x00022830
        /*0fb8*/ 	.short	0x010a
        /*0fba*/ 	.byte	0x3f
	.zero		1


	//   ....[76]....
        /*0fbc*/ 	.word	0x0001a250
        /*0fc0*/ 	.word	0x00000014
        /*0fc4*/ 	.word	0x00022850
        /*0fc8*/ 	.short	0x010a
        /*0fca*/ 	.byte	0x3f
	.zero		1


	//   ....[77]....
        /*0fcc*/ 	.word	0x0001ae50
        /*0fd0*/ 	.word	0x00000012
        /*0fd4*/ 	.word	0x00022820
        /*0fd8*/ 	.short	0x010a
        /*0fda*/ 	.byte	0x3f
	.zero		1


	//   ....[78]....
        /*0fdc*/ 	.word	0x0001aea0
        /*0fe0*/ 	.word	0x00000004
        /*0fe4*/ 	.word	0x000228a0
        /*0fe8*/ 	.short	0x010a
        /*0fea*/ 	.byte	0x3f
	.zero		1


	//   ....[79]....
        /*0fec*/ 	.word	0x0001aef0
        /*0ff0*/ 	.word	0x00000004
        /*0ff4*/ 	.word	0x000228c0
        /*0ff8*/ 	.short	0x010a
        /*0ffa*/ 	.byte	0x3f
	.zero		1


	//   ....[80]....
        /*0ffc*/ 	.word	0x0001af40
        /*1000*/ 	.word	0x00000005
        /*1004*/ 	.word	0x000228a0
        /*1008*/ 	.short	0x010a
        /*100a*/ 	.byte	0x3f
	.zero		1


	//   ....[81]....
        /*100c*/ 	.word	0x0001af90
        /*1010*/ 	.word	0x00000005
        /*1014*/ 	.word	0x000228c0
        /*1018*/ 	.short	0x010a
        /*101a*/ 	.byte	0x3f
	.zero		1


	//   ....[82]....
        /*101c*/ 	.word	0x0001b130
        /*1020*/ 	.word	0x00000000
        /*1024*/ 	.word	0x00022840
        /*1028*/ 	.short	0x010a
        /*102a*/ 	.byte	0x3f
	.zero		1


	//   ....[83]....
        /*102c*/ 	.word	0x0001bbf0
        /*1030*/ 	.word	0x00000012
        /*1034*/ 	.word	0x00022820
        /*1038*/ 	.short	0x010a
        /*103a*/ 	.byte	0x3f
	.zero		1


	//   ....[84]....
        /*103c*/ 	.word	0x0001bc40
        /*1040*/ 	.word	0x00000002
        /*1044*/ 	.word	0x00022860
        /*1048*/ 	.short	0x010a
        /*104a*/ 	.byte	0x3f
	.zero		1


	//   ....[85]....
        /*104c*/ 	.word	0x0001bc90
        /*1050*/ 	.word	0x00000002
        /*1054*/ 	.word	0x00022840
        /*1058*/ 	.short	0x010a
        /*105a*/ 	.byte	0x3f
	.zero		1


	//   ....[86]....
        /*105c*/ 	.word	0x0001bce0
        /*1060*/ 	.word	0x00000002
        /*1064*/ 	.word	0x00022860
        /*1068*/ 	.short	0x010a
        /*106a*/ 	.byte	0x3f
	.zero		1


	//   ....[87]....
        /*106c*/ 	.word	0x0001bd30
        /*1070*/ 	.word	0x00000003
        /*1074*/ 	.word	0x00022840
        /*1078*/ 	.short	0x010a
        /*107a*/ 	.byte	0x3f
	.zero		1


	//   ....[88]....
        /*107c*/ 	.word	0x0001bd80
        /*1080*/ 	.word	0x00000003
        /*1084*/ 	.word	0x00022860
        /*1088*/ 	.short	0x010a
        /*108a*/ 	.byte	0x3f
	.zero		1


	//   ....[89]....
        /*108c*/ 	.word	0x0001bdd0
        /*1090*/ 	.word	0x00000003
        /*1094*/ 	.word	0x00022840
        /*1098*/ 	.short	0x010a
        /*109a*/ 	.byte	0x3f
	.zero		1


	//   ....[90]....
        /*109c*/ 	.word	0x0001be20
        /*10a0*/ 	.word	0x00000003
        /*10a4*/ 	.word	0x00022860
        /*10a8*/ 	.short	0x010a
        /*10aa*/ 	.byte	0x3f
	.zero		1


	//   ....[91]....
        /*10ac*/ 	.word	0x0001c960
        /*10b0*/ 	.word	0x00000000
        /*10b4*/ 	.word	0x00022820
        /*10b8*/ 	.short	0x010a
        /*10ba*/ 	.byte	0x3f
	.zero		1


	//   ....[92]....
        /*10bc*/ 	.word	0x0001cb00
        /*10c0*/ 	.word	0x00000006
        /*10c4*/ 	.word	0x00000000
        /*10c8*/ 	.short	0x010a
        /*10ca*/ 	.byte	0x3f
	.zero		1


	//   ....[93]....
        /*10cc*/ 	.word	0x0001cb50
        /*10d0*/ 	.word	0x00000007
        /*10d4*/ 	.word	0x00000000
        /*10d8*/ 	.short	0x010a
        /*10da*/ 	.byte	0x3f
	.zero		1


	//   ....[94]....
        /*10dc*/ 	.word	0x0001cba0
        /*10e0*/ 	.word	0x00000004
        /*10e4*/ 	.word	0x00000000
        /*10e8*/ 	.short	0x010a
        /*10ea*/ 	.byte	0x3f
	.zero		1


	//----- nvinfo : EIATTR_NUM_MBARRIERS
	.align		4
.L_1209:
        /*10ec*/ 	.byte	0x03, 0x38
        /*10ee*/ 	.short	0x0016


	//----- nvinfo : EIATTR_EXIT_INSTR_OFFSETS
	.align		4
        /*10f0*/ 	.byte	0x04, 0x1c
        /*10f2*/ 	.short	(.L_1211 - .L_1210)


	//   ....[0]....
.L_1210:
        /*10f4*/ 	.word	0x00019b60


	//----- nvinfo : EIATTR_MAX_THREADS
	.align		4
.L_1211:
        /*10f8*/ 	.byte	0x04, 0x05
        /*10fa*/ 	.short	(.L_1213 - .L_1212)
.L_1212:
        /*10fc*/ 	.word	0x00000180
        /*1100*/ 	.word	0x00000001
        /*1104*/ 	.word	0x00000001


	//----- nvinfo : EIATTR_CRS_STACK_SIZE
	.align		4
.L_1213:
        /*1108*/ 	.byte	0x04, 0x1e
        /*110a*/ 	.short	(.L_1215 - .L_1214)
.L_1214:
        /*110c*/ 	.word	0x00000000


	//----- nvinfo : EIATTR_CBANK_PARAM_SIZE
	.align		4
.L_1215:
        /*1110*/ 	.byte	0x03, 0x19
        /*1112*/ 	.short	0x0af0


	//----- nvinfo : EIATTR_PARAM_CBANK
	.align		4
        /*1114*/ 	.byte	0x04, 0x0a
        /*1116*/ 	.short	(.L_1217 - .L_1216)
	.align		4
.L_1216:
        /*1118*/ 	.word	index@(.nv.constant0._ZN7cutlass13device_kernelIN5flash11enable_sm90INS1_16FlashAttnFwdSm90INS1_25CollectiveMainloopFwdSm90ILi2EN4cute5tupleIJNS5_1CILi1EEES8_S8_EEENS6_IJNS7_ILi128EEENS7_ILi96EEENS7_ILi64EEEEEELi256ENS_10bfloat16_tEfNS_4arch4Sm90ELb0ELb0ELb0ELb1ELb0ELb1ELb0ELb1ELb0ELb1ELb1ELb0EEENS1_21CollectiveEpilogueFwdINS6_IJSA_NS7_ILi256EEESB_EEES9_SE_SG_Li256ELb1ELb1ELb1ELb0EEENS1_36VarlenDynamicPersistentTileSchedulerILi128ELi96ELi256ELi128ELb1ELb1ELb1ELb0ELb1ELb1EEEEEEEEEvNT_6ParamsE)
        /*111c*/ 	.short	0x0210
        /*111e*/ 	.short	0x0af0


	//----- nvinfo : EIATTR_SW_WAR
	.align		4
.L_1217:
        /*1120*/ 	.byte	0x04, 0x36
        /*1122*/ 	.short	(.L_1219 - .L_1218)
.L_1218:
        /*1124*/ 	.word	0x00000008
.L_1219:


//--------------------- .nv.info._ZN7cutlass13device_kernelIN5flash11enable_sm90INS1_16FlashAttnFwdSm90INS1_25CollectiveMainloopFwdSm90ILi2EN4cute5tupleIJNS5_1CILi1EEES8_S8_EEENS6_IJNS7_ILi128EEENS7_ILi96EEENS7_ILi64EEEEEELi256ENS_10bfloat16_tEfNS_4arch4Sm90ELb0ELb0ELb0ELb1ELb0ELb0ELb1ELb1ELb0ELb1ELb1ELb0EEENS1_21CollectiveEpilogueFwdINS6_IJSA_NS7_ILi256EEESB_EEES9_SE_SG_Li256ELb1ELb1ELb1ELb0EEENS1_36VarlenDynamicPersistentTileSchedulerILi128ELi96ELi256ELi128ELb1ELb1ELb1ELb0ELb1ELb1EEEEEEEEEvNT_6ParamsE --------------------------
	.section	.nv.info._ZN7cutlass13device_kernelIN5flash11enable_sm90INS1_16FlashAttnFwdSm90INS1_25CollectiveMainloopFwdSm90ILi2EN4cute5tupleIJNS5_1CILi1EEES8_S8_EEENS6_IJNS7_ILi128EEENS7_ILi96EEENS7_ILi64EEEEEELi256ENS_10bfloat16_tEfNS_4arch4Sm90ELb0ELb0ELb0ELb1ELb0ELb0ELb1ELb1ELb0ELb1ELb1ELb0EEENS1_21CollectiveEpilogueFwdINS6_IJSA_NS7_ILi256EEESB_EEES9_SE_SG_Li256ELb1ELb1ELb1ELb0EEENS1_36VarlenDynamicPersistentTileSchedulerILi128ELi96ELi256ELi128ELb1ELb1ELb1ELb0ELb1ELb1EEEEEEEEEvNT_6ParamsE,"",@"SHT_CUDA_INFO"
	.sectionflags	@""
	.align	4


	//----- nvinfo : EIATTR_CUDA_API_VERSION
	.align		4
        /*0000*/ 	.byte	0x04, 0x37
        /*0002*/ 	.short	(.L_1221 - .L_1220)
.L_1220:
        /*0004*/ 	.word	0x00000082


	//----- nvinfo : EIATTR_KPARAM_INFO
	.align		4
.L_1221:
        /*0008*/ 	.byte	0x04, 0x17
        /*000a*/ 	.short	(.L_1223 - .L_1222)
.L_1222:
        /*000c*/ 	.word	0x00000000
        /*0010*/ 	.short	0x0000
        /*0012*/ 	.short	0x0070
        /*0014*/ 	.byte	0x00, 0xf0, 0x01, 0x2e


	//----- nvinfo : EIATTR_SPARSE_MMA_MASK
	.align		4
.L_1223:
        /*0018*/ 	.byte	0x03, 0x50
        /*001a*/ 	.short	0x0000


	//----- nvinfo : EIATTR_MAXREG_COUNT
	.align		4
        /*001c*/ 	.byte	0x03, 0x1b
        /*001e*/ 	.short	0x00a8


	//----- nvinfo : EIATTR_NUM_BARRIERS
	.align		4
        /*0020*/ 	.byte	0x02, 0x4c
        /*0022*/ 	.byte	0x10
	.zero		1


	//----- nvinfo : EIATTR_EXTERNS
	.align		4
        /*0024*/ 	.byte	0x04, 0x0f
        /*0026*/ 	.short	(.L_1225 - .L_1224)


	//   ....[0]....
	.align		4
.L_1224:
        /*0028*/ 	.word	index@(__assertfail)


	//----- nvinfo : EIATTR_ANNOTATIONS
	.align		4
.L_1225:
        /*002c*/ 	.byte	0x04, 0x55
        /*002e*/ 	.short	(.L_1227 - .L_1226)


	//   ....[0]....
.L_1226:
        /* <DEDUP_REMOVED lines=96> */


	//----- nvinfo : EIATTR_MERCURY_ISA_VERSION
	.align		4
.L_1227:
        /*0620*/ 	.byte	0x03, 0x5f
        /*0622*/ 	.short	0x0101


	//----- nvinfo : EIATTR_UNUSED_LOAD_BYTE_OFFSET
	.align		4
        /*0624*/ 	.byte	0x04, 0x44
        /*0626*/ 	.short	(.L_1229 - .L_1228)


	//   ....[0]....
.L_1228:
        /*0628*/ 	.word	0x00000a50
        /*062c*/ 	.word	0x0000fff0


	//   ....[1]....
        /*0630*/ 	.word	0x00006ec0
        /*0634*/ 	.word	0x0000fff0


	//----- nvinfo : EIATTR_INT_WARP_WIDE_INSTR_OFFSETS
	.align		4
.L_1229:
        /*0638*/ 	.byte	0x04, 0x31
        /*063a*/ 	.short	(.L_1231 - .L_1230)


	//   ....[0]....
.L_1230:
        /*063c*/ 	.word	0x00000120


	//   ....[1]....
        /*0640*/ 	.word	0x00000160


	//   ....[2]....
        /*0644*/ 	.word	0x000001d0


	//   ....[3]....
        /*0648*/ 	.word	0x00000240


	//   ....[4]....
        /*064c*/ 	.word	0x0000cbe0


	//   ....[5]....
        /*0650*/ 	.word	0x0000cc70


	//   ....[6]....
        /*0654*/ 	.word	0x00011510


	//   ....[7]....
        /*0658*/ 	.word	0x000115a0


	//----- nvinfo : EIATTR_COOP_GROUP_MASK_REGIDS
	.align		4
.L_1231:
        /*065c*/ 	.byte	0x04, 0x29
        /*065e*/ 	.short	(.L_1233 - .L_1232)


	//   ....[0]....
.L_1232:
        /*0660*/ 	.word	0xffffffff


	//   ....[1]....
        /*0664*/ 	.word	0xffffffff


	//   ....[2]....
        /*0668*/ 	.word	0xffffffff


	//   ....[3]....
        /*066c*/ 	.word	0xffffffff


	//   ....[4]....
        /*0670*/ 	.word	0xffffffff


	//   ....[5]....
        /*0674*/ 	.word	0xffffffff


	//   ....[6]....
        /*0678*/ 	.word	0xffffffff


	//   ....[7]....
        /*067c*/ 	.word	0xffffffff


	//   ....[8]....
        /*0680*/ 	.word	0xffffffff


	//   ....[9]....
        /*0684*/ 	.word	0xffffffff


	//   ....[10]....
        /*0688*/ 	.word	0xffffffff


	//   ....[11]....
        /*068c*/ 	.word	0xffffffff


	//   ....[12]....
        /*0690*/ 	.word	0xffffffff


	//   ....[13]....
        /*0694*/ 	.word	0xffffffff


	//   ....[14]....
        /*0698*/ 	.word	0xffffffff


	//   ....[15]....
        /*069c*/ 	.word	0xffffffff


	//   ....[16]....
        /*06a0*/ 	.word	0xffffffff


	//   ....[17]....
        /*06a4*/ 	.word	0xffffffff


	//   ....[18]....
        /*06a8*/ 	.word	0xffffffff


	//   ....[19]....
        /*06ac*/ 	.word	0xffffffff


	//   ....[20]....
        /*06b0*/ 	.word	0xffffffff


	//   ....[21]....
        /*06b4*/ 	.word	0xffffffff


	//   ....[22]....
        /*06b8*/ 	.word	0xffffffff


	//   ....[23]....
        /*06bc*/ 	.word	0xffffffff


	//   ....[24]....
        /*06c0*/ 	.word	0xffffffff


	//   ....[25]....
        /*06c4*/ 	.word	0xffffffff


	//   ....[26]....
        /*06c8*/ 	.word	0xffffffff


	//   ....[27]....
        /*06cc*/ 	.word	0xffffffff


	//   ....[28]....
        /*06d0*/ 	.word	0xffffffff


	//   ....[29]....
        /*06d4*/ 	.word	0xffffffff


	//   ....[30]....
        /*06d8*/ 	.word	0xffffffff


	//   ....[31]....
        /*06dc*/ 	.word	0xffffffff


	//   ....[32]....
        /*06e0*/ 	.word	0xffffffff


	//   ....[33]....
        /*06e4*/ 	.word	0xffffffff


	//   ....[34]....
        /*06e8*/ 	.word	0xffffffff


	//   ....[35]....
        /*06ec*/ 	.word	0xffffffff


	//   ....[36]....
        /*06f0*/ 	.word	0xffffffff


	//   ....[37]....
        /*06f4*/ 	.word	0xffffffff


	//   ....[38]....
        /*06f8*/ 	.word	0xffffffff


	//   ....[39]....
        /*06fc*/ 	.word	0xffffffff


	//   ....[40]....
        /*0700*/ 	.word	0xffffffff


	//   ....[41]....
        /*0704*/ 	.word	0xffffffff


	//   ....[42]....
        /*0708*/ 	.word	0xffffffff


	//   ....[43]....
        /*070c*/ 	.word	0xffffffff


	//   ....[44]....
        /*0710*/ 	.word	0xffffffff


	//   ....[45]....
        /*0714*/ 	.word	0xffffffff


	//   ....[46]....
        /*0718*/ 	.word	0xffffffff


	//   ....[47]....
        /*071c*/ 	.word	0xffffffff


	//   ....[48]....
        /*0720*/ 	.word	0xffffffff


	//   ....[49]....
        /*0724*/ 	.word	0xffffffff


	//   ....[50]....
        /*0728*/ 	.word	0xffffffff


	//   ....[51]....
        /*072c*/ 	.word	0xffffffff


	//   ....[52]....
        /*0730*/ 	.word	0xffffffff


	//   ....[53]....
        /*0734*/ 	.word	0xffffffff


	//   ....[54]....
        /*0738*/ 	.word	0xffffffff


	//   ....[55]....
        /*073c*/ 	.word	0xffffffff


	//   ....[56]....
        /*0740*/ 	.word	0xffffffff


	//   ....[57]....
        /*0744*/ 	.word	0xffffffff


	//   ....[58]....
        /*0748*/ 	.word	0xffffffff


	//   ....[59]....
        /*074c*/ 	.word	0xffffffff


	//   ....[60]....
        /*0750*/ 	.word	0xffffffff


	//   ....[61]....
        /*0754*/ 	.word	0xffffffff


	//   ....[62]....
        /*0758*/ 	.word	0xffffffff


	//   ....[63]....
        /*075c*/ 	.word	0xffffffff


	//   ....[64]....
        /*0760*/ 	.word	0xffffffff


	//   ....[65]....
        /*0764*/ 	.word	0xffffffff


	//   ....[66]....
        /*0768*/ 	.word	0xffffffff


	//   ....[67]....
        /*076c*/ 	.word	0xffffffff


	//   ....[68]....
        /*0770*/ 	.word	0xffffffff


	//   ....[69]....
        /*0774*/ 	.word	0xffffffff


	//   ....[70]....
        /*0778*/ 	.word	0xffffffff


	//   ....[71]....
        /*077c*/ 	.word	0xffffffff


	//   ....[72]....
        /*0780*/ 	.word	0xffffffff


	//   ....[73]....
        /*0784*/ 	.word	0xffffffff


	//   ....[74]....
        /*0788*/ 	.word	0xffffffff


	//   ....[75]....
        /*078c*/ 	.word	0xffffffff


	//   ....[76]....
        /*0790*/ 	.word	0xffffffff


	//   ....[77]....
        /*0794*/ 	.word	0xffffffff


	//   ....[78]....
        /*0798*/ 	.word	0xffffffff


	//   ....[79]....
        /*079c*/ 	.word	0xffffffff


	//   ....[80]....
        /*07a0*/ 	.word	0xffffffff


	//   ....[81]....
        /*07a4*/ 	.word	0xffffffff


	//   ....[82]....
        /*07a8*/ 	.word	0xffffffff


	//   ....[83]....
        /*07ac*/ 	.word	0xffffffff


	//   ....[84]....
        /*07b0*/ 	.word	0xffffffff


	//   ....[85]....
        /*07b4*/ 	.word	0xffffffff


	//   ....[86]....
        /*07b8*/ 	.word	0xffffffff


	//   ....[87]....
        /*07bc*/ 	.word	0xffffffff


	//   ....[88]....
        /*07c0*/ 	.word	0xffffffff


	//   ....[89]....
        /*07c4*/ 	.word	0xffffffff


	//   ....[90]....
        /*07c8*/ 	.word	0xffffffff


	//   ....[91]....
        /*07cc*/ 	.word	0xffffffff


	//   ....[92]....
        /*07d0*/ 	.word	0xffffffff


	//   ....[93]....
        /*07d4*/ 	.word	0xffffffff


	//   ....[94]....
        /*07d8*/ 	.word	0xffffffff


	//   ....[95]....
        /*07dc*/ 	.word	0xffffffff


	//   ....[96]....
        /*07e0*/ 	.word	0xffffffff


	//   ....[97]....
        /*07e4*/ 	.word	0xffffffff


	//   ....[98]....
        /*07e8*/ 	.word	0xffffffff


	//   ....[99]....
        /*07ec*/ 	.word	0xffffffff


	//   ....[100]....
        /*07f0*/ 	.word	0xffffffff


	//   ....[101]....
        /*07f4*/ 	.word	0xffffffff


	//   ....[102]....
        /*07f8*/ 	.word	0xffffffff


	//   ....[103]....
        /*07fc*/ 	.word	0xffffffff


	//   ....[104]....
        /*0800*/ 	.word	0xffffffff


	//   ....[105]....
        /*0804*/ 	.word	0xffffffff


	//   ....[106]....
        /*0808*/ 	.word	0xffffffff


	//   ....[107]....
        /*080c*/ 	.word	0xffffffff


	//   ....[108]....
        /*0810*/ 	.word	0xffffffff


	//   ....[109]....
        /*0814*/ 	.word	0xffffffff


	//   ....[110]....
        /*0818*/ 	.word	0xffffffff


	//   ....[111]....
        /*081c*/ 	.word	0xffffffff


	//   ....[112]....
        /*0820*/ 	.word	0xffffffff


	//   ....[113]....
        /*0824*/ 	.word	0x0500000f


	//   ....[114]....
        /*0828*/ 	.word	0x0500000f


	//   ....[115]....
        /*082c*/ 	.word	0x0500000f


	//   ....[116]....
        /*0830*/ 	.word	0x0500000f


	//   ....[117]....
        /*0834*/ 	.word	0x0500000f


	//   ....[118]....
        /*0838*/ 	.word	0x0500000f


	//   ....[119]....
        /*083c*/ 	.word	0x0500000f


	//   ....[120]....
        /*0840*/ 	.word	0x0500000f


	//   ....[121]....
        /*0844*/ 	.word	0x0500000f


	//   ....[122]....
        /*0848*/ 	.word	0x0500000f


	//   ....[123]....
        /*084c*/ 	.word	0x0500000f


	//   ....[124]....
        /*0850*/ 	.word	0x0500000f


	//   ....[125]....
        /*0854*/ 	.word	0x0500000f


	//   ....[126]....
        /*0858*/ 	.word	0x0500000f


	//   ....[127]....
        /*085c*/ 	.word	0x0500000f


	//   ....[128]....
        /*0860*/ 	.word	0x0500000f


	//   ....[129]....
        /*0864*/ 	.word	0x0500000f


	//   ....[130]....
        /*0868*/ 	.word	0x0500000f


	//   ....[131]....
        /*086c*/ 	.word	0x0500000f


	//   ....[132]....
        /*0870*/ 	.word	0x0500000f


	//   ....[133]....
        /*0874*/ 	.word	0x0500000f


	//   ....[134]....
        /*0878*/ 	.word	0x0500000f


	//   ....[135]....
        /*087c*/ 	.word	0x0500000f


	//   ....[136]....
        /*0880*/ 	.word	0x0500000f


	//   ....[137]....
        /*0884*/ 	.word	0x0500000f


	//   ....[138]....
        /*0888*/ 	.word	0x0500000f


	//   ....[139]....
        /*088c*/ 	.word	0x0500000f


	//   ....[140]....
        /*0890*/ 	.word	0x0500000f


	//   ....[141]....
        /*0894*/ 	.word	0x0500000f


	//   ....[142]....
        /*0898*/ 	.word	0x0500000f


	//   ....[143]....
        /*089c*/ 	.word	0x0500000f


	//   ....[144]....
        /*08a0*/ 	.word	0x0500000f


	//   ....[145]....
        /*08a4*/ 	.word	0x0500000f


	//   ....[146]....
        /*08a8*/ 	.word	0x0500000f


	//   ....[147]....
        /*08ac*/ 	.word	0x0500000f


	//   ....[148]....
        /*08b0*/ 	.word	0x0500000f


	//   ....[149]....
        /*08b4*/ 	.word	0x0500000f


	//   ....[150]....
        /*08b8*/ 	.word	0x0500000f


	//   ....[151]....
        /*08bc*/ 	.word	0x0500000f


	//   ....[152]....
        /*08c0*/ 	.word	0x0500000f


	//   ....[153]....
        /*08c4*/ 	.word	0x0500000f


	//   ....[154]....
        /*08c8*/ 	.word	0x0500000f


	//   ....[155]....
        /*08cc*/ 	.word	0x0500000f


	//   ....[156]....
        /*08d0*/ 	.word	0x0500000f


	//   ....[157]....
        /*08d4*/ 	.word	0x0500000f


	//   ....[158]....
        /*08d8*/ 	.word	0x0500000f


	//   ....[159]....
        /*08dc*/ 	.word	0x0500000f


	//   ....[160]....
        /*08e0*/ 	.word	0x0500000f


	//   ....[161]....
        /*08e4*/ 	.word	0x0500000f


	//   ....[162]....
        /*08e8*/ 	.word	0x0500000f


	//   ....[163]....
        /*08ec*/ 	.word	0x0500000f


	//   ....[164]....
        /*08f0*/ 	.word	0x0500000f


	//----- nvinfo : EIATTR_COOP_GROUP_INSTR_OFFSETS
	.align		4
.L_1233:
        /*08f4*/ 	.byte	0x04, 0x28
        /*08f6*/ 	.short	(.L_1235 - .L_1234)


	//   ....[0]....
.L_1234:
        /*08f8*/ 	.word	0x00000060


	//   ....[1]....
        /*08fc*/ 	.word	0x00000130


	//   ....[2]....
        /*0900*/ 	.word	0x000001f0


	//   ....[3]....
        /*0904*/ 	.word	0x000003c0


	//   ....[4]....
        /*0908*/ 	.word	0x00000520


	//   ....[5]....
        /*090c*/ 	.word	0x00000640


	//   ....[6]....
        /*0910*/ 	.word	0x000007a0


	//   ....[7]....
        /*0914*/ 	.word	0x00001b90


	//   ....[8]....
        /*0918*/ 	.word	0x00003210


	//   ....[9]....
        /*091c*/ 	.word	0x000032f0


	//   ....[10]....
        /*0920*/ 	.word	0x000033a0


	//   ....[11]....
        /*0924*/ 	.word	0x000034f0


	//   ....[12]....
        /*0928*/ 	.word	0x00004c80


	//   ....[13]....
        /*092c*/ 	.word	0x00004ca0


	//   ....[14]....
        /*0930*/ 	.word	0x00005500


	//   ....[15]....
        /*0934*/ 	.word	0x00005560


	//   ....[16]....
        /*0938*/ 	.word	0x000064c0


	//   ....[17]....
        /*093c*/ 	.word	0x000064f0


	//   ....[18]....
        /*0940*/ 	.word	0x00006520


	//   ....[19]....
        /*0944*/ 	.word	0x00006530


	//   ....[20]....
        /*0948*/ 	.word	0x00007f20


	//   ....[21]....
        /*094c*/ 	.word	0x00007f30


	//   ....[22]....
        /*0950*/ 	.word	0x00007f40


	//   ....[23]....
        /*0954*/ 	.word	0x00007f90


	//   ....[24]....
        /*0958*/ 	.word	0x00008a30


	//   ....[25]....
        /*095c*/ 	.word	0x00008a60


	//   ....[26]....
        /*0960*/ 	.word	0x00008be0


	//   ....[27]....
        /*0964*/ 	.word	0x00008c00


	//   ....[28]....
        /*0968*/ 	.word	0x00008d40


	//   ....[29]....
        /*096c*/ 	.word	0x00008d60


	//   ....[30]....
        /*0970*/ 	.word	0x00008eb0


	//   ....[31]....
        /*0974*/ 	.word	0x00008ed0


	//   ....[32]....
        /*0978*/ 	.word	0x000094f0


	//   ....[33]....
        /*097c*/ 	.word	0x00009520


	//   ....[34]....
        /*0980*/ 	.word	0x00009dd0


	//   ....[35]....
        /*0984*/ 	.word	0x00009de0


	//   ....[36]....
        /*0988*/ 	.word	0x0000af30


	//   ....[37]....
        /*098c*/ 	.word	0x0000af60


	//   ....[38]....
        /*0990*/ 	.word	0x0000b0d0


	//   ....[39]....
        /*0994*/ 	.word	0x0000b0f0


	//   ....[40]....
        /*0998*/ 	.word	0x0000b230


	//   ....[41]....
        /*099c*/ 	.word	0x0000b250


	//   ....[42]....
        /*09a0*/ 	.word	0x0000b3a0


	//   ....[43]....
        /*09a4*/ 	.word	0x0000b3c0


	//   ....[44]....
        /*09a8*/ 	.word	0x0000b590


	//   ....[45]....
        /*09ac*/ 	.word	0x0000b7d0


	//   ....[46]....
        /*09b0*/ 	.word	0x0000b800


	//   ....[47]....
        /*09b4*/ 	.word	0x0000b830


	//   ....[48]....
        /*09b8*/ 	.word	0x0000b860


	//   ....[49]....
        /*09bc*/ 	.word	0x0000b890


	//   ....[50]....
        /*09c0*/ 	.word	0x0000b8c0


	//   ....[51]....
        /*09c4*/ 	.word	0x0000ba60


	//   ....[52]....
        /*09c8*/ 	.word	0x0000ba90


	//   ....[53]....
        /*09cc*/ 	.word	0x0000bac0


	//   ....[54]....
        /*09d0*/ 	.word	0x0000baf0


	//   ....[55]....
        /*09d4*/ 	.word	0x0000bb20


	//   ....[56]....
        /*09d8*/ 	.word	0x0000bb50


	//   ....[57]....
        /*09dc*/ 	.word	0x0000bbe0


	//   ....[58]....
        /*09e0*/ 	.word	0x0000bc10


	//   ....[59]....
        /*09e4*/ 	.word	0x0000bc20


	//   ....[60]....
        /*09e8*/ 	.word	0x0000bcd0


	//   ....[61]....
        /*09ec*/ 	.word	0x0000d1c0


	//   ....[62]....
        /*09f0*/ 	.word	0x0000dca0


	//   ....[63]....
        /*09f4*/ 	.word	0x0000dcc0


	//   ....[64]....
        /*09f8*/ 	.word	0x0000dcd0


	//   ....[65]....
        /*09fc*/ 	.word	0x0000dd00


	//   ....[66]....
        /*0a00*/ 	.word	0x0000dde0


	//   ....[67]....
        /*0a04*/ 	.word	0x0000de70


	//   ....[68]....
        /*0a08*/ 	.word	0x0000dea0


	//   ....[69]....
        /*0a0c*/ 	.word	0x0000df20


	//   ....[70]....
        /*0a10*/ 	.word	0x0000df50


	//   ....[71]....
        /*0a14*/ 	.word	0x0000dfd0


	//   ....[72]....
        /*0a18*/ 	.word	0x0000e000


	//   ....[73]....
        /*0a1c*/ 	.word	0x0000e080


	//   ....[74]....
        /*0a20*/ 	.word	0x0000e0b0


	//   ....[75]....
        /*0a24*/ 	.word	0x0000e0d0


	//   ....[76]....
        /*0a28*/ 	.word	0x0000e120


	//   ....[77]....
        /*0a2c*/ 	.word	0x0000e130


	//   ....[78]....
        /*0a30*/ 	.word	0x0000e860


	//   ....[79]....
        /*0a34*/ 	.word	0x0000e8c0


	//   ....[80]....
        /*0a38*/ 	.word	0x0000e8d0


	//   ....[81]....
        /*0a3c*/ 	.word	0x0000e970


	//   ....[82]....
        /*0a40*/ 	.word	0x0000ea00


	//   ....[83]....
        /*0a44*/ 	.word	0x0000ea10


	//   ....[84]....
        /*0a48*/ 	.word	0x0000eaa0


	//   ....[85]....
        /*0a4c*/ 	.word	0x0000eab0


	//   ....[86]....
        /*0a50*/ 	.word	0x0000eb20


	//   ....[87]....
        /*0a54*/ 	.word	0x0000eb30


	//   ....[88]....
        /*0a58*/ 	.word	0x0000ebb0


	//   ....[89]....
        /*0a5c*/ 	.word	0x0000ebc0


	//   ....[90]....
        /*0a60*/ 	.word	0x0000ec40


	//   ....[91]....
        /*0a64*/ 	.word	0x0000ec50


	//   ....[92]....
        /*0a68*/ 	.word	0x0000ec60


	//   ....[93]....
        /*0a6c*/ 	.word	0x0000eca0


	//   ....[94]....
        /*0a70*/ 	.word	0x00011830


	//   ....[95]....
        /*0a74*/ 	.word	0x00011860


	//   ....[96]....
        /*0a78*/ 	.word	0x000118c0


	//   ....[97]....
        /*0a7c*/ 	.word	0x000118f0


	//   ....[98]....
        /*0a80*/ 	.word	0x00011920


	//   ....[99]....
        /*0a84*/ 	.word	0x00011950


	//   ....[100]....
        /*0a88*/ 	.word	0x00011980


	//   ....[101]....
        /*0a8c*/ 	.word	0x000119b0


	//   ....[102]....
        /*0a90*/ 	.word	0x00011b70


	//   ....[103]....
        /*0a94*/ 	.word	0x00011ba0


	//   ....[104]....
        /*0a98*/ 	.word	0x00011bd0


	//   ....[105]....
        /*0a9c*/ 	.word	0x00011c00


	//   ....[106]....
        /*0aa0*/ 	.word	0x00011c30


	//   ....[107]....
        /*0aa4*/ 	.word	0x00011c60


	//   ....[108]....
        /*0aa8*/ 	.word	0x00011d20


	//   ....[109]....
        /*0aac*/ 	.word	0x00011d40


	//   ....[110]....
        /*0ab0*/ 	.word	0x00011d50


	//   ....[111]....
        /*0ab4*/ 	.word	0x00011db0


	//   ....[112]....
        /*0ab8*/ 	.word	0x000124d0


	//   ....[113]....
        /*0abc*/ 	.word	0x000129f0


	//   ....[114]....
        /*0ac0*/ 	.word	0x00012b70


	//   ....[115]....
        /*0ac4*/ 	.word	0x00012bd0


	//   ....[116]....
        /*0ac8*/ 	.word	0x00012c40


	//   ....[117]....
        /*0acc*/ 	.word	0x00012cb0


	//   ....[118]....
        /*0ad0*/ 	.word	0x00012d60


	//   ....[119]....
        /*0ad4*/ 	.word	0x00012e50


	//   ....[120]....
        /*0ad8*/ 	.word	0x00012f80


	//   ....[121]....
        /*0adc*/ 	.word	0x00013020


	//   ....[122]....
        /*0ae0*/ 	.word	0x000130f0


	//   ....[123]....
        /*0ae4*/ 	.word	0x00013190


	//   ....[124]....
        /*0ae8*/ 	.word	0x00013260


	//   ....[125]....
        /*0aec*/ 	.word	0x00013300


	//   ....[126]....
        /*0af0*/ 	.word	0x000133d0


	//   ....[127]....
        /*0af4*/ 	.word	0x00013470


	//   ....[128]....
        /*0af8*/ 	.word	0x00013520


	//   ....[129]....
        /*0afc*/ 	.word	0x000135c0


	//   ....[130]....
        /*0b00*/ 	.word	0x00013860


	//   ....[131]....
        /*0b04*/ 	.word	0x00013910


	//   ....[132]....
        /*0b08*/ 	.word	0x00013a10


	//   ....[133]....
        /*0b0c*/ 	.word	0x00013b00


	//   ....[134]....
        /*0b10*/ 	.word	0x00013bc0


	//   ....[135]....
        /*0b14*/ 	.word	0x00013c80


	//   ....[136]....
        /*0b18*/ 	.word	0x00013d40


	//   ....[137]....
        /*0b1c*/ 	.word	0x00013e00


	//   ....[138]....
        /*0b20*/ 	.word	0x00013ec0


	//   ....[139]....
        /*0b24*/ 	.word	0x00013f80


	//   ....[140]....
        /*0b28*/ 	.word	0x00014040


	//   ....[141]....
        /*0b2c*/ 	.word	0x000140f0


	//   ....[142]....
        /*0b30*/ 	.word	0x000141f0


	//   ....[143]....
        /*0b34*/ 	.word	0x00014240


	//   ....[144]....
        /*0b38*/ 	.word	0x000142a0


	//   ....[145]....
        /*0b3c*/ 	.word	0x00014380


	//   ....[146]....
        /*0b40*/ 	.word	0x000146b0


	//   ....[147]....
        /*0b44*/ 	.word	0x00014750


	//   ....[148]....
        /*0b48*/ 	.word	0x000148f0


	//   ....[149]....
        /*0b4c*/ 	.word	0x00014970


	//   ....[150]....
        /*0b50*/ 	.word	0x000149f0


	//   ....[151]....
        /*0b54*/ 	.word	0x00014a70


	//   ....[152]....
        /*0b58*/ 	.word	0x00014af0


	//   ....[153]....
        /*0b5c*/ 	.word	0x00014b80


	//   ....[154]....
        /*0b60*/ 	.word	0x00014c20


	//   ....[155]....
        /*0b64*/ 	.word	0x00014cd0


	//   ....[156]....
        /*0b68*/ 	.word	0x00014d50


	//   ....[157]....
        /*0b6c*/ 	.word	0x00014dd0


	//   ....[158]....
        /*0b70*/ 	.word	0x00014e50


	//   ....[159]....
        /*0b74*/ 	.word	0x00014ee0


	//   ....[160]....
        /*0b78*/ 	.word	0x00014f60


	//   ....[161]....
        /*0b7c*/ 	.word	0x00015000


	//   ....[162]....
        /*0b80*/ 	.word	0x00015050


	//   ....[163]....
        /*0b84*/ 	.word	0x000150e0


	//   ....[164]....
        /*0b88*/ 	.word	0x00015210


	//----- nvinfo : EIATTR_REG_RECONFIG
	.align		4
.L_1235:
        /*0b8c*/ 	.byte	0x01, 0x54
	.zero		2


	//----- nvinfo : EIATTR_SYSCALL_OFFSETS
	.align		4
        /*0b90*/ 	.byte	0x04, 0x46
        /*0b92*/ 	.short	(.L_1237 - .L_1236)


	//   ....[0]....
.L_1236:
        /*0b94*/ 	.word	0x00001d10


	//   ....[1]....
        /*0b98*/ 	.word	0x0000cde0


	//   ....[2]....
        /*0b9c*/ 	.word	0x0000cf30


	//   ....[3]....
        /*0ba0*/ 	.word	0x0000d030


	//   ....[4]....
        /*0ba4*/ 	.word	0x0000d890


	//   ....[5]....
        /*0ba8*/ 	.word	0x0000e4a0


	//----- nvinfo : EIATTR_MBARRIER_INSTR_OFFSETS
	.align		4
.L_1237:
        /*0bac*/ 	.byte	0x04, 0x39
        /*0bae*/ 	.short	(.L_1239 - .L_1238)


	//   ....[0]....
.L_1238:
        /*0bb0*/ 	.word	0x00000260
        /*0bb4*/ 	.word	0x000000ff
        /*0bb8*/ 	.word	0x00032400
        /*0bbc*/ 	.short	0x0100
        /*0bbe*/ 	.byte	0x08
	.zero		1


	//   ....[1]....
        /*0bc0*/ 	.word	0x00000270
        /*0bc4*/ 	.word	0x000000ff
        /*0bc8*/ 	.word	0x00032410
        /*0bcc*/ 	.short	0x0100
        /*0bce*/ 	.byte	0x08
	.zero		1


	//   ....[2]....
        /*0bd0*/ 	.word	0x00000280
        /*0bd4*/ 	.word	0x000000ff
        /*0bd8*/ 	.word	0x00032420
        /*0bdc*/ 	.short	0x0100
        /*0bde*/ 	.byte	0x08
	.zero		1


	//   ....[3]....
        /*0be0*/ 	.word	0x00000370
        /*0be4*/ 	.word	0x000000ff
        /*0be8*/ 	.word	0x00032430
        /*0bec*/ 	.short	0x0100
        /*0bee*/ 	.byte	0x08
	.zero		1


	//   ....[4]....
        /*0bf0*/ 	.word	0x00000380
        /*0bf4*/ 	.word	0x000000ff
        /*0bf8*/ 	.word	0x00032440
        /*0bfc*/ 	.short	0x0100
        /*0bfe*/ 	.byte	0x08
	.zero		1


	//   ....[5]....
        /*0c00*/ 	.word	0x00000390
        /*0c04*/ 	.word	0x000000ff
        /*0c08*/ 	.word	0x00032438
        /*0c0c*/ 	.short	0x0100
        /*0c0e*/ 	.byte	0x08
	.zero		1


	//   ....[6]....
        /*0c10*/ 	.word	0x000003a0
        /*0c14*/ 	.word	0x000000ff
        /*0c18*/ 	.word	0x00032448
        /*0c1c*/ 	.short	0x0100
        /*0c1e*/ 	.byte	0x08
	.zero		1


	//   ....[7]....
        /*0c20*/ 	.word	0x000004d0
        /*0c24*/ 	.word	0x000000ff
        /*0c28*/ 	.word	0x00032450
        /*0c2c*/ 	.short	0x0100
        /*0c2e*/ 	.byte	0x08
	.zero		1


	//   ....[8]....
        /*0c30*/ 	.word	0x000004e0
        /*0c34*/ 	.word	0x000000ff
        /*0c38*/ 	.word	0x00032460
        /*0c3c*/ 	.short	0x0100
        /*0c3e*/ 	.byte	0x08
	.zero		1


	//   ....[9]....
        /*0c40*/ 	.word	0x000004f0
        /*0c44*/ 	.word	0x000000ff
        /*0c48*/ 	.word	0x00032458
        /*0c4c*/ 	.short	0x0100
        /*0c4e*/ 	.byte	0x08
	.zero		1


	//   ....[10]....
        /*0c50*/ 	.word	0x00000500
        /*0c54*/ 	.word	0x000000ff
        /*0c58*/ 	.word	0x00032468
        /*0c5c*/ 	.short	0x0100
        /*0c5e*/ 	.byte	0x08
	.zero		1


	//   ....[11]....
        /*0c60*/ 	.word	0x000005f0
        /*0c64*/ 	.word	0x000000ff
        /*0c68*/ 	.word	0x00032470
        /*0c6c*/ 	.short	0x0100
        /*0c6e*/ 	.byte	0x06
	.zero		1


	//   ....[12]....
        /*0c70*/ 	.word	0x00000600
        /*0c74*/ 	.word	0x000000ff
        /*0c78*/ 	.word	0x00032480
        /*0c7c*/ 	.short	0x0100
        /*0c7e*/ 	.byte	0x06
	.zero		1


	//   ....[13]....
        /*0c80*/ 	.word	0x00000610
        /*0c84*/ 	.word	0x000000ff
        /*0c88*/ 	.word	0x00032478
        /*0c8c*/ 	.short	0x0100
        /*0c8e*/ 	.byte	0x06
	.zero		1


	//   ....[14]....
        /*0c90*/ 	.word	0x00000620
        /*0c94*/ 	.word	0x000000ff
        /*0c98*/ 	.word	0x00032488
        /*0c9c*/ 	.short	0x0100
        /*0c9e*/ 	.byte	0x06
	.zero		1


	//   ....[15]....
        /*0ca0*/ 	.word	0x00000750
        /*0ca4*/ 	.word	0x000000ff
        /*0ca8*/ 	.word	0x00032490
        /*0cac*/ 	.short	0x0100
        /*0cae*/ 	.byte	0x08
	.zero		1


	//   ....[16]....
        /*0cb0*/ 	.word	0x00000760
        /*0cb4*/ 	.word	0x000000ff
        /*0cb8*/ 	.word	0x000324a0
        /*0cbc*/ 	.short	0x0100
        /*0cbe*/ 	.byte	0x08
	.zero		1


	//   ....[17]....
        /*0cc0*/ 	.word	0x00000770
        /*0cc4*/ 	.word	0x000000ff
        /*0cc8*/ 	.word	0x00032498
        /*0ccc*/ 	.short	0x0100
        /*0cce*/ 	.byte	0x08
	.zero		1


	//   ....[18]....
        /*0cd0*/ 	.word	0x00000780
        /*0cd4*/ 	.word	0x000000ff
        /*0cd8*/ 	.word	0x000324a8
        /*0cdc*/ 	.short	0x0100
        /*0cde*/ 	.byte	0x08
	.zero		1


	//   ....[19]....
        /*0ce0*/ 	.word	0x000008b0
        /*0ce4*/ 	.word	0x000000ff
        /*0ce8*/ 	.word	0x000324b0
        /*0cec*/ 	.short	0x0100
        /*0cee*/ 	.byte	0x08
	.zero		1


	//   ....[20]....
        /*0cf0*/ 	.word	0x000008c0
        /*0cf4*/ 	.word	0x000000ff
        /*0cf8*/ 	.word	0x000324c0
        /*0cfc*/ 	.short	0x0100
        /*0cfe*/ 	.byte	0x08
	.zero		1


	//   ....[21]....
        /*0d00*/ 	.word	0x000008d0
        /*0d04*/ 	.word	0x000000ff
        /*0d08*/ 	.word	0x000324b8
        /*0d0c*/ 	.short	0x0100
        /*0d0e*/ 	.byte	0x08
	.zero		1


	//   ....[22]....
        /*0d10*/ 	.word	0x000008e0
        /*0d14*/ 	.word	0x000000ff
        /*0d18*/ 	.word	0x000324c8
        /*0d1c*/ 	.short	0x0100
        /*0d1e*/ 	.byte	0x08
	.zero		1


	//   ....[23]....
        /*0d20*/ 	.word	0x00001dd0
        /*0d24*/ 	.word	0x00000005
        /*0d28*/ 	.word	0x00032400
        /*0d2c*/ 	.short	0x010a
        /*0d2e*/ 	.byte	0x3f
	.zero		1


	//   ....[24]....
        /*0d30*/ 	.word	0x00001e80
        /*0d34*/ 	.word	0x00000015
        /*0d38*/ 	.word	0x00032430
        /*0d3c*/ 	.short	0x010a
        /*0d3e*/ 	.byte	0x3f
	.zero		1


	//   ....[25]....
        /*0d40*/ 	.word	0x00001ec0
        /*0d44*/ 	.word	0x00000015
        /*0d48*/ 	.word	0x00032430
        /*0d4c*/ 	.short	0x010a
        /*0d4e*/ 	.byte	0x3f
	.zero		1


	//   ....[26]....
        /*0d50*/ 	.word	0x000021f0
        /*0d54*/ 	.word	0x00000005
        /*0d58*/ 	.word	0x00032410
        /*0d5c*/ 	.short	0x010a
        /*0d5e*/ 	.byte	0x3f
	.zero		1


	//   ....[27]....
        /*0d60*/ 	.word	0x00002230
        /*0d64*/ 	.word	0x00000015
        /*0d68*/ 	.word	0x00032450
        /*0d6c*/ 	.short	0x010a
        /*0d6e*/ 	.byte	0x3f
	.zero		1


	//   ....[28]....
        /*0d70*/ 	.word	0x00002270
        /*0d74*/ 	.word	0x00000015
        /*0d78*/ 	.word	0x00032450
        /*0d7c*/ 	.short	0x010a
        /*0d7e*/ 	.byte	0x3f
	.zero		1


	//   ....[29]....
        /*0d80*/ 	.word	0x000037a0
        /*0d84*/ 	.word	0x00000018
        /*0d88*/ 	.word	0x00000000
        /*0d8c*/ 	.short	0x0101
        /*0d8e*/ 	.byte	0x3f
	.zero		1


	//   ....[30]....
        /*0d90*/ 	.word	0x00004110
        /*0d94*/ 	.word	0x00000015
        /*0d98*/ 	.word	0x00000000
        /*0d9c*/ 	.short	0x0101
        /*0d9e*/ 	.byte	0x3f
	.zero		1


	//   ....[31]....
        /*0da0*/ 	.word	0x00004260
        /*0da4*/ 	.word	0x000000ff
        /*0da8*/ 	.word	0x00032430
        /*0dac*/ 	.short	0x010a
        /*0dae*/ 	.byte	0x04
	.zero		1


	//   ....[32]....
        /*0db0*/ 	.word	0x000042a0
        /*0db4*/ 	.word	0x000000ff
        /*0db8*/ 	.word	0x00032430
        /*0dbc*/ 	.short	0x010a
        /*0dbe*/ 	.byte	0x04
	.zero		1


	//   ....[33]....
        /*0dc0*/ 	.word	0x000044b0
        /*0dc4*/ 	.word	0x000000ff
        /*0dc8*/ 	.word	0x00032450
        /*0dcc*/ 	.short	0x010a
        /*0dce*/ 	.byte	0x04
	.zero		1


	//   ....[34]....
        /*0dd0*/ 	.word	0x000044f0
        /*0dd4*/ 	.word	0x000000ff
        /*0dd8*/ 	.word	0x00032450
        /*0ddc*/ 	.short	0x010a
        /*0dde*/ 	.byte	0x04
	.zero		1


	//   ....[35]....
        /*0de0*/ 	.word	0x00005620
        /*0de4*/ 	.word	0x0000009c
        /*0de8*/ 	.word	0x00000000
        /*0dec*/ 	.short	0x0101
        /*0dee*/ 	.byte	0x3f
	.zero		1


	//   ....[36]....
        /*0df0*/ 	.word	0x00006430
        /*0df4*/ 	.word	0x000000dc
        /*0df8*/ 	.word	0x00000000
        /*0dfc*/ 	.short	0x0101
        /*0dfe*/ 	.byte	0x3f
	.zero		1


	//   ....[37]....
        /*0e00*/ 	.word	0x00008a10
        /*0e04*/ 	.word	0x00000000
        /*0e08*/ 	.word	0x00000000
        /*0e0c*/ 	.short	0x0101
        /*0e0e*/ 	.byte	0x3f
	.zero		1


	//   ....[38]....
        /*0e10*/ 	.word	0x000094c0
        /*0e14*/ 	.word	0x00000002
        /*0e18*/ 	.word	0x00000000
        /*0e1c*/ 	.short	0x0101
        /*0e1e*/ 	.byte	0x3f
	.zero		1


	//   ....[39]....
        /*0e20*/ 	.word	0x0000d430
        /*0e24*/ 	.word	0x00000000
        /*0e28*/ 	.word	0x00032440
        /*0e2c*/ 	.short	0x010a
        /*0e2e*/ 	.byte	0x3f
	.zero		1


	//   ....[40]....
        /*0e30*/ 	.word	0x0000e250
        /*0e34*/ 	.word	0x00000012
        /*0e38*/ 	.word	0x00032400
        /*0e3c*/ 	.short	0x0107
        /*0e3e*/ 	.byte	0x3f
	.zero		1


	//   ....[41]....
        /*0e40*/ 	.word	0x0000e2f0
        /*0e44*/ 	.word	0x00000012
        /*0e48*/ 	.word	0x00032400
        /*0e4c*/ 	.short	0x0101
        /*0e4e*/ 	.byte	0x3f
	.zero		1


	//   ....[42]....
        /*0e50*/ 	.word	0x0000ede0
        /*0e54*/ 	.word	0x00000012
        /*0e58*/ 	.word	0x00032410
        /*0e5c*/ 	.short	0x0107
        /*0e5e*/ 	.byte	0x3f
	.zero		1


	//   ....[43]....
        /*0e60*/ 	.word	0x0000eee0
        /*0e64*/ 	.word	0x00000012
        /*0e68*/ 	.word	0x00032410
        /*0e6c*/ 	.short	0x0101
        /*0e6e*/ 	.byte	0x3f
	.zero		1


	//   ....[44]....
        /*0e70*/ 	.word	0x0000ef00
        /*0e74*/ 	.word	0x00000012
        /*0e78*/ 	.word	0x00032420
        /*0e7c*/ 	.short	0x010a
        /*0e7e*/ 	.byte	0x3f
	.zero		1


	//   ....[45]....
        /*0e80*/ 	.word	0x0000efe0
        /*0e84*/ 	.word	0x00000002
        /*0e88*/ 	.word	0x00032460
        /*0e8c*/ 	.short	0x010a
        /*0e8e*/ 	.byte	0x3f
	.zero		1


	//   ....[46]....
        /*0e90*/ 	.word	0x0000f8b0
        /*0e94*/ 	.word	0x00000002
        /*0e98*/ 	.word	0x00032440
        /*0e9c*/ 	.short	0x010a
        /*0e9e*/ 	.byte	0x3f
	.zero		1


	//   ....[47]....
        /*0ea0*/ 	.word	0x0000fae0
        /*0ea4*/ 	.word	0x00000002
        /*0ea8*/ 	.word	0x00032460
        /*0eac*/ 	.short	0x010a
        /*0eae*/ 	.byte	0x3f
	.zero		1


	//   ....[48]....
        /*0eb0*/ 	.word	0x000102f0
        /*0eb4*/ 	.word	0x00000002
        /*0eb8*/ 	.word	0x00032440
        /*0ebc*/ 	.short	0x010a
        /*0ebe*/ 	.byte	0x3f
	.zero		1


	//   ....[49]....
        /*0ec0*/ 	.word	0x00010520
        /*0ec4*/ 	.word	0x00000002
        /*0ec8*/ 	.word	0x00032460
        /*0ecc*/ 	.short	0x010a
        /*0ece*/ 	.byte	0x3f
	.zero		1


	//   ....[50]....
        /*0ed0*/ 	.word	0x00010cc0
        /*0ed4*/ 	.word	0x00000003
        /*0ed8*/ 	.word	0x00032440
        /*0edc*/ 	.short	0x010a
        /*0ede*/ 	.byte	0x3f
	.zero		1


	//   ....[51]....
        /*0ee0*/ 	.word	0x00010ef0
        /*0ee4*/ 	.word	0x00000003
        /*0ee8*/ 	.word	0x00032460
        /*0eec*/ 	.short	0x010a
        /*0eee*/ 	.byte	0x3f
	.zero		1


	//   ....[52]....
        /*0ef0*/ 	.word	0x00012450
        /*0ef4*/ 	.word	0x00000000
        /*0ef8*/ 	.word	0x00032420
        /*0efc*/ 	.short	0x010a
        /*0efe*/ 	.byte	0x3f
	.zero		1


	//   ....[53]....
        /*0f00*/ 	.word	0x00012640
        /*0f04*/ 	.word	0x00000006
        /*0f08*/ 	.word	0x00000000
        /*0f0c*/ 	.short	0x010a
        /*0f0e*/ 	.byte	0x3f
	.zero		1


	//   ....[54]....
        /*0f10*/ 	.word	0x00012670
        /*0f14*/ 	.word	0x00000007
        /*0f18*/ 	.word	0x00000000
        /*0f1c*/ 	.short	0x010a
        /*0f1e*/ 	.byte	0x3f
	.zero		1


	//   ....[55]....
        /*0f20*/ 	.word	0x000126d0
        /*0f24*/ 	.word	0x00000004
        /*0f28*/ 	.word	0x00000000
        /*0f2c*/ 	.short	0x010a
        /*0f2e*/ 	.byte	0x3f
	.zero		1


	//   ....[56]....
        /*0f30*/ 	.word	0x00012700
        /*0f34*/ 	.word	0x00000003
        /*0f38*/ 	.word	0x00000000
        /*0f3c*/ 	.short	0x010a
        /*0f3e*/ 	.byte	0x3f
	.zero		1


	//   ....[57]....
        /*0f40*/ 	.word	0x00012760
        /*0f44*/ 	.word	0x00000005
        /*0f48*/ 	.word	0x00032400
        /*0f4c*/ 	.short	0x010a
        /*0f4e*/ 	.byte	0x3f
	.zero		1


	//   ....[58]....
        /*0f50*/ 	.word	0x000127b0
        /*0f54*/ 	.word	0x00000015
        /*0f58*/ 	.word	0x00032430
        /*0f5c*/ 	.short	0x010a
        /*0f5e*/ 	.byte	0x3f
	.zero		1


	//   ....[59]....
        /*0f60*/ 	.word	0x00012800
        /*0f64*/ 	.word	0x00000005
        /*0f68*/ 	.word	0x00032410
        /*0f6c*/ 	.short	0x010a
        /*0f6e*/ 	.byte	0x3f
	.zero		1


	//   ....[60]....
        /*0f70*/ 	.word	0x00012850
        /*0f74*/ 	.word	0x00000015
        /*0f78*/ 	.word	0x00032450
        /*0f7c*/ 	.short	0x010a
        /*0f7e*/ 	.byte	0x3f
	.zero		1


	//   ....[61]....
        /*0f80*/ 	.word	0x000128b0
        /*0f84*/ 	.word	0x00000099
        /*0f88*/ 	.word	0x00032430
        /*0f8c*/ 	.short	0x010a
        /*0f8e*/ 	.byte	0x3f
	.zero		1


	//   ....[62]....
        /*0f90*/ 	.word	0x00012910
        /*0f94*/ 	.word	0x00000014
        /*0f98*/ 	.word	0x00032450
        /*0f9c*/ 	.short	0x010a
        /*0f9e*/ 	.byte	0x3f
	.zero		1


	//   ....[63]....
        /*0fa0*/ 	.word	0x00012ab0
        /*0fa4*/ 	.word	0x00000000
        /*0fa8*/ 	.word	0x00032440
        /*0fac*/ 	.short	0x010a
        /*0fae*/ 	.byte	0x3f
	.zero		1


	//   ....[64]....
        /*0fb0*/ 	.word	0x000143c0
        /*0fb4*/ 	.word	0x00000012
        /*0fb8*/ 	.word	0x00032420
        /*0fbc*/ 	.short	0x010a
        /*0fbe*/ 	.byte	0x3f
	.zero		1


	//   ....[65]....
        /*0fc0*/ 	.word	0x00014410
        /*0fc4*/ 	.word	0x00000002
        /*0fc8*/ 	.word	0x00032460
        /*0fcc*/ 	.short	0x010a
        /*0fce*/ 	.byte	0x3f
	.zero		1


	//   ....[66]....
        /*0fd0*/ 	.word	0x00014460
        /*0fd4*/ 	.word	0x00000002
        /*0fd8*/ 	.word	0x00032440
        /*0fdc*/ 	.short	0x010a
        /*0fde*/ 	.byte	0x3f
	.zero		1


	//   ....[67]....
        /*0fe0*/ 	.word	0x000144b0
        /*0fe4*/ 	.word	0x00000002
        /*0fe8*/ 	.word	0x00032460
        /*0fec*/ 	.short	0x010a
        /*0fee*/ 	.byte	0x3f
	.zero		1


	//   ....[68]....
        /*0ff0*/ 	.word	0x00014500
        /*0ff4*/ 	.word	0x00000002
        /*0ff8*/ 	.word	0x00032440
        /*0ffc*/ 	.short	0x010a
        /*0ffe*/ 	.byte	0x3f
	.zero		1


	//   ....[69]....
        /*1000*/ 	.word	0x00014550
        /*1004*/ 	.word	0x00000002
        /*1008*/ 	.word	0x00032460
        /*100c*/ 	.short	0x010a
        /*100e*/ 	.byte	0x3f
	.zero		1


	//   ....[70]....
        /*1010*/ 	.word	0x000145a0
        /*1014*/ 	.word	0x00000003
        /*1018*/ 	.word	0x00032440
        /*101c*/ 	.short	0x010a
        /*101e*/ 	.byte	0x3f
	.zero		1


	//   ....[71]....
        /*1020*/ 	.word	0x000145f0
        /*1024*/ 	.word	0x00000003
        /*1028*/ 	.word	0x00032460
        /*102c*/ 	.short	0x010a
        /*102e*/ 	.byte	0x3f
	.zero		1


	//   ....[72]....
        /*1030*/ 	.word	0x00015130
        /*1034*/ 	.word	0x00000000
        /*1038*/ 	.word	0x00032420
        /*103c*/ 	.short	0x010a
        /*103e*/ 	.byte	0x3f
	.zero		1


	//   ....[73]....
        /*1040*/ 	.word	0x000152d0
        /*1044*/ 	.word	0x00000006
        /*1048*/ 	.word	0x00000000
        /*104c*/ 	.short	0x010a
        /*104e*/ 	.byte	0x3f
	.zero		1


	//   ....[74]....
        /*1050*/ 	.word	0x00015320
        /*1054*/ 	.word	0x00000007
        /*1058*/ 	.word	0x00000000
        /*105c*/ 	.short	0x010a
        /*105e*/ 	.byte	0x3f
	.zero		1


	//   ....[75]....
        /*1060*/ 	.word	0x00015370
        /*1064*/ 	.word	0x00000004
        /*1068*/ 	.word	0x00000000
        /*106c*/ 	.short	0x010a
        /*106e*/ 	.byte	0x3f
	.zero		1


	//----- nvinfo : EIATTR_NUM_MBARRIERS
	.align		4
.L_1239:
        /*1070*/ 	.byte	0x03, 0x38
        /*1072*/ 	.short	0x0017


	//----- nvinfo : EIATTR_EXIT_INSTR_OFFSETS
	.align		4
        /*1074*/ 	.byte	0x04, 0x1c
        /*1076*/ 	.short	(.L_1241 - .L_1240)


	//   ....[0]....
.L_1240:
        /*1078*/ 	.word	0x00000a90


	//   ....[1]....
        /*107c*/ 	.word	0x0000b530


	//   ....[2]....
        /*1080*/ 	.word	0x00012750


	//----- nvinfo : EIATTR_MAX_THREADS
	.align		4
.L_1241:
        /*1084*/ 	.byte	0x04, 0x05
        /*1086*/ 	.short	(.L_1243 - .L_1242)
.L_1242:
        /*1088*/ 	.word	0x00000180
        /*108c*/ 	.word	0x00000001
        /*1090*/ 	.word	0x00000001


	//----- nvinfo : EIATTR_CRS_STACK_SIZE
	.align		4
.L_1243:
        /*1094*/ 	.byte	0x04, 0x1e
        /*1096*/ 	.short	(.L_1245 - .L_1244)
.L_1244:
        /*1098*/ 	.word	0x00000000


	//----- nvinfo : EIATTR_CBANK_PARAM_SIZE
	.align		4
.L_1245:
        /*109c*/ 	.byte	0x03, 0x19
        /*109e*/ 	.short	0x0bf0


	//----- nvinfo : EIATTR_PARAM_CBANK
	.align		4
        /*10a0*/ 	.byte	0x04, 0x0a
        /*10a2*/ 	.short	(.L_1247 - .L_1246)
	.align		4
.L_1246:
        /*10a4*/ 	.word	index@(.nv.constant0._ZN7cutlass13device_kernelIN5flash11enable_sm90INS1_16FlashAttnFwdSm90INS1_25CollectiveMainloopFwdSm90ILi2EN4cute5tupleIJNS5_1CILi1EEES8_S8_EEENS6_IJNS7_ILi128EEENS7_ILi96EEENS7_ILi64EEEEEELi256ENS_10bfloat16_tEfNS_4arch4Sm90ELb0ELb0ELb0ELb1ELb0ELb0ELb1ELb1ELb0ELb1ELb1ELb0EEENS1_21CollectiveEpilogueFwdINS6_IJSA_NS7_ILi256EEESB_EEES9_SE_SG_Li256ELb1ELb1ELb1ELb0EEENS1_36VarlenDynamicPersistentTileSchedulerILi128ELi96ELi256ELi128ELb1ELb1ELb1ELb0ELb1ELb1EEEEEEEEEvNT_6ParamsE)
        /*10a8*/ 	.short	0x0210
        /*10aa*/ 	.short	0x0bf0


	//----- nvinfo : EIATTR_SW_WAR
	.align		4
.L_1247:
        /*10ac*/ 	.byte	0x04, 0x36
        /*10ae*/ 	.short	(.L_1249 - .L_1248)
.L_1248:
        /*10b0*/ 	.word	0x00000008
.L_1249:


//--------------------- .nv.info._ZN7cutlass13device_kernelIN5flash11enable_sm90INS1_16FlashAttnFwdSm90INS1_25CollectiveMainloopFwdSm90ILi2EN4cute5tupleIJNS5_1CILi1EEES8_S8_EEENS6_IJNS7_ILi128EEENS7_ILi96EEENS7_ILi64EEEEEELi256ENS_10bfloat16_tEfNS_4arch4Sm90ELb0ELb0ELb0ELb1ELb0ELb1ELb1ELb1ELb0ELb1ELb1ELb0EEENS1_21CollectiveEpilogueFwdINS6_IJSA_NS7_ILi256EEESB_EEES9_SE_SG_Li256ELb1ELb1ELb1ELb0EEENS1_36VarlenDynamicPersistentTileSchedulerILi128ELi96ELi256ELi128ELb1ELb1ELb1ELb0ELb1ELb1EEEEEEEEEvNT_6ParamsE --------------------------
	.section	.nv.info._ZN7cutlass13device_kernelIN5flash11enable_sm90INS1_16FlashAttnFwdSm90INS1_25CollectiveMainloopFwdSm90ILi2EN4cute5tupleIJNS5_1CILi1EEES8_S8_EEENS6_IJNS7_ILi128EEENS7_ILi96EEENS7_ILi64EEEEEELi256ENS_10bfloat16_tEfNS_4arch4Sm90ELb0ELb0ELb0ELb1ELb0ELb1ELb1ELb1ELb0ELb1ELb1ELb0EEENS1_21CollectiveEpilogueFwdINS6_IJSA_NS7_ILi256EEESB_EEES9_SE_SG_Li256ELb1ELb1ELb1ELb0EEENS1_36VarlenDynamicPersistentTileSchedulerILi128ELi96ELi256ELi128ELb1ELb1ELb1ELb0ELb1ELb1EEEEEEEEEvNT_6ParamsE,"",@"SHT_CUDA_INFO"
	.sectionflags	@""
	.align	4


	//----- nvinfo : EIATTR_CUDA_API_VERSION
	.align		4
        /*0000*/ 	.byte	0x04, 0x37
        /*0002*/ 	.short	(.L_1251 - .L_1250)
.L_1250:
        /*0004*/ 	.word	0x00000082


	//----- nvinfo : EIATTR_KPARAM_INFO
	.align		4
.L_1251:
        /*0008*/ 	.byte	0x04, 0x17
        /*000a*/ 	.short	(.L_1253 - .L_1252)
.L_1252:
        /*000c*/ 	.word	0x00000000
        /*0010*/ 	.short	0x0000
        /*0012*/ 	.short	0x0070
        /*0014*/ 	.byte	0x00, 0xf0, 0x01, 0x2e


	//----- nvinfo : EIATTR_SPARSE_MMA_MASK
	.align		4
.L_1253:
        /*0018*/ 	.byte	0x03, 0x50
        /*001a*/ 	.short	0x0000


	//----- nvinfo : EIATTR_MAXREG_COUNT
	.align		4
        /*001c*/ 	.byte	0x03, 0x1b
        /*001e*/ 	.short	0x00a8


	//----- nvinfo : EIATTR_NUM_BARRIERS
	.align		4
        /*0020*/ 	.byte	0x02, 0x4c
        /*0022*/ 	.byte	0x10
	.zero		1


	//----- nvinfo : EIATTR_EXTERNS
	.align		4
        /*0024*/ 	.byte	0x04, 0x0f
        /*0026*/ 	.short	(.L_1255 - .L_1254)


	//   ....[0]....
	.align		4
.L_1254:
        /*0028*/ 	.word	index@(__assertfail)


	//----- nvinfo : EIATTR_ANNOTATIONS
	.align		4
.L_1255:
        /*002c*/ 	.byte	0x04, 0x55
        /*002e*/ 	.short	(.L_1257 - .L_1256)


	//   ....[0]....
.L_1256:
        /* <DEDUP_REMOVED lines=123> */


	//----- nvinfo : EIATTR_MERCURY_ISA_VERSION
	.align		4
.L_1257:
        /*07c8*/ 	.byte	0x03, 0x5f
        /*07ca*/ 	.short	0x0101


	//----- nvinfo : EIATTR_UNUSED_LOAD_BYTE_OFFSET
	.align		4
        /*07cc*/ 	.byte	0x04, 0x44
        /*07ce*/ 	.short	(.L_1259 - .L_1258)


	//   ....[0]....
.L_1258:
        /*07d0*/ 	.word	0x00000b00
        /*07d4*/ 	.word	0x0000fff0


	//   ....[1]....
        /*07d8*/ 	.word	0x0000e880
        /*07dc*/ 	.word	0x0000fff0


	//----- nvinfo : EIATTR_INT_WARP_WIDE_INSTR_OFFSETS
	.align		4
.L_1259:
        /*07e0*/ 	.byte	0x04, 0x31
        /*07e2*/ 	.short	(.L_1261 - .L_1260)


	//   ....[0]....
.L_1260:
        /*07e4*/ 	.word	0x00000190


	//   ....[1]....
        /*07e8*/ 	.word	0x000001d0


	//   ....[2]....
        /*07ec*/ 	.word	0x00000240


	//   ....[3]....
        /*07f0*/ 	.word	0x00000250


	//   ....[4]....
        /*07f4*/ 	.word	0x00016620


	//   ....[5]....
        /*07f8*/ 	.word	0x000166b0


	//   ....[6]....
        /*07fc*/ 	.word	0x0001b090


	//   ....[7]....
        /*0800*/ 	.word	0x0001b120


	//----- nvinfo : EIATTR_COOP_GROUP_MASK_REGIDS
	.align		4
.L_1261:
        /*0804*/ 	.byte	0x04, 0x29
        /*0806*/ 	.short	(.L_1263 - .L_1262)


	//   ....[0]....
.L_1262:
        /*0808*/ 	.word	0xffffffff


	//   ....[1]....
        /*080c*/ 	.word	0xffffffff


	//   ....[2]....
        /*0810*/ 	.word	0xffffffff


	//   ....[3]....
        /*0814*/ 	.word	0xffffffff


	//   ....[4]....
        /*0818*/ 	.word	0xffffffff


	//   ....[5]....
        /*081c*/ 	.word	0xffffffff


	//   ....[6]....
        /*0820*/ 	.word	0xffffffff


	//   ....[7]....
        /*0824*/ 	.word	0xffffffff


	//   ....[8]....
        /*0828*/ 	.word	0xffffffff


	//   ....[9]....
        /*082c*/ 	.word	0xffffffff


	//   ....[10]....
        /*0830*/ 	.word	0xffffffff


	//   ....[11]....
        /*0834*/ 	.word	0xffffffff


	//   ....[12]....
        /*0838*/ 	.word	0xffffffff


	//   ....[13]....
        /*083c*/ 	.word	0xffffffff


	//   ....[14]....
        /*0840*/ 	.word	0xffffffff


	//   ....[15]....
        /*0844*/ 	.word	0xffffffff


	//   ....[16]....
        /*0848*/ 	.word	0xffffffff


	//   ....[17]....
        /*084c*/ 	.word	0xffffffff


	//   ....[18]....
        /*0850*/ 	.word	0xffffffff


	//   ....[19]....
        /*0854*/ 	.word	0xffffffff


	//   ....[20]....
        /*0858*/ 	.word	0xffffffff


	//   ....[21]....
        /*085c*/ 	.word	0xffffffff


	//   ....[22]....
        /*0860*/ 	.word	0xffffffff


	//   ....[23]....
        /*0864*/ 	.word	0xffffffff


	//   ....[24]....
        /*0868*/ 	.word	0xffffffff


	//   ....[25]....
        /*086c*/ 	.word	0xffffffff


	//   ....[26]....
        /*0870*/ 	.word	0xffffffff


	//   ....[27]....
        /*0874*/ 	.word	0xffffffff


	//   ....[28]....
        /*0878*/ 	.word	0xffffffff


	//   ....[29]....
        /*087c*/ 	.word	0xffffffff


	//   ....[30]....
        /*0880*/ 	.word	0xffffffff


	//   ....[31]....
        /*0884*/ 	.word	0xffffffff


	//   ....[32]....
        /*0888*/ 	.word	0xffffffff


	//   ....[33]....
        /*088c*/ 	.word	0xffffffff


	//   ....[34]....
        /*0890*/ 	.word	0xffffffff


	//   ....[35]....
        /*0894*/ 	.word	0xffffffff


	//   ....[36]....
        /*0898*/ 	.word	0xffffffff


	//   ....[37]....
        /*089c*/ 	.word	0xffffffff


	//   ....[38]....
        /*08a0*/ 	.word	0xffffffff


	//   ....[39]....
        /*08a4*/ 	.word	0xffffffff


	//   ....[40]....
        /*08a8*/ 	.word	0xffffffff


	//   ....[41]....
        /*08ac*/ 	.word	0xffffffff


	//   ....[42]....
        /*08b0*/ 	.word	0xffffffff


	//   ....[43]....
        /*08b4*/ 	.word	0xffffffff


	//   ....[44]....
        /*08b8*/ 	.word	0xffffffff


	//   ....[45]....
        /*08bc*/ 	.word	0xffffffff


	//   ....[46]....
        /*08c0*/ 	.word	0xffffffff


	//   ....[47]....
        /*08c4*/ 	.word	0xffffffff


	//   ....[48]....
        /*08c8*/ 	.word	0xffffffff


	//   ....[49]....
        /*08cc*/ 	.word	0xffffffff


	//   ....[50]....
        /*08d0*/ 	.word	0xffffffff


	//   ....[51]....
        /*08d4*/ 	.word	0xffffffff


	//   ....[52]....
        /*08d8*/ 	.word	0xffffffff


	//   ....[53]....
        /*08dc*/ 	.word	0xffffffff


	//   ....[54]....
        /*08e0*/ 	.word	0xffffffff


	//   ....[55]....
        /*08e4*/ 	.word	0xffffffff


	//   ....[56]....
        /*08e8*/ 	.word	0xffffffff


	//   ....[57]....
        /*08ec*/ 	.word	0xffffffff


	//   ....[58]....
        /*08f0*/ 	.word	0xffffffff


	//   ....[59]....
        /*08f4*/ 	.word	0xffffffff


	//   ....[60]....
        /*08f8*/ 	.word	0xffffffff


	//   ....[61]....
        /*08fc*/ 	.word	0xffffffff


	//   ....[62]....
        /*0900*/ 	.word	0xffffffff


	//   ....[63]....
        /*0904*/ 	.word	0xffffffff


	//   ....[64]....
        /*0908*/ 	.word	0xffffffff


	//   ....[65]....
        /*090c*/ 	.word	0xffffffff


	//   ....[66]....
        /*0910*/ 	.word	0xffffffff


	//   ....[67]....
        /*0914*/ 	.word	0xffffffff


	//   ....[68]....
        /*0918*/ 	.word	0xffffffff


	//   ....[69]....
        /*091c*/ 	.word	0xffffffff


	//   ....[70]....
        /*0920*/ 	.word	0xffffffff


	//   ....[71]....
        /*0924*/ 	.word	0xffffffff


	//   ....[72]....
        /*0928*/ 	.word	0xffffffff


	//   ....[73]....
        /*092c*/ 	.word	0xffffffff


	//   ....[74]....
        /*0930*/ 	.word	0xffffffff


	//   ....[75]....
        /*0934*/ 	.word	0xffffffff


	//   ....[76]....
        /*0938*/ 	.word	0xffffffff


	//   ....[77]....
        /*093c*/ 	.word	0xffffffff


	//   ....[78]....
        /*0940*/ 	.word	0xffffffff


	//   ....[79]....
        /*0944*/ 	.word	0xffffffff


	//   ....[80]....
        /*0948*/ 	.word	0xffffffff


	//   ....[81]....
        /*094c*/ 	.word	0xffffffff


	//   ....[82]....
        /*0950*/ 	.word	0xffffffff


	//   ....[83]....
        /*0954*/ 	.word	0xffffffff


	//   ....[84]....
        /*0958*/ 	.word	0xffffffff


	//   ....[85]....
        /*095c*/ 	.word	0xffffffff


	//   ....[86]....
        /*0960*/ 	.word	0xffffffff


	//   ....[87]....
        /*0964*/ 	.word	0xffffffff


	//   ....[88]....
        /*0968*/ 	.word	0xffffffff


	//   ....[89]....
        /*096c*/ 	.word	0xffffffff


	//   ....[90]....
        /*0970*/ 	.word	0xffffffff


	//   ....[91]....
        /*0974*/ 	.word	0xffffffff


	//   ....[92]....
        /*0978*/ 	.word	0xffffffff


	//   ....[93]....
        /*097c*/ 	.word	0xffffffff


	//   ....[94]....
        /*0980*/ 	.word	0xffffffff


	//   ....[95]....
        /*0984*/ 	.word	0xffffffff


	//   ....[96]....
        /*0988*/ 	.word	0xffffffff


	//   ....[97]....
        /*098c*/ 	.word	0xffffffff


	//   ....[98]....
        /*0990*/ 	.word	0xffffffff


	//   ....[99]....
        /*0994*/ 	.word	0xffffffff


	//   ....[100]....
        /*0998*/ 	.word	0xffffffff


	//   ....[101]....
        /*099c*/ 	.word	0xffffffff


	//   ....[102]....
        /*09a0*/ 	.word	0xffffffff


	//   ....[103]....
        /*09a4*/ 	.word	0xffffffff


	//   ....[104]....
        /*09a8*/ 	.word	0xffffffff


	//   ....[105]....
        /*09ac*/ 	.word	0xffffffff


	//   ....[106]....
        /*09b0*/ 	.word	0xffffffff


	//   ....[107]....
        /*09b4*/ 	.word	0xffffffff


	//   ....[108]....
        /*09b8*/ 	.word	0xffffffff


	//   ....[109]....
        /*09bc*/ 	.word	0xffffffff


	//   ....[110]....
        /*09c0*/ 	.word	0xffffffff


	//   ....[111]....
        /*09c4*/ 	.word	0xffffffff


	//   ....[112]....
        /*09c8*/ 	.word	0xffffffff


	//   ....[113]....
        /*09cc*/ 	.word	0xffffffff


	//   ....[114]....
        /*09d0*/ 	.word	0xffffffff


	//   ....[115]....
        /*09d4*/ 	.word	0xffffffff


	//   ....[116]....
        /*09d8*/ 	.word	0xffffffff


	//   ....[117]....
        /*09dc*/ 	.word	0xffffffff


	//   ....[118]....
        /*09e0*/ 	.word	0xffffffff


	//   ....[119]....
        /*09e4*/ 	.word	0xffffffff


	//   ....[120]....
        /*09e8*/ 	.word	0xffffffff


	//   ....[121]....
        /*09ec*/ 	.word	0xffffffff


	//   ....[122]....
        /*09f0*/ 	.word	0x0500000f


	//   ....[123]....
        /*09f4*/ 	.word	0x0500000f


	//   ....[124]....
        /*09f8*/ 	.word	0x0500000f


	//   ....[125]....
        /*09fc*/ 	.word	0x0500000f


	//   ....[126]....
        /*0a00*/ 	.word	0x0500000f


	//   ....[127]....
        /*0a04*/ 	.word	0x0500000f


	//   ....[128]....
        /*0a08*/ 	.word	0x0500000f


	//   ....[129]....
        /*0a0c*/ 	.word	0x0500000f


	//   ....[130]....
        /*0a10*/ 	.word	0x0500000f


	//   ....[131]....
        /*0a14*/ 	.word	0x0500000f


	//   ....[132]....
        /*0a18*/ 	.word	0x0500000f


	//   ....[133]....
        /*0a1c*/ 	.word	0x0500000f


	//   ....[134]....
        /*0a20*/ 	.word	0x0500000f


	//   ....[135]....
        /*0a24*/ 	.word	0x0500000f


	//   ....[136]....
        /*0a28*/ 	.word	0x0500000f


	//   ....[137]....
        /*0a2c*/ 	.word	0x0500000f


	//   ....[138]....
        /*0a30*/ 	.word	0x0500000f


	//   ....[139]....
        /*0a34*/ 	.word	0x0500000f


	//   ....[140]....
        /*0a38*/ 	.word	0x0500000f


	//   ....[141]....
        /*0a3c*/ 	.word	0x0500000f


	//   ....[142]....
        /*0a40*/ 	.word	0x0500000f


	//   ....[143]....
        /*0a44*/ 	.word	0x0500000f


	//   ....[144]....
        /*0a48*/ 	.word	0x0500000f


	//   ....[145]....
        /*0a4c*/ 	.word	0x0500000f


	//   ....[146]....
        /*0a50*/ 	.word	0x0500000f


	//   ....[147]....
        /*0a54*/ 	.word	0x0500000f


	//   ....[148]....
        /*0a58*/ 	.word	0x0500000f


	//   ....[149]....
        /*0a5c*/ 	.word	0x0500000f


	//   ....[150]....
        /*0a60*/ 	.word	0x0500000f


	//   ....[151]....
        /*0a64*/ 	.word	0x0500000f


	//   ....[152]....
        /*0a68*/ 	.word	0x0500000f


	//   ....[153]....
        /*0a6c*/ 	.word	0x0500000f


	//   ....[154]....
        /*0a70*/ 	.word	0x0500000f


	//   ....[155]....
        /*0a74*/ 	.word	0x0500000f


	//   ....[156]....
        /*0a78*/ 	.word	0x0500000f


	//   ....[157]....
        /*0a7c*/ 	.word	0x0500000f


	//   ....[158]....
        /*0a80*/ 	.word	0x0500000f


	//   ....[159]....
        /*0a84*/ 	.word	0x0500000f


	//   ....[160]....
        /*0a88*/ 	.word	0x0500000f


	//   ....[161]....
        /*0a8c*/ 	.word	0x0500000f


	//   ....[162]....
        /*0a90*/ 	.word	0x0500000f


	//   ....[163]....
        /*0a94*/ 	.word	0x0500000f


	//   ....[164]....
        /*0a98*/ 	.word	0x0500000f


	//   ....[165]....
        /*0a9c*/ 	.word	0x0500000f


	//   ....[166]....
        /*0aa0*/ 	.word	0x0500000f


	//   ....[167]....
        /*0aa4*/ 	.word	0x0500000f


	//   ....[168]....
        /*0aa8*/ 	.word	0x0500000f


	//   ....[169]....
        /*0aac*/ 	.word	0x0500000f


	//   ....[170]....
        /*0ab0*/ 	.word	0x0500000f


	//   ....[171]....
        /*0ab4*/ 	.word	0x0500000f


	//   ....[172]....
        /*0ab8*/ 	.word	0x0500000f


	//   ....[173]....
        /*0abc*/ 	.word	0x0500000f


	//   ....[174]....
        /*0ac0*/ 	.word	0x0500000f


	//   ....[175]....
        /*0ac4*/ 	.word	0x0500000f


	//   ....[176]....
        /*0ac8*/ 	.word	0x0500000f


	//   ....[177]....
        /*0acc*/ 	.word	0x0500000f


	//   ....[178]....
        /*0ad0*/ 	.word	0x0500000f


	//   ....[179]....
        /*0ad4*/ 	.word	0x0500000f


	//   ....[180]....
        /*0ad8*/ 	.word	0x0500000f


	//   ....[181]....
        /*0adc*/ 	.word	0x0500000f


	//   ....[182]....
        /*0ae0*/ 	.word	0x0500000f


	//   ....[183]....
        /*0ae4*/ 	.word	0x0500000f


	//   ....[184]....
        /*0ae8*/ 	.word	0x0500000f


	//   ....[185]....
        /*0aec*/ 	.word	0x0500000f


	//   ....[186]....
        /*0af0*/ 	.word	0x0500000f


	//   ....[187]....
        /*0af4*/ 	.word	0x0500000f


	//   ....[188]....
        /*0af8*/ 	.word	0x0500000f


	//   ....[189]....
        /*0afc*/ 	.word	0x0500000f


	//   ....[190]....
        /*0b00*/ 	.word	0x0500000f


	//   ....[191]....
        /*0b04*/ 	.word	0x0500000f


	//   ....[192]....
        /*0b08*/ 	.word	0x0500000f


	//   ....[193]....
        /*0b0c*/ 	.word	0x0500000f


	//   ....[194]....
        /*0b10*/ 	.word	0x0500000f


	//   ....[195]....
        /*0b14*/ 	.word	0x0500000f


	//   ....[196]....
        /*0b18*/ 	.word	0x0500000f


	//   ....[197]....
        /*0b1c*/ 	.word	0x0500000f


	//   ....[198]....
        /*0b20*/ 	.word	0x0500000f


	//   ....[199]....
        /*0b24*/ 	.word	0x0500000f


	//   ....[200]....
        /*0b28*/ 	.word	0x0500000f


	//   ....[201]....
        /*0b2c*/ 	.word	0x0500000f


	//   ....[202]....
        /*0b30*/ 	.word	0x0500000f


	//   ....[203]....
        /*0b34*/ 	.word	0x0500000f


	//----- nvinfo : EIATTR_COOP_GROUP_INSTR_OFFSETS
	.align		4
.L_1263:
        /*0b38*/ 	.byte	0x04, 0x28
        /*0b3a*/ 	.short	(.L_1265 - .L_1264)


	//   ....[0]....
.L_1264:
        /*0b3c*/ 	.word	0x00000070


	//   ....[1]....
        /*0b40*/ 	.word	0x000001a0


	//   ....[2]....
        /*0b44*/ 	.word	0x000001f0


	//   ....[3]....
        /*0b48*/ 	.word	0x00000440


	//   ....[4]....
        /*0b4c*/ 	.word	0x000005a0


	//   ....[5]....
        /*0b50*/ 	.word	0x000006c0


	//   ....[6]....
        /*0b54*/ 	.word	0x00000820


	//   ....[7]....
        /*0b58*/ 	.word	0x00006700


	//   ....[8]....
        /*0b5c*/ 	.word	0x00006cf0


	//   ....[9]....
        /*0b60*/ 	.word	0x00006d00


	//   ....[10]....
        /*0b64*/ 	.word	0x00006d10


	//   ....[11]....
        /*0b68*/ 	.word	0x00006d20


	//   ....[12]....
        /*0b6c*/ 	.word	0x00007cf0


	//   ....[13]....
        /*0b70*/ 	.word	0x00007d00


	//   ....[14]....
        /*0b74*/ 	.word	0x00007d10


	//   ....[15]....
        /*0b78*/ 	.word	0x00007d20


	//   ....[16]....
        /*0b7c*/ 	.word	0x0000a570


	//   ....[17]....
        /*0b80*/ 	.word	0x0000a620


	//   ....[18]....
        /*0b84*/ 	.word	0x0000a680


	//   ....[19]....
        /*0b88*/ 	.word	0x0000a790


	//   ....[20]....
        /*0b8c*/ 	.word	0x0000c530


	//   ....[21]....
        /*0b90*/ 	.word	0x0000c550


	//   ....[22]....
        /*0b94*/ 	.word	0x0000c930


	//   ....[23]....
        /*0b98*/ 	.word	0x0000c960


	//   ....[24]....
        /*0b9c*/ 	.word	0x0000dde0


	//   ....[25]....
        /*0ba0*/ 	.word	0x0000de80


	//   ....[26]....
        /*0ba4*/ 	.word	0x0000df30


	//   ....[27]....
        /*0ba8*/ 	.word	0x0000e100


	//   ....[28]....
        /*0bac*/ 	.word	0x0000f8e0


	//   ....[29]....
        /*0bb0*/ 	.word	0x0000f900


	//   ....[30]....
        /*0bb4*/ 	.word	0x0000f910


	//   ....[31]....
        /*0bb8*/ 	.word	0x0000f920


	//   ....[32]....
        /*0bbc*/ 	.word	0x00010330


	//   ....[33]....
        /*0bc0*/ 	.word	0x00010340


	//   ....[34]....
        /*0bc4*/ 	.word	0x00010540


	//   ....[35]....
        /*0bc8*/ 	.word	0x00010550


	//   ....[36]....
        /*0bcc*/ 	.word	0x00010710


	//   ....[37]....
        /*0bd0*/ 	.word	0x00010720


	//   ....[38]....
        /*0bd4*/ 	.word	0x000108e0


	//   ....[39]....
        /*0bd8*/ 	.word	0x000108f0


	//   ....[40]....
        /*0bdc*/ 	.word	0x00010d50


	//   ....[41]....
        /*0be0*/ 	.word	0x00010d60


	//   ....[42]....
        /*0be4*/ 	.word	0x00011b20


	//   ....[43]....
        /*0be8*/ 	.word	0x00011b30


	//   ....[44]....
        /*0bec*/ 	.word	0x00013110


	//   ....[45]....
        /*0bf0*/ 	.word	0x00013120


	//   ....[46]....
        /*0bf4*/ 	.word	0x000132f0


	//   ....[47]....
        /*0bf8*/ 	.word	0x00013300


	//   ....[48]....
        /*0bfc*/ 	.word	0x000134c0


	//   ....[49]....
        /*0c00*/ 	.word	0x000134d0


	//   ....[50]....
        /*0c04*/ 	.word	0x00013690


	//   ....[51]....
        /*0c08*/ 	.word	0x000136a0


	//   ....[52]....
        /*0c0c*/ 	.word	0x000138c0


	//   ....[53]....
        /*0c10*/ 	.word	0x00013af0


	//   ....[54]....
        /*0c14*/ 	.word	0x00013b20


	//   ....[55]....
        /*0c18*/ 	.word	0x00013b50


	//   ....[56]....
        /*0c1c*/ 	.word	0x00013b80


	//   ....[57]....
        /*0c20*/ 	.word	0x00013bb0


	//   ....[58]....
        /*0c24*/ 	.word	0x00013be0


	//   ....[59]....
        /*0c28*/ 	.word	0x00013d80


	//   ....[60]....
        /*0c2c*/ 	.word	0x00013db0


	//   ....[61]....
        /*0c30*/ 	.word	0x00013de0


	//   ....[62]....
        /*0c34*/ 	.word	0x00013e10


	//   ....[63]....
        /*0c38*/ 	.word	0x00013e40


	//   ....[64]....
        /*0c3c*/ 	.word	0x00013e70


	//   ....[65]....
        /*0c40*/ 	.word	0x00013f00


	//   ....[66]....
        /*0c44*/ 	.word	0x00013f30


	//   ....[67]....
        /*0c48*/ 	.word	0x00013f40


	//   ....[68]....
        /*0c4c*/ 	.word	0x00013ff0


	//   ....[69]....
        /*0c50*/ 	.word	0x00015050


	//   ....[70]....
        /*0c54*/ 	.word	0x00016c00


	//   ....[71]....
        /*0c58*/ 	.word	0x000176c0


	//   ....[72]....
        /*0c5c*/ 	.word	0x000176f0


	//   ....[73]....
        /*0c60*/ 	.word	0x00017730


	//   ....[74]....
        /*0c64*/ 	.word	0x00017750


	//   ....[75]....
        /*0c68*/ 	.word	0x00017840


	//   ....[76]....
        /*0c6c*/ 	.word	0x00017860


	//   ....[77]....
        /*0c70*/ 	.word	0x00017900


	//   ....[78]....
        /*0c74*/ 	.word	0x00017910


	//   ....[79]....
        /*0c78*/ 	.word	0x000179a0


	//   ....[80]....
        /*0c7c*/ 	.word	0x000179c0


	//   ....[81]....
        /*0c80*/ 	.word	0x00017a60


	//   ....[82]....
        /*0c84*/ 	.word	0x00017a80


	//   ....[83]....
        /*0c88*/ 	.word	0x00017b10


	//   ....[84]....
        /*0c8c*/ 	.word	0x00017b30


	//   ....[85]....
        /*0c90*/ 	.word	0x00017bc0


	//   ....[86]....
        /*0c94*/ 	.word	0x00017bd0


	//   ....[87]....
        /*0c98*/ 	.word	0x00018300


	//   ....[88]....
        /*0c9c*/ 	.word	0x00018310


	//   ....[89]....
        /*0ca0*/ 	.word	0x000183c0


	//   ....[90]....
        /*0ca4*/ 	.word	0x000183d0


	//   ....[91]....
        /*0ca8*/ 	.word	0x00018490


	//   ....[92]....
        /*0cac*/ 	.word	0x000184a0


	//   ....[93]....
        /*0cb0*/ 	.word	0x00018560


	//   ....[94]....
        /*0cb4*/ 	.word	0x00018570


	//   ....[95]....
        /*0cb8*/ 	.word	0x00018610


	//   ....[96]....
        /*0cbc*/ 	.word	0x00018620


	//   ....[97]....
        /*0cc0*/ 	.word	0x000186d0


	//   ....[98]....
        /*0cc4*/ 	.word	0x000186e0


	//   ....[99]....
        /*0cc8*/ 	.word	0x00018790


	//   ....[100]....
        /*0ccc*/ 	.word	0x000187a0


	//   ....[101]....
        /*0cd0*/ 	.word	0x000187b0


	//   ....[102]....
        /*0cd4*/ 	.word	0x00018820


	//   ....[103]....
        /*0cd8*/ 	.word	0x0001b3b0


	//   ....[104]....
        /*0cdc*/ 	.word	0x0001b3e0


	//   ....[105]....
        /*0ce0*/ 	.word	0x0001b440


	//   ....[106]....
        /*0ce4*/ 	.word	0x0001b470


	//   ....[107]....
        /*0ce8*/ 	.word	0x0001b4a0


	//   ....[108]....
        /*0cec*/ 	.word	0x0001b4d0


	//   ....[109]....
        /*0cf0*/ 	.word	0x0001b500


	//   ....[110]....
        /*0cf4*/ 	.word	0x0001b530


	//   ....[111]....
        /*0cf8*/ 	.word	0x0001b6f0


	//   ....[112]....
        /*0cfc*/ 	.word	0x0001b720


	//   ....[113]....
        /*0d00*/ 	.word	0x0001b750


	//   ....[114]....
        /*0d04*/ 	.word	0x0001b780


	//   ....[115]....
        /*0d08*/ 	.word	0x0001b7b0


	//   ....[116]....
        /*0d0c*/ 	.word	0x0001b7e0


	//   ....[117]....
        /*0d10*/ 	.word	0x0001b8a0


	//   ....[118]....
        /*0d14*/ 	.word	0x0001b8c0


	//   ....[119]....
        /*0d18*/ 	.word	0x0001b8d0


	//   ....[120]....
        /*0d1c*/ 	.word	0x0001b930


	//   ....[121]....
        /*0d20*/ 	.word	0x0001c060


	//   ....[122]....
        /*0d24*/ 	.word	0x0001c490


	//   ....[123]....
        /*0d28*/ 	.word	0x0001c530


	//   ....[124]....
        /*0d2c*/ 	.word	0x0001c5c0


	//   ....[125]....
        /*0d30*/ 	.word	0x0001c610


	//   ....[126]....
        /*0d34*/ 	.word	0x0001c660


	//   ....[127]....
        /*0d38*/ 	.word	0x0001c750


	//   ....[128]....
        /*0d3c*/ 	.word	0x0001c7e0


	//   ....[129]....
        /*0d40*/ 	.word	0x0001c830


	//   ....[130]....
        /*0d44*/ 	.word	0x0001c880


	//   ....[131]....
        /*0d48*/ 	.word	0x0001cae0


	//   ....[132]....
        /*0d4c*/ 	.word	0x0001cb30


	//   ....[133]....
        /*0d50*/ 	.word	0x0001cbc0


	//   ....[134]....
        /*0d54*/ 	.word	0x0001cc50


	//   ....[135]....
        /*0d58*/ 	.word	0x0001cce0


	//   ....[136]....
        /*0d5c*/ 	.word	0x0001cd70


	//   ....[137]....
        /*0d60*/ 	.word	0x0001ce00


	//   ....[138]....
        /*0d64*/ 	.word	0x0001ce90


	//   ....[139]....
        /*0d68*/ 	.word	0x0001cf10


	//   ....[140]....
        /*0d6c*/ 	.word	0x0001cf60


	//   ....[141]....
        /*0d70*/ 	.word	0x0001d000


	//   ....[142]....
        /*0d74*/ 	.word	0x0001d090


	//   ....[143]....
        /*0d78*/ 	.word	0x0001d120


	//   ....[144]....
        /*0d7c*/ 	.word	0x0001d170


	//   ....[145]....
        /*0d80*/ 	.word	0x0001d200


	//   ....[146]....
        /*0d84*/ 	.word	0x0001d290


	//   ....[147]....
        /*0d88*/ 	.word	0x0001d320


	//   ....[148]....
        /*0d8c*/ 	.word	0x0001d3b0


	//   ....[149]....
        /*0d90*/ 	.word	0x0001d440


	//   ....[150]....
        /*0d94*/ 	.word	0x0001d4d0


	//   ....[151]....
        /*0d98*/ 	.word	0x0001d590


	//   ....[152]....
        /*0d9c*/ 	.word	0x0001d870


	//   ....[153]....
        /*0da0*/ 	.word	0x0001d9f0


	//   ....[154]....
        /*0da4*/ 	.word	0x0001da50


	//   ....[155]....
        /*0da8*/ 	.word	0x0001dac0


	//   ....[156]....
        /*0dac*/ 	.word	0x0001db30


	//   ....[157]....
        /*0db0*/ 	.word	0x0001dbe0


	//   ....[158]....
        /*0db4*/ 	.word	0x0001dcd0


	//   ....[159]....
        /*0db8*/ 	.word	0x0001de00


	//   ....[160]....
        /*0dbc*/ 	.word	0x0001dea0


	//   ....[161]....
        /*0dc0*/ 	.word	0x0001df70


	//   ....[162]....
        /*0dc4*/ 	.word	0x0001e010


	//   ....[163]....
        /*0dc8*/ 	.word	0x0001e0e0


	//   ....[164]....
        /*0dcc*/ 	.word	0x0001e180


	//   ....[165]....
        /*0dd0*/ 	.word	0x0001e250


	//   ....[166]....
        /*0dd4*/ 	.word	0x0001e2f0


	//   ....[167]....
        /*0dd8*/ 	.word	0x0001e3a0


	//   ....[168]....
        /*0ddc*/ 	.word	0x0001e480


	//   ....[169]....
        /*0de0*/ 	.word	0x0001e6e0


	//   ....[170]....
        /*0de4*/ 	.word	0x0001e790


	//   ....[171]....
        /*0de8*/ 	.word	0x0001e890


	//   ....[172]....
        /*0dec*/ 	.word	0x0001e980


	//   ....[173]....
        /*0df0*/ 	.word	0x0001ea10


	//   ....[174]....
        /*0df4*/ 	.word	0x0001eb00


	//   ....[175]....
        /*0df8*/ 	.word	0x0001eb90


	//   ....[176]....
        /*0dfc*/ 	.word	0x0001ec80


	//   ....[177]....
        /*0e00*/ 	.word	0x0001ed10


	//   ....[178]....
        /*0e04*/ 	.word	0x0001ee00


	//   ....[179]....
        /*0e08*/ 	.word	0x0001ee90


	//   ....[180]....
        /*0e0c*/ 	.word	0x0001ef70


	//   ....[181]....
        /*0e10*/ 	.word	0x0001f0a0


	//   ....[182]....
        /*0e14*/ 	.word	0x0001f0f0


	//   ....[183]....
        /*0e18*/ 	.word	0x0001f150


	//   ....[184]....
        /*0e1c*/ 	.word	0x0001f1f0


	//   ....[185]....
        /*0e20*/ 	.word	0x0001f590


	//   ....[186]....
        /*0e24*/ 	.word	0x0001f630


	//   ....[187]....
        /*0e28*/ 	.word	0x0001f7d0


	//   ....[188]....
        /*0e2c*/ 	.word	0x0001f850


	//   ....[189]....
        /*0e30*/ 	.word	0x0001f8d0


	//   ....[190]....
        /*0e34*/ 	.word	0x0001f950


	//   ....[191]....
        /*0e38*/ 	.word	0x0001f9d0


	//   ....[192]....
        /*0e3c*/ 	.word	0x0001fa60


	//   ....[193]....
        /*0e40*/ 	.word	0x0001fb00


	//   ....[194]....
        /*0e44*/ 	.word	0x0001fbb0


	//   ....[195]....
        /*0e48*/ 	.word	0x0001fc30


	//   ....[196]....
        /*0e4c*/ 	.word	0x0001fcb0


	//   ....[197]....
        /*0e50*/ 	.word	0x0001fd30


	//   ....[198]....
        /*0e54*/ 	.word	0x0001fdc0


	//   ....[199]....
        /*0e58*/ 	.word	0x0001fe40


	//   ....[200]....
        /*0e5c*/ 	.word	0x0001fee0


	//   ....[201]....
        /*0e60*/ 	.word	0x0001ff30


	//   ....[202]....
        /*0e64*/ 	.word	0x0001ffc0


	//   ....[203]....
        /*0e68*/ 	.word	0x000200f0


	//----- nvinfo : EIATTR_REG_RECONFIG
	.align		4
.L_1265:
        /*0e6c*/ 	.byte	0x01, 0x54
	.zero		2


	//----- nvinfo : EIATTR_SYSCALL_OFFSETS
	.align		4
        /*0e70*/ 	.byte	0x04, 0x46
        /*0e72*/ 	.short	(.L_1267 - .L_1266)


	//   ....[0]....
.L_1266:
        /*0e74*/ 	.word	0x00001e50


	//   ....[1]....
        /*0e78*/ 	.word	0x00001fa0


	//   ....[2]....
        /*0e7c*/ 	.word	0x000068a0


	//   ....[3]....
        /*0e80*/ 	.word	0x00006c10


	//   ....[4]....
        /*0e84*/ 	.word	0x00016820


	//   ....[5]....
        /*0e88*/ 	.word	0x00016970


	//   ....[6]....
        /*0e8c*/ 	.word	0x00016a70


	//   ....[7]....
        /*0e90*/ 	.word	0x000172d0


	//   ....[8]....
        /*0e94*/ 	.word	0x00017ee0


	//----- nvinfo : EIATTR_MBARRIER_INSTR_OFFSETS
	.align		4
.L_1267:
        /*0e98*/ 	.byte	0x04, 0x39
        /*0e9a*/ 	.short	(.L_1269 - .L_1268)


	//   ....[0]....
.L_1268:
        /*0e9c*/ 	.word	0x000002e0
        /*0ea0*/ 	.word	0x000000ff
        /*0ea4*/ 	.word	0x00032400
        /*0ea8*/ 	.short	0x0100
        /*0eaa*/ 	.byte	0x08
	.zero		1


	//   ....[1]....
        /*0eac*/ 	.word	0x000002f0
        /*0eb0*/ 	.word	0x000000ff
        /*0eb4*/ 	.word	0x00032410
        /*0eb8*/ 	.short	0x0100
        /*0eba*/ 	.byte	0x08
	.zero		1


	//   ....[2]....
        /*0ebc*/ 	.word	0x00000300
        /*0ec0*/ 	.word	0x000000ff
        /*0ec4*/ 	.word	0x00032420
        /*0ec8*/ 	.short	0x0100
        /*0eca*/ 	.byte	0x08
	.zero		1


	//   ....[3]....
        /*0ecc*/ 	.word	0x000003f0
        /*0ed0*/ 	.word	0x000000ff
        /*0ed4*/ 	.word	0x00032430
        /*0ed8*/ 	.short	0x0100
        /*0eda*/ 	.byte	0x08
	.zero		1


	//   ....[4]....
        /*0edc*/ 	.word	0x00000400
        /*0ee0*/ 	.word	0x000000ff
        /*0ee4*/ 	.word	0x00032440
        /*0ee8*/ 	.short	0x0100
        /*0eea*/ 	.byte	0x08
	.zero		1


	//   ....[5]....
        /*0eec*/ 	.word	0x00000410
        /*0ef0*/ 	.word	0x000000ff
        /*0ef4*/ 	.word	0x00032438
        /*0ef8*/ 	.short	0x0100
        /*0efa*/ 	.byte	0x08
	.zero		1


	//   ....[6]....
        /*0efc*/ 	.word	0x00000420
        /*0f00*/ 	.word	0x000000ff
        /*0f04*/ 	.word	0x00032448
        /*0f08*/ 	.short	0x0100
        /*0f0a*/ 	.byte	0x08
	.zero		1


	//   ....[7]....
        /*0f0c*/ 	.word	0x00000550
        /*0f10*/ 	.word	0x000000ff
        /*0f14*/ 	.word	0x00032450
        /*0f18*/ 	.short	0x0100
        /*0f1a*/ 	.byte	0x08
	.zero		1


	//   ....[8]....
        /*0f1c*/ 	.word	0x00000560
        /*0f20*/ 	.word	0x000000ff
        /*0f24*/ 	.word	0x00032460
        /*0f28*/ 	.short	0x0100
        /*0f2a*/ 	.byte	0x08
	.zero		1


	//   ....[9]....
        /*0f2c*/ 	.word	0x00000570
        /*0f30*/ 	.word	0x000000ff
        /*0f34*/ 	.word	0x00032458
        /*0f38*/ 	.short	0x0100
        /*0f3a*/ 	.byte	0x08
	.zero		1


	//   ....[10]....
        /*0f3c*/ 	.word	0x00000580
        /*0f40*/ 	.word	0x000000ff
        /*0f44*/ 	.word	0x00032468
        /*0f48*/ 	.short	0x0100
        /*0f4a*/ 	.byte	0x08
	.zero		1


	//   ....[11]....
        /*0f4c*/ 	.word	0x00000670
        /*0f50*/ 	.word	0x000000ff
        /*0f54*/ 	.word	0x00032470
        /*0f58*/ 	.short	0x0100
        /*0f5a*/ 	.byte	0x06
	.zero		1


	//   ....[12]....
        /*0f5c*/ 	.word	0x00000680
        /*0f60*/ 	.word	0x000000ff
        /*0f64*/ 	.word	0x00032480
        /*0f68*/ 	.short	0x0100
        /*0f6a*/ 	.byte	0x06
	.zero		1


	//   ....[13]....
        /*0f6c*/ 	.word	0x00000690
        /*0f70*/ 	.word	0x000000ff
        /*0f74*/ 	.word	0x00032478
        /*0f78*/ 	.short	0x0100
        /*0f7a*/ 	.byte	0x06
	.zero		1


	//   ....[14]....
        /*0f7c*/ 	.word	0x000006a0
        /*0f80*/ 	.word	0x000000ff
        /*0f84*/ 	.word	0x00032488
        /*0f88*/ 	.short	0x0100
        /*0f8a*/ 	.byte	0x06
	.zero		1


	//   ....[15]....
        /*0f8c*/ 	.word	0x000007d0
        /*0f90*/ 	.word	0x000000ff
        /*0f94*/ 	.word	0x00032490
        /*0f98*/ 	.short	0x0100
        /*0f9a*/ 	.byte	0x08
	.zero		1


	//   ....[16]....
        /*0f9c*/ 	.word	0x000007e0
        /*0fa0*/ 	.word	0x000000ff
        /*0fa4*/ 	.word	0x000324a0
        /*0fa8*/ 	.short	0x0100
        /*0faa*/ 	.byte	0x08
	.zero		1


	//   ....[17]....
        /*0fac*/ 	.word	0x000007f0
        /*0fb0*/ 	.word	0x000000ff
        /*0fb4*/ 	.word	0x00032498
        /*0fb8*/ 	.short	0x0100
        /*0fba*/ 	.byte	0x08
	.zero		1


	//   ....[18]....
        /*0fbc*/ 	.word	0x00000800
        /*0fc0*/ 	.word	0x000000ff
        /*0fc4*/ 	.word	0x000324a8
        /*0fc8*/ 	.short	0x0100
        /*0fca*/ 	.byte	0x08
	.zero		1


	//   ....[19]....
        /*0fcc*/ 	.word	0x00000930
        /*0fd0*/ 	.word	0x000000ff
        /*0fd4*/ 	.word	0x000324b0
        /*0fd8*/ 	.short	0x0100
        /*0fda*/ 	.byte	0x08
	.zero		1


	//   ....[20]....
        /*0fdc*/ 	.word	0x00000940
        /*0fe0*/ 	.word	0x000000ff
        /*0fe4*/ 	.word	0x000324c0
        /*0fe8*/ 	.short	0x0100
        /*0fea*/ 	.byte	0x08
	.zero		1


	//   ....[21]....
        /*0fec*/ 	.word	0x00000950
        /*0ff0*/ 	.word	0x000000ff
        /*0ff4*/ 	.word	0x000324b8
        /*0ff8*/ 	.short	0x0100
        /*0ffa*/ 	.byte	0x08
	.zero		1


	//   ....[22]....
        /*0ffc*/ 	.word	0x00000960
        /*1000*/ 	.word	0x000000ff
        /*1004*/ 	.word	0x000324c8
        /*1008*/ 	.short	0x0100
        /*100a*/ 	.byte	0x08
	.zero		1


	//   ....[23]....
        /*100c*/ 	.word	0x00003260
        /*1010*/ 	.word	0x00000060
        /*1014*/ 	.word	0x00032490
        /*1018*/ 	.short	0x010a
        /*101a*/ 	.byte	0x3f
	.zero		1


	//   ....[24]....
        /*101c*/ 	.word	0x00004520
        /*1020*/ 	.word	0x00000060
        /*1024*/ 	.word	0x00032490
        /*1028*/ 	.short	0x010a
        /*102a*/ 	.byte	0x3f
	.zero		1


	//   ....[25]....
        /*102c*/ 	.word	0x000056a0
        /*1030*/ 	.word	0x00000060
        /*1034*/ 	.word	0x00032490
        /*1038*/ 	.short	0x010a
        /*103a*/ 	.byte	0x3f
	.zero		1


	//   ....[26]....
        /*103c*/ 	.word	0x000058b0
        /*1040*/ 	.word	0x00000024
        /*1044*/ 	.word	0x00000000
        /*1048*/ 	.short	0x0101
        /*104a*/ 	.byte	0x3f
	.zero		1


	//   ....[27]....
        /*104c*/ 	.word	0x000058f0
        /*1050*/ 	.word	0x00000060
        /*1054*/ 	.word	0x000324b0
        /*1058*/ 	.short	0x010a
        /*105a*/ 	.byte	0x3f
	.zero		1


	//   ....[28]....
        /*105c*/ 	.word	0x00005f50
        /*1060*/ 	.word	0x00000060
        /*1064*/ 	.word	0x00000000
        /*1068*/ 	.short	0x0101
        /*106a*/ 	.byte	0x3f
	.zero		1


	//   ....[29]....
        /*106c*/ 	.word	0x00006930
        /*1070*/ 	.word	0x00000012
        /*1074*/ 	.word	0x00032400
        /*1078*/ 	.short	0x010a
        /*107a*/ 	.byte	0x3f
	.zero		1


	//   ....[30]....
        /*107c*/ 	.word	0x00006980
        /*1080*/ 	.word	0x00000012
        /*1084*/ 	.word	0x00032400
        /*1088*/ 	.short	0x010a
        /*108a*/ 	.byte	0x3f
	.zero		1


	//   ....[31]....
        /*108c*/ 	.word	0x00006f90
        /*1090*/ 	.word	0x00000012
        /*1094*/ 	.word	0x00032400
        /*1098*/ 	.short	0x010a
        /*109a*/ 	.byte	0x3f
	.zero		1


	//   ....[32]....
        /*109c*/ 	.word	0x00007ef0
        /*10a0*/ 	.word	0x00000012
        /*10a4*/ 	.word	0x00032400
        /*10a8*/ 	.short	0x010a
        /*10aa*/ 	.byte	0x3f
	.zero		1


	//   ....[33]....
        /*10ac*/ 	.word	0x00008d50
        /*10b0*/ 	.word	0x00000003
        /*10b4*/ 	.word	0x00032430
        /*10b8*/ 	.short	0x010a
        /*10ba*/ 	.byte	0x3f
	.zero		1


	//   ....[34]....
        /*10bc*/ 	.word	0x00008df0
        /*10c0*/ 	.word	0x00000003
        /*10c4*/ 	.word	0x00032430
        /*10c8*/ 	.short	0x010a
        /*10ca*/ 	.byte	0x3f
	.zero		1


	//   ....[35]....
        /*10cc*/ 	.word	0x000090e0
        /*10d0*/ 	.word	0x00000012
        /*10d4*/ 	.word	0x00032410
        /*10d8*/ 	.short	0x010a
        /*10da*/ 	.byte	0x3f
	.zero		1


	//   ....[36]....
        /*10dc*/ 	.word	0x00009130
        /*10e0*/ 	.word	0x00000003
        /*10e4*/ 	.word	0x00032450
        /*10e8*/ 	.short	0x010a
        /*10ea*/ 	.byte	0x3f
	.zero		1


	//   ....[37]....
        /*10ec*/ 	.word	0x000091b0
        /*10f0*/ 	.word	0x00000003
        /*10f4*/ 	.word	0x00032450
        /*10f8*/ 	.short	0x010a
        /*10fa*/ 	.byte	0x3f
	.zero		1


	//   ....[38]....
        /*10fc*/ 	.word	0x0000a960
        /*1100*/ 	.word	0x00000004
        /*1104*/ 	.word	0x00000000
        /*1108*/ 	.short	0x0101
        /*110a*/ 	.byte	0x3f
	.zero		1


	//   ....[39]....
        /*110c*/ 	.word	0x0000b510
        /*1110*/ 	.word	0x00000003
        /*1114*/ 	.word	0x00000000
        /*1118*/ 	.short	0x0101
        /*111a*/ 	.byte	0x3f
	.zero		1


	//   ....[40]....
        /*111c*/ 	.word	0x0000b640
        /*1120*/ 	.word	0x00000004
        /*1124*/ 	.word	0x00032430
        /*1128*/ 	.short	0x010a
        /*112a*/ 	.byte	0x3f
	.zero		1


	//   ....[41]....
        /*112c*/ 	.word	0x0000b6a0
        /*1130*/ 	.word	0x00000004
        /*1134*/ 	.word	0x00032430
        /*1138*/ 	.short	0x010a
        /*113a*/ 	.byte	0x3f
	.zero		1


	//   ....[42]....
        /*113c*/ 	.word	0x0000b910
        /*1140*/ 	.word	0x00000004
        /*1144*/ 	.word	0x00032450
        /*1148*/ 	.short	0x010a
        /*114a*/ 	.byte	0x3f
	.zero		1


	//   ....[43]....
        /*114c*/ 	.word	0x0000b960
        /*1150*/ 	.word	0x00000004
        /*1154*/ 	.word	0x00032450
        /*1158*/ 	.short	0x010a
        /*115a*/ 	.byte	0x3f
	.zero		1


	//   ....[44]....
        /*115c*/ 	.word	0x0000ce30
        /*1160*/ 	.word	0x00000007
        /*1164*/ 	.word	0x00000000
        /*1168*/ 	.short	0x0101
        /*116a*/ 	.byte	0x3f
	.zero		1


	//   ....[45]....
        /*116c*/ 	.word	0x0000ddb0
        /*1170*/ 	.word	0x00000004
        /*1174*/ 	.word	0x00000000
        /*1178*/ 	.short	0x0101
        /*117a*/ 	.byte	0x3f
	.zero		1


	//   ....[46]....
        /*117c*/ 	.word	0x000102d0
        /*1180*/ 	.word	0x00000003
        /*1184*/ 	.word	0x00000000
        /*1188*/ 	.short	0x0101
        /*118a*/ 	.byte	0x3f
	.zero		1


	//   ....[47]....
        /*118c*/ 	.word	0x00010cc0
        /*1190*/ 	.word	0x0000000a
        /*1194*/ 	.word	0x00000000
        /*1198*/ 	.short	0x0101
        /*119a*/ 	.byte	0x3f
	.zero		1


	//   ....[48]....
        /*119c*/ 	.word	0x00015130
        /*11a0*/ 	.word	0x00000012
        /*11a4*/ 	.word	0x00032420
        /*11a8*/ 	.short	0x010a
        /*11aa*/ 	.byte	0x3f
	.zero		1


	//   ....[49]....
        /*11ac*/ 	.word	0x00015200
        /*11b0*/ 	.word	0x00000003
        /*11b4*/ 	.word	0x000324a0
        /*11b8*/ 	.short	0x010a
        /*11ba*/ 	.byte	0x3f
	.zero		1


	//   ....[50]....
        /*11bc*/ 	.word	0x00015440
        /*11c0*/ 	.word	0x00000003
        /*11c4*/ 	.word	0x000324c0
        /*11c8*/ 	.short	0x010a
        /*11ca*/ 	.byte	0x3f
	.zero		1


	//   ....[51]....
        /*11cc*/ 	.word	0x00015ae0
        /*11d0*/ 	.word	0x00000004
        /*11d4*/ 	.word	0x000324a0
        /*11d8*/ 	.short	0x010a
        /*11da*/ 	.byte	0x3f
	.zero		1


	//   ....[52]....
        /*11dc*/ 	.word	0x00015d10
        /*11e0*/ 	.word	0x00000004
        /*11e4*/ 	.word	0x000324c0
        /*11e8*/ 	.short	0x010a
        /*11ea*/ 	.byte	0x3f
	.zero		1


	//   ....[53]....
        /*11ec*/ 	.word	0x00016e70
        /*11f0*/ 	.word	0x00000000
        /*11f4*/ 	.word	0x00032440
        /*11f8*/ 	.short	0x010a
        /*11fa*/ 	.byte	0x3f
	.zero		1


	//   ....[54]....
        /*11fc*/ 	.word	0x00017c90
        /*1200*/ 	.word	0x00000012
        /*1204*/ 	.word	0x00032400
        /*1208*/ 	.short	0x0107
        /*120a*/ 	.byte	0x3f
	.zero		1


	//   ....[55]....
        /*120c*/ 	.word	0x00017d30
        /*1210*/ 	.word	0x00000012
        /*1214*/ 	.word	0x00032400
        /*1218*/ 	.short	0x0101
        /*121a*/ 	.byte	0x3f
	.zero		1


	//   ....[56]....
        /*121c*/ 	.word	0x00018960
        /*1220*/ 	.word	0x00000012
        /*1224*/ 	.word	0x00032410
        /*1228*/ 	.short	0x0107
        /*122a*/ 	.byte	0x3f
	.zero		1


	//   ....[57]....
        /*122c*/ 	.word	0x00018a60
        /*1230*/ 	.word	0x00000012
        /*1234*/ 	.word	0x00032410
        /*1238*/ 	.short	0x0101
        /*123a*/ 	.byte	0x3f
	.zero		1


	//   ....[58]....
        /*123c*/ 	.word	0x00018a80
        /*1240*/ 	.word	0x00000012
        /*1244*/ 	.word	0x00032420
        /*1248*/ 	.short	0x010a
        /*124a*/ 	.byte	0x3f
	.zero		1


	//   ....[59]....
        /*124c*/ 	.word	0x00018b60
        /*1250*/ 	.word	0x00000002
        /*1254*/ 	.word	0x00032460
        /*1258*/ 	.short	0x010a
        /*125a*/ 	.byte	0x3f
	.zero		1


	//   ....[60]....
        /*125c*/ 	.word	0x00019410
        /*1260*/ 	.word	0x00000002
        /*1264*/ 	.word	0x00032440
        /*1268*/ 	.short	0x010a
        /*126a*/ 	.byte	0x3f
	.zero		1


	//   ....[61]....
        /*126c*/ 	.word	0x00019660
        /*1270*/ 	.word	0x00000002
        /*1274*/ 	.word	0x00032460
        /*1278*/ 	.short	0x010a
        /*127a*/ 	.byte	0x3f
	.zero		1


	//   ....[62]....
        /*127c*/ 	.word	0x00019e50
        /*1280*/ 	.word	0x00000003
        /*1284*/ 	.word	0x00032440
        /*1288*/ 	.short	0x010a
        /*128a*/ 	.byte	0x3f
	.zero		1


	//   ....[63]....
        /*128c*/ 	.word	0x0001a0a0
        /*1290*/ 	.word	0x00000003
        /*1294*/ 	.word	0x00032460
        /*1298*/ 	.short	0x010a
        /*129a*/ 	.byte	0x3f
	.zero		1


	//   ....[64]....
        /*129c*/ 	.word	0x0001a820
        /*12a0*/ 	.word	0x00000003
        /*12a4*/ 	.word	0x00032440
        /*12a8*/ 	.short	0x010a
        /*12aa*/ 	.byte	0x3f
	.zero		1


	//   ....[65]....
        /*12ac*/ 	.word	0x0001aa70
        /*12b0*/ 	.word	0x00000003
        /*12b4*/ 	.word	0x00032460
        /*12b8*/ 	.short	0x010a
        /*12ba*/ 	.byte	0x3f
	.zero		1


	//   ....[66]....
        /*12bc*/ 	.word	0x0001bfe0
        /*12c0*/ 	.word	0x00000000
        /*12c4*/ 	.word	0x00032420
        /*12c8*/ 	.short	0x010a
        /*12ca*/ 	.byte	0x3f
	.zero		1


	//   ....[67]....
        /*12cc*/ 	.word	0x0001c1e0
        /*12d0*/ 	.word	0x00000006
        /*12d4*/ 	.word	0x00000000
        /*12d8*/ 	.short	0x010a
        /*12da*/ 	.byte	0x3f
	.zero		1


	//   ....[68]....
        /*12dc*/ 	.word	0x0001c210
        /*12e0*/ 	.word	0x00000007
        /*12e4*/ 	.word	0x00000000
        /*12e8*/ 	.short	0x010a
        /*12ea*/ 	.byte	0x3f
	.zero		1


	//   ....[69]....
        /*12ec*/ 	.word	0x0001c270
        /*12f0*/ 	.word	0x00000004
        /*12f4*/ 	.word	0x00000000
        /*12f8*/ 	.short	0x010a
        /*12fa*/ 	.byte	0x3f
	.zero		1


	//   ....[70]....
        /*12fc*/ 	.word	0x0001c2a0
        /*1300*/ 	.word	0x00000003
        /*1304*/ 	.word	0x00000000
        /*1308*/ 	.short	0x010a
        /*130a*/ 	.byte	0x3f
	.zero		1


	//   ....[71]....
        /*130c*/ 	.word	0x0001c300
        /*1310*/ 	.word	0x00000060
        /*1314*/ 	.word	0x00032490
        /*1318*/ 	.short	0x010a
        /*131a*/ 	.byte	0x3f
	.zero		1


	//   ....[72]....
        /*131c*/ 	.word	0x0001c350
        /*1320*/ 	.word	0x00000060
        /*1324*/ 	.word	0x00032490
        /*1328*/ 	.short	0x010a
        /*132a*/ 	.byte	0x3f
	.zero		1


	//   ....[73]....
        /*132c*/ 	.word	0x0001c3a0
        /*1330*/ 	.word	0x00000060
        /*1334*/ 	.word	0x00032490
        /*1338*/ 	.short	0x010a
        /*133a*/ 	.byte	0x3f
	.zero		1


	//   ....[74]....
        /*133c*/ 	.word	0x0001c3f0
        /*1340*/ 	.word	0x00000060
        /*1344*/ 	.word	0x000324b0
        /*1348*/ 	.short	0x010a
        /*134a*/ 	.byte	0x3f
	.zero		1


	//   ....[75]....
        /*134c*/ 	.word	0x0001c6a0
        /*1350*/ 	.word	0x00000012
        /*1354*/ 	.word	0x00032400
        /*1358*/ 	.short	0x010a
        /*135a*/ 	.byte	0x3f
	.zero		1


	//   ....[76]....
        /*135c*/ 	.word	0x0001c8b0
        /*1360*/ 	.word	0x00000012
        /*1364*/ 	.word	0x00032400
        /*1368*/ 	.short	0x010a
        /*136a*/ 	.byte	0x3f
	.zero		1


	//   ....[77]....
        /*136c*/ 	.word	0x0001c900
        /*1370*/ 	.word	0x00000003
        /*1374*/ 	.word	0x00032430
        /*1378*/ 	.short	0x010a
        /*137a*/ 	.byte	0x3f
	.zero		1


	//   ....[78]....
        /*137c*/ 	.word	0x0001c950
        /*1380*/ 	.word	0x00000012
        /*1384*/ 	.word	0x00032410
        /*1388*/ 	.short	0x010a
        /*138a*/ 	.byte	0x3f
	.zero		1


	//   ....[79]....
        /*138c*/ 	.word	0x0001c9a0
        /*1390*/ 	.word	0x00000003
        /*1394*/ 	.word	0x00032450
        /*1398*/ 	.short	0x010a
        /*139a*/ 	.byte	0x3f
	.zero		1


	//   ....[80]....
        /*139c*/ 	.word	0x0001c9f0
        /*13a0*/ 	.word	0x00000004
        /*13a4*/ 	.word	0x00032430
        /*13a8*/ 	.short	0x010a
        /*13aa*/ 	.byte	0x3f
	.zero		1


	//   ....[81]....
        /*13ac*/ 	.word	0x0001ca40
        /*13b0*/ 	.word	0x00000004
        /*13b4*/ 	.word	0x00032450
        /*13b8*/ 	.short	0x010a
        /*13ba*/ 	.byte	0x3f
	.zero		1


	//   ....[82]....
        /*13bc*/ 	.word	0x0001d650
        /*13c0*/ 	.word	0x00000012
        /*13c4*/ 	.word	0x00032420
        /*13c8*/ 	.short	0x010a
        /*13ca*/ 	.byte	0x3f
	.zero		1


	//   ....[83]....
        /*13cc*/ 	.word	0x0001d6a0
        /*13d0*/ 	.word	0x00000003
        /*13d4*/ 	.word	0x000324a0
        /*13d8*/ 	.short	0x010a
        /*13da*/ 	.byte	0x3f
	.zero		1


	//   ....[84]....
        /*13dc*/ 	.word	0x0001d6f0
        /*13e0*/ 	.word	0x00000003
        /*13e4*/ 	.word	0x000324c0
        /*13e8*/ 	.short	0x010a
        /*13ea*/ 	.byte	0x3f
	.zero		1


	//   ....[85]....
        /*13ec*/ 	.word	0x0001d740
        /*13f0*/ 	.word	0x00000004
        /*13f4*/ 	.word	0x000324a0
        /*13f8*/ 	.short	0x010a
        /*13fa*/ 	.byte	0x3f
	.zero		1


	//   ....[86]....
        /*13fc*/ 	.word	0x0001d790
        /*1400*/ 	.word	0x00000004
        /*1404*/ 	.word	0x000324c0
        /*1408*/ 	.short	0x010a
        /*140a*/ 	.byte	0x3f
	.zero		1


	//   ....[87]....
        /*140c*/ 	.word	0x0001d930
        /*1410*/ 	.word	0x00000000
        /*1414*/ 	.word	0x00032440
        /*1418*/ 	.short	0x010a
        /*141a*/ 	.byte	0x3f
	.zero		1


	//   ....[88]....
        /*141c*/ 	.word	0x0001f2a0
        /*1420*/ 	.word	0x00000012
        /*1424*/ 	.word	0x00032420
        /*1428*/ 	.short	0x010a
        /*142a*/ 	.byte	0x3f
	.zero		1


	//   ....[89]....
        /*142c*/ 	.word	0x0001f2f0
        /*1430*/ 	.word	0x00000002
        /*1434*/ 	.word	0x00032460
        /*1438*/ 	.short	0x010a
        /*143a*/ 	.byte	0x3f
	.zero		1


	//   ....[90]....
        /*143c*/ 	.word	0x0001f340
        /*1440*/ 	.word	0x00000002
        /*1444*/ 	.word	0x00032440
        /*1448*/ 	.short	0x010a
        /*144a*/ 	.byte	0x3f
	.zero		1


	//   ....[91]....
        /*144c*/ 	.word	0x0001f390
        /*1450*/ 	.word	0x00000002
        /*1454*/ 	.word	0x00032460
        /*1458*/ 	.short	0x010a
        /*145a*/ 	.byte	0x3f
	.zero		1


	//   ....[92]....
        /*145c*/ 	.word	0x0001f3e0
        /*1460*/ 	.word	0x00000003
        /*1464*/ 	.word	0x00032440
        /*1468*/ 	.short	0x010a
        /*146a*/ 	.byte	0x3f
	.zero		1


	//   ....[93]....
        /*146c*/ 	.word	0x0001f430
        /*1470*/ 	.word	0x00000003
        /*1474*/ 	.word	0x00032460
        /*1478*/ 	.short	0x010a
        /*147a*/ 	.byte	0x3f
	.zero		1


	//   ....[94]....
        /*147c*/ 	.word	0x0001f480
        /*1480*/ 	.word	0x00000003
        /*1484*/ 	.word	0x00032440
        /*1488*/ 	.short	0x010a
        /*148a*/ 	.byte	0x3f
	.zero		1


	//   ....[95]....
        /*148c*/ 	.word	0x0001f4d0
        /*1490*/ 	.word	0x00000003
        /*1494*/ 	.word	0x00032460
        /*1498*/ 	.short	0x010a
        /*149a*/ 	.byte	0x3f
	.zero		1


	//   ....[96]....
        /*149c*/ 	.word	0x00020010
        /*14a0*/ 	.word	0x00000000
        /*14a4*/ 	.word	0x00032420
        /*14a8*/ 	.short	0x010a
        /*14aa*/ 	.byte	0x3f
	.zero		1


	//   ....[97]....
        /*14ac*/ 	.word	0x000201b0
        /*14b0*/ 	.word	0x00000006
        /*14b4*/ 	.word	0x00000000
        /*14b8*/ 	.short	0x010a
        /*14ba*/ 	.byte	0x3f
	.zero		1


	//   ....[98]....
        /*14bc*/ 	.word	0x00020200
        /*14c0*/ 	.word	0x00000007
        /*14c4*/ 	.word	0x00000000
        /*14c8*/ 	.short	0x010a
        /*14ca*/ 	.byte	0x3f
	.zero		1


	//   ....[99]....
        /*14cc*/ 	.word	0x00020250
        /*14d0*/ 	.word	0x00000004
        /*14d4*/ 	.word	0x00000000
        /*14d8*/ 	.short	0x010a
        /*14da*/ 	.byte	0x3f
	.zero		1


	//----- nvinfo : EIATTR_NUM_MBARRIERS
	.align		4
.L_1269:
        /*14dc*/ 	.byte	0x03, 0x38
        /*14de*/ 	.short	0x0017


	//----- nvinfo : EIATTR_EXIT_INSTR_OFFSETS
	.align		4
        /*14e0*/ 	.byte	0x04, 0x1c
        /*14e2*/ 	.short	(.L_1271 - .L_1270)


	//   ....[0]....
.L_1270:
        /*14e4*/ 	.word	0x0001c2f0


	//----- nvinfo : EIATTR_MAX_THREADS
	.align		4
.L_1271:
        /*14e8*/ 	.byte	0x04, 0x05
        /*14ea*/ 	.short	(.L_1273 - .L_1272)
.L_1272:
        /*14ec*/ 	.word	0x00000180
        /*14f0*/ 	.word	0x00000001
        /*14f4*/ 	.word	0x00000001


	//----- nvinfo : EIATTR_CRS_STACK_SIZE
	.align		4
.L_1273:
        /*14f8*/ 	.byte	0x04, 0x1e
        /*14fa*/ 	.short	(.L_1275 - .L_1274)
.L_1274:
        /*14fc*/ 	.word	0x00000000


	//----- nvinfo : EIATTR_CBANK_PARAM_SIZE
	.align		4
.L_1275:
        /*1500*/ 	.byte	0x03, 0x19
        /*1502*/ 	.short	0x0bf0


	//----- nvinfo : EIATTR_PARAM_CBANK
	.align		4
        /*1504*/ 	.byte	0x04, 0x0a
        /*1506*/ 	.short	(.L_1277 - .L_1276)
	.align		4
.L_1276:
        /*1508*/ 	.word	index@(.nv.constant0._ZN7cutlass13device_kernelIN5flash11enable_sm90INS1_16FlashAttnFwdSm90INS1_25CollectiveMainloopFwdSm90ILi2EN4cute5tupleIJNS5_1CILi1EEES8_S8_EEENS6_IJNS7_ILi128EEENS7_ILi96EEENS7_ILi64EEEEEELi256ENS_10bfloat16_tEfNS_4arch4Sm90ELb0ELb0ELb0ELb1ELb0ELb1ELb1ELb1ELb0ELb1ELb1ELb0EEENS1_21CollectiveEpilogueFwdINS6_IJSA_NS7_ILi256EEESB_EEES9_SE_SG_Li256ELb1ELb1ELb1ELb0EEENS1_36VarlenDynamicPersistentTileSchedulerILi128ELi96ELi256ELi128ELb1ELb1ELb1ELb0ELb1ELb1EEEEEEEEEvNT_6ParamsE)
        /*150c*/ 	.short	0x0210
        /*150e*/ 	.short	0x0bf0


	//----- nvinfo : EIATTR_SW_WAR
	.align		4
.L_1277:
        /*1510*/ 	.byte	0x04, 0x36
        /*1512*/ 	.short	(.L_1279 - .L_1278)
.L_1278:
        /*1514*/ 	.word	0x00000008
.L_1279:


//--------------------- .nv.info._ZN7cutlass13device_kernelIN5flash11enable_sm90INS1_16FlashAttnFwdSm90INS1_25CollectiveMainloopFwdSm90ILi2EN4cute5tupleIJNS5_1CILi1EEES8_S8_EEENS6_IJNS7_ILi128EEENS7_ILi96EEENS7_ILi64EEEEEELi256ENS_10bfloat16_tEfNS_4arch4Sm90ELb0ELb1ELb0ELb0ELb0ELb0ELb0ELb1ELb0ELb1ELb1ELb0EEENS1_21CollectiveEpilogueFwdINS6_IJSA_NS7_ILi256EEESB_EEES9_SE_SG_Li256ELb0ELb1ELb1ELb0EEENS1_19SingleTileSchedulerILb0ELb1ELb1ELi128EEEEEEEEEvNT_6ParamsE --------------------------
	.section	.nv.info._ZN7cutlass13device_kernelIN5flash11enable_sm90INS1_16FlashAttnFwdSm90INS1_25CollectiveMainloopFwdSm90ILi2EN4cute5tupleIJNS5_1CILi1EEES8_S8_EEENS6_IJNS7_ILi128EEENS7_ILi96EEENS7_ILi64EEEEEELi256ENS_10bfloat16_tEfNS_4arch4Sm90ELb0ELb1ELb0ELb0ELb0ELb0ELb0ELb1ELb0ELb1ELb1ELb0EEENS1_21CollectiveEpilogueFwdINS6_IJSA_NS7_ILi256EEESB_EEES9_SE_SG_Li256ELb0ELb1ELb1ELb0EEENS1_19SingleTileSchedulerILb0ELb1ELb1ELi128EEEEEEEEEvNT_6ParamsE,"",@"SHT_CUDA_INFO"
	.sectionflags	@""
	.align	4


	//----- nvinfo : EIATTR_CUDA_API_VERSION
	.align		4
        /*0000*/ 	.byte	0x04, 0x37
        /*0002*/ 	.short	(.L_1281 - .L_1280)
.L_1280:
        /*0004*/ 	.word	0x00000082


	//----- nvinfo : EIATTR_KPARAM_INFO
	.align		4
.L_1281:
        /*0008*/ 	.byte	0x04, 0x17
        /*000a*/ 	.short	(.L_1283 - .L_1282)
.L_1282:
        /*000c*/ 	.word	0x00000000
        /*0010*/ 	.short	0x0000
        /*0012*/ 	.short	0x0070
        /*0014*/ 	.byte	0x00, 0xf0, 0x01, 0x28


	//----- nvinfo : EIATTR_SPARSE_MMA_MASK
	.align		4
.L_1283:
        /*0018*/ 	.byte	0x03, 0x50
        /*001a*/ 	.short	0x0000


	//----- nvinfo : EIATTR_MAXREG_COUNT
	.align		4
        /*001c*/ 	.byte	0x03, 0x1b
        /*001e*/ 	.short	0x00a8


	//----- nvinfo : EIATTR_NUM_BARRIERS
	.align		4
        /*0020*/ 	.byte	0x02, 0x4c
        /*0022*/ 	.byte	0x10
	.zero		1


	//----- nvinfo : EIATTR_EXTERNS
	.align		4
        /*0024*/ 	.byte	0x04, 0x0f
        /*0026*/ 	.short	(.L_1285 - .L_1284)


	//   ....[0]....
	.align		4
.L_1284:
        /*0028*/ 	.word	index@(__assertfail)


	//----- nvinfo : EIATTR_ANNOTATIONS
	.align		4
.L_1285:
        /*002c*/ 	.byte	0x04, 0x55
        /*002e*/ 	.short	(.L_1287 - .L_1286)


	//   ....[0]....
.L_1286:
        /*0030*/ 	.word	0x00000001
        /*0034*/ 	.byte	0x70, 0xfd, 0x00, 0x00, 0x01, 0x00, 0x00, 0x00, 0x70, 0x02, 0x01, 0x00, 0x01, 0x00, 0x00, 0x00
        /*0044*/ 	.byte	0x60, 0x04, 0x01, 0x00, 0x01, 0x00, 0x00, 0x00, 0x50, 0x05, 0x01, 0x00, 0x01, 0x00, 0x00, 0x00
        /*0054*/ 	.byte	0x30, 0x11, 0x01, 0x00, 0x01, 0x00, 0x00, 0x00, 0xe0, 0x14, 0x01, 0x00


	//----- nvinfo : EIATTR_MERCURY_ISA_VERSION
	.align		4
.L_1287:
        /*0060*/ 	.byte	0x03, 0x5f
        /*0062*/ 	.short	0x0101


	//----- nvinfo : EIATTR_INT_WARP_WIDE_INSTR_OFFSETS
	.align		4
        /*0064*/ 	.byte	0x04, 0x31
        /*0066*/ 	.short	(.L_1289 - .L_1288)


	//   ....[0]....
.L_1288:
        /*0068*/ 	.word	0x00000130


	//   ....[1]....
        /*006c*/ 	.word	0x00000170


	//   ....[2]....
        /*0070*/ 	.word	0x000001e0


	//----- nvinfo : EIATTR_COOP_GROUP_MASK_REGIDS
	.align		4
.L_1289:
        /*0074*/ 	.byte	0x04, 0x29
        /*0076*/ 	.short	(.L_1291 - .L_1290)


	//   ....[0]....
.L_1290:
        /*0078*/ 	.word	0xffffffff


	//   ....[1]....
        /*007c*/ 	.word	0xffffffff


	//   ....[2]....
        /*0080*/ 	.word	0xffffffff


	//   ....[3]....
        /*0084*/ 	.word	0xffffffff


	//   ....[4]....
        /*0088*/ 	.word	0xffffffff


	//   ....[5]....
        /*008c*/ 	.word	0xffffffff


	//   ....[6]....
        /*0090*/ 	.word	0xffffffff


	//   ....[7]....
        /*0094*/ 	.word	0xffffffff


	//   ....[8]....
        /*0098*/ 	.word	0xffffffff


	//   ....[9]....
        /*009c*/ 	.word	0xffffffff


	//   ....[10]....
        /*00a0*/ 	.word	0xffffffff


	//   ....[11]....
        /*00a4*/ 	.word	0xffffffff


	//   ....[12]....
        /*00a8*/ 	.word	0xffffffff


	//   ....[13]....
        /*00ac*/ 	.word	0xffffffff


	//   ....[14]....
        /*00b0*/ 	.word	0xffffffff


	//   ....[15]....
        /*00b4*/ 	.word	0xffffffff


	//   ....[16]....
        /*00b8*/ 	.word	0xffffffff


	//   ....[17]....
        /*00bc*/ 	.word	0xffffffff


	//   ....[18]....
        /*00c0*/ 	.word	0xffffffff


	//   ....[19]....
        /*00c4*/ 	.word	0xffffffff


	//   ....[20]....
        /*00c8*/ 	.word	0xffffffff


	//   ....[21]....
        /*00cc*/ 	.word	0xffffffff


	//   ....[22]....
        /*00d0*/ 	.word	0xffffffff


	//   ....[23]....
        /*00d4*/ 	.word	0xffffffff


	//   ....[24]....
        /*00d8*/ 	.word	0xffffffff


	//   ....[25]....
        /*00dc*/ 	.word	0xffffffff


	//   ....[26]....
        /*00e0*/ 	.word	0xffffffff


	//   ....[27]....
        /*00e4*/ 	.word	0xffffffff


	//   ....[28]....
        /*00e8*/ 	.word	0xffffffff


	//   ....[29]....
        /*00ec*/ 	.word	0xffffffff


	//   ....[30]....
        /*00f0*/ 	.word	0xffffffff


	//   ....[31]....
        /*00f4*/ 	.word	0xffffffff


	//   ....[32]....
        /*00f8*/ 	.word	0xffffffff


	//   ....[33]....
        /*00fc*/ 	.word	0xffffffff


	//   ....[34]....
        /*0100*/ 	.word	0xffffffff


	//   ....[35]....
        /*0104*/ 	.word	0xffffffff


	//   ....[36]....
        /*0108*/ 	.word	0xffffffff


	//   ....[37]....
        /*010c*/ 	.word	0xffffffff


	//   ....[38]....
        /*0110*/ 	.word	0xffffffff


	//   ....[39]....
        /*0114*/ 	.word	0xffffffff


	//   ....[40]....
        /*0118*/ 	.word	0xffffffff


	//   ....[41]....
        /*011c*/ 	.word	0xffffffff


	//   ....[42]....
        /*0120*/ 	.word	0xffffffff


	//   ....[43]....
        /*0124*/ 	.word	0xffffffff


	//   ....[44]....
        /*0128*/ 	.word	0xffffffff


	//   ....[45]....
        /*012c*/ 	.word	0xffffffff


	//   ....[46]....
        /*0130*/ 	.word	0xffffffff


	//   ....[47]....
        /*0134*/ 	.word	0xffffffff


	//   ....[48]....
        /*0138*/ 	.word	0xffffffff


	//   ....[49]....
        /*013c*/ 	.word	0xffffffff


	//   ....[50]....
        /*0140*/ 	.word	0xffffffff


	//   ....[51]....
        /*0144*/ 	.word	0xffffffff


	//   ....[52]....
        /*0148*/ 	.word	0xffffffff


	//   ....[53]....
        /*014c*/ 	.word	0xffffffff


	//   ....[54]....
        /*0150*/ 	.word	0xffffffff


	//   ....[55]....
        /*0154*/ 	.word	0xffffffff


	//   ....[56]....
        /*0158*/ 	.word	0xffffffff


	//   ....[57]....
        /*015c*/ 	.word	0xffffffff


	//   ....[58]....
        /*0160*/ 	.word	0xffffffff


	//   ....[59]....
        /*0164*/ 	.word	0xffffffff


	//   ....[60]....
        /*0168*/ 	.word	0xffffffff


	//   ....[61]....
        /*016c*/ 	.word	0x0500000f


	//   ....[62]....
        /*0170*/ 	.word	0x0500000f


	//   ....[63]....
        /*0174*/ 	.word	0x0500000f


	//   ....[64]....
        /*0178*/ 	.word	0x0500000f


	//   ....[65]....
        /*017c*/ 	.word	0x0500000f


	//   ....[66]....
        /*0180*/ 	.word	0x0500000f


	//   ....[67]....
        /*0184*/ 	.word	0x0500000f


	//   ....[68]....
        /*0188*/ 	.word	0x0500000f


	//   ....[69]....
        /*018c*/ 	.word	0x0500000f


	//   ....[70]....
        /*0190*/ 	.word	0x0500000f


	//   ....[71]....
        /*0194*/ 	.word	0x0500000f


	//   ....[72]....
        /*0198*/ 	.word	0x0500000f


	//   ....[73]....
        /*019c*/ 	.word	0x0500000f


	//   ....[74]....
        /*01a0*/ 	.word	0x0500000f


	//   ....[75]....
        /*01a4*/ 	.word	0x0500000f


	//   ....[76]....
        /*01a8*/ 	.word	0x0500000f


	//   ....[77]....
        /*01ac*/ 	.word	0x0500000f


	//   ....[78]....
        /*01b0*/ 	.word	0x0500000f


	//----- nvinfo : EIATTR_COOP_GROUP_INSTR_OFFSETS
	.align		4
.L_1291:
        /*01b4*/ 	.byte	0x04, 0x28
        /*01b6*/ 	.short	(.L_1293 - .L_1292)


	//   ....[0]....
.L_1292:
        /*01b8*/ 	.word	0x00000070


	//   ....[1]....
        /*01bc*/ 	.word	0x00000140


	//   ....[2]....
        /*01c0*/ 	.word	0x00000190


	//   ....[3]....
        /*01c4*/ 	.word	0x000003c0


	//   ....[4]....
        /*01c8*/ 	.word	0x00000520


	//   ....[5]....
        /*01cc*/ 	.word	0x00000640


	//   ....[6]....
        /*01d0*/ 	.word	0x000007a0


	//   ....[7]....
        /*01d4*/ 	.word	0x000017a0


	//   ....[8]....
        /*01d8*/ 	.word	0x00001ee0


	//   ....[9]....
        /*01dc*/ 	.word	0x00002200


	//   ....[10]....
        /*01e0*/ 	.word	0x00002f30


	//   ....[11]....
        /*01e4*/ 	.word	0x00003040


	//   ....[12]....
        /*01e8*/ 	.word	0x00003620


	//   ....[13]....
        /*01ec*/ 	.word	0x00003690


	//   ....[14]....
        /*01f0*/ 	.word	0x000047a0


	//   ....[15]....
        /*01f4*/ 	.word	0x000052b0


	//   ....[16]....
        /*01f8*/ 	.word	0x00005850


	//   ....[17]....
        /*01fc*/ 	.word	0x00005970


	//   ....[18]....
        /*0200*/ 	.word	0x00005fc0


	//   ....[19]....
        /*0204*/ 	.word	0x00006040


	//   ....[20]....
        /*0208*/ 	.word	0x00007be0


	//   ....[21]....
        /*020c*/ 	.word	0x00007c10


	//   ....[22]....
        /*0210*/ 	.word	0x000080d0


	//   ....[23]....
        /*0214*/ 	.word	0x000082a0


	//   ....[24]....
        /*0218*/ 	.word	0x000097c0


	//   ....[25]....
        /*021c*/ 	.word	0x0000a280


	//   ....[26]....
        /*0220*/ 	.word	0x0000a8c0


	//   ....[27]....
        /*0224*/ 	.word	0x0000a9d0


	//   ....[28]....
        /*0228*/ 	.word	0x0000af90


	//   ....[29]....
        /*022c*/ 	.word	0x0000b010


	//   ....[30]....
        /*0230*/ 	.word	0x0000c460


	//   ....[31]....
        /*0234*/ 	.word	0x0000c4b0


	//   ....[32]....
        /*0238*/ 	.word	0x0000c4e0


	//   ....[33]....
        /*023c*/ 	.word	0x0000c510


	//   ....[34]....
        /*0240*/ 	.word	0x0000d5c0


	//   ....[35]....
        /*0244*/ 	.word	0x0000d620


	//   ....[36]....
        /*0248*/ 	.word	0x0000d660


	//   ....[37]....
        /*024c*/ 	.word	0x0000d690


	//   ....[38]....
        /*0250*/ 	.word	0x0000d6c0


	//   ....[39]....
        /*0254*/ 	.word	0x0000d6e0


	//   ....[40]....
        /*0258*/ 	.word	0x0000e350


	//   ....[41]....
        /*025c*/ 	.word	0x0000e360


	//   ....[42]....
        /*0260*/ 	.word	0x0000f390


	//   ....[43]....
        /*0264*/ 	.word	0x00010260


	//   ....[44]....
        /*0268*/ 	.word	0x00010b20


	//   ....[45]....
        /*026c*/ 	.word	0x00010b50


	//   ....[46]....
        /*0270*/ 	.word	0x00010b80


	//   ....[47]....
        /*0274*/ 	.word	0x00010bf0


	//   ....[48]....
        /*0278*/ 	.word	0x00010c40


	//   ....[49]....
        /*027c*/ 	.word	0x00010c60


	//   ....[50]....
        /*0280*/ 	.word	0x00010cd0


	//   ....[51]....
        /*0284*/ 	.word	0x00010cf0


	//   ....[52]....
        /*0288*/ 	.word	0x00010d40


	//   ....[53]....
        /*028c*/ 	.word	0x00010d60


	//   ....[54]....
        /*0290*/ 	.word	0x00010dd0


	//   ....[55]....
        /*0294*/ 	.word	0x00010df0


	//   ....[56]....
        /*0298*/ 	.word	0x00010e40


	//   ....[57]....
        /*029c*/ 	.word	0x00010e60


	//   ....[58]....
        /*02a0*/ 	.word	0x00010e90


	//   ....[59]....
        /*02a4*/ 	.word	0x00010eb0


	//   ....[60]....
        /*02a8*/ 	.word	0x00013080


	//   ....[61]....
        /*02ac*/ 	.word	0x00013660


	//   ....[62]....
        /*02b0*/ 	.word	0x000137d0


	//   ....[63]....
        /*02b4*/ 	.word	0x00013830


	//   ....[64]....
        /*02b8*/ 	.word	0x000138f0


	//   ....[65]....
        /*02bc*/ 	.word	0x000139a0


	//   ....[66]....
        /*02c0*/ 	.word	0x00013a70


	//   ....[67]....
        /*02c4*/ 	.word	0x00013ae0


	//   ....[68]....
        /*02c8*/ 	.word	0x00013b40


	//   ....[69]....
        /*02cc*/ 	.word	0x00013c00


	//   ....[70]....
        /*02d0*/ 	.word	0x00013cd0


	//   ....[71]....
        /*02d4*/ 	.word	0x00013d40


	//   ....[72]....
        /*02d8*/ 	.word	0x00013da0


	//   ....[73]....
        /*02dc*/ 	.word	0x00013e60


	//   ....[74]....
        /*02e0*/ 	.word	0x00013ec0


	//   ....[75]....
        /*02e4*/ 	.word	0x00013f80


	//   ....[76]....
        /*02e8*/ 	.word	0x00013fe0


	//   ....[77]....
        /*02ec*/ 	.word	0x00014090


	//   ....[78]....
        /*02f0*/ 	.word	0x000144a0


	//----- nvinfo : EIATTR_REG_RECONFIG
	.align		4
.L_1293:
        /*02f4*/ 	.byte	0x01, 0x54
	.zero		2


	//----- nvinfo : EIATTR_SYSCALL_OFFSETS
	.align		4
        /*02f8*/ 	.byte	0x04, 0x46
        /*02fa*/ 	.short	(.L_1295 - .L_1294)


	//   ....[0]....
.L_1294:
        /*02fc*/ 	.word	0x00001960


	//   ....[1]....
        /*0300*/ 	.word	0x0000fef0


	//   ....[2]....
        /*0304*/ 	.word	0x00010030


	//   ....[3]....
        /*0308*/ 	.word	0x00010120


	//   ....[4]....
        /*030c*/ 	.word	0x000107c0


	//----- nvinfo : EIATTR_MBARRIER_INSTR_OFFSETS
	.align		4
.L_1295:
        /*0310*/ 	.byte	0x04, 0x39
        /*0312*/ 	.short	(.L_1297 - .L_1296)


	//   ....[0]....
.L_1296:
        /*0314*/ 	.word	0x00000270
        /*0318*/ 	.word	0x000000ff
        /*031c*/ 	.word	0x00022800
        /*0320*/ 	.short	0x0100
        /*0322*/ 	.byte	0x08
	.zero		1


	//   ....[1]....
        /*0324*/ 	.word	0x00000280
        /*0328*/ 	.word	0x000000ff
        /*032c*/ 	.word	0x00022820
        /*0330*/ 	.short	0x0100
        /*0332*/ 	.byte	0x08
	.zero		1


	//   ....[2]....
        /*0334*/ 	.word	0x00000370
        /*0338*/ 	.word	0x000000ff
        /*033c*/ 	.word	0x00022830
        /*0340*/ 	.short	0x0100
        /*0342*/ 	.byte	0x08
	.zero		1


	//   ....[3]....
        /*0344*/ 	.word	0x00000380
        /*0348*/ 	.word	0x000000ff
        /*034c*/ 	.word	0x00022840
        /*0350*/ 	.short	0x0100
        /*0352*/ 	.byte	0x08
	.zero		1


	//   ....[4]....
        /*0354*/ 	.word	0x00000390
        /*0358*/ 	.word	0x000000ff
        /*035c*/ 	.word	0x00022838
        /*0360*/ 	.short	0x0100
        /*0362*/ 	.byte	0x08
	.zero		1


	//   ....[5]....
        /*0364*/ 	.word	0x000003a0
        /*0368*/ 	.word	0x000000ff
        /*036c*/ 	.word	0x00022848
        /*0370*/ 	.short	0x0100
        /*0372*/ 	.byte	0x08
	.zero		1


	//   ....[6]....
        /*0374*/ 	.word	0x000004d0
        /*0378*/ 	.word	0x000000ff
        /*037c*/ 	.word	0x00022850
        /*0380*/ 	.short	0x0100
        /*0382*/ 	.byte	0x08
	.zero		1


	//   ....[7]....
        /*0384*/ 	.word	0x000004e0
        /*0388*/ 	.word	0x000000ff
        /*038c*/ 	.word	0x00022860
        /*0390*/ 	.short	0x0100
        /*0392*/ 	.byte	0x08
	.zero		1


	//   ....[8]....
        /*0394*/ 	.word	0x000004f0
        /*0398*/ 	.word	0x000000ff
        /*039c*/ 	.word	0x00022858
        /*03a0*/ 	.short	0x0100
        /*03a2*/ 	.byte	0x08
	.zero		1


	//   ....[9]....
        /*03a4*/ 	.word	0x00000500
        /*03a8*/ 	.word	0x000000ff
        /*03ac*/ 	.word	0x00022868
        /*03b0*/ 	.short	0x0100
        /*03b2*/ 	.byte	0x08
	.zero		1


	//   ....[10]....
        /*03b4*/ 	.word	0x000005f0
        /*03b8*/ 	.word	0x000000ff
        /*03bc*/ 	.word	0x00022870
        /*03c0*/ 	.short	0x0100
        /*03c2*/ 	.byte	0x06
	.zero		1


	//   ....[11]....
        /*03c4*/ 	.word	0x00000600
        /*03c8*/ 	.word	0x000000ff
        /*03cc*/ 	.word	0x00022880
        /*03d0*/ 	.short	0x0100
        /*03d2*/ 	.byte	0x06
	.zero		1


	//   ....[12]....
        /*03d4*/ 	.word	0x00000610
        /*03d8*/ 	.word	0x000000ff
        /*03dc*/ 	.word	0x00022878
        /*03e0*/ 	.short	0x0100
        /*03e2*/ 	.byte	0x06
	.zero		1


	//   ....[13]....
        /*03e4*/ 	.word	0x00000620
        /*03e8*/ 	.word	0x000000ff
        /*03ec*/ 	.word	0x00022888
        /*03f0*/ 	.short	0x0100
        /*03f2*/ 	.byte	0x06
	.zero		1


	//   ....[14]....
        /*03f4*/ 	.word	0x00000750
        /*03f8*/ 	.word	0x000000ff
        /*03fc*/ 	.word	0x00022890
        /*0400*/ 	.short	0x0100
        /*0402*/ 	.byte	0x08
	.zero		1


	//   ....[15]....
        /*0404*/ 	.word	0x00000760
        /*0408*/ 	.word	0x000000ff
        /*040c*/ 	.word	0x000228a0
        /*0410*/ 	.short	0x0100
        /*0412*/ 	.byte	0x08
	.zero		1


	//   ....[16]....
        /*0414*/ 	.word	0x00000770
        /*0418*/ 	.word	0x000000ff
        /*041c*/ 	.word	0x00022898
        /*0420*/ 	.short	0x0100
        /*0422*/ 	.byte	0x08
	.zero		1


	//   ....[17]....
        /*0424*/ 	.word	0x00000780
        /*0428*/ 	.word	0x000000ff
        /*042c*/ 	.word	0x000228a8
        /*0430*/ 	.short	0x0100
        /*0432*/ 	.byte	0x08
	.zero		1


	//   ....[18]....
        /*0434*/ 	.word	0x000008b0
        /*0438*/ 	.word	0x000000ff
        /*043c*/ 	.word	0x000228b0
        /*0440*/ 	.short	0x0100
        /*0442*/ 	.byte	0x08
	.zero		1


	//   ....[19]....
        /*0444*/ 	.word	0x000008c0
        /*0448*/ 	.word	0x000000ff
        /*044c*/ 	.word	0x000228c0
        /*0450*/ 	.short	0x0100
        /*0452*/ 	.byte	0x08
	.zero		1


	//   ....[20]....
        /*0454*/ 	.word	0x000008d0
        /*0458*/ 	.word	0x000000ff
        /*045c*/ 	.word	0x000228b8
        /*0460*/ 	.short	0x0100
        /*0462*/ 	.byte	0x08
	.zero		1


	//   ....[21]....
        /*0464*/ 	.word	0x000008e0
        /*0468*/ 	.word	0x000000ff
        /*046c*/ 	.word	0x000228c8
        /*0470*/ 	.short	0x0100
        /*0472*/ 	.byte	0x08
	.zero		1


	//   ....[22]....
        /*0474*/ 	.word	0x00001990
        /*0478*/ 	.word	0x000000ff
        /*047c*/ 	.word	0x00022800
        /*0480*/ 	.short	0x010a
        /*0482*/ 	.byte	0x26
	.zero		1


	//   ....[23]....
        /*0484*/ 	.word	0x00001a30
        /*0488*/ 	.word	0x000000ff
        /*048c*/ 	.word	0x00022830
        /*0490*/ 	.short	0x010a
        /*0492*/ 	.byte	0x26
	.zero		1


	//   ....[24]....
        /*0494*/ 	.word	0x00001a70
        /*0498*/ 	.word	0x000000ff
        /*049c*/ 	.word	0x00022830
        /*04a0*/ 	.short	0x010a
        /*04a2*/ 	.byte	0x26
	.zero		1


	//   ....[25]....
        /*04a4*/ 	.word	0x00002040
        /*04a8*/ 	.word	0x00000000
        /*04ac*/ 	.word	0x00000000
        /*04b0*/ 	.short	0x0101
        /*04b2*/ 	.byte	0x3f
	.zero		1


	//   ....[26]....
        /*04b4*/ 	.word	0x00003f00
        /*04b8*/ 	.word	0x000000ff
        /*04bc*/ 	.word	0x00022850
        /*04c0*/ 	.short	0x010a
        /*04c2*/ 	.byte	0x26
	.zero		1


	//   ....[27]....
        /*04c4*/ 	.word	0x00003f40
        /*04c8*/ 	.word	0x000000ff
        /*04cc*/ 	.word	0x00022850
        /*04d0*/ 	.short	0x010a
        /*04d2*/ 	.byte	0x26
	.zero		1


	//   ....[28]....
        /*04d4*/ 	.word	0x000042b0
        /*04d8*/ 	.word	0x00000009
        /*04dc*/ 	.word	0x00000000
        /*04e0*/ 	.short	0x0101
        /*04e2*/ 	.byte	0x3f
	.zero		1


	//   ....[29]....
        /*04e4*/ 	.word	0x000045c0
        /*04e8*/ 	.word	0x000000ff
        /*04ec*/ 	.word	0x00022830
        /*04f0*/ 	.short	0x010a
        /*04f2*/ 	.byte	0x1f
	.zero		1


	//   ....[30]....
        /*04f4*/ 	.word	0x00004600
        /*04f8*/ 	.word	0x000000ff
        /*04fc*/ 	.word	0x00022830
        /*0500*/ 	.short	0x010a
        /*0502*/ 	.byte	0x1f
	.zero		1


	//   ....[31]....
        /*0504*/ 	.word	0x000048d0
        /*0508*/ 	.word	0x0000000f
        /*050c*/ 	.word	0x00000000
        /*0510*/ 	.short	0x0101
        /*0512*/ 	.byte	0x3f
	.zero		1


	//   ....[32]....
        /*0514*/ 	.word	0x00007160
        /*0518*/ 	.word	0x000000ff
        /*051c*/ 	.word	0x00022850
        /*0520*/ 	.short	0x010a
        /*0522*/ 	.byte	0x1f
	.zero		1


	//   ....[33]....
        /*0524*/ 	.word	0x000071a0
        /*0528*/ 	.word	0x000000ff
        /*052c*/ 	.word	0x00022850
        /*0530*/ 	.short	0x010a
        /*0532*/ 	.byte	0x1f
	.zero		1


	//   ....[34]....
        /*0534*/ 	.word	0x00007470
        /*0538*/ 	.word	0x0000000c
        /*053c*/ 	.word	0x00000000
        /*0540*/ 	.short	0x0101
        /*0542*/ 	.byte	0x3f
	.zero		1


	//   ....[35]....
        /*0544*/ 	.word	0x00007890
        /*0548*/ 	.word	0x000000ff
        /*054c*/ 	.word	0x00022830
        /*0550*/ 	.short	0x010a
        /*0552*/ 	.byte	0x1b
	.zero		1


	//   ....[36]....
        /*0554*/ 	.word	0x000078d0
        /*0558*/ 	.word	0x000000ff
        /*055c*/ 	.word	0x00022830
        /*0560*/ 	.short	0x010a
        /*0562*/ 	.byte	0x1b
	.zero		1


	//   ....[37]....
        /*0564*/ 	.word	0x00008670
        /*0568*/ 	.word	0x0000009a
        /*056c*/ 	.word	0x00000000
        /*0570*/ 	.short	0x0101
        /*0572*/ 	.byte	0x3f
	.zero		1


	//   ....[38]....
        /*0574*/ 	.word	0x00009160
        /*0578*/ 	.word	0x000000ff
        /*057c*/ 	.word	0x00022850
        /*0580*/ 	.short	0x010a
        /*0582*/ 	.byte	0x1b
	.zero		1


	//   ....[39]....
        /*0584*/ 	.word	0x000091a0
        /*0588*/ 	.word	0x000000ff
        /*058c*/ 	.word	0x00022850
        /*0590*/ 	.short	0x010a
        /*0592*/ 	.byte	0x1b
	.zero		1


	//   ....[40]....
        /*0594*/ 	.word	0x00009450
        /*0598*/ 	.word	0x000000b3
        /*059c*/ 	.word	0x00000000
        /*05a0*/ 	.short	0x0101
        /*05a2*/ 	.byte	0x3f
	.zero		1


	//   ....[41]....
        /*05a4*/ 	.word	0x000095c0
        /*05a8*/ 	.word	0x000000ff
        /*05ac*/ 	.word	0x00022830
        /*05b0*/ 	.short	0x010a
        /*05b2*/ 	.byte	0x1e
	.zero		1


	//   ....[42]....
        /*05b4*/ 	.word	0x00009600
        /*05b8*/ 	.word	0x000000ff
        /*05bc*/ 	.word	0x00022830
        /*05c0*/ 	.short	0x010a
        /*05c2*/ 	.byte	0x1e
	.zero		1


	//   ....[43]....
        /*05c4*/ 	.word	0x00009860
        /*05c8*/ 	.word	0x00000000
        /*05cc*/ 	.word	0x00000000
        /*05d0*/ 	.short	0x0101
        /*05d2*/ 	.byte	0x3f
	.zero		1


	//   ....[44]....
        /*05d4*/ 	.word	0x0000c130
        /*05d8*/ 	.word	0x000000ff
        /*05dc*/ 	.word	0x00022850
        /*05e0*/ 	.short	0x010a
        /*05e2*/ 	.byte	0x1e
	.zero		1


	//   ....[45]....
        /*05e4*/ 	.word	0x0000c170
        /*05e8*/ 	.word	0x000000ff
        /*05ec*/ 	.word	0x00022850
        /*05f0*/ 	.short	0x010a
        /*05f2*/ 	.byte	0x1e
	.zero		1


	//   ....[46]....
        /*05f4*/ 	.word	0x0000c440
        /*05f8*/ 	.word	0x00000008
        /*05fc*/ 	.word	0x00000000
        /*0600*/ 	.short	0x0101
        /*0602*/ 	.byte	0x3f
	.zero		1


	//   ....[47]....
        /*0604*/ 	.word	0x0000d6f0
        /*0608*/ 	.word	0x000000ff
        /*060c*/ 	.word	0x00000000
        /*0610*/ 	.short	0x0101
        /*0612*/ 	.byte	0x04
	.zero		1


	//   ....[48]....
        /*0614*/ 	.word	0x000104a0
        /*0618*/ 	.word	0x000000ff
        /*061c*/ 	.word	0x00022840
        /*0620*/ 	.short	0x010a
        /*0622*/ 	.byte	0x26
	.zero		1


	//   ....[49]....
        /*0624*/ 	.word	0x00010fa0
        /*0628*/ 	.word	0x000000ff
        /*062c*/ 	.word	0x00022800
        /*0630*/ 	.short	0x0107
        /*0632*/ 	.byte	0x26
	.zero		1


	//   ....[50]....
        /*0634*/ 	.word	0x00010fe0
        /*0638*/ 	.word	0x000000ff
        /*063c*/ 	.word	0x00022800
        /*0640*/ 	.short	0x0101
        /*0642*/ 	.byte	0x26
	.zero		1


	//   ....[51]....
        /*0644*/ 	.word	0x00010ff0
        /*0648*/ 	.word	0x000000ff
        /*064c*/ 	.word	0x00022820
        /*0650*/ 	.short	0x010a
        /*0652*/ 	.byte	0x26
	.zero		1


	//   ....[52]....
        /*0654*/ 	.word	0x00011050
        /*0658*/ 	.word	0x000000ff
        /*065c*/ 	.word	0x00022860
        /*0660*/ 	.short	0x010a
        /*0662*/ 	.byte	0x26
	.zero		1


	//   ....[53]....
        /*0664*/ 	.word	0x000118c0
        /*0668*/ 	.word	0x000000ff
        /*066c*/ 	.word	0x00022848
        /*0670*/ 	.short	0x010a
        /*0672*/ 	.byte	0x26
	.zero		1


	//   ....[54]....
        /*0674*/ 	.word	0x00011a90
        /*0678*/ 	.word	0x000000ff
        /*067c*/ 	.word	0x00022868
        /*0680*/ 	.short	0x010a
        /*0682*/ 	.byte	0x26
	.zero		1


	//   ....[55]....
        /*0684*/ 	.word	0x000120f0
        /*0688*/ 	.word	0x000000ff
        /*068c*/ 	.word	0x00022840
        /*0690*/ 	.short	0x010a
        /*0692*/ 	.byte	0x26
	.zero		1


	//   ....[56]....
        /*0694*/ 	.word	0x000122d0
        /*0698*/ 	.word	0x000000ff
        /*069c*/ 	.word	0x00022860
        /*06a0*/ 	.short	0x010a
        /*06a2*/ 	.byte	0x26
	.zero		1


	//   ....[57]....
        /*06a4*/ 	.word	0x00012950
        /*06a8*/ 	.word	0x000000ff
        /*06ac*/ 	.word	0x00022848
        /*06b0*/ 	.short	0x010a
        /*06b2*/ 	.byte	0x26
	.zero		1


	//   ....[58]....
        /*06b4*/ 	.word	0x00012b30
        /*06b8*/ 	.word	0x000000ff
        /*06bc*/ 	.word	0x00022868
        /*06c0*/ 	.short	0x010a
        /*06c2*/ 	.byte	0x26
	.zero		1


	//   ....[59]....
        /*06c4*/ 	.word	0x00013010
        /*06c8*/ 	.word	0x00000002
        /*06cc*/ 	.word	0x00022820
        /*06d0*/ 	.short	0x010a
        /*06d2*/ 	.byte	0x3f
	.zero		1


	//   ....[60]....
        /*06d4*/ 	.word	0x00013190
        /*06d8*/ 	.word	0x00000007
        /*06dc*/ 	.word	0x00000000
        /*06e0*/ 	.short	0x010a
        /*06e2*/ 	.byte	0x3f
	.zero		1


	//   ....[61]....
        /*06e4*/ 	.word	0x00013200
        /*06e8*/ 	.word	0x00000005
        /*06ec*/ 	.word	0x00000000
        /*06f0*/ 	.short	0x010a
        /*06f2*/ 	.byte	0x3f
	.zero		1


	//   ....[62]....
        /*06f4*/ 	.word	0x00013260
        /*06f8*/ 	.word	0x00000005
        /*06fc*/ 	.word	0x00000000
        /*0700*/ 	.short	0x010a
        /*0702*/ 	.byte	0x3f
	.zero		1


	//   ....[63]....
        /*0704*/ 	.word	0x00013290
        /*0708*/ 	.word	0x00000003
        /*070c*/ 	.word	0x00000000
        /*0710*/ 	.short	0x010a
        /*0712*/ 	.byte	0x3f
	.zero		1


	//   ....[64]....
        /*0714*/ 	.word	0x00013300
        /*0718*/ 	.word	0x00000003
        /*071c*/ 	.word	0x00022800
        /*0720*/ 	.short	0x010a
        /*0722*/ 	.byte	0x3f
	.zero		1


	//   ....[65]....
        /*0724*/ 	.word	0x00013360
        /*0728*/ 	.word	0x00000003
        /*072c*/ 	.word	0x00022830
        /*0730*/ 	.short	0x010a
        /*0732*/ 	.byte	0x3f
	.zero		1


	//   ....[66]....
        /*0734*/ 	.word	0x000133b0
        /*0738*/ 	.word	0x00000009
        /*073c*/ 	.word	0x00022850
        /*0740*/ 	.short	0x010a
        /*0742*/ 	.byte	0x3f
	.zero		1


	//   ....[67]....
        /*0744*/ 	.word	0x00013410
        /*0748*/ 	.word	0x00000004
        /*074c*/ 	.word	0x00022830
        /*0750*/ 	.short	0x010a
        /*0752*/ 	.byte	0x3f
	.zero		1


	//   ....[68]....
        /*0754*/ 	.word	0x00013460
        /*0758*/ 	.word	0x0000000c
        /*075c*/ 	.word	0x00022850
        /*0760*/ 	.short	0x010a
        /*0762*/ 	.byte	0x3f
	.zero		1


	//   ....[69]....
        /*0764*/ 	.word	0x000134c0
        /*0768*/ 	.word	0x0000000d
        /*076c*/ 	.word	0x00022830
        /*0770*/ 	.short	0x010a
        /*0772*/ 	.byte	0x3f
	.zero		1


	//   ....[70]....
        /*0774*/ 	.word	0x00013510
        /*0778*/ 	.word	0x000000b3
        /*077c*/ 	.word	0x00022850
        /*0780*/ 	.short	0x010a
        /*0782*/ 	.byte	0x3f
	.zero		1


	//   ....[71]....
        /*0784*/ 	.word	0x00013570
        /*0788*/ 	.word	0x00000000
        /*078c*/ 	.word	0x00022830
        /*0790*/ 	.short	0x010a
        /*0792*/ 	.byte	0x3f
	.zero		1


	//   ....[72]....
        /*0794*/ 	.word	0x000135c0
        /*0798*/ 	.word	0x00000008
        /*079c*/ 	.word	0x00022850
        /*07a0*/ 	.short	0x010a
        /*07a2*/ 	.byte	0x3f
	.zero		1


	//   ....[73]....
        /*07a4*/ 	.word	0x00013720
        /*07a8*/ 	.word	0x00000003
        /*07ac*/ 	.word	0x00022840
        /*07b0*/ 	.short	0x010a
        /*07b2*/ 	.byte	0x3f
	.zero		1


	//   ....[74]....
        /*07b4*/ 	.word	0x000140d0
        /*07b8*/ 	.word	0x00000003
        /*07bc*/ 	.word	0x00022820
        /*07c0*/ 	.short	0x010a
        /*07c2*/ 	.byte	0x3f
	.zero		1


	//   ....[75]....
        /*07c4*/ 	.word	0x00014130
        /*07c8*/ 	.word	0x00000003
        /*07cc*/ 	.word	0x00022860
        /*07d0*/ 	.short	0x010a
        /*07d2*/ 	.byte	0x3f
	.zero		1


	//   ....[76]....
        /*07d4*/ 	.word	0x00014190
        /*07d8*/ 	.word	0x00000003
        /*07dc*/ 	.word	0x00022848
        /*07e0*/ 	.short	0x010a
        /*07e2*/ 	.byte	0x3f
	.zero		1


	//   ....[77]....
        /*07e4*/ 	.word	0x000141f0
        /*07e8*/ 	.word	0x00000003
        /*07ec*/ 	.word	0x00022868
        /*07f0*/ 	.short	0x010a
        /*07f2*/ 	.byte	0x3f
	.zero		1


	//   ....[78]....
        /*07f4*/ 	.word	0x00014250
        /*07f8*/ 	.word	0x00000003
        /*07fc*/ 	.word	0x00022840
        /*0800*/ 	.short	0x010a
        /*0802*/ 	.byte	0x3f
	.zero		1


	//   ....[79]....
        /*0804*/ 	.word	0x000142b0
        /*0808*/ 	.word	0x00000003
        /*080c*/ 	.word	0x00022860
        /*0810*/ 	.short	0x010a
        /*0812*/ 	.byte	0x3f
	.zero		1


	//   ....[80]....
        /*0814*/ 	.word	0x00014310
        /*0818*/ 	.word	0x00000003
        /*081c*/ 	.word	0x00022848
        /*0820*/ 	.short	0x010a
        /*0822*/ 	.byte	0x3f
	.zero		1


	//   ....[81]....
        /*0824*/ 	.word	0x00014370
        /*0828*/ 	.word	0x00000003
        /*082c*/ 	.word	0x00022868
        /*0830*/ 	.short	0x010a
        /*0832*/ 	.byte	0x3f
	.zero		1


	//   ....[82]....
        /*0834*/ 	.word	0x000143c0
        /*0838*/ 	.word	0x00000002
        /*083c*/ 	.word	0x00022820
        /*0840*/ 	.short	0x010a
        /*0842*/ 	.byte	0x3f
	.zero		1


	//   ....[83]....
        /*0844*/ 	.word	0x00014560
        /*0848*/ 	.word	0x00000007
        /*084c*/ 	.word	0x00000000
        /*0850*/ 	.short	0x010a
        /*0852*/ 	.byte	0x3f
	.zero		1


	//   ....[84]....
        /*0854*/ 	.word	0x000145b0
        /*0858*/ 	.word	0x00000005
        /*085c*/ 	.word	0x00000000
        /*0860*/ 	.short	0x010a
        /*0862*/ 	.byte	0x3f
	.zero		1


	//   ....[85]....
        /*0864*/ 	.word	0x00014600
        /*0868*/ 	.word	0x00000005
        /*086c*/ 	.word	0x00000000
        /*0870*/ 	.short	0x010a
        /*0872*/ 	.byte	0x3f
	.zero		1


	//----- nvinfo : EIATTR_NUM_MBARRIERS
	.align		4
.L_1297:
        /*0874*/ 	.byte	0x03, 0x38
        /*0876*/ 	.short	0x0016


	//----- nvinfo : EIATTR_EXIT_INSTR_OFFSETS
	.align		4
        /*0878*/ 	.byte	0x04, 0x1c
        /*087a*/ 	.short	(.L_1299 - .L_1298)


	//   ....[0]....
.L_1298:
        /*087c*/ 	.word	0x000132e0


	//----- nvinfo : EIATTR_MAX_THREADS
	.align		4
.L_1299:
        /*0880*/ 	.byte	0x04, 0x05
        /*0882*/ 	.short	(.L_1301 - .L_1300)
.L_1300:
        /*0884*/ 	.word	0x00000180
        /*0888*/ 	.word	0x00000001
        /*088c*/ 	.word	0x00000001


	//----- nvinfo : EIATTR_CRS_STACK_SIZE
	.align		4
.L_1301:
        /*0890*/ 	.byte	0x04, 0x1e
        /*0892*/ 	.short	(.L_1303 - .L_1302)
.L_1302:
        /*0894*/ 	.word	0x00000000


	//----- nvinfo : EIATTR_CBANK_PARAM_SIZE
	.align		4
.L_1303:
        /*0898*/ 	.byte	0x03, 0x19
        /*089a*/ 	.short	0x0a70


	//----- nvinfo : EIATTR_PARAM_CBANK
	.align		4
        /*089c*/ 	.byte	0x04, 0x0a
        /*089e*/ 	.short	(.L_1305 - .L_1304)
	.align		4
.L_1304:
        /*08a0*/ 	.word	index@(.nv.constant0._ZN7cutlass13device_kernelIN5flash11enable_sm90INS1_16FlashAttnFwdSm90INS1_25CollectiveMainloopFwdSm90ILi2EN4cute5tupleIJNS5_1CILi1EEES8_S8_EEENS6_IJNS7_ILi128EEENS7_ILi96EEENS7_ILi64EEEEEELi256ENS_10bfloat16_tEfNS_4arch4Sm90ELb0ELb1ELb0ELb0ELb0ELb0ELb0ELb1ELb0ELb1ELb1ELb0EEENS1_21CollectiveEpilogueFwdINS6_IJSA_NS7_ILi256EEESB_EEES9_SE_SG_Li256ELb0ELb1ELb1ELb0EEENS1_19SingleTileSchedulerILb0ELb1ELb1ELi128EEEEEEEEEvNT_6ParamsE)
        /*08a4*/ 	.short	0x0210
        /*08a6*/ 	.short	0x0a70


	//----- nvinfo : EIATTR_SW_WAR
	.align		4
.L_1305:
        /*08a8*/ 	.byte	0x04, 0x36
        /*08aa*/ 	.short	(.L_1307 - .L_1306)
.L_1306:
        /*08ac*/ 	.word	0x00000008
.L_1307:


//--------------------- .nv.info._ZN7cutlass13device_kernelIN5flash11enable_sm90INS1_16FlashAttnFwdSm90INS1_25CollectiveMainloopFwdSm90ILi2EN4cute5tupleIJNS5_1CILi1EEES8_S8_EEENS6_IJNS7_ILi128EEENS7_ILi96EEENS7_ILi64EEEEEELi256ENS_10bfloat16_tEfNS_4arch4Sm90ELb0ELb1ELb0ELb0ELb0ELb0ELb1ELb1ELb0ELb1ELb1ELb0EEENS1_21CollectiveEpilogueFwdINS6_IJSA_NS7_ILi256EEESB_EEES9_SE_SG_Li256ELb0ELb1ELb1ELb0EEENS1_19SingleTileSchedulerILb0ELb1ELb1ELi128EEEEEEEEEvNT_6ParamsE --------------------------
	.section	.nv.info._ZN7cutlass13device_kernelIN5flash11enable_sm90INS1_16FlashAttnFwdSm90INS1_25CollectiveMainloopFwdSm90ILi2EN4cute5tupleIJNS5_1CILi1EEES8_S8_EEENS6_IJNS7_ILi128EEENS7_ILi96EEENS7_ILi64EEEEEELi256ENS_10bfloat16_tEfNS_4arch4Sm90ELb0ELb1ELb0ELb0ELb0ELb0ELb1ELb1ELb0ELb1ELb1ELb0EEENS1_21CollectiveEpilogueFwdINS6_IJSA_NS7_ILi256EEESB_EEES9_SE_SG_Li256ELb0ELb1ELb1ELb0EEENS1_19SingleTileSchedulerILb0ELb1ELb1ELi128EEEEEEEEEvNT_6ParamsE,"",@"SHT_CUDA_INFO"
	.sectionflags	@""
	.align	4


	//----- nvinfo : EIATTR_CUDA_API_VERSION
	.align		4
        /*0000*/ 	.byte	0x04, 0x37
        /*0002*/ 	.short	(.L_1309 - .L_1308)
.L_1308:
        /*0004*/ 	.word	0x00000082


	//----- nvinfo : EIATTR_KPARAM_INFO
	.align		4
.L_1309:
        /*0008*/ 	.byte	0x04, 0x17
        /*000a*/ 	.short	(.L_1311 - .L_1310)
.L_1310:
        /*000c*/ 	.word	0x00000000
        /*0010*/ 	.short	0x0000
        /*0012*/ 	.short	0x0070
        /*0014*/ 	.byte	0x00, 0xf0, 0x01, 0x2c


	//----- nvinfo : EIATTR_SPARSE_MMA_MASK
	.align		4
.L_1311:
        /*0018*/ 	.byte	0x03, 0x50
        /*001a*/ 	.short	0x0000


	//----- nvinfo : EIATTR_MAXREG_COUNT
	.align		4
        /*001c*/ 	.byte	0x03, 0x1b
        /*001e*/ 	.short	0x00a8


	//----- nvinfo : EIATTR_NUM_BARRIERS
	.align		4
        /*0020*/ 	.byte	0x02, 0x4c
        /*0022*/ 	.byte	0x10
	.zero		1


	//----- nvinfo : EIATTR_EXTERNS
	.align		4
        /*0024*/ 	.byte	0x04, 0x0f
        /*0026*/ 	.short	(.L_1313 - .L_1312)


	//   ....[0]....
	.align		4
.L_1312:
        /*0028*/ 	.word	index@(__assertfail)


	//----- nvinfo : EIATTR_ANNOTATIONS
	.align		4
.L_1313:
        /*002c*/ 	.byte	0x04, 0x55
        /*002e*/ 	.short	(.L_1315 - .L_1314)


	//   ....[0]....
.L_1314:
        /* <DEDUP_REMOVED lines=1275> */


	//----- nvinfo : EIATTR_MERCURY_ISA_VERSION
	.align		4
.L_1315:
        /*4fc8*/ 	.byte	0x03, 0x5f
        /*4fca*/ 	.short	0x0101


	//----- nvinfo : EIATTR_INT_WARP_WIDE_INSTR_OFFSETS
	.align		4
        /*4fcc*/ 	.byte	0x04, 0x31
        /*4fce*/ 	.short	(.L_1317 - .L_1316)


	//   ....[0]....
.L_1316:
        /*4fd0*/ 	.word	0x00000160


	//   ....[1]....
        /*4fd4*/ 	.word	0x000001a0


	//   ....[2]....
        /*4fd8*/ 	.word	0x00000210


	//   ....[3]....
        /*4fdc*/ 	.word	0x00000280


	//----- nvinfo : EIATTR_COOP_GROUP_MASK_REGIDS
	.align		4
.L_1317:
        /*4fe0*/ 	.byte	0x04, 0x29
        /*4fe2*/ 	.short	(.L_1319 - .L_1318)


	//   ....[0]....
.L_1318:
        /*4fe4*/ 	.word	0xffffffff


	//   ....[1]....
        /*4fe8*/ 	.word	0xffffffff


	//   ....[2]....
        /*4fec*/ 	.word	0xffffffff


	//   ....[3]....
        /*4ff0*/ 	.word	0xffffffff


	//   ....[4]....
        /*4ff4*/ 	.word	0xffffffff


	//   ....[5]....
        /*4ff8*/ 	.word	0xffffffff


	//   ....[6]....
        /*4ffc*/ 	.word	0xffffffff


	//   ....[7]....
        /*5000*/ 	.word	0xffffffff


	//   ....[8]....
        /*5004*/ 	.word	0xffffffff


	//   ....[9]....
        /*5008*/ 	.word	0xffffffff


	//   ....[10]....
        /*500c*/ 	.word	0xffffffff


	//   ....[11]....
        /*5010*/ 	.word	0xffffffff


	//   ....[12]....
        /*5014*/ 	.word	0xffffffff


	//   ....[13]....
        /*5018*/ 	.word	0xffffffff


	//   ....[14]....
        /*501c*/ 	.word	0xffffffff


	//   ....[15]....
        /*5020*/ 	.word	0xffffffff


	//   ....[16]....
        /*5024*/ 	.word	0xffffffff


	//   ....[17]....
        /*5028*/ 	.word	0xffffffff


	//   ....[18]....
        /*502c*/ 	.word	0xffffffff


	//   ....[19]....
        /*5030*/ 	.word	0xffffffff


	//   ....[20]....
        /*5034*/ 	.word	0xffffffff


	//   ....[21]....
        /*5038*/ 	.word	0xffffffff


	//   ....[22]....
        /*503c*/ 	.word	0xffffffff


	//   ....[23]....
        /*5040*/ 	.word	0xffffffff


	//   ....[24]....
        /*5044*/ 	.word	0xffffffff


	//   ....[25]....
        /*5048*/ 	.word	0xffffffff


	//   ....[26]....
        /*504c*/ 	.word	0xffffffff


	//   ....[27]....
        /*5050*/ 	.word	0xffffffff


	//   ....[28]....
        /*5054*/ 	.word	0xffffffff


	//   ....[29]....
        /*5058*/ 	.word	0xffffffff


	//   ....[30]....
        /*505c*/ 	.word	0xffffffff


	//   ....[31]....
        /*5060*/ 	.word	0xffffffff


	//   ....[32]....
        /*5064*/ 	.word	0xffffffff


	//   ....[33]....
        /*5068*/ 	.word	0xffffffff


	//   ....[34]....
        /*506c*/ 	.word	0xffffffff


	//   ....[35]....
        /*5070*/ 	.word	0xffffffff


	//   ....[36]....
        /*5074*/ 	.word	0xffffffff


	//   ....[37]....
        /*5078*/ 	.word	0xffffffff


	//   ....[38]....
        /*507c*/ 	.word	0xffffffff


	//   ....[39]....
        /*5080*/ 	.word	0xffffffff


	//   ....[40]....
        /*5084*/ 	.word	0xffffffff


	//   ....[41]....
        /*5088*/ 	.word	0xffffffff


	//   ....[42]....
        /*508c*/ 	.word	0xffffffff


	//   ....[43]....
        /*5090*/ 	.word	0xffffffff


	//   ....[44]....
        /*5094*/ 	.word	0xffffffff


	//   ....[45]....
        /*5098*/ 	.word	0xffffffff


	//   ....[46]....
        /*509c*/ 	.word	0xffffffff


	//   ....[47]....
        /*50a0*/ 	.word	0xffffffff


	//   ....[48]....
        /*50a4*/ 	.word	0xffffffff


	//   ....[49]....
        /*50a8*/ 	.word	0xffffffff


	//   ....[50]....
        /*50ac*/ 	.word	0xffffffff


	//   ....[51]....
        /*50b0*/ 	.word	0xffffffff


	//   ....[52]....
        /*50b4*/ 	.word	0xffffffff


	//   ....[53]....
        /*50b8*/ 	.word	0xffffffff


	//   ....[54]....
        /*50bc*/ 	.word	0xffffffff


	//   ....[55]....
        /*50c0*/ 	.word	0xffffffff


	//   ....[56]....
        /*50c4*/ 	.word	0xffffffff


	//   ....[57]....
        /*50c8*/ 	.word	0xffffffff


	//   ....[58]....
        /*50cc*/ 	.word	0xffffffff


	//   ....[59]....
        /*50d0*/ 	.word	0xffffffff


	//   ....[60]....
        /*50d4*/ 	.word	0xffffffff


	//   ....[61]....
        /*50d8*/ 	.word	0xffffffff


	//   ....[62]....
        /*50dc*/ 	.word	0xffffffff


	//   ....[63]....
        /*50e0*/ 	.word	0xffffffff


	//   ....[64]....
        /*50e4*/ 	.word	0xffffffff


	//   ....[65]....
        /*50e8*/ 	.word	0xffffffff


	//   ....[66]....
        /*50ec*/ 	.word	0xffffffff


	//   ....[67]....
        /*50f0*/ 	.word	0xffffffff


	//   ....[68]....
        /*50f4*/ 	.word	0xffffffff


	//   ....[69]....
        /*50f8*/ 	.word	0xffffffff


	//   ....[70]....
        /*50fc*/ 	.word	0xffffffff


	//   ....[71]....
        /*5100*/ 	.word	0x0500000f


	//   ....[72]....
        /*5104*/ 	.word	0x0500000f


	//   ....[73]....
        /*5108*/ 	.word	0x0500000f


	//   ....[74]....
        /*510c*/ 	.word	0x0500000f


	//   ....[75]....
        /*5110*/ 	.word	0x0500000f


	//   ....[76]....
        /*5114*/ 	.word	0x0500000f


	//   ....[77]....
        /*5118*/ 	.word	0x0500000f


	//   ....[78]....
        /*511c*/ 	.word	0x0500000f


	//   ....[79]....
        /*5120*/ 	.word	0x0500000f


	//   ....[80]....
        /*5124*/ 	.word	0x0500000f


	//   ....[81]....
        /*5128*/ 	.word	0x0500000f


	//   ....[82]....
        /*512c*/ 	.word	0x0500000f


	//   ....[83]....
        /*5130*/ 	.word	0x0500000f


	//   ....[84]....
        /*5134*/ 	.word	0x0500000f


	//   ....[85]....
        /*5138*/ 	.word	0x0500000f


	//   ....[86]....
        /*513c*/ 	.word	0x0500000f


	//   ....[87]....
        /*5140*/ 	.word	0x0500000f


	//   ....[88]....
        /*5144*/ 	.word	0x0500000f


	//   ....[89]....
        /*5148*/ 	.word	0x0500000f


	//   ....[90]....
        /*514c*/ 	.word	0x0500000f


	//   ....[91]....
        /*5150*/ 	.word	0x0500000f


	//   ....[92]....
        /*5154*/ 	.word	0x0500000f


	//   ....[93]....
        /*5158*/ 	.word	0x0500000f


	//   ....[94]....
        /*515c*/ 	.word	0x0500000f


	//   ....[95]....
        /*5160*/ 	.word	0x0500000f


	//   ....[96]....
        /*5164*/ 	.word	0x0500000f


	//   ....[97]....
        /*5168*/ 	.word	0x0500000f


	//   ....[98]....
        /*516c*/ 	.word	0x0500000f


	//   ....[99]....
        /*5170*/ 	.word	0x0500000f


	//   ....[100]....
        /*5174*/ 	.word	0x0500000f


	//   ....[101]....
        /*5178*/ 	.word	0x0500000f


	//   ....[102]....
        /*517c*/ 	.word	0x0500000f


	//   ....[103]....
        /*5180*/ 	.word	0x0500000f


	//   ....[104]....
        /*5184*/ 	.word	0x0500000f


	//   ....[105]....
        /*5188*/ 	.word	0xffffffff


	//   ....[106]....
        /*518c*/ 	.word	0xffffffff


	//   ....[107]....
        /*5190*/ 	.word	0xffffffff


	//   ....[108]....
        /*5194*/ 	.word	0xffffffff


	//   ....[109]....
        /*5198*/ 	.word	0xffffffff


	//   ....[110]....
        /*519c*/ 	.word	0xffffffff


	//----- nvinfo : EIATTR_COOP_GROUP_INSTR_OFFSETS
	.align		4
.L_1319:
        /*51a0*/ 	.byte	0x04, 0x28
        /*51a2*/ 	.short	(.L_1321 - .L_1320)


	//   ....[0]....
.L_1320:
        /*51a4*/ 	.word	0x000000a0


	//   ....[1]....
        /*51a8*/ 	.word	0x00000170


	//   ....[2]....
        /*51ac*/ 	.word	0x00000230


	//   ....[3]....
        /*51b0*/ 	.word	0x00000400


	//   ....[4]....
        /*51b4*/ 	.word	0x00000560


	//   ....[5]....
        /*51b8*/ 	.word	0x00000680


	//   ....[6]....
        /*51bc*/ 	.word	0x000007e0


	//   ....[7]....
        /*51c0*/ 	.word	0x00001b80


	//   ....[8]....
        /*51c4*/ 	.word	0x00003af0


	//   ....[9]....
        /*51c8*/ 	.word	0x00003d40


	//   ....[10]....
        /*51cc*/ 	.word	0x00005340


	//   ....[11]....
        /*51d0*/ 	.word	0x000053d0


	//   ....[12]....
        /*51d4*/ 	.word	0x00005740


	//   ....[13]....
        /*51d8*/ 	.word	0x00005760


	//   ....[14]....
        /*51dc*/ 	.word	0x0000aa50


	//   ....[15]....
        /*51e0*/ 	.word	0x0000aae0


	//   ....[16]....
        /*51e4*/ 	.word	0x0000ab60


	//   ....[17]....
        /*51e8*/ 	.word	0x0000ab80


	//   ....[18]....
        /*51ec*/ 	.word	0x00020d40


	//   ....[19]....
        /*51f0*/ 	.word	0x00020f50


	//   ....[20]....
        /*51f4*/ 	.word	0x00021f10


	//   ....[21]....
        /*51f8*/ 	.word	0x00021fd0


	//   ....[22]....
        /*51fc*/ 	.word	0x000221b0


	//   ....[23]....
        /*5200*/ 	.word	0x000221d0


	//   ....[24]....
        /*5204*/ 	.word	0x0002a590


	//   ....[25]....
        /*5208*/ 	.word	0x0002a5b0


	//   ....[26]....
        /*520c*/ 	.word	0x0002a610


	//   ....[27]....
        /*5210*/ 	.word	0x0002a650


	//   ....[28]....
        /*5214*/ 	.word	0x0002ba00


	//   ....[29]....
        /*5218*/ 	.word	0x0002ba30


	//   ....[30]....
        /*521c*/ 	.word	0x0002bc80


	//   ....[31]....
        /*5220*/ 	.word	0x0002bcd0


	//   ....[32]....
        /*5224*/ 	.word	0x0002bd00


	//   ....[33]....
        /*5228*/ 	.word	0x0002bd10


	//   ....[34]....
        /*522c*/ 	.word	0x0002cb40


	//   ....[35]....
        /*5230*/ 	.word	0x0002cb50


	//   ....[36]....
        /*5234*/ 	.word	0x0002dd10


	//   ....[37]....
        /*5238*/ 	.word	0x0002eba0


	//   ....[38]....
        /*523c*/ 	.word	0x0002f460


	//   ....[39]....
        /*5240*/ 	.word	0x0002f490


	//   ....[40]....
        /*5244*/ 	.word	0x0002f4c0


	//   ....[41]....
        /*5248*/ 	.word	0x0002f4e0


	//   ....[42]....
        /*524c*/ 	.word	0x0002f620


	//   ....[43]....
        /*5250*/ 	.word	0x0002f640


	//   ....[44]....
        /*5254*/ 	.word	0x0002f6e0


	//   ....[45]....
        /*5258*/ 	.word	0x0002f700


	//   ....[46]....
        /*525c*/ 	.word	0x0002f7a0


	//   ....[47]....
        /*5260*/ 	.word	0x0002f7b0


	//   ....[48]....
        /*5264*/ 	.word	0x0002f860


	//   ....[49]....
        /*5268*/ 	.word	0x0002f870


	//   ....[50]....
        /*526c*/ 	.word	0x0002f900


	//   ....[51]....
        /*5270*/ 	.word	0x0002f910


	//   ....[52]....
        /*5274*/ 	.word	0x0002f920


	//   ....[53]....
        /*5278*/ 	.word	0x0002f930


	//   ....[54]....
        /*527c*/ 	.word	0x00030070


	//   ....[55]....
        /*5280*/ 	.word	0x00030090


	//   ....[56]....
        /*5284*/ 	.word	0x000300c0


	//   ....[57]....
        /*5288*/ 	.word	0x00030190


	//   ....[58]....
        /*528c*/ 	.word	0x00030230


	//   ....[59]....
        /*5290*/ 	.word	0x00030240


	//   ....[60]....
        /*5294*/ 	.word	0x000302e0


	//   ....[61]....
        /*5298*/ 	.word	0x000302f0


	//   ....[62]....
        /*529c*/ 	.word	0x00030370


	//   ....[63]....
        /*52a0*/ 	.word	0x00030380


	//   ....[64]....
        /*52a4*/ 	.word	0x00030410


	//   ....[65]....
        /*52a8*/ 	.word	0x00030420


	//   ....[66]....
        /*52ac*/ 	.word	0x00030430


	//   ....[67]....
        /*52b0*/ 	.word	0x000304c0


	//   ....[68]....
        /*52b4*/ 	.word	0x000304d0


	//   ....[69]....
        /*52b8*/ 	.word	0x00030520


	//   ....[70]....
        /*52bc*/ 	.word	0x000327c0


	//   ....[71]....
        /*52c0*/ 	.word	0x00032d00


	//   ....[72]....
        /*52c4*/ 	.word	0x00032e70


	//   ....[73]....
        /*52c8*/ 	.word	0x00032ee0


	//   ....[74]....
        /*52cc*/ 	.word	0x00032f80


	//   ....[75]....
        /*52d0*/ 	.word	0x00033020


	//   ....[76]....
        /*52d4*/ 	.word	0x00033100


	//   ....[77]....
        /*52d8*/ 	.word	0x00033210


	//   ....[78]....
        /*52dc*/ 	.word	0x00033270


	//   ....[79]....
        /*52e0*/ 	.word	0x00033380


	//   ....[80]....
        /*52e4*/ 	.word	0x000333f0


	//   ....[81]....
        /*52e8*/ 	.word	0x00033500


	//   ....[82]....
        /*52ec*/ 	.word	0x00033560


	//   ....[83]....
        /*52f0*/ 	.word	0x00033680


	//   ....[84]....
        /*52f4*/ 	.word	0x000336e0


	//   ....[85]....
        /*52f8*/ 	.word	0x000337d0


	//   ....[86]....
        /*52fc*/ 	.word	0x00033840


	//   ....[87]....
        /*5300*/ 	.word	0x000338f0


	//   ....[88]....
        /*5304*/ 	.word	0x000339e0


	//   ....[89]....
        /*5308*/ 	.word	0x00033a90


	//   ....[90]....
        /*530c*/ 	.word	0x00033d30


	//   ....[91]....
        /*5310*/ 	.word	0x00033db0


	//   ....[92]....
        /*5314*/ 	.word	0x00033ee0


	//   ....[93]....
        /*5318*/ 	.word	0x00033f30


	//   ....[94]....
        /*531c*/ 	.word	0x00034050


	//   ....[95]....
        /*5320*/ 	.word	0x000340a0


	//   ....[96]....
        /*5324*/ 	.word	0x000341c0


	//   ....[97]....
        /*5328*/ 	.word	0x00034210


	//   ....[98]....
        /*532c*/ 	.word	0x000343a0


	//   ....[99]....
        /*5330*/ 	.word	0x000343f0


	//   ....[100]....
        /*5334*/ 	.word	0x00034480


	//   ....[101]....
        /*5338*/ 	.word	0x000344d0


	//   ....[102]....
        /*533c*/ 	.word	0x000345f0


	//   ....[103]....
        /*5340*/ 	.word	0x000346c0


	//   ....[104]....
        /*5344*/ 	.word	0x00034ad0


	//   ....[105]....
        /*5348*/ 	.word	0x00036e80


	//   ....[106]....
        /*534c*/ 	.word	0x00037170


	//   ....[107]....
        /*5350*/ 	.word	0x00038440


	//   ....[108]....
        /*5354*/ 	.word	0x00038480


	//   ....[109]....
        /*5358*/ 	.word	0x000384f0


	//   ....[110]....
        /*535c*/ 	.word	0x00038510


	//----- nvinfo : EIATTR_REG_RECONFIG
	.align		4
.L_1321:
        /*5360*/ 	.byte	0x01, 0x54
	.zero		2


	//----- nvinfo : EIATTR_SYSCALL_OFFSETS
	.align		4
        /*5364*/ 	.byte	0x04, 0x46
        /*5366*/ 	.short	(.L_1323 - .L_1322)


	//   ....[0]....
.L_1322:
        /*5368*/ 	.word	0x00001ec0


	//   ....[1]....
        /*536c*/ 	.word	0x0002e830


	//   ....[2]....
        /*5370*/ 	.word	0x0002e970


	//   ....[3]....
        /*5374*/ 	.word	0x0002ea60


	//   ....[4]....
        /*5378*/ 	.word	0x0002f100


	//   ....[5]....
        /*537c*/ 	.word	0x0002fc50


	//----- nvinfo : EIATTR_MBARRIER_INSTR_OFFSETS
	.align		4
.L_1323:
        /*5380*/ 	.byte	0x04, 0x39
        /*5382*/ 	.short	(.L_1325 - .L_1324)


	//   ....[0]....
.L_1324:
        /*5384*/ 	.word	0x000002a0
        /*5388*/ 	.word	0x000000ff
        /*538c*/ 	.word	0x00032400
        /*5390*/ 	.short	0x0100
        /*5392*/ 	.byte	0x08
	.zero		1


	//   ....[1]....
        /*5394*/ 	.word	0x000002b0
        /*5398*/ 	.word	0x000000ff
        /*539c*/ 	.word	0x00032410
        /*53a0*/ 	.short	0x0100
        /*53a2*/ 	.byte	0x08
	.zero		1


	//   ....[2]....
        /*53a4*/ 	.word	0x000002c0
        /*53a8*/ 	.word	0x000000ff
        /*53ac*/ 	.word	0x00032420
        /*53b0*/ 	.short	0x0100
        /*53b2*/ 	.byte	0x08
	.zero		1


	//   ....[3]....
        /*53b4*/ 	.word	0x000003b0
        /*53b8*/ 	.word	0x000000ff
        /*53bc*/ 	.word	0x00032430
        /*53c0*/ 	.short	0x0100
        /*53c2*/ 	.byte	0x08
	.zero		1


	//   ....[4]....
        /*53c4*/ 	.word	0x000003c0
        /*53c8*/ 	.word	0x000000ff
        /*53cc*/ 	.word	0x00032440
        /*53d0*/ 	.short	0x0100
        /*53d2*/ 	.byte	0x08
	.zero		1


	//   ....[5]....
        /*53d4*/ 	.word	0x000003d0
        /*53d8*/ 	.word	0x000000ff
        /*53dc*/ 	.word	0x00032438
        /*53e0*/ 	.short	0x0100
        /*53e2*/ 	.byte	0x08
	.zero		1


	//   ....[6]....
        /*53e4*/ 	.word	0x000003e0
        /*53e8*/ 	.word	0x000000ff
        /*53ec*/ 	.word	0x00032448
        /*53f0*/ 	.short	0x0100
        /*53f2*/ 	.byte	0x08
	.zero		1


	//   ....[7]....
        /*53f4*/ 	.word	0x00000510
        /*53f8*/ 	.word	0x000000ff
        /*53fc*/ 	.word	0x00032450
        /*5400*/ 	.short	0x0100
        /*5402*/ 	.byte	0x08
	.zero		1


	//   ....[8]....
        /*5404*/ 	.word	0x00000520
        /*5408*/ 	.word	0x000000ff
        /*540c*/ 	.word	0x00032460
        /*5410*/ 	.short	0x0100
        /*5412*/ 	.byte	0x08
	.zero		1


	//   ....[9]....
        /*5414*/ 	.word	0x00000530
        /*5418*/ 	.word	0x000000ff
        /*541c*/ 	.word	0x00032458
        /*5420*/ 	.short	0x0100
        /*5422*/ 	.byte	0x08
	.zero		1


	//   ....[10]....
        /*5424*/ 	.word	0x00000540
        /*5428*/ 	.word	0x000000ff
        /*542c*/ 	.word	0x00032468
        /*5430*/ 	.short	0x0100
        /*5432*/ 	.byte	0x08
	.zero		1


	//   ....[11]....
        /*5434*/ 	.word	0x00000630
        /*5438*/ 	.word	0x000000ff
        /*543c*/ 	.word	0x00032470
        /*5440*/ 	.short	0x0100
        /*5442*/ 	.byte	0x06
	.zero		1


	//   ....[12]....
        /*5444*/ 	.word	0x00000640
        /*5448*/ 	.word	0x000000ff
        /*544c*/ 	.word	0x00032480
        /*5450*/ 	.short	0x0100
        /*5452*/ 	.byte	0x06
	.zero		1


	//   ....[13]....
        /*5454*/ 	.word	0x00000650
        /*5458*/ 	.word	0x000000ff
        /*545c*/ 	.word	0x00032478
        /*5460*/ 	.short	0x0100
        /*5462*/ 	.byte	0x06
	.zero		1


	//   ....[14]....
        /*5464*/ 	.word	0x00000660
        /*5468*/ 	.word	0x000000ff
        /*546c*/ 	.word	0x00032488
        /*5470*/ 	.short	0x0100
        /*5472*/ 	.byte	0x06
	.zero		1


	//   ....[15]....
        /*5474*/ 	.word	0x00000790
        /*5478*/ 	.word	0x000000ff
        /*547c*/ 	.word	0x00032490
        /*5480*/ 	.short	0x0100
        /*5482*/ 	.byte	0x08
	.zero		1


	//   ....[16]....
        /*5484*/ 	.word	0x000007a0
        /*5488*/ 	.word	0x000000ff
        /*548c*/ 	.word	0x000324a0
        /*5490*/ 	.short	0x0100
        /*5492*/ 	.byte	0x08
	.zero		1


	//   ....[17]....
        /*5494*/ 	.word	0x000007b0
        /*5498*/ 	.word	0x000000ff
        /*549c*/ 	.word	0x00032498
        /*54a0*/ 	.short	0x0100
        /*54a2*/ 	.byte	0x08
	.zero		1


	//   ....[18]....
        /*54a4*/ 	.word	0x000007c0
        /*54a8*/ 	.word	0x000000ff
        /*54ac*/ 	.word	0x000324a8
        /*54b0*/ 	.short	0x0100
        /*54b2*/ 	.byte	0x08
	.zero		1


	//   ....[19]....
        /*54b4*/ 	.word	0x000008f0
        /*54b8*/ 	.word	0x000000ff
        /*54bc*/ 	.word	0x000324b0
        /*54c0*/ 	.short	0x0100
        /*54c2*/ 	.byte	0x08
	.zero		1


	//   ....[20]....
        /*54c4*/ 	.word	0x00000900
        /*54c8*/ 	.word	0x000000ff
        /*54cc*/ 	.word	0x000324c0
        /*54d0*/ 	.short	0x0100
        /*54d2*/ 	.byte	0x08
	.zero		1


	//   ....[21]....
        /*54d4*/ 	.word	0x00000910
        /*54d8*/ 	.word	0x000000ff
        /*54dc*/ 	.word	0x000324b8
        /*54e0*/ 	.short	0x0100
        /*54e2*/ 	.byte	0x08
	.zero		1


	//   ....[22]....
        /*54e4*/ 	.word	0x00000920
        /*54e8*/ 	.word	0x000000ff
        /*54ec*/ 	.word	0x000324c8
        /*54f0*/ 	.short	0x0100
        /*54f2*/ 	.byte	0x08
	.zero		1


	//   ....[23]....
        /*54f4*/ 	.word	0x000021c0
        /*54f8*/ 	.word	0x00000048
        /*54fc*/ 	.word	0x00032400
        /*5500*/ 	.short	0x010a
        /*5502*/ 	.byte	0x3f
	.zero		1


	//   ....[24]....
        /*5504*/ 	.word	0x00002600
        /*5508*/ 	.word	0x00000008
        /*550c*/ 	.word	0x00000000
        /*5510*/ 	.short	0x010a
        /*5512*/ 	.byte	0x3f
	.zero		1


	//   ....[25]....
        /*5514*/ 	.word	0x00002660
        /*5518*/ 	.word	0x00000008
        /*551c*/ 	.word	0x00000000
        /*5520*/ 	.short	0x010a
        /*5522*/ 	.byte	0x3f
	.zero		1


	//   ....[26]....
        /*5524*/ 	.word	0x00002a10
        /*5528*/ 	.word	0x00000048
        /*552c*/ 	.word	0x00032410
        /*5530*/ 	.short	0x010a
        /*5532*/ 	.byte	0x3f
	.zero		1


	//   ....[27]....
        /*5534*/ 	.word	0x00002b10
        /*5538*/ 	.word	0x00000008
        /*553c*/ 	.word	0x00000000
        /*5540*/ 	.short	0x010a
        /*5542*/ 	.byte	0x3f
	.zero		1


	//   ....[28]....
        /*5544*/ 	.word	0x00002b70
        /*5548*/ 	.word	0x00000008
        /*554c*/ 	.word	0x00000000
        /*5550*/ 	.short	0x010a
        /*5552*/ 	.byte	0x3f
	.zero		1


	//   ....[29]....
        /*5554*/ 	.word	0x00003870
        /*5558*/ 	.word	0x00000000
        /*555c*/ 	.word	0x00000000
        /*5560*/ 	.short	0x0101
        /*5562*/ 	.byte	0x3f
	.zero		1


	//   ....[30]....
        /*5564*/ 	.word	0x000089a0
        /*5568*/ 	.word	0x00000015
        /*556c*/ 	.word	0x00000000
        /*5570*/ 	.short	0x0101
        /*5572*/ 	.byte	0x3f
	.zero		1


	//   ....[31]....
        /*5574*/ 	.word	0x000090c0
        /*5578*/ 	.word	0x00000005
        /*557c*/ 	.word	0x00000000
        /*5580*/ 	.short	0x010a
        /*5582*/ 	.byte	0x3f
	.zero		1


	//   ....[32]....
        /*5584*/ 	.word	0x00009170
        /*5588*/ 	.word	0x00000000
        /*558c*/ 	.word	0x00000000
        /*5590*/ 	.short	0x010a
        /*5592*/ 	.byte	0x3f
	.zero		1


	//   ....[33]....
        /*5594*/ 	.word	0x000095a0
        /*5598*/ 	.word	0x00000000
        /*559c*/ 	.word	0x00000000
        /*55a0*/ 	.short	0x010a
        /*55a2*/ 	.byte	0x3f
	.zero		1


	//   ....[34]....
        /*55a4*/ 	.word	0x00009650
        /*55a8*/ 	.word	0x00000004
        /*55ac*/ 	.word	0x00000000
        /*55b0*/ 	.short	0x010a
        /*55b2*/ 	.byte	0x3f
	.zero		1


	//   ....[35]....
        /*55b4*/ 	.word	0x0000a3b0
        /*55b8*/ 	.word	0x00000000
        /*55bc*/ 	.word	0x00000000
        /*55c0*/ 	.short	0x0101
        /*55c2*/ 	.byte	0x3f
	.zero		1


	//   ....[36]....
        /*55c4*/ 	.word	0x0001f600
        /*55c8*/ 	.word	0x00000000
        /*55cc*/ 	.word	0x00000000
        /*55d0*/ 	.short	0x0101
        /*55d2*/ 	.byte	0x3f
	.zero		1


	//   ....[37]....
        /*55d4*/ 	.word	0x0001f810
        /*55d8*/ 	.word	0x00000002
        /*55dc*/ 	.word	0x00000000
        /*55e0*/ 	.short	0x010a
        /*55e2*/ 	.byte	0x3f
	.zero		1


	//   ....[38]....
        /*55e4*/ 	.word	0x0001f910
        /*55e8*/ 	.word	0x00000004
        /*55ec*/ 	.word	0x00000000
        /*55f0*/ 	.short	0x010a
        /*55f2*/ 	.byte	0x3f
	.zero		1


	//   ....[39]....
        /*55f4*/ 	.word	0x0001fd40
        /*55f8*/ 	.word	0x00000003
        /*55fc*/ 	.word	0x00000000
        /*5600*/ 	.short	0x010a
        /*5602*/ 	.byte	0x3f
	.zero		1


	//   ....[40]....
        /*5604*/ 	.word	0x0001fdf0
        /*5608*/ 	.word	0x00000004
        /*560c*/ 	.word	0x00000000
        /*5610*/ 	.short	0x010a
        /*5612*/ 	.byte	0x3f
	.zero		1


	//   ....[41]....
        /*5614*/ 	.word	0x00020ac0
        /*5618*/ 	.word	0x00000003
        /*561c*/ 	.word	0x00000000
        /*5620*/ 	.short	0x0101
        /*5622*/ 	.byte	0x3f
	.zero		1


	//   ....[42]....
        /*5624*/ 	.word	0x0002a120
        /*5628*/ 	.word	0x00000002
        /*562c*/ 	.word	0x00000000
        /*5630*/ 	.short	0x0101
        /*5632*/ 	.byte	0x3f
	.zero		1


	//   ....[43]....
        /*5634*/ 	.word	0x0002b5f0
        /*5638*/ 	.word	0x000000ff
        /*563c*/ 	.word	0x00000000
        /*5640*/ 	.short	0x0101
        /*5642*/ 	.byte	0x04
	.zero		1


	//   ....[44]....
        /*5644*/ 	.word	0x0002edd0
        /*5648*/ 	.word	0x000000ff
        /*564c*/ 	.word	0x00032440
        /*5650*/ 	.short	0x010a
        /*5652*/ 	.byte	0x26
	.zero		1


	//   ....[45]....
        /*5654*/ 	.word	0x0002fa60
        /*5658*/ 	.word	0x000000ff
        /*565c*/ 	.word	0x00032400
        /*5660*/ 	.short	0x0107
        /*5662*/ 	.byte	0x26
	.zero		1


	//   ....[46]....
        /*5664*/ 	.word	0x0002fae0
        /*5668*/ 	.word	0x000000ff
        /*566c*/ 	.word	0x00032400
        /*5670*/ 	.short	0x0101
        /*5672*/ 	.byte	0x26
	.zero		1


	//   ....[47]....
        /*5674*/ 	.word	0x000306d0
        /*5678*/ 	.word	0x000000ff
        /*567c*/ 	.word	0x00032410
        /*5680*/ 	.short	0x0107
        /*5682*/ 	.byte	0x26
	.zero		1


	//   ....[48]....
        /*5684*/ 	.word	0x00030730
        /*5688*/ 	.word	0x000000ff
        /*568c*/ 	.word	0x00032410
        /*5690*/ 	.short	0x0101
        /*5692*/ 	.byte	0x26
	.zero		1


	//   ....[49]....
        /*5694*/ 	.word	0x00030740
        /*5698*/ 	.word	0x000000ff
        /*569c*/ 	.word	0x00032420
        /*56a0*/ 	.short	0x010a
        /*56a2*/ 	.byte	0x26
	.zero		1


	//   ....[50]....
        /*56a4*/ 	.word	0x000307a0
        /*56a8*/ 	.word	0x000000ff
        /*56ac*/ 	.word	0x00032460
        /*56b0*/ 	.short	0x010a
        /*56b2*/ 	.byte	0x26
	.zero		1


	//   ....[51]....
        /*56b4*/ 	.word	0x00031020
        /*56b8*/ 	.word	0x000000ff
        /*56bc*/ 	.word	0x00032448
        /*56c0*/ 	.short	0x010a
        /*56c2*/ 	.byte	0x26
	.zero		1


	//   ....[52]....
        /*56c4*/ 	.word	0x000311f0
        /*56c8*/ 	.word	0x000000ff
        /*56cc*/ 	.word	0x00032468
        /*56d0*/ 	.short	0x010a
        /*56d2*/ 	.byte	0x26
	.zero		1


	//   ....[53]....
        /*56d4*/ 	.word	0x00031840
        /*56d8*/ 	.word	0x000000ff
        /*56dc*/ 	.word	0x00032440
        /*56e0*/ 	.short	0x010a
        /*56e2*/ 	.byte	0x26
	.zero		1


	//   ....[54]....
        /*56e4*/ 	.word	0x00031a20
        /*56e8*/ 	.word	0x000000ff
        /*56ec*/ 	.word	0x00032460
        /*56f0*/ 	.short	0x010a
        /*56f2*/ 	.byte	0x26
	.zero		1


	//   ....[55]....
        /*56f4*/ 	.word	0x000320a0
        /*56f8*/ 	.word	0x000000ff
        /*56fc*/ 	.word	0x00032448
        /*5700*/ 	.short	0x010a
        /*5702*/ 	.byte	0x26
	.zero		1


	//   ....[56]....
        /*5704*/ 	.word	0x00032280
        /*5708*/ 	.word	0x000000ff
        /*570c*/ 	.word	0x00032468
        /*5710*/ 	.short	0x010a
        /*5712*/ 	.byte	0x26
	.zero		1


	//   ....[57]....
        /*5714*/ 	.word	0x00032750
        /*5718*/ 	.word	0x00000002
        /*571c*/ 	.word	0x00032420
        /*5720*/ 	.short	0x010a
        /*5722*/ 	.byte	0x3f
	.zero		1


	//   ....[58]....
        /*5724*/ 	.word	0x000328d0
        /*5728*/ 	.word	0x00000008
        /*572c*/ 	.word	0x00000000
        /*5730*/ 	.short	0x010a
        /*5732*/ 	.byte	0x3f
	.zero		1


	//   ....[59]....
        /*5734*/ 	.word	0x00032940
        /*5738*/ 	.word	0x00000003
        /*573c*/ 	.word	0x00000000
        /*5740*/ 	.short	0x010a
        /*5742*/ 	.byte	0x3f
	.zero		1


	//   ....[60]....
        /*5744*/ 	.word	0x000329a0
        /*5748*/ 	.word	0x00000006
        /*574c*/ 	.word	0x00000000
        /*5750*/ 	.short	0x010a
        /*5752*/ 	.byte	0x3f
	.zero		1


	//   ....[61]....
        /*5754*/ 	.word	0x000329d0
        /*5758*/ 	.word	0x00000003
        /*575c*/ 	.word	0x00000000
        /*5760*/ 	.short	0x010a
        /*5762*/ 	.byte	0x3f
	.zero		1


	//   ....[62]....
        /*5764*/ 	.word	0x00032a30
        /*5768*/ 	.word	0x00000048
        /*576c*/ 	.word	0x00032400
        /*5770*/ 	.short	0x010a
        /*5772*/ 	.byte	0x3f
	.zero		1


	//   ....[63]....
        /*5774*/ 	.word	0x00032a80
        /*5778*/ 	.word	0x00000008
        /*577c*/ 	.word	0x00000000
        /*5780*/ 	.short	0x010a
        /*5782*/ 	.byte	0x3f
	.zero		1


	//   ....[64]....
        /*5784*/ 	.word	0x00032ad0
        /*5788*/ 	.word	0x00000048
        /*578c*/ 	.word	0x00032410
        /*5790*/ 	.short	0x010a
        /*5792*/ 	.byte	0x3f
	.zero		1


	//   ....[65]....
        /*5794*/ 	.word	0x00032b20
        /*5798*/ 	.word	0x00000008
        /*579c*/ 	.word	0x00000000
        /*57a0*/ 	.short	0x010a
        /*57a2*/ 	.byte	0x3f
	.zero		1


	//   ....[66]....
        /*57a4*/ 	.word	0x00032b70
        /*57a8*/ 	.word	0x00000000
        /*57ac*/ 	.word	0x00000000
        /*57b0*/ 	.short	0x010a
        /*57b2*/ 	.byte	0x3f
	.zero		1


	//   ....[67]....
        /*57b4*/ 	.word	0x00032bc0
        /*57b8*/ 	.word	0x00000004
        /*57bc*/ 	.word	0x00000000
        /*57c0*/ 	.short	0x010a
        /*57c2*/ 	.byte	0x3f
	.zero		1


	//   ....[68]....
        /*57c4*/ 	.word	0x00032c10
        /*57c8*/ 	.word	0x00000004
        /*57cc*/ 	.word	0x00000000
        /*57d0*/ 	.short	0x010a
        /*57d2*/ 	.byte	0x3f
	.zero		1


	//   ....[69]....
        /*57d4*/ 	.word	0x00032c60
        /*57d8*/ 	.word	0x00000004
        /*57dc*/ 	.word	0x00000000
        /*57e0*/ 	.short	0x010a
        /*57e2*/ 	.byte	0x3f
	.zero		1


	//   ....[70]....
        /*57e4*/ 	.word	0x00032dc0
        /*57e8*/ 	.word	0x00000003
        /*57ec*/ 	.word	0x00032440
        /*57f0*/ 	.short	0x010a
        /*57f2*/ 	.byte	0x3f
	.zero		1


	//   ....[71]....
        /*57f4*/ 	.word	0x00034700
        /*57f8*/ 	.word	0x00000003
        /*57fc*/ 	.word	0x00032420
        /*5800*/ 	.short	0x010a
        /*5802*/ 	.byte	0x3f
	.zero		1


	//   ....[72]....
        /*5804*/ 	.word	0x00034760
        /*5808*/ 	.word	0x00000003
        /*580c*/ 	.word	0x00032460
        /*5810*/ 	.short	0x010a
        /*5812*/ 	.byte	0x3f
	.zero		1


	//   ....[73]....
        /*5814*/ 	.word	0x000347c0
        /*5818*/ 	.word	0x00000003
        /*581c*/ 	.word	0x00032448
        /*5820*/ 	.short	0x010a
        /*5822*/ 	.byte	0x3f
	.zero		1


	//   ....[74]....
        /*5824*/ 	.word	0x00034820
        /*5828*/ 	.word	0x00000003
        /*582c*/ 	.word	0x00032468
        /*5830*/ 	.short	0x010a
        /*5832*/ 	.byte	0x3f
	.zero		1


	//   ....[75]....
        /*5834*/ 	.word	0x00034880
        /*5838*/ 	.word	0x00000003
        /*583c*/ 	.word	0x00032440
        /*5840*/ 	.short	0x010a
        /*5842*/ 	.byte	0x3f
	.zero		1


	//   ....[76]....
        /*5844*/ 	.word	0x000348e0
        /*5848*/ 	.word	0x00000003
        /*584c*/ 	.word	0x00032460
        /*5850*/ 	.short	0x010a
        /*5852*/ 	.byte	0x3f
	.zero		1


	//   ....[77]....
        /*5854*/ 	.word	0x00034940
        /*5858*/ 	.word	0x00000003
        /*585c*/ 	.word	0x00032448
        /*5860*/ 	.short	0x010a
        /*5862*/ 	.byte	0x3f
	.zero		1


	//   ....[78]....
        /*5864*/ 	.word	0x000349a0
        /*5868*/ 	.word	0x00000003
        /*586c*/ 	.word	0x00032468
        /*5870*/ 	.short	0x010a
        /*5872*/ 	.byte	0x3f
	.zero		1


	//   ....[79]....
        /*5874*/ 	.word	0x000349f0
        /*5878*/ 	.word	0x00000002
        /*587c*/ 	.word	0x00032420
        /*5880*/ 	.short	0x010a
        /*5882*/ 	.byte	0x3f
	.zero		1


	//   ....[80]....
        /*5884*/ 	.word	0x00034b90
        /*5888*/ 	.word	0x00000008
        /*588c*/ 	.word	0x00000000
        /*5890*/ 	.short	0x010a
        /*5892*/ 	.byte	0x3f
	.zero		1


	//   ....[81]....
        /*5894*/ 	.word	0x00034be0
        /*5898*/ 	.word	0x00000003
        /*589c*/ 	.word	0x00000000
        /*58a0*/ 	.short	0x010a
        /*58a2*/ 	.byte	0x3f
	.zero		1


	//   ....[82]....
        /*58a4*/ 	.word	0x00034c30
        /*58a8*/ 	.word	0x00000006
        /*58ac*/ 	.word	0x00000000
        /*58b0*/ 	.short	0x010a
        /*58b2*/ 	.byte	0x3f
	.zero		1


	//   ....[83]....
        /*58b4*/ 	.word	0x00034ff0
        /*58b8*/ 	.word	0x0000000c
        /*58bc*/ 	.word	0x00000000
        /*58c0*/ 	.short	0x010a
        /*58c2*/ 	.byte	0x3f
	.zero		1


	//   ....[84]....
        /*58c4*/ 	.word	0x00035130
        /*58c8*/ 	.word	0x0000000a
        /*58cc*/ 	.word	0x00000000
        /*58d0*/ 	.short	0x010a
        /*58d2*/ 	.byte	0x3f
	.zero		1


	//   ....[85]....
        /*58d4*/ 	.word	0x00035790
        /*58d8*/ 	.word	0x0000000e
        /*58dc*/ 	.word	0x00000000
        /*58e0*/ 	.short	0x010a
        /*58e2*/ 	.byte	0x3f
	.zero		1


	//   ....[86]....
        /*58e4*/ 	.word	0x000358d0
        /*58e8*/ 	.word	0x0000000a
        /*58ec*/ 	.word	0x00000000
        /*58f0*/ 	.short	0x010a
        /*58f2*/ 	.byte	0x3f
	.zero		1


	//   ....[87]....
        /*58f4*/ 	.word	0x00036a30
        /*58f8*/ 	.word	0x00000006
        /*58fc*/ 	.word	0x00000000
        /*5900*/ 	.short	0x0101
        /*5902*/ 	.byte	0x3f
	.zero		1


	//   ....[88]....
        /*5904*/ 	.word	0x000501b0
        /*5908*/ 	.word	0x00000004
        /*590c*/ 	.word	0x00000000
        /*5910*/ 	.short	0x0101
        /*5912*/ 	.byte	0x3f
	.zero		1


	//   ....[89]....
        /*5914*/ 	.word	0x000501e0
        /*5918*/ 	.word	0x0000000a
        /*591c*/ 	.word	0x00000000
        /*5920*/ 	.short	0x010a
        /*5922*/ 	.byte	0x3f
	.zero		1


	//   ....[90]....
        /*5924*/ 	.word	0x00050230
        /*5928*/ 	.word	0x0000000a
        /*592c*/ 	.word	0x00000000
        /*5930*/ 	.short	0x010a
        /*5932*/ 	.byte	0x3f
	.zero		1


	//----- nvinfo : EIATTR_NUM_MBARRIERS
	.align		4
.L_1325:
        /*5934*/ 	.byte	0x03, 0x38
        /*5936*/ 	.short	0x0017


	//----- nvinfo : EIATTR_EXIT_INSTR_OFFSETS
	.align		4
        /*5938*/ 	.byte	0x04, 0x1c
        /*593a*/ 	.short	(.L_1327 - .L_1326)


	//   ....[0]....
.L_1326:
        /*593c*/ 	.word	0x00032a20


	//----- nvinfo : EIATTR_MAX_THREADS
	.align		4
.L_1327:
        /*5940*/ 	.byte	0x04, 0x05
        /*5942*/ 	.short	(.L_1329 - .L_1328)
.L_1328:
        /*5944*/ 	.word	0x00000180
        /*5948*/ 	.word	0x00000001
        /*594c*/ 	.word	0x00000001


	//----- nvinfo : EIATTR_CRS_STACK_SIZE
	.align		4
.L_1329:
        /*5950*/ 	.byte	0x04, 0x1e
        /*5952*/ 	.short	(.L_1331 - .L_1330)
.L_1330:
        /*5954*/ 	.word	0x00000000


	//----- nvinfo : EIATTR_CBANK_PARAM_SIZE
	.align		4
.L_1331:
        /*5958*/ 	.byte	0x03, 0x19
        /*595a*/ 	.short	0x0b70


	//----- nvinfo : EIATTR_PARAM_CBANK
	.align		4
        /*595c*/ 	.byte	0x04, 0x0a
        /*595e*/ 	.short	(.L_1333 - .L_1332)
	.align		4
.L_1332:
        /*5960*/ 	.word	index@(.nv.constant0._ZN7cutlass13device_kernelIN5flash11enable_sm90INS1_16FlashAttnFwdSm90INS1_25CollectiveMainloopFwdSm90ILi2EN4cute5tupleIJNS5_1CILi1EEES8_S8_EEENS6_IJNS7_ILi128EEENS7_ILi96EEENS7_ILi64EEEEEELi256ENS_10bfloat16_tEfNS_4arch4Sm90ELb0ELb1ELb0ELb0ELb0ELb0ELb1ELb1ELb0ELb1ELb1ELb0EEENS1_21CollectiveEpilogueFwdINS6_IJSA_NS7_ILi256EEESB_EEES9_SE_SG_Li256ELb0ELb1ELb1ELb0EEENS1_19SingleTileSchedulerILb0ELb1ELb1ELi128EEEEEEEEEvNT_6ParamsE)
        /*5964*/ 	.short	0x0210
        /*5966*/ 	.short	0x0b70


	//----- nvinfo : EIATTR_SW_WAR
	.align		4
.L_1333:
        /*5968*/ 	.byte	0x04, 0x36
        /*596a*/ 	.short	(.L_1335 - .L_1334)
.L_1334:
        /*596c*/ 	.word	0x00000008
.L_1335:


//--------------------- .nv.info._ZN7cutlass13device_kernelIN5flash11enable_sm90INS1_16FlashAttnFwdSm90INS1_25CollectiveMainloopFwdSm90ILi2EN4cute5tupleIJNS5_1CILi1EEES8_S8_EEENS6_IJNS7_ILi128EEENS7_ILi96EEENS7_ILi64EEEEEELi256ENS_10bfloat16_tEfNS_4arch4Sm90ELb0ELb1ELb0ELb1ELb0ELb0ELb0ELb1ELb0ELb1ELb1ELb0EEENS1_21CollectiveEpilogueFwdINS6_IJSA_NS7_ILi256EEESB_EEES9_SE_SG_Li256ELb1ELb1ELb1ELb0EEENS1_36VarlenDynamicPersistentTileSchedulerILi128ELi96ELi256ELi128ELb1ELb1ELb1ELb1ELb0ELb1EEEEEEEEEvNT_6ParamsE --------------------------
	.section	.nv.info._ZN7cutlass13device_kernelIN5flash11enable_sm90INS1_16FlashAttnFwdSm90INS1_25CollectiveMainloopFwdSm90ILi2EN4cute5tupleIJNS5_1CILi1EEES8_S8_EEENS6_IJNS7_ILi128EEENS7_ILi96EEENS7_ILi64EEEEEELi256ENS_10bfloat16_tEfNS_4arch4Sm90ELb0ELb1ELb0ELb1ELb0ELb0ELb0ELb1ELb0ELb1ELb1ELb0EEENS1_21CollectiveEpilogueFwdINS6_IJSA_NS7_ILi256EEESB_EEES9_SE_SG_Li256ELb1ELb1ELb1ELb0EEENS1_36VarlenDynamicPersistentTileSchedulerILi128ELi96ELi256ELi128ELb1ELb1ELb1ELb1ELb0ELb1EEEEEEEEEvNT_6ParamsE,"",@"SHT_CUDA_INFO"
	.sectionflags	@""
	.align	4


	//----- nvinfo : EIATTR_CUDA_API_VERSION
	.align		4
        /*0000*/ 	.byte	0x04, 0x37
        /*0002*/ 	.short	(.L_1337 - .L_1336)
.L_1336:
        /*0004*/ 	.word	0x00000082


	//----- nvinfo : EIATTR_KPARAM_INFO
	.align		4
.L_1337:
        /*0008*/ 	.byte	0x04, 0x17
        /*000a*/ 	.short	(.L_1339 - .L_1338)
.L_1338:
        /*000c*/ 	.word	0x00000000
        /*0010*/ 	.short	0x0000
        /*0012*/ 	.short	0x0070
        /*0014*/ 	.byte	0x00, 0xf0, 0x01, 0x2a


	//----- nvinfo : EIATTR_SPARSE_MMA_MASK
	.align		4
.L_1339:
        /*0018*/ 	.byte	0x03, 0x50
        /*001a*/ 	.short	0x0000


	//----- nvinfo : EIATTR_MAXREG_COUNT
	.align		4
        /*001c*/ 	.byte	0x03, 0x1b
        /*001e*/ 	.short	0x00a8


	//----- nvinfo : EIATTR_NUM_BARRIERS
	.align		4
        /*0020*/ 	.byte	0x02, 0x4c
        /*0022*/ 	.byte	0x10
	.zero		1


	//----- nvinfo : EIATTR_EXTERNS
	.align		4
        /*0024*/ 	.byte	0x04, 0x0f
        /*0026*/ 	.short	(.L_1341 - .L_1340)


	//   ....[0]....
	.align		4
.L_1340:
        /*0028*/ 	.word	index@(__assertfail)


	//----- nvinfo : EIATTR_ANNOTATIONS
	.align		4
.L_1341:
        /*002c*/ 	.byte	0x04, 0x55
        /*002e*/ 	.short	(.L_1343 - .L_1342)


	//   ....[0]....
.L_1342:
        /* <DEDUP_REMOVED lines=70> */


	//----- nvinfo : EIATTR_MERCURY_ISA_VERSION
	.align		4
.L_1343:
        /*0480*/ 	.byte	0x03, 0x5f
        /*0482*/ 	.short	0x0101


	//----- nvinfo : EIATTR_UNUSED_LOAD_BYTE_OFFSET
	.align		4
        /*0484*/ 	.byte	0x04, 0x44
        /*0486*/ 	.short	(.L_1345 - .L_1344)


	//   ....[0]....
.L_1344:
        /*0488*/ 	.word	0x00000a30
        /*048c*/ 	.word	0x0000fff0


	//   ....[1]....
        /*0490*/ 	.word	0x0000d880
        /*0494*/ 	.word	0x0000fff0


	//----- nvinfo : EIATTR_INT_WARP_WIDE_INSTR_OFFSETS
	.align		4
.L_1345:
        /*0498*/ 	.byte	0x04, 0x31
        /*049a*/ 	.short	(.L_1347 - .L_1346)


	//   ....[0]....
.L_1346:
        /*049c*/ 	.word	0x00000130


	//   ....[1]....
        /*04a0*/ 	.word	0x00000170


	//   ....[2]....
        /*04a4*/ 	.word	0x000001e0


	//   ....[3]....
        /*04a8*/ 	.word	0x00004890


	//   ....[4]....
        /*04ac*/ 	.word	0x00013c80


	//   ....[5]....
        /*04b0*/ 	.word	0x00013d10


	//   ....[6]....
        /*04b4*/ 	.word	0x00017990


	//   ....[7]....
        /*04b8*/ 	.word	0x00017a20


	//----- nvinfo : EIATTR_COOP_GROUP_MASK_REGIDS
	.align		4
.L_1347:
        /*04bc*/ 	.byte	0x04, 0x29
        /*04be*/ 	.short	(.L_1349 - .L_1348)


	//   ....[0]....
.L_1348:
        /*04c0*/ 	.word	0xffffffff


	//   ....[1]....
        /*04c4*/ 	.word	0xffffffff


	//   ....[2]....
        /*04c8*/ 	.word	0xffffffff


	//   ....[3]....
        /*04cc*/ 	.word	0xffffffff


	//   ....[4]....
        /*04d0*/ 	.word	0xffffffff


	//   ....[5]....
        /*04d4*/ 	.word	0xffffffff


	//   ....[6]....
        /*04d8*/ 	.word	0xffffffff


	//   ....[7]....
        /*04dc*/ 	.word	0xffffffff


	//   ....[8]....
        /*04e0*/ 	.word	0xffffffff


	//   ....[9]....
        /*04e4*/ 	.word	0xffffffff


	//   ....[10]....
        /*04e8*/ 	.word	0xffffffff


	//   ....[11]....
        /*04ec*/ 	.word	0xffffffff


	//   ....[12]....
        /*04f0*/ 	.word	0xffffffff


	//   ....[13]....
        /*04f4*/ 	.word	0xffffffff


	//   ....[14]....
        /*04f8*/ 	.word	0xffffffff


	//   ....[15]....
        /*04fc*/ 	.word	0xffffffff


	//   ....[16]....
        /*0500*/ 	.word	0xffffffff


	//   ....[17]....
        /*0504*/ 	.word	0xffffffff


	//   ....[18]....
        /*0508*/ 	.word	0xffffffff


	//   ....[19]....
        /*050c*/ 	.word	0xffffffff


	//   ....[20]....
        /*0510*/ 	.word	0xffffffff


	//   ....[21]....
        /*0514*/ 	.word	0xffffffff


	//   ....[22]....
        /*0518*/ 	.word	0xffffffff


	//   ....[23]....
        /*051c*/ 	.word	0xffffffff


	//   ....[24]....
        /*0520*/ 	.word	0xffffffff


	//   ....[25]....
        /*0524*/ 	.word	0xffffffff


	//   ....[26]....
        /*0528*/ 	.word	0xffffffff


	//   ....[27]....
        /*052c*/ 	.word	0xffffffff


	//   ....[28]....
        /*0530*/ 	.word	0xffffffff


	//   ....[29]....
        /*0534*/ 	.word	0xffffffff


	//   ....[30]....
        /*0538*/ 	.word	0xffffffff


	//   ....[31]....
        /*053c*/ 	.word	0xffffffff


	//   ....[32]....
        /*0540*/ 	.word	0xffffffff


	//   ....[33]....
        /*0544*/ 	.word	0xffffffff


	//   ....[34]....
        /*0548*/ 	.word	0xffffffff


	//   ....[35]....
        /*054c*/ 	.word	0xffffffff


	//   ....[36]....
        /*0550*/ 	.word	0xffffffff


	//   ....[37]....
        /*0554*/ 	.word	0xffffffff


	//   ....[38]....
        /*0558*/ 	.word	0xffffffff


	//   ....[39]....
        /*055c*/ 	.word	0xffffffff


	//   ....[40]....
        /*0560*/ 	.word	0xffffffff


	//   ....[41]....
        /*0564*/ 	.word	0xffffffff


	//   ....[42]....
        /*0568*/ 	.word	0xffffffff


	//   ....[43]....
        /*056c*/ 	.word	0xffffffff


	//   ....[44]....
        /*0570*/ 	.word	0xffffffff


	//   ....[45]....
        /*0574*/ 	.word	0xffffffff


	//   ....[46]....
        /*0578*/ 	.word	0xffffffff


	//   ....[47]....
        /*057c*/ 	.word	0xffffffff


	//   ....[48]....
        /*0580*/ 	.word	0xffffffff


	//   ....[49]....
        /*0584*/ 	.word	0xffffffff


	//   ....[50]....
        /*0588*/ 	.word	0xffffffff


	//   ....[51]....
        /*058c*/ 	.word	0xffffffff


	//   ....[52]....
        /*0590*/ 	.word	0xffffffff


	//   ....[53]....
        /*0594*/ 	.word	0xffffffff


	//   ....[54]....
        /*0598*/ 	.word	0xffffffff


	//   ....[55]....
        /*059c*/ 	.word	0xffffffff


	//   ....[56]....
        /*05a0*/ 	.word	0xffffffff


	//   ....[57]....
        /*05a4*/ 	.word	0xffffffff


	//   ....[58]....
        /*05a8*/ 	.word	0xffffffff


	//   ....[59]....
        /*05ac*/ 	.word	0xffffffff


	//   ....[60]....
        /*05b0*/ 	.word	0xffffffff


	//   ....[61]....
        /*05b4*/ 	.word	0xffffffff


	//   ....[62]....
        /*05b8*/ 	.word	0xffffffff


	//   ....[63]....
        /*05bc*/ 	.word	0xffffffff


	//   ....[64]....
        /*05c0*/ 	.word	0xffffffff


	//   ....[65]....
        /*05c4*/ 	.word	0xffffffff


	//   ....[66]....
        /*05c8*/ 	.word	0xffffffff


	//   ....[67]....
        /*05cc*/ 	.word	0xffffffff


	//   ....[68]....
        /*05d0*/ 	.word	0xffffffff


	//   ....[69]....
        /*05d4*/ 	.word	0xffffffff


	//   ....[70]....
        /*05d8*/ 	.word	0xffffffff


	//   ....[71]....
        /*05dc*/ 	.word	0xffffffff


	//   ....[72]....
        /*05e0*/ 	.word	0xffffffff


	//   ....[73]....
        /*05e4*/ 	.word	0xffffffff


	//   ....[74]....
        /*05e8*/ 	.word	0xffffffff


	//   ....[75]....
        /*05ec*/ 	.word	0xffffffff


	//   ....[76]....
        /*05f0*/ 	.word	0xffffffff


	//   ....[77]....
        /*05f4*/ 	.word	0xffffffff


	//   ....[78]....
        /*05f8*/ 	.word	0xffffffff


	//   ....[79]....
        /*05fc*/ 	.word	0xffffffff


	//   ....[80]....
        /*0600*/ 	.word	0xffffffff


	//   ....[81]....
        /*0604*/ 	.word	0xffffffff


	//   ....[82]....
        /*0608*/ 	.word	0xffffffff


	//   ....[83]....
        /*060c*/ 	.word	0xffffffff


	//   ....[84]....
        /*0610*/ 	.word	0xffffffff


	//   ....[85]....
        /*0614*/ 	.word	0xffffffff


	//   ....[86]....
        /*0618*/ 	.word	0xffffffff


	//   ....[87]....
        /*061c*/ 	.word	0xffffffff


	//   ....[88]....
        /*0620*/ 	.word	0xffffffff


	//   ....[89]....
        /*0624*/ 	.word	0xffffffff


	//   ....[90]....
        /*0628*/ 	.word	0xffffffff


	//   ....[91]....
        /*062c*/ 	.word	0xffffffff


	//   ....[92]....
        /*0630*/ 	.word	0xffffffff


	//   ....[93]....
        /*0634*/ 	.word	0xffffffff


	//   ....[94]....
        /*0638*/ 	.word	0xffffffff


	//   ....[95]....
        /*063c*/ 	.word	0xffffffff


	//   ....[96]....
        /*0640*/ 	.word	0xffffffff


	//   ....[97]....
        /*0644*/ 	.word	0xffffffff


	//   ....[98]....
        /*0648*/ 	.word	0xffffffff


	//   ....[99]....
        /*064c*/ 	.word	0xffffffff


	//   ....[100]....
        /*0650*/ 	.word	0xffffffff


	//   ....[101]....
        /*0654*/ 	.word	0xffffffff


	//   ....[102]....
        /*0658*/ 	.word	0xffffffff


	//   ....[103]....
        /*065c*/ 	.word	0xffffffff


	//   ....[104]....
        /*0660*/ 	.word	0xffffffff


	//   ....[105]....
        /*0664*/ 	.word	0xffffffff


	//   ....[106]....
        /*0668*/ 	.word	0xffffffff


	//   ....[107]....
        /*066c*/ 	.word	0xffffffff


	//   ....[108]....
        /*0670*/ 	.word	0xffffffff


	//   ....[109]....
        /*0674*/ 	.word	0xffffffff


	//   ....[110]....
        /*0678*/ 	.word	0xffffffff


	//   ....[111]....
        /*067c*/ 	.word	0x0500000f


	//   ....[112]....
        /*0680*/ 	.word	0x0500000f


	//   ....[113]....
        /*0684*/ 	.word	0x0500000f


	//   ....[114]....
        /*0688*/ 	.word	0x0500000f


	//   ....[115]....
        /*068c*/ 	.word	0x0500000f


	//   ....[116]....
        /*0690*/ 	.word	0x0500000f


	//   ....[117]....
        /*0694*/ 	.word	0x0500000f


	//   ....[118]....
        /*0698*/ 	.word	0x0500000f


	//   ....[119]....
        /*069c*/ 	.word	0x0500000f


	//   ....[120]....
        /*06a0*/ 	.word	0x0500000f


	//   ....[121]....
        /*06a4*/ 	.word	0x0500000f


	//   ....[122]....
        /*06a8*/ 	.word	0x0500000f


	//   ....[123]....
        /*06ac*/ 	.word	0x0500000f


	//   ....[124]....
        /*06b0*/ 	.word	0x0500000f


	//   ....[125]....
        /*06b4*/ 	.word	0x0500000f


	//   ....[126]....
        /*06b8*/ 	.word	0x0500000f


	//   ....[127]....
        /*06bc*/ 	.word	0x0500000f


	//   ....[128]....
        /*06c0*/ 	.word	0x0500000f


	//   ....[129]....
        /*06c4*/ 	.word	0x0500000f


	//   ....[130]....
        /*06c8*/ 	.word	0x0500000f


	//   ....[131]....
        /*06cc*/ 	.word	0x0500000f


	//   ....[132]....
        /*06d0*/ 	.word	0x0500000f


	//   ....[133]....
        /*06d4*/ 	.word	0x0500000f


	//   ....[134]....
        /*06d8*/ 	.word	0x0500000f


	//   ....[135]....
        /*06dc*/ 	.word	0x0500000f


	//   ....[136]....
        /*06e0*/ 	.word	0x0500000f


	//   ....[137]....
        /*06e4*/ 	.word	0x0500000f


	//   ....[138]....
        /*06e8*/ 	.word	0x0500000f


	//   ....[139]....
        /*06ec*/ 	.word	0x0500000f


	//   ....[140]....
        /*06f0*/ 	.word	0x0500000f


	//   ....[141]....
        /*06f4*/ 	.word	0x0500000f


	//   ....[142]....
        /*06f8*/ 	.word	0x0500000f


	//   ....[143]....
        /*06fc*/ 	.word	0x0500000f


	//   ....[144]....
        /*0700*/ 	.word	0x0500000f


	//   ....[145]....
        /*0704*/ 	.word	0x0500000f


	//   ....[146]....
        /*0708*/ 	.word	0x0500000f


	//----- nvinfo : EIATTR_COOP_GROUP_INSTR_OFFSETS
	.align		4
.L_1349:
        /*070c*/ 	.byte	0x04, 0x28
        /*070e*/ 	.short	(.L_1351 - .L_1350)


	//   ....[0]....
.L_1350:
        /*0710*/ 	.word	0x00000070


	//   ....[1]....
        /*0714*/ 	.word	0x00000140


	//   ....[2]....
        /*0718*/ 	.word	0x00000190


	//   ....[3]....
        /*071c*/ 	.word	0x000003c0


	//   ....[4]....
        /*0720*/ 	.word	0x00000520


	//   ....[5]....
        /*0724*/ 	.word	0x00000640


	//   ....[6]....
        /*0728*/ 	.word	0x000007a0


	//   ....[7]....
        /*072c*/ 	.word	0x000021b0


	//   ....[8]....
        /*0730*/ 	.word	0x000027e0


	//   ....[9]....
        /*0734*/ 	.word	0x00002af0


	//   ....[10]....
        /*0738*/ 	.word	0x00003790


	//   ....[11]....
        /*073c*/ 	.word	0x000038a0


	//   ....[12]....
        /*0740*/ 	.word	0x00003fa0


	//   ....[13]....
        /*0744*/ 	.word	0x00004000


	//   ....[14]....
        /*0748*/ 	.word	0x000050a0


	//   ....[15]....
        /*074c*/ 	.word	0x00005ba0


	//   ....[16]....
        /*0750*/ 	.word	0x00006140


	//   ....[17]....
        /*0754*/ 	.word	0x00006260


	//   ....[18]....
        /*0758*/ 	.word	0x00006c10


	//   ....[19]....
        /*075c*/ 	.word	0x00006de0


	//   ....[20]....
        /*0760*/ 	.word	0x000084e0


	//   ....[21]....
        /*0764*/ 	.word	0x00008500


	//   ....[22]....
        /*0768*/ 	.word	0x00008e60


	//   ....[23]....
        /*076c*/ 	.word	0x00008f10


	//   ....[24]....
        /*0770*/ 	.word	0x0000a1a0


	//   ....[25]....
        /*0774*/ 	.word	0x0000ac20


	//   ....[26]....
        /*0778*/ 	.word	0x0000b240


	//   ....[27]....
        /*077c*/ 	.word	0x0000b350


	//   ....[28]....
        /*0780*/ 	.word	0x0000bc30


	//   ....[29]....
        /*0784*/ 	.word	0x0000be00


	//   ....[30]....
        /*0788*/ 	.word	0x0000ce00


	//   ....[31]....
        /*078c*/ 	.word	0x0000ce70


	//   ....[32]....
        /*0790*/ 	.word	0x0000ced0


	//   ....[33]....
        /*0794*/ 	.word	0x0000cf10


	//   ....[34]....
        /*0798*/ 	.word	0x0000e920


	//   ....[35]....
        /*079c*/ 	.word	0x0000e930


	//   ....[36]....
        /*07a0*/ 	.word	0x0000e940


	//   ....[37]....
        /*07a4*/ 	.word	0x0000e950


	//   ....[38]....
        /*07a8*/ 	.word	0x0000f3c0


	//   ....[39]....
        /*07ac*/ 	.word	0x0000f3e0


	//   ....[40]....
        /*07b0*/ 	.word	0x0000f580


	//   ....[41]....
        /*07b4*/ 	.word	0x0000f5a0


	//   ....[42]....
        /*07b8*/ 	.word	0x0000f6e0


	//   ....[43]....
        /*07bc*/ 	.word	0x0000f700


	//   ....[44]....
        /*07c0*/ 	.word	0x0000f850


	//   ....[45]....
        /*07c4*/ 	.word	0x0000f870


	//   ....[46]....
        /*07c8*/ 	.word	0x0000fdb0


	//   ....[47]....
        /*07cc*/ 	.word	0x0000fde0


	//   ....[48]....
        /*07d0*/ 	.word	0x000106d0


	//   ....[49]....
        /*07d4*/ 	.word	0x000106e0


	//   ....[50]....
        /*07d8*/ 	.word	0x00011840


	//   ....[51]....
        /*07dc*/ 	.word	0x00011870


	//   ....[52]....
        /*07e0*/ 	.word	0x000119e0


	//   ....[53]....
        /*07e4*/ 	.word	0x00011a00


	//   ....[54]....
        /*07e8*/ 	.word	0x00011b40


	//   ....[55]....
        /*07ec*/ 	.word	0x00011b60


	//   ....[56]....
        /*07f0*/ 	.word	0x00011cb0


	//   ....[57]....
        /*07f4*/ 	.word	0x00011cd0


	//   ....[58]....
        /*07f8*/ 	.word	0x00011eb0


	//   ....[59]....
        /*07fc*/ 	.word	0x000120c0


	//   ....[60]....
        /*0800*/ 	.word	0x000120f0


	//   ....[61]....
        /*0804*/ 	.word	0x00012120


	//   ....[62]....
        /*0808*/ 	.word	0x00012150


	//   ....[63]....
        /*080c*/ 	.word	0x00012180


	//   ....[64]....
        /*0810*/ 	.word	0x000121b0


	//   ....[65]....
        /*0814*/ 	.word	0x00012350


	//   ....[66]....
        /*0818*/ 	.word	0x00012380


	//   ....[67]....
        /*081c*/ 	.word	0x000123b0


	//   ....[68]....
        /*0820*/ 	.word	0x000123e0


	//   ....[69]....
        /*0824*/ 	.word	0x00012410


	//   ....[70]....
        /*0828*/ 	.word	0x00012440


	//   ....[71]....
        /*082c*/ 	.word	0x000124e0


	//   ....[72]....
        /*0830*/ 	.word	0x00012510


	//   ....[73]....
        /*0834*/ 	.word	0x00012520


	//   ....[74]....
        /*0838*/ 	.word	0x00012550


	//   ....[75]....
        /*083c*/ 	.word	0x00014250


	//   ....[76]....
        /*0840*/ 	.word	0x00014cf0


	//   ....[77]....
        /*0844*/ 	.word	0x00014d10


	//   ....[78]....
        /*0848*/ 	.word	0x00014dc0


	//   ....[79]....
        /*084c*/ 	.word	0x00014dd0


	//   ....[80]....
        /*0850*/ 	.word	0x00014e50


	//   ....[81]....
        /*0854*/ 	.word	0x00014e60


	//   ....[82]....
        /*0858*/ 	.word	0x00014ee0


	//   ....[83]....
        /*085c*/ 	.word	0x00014ef0


	//   ....[84]....
        /*0860*/ 	.word	0x00014f70


	//   ....[85]....
        /*0864*/ 	.word	0x00014f80


	//   ....[86]....
        /*0868*/ 	.word	0x00015000


	//   ....[87]....
        /*086c*/ 	.word	0x00015010


	//   ....[88]....
        /*0870*/ 	.word	0x00015090


	//   ....[89]....
        /*0874*/ 	.word	0x000150a0


	//   ....[90]....
        /*0878*/ 	.word	0x000150b0


	//   ....[91]....
        /*087c*/ 	.word	0x00015100


	//   ....[92]....
        /*0880*/ 	.word	0x00017cb0


	//   ....[93]....
        /*0884*/ 	.word	0x00017ce0


	//   ....[94]....
        /*0888*/ 	.word	0x00017d40


	//   ....[95]....
        /*088c*/ 	.word	0x00017d70


	//   ....[96]....
        /*0890*/ 	.word	0x00017da0


	//   ....[97]....
        /*0894*/ 	.word	0x00017dd0


	//   ....[98]....
        /*0898*/ 	.word	0x00017e00


	//   ....[99]....
        /*089c*/ 	.word	0x00017e30


	//   ....[100]....
        /*08a0*/ 	.word	0x00017ff0


	//   ....[101]....
        /*08a4*/ 	.word	0x00018020


	//   ....[102]....
        /*08a8*/ 	.word	0x00018050


	//   ....[103]....
        /*08ac*/ 	.word	0x00018080


	//   ....[104]....
        /*08b0*/ 	.word	0x000180b0


	//   ....[105]....
        /*08b4*/ 	.word	0x000180e0


	//   ....[106]....
        /*08b8*/ 	.word	0x000181b0


	//   ....[107]....
        /*08bc*/ 	.word	0x000181d0


	//   ....[108]....
        /*08c0*/ 	.word	0x000181e0


	//   ....[109]....
        /*08c4*/ 	.word	0x00018260


	//   ....[110]....
        /*08c8*/ 	.word	0x00018d90


	//   ....[111]....
        /*08cc*/ 	.word	0x000193f0


	//   ....[112]....
        /*08d0*/ 	.word	0x000195b0


	//   ....[113]....
        /*08d4*/ 	.word	0x00019600


	//   ....[114]....
        /*08d8*/ 	.word	0x00019660


	//   ....[115]....
        /*08dc*/ 	.word	0x00019750


	//   ....[116]....
        /*08e0*/ 	.word	0x000197b0


	//   ....[117]....
        /*08e4*/ 	.word	0x000198a0


	//   ....[118]....
        /*08e8*/ 	.word	0x00019900


	//   ....[119]....
        /*08ec*/ 	.word	0x000199f0


	//   ....[120]....
        /*08f0*/ 	.word	0x00019a50


	//   ....[121]....
        /*08f4*/ 	.word	0x00019b40


	//   ....[122]....
        /*08f8*/ 	.word	0x00019ba0


	//   ....[123]....
        /*08fc*/ 	.word	0x00019c90


	//   ....[124]....
        /*0900*/ 	.word	0x00019cf0


	//   ....[125]....
        /*0904*/ 	.word	0x00019dc0


	//   ....[126]....
        /*0908*/ 	.word	0x00019e40


	//   ....[127]....
        /*090c*/ 	.word	0x00019f10


	//   ....[128]....
        /*0910*/ 	.word	0x0001a240


	//   ....[129]....
        /*0914*/ 	.word	0x0001a2e0


	//   ....[130]....
        /*0918*/ 	.word	0x0001a480


	//   ....[131]....
        /*091c*/ 	.word	0x0001a4f0


	//   ....[132]....
        /*0920*/ 	.word	0x0001a560


	//   ....[133]....
        /*0924*/ 	.word	0x0001a5d0


	//   ....[134]....
        /*0928*/ 	.word	0x0001a640


	//   ....[135]....
        /*092c*/ 	.word	0x0001a6c0


	//   ....[136]....
        /*0930*/ 	.word	0x0001a750


	//   ....[137]....
        /*0934*/ 	.word	0x0001a7f0


	//   ....[138]....
        /*0938*/ 	.word	0x0001a860


	//   ....[139]....
        /*093c*/ 	.word	0x0001a8d0


	//   ....[140]....
        /*0940*/ 	.word	0x0001a940


	//   ....[141]....
        /*0944*/ 	.word	0x0001a9c0


	//   ....[142]....
        /*0948*/ 	.word	0x0001aa30


	//   ....[143]....
        /*094c*/ 	.word	0x0001aae0


	//   ....[144]....
        /*0950*/ 	.word	0x0001ab30


	//   ....[145]....
        /*0954*/ 	.word	0x0001abe0


	//   ....[146]....
        /*0958*/ 	.word	0x0001ad10


	//----- nvinfo : EIATTR_REG_RECONFIG
	.align		4
.L_1351:
        /*095c*/ 	.byte	0x01, 0x54
	.zero		2


	//----- nvinfo : EIATTR_SYSCALL_OFFSETS
	.align		4
        /*0960*/ 	.byte	0x04, 0x46
        /*0962*/ 	.short	(.L_1353 - .L_1352)


	//   ....[0]....
.L_1352:
        /*0964*/ 	.word	0x00002330


	//   ....[1]....
        /*0968*/ 	.word	0x00013e80


	//   ....[2]....
        /*096c*/ 	.word	0x00013fd0


	//   ....[3]....
        /*0970*/ 	.word	0x000140c0


	//   ....[4]....
        /*0974*/ 	.word	0x000148d0


	//----- nvinfo : EIATTR_MBARRIER_INSTR_OFFSETS
	.align		4
.L_1353:
        /*0978*/ 	.byte	0x04, 0x39
        /*097a*/ 	.short	(.L_1355 - .L_1354)


	//   ....[0]....
.L_1354:
        /*097c*/ 	.word	0x00000270
        /*0980*/ 	.word	0x000000ff
        /*0984*/ 	.word	0x00022800
        /*0988*/ 	.short	0x0100
        /*098a*/ 	.byte	0x08
	.zero		1


	//   ....[1]....
        /*098c*/ 	.word	0x00000280
        /*0990*/ 	.word	0x000000ff
        /*0994*/ 	.word	0x00022820
        /*0998*/ 	.short	0x0100
        /*099a*/ 	.byte	0x08
	.zero		1


	//   ....[2]....
        /*099c*/ 	.word	0x00000370
        /*09a0*/ 	.word	0x000000ff
        /*09a4*/ 	.word	0x00022830
        /*09a8*/ 	.short	0x0100
        /*09aa*/ 	.byte	0x08
	.zero		1


	//   ....[3]....
        /*09ac*/ 	.word	0x00000380
        /*09b0*/ 	.word	0x000000ff
        /*09b4*/ 	.word	0x00022840
        /*09b8*/ 	.short	0x0100
        /*09ba*/ 	.byte	0x08
	.zero		1


	//   ....[4]....
        /*09bc*/ 	.word	0x00000390
        /*09c0*/ 	.word	0x000000ff
        /*09c4*/ 	.word	0x00022838
        /*09c8*/ 	.short	0x0100
        /*09ca*/ 	.byte	0x08
	.zero		1


	//   ....[5]....
        /*09cc*/ 	.word	0x000003a0
        /*09d0*/ 	.word	0x000000ff
        /*09d4*/ 	.word	0x00022848
        /*09d8*/ 	.short	0x0100
        /*09da*/ 	.byte	0x08
	.zero		1


	//   ....[6]....
        /*09dc*/ 	.word	0x000004d0
        /*09e0*/ 	.word	0x000000ff
        /*09e4*/ 	.word	0x00022850
        /*09e8*/ 	.short	0x0100
        /*09ea*/ 	.byte	0x08
	.zero		1


	//   ....[7]....
        /*09ec*/ 	.word	0x000004e0
        /*09f0*/ 	.word	0x000000ff
        /*09f4*/ 	.word	0x00022860
        /*09f8*/ 	.short	0x0100
        /*09fa*/ 	.byte	0x08
	.zero		1


	//   ....[8]....
        /*09fc*/ 	.word	0x000004f0
        /*0a00*/ 	.word	0x000000ff
        /*0a04*/ 	.word	0x00022858
        /*0a08*/ 	.short	0x0100
        /*0a0a*/ 	.byte	0x08
	.zero		1


	//   ....[9]....
        /*0a0c*/ 	.word	0x00000500
        /*0a10*/ 	.word	0x000000ff
        /*0a14*/ 	.word	0x00022868
        /*0a18*/ 	.short	0x0100
        /*0a1a*/ 	.byte	0x08
	.zero		1


	//   ....[10]....
        /*0a1c*/ 	.word	0x000005f0
        /*0a20*/ 	.word	0x000000ff
        /*0a24*/ 	.word	0x00022870
        /*0a28*/ 	.short	0x0100
        /*0a2a*/ 	.byte	0x06
	.zero		1


	//   ....[11]....
        /*0a2c*/ 	.word	0x00000600
        /*0a30*/ 	.word	0x000000ff
        /*0a34*/ 	.word	0x00022880
        /*0a38*/ 	.short	0x0100
        /*0a3a*/ 	.byte	0x06
	.zero		1


	//   ....[12]....
        /*0a3c*/ 	.word	0x00000610
        /*0a40*/ 	.word	0x000000ff
        /*0a44*/ 	.word	0x00022878
        /*0a48*/ 	.short	0x0100
        /*0a4a*/ 	.byte	0x06
	.zero		1


	//   ....[13]....
        /*0a4c*/ 	.word	0x00000620
        /*0a50*/ 	.word	0x000000ff
        /*0a54*/ 	.word	0x00022888
        /*0a58*/ 	.short	0x0100
        /*0a5a*/ 	.byte	0x06
	.zero		1


	//   ....[14]....
        /*0a5c*/ 	.word	0x00000750
        /*0a60*/ 	.word	0x000000ff
        /*0a64*/ 	.word	0x00022890
        /*0a68*/ 	.short	0x0100
        /*0a6a*/ 	.byte	0x08
	.zero		1


	//   ....[15]....
        /*0a6c*/ 	.word	0x00000760
        /*0a70*/ 	.word	0x000000ff
        /*0a74*/ 	.word	0x000228a0
        /*0a78*/ 	.short	0x0100
        /*0a7a*/ 	.byte	0x08
	.zero		1


	//   ....[16]....
        /*0a7c*/ 	.word	0x00000770
        /*0a80*/ 	.word	0x000000ff
        /*0a84*/ 	.word	0x00022898
        /*0a88*/ 	.short	0x0100
        /*0a8a*/ 	.byte	0x08
	.zero		1


	//   ....[17]....
        /*0a8c*/ 	.word	0x00000780
        /*0a90*/ 	.word	0x000000ff
        /*0a94*/ 	.word	0x000228a8
        /*0a98*/ 	.short	0x0100
        /*0a9a*/ 	.byte	0x08
	.zero		1


	//   ....[18]....
        /*0a9c*/ 	.word	0x000008b0
        /*0aa0*/ 	.word	0x000000ff
        /*0aa4*/ 	.word	0x000228b0
        /*0aa8*/ 	.short	0x0100
        /*0aaa*/ 	.byte	0x08
	.zero		1


	//   ....[19]....
        /*0aac*/ 	.word	0x000008c0
        /*0ab0*/ 	.word	0x000000ff
        /*0ab4*/ 	.word	0x000228c0
        /*0ab8*/ 	.short	0x0100
        /*0aba*/ 	.byte	0x08
	.zero		1


	//   ....[20]....
        /*0abc*/ 	.word	0x000008d0
        /*0ac0*/ 	.word	0x000000ff
        /*0ac4*/ 	.word	0x000228b8
        /*0ac8*/ 	.short	0x0100
        /*0aca*/ 	.byte	0x08
	.zero		1


	//   ....[21]....
        /*0acc*/ 	.word	0x000008e0
        /*0ad0*/ 	.word	0x000000ff
        /*0ad4*/ 	.word	0x000228c8
        /*0ad8*/ 	.short	0x0100
        /*0ada*/ 	.byte	0x08
	.zero		1


	//   ....[22]....
        /*0adc*/ 	.word	0x000023e0
        /*0ae0*/ 	.word	0x00000005
        /*0ae4*/ 	.word	0x00022800
        /*0ae8*/ 	.short	0x010a
        /*0aea*/ 	.byte	0x3f
	.zero		1


	//   ....[23]....
        /*0aec*/ 	.word	0x000024b0
        /*0af0*/ 	.word	0x000000ff
        /*0af4*/ 	.word	0x00022830
        /*0af8*/ 	.short	0x010a
        /*0afa*/ 	.byte	0x15
	.zero		1


	//   ....[24]....
        /*0afc*/ 	.word	0x000024f0
        /*0b00*/ 	.word	0x000000ff
        /*0b04*/ 	.word	0x00022830
        /*0b08*/ 	.short	0x010a
        /*0b0a*/ 	.byte	0x15
	.zero		1


	//   ....[25]....
        /*0b0c*/ 	.word	0x00002960
        /*0b10*/ 	.word	0x00000000
        /*0b14*/ 	.word	0x00000000
        /*0b18*/ 	.short	0x0101
        /*0b1a*/ 	.byte	0x3f
	.zero		1


	//   ....[26]....
        /*0b1c*/ 	.word	0x000047f0
        /*0b20*/ 	.word	0x000000ff
        /*0b24*/ 	.word	0x00022850
        /*0b28*/ 	.short	0x010a
        /*0b2a*/ 	.byte	0x15
	.zero		1


	//   ....[27]....
        /*0b2c*/ 	.word	0x00004830
        /*0b30*/ 	.word	0x000000ff
        /*0b34*/ 	.word	0x00022850
        /*0b38*/ 	.short	0x010a
        /*0b3a*/ 	.byte	0x15
	.zero		1


	//   ....[28]....
        /*0b3c*/ 	.word	0x00004bc0
        /*0b40*/ 	.word	0x000000ff
        /*0b44*/ 	.word	0x00000000
        /*0b48*/ 	.short	0x0101
        /*0b4a*/ 	.byte	0x15
	.zero		1


	//   ....[29]....
        /*0b4c*/ 	.word	0x00004e80
        /*0b50*/ 	.word	0x000000ff
        /*0b54*/ 	.word	0x00022830
        /*0b58*/ 	.short	0x010a
        /*0b5a*/ 	.byte	0x1e
	.zero		1


	//   ....[30]....
        /*0b5c*/ 	.word	0x00004ec0
        /*0b60*/ 	.word	0x000000ff
        /*0b64*/ 	.word	0x00022830
        /*0b68*/ 	.short	0x010a
        /*0b6a*/ 	.byte	0x1e
	.zero		1


	//   ....[31]....
        /*0b6c*/ 	.word	0x000051c0
        /*0b70*/ 	.word	0x00000008
        /*0b74*/ 	.word	0x00000000
        /*0b78*/ 	.short	0x0101
        /*0b7a*/ 	.byte	0x3f
	.zero		1


	//   ....[32]....
        /*0b7c*/ 	.word	0x00007a40
        /*0b80*/ 	.word	0x000000ff
        /*0b84*/ 	.word	0x00022850
        /*0b88*/ 	.short	0x010a
        /*0b8a*/ 	.byte	0x1e
	.zero		1


	//   ....[33]....
        /*0b8c*/ 	.word	0x00007a80
        /*0b90*/ 	.word	0x000000ff
        /*0b94*/ 	.word	0x00022850
        /*0b98*/ 	.short	0x010a
        /*0b9a*/ 	.byte	0x1e
	.zero		1


	//   ....[34]....
        /*0b9c*/ 	.word	0x00007d80
        /*0ba0*/ 	.word	0x0000000a
        /*0ba4*/ 	.word	0x00000000
        /*0ba8*/ 	.short	0x0101
        /*0baa*/ 	.byte	0x3f
	.zero		1


	//   ....[35]....
        /*0bac*/ 	.word	0x00008180
        /*0bb0*/ 	.word	0x000000ff
        /*0bb4*/ 	.word	0x00022830
        /*0bb8*/ 	.short	0x010a
        /*0bba*/ 	.byte	0x16
	.zero		1


	//   ....[36]....
        /*0bbc*/ 	.word	0x000081c0
        /*0bc0*/ 	.word	0x000000ff
        /*0bc4*/ 	.word	0x00022830
        /*0bc8*/ 	.short	0x010a
        /*0bca*/ 	.byte	0x16
	.zero		1


	//   ....[37]....
        /*0bcc*/ 	.word	0x000099f0
        /*0bd0*/ 	.word	0x0000000c
        /*0bd4*/ 	.word	0x00000000
        /*0bd8*/ 	.short	0x0101
        /*0bda*/ 	.byte	0x3f
	.zero		1


	//   ....[38]....
        /*0bdc*/ 	.word	0x00009a60
        /*0be0*/ 	.word	0x000000ff
        /*0be4*/ 	.word	0x00022850
        /*0be8*/ 	.short	0x010a
        /*0bea*/ 	.byte	0x16
	.zero		1


	//   ....[39]....
        /*0bec*/ 	.word	0x00009aa0
        /*0bf0*/ 	.word	0x000000ff
        /*0bf4*/ 	.word	0x00022850
        /*0bf8*/ 	.short	0x010a
        /*0bfa*/ 	.byte	0x16
	.zero		1


	//   ....[40]....
        /*0bfc*/ 	.word	0x00009d80
        /*0c00*/ 	.word	0x0000000a
        /*0c04*/ 	.word	0x00000000
        /*0c08*/ 	.short	0x0101
        /*0c0a*/ 	.byte	0x3f
	.zero		1


	//   ....[41]....
        /*0c0c*/ 	.word	0x00009f00
        /*0c10*/ 	.word	0x000000ff
        /*0c14*/ 	.word	0x00022830
        /*0c18*/ 	.short	0x010a
        /*0c1a*/ 	.byte	0x15
	.zero		1


	//   ....[42]....
        /*0c1c*/ 	.word	0x00009f40
        /*0c20*/ 	.word	0x000000ff
        /*0c24*/ 	.word	0x00022830
        /*0c28*/ 	.short	0x010a
        /*0c2a*/ 	.byte	0x15
	.zero		1


	//   ....[43]....
        /*0c2c*/ 	.word	0x0000a240
        /*0c30*/ 	.word	0x00000000
        /*0c34*/ 	.word	0x00000000
        /*0c38*/ 	.short	0x0101
        /*0c3a*/ 	.byte	0x3f
	.zero		1


	//   ....[44]....
        /*0c3c*/ 	.word	0x0000caa0
        /*0c40*/ 	.word	0x000000ff
        /*0c44*/ 	.word	0x00022850
        /*0c48*/ 	.short	0x010a
        /*0c4a*/ 	.byte	0x15
	.zero		1


	//   ....[45]....
        /*0c4c*/ 	.word	0x0000cae0
        /*0c50*/ 	.word	0x000000ff
        /*0c54*/ 	.word	0x00022850
        /*0c58*/ 	.short	0x010a
        /*0c5a*/ 	.byte	0x15
	.zero		1


	//   ....[46]....
        /*0c5c*/ 	.word	0x0000cde0
        /*0c60*/ 	.word	0x00000009
        /*0c64*/ 	.word	0x00000000
        /*0c68*/ 	.short	0x0101
        /*0c6a*/ 	.byte	0x3f
	.zero		1


	//   ....[47]....
        /*0c6c*/ 	.word	0x0000f3b0
        /*0c70*/ 	.word	0x000000ff
        /*0c74*/ 	.word	0x00000000
        /*0c78*/ 	.short	0x0101
        /*0c7a*/ 	.byte	0x06
	.zero		1


	//   ....[48]....
        /*0c7c*/ 	.word	0x0000fad0
        /*0c80*/ 	.word	0x000000ff
        /*0c84*/ 	.word	0x00000000
        /*0c88*/ 	.short	0x0101
        /*0c8a*/ 	.byte	0x09
	.zero		1


	//   ....[49]....
        /*0c8c*/ 	.word	0x000144b0
        /*0c90*/ 	.word	0x00000000
        /*0c94*/ 	.word	0x00022840
        /*0c98*/ 	.short	0x010a
        /*0c9a*/ 	.byte	0x3f
	.zero		1


	//   ....[50]....
        /*0c9c*/ 	.word	0x000151b0
        /*0ca0*/ 	.word	0x00000013
        /*0ca4*/ 	.word	0x00022800
        /*0ca8*/ 	.short	0x0107
        /*0caa*/ 	.byte	0x3f
	.zero		1


	//   ....[51]....
        /*0cac*/ 	.word	0x000152a0
        /*0cb0*/ 	.word	0x00000013
        /*0cb4*/ 	.word	0x00022800
        /*0cb8*/ 	.short	0x0101
        /*0cba*/ 	.byte	0x3f
	.zero		1


	//   ....[52]....
        /*0cbc*/ 	.word	0x000152c0
        /*0cc0*/ 	.word	0x00000013
        /*0cc4*/ 	.word	0x00022820
        /*0cc8*/ 	.short	0x010a
        /*0cca*/ 	.byte	0x3f
	.zero		1


	//   ....[53]....
        /*0ccc*/ 	.word	0x000153a0
        /*0cd0*/ 	.word	0x00000002
        /*0cd4*/ 	.word	0x00022860
        /*0cd8*/ 	.short	0x010a
        /*0cda*/ 	.byte	0x3f
	.zero		1


	//   ....[54]....
        /*0cdc*/ 	.word	0x00015cd0
        /*0ce0*/ 	.word	0x00000003
        /*0ce4*/ 	.word	0x00022840
        /*0ce8*/ 	.short	0x010a
        /*0cea*/ 	.byte	0x3f
	.zero		1


	//   ....[55]....
        /*0cec*/ 	.word	0x00015f30
        /*0cf0*/ 	.word	0x00000003
        /*0cf4*/ 	.word	0x00022860
        /*0cf8*/ 	.short	0x010a
        /*0cfa*/ 	.byte	0x3f
	.zero		1


	//   ....[56]....
        /*0cfc*/ 	.word	0x00016720
        /*0d00*/ 	.word	0x00000004
        /*0d04*/ 	.word	0x00022840
        /*0d08*/ 	.short	0x010a
        /*0d0a*/ 	.byte	0x3f
	.zero		1


	//   ....[57]....
        /*0d0c*/ 	.word	0x00016970
        /*0d10*/ 	.word	0x00000004
        /*0d14*/ 	.word	0x00022860
        /*0d18*/ 	.short	0x010a
        /*0d1a*/ 	.byte	0x3f
	.zero		1


	//   ....[58]....
        /*0d1c*/ 	.word	0x000170f0
        /*0d20*/ 	.word	0x00000002
        /*0d24*/ 	.word	0x00022840
        /*0d28*/ 	.short	0x010a
        /*0d2a*/ 	.byte	0x3f
	.zero		1


	//   ....[59]....
        /*0d2c*/ 	.word	0x00017350
        /*0d30*/ 	.word	0x00000002
        /*0d34*/ 	.word	0x00022860
        /*0d38*/ 	.short	0x010a
        /*0d3a*/ 	.byte	0x3f
	.zero		1


	//   ....[60]....
        /*0d3c*/ 	.word	0x00018d10
        /*0d40*/ 	.word	0x00000000
        /*0d44*/ 	.word	0x00022820
        /*0d48*/ 	.short	0x010a
        /*0d4a*/ 	.byte	0x3f
	.zero		1


	//   ....[61]....
        /*0d4c*/ 	.word	0x00018ed0
        /*0d50*/ 	.word	0x00000006
        /*0d54*/ 	.word	0x00000000
        /*0d58*/ 	.short	0x010a
        /*0d5a*/ 	.byte	0x3f
	.zero		1


	//   ....[62]....
        /*0d5c*/ 	.word	0x00018f40
        /*0d60*/ 	.word	0x00000007
        /*0d64*/ 	.word	0x00000000
        /*0d68*/ 	.short	0x010a
        /*0d6a*/ 	.byte	0x3f
	.zero		1


	//   ....[63]....
        /*0d6c*/ 	.word	0x00018fb0
        /*0d70*/ 	.word	0x00000004
        /*0d74*/ 	.word	0x00000000
        /*0d78*/ 	.short	0x010a
        /*0d7a*/ 	.byte	0x3f
	.zero		1


	//   ....[64]....
        /*0d7c*/ 	.word	0x00018fe0
        /*0d80*/ 	.word	0x00000003
        /*0d84*/ 	.word	0x00000000
        /*0d88*/ 	.short	0x010a
        /*0d8a*/ 	.byte	0x3f
	.zero		1


	//   ....[65]....
        /*0d8c*/ 	.word	0x00019040
        /*0d90*/ 	.word	0x00000005
        /*0d94*/ 	.word	0x00022800
        /*0d98*/ 	.short	0x010a
        /*0d9a*/ 	.byte	0x3f
	.zero		1


	//   ....[66]....
        /*0d9c*/ 	.word	0x000190a0
        /*0da0*/ 	.word	0x00000003
        /*0da4*/ 	.word	0x00022830
        /*0da8*/ 	.short	0x010a
        /*0daa*/ 	.byte	0x3f
	.zero		1


	//   ....[67]....
        /*0dac*/ 	.word	0x00019100
        /*0db0*/ 	.word	0x00000009
        /*0db4*/ 	.word	0x00022850
        /*0db8*/ 	.short	0x010a
        /*0dba*/ 	.byte	0x3f
	.zero		1


	//   ....[68]....
        /*0dbc*/ 	.word	0x00019160
        /*0dc0*/ 	.word	0x00000004
        /*0dc4*/ 	.word	0x00022830
        /*0dc8*/ 	.short	0x010a
        /*0dca*/ 	.byte	0x3f
	.zero		1


	//   ....[69]....
        /*0dcc*/ 	.word	0x000191b0
        /*0dd0*/ 	.word	0x0000000a
        /*0dd4*/ 	.word	0x00022850
        /*0dd8*/ 	.short	0x010a
        /*0dda*/ 	.byte	0x3f
	.zero		1


	//   ....[70]....
        /*0ddc*/ 	.word	0x00019210
        /*0de0*/ 	.word	0x00000000
        /*0de4*/ 	.word	0x00022830
        /*0de8*/ 	.short	0x010a
        /*0dea*/ 	.byte	0x3f
	.zero		1


	//   ....[71]....
        /*0dec*/ 	.word	0x00019260
        /*0df0*/ 	.word	0x0000000a
        /*0df4*/ 	.word	0x00022850
        /*0df8*/ 	.short	0x010a
        /*0dfa*/ 	.byte	0x3f
	.zero		1


	//   ....[72]....
        /*0dfc*/ 	.word	0x000192c0
        /*0e00*/ 	.word	0x00000007
        /*0e04*/ 	.word	0x00022830
        /*0e08*/ 	.short	0x010a
        /*0e0a*/ 	.byte	0x3f
	.zero		1


	//   ....[73]....
        /*0e0c*/ 	.word	0x00019310
        /*0e10*/ 	.word	0x00000009
        /*0e14*/ 	.word	0x00022850
        /*0e18*/ 	.short	0x010a
        /*0e1a*/ 	.byte	0x3f
	.zero		1


	//   ....[74]....
        /*0e1c*/ 	.word	0x000194b0
        /*0e20*/ 	.word	0x00000000
        /*0e24*/ 	.word	0x00022840
        /*0e28*/ 	.short	0x010a
        /*0e2a*/ 	.byte	0x3f
	.zero		1


	//   ....[75]....
        /*0e2c*/ 	.word	0x00019f50
        /*0e30*/ 	.word	0x00000013
        /*0e34*/ 	.word	0x00022820
        /*0e38*/ 	.short	0x010a
        /*0e3a*/ 	.byte	0x3f
	.zero		1


	//   ....[76]....
        /*0e3c*/ 	.word	0x00019fa0
        /*0e40*/ 	.word	0x00000002
        /*0e44*/ 	.word	0x00022860
        /*0e48*/ 	.short	0x010a
        /*0e4a*/ 	.byte	0x3f
	.zero		1


	//   ....[77]....
        /*0e4c*/ 	.word	0x00019ff0
        /*0e50*/ 	.word	0x00000003
        /*0e54*/ 	.word	0x00022840
        /*0e58*/ 	.short	0x010a
        /*0e5a*/ 	.byte	0x3f
	.zero		1


	//   ....[78]....
        /*0e5c*/ 	.word	0x0001a040
        /*0e60*/ 	.word	0x00000003
        /*0e64*/ 	.word	0x00022860
        /*0e68*/ 	.short	0x010a
        /*0e6a*/ 	.byte	0x3f
	.zero		1


	//   ....[79]....
        /*0e6c*/ 	.word	0x0001a090
        /*0e70*/ 	.word	0x00000004
        /*0e74*/ 	.word	0x00022840
        /*0e78*/ 	.short	0x010a
        /*0e7a*/ 	.byte	0x3f
	.zero		1


	//   ....[80]....
        /*0e7c*/ 	.word	0x0001a0e0
        /*0e80*/ 	.word	0x00000004
        /*0e84*/ 	.word	0x00022860
        /*0e88*/ 	.short	0x010a
        /*0e8a*/ 	.byte	0x3f
	.zero		1


	//   ....[81]....
        /*0e8c*/ 	.word	0x0001a130
        /*0e90*/ 	.word	0x00000002
        /*0e94*/ 	.word	0x00022840
        /*0e98*/ 	.short	0x010a
        /*0e9a*/ 	.byte	0x3f
	.zero		1


	//   ....[82]....
        /*0e9c*/ 	.word	0x0001a180
        /*0ea0*/ 	.word	0x00000002
        /*0ea4*/ 	.word	0x00022860
        /*0ea8*/ 	.short	0x010a
        /*0eaa*/ 	.byte	0x3f
	.zero		1


	//   ....[83]....
        /*0eac*/ 	.word	0x0001ac30
        /*0eb0*/ 	.word	0x00000000
        /*0eb4*/ 	.word	0x00022820
        /*0eb8*/ 	.short	0x010a
        /*0eba*/ 	.byte	0x3f
	.zero		1


	//   ....[84]....
        /*0ebc*/ 	.word	0x0001add0
        /*0ec0*/ 	.word	0x00000006
        /*0ec4*/ 	.word	0x00000000
        /*0ec8*/ 	.short	0x010a
        /*0eca*/ 	.byte	0x3f
	.zero		1


	//   ....[85]....
        /*0ecc*/ 	.word	0x0001ae20
        /*0ed0*/ 	.word	0x00000007
        /*0ed4*/ 	.word	0x00000000
        /*0ed8*/ 	.short	0x010a
        /*0eda*/ 	.byte	0x3f
	.zero		1


	//   ....[86]....
        /*0edc*/ 	.word	0x0001ae70
        /*0ee0*/ 	.word	0x00000004
        /*0ee4*/ 	.word	0x00000000
        /*0ee8*/ 	.short	0x010a
        /*0eea*/ 	.byte	0x3f
	.zero		1


	//----- nvinfo : EIATTR_NUM_MBARRIERS
	.align		4
.L_1355:
        /*0eec*/ 	.byte	0x03, 0x38
        /*0eee*/ 	.short	0x0016


	//----- nvinfo : EIATTR_EXIT_INSTR_OFFSETS
	.align		4
        /*0ef0*/ 	.byte	0x04, 0x1c
        /*0ef2*/ 	.short	(.L_1357 - .L_1356)


	//   ....[0]....
.L_1356:
        /*0ef4*/ 	.word	0x00000a70


	//   ....[1]....
        /*0ef8*/ 	.word	0x00011e50


	//   ....[2]....
        /*0efc*/ 	.word	0x00019030


	//----- nvinfo : EIATTR_MAX_THREADS
	.align		4
.L_1357:
        /*0f00*/ 	.byte	0x04, 0x05
        /*0f02*/ 	.short	(.L_1359 - .L_1358)
.L_1358:
        /*0f04*/ 	.word	0x00000180
        /*0f08*/ 	.word	0x00000001
        /*0f0c*/ 	.word	0x00000001


	//----- nvinfo : EIATTR_CRS_STACK_SIZE
	.align		4
.L_1359:
        /*0f10*/ 	.byte	0x04, 0x1e
        /*0f12*/ 	.short	(.L_1361 - .L_1360)
.L_1360:
        /*0f14*/ 	.word	0x00000000


	//----- nvinfo : EIATTR_CBANK_PARAM_SIZE
	.align		4
.L_1361:
        /*0f18*/ 	.byte	0x03, 0x19
        /*0f1a*/ 	.short	0x0af0


	//----- nvinfo : EIATTR_PARAM_CBANK
	.align		4
        /*0f1c*/ 	.byte	0x04, 0x0a
        /*0f1e*/ 	.short	(.L_1363 - .L_1362)
	.align		4
.L_1362:
        /*0f20*/ 	.word	index@(.nv.constant0._ZN7cutlass13device_kernelIN5flash11enable_sm90INS1_16FlashAttnFwdSm90INS1_25CollectiveMainloopFwdSm90ILi2EN4cute5tupleIJNS5_1CILi1EEES8_S8_EEENS6_IJNS7_ILi128EEENS7_ILi96EEENS7_ILi64EEEEEELi256ENS_10bfloat16_tEfNS_4arch4Sm90ELb0ELb1ELb0ELb1ELb0ELb0ELb0ELb1ELb0ELb1ELb1ELb0EEENS1_21CollectiveEpilogueFwdINS6_IJSA_NS7_ILi256EEESB_EEES9_SE_SG_Li256ELb1ELb1ELb1ELb0EEENS1_36VarlenDynamicPersistentTileSchedulerILi128ELi96ELi256ELi128ELb1ELb1ELb1ELb1ELb0ELb1EEEEEEEEEvNT_6ParamsE)
        /*0f24*/ 	.short	0x0210
        /*0f26*/ 	.short	0x0af0


	//----- nvinfo : EIATTR_SW_WAR
	.align		4
.L_1363:
        /*0f28*/ 	.byte	0x04, 0x36
        /*0f2a*/ 	.short	(.L_1365 - .L_1364)
.L_1364:
        /*0f2c*/ 	.word	0x00000008
.L_1365:


//--------------------- .nv.info._ZN7cutlass13device_kernelIN5flash11enable_sm90INS1_16FlashAttnFwdSm90INS1_25CollectiveMainloopFwdSm90ILi2EN4cute5tupleIJNS5_1CILi1EEES8_S8_EEENS6_IJNS7_ILi128EEENS7_ILi96EEENS7_ILi64EEEEEELi256ENS_10bfloat16_tEfNS_4arch4Sm90ELb0ELb1ELb0ELb1ELb0ELb1ELb0ELb1ELb0ELb1ELb1ELb0EEENS1_21CollectiveEpilogueFwdINS6_IJSA_NS7_ILi256EEESB_EEES9_SE_SG_Li256ELb1ELb1ELb1ELb0EEENS1_36VarlenDynamicPersistentTileSchedulerILi128ELi96ELi256ELi128ELb1ELb1ELb1ELb1ELb0ELb1EEEEEEEEEvNT_6ParamsE --------------------------
	.section	.nv.info._ZN7cutlass13device_kernelIN5flash11enable_sm90INS1_16FlashAttnFwdSm90INS1_25CollectiveMainloopFwdSm90ILi2EN4cute5tupleIJNS5_1CILi1EEES8_S8_EEENS6_IJNS7_ILi128EEENS7_ILi96EEENS7_ILi64EEEEEELi256ENS_10bfloat16_tEfNS_4arch4Sm90ELb0ELb1ELb0ELb1ELb0ELb1ELb0ELb1ELb0ELb1ELb1ELb0EEENS1_21CollectiveEpilogueFwdINS6_IJSA_NS7_ILi256EEESB_EEES9_SE_SG_Li256ELb1ELb1ELb1ELb0EEENS1_36VarlenDynamicPersistentTileSchedulerILi128ELi96ELi256ELi128ELb1ELb1ELb1ELb1ELb0ELb1EEEEEEEEEvNT_6ParamsE,"",@"SHT_CUDA_INFO"
	.sectionflags	@""
	.align	4


	//----- nvinfo : EIATTR_CUDA_API_VERSION
	.align		4
        /*0000*/ 	.byte	0x04, 0x37
        /*0002*/ 	.short	(.L_1367 - .L_1366)
.L_1366:
        /*0004*/ 	.word	0x00000082


	//----- nvinfo : EIATTR_KPARAM_INFO
	.align		4
.L_1367:
        /*0008*/ 	.byte	0x04, 0x17
        /*000a*/ 	.short	(.L_1369 - .L_1368)
.L_1368:
        /*000c*/ 	.word	0x00000000
        /*0010*/ 	.short	0x0000
        /*0012*/ 	.short	0x0070
        /*0014*/ 	.byte	0x00, 0xf0, 0x01, 0x2a


	//----- nvinfo : EIATTR_SPARSE_MMA_MASK
	.align		4
.L_1369:
        /*0018*/ 	.byte	0x03, 0x50
        /*001a*/ 	.short	0x0000


	//----- nvinfo : EIATTR_MAXREG_COUNT
	.align		4
        /*001c*/ 	.byte	0x03, 0x1b
        /*001e*/ 	.short	0x00a8


	//----- nvinfo : EIATTR_NUM_BARRIERS
	.align		4
        /*0020*/ 	.byte	0x02, 0x4c
        /*0022*/ 	.byte	0x10
	.zero		1


	//----- nvinfo : EIATTR_EXTERNS
	.align		4
        /*0024*/ 	.byte	0x04, 0x0f
        /*0026*/ 	.short	(.L_1371 - .L_1370)


	//   ....[0]....
	.align		4
.L_1370:
        /*0028*/ 	.word	index@(__assertfail)


	//----- nvinfo : EIATTR_ANNOTATIONS
	.align		4
.L_1371:
        /*002c*/ 	.byte	0x04, 0x55
        /*002e*/ 	.short	(.L_1373 - .L_1372)


	//   ....[0]....
.L_1372:
        /* <DEDUP_REMOVED lines=84> */


	//----- nvinfo : EIATTR_MERCURY_ISA_VERSION
	.align		4
.L_1373:
        /*0560*/ 	.byte	0x03, 0x5f
        /*0562*/ 	.short	0x0101


	//----- nvinfo : EIATTR_UNUSED_LOAD_BYTE_OFFSET
	.align		4
        /*0564*/ 	.byte	0x04, 0x44
        /*0566*/ 	.short	(.L_1375 - .L_1374)


	//   ....[0]....
.L_1374:
        /*0568*/ 	.word	0x00000ae0
        /*056c*/ 	.word	0x0000fff0


	//   ....[1]....
        /*0570*/ 	.word	0x00015b90
        /*0574*/ 	.word	0x0000fff0


	//----- nvinfo : EIATTR_INT_WARP_WIDE_INSTR_OFFSETS
	.align		4
.L_1375:
        /*0578*/ 	.byte	0x04, 0x31
        /*057a*/ 	.short	(.L_1377 - .L_1376)


	//   ....[0]....
.L_1376:
        /*057c*/ 	.word	0x00000190


	//   ....[1]....
        /*0580*/ 	.word	0x000001d0


	//   ....[2]....
        /*0584*/ 	.word	0x00000240


	//   ....[3]....
        /*0588*/ 	.word	0x0001e610


	//   ....[4]....
        /*058c*/ 	.word	0x0001e6a0


	//   ....[5]....
        /*0590*/ 	.word	0x00022320


	//   ....[6]....
        /*0594*/ 	.word	0x000223b0


	//----- nvinfo : EIATTR_COOP_GROUP_MASK_REGIDS
	.align		4
.L_1377:
        /*0598*/ 	.byte	0x04, 0x29
        /*059a*/ 	.short	(.L_1379 - .L_1378)


	//   ....[0]....
.L_1378:
        /*059c*/ 	.word	0xffffffff


	//   ....[1]....
        /*05a0*/ 	.word	0xffffffff


	//   ....[2]....
        /*05a4*/ 	.word	0xffffffff


	//   ....[3]....
        /*05a8*/ 	.word	0xffffffff


	//   ....[4]....
        /*05ac*/ 	.word	0xffffffff


	//   ....[5]....
        /*05b0*/ 	.word	0xffffffff


	//   ....[6]....
        /*05b4*/ 	.word	0xffffffff


	//   ....[7]....
        /*05b8*/ 	.word	0xffffffff


	//   ....[8]....
        /*05bc*/ 	.word	0xffffffff


	//   ....[9]....
        /*05c0*/ 	.word	0xffffffff


	//   ....[10]....
        /*05c4*/ 	.word	0xffffffff


	//   ....[11]....
        /*05c8*/ 	.word	0xffffffff


	//   ....[12]....
        /*05cc*/ 	.word	0xffffffff


	//   ....[13]....
        /*05d0*/ 	.word	0xffffffff


	//   ....[14]....
        /*05d4*/ 	.word	0xffffffff


	//   ....[15]....
        /*05d8*/ 	.word	0xffffffff


	//   ....[16]....
        /*05dc*/ 	.word	0xffffffff


	//   ....[17]....
        /*05e0*/ 	.word	0xffffffff


	//   ....[18]....
        /*05e4*/ 	.word	0xffffffff


	//   ....[19]....
        /*05e8*/ 	.word	0xffffffff


	//   ....[20]....
        /*05ec*/ 	.word	0xffffffff


	//   ....[21]....
        /*05f0*/ 	.word	0xffffffff


	//   ....[22]....
        /*05f4*/ 	.word	0xffffffff


	//   ....[23]....
        /*05f8*/ 	.word	0xffffffff


	//   ....[24]....
        /*05fc*/ 	.word	0xffffffff


	//   ....[25]....
        /*0600*/ 	.word	0xffffffff


	//   ....[26]....
        /*0604*/ 	.word	0xffffffff


	//   ....[27]....
        /*0608*/ 	.word	0xffffffff


	//   ....[28]....
        /*060c*/ 	.word	0xffffffff


	//   ....[29]....
        /*0610*/ 	.word	0xffffffff


	//   ....[30]....
        /*0614*/ 	.word	0xffffffff


	//   ....[31]....
        /*0618*/ 	.word	0xffffffff


	//   ....[32]....
        /*061c*/ 	.word	0xffffffff


	//   ....[33]....
        /*0620*/ 	.word	0xffffffff


	//   ....[34]....
        /*0624*/ 	.word	0xffffffff


	//   ....[35]....
        /*0628*/ 	.word	0xffffffff


	//   ....[36]....
        /*062c*/ 	.word	0xffffffff


	//   ....[37]....
        /*0630*/ 	.word	0xffffffff


	//   ....[38]....
        /*0634*/ 	.word	0xffffffff


	//   ....[39]....
        /*0638*/ 	.word	0xffffffff


	//   ....[40]....
        /*063c*/ 	.word	0xffffffff


	//   ....[41]....
        /*0640*/ 	.word	0xffffffff


	//   ....[42]....
        /*0644*/ 	.word	0xffffffff


	//   ....[43]....
        /*0648*/ 	.word	0xffffffff


	//   ....[44]....
        /*064c*/ 	.word	0xffffffff


	//   ....[45]....
        /*0650*/ 	.word	0xffffffff


	//   ....[46]....
        /*0654*/ 	.word	0xffffffff


	//   ....[47]....
        /*0658*/ 	.word	0xffffffff


	//   ....[48]....
        /*065c*/ 	.word	0xffffffff


	//   ....[49]....
        /*0660*/ 	.word	0xffffffff


	//   ....[50]....
        /*0664*/ 	.word	0xffffffff


	//   ....[51]....
        /*0668*/ 	.word	0xffffffff


	//   ....[52]....
        /*066c*/ 	.word	0xffffffff


	//   ....[53]....
        /*0670*/ 	.word	0xffffffff


	//   ....[54]....
        /*0674*/ 	.word	0xffffffff


	//   ....[55]....
        /*0678*/ 	.word	0xffffffff


	//   ....[56]....
        /*067c*/ 	.word	0xffffffff


	//   ....[57]....
        /*0680*/ 	.word	0xffffffff


	//   ....[58]....
        /*0684*/ 	.word	0xffffffff


	//   ....[59]....
        /*0688*/ 	.word	0xffffffff


	//   ....[60]....
        /*068c*/ 	.word	0xffffffff


	//   ....[61]....
        /*0690*/ 	.word	0xffffffff


	//   ....[62]....
        /*0694*/ 	.word	0xffffffff


	//   ....[63]....
        /*0698*/ 	.word	0xffffffff


	//   ....[64]....
        /*069c*/ 	.word	0xffffffff


	//   ....[65]....
        /*06a0*/ 	.word	0xffffffff


	//   ....[66]....
        /*06a4*/ 	.word	0xffffffff


	//   ....[67]....
        /*06a8*/ 	.word	0xffffffff


	//   ....[68]....
        /*06ac*/ 	.word	0xffffffff


	//   ....[69]....
        /*06b0*/ 	.word	0xffffffff


	//   ....[70]....
        /*06b4*/ 	.word	0xffffffff


	//   ....[71]....
        /*06b8*/ 	.word	0xffffffff


	//   ....[72]....
        /*06bc*/ 	.word	0xffffffff


	//   ....[73]....
        /*06c0*/ 	.word	0xffffffff


	//   ....[74]....
        /*06c4*/ 	.word	0xffffffff


	//   ....[75]....
        /*06c8*/ 	.word	0xffffffff


	//   ....[76]....
        /*06cc*/ 	.word	0xffffffff


	//   ....[77]....
        /*06d0*/ 	.word	0xffffffff


	//   ....[78]....
        /*06d4*/ 	.word	0xffffffff


	//   ....[79]....
        /*06d8*/ 	.word	0xffffffff


	//   ....[80]....
        /*06dc*/ 	.word	0xffffffff


	//   ....[81]....
        /*06e0*/ 	.word	0xffffffff


	//   ....[82]....
        /*06e4*/ 	.word	0xffffffff


	//   ....[83]....
        /*06e8*/ 	.word	0xffffffff


	//   ....[84]....
        /*06ec*/ 	.word	0xffffffff


	//   ....[85]....
        /*06f0*/ 	.word	0xffffffff


	//   ....[86]....
        /*06f4*/ 	.word	0xffffffff


	//   ....[87]....
        /*06f8*/ 	.word	0xffffffff


	//   ....[88]....
        /*06fc*/ 	.word	0xffffffff


	//   ....[89]....
        /*0700*/ 	.word	0xffffffff


	//   ....[90]....
        /*0704*/ 	.word	0xffffffff


	//   ....[91]....
        /*0708*/ 	.word	0xffffffff


	//   ....[92]....
        /*070c*/ 	.word	0xffffffff


	//   ....[93]....
        /*0710*/ 	.word	0xffffffff


	//   ....[94]....
        /*0714*/ 	.word	0xffffffff


	//   ....[95]....
        /*0718*/ 	.word	0xffffffff


	//   ....[96]....
        /*071c*/ 	.word	0xffffffff


	//   ....[97]....
        /*0720*/ 	.word	0xffffffff


	//   ....[98]....
        /*0724*/ 	.word	0xffffffff


	//   ....[99]....
        /*0728*/ 	.word	0xffffffff


	//   ....[100]....
        /*072c*/ 	.word	0xffffffff


	//   ....[101]....
        /*0730*/ 	.word	0xffffffff


	//   ....[102]....
        /*0734*/ 	.word	0xffffffff


	//   ....[103]....
        /*0738*/ 	.word	0xffffffff


	//   ....[104]....
        /*073c*/ 	.word	0xffffffff


	//   ....[105]....
        /*0740*/ 	.word	0xffffffff


	//   ....[106]....
        /*0744*/ 	.word	0xffffffff


	//   ....[107]....
        /*0748*/ 	.word	0xffffffff


	//   ....[108]....
        /*074c*/ 	.word	0xffffffff


	//   ....[109]....
        /*0750*/ 	.word	0xffffffff


	//   ....[110]....
        /*0754*/ 	.word	0xffffffff


	//   ....[111]....
        /*0758*/ 	.word	0xffffffff


	//   ....[112]....
        /*075c*/ 	.word	0xffffffff


	//   ....[113]....
        /*0760*/ 	.word	0xffffffff


	//   ....[114]....
        /*0764*/ 	.word	0xffffffff


	//   ....[115]....
        /*0768*/ 	.word	0xffffffff


	//   ....[116]....
        /*076c*/ 	.word	0xffffffff


	//   ....[117]....
        /*0770*/ 	.word	0xffffffff


	//   ....[118]....
        /*0774*/ 	.word	0xffffffff


	//   ....[119]....
        /*0778*/ 	.word	0xffffffff


	//   ....[120]....
        /*077c*/ 	.word	0xffffffff


	//   ....[121]....
        /*0780*/ 	.word	0xffffffff


	//   ....[122]....
        /*0784*/ 	.word	0xffffffff


	//   ....[123]....
        /*0788*/ 	.word	0xffffffff


	//   ....[124]....
        /*078c*/ 	.word	0xffffffff


	//   ....[125]....
        /*0790*/ 	.word	0xffffffff


	//   ....[126]....
        /*0794*/ 	.word	0xffffffff


	//   ....[127]....
        /*0798*/ 	.word	0xffffffff


	//   ....[128]....
        /*079c*/ 	.word	0x0500000f


	//   ....[129]....
        /*07a0*/ 	.word	0x0500000f


	//   ....[130]....
        /*07a4*/ 	.word	0x0500000f


	//   ....[131]....
        /*07a8*/ 	.word	0x0500000f


	//   ....[132]....
        /*07ac*/ 	.word	0x0500000f


	//   ....[133]....
        /*07b0*/ 	.word	0x0500000f


	//   ....[134]....
        /*07b4*/ 	.word	0x0500000f


	//   ....[135]....
        /*07b8*/ 	.word	0x0500000f


	//   ....[136]....
        /*07bc*/ 	.word	0x0500000f


	//   ....[137]....
        /*07c0*/ 	.word	0x0500000f


	//   ....[138]....
        /*07c4*/ 	.word	0x0500000f


	//   ....[139]....
        /*07c8*/ 	.word	0x0500000f


	//   ....[140]....
        /*07cc*/ 	.word	0x0500000f


	//   ....[141]....
        /*07d0*/ 	.word	0x0500000f


	//   ....[142]....
        /*07d4*/ 	.word	0x0500000f


	//   ....[143]....
        /*07d8*/ 	.word	0x0500000f


	//   ....[144]....
        /*07dc*/ 	.word	0x0500000f


	//   ....[145]....
        /*07e0*/ 	.word	0x0500000f


	//   ....[146]....
        /*07e4*/ 	.word	0x0500000f


	//   ....[147]....
        /*07e8*/ 	.word	0x0500000f


	//   ....[148]....
        /*07ec*/ 	.word	0x0500000f


	//   ....[149]....
        /*07f0*/ 	.word	0x0500000f


	//   ....[150]....
        /*07f4*/ 	.word	0x0500000f


	//   ....[151]....
        /*07f8*/ 	.word	0x0500000f


	//   ....[152]....
        /*07fc*/ 	.word	0x0500000f


	//   ....[153]....
        /*0800*/ 	.word	0x0500000f


	//   ....[154]....
        /*0804*/ 	.word	0x0500000f


	//   ....[155]....
        /*0808*/ 	.word	0x0500000f


	//   ....[156]....
        /*080c*/ 	.word	0x0500000f


	//   ....[157]....
        /*0810*/ 	.word	0x0500000f


	//   ....[158]....
        /*0814*/ 	.word	0x0500000f


	//   ....[159]....
        /*0818*/ 	.word	0x0500000f


	//   ....[160]....
        /*081c*/ 	.word	0x0500000f


	//   ....[161]....
        /*0820*/ 	.word	0x0500000f


	//   ....[162]....
        /*0824*/ 	.word	0x0500000f


	//   ....[163]....
        /*0828*/ 	.word	0x0500000f


	//   ....[164]....
        /*082c*/ 	.word	0x0500000f


	//   ....[165]....
        /*0830*/ 	.word	0x0500000f


	//   ....[166]....
        /*0834*/ 	.word	0x0500000f


	//   ....[167]....
        /*0838*/ 	.word	0x0500000f


	//   ....[168]....
        /*083c*/ 	.word	0x0500000f


	//   ....[169]....
        /*0840*/ 	.word	0x0500000f


	//   ....[170]....
        /*0844*/ 	.word	0x0500000f


	//   ....[171]....
        /*0848*/ 	.word	0x0500000f


	//   ....[172]....
        /*084c*/ 	.word	0x0500000f


	//   ....[173]....
        /*0850*/ 	.word	0x0500000f


	//   ....[174]....
        /*0854*/ 	.word	0x0500000f


	//   ....[175]....
        /*0858*/ 	.word	0x0500000f


	//   ....[176]....
        /*085c*/ 	.word	0x0500000f


	//   ....[177]....
        /*0860*/ 	.word	0x0500000f


	//   ....[178]....
        /*0864*/ 	.word	0x0500000f


	//   ....[179]....
        /*0868*/ 	.word	0x0500000f


	//   ....[180]....
        /*086c*/ 	.word	0x0500000f


	//   ....[181]....
        /*0870*/ 	.word	0x0500000f


	//   ....[182]....
        /*0874*/ 	.word	0x0500000f


	//   ....[183]....
        /*0878*/ 	.word	0x0500000f


	//   ....[184]....
        /*087c*/ 	.word	0x0500000f


	//   ....[185]....
        /*0880*/ 	.word	0x0500000f


	//   ....[186]....
        /*0884*/ 	.word	0x0500000f


	//   ....[187]....
        /*0888*/ 	.word	0x0500000f


	//   ....[188]....
        /*088c*/ 	.word	0x0500000f


	//   ....[189]....
        /*0890*/ 	.word	0x0500000f


	//   ....[190]....
        /*0894*/ 	.word	0x0500000f


	//   ....[191]....
        /*0898*/ 	.word	0x0500000f


	//   ....[192]....
        /*089c*/ 	.word	0x0500000f


	//   ....[193]....
        /*08a0*/ 	.word	0x0500000f


	//   ....[194]....
        /*08a4*/ 	.word	0x0500000f


	//   ....[195]....
        /*08a8*/ 	.word	0x0500000f


	//   ....[196]....
        /*08ac*/ 	.word	0x0500000f


	//   ....[197]....
        /*08b0*/ 	.word	0x0500000f


	//   ....[198]....
        /*08b4*/ 	.word	0x0500000f


	//   ....[199]....
        /*08b8*/ 	.word	0x0500000f


	//   ....[200]....
        /*08bc*/ 	.word	0x0500000f


	//   ....[201]....
        /*08c0*/ 	.word	0x0500000f


	//----- nvinfo : EIATTR_COOP_GROUP_INSTR_OFFSETS
	.align		4
.L_1379:
        /*08c4*/ 	.byte	0x04, 0x28
        /*08c6*/ 	.short	(.L_1381 - .L_1380)


	//   ....[0]....
.L_1380:
        /*08c8*/ 	.word	0x00000070


	//   ....[1]....
        /*08cc*/ 	.word	0x000001a0


	//   ....[2]....
        /*08d0*/ 	.word	0x000001f0


	//   ....[3]....
        /*08d4*/ 	.word	0x00000420


	//   ....[4]....
        /*08d8*/ 	.word	0x00000580


	//   ....[5]....
        /*08dc*/ 	.word	0x000006a0


	//   ....[6]....
        /*08e0*/ 	.word	0x00000800


	//   ....[7]....
        /*08e4*/ 	.word	0x00006e30


	//   ....[8]....
        /*08e8*/ 	.word	0x000075b0


	//   ....[9]....
        /*08ec*/ 	.word	0x000075c0


	//   ....[10]....
        /*08f0*/ 	.word	0x000075d0


	//   ....[11]....
        /*08f4*/ 	.word	0x000075e0


	//   ....[12]....
        /*08f8*/ 	.word	0x000078e0


	//   ....[13]....
        /*08fc*/ 	.word	0x000078f0


	//   ....[14]....
        /*0900*/ 	.word	0x00007900


	//   ....[15]....
        /*0904*/ 	.word	0x00007910


	//   ....[16]....
        /*0908*/ 	.word	0x00008bf0


	//   ....[17]....
        /*090c*/ 	.word	0x00008c10


	//   ....[18]....
        /*0910*/ 	.word	0x00008c20


	//   ....[19]....
        /*0914*/ 	.word	0x00008c30


	//   ....[20]....
        /*0918*/ 	.word	0x00008d20


	//   ....[21]....
        /*091c*/ 	.word	0x00008d40


	//   ....[22]....
        /*0920*/ 	.word	0x00008dd0


	//   ....[23]....
        /*0924*/ 	.word	0x00008e00


	//   ....[24]....
        /*0928*/ 	.word	0x0000a4e0


	//   ....[25]....
        /*092c*/ 	.word	0x0000ae80


	//   ....[26]....
        /*0930*/ 	.word	0x0000b4c0


	//   ....[27]....
        /*0934*/ 	.word	0x0000b5d0


	//   ....[28]....
        /*0938*/ 	.word	0x0000bb60


	//   ....[29]....
        /*093c*/ 	.word	0x0000bbe0


	//   ....[30]....
        /*0940*/ 	.word	0x0000cfb0


	//   ....[31]....
        /*0944*/ 	.word	0x0000da60


	//   ....[32]....
        /*0948*/ 	.word	0x0000dff0


	//   ....[33]....
        /*094c*/ 	.word	0x0000e160


	//   ....[34]....
        /*0950*/ 	.word	0x0000ec90


	//   ....[35]....
        /*0954*/ 	.word	0x0000eda0


	//   ....[36]....
        /*0958*/ 	.word	0x00010580


	//   ....[37]....
        /*095c*/ 	.word	0x000105a0


	//   ....[38]....
        /*0960*/ 	.word	0x00010d50


	//   ....[39]....
        /*0964*/ 	.word	0x00010e00


	//   ....[40]....
        /*0968*/ 	.word	0x000123b0


	//   ....[41]....
        /*096c*/ 	.word	0x00012e20


	//   ....[42]....
        /*0970*/ 	.word	0x00013460


	//   ....[43]....
        /*0974*/ 	.word	0x00013570


	//   ....[44]....
        /*0978*/ 	.word	0x00013e90


	//   ....[45]....
        /*097c*/ 	.word	0x00014060


	//   ....[46]....
        /*0980*/ 	.word	0x00015110


	//   ....[47]....
        /*0984*/ 	.word	0x00015140


	//   ....[48]....
        /*0988*/ 	.word	0x000151a0


	//   ....[49]....
        /*098c*/ 	.word	0x000151b0


	//   ....[50]....
        /*0990*/ 	.word	0x00016bd0


	//   ....[51]....
        /*0994*/ 	.word	0x00016bf0


	//   ....[52]....
        /*0998*/ 	.word	0x00016c00


	//   ....[53]....
        /*099c*/ 	.word	0x00016c10


	//   ....[54]....
        /*09a0*/ 	.word	0x00017620


	//   ....[55]....
        /*09a4*/ 	.word	0x00017630


	//   ....[56]....
        /*09a8*/ 	.word	0x00017830


	//   ....[57]....
        /*09ac*/ 	.word	0x00017840


	//   ....[58]....
        /*09b0*/ 	.word	0x00017a00


	//   ....[59]....
        /*09b4*/ 	.word	0x00017a10


	//   ....[60]....
        /*09b8*/ 	.word	0x00017bd0


	//   ....[61]....
        /*09bc*/ 	.word	0x00017be0


	//   ....[62]....
        /*09c0*/ 	.word	0x00018040


	//   ....[63]....
        /*09c4*/ 	.word	0x00018050


	//   ....[64]....
        /*09c8*/ 	.word	0x00018e90


	//   ....[65]....
        /*09cc*/ 	.word	0x00018ea0


	//   ....[66]....
        /*09d0*/ 	.word	0x0001a500


	//   ....[67]....
        /*09d4*/ 	.word	0x0001a510


	//   ....[68]....
        /*09d8*/ 	.word	0x0001a6e0


	//   ....[69]....
        /*09dc*/ 	.word	0x0001a6f0


	//   ....[70]....
        /*09e0*/ 	.word	0x0001a8b0


	//   ....[71]....
        /*09e4*/ 	.word	0x0001a8c0


	//   ....[72]....
        /*09e8*/ 	.word	0x0001aa80


	//   ....[73]....
        /*09ec*/ 	.word	0x0001aa90


	//   ....[74]....
        /*09f0*/ 	.word	0x0001acb0


	//   ....[75]....
        /*09f4*/ 	.word	0x0001aec0


	//   ....[76]....
        /*09f8*/ 	.word	0x0001aef0


	//   ....[77]....
        /*09fc*/ 	.word	0x0001af20


	//   ....[78]....
        /*0a00*/ 	.word	0x0001af50


	//   ....[79]....
        /*0a04*/ 	.word	0x0001af80


	//   ....[80]....
        /*0a08*/ 	.word	0x0001afb0


	//   ....[81]....
        /*0a0c*/ 	.word	0x0001b150


	//   ....[82]....
        /*0a10*/ 	.word	0x0001b180


	//   ....[83]....
        /*0a14*/ 	.word	0x0001b1b0


	//   ....[84]....
        /*0a18*/ 	.word	0x0001b1e0


	//   ....[85]....
        /*0a1c*/ 	.word	0x0001b210


	//   ....[86]....
        /*0a20*/ 	.word	0x0001b240


	//   ....[87]....
        /*0a24*/ 	.word	0x0001b2e0


	//   ....[88]....
        /*0a28*/ 	.word	0x0001b310


	//   ....[89]....
        /*0a2c*/ 	.word	0x0001b320


	//   ....[90]....
        /*0a30*/ 	.word	0x0001b350


	//   ....[91]....
        /*0a34*/ 	.word	0x0001cbe0


	//   ....[92]....
        /*0a38*/ 	.word	0x0001ebe0


	//   ....[93]....
        /*0a3c*/ 	.word	0x0001f680


	//   ....[94]....
        /*0a40*/ 	.word	0x0001f6a0


	//   ....[95]....
        /*0a44*/ 	.word	0x0001f750


	//   ....[96]....
        /*0a48*/ 	.word	0x0001f760


	//   ....[97]....
        /*0a4c*/ 	.word	0x0001f7e0


	//   ....[98]....
        /*0a50*/ 	.word	0x0001f7f0


	//   ....[99]....
        /*0a54*/ 	.word	0x0001f870


	//   ....[100]....
        /*0a58*/ 	.word	0x0001f880


	//   ....[101]....
        /*0a5c*/ 	.word	0x0001f900


	//   ....[102]....
        /*0a60*/ 	.word	0x0001f910


	//   ....[103]....
        /*0a64*/ 	.word	0x0001f990


	//   ....[104]....
        /*0a68*/ 	.word	0x0001f9a0


	//   ....[105]....
        /*0a6c*/ 	.word	0x0001fa20


	//   ....[106]....
        /*0a70*/ 	.word	0x0001fa30


	//   ....[107]....
        /*0a74*/ 	.word	0x0001fa80


	//   ....[108]....
        /*0a78*/ 	.word	0x0001faa0


	//   ....[109]....
        /*0a7c*/ 	.word	0x00022640


	//   ....[110]....
        /*0a80*/ 	.word	0x000226c0


	//   ....[111]....
        /*0a84*/ 	.word	0x000226f0


	//   ....[112]....
        /*0a88*/ 	.word	0x00022700


	//   ....[113]....
        /*0a8c*/ 	.word	0x00022730


	//   ....[114]....
        /*0a90*/ 	.word	0x00022760


	//   ....[115]....
        /*0a94*/ 	.word	0x00022790


	//   ....[116]....
        /*0a98*/ 	.word	0x000227c0


	//   ....[117]....
        /*0a9c*/ 	.word	0x00022980


	//   ....[118]....
        /*0aa0*/ 	.word	0x000229b0


	//   ....[119]....
        /*0aa4*/ 	.word	0x000229e0


	//   ....[120]....
        /*0aa8*/ 	.word	0x00022a10


	//   ....[121]....
        /*0aac*/ 	.word	0x00022a40


	//   ....[122]....
        /*0ab0*/ 	.word	0x00022a70


	//   ....[123]....
        /*0ab4*/ 	.word	0x00022b40


	//   ....[124]....
        /*0ab8*/ 	.word	0x00022b60


	//   ....[125]....
        /*0abc*/ 	.word	0x00022b70


	//   ....[126]....
        /*0ac0*/ 	.word	0x00022bf0


	//   ....[127]....
        /*0ac4*/ 	.word	0x00023720


	//   ....[128]....
        /*0ac8*/ 	.word	0x00023b50


	//   ....[129]....
        /*0acc*/ 	.word	0x00023bf0


	//   ....[130]....
        /*0ad0*/ 	.word	0x00023c80


	//   ....[131]....
        /*0ad4*/ 	.word	0x00023cd0


	//   ....[132]....
        /*0ad8*/ 	.word	0x00023d20


	//   ....[133]....
        /*0adc*/ 	.word	0x00023db0


	//   ....[134]....
        /*0ae0*/ 	.word	0x00023e40


	//   ....[135]....
        /*0ae4*/ 	.word	0x00023e90


	//   ....[136]....
        /*0ae8*/ 	.word	0x00023ee0


	//   ....[137]....
        /*0aec*/ 	.word	0x00023fe0


	//   ....[138]....
        /*0af0*/ 	.word	0x00024090


	//   ....[139]....
        /*0af4*/ 	.word	0x00024110


	//   ....[140]....
        /*0af8*/ 	.word	0x00024180


	//   ....[141]....
        /*0afc*/ 	.word	0x000242b0


	//   ....[142]....
        /*0b00*/ 	.word	0x000243d0


	//   ....[143]....
        /*0b04*/ 	.word	0x000244a0


	//   ....[144]....
        /*0b08*/ 	.word	0x000244f0


	//   ....[145]....
        /*0b0c*/ 	.word	0x00024840


	//   ....[146]....
        /*0b10*/ 	.word	0x00024890


	//   ....[147]....
        /*0b14*/ 	.word	0x00024920


	//   ....[148]....
        /*0b18*/ 	.word	0x000249b0


	//   ....[149]....
        /*0b1c*/ 	.word	0x00024a40


	//   ....[150]....
        /*0b20*/ 	.word	0x00024ad0


	//   ....[151]....
        /*0b24*/ 	.word	0x00024b60


	//   ....[152]....
        /*0b28*/ 	.word	0x00024bf0


	//   ....[153]....
        /*0b2c*/ 	.word	0x00024c70


	//   ....[154]....
        /*0b30*/ 	.word	0x00024cc0


	//   ....[155]....
        /*0b34*/ 	.word	0x00024d60


	//   ....[156]....
        /*0b38*/ 	.word	0x00024df0


	//   ....[157]....
        /*0b3c*/ 	.word	0x00024e70


	//   ....[158]....
        /*0b40*/ 	.word	0x00024ec0


	//   ....[159]....
        /*0b44*/ 	.word	0x00024f50


	//   ....[160]....
        /*0b48*/ 	.word	0x00024fe0


	//   ....[161]....
        /*0b4c*/ 	.word	0x00025070


	//   ....[162]....
        /*0b50*/ 	.word	0x00025100


	//   ....[163]....
        /*0b54*/ 	.word	0x00025190


	//   ....[164]....
        /*0b58*/ 	.word	0x00025220


	//   ....[165]....
        /*0b5c*/ 	.word	0x000252e0


	//   ....[166]....
        /*0b60*/ 	.word	0x000255c0


	//   ....[167]....
        /*0b64*/ 	.word	0x00025780


	//   ....[168]....
        /*0b68*/ 	.word	0x000257d0


	//   ....[169]....
        /*0b6c*/ 	.word	0x00025830


	//   ....[170]....
        /*0b70*/ 	.word	0x00025920


	//   ....[171]....
        /*0b74*/ 	.word	0x00025980


	//   ....[172]....
        /*0b78*/ 	.word	0x00025a70


	//   ....[173]....
        /*0b7c*/ 	.word	0x00025ad0


	//   ....[174]....
        /*0b80*/ 	.word	0x00025bc0


	//   ....[175]....
        /*0b84*/ 	.word	0x00025c20


	//   ....[176]....
        /*0b88*/ 	.word	0x00025d10


	//   ....[177]....
        /*0b8c*/ 	.word	0x00025d70


	//   ....[178]....
        /*0b90*/ 	.word	0x00025e60


	//   ....[179]....
        /*0b94*/ 	.word	0x00025ec0


	//   ....[180]....
        /*0b98*/ 	.word	0x00025f90


	//   ....[181]....
        /*0b9c*/ 	.word	0x00026010


	//   ....[182]....
        /*0ba0*/ 	.word	0x000260e0


	//   ....[183]....
        /*0ba4*/ 	.word	0x00026410


	//   ....[184]....
        /*0ba8*/ 	.word	0x000264b0


	//   ....[185]....
        /*0bac*/ 	.word	0x00026650


	//   ....[186]....
        /*0bb0*/ 	.word	0x000266d0


	//   ....[187]....
        /*0bb4*/ 	.word	0x00026750


	//   ....[188]....
        /*0bb8*/ 	.word	0x000267d0


	//   ....[189]....
        /*0bbc*/ 	.word	0x00026850


	//   ....[190]....
        /*0bc0*/ 	.word	0x000268e0


	//   ....[191]....
        /*0bc4*/ 	.word	0x00026980


	//   ....[192]....
        /*0bc8*/ 	.word	0x00026a30


	//   ....[193]....
        /*0bcc*/ 	.word	0x00026ab0


	//   ....[194]....
        /*0bd0*/ 	.word	0x00026b30


	//   ....[195]....
        /*0bd4*/ 	.word	0x00026bb0


	//   ....[196]....
        /*0bd8*/ 	.word	0x00026c40


	//   ....[197]....
        /*0bdc*/ 	.word	0x00026cc0


	//   ....[198]....
        /*0be0*/ 	.word	0x00026d70


	//   ....[199]....
        /*0be4*/ 	.word	0x00026dc0


	//   ....[200]....
        /*0be8*/ 	.word	0x00026e80


	//   ....[201]....
        /*0bec*/ 	.word	0x00026fb0


	//----- nvinfo : EIATTR_REG_RECONFIG
	.align		4
.L_1381:
        /*0bf0*/ 	.byte	0x01, 0x54
	.zero		2


	//----- nvinfo : EIATTR_SYSCALL_OFFSETS
	.align		4
        /*0bf4*/ 	.byte	0x04, 0x46
        /*0bf6*/ 	.short	(.L_1383 - .L_1382)


	//   ....[0]....
.L_1382:
        /*0bf8*/ 	.word	0x000021c0


	//   ....[1]....
        /*0bfc*/ 	.word	0x00002310


	//   ....[2]....
        /*0c00*/ 	.word	0x00006fd0


	//   ....[3]....
        /*0c04*/ 	.word	0x000072e0


	//   ....[4]....
        /*0c08*/ 	.word	0x0001e810


	//   ....[5]....
        /*0c0c*/ 	.word	0x0001e960


	//   ....[6]....
        /*0c10*/ 	.word	0x0001ea50


	//   ....[7]....
        /*0c14*/ 	.word	0x0001f260


	//----- nvinfo : EIATTR_MBARRIER_INSTR_OFFSETS
	.align		4
.L_1383:
        /*0c18*/ 	.byte	0x04, 0x39
        /*0c1a*/ 	.short	(.L_1385 - .L_1384)


	//   ....[0]....
.L_1384:
        /*0c1c*/ 	.word	0x000002d0
        /*0c20*/ 	.word	0x000000ff
        /*0c24*/ 	.word	0x00022800
        /*0c28*/ 	.short	0x0100
        /*0c2a*/ 	.byte	0x08
	.zero		1


	//   ....[1]....
        /*0c2c*/ 	.word	0x000002e0
        /*0c30*/ 	.word	0x000000ff
        /*0c34*/ 	.word	0x00022820
        /*0c38*/ 	.short	0x0100
        /*0c3a*/ 	.byte	0x08
	.zero		1


	//   ....[2]....
        /*0c3c*/ 	.word	0x000003d0
        /*0c40*/ 	.word	0x000000ff
        /*0c44*/ 	.word	0x00022830
        /*0c48*/ 	.short	0x0100
        /*0c4a*/ 	.byte	0x08
	.zero		1


	//   ....[3]....
        /*0c4c*/ 	.word	0x000003e0
        /*0c50*/ 	.word	0x000000ff
        /*0c54*/ 	.word	0x00022840
        /*0c58*/ 	.short	0x0100
        /*0c5a*/ 	.byte	0x08
	.zero		1


	//   ....[4]....
        /*0c5c*/ 	.word	0x000003f0
        /*0c60*/ 	.word	0x000000ff
        /*0c64*/ 	.word	0x00022838
        /*0c68*/ 	.short	0x0100
        /*0c6a*/ 	.byte	0x08
	.zero		1


	//   ....[5]....
        /*0c6c*/ 	.word	0x00000400
        /*0c70*/ 	.word	0x000000ff
        /*0c74*/ 	.word	0x00022848
        /*0c78*/ 	.short	0x0100
        /*0c7a*/ 	.byte	0x08
	.zero		1


	//   ....[6]....
        /*0c7c*/ 	.word	0x00000530
        /*0c80*/ 	.word	0x000000ff
        /*0c84*/ 	.word	0x00022850
        /*0c88*/ 	.short	0x0100
        /*0c8a*/ 	.byte	0x08
	.zero		1


	//   ....[7]....
        /*0c8c*/ 	.word	0x00000540
        /*0c90*/ 	.word	0x000000ff
        /*0c94*/ 	.word	0x00022860
        /*0c98*/ 	.short	0x0100
        /*0c9a*/ 	.byte	0x08
	.zero		1


	//   ....[8]....
        /*0c9c*/ 	.word	0x00000550
        /*0ca0*/ 	.word	0x000000ff
        /*0ca4*/ 	.word	0x00022858
        /*0ca8*/ 	.short	0x0100
        /*0caa*/ 	.byte	0x08
	.zero		1


	//   ....[9]....
        /*0cac*/ 	.word	0x00000560
        /*0cb0*/ 	.word	0x000000ff
        /*0cb4*/ 	.word	0x00022868
        /*0cb8*/ 	.short	0x0100
        /*0cba*/ 	.byte	0x08
	.zero		1


	//   ....[10]....
        /*0cbc*/ 	.word	0x00000650
        /*0cc0*/ 	.word	0x000000ff
        /*0cc4*/ 	.word	0x00022870
        /*0cc8*/ 	.short	0x0100
        /*0cca*/ 	.byte	0x06
	.zero		1


	//   ....[11]....
        /*0ccc*/ 	.word	0x00000660
        /*0cd0*/ 	.word	0x000000ff
        /*0cd4*/ 	.word	0x00022880
        /*0cd8*/ 	.short	0x0100
        /*0cda*/ 	.byte	0x06
	.zero		1


	//   ....[12]....
        /*0cdc*/ 	.word	0x00000670
        /*0ce0*/ 	.word	0x000000ff
        /*0ce4*/ 	.word	0x00022878
        /*0ce8*/ 	.short	0x0100
        /*0cea*/ 	.byte	0x06
	.zero		1


	//   ....[13]....
        /*0cec*/ 	.word	0x00000680
        /*0cf0*/ 	.word	0x000000ff
        /*0cf4*/ 	.word	0x00022888
        /*0cf8*/ 	.short	0x0100
        /*0cfa*/ 	.byte	0x06
	.zero		1


	//   ....[14]....
        /*0cfc*/ 	.word	0x000007b0
        /*0d00*/ 	.word	0x000000ff
        /*0d04*/ 	.word	0x00022890
        /*0d08*/ 	.short	0x0100
        /*0d0a*/ 	.byte	0x08
	.zero		1


	//   ....[15]....
        /*0d0c*/ 	.word	0x000007c0
        /*0d10*/ 	.word	0x000000ff
        /*0d14*/ 	.word	0x000228a0
        /*0d18*/ 	.short	0x0100
        /*0d1a*/ 	.byte	0x08
	.zero		1


	//   ....[16]....
        /*0d1c*/ 	.word	0x000007d0
        /*0d20*/ 	.word	0x000000ff
        /*0d24*/ 	.word	0x00022898
        /*0d28*/ 	.short	0x0100
        /*0d2a*/ 	.byte	0x08
	.zero		1


	//   ....[17]....
        /*0d2c*/ 	.word	0x000007e0
        /*0d30*/ 	.word	0x000000ff
        /*0d34*/ 	.word	0x000228a8
        /*0d38*/ 	.short	0x0100
        /*0d3a*/ 	.byte	0x08
	.zero		1


	//   ....[18]....
        /*0d3c*/ 	.word	0x00000910
        /*0d40*/ 	.word	0x000000ff
        /*0d44*/ 	.word	0x000228b0
        /*0d48*/ 	.short	0x0100
        /*0d4a*/ 	.byte	0x08
	.zero		1


	//   ....[19]....
        /*0d4c*/ 	.word	0x00000920
        /*0d50*/ 	.word	0x000000ff
        /*0d54*/ 	.word	0x000228c0
        /*0d58*/ 	.short	0x0100
        /*0d5a*/ 	.byte	0x08
	.zero		1


	//   ....[20]....
        /*0d5c*/ 	.word	0x00000930
        /*0d60*/ 	.word	0x000000ff
        /*0d64*/ 	.word	0x000228b8
        /*0d68*/ 	.short	0x0100
        /*0d6a*/ 	.byte	0x08
	.zero		1


	//   ....[21]....
        /*0d6c*/ 	.word	0x00000940
        /*0d70*/ 	.word	0x000000ff
        /*0d74*/ 	.word	0x000228c8
        /*0d78*/ 	.short	0x0100
        /*0d7a*/ 	.byte	0x08
	.zero		1


	//   ....[22]....
        /*0d7c*/ 	.word	0x000035c0
        /*0d80*/ 	.word	0x0000005f
        /*0d84*/ 	.word	0x00022890
        /*0d88*/ 	.short	0x010a
        /*0d8a*/ 	.byte	0x3f
	.zero		1


	//   ....[23]....
        /*0d8c*/ 	.word	0x00004890
        /*0d90*/ 	.word	0x0000005f
        /*0d94*/ 	.word	0x00022890
        /*0d98*/ 	.short	0x010a
        /*0d9a*/ 	.byte	0x3f
	.zero		1


	//   ....[24]....
        /*0d9c*/ 	.word	0x000059a0
        /*0da0*/ 	.word	0x0000005f
        /*0da4*/ 	.word	0x00022890
        /*0da8*/ 	.short	0x010a
        /*0daa*/ 	.byte	0x3f
	.zero		1


	//   ....[25]....
        /*0dac*/ 	.word	0x00005bb0
        /*0db0*/ 	.word	0x00000020
        /*0db4*/ 	.word	0x00000000
        /*0db8*/ 	.short	0x0101
        /*0dba*/ 	.byte	0x3f
	.zero		1


	//   ....[26]....
        /*0dbc*/ 	.word	0x00005bf0
        /*0dc0*/ 	.word	0x0000005f
        /*0dc4*/ 	.word	0x000228b0
        /*0dc8*/ 	.short	0x010a
        /*0dca*/ 	.byte	0x3f
	.zero		1


	//   ....[27]....
        /*0dcc*/ 	.word	0x00006240
        /*0dd0*/ 	.word	0x0000005f
        /*0dd4*/ 	.word	0x00000000
        /*0dd8*/ 	.short	0x0101
        /*0dda*/ 	.byte	0x3f
	.zero		1


	//   ....[28]....
        /*0ddc*/ 	.word	0x00007060
        /*0de0*/ 	.word	0x00000013
        /*0de4*/ 	.word	0x00022800
        /*0de8*/ 	.short	0x010a
        /*0dea*/ 	.byte	0x3f
	.zero		1


	//   ....[29]....
        /*0dec*/ 	.word	0x000070b0
        /*0df0*/ 	.word	0x00000013
        /*0df4*/ 	.word	0x00022800
        /*0df8*/ 	.short	0x010a
        /*0dfa*/ 	.byte	0x3f
	.zero		1


	//   ....[30]....
        /*0dfc*/ 	.word	0x00007b30
        /*0e00*/ 	.word	0x00000013
        /*0e04*/ 	.word	0x00022800
        /*0e08*/ 	.short	0x010a
        /*0e0a*/ 	.byte	0x3f
	.zero		1


	//   ....[31]....
        /*0e0c*/ 	.word	0x00009070
        /*0e10*/ 	.word	0x00000013
        /*0e14*/ 	.word	0x00022800
        /*0e18*/ 	.short	0x010a
        /*0e1a*/ 	.byte	0x3f
	.zero		1


	//   ....[32]....
        /*0e1c*/ 	.word	0x0000a010
        /*0e20*/ 	.word	0x00000004
        /*0e24*/ 	.word	0x00022830
        /*0e28*/ 	.short	0x010a
        /*0e2a*/ 	.byte	0x3f
	.zero		1


	//   ....[33]....
        /*0e2c*/ 	.word	0x0000a0b0
        /*0e30*/ 	.word	0x00000004
        /*0e34*/ 	.word	0x00022830
        /*0e38*/ 	.short	0x010a
        /*0e3a*/ 	.byte	0x3f
	.zero		1


	//   ....[34]....
        /*0e3c*/ 	.word	0x0000a580
        /*0e40*/ 	.word	0x00000000
        /*0e44*/ 	.word	0x00000000
        /*0e48*/ 	.short	0x0101
        /*0e4a*/ 	.byte	0x3f
	.zero		1


	//   ....[35]....
        /*0e4c*/ 	.word	0x0000c480
        /*0e50*/ 	.word	0x00000004
        /*0e54*/ 	.word	0x00022850
        /*0e58*/ 	.short	0x010a
        /*0e5a*/ 	.byte	0x3f
	.zero		1


	//   ....[36]....
        /*0e5c*/ 	.word	0x0000c4d0
        /*0e60*/ 	.word	0x00000004
        /*0e64*/ 	.word	0x00022850
        /*0e68*/ 	.short	0x010a
        /*0e6a*/ 	.byte	0x3f
	.zero		1


	//   ....[37]....
        /*0e6c*/ 	.word	0x0000c920
        /*0e70*/ 	.word	0x00000004
        /*0e74*/ 	.word	0x00000000
        /*0e78*/ 	.short	0x0101
        /*0e7a*/ 	.byte	0x3f
	.zero		1


	//   ....[38]....
        /*0e7c*/ 	.word	0x0000cc50
        /*0e80*/ 	.word	0x000000c8
        /*0e84*/ 	.word	0x00022830
        /*0e88*/ 	.short	0x010a
        /*0e8a*/ 	.byte	0x3f
	.zero		1


	//   ....[39]....
        /*0e8c*/ 	.word	0x0000ccb0
        /*0e90*/ 	.word	0x000000c8
        /*0e94*/ 	.word	0x00022830
        /*0e98*/ 	.short	0x010a
        /*0e9a*/ 	.byte	0x3f
	.zero		1


	//   ....[40]....
        /*0e9c*/ 	.word	0x0000d020
        /*0ea0*/ 	.word	0x00000009
        /*0ea4*/ 	.word	0x00000000
        /*0ea8*/ 	.short	0x0101
        /*0eaa*/ 	.byte	0x3f
	.zero		1


	//   ....[41]....
        /*0eac*/ 	.word	0x0000f910
        /*0eb0*/ 	.word	0x000000c8
        /*0eb4*/ 	.word	0x00022850
        /*0eb8*/ 	.short	0x010a
        /*0eba*/ 	.byte	0x3f
	.zero		1


	//   ....[42]....
        /*0ebc*/ 	.word	0x0000f960
        /*0ec0*/ 	.word	0x000000c8
        /*0ec4*/ 	.word	0x00022850
        /*0ec8*/ 	.short	0x010a
        /*0eca*/ 	.byte	0x3f
	.zero		1


	//   ....[43]....
        /*0ecc*/ 	.word	0x0000fd30
        /*0ed0*/ 	.word	0x000000c8
        /*0ed4*/ 	.word	0x00000000
        /*0ed8*/ 	.short	0x0101
        /*0eda*/ 	.byte	0x3f
	.zero		1


	//   ....[44]....
        /*0edc*/ 	.word	0x00010120
        /*0ee0*/ 	.word	0x00000004
        /*0ee4*/ 	.word	0x00022830
        /*0ee8*/ 	.short	0x010a
        /*0eea*/ 	.byte	0x3f
	.zero		1


	//   ....[45]....
        /*0eec*/ 	.word	0x00010180
        /*0ef0*/ 	.word	0x00000004
        /*0ef4*/ 	.word	0x00022830
        /*0ef8*/ 	.short	0x010a
        /*0efa*/ 	.byte	0x3f
	.zero		1


	//   ....[46]....
        /*0efc*/ 	.word	0x00011160
        /*0f00*/ 	.word	0x0000009a
        /*0f04*/ 	.word	0x00000000
        /*0f08*/ 	.short	0x0101
        /*0f0a*/ 	.byte	0x3f
	.zero		1


	//   ....[47]....
        /*0f0c*/ 	.word	0x00011b10
        /*0f10*/ 	.word	0x00000004
        /*0f14*/ 	.word	0x00022850
        /*0f18*/ 	.short	0x010a
        /*0f1a*/ 	.byte	0x3f
	.zero		1


	//   ....[48]....
        /*0f1c*/ 	.word	0x00011b60
        /*0f20*/ 	.word	0x00000004
        /*0f24*/ 	.word	0x00022850
        /*0f28*/ 	.short	0x010a
        /*0f2a*/ 	.byte	0x3f
	.zero		1


	//   ....[49]....
        /*0f2c*/ 	.word	0x00011f10
        /*0f30*/ 	.word	0x00000004
        /*0f34*/ 	.word	0x00000000
        /*0f38*/ 	.short	0x0101
        /*0f3a*/ 	.byte	0x3f
	.zero		1


	//   ....[50]....
        /*0f3c*/ 	.word	0x00012040
        /*0f40*/ 	.word	0x0000000b
        /*0f44*/ 	.word	0x00022830
        /*0f48*/ 	.short	0x010a
        /*0f4a*/ 	.byte	0x3f
	.zero		1


	//   ....[51]....
        /*0f4c*/ 	.word	0x000120a0
        /*0f50*/ 	.word	0x0000000b
        /*0f54*/ 	.word	0x00022830
        /*0f58*/ 	.short	0x010a
        /*0f5a*/ 	.byte	0x3f
	.zero		1


	//   ....[52]....
        /*0f5c*/ 	.word	0x00012460
        /*0f60*/ 	.word	0x00000000
        /*0f64*/ 	.word	0x00000000
        /*0f68*/ 	.short	0x0101
        /*0f6a*/ 	.byte	0x3f
	.zero		1


	//   ....[53]....
        /*0f6c*/ 	.word	0x00014cc0
        /*0f70*/ 	.word	0x0000000b
        /*0f74*/ 	.word	0x00022850
        /*0f78*/ 	.short	0x010a
        /*0f7a*/ 	.byte	0x3f
	.zero		1


	//   ....[54]....
        /*0f7c*/ 	.word	0x00014d10
        /*0f80*/ 	.word	0x0000000b
        /*0f84*/ 	.word	0x00022850
        /*0f88*/ 	.short	0x010a
        /*0f8a*/ 	.byte	0x3f
	.zero		1


	//   ....[55]....
        /*0f8c*/ 	.word	0x000150e0
        /*0f90*/ 	.word	0x0000000b
        /*0f94*/ 	.word	0x00000000
        /*0f98*/ 	.short	0x0101
        /*0f9a*/ 	.byte	0x3f
	.zero		1


	//   ....[56]....
        /*0f9c*/ 	.word	0x000175f0
        /*0fa0*/ 	.word	0x00000003
        /*0fa4*/ 	.word	0x00000000
        /*0fa8*/ 	.short	0x0101
        /*0faa*/ 	.byte	0x3f
	.zero		1


	//   ....[57]....
        /*0fac*/ 	.word	0x00017fa0
        /*0fb0*/ 	.word	0x00000003
        /*0fb4*/ 	.word	0x00000000
        /*0fb8*/ 	.short	0x0101
        /*0fba*/ 	.byte	0x3f
	.zero		1


	//   ....[58]....
        /*0fbc*/ 	.word	0x0001ccc0
        /*0fc0*/ 	.word	0x00000013
        /*0fc4*/ 	.word	0x00022820
        /*0fc8*/ 	.short	0x010a
        /*0fca*/ 	.byte	0x3f
	.zero		1


	//   ....[59]....
        /*0fcc*/ 	.word	0x0001cd90
        /*0fd0*/ 	.word	0x00000007
        /*0fd4*/ 	.word	0x000228a0
        /*0fd8*/ 	.short	0x010a
        /*0fda*/ 	.byte	0x3f
	.zero		1


	//   ....[60]....
        /*0fdc*/ 	.word	0x0001cfd0
        /*0fe0*/ 	.word	0x00000007
        /*0fe4*/ 	.word	0x000228c0
        /*0fe8*/ 	.short	0x010a
        /*0fea*/ 	.byte	0x3f
	.zero		1


	//   ....[61]....
        /*0fec*/ 	.word	0x0001d670
        /*0ff0*/ 	.word	0x00000006
        /*0ff4*/ 	.word	0x000228a0
        /*0ff8*/ 	.short	0x010a
        /*0ffa*/ 	.byte	0x3f
	.zero		1


	//   ....[62]....
        /*0ffc*/ 	.word	0x0001d8a0
        /*1000*/ 	.word	0x00000006
        /*1004*/ 	.word	0x000228c0
        /*1008*/ 	.short	0x010a
        /*100a*/ 	.byte	0x3f
	.zero		1


	//   ....[63]....
        /*100c*/ 	.word	0x0001ee40
        /*1010*/ 	.word	0x00000000
        /*1014*/ 	.word	0x00022840
        /*1018*/ 	.short	0x010a
        /*101a*/ 	.byte	0x3f
	.zero		1


	//   ....[64]....
        /*101c*/ 	.word	0x0001fb40
        /*1020*/ 	.word	0x00000013
        /*1024*/ 	.word	0x00022800
        /*1028*/ 	.short	0x0107
        /*102a*/ 	.byte	0x3f
	.zero		1


	//   ....[65]....
        /*102c*/ 	.word	0x0001fc30
        /*1030*/ 	.word	0x00000013
        /*1034*/ 	.word	0x00022800
        /*1038*/ 	.short	0x0101
        /*103a*/ 	.byte	0x3f
	.zero		1


	//   ....[66]....
        /*103c*/ 	.word	0x0001fc50
        /*1040*/ 	.word	0x00000013
        /*1044*/ 	.word	0x00022820
        /*1048*/ 	.short	0x010a
        /*104a*/ 	.byte	0x3f
	.zero		1


	//   ....[67]....
        /*104c*/ 	.word	0x0001fd30
        /*1050*/ 	.word	0x00000002
        /*1054*/ 	.word	0x00022860
        /*1058*/ 	.short	0x010a
        /*105a*/ 	.byte	0x3f
	.zero		1


	//   ....[68]....
        /*105c*/ 	.word	0x00020660
        /*1060*/ 	.word	0x00000002
        /*1064*/ 	.word	0x00022840
        /*1068*/ 	.short	0x010a
        /*106a*/ 	.byte	0x3f
	.zero		1


	//   ....[69]....
        /*106c*/ 	.word	0x000208c0
        /*1070*/ 	.word	0x00000002
        /*1074*/ 	.word	0x00022860
        /*1078*/ 	.short	0x010a
        /*107a*/ 	.byte	0x3f
	.zero		1


	//   ....[70]....
        /*107c*/ 	.word	0x000210b0
        /*1080*/ 	.word	0x00000003
        /*1084*/ 	.word	0x00022840
        /*1088*/ 	.short	0x010a
        /*108a*/ 	.byte	0x3f
	.zero		1


	//   ....[71]....
        /*108c*/ 	.word	0x00021300
        /*1090*/ 	.word	0x00000003
        /*1094*/ 	.word	0x00022860
        /*1098*/ 	.short	0x010a
        /*109a*/ 	.byte	0x3f
	.zero		1


	//   ....[72]....
        /*109c*/ 	.word	0x00021a80
        /*10a0*/ 	.word	0x00000003
        /*10a4*/ 	.word	0x00022840
        /*10a8*/ 	.short	0x010a
        /*10aa*/ 	.byte	0x3f
	.zero		1


	//   ....[73]....
        /*10ac*/ 	.word	0x00021ce0
        /*10b0*/ 	.word	0x00000003
        /*10b4*/ 	.word	0x00022860
        /*10b8*/ 	.short	0x010a
        /*10ba*/ 	.byte	0x3f
	.zero		1


	//   ....[74]....
        /*10bc*/ 	.word	0x000236a0
        /*10c0*/ 	.word	0x00000000
        /*10c4*/ 	.word	0x00022820
        /*10c8*/ 	.short	0x010a
        /*10ca*/ 	.byte	0x3f
	.zero		1


	//   ....[75]....
        /*10cc*/ 	.word	0x00023850
        /*10d0*/ 	.word	0x00000006
        /*10d4*/ 	.word	0x00000000
        /*10d8*/ 	.short	0x010a
        /*10da*/ 	.byte	0x3f
	.zero		1


	//   ....[76]....
        /*10dc*/ 	.word	0x000238c0
        /*10e0*/ 	.word	0x00000007
        /*10e4*/ 	.word	0x00000000
        /*10e8*/ 	.short	0x010a
        /*10ea*/ 	.byte	0x3f
	.zero		1


	//   ....[77]....
        /*10ec*/ 	.word	0x00023930
        /*10f0*/ 	.word	0x00000004
        /*10f4*/ 	.word	0x00000000
        /*10f8*/ 	.short	0x010a
        /*10fa*/ 	.byte	0x3f
	.zero		1


	//   ....[78]....
        /*10fc*/ 	.word	0x00023960
        /*1100*/ 	.word	0x00000003
        /*1104*/ 	.word	0x00000000
        /*1108*/ 	.short	0x010a
        /*110a*/ 	.byte	0x3f
	.zero		1


	//   ....[79]....
        /*110c*/ 	.word	0x000239c0
        /*1110*/ 	.word	0x0000005f
        /*1114*/ 	.word	0x00022890
        /*1118*/ 	.short	0x010a
        /*111a*/ 	.byte	0x3f
	.zero		1


	//   ....[80]....
        /*111c*/ 	.word	0x00023a10
        /*1120*/ 	.word	0x0000005f
        /*1124*/ 	.word	0x00022890
        /*1128*/ 	.short	0x010a
        /*112a*/ 	.byte	0x3f
	.zero		1


	//   ....[81]....
        /*112c*/ 	.word	0x00023a60
        /*1130*/ 	.word	0x0000005f
        /*1134*/ 	.word	0x00022890
        /*1138*/ 	.short	0x010a
        /*113a*/ 	.byte	0x3f
	.zero		1


	//   ....[82]....
        /*113c*/ 	.word	0x00023ab0
        /*1140*/ 	.word	0x0000005f
        /*1144*/ 	.word	0x000228b0
        /*1148*/ 	.short	0x010a
        /*114a*/ 	.byte	0x3f
	.zero		1


	//   ....[83]....
        /*114c*/ 	.word	0x00023f20
        /*1150*/ 	.word	0x00000013
        /*1154*/ 	.word	0x00022800
        /*1158*/ 	.short	0x010a
        /*115a*/ 	.byte	0x3f
	.zero		1


	//   ....[84]....
        /*115c*/ 	.word	0x00024520
        /*1160*/ 	.word	0x00000013
        /*1164*/ 	.word	0x00022800
        /*1168*/ 	.short	0x010a
        /*116a*/ 	.byte	0x3f
	.zero		1


	//   ....[85]....
        /*116c*/ 	.word	0x00024570
        /*1170*/ 	.word	0x00000004
        /*1174*/ 	.word	0x00022830
        /*1178*/ 	.short	0x010a
        /*117a*/ 	.byte	0x3f
	.zero		1


	//   ....[86]....
        /*117c*/ 	.word	0x000245c0
        /*1180*/ 	.word	0x00000004
        /*1184*/ 	.word	0x00022850
        /*1188*/ 	.short	0x010a
        /*118a*/ 	.byte	0x3f
	.zero		1


	//   ....[87]....
        /*118c*/ 	.word	0x00024610
        /*1190*/ 	.word	0x000000c8
        /*1194*/ 	.word	0x00022830
        /*1198*/ 	.short	0x010a
        /*119a*/ 	.byte	0x3f
	.zero		1


	//   ....[88]....
        /*119c*/ 	.word	0x00024660
        /*11a0*/ 	.word	0x000000c8
        /*11a4*/ 	.word	0x00022850
        /*11a8*/ 	.short	0x010a
        /*11aa*/ 	.byte	0x3f
	.zero		1


	//   ....[89]....
        /*11ac*/ 	.word	0x000246b0
        /*11b0*/ 	.word	0x00000004
        /*11b4*/ 	.word	0x00022830
        /*11b8*/ 	.short	0x010a
        /*11ba*/ 	.byte	0x3f
	.zero		1


	//   ....[90]....
        /*11bc*/ 	.word	0x00024700
        /*11c0*/ 	.word	0x00000004
        /*11c4*/ 	.word	0x00022850
        /*11c8*/ 	.short	0x010a
        /*11ca*/ 	.byte	0x3f
	.zero		1


	//   ....[91]....
        /*11cc*/ 	.word	0x00024750
        /*11d0*/ 	.word	0x0000000b
        /*11d4*/ 	.word	0x00022830
        /*11d8*/ 	.short	0x010a
        /*11da*/ 	.byte	0x3f
	.zero		1


	//   ....[92]....
        /*11dc*/ 	.word	0x000247a0
        /*11e0*/ 	.word	0x0000000b
        /*11e4*/ 	.word	0x00022850
        /*11e8*/ 	.short	0x010a
        /*11ea*/ 	.byte	0x3f
	.zero		1


	//   ....[93]....
        /*11ec*/ 	.word	0x000253a0
        /*11f0*/ 	.word	0x00000013
        /*11f4*/ 	.word	0x00022820
        /*11f8*/ 	.short	0x010a
        /*11fa*/ 	.byte	0x3f
	.zero		1


	//   ....[94]....
        /*11fc*/ 	.word	0x000253f0
        /*1200*/ 	.word	0x00000007
        /*1204*/ 	.word	0x000228a0
        /*1208*/ 	.short	0x010a
        /*120a*/ 	.byte	0x3f
	.zero		1


	//   ....[95]....
        /*120c*/ 	.word	0x00025440
        /*1210*/ 	.word	0x00000007
        /*1214*/ 	.word	0x000228c0
        /*1218*/ 	.short	0x010a
        /*121a*/ 	.byte	0x3f
	.zero		1


	//   ....[96]....
        /*121c*/ 	.word	0x00025490
        /*1220*/ 	.word	0x00000006
        /*1224*/ 	.word	0x000228a0
        /*1228*/ 	.short	0x010a
        /*122a*/ 	.byte	0x3f
	.zero		1


	//   ....[97]....
        /*122c*/ 	.word	0x000254e0
        /*1230*/ 	.word	0x00000006
        /*1234*/ 	.word	0x000228c0
        /*1238*/ 	.short	0x010a
        /*123a*/ 	.byte	0x3f
	.zero		1


	//   ....[98]....
        /*123c*/ 	.word	0x00025680
        /*1240*/ 	.word	0x00000000
        /*1244*/ 	.word	0x00022840
        /*1248*/ 	.short	0x010a
        /*124a*/ 	.byte	0x3f
	.zero		1


	//   ....[99]....
        /*124c*/ 	.word	0x00026120
        /*1250*/ 	.word	0x00000013
        /*1254*/ 	.word	0x00022820
        /*1258*/ 	.short	0x010a
        /*125a*/ 	.byte	0x3f
	.zero		1


	//   ....[100]....
        /*125c*/ 	.word	0x00026170
        /*1260*/ 	.word	0x00000002
        /*1264*/ 	.word	0x00022860
        /*1268*/ 	.short	0x010a
        /*126a*/ 	.byte	0x3f
	.zero		1


	//   ....[101]....
        /*126c*/ 	.word	0x000261c0
        /*1270*/ 	.word	0x00000002
        /*1274*/ 	.word	0x00022840
        /*1278*/ 	.short	0x010a
        /*127a*/ 	.byte	0x3f
	.zero		1


	//   ....[102]....
        /*127c*/ 	.word	0x00026210
        /*1280*/ 	.word	0x00000002
        /*1284*/ 	.word	0x00022860
        /*1288*/ 	.short	0x010a
        /*128a*/ 	.byte	0x3f
	.zero		1


	//   ....[103]....
        /*128c*/ 	.word	0x00026260
        /*1290*/ 	.word	0x00000003
        /*1294*/ 	.word	0x00022840
        /*1298*/ 	.short	0x010a
        /*129a*/ 	.byte	0x3f
	.zero		1


	//   ....[104]....
        /*129c*/ 	.word	0x000262b0
        /*12a0*/ 	.word	0x00000003
        /*12a4*/ 	.word	0x00022860
        /*12a8*/ 	.short	0x010a
        /*12aa*/ 	.byte	0x3f
	.zero		1


	//   ....[105]....
        /*12ac*/ 	.word	0x00026300
        /*12b0*/ 	.word	0x00000003
        /*12b4*/ 	.word	0x00022840
        /*12b8*/ 	.short	0x010a
        /*12ba*/ 	.byte	0x3f
	.zero		1


	//   ....[106]....
        /*12bc*/ 	.word	0x00026350
        /*12c0*/ 	.word	0x00000003
        /*12c4*/ 	.word	0x00022860
        /*12c8*/ 	.short	0x010a
        /*12ca*/ 	.byte	0x3f
	.zero		1


	//   ....[107]....
        /*12cc*/ 	.word	0x00026ed0
        /*12d0*/ 	.word	0x00000000
        /*12d4*/ 	.word	0x00022820
        /*12d8*/ 	.short	0x010a
        /*12da*/ 	.byte	0x3f
	.zero		1


	//   ....[108]....
        /*12dc*/ 	.word	0x00027070
        /*12e0*/ 	.word	0x00000006
        /*12e4*/ 	.word	0x00000000
        /*12e8*/ 	.short	0x010a
        /*12ea*/ 	.byte	0x3f
	.zero		1


	//   ....[109]....
        /*12ec*/ 	.word	0x000270c0
        /*12f0*/ 	.word	0x00000007
        /*12f4*/ 	.word	0x00000000
        /*12f8*/ 	.short	0x010a
        /*12fa*/ 	.byte	0x3f
	.zero		1


	//   ....[110]....
        /*12fc*/ 	.word	0x00027110
        /*1300*/ 	.word	0x00000004
        /*1304*/ 	.word	0x00000000
        /*1308*/ 	.short	0x010a
        /*130a*/ 	.byte	0x3f
	.zero		1


	//----- nvinfo : EIATTR_NUM_MBARRIERS
	.align		4
.L_1385:
        /*130c*/ 	.byte	0x03, 0x38
        /*130e*/ 	.short	0x0016


	//----- nvinfo : EIATTR_EXIT_INSTR_OFFSETS
	.align		4
        /*1310*/ 	.byte	0x04, 0x1c
        /*1312*/ 	.short	(.L_1387 - .L_1386)


	//   ....[0]....
.L_1386:
        /*1314*/ 	.word	0x000239b0


	//----- nvinfo : EIATTR_MAX_THREADS
	.align		4
.L_1387:
        /*1318*/ 	.byte	0x04, 0x05
        /*131a*/ 	.short	(.L_1389 - .L_1388)
.L_1388:
        /*131c*/ 	.word	0x00000180
        /*1320*/ 	.word	0x00000001
        /*1324*/ 	.word	0x00000001


	//----- nvinfo : EIATTR_CRS_STACK_SIZE
	.align		4
.L_1389:
        /*1328*/ 	.byte	0x04, 0x1e
        /*132a*/ 	.short	(.L_1391 - .L_1390)
.L_1390:
        /*132c*/ 	.word	0x00000000


	//----- nvinfo : EIATTR_CBANK_PARAM_SIZE
	.align		4
.L_1391:
        /*1330*/ 	.byte	0x03, 0x19
        /*1332*/ 	.short	0x0af0


	//----- nvinfo : EIATTR_PARAM_CBANK
	.align		4
        /*1334*/ 	.byte	0x04, 0x0a
        /*1336*/ 	.short	(.L_1393 - .L_1392)
	.align		4
.L_1392:
        /*1338*/ 	.word	index@(.nv.constant0._ZN7cutlass13device_kernelIN5flash11enable_sm90INS1_16FlashAttnFwdSm90INS1_25CollectiveMainloopFwdSm90ILi2EN4cute5tupleIJNS5_1CILi1EEES8_S8_EEENS6_IJNS7_ILi128EEENS7_ILi96EEENS7_ILi64EEEEEELi256ENS_10bfloat16_tEfNS_4arch4Sm90ELb0ELb1ELb0ELb1ELb0ELb1ELb0ELb1ELb0ELb1ELb1ELb0EEENS1_21CollectiveEpilogueFwdINS6_IJSA_NS7_ILi256EEESB_EEES9_SE_SG_Li256ELb1ELb1ELb1ELb0EEENS1_36VarlenDynamicPersistentTileSchedulerILi128ELi96ELi256ELi128ELb1ELb1ELb1ELb1ELb0ELb1EEEEEEEEEvNT_6ParamsE)
        /*133c*/ 	.short	0x0210
        /*133e*/ 	.short	0x0af0


	//----- nvinfo : EIATTR_SW_WAR
	.align		4
.L_1393:
        /*1340*/ 	.byte	0x04, 0x36
        /*1342*/ 	.short	(.L_1395 - .L_1394)
.L_1394:
        /*1344*/ 	.word	0x00000008
.L_1395:


//--------------------- .nv.info._ZN7cutlass13device_kernelIN5flash11enable_sm90INS1_16FlashAttnFwdSm90INS1_25CollectiveMainloopFwdSm90ILi2EN4cute5tupleIJNS5_1CILi1EEES8_S8_EEENS6_IJNS7_ILi128EEENS7_ILi96EEENS7_ILi64EEEEEELi256ENS_10bfloat16_tEfNS_4arch4Sm90ELb0ELb1ELb0ELb1ELb0ELb0ELb1ELb1ELb0ELb1ELb1ELb0EEENS1_21CollectiveEpilogueFwdINS6_IJSA_NS7_ILi256EEESB_EEES9_SE_SG_Li256ELb1ELb1ELb1ELb0EEENS1_36VarlenDynamicPersistentTileSchedulerILi128ELi96ELi256ELi128ELb1ELb1ELb1ELb1ELb0ELb1EEEEEEEEEvNT_6ParamsE --------------------------
	.section	.nv.info._ZN7cutlass13device_kernelIN5flash11enable_sm90INS1_16FlashAttnFwdSm90INS1_25CollectiveMainloopFwdSm90ILi2EN4cute5tupleIJNS5_1CILi1EEES8_S8_EEENS6_IJNS7_ILi128EEENS7_ILi96EEENS7_ILi64EEEEEELi256ENS_10bfloat16_tEfNS_4arch4Sm90ELb0ELb1ELb0ELb1ELb0ELb0ELb1ELb1ELb0ELb1ELb1ELb0EEENS1_21CollectiveEpilogueFwdINS6_IJSA_NS7_ILi256EEESB_EEES9_SE_SG_Li256ELb1ELb1ELb1ELb0EEENS1_36VarlenDynamicPersistentTileSchedulerILi128ELi96ELi256ELi128ELb1ELb1ELb1ELb1ELb0ELb1EEEEEEEEEvNT_6ParamsE,"",@"SHT_CUDA_INFO"
	.sectionflags	@""
	.align	4


	//----- nvinfo : EIATTR_CUDA_API_VERSION
	.align		4
        /*0000*/ 	.byte	0x04, 0x37
        /*0002*/ 	.short	(.L_1397 - .L_1396)
.L_1396:
        /*0004*/ 	.word	0x00000082


	//----- nvinfo : EIATTR_KPARAM_INFO
	.align		4
.L_1397:
        /*0008*/ 	.byte	0x04, 0x17
        /*000a*/ 	.short	(.L_1399 - .L_1398)
.L_1398:
        /*000c*/ 	.word	0x00000000
        /*0010*/ 	.short	0x0000
        /*0012*/ 	.short	0x0070
        /*0014*/ 	.byte	0x00, 0xf0, 0x01, 0x2e


	//----- nvinfo : EIATTR_SPARSE_MMA_MASK
	.align		4
.L_1399:
        /*0018*/ 	.byte	0x03, 0x50
        /*001a*/ 	.short	0x0000


	//----- nvinfo : EIATTR_MAXREG_COUNT
	.align		4
        /*001c*/ 	.byte	0x03, 0x1b
        /*001e*/ 	.short	0x00a8


	//----- nvinfo : EIATTR_NUM_BARRIERS
	.align		4
        /*0020*/ 	.byte	0x02, 0x4c
        /*0022*/ 	.byte	0x10
	.zero		1


	//----- nvinfo : EIATTR_EXTERNS
	.align		4
        /*0024*/ 	.byte	0x04, 0x0f
        /*0026*/ 	.short	(.L_1401 - .L_1400)


	//   ....[0]....
	.align		4
.L_1400:
        /*0028*/ 	.word	index@(__assertfail)


	//----- nvinfo : EIATTR_ANNOTATIONS
	.align		4
.L_1401:
        /*002c*/ 	.byte	0x04, 0x55
        /*002e*/ 	.short	(.L_1403 - .L_1402)


	//   ....[0]....
.L_1402:
        /* <DEDUP_REMOVED lines=119> */


	//----- nvinfo : EIATTR_MERCURY_ISA_VERSION
	.align		4
.L_1403:
        /*0790*/ 	.byte	0x03, 0x5f
        /*0792*/ 	.short	0x0101


	//----- nvinfo : EIATTR_UNUSED_LOAD_BYTE_OFFSET
	.align		4
        /*0794*/ 	.byte	0x04, 0x44
        /*0796*/ 	.short	(.L_1405 - .L_1404)


	//   ....[0]....
.L_1404:
        /*0798*/ 	.word	0x00000b70
        /*079c*/ 	.word	0x0000fff0


	//   ....[1]....
        /*07a0*/ 	.word	0x0001f3b0
        /*07a4*/ 	.word	0x0000fff0


	//----- nvinfo : EIATTR_INT_WARP_WIDE_INSTR_OFFSETS
	.align		4
.L_1405:
        /*07a8*/ 	.byte	0x04, 0x31
        /*07aa*/ 	.short	(.L_1407 - .L_1406)


	//   ....[0]....
.L_1406:
        /*07ac*/ 	.word	0x00000170


	//   ....[1]....
        /*07b0*/ 	.word	0x000001b0


	//   ....[2]....
        /*07b4*/ 	.word	0x00000220


	//   ....[3]....
        /*07b8*/ 	.word	0x00000230


	//   ....[4]....
        /*07bc*/ 	.word	0x00025d10


	//   ....[5]....
        /*07c0*/ 	.word	0x00025da0


	//   ....[6]....
        /*07c4*/ 	.word	0x0002a670


	//   ....[7]....
        /*07c8*/ 	.word	0x0002a700


	//----- nvinfo : EIATTR_COOP_GROUP_MASK_REGIDS
	.align		4
.L_1407:
        /*07cc*/ 	.byte	0x04, 0x29
        /*07ce*/ 	.short	(.L_1409 - .L_1408)


	//   ....[0]....
.L_1408:
        /*07d0*/ 	.word	0xffffffff


	//   ....[1]....
        /*07d4*/ 	.word	0xffffffff


	//   ....[2]....
        /*07d8*/ 	.word	0xffffffff


	//   ....[3]....
        /*07dc*/ 	.word	0xffffffff


	//   ....[4]....
        /*07e0*/ 	.word	0xffffffff


	//   ....[5]....
        /*07e4*/ 	.word	0xffffffff


	//   ....[6]....
        /*07e8*/ 	.word	0xffffffff


	//   ....[7]....
        /*07ec*/ 	.word	0xffffffff


	//   ....[8]....
        /*07f0*/ 	.word	0xffffffff


	//   ....[9]....
        /*07f4*/ 	.word	0xffffffff


	//   ....[10]....
        /*07f8*/ 	.word	0xffffffff


	//   ....[11]....
        /*07fc*/ 	.word	0xffffffff


	//   ....[12]....
        /*0800*/ 	.word	0xffffffff


	//   ....[13]....
        /*0804*/ 	.word	0xffffffff


	//   ....[14]....
        /*0808*/ 	.word	0xffffffff


	//   ....[15]....
        /*080c*/ 	.word	0xffffffff


	//   ....[16]....
        /*0810*/ 	.word	0xffffffff


	//   ....[17]....
        /*0814*/ 	.word	0xffffffff


	//   ....[18]....
        /*0818*/ 	.word	0xffffffff


	//   ....[19]....
        /*081c*/ 	.word	0xffffffff


	//   ....[20]....
        /*0820*/ 	.word	0xffffffff


	//   ....[21]....
        /*0824*/ 	.word	0xffffffff


	//   ....[22]....
        /*0828*/ 	.word	0xffffffff


	//   ....[23]....
        /*082c*/ 	.word	0xffffffff


	//   ....[24]....
        /*0830*/ 	.word	0xffffffff


	//   ....[25]....
        /*0834*/ 	.word	0xffffffff


	//   ....[26]....
        /*0838*/ 	.word	0xffffffff


	//   ....[27]....
        /*083c*/ 	.word	0xffffffff


	//   ....[28]....
        /*0840*/ 	.word	0xffffffff


	//   ....[29]....
        /*0844*/ 	.word	0xffffffff


	//   ....[30]....
        /*0848*/ 	.word	0xffffffff


	//   ....[31]....
        /*084c*/ 	.word	0xffffffff


	//   ....[32]....
        /*0850*/ 	.word	0xffffffff


	//   ....[33]....
        /*0854*/ 	.word	0xffffffff


	//   ....[34]....
        /*0858*/ 	.word	0xffffffff


	//   ....[35]....
        /*085c*/ 	.word	0xffffffff


	//   ....[36]....
        /*0860*/ 	.word	0xffffffff


	//   ....[37]....
        /*0864*/ 	.word	0xffffffff


	//   ....[38]....
        /*0868*/ 	.word	0xffffffff


	//   ....[39]....
        /*086c*/ 	.word	0xffffffff


	//   ....[40]....
        /*0870*/ 	.word	0xffffffff


	//   ....[41]....
        /*0874*/ 	.word	0xffffffff


	//   ....[42]....
        /*0878*/ 	.word	0xffffffff


	//   ....[43]....
        /*087c*/ 	.word	0xffffffff


	//   ....[44]....
        /*0880*/ 	.word	0xffffffff


	//   ....[45]....
        /*0884*/ 	.word	0xffffffff


	//   ....[46]....
        /*0888*/ 	.word	0xffffffff


	//   ....[47]....
        /*088c*/ 	.word	0xffffffff


	//   ....[48]....
        /*0890*/ 	.word	0xffffffff


	//   ....[49]....
        /*0894*/ 	.word	0xffffffff


	//   ....[50]....
        /*0898*/ 	.word	0xffffffff


	//   ....[51]....
        /*089c*/ 	.word	0xffffffff


	//   ....[52]....
        /*08a0*/ 	.word	0xffffffff


	//   ....[53]....
        /*08a4*/ 	.word	0xffffffff


	//   ....[54]....
        /*08a8*/ 	.word	0xffffffff


	//   ....[55]....
        /*08ac*/ 	.word	0xffffffff


	//   ....[56]....
        /*08b0*/ 	.word	0xffffffff


	//   ....[57]....
        /*08b4*/ 	.word	0xffffffff


	//   ....[58]....
        /*08b8*/ 	.word	0xffffffff


	//   ....[59]....
        /*08bc*/ 	.word	0xffffffff


	//   ....[60]....
        /*08c0*/ 	.word	0xffffffff


	//   ....[61]....
        /*08c4*/ 	.word	0xffffffff


	//   ....[62]....
        /*08c8*/ 	.word	0xffffffff


	//   ....[63]....
        /*08cc*/ 	.word	0xffffffff


	//   ....[64]....
        /*08d0*/ 	.word	0xffffffff


	//   ....[65]....
        /*08d4*/ 	.word	0xffffffff


	//   ....[66]....
        /*08d8*/ 	.word	0xffffffff


	//   ....[67]....
        /*08dc*/ 	.word	0xffffffff


	//   ....[68]....
        /*08e0*/ 	.word	0xffffffff


	//   ....[69]....
        /*08e4*/ 	.word	0xffffffff


	//   ....[70]....
        /*08e8*/ 	.word	0xffffffff


	//   ....[71]....
        /*08ec*/ 	.word	0xffffffff


	//   ....[72]....
        /*08f0*/ 	.word	0xffffffff


	//   ....[73]....
        /*08f4*/ 	.word	0xffffffff


	//   ....[74]....
        /*08f8*/ 	.word	0xffffffff


	//   ....[75]....
        /*08fc*/ 	.word	0xffffffff


	//   ....[76]....
        /*0900*/ 	.word	0xffffffff


	//   ....[77]....
        /*0904*/ 	.word	0xffffffff


	//   ....[78]....
        /*0908*/ 	.word	0xffffffff


	//   ....[79]....
        /*090c*/ 	.word	0xffffffff


	//   ....[80]....
        /*0910*/ 	.word	0xffffffff


	//   ....[81]....
        /*0914*/ 	.word	0xffffffff


	//   ....[82]....
        /*0918*/ 	.word	0xffffffff


	//   ....[83]....
        /*091c*/ 	.word	0xffffffff


	//   ....[84]....
        /*0920*/ 	.word	0xffffffff


	//   ....[85]....
        /*0924*/ 	.word	0xffffffff


	//   ....[86]....
        /*0928*/ 	.word	0xffffffff


	//   ....[87]....
        /*092c*/ 	.word	0xffffffff


	//   ....[88]....
        /*0930*/ 	.word	0xffffffff


	//   ....[89]....
        /*0934*/ 	.word	0xffffffff


	//   ....[90]....
        /*0938*/ 	.word	0xffffffff


	//   ....[91]....
        /*093c*/ 	.word	0xffffffff


	//   ....[92]....
        /*0940*/ 	.word	0xffffffff


	//   ....[93]....
        /*0944*/ 	.word	0xffffffff


	//   ....[94]....
        /*0948*/ 	.word	0xffffffff


	//   ....[95]....
        /*094c*/ 	.word	0xffffffff


	//   ....[96]....
        /*0950*/ 	.word	0xffffffff


	//   ....[97]....
        /*0954*/ 	.word	0xffffffff


	//   ....[98]....
        /*0958*/ 	.word	0xffffffff


	//   ....[99]....
        /*095c*/ 	.word	0xffffffff


	//   ....[100]....
        /*0960*/ 	.word	0xffffffff


	//   ....[101]....
        /*0964*/ 	.word	0xffffffff


	//   ....[102]....
        /*0968*/ 	.word	0xffffffff


	//   ....[103]....
        /*096c*/ 	.word	0xffffffff


	//   ....[104]....
        /*0970*/ 	.word	0xffffffff


	//   ....[105]....
        /*0974*/ 	.word	0xffffffff


	//   ....[106]....
        /*0978*/ 	.word	0xffffffff


	//   ....[107]....
        /*097c*/ 	.word	0xffffffff


	//   ....[108]....
        /*0980*/ 	.word	0xffffffff


	//   ....[109]....
        /*0984*/ 	.word	0xffffffff


	//   ....[110]....
        /*0988*/ 	.word	0xffffffff


	//   ....[111]....
        /*098c*/ 	.word	0xffffffff


	//   ....[112]....
        /*0990*/ 	.word	0xffffffff


	//   ....[113]....
        /*0994*/ 	.word	0xffffffff


	//   ....[114]....
        /*0998*/ 	.word	0xffffffff


	//   ....[115]....
        /*099c*/ 	.word	0xffffffff


	//   ....[116]....
        /*09a0*/ 	.word	0xffffffff


	//   ....[117]....
        /*09a4*/ 	.word	0xffffffff


	//   ....[118]....
        /*09a8*/ 	.word	0xffffffff


	//   ....[119]....
        /*09ac*/ 	.word	0xffffffff


	//   ....[120]....
        /*09b0*/ 	.word	0xffffffff


	//   ....[121]....
        /*09b4*/ 	.word	0x0500000f


	//   ....[122]....
        /*09b8*/ 	.word	0x0500000f


	//   ....[123]....
        /*09bc*/ 	.word	0x0500000f


	//   ....[124]....
        /*09c0*/ 	.word	0x0500000f


	//   ....[125]....
        /*09c4*/ 	.word	0x0500000f


	//   ....[126]....
        /*09c8*/ 	.word	0x0500000f


	//   ....[127]....
        /*09cc*/ 	.word	0x0500000f


	//   ....[128]....
        /*09d0*/ 	.word	0x0500000f


	//   ....[129]....
        /*09d4*/ 	.word	0x0500000f


	//   ....[130]....
        /*09d8*/ 	.word	0x0500000f


	//   ....[131]....
        /*09dc*/ 	.word	0x0500000f


	//   ....[132]....
        /*09e0*/ 	.word	0x0500000f


	//   ....[133]....
        /*09e4*/ 	.word	0x0500000f


	//   ....[134]....
        /*09e8*/ 	.word	0x0500000f


	//   ....[135]....
        /*09ec*/ 	.word	0x0500000f


	//   ....[136]....
        /*09f0*/ 	.word	0x0500000f


	//   ....[137]....
        /*09f4*/ 	.word	0x0500000f


	//   ....[138]....
        /*09f8*/ 	.word	0x0500000f


	//   ....[139]....
        /*09fc*/ 	.word	0x0500000f


	//   ....[140]....
        /*0a00*/ 	.word	0x0500000f


	//   ....[141]....
        /*0a04*/ 	.word	0x0500000f


	//   ....[142]....
        /*0a08*/ 	.word	0x0500000f


	//   ....[143]....
        /*0a0c*/ 	.word	0x0500000f


	//   ....[144]....
        /*0a10*/ 	.word	0x0500000f


	//   ....[145]....
        /*0a14*/ 	.word	0x0500000f


	//   ....[146]....
        /*0a18*/ 	.word	0x0500000f


	//   ....[147]....
        /*0a1c*/ 	.word	0x0500000f


	//   ....[148]....
        /*0a20*/ 	.word	0x0500000f


	//   ....[149]....
        /*0a24*/ 	.word	0x0500000f


	//   ....[150]....
        /*0a28*/ 	.word	0x0500000f


	//   ....[151]....
        /*0a2c*/ 	.word	0x0500000f


	//   ....[152]....
        /*0a30*/ 	.word	0x0500000f


	//   ....[153]....
        /*0a34*/ 	.word	0x0500000f


	//   ....[154]....
        /*0a38*/ 	.word	0x0500000f


	//   ....[155]....
        /*0a3c*/ 	.word	0x0500000f


	//   ....[156]....
        /*0a40*/ 	.word	0x0500000f


	//   ....[157]....
        /*0a44*/ 	.word	0x0500000f


	//   ....[158]....
        /*0a48*/ 	.word	0x0500000f


	//   ....[159]....
        /*0a4c*/ 	.word	0x0500000f


	//   ....[160]....
        /*0a50*/ 	.word	0x0500000f


	//   ....[161]....
        /*0a54*/ 	.word	0x0500000f


	//   ....[162]....
        /*0a58*/ 	.word	0x0500000f


	//   ....[163]....
        /*0a5c*/ 	.word	0x0500000f


	//   ....[164]....
        /*0a60*/ 	.word	0x0500000f


	//   ....[165]....
        /*0a64*/ 	.word	0x0500000f


	//   ....[166]....
        /*0a68*/ 	.word	0x0500000f


	//   ....[167]....
        /*0a6c*/ 	.word	0x0500000f


	//   ....[168]....
        /*0a70*/ 	.word	0x0500000f


	//   ....[169]....
        /*0a74*/ 	.word	0x0500000f


	//   ....[170]....
        /*0a78*/ 	.word	0x0500000f


	//   ....[171]....
        /*0a7c*/ 	.word	0x0500000f


	//   ....[172]....
        /*0a80*/ 	.word	0x0500000f


	//   ....[173]....
        /*0a84*/ 	.word	0xffffffff


	//   ....[174]....
        /*0a88*/ 	.word	0xffffffff


	//   ....[175]....
        /*0a8c*/ 	.word	0xffffffff


	//   ....[176]....
        /*0a90*/ 	.word	0xffffffff


	//   ....[177]....
        /*0a94*/ 	.word	0xffffffff


	//   ....[178]....
        /*0a98*/ 	.word	0xffffffff


	//----- nvinfo : EIATTR_COOP_GROUP_INSTR_OFFSETS
	.align		4
.L_1409:
        /*0a9c*/ 	.byte	0x04, 0x28
        /*0a9e*/ 	.short	(.L_1411 - .L_1410)


	//   ....[0]....
.L_1410:
        /*0aa0*/ 	.word	0x000000b0


	//   ....[1]....
        /*0aa4*/ 	.word	0x00000180


	//   ....[2]....
        /*0aa8*/ 	.word	0x000001d0


	//   ....[3]....
        /*0aac*/ 	.word	0x00000420


	//   ....[4]....
        /*0ab0*/ 	.word	0x00000580


	//   ....[5]....
        /*0ab4*/ 	.word	0x000006a0


	//   ....[6]....
        /*0ab8*/ 	.word	0x00000800


	//   ....[7]....
        /*0abc*/ 	.word	0x00002950


	//   ....[8]....
        /*0ac0*/ 	.word	0x000047d0


	//   ....[9]....
        /*0ac4*/ 	.word	0x00004a90


	//   ....[10]....
        /*0ac8*/ 	.word	0x00005dc0


	//   ....[11]....
        /*0acc*/ 	.word	0x00006050


	//   ....[12]....
        /*0ad0*/ 	.word	0x000063a0


	//   ....[13]....
        /*0ad4*/ 	.word	0x000063c0


	//   ....[14]....
        /*0ad8*/ 	.word	0x0000b300


	//   ....[15]....
        /*0adc*/ 	.word	0x0000b390


	//   ....[16]....
        /*0ae0*/ 	.word	0x0000b480


	//   ....[17]....
        /*0ae4*/ 	.word	0x0000b4a0


	//   ....[18]....
        /*0ae8*/ 	.word	0x00014b70


	//   ....[19]....
        /*0aec*/ 	.word	0x00014d80


	//   ....[20]....
        /*0af0*/ 	.word	0x00015e90


	//   ....[21]....
        /*0af4*/ 	.word	0x00015f40


	//   ....[22]....
        /*0af8*/ 	.word	0x00015f80


	//   ....[23]....
        /*0afc*/ 	.word	0x00015fa0


	//   ....[24]....
        /*0b00*/ 	.word	0x0001e440


	//   ....[25]....
        /*0b04*/ 	.word	0x0001e460


	//   ....[26]....
        /*0b08*/ 	.word	0x0001e4a0


	//   ....[27]....
        /*0b0c*/ 	.word	0x0001e4e0


	//   ....[28]....
        /*0b10*/ 	.word	0x00020710


	//   ....[29]....
        /*0b14*/ 	.word	0x00020720


	//   ....[30]....
        /*0b18*/ 	.word	0x00020750


	//   ....[31]....
        /*0b1c*/ 	.word	0x00020760


	//   ....[32]....
        /*0b20*/ 	.word	0x00021110


	//   ....[33]....
        /*0b24*/ 	.word	0x00021140


	//   ....[34]....
        /*0b28*/ 	.word	0x00021280


	//   ....[35]....
        /*0b2c*/ 	.word	0x000212a0


	//   ....[36]....
        /*0b30*/ 	.word	0x000213e0


	//   ....[37]....
        /*0b34*/ 	.word	0x00021400


	//   ....[38]....
        /*0b38*/ 	.word	0x00021550


	//   ....[39]....
        /*0b3c*/ 	.word	0x00021570


	//   ....[40]....
        /*0b40*/ 	.word	0x00021ad0


	//   ....[41]....
        /*0b44*/ 	.word	0x00021b00


	//   ....[42]....
        /*0b48*/ 	.word	0x00022540


	//   ....[43]....
        /*0b4c*/ 	.word	0x00022550


	//   ....[44]....
        /*0b50*/ 	.word	0x000238a0


	//   ....[45]....
        /*0b54*/ 	.word	0x000238c0


	//   ....[46]....
        /*0b58*/ 	.word	0x00023a00


	//   ....[47]....
        /*0b5c*/ 	.word	0x00023a20


	//   ....[48]....
        /*0b60*/ 	.word	0x00023b60


	//   ....[49]....
        /*0b64*/ 	.word	0x00023b80


	//   ....[50]....
        /*0b68*/ 	.word	0x00023cd0


	//   ....[51]....
        /*0b6c*/ 	.word	0x00023cf0


	//   ....[52]....
        /*0b70*/ 	.word	0x00023ed0


	//   ....[53]....
        /*0b74*/ 	.word	0x00024100


	//   ....[54]....
        /*0b78*/ 	.word	0x00024130


	//   ....[55]....
        /*0b7c*/ 	.word	0x00024160


	//   ....[56]....
        /*0b80*/ 	.word	0x00024190


	//   ....[57]....
        /*0b84*/ 	.word	0x000241c0


	//   ....[58]....
        /*0b88*/ 	.word	0x000241f0


	//   ....[59]....
        /*0b8c*/ 	.word	0x00024390


	//   ....[60]....
        /*0b90*/ 	.word	0x000243c0


	//   ....[61]....
        /*0b94*/ 	.word	0x000243f0


	//   ....[62]....
        /*0b98*/ 	.word	0x00024420


	//   ....[63]....
        /*0b9c*/ 	.word	0x00024450


	//   ....[64]....
        /*0ba0*/ 	.word	0x00024480


	//   ....[65]....
        /*0ba4*/ 	.word	0x00024520


	//   ....[66]....
        /*0ba8*/ 	.word	0x00024550


	//   ....[67]....
        /*0bac*/ 	.word	0x00024560


	//   ....[68]....
        /*0bb0*/ 	.word	0x00024590


	//   ....[69]....
        /*0bb4*/ 	.word	0x000262e0


	//   ....[70]....
        /*0bb8*/ 	.word	0x00026db0


	//   ....[71]....
        /*0bbc*/ 	.word	0x00026dd0


	//   ....[72]....
        /*0bc0*/ 	.word	0x00026df0


	//   ....[73]....
        /*0bc4*/ 	.word	0x00026e20


	//   ....[74]....
        /*0bc8*/ 	.word	0x00026ef0


	//   ....[75]....
        /*0bcc*/ 	.word	0x00026f80


	//   ....[76]....
        /*0bd0*/ 	.word	0x00026fb0


	//   ....[77]....
        /*0bd4*/ 	.word	0x00027030


	//   ....[78]....
        /*0bd8*/ 	.word	0x00027060


	//   ....[79]....
        /*0bdc*/ 	.word	0x000270e0


	//   ....[80]....
        /*0be0*/ 	.word	0x00027110


	//   ....[81]....
        /*0be4*/ 	.word	0x00027190


	//   ....[82]....
        /*0be8*/ 	.word	0x000271c0


	//   ....[83]....
        /*0bec*/ 	.word	0x000271e0


	//   ....[84]....
        /*0bf0*/ 	.word	0x00027230


	//   ....[85]....
        /*0bf4*/ 	.word	0x00027240


	//   ....[86]....
        /*0bf8*/ 	.word	0x00027980


	//   ....[87]....
        /*0bfc*/ 	.word	0x000279c0


	//   ....[88]....
        /*0c00*/ 	.word	0x000279e0


	//   ....[89]....
        /*0c04*/ 	.word	0x00027a80


	//   ....[90]....
        /*0c08*/ 	.word	0x00027b10


	//   ....[91]....
        /*0c0c*/ 	.word	0x00027b20


	//   ....[92]....
        /*0c10*/ 	.word	0x00027bb0


	//   ....[93]....
        /*0c14*/ 	.word	0x00027bc0


	//   ....[94]....
        /*0c18*/ 	.word	0x00027c30


	//   ....[95]....
        /*0c1c*/ 	.word	0x00027c40


	//   ....[96]....
        /*0c20*/ 	.word	0x00027cc0


	//   ....[97]....
        /*0c24*/ 	.word	0x00027cd0


	//   ....[98]....
        /*0c28*/ 	.word	0x00027d50


	//   ....[99]....
        /*0c2c*/ 	.word	0x00027d60


	//   ....[100]....
        /*0c30*/ 	.word	0x00027d70


	//   ....[101]....
        /*0c34*/ 	.word	0x00027db0


	//   ....[102]....
        /*0c38*/ 	.word	0x0002a990


	//   ....[103]....
        /*0c3c*/ 	.word	0x0002a9a0


	//   ....[104]....
        /*0c40*/ 	.word	0x0002aa00


	//   ....[105]....
        /*0c44*/ 	.word	0x0002aa40


	//   ....[106]....
        /*0c48*/ 	.word	0x0002aa70


	//   ....[107]....
        /*0c4c*/ 	.word	0x0002aaa0


	//   ....[108]....
        /*0c50*/ 	.word	0x0002aad0


	//   ....[109]....
        /*0c54*/ 	.word	0x0002ab00


	//   ....[110]....
        /*0c58*/ 	.word	0x0002acc0


	//   ....[111]....
        /*0c5c*/ 	.word	0x0002acf0


	//   ....[112]....
        /*0c60*/ 	.word	0x0002ad20


	//   ....[113]....
        /*0c64*/ 	.word	0x0002ad50


	//   ....[114]....
        /*0c68*/ 	.word	0x0002ad80


	//   ....[115]....
        /*0c6c*/ 	.word	0x0002adb0


	//   ....[116]....
        /*0c70*/ 	.word	0x0002ae80


	//   ....[117]....
        /*0c74*/ 	.word	0x0002aea0


	//   ....[118]....
        /*0c78*/ 	.word	0x0002aeb0


	//   ....[119]....
        /*0c7c*/ 	.word	0x0002af30


	//   ....[120]....
        /*0c80*/ 	.word	0x0002ba70


	//   ....[121]....
        /*0c84*/ 	.word	0x0002c010


	//   ....[122]....
        /*0c88*/ 	.word	0x0002c1a0


	//   ....[123]....
        /*0c8c*/ 	.word	0x0002c200


	//   ....[124]....
        /*0c90*/ 	.word	0x0002c260


	//   ....[125]....
        /*0c94*/ 	.word	0x0002c2c0


	//   ....[126]....
        /*0c98*/ 	.word	0x0002c360


	//   ....[127]....
        /*0c9c*/ 	.word	0x0002c450


	//   ....[128]....
        /*0ca0*/ 	.word	0x0002c580


	//   ....[129]....
        /*0ca4*/ 	.word	0x0002c620


	//   ....[130]....
        /*0ca8*/ 	.word	0x0002c6f0


	//   ....[131]....
        /*0cac*/ 	.word	0x0002c790


	//   ....[132]....
        /*0cb0*/ 	.word	0x0002c860


	//   ....[133]....
        /*0cb4*/ 	.word	0x0002c900


	//   ....[134]....
        /*0cb8*/ 	.word	0x0002c9d0


	//   ....[135]....
        /*0cbc*/ 	.word	0x0002ca70


	//   ....[136]....
        /*0cc0*/ 	.word	0x0002cb20


	//   ....[137]....
        /*0cc4*/ 	.word	0x0002cbc0


	//   ....[138]....
        /*0cc8*/ 	.word	0x0002ce60


	//   ....[139]....
        /*0ccc*/ 	.word	0x0002cf10


	//   ....[140]....
        /*0cd0*/ 	.word	0x0002d010


	//   ....[141]....
        /*0cd4*/ 	.word	0x0002d100


	//   ....[142]....
        /*0cd8*/ 	.word	0x0002d1c0


	//   ....[143]....
        /*0cdc*/ 	.word	0x0002d280


	//   ....[144]....
        /*0ce0*/ 	.word	0x0002d340


	//   ....[145]....
        /*0ce4*/ 	.word	0x0002d400


	//   ....[146]....
        /*0ce8*/ 	.word	0x0002d4c0


	//   ....[147]....
        /*0cec*/ 	.word	0x0002d580


	//   ....[148]....
        /*0cf0*/ 	.word	0x0002d640


	//   ....[149]....
        /*0cf4*/ 	.word	0x0002d6f0


	//   ....[150]....
        /*0cf8*/ 	.word	0x0002d7f0


	//   ....[151]....
        /*0cfc*/ 	.word	0x0002d840


	//   ....[152]....
        /*0d00*/ 	.word	0x0002d8a0


	//   ....[153]....
        /*0d04*/ 	.word	0x0002d980


	//   ....[154]....
        /*0d08*/ 	.word	0x0002dcb0


	//   ....[155]....
        /*0d0c*/ 	.word	0x0002dd50


	//   ....[156]....
        /*0d10*/ 	.word	0x0002def0


	//   ....[157]....
        /*0d14*/ 	.word	0x0002df70


	//   ....[158]....
        /*0d18*/ 	.word	0x0002dff0


	//   ....[159]....
        /*0d1c*/ 	.word	0x0002e070


	//   ....[160]....
        /*0d20*/ 	.word	0x0002e0f0


	//   ....[161]....
        /*0d24*/ 	.word	0x0002e180


	//   ....[162]....
        /*0d28*/ 	.word	0x0002e220


	//   ....[163]....
        /*0d2c*/ 	.word	0x0002e2d0


	//   ....[164]....
        /*0d30*/ 	.word	0x0002e350


	//   ....[165]....
        /*0d34*/ 	.word	0x0002e3d0


	//   ....[166]....
        /*0d38*/ 	.word	0x0002e450


	//   ....[167]....
        /*0d3c*/ 	.word	0x0002e4e0


	//   ....[168]....
        /*0d40*/ 	.word	0x0002e560


	//   ....[169]....
        /*0d44*/ 	.word	0x0002e610


	//   ....[170]....
        /*0d48*/ 	.word	0x0002e660


	//   ....[171]....
        /*0d4c*/ 	.word	0x0002e720


	//   ....[172]....
        /*0d50*/ 	.word	0x0002e850


	//   ....[173]....
        /*0d54*/ 	.word	0x00030d30


	//   ....[174]....
        /*0d58*/ 	.word	0x00030fd0


	//   ....[175]....
        /*0d5c*/ 	.word	0x000322a0


	//   ....[176]....
        /*0d60*/ 	.word	0x000322e0


	//   ....[177]....
        /*0d64*/ 	.word	0x00032350


	//   ....[178]....
        /*0d68*/ 	.word	0x00032370


	//----- nvinfo : EIATTR_REG_RECONFIG
	.align		4
.L_1411:
        /*0d6c*/ 	.byte	0x01, 0x54
	.zero		2


	//----- nvinfo : EIATTR_SYSCALL_OFFSETS
	.align		4
        /*0d70*/ 	.byte	0x04, 0x46
        /*0d72*/ 	.short	(.L_1413 - .L_1412)


	//   ....[0]....
.L_1412:
        /*0d74*/ 	.word	0x00002bd0


	//   ....[1]....
        /*0d78*/ 	.word	0x00025f10


	//   ....[2]....
        /*0d7c*/ 	.word	0x00026060


	//   ....[3]....
        /*0d80*/ 	.word	0x00026150


	//   ....[4]....
        /*0d84*/ 	.word	0x000269b0


	//   ....[5]....
        /*0d88*/ 	.word	0x000275b0


	//----- nvinfo : EIATTR_MBARRIER_INSTR_OFFSETS
	.align		4
.L_1413:
        /*0d8c*/ 	.byte	0x04, 0x39
        /*0d8e*/ 	.short	(.L_1415 - .L_1414)


	//   ....[0]....
.L_1414:
        /*0d90*/ 	.word	0x000002c0
        /*0d94*/ 	.word	0x000000ff
        /*0d98*/ 	.word	0x00032400
        /*0d9c*/ 	.short	0x0100
        /*0d9e*/ 	.byte	0x08
	.zero		1


	//   ....[1]....
        /*0da0*/ 	.word	0x000002d0
        /*0da4*/ 	.word	0x000000ff
        /*0da8*/ 	.word	0x00032410
        /*0dac*/ 	.short	0x0100
        /*0dae*/ 	.byte	0x08
	.zero		1


	//   ....[2]....
        /*0db0*/ 	.word	0x000002e0
        /*0db4*/ 	.word	0x000000ff
        /*0db8*/ 	.word	0x00032420
        /*0dbc*/ 	.short	0x0100
        /*0dbe*/ 	.byte	0x08
	.zero		1


	//   ....[3]....
        /*0dc0*/ 	.word	0x000003d0
        /*0dc4*/ 	.word	0x000000ff
        /*0dc8*/ 	.word	0x00032430
        /*0dcc*/ 	.short	0x0100
        /*0dce*/ 	.byte	0x08
	.zero		1


	//   ....[4]....
        /*0dd0*/ 	.word	0x000003e0
        /*0dd4*/ 	.word	0x000000ff
        /*0dd8*/ 	.word	0x00032440
        /*0ddc*/ 	.short	0x0100
        /*0dde*/ 	.byte	0x08
	.zero		1


	//   ....[5]....
        /*0de0*/ 	.word	0x000003f0
        /*0de4*/ 	.word	0x000000ff
        /*0de8*/ 	.word	0x00032438
        /*0dec*/ 	.short	0x0100
        /*0dee*/ 	.byte	0x08
	.zero		1


	//   ....[6]....
        /*0df0*/ 	.word	0x00000400
        /*0df4*/ 	.word	0x000000ff
        /*0df8*/ 	.word	0x00032448
        /*0dfc*/ 	.short	0x0100
        /*0dfe*/ 	.byte	0x08
	.zero		1


	//   ....[7]....
        /*0e00*/ 	.word	0x00000530
        /*0e04*/ 	.word	0x000000ff
        /*0e08*/ 	.word	0x00032450
        /*0e0c*/ 	.short	0x0100
        /*0e0e*/ 	.byte	0x08
	.zero		1


	//   ....[8]....
        /*0e10*/ 	.word	0x00000540
        /*0e14*/ 	.word	0x000000ff
        /*0e18*/ 	.word	0x00032460
        /*0e1c*/ 	.short	0x0100
        /*0e1e*/ 	.byte	0x08
	.zero		1


	//   ....[9]....
        /*0e20*/ 	.word	0x00000550
        /*0e24*/ 	.word	0x000000ff
        /*0e28*/ 	.word	0x00032458
        /*0e2c*/ 	.short	0x0100
        /*0e2e*/ 	.byte	0x08
	.zero		1


	//   ....[10]....
        /*0e30*/ 	.word	0x00000560
        /*0e34*/ 	.word	0x000000ff
        /*0e38*/ 	.word	0x00032468
        /*0e3c*/ 	.short	0x0100
        /*0e3e*/ 	.byte	0x08
	.zero		1


	//   ....[11]....
        /*0e40*/ 	.word	0x00000650
        /*0e44*/ 	.word	0x000000ff
        /*0e48*/ 	.word	0x00032470
        /*0e4c*/ 	.short	0x0100
        /*0e4e*/ 	.byte	0x06
	.zero		1


	//   ....[12]....
        /*0e50*/ 	.word	0x00000660
        /*0e54*/ 	.word	0x000000ff
        /*0e58*/ 	.word	0x00032480
        /*0e5c*/ 	.short	0x0100
        /*0e5e*/ 	.byte	0x06
	.zero		1


	//   ....[13]....
        /*0e60*/ 	.word	0x00000670
        /*0e64*/ 	.word	0x000000ff
        /*0e68*/ 	.word	0x00032478
        /*0e6c*/ 	.short	0x0100
        /*0e6e*/ 	.byte	0x06
	.zero		1


	//   ....[14]....
        /*0e70*/ 	.word	0x00000680
        /*0e74*/ 	.word	0x000000ff
        /*0e78*/ 	.word	0x00032488
        /*0e7c*/ 	.short	0x0100
        /*0e7e*/ 	.byte	0x06
	.zero		1


	//   ....[15]....
        /*0e80*/ 	.word	0x000007b0
        /*0e84*/ 	.word	0x000000ff
        /*0e88*/ 	.word	0x00032490
        /*0e8c*/ 	.short	0x0100
        /*0e8e*/ 	.byte	0x08
	.zero		1


	//   ....[16]....
        /*0e90*/ 	.word	0x000007c0
        /*0e94*/ 	.word	0x000000ff
        /*0e98*/ 	.word	0x000324a0
        /*0e9c*/ 	.short	0x0100
        /*0e9e*/ 	.byte	0x08
	.zero		1


	//   ....[17]....
        /*0ea0*/ 	.word	0x000007d0
        /*0ea4*/ 	.word	0x000000ff
        /*0ea8*/ 	.word	0x00032498
        /*0eac*/ 	.short	0x0100
        /*0eae*/ 	.byte	0x08
	.zero		1


	//   ....[18]....
        /*0eb0*/ 	.word	0x000007e0
        /*0eb4*/ 	.word	0x000000ff
        /*0eb8*/ 	.word	0x000324a8
        /*0ebc*/ 	.short	0x0100
        /*0ebe*/ 	.byte	0x08
	.zero		1


	//   ....[19]....
        /*0ec0*/ 	.word	0x00000910
        /*0ec4*/ 	.word	0x000000ff
        /*0ec8*/ 	.word	0x000324b0
        /*0ecc*/ 	.short	0x0100
        /*0ece*/ 	.byte	0x08
	.zero		1


	//   ....[20]....
        /*0ed0*/ 	.word	0x00000920
        /*0ed4*/ 	.word	0x000000ff
        /*0ed8*/ 	.word	0x000324c0
        /*0edc*/ 	.short	0x0100
        /*0ede*/ 	.byte	0x08
	.zero		1


	//   ....[21]....
        /*0ee0*/ 	.word	0x00000930
        /*0ee4*/ 	.word	0x000000ff
        /*0ee8*/ 	.word	0x000324b8
        /*0eec*/ 	.short	0x0100
        /*0eee*/ 	.byte	0x08
	.zero		1


	//   ....[22]....
        /*0ef0*/ 	.word	0x00000940
        /*0ef4*/ 	.word	0x000000ff
        /*0ef8*/ 	.word	0x000324c8
        /*0efc*/ 	.short	0x0100
        /*0efe*/ 	.byte	0x08
	.zero		1


	//   ....[23]....
        /*0f00*/ 	.word	0x00002de0
        /*0f04*/ 	.word	0x00000048
        /*0f08*/ 	.word	0x00032400
        /*0f0c*/ 	.short	0x010a
        /*0f0e*/ 	.byte	0x3f
	.zero		1


	//   ....[24]....
        /*0f10*/ 	.word	0x00003290
        /*0f14*/ 	.word	0x0000000c
        /*0f18*/ 	.word	0x00000000
        /*0f1c*/ 	.short	0x010a
        /*0f1e*/ 	.byte	0x3f
	.zero		1


	//   ....[25]....
        /*0f20*/ 	.word	0x000032f0
        /*0f24*/ 	.word	0x0000000c
        /*0f28*/ 	.word	0x00000000
        /*0f2c*/ 	.short	0x010a
        /*0f2e*/ 	.byte	0x3f
	.zero		1


	//   ....[26]....
        /*0f30*/ 	.word	0x000036a0
        /*0f34*/ 	.word	0x00000048
        /*0f38*/ 	.word	0x00032410
        /*0f3c*/ 	.short	0x010a
        /*0f3e*/ 	.byte	0x3f
	.zero		1


	//   ....[27]....
        /*0f40*/ 	.word	0x000037a0
        /*0f44*/ 	.word	0x00000008
        /*0f48*/ 	.word	0x00000000
        /*0f4c*/ 	.short	0x010a
        /*0f4e*/ 	.byte	0x3f
	.zero		1


	//   ....[28]....
        /*0f50*/ 	.word	0x00003800
        /*0f54*/ 	.word	0x00000008
        /*0f58*/ 	.word	0x00000000
        /*0f5c*/ 	.short	0x010a
        /*0f5e*/ 	.byte	0x3f
	.zero		1


	//   ....[29]....
        /*0f60*/ 	.word	0x00004520
        /*0f64*/ 	.word	0x00000008
        /*0f68*/ 	.word	0x00000000
        /*0f6c*/ 	.short	0x0101
        /*0f6e*/ 	.byte	0x3f
	.zero		1


	//   ....[30]....
        /*0f70*/ 	.word	0x00009670
        /*0f74*/ 	.word	0x00000090
        /*0f78*/ 	.word	0x00000000
        /*0f7c*/ 	.short	0x0101
        /*0f7e*/ 	.byte	0x3f
	.zero		1


	//   ....[31]....
        /*0f80*/ 	.word	0x00009de0
        /*0f84*/ 	.word	0x00000003
        /*0f88*/ 	.word	0x00000000
        /*0f8c*/ 	.short	0x010a
        /*0f8e*/ 	.byte	0x3f
	.zero		1


	//   ....[32]....
        /*0f90*/ 	.word	0x00009ee0
        /*0f94*/ 	.word	0x00000000
        /*0f98*/ 	.word	0x00000000
        /*0f9c*/ 	.short	0x010a
        /*0f9e*/ 	.byte	0x3f
	.zero		1


	//   ....[33]....
        /*0fa0*/ 	.word	0x0000a310
        /*0fa4*/ 	.word	0x00000003
        /*0fa8*/ 	.word	0x00000000
        /*0fac*/ 	.short	0x010a
        /*0fae*/ 	.byte	0x3f
	.zero		1


	//   ....[34]....
        /*0fb0*/ 	.word	0x0000a3c0
        /*0fb4*/ 	.word	0x00000004
        /*0fb8*/ 	.word	0x00000000
        /*0fbc*/ 	.short	0x010a
        /*0fbe*/ 	.byte	0x3f
	.zero		1


	//   ....[35]....
        /*0fc0*/ 	.word	0x0000b0b0
        /*0fc4*/ 	.word	0x00000003
        /*0fc8*/ 	.word	0x00000000
        /*0fcc*/ 	.short	0x0101
        /*0fce*/ 	.byte	0x3f
	.zero		1


	//   ....[36]....
        /*0fd0*/ 	.word	0x00013420
        /*0fd4*/ 	.word	0x00000000
        /*0fd8*/ 	.word	0x00000000
        /*0fdc*/ 	.short	0x0101
        /*0fde*/ 	.byte	0x3f
	.zero		1


	//   ....[37]....
        /*0fe0*/ 	.word	0x00013620
        /*0fe4*/ 	.word	0x00000005
        /*0fe8*/ 	.word	0x00000000
        /*0fec*/ 	.short	0x010a
        /*0fee*/ 	.byte	0x3f
	.zero		1


	//   ....[38]....
        /*0ff0*/ 	.word	0x00013720
        /*0ff4*/ 	.word	0x00000000
        /*0ff8*/ 	.word	0x00000000
        /*0ffc*/ 	.short	0x010a
        /*0ffe*/ 	.byte	0x3f
	.zero		1


	//   ....[39]....
        /*1000*/ 	.word	0x00013b50
        /*1004*/ 	.word	0x0000000b
        /*1008*/ 	.word	0x00000000
        /*100c*/ 	.short	0x010a
        /*100e*/ 	.byte	0x3f
	.zero		1


	//   ....[40]....
        /*1010*/ 	.word	0x00013c00
        /*1014*/ 	.word	0x00000004
        /*1018*/ 	.word	0x00000000
        /*101c*/ 	.short	0x010a
        /*101e*/ 	.byte	0x3f
	.zero		1


	//   ....[41]....
        /*1020*/ 	.word	0x000148f0
        /*1024*/ 	.word	0x00000004
        /*1028*/ 	.word	0x00000000
        /*102c*/ 	.short	0x0101
        /*102e*/ 	.byte	0x3f
	.zero		1


	//   ....[42]....
        /*1030*/ 	.word	0x0001df90
        /*1034*/ 	.word	0x00000000
        /*1038*/ 	.word	0x00000000
        /*103c*/ 	.short	0x0101
        /*103e*/ 	.byte	0x3f
	.zero		1


	//   ....[43]....
        /*1040*/ 	.word	0x00021100
        /*1044*/ 	.word	0x00000000
        /*1048*/ 	.word	0x00000000
        /*104c*/ 	.short	0x0101
        /*104e*/ 	.byte	0x3f
	.zero		1


	//   ....[44]....
        /*1050*/ 	.word	0x00021af0
        /*1054*/ 	.word	0x00000004
        /*1058*/ 	.word	0x00000000
        /*105c*/ 	.short	0x0101
        /*105e*/ 	.byte	0x3f
	.zero		1


	//   ....[45]....
        /*1060*/ 	.word	0x00026550
        /*1064*/ 	.word	0x00000000
        /*1068*/ 	.word	0x00032440
        /*106c*/ 	.short	0x010a
        /*106e*/ 	.byte	0x3f
	.zero		1


	//   ....[46]....
        /*1070*/ 	.word	0x00027360
        /*1074*/ 	.word	0x00000012
        /*1078*/ 	.word	0x00032400
        /*107c*/ 	.short	0x0107
        /*107e*/ 	.byte	0x3f
	.zero		1


	//   ....[47]....
        /*1080*/ 	.word	0x00027420
        /*1084*/ 	.word	0x00000012
        /*1088*/ 	.word	0x00032400
        /*108c*/ 	.short	0x0101
        /*108e*/ 	.byte	0x3f
	.zero		1


	//   ....[48]....
        /*1090*/ 	.word	0x00027ef0
        /*1094*/ 	.word	0x00000012
        /*1098*/ 	.word	0x00032410
        /*109c*/ 	.short	0x0107
        /*109e*/ 	.byte	0x3f
	.zero		1


	//   ....[49]....
        /*10a0*/ 	.word	0x00027ff0
        /*10a4*/ 	.word	0x00000012
        /*10a8*/ 	.word	0x00032410
        /*10ac*/ 	.short	0x0101
        /*10ae*/ 	.byte	0x3f
	.zero		1


	//   ....[50]....
        /*10b0*/ 	.word	0x00028010
        /*10b4*/ 	.word	0x00000012
        /*10b8*/ 	.word	0x00032420
        /*10bc*/ 	.short	0x010a
        /*10be*/ 	.byte	0x3f
	.zero		1


	//   ....[51]....
        /*10c0*/ 	.word	0x000280f0
        /*10c4*/ 	.word	0x00000002
        /*10c8*/ 	.word	0x00032460
        /*10cc*/ 	.short	0x010a
        /*10ce*/ 	.byte	0x3f
	.zero		1


	//   ....[52]....
        /*10d0*/ 	.word	0x00028a20
        /*10d4*/ 	.word	0x00000002
        /*10d8*/ 	.word	0x00032440
        /*10dc*/ 	.short	0x010a
        /*10de*/ 	.byte	0x3f
	.zero		1


	//   ....[53]....
        /*10e0*/ 	.word	0x00028c50
        /*10e4*/ 	.word	0x00000002
        /*10e8*/ 	.word	0x00032460
        /*10ec*/ 	.short	0x010a
        /*10ee*/ 	.byte	0x3f
	.zero		1


	//   ....[54]....
        /*10f0*/ 	.word	0x00029450
        /*10f4*/ 	.word	0x00000002
        /*10f8*/ 	.word	0x00032440
        /*10fc*/ 	.short	0x010a
        /*10fe*/ 	.byte	0x3f
	.zero		1


	//   ....[55]....
        /*1100*/ 	.word	0x00029680
        /*1104*/ 	.word	0x00000002
        /*1108*/ 	.word	0x00032460
        /*110c*/ 	.short	0x010a
        /*110e*/ 	.byte	0x3f
	.zero		1


	//   ....[56]....
        /*1110*/ 	.word	0x00029e20
        /*1114*/ 	.word	0x00000003
        /*1118*/ 	.word	0x00032440
        /*111c*/ 	.short	0x010a
        /*111e*/ 	.byte	0x3f
	.zero		1


	//   ....[57]....
        /*1120*/ 	.word	0x0002a050
        /*1124*/ 	.word	0x00000003
        /*1128*/ 	.word	0x00032460
        /*112c*/ 	.short	0x010a
        /*112e*/ 	.byte	0x3f
	.zero		1


	//   ....[58]....
        /*1130*/ 	.word	0x0002b9f0
        /*1134*/ 	.word	0x00000000
        /*1138*/ 	.word	0x00032420
        /*113c*/ 	.short	0x010a
        /*113e*/ 	.byte	0x3f
	.zero		1


	//   ....[59]....
        /*1140*/ 	.word	0x0002bbe0
        /*1144*/ 	.word	0x00000006
        /*1148*/ 	.word	0x00000000
        /*114c*/ 	.short	0x010a
        /*114e*/ 	.byte	0x3f
	.zero		1


	//   ....[60]....
        /*1150*/ 	.word	0x0002bc10
        /*1154*/ 	.word	0x00000007
        /*1158*/ 	.word	0x00000000
        /*115c*/ 	.short	0x010a
        /*115e*/ 	.byte	0x3f
	.zero		1


	//   ....[61]....
        /*1160*/ 	.word	0x0002bc70
        /*1164*/ 	.word	0x00000004
        /*1168*/ 	.word	0x00000000
        /*116c*/ 	.short	0x010a
        /*116e*/ 	.byte	0x3f
	.zero		1


	//   ....[62]....
        /*1170*/ 	.word	0x0002bca0
        /*1174*/ 	.word	0x00000003
        /*1178*/ 	.word	0x00000000
        /*117c*/ 	.short	0x010a
        /*117e*/ 	.byte	0x3f
	.zero		1


	//   ....[63]....
        /*1180*/ 	.word	0x0002bd00
        /*1184*/ 	.word	0x00000048
        /*1188*/ 	.word	0x00032400
        /*118c*/ 	.short	0x010a
        /*118e*/ 	.byte	0x3f
	.zero		1


	//   ....[64]....
        /*1190*/ 	.word	0x0002bd50
        /*1194*/ 	.word	0x0000000c
        /*1198*/ 	.word	0x00000000
        /*119c*/ 	.short	0x010a
        /*119e*/ 	.byte	0x3f
	.zero		1


	//   ....[65]....
        /*11a0*/ 	.word	0x0002bda0
        /*11a4*/ 	.word	0x00000048
        /*11a8*/ 	.word	0x00032410
        /*11ac*/ 	.short	0x010a
        /*11ae*/ 	.byte	0x3f
	.zero		1


	//   ....[66]....
        /*11b0*/ 	.word	0x0002bdf0
        /*11b4*/ 	.word	0x00000008
        /*11b8*/ 	.word	0x00000000
        /*11bc*/ 	.short	0x010a
        /*11be*/ 	.byte	0x3f
	.zero		1


	//   ....[67]....
        /*11c0*/ 	.word	0x0002be40
        /*11c4*/ 	.word	0x00000000
        /*11c8*/ 	.word	0x00000000
        /*11cc*/ 	.short	0x010a
        /*11ce*/ 	.byte	0x3f
	.zero		1


	//   ....[68]....
        /*11d0*/ 	.word	0x0002be90
        /*11d4*/ 	.word	0x00000004
        /*11d8*/ 	.word	0x00000000
        /*11dc*/ 	.short	0x010a
        /*11de*/ 	.byte	0x3f
	.zero		1


	//   ....[69]....
        /*11e0*/ 	.word	0x0002bee0
        /*11e4*/ 	.word	0x00000000
        /*11e8*/ 	.word	0x00000000
        /*11ec*/ 	.short	0x010a
        /*11ee*/ 	.byte	0x3f
	.zero		1


	//   ....[70]....
        /*11f0*/ 	.word	0x0002bf30
        /*11f4*/ 	.word	0x00000004
        /*11f8*/ 	.word	0x00000000
        /*11fc*/ 	.short	0x010a
        /*11fe*/ 	.byte	0x3f
	.zero		1


	//   ....[71]....
        /*1200*/ 	.word	0x0002c0d0
        /*1204*/ 	.word	0x00000000
        /*1208*/ 	.word	0x00032440
        /*120c*/ 	.short	0x010a
        /*120e*/ 	.byte	0x3f
	.zero		1


	//   ....[72]....
        /*1210*/ 	.word	0x0002d9c0
        /*1214*/ 	.word	0x00000012
        /*1218*/ 	.word	0x00032420
        /*121c*/ 	.short	0x010a
        /*121e*/ 	.byte	0x3f
	.zero		1


	//   ....[73]....
        /*1220*/ 	.word	0x0002da10
        /*1224*/ 	.word	0x00000002
        /*1228*/ 	.word	0x00032460
        /*122c*/ 	.short	0x010a
        /*122e*/ 	.byte	0x3f
	.zero		1


	//   ....[74]....
        /*1230*/ 	.word	0x0002da60
        /*1234*/ 	.word	0x00000002
        /*1238*/ 	.word	0x00032440
        /*123c*/ 	.short	0x010a
        /*123e*/ 	.byte	0x3f
	.zero		1


	//   ....[75]....
        /*1240*/ 	.word	0x0002dab0
        /*1244*/ 	.word	0x00000002
        /*1248*/ 	.word	0x00032460
        /*124c*/ 	.short	0x010a
        /*124e*/ 	.byte	0x3f
	.zero		1


	//   ....[76]....
        /*1250*/ 	.word	0x0002db00
        /*1254*/ 	.word	0x00000002
        /*1258*/ 	.word	0x00032440
        /*125c*/ 	.short	0x010a
        /*125e*/ 	.byte	0x3f
	.zero		1


	//   ....[77]....
        /*1260*/ 	.word	0x0002db50
        /*1264*/ 	.word	0x00000002
        /*1268*/ 	.word	0x00032460
        /*126c*/ 	.short	0x010a
        /*126e*/ 	.byte	0x3f
	.zero		1


	//   ....[78]....
        /*1270*/ 	.word	0x0002dba0
        /*1274*/ 	.word	0x00000003
        /*1278*/ 	.word	0x00032440
        /*127c*/ 	.short	0x010a
        /*127e*/ 	.byte	0x3f
	.zero		1


	//   ....[79]....
        /*1280*/ 	.word	0x0002dbf0
        /*1284*/ 	.word	0x00000003
        /*1288*/ 	.word	0x00032460
        /*128c*/ 	.short	0x010a
        /*128e*/ 	.byte	0x3f
	.zero		1


	//   ....[80]....
        /*1290*/ 	.word	0x0002e770
        /*1294*/ 	.word	0x00000000
        /*1298*/ 	.word	0x00032420
        /*129c*/ 	.short	0x010a
        /*129e*/ 	.byte	0x3f
	.zero		1


	//   ....[81]....
        /*12a0*/ 	.word	0x0002e910
        /*12a4*/ 	.word	0x00000006
        /*12a8*/ 	.word	0x00000000
        /*12ac*/ 	.short	0x010a
        /*12ae*/ 	.byte	0x3f
	.zero		1


	//   ....[82]....
        /*12b0*/ 	.word	0x0002e960
        /*12b4*/ 	.word	0x00000007
        /*12b8*/ 	.word	0x00000000
        /*12bc*/ 	.short	0x010a
        /*12be*/ 	.byte	0x3f
	.zero		1


	//   ....[83]....
        /*12c0*/ 	.word	0x0002e9b0
        /*12c4*/ 	.word	0x00000004
        /*12c8*/ 	.word	0x00000000
        /*12cc*/ 	.short	0x010a
        /*12ce*/ 	.byte	0x3f
	.zero		1


	//   ....[84]....
        /*12d0*/ 	.word	0x0002ed70
        /*12d4*/ 	.word	0x00000014
        /*12d8*/ 	.word	0x00000000
        /*12dc*/ 	.short	0x010a
        /*12de*/ 	.byte	0x3f
	.zero		1


	//   ....[85]....
        /*12e0*/ 	.word	0x0002eeb0
        /*12e4*/ 	.word	0x0000000e
        /*12e8*/ 	.word	0x00000000
        /*12ec*/ 	.short	0x010a
        /*12ee*/ 	.byte	0x3f
	.zero		1


	//   ....[86]....
        /*12f0*/ 	.word	0x0002f510
        /*12f4*/ 	.word	0x0000000d
        /*12f8*/ 	.word	0x00000000
        /*12fc*/ 	.short	0x010a
        /*12fe*/ 	.byte	0x3f
	.zero		1


	//   ....[87]....
        /*1300*/ 	.word	0x0002f650
        /*1304*/ 	.word	0x00000014
        /*1308*/ 	.word	0x00000000
        /*130c*/ 	.short	0x010a
        /*130e*/ 	.byte	0x3f
	.zero		1


	//   ....[88]....
        /*1310*/ 	.word	0x00030880
        /*1314*/ 	.word	0x00000015
        /*1318*/ 	.word	0x00000000
        /*131c*/ 	.short	0x0101
        /*131e*/ 	.byte	0x3f
	.zero		1


	//   ....[89]....
        /*1320*/ 	.word	0x00049fb0
        /*1324*/ 	.word	0x00000004
        /*1328*/ 	.word	0x00000000
        /*132c*/ 	.short	0x0101
        /*132e*/ 	.byte	0x3f
	.zero		1


	//   ....[90]....
        /*1330*/ 	.word	0x00049ff0
        /*1334*/ 	.word	0x0000000e
        /*1338*/ 	.word	0x00000000
        /*133c*/ 	.short	0x010a
        /*133e*/ 	.byte	0x3f
	.zero		1


	//   ....[91]....
        /*1340*/ 	.word	0x0004a040
        /*1344*/ 	.word	0x00000014
        /*1348*/ 	.word	0x00000000
        /*134c*/ 	.short	0x010a
        /*134e*/ 	.byte	0x3f
	.zero		1


	//----- nvinfo : EIATTR_NUM_MBARRIERS
	.align		4
.L_1415:
        /*1350*/ 	.byte	0x03, 0x38
        /*1352*/ 	.short	0x0017


	//----- nvinfo : EIATTR_EXIT_INSTR_OFFSETS
	.align		4
        /*1354*/ 	.byte	0x04, 0x1c
        /*1356*/ 	.short	(.L_1417 - .L_1416)


	//   ....[0]....
.L_1416:
        /*1358*/ 	.word	0x00000bb0


	//   ....[1]....
        /*135c*/ 	.word	0x00023e70


	//   ....[2]....
        /*1360*/ 	.word	0x0002bcf0


	//----- nvinfo : EIATTR_MAX_THREADS
	.align		4
.L_1417:
        /*1364*/ 	.byte	0x04, 0x05
        /*1366*/ 	.short	(.L_1419 - .L_1418)
.L_1418:
        /*1368*/ 	.word	0x00000180
        /*136c*/ 	.word	0x00000001
        /*1370*/ 	.word	0x00000001


	//----- nvinfo : EIATTR_CRS_STACK_SIZE
	.align		4
.L_1419:
        /*1374*/ 	.byte	0x04, 0x1e
        /*1376*/ 	.short	(.L_1421 - .L_1420)
.L_1420:
        /*1378*/ 	.word	0x00000000


	//----- nvinfo : EIATTR_CBANK_PARAM_SIZE
	.align		4
.L_1421:
        /*137c*/ 	.byte	0x03, 0x19
        /*137e*/ 	.short	0x0bf0


	//----- nvinfo : EIATTR_PARAM_CBANK
	.align		4
        /*1380*/ 	.byte	0x04, 0x0a
        /*1382*/ 	.short	(.L_1423 - .L_1422)
	.align		4
.L_1422:
        /*1384*/ 	.word	index@(.nv.constant0._ZN7cutlass13device_kernelIN5flash11enable_sm90INS1_16FlashAttnFwdSm90INS1_25CollectiveMainloopFwdSm90ILi2EN4cute5tupleIJNS5_1CILi1EEES8_S8_EEENS6_IJNS7_ILi128EEENS7_ILi96EEENS7_ILi64EEEEEELi256ENS_10bfloat16_tEfNS_4arch4Sm90ELb0ELb1ELb0ELb1ELb0ELb0ELb1ELb1ELb0ELb1ELb1ELb0EEENS1_21CollectiveEpilogueFwdINS6_IJSA_NS7_ILi256EEESB_EEES9_SE_SG_Li256ELb1ELb1ELb1ELb0EEENS1_36VarlenDynamicPersistentTileSchedulerILi128ELi96ELi256ELi128ELb1ELb1ELb1ELb1ELb0ELb1EEEEEEEEEvNT_6ParamsE)
        /*1388*/ 	.short	0x0210
        /*138a*/ 	.short	0x0bf0


	//----- nvinfo : EIATTR_SW_WAR
	.align		4
.L_1423:
        /*138c*/ 	.byte	0x04, 0x36
        /*138e*/ 	.short	(.L_1425 - .L_1424)
.L_1424:
        /*1390*/ 	.word	0x00000008
.L_1425:


//--------------------- .nv.info._ZN7cutlass13device_kernelIN5flash11enable_sm90INS1_16FlashAttnFwdSm90INS1_25CollectiveMainloopFwdSm90ILi2EN4cute5tupleIJNS5_1CILi1EEES8_S8_EEENS6_IJNS7_ILi128EEENS7_ILi96EEENS7_ILi64EEEEEELi256ENS_10bfloat16_tEfNS_4arch4Sm90ELb0ELb1ELb0ELb1ELb0ELb1ELb1ELb1ELb0ELb1ELb1ELb0EEENS1_21CollectiveEpilogueFwdINS6_IJSA_NS7_ILi256EEESB_EEES9_SE_SG_Li256ELb1ELb1ELb1ELb0EEENS1_36VarlenDynamicPersistentTileSchedulerILi128ELi96ELi256ELi128ELb1ELb1ELb1ELb1ELb0ELb1EEEEEEEEEvNT_6ParamsE --------------------------
	.section	.nv.info._ZN7cutlass13device_kernelIN5flash11enable_sm90INS1_16FlashAttnFwdSm90INS1_25CollectiveMainloopFwdSm90ILi2EN4cute5tupleIJNS5_1CILi1EEES8_S8_EEENS6_IJNS7_ILi128EEENS7_ILi96EEENS7_ILi64EEEEEELi256ENS_10bfloat16_tEfNS_4arch4Sm90ELb0ELb1ELb0ELb1ELb0ELb1ELb1ELb1ELb0ELb1ELb1ELb0EEENS1_21CollectiveEpilogueFwdINS6_IJSA_NS7_ILi256EEESB_EEES9_SE_SG_Li256ELb1ELb1ELb1ELb0EEENS1_36VarlenDynamicPersistentTileSchedulerILi128ELi96ELi256ELi128ELb1ELb1ELb1ELb1ELb0ELb1EEEEEEEEEvNT_6ParamsE,"",@"SHT_CUDA_INFO"
	.sectionflags	@""
	.align	4


	//----- nvinfo : EIATTR_CUDA_API_VERSION
	.align		4
        /*0000*/ 	.byte	0x04, 0x37
        /*0002*/ 	.short	(.L_1427 - .L_1426)
.L_1426:
        /*0004*/ 	.word	0x00000082


	//----- nvinfo : EIATTR_KPARAM_INFO
	.align		4
.L_1427:
        /*0008*/ 	.byte	0x04, 0x17
        /*000a*/ 	.short	(.L_1429 - .L_1428)
.L_1428:
        /*000c*/ 	.word	0x00000000
        /*0010*/ 	.short	0x0000
        /*0012*/ 	.short	0x0070
        /*0014*/ 	.byte	0x00, 0xf0, 0x01, 0x2e


	//----- nvinfo : EIATTR_SPARSE_MMA_MASK
	.align		4
.L_1429:
        /*0018*/ 	.byte	0x03, 0x50
        /*001a*/ 	.short	0x0000


	//----- nvinfo : EIATTR_MAXREG_COUNT
	.align		4
        /*001c*/ 	.byte	0x03, 0x1b
        /*001e*/ 	.short	0x00a8


	//----- nvinfo : EIATTR_NUM_BARRIERS
	.align		4
        /*0020*/ 	.byte	0x02, 0x4c
        /*0022*/ 	.byte	0x10
	.zero		1


	//----- nvinfo : EIATTR_EXTERNS
	.align		4
        /*0024*/ 	.byte	0x04, 0x0f
        /*0026*/ 	.short	(.L_1431 - .L_1430)


	//   ....[0]....
	.align		4
.L_1430:
        /*0028*/ 	.word	index@(__assertfail)


	//----- nvinfo : EIATTR_ANNOTATIONS
	.align		4
.L_1431:
        /*002c*/ 	.byte	0x04, 0x55
        /*002e*/ 	.short	(.L_1433 - .L_1432)


	//   ....[0]....
.L_1432:
        /* <DEDUP_REMOVED lines=172> */


	//----- nvinfo : EIATTR_MERCURY_ISA_VERSION
	.align		4
.L_1433:
        /*0ad8*/ 	.byte	0x03, 0x5f
        /*0ada*/ 	.short	0x0101


	//----- nvinfo : EIATTR_UNUSED_LOAD_BYTE_OFFSET
	.align		4
        /*0adc*/ 	.byte	0x04, 0x44
        /*0ade*/ 	.short	(.L_1435 - .L_1434)


	//   ....[0]....
.L_1434:
        /*0ae0*/ 	.word	0x00000be0
        /*0ae4*/ 	.word	0x0000fff0


	//   ....[1]....
        /*0ae8*/ 	.word	0x0002bbb0
        /*0aec*/ 	.word	0x0000fff0


	//----- nvinfo : EIATTR_INT_WARP_WIDE_INSTR_OFFSETS
	.align		4
.L_1435:
        /*0af0*/ 	.byte	0x04, 0x31
        /*0af2*/ 	.short	(.L_1437 - .L_1436)


	//   ....[0]....
.L_1436:
        /*0af4*/ 	.word	0x000001e0


	//   ....[1]....
        /*0af8*/ 	.word	0x00000220


	//   ....[2]....
        /*0afc*/ 	.word	0x00000290


	//   ....[3]....
        /*0b00*/ 	.word	0x000002a0


	//   ....[4]....
        /*0b04*/ 	.word	0x00034430


	//   ....[5]....
        /*0b08*/ 	.word	0x000344c0


	//   ....[6]....
        /*0b0c*/ 	.word	0x00038eb0


	//   ....[7]....
        /*0b10*/ 	.word	0x00038f40


	//----- nvinfo : EIATTR_COOP_GROUP_MASK_REGIDS
	.align		4
.L_1437:
        /*0b14*/ 	.byte	0x04, 0x29
        /*0b16*/ 	.short	(.L_1439 - .L_1438)


	//   ....[0]....
.L_1438:
        /*0b18*/ 	.word	0xffffffff


	//   ....[1]....
        /*0b1c*/ 	.word	0xffffffff


	//   ....[2]....
        /*0b20*/ 	.word	0xffffffff


	//   ....[3]....
        /*0b24*/ 	.word	0xffffffff


	//   ....[4]....
        /*0b28*/ 	.word	0xffffffff


	//   ....[5]....
        /*0b2c*/ 	.word	0xffffffff


	//   ....[6]....
        /*0b30*/ 	.word	0xffffffff


	//   ....[7]....
        /*0b34*/ 	.word	0xffffffff


	//   ....[8]....
        /*0b38*/ 	.word	0xffffffff


	//   ....[9]....
        /*0b3c*/ 	.word	0xffffffff


	//   ....[10]....
        /*0b40*/ 	.word	0xffffffff


	//   ....[11]....
        /*0b44*/ 	.word	0xffffffff


	//   ....[12]....
        /*0b48*/ 	.word	0xffffffff


	//   ....[13]....
        /*0b4c*/ 	.word	0xffffffff


	//   ....[14]....
        /*0b50*/ 	.word	0xffffffff


	//   ....[15]....
        /*0b54*/ 	.word	0xffffffff


	//   ....[16]....
        /*0b58*/ 	.word	0xffffffff


	//   ....[17]....
        /*0b5c*/ 	.word	0xffffffff


	//   ....[18]....
        /*0b60*/ 	.word	0xffffffff


	//   ....[19]....
        /*0b64*/ 	.word	0xffffffff


	//   ....[20]....
        /*0b68*/ 	.word	0xffffffff


	//   ....[21]....
        /*0b6c*/ 	.word	0xffffffff


	//   ....[22]....
        /*0b70*/ 	.word	0xffffffff


	//   ....[23]....
        /*0b74*/ 	.word	0xffffffff


	//   ....[24]....
        /*0b78*/ 	.word	0xffffffff


	//   ....[25]....
        /*0b7c*/ 	.word	0xffffffff


	//   ....[26]....
        /*0b80*/ 	.word	0xffffffff


	//   ....[27]....
        /*0b84*/ 	.word	0xffffffff


	//   ....[28]....
        /*0b88*/ 	.word	0xffffffff


	//   ....[29]....
        /*0b8c*/ 	.word	0xffffffff


	//   ....[30]....
        /*0b90*/ 	.word	0xffffffff


	//   ....[31]....
        /*0b94*/ 	.word	0xffffffff


	//   ....[32]....
        /*0b98*/ 	.word	0xffffffff


	//   ....[33]....
        /*0b9c*/ 	.word	0xffffffff


	//   ....[34]....
        /*0ba0*/ 	.word	0xffffffff


	//   ....[35]....
        /*0ba4*/ 	.word	0xffffffff


	//   ....[36]....
        /*0ba8*/ 	.word	0xffffffff


	//   ....[37]....
        /*0bac*/ 	.word	0xffffffff


	//   ....[38]....
        /*0bb0*/ 	.word	0xffffffff


	//   ....[39]....
        /*0bb4*/ 	.word	0xffffffff


	//   ....[40]....
        /*0bb8*/ 	.word	0xffffffff


	//   ....[41]....
        /*0bbc*/ 	.word	0xffffffff


	//   ....[42]....
        /*0bc0*/ 	.word	0xffffffff


	//   ....[43]....
        /*0bc4*/ 	.word	0xffffffff


	//   ....[44]....
        /*0bc8*/ 	.word	0xffffffff


	//   ....[45]....
        /*0bcc*/ 	.word	0xffffffff


	//   ....[46]....
        /*0bd0*/ 	.word	0xffffffff


	//   ....[47]....
        /*0bd4*/ 	.word	0xffffffff


	//   ....[48]....
        /*0bd8*/ 	.word	0xffffffff


	//   ....[49]....
        /*0bdc*/ 	.word	0xffffffff


	//   ....[50]....
        /*0be0*/ 	.word	0xffffffff


	//   ....[51]....
        /*0be4*/ 	.word	0xffffffff


	//   ....[52]....
        /*0be8*/ 	.word	0xffffffff


	//   ....[53]....
        /*0bec*/ 	.word	0xffffffff


	//   ....[54]....
        /*0bf0*/ 	.word	0xffffffff


	//   ....[55]....
        /*0bf4*/ 	.word	0xffffffff


	//   ....[56]....
        /*0bf8*/ 	.word	0xffffffff


	//   ....[57]....
        /*0bfc*/ 	.word	0xffffffff


	//   ....[58]....
        /*0c00*/ 	.word	0xffffffff


	//   ....[59]....
        /*0c04*/ 	.word	0xffffffff


	//   ....[60]....
        /*0c08*/ 	.word	0xffffffff


	//   ....[61]....
        /*0c0c*/ 	.word	0xffffffff


	//   ....[62]....
        /*0c10*/ 	.word	0xffffffff


	//   ....[63]....
        /*0c14*/ 	.word	0xffffffff


	//   ....[64]....
        /*0c18*/ 	.word	0xffffffff


	//   ....[65]....
        /*0c1c*/ 	.word	0xffffffff


	//   ....[66]....
        /*0c20*/ 	.word	0xffffffff


	//   ....[67]....
        /*0c24*/ 	.word	0xffffffff


	//   ....[68]....
        /*0c28*/ 	.word	0xffffffff


	//   ....[69]....
        /*0c2c*/ 	.word	0xffffffff


	//   ....[70]....
        /*0c30*/ 	.word	0xffffffff


	//   ....[71]....
        /*0c34*/ 	.word	0xffffffff


	//   ....[72]....
        /*0c38*/ 	.word	0xffffffff


	//   ....[73]....
        /*0c3c*/ 	.word	0xffffffff


	//   ....[74]....
        /*0c40*/ 	.word	0xffffffff


	//   ....[75]....
        /*0c44*/ 	.word	0xffffffff


	//   ....[76]....
        /*0c48*/ 	.word	0xffffffff


	//   ....[77]....
        /*0c4c*/ 	.word	0xffffffff


	//   ....[78]....
        /*0c50*/ 	.word	0xffffffff


	//   ....[79]....
        /*0c54*/ 	.word	0xffffffff


	//   ....[80]....
        /*0c58*/ 	.word	0xffffffff


	//   ....[81]....
        /*0c5c*/ 	.word	0xffffffff


	//   ....[82]....
        /*0c60*/ 	.word	0xffffffff


	//   ....[83]....
        /*0c64*/ 	.word	0xffffffff


	//   ....[84]....
        /*0c68*/ 	.word	0xffffffff


	//   ....[85]....
        /*0c6c*/ 	.word	0xffffffff


	//   ....[86]....
        /*0c70*/ 	.word	0xffffffff


	//   ....[87]....
        /*0c74*/ 	.word	0xffffffff


	//   ....[88]....
        /*0c78*/ 	.word	0xffffffff


	//   ....[89]....
        /*0c7c*/ 	.word	0xffffffff


	//   ....[90]....
        /*0c80*/ 	.word	0xffffffff


	//   ....[91]....
        /*0c84*/ 	.word	0xffffffff


	//   ....[92]....
        /*0c88*/ 	.word	0xffffffff


	//   ....[93]....
        /*0c8c*/ 	.word	0xffffffff


	//   ....[94]....
        /*0c90*/ 	.word	0xffffffff


	//   ....[95]....
        /*0c94*/ 	.word	0xffffffff


	//   ....[96]....
        /*0c98*/ 	.word	0xffffffff


	//   ....[97]....
        /*0c9c*/ 	.word	0xffffffff


	//   ....[98]....
        /*0ca0*/ 	.word	0xffffffff


	//   ....[99]....
        /*0ca4*/ 	.word	0xffffffff


	//   ....[100]....
        /*0ca8*/ 	.word	0xffffffff


	//   ....[101]....
        /*0cac*/ 	.word	0xffffffff


	//   ....[102]....
        /*0cb0*/ 	.word	0xffffffff


	//   ....[103]....
        /*0cb4*/ 	.word	0xffffffff


	//   ....[104]....
        /*0cb8*/ 	.word	0xffffffff


	//   ....[105]....
        /*0cbc*/ 	.word	0xffffffff


	//   ....[106]....
        /*0cc0*/ 	.word	0xffffffff


	//   ....[107]....
        /*0cc4*/ 	.word	0xffffffff


	//   ....[108]....
        /*0cc8*/ 	.word	0xffffffff


	//   ....[109]....
        /*0ccc*/ 	.word	0xffffffff


	//   ....[110]....
        /*0cd0*/ 	.word	0xffffffff


	//   ....[111]....
        /*0cd4*/ 	.word	0xffffffff


	//   ....[112]....
        /*0cd8*/ 	.word	0xffffffff


	//   ....[113]....
        /*0cdc*/ 	.word	0xffffffff


	//   ....[114]....
        /*0ce0*/ 	.word	0xffffffff


	//   ....[115]....
        /*0ce4*/ 	.word	0xffffffff


	//   ....[116]....
        /*0ce8*/ 	.word	0xffffffff


	//   ....[117]....
        /*0cec*/ 	.word	0xffffffff


	//   ....[118]....
        /*0cf0*/ 	.word	0xffffffff


	//   ....[119]....
        /*0cf4*/ 	.word	0xffffffff


	//   ....[120]....
        /*0cf8*/ 	.word	0xffffffff


	//   ....[121]....
        /*0cfc*/ 	.word	0xffffffff


	//   ....[122]....
        /*0d00*/ 	.word	0xffffffff


	//   ....[123]....
        /*0d04*/ 	.word	0xffffffff


	//   ....[124]....
        /*0d08*/ 	.word	0xffffffff


	//   ....[125]....
        /*0d0c*/ 	.word	0xffffffff


	//   ....[126]....
        /*0d10*/ 	.word	0xffffffff


	//   ....[127]....
        /*0d14*/ 	.word	0xffffffff


	//   ....[128]....
        /*0d18*/ 	.word	0xffffffff


	//   ....[129]....
        /*0d1c*/ 	.word	0xffffffff


	//   ....[130]....
        /*0d20*/ 	.word	0xffffffff


	//   ....[131]....
        /*0d24*/ 	.word	0xffffffff


	//   ....[132]....
        /*0d28*/ 	.word	0xffffffff


	//   ....[133]....
        /*0d2c*/ 	.word	0xffffffff


	//   ....[134]....
        /*0d30*/ 	.word	0xffffffff


	//   ....[135]....
        /*0d34*/ 	.word	0xffffffff


	//   ....[136]....
        /*0d38*/ 	.word	0xffffffff


	//   ....[137]....
        /*0d3c*/ 	.word	0xffffffff


	//   ....[138]....
        /*0d40*/ 	.word	0x0500000f


	//   ....[139]....
        /*0d44*/ 	.word	0x0500000f


	//   ....[140]....
        /*0d48*/ 	.word	0x0500000f


	//   ....[141]....
        /*0d4c*/ 	.word	0x0500000f


	//   ....[142]....
        /*0d50*/ 	.word	0x0500000f


	//   ....[143]....
        /*0d54*/ 	.word	0x0500000f


	//   ....[144]....
        /*0d58*/ 	.word	0x0500000f


	//   ....[145]....
        /*0d5c*/ 	.word	0x0500000f


	//   ....[146]....
        /*0d60*/ 	.word	0x0500000f


	//   ....[147]....
        /*0d64*/ 	.word	0x0500000f


	//   ....[148]....
        /*0d68*/ 	.word	0x0500000f


	//   ....[149]....
        /*0d6c*/ 	.word	0x0500000f


	//   ....[150]....
        /*0d70*/ 	.word	0x0500000f


	//   ....[151]....
        /*0d74*/ 	.word	0x0500000f


	//   ....[152]....
        /*0d78*/ 	.word	0x0500000f


	//   ....[153]....
        /*0d7c*/ 	.word	0x0500000f


	//   ....[154]....
        /*0d80*/ 	.word	0x0500000f


	//   ....[155]....
        /*0d84*/ 	.word	0x0500000f


	//   ....[156]....
        /*0d88*/ 	.word	0x0500000f


	//   ....[157]....
        /*0d8c*/ 	.word	0x0500000f


	//   ....[158]....
        /*0d90*/ 	.word	0x0500000f


	//   ....[159]....
        /*0d94*/ 	.word	0x0500000f


	//   ....[160]....
        /*0d98*/ 	.word	0x0500000f


	//   ....[161]....
        /*0d9c*/ 	.word	0x0500000f


	//   ....[162]....
        /*0da0*/ 	.word	0x0500000f


	//   ....[163]....
        /*0da4*/ 	.word	0x0500000f


	//   ....[164]....
        /*0da8*/ 	.word	0x0500000f


	//   ....[165]....
        /*0dac*/ 	.word	0x0500000f


	//   ....[166]....
        /*0db0*/ 	.word	0x0500000f


	//   ....[167]....
        /*0db4*/ 	.word	0x0500000f


	//   ....[168]....
        /*0db8*/ 	.word	0x0500000f


	//   ....[169]....
        /*0dbc*/ 	.word	0x0500000f


	//   ....[170]....
        /*0dc0*/ 	.word	0x0500000f


	//   ....[171]....
        /*0dc4*/ 	.word	0x0500000f


	//   ....[172]....
        /*0dc8*/ 	.word	0x0500000f


	//   ....[173]....
        /*0dcc*/ 	.word	0x0500000f


	//   ....[174]....
        /*0dd0*/ 	.word	0x0500000f


	//   ....[175]....
        /*0dd4*/ 	.word	0x0500000f


	//   ....[176]....
        /*0dd8*/ 	.word	0x0500000f


	//   ....[177]....
        /*0ddc*/ 	.word	0x0500000f


	//   ....[178]....
        /*0de0*/ 	.word	0x0500000f


	//   ....[179]....
        /*0de4*/ 	.word	0x0500000f


	//   ....[180]....
        /*0de8*/ 	.word	0x0500000f


	//   ....[181]....
        /*0dec*/ 	.word	0x0500000f


	//   ....[182]....
        /*0df0*/ 	.word	0x0500000f


	//   ....[183]....
        /*0df4*/ 	.word	0x0500000f


	//   ....[184]....
        /*0df8*/ 	.word	0x0500000f


	//   ....[185]....
        /*0dfc*/ 	.word	0x0500000f


	//   ....[186]....
        /*0e00*/ 	.word	0x0500000f


	//   ....[187]....
        /*0e04*/ 	.word	0x0500000f


	//   ....[188]....
        /*0e08*/ 	.word	0x0500000f


	//   ....[189]....
        /*0e0c*/ 	.word	0x0500000f


	//   ....[190]....
        /*0e10*/ 	.word	0x0500000f


	//   ....[191]....
        /*0e14*/ 	.word	0x0500000f


	//   ....[192]....
        /*0e18*/ 	.word	0x0500000f


	//   ....[193]....
        /*0e1c*/ 	.word	0x0500000f


	//   ....[194]....
        /*0e20*/ 	.word	0x0500000f


	//   ....[195]....
        /*0e24*/ 	.word	0x0500000f


	//   ....[196]....
        /*0e28*/ 	.word	0x0500000f


	//   ....[197]....
        /*0e2c*/ 	.word	0x0500000f


	//   ....[198]....
        /*0e30*/ 	.word	0x0500000f


	//   ....[199]....
        /*0e34*/ 	.word	0x0500000f


	//   ....[200]....
        /*0e38*/ 	.word	0x0500000f


	//   ....[201]....
        /*0e3c*/ 	.word	0x0500000f


	//   ....[202]....
        /*0e40*/ 	.word	0x0500000f


	//   ....[203]....
        /*0e44*/ 	.word	0x0500000f


	//   ....[204]....
        /*0e48*/ 	.word	0x0500000f


	//   ....[205]....
        /*0e4c*/ 	.word	0x0500000f


	//   ....[206]....
        /*0e50*/ 	.word	0x0500000f


	//   ....[207]....
        /*0e54*/ 	.word	0x0500000f


	//   ....[208]....
        /*0e58*/ 	.word	0x0500000f


	//   ....[209]....
        /*0e5c*/ 	.word	0x0500000f


	//   ....[210]....
        /*0e60*/ 	.word	0x0500000f


	//   ....[211]....
        /*0e64*/ 	.word	0x0500000f


	//   ....[212]....
        /*0e68*/ 	.word	0x0500000f


	//   ....[213]....
        /*0e6c*/ 	.word	0x0500000f


	//   ....[214]....
        /*0e70*/ 	.word	0x0500000f


	//   ....[215]....
        /*0e74*/ 	.word	0x0500000f


	//   ....[216]....
        /*0e78*/ 	.word	0x0500000f


	//   ....[217]....
        /*0e7c*/ 	.word	0x0500000f


	//   ....[218]....
        /*0e80*/ 	.word	0x0500000f


	//   ....[219]....
        /*0e84*/ 	.word	0x0500000f


	//   ....[220]....
        /*0e88*/ 	.word	0x0500000f


	//   ....[221]....
        /*0e8c*/ 	.word	0x0500000f


	//   ....[222]....
        /*0e90*/ 	.word	0x0500000f


	//   ....[223]....
        /*0e94*/ 	.word	0x0500000f


	//   ....[224]....
        /*0e98*/ 	.word	0x0500000f


	//   ....[225]....
        /*0e9c*/ 	.word	0x0500000f


	//   ....[226]....
        /*0ea0*/ 	.word	0x0500000f


	//   ....[227]....
        /*0ea4*/ 	.word	0x0500000f


	//   ....[228]....
        /*0ea8*/ 	.word	0xffffffff


	//   ....[229]....
        /*0eac*/ 	.word	0xffffffff


	//   ....[230]....
        /*0eb0*/ 	.word	0xffffffff


	//   ....[231]....
        /*0eb4*/ 	.word	0xffffffff


	//   ....[232]....
        /*0eb8*/ 	.word	0xffffffff


	//   ....[233]....
        /*0ebc*/ 	.word	0xffffffff


	//----- nvinfo : EIATTR_COOP_GROUP_INSTR_OFFSETS
	.align		4
.L_1439:
        /*0ec0*/ 	.byte	0x04, 0x28
        /*0ec2*/ 	.short	(.L_1441 - .L_1440)


	//   ....[0]....
.L_1440:
        /*0ec4*/ 	.word	0x000000c0


	//   ....[1]....
        /*0ec8*/ 	.word	0x000001f0


	//   ....[2]....
        /*0ecc*/ 	.word	0x00000240


	//   ....[3]....
        /*0ed0*/ 	.word	0x00000490


	//   ....[4]....
        /*0ed4*/ 	.word	0x000005f0


	//   ....[5]....
        /*0ed8*/ 	.word	0x00000710


	//   ....[6]....
        /*0edc*/ 	.word	0x00000870


	//   ....[7]....
        /*0ee0*/ 	.word	0x000076e0


	//   ....[8]....
        /*0ee4*/ 	.word	0x00008400


	//   ....[9]....
        /*0ee8*/ 	.word	0x00008410


	//   ....[10]....
        /*0eec*/ 	.word	0x00008420


	//   ....[11]....
        /*0ef0*/ 	.word	0x00008430


	//   ....[12]....
        /*0ef4*/ 	.word	0x00008770


	//   ....[13]....
        /*0ef8*/ 	.word	0x00008780


	//   ....[14]....
        /*0efc*/ 	.word	0x00008790


	//   ....[15]....
        /*0f00*/ 	.word	0x000087a0


	//   ....[16]....
        /*0f04*/ 	.word	0x00009ad0


	//   ....[17]....
        /*0f08*/ 	.word	0x00009af0


	//   ....[18]....
        /*0f0c*/ 	.word	0x00009b00


	//   ....[19]....
        /*0f10*/ 	.word	0x00009b10


	//   ....[20]....
        /*0f14*/ 	.word	0x00009bf0


	//   ....[21]....
        /*0f18*/ 	.word	0x00009c10


	//   ....[22]....
        /*0f1c*/ 	.word	0x00009c20


	//   ....[23]....
        /*0f20*/ 	.word	0x00009c30


	//   ....[24]....
        /*0f24*/ 	.word	0x0000cbe0


	//   ....[25]....
        /*0f28*/ 	.word	0x0000cdf0


	//   ....[26]....
        /*0f2c*/ 	.word	0x0000de40


	//   ....[27]....
        /*0f30*/ 	.word	0x0000dfb0


	//   ....[28]....
        /*0f34*/ 	.word	0x0000dff0


	//   ....[29]....
        /*0f38*/ 	.word	0x0000e010


	//   ....[30]....
        /*0f3c*/ 	.word	0x00017a80


	//   ....[31]....
        /*0f40*/ 	.word	0x00017b20


	//   ....[32]....
        /*0f44*/ 	.word	0x00017ba0


	//   ....[33]....
        /*0f48*/ 	.word	0x00017bd0


	//   ....[34]....
        /*0f4c*/ 	.word	0x00021310


	//   ....[35]....
        /*0f50*/ 	.word	0x00021520


	//   ....[36]....
        /*0f54*/ 	.word	0x000224e0


	//   ....[37]....
        /*0f58*/ 	.word	0x00022590


	//   ....[38]....
        /*0f5c*/ 	.word	0x00022720


	//   ....[39]....
        /*0f60*/ 	.word	0x00022740


	//   ....[40]....
        /*0f64*/ 	.word	0x0002ab90


	//   ....[41]....
        /*0f68*/ 	.word	0x0002abb0


	//   ....[42]....
        /*0f6c*/ 	.word	0x0002abf0


	//   ....[43]....
        /*0f70*/ 	.word	0x0002ac20


	//   ....[44]....
        /*0f74*/ 	.word	0x0002ce50


	//   ....[45]....
        /*0f78*/ 	.word	0x0002ce70


	//   ....[46]....
        /*0f7c*/ 	.word	0x0002cea0


	//   ....[47]....
        /*0f80*/ 	.word	0x0002ceb0


	//   ....[48]....
        /*0f84*/ 	.word	0x0002d820


	//   ....[49]....
        /*0f88*/ 	.word	0x0002d830


	//   ....[50]....
        /*0f8c*/ 	.word	0x0002d9c0


	//   ....[51]....
        /*0f90*/ 	.word	0x0002d9d0


	//   ....[52]....
        /*0f94*/ 	.word	0x0002db60


	//   ....[53]....
        /*0f98*/ 	.word	0x0002db70


	//   ....[54]....
        /*0f9c*/ 	.word	0x0002dd00


	//   ....[55]....
        /*0fa0*/ 	.word	0x0002dd10


	//   ....[56]....
        /*0fa4*/ 	.word	0x0002e140


	//   ....[57]....
        /*0fa8*/ 	.word	0x0002e150


	//   ....[58]....
        /*0fac*/ 	.word	0x0002ee00


	//   ....[59]....
        /*0fb0*/ 	.word	0x0002ee10


	//   ....[60]....
        /*0fb4*/ 	.word	0x00030360


	//   ....[61]....
        /*0fb8*/ 	.word	0x00030370


	//   ....[62]....
        /*0fbc*/ 	.word	0x00030510


	//   ....[63]....
        /*0fc0*/ 	.word	0x00030520


	//   ....[64]....
        /*0fc4*/ 	.word	0x000306b0


	//   ....[65]....
        /*0fc8*/ 	.word	0x000306c0


	//   ....[66]....
        /*0fcc*/ 	.word	0x00030850


	//   ....[67]....
        /*0fd0*/ 	.word	0x00030860


	//   ....[68]....
        /*0fd4*/ 	.word	0x00030a50


	//   ....[69]....
        /*0fd8*/ 	.word	0x00030c80


	//   ....[70]....
        /*0fdc*/ 	.word	0x00030cb0


	//   ....[71]....
        /*0fe0*/ 	.word	0x00030ce0


	//   ....[72]....
        /*0fe4*/ 	.word	0x00030d10


	//   ....[73]....
        /*0fe8*/ 	.word	0x00030d40


	//   ....[74]....
        /*0fec*/ 	.word	0x00030d70


	//   ....[75]....
        /*0ff0*/ 	.word	0x00030f10


	//   ....[76]....
        /*0ff4*/ 	.word	0x00030f40


	//   ....[77]....
        /*0ff8*/ 	.word	0x00030f70


	//   ....[78]....
        /*0ffc*/ 	.word	0x00030fa0


	//   ....[79]....
        /*1000*/ 	.word	0x00030fd0


	//   ....[80]....
        /*1004*/ 	.word	0x00031000


	//   ....[81]....
        /*1008*/ 	.word	0x000310a0


	//   ....[82]....
        /*100c*/ 	.word	0x000310d0


	//   ....[83]....
        /*1010*/ 	.word	0x000310e0


	//   ....[84]....
        /*1014*/ 	.word	0x00031110


	//   ....[85]....
        /*1018*/ 	.word	0x00032a00


	//   ....[86]....
        /*101c*/ 	.word	0x00034a00


	//   ....[87]....
        /*1020*/ 	.word	0x000354d0


	//   ....[88]....
        /*1024*/ 	.word	0x000354e0


	//   ....[89]....
        /*1028*/ 	.word	0x00035500


	//   ....[90]....
        /*102c*/ 	.word	0x00035520


	//   ....[91]....
        /*1030*/ 	.word	0x00035610


	//   ....[92]....
        /*1034*/ 	.word	0x000356a0


	//   ....[93]....
        /*1038*/ 	.word	0x000356d0


	//   ....[94]....
        /*103c*/ 	.word	0x00035750


	//   ....[95]....
        /*1040*/ 	.word	0x00035780


	//   ....[96]....
        /*1044*/ 	.word	0x00035800


	//   ....[97]....
        /*1048*/ 	.word	0x00035830


	//   ....[98]....
        /*104c*/ 	.word	0x000358b0


	//   ....[99]....
        /*1050*/ 	.word	0x000358e0


	//   ....[100]....
        /*1054*/ 	.word	0x00035940


	//   ....[101]....
        /*1058*/ 	.word	0x00035950


	//   ....[102]....
        /*105c*/ 	.word	0x000359c0


	//   ....[103]....
        /*1060*/ 	.word	0x000360a0


	//   ....[104]....
        /*1064*/ 	.word	0x000360e0


	//   ....[105]....
        /*1068*/ 	.word	0x00036100


	//   ....[106]....
        /*106c*/ 	.word	0x000361a0


	//   ....[107]....
        /*1070*/ 	.word	0x00036260


	//   ....[108]....
        /*1074*/ 	.word	0x00036270


	//   ....[109]....
        /*1078*/ 	.word	0x00036330


	//   ....[110]....
        /*107c*/ 	.word	0x00036340


	//   ....[111]....
        /*1080*/ 	.word	0x000363e0


	//   ....[112]....
        /*1084*/ 	.word	0x000363f0


	//   ....[113]....
        /*1088*/ 	.word	0x000364a0


	//   ....[114]....
        /*108c*/ 	.word	0x000364b0


	//   ....[115]....
        /*1090*/ 	.word	0x00036560


	//   ....[116]....
        /*1094*/ 	.word	0x00036570


	//   ....[117]....
        /*1098*/ 	.word	0x00036580


	//   ....[118]....
        /*109c*/ 	.word	0x000365f0


	//   ....[119]....
        /*10a0*/ 	.word	0x000391e0


	//   ....[120]....
        /*10a4*/ 	.word	0x000391f0


	//   ....[121]....
        /*10a8*/ 	.word	0x00039230


	//   ....[122]....
        /*10ac*/ 	.word	0x00039270


	//   ....[123]....
        /*10b0*/ 	.word	0x000392a0


	//   ....[124]....
        /*10b4*/ 	.word	0x000392d0


	//   ....[125]....
        /*10b8*/ 	.word	0x00039300


	//   ....[126]....
        /*10bc*/ 	.word	0x00039330


	//   ....[127]....
        /*10c0*/ 	.word	0x00039500


	//   ....[128]....
        /*10c4*/ 	.word	0x00039530


	//   ....[129]....
        /*10c8*/ 	.word	0x00039560


	//   ....[130]....
        /*10cc*/ 	.word	0x00039590


	//   ....[131]....
        /*10d0*/ 	.word	0x000395c0


	//   ....[132]....
        /*10d4*/ 	.word	0x000395f0


	//   ....[133]....
        /*10d8*/ 	.word	0x000396c0


	//   ....[134]....
        /*10dc*/ 	.word	0x000396e0


	//   ....[135]....
        /*10e0*/ 	.word	0x000396f0


	//   ....[136]....
        /*10e4*/ 	.word	0x00039770


	//   ....[137]....
        /*10e8*/ 	.word	0x0003a2b0


	//   ....[138]....
        /*10ec*/ 	.word	0x0003a6d0


	//   ....[139]....
        /*10f0*/ 	.word	0x0003a770


	//   ....[140]....
        /*10f4*/ 	.word	0x0003a800


	//   ....[141]....
        /*10f8*/ 	.word	0x0003a850


	//   ....[142]....
        /*10fc*/ 	.word	0x0003a8a0


	//   ....[143]....
        /*1100*/ 	.word	0x0003a940


	//   ....[144]....
        /*1104*/ 	.word	0x0003a9d0


	//   ....[145]....
        /*1108*/ 	.word	0x0003aa20


	//   ....[146]....
        /*110c*/ 	.word	0x0003aa70


	//   ....[147]....
        /*1110*/ 	.word	0x0003ab60


	//   ....[148]....
        /*1114*/ 	.word	0x0003ac10


	//   ....[149]....
        /*1118*/ 	.word	0x0003ac90


	//   ....[150]....
        /*111c*/ 	.word	0x0003ad00


	//   ....[151]....
        /*1120*/ 	.word	0x0003ae70


	//   ....[152]....
        /*1124*/ 	.word	0x0003afa0


	//   ....[153]....
        /*1128*/ 	.word	0x0003b000


	//   ....[154]....
        /*112c*/ 	.word	0x0003b060


	//   ....[155]....
        /*1130*/ 	.word	0x0003b310


	//   ....[156]....
        /*1134*/ 	.word	0x0003b360


	//   ....[157]....
        /*1138*/ 	.word	0x0003b3f0


	//   ....[158]....
        /*113c*/ 	.word	0x0003b480


	//   ....[159]....
        /*1140*/ 	.word	0x0003b510


	//   ....[160]....
        /*1144*/ 	.word	0x0003b5a0


	//   ....[161]....
        /*1148*/ 	.word	0x0003b630


	//   ....[162]....
        /*114c*/ 	.word	0x0003b6c0


	//   ....[163]....
        /*1150*/ 	.word	0x0003b740


	//   ....[164]....
        /*1154*/ 	.word	0x0003b790


	//   ....[165]....
        /*1158*/ 	.word	0x0003b820


	//   ....[166]....
        /*115c*/ 	.word	0x0003b8b0


	//   ....[167]....
        /*1160*/ 	.word	0x0003b930


	//   ....[168]....
        /*1164*/ 	.word	0x0003b980


	//   ....[169]....
        /*1168*/ 	.word	0x0003ba10


	//   ....[170]....
        /*116c*/ 	.word	0x0003baa0


	//   ....[171]....
        /*1170*/ 	.word	0x0003bb30


	//   ....[172]....
        /*1174*/ 	.word	0x0003bbc0


	//   ....[173]....
        /*1178*/ 	.word	0x0003bc50


	//   ....[174]....
        /*117c*/ 	.word	0x0003bce0


	//   ....[175]....
        /*1180*/ 	.word	0x0003bda0


	//   ....[176]....
        /*1184*/ 	.word	0x0003c080


	//   ....[177]....
        /*1188*/ 	.word	0x0003c210


	//   ....[178]....
        /*118c*/ 	.word	0x0003c270


	//   ....[179]....
        /*1190*/ 	.word	0x0003c2d0


	//   ....[180]....
        /*1194*/ 	.word	0x0003c330


	//   ....[181]....
        /*1198*/ 	.word	0x0003c3d0


	//   ....[182]....
        /*119c*/ 	.word	0x0003c4c0


	//   ....[183]....
        /*11a0*/ 	.word	0x0003c5f0


	//   ....[184]....
        /*11a4*/ 	.word	0x0003c690


	//   ....[185]....
        /*11a8*/ 	.word	0x0003c760


	//   ....[186]....
        /*11ac*/ 	.word	0x0003c800


	//   ....[187]....
        /*11b0*/ 	.word	0x0003c8d0


	//   ....[188]....
        /*11b4*/ 	.word	0x0003c970


	//   ....[189]....
        /*11b8*/ 	.word	0x0003ca40


	//   ....[190]....
        /*11bc*/ 	.word	0x0003cae0


	//   ....[191]....
        /*11c0*/ 	.word	0x0003cb90


	//   ....[192]....
        /*11c4*/ 	.word	0x0003cc70


	//   ....[193]....
        /*11c8*/ 	.word	0x0003ced0


	//   ....[194]....
        /*11cc*/ 	.word	0x0003cf80


	//   ....[195]....
        /*11d0*/ 	.word	0x0003d080


	//   ....[196]....
        /*11d4*/ 	.word	0x0003d170


	//   ....[197]....
        /*11d8*/ 	.word	0x0003d200


	//   ....[198]....
        /*11dc*/ 	.word	0x0003d2f0


	//   ....[199]....
        /*11e0*/ 	.word	0x0003d380


	//   ....[200]....
        /*11e4*/ 	.word	0x0003d470


	//   ....[201]....
        /*11e8*/ 	.word	0x0003d500


	//   ....[202]....
        /*11ec*/ 	.word	0x0003d5f0


	//   ....[203]....
        /*11f0*/ 	.word	0x0003d680


	//   ....[204]....
        /*11f4*/ 	.word	0x0003d760


	//   ....[205]....
        /*11f8*/ 	.word	0x0003d890


	//   ....[206]....
        /*11fc*/ 	.word	0x0003d8e0


	//   ....[207]....
        /*1200*/ 	.word	0x0003d940


	//   ....[208]....
        /*1204*/ 	.word	0x0003d9e0


	//   ....[209]....
        /*1208*/ 	.word	0x0003dd80


	//   ....[210]....
        /*120c*/ 	.word	0x0003de20


	//   ....[211]....
        /*1210*/ 	.word	0x0003dfc0


	//   ....[212]....
        /*1214*/ 	.word	0x0003e040


	//   ....[213]....
        /*1218*/ 	.word	0x0003e0c0


	//   ....[214]....
        /*121c*/ 	.word	0x0003e140


	//   ....[215]....
        /*1220*/ 	.word	0x0003e1c0


	//   ....[216]....
        /*1224*/ 	.word	0x0003e250


	//   ....[217]....
        /*1228*/ 	.word	0x0003e2f0


	//   ....[218]....
        /*122c*/ 	.word	0x0003e3a0


	//   ....[219]....
        /*1230*/ 	.word	0x0003e420


	//   ....[220]....
        /*1234*/ 	.word	0x0003e4a0


	//   ....[221]....
        /*1238*/ 	.word	0x0003e520


	//   ....[222]....
        /*123c*/ 	.word	0x0003e5b0


	//   ....[223]....
        /*1240*/ 	.word	0x0003e630


	//   ....[224]....
        /*1244*/ 	.word	0x0003e6e0


	//   ....[225]....
        /*1248*/ 	.word	0x0003e730


	//   ....[226]....
        /*124c*/ 	.word	0x0003e7f0


	//   ....[227]....
        /*1250*/ 	.word	0x0003e920


	//   ....[228]....
        /*1254*/ 	.word	0x00040480


	//   ....[229]....
        /*1258*/ 	.word	0x00040670


	//   ....[230]....
        /*125c*/ 	.word	0x00041830


	//   ....[231]....
        /*1260*/ 	.word	0x00041860


	//   ....[232]....
        /*1264*/ 	.word	0x00041880


	//   ....[233]....
        /*1268*/ 	.word	0x00041890


	//----- nvinfo : EIATTR_REG_RECONFIG
	.align		4
.L_1441:
        /*126c*/ 	.byte	0x01, 0x54
	.zero		2


	//----- nvinfo : EIATTR_SYSCALL_OFFSETS
	.align		4
        /*1270*/ 	.byte	0x04, 0x46
        /*1272*/ 	.short	(.L_1443 - .L_1442)


	//   ....[0]....
.L_1442:
        /*1274*/ 	.word	0x00002600


	//   ....[1]....
        /*1278*/ 	.word	0x00002750


	//   ....[2]....
        /*127c*/ 	.word	0x00007c20


	//   ....[3]....
        /*1280*/ 	.word	0x000081b0


	//   ....[4]....
        /*1284*/ 	.word	0x00034630


	//   ....[5]....
        /*1288*/ 	.word	0x00034780


	//   ....[6]....
        /*128c*/ 	.word	0x00034870


	//   ....[7]....
        /*1290*/ 	.word	0x000350d0


	//   ....[8]....
        /*1294*/ 	.word	0x00035cd0


	//----- nvinfo : EIATTR_MBARRIER_INSTR_OFFSETS
	.align		4
.L_1443:
        /*1298*/ 	.byte	0x04, 0x39
        /*129a*/ 	.short	(.L_1445 - .L_1444)


	//   ....[0]....
.L_1444:
        /*129c*/ 	.word	0x00000330
        /*12a0*/ 	.word	0x000000ff
        /*12a4*/ 	.word	0x00032400
        /*12a8*/ 	.short	0x0100
        /*12aa*/ 	.byte	0x08
	.zero		1


	//   ....[1]....
        /*12ac*/ 	.word	0x00000340
        /*12b0*/ 	.word	0x000000ff
        /*12b4*/ 	.word	0x00032410
        /*12b8*/ 	.short	0x0100
        /*12ba*/ 	.byte	0x08
	.zero		1


	//   ....[2]....
        /*12bc*/ 	.word	0x00000350
        /*12c0*/ 	.word	0x000000ff
        /*12c4*/ 	.word	0x00032420
        /*12c8*/ 	.short	0x0100
        /*12ca*/ 	.byte	0x08
	.zero		1


	//   ....[3]....
        /*12cc*/ 	.word	0x00000440
        /*12d0*/ 	.word	0x000000ff
        /*12d4*/ 	.word	0x00032430
        /*12d8*/ 	.short	0x0100
        /*12da*/ 	.byte	0x08
	.zero		1


	//   ....[4]....
        /*12dc*/ 	.word	0x00000450
        /*12e0*/ 	.word	0x000000ff
        /*12e4*/ 	.word	0x00032440
        /*12e8*/ 	.short	0x0100
        /*12ea*/ 	.byte	0x08
	.zero		1


	//   ....[5]....
        /*12ec*/ 	.word	0x00000460
        /*12f0*/ 	.word	0x000000ff
        /*12f4*/ 	.word	0x00032438
        /*12f8*/ 	.short	0x0100
        /*12fa*/ 	.byte	0x08
	.zero		1


	//   ....[6]....
        /*12fc*/ 	.word	0x00000470
        /*1300*/ 	.word	0x000000ff
        /*1304*/ 	.word	0x00032448
        /*1308*/ 	.short	0x0100
        /*130a*/ 	.byte	0x08
	.zero		1


	//   ....[7]....
        /*130c*/ 	.word	0x000005a0
        /*1310*/ 	.word	0x000000ff
        /*1314*/ 	.word	0x00032450
        /*1318*/ 	.short	0x0100
        /*131a*/ 	.byte	0x08
	.zero		1


	//   ....[8]....
        /*131c*/ 	.word	0x000005b0
        /*1320*/ 	.word	0x000000ff
        /*1324*/ 	.word	0x00032460
        /*1328*/ 	.short	0x0100
        /*132a*/ 	.byte	0x08
	.zero		1


	//   ....[9]....
        /*132c*/ 	.word	0x000005c0
        /*1330*/ 	.word	0x000000ff
        /*1334*/ 	.word	0x00032458
        /*1338*/ 	.short	0x0100
        /*133a*/ 	.byte	0x08
	.zero		1


	//   ....[10]....
        /*133c*/ 	.word	0x000005d0
        /*1340*/ 	.word	0x000000ff
        /*1344*/ 	.word	0x00032468
        /*1348*/ 	.short	0x0100
        /*134a*/ 	.byte	0x08
	.zero		1


	//   ....[11]....
        /*134c*/ 	.word	0x000006c0
        /*1350*/ 	.word	0x000000ff
        /*1354*/ 	.word	0x00032470
        /*1358*/ 	.short	0x0100
        /*135a*/ 	.byte	0x06
	.zero		1


	//   ....[12]....
        /*135c*/ 	.word	0x000006d0
        /*1360*/ 	.word	0x000000ff
        /*1364*/ 	.word	0x00032480
        /*1368*/ 	.short	0x0100
        /*136a*/ 	.byte	0x06
	.zero		1


	//   ....[13]....
        /*136c*/ 	.word	0x000006e0
        /*1370*/ 	.word	0x000000ff
        /*1374*/ 	.word	0x00032478
        /*1378*/ 	.short	0x0100
        /*137a*/ 	.byte	0x06
	.zero		1


	//   ....[14]....
        /*137c*/ 	.word	0x000006f0
        /*1380*/ 	.word	0x000000ff
        /*1384*/ 	.word	0x00032488
        /*1388*/ 	.short	0x0100
        /*138a*/ 	.byte	0x06
	.zero		1


	//   ....[15]....
        /*138c*/ 	.word	0x00000820
        /*1390*/ 	.word	0x000000ff
        /*1394*/ 	.word	0x00032490
        /*1398*/ 	.short	0x0100
        /*139a*/ 	.byte	0x08
	.zero		1


	//   ....[16]....
        /*139c*/ 	.word	0x00000830
        /*13a0*/ 	.word	0x000000ff
        /*13a4*/ 	.word	0x000324a0
        /*13a8*/ 	.short	0x0100
        /*13aa*/ 	.byte	0x08
	.zero		1


	//   ....[17]....
        /*13ac*/ 	.word	0x00000840
        /*13b0*/ 	.word	0x000000ff
        /*13b4*/ 	.word	0x00032498
        /*13b8*/ 	.short	0x0100
        /*13ba*/ 	.byte	0x08
	.zero		1


	//   ....[18]....
        /*13bc*/ 	.word	0x00000850
        /*13c0*/ 	.word	0x000000ff
        /*13c4*/ 	.word	0x000324a8
        /*13c8*/ 	.short	0x0100
        /*13ca*/ 	.byte	0x08
	.zero		1


	//   ....[19]....
        /*13cc*/ 	.word	0x00000980
        /*13d0*/ 	.word	0x000000ff
        /*13d4*/ 	.word	0x000324b0
        /*13d8*/ 	.short	0x0100
        /*13da*/ 	.byte	0x08
	.zero		1


	//   ....[20]....
        /*13dc*/ 	.word	0x00000990
        /*13e0*/ 	.word	0x000000ff
        /*13e4*/ 	.word	0x000324c0
        /*13e8*/ 	.short	0x0100
        /*13ea*/ 	.byte	0x08
	.zero		1


	//   ....[21]....
        /*13ec*/ 	.word	0x000009a0
        /*13f0*/ 	.word	0x000000ff
        /*13f4*/ 	.word	0x000324b8
        /*13f8*/ 	.short	0x0100
        /*13fa*/ 	.byte	0x08
	.zero		1


	//   ....[22]....
        /*13fc*/ 	.word	0x000009b0
        /*1400*/ 	.word	0x000000ff
        /*1404*/ 	.word	0x000324c8
        /*1408*/ 	.short	0x0100
        /*140a*/ 	.byte	0x08
	.zero		1


	//   ....[23]....
        /*140c*/ 	.word	0x00003900
        /*1410*/ 	.word	0x00000044
        /*1414*/ 	.word	0x00032490
        /*1418*/ 	.short	0x010a
        /*141a*/ 	.byte	0x3f
	.zero		1


	//   ....[24]....
        /*141c*/ 	.word	0x00004ee0
        /*1420*/ 	.word	0x00000044
        /*1424*/ 	.word	0x00032490
        /*1428*/ 	.short	0x010a
        /*142a*/ 	.byte	0x3f
	.zero		1


	//   ....[25]....
        /*142c*/ 	.word	0x00006080
        /*1430*/ 	.word	0x00000044
        /*1434*/ 	.word	0x00032490
        /*1438*/ 	.short	0x010a
        /*143a*/ 	.byte	0x3f
	.zero		1


	//   ....[26]....
        /*143c*/ 	.word	0x000062b0
        /*1440*/ 	.word	0x00000004
        /*1444*/ 	.word	0x00000000
        /*1448*/ 	.short	0x0101
        /*144a*/ 	.byte	0x3f
	.zero		1


	//   ....[27]....
        /*144c*/ 	.word	0x000062f0
        /*1450*/ 	.word	0x00000044
        /*1454*/ 	.word	0x000324b0
        /*1458*/ 	.short	0x010a
        /*145a*/ 	.byte	0x3f
	.zero		1


	//   ....[28]....
        /*145c*/ 	.word	0x00006940
        /*1460*/ 	.word	0x00000044
        /*1464*/ 	.word	0x00000000
        /*1468*/ 	.short	0x0101
        /*146a*/ 	.byte	0x3f
	.zero		1


	//   ....[29]....
        /*146c*/ 	.word	0x00007f30
        /*1470*/ 	.word	0x00000002
        /*1474*/ 	.word	0x00032400
        /*1478*/ 	.short	0x010a
        /*147a*/ 	.byte	0x3f
	.zero		1


	//   ....[30]....
        /*147c*/ 	.word	0x00007f80
        /*1480*/ 	.word	0x00000002
        /*1484*/ 	.word	0x00032400
        /*1488*/ 	.short	0x010a
        /*148a*/ 	.byte	0x3f
	.zero		1


	//   ....[31]....
        /*148c*/ 	.word	0x00008a00
        /*1490*/ 	.word	0x00000002
        /*1494*/ 	.word	0x00032400
        /*1498*/ 	.short	0x010a
        /*149a*/ 	.byte	0x3f
	.zero		1


	//   ....[32]....
        /*149c*/ 	.word	0x00009f60
        /*14a0*/ 	.word	0x00000002
        /*14a4*/ 	.word	0x00032400
        /*14a8*/ 	.short	0x010a
        /*14aa*/ 	.byte	0x3f
	.zero		1


	//   ....[33]....
        /*14ac*/ 	.word	0x0000b670
        /*14b0*/ 	.word	0x00000005
        /*14b4*/ 	.word	0x00000000
        /*14b8*/ 	.short	0x010a
        /*14ba*/ 	.byte	0x3f
	.zero		1


	//   ....[34]....
        /*14bc*/ 	.word	0x0000b770
        /*14c0*/ 	.word	0x00000002
        /*14c4*/ 	.word	0x00000000
        /*14c8*/ 	.short	0x010a
        /*14ca*/ 	.byte	0x3f
	.zero		1


	//   ....[35]....
        /*14cc*/ 	.word	0x0000bba0
        /*14d0*/ 	.word	0x00000010
        /*14d4*/ 	.word	0x00000000
        /*14d8*/ 	.short	0x010a
        /*14da*/ 	.byte	0x3f
	.zero		1


	//   ....[36]....
        /*14dc*/ 	.word	0x0000bc50
        /*14e0*/ 	.word	0x00000004
        /*14e4*/ 	.word	0x00000000
        /*14e8*/ 	.short	0x010a
        /*14ea*/ 	.byte	0x3f
	.zero		1


	//   ....[37]....
        /*14ec*/ 	.word	0x0000c960
        /*14f0*/ 	.word	0x00000004
        /*14f4*/ 	.word	0x00000000
        /*14f8*/ 	.short	0x0101
        /*14fa*/ 	.byte	0x3f
	.zero		1


	//   ....[38]....
        /*14fc*/ 	.word	0x00016040
        /*1500*/ 	.word	0x00000002
        /*1504*/ 	.word	0x00000000
        /*1508*/ 	.short	0x0101
        /*150a*/ 	.byte	0x3f
	.zero		1


	//   ....[39]....
        /*150c*/ 	.word	0x000164f0
        /*1510*/ 	.word	0x00000007
        /*1514*/ 	.word	0x00000000
        /*1518*/ 	.short	0x010a
        /*151a*/ 	.byte	0x3f
	.zero		1


	//   ....[40]....
        /*151c*/ 	.word	0x000165f0
        /*1520*/ 	.word	0x00000000
        /*1524*/ 	.word	0x00000000
        /*1528*/ 	.short	0x010a
        /*152a*/ 	.byte	0x3f
	.zero		1


	//   ....[41]....
        /*152c*/ 	.word	0x00016a20
        /*1530*/ 	.word	0x00000014
        /*1534*/ 	.word	0x00000000
        /*1538*/ 	.short	0x010a
        /*153a*/ 	.byte	0x3f
	.zero		1


	//   ....[42]....
        /*153c*/ 	.word	0x00016ad0
        /*1540*/ 	.word	0x00000006
        /*1544*/ 	.word	0x00000000
        /*1548*/ 	.short	0x010a
        /*154a*/ 	.byte	0x3f
	.zero		1


	//   ....[43]....
        /*154c*/ 	.word	0x000177e0
        /*1550*/ 	.word	0x00000006
        /*1554*/ 	.word	0x00000000
        /*1558*/ 	.short	0x0101
        /*155a*/ 	.byte	0x3f
	.zero		1


	//   ....[44]....
        /*155c*/ 	.word	0x0001fb90
        /*1560*/ 	.word	0x00000000
        /*1564*/ 	.word	0x00000000
        /*1568*/ 	.short	0x0101
        /*156a*/ 	.byte	0x3f
	.zero		1


	//   ....[45]....
        /*156c*/ 	.word	0x0001fda0
        /*1570*/ 	.word	0x00000005
        /*1574*/ 	.word	0x00000000
        /*1578*/ 	.short	0x010a
        /*157a*/ 	.byte	0x3f
	.zero		1


	//   ....[46]....
        /*157c*/ 	.word	0x0001fea0
        /*1580*/ 	.word	0x00000006
        /*1584*/ 	.word	0x00000000
        /*1588*/ 	.short	0x010a
        /*158a*/ 	.byte	0x3f
	.zero		1


	//   ....[47]....
        /*158c*/ 	.word	0x000202d0
        /*1590*/ 	.word	0x00000005
        /*1594*/ 	.word	0x00000000
        /*1598*/ 	.short	0x010a
        /*159a*/ 	.byte	0x3f
	.zero		1


	//   ....[48]....
        /*159c*/ 	.word	0x00020380
        /*15a0*/ 	.word	0x00000006
        /*15a4*/ 	.word	0x00000000
        /*15a8*/ 	.short	0x010a
        /*15aa*/ 	.byte	0x3f
	.zero		1


	//   ....[49]....
        /*15ac*/ 	.word	0x00021090
        /*15b0*/ 	.word	0x00000005
        /*15b4*/ 	.word	0x00000000
        /*15b8*/ 	.short	0x0101
        /*15ba*/ 	.byte	0x3f
	.zero		1


	//   ....[50]....
        /*15bc*/ 	.word	0x0002a770
        /*15c0*/ 	.word	0x00000004
        /*15c4*/ 	.word	0x00000000
        /*15c8*/ 	.short	0x0101
        /*15ca*/ 	.byte	0x3f
	.zero		1


	//   ....[51]....
        /*15cc*/ 	.word	0x0002d740
        /*15d0*/ 	.word	0x00000003
        /*15d4*/ 	.word	0x00000000
        /*15d8*/ 	.short	0x0101
        /*15da*/ 	.byte	0x3f
	.zero		1


	//   ....[52]....
        /*15dc*/ 	.word	0x0002e040
        /*15e0*/ 	.word	0x00000008
        /*15e4*/ 	.word	0x00000000
        /*15e8*/ 	.short	0x0101
        /*15ea*/ 	.byte	0x3f
	.zero		1


	//   ....[53]....
        /*15ec*/ 	.word	0x00032ae0
        /*15f0*/ 	.word	0x00000012
        /*15f4*/ 	.word	0x00032420
        /*15f8*/ 	.short	0x010a
        /*15fa*/ 	.byte	0x3f
	.zero		1


	//   ....[54]....
        /*15fc*/ 	.word	0x00032bb0
        /*1600*/ 	.word	0x00000005
        /*1604*/ 	.word	0x000324a0
        /*1608*/ 	.short	0x010a
        /*160a*/ 	.byte	0x3f
	.zero		1


	//   ....[55]....
        /*160c*/ 	.word	0x00032df0
        /*1610*/ 	.word	0x00000005
        /*1614*/ 	.word	0x000324c0
        /*1618*/ 	.short	0x010a
        /*161a*/ 	.byte	0x3f
	.zero		1


	//   ....[56]....
        /*161c*/ 	.word	0x00033490
        /*1620*/ 	.word	0x00000006
        /*1624*/ 	.word	0x000324a0
        /*1628*/ 	.short	0x010a
        /*162a*/ 	.byte	0x3f
	.zero		1


	//   ....[57]....
        /*162c*/ 	.word	0x000336c0
        /*1630*/ 	.word	0x00000006
        /*1634*/ 	.word	0x000324c0
        /*1638*/ 	.short	0x010a
        /*163a*/ 	.byte	0x3f
	.zero		1


	//   ....[58]....
        /*163c*/ 	.word	0x00034c70
        /*1640*/ 	.word	0x00000000
        /*1644*/ 	.word	0x00032440
        /*1648*/ 	.short	0x010a
        /*164a*/ 	.byte	0x3f
	.zero		1


	//   ....[59]....
        /*164c*/ 	.word	0x00035a80
        /*1650*/ 	.word	0x00000012
        /*1654*/ 	.word	0x00032400
        /*1658*/ 	.short	0x0107
        /*165a*/ 	.byte	0x3f
	.zero		1


	//   ....[60]....
        /*165c*/ 	.word	0x00035b40
        /*1660*/ 	.word	0x00000012
        /*1664*/ 	.word	0x00032400
        /*1668*/ 	.short	0x0101
        /*166a*/ 	.byte	0x3f
	.zero		1


	//   ....[61]....
        /*166c*/ 	.word	0x00036730
        /*1670*/ 	.word	0x00000012
        /*1674*/ 	.word	0x00032410
        /*1678*/ 	.short	0x0107
        /*167a*/ 	.byte	0x3f
	.zero		1


	//   ....[62]....
        /*167c*/ 	.word	0x00036830
        /*1680*/ 	.word	0x00000012
        /*1684*/ 	.word	0x00032410
        /*1688*/ 	.short	0x0101
        /*168a*/ 	.byte	0x3f
	.zero		1


	//   ....[63]....
        /*168c*/ 	.word	0x00036850
        /*1690*/ 	.word	0x00000012
        /*1694*/ 	.word	0x00032420
        /*1698*/ 	.short	0x010a
        /*169a*/ 	.byte	0x3f
	.zero		1


	//   ....[64]....
        /*169c*/ 	.word	0x00036930
        /*16a0*/ 	.word	0x00000002
        /*16a4*/ 	.word	0x00032460
        /*16a8*/ 	.short	0x010a
        /*16aa*/ 	.byte	0x3f
	.zero		1


	//   ....[65]....
        /*16ac*/ 	.word	0x00037260
        /*16b0*/ 	.word	0x00000002
        /*16b4*/ 	.word	0x00032440
        /*16b8*/ 	.short	0x010a
        /*16ba*/ 	.byte	0x3f
	.zero		1


	//   ....[66]....
        /*16bc*/ 	.word	0x00037490
        /*16c0*/ 	.word	0x00000002
        /*16c4*/ 	.word	0x00032460
        /*16c8*/ 	.short	0x010a
        /*16ca*/ 	.byte	0x3f
	.zero		1


	//   ....[67]....
        /*16cc*/ 	.word	0x00037c90
        /*16d0*/ 	.word	0x00000003
        /*16d4*/ 	.word	0x00032440
        /*16d8*/ 	.short	0x010a
        /*16da*/ 	.byte	0x3f
	.zero		1


	//   ....[68]....
        /*16dc*/ 	.word	0x00037ec0
        /*16e0*/ 	.word	0x00000003
        /*16e4*/ 	.word	0x00032460
        /*16e8*/ 	.short	0x010a
        /*16ea*/ 	.byte	0x3f
	.zero		1


	//   ....[69]....
        /*16ec*/ 	.word	0x00038660
        /*16f0*/ 	.word	0x00000003
        /*16f4*/ 	.word	0x00032440
        /*16f8*/ 	.short	0x010a
        /*16fa*/ 	.byte	0x3f
	.zero		1


	//   ....[70]....
        /*16fc*/ 	.word	0x00038890
        /*1700*/ 	.word	0x00000003
        /*1704*/ 	.word	0x00032460
        /*1708*/ 	.short	0x010a
        /*170a*/ 	.byte	0x3f
	.zero		1


	//   ....[71]....
        /*170c*/ 	.word	0x0003a230
        /*1710*/ 	.word	0x00000000
        /*1714*/ 	.word	0x00032420
        /*1718*/ 	.short	0x010a
        /*171a*/ 	.byte	0x3f
	.zero		1


	//   ....[72]....
        /*171c*/ 	.word	0x0003a410
        /*1720*/ 	.word	0x00000006
        /*1724*/ 	.word	0x00000000
        /*1728*/ 	.short	0x010a
        /*172a*/ 	.byte	0x3f
	.zero		1


	//   ....[73]....
        /*172c*/ 	.word	0x0003a440
        /*1730*/ 	.word	0x00000007
        /*1734*/ 	.word	0x00000000
        /*1738*/ 	.short	0x010a
        /*173a*/ 	.byte	0x3f
	.zero		1


	//   ....[74]....
        /*173c*/ 	.word	0x0003a4a0
        /*1740*/ 	.word	0x00000004
        /*1744*/ 	.word	0x00000000
        /*1748*/ 	.short	0x010a
        /*174a*/ 	.byte	0x3f
	.zero		1


	//   ....[75]....
        /*174c*/ 	.word	0x0003a4d0
        /*1750*/ 	.word	0x00000003
        /*1754*/ 	.word	0x00000000
        /*1758*/ 	.short	0x010a
        /*175a*/ 	.byte	0x3f
	.zero		1


	//   ....[76]....
        /*175c*/ 	.word	0x0003a530
        /*1760*/ 	.word	0x00000044
        /*1764*/ 	.word	0x00032490
        /*1768*/ 	.short	0x010a
        /*176a*/ 	.byte	0x3f
	.zero		1


	//   ....[77]....
        /*176c*/ 	.word	0x0003a580
        /*1770*/ 	.word	0x00000044
        /*1774*/ 	.word	0x00032490
        /*1778*/ 	.short	0x010a
        /*177a*/ 	.byte	0x3f
	.zero		1


	//   ....[78]....
        /*177c*/ 	.word	0x0003a5d0
        /*1780*/ 	.word	0x00000044
        /*1784*/ 	.word	0x00032490
        /*1788*/ 	.short	0x010a
        /*178a*/ 	.byte	0x3f
	.zero		1


	//   ....[79]....
        /*178c*/ 	.word	0x0003a620
        /*1790*/ 	.word	0x00000044
        /*1794*/ 	.word	0x000324b0
        /*1798*/ 	.short	0x010a
        /*179a*/ 	.byte	0x3f
	.zero		1


	//   ....[80]....
        /*179c*/ 	.word	0x0003aaa0
        /*17a0*/ 	.word	0x00000002
        /*17a4*/ 	.word	0x00032400
        /*17a8*/ 	.short	0x010a
        /*17aa*/ 	.byte	0x3f
	.zero		1


	//   ....[81]....
        /*17ac*/ 	.word	0x0003b090
        /*17b0*/ 	.word	0x00000002
        /*17b4*/ 	.word	0x00032400
        /*17b8*/ 	.short	0x010a
        /*17ba*/ 	.byte	0x3f
	.zero		1


	//   ....[82]....
        /*17bc*/ 	.word	0x0003b0e0
        /*17c0*/ 	.word	0x00000002
        /*17c4*/ 	.word	0x00000000
        /*17c8*/ 	.short	0x010a
        /*17ca*/ 	.byte	0x3f
	.zero		1


	//   ....[83]....
        /*17cc*/ 	.word	0x0003b130
        /*17d0*/ 	.word	0x00000004
        /*17d4*/ 	.word	0x00000000
        /*17d8*/ 	.short	0x010a
        /*17da*/ 	.byte	0x3f
	.zero		1


	//   ....[84]....
        /*17dc*/ 	.word	0x0003b180
        /*17e0*/ 	.word	0x00000000
        /*17e4*/ 	.word	0x00000000
        /*17e8*/ 	.short	0x010a
        /*17ea*/ 	.byte	0x3f
	.zero		1


	//   ....[85]....
        /*17ec*/ 	.word	0x0003b1d0
        /*17f0*/ 	.word	0x00000006
        /*17f4*/ 	.word	0x00000000
        /*17f8*/ 	.short	0x010a
        /*17fa*/ 	.byte	0x3f
	.zero		1


	//   ....[86]....
        /*17fc*/ 	.word	0x0003b220
        /*1800*/ 	.word	0x00000006
        /*1804*/ 	.word	0x00000000
        /*1808*/ 	.short	0x010a
        /*180a*/ 	.byte	0x3f
	.zero		1


	//   ....[87]....
        /*180c*/ 	.word	0x0003b270
        /*1810*/ 	.word	0x00000006
        /*1814*/ 	.word	0x00000000
        /*1818*/ 	.short	0x010a
        /*181a*/ 	.byte	0x3f
	.zero		1


	//   ....[88]....
        /*181c*/ 	.word	0x0003be60
        /*1820*/ 	.word	0x00000012
        /*1824*/ 	.word	0x00032420
        /*1828*/ 	.short	0x010a
        /*182a*/ 	.byte	0x3f
	.zero		1


	//   ....[89]....
        /*182c*/ 	.word	0x0003beb0
        /*1830*/ 	.word	0x00000005
        /*1834*/ 	.word	0x000324a0
        /*1838*/ 	.short	0x010a
        /*183a*/ 	.byte	0x3f
	.zero		1


	//   ....[90]....
        /*183c*/ 	.word	0x0003bf00
        /*1840*/ 	.word	0x00000005
        /*1844*/ 	.word	0x000324c0
        /*1848*/ 	.short	0x010a
        /*184a*/ 	.byte	0x3f
	.zero		1


	//   ....[91]....
        /*184c*/ 	.word	0x0003bf50
        /*1850*/ 	.word	0x00000006
        /*1854*/ 	.word	0x000324a0
        /*1858*/ 	.short	0x010a
        /*185a*/ 	.byte	0x3f
	.zero		1


	//   ....[92]....
        /*185c*/ 	.word	0x0003bfa0
        /*1860*/ 	.word	0x00000006
        /*1864*/ 	.word	0x000324c0
        /*1868*/ 	.short	0x010a
        /*186a*/ 	.byte	0x3f
	.zero		1


	//   ....[93]....
        /*186c*/ 	.word	0x0003c140
        /*1870*/ 	.word	0x00000000
        /*1874*/ 	.word	0x00032440
        /*1878*/ 	.short	0x010a
        /*187a*/ 	.byte	0x3f
	.zero		1


	//   ....[94]....
        /*187c*/ 	.word	0x0003da90
        /*1880*/ 	.word	0x00000012
        /*1884*/ 	.word	0x00032420
        /*1888*/ 	.short	0x010a
        /*188a*/ 	.byte	0x3f
	.zero		1


	//   ....[95]....
        /*188c*/ 	.word	0x0003dae0
        /*1890*/ 	.word	0x00000002
        /*1894*/ 	.word	0x00032460
        /*1898*/ 	.short	0x010a
        /*189a*/ 	.byte	0x3f
	.zero		1


	//   ....[96]....
        /*189c*/ 	.word	0x0003db30
        /*18a0*/ 	.word	0x00000002
        /*18a4*/ 	.word	0x00032440
        /*18a8*/ 	.short	0x010a
        /*18aa*/ 	.byte	0x3f
	.zero		1


	//   ....[97]....
        /*18ac*/ 	.word	0x0003db80
        /*18b0*/ 	.word	0x00000002
        /*18b4*/ 	.word	0x00032460
        /*18b8*/ 	.short	0x010a
        /*18ba*/ 	.byte	0x3f
	.zero		1


	//   ....[98]....
        /*18bc*/ 	.word	0x0003dbd0
        /*18c0*/ 	.word	0x00000003
        /*18c4*/ 	.word	0x00032440
        /*18c8*/ 	.short	0x010a
        /*18ca*/ 	.byte	0x3f
	.zero		1


	//   ....[99]....
        /*18cc*/ 	.word	0x0003dc20
        /*18d0*/ 	.word	0x00000003
        /*18d4*/ 	.word	0x00032460
        /*18d8*/ 	.short	0x010a
        /*18da*/ 	.byte	0x3f
	.zero		1


	//   ....[100]....
        /*18dc*/ 	.word	0x0003dc70
        /*18e0*/ 	.word	0x00000003
        /*18e4*/ 	.word	0x00032440
        /*18e8*/ 	.short	0x010a
        /*18ea*/ 	.byte	0x3f
	.zero		1


	//   ....[101]....
        /*18ec*/ 	.word	0x0003dcc0
        /*18f0*/ 	.word	0x00000003
        /*18f4*/ 	.word	0x00032460
        /*18f8*/ 	.short	0x010a
        /*18fa*/ 	.byte	0x3f
	.zero		1


	//   ....[102]....
        /*18fc*/ 	.word	0x0003e840
        /*1900*/ 	.word	0x00000000
        /*1904*/ 	.word	0x00032420
        /*1908*/ 	.short	0x010a
        /*190a*/ 	.byte	0x3f
	.zero		1


	//   ....[103]....
        /*190c*/ 	.word	0x0003e9e0
        /*1910*/ 	.word	0x00000006
        /*1914*/ 	.word	0x00000000
        /*1918*/ 	.short	0x010a
        /*191a*/ 	.byte	0x3f
	.zero		1


	//   ....[104]....
        /*191c*/ 	.word	0x0003ea30
        /*1920*/ 	.word	0x00000007
        /*1924*/ 	.word	0x00000000
        /*1928*/ 	.short	0x010a
        /*192a*/ 	.byte	0x3f
	.zero		1


	//   ....[105]....
        /*192c*/ 	.word	0x0003ea80
        /*1930*/ 	.word	0x00000004
        /*1934*/ 	.word	0x00000000
        /*1938*/ 	.short	0x010a
        /*193a*/ 	.byte	0x3f
	.zero		1


	//   ....[106]....
        /*193c*/ 	.word	0x0003ec10
        /*1940*/ 	.word	0x00000000
        /*1944*/ 	.word	0x00000000
        /*1948*/ 	.short	0x010a
        /*194a*/ 	.byte	0x3f
	.zero		1


	//   ....[107]....
        /*194c*/ 	.word	0x0003ed10
        /*1950*/ 	.word	0x00000003
        /*1954*/ 	.word	0x00000000
        /*1958*/ 	.short	0x010a
        /*195a*/ 	.byte	0x3f
	.zero		1


	//   ....[108]....
        /*195c*/ 	.word	0x0003f130
        /*1960*/ 	.word	0x00000003
        /*1964*/ 	.word	0x00032410
        /*1968*/ 	.short	0x010a
        /*196a*/ 	.byte	0x3f
	.zero		1


	//   ....[109]....
        /*196c*/ 	.word	0x0003f250
        /*1970*/ 	.word	0x00000003
        /*1974*/ 	.word	0x00000000
        /*1978*/ 	.short	0x010a
        /*197a*/ 	.byte	0x3f
	.zero		1


	//   ....[110]....
        /*197c*/ 	.word	0x0003f350
        /*1980*/ 	.word	0x0000000a
        /*1984*/ 	.word	0x00000000
        /*1988*/ 	.short	0x010a
        /*198a*/ 	.byte	0x3f
	.zero		1


	//   ....[111]....
        /*198c*/ 	.word	0x000400c0
        /*1990*/ 	.word	0x0000000a
        /*1994*/ 	.word	0x00000000
        /*1998*/ 	.short	0x0101
        /*199a*/ 	.byte	0x3f
	.zero		1


	//   ....[112]....
        /*199c*/ 	.word	0x0004a000
        /*19a0*/ 	.word	0x00000000
        /*19a4*/ 	.word	0x00000000
        /*19a8*/ 	.short	0x0101
        /*19aa*/ 	.byte	0x3f
	.zero		1


	//   ....[113]....
        /*19ac*/ 	.word	0x0004a040
        /*19b0*/ 	.word	0x00000003
        /*19b4*/ 	.word	0x00000000
        /*19b8*/ 	.short	0x010a
        /*19ba*/ 	.byte	0x3f
	.zero		1


	//   ....[114]....
        /*19bc*/ 	.word	0x0004a090
        /*19c0*/ 	.word	0x00000003
        /*19c4*/ 	.word	0x00032410
        /*19c8*/ 	.short	0x010a
        /*19ca*/ 	.byte	0x3f
	.zero		1


	//   ....[115]....
        /*19cc*/ 	.word	0x0004a0e0
        /*19d0*/ 	.word	0x0000000a
        /*19d4*/ 	.word	0x00000000
        /*19d8*/ 	.short	0x010a
        /*19da*/ 	.byte	0x3f
	.zero		1


	//----- nvinfo : EIATTR_NUM_MBARRIERS
	.align		4
.L_1445:
        /*19dc*/ 	.byte	0x03, 0x38
        /*19de*/ 	.short	0x0017


	//----- nvinfo : EIATTR_EXIT_INSTR_OFFSETS
	.align		4
        /*19e0*/ 	.byte	0x04, 0x1c
        /*19e2*/ 	.short	(.L_1447 - .L_1446)


	//   ....[0]....
.L_1446:
        /*19e4*/ 	.word	0x0003a520


	//----- nvinfo : EIATTR_MAX_THREADS
	.align		4
.L_1447:
        /*19e8*/ 	.byte	0x04, 0x05
        /*19ea*/ 	.short	(.L_1449 - .L_1448)
.L_1448:
        /*19ec*/ 	.word	0x00000180
        /*19f0*/ 	.word	0x00000001
        /*19f4*/ 	.word	0x00000001


	//----- nvinfo : EIATTR_CRS_STACK_SIZE
	.align		4
.L_1449:
        /*19f8*/ 	.byte	0x04, 0x1e
        /*19fa*/ 	.short	(.L_1451 - .L_1450)
.L_1450:
        /*19fc*/ 	.word	0x00000000


	//----- nvinfo : EIATTR_CBANK_PARAM_SIZE
	.align		4
.L_1451:
        /*1a00*/ 	.byte	0x03, 0x19
        /*1a02*/ 	.short	0x0bf0


	//----- nvinfo : EIATTR_PARAM_CBANK
	.align		4
        /*1a04*/ 	.byte	0x04, 0x0a
        /*1a06*/ 	.short	(.L_1453 - .L_1452)
	.align		4
.L_1452:
        /*1a08*/ 	.word	index@(.nv.constant0._ZN7cutlass13device_kernelIN5flash11enable_sm90INS1_16FlashAttnFwdSm90INS1_25CollectiveMainloopFwdSm90ILi2EN4cute5tupleIJNS5_1CILi1EEES8_S8_EEENS6_IJNS7_ILi128EEENS7_ILi96EEENS7_ILi64EEEEEELi256ENS_10bfloat16_tEfNS_4arch4Sm90ELb0ELb1ELb0ELb1ELb0ELb1ELb1ELb1ELb0ELb1ELb1ELb0EEENS1_21CollectiveEpilogueFwdINS6_IJSA_NS7_ILi256EEESB_EEES9_SE_SG_Li256ELb1ELb1ELb1ELb0EEENS1_36VarlenDynamicPersistentTileSchedulerILi128ELi96ELi256ELi128ELb1ELb1ELb1ELb1ELb0ELb1EEEEEEEEEvNT_6ParamsE)
        /*1a0c*/ 	.short	0x0210
        /*1a0e*/ 	.short	0x0bf0


	//----- nvinfo : EIATTR_SW_WAR
	.align		4
.L_1453:
        /*1a10*/ 	.byte	0x04, 0x36
        /*1a12*/ 	.short	(.L_1455 - .L_1454)
.L_1454:
        /*1a14*/ 	.word	0x00000008
.L_1455:


//--------------------- .nv.info._ZN7cutlass13device_kernelIN5flash11enable_sm90INS1_16FlashAttnFwdSm90INS1_25CollectiveMainloopFwdSm90ILi2EN4cute5tupleIJNS5_1CILi1EEES8_S8_EEENS6_IJNS7_ILi128EEENS7_ILi96EEENS7_ILi64EEEEEELi256ENS_10bfloat16_tEfNS_4arch4Sm90ELb1ELb0ELb0ELb0ELb0ELb0ELb0ELb1ELb0ELb1ELb1ELb0EEENS1_21CollectiveEpilogueFwdINS6_IJSA_NS7_ILi256EEESB_EEES9_SE_SG_Li256ELb0ELb1ELb1ELb0EEENS1_19SingleTileSchedulerILb0ELb1ELb1ELi128EEEEEEEEEvNT_6ParamsE --------------------------
	.section	.nv.info._ZN7cutlass13device_kernelIN5flash11enable_sm90INS1_16FlashAttnFwdSm90INS1_25CollectiveMainloopFwdSm90ILi2EN4cute5tupleIJNS5_1CILi1EEES8_S8_EEENS6_IJNS7_ILi128EEENS7_ILi96EEENS7_ILi64EEEEEELi256ENS_10bfloat16_tEfNS_4arch4Sm90ELb1ELb0ELb0ELb0ELb0ELb0ELb0ELb1ELb0ELb1ELb1ELb0EEENS1_21CollectiveEpilogueFwdINS6_IJSA_NS7_ILi256EEESB_EEES9_SE_SG_Li256ELb0ELb1ELb1ELb0EEENS1_19SingleTileSchedulerILb0ELb1ELb1ELi128EEEEEEEEEvNT_6ParamsE,"",@"SHT_CUDA_INFO"
	.sectionflags	@""
	.align	4


	//----- nvinfo : EIATTR_CUDA_API_VERSION
	.align		4
        /*0000*/ 	.byte	0x04, 0x37
        /*0002*/ 	.short	(.L_1457 - .L_1456)
.L_1456:
        /*0004*/ 	.word	0x00000082


	//----- nvinfo : EIATTR_KPARAM_INFO
	.align		4
.L_1457:
        /*0008*/ 	.byte	0x04, 0x17
        /*000a*/ 	.short	(.L_1459 - .L_1458)
.L_1458:
        /*000c*/ 	.word	0x00000000
        /*0010*/ 	.short	0x0000
        /*0012*/ 	.short	0x0070
        /*0014*/ 	.byte	0x00, 0xf0, 0x01, 0x28


	//----- nvinfo : EIATTR_SPARSE_MMA_MASK
	.align		4
.L_1459:
        /*0018*/ 	.byte	0x03, 0x50
        /*001a*/ 	.short	0x0000


	//----- nvinfo : EIATTR_MAXREG_COUNT
	.align		4
        /*001c*/ 	.byte	0x03, 0x1b
        /*001e*/ 	.short	0x00a8


	//----- nvinfo : EIATTR_NUM_BARRIERS
	.align		4
        /*0020*/ 	.byte	0x02, 0x4c
        /*0022*/ 	.byte	0x10
	.zero		1


	//----- nvinfo : EIATTR_EXTERNS
	.align		4
        /*0024*/ 	.byte	0x04, 0x0f
        /*0026*/ 	.short	(.L_1461 - .L_1460)


	//   ....[0]....
	.align		4
.L_1460:
        /*0028*/ 	.word	index@(__assertfail)


	//----- nvinfo : EIATTR_ANNOTATIONS
	.align		4
.L_1461:
        /*002c*/ 	.byte	0x04, 0x55
        /*002e*/ 	.short	(.L_1463 - .L_1462)


	//   ....[0]....
.L_1462:
        /*0030*/ 	.word	0x00000001
        /*0034*/ 	.byte	0xc0, 0xab, 0x00, 0x00, 0x01, 0x00, 0x00, 0x00, 0x40, 0xb0, 0x00, 0x00, 0x01, 0x00, 0x00, 0x00
        /*0044*/ 	.byte	0x90, 0xb0, 0x00, 0x00, 0x01, 0x00, 0x00, 0x00, 0x70, 0xb2, 0x00, 0x00, 0x01, 0x00, 0x00, 0x00
        /*0054*/ 	.byte	0x60, 0xb3, 0x00, 0x00, 0x01, 0x00, 0x00, 0x00, 0xa0, 0xbf, 0x00, 0x00, 0x01, 0x00, 0x00, 0x00
        /*0064*/ 	.byte	0x50, 0xc3, 0x00, 0x00, 0x01, 0x00, 0x00, 0x00, 0x80, 0xc5, 0x00, 0x00, 0x01, 0x00, 0x00, 0x00
        /*0074*/ 	.byte	0xc0, 0xcd, 0x00, 0x00, 0x01, 0x00, 0x00, 0x00, 0x50, 0xd6, 0x00, 0x00


	//----- nvinfo : EIATTR_MERCURY_ISA_VERSION
	.align		4
.L_1463:
        /*0080*/ 	.byte	0x03, 0x5f
        /*0082*/ 	.short	0x0101


	//----- nvinfo : EIATTR_INT_WARP_WIDE_INSTR_OFFSETS
	.align		4
        /*0084*/ 	.byte	0x04, 0x31
        /*0086*/ 	.short	(.L_1465 - .L_1464)


	//   ....[0]....
.L_1464:
        /*0088*/ 	.word	0x00000130


	//   ....[1]....
        /*008c*/ 	.word	0x00000170


	//   ....[2]....
        /*0090*/ 	.word	0x000001e0


	//----- nvinfo : EIATTR_COOP_GROUP_MASK_REGIDS
	.align		4
.L_1465:
        /*0094*/ 	.byte	0x04, 0x29
        /*0096*/ 	.short	(.L_1467 - .L_1466)


	//   ....[0]....
.L_1466:
        /*0098*/ 	.word	0xffffffff


	//   ....[1]....
        /*009c*/ 	.word	0xffffffff


	//   ....[2]....
        /*00a0*/ 	.word	0xffffffff


	//   ....[3]....
        /*00a4*/ 	.word	0xffffffff


	//   ....[4]....
        /*00a8*/ 	.word	0xffffffff


	//   ....[5]....
        /*00ac*/ 	.word	0xffffffff


	//   ....[6]....
        /*00b0*/ 	.word	0xffffffff


	//   ....[7]....
        /*00b4*/ 	.word	0xffffffff


	//   ....[8]....
        /*00b8*/ 	.word	0xffffffff


	//   ....[9]....
        /*00bc*/ 	.word	0xffffffff


	//   ....[10]....
        /*00c0*/ 	.word	0xffffffff


	//   ....[11]....
        /*00c4*/ 	.word	0xffffffff


	//   ....[12]....
        /*00c8*/ 	.word	0xffffffff


	//   ....[13]....
        /*00cc*/ 	.word	0xffffffff


	//   ....[14]....
        /*00d0*/ 	.word	0xffffffff


	//   ....[15]....
        /*00d4*/ 	.word	0xffffffff


	//   ....[16]....
        /*00d8*/ 	.word	0xffffffff


	//   ....[17]....
        /*00dc*/ 	.word	0xffffffff


	//   ....[18]....
        /*00e0*/ 	.word	0xffffffff


	//   ....[19]....
        /*00e4*/ 	.word	0xffffffff


	//   ....[20]....
        /*00e8*/ 	.word	0xffffffff


	//   ....[21]....
        /*00ec*/ 	.word	0xffffffff


	//   ....[22]....
        /*00f0*/ 	.word	0xffffffff


	//   ....[23]....
        /*00f4*/ 	.word	0xffffffff


	//   ....[24]....
        /*00f8*/ 	.word	0xffffffff


	//   ....[25]....
        /*00fc*/ 	.word	0xffffffff


	//   ....[26]....
        /*0100*/ 	.word	0xffffffff


	//   ....[27]....
        /*0104*/ 	.word	0xffffffff


	//   ....[28]....
        /*0108*/ 	.word	0xffffffff


	//   ....[29]....
        /*010c*/ 	.word	0xffffffff


	//   ....[30]....
        /*0110*/ 	.word	0xffffffff


	//   ....[31]....
        /*0114*/ 	.word	0xffffffff


	//   ....[32]....
        /*0118*/ 	.word	0xffffffff


	//   ....[33]....
        /*011c*/ 	.word	0xffffffff


	//   ....[34]....
        /*0120*/ 	.word	0xffffffff


	//   ....[35]....
        /*0124*/ 	.word	0xffffffff


	//   ....[36]....
        /*0128*/ 	.word	0xffffffff


	//   ....[37]....
        /*012c*/ 	.word	0xffffffff


	//   ....[38]....
        /*0130*/ 	.word	0xffffffff


	//   ....[39]....
        /*0134*/ 	.word	0xffffffff


	//   ....[40]....
        /*0138*/ 	.word	0xffffffff


	//   ....[41]....
        /*013c*/ 	.word	0xffffffff


	//   ....[42]....
        /*0140*/ 	.word	0xffffffff


	//   ....[43]....
        /*0144*/ 	.word	0xffffffff


	//   ....[44]....
        /*0148*/ 	.word	0xffffffff


	//   ....[45]....
        /*014c*/ 	.word	0xffffffff


	//   ....[46]....
        /*0150*/ 	.word	0xffffffff


	//   ....[47]....
        /*0154*/ 	.word	0xffffffff


	//   ....[48]....
        /*0158*/ 	.word	0xffffffff


	//   ....[49]....
        /*015c*/ 	.word	0xffffffff


	//   ....[50]....
        /*0160*/ 	.word	0xffffffff


	//   ....[51]....
        /*0164*/ 	.word	0xffffffff


	//   ....[52]....
        /*0168*/ 	.word	0xffffffff


	//   ....[53]....
        /*016c*/ 	.word	0xffffffff


	//   ....[54]....
        /*0170*/ 	.word	0xffffffff


	//   ....[55]....
        /*0174*/ 	.word	0x0500000f


	//   ....[56]....
        /*0178*/ 	.word	0x0500000f


	//   ....[57]....
        /*017c*/ 	.word	0x0500000f


	//   ....[58]....
        /*0180*/ 	.word	0x0500000f


	//   ....[59]....
        /*0184*/ 	.word	0x0500000f


	//   ....[60]....
        /*0188*/ 	.word	0x0500000f


	//   ....[61]....
        /*018c*/ 	.word	0x0500000f


	//   ....[62]....
        /*0190*/ 	.word	0x0500000f


	//   ....[63]....
        /*0194*/ 	.word	0x0500000f


	//   ....[64]....
        /*0198*/ 	.word	0x0500000f


	//   ....[65]....
        /*019c*/ 	.word	0x0500000f


	//   ....[66]....
        /*01a0*/ 	.word	0x0500000f


	//   ....[67]....
        /*01a4*/ 	.word	0x0500000f


	//   ....[68]....
        /*01a8*/ 	.word	0x0500000f


	//   ....[69]....
        /*01ac*/ 	.word	0x0500000f


	//   ....[70]....
        /*01b0*/ 	.word	0x0500000f


	//   ....[71]....
        /*01b4*/ 	.word	0x0500000f


	//   ....[72]....
        /*01b8*/ 	.word	0x0500000f


	//----- nvinfo : EIATTR_COOP_GROUP_INSTR_OFFSETS
	.align		4
.L_1467:
        /*01bc*/ 	.byte	0x04, 0x28
        /*01be*/ 	.short	(.L_1469 - .L_1468)


	//   ....[0]....
.L_1468:
        /*01c0*/ 	.word	0x00000060


	//   ....[1]....
        /*01c4*/ 	.word	0x00000140


	//   ....[2]....
        /*01c8*/ 	.word	0x00000190


	//   ....[3]....
        /*01cc*/ 	.word	0x000003c0


	//   ....[4]....
        /*01d0*/ 	.word	0x00000520


	//   ....[5]....
        /*01d4*/ 	.word	0x00000640


	//   ....[6]....
        /*01d8*/ 	.word	0x000007a0


	//   ....[7]....
        /*01dc*/ 	.word	0x00001430


	//   ....[8]....
        /*01e0*/ 	.word	0x00001ac0


	//   ....[9]....
        /*01e4*/ 	.word	0x00001b00


	//   ....[10]....
        /*01e8*/ 	.word	0x000020c0


	//   ....[11]....
        /*01ec*/ 	.word	0x000021c0


	//   ....[12]....
        /*01f0*/ 	.word	0x000027b0


	//   ....[13]....
        /*01f4*/ 	.word	0x00002810


	//   ....[14]....
        /*01f8*/ 	.word	0x000037d0


	//   ....[15]....
        /*01fc*/ 	.word	0x00003d20


	//   ....[16]....
        /*0200*/ 	.word	0x00003d40


	//   ....[17]....
        /*0204*/ 	.word	0x00003db0


	//   ....[18]....
        /*0208*/ 	.word	0x00004450


	//   ....[19]....
        /*020c*/ 	.word	0x000044e0


	//   ....[20]....
        /*0210*/ 	.word	0x00005d90


	//   ....[21]....
        /*0214*/ 	.word	0x00005db0


	//   ....[22]....
        /*0218*/ 	.word	0x00006410


	//   ....[23]....
        /*021c*/ 	.word	0x000065e0


	//   ....[24]....
        /*0220*/ 	.word	0x00007630


	//   ....[25]....
        /*0224*/ 	.word	0x00007650


	//   ....[26]....
        /*0228*/ 	.word	0x00007680


	//   ....[27]....
        /*022c*/ 	.word	0x000076a0


	//   ....[28]....
        /*0230*/ 	.word	0x00008790


	//   ....[29]....
        /*0234*/ 	.word	0x000087f0


	//   ....[30]....
        /*0238*/ 	.word	0x00008830


	//   ....[31]....
        /*023c*/ 	.word	0x00008860


	//   ....[32]....
        /*0240*/ 	.word	0x00008890


	//   ....[33]....
        /*0244*/ 	.word	0x000088b0


	//   ....[34]....
        /*0248*/ 	.word	0x00009520


	//   ....[35]....
        /*024c*/ 	.word	0x00009530


	//   ....[36]....
        /*0250*/ 	.word	0x0000a560


	//   ....[37]....
        /*0254*/ 	.word	0x0000b080


	//   ....[38]....
        /*0258*/ 	.word	0x0000b930


	//   ....[39]....
        /*025c*/ 	.word	0x0000b960


	//   ....[40]....
        /*0260*/ 	.word	0x0000b9e0


	//   ....[41]....
        /*0264*/ 	.word	0x0000ba20


	//   ....[42]....
        /*0268*/ 	.word	0x0000ba80


	//   ....[43]....
        /*026c*/ 	.word	0x0000bab0


	//   ....[44]....
        /*0270*/ 	.word	0x0000bb00


	//   ....[45]....
        /*0274*/ 	.word	0x0000bb40


	//   ....[46]....
        /*0278*/ 	.word	0x0000bba0


	//   ....[47]....
        /*027c*/ 	.word	0x0000bbd0


	//   ....[48]....
        /*0280*/ 	.word	0x0000bc20


	//   ....[49]....
        /*0284*/ 	.word	0x0000bc50


	//   ....[50]....
        /*0288*/ 	.word	0x0000bcb0


	//   ....[51]....
        /*028c*/ 	.word	0x0000bce0


	//   ....[52]....
        /*0290*/ 	.word	0x0000bd00


	//   ....[53]....
        /*0294*/ 	.word	0x0000bd40


	//   ....[54]....
        /*0298*/ 	.word	0x0000df30


	//   ....[55]....
        /*029c*/ 	.word	0x0000e460


	//   ....[56]....
        /*02a0*/ 	.word	0x0000e5d0


	//   ....[57]....
        /*02a4*/ 	.word	0x0000e630


	//   ....[58]....
        /*02a8*/ 	.word	0x0000e6f0


	//   ....[59]....
        /*02ac*/ 	.word	0x0000e7b0


	//   ....[60]....
        /*02b0*/ 	.word	0x0000e830


	//   ....[61]....
        /*02b4*/ 	.word	0x0000e8f0


	//   ....[62]....
        /*02b8*/ 	.word	0x0000e970


	//   ....[63]....
        /*02bc*/ 	.word	0x0000ea30


	//   ....[64]....
        /*02c0*/ 	.word	0x0000eab0


	//   ....[65]....
        /*02c4*/ 	.word	0x0000eb70


	//   ....[66]....
        /*02c8*/ 	.word	0x0000ebf0


	//   ....[67]....
        /*02cc*/ 	.word	0x0000eca0


	//   ....[68]....
        /*02d0*/ 	.word	0x0000ed20


	//   ....[69]....
        /*02d4*/ 	.word	0x0000edd0


	//   ....[70]....
        /*02d8*/ 	.word	0x0000ee60


	//   ....[71]....
        /*02dc*/ 	.word	0x0000eef0


	//   ....[72]....
        /*02e0*/ 	.word	0x0000f300


	//----- nvinfo : EIATTR_REG_RECONFIG
	.align		4
.L_1469:
        /*02e4*/ 	.byte	0x01, 0x54
	.zero		2


	//----- nvinfo : EIATTR_SYSCALL_OFFSETS
	.align		4
        /*02e8*/ 	.byte	0x04, 0x46
        /*02ea*/ 	.short	(.L_1471 - .L_1470)


	//   ....[0]....
.L_1470:
        /*02ec*/ 	.word	0x000015f0


	//   ....[1]....
        /*02f0*/ 	.word	0x0000ad40


	//   ....[2]....
        /*02f4*/ 	.word	0x0000ae80


	//   ....[3]....
        /*02f8*/ 	.word	0x0000af70


	//   ....[4]....
        /*02fc*/ 	.word	0x0000b5c0


	//----- nvinfo : EIATTR_MBARRIER_INSTR_OFFSETS
	.align		4
.L_1471:
        /*0300*/ 	.byte	0x04, 0x39
        /*0302*/ 	.short	(.L_1473 - .L_1472)


	//   ....[0]....
.L_1472:
        /*0304*/ 	.word	0x00000270
        /*0308*/ 	.word	0x000000ff
        /*030c*/ 	.word	0x00022800
        /*0310*/ 	.short	0x0100
        /*0312*/ 	.byte	0x08
	.zero		1


	//   ....[1]....
        /*0314*/ 	.word	0x00000280
        /*0318*/ 	.word	0x000000ff
        /*031c*/ 	.word	0x00022820
        /*0320*/ 	.short	0x0100
        /*0322*/ 	.byte	0x08
	.zero		1


	//   ....[2]....
        /*0324*/ 	.word	0x00000370
        /*0328*/ 	.word	0x000000ff
        /*032c*/ 	.word	0x00022830
        /*0330*/ 	.short	0x0100
        /*0332*/ 	.byte	0x08
	.zero		1


	//   ....[3]....
        /*0334*/ 	.word	0x00000380
        /*0338*/ 	.word	0x000000ff
        /*033c*/ 	.word	0x00022840
        /*0340*/ 	.short	0x0100
        /*0342*/ 	.byte	0x08
	.zero		1


	//   ....[4]....
        /*0344*/ 	.word	0x00000390
        /*0348*/ 	.word	0x000000ff
        /*034c*/ 	.word	0x00022838
        /*0350*/ 	.short	0x0100
        /*0352*/ 	.byte	0x08
	.zero		1


	//   ....[5]....
        /*0354*/ 	.word	0x000003a0
        /*0358*/ 	.word	0x000000ff
        /*035c*/ 	.word	0x00022848
        /*0360*/ 	.short	0x0100
        /*0362*/ 	.byte	0x08
	.zero		1


	//   ....[6]....
        /*0364*/ 	.word	0x000004d0
        /*0368*/ 	.word	0x000000ff
        /*036c*/ 	.word	0x00022850
        /*0370*/ 	.short	0x0100
        /*0372*/ 	.byte	0x08
	.zero		1


	//   ....[7]....
        /*0374*/ 	.word	0x000004e0
        /*0378*/ 	.word	0x000000ff
        /*037c*/ 	.word	0x00022860
        /*0380*/ 	.short	0x0100
        /*0382*/ 	.byte	0x08
	.zero		1


	//   ....[8]....
        /*0384*/ 	.word	0x000004f0
        /*0388*/ 	.word	0x000000ff
        /*038c*/ 	.word	0x00022858
        /*0390*/ 	.short	0x0100
        /*0392*/ 	.byte	0x08
	.zero		1


	//   ....[9]....
        /*0394*/ 	.word	0x00000500
        /*0398*/ 	.word	0x000000ff
        /*039c*/ 	.word	0x00022868
        /*03a0*/ 	.short	0x0100
        /*03a2*/ 	.byte	0x08
	.zero		1


	//   ....[10]....
        /*03a4*/ 	.word	0x000005f0
        /*03a8*/ 	.word	0x000000ff
        /*03ac*/ 	.word	0x00022870
        /*03b0*/ 	.short	0x0100
        /*03b2*/ 	.byte	0x06
	.zero		1


	//   ....[11]....
        /*03b4*/ 	.word	0x00000600
        /*03b8*/ 	.word	0x000000ff
        /*03bc*/ 	.word	0x00022880
        /*03c0*/ 	.short	0x0100
        /*03c2*/ 	.byte	0x06
	.zero		1


	//   ....[12]....
        /*03c4*/ 	.word	0x00000610
        /*03c8*/ 	.word	0x000000ff
        /*03cc*/ 	.word	0x00022878
        /*03d0*/ 	.short	0x0100
        /*03d2*/ 	.byte	0x06
	.zero		1


	//   ....[13]....
        /*03d4*/ 	.word	0x00000620
        /*03d8*/ 	.word	0x000000ff
        /*03dc*/ 	.word	0x00022888
        /*03e0*/ 	.short	0x0100
        /*03e2*/ 	.byte	0x06
	.zero		1


	//   ....[14]....
        /*03e4*/ 	.word	0x00000750
        /*03e8*/ 	.word	0x000000ff
        /*03ec*/ 	.word	0x00022890
        /*03f0*/ 	.short	0x0100
        /*03f2*/ 	.byte	0x08
	.zero		1


	//   ....[15]....
        /*03f4*/ 	.word	0x00000760
        /*03f8*/ 	.word	0x000000ff
        /*03fc*/ 	.word	0x000228a0
        /*0400*/ 	.short	0x0100
        /*0402*/ 	.byte	0x08
	.zero		1


	//   ....[16]....
        /*0404*/ 	.word	0x00000770
        /*0408*/ 	.word	0x000000ff
        /*040c*/ 	.word	0x00022898
        /*0410*/ 	.short	0x0100
        /*0412*/ 	.byte	0x08
	.zero		1


	//   ....[17]....
        /*0414*/ 	.word	0x00000780
        /*0418*/ 	.word	0x000000ff
        /*041c*/ 	.word	0x000228a8
        /*0420*/ 	.short	0x0100
        /*0422*/ 	.byte	0x08
	.zero		1


	//   ....[18]....
        /*0424*/ 	.word	0x000008b0
        /*0428*/ 	.word	0x000000ff
        /*042c*/ 	.word	0x000228b0
        /*0430*/ 	.short	0x0100
        /*0432*/ 	.byte	0x08
	.zero		1


	//   ....[19]....
        /*0434*/ 	.word	0x000008c0
        /*0438*/ 	.word	0x000000ff
        /*043c*/ 	.word	0x000228c0
        /*0440*/ 	.short	0x0100
        /*0442*/ 	.byte	0x08
	.zero		1


	//   ....[20]....
        /*0444*/ 	.word	0x000008d0
        /*0448*/ 	.word	0x000000ff
        /*044c*/ 	.word	0x000228b8
        /*0450*/ 	.short	0x0100
        /*0452*/ 	.byte	0x08
	.zero		1


	//   ....[21]....
        /*0454*/ 	.word	0x000008e0
        /*0458*/ 	.word	0x000000ff
        /*045c*/ 	.word	0x000228c8
        /*0460*/ 	.short	0x0100
        /*0462*/ 	.byte	0x08
	.zero		1


	//   ....[22]....
        /*0464*/ 	.word	0x00001620
        /*0468*/ 	.word	0x000000ff
        /*046c*/ 	.word	0x00022800
        /*0470*/ 	.short	0x010a
        /*0472*/ 	.byte	0x27
	.zero		1


	//   ....[23]....
        /*0474*/ 	.word	0x000016b0
        /*0478*/ 	.word	0x000000ff
        /*047c*/ 	.word	0x00022830
        /*0480*/ 	.short	0x010a
        /*0482*/ 	.byte	0x27
	.zero		1


	//   ....[24]....
        /*0484*/ 	.word	0x000016f0
        /*0488*/ 	.word	0x000000ff
        /*048c*/ 	.word	0x00022830
        /*0490*/ 	.short	0x010a
        /*0492*/ 	.byte	0x27
	.zero		1


	//   ....[25]....
        /*0494*/ 	.word	0x00002c60
        /*0498*/ 	.word	0x00000006
        /*049c*/ 	.word	0x00000000
        /*04a0*/ 	.short	0x0101
        /*04a2*/ 	.byte	0x3f
	.zero		1


	//   ....[26]....
        /*04a4*/ 	.word	0x000030c0
        /*04a8*/ 	.word	0x000000ff
        /*04ac*/ 	.word	0x00022850
        /*04b0*/ 	.short	0x010a
        /*04b2*/ 	.byte	0x27
	.zero		1


	//   ....[27]....
        /*04b4*/ 	.word	0x00003100
        /*04b8*/ 	.word	0x000000ff
        /*04bc*/ 	.word	0x00022850
        /*04c0*/ 	.short	0x010a
        /*04c2*/ 	.byte	0x27
	.zero		1


	//   ....[28]....
        /*04c4*/ 	.word	0x00003510
        /*04c8*/ 	.word	0x0000000b
        /*04cc*/ 	.word	0x00000000
        /*04d0*/ 	.short	0x0101
        /*04d2*/ 	.byte	0x3f
	.zero		1


	//   ....[29]....
        /*04d4*/ 	.word	0x00003640
        /*04d8*/ 	.word	0x000000ff
        /*04dc*/ 	.word	0x00022830
        /*04e0*/ 	.short	0x010a
        /*04e2*/ 	.byte	0x1d
	.zero		1


	//   ....[30]....
        /*04e4*/ 	.word	0x00003680
        /*04e8*/ 	.word	0x000000ff
        /*04ec*/ 	.word	0x00022830
        /*04f0*/ 	.short	0x010a
        /*04f2*/ 	.byte	0x1d
	.zero		1


	//   ....[31]....
        /*04f4*/ 	.word	0x00004a60
        /*04f8*/ 	.word	0x00000007
        /*04fc*/ 	.word	0x00000000
        /*0500*/ 	.short	0x0101
        /*0502*/ 	.byte	0x3f
	.zero		1


	//   ....[32]....
        /*0504*/ 	.word	0x00005630
        /*0508*/ 	.word	0x000000ff
        /*050c*/ 	.word	0x00022850
        /*0510*/ 	.short	0x010a
        /*0512*/ 	.byte	0x1d
	.zero		1


	//   ....[33]....
        /*0514*/ 	.word	0x00005670
        /*0518*/ 	.word	0x000000ff
        /*051c*/ 	.word	0x00022850
        /*0520*/ 	.short	0x010a
        /*0522*/ 	.byte	0x1d
	.zero		1


	//   ....[34]....
        /*0524*/ 	.word	0x00005950
        /*0528*/ 	.word	0x000000b1
        /*052c*/ 	.word	0x00000000
        /*0530*/ 	.short	0x0101
        /*0532*/ 	.byte	0x3f
	.zero		1


	//   ....[35]....
        /*0534*/ 	.word	0x00005a70
        /*0538*/ 	.word	0x000000ff
        /*053c*/ 	.word	0x00022830
        /*0540*/ 	.short	0x010a
        /*0542*/ 	.byte	0x19
	.zero		1


	//   ....[36]....
        /*0544*/ 	.word	0x00005ab0
        /*0548*/ 	.word	0x000000ff
        /*054c*/ 	.word	0x00022830
        /*0550*/ 	.short	0x010a
        /*0552*/ 	.byte	0x19
	.zero		1


	//   ....[37]....
        /*0554*/ 	.word	0x00006a10
        /*0558*/ 	.word	0x0000009a
        /*055c*/ 	.word	0x00000000
        /*0560*/ 	.short	0x0101
        /*0562*/ 	.byte	0x3f
	.zero		1


	//   ....[38]....
        /*0564*/ 	.word	0x00007300
        /*0568*/ 	.word	0x000000ff
        /*056c*/ 	.word	0x00022850
        /*0570*/ 	.short	0x010a
        /*0572*/ 	.byte	0x19
	.zero		1


	//   ....[39]....
        /*0574*/ 	.word	0x00007340
        /*0578*/ 	.word	0x000000ff
        /*057c*/ 	.word	0x00022850
        /*0580*/ 	.short	0x010a
        /*0582*/ 	.byte	0x19
	.zero		1


	//   ....[40]....
        /*0584*/ 	.word	0x00007610
        /*0588*/ 	.word	0x000000ba
        /*058c*/ 	.word	0x00000000
        /*0590*/ 	.short	0x0101
        /*0592*/ 	.byte	0x3f
	.zero		1


	//   ....[41]....
        /*0594*/ 	.word	0x000088c0
        /*0598*/ 	.word	0x000000ff
        /*059c*/ 	.word	0x00000000
        /*05a0*/ 	.short	0x0101
        /*05a2*/ 	.byte	0x04
	.zero		1


	//   ....[42]....
        /*05a4*/ 	.word	0x0000b2b0
        /*05a8*/ 	.word	0x000000ff
        /*05ac*/ 	.word	0x00022840
        /*05b0*/ 	.short	0x010a
        /*05b2*/ 	.byte	0x26
	.zero		1


	//   ....[43]....
        /*05b4*/ 	.word	0x0000be10
        /*05b8*/ 	.word	0x000000ff
        /*05bc*/ 	.word	0x00022800
        /*05c0*/ 	.short	0x0107
        /*05c2*/ 	.byte	0x26
	.zero		1


	//   ....[44]....
        /*05c4*/ 	.word	0x0000be50
        /*05c8*/ 	.word	0x000000ff
        /*05cc*/ 	.word	0x00022800
        /*05d0*/ 	.short	0x0101
        /*05d2*/ 	.byte	0x26
	.zero		1


	//   ....[45]....
        /*05d4*/ 	.word	0x0000be60
        /*05d8*/ 	.word	0x000000ff
        /*05dc*/ 	.word	0x00022820
        /*05e0*/ 	.short	0x010a
        /*05e2*/ 	.byte	0x26
	.zero		1


	//   ....[46]....
        /*05e4*/ 	.word	0x0000bec0
        /*05e8*/ 	.word	0x000000ff
        /*05ec*/ 	.word	0x00022860
        /*05f0*/ 	.short	0x010a
        /*05f2*/ 	.byte	0x26
	.zero		1


	//   ....[47]....
        /*05f4*/ 	.word	0x0000c740
        /*05f8*/ 	.word	0x000000ff
        /*05fc*/ 	.word	0x00022848
        /*0600*/ 	.short	0x010a
        /*0602*/ 	.byte	0x26
	.zero		1


	//   ....[48]....
        /*0604*/ 	.word	0x0000c910
        /*0608*/ 	.word	0x000000ff
        /*060c*/ 	.word	0x00022868
        /*0610*/ 	.short	0x010a
        /*0612*/ 	.byte	0x26
	.zero		1


	//   ....[49]....
        /*0614*/ 	.word	0x0000cf80
        /*0618*/ 	.word	0x000000ff
        /*061c*/ 	.word	0x00022840
        /*0620*/ 	.short	0x010a
        /*0622*/ 	.byte	0x26
	.zero		1


	//   ....[50]....
        /*0624*/ 	.word	0x0000d160
        /*0628*/ 	.word	0x000000ff
        /*062c*/ 	.word	0x00022860
        /*0630*/ 	.short	0x010a
        /*0632*/ 	.byte	0x26
	.zero		1


	//   ....[51]....
        /*0634*/ 	.word	0x0000d800
        /*0638*/ 	.word	0x000000ff
        /*063c*/ 	.word	0x00022848
        /*0640*/ 	.short	0x010a
        /*0642*/ 	.byte	0x26
	.zero		1


	//   ....[52]....
        /*0644*/ 	.word	0x0000d9e0
        /*0648*/ 	.word	0x000000ff
        /*064c*/ 	.word	0x00022868
        /*0650*/ 	.short	0x010a
        /*0652*/ 	.byte	0x26
	.zero		1


	//   ....[53]....
        /*0654*/ 	.word	0x0000dec0
        /*0658*/ 	.word	0x00000002
        /*065c*/ 	.word	0x00022820
        /*0660*/ 	.short	0x010a
        /*0662*/ 	.byte	0x3f
	.zero		1


	//   ....[54]....
        /*0664*/ 	.word	0x0000e040
        /*0668*/ 	.word	0x00000007
        /*066c*/ 	.word	0x00000000
        /*0670*/ 	.short	0x010a
        /*0672*/ 	.byte	0x3f
	.zero		1


	//   ....[55]....
        /*0674*/ 	.word	0x0000e0b0
        /*0678*/ 	.word	0x00000005
        /*067c*/ 	.word	0x00000000
        /*0680*/ 	.short	0x010a
        /*0682*/ 	.byte	0x3f
	.zero		1


	//   ....[56]....
        /*0684*/ 	.word	0x0000e110
        /*0688*/ 	.word	0x00000005
        /*068c*/ 	.word	0x00000000
        /*0690*/ 	.short	0x010a
        /*0692*/ 	.byte	0x3f
	.zero		1


	//   ....[57]....
        /*0694*/ 	.word	0x0000e140
        /*0698*/ 	.word	0x00000003
        /*069c*/ 	.word	0x00000000
        /*06a0*/ 	.short	0x010a
        /*06a2*/ 	.byte	0x3f
	.zero		1


	//   ....[58]....
        /*06a4*/ 	.word	0x0000e1b0
        /*06a8*/ 	.word	0x00000003
        /*06ac*/ 	.word	0x00022800
        /*06b0*/ 	.short	0x010a
        /*06b2*/ 	.byte	0x3f
	.zero		1


	//   ....[59]....
        /*06b4*/ 	.word	0x0000e210
        /*06b8*/ 	.word	0x00000003
        /*06bc*/ 	.word	0x00022830
        /*06c0*/ 	.short	0x010a
        /*06c2*/ 	.byte	0x3f
	.zero		1


	//   ....[60]....
        /*06c4*/ 	.word	0x0000e260
        /*06c8*/ 	.word	0x0000000b
        /*06cc*/ 	.word	0x00022850
        /*06d0*/ 	.short	0x010a
        /*06d2*/ 	.byte	0x3f
	.zero		1


	//   ....[61]....
        /*06d4*/ 	.word	0x0000e2c0
        /*06d8*/ 	.word	0x00000005
        /*06dc*/ 	.word	0x00022830
        /*06e0*/ 	.short	0x010a
        /*06e2*/ 	.byte	0x3f
	.zero		1


	//   ....[62]....
        /*06e4*/ 	.word	0x0000e310
        /*06e8*/ 	.word	0x000000b1
        /*06ec*/ 	.word	0x00022850
        /*06f0*/ 	.short	0x010a
        /*06f2*/ 	.byte	0x3f
	.zero		1


	//   ....[63]....
        /*06f4*/ 	.word	0x0000e370
        /*06f8*/ 	.word	0x00000004
        /*06fc*/ 	.word	0x00022830
        /*0700*/ 	.short	0x010a
        /*0702*/ 	.byte	0x3f
	.zero		1


	//   ....[64]....
        /*0704*/ 	.word	0x0000e3c0
        /*0708*/ 	.word	0x000000ba
        /*070c*/ 	.word	0x00022850
        /*0710*/ 	.short	0x010a
        /*0712*/ 	.byte	0x3f
	.zero		1


	//   ....[65]....
        /*0714*/ 	.word	0x0000e520
        /*0718*/ 	.word	0x00000003
        /*071c*/ 	.word	0x00022840
        /*0720*/ 	.short	0x010a
        /*0722*/ 	.byte	0x3f
	.zero		1


	//   ....[66]....
        /*0724*/ 	.word	0x0000ef30
        /*0728*/ 	.word	0x00000003
        /*072c*/ 	.word	0x00022820
        /*0730*/ 	.short	0x010a
        /*0732*/ 	.byte	0x3f
	.zero		1


	//   ....[67]....
        /*0734*/ 	.word	0x0000ef90
        /*0738*/ 	.word	0x00000003
        /*073c*/ 	.word	0x00022860
        /*0740*/ 	.short	0x010a
        /*0742*/ 	.byte	0x3f
	.zero		1


	//   ....[68]....
        /*0744*/ 	.word	0x0000eff0
        /*0748*/ 	.word	0x00000003
        /*074c*/ 	.word	0x00022848
        /*0750*/ 	.short	0x010a
        /*0752*/ 	.byte	0x3f
	.zero		1


	//   ....[69]....
        /*0754*/ 	.word	0x0000f050
        /*0758*/ 	.word	0x00000003
        /*075c*/ 	.word	0x00022868
        /*0760*/ 	.short	0x010a
        /*0762*/ 	.byte	0x3f
	.zero		1


	//   ....[70]....
        /*0764*/ 	.word	0x0000f0b0
        /*0768*/ 	.word	0x00000003
        /*076c*/ 	.word	0x00022840
        /*0770*/ 	.short	0x010a
        /*0772*/ 	.byte	0x3f
	.zero		1


	//   ....[71]....
        /*0774*/ 	.word	0x0000f110
        /*0778*/ 	.word	0x00000003
        /*077c*/ 	.word	0x00022860
        /*0780*/ 	.short	0x010a
        /*0782*/ 	.byte	0x3f
	.zero		1


	//   ....[72]....
        /*0784*/ 	.word	0x0000f170
        /*0788*/ 	.word	0x00000003
        /*078c*/ 	.word	0x00022848
        /*0790*/ 	.short	0x010a
        /*0792*/ 	.byte	0x3f
	.zero		1


	//   ....[73]....
        /*0794*/ 	.word	0x0000f1d0
        /*0798*/ 	.word	0x00000003
        /*079c*/ 	.word	0x00022868
        /*07a0*/ 	.short	0x010a
        /*07a2*/ 	.byte	0x3f
	.zero		1


	//   ....[74]....
        /*07a4*/ 	.word	0x0000f220
        /*07a8*/ 	.word	0x00000002
        /*07ac*/ 	.word	0x00022820
        /*07b0*/ 	.short	0x010a
        /*07b2*/ 	.byte	0x3f
	.zero		1


	//   ....[75]....
        /*07b4*/ 	.word	0x0000f3c0
        /*07b8*/ 	.word	0x00000007
        /*07bc*/ 	.word	0x00000000
        /*07c0*/ 	.short	0x010a
        /*07c2*/ 	.byte	0x3f
	.zero		1


	//   ....[76]....
        /*07c4*/ 	.word	0x0000f410
        /*07c8*/ 	.word	0x00000005
        /*07cc*/ 	.word	0x00000000
        /*07d0*/ 	.short	0x010a
        /*07d2*/ 	.byte	0x3f
	.zero		1


	//   ....[77]....
        /*07d4*/ 	.word	0x0000f460
        /*07d8*/ 	.word	0x00000005
        /*07dc*/ 	.word	0x00000000
        /*07e0*/ 	.short	0x010a
        /*07e2*/ 	.byte	0x3f
	.zero		1


	//----- nvinfo : EIATTR_NUM_MBARRIERS
	.align		4
.L_1473:
        /*07e4*/ 	.byte	0x03, 0x38
        /*07e6*/ 	.short	0x0016


	//----- nvinfo : EIATTR_EXIT_INSTR_OFFSETS
	.align		4
        /*07e8*/ 	.byte	0x04, 0x1c
        /*07ea*/ 	.short	(.L_1475 - .L_1474)


	//   ....[0]....
.L_1474:
        /*07ec*/ 	.word	0x0000e190


	//----- nvinfo : EIATTR_MAX_THREADS
	.align		4
.L_1475:
        /*07f0*/ 	.byte	0x04, 0x05
        /*07f2*/ 	.short	(.L_1477 - .L_1476)
.L_1476:
        /*07f4*/ 	.word	0x00000180
        /*07f8*/ 	.word	0x00000001
        /*07fc*/ 	.word	0x00000001


	//----- nvinfo : EIATTR_CRS_STACK_SIZE
	.align		4
.L_1477:
        /*0800*/ 	.byte	0x04, 0x1e
        /*0802*/ 	.short	(.L_1479 - .L_1478)
.L_1478:
        /*0804*/ 	.word	0x00000000


	//----- nvinfo : EIATTR_CBANK_PARAM_SIZE
	.align		4
.L_1479:
        /*0808*/ 	.byte	0x03, 0x19
        /*080a*/ 	.short	0x0a70


	//----- nvinfo : EIATTR_PARAM_CBANK
	.align		4
        /*080c*/ 	.byte	0x04, 0x0a
        /*080e*/ 	.short	(.L_1481 - .L_1480)
	.align		4
.L_1480:
        /*0810*/ 	.word	index@(.nv.constant0._ZN7cutlass13device_kernelIN5flash11enable_sm90INS1_16FlashAttnFwdSm90INS1_25CollectiveMainloopFwdSm90ILi2EN4cute5tupleIJNS5_1CILi1EEES8_S8_EEENS6_IJNS7_ILi128EEENS7_ILi96EEENS7_ILi64EEEEEELi256ENS_10bfloat16_tEfNS_4arch4Sm90ELb1ELb0ELb0ELb0ELb0ELb0ELb0ELb1ELb0ELb1ELb1ELb0EEENS1_21CollectiveEpilogueFwdINS6_IJSA_NS7_ILi256EEESB_EEES9_SE_SG_Li256ELb0ELb1ELb1ELb0EEENS1_19SingleTileSchedulerILb0ELb1ELb1ELi128EEEEEEEEEvNT_6ParamsE)
        /*0814*/ 	.short	0x0210
        /*0816*/ 	.short	0x0a70


	//----- nvinfo : EIATTR_SW_WAR
	.align		4
.L_1481:
        /*0818*/ 	.byte	0x04, 0x36
        /*081a*/ 	.short	(.L_1483 - .L_1482)
.L_1482:
        /*081c*/ 	.word	0x00000008
.L_1483:


//--------------------- .nv.info._ZN7cutlass13device_kernelIN5flash11enable_sm90INS1_16FlashAttnFwdSm90INS1_25CollectiveMainloopFwdSm90ILi2EN4cute5tupleIJNS5_1CILi1EEES8_S8_EEENS6_IJNS7_ILi128EEENS7_ILi96EEENS7_ILi64EEEEEELi256ENS_10bfloat16_tEfNS_4arch4Sm90ELb1ELb0ELb0ELb0ELb0ELb0ELb1ELb1ELb0ELb1ELb1ELb0EEENS1_21CollectiveEpilogueFwdINS6_IJSA_NS7_ILi256EEESB_EEES9_SE_SG_Li256ELb0ELb1ELb1ELb0EEENS1_19SingleTileSchedulerILb0ELb1ELb1ELi128EEEEEEEEEvNT_6ParamsE --------------------------
	.section	.nv.info._ZN7cutlass13device_kernelIN5flash11enable_sm90INS1_16FlashAttnFwdSm90INS1_25CollectiveMainloopFwdSm90ILi2EN4cute5tupleIJNS5_1CILi1EEES8_S8_EEENS6_IJNS7_ILi128EEENS7_ILi96EEENS7_ILi64EEEEEELi256ENS_10bfloat16_tEfNS_4arch4Sm90ELb1ELb0ELb0ELb0ELb0ELb0ELb1ELb1ELb0ELb1ELb1ELb0EEENS1_21CollectiveEpilogueFwdINS6_IJSA_NS7_ILi256EEESB_EEES9_SE_SG_Li256ELb0ELb1ELb1ELb0EEENS1_19SingleTileSchedulerILb0ELb1ELb1ELi128EEEEEEEEEvNT_6ParamsE,"",@"SHT_CUDA_INFO"
	.sectionflags	@""
	.align	4


	//----- nvinfo : EIATTR_CUDA_API_VERSION
	.align		4
        /*0000*/ 	.byte	0x04, 0x37
        /*0002*/ 	.short	(.L_1485 - .L_1484)
.L_1484:
        /*0004*/ 	.word	0x00000082


	//----- nvinfo : EIATTR_KPARAM_INFO
	.align		4
.L_1485:
        /*0008*/ 	.byte	0x04, 0x17
        /*000a*/ 	.short	(.L_1487 - .L_1486)
.L_1486:
        /*000c*/ 	.word	0x00000000
        /*0010*/ 	.short	0x0000
        /*0012*/ 	.short	0x0070
        /*0014*/ 	.byte	0x00, 0xf0, 0x01, 0x2c


	//----- nvinfo : EIATTR_SPARSE_MMA_MASK
	.align		4
.L_1487:
        /*0018*/ 	.byte	0x03, 0x50
        /*001a*/ 	.short	0x0000


	//----- nvinfo : EIATTR_MAXREG_COUNT
	.align		4
        /*001c*/ 	.byte	0x03, 0x1b
        /*001e*/ 	.short	0x00a8


	//----- nvinfo : EIATTR_NUM_BARRIERS
	.align		4
        /*0020*/ 	.byte	0x02, 0x4c
        /*0022*/ 	.byte	0x10
	.zero		1


	//----- nvinfo : EIATTR_EXTERNS
	.align		4
        /*0024*/ 	.byte	0x04, 0x0f
        /*0026*/ 	.short	(.L_1489 - .L_1488)


	//   ....[0]....
	.align		4
.L_1488:
        /*0028*/ 	.word	index@(__assertfail)


	//----- nvinfo : EIATTR_ANNOTATIONS
	.align		4
.L_1489:
        /*002c*/ 	.byte	0x04, 0x55
        /*002e*/ 	.short	(.L_1491 - .L_1490)


	//   ....[0]....
.L_1490:
        /* <DEDUP_REMOVED lines=27> */


	//----- nvinfo : EIATTR_MERCURY_ISA_VERSION
	.align		4
.L_1491:
        /*01c8*/ 	.byte	0x03, 0x5f
        /*01ca*/ 	.short	0x0101


	//----- nvinfo : EIATTR_INT_WARP_WIDE_INSTR_OFFSETS
	.align		4
        /*01cc*/ 	.byte	0x04, 0x31
        /*01ce*/ 	.short	(.L_1493 - .L_1492)


	//   ....[0]....
.L_1492:
        /*01d0*/ 	.word	0x00000120


	//   ....[1]....
        /*01d4*/ 	.word	0x00000160


	//   ....[2]....
        /*01d8*/ 	.word	0x000001d0


	//   ....[3]....
        /*01dc*/ 	.word	0x00000240


	//----- nvinfo : EIATTR_COOP_GROUP_MASK_REGIDS
	.align		4
.L_1493:
        /*01e0*/ 	.byte	0x04, 0x29
        /*01e2*/ 	.short	(.L_1495 - .L_1494)


	//   ....[0]....
.L_1494:
        /*01e4*/ 	.word	0xffffffff


	//   ....[1]....
        /*01e8*/ 	.word	0xffffffff


	//   ....[2]....
        /*01ec*/ 	.word	0xffffffff


	//   ....[3]....
        /*01f0*/ 	.word	0xffffffff


	//   ....[4]....
        /*01f4*/ 	.word	0xffffffff


	//   ....[5]....
        /*01f8*/ 	.word	0xffffffff


	//   ....[6]....
        /*01fc*/ 	.word	0xffffffff


	//   ....[7]....
        /*0200*/ 	.word	0xffffffff


	//   ....[8]....
        /*0204*/ 	.word	0xffffffff


	//   ....[9]....
        /*0208*/ 	.word	0xffffffff


	//   ....[10]....
        /*020c*/ 	.word	0xffffffff


	//   ....[11]....
        /*0210*/ 	.word	0xffffffff


	//   ....[12]....
        /*0214*/ 	.word	0xffffffff


	//   ....[13]....
        /*0218*/ 	.word	0xffffffff


	//   ....[14]....
        /*021c*/ 	.word	0xffffffff


	//   ....[15]....
        /*0220*/ 	.word	0xffffffff


	//   ....[16]....
        /*0224*/ 	.word	0xffffffff


	//   ....[17]....
        /*0228*/ 	.word	0xffffffff


	//   ....[18]....
        /*022c*/ 	.word	0xffffffff


	//   ....[19]....
        /*0230*/ 	.word	0xffffffff


	//   ....[20]....
        /*0234*/ 	.word	0xffffffff


	//   ....[21]....
        /*0238*/ 	.word	0xffffffff


	//   ....[22]....
        /*023c*/ 	.word	0xffffffff


	//   ....[23]....
        /*0240*/ 	.word	0xffffffff


	//   ....[24]....
        /*0244*/ 	.word	0xffffffff


	//   ....[25]....
        /*0248*/ 	.word	0xffffffff


	//   ....[26]....
        /*024c*/ 	.word	0xffffffff


	//   ....[27]....
        /*0250*/ 	.word	0xffffffff


	//   ....[28]....
        /*0254*/ 	.word	0xffffffff


	//   ....[29]....
        /*0258*/ 	.word	0xffffffff


	//   ....[30]....
        /*025c*/ 	.word	0xffffffff


	//   ....[31]....
        /*0260*/ 	.word	0xffffffff


	//   ....[32]....
        /*0264*/ 	.word	0xffffffff


	//   ....[33]....
        /*0268*/ 	.word	0xffffffff


	//   ....[34]....
        /*026c*/ 	.word	0xffffffff


	//   ....[35]....
        /*0270*/ 	.word	0xffffffff


	//   ....[36]....
        /*0274*/ 	.word	0xffffffff


	//   ....[37]....
        /*0278*/ 	.word	0xffffffff


	//   ....[38]....
        /*027c*/ 	.word	0xffffffff


	//   ....[39]....
        /*0280*/ 	.word	0xffffffff


	//   ....[40]....
        /*0284*/ 	.word	0xffffffff


	//   ....[41]....
        /*0288*/ 	.word	0xffffffff


	//   ....[42]....
        /*028c*/ 	.word	0xffffffff


	//   ....[43]....
        /*0290*/ 	.word	0xffffffff


	//   ....[44]....
        /*0294*/ 	.word	0xffffffff


	//   ....[45]....
        /*0298*/ 	.word	0xffffffff


	//   ....[46]....
        /*029c*/ 	.word	0xffffffff


	//   ....[47]....
        /*02a0*/ 	.word	0xffffffff


	//   ....[48]....
        /*02a4*/ 	.word	0xffffffff


	//   ....[49]....
        /*02a8*/ 	.word	0xffffffff


	//   ....[50]....
        /*02ac*/ 	.word	0xffffffff


	//   ....[51]....
        /*02b0*/ 	.word	0xffffffff


	//   ....[52]....
        /*02b4*/ 	.word	0xffffffff


	//   ....[53]....
        /*02b8*/ 	.word	0xffffffff


	//   ....[54]....
        /*02bc*/ 	.word	0xffffffff


	//   ....[55]....
        /*02c0*/ 	.word	0xffffffff


	//   ....[56]....
        /*02c4*/ 	.word	0xffffffff


	//   ....[57]....
        /*02c8*/ 	.word	0xffffffff


	//   ....[58]....
        /*02cc*/ 	.word	0xffffffff


	//   ....[59]....
        /*02d0*/ 	.word	0xffffffff


	//   ....[60]....
        /*02d4*/ 	.word	0xffffffff


	//   ....[61]....
        /*02d8*/ 	.word	0xffffffff


	//   ....[62]....
        /*02dc*/ 	.word	0xffffffff


	//   ....[63]....
        /*02e0*/ 	.word	0xffffffff


	//   ....[64]....
        /*02e4*/ 	.word	0xffffffff


	//   ....[65]....
        /*02e8*/ 	.word	0xffffffff


	//   ....[66]....
        /*02ec*/ 	.word	0xffffffff


	//   ....[67]....
        /*02f0*/ 	.word	0xffffffff


	//   ....[68]....
        /*02f4*/ 	.word	0xffffffff


	//   ....[69]....
        /*02f8*/ 	.word	0xffffffff


	//   ....[70]....
        /*02fc*/ 	.word	0xffffffff


	//   ....[71]....
        /*0300*/ 	.word	0x0500000f


	//   ....[72]....
        /*0304*/ 	.word	0x0500000f


	//   ....[73]....
        /*0308*/ 	.word	0x0500000f


	//   ....[74]....
        /*030c*/ 	.word	0x0500000f


	//   ....[75]....
        /*0310*/ 	.word	0x0500000f


	//   ....[76]....
        /*0314*/ 	.word	0x0500000f


	//   ....[77]....
        /*0318*/ 	.word	0x0500000f


	//   ....[78]....
        /*031c*/ 	.word	0x0500000f


	//   ....[79]....
        /*0320*/ 	.word	0x0500000f


	//   ....[80]....
        /*0324*/ 	.word	0x0500000f


	//   ....[81]....
        /*0328*/ 	.word	0x0500000f


	//   ....[82]....
        /*032c*/ 	.word	0x0500000f


	//   ....[83]....
        /*0330*/ 	.word	0x0500000f


	//   ....[84]....
        /*0334*/ 	.word	0x0500000f


	//   ....[85]....
        /*0338*/ 	.word	0x0500000f


	//   ....[86]....
        /*033c*/ 	.word	0x0500000f


	//   ....[87]....
        /*0340*/ 	.word	0x0500000f


	//   ....[88]....
        /*0344*/ 	.word	0x0500000f


	//   ....[89]....
        /*0348*/ 	.word	0x0500000f


	//   ....[90]....
        /*034c*/ 	.word	0x0500000f


	//   ....[91]....
        /*0350*/ 	.word	0x0500000f


	//   ....[92]....
        /*0354*/ 	.word	0x0500000f


	//   ....[93]....
        /*0358*/ 	.word	0x0500000f


	//   ....[94]....
        /*035c*/ 	.word	0x0500000f


	//   ....[95]....
        /*0360*/ 	.word	0x0500000f


	//   ....[96]....
        /*0364*/ 	.word	0x0500000f


	//   ....[97]....
        /*0368*/ 	.word	0x0500000f


	//   ....[98]....
        /*036c*/ 	.word	0x0500000f


	//   ....[99]....
        /*0370*/ 	.word	0x0500000f


	//   ....[100]....
        /*0374*/ 	.word	0x0500000f


	//   ....[101]....
        /*0378*/ 	.word	0x0500000f


	//   ....[102]....
        /*037c*/ 	.word	0x0500000f


	//   ....[103]....
        /*0380*/ 	.word	0x0500000f


	//   ....[104]....
        /*0384*/ 	.word	0x0500000f


	//----- nvinfo : EIATTR_COOP_GROUP_INSTR_OFFSETS
	.align		4
.L_1495:
        /*0388*/ 	.byte	0x04, 0x28
        /*038a*/ 	.short	(.L_1497 - .L_1496)


	//   ....[0]....
.L_1496:
        /*038c*/ 	.word	0x00000060


	//   ....[1]....
        /*0390*/ 	.word	0x00000130


	//   ....[2]....
        /*0394*/ 	.word	0x000001f0


	//   ....[3]....
        /*0398*/ 	.word	0x000003c0


	//   ....[4]....
        /*039c*/ 	.word	0x00000520


	//   ....[5]....
        /*03a0*/ 	.word	0x00000640


	//   ....[6]....
        /*03a4*/ 	.word	0x000007a0


	//   ....[7]....
        /*03a8*/ 	.word	0x00001480


	//   ....[8]....
        /*03ac*/ 	.word	0x00002890


	//   ....[9]....
        /*03b0*/ 	.word	0x000028c0


	//   ....[10]....
        /*03b4*/ 	.word	0x00003210


	//   ....[11]....
        /*03b8*/ 	.word	0x00003230


	//   ....[12]....
        /*03bc*/ 	.word	0x00003250


	//   ....[13]....
        /*03c0*/ 	.word	0x00003270


	//   ....[14]....
        /*03c4*/ 	.word	0x00004a60


	//   ....[15]....
        /*03c8*/ 	.word	0x00004d60


	//   ....[16]....
        /*03cc*/ 	.word	0x00005680


	//   ....[17]....
        /*03d0*/ 	.word	0x00005700


	//   ....[18]....
        /*03d4*/ 	.word	0x00005720


	//   ....[19]....
        /*03d8*/ 	.word	0x00005740


	//   ....[20]....
        /*03dc*/ 	.word	0x00007a50


	//   ....[21]....
        /*03e0*/ 	.word	0x00007ac0


	//   ....[22]....
        /*03e4*/ 	.word	0x00007ad0


	//   ....[23]....
        /*03e8*/ 	.word	0x00007b00


	//   ....[24]....
        /*03ec*/ 	.word	0x000090a0


	//   ....[25]....
        /*03f0*/ 	.word	0x000090c0


	//   ....[26]....
        /*03f4*/ 	.word	0x00009110


	//   ....[27]....
        /*03f8*/ 	.word	0x00009120


	//   ....[28]....
        /*03fc*/ 	.word	0x0000a250


	//   ....[29]....
        /*0400*/ 	.word	0x0000a2b0


	//   ....[30]....
        /*0404*/ 	.word	0x0000a2f0


	//   ....[31]....
        /*0408*/ 	.word	0x0000a320


	//   ....[32]....
        /*040c*/ 	.word	0x0000a350


	//   ....[33]....
        /*0410*/ 	.word	0x0000a370


	//   ....[34]....
        /*0414*/ 	.word	0x0000aff0


	//   ....[35]....
        /*0418*/ 	.word	0x0000b000


	//   ....[36]....
        /*041c*/ 	.word	0x0000c070


	//   ....[37]....
        /*0420*/ 	.word	0x0000cc20


	//   ....[38]....
        /*0424*/ 	.word	0x0000d550


	//   ....[39]....
        /*0428*/ 	.word	0x0000d590


	//   ....[40]....
        /*042c*/ 	.word	0x0000d5c0


	//   ....[41]....
        /*0430*/ 	.word	0x0000d5e0


	//   ....[42]....
        /*0434*/ 	.word	0x0000d600


	//   ....[43]....
        /*0438*/ 	.word	0x0000d720


	//   ....[44]....
        /*043c*/ 	.word	0x0000d7e0


	//   ....[45]....
        /*0440*/ 	.word	0x0000d800


	//   ....[46]....
        /*0444*/ 	.word	0x0000d8a0


	//   ....[47]....
        /*0448*/ 	.word	0x0000d8c0


	//   ....[48]....
        /*044c*/ 	.word	0x0000d960


	//   ....[49]....
        /*0450*/ 	.word	0x0000d980


	//   ....[50]....
        /*0454*/ 	.word	0x0000da00


	//   ....[51]....
        /*0458*/ 	.word	0x0000da20


	//   ....[52]....
        /*045c*/ 	.word	0x0000da30


	//   ....[53]....
        /*0460*/ 	.word	0x0000da40


	//   ....[54]....
        /*0464*/ 	.word	0x0000e110


	//   ....[55]....
        /*0468*/ 	.word	0x0000e1c0


	//   ....[56]....
        /*046c*/ 	.word	0x0000e1e0


	//   ....[57]....
        /*0470*/ 	.word	0x0000e290


	//   ....[58]....
        /*0474*/ 	.word	0x0000e320


	//   ....[59]....
        /*0478*/ 	.word	0x0000e340


	//   ....[60]....
        /*047c*/ 	.word	0x0000e3e0


	//   ....[61]....
        /*0480*/ 	.word	0x0000e3f0


	//   ....[62]....
        /*0484*/ 	.word	0x0000e420


	//   ....[63]....
        /*0488*/ 	.word	0x0000e440


	//   ....[64]....
        /*048c*/ 	.word	0x0000e4b0


	//   ....[65]....
        /*0490*/ 	.word	0x0000e500


	//   ....[66]....
        /*0494*/ 	.word	0x0000e590


	//   ....[67]....
        /*0498*/ 	.word	0x0000e5c0


	//   ....[68]....
        /*049c*/ 	.word	0x0000e670


	//   ....[69]....
        /*04a0*/ 	.word	0x0000e6c0


	//   ....[70]....
        /*04a4*/ 	.word	0x00010990


	//   ....[71]....
        /*04a8*/ 	.word	0x00010f90


	//   ....[72]....
        /*04ac*/ 	.word	0x00011100


	//   ....[73]....
        /*04b0*/ 	.word	0x00011160


	//   ....[74]....
        /*04b4*/ 	.word	0x000112a0


	//   ....[75]....
        /*04b8*/ 	.word	0x00011330


	//   ....[76]....
        /*04bc*/ 	.word	0x00011430


	//   ....[77]....
        /*04c0*/ 	.word	0x000114c0


	//   ....[78]....
        /*04c4*/ 	.word	0x000115d0


	//   ....[79]....
        /*04c8*/ 	.word	0x00011640


	//   ....[80]....
        /*04cc*/ 	.word	0x00011760


	//   ....[81]....
        /*04d0*/ 	.word	0x000117d0


	//   ....[82]....
        /*04d4*/ 	.word	0x000118f0


	//   ....[83]....
        /*04d8*/ 	.word	0x00011960


	//   ....[84]....
        /*04dc*/ 	.word	0x00011a70


	//   ....[85]....
        /*04e0*/ 	.word	0x00011ad0


	//   ....[86]....
        /*04e4*/ 	.word	0x00011bd0


	//   ....[87]....
        /*04e8*/ 	.word	0x00011c20


	//   ....[88]....
        /*04ec*/ 	.word	0x00011cc0


	//   ....[89]....
        /*04f0*/ 	.word	0x00011d80


	//   ....[90]....
        /*04f4*/ 	.word	0x000120a0


	//   ....[91]....
        /*04f8*/ 	.word	0x00012110


	//   ....[92]....
        /*04fc*/ 	.word	0x00012220


	//   ....[93]....
        /*0500*/ 	.word	0x00012280


	//   ....[94]....
        /*0504*/ 	.word	0x00012390


	//   ....[95]....
        /*0508*/ 	.word	0x000123e0


	//   ....[96]....
        /*050c*/ 	.word	0x000124e0


	//   ....[97]....
        /*0510*/ 	.word	0x00012540


	//   ....[98]....
        /*0514*/ 	.word	0x000126b0


	//   ....[99]....
        /*0518*/ 	.word	0x00012700


	//   ....[100]....
        /*051c*/ 	.word	0x00012820


	//   ....[101]....
        /*0520*/ 	.word	0x00012870


	//   ....[102]....
        /*0524*/ 	.word	0x00012980


	//   ....[103]....
        /*0528*/ 	.word	0x000129d0


	//   ....[104]....
        /*052c*/ 	.word	0x00012de0


	//----- nvinfo : EIATTR_REG_RECONFIG
	.align		4
.L_1497:
        /*0530*/ 	.byte	0x01, 0x54
	.zero		2


	//----- nvinfo : EIATTR_SYSCALL_OFFSETS
	.align		4
        /*0534*/ 	.byte	0x04, 0x46
        /*0536*/ 	.short	(.L_1499 - .L_1498)


	//   ....[0]....
.L_1498:
        /*0538*/ 	.word	0x000016d0


	//   ....[1]....
        /*053c*/ 	.word	0x0000c860


	//   ....[2]....
        /*0540*/ 	.word	0x0000c9a0


	//   ....[3]....
        /*0544*/ 	.word	0x0000ca90


	//   ....[4]....
        /*0548*/ 	.word	0x0000d1b0


	//   ....[5]....
        /*054c*/ 	.word	0x0000dd60


	//----- nvinfo : EIATTR_MBARRIER_INSTR_OFFSETS
	.align		4
.L_1499:
        /*0550*/ 	.byte	0x04, 0x39
        /*0552*/ 	.short	(.L_1501 - .L_1500)


	//   ....[0]....
.L_1500:
        /*0554*/ 	.word	0x00000260
        /*0558*/ 	.word	0x000000ff
        /*055c*/ 	.word	0x00032400
        /*0560*/ 	.short	0x0100
        /*0562*/ 	.byte	0x08
	.zero		1


	//   ....[1]....
        /*0564*/ 	.word	0x00000270
        /*0568*/ 	.word	0x000000ff
        /*056c*/ 	.word	0x00032410
        /*0570*/ 	.short	0x0100
        /*0572*/ 	.byte	0x08
	.zero		1


	//   ....[2]....
        /*0574*/ 	.word	0x00000280
        /*0578*/ 	.word	0x000000ff
        /*057c*/ 	.word	0x00032420
        /*0580*/ 	.short	0x0100
        /*0582*/ 	.byte	0x08
	.zero		1


	//   ....[3]....
        /*0584*/ 	.word	0x00000370
        /*0588*/ 	.word	0x000000ff
        /*058c*/ 	.word	0x00032430
        /*0590*/ 	.short	0x0100
        /*0592*/ 	.byte	0x08
	.zero		1


	//   ....[4]....
        /*0594*/ 	.word	0x00000380
        /*0598*/ 	.word	0x000000ff
        /*059c*/ 	.word	0x00032440
        /*05a0*/ 	.short	0x0100
        /*05a2*/ 	.byte	0x08
	.zero		1


	//   ....[5]....
        /*05a4*/ 	.word	0x00000390
        /*05a8*/ 	.word	0x000000ff
        /*05ac*/ 	.word	0x00032438
        /*05b0*/ 	.short	0x0100
        /*05b2*/ 	.byte	0x08
	.zero		1


	//   ....[6]....
        /*05b4*/ 	.word	0x000003a0
        /*05b8*/ 	.word	0x000000ff
        /*05bc*/ 	.word	0x00032448
        /*05c0*/ 	.short	0x0100
        /*05c2*/ 	.byte	0x08
	.zero		1


	//   ....[7]....
        /*05c4*/ 	.word	0x000004d0
        /*05c8*/ 	.word	0x000000ff
        /*05cc*/ 	.word	0x00032450
        /*05d0*/ 	.short	0x0100
        /*05d2*/ 	.byte	0x08
	.zero		1


	//   ....[8]....
        /*05d4*/ 	.word	0x000004e0
        /*05d8*/ 	.word	0x000000ff
        /*05dc*/ 	.word	0x00032460
        /*05e0*/ 	.short	0x0100
        /*05e2*/ 	.byte	0x08
	.zero		1


	//   ....[9]....
        /*05e4*/ 	.word	0x000004f0
        /*05e8*/ 	.word	0x000000ff
        /*05ec*/ 	.word	0x00032458
        /*05f0*/ 	.short	0x0100
        /*05f2*/ 	.byte	0x08
	.zero		1


	//   ....[10]....
        /*05f4*/ 	.word	0x00000500
        /*05f8*/ 	.word	0x000000ff
        /*05fc*/ 	.word	0x00032468
        /*0600*/ 	.short	0x0100
        /*0602*/ 	.byte	0x08
	.zero		1


	//   ....[11]....
        /*0604*/ 	.word	0x000005f0
        /*0608*/ 	.word	0x000000ff
        /*060c*/ 	.word	0x00032470
        /*0610*/ 	.short	0x0100
        /*0612*/ 	.byte	0x06
	.zero		1


	//   ....[12]....
        /*0614*/ 	.word	0x00000600
        /*0618*/ 	.word	0x000000ff
        /*061c*/ 	.word	0x00032480
        /*0620*/ 	.short	0x0100
        /*0622*/ 	.byte	0x06
	.zero		1


	//   ....[13]....
        /*0624*/ 	.word	0x00000610
        /*0628*/ 	.word	0x000000ff
        /*062c*/ 	.word	0x00032478
        /*0630*/ 	.short	0x0100
        /*0632*/ 	.byte	0x06
	.zero		1


	//   ....[14]....
        /*0634*/ 	.word	0x00000620
        /*0638*/ 	.word	0x000000ff
        /*063c*/ 	.word	0x00032488
        /*0640*/ 	.short	0x0100
        /*0642*/ 	.byte	0x06
	.zero		1


	//   ....[15]....
        /*0644*/ 	.word	0x00000750
        /*0648*/ 	.word	0x000000ff
        /*064c*/ 	.word	0x00032490
        /*0650*/ 	.short	0x0100
        /*0652*/ 	.byte	0x08
	.zero		1


	//   ....[16]....
        /*0654*/ 	.word	0x00000760
        /*0658*/ 	.word	0x000000ff
        /*065c*/ 	.word	0x000324a0
        /*0660*/ 	.short	0x0100
        /*0662*/ 	.byte	0x08
	.zero		1


	//   ....[17]....
        /*0664*/ 	.word	0x00000770
        /*0668*/ 	.word	0x000000ff
        /*066c*/ 	.word	0x00032498
        /*0670*/ 	.short	0x0100
        /*0672*/ 	.byte	0x08
	.zero		1


	//   ....[18]....
        /*0674*/ 	.word	0x00000780
        /*0678*/ 	.word	0x000000ff
        /*067c*/ 	.word	0x000324a8
        /*0680*/ 	.short	0x0100
        /*0682*/ 	.byte	0x08
	.zero		1


	//   ....[19]....
        /*0684*/ 	.word	0x000008b0
        /*0688*/ 	.word	0x000000ff
        /*068c*/ 	.word	0x000324b0
        /*0690*/ 	.short	0x0100
        /*0692*/ 	.byte	0x08
	.zero		1


	//   ....[20]....
        /*0694*/ 	.word	0x000008c0
        /*0698*/ 	.word	0x000000ff
        /*069c*/ 	.word	0x000324c0
        /*06a0*/ 	.short	0x0100
        /*06a2*/ 	.byte	0x08
	.zero		1


	//   ....[21]....
        /*06a4*/ 	.word	0x000008d0
        /*06a8*/ 	.word	0x000000ff
        /*06ac*/ 	.word	0x000324b8
        /*06b0*/ 	.short	0x0100
        /*06b2*/ 	.byte	0x08
	.zero		1


	//   ....[22]....
        /*06b4*/ 	.word	0x000008e0
        /*06b8*/ 	.word	0x000000ff
        /*06bc*/ 	.word	0x000324c8
        /*06c0*/ 	.short	0x0100
        /*06c2*/ 	.byte	0x08
	.zero		1


	//   ....[23]....
        /*06c4*/ 	.word	0x00001710
        /*06c8*/ 	.word	0x000000ff
        /*06cc*/ 	.word	0x00032400
        /*06d0*/ 	.short	0x010a
        /*06d2*/ 	.byte	0x04
	.zero		1


	//   ....[24]....
        /*06d4*/ 	.word	0x000017b0
        /*06d8*/ 	.word	0x000000ff
        /*06dc*/ 	.word	0x00032430
        /*06e0*/ 	.short	0x010a
        /*06e2*/ 	.byte	0x04
	.zero		1


	//   ....[25]....
        /*06e4*/ 	.word	0x00001800
        /*06e8*/ 	.word	0x000000ff
        /*06ec*/ 	.word	0x00032430
        /*06f0*/ 	.short	0x010a
        /*06f2*/ 	.byte	0x04
	.zero		1


	//   ....[26]....
        /*06f4*/ 	.word	0x00001b10
        /*06f8*/ 	.word	0x000000ff
        /*06fc*/ 	.word	0x00032410
        /*0700*/ 	.short	0x010a
        /*0702*/ 	.byte	0x08
	.zero		1


	//   ....[27]....
        /*0704*/ 	.word	0x00001b60
        /*0708*/ 	.word	0x000000ff
        /*070c*/ 	.word	0x00032450
        /*0710*/ 	.short	0x010a
        /*0712*/ 	.byte	0x04
	.zero		1


	//   ....[28]....
        /*0714*/ 	.word	0x00001bb0
        /*0718*/ 	.word	0x000000ff
        /*071c*/ 	.word	0x00032450
        /*0720*/ 	.short	0x010a
        /*0722*/ 	.byte	0x04
	.zero		1


	//   ....[29]....
        /*0724*/ 	.word	0x00003600
        /*0728*/ 	.word	0x00000014
        /*072c*/ 	.word	0x00000000
        /*0730*/ 	.short	0x0101
        /*0732*/ 	.byte	0x3f
	.zero		1


	//   ....[30]....
        /*0734*/ 	.word	0x000040f0
        /*0738*/ 	.word	0x000000be
        /*073c*/ 	.word	0x00000000
        /*0740*/ 	.short	0x0101
        /*0742*/ 	.byte	0x3f
	.zero		1


	//   ....[31]....
        /*0744*/ 	.word	0x00004200
        /*0748*/ 	.word	0x000000ff
        /*074c*/ 	.word	0x00032430
        /*0750*/ 	.short	0x010a
        /*0752*/ 	.byte	0x05
	.zero		1


	//   ....[32]....
        /*0754*/ 	.word	0x00004240
        /*0758*/ 	.word	0x000000ff
        /*075c*/ 	.word	0x00032430
        /*0760*/ 	.short	0x010a
        /*0762*/ 	.byte	0x05
	.zero		1


	//   ....[33]....
        /*0764*/ 	.word	0x00004590
        /*0768*/ 	.word	0x000000ff
        /*076c*/ 	.word	0x00032450
        /*0770*/ 	.short	0x010a
        /*0772*/ 	.byte	0x05
	.zero		1


	//   ....[34]....
        /*0774*/ 	.word	0x000045d0
        /*0778*/ 	.word	0x000000ff
        /*077c*/ 	.word	0x00032450
        /*0780*/ 	.short	0x010a
        /*0782*/ 	.byte	0x05
	.zero		1


	//   ....[35]....
        /*0784*/ 	.word	0x000059e0
        /*0788*/ 	.word	0x00000098
        /*078c*/ 	.word	0x00000000
        /*0790*/ 	.short	0x0101
        /*0792*/ 	.byte	0x3f
	.zero		1


	//   ....[36]....
        /*0794*/ 	.word	0x00006d80
        /*0798*/ 	.word	0x0000009d
        /*079c*/ 	.word	0x00000000
        /*07a0*/ 	.short	0x0101
        /*07a2*/ 	.byte	0x3f
	.zero		1


	//   ....[37]....
        /*07a4*/ 	.word	0x00006eb0
        /*07a8*/ 	.word	0x000000ff
        /*07ac*/ 	.word	0x00032430
        /*07b0*/ 	.short	0x010a
        /*07b2*/ 	.byte	0x06
	.zero		1


	//   ....[38]....
        /*07b4*/ 	.word	0x00006ef0
        /*07b8*/ 	.word	0x000000ff
        /*07bc*/ 	.word	0x00032430
        /*07c0*/ 	.short	0x010a
        /*07c2*/ 	.byte	0x06
	.zero		1


	//   ....[39]....
        /*07c4*/ 	.word	0x00007110
        /*07c8*/ 	.word	0x000000ff
        /*07cc*/ 	.word	0x00032450
        /*07d0*/ 	.short	0x010a
        /*07d2*/ 	.byte	0x06
	.zero		1


	//   ....[40]....
        /*07d4*/ 	.word	0x00007150
        /*07d8*/ 	.word	0x000000ff
        /*07dc*/ 	.word	0x00032450
        /*07e0*/ 	.short	0x010a
        /*07e2*/ 	.byte	0x06
	.zero		1


	//   ....[41]....
        /*07e4*/ 	.word	0x00007d40
        /*07e8*/ 	.word	0x00000098
        /*07ec*/ 	.word	0x00000000
        /*07f0*/ 	.short	0x0101
        /*07f2*/ 	.byte	0x3f
	.zero		1


	//   ....[42]....
        /*07f4*/ 	.word	0x00009080
        /*07f8*/ 	.word	0x000000d2
        /*07fc*/ 	.word	0x00000000
        /*0800*/ 	.short	0x0101
        /*0802*/ 	.byte	0x3f
	.zero		1


	//   ....[43]....
        /*0804*/ 	.word	0x0000a380
        /*0808*/ 	.word	0x000000ff
        /*080c*/ 	.word	0x00000000
        /*0810*/ 	.short	0x0101
        /*0812*/ 	.byte	0x04
	.zero		1


	//   ....[44]....
        /*0814*/ 	.word	0x0000ce70
        /*0818*/ 	.word	0x000000ff
        /*081c*/ 	.word	0x00032440
        /*0820*/ 	.short	0x010a
        /*0822*/ 	.byte	0x26
	.zero		1


	//   ....[45]....
        /*0824*/ 	.word	0x0000db70
        /*0828*/ 	.word	0x000000ff
        /*082c*/ 	.word	0x00032400
        /*0830*/ 	.short	0x0107
        /*0832*/ 	.byte	0x26
	.zero		1


	//   ....[46]....
        /*0834*/ 	.word	0x0000dbf0
        /*0838*/ 	.word	0x000000ff
        /*083c*/ 	.word	0x00032400
        /*0840*/ 	.short	0x0101
        /*0842*/ 	.byte	0x26
	.zero		1


	//   ....[47]....
        /*0844*/ 	.word	0x0000e870
        /*0848*/ 	.word	0x000000ff
        /*084c*/ 	.word	0x00032410
        /*0850*/ 	.short	0x0107
        /*0852*/ 	.byte	0x26
	.zero		1


	//   ....[48]....
        /*0854*/ 	.word	0x0000e8d0
        /*0858*/ 	.word	0x000000ff
        /*085c*/ 	.word	0x00032410
        /*0860*/ 	.short	0x0101
        /*0862*/ 	.byte	0x26
	.zero		1


	//   ....[49]....
        /*0864*/ 	.word	0x0000e8e0
        /*0868*/ 	.word	0x000000ff
        /*086c*/ 	.word	0x00032420
        /*0870*/ 	.short	0x010a
        /*0872*/ 	.byte	0x26
	.zero		1


	//   ....[50]....
        /*0874*/ 	.word	0x0000e940
        /*0878*/ 	.word	0x000000ff
        /*087c*/ 	.word	0x00032460
        /*0880*/ 	.short	0x010a
        /*0882*/ 	.byte	0x26
	.zero		1


	//   ....[51]....
        /*0884*/ 	.word	0x0000f1c0
        /*0888*/ 	.word	0x000000ff
        /*088c*/ 	.word	0x00032448
        /*0890*/ 	.short	0x010a
        /*0892*/ 	.byte	0x26
	.zero		1


	//   ....[52]....
        /*0894*/ 	.word	0x0000f390
        /*0898*/ 	.word	0x000000ff
        /*089c*/ 	.word	0x00032468
        /*08a0*/ 	.short	0x010a
        /*08a2*/ 	.byte	0x26
	.zero		1


	//   ....[53]....
        /*08a4*/ 	.word	0x0000f9f0
        /*08a8*/ 	.word	0x000000ff
        /*08ac*/ 	.word	0x00032440
        /*08b0*/ 	.short	0x010a
        /*08b2*/ 	.byte	0x26
	.zero		1


	//   ....[54]....
        /*08b4*/ 	.word	0x0000fbd0
        /*08b8*/ 	.word	0x000000ff
        /*08bc*/ 	.word	0x00032460
        /*08c0*/ 	.short	0x010a
        /*08c2*/ 	.byte	0x26
	.zero		1


	//   ....[55]....
        /*08c4*/ 	.word	0x00010260
        /*08c8*/ 	.word	0x000000ff
        /*08cc*/ 	.word	0x00032448
        /*08d0*/ 	.short	0x010a
        /*08d2*/ 	.byte	0x26
	.zero		1


	//   ....[56]....
        /*08d4*/ 	.word	0x00010440
        /*08d8*/ 	.word	0x000000ff
        /*08dc*/ 	.word	0x00032468
        /*08e0*/ 	.short	0x010a
        /*08e2*/ 	.byte	0x26
	.zero		1


	//   ....[57]....
        /*08e4*/ 	.word	0x00010920
        /*08e8*/ 	.word	0x00000002
        /*08ec*/ 	.word	0x00032420
        /*08f0*/ 	.short	0x010a
        /*08f2*/ 	.byte	0x3f
	.zero		1


	//   ....[58]....
        /*08f4*/ 	.word	0x00010aa0
        /*08f8*/ 	.word	0x00000007
        /*08fc*/ 	.word	0x00000000
        /*0900*/ 	.short	0x010a
        /*0902*/ 	.byte	0x3f
	.zero		1


	//   ....[59]....
        /*0904*/ 	.word	0x00010b10
        /*0908*/ 	.word	0x00000005
        /*090c*/ 	.word	0x00000000
        /*0910*/ 	.short	0x010a
        /*0912*/ 	.byte	0x3f
	.zero		1


	//   ....[60]....
        /*0914*/ 	.word	0x00010b70
        /*0918*/ 	.word	0x00000005
        /*091c*/ 	.word	0x00000000
        /*0920*/ 	.short	0x010a
        /*0922*/ 	.byte	0x3f
	.zero		1


	//   ....[61]....
        /*0924*/ 	.word	0x00010ba0
        /*0928*/ 	.word	0x00000003
        /*092c*/ 	.word	0x00000000
        /*0930*/ 	.short	0x010a
        /*0932*/ 	.byte	0x3f
	.zero		1


	//   ....[62]....
        /*0934*/ 	.word	0x00010c20
        /*0938*/ 	.word	0x00000003
        /*093c*/ 	.word	0x00032400
        /*0940*/ 	.short	0x010a
        /*0942*/ 	.byte	0x3f
	.zero		1


	//   ....[63]....
        /*0944*/ 	.word	0x00010c90
        /*0948*/ 	.word	0x00000003
        /*094c*/ 	.word	0x00032430
        /*0950*/ 	.short	0x010a
        /*0952*/ 	.byte	0x3f
	.zero		1


	//   ....[64]....
        /*0954*/ 	.word	0x00010d00
        /*0958*/ 	.word	0x00000003
        /*095c*/ 	.word	0x00032410
        /*0960*/ 	.short	0x010a
        /*0962*/ 	.byte	0x3f
	.zero		1


	//   ....[65]....
        /*0964*/ 	.word	0x00010d70
        /*0968*/ 	.word	0x00000003
        /*096c*/ 	.word	0x00032450
        /*0970*/ 	.short	0x010a
        /*0972*/ 	.byte	0x3f
	.zero		1


	//   ....[66]....
        /*0974*/ 	.word	0x00010dd0
        /*0978*/ 	.word	0x00000098
        /*097c*/ 	.word	0x00032430
        /*0980*/ 	.short	0x010a
        /*0982*/ 	.byte	0x3f
	.zero		1


	//   ....[67]....
        /*0984*/ 	.word	0x00010e30
        /*0988*/ 	.word	0x000000ca
        /*098c*/ 	.word	0x00032450
        /*0990*/ 	.short	0x010a
        /*0992*/ 	.byte	0x3f
	.zero		1


	//   ....[68]....
        /*0994*/ 	.word	0x00010e90
        /*0998*/ 	.word	0x00000098
        /*099c*/ 	.word	0x00032430
        /*09a0*/ 	.short	0x010a
        /*09a2*/ 	.byte	0x3f
	.zero		1


	//   ....[69]....
        /*09a4*/ 	.word	0x00010ef0
        /*09a8*/ 	.word	0x000000cc
        /*09ac*/ 	.word	0x00032450
        /*09b0*/ 	.short	0x010a
        /*09b2*/ 	.byte	0x3f
	.zero		1


	//   ....[70]....
        /*09b4*/ 	.word	0x00011050
        /*09b8*/ 	.word	0x00000003
        /*09bc*/ 	.word	0x00032440
        /*09c0*/ 	.short	0x010a
        /*09c2*/ 	.byte	0x3f
	.zero		1


	//   ....[71]....
        /*09c4*/ 	.word	0x00012a10
        /*09c8*/ 	.word	0x00000003
        /*09cc*/ 	.word	0x00032420
        /*09d0*/ 	.short	0x010a
        /*09d2*/ 	.byte	0x3f
	.zero		1


	//   ....[72]....
        /*09d4*/ 	.word	0x00012a70
        /*09d8*/ 	.word	0x00000003
        /*09dc*/ 	.word	0x00032460
        /*09e0*/ 	.short	0x010a
        /*09e2*/ 	.byte	0x3f
	.zero		1


	//   ....[73]....
        /*09e4*/ 	.word	0x00012ad0
        /*09e8*/ 	.word	0x00000003
        /*09ec*/ 	.word	0x00032448
        /*09f0*/ 	.short	0x010a
        /*09f2*/ 	.byte	0x3f
	.zero		1


	//   ....[74]....
        /*09f4*/ 	.word	0x00012b30
        /*09f8*/ 	.word	0x00000003
        /*09fc*/ 	.word	0x00032468
        /*0a00*/ 	.short	0x010a
        /*0a02*/ 	.byte	0x3f
	.zero		1


	//   ....[75]....
        /*0a04*/ 	.word	0x00012b90
        /*0a08*/ 	.word	0x00000003
        /*0a0c*/ 	.word	0x00032440
        /*0a10*/ 	.short	0x010a
        /*0a12*/ 	.byte	0x3f
	.zero		1


	//   ....[76]....
        /*0a14*/ 	.word	0x00012bf0
        /*0a18*/ 	.word	0x00000003
        /*0a1c*/ 	.word	0x00032460
        /*0a20*/ 	.short	0x010a
        /*0a22*/ 	.byte	0x3f
	.zero		1


	//   ....[77]....
        /*0a24*/ 	.word	0x00012c50
        /*0a28*/ 	.word	0x00000003
        /*0a2c*/ 	.word	0x00032448
        /*0a30*/ 	.short	0x010a
        /*0a32*/ 	.byte	0x3f
	.zero		1


	//   ....[78]....
        /*0a34*/ 	.word	0x00012cb0
        /*0a38*/ 	.word	0x00000003
        /*0a3c*/ 	.word	0x00032468
        /*0a40*/ 	.short	0x010a
        /*0a42*/ 	.byte	0x3f
	.zero		1


	//   ....[79]....
        /*0a44*/ 	.word	0x00012d00
        /*0a48*/ 	.word	0x00000002
        /*0a4c*/ 	.word	0x00032420
        /*0a50*/ 	.short	0x010a
        /*0a52*/ 	.byte	0x3f
	.zero		1


	//   ....[80]....
        /*0a54*/ 	.word	0x00012ea0
        /*0a58*/ 	.word	0x00000007
        /*0a5c*/ 	.word	0x00000000
        /*0a60*/ 	.short	0x010a
        /*0a62*/ 	.byte	0x3f
	.zero		1


	//   ....[81]....
        /*0a64*/ 	.word	0x00012ef0
        /*0a68*/ 	.word	0x00000005
        /*0a6c*/ 	.word	0x00000000
        /*0a70*/ 	.short	0x010a
        /*0a72*/ 	.byte	0x3f
	.zero		1


	//   ....[82]....
        /*0a74*/ 	.word	0x00012f40
        /*0a78*/ 	.word	0x00000005
        /*0a7c*/ 	.word	0x00000000
        /*0a80*/ 	.short	0x010a
        /*0a82*/ 	.byte	0x3f
	.zero		1


	//----- nvinfo : EIATTR_NUM_MBARRIERS
	.align		4
.L_1501:
        /*0a84*/ 	.byte	0x03, 0x38
        /*0a86*/ 	.short	0x0017


	//----- nvinfo : EIATTR_EXIT_INSTR_OFFSETS
	.align		4
        /*0a88*/ 	.byte	0x04, 0x1c
        /*0a8a*/ 	.short	(.L_1503 - .L_1502)


	//   ....[0]....
.L_1502:
        /*0a8c*/ 	.word	0x00010bf0


	//----- nvinfo : EIATTR_MAX_THREADS
	.align		4
.L_1503:
        /*0a90*/ 	.byte	0x04, 0x05
        /*0a92*/ 	.short	(.L_1505 - .L_1504)
.L_1504:
        /*0a94*/ 	.word	0x00000180
        /*0a98*/ 	.word	0x00000001
        /*0a9c*/ 	.word	0x00000001


	//----- nvinfo : EIATTR_CRS_STACK_SIZE
	.align		4
.L_1505:
        /*0aa0*/ 	.byte	0x04, 0x1e
        /*0aa2*/ 	.short	(.L_1507 - .L_1506)
.L_1506:
        /*0aa4*/ 	.word	0x00000000


	//----- nvinfo : EIATTR_CBANK_PARAM_SIZE
	.align		4
.L_1507:
        /*0aa8*/ 	.byte	0x03, 0x19
        /*0aaa*/ 	.short	0x0b70


	//----- nvinfo : EIATTR_PARAM_CBANK
	.align		4
        /*0aac*/ 	.byte	0x04, 0x0a
        /*0aae*/ 	.short	(.L_1509 - .L_1508)
	.align		4
.L_1508:
        /*0ab0*/ 	.word	index@(.nv.constant0._ZN7cutlass13device_kernelIN5flash11enable_sm90INS1_16FlashAttnFwdSm90INS1_25CollectiveMainloopFwdSm90ILi2EN4cute5tupleIJNS5_1CILi1EEES8_S8_EEENS6_IJNS7_ILi128EEENS7_ILi96EEENS7_ILi64EEEEEELi256ENS_10bfloat16_tEfNS_4arch4Sm90ELb1ELb0ELb0ELb0ELb0ELb0ELb1ELb1ELb0ELb1ELb1ELb0EEENS1_21CollectiveEpilogueFwdINS6_IJSA_NS7_ILi256EEESB_EEES9_SE_SG_Li256ELb0ELb1ELb1ELb0EEENS1_19SingleTileSchedulerILb0ELb1ELb1ELi128EEEEEEEEEvNT_6ParamsE)
        /*0ab4*/ 	.short	0x0210
        /*0ab6*/ 	.short	0x0b70


	//----- nvinfo : EIATTR_SW_WAR
	.align		4
.L_1509:
        /*0ab8*/ 	.byte	0x04, 0x36
        /*0aba*/ 	.short	(.L_1511 - .L_1510)
.L_1510:
        /*0abc*/ 	.word	0x00000008
.L_1511:


//--------------------- .nv.info._ZN7cutlass13device_kernelIN5flash11enable_sm90INS1_16FlashAttnFwdSm90INS1_25CollectiveMainloopFwdSm90ILi2EN4cute5tupleIJNS5_1CILi1EEES8_S8_EEENS6_IJNS7_ILi128EEENS7_ILi96EEENS7_ILi64EEEEEELi256ENS_10bfloat16_tEfNS_4arch4Sm90ELb1ELb0ELb0ELb1ELb0ELb0ELb0ELb1ELb0ELb1ELb1ELb0EEENS1_21CollectiveEpilogueFwdINS6_IJSA_NS7_ILi256EEESB_EEES9_SE_SG_Li256ELb1ELb1ELb1ELb0EEENS1_36VarlenDynamicPersistentTileSchedulerILi128ELi96ELi256ELi128ELb1ELb1ELb1ELb1ELb1ELb1EEEEEEEEEvNT_6ParamsE --------------------------
	.section	.nv.info._ZN7cutlass13device_kernelIN5flash11enable_sm90INS1_16FlashAttnFwdSm90INS1_25CollectiveMainloopFwdSm90ILi2EN4cute5tupleIJNS5_1CILi1EEES8_S8_EEENS6_IJNS7_ILi128EEENS7_ILi96EEENS7_ILi64EEEEEELi256ENS_10bfloat16_tEfNS_4arch4Sm90ELb1ELb0ELb0ELb1ELb0ELb0ELb0ELb1ELb0ELb1ELb1ELb0EEENS1_21CollectiveEpilogueFwdINS6_IJSA_NS7_ILi256EEESB_EEES9_SE_SG_Li256ELb1ELb1ELb1ELb0EEENS1_36VarlenDynamicPersistentTileSchedulerILi128ELi96ELi256ELi128ELb1ELb1ELb1ELb1ELb1ELb1EEEEEEEEEvNT_6ParamsE,"",@"SHT_CUDA_INFO"
	.sectionflags	@""
	.align	4


	//----- nvinfo : EIATTR_CUDA_API_VERSION
	.align		4
        /*0000*/ 	.byte	0x04, 0x37
        /*0002*/ 	.short	(.L_1513 - .L_1512)
.L_1512:
        /*0004*/ 	.word	0x00000082


	//----- nvinfo : EIATTR_KPARAM_INFO
	.align		4
.L_1513:
        /*0008*/ 	.byte	0x04, 0x17
        /*000a*/ 	.short	(.L_1515 - .L_1514)
.L_1514:
        /*000c*/ 	.word	0x00000000
        /*0010*/ 	.short	0x0000
        /*0012*/ 	.short	0x0070
        /*0014*/ 	.byte	0x00, 0xf0, 0x01, 0x2a


	//----- nvinfo : EIATTR_SPARSE_MMA_MASK
	.align		4
.L_1515:
        /*0018*/ 	.byte	0x03, 0x50
        /*001a*/ 	.short	0x0000


	//----- nvinfo : EIATTR_MAXREG_COUNT
	.align		4
        /*001c*/ 	.byte	0x03, 0x1b
        /*001e*/ 	.short	0x00a8


	//----- nvinfo : EIATTR_NUM_BARRIERS
	.align		4
        /*0020*/ 	.byte	0x02, 0x4c
        /*0022*/ 	.byte	0x10
	.zero		1


	//----- nvinfo : EIATTR_EXTERNS
	.align		4
        /*0024*/ 	.byte	0x04, 0x0f
        /*0026*/ 	.short	(.L_1517 - .L_1516)


	//   ....[0]....
	.align		4
.L_1516:
        /*0028*/ 	.word	index@(__assertfail)


	//----- nvinfo : EIATTR_ANNOTATIONS
	.align		4
.L_1517:
        /*002c*/ 	.byte	0x04, 0x55
        /*002e*/ 	.short	(.L_1519 - .L_1518)


	//   ....[0]....
.L_1518:
        /* <DEDUP_REMOVED lines=69> */


	//----- nvinfo : EIATTR_MERCURY_ISA_VERSION
	.align		4
.L_1519:
        /*0470*/ 	.byte	0x03, 0x5f
        /*0472*/ 	.short	0x0101


	//----- nvinfo : EIATTR_UNUSED_LOAD_BYTE_OFFSET
	.align		4
        /*0474*/ 	.byte	0x04, 0x44
        /*0476*/ 	.short	(.L_1521 - .L_1520)


	//   ....[0]....
.L_1520:
        /*0478*/ 	.word	0x00000a30
        /*047c*/ 	.word	0x0000fff0


	//   ....[1]....
        /*0480*/ 	.word	0x00008cc0
        /*0484*/ 	.word	0x0000fff0


	//----- nvinfo : EIATTR_INT_WARP_WIDE_INSTR_OFFSETS
	.align		4
.L_1521:
        /*0488*/ 	.byte	0x04, 0x31
        /*048a*/ 	.short	(.L_1523 - .L_1522)


	//   ....[0]....
.L_1522:
        /*048c*/ 	.word	0x00000130


	//   ....[1]....
        /*0490*/ 	.word	0x00000170


	//   ....[2]....
        /*0494*/ 	.word	0x000001e0


	//   ....[3]....
        /*0498*/ 	.word	0x00003b80


	//   ....[4]....
        /*049c*/ 	.word	0x0000ef80


	//   ....[5]....
        /*04a0*/ 	.word	0x0000f010


	//   ....[6]....
        /*04a4*/ 	.word	0x00012c40


	//   ....[7]....
        /*04a8*/ 	.word	0x00012cd0


	//----- nvinfo : EIATTR_COOP_GROUP_MASK_REGIDS
	.align		4
.L_1523:
        /*04ac*/ 	.byte	0x04, 0x29
        /*04ae*/ 	.short	(.L_1525 - .L_1524)


	//   ....[0]....
.L_1524:
        /*04b0*/ 	.word	0xffffffff


	//   ....[1]....
        /*04b4*/ 	.word	0xffffffff


	//   ....[2]....
        /*04b8*/ 	.word	0xffffffff


	//   ....[3]....
        /*04bc*/ 	.word	0xffffffff


	//   ....[4]....
        /*04c0*/ 	.word	0xffffffff


	//   ....[5]....
        /*04c4*/ 	.word	0xffffffff


	//   ....[6]....
        /*04c8*/ 	.word	0xffffffff


	//   ....[7]....
        /*04cc*/ 	.word	0xffffffff


	//   ....[8]....
        /*04d0*/ 	.word	0xffffffff


	//   ....[9]....
        /*04d4*/ 	.word	0xffffffff


	//   ....[10]....
        /*04d8*/ 	.word	0xffffffff


	//   ....[11]....
        /*04dc*/ 	.word	0xffffffff


	//   ....[12]....
        /*04e0*/ 	.word	0xffffffff


	//   ....[13]....
        /*04e4*/ 	.word	0xffffffff


	//   ....[14]....
        /*04e8*/ 	.word	0xffffffff


	//   ....[15]....
        /*04ec*/ 	.word	0xffffffff


	//   ....[16]....
        /*04f0*/ 	.word	0xffffffff


	//   ....[17]....
        /*04f4*/ 	.word	0xffffffff


	//   ....[18]....
        /*04f8*/ 	.word	0xffffffff


	//   ....[19]....
        /*04fc*/ 	.word	0xffffffff


	//   ....[20]....
        /*0500*/ 	.word	0xffffffff


	//   ....[21]....
        /*0504*/ 	.word	0xffffffff


	//   ....[22]....
        /*0508*/ 	.word	0xffffffff


	//   ....[23]....
        /*050c*/ 	.word	0xffffffff


	//   ....[24]....
        /*0510*/ 	.word	0xffffffff


	//   ....[25]....
        /*0514*/ 	.word	0xffffffff


	//   ....[26]....
        /*0518*/ 	.word	0xffffffff


	//   ....[27]....
        /*051c*/ 	.word	0xffffffff


	//   ....[28]....
        /*0520*/ 	.word	0xffffffff


	//   ....[29]....
        /*0524*/ 	.word	0xffffffff


	//   ....[30]....
        /*0528*/ 	.word	0xffffffff


	//   ....[31]....
        /*052c*/ 	.word	0xffffffff


	//   ....[32]....
        /*0530*/ 	.word	0xffffffff


	//   ....[33]....
        /*0534*/ 	.word	0xffffffff


	//   ....[34]....
        /*0538*/ 	.word	0xffffffff


	//   ....[35]....
        /*053c*/ 	.word	0xffffffff


	//   ....[36]....
        /*0540*/ 	.word	0xffffffff


	//   ....[37]....
        /*0544*/ 	.word	0xffffffff


	//   ....[38]....
        /*0548*/ 	.word	0xffffffff


	//   ....[39]....
        /*054c*/ 	.word	0xffffffff


	//   ....[40]....
        /*0550*/ 	.word	0xffffffff


	//   ....[41]....
        /*0554*/ 	.word	0xffffffff


	//   ....[42]....
        /*0558*/ 	.word	0xffffffff


	//   ....[43]....
        /*055c*/ 	.word	0xffffffff


	//   ....[44]....
        /*0560*/ 	.word	0xffffffff


	//   ....[45]....
        /*0564*/ 	.word	0xffffffff


	//   ....[46]....
        /*0568*/ 	.word	0xffffffff


	//   ....[47]....
        /*056c*/ 	.word	0xffffffff


	//   ....[48]....
        /*0570*/ 	.word	0xffffffff


	//   ....[49]....
        /*0574*/ 	.word	0xffffffff


	//   ....[50]....
        /*0578*/ 	.word	0xffffffff


	//   ....[51]....
        /*057c*/ 	.word	0xffffffff


	//   ....[52]....
        /*0580*/ 	.word	0xffffffff


	//   ....[53]....
        /*0584*/ 	.word	0xffffffff


	//   ....[54]....
        /*0588*/ 	.word	0xffffffff


	//   ....[55]....
        /*058c*/ 	.word	0xffffffff


	//   ....[56]....
        /*0590*/ 	.word	0xffffffff


	//   ....[57]....
        /*0594*/ 	.word	0xffffffff


	//   ....[58]....
        /*0598*/ 	.word	0xffffffff


	//   ....[59]....
        /*059c*/ 	.word	0xffffffff


	//   ....[60]....
        /*05a0*/ 	.word	0xffffffff


	//   ....[61]....
        /*05a4*/ 	.word	0xffffffff


	//   ....[62]....
        /*05a8*/ 	.word	0xffffffff


	//   ....[63]....
        /*05ac*/ 	.word	0xffffffff


	//   ....[64]....
        /*05b0*/ 	.word	0xffffffff


	//   ....[65]....
        /*05b4*/ 	.word	0xffffffff


	//   ....[66]....
        /*05b8*/ 	.word	0xffffffff


	//   ....[67]....
        /*05bc*/ 	.word	0xffffffff


	//   ....[68]....
        /*05c0*/ 	.word	0xffffffff


	//   ....[69]....
        /*05c4*/ 	.word	0xffffffff


	//   ....[70]....
        /*05c8*/ 	.word	0xffffffff


	//   ....[71]....
        /*05cc*/ 	.word	0xffffffff


	//   ....[72]....
        /*05d0*/ 	.word	0xffffffff


	//   ....[73]....
        /*05d4*/ 	.word	0xffffffff


	//   ....[74]....
        /*05d8*/ 	.word	0xffffffff


	//   ....[75]....
        /*05dc*/ 	.word	0xffffffff


	//   ....[76]....
        /*05e0*/ 	.word	0xffffffff


	//   ....[77]....
        /*05e4*/ 	.word	0xffffffff


	//   ....[78]....
        /*05e8*/ 	.word	0xffffffff


	//   ....[79]....
        /*05ec*/ 	.word	0xffffffff


	//   ....[80]....
        /*05f0*/ 	.word	0xffffffff


	//   ....[81]....
        /*05f4*/ 	.word	0xffffffff


	//   ....[82]....
        /*05f8*/ 	.word	0xffffffff


	//   ....[83]....
        /*05fc*/ 	.word	0xffffffff


	//   ....[84]....
        /*0600*/ 	.word	0xffffffff


	//   ....[85]....
        /*0604*/ 	.word	0xffffffff


	//   ....[86]....
        /*0608*/ 	.word	0xffffffff


	//   ....[87]....
        /*060c*/ 	.word	0xffffffff


	//   ....[88]....
        /*0610*/ 	.word	0xffffffff


	//   ....[89]....
        /*0614*/ 	.word	0xffffffff


	//   ....[90]....
        /*0618*/ 	.word	0xffffffff


	//   ....[91]....
        /*061c*/ 	.word	0xffffffff


	//   ....[92]....
        /*0620*/ 	.word	0xffffffff


	//   ....[93]....
        /*0624*/ 	.word	0xffffffff


	//   ....[94]....
        /*0628*/ 	.word	0xffffffff


	//   ....[95]....
        /*062c*/ 	.word	0xffffffff


	//   ....[96]....
        /*0630*/ 	.word	0xffffffff


	//   ....[97]....
        /*0634*/ 	.word	0xffffffff


	//   ....[98]....
        /*0638*/ 	.word	0xffffffff


	//   ....[99]....
        /*063c*/ 	.word	0xffffffff


	//   ....[100]....
        /*0640*/ 	.word	0xffffffff


	//   ....[101]....
        /*0644*/ 	.word	0xffffffff


	//   ....[102]....
        /*0648*/ 	.word	0xffffffff


	//   ....[103]....
        /*064c*/ 	.word	0xffffffff


	//   ....[104]....
        /*0650*/ 	.word	0xffffffff


	//   ....[105]....
        /*0654*/ 	.word	0x0500000f


	//   ....[106]....
        /*0658*/ 	.word	0x0500000f


	//   ....[107]....
        /*065c*/ 	.word	0x0500000f


	//   ....[108]....
        /*0660*/ 	.word	0x0500000f


	//   ....[109]....
        /*0664*/ 	.word	0x0500000f


	//   ....[110]....
        /*0668*/ 	.word	0x0500000f


	//   ....[111]....
        /*066c*/ 	.word	0x0500000f


	//   ....[112]....
        /*0670*/ 	.word	0x0500000f


	//   ....[113]....
        /*0674*/ 	.word	0x0500000f


	//   ....[114]....
        /*0678*/ 	.word	0x0500000f


	//   ....[115]....
        /*067c*/ 	.word	0x0500000f


	//   ....[116]....
        /*0680*/ 	.word	0x0500000f


	//   ....[117]....
        /*0684*/ 	.word	0x0500000f


	//   ....[118]....
        /*0688*/ 	.word	0x0500000f


	//   ....[119]....
        /*068c*/ 	.word	0x0500000f


	//   ....[120]....
        /*0690*/ 	.word	0x0500000f


	//   ....[121]....
        /*0694*/ 	.word	0x0500000f


	//   ....[122]....
        /*0698*/ 	.word	0x0500000f


	//   ....[123]....
        /*069c*/ 	.word	0x0500000f


	//   ....[124]....
        /*06a0*/ 	.word	0x0500000f


	//   ....[125]....
        /*06a4*/ 	.word	0x0500000f


	//   ....[126]....
        /*06a8*/ 	.word	0x0500000f


	//   ....[127]....
        /*06ac*/ 	.word	0x0500000f


	//   ....[128]....
        /*06b0*/ 	.word	0x0500000f


	//   ....[129]....
        /*06b4*/ 	.word	0x0500000f


	//   ....[130]....
        /*06b8*/ 	.word	0x0500000f


	//   ....[131]....
        /*06bc*/ 	.word	0x0500000f


	//   ....[132]....
        /*06c0*/ 	.word	0x0500000f


	//   ....[133]....
        /*06c4*/ 	.word	0x0500000f


	//   ....[134]....
        /*06c8*/ 	.word	0x0500000f


	//   ....[135]....
        /*06cc*/ 	.word	0x0500000f


	//   ....[136]....
        /*06d0*/ 	.word	0x0500000f


	//   ....[137]....
        /*06d4*/ 	.word	0x0500000f


	//   ....[138]....
        /*06d8*/ 	.word	0x0500000f


	//   ....[139]....
        /*06dc*/ 	.word	0x0500000f


	//   ....[140]....
        /*06e0*/ 	.word	0x0500000f


	//----- nvinfo : EIATTR_COOP_GROUP_INSTR_OFFSETS
	.align		4
.L_1525:
        /*06e4*/ 	.byte	0x04, 0x28
        /*06e6*/ 	.short	(.L_1527 - .L_1526)


	//   ....[0]....
.L_1526:
        /*06e8*/ 	.word	0x00000070


	//   ....[1]....
        /*06ec*/ 	.word	0x00000140


	//   ....[2]....
        /*06f0*/ 	.word	0x00000190


	//   ....[3]....
        /*06f4*/ 	.word	0x000003c0


	//   ....[4]....
        /*06f8*/ 	.word	0x00000520


	//   ....[5]....
        /*06fc*/ 	.word	0x00000640


	//   ....[6]....
        /*0700*/ 	.word	0x000007a0


	//   ....[7]....
        /*0704*/ 	.word	0x00001f50


	//   ....[8]....
        /*0708*/ 	.word	0x00002530


	//   ....[9]....
        /*070c*/ 	.word	0x00002550


	//   ....[10]....
        /*0710*/ 	.word	0x00002ae0


	//   ....[11]....
        /*0714*/ 	.word	0x00002be0


	//   ....[12]....
        /*0718*/ 	.word	0x00003170


	//   ....[13]....
        /*071c*/ 	.word	0x000031c0


	//   ....[14]....
        /*0720*/ 	.word	0x00004160


	//   ....[15]....
        /*0724*/ 	.word	0x000041a0


	//   ....[16]....
        /*0728*/ 	.word	0x00004af0


	//   ....[17]....
        /*072c*/ 	.word	0x00004b80


	//   ....[18]....
        /*0730*/ 	.word	0x000052d0


	//   ....[19]....
        /*0734*/ 	.word	0x000054a0


	//   ....[20]....
        /*0738*/ 	.word	0x00006950


	//   ....[21]....
        /*073c*/ 	.word	0x00006970


	//   ....[22]....
        /*0740*/ 	.word	0x00007120


	//   ....[23]....
        /*0744*/ 	.word	0x000071d0


	//   ....[24]....
        /*0748*/ 	.word	0x00008240


	//   ....[25]....
        /*074c*/ 	.word	0x000082b0


	//   ....[26]....
        /*0750*/ 	.word	0x00008310


	//   ....[27]....
        /*0754*/ 	.word	0x00008340


	//   ....[28]....
        /*0758*/ 	.word	0x00009e20


	//   ....[29]....
        /*075c*/ 	.word	0x00009e30


	//   ....[30]....
        /*0760*/ 	.word	0x00009e40


	//   ....[31]....
        /*0764*/ 	.word	0x00009e50


	//   ....[32]....
        /*0768*/ 	.word	0x0000a8f0


	//   ....[33]....
        /*076c*/ 	.word	0x0000a910


	//   ....[34]....
        /*0770*/ 	.word	0x0000aac0


	//   ....[35]....
        /*0774*/ 	.word	0x0000aae0


	//   ....[36]....
        /*0778*/ 	.word	0x0000ac20


	//   ....[37]....
        /*077c*/ 	.word	0x0000ac40


	//   ....[38]....
        /*0780*/ 	.word	0x0000ad90


	//   ....[39]....
        /*0784*/ 	.word	0x0000adb0


	//   ....[40]....
        /*0788*/ 	.word	0x0000b300


	//   ....[41]....
        /*078c*/ 	.word	0x0000b310


	//   ....[42]....
        /*0790*/ 	.word	0x0000bbc0


	//   ....[43]....
        /*0794*/ 	.word	0x0000bbd0


	//   ....[44]....
        /*0798*/ 	.word	0x0000ce00


	//   ....[45]....
        /*079c*/ 	.word	0x0000ce30


	//   ....[46]....
        /*07a0*/ 	.word	0x0000cfa0


	//   ....[47]....
        /*07a4*/ 	.word	0x0000cfc0


	//   ....[48]....
        /*07a8*/ 	.word	0x0000d100


	//   ....[49]....
        /*07ac*/ 	.word	0x0000d120


	//   ....[50]....
        /*07b0*/ 	.word	0x0000d270


	//   ....[51]....
        /*07b4*/ 	.word	0x0000d290


	//   ....[52]....
        /*07b8*/ 	.word	0x0000d470


	//   ....[53]....
        /*07bc*/ 	.word	0x0000d6a0


	//   ....[54]....
        /*07c0*/ 	.word	0x0000d6d0


	//   ....[55]....
        /*07c4*/ 	.word	0x0000d700


	//   ....[56]....
        /*07c8*/ 	.word	0x0000d730


	//   ....[57]....
        /*07cc*/ 	.word	0x0000d760


	//   ....[58]....
        /*07d0*/ 	.word	0x0000d790


	//   ....[59]....
        /*07d4*/ 	.word	0x0000d930


	//   ....[60]....
        /*07d8*/ 	.word	0x0000d960


	//   ....[61]....
        /*07dc*/ 	.word	0x0000d990


	//   ....[62]....
        /*07e0*/ 	.word	0x0000d9c0


	//   ....[63]....
        /*07e4*/ 	.word	0x0000d9f0


	//   ....[64]....
        /*07e8*/ 	.word	0x0000da20


	//   ....[65]....
        /*07ec*/ 	.word	0x0000dac0


	//   ....[66]....
        /*07f0*/ 	.word	0x0000daf0


	//   ....[67]....
        /*07f4*/ 	.word	0x0000db00


	//   ....[68]....
        /*07f8*/ 	.word	0x0000db30


	//   ....[69]....
        /*07fc*/ 	.word	0x0000f560


	//   ....[70]....
        /*0800*/ 	.word	0x00010060


	//   ....[71]....
        /*0804*/ 	.word	0x00010080


	//   ....[72]....
        /*0808*/ 	.word	0x00010130


	//   ....[73]....
        /*080c*/ 	.word	0x00010140


	//   ....[74]....
        /*0810*/ 	.word	0x000101c0


	//   ....[75]....
        /*0814*/ 	.word	0x000101d0


	//   ....[76]....
        /*0818*/ 	.word	0x00010250


	//   ....[77]....
        /*081c*/ 	.word	0x00010260


	//   ....[78]....
        /*0820*/ 	.word	0x000102e0


	//   ....[79]....
        /*0824*/ 	.word	0x000102f0


	//   ....[80]....
        /*0828*/ 	.word	0x00010370


	//   ....[81]....
        /*082c*/ 	.word	0x00010380


	//   ....[82]....
        /*0830*/ 	.word	0x00010400


	//   ....[83]....
        /*0834*/ 	.word	0x00010410


	//   ....[84]....
        /*0838*/ 	.word	0x00010460


	//   ....[85]....
        /*083c*/ 	.word	0x00010480


	//   ....[86]....
        /*0840*/ 	.word	0x00012f60


	//   ....[87]....
        /*0844*/ 	.word	0x00012f90


	//   ....[88]....
        /*0848*/ 	.word	0x00012ff0


	//   ....[89]....
        /*084c*/ 	.word	0x00013020


	//   ....[90]....
        /*0850*/ 	.word	0x00013050


	//   ....[91]....
        /*0854*/ 	.word	0x00013080


	//   ....[92]....
        /*0858*/ 	.word	0x000130b0


	//   ....[93]....
        /*085c*/ 	.word	0x000130e0


	//   ....[94]....
        /*0860*/ 	.word	0x000132a0


	//   ....[95]....
        /*0864*/ 	.word	0x000132d0


	//   ....[96]....
        /*0868*/ 	.word	0x00013300


	//   ....[97]....
        /*086c*/ 	.word	0x00013330


	//   ....[98]....
        /*0870*/ 	.word	0x00013360


	//   ....[99]....
        /*0874*/ 	.word	0x00013390


	//   ....[100]....
        /*0878*/ 	.word	0x00013460


	//   ....[101]....
        /*087c*/ 	.word	0x00013480


	//   ....[102]....
        /*0880*/ 	.word	0x00013490


	//   ....[103]....
        /*0884*/ 	.word	0x00013510


	//   ....[104]....
        /*0888*/ 	.word	0x00014040


	//   ....[105]....
        /*088c*/ 	.word	0x000145d0


	//   ....[106]....
        /*0890*/ 	.word	0x000147c0


	//   ....[107]....
        /*0894*/ 	.word	0x00014810


	//   ....[108]....
        /*0898*/ 	.word	0x00014870


	//   ....[109]....
        /*089c*/ 	.word	0x00014960


	//   ....[110]....
        /*08a0*/ 	.word	0x000149c0


	//   ....[111]....
        /*08a4*/ 	.word	0x00014ab0


	//   ....[112]....
        /*08a8*/ 	.word	0x00014b10


	//   ....[113]....
        /*08ac*/ 	.word	0x00014c00


	//   ....[114]....
        /*08b0*/ 	.word	0x00014c60


	//   ....[115]....
        /*08b4*/ 	.word	0x00014d50


	//   ....[116]....
        /*08b8*/ 	.word	0x00014db0


	//   ....[117]....
        /*08bc*/ 	.word	0x00014ea0


	//   ....[118]....
        /*08c0*/ 	.word	0x00014f00


	//   ....[119]....
        /*08c4*/ 	.word	0x00014fe0


	//   ....[120]....
        /*08c8*/ 	.word	0x00015040


	//   ....[121]....
        /*08cc*/ 	.word	0x00015110


	//   ....[122]....
        /*08d0*/ 	.word	0x00015440


	//   ....[123]....
        /*08d4*/ 	.word	0x000154e0


	//   ....[124]....
        /*08d8*/ 	.word	0x00015680


	//   ....[125]....
        /*08dc*/ 	.word	0x000156f0


	//   ....[126]....
        /*08e0*/ 	.word	0x00015760


	//   ....[127]....
        /*08e4*/ 	.word	0x000157d0


	//   ....[128]....
        /*08e8*/ 	.word	0x00015840


	//   ....[129]....
        /*08ec*/ 	.word	0x000158c0


	//   ....[130]....
        /*08f0*/ 	.word	0x00015950


	//   ....[131]....
        /*08f4*/ 	.word	0x000159f0


	//   ....[132]....
        /*08f8*/ 	.word	0x00015a60


	//   ....[133]....
        /*08fc*/ 	.word	0x00015ad0


	//   ....[134]....
        /*0900*/ 	.word	0x00015b40


	//   ....[135]....
        /*0904*/ 	.word	0x00015bc0


	//   ....[136]....
        /*0908*/ 	.word	0x00015c30


	//   ....[137]....
        /*090c*/ 	.word	0x00015ce0


	//   ....[138]....
        /*0910*/ 	.word	0x00015d30


	//   ....[139]....
        /*0914*/ 	.word	0x00015de0


	//   ....[140]....
        /*0918*/ 	.word	0x00015f10


	//----- nvinfo : EIATTR_REG_RECONFIG
	.align		4
.L_1527:
        /*091c*/ 	.byte	0x01, 0x54
	.zero		2


	//----- nvinfo : EIATTR_SYSCALL_OFFSETS
	.align		4
        /*0920*/ 	.byte	0x04, 0x46
        /*0922*/ 	.short	(.L_1529 - .L_1528)


	//   ....[0]....
.L_1528:
        /*0924*/ 	.word	0x000020d0


	//   ....[1]....
        /*0928*/ 	.word	0x0000f180


	//   ....[2]....
        /*092c*/ 	.word	0x0000f2d0


	//   ....[3]....
        /*0930*/ 	.word	0x0000f3d0


	//   ....[4]....
        /*0934*/ 	.word	0x0000fc90


	//----- nvinfo : EIATTR_MBARRIER_INSTR_OFFSETS
	.align		4
.L_1529:
        /*0938*/ 	.byte	0x04, 0x39
        /*093a*/ 	.short	(.L_1531 - .L_1530)


	//   ....[0]....
.L_1530:
        /*093c*/ 	.word	0x00000270
        /*0940*/ 	.word	0x000000ff
        /*0944*/ 	.word	0x00022800
        /*0948*/ 	.short	0x0100
        /*094a*/ 	.byte	0x08
	.zero		1


	//   ....[1]....
        /*094c*/ 	.word	0x00000280
        /*0950*/ 	.word	0x000000ff
        /*0954*/ 	.word	0x00022820
        /*0958*/ 	.short	0x0100
        /*095a*/ 	.byte	0x08
	.zero		1


	//   ....[2]....
        /*095c*/ 	.word	0x00000370
        /*0960*/ 	.word	0x000000ff
        /*0964*/ 	.word	0x00022830
        /*0968*/ 	.short	0x0100
        /*096a*/ 	.byte	0x08
	.zero		1


	//   ....[3]....
        /*096c*/ 	.word	0x00000380
        /*0970*/ 	.word	0x000000ff
        /*0974*/ 	.word	0x00022840
        /*0978*/ 	.short	0x0100
        /*097a*/ 	.byte	0x08
	.zero		1


	//   ....[4]....
        /*097c*/ 	.word	0x00000390
        /*0980*/ 	.word	0x000000ff
        /*0984*/ 	.word	0x00022838
        /*0988*/ 	.short	0x0100
        /*098a*/ 	.byte	0x08
	.zero		1


	//   ....[5]....
        /*098c*/ 	.word	0x000003a0
        /*0990*/ 	.word	0x000000ff
        /*0994*/ 	.word	0x00022848
        /*0998*/ 	.short	0x0100
        /*099a*/ 	.byte	0x08
	.zero		1


	//   ....[6]....
        /*099c*/ 	.word	0x000004d0
        /*09a0*/ 	.word	0x000000ff
        /*09a4*/ 	.word	0x00022850
        /*09a8*/ 	.short	0x0100
        /*09aa*/ 	.byte	0x08
	.zero		1


	//   ....[7]....
        /*09ac*/ 	.word	0x000004e0
        /*09b0*/ 	.word	0x000000ff
        /*09b4*/ 	.word	0x00022860
        /*09b8*/ 	.short	0x0100
        /*09ba*/ 	.byte	0x08
	.zero		1


	//   ....[8]....
        /*09bc*/ 	.word	0x000004f0
        /*09c0*/ 	.word	0x000000ff
        /*09c4*/ 	.word	0x00022858
        /*09c8*/ 	.short	0x0100
        /*09ca*/ 	.byte	0x08
	.zero		1


	//   ....[9]....
        /*09cc*/ 	.word	0x00000500
        /*09d0*/ 	.word	0x000000ff
        /*09d4*/ 	.word	0x00022868
        /*09d8*/ 	.short	0x0100
        /*09da*/ 	.byte	0x08
	.zero		1


	//   ....[10]....
        /*09dc*/ 	.word	0x000005f0
        /*09e0*/ 	.word	0x000000ff
        /*09e4*/ 	.word	0x00022870
        /*09e8*/ 	.short	0x0100
        /*09ea*/ 	.byte	0x06
	.zero		1


	//   ....[11]....
        /*09ec*/ 	.word	0x00000600
        /*09f0*/ 	.word	0x000000ff
        /*09f4*/ 	.word	0x00022880
        /*09f8*/ 	.short	0x0100
        /*09fa*/ 	.byte	0x06
	.zero		1


	//   ....[12]....
        /*09fc*/ 	.word	0x00000610
        /*0a00*/ 	.word	0x000000ff
        /*0a04*/ 	.word	0x00022878
        /*0a08*/ 	.short	0x0100
        /*0a0a*/ 	.byte	0x06
	.zero		1


	//   ....[13]....
        /*0a0c*/ 	.word	0x00000620
        /*0a10*/ 	.word	0x000000ff
        /*0a14*/ 	.word	0x00022888
        /*0a18*/ 	.short	0x0100
        /*0a1a*/ 	.byte	0x06
	.zero		1


	//   ....[14]....
        /*0a1c*/ 	.word	0x00000750
        /*0a20*/ 	.word	0x000000ff
        /*0a24*/ 	.word	0x00022890
        /*0a28*/ 	.short	0x0100
        /*0a2a*/ 	.byte	0x08
	.zero		1


	//   ....[15]....
        /*0a2c*/ 	.word	0x00000760
        /*0a30*/ 	.word	0x000000ff
        /*0a34*/ 	.word	0x000228a0
        /*0a38*/ 	.short	0x0100
        /*0a3a*/ 	.byte	0x08
	.zero		1


	//   ....[16]....
        /*0a3c*/ 	.word	0x00000770
        /*0a40*/ 	.word	0x000000ff
        /*0a44*/ 	.word	0x00022898
        /*0a48*/ 	.short	0x0100
        /*0a4a*/ 	.byte	0x08
	.zero		1


	//   ....[17]....
        /*0a4c*/ 	.word	0x00000780
        /*0a50*/ 	.word	0x000000ff
        /*0a54*/ 	.word	0x000228a8
        /*0a58*/ 	.short	0x0100
        /*0a5a*/ 	.byte	0x08
	.zero		1


	//   ....[18]....
        /*0a5c*/ 	.word	0x000008b0
        /*0a60*/ 	.word	0x000000ff
        /*0a64*/ 	.word	0x000228b0
        /*0a68*/ 	.short	0x0100
        /*0a6a*/ 	.byte	0x08
	.zero		1


	//   ....[19]....
        /*0a6c*/ 	.word	0x000008c0
        /*0a70*/ 	.word	0x000000ff
        /*0a74*/ 	.word	0x000228c0
        /*0a78*/ 	.short	0x0100
        /*0a7a*/ 	.byte	0x08
	.zero		1


	//   ....[20]....
        /*0a7c*/ 	.word	0x000008d0
        /*0a80*/ 	.word	0x000000ff
        /*0a84*/ 	.word	0x000228b8
        /*0a88*/ 	.short	0x0100
        /*0a8a*/ 	.byte	0x08
	.zero		1


	//   ....[21]....
        /*0a8c*/ 	.word	0x000008e0
        /*0a90*/ 	.word	0x000000ff
        /*0a94*/ 	.word	0x000228c8
        /*0a98*/ 	.short	0x0100
        /*0a9a*/ 	.byte	0x08
	.zero		1


	//   ....[22]....
        /*0a9c*/ 	.word	0x00002180
        /*0aa0*/ 	.word	0x00000006
        /*0aa4*/ 	.word	0x00022800
        /*0aa8*/ 	.short	0x010a
        /*0aaa*/ 	.byte	0x3f
	.zero		1


	//   ....[23]....
        /*0aac*/ 	.word	0x00002250
        /*0ab0*/ 	.word	0x000000ff
        /*0ab4*/ 	.word	0x00022830
        /*0ab8*/ 	.short	0x010a
        /*0aba*/ 	.byte	0x16
	.zero		1


	//   ....[24]....
        /*0abc*/ 	.word	0x00002290
        /*0ac0*/ 	.word	0x000000ff
        /*0ac4*/ 	.word	0x00022830
        /*0ac8*/ 	.short	0x010a
        /*0aca*/ 	.byte	0x16
	.zero		1


	//   ....[25]....
        /*0acc*/ 	.word	0x00003600
        /*0ad0*/ 	.word	0x00000003
        /*0ad4*/ 	.word	0x00000000
        /*0ad8*/ 	.short	0x0101
        /*0ada*/ 	.byte	0x3f
	.zero		1


	//   ....[26]....
        /*0adc*/ 	.word	0x00003ad0
        /*0ae0*/ 	.word	0x000000ff
        /*0ae4*/ 	.word	0x00022850
        /*0ae8*/ 	.short	0x010a
        /*0aea*/ 	.byte	0x16
	.zero		1


	//   ....[27]....
        /*0aec*/ 	.word	0x00003b10
        /*0af0*/ 	.word	0x000000ff
        /*0af4*/ 	.word	0x00022850
        /*0af8*/ 	.short	0x010a
        /*0afa*/ 	.byte	0x16
	.zero		1


	//   ....[28]....
        /*0afc*/ 	.word	0x00003eb0
        /*0b00*/ 	.word	0x000000ff
        /*0b04*/ 	.word	0x00000000
        /*0b08*/ 	.short	0x0101
        /*0b0a*/ 	.byte	0x16
	.zero		1


	//   ....[29]....
        /*0b0c*/ 	.word	0x00004000
        /*0b10*/ 	.word	0x000000ff
        /*0b14*/ 	.word	0x00022830
        /*0b18*/ 	.short	0x010a
        /*0b1a*/ 	.byte	0x18
	.zero		1


	//   ....[30]....
        /*0b1c*/ 	.word	0x00004050
        /*0b20*/ 	.word	0x000000ff
        /*0b24*/ 	.word	0x00022830
        /*0b28*/ 	.short	0x010a
        /*0b2a*/ 	.byte	0x18
	.zero		1


	//   ....[31]....
        /*0b2c*/ 	.word	0x000057d0
        /*0b30*/ 	.word	0x00000015
        /*0b34*/ 	.word	0x00000000
        /*0b38*/ 	.short	0x0101
        /*0b3a*/ 	.byte	0x3f
	.zero		1


	//   ....[32]....
        /*0b3c*/ 	.word	0x00006160
        /*0b40*/ 	.word	0x000000ff
        /*0b44*/ 	.word	0x00022850
        /*0b48*/ 	.short	0x010a
        /*0b4a*/ 	.byte	0x18
	.zero		1


	//   ....[33]....
        /*0b4c*/ 	.word	0x000061a0
        /*0b50*/ 	.word	0x000000ff
        /*0b54*/ 	.word	0x00022850
        /*0b58*/ 	.short	0x010a
        /*0b5a*/ 	.byte	0x18
	.zero		1


	//   ....[34]....
        /*0b5c*/ 	.word	0x000064a0
        /*0b60*/ 	.word	0x00000007
        /*0b64*/ 	.word	0x00000000
        /*0b68*/ 	.short	0x0101
        /*0b6a*/ 	.byte	0x3f
	.zero		1


	//   ....[35]....
        /*0b6c*/ 	.word	0x00006600
        /*0b70*/ 	.word	0x000000ff
        /*0b74*/ 	.word	0x00022830
        /*0b78*/ 	.short	0x010a
        /*0b7a*/ 	.byte	0x17
	.zero		1


	//   ....[36]....
        /*0b7c*/ 	.word	0x00006640
        /*0b80*/ 	.word	0x000000ff
        /*0b84*/ 	.word	0x00022830
        /*0b88*/ 	.short	0x010a
        /*0b8a*/ 	.byte	0x17
	.zero		1


	//   ....[37]....
        /*0b8c*/ 	.word	0x000077c0
        /*0b90*/ 	.word	0x0000000b
        /*0b94*/ 	.word	0x00000000
        /*0b98*/ 	.short	0x0101
        /*0b9a*/ 	.byte	0x3f
	.zero		1


	//   ....[38]....
        /*0b9c*/ 	.word	0x00007ed0
        /*0ba0*/ 	.word	0x000000ff
        /*0ba4*/ 	.word	0x00022850
        /*0ba8*/ 	.short	0x010a
        /*0baa*/ 	.byte	0x17
	.zero		1


	//   ....[39]....
        /*0bac*/ 	.word	0x00007f10
        /*0bb0*/ 	.word	0x000000ff
        /*0bb4*/ 	.word	0x00022850
        /*0bb8*/ 	.short	0x010a
        /*0bba*/ 	.byte	0x17
	.zero		1


	//   ....[40]....
        /*0bbc*/ 	.word	0x00008210
        /*0bc0*/ 	.word	0x00000009
        /*0bc4*/ 	.word	0x00000000
        /*0bc8*/ 	.short	0x0101
        /*0bca*/ 	.byte	0x3f
	.zero		1


	//   ....[41]....
        /*0bcc*/ 	.word	0x0000a920
        /*0bd0*/ 	.word	0x000000ff
        /*0bd4*/ 	.word	0x00000000
        /*0bd8*/ 	.short	0x0101
        /*0bda*/ 	.byte	0x08
	.zero		1


	//   ....[42]....
        /*0bdc*/ 	.word	0x0000b130
        /*0be0*/ 	.word	0x000000ff
        /*0be4*/ 	.word	0x00000000
        /*0be8*/ 	.short	0x0101
        /*0bea*/ 	.byte	0x08
	.zero		1


	//   ....[43]....
        /*0bec*/ 	.word	0x0000f7d0
        /*0bf0*/ 	.word	0x00000000
        /*0bf4*/ 	.word	0x00022840
        /*0bf8*/ 	.short	0x010a
        /*0bfa*/ 	.byte	0x3f
	.zero		1


	//   ....[44]....
        /*0bfc*/ 	.word	0x00010520
        /*0c00*/ 	.word	0x00000012
        /*0c04*/ 	.word	0x00022800
        /*0c08*/ 	.short	0x0107
        /*0c0a*/ 	.byte	0x3f
	.zero		1


	//   ....[45]....
        /*0c0c*/ 	.word	0x00010610
        /*0c10*/ 	.word	0x00000012
        /*0c14*/ 	.word	0x00022800
        /*0c18*/ 	.short	0x0101
        /*0c1a*/ 	.byte	0x3f
	.zero		1


	//   ....[46]....
        /*0c1c*/ 	.word	0x00010630
        /*0c20*/ 	.word	0x00000012
        /*0c24*/ 	.word	0x00022820
        /*0c28*/ 	.short	0x010a
        /*0c2a*/ 	.byte	0x3f
	.zero		1


	//   ....[47]....
        /*0c2c*/ 	.word	0x00010710
        /*0c30*/ 	.word	0x00000002
        /*0c34*/ 	.word	0x00022860
        /*0c38*/ 	.short	0x010a
        /*0c3a*/ 	.byte	0x3f
	.zero		1


	//   ....[48]....
        /*0c3c*/ 	.word	0x00010fc0
        /*0c40*/ 	.word	0x00000003
        /*0c44*/ 	.word	0x00022840
        /*0c48*/ 	.short	0x010a
        /*0c4a*/ 	.byte	0x3f
	.zero		1


	//   ....[49]....
        /*0c4c*/ 	.word	0x00011210
        /*0c50*/ 	.word	0x00000003
        /*0c54*/ 	.word	0x00022860
        /*0c58*/ 	.short	0x010a
        /*0c5a*/ 	.byte	0x3f
	.zero		1


	//   ....[50]....
        /*0c5c*/ 	.word	0x00011a00
        /*0c60*/ 	.word	0x00000004
        /*0c64*/ 	.word	0x00022840
        /*0c68*/ 	.short	0x010a
        /*0c6a*/ 	.byte	0x3f
	.zero		1


	//   ....[51]....
        /*0c6c*/ 	.word	0x00011c50
        /*0c70*/ 	.word	0x00000004
        /*0c74*/ 	.word	0x00022860
        /*0c78*/ 	.short	0x010a
        /*0c7a*/ 	.byte	0x3f
	.zero		1


	//   ....[52]....
        /*0c7c*/ 	.word	0x000123d0
        /*0c80*/ 	.word	0x00000002
        /*0c84*/ 	.word	0x00022840
        /*0c88*/ 	.short	0x010a
        /*0c8a*/ 	.byte	0x3f
	.zero		1


	//   ....[53]....
        /*0c8c*/ 	.word	0x00012620
        /*0c90*/ 	.word	0x00000002
        /*0c94*/ 	.word	0x00022860
        /*0c98*/ 	.short	0x010a
        /*0c9a*/ 	.byte	0x3f
	.zero		1


	//   ....[54]....
        /*0c9c*/ 	.word	0x00013fc0
        /*0ca0*/ 	.word	0x00000000
        /*0ca4*/ 	.word	0x00022820
        /*0ca8*/ 	.short	0x010a
        /*0caa*/ 	.byte	0x3f
	.zero		1


	//   ....[55]....
        /*0cac*/ 	.word	0x000141b0
        /*0cb0*/ 	.word	0x00000006
        /*0cb4*/ 	.word	0x00000000
        /*0cb8*/ 	.short	0x010a
        /*0cba*/ 	.byte	0x3f
	.zero		1


	//   ....[56]....
        /*0cbc*/ 	.word	0x000141e0
        /*0cc0*/ 	.word	0x00000007
        /*0cc4*/ 	.word	0x00000000
        /*0cc8*/ 	.short	0x010a
        /*0cca*/ 	.byte	0x3f
	.zero		1


	//   ....[57]....
        /*0ccc*/ 	.word	0x00014240
        /*0cd0*/ 	.word	0x00000004
        /*0cd4*/ 	.word	0x00000000
        /*0cd8*/ 	.short	0x010a
        /*0cda*/ 	.byte	0x3f
	.zero		1


	//   ....[58]....
        /*0cdc*/ 	.word	0x00014270
        /*0ce0*/ 	.word	0x00000003
        /*0ce4*/ 	.word	0x00000000
        /*0ce8*/ 	.short	0x010a
        /*0cea*/ 	.byte	0x3f
	.zero		1


	//   ....[59]....
        /*0cec*/ 	.word	0x000142d0
        /*0cf0*/ 	.word	0x00000006
        /*0cf4*/ 	.word	0x00022800
        /*0cf8*/ 	.short	0x010a
        /*0cfa*/ 	.byte	0x3f
	.zero		1


	//   ....[60]....
        /*0cfc*/ 	.word	0x00014330
        /*0d00*/ 	.word	0x00000000
        /*0d04*/ 	.word	0x00022830
        /*0d08*/ 	.short	0x010a
        /*0d0a*/ 	.byte	0x3f
	.zero		1


	//   ....[61]....
        /*0d0c*/ 	.word	0x00014390
        /*0d10*/ 	.word	0x0000000a
        /*0d14*/ 	.word	0x00022850
        /*0d18*/ 	.short	0x010a
        /*0d1a*/ 	.byte	0x3f
	.zero		1


	//   ....[62]....
        /*0d1c*/ 	.word	0x000143f0
        /*0d20*/ 	.word	0x00000005
        /*0d24*/ 	.word	0x00022830
        /*0d28*/ 	.short	0x010a
        /*0d2a*/ 	.byte	0x3f
	.zero		1


	//   ....[63]....
        /*0d2c*/ 	.word	0x00014440
        /*0d30*/ 	.word	0x00000007
        /*0d34*/ 	.word	0x00022850
        /*0d38*/ 	.short	0x010a
        /*0d3a*/ 	.byte	0x3f
	.zero		1


	//   ....[64]....
        /*0d3c*/ 	.word	0x000144a0
        /*0d40*/ 	.word	0x00000005
        /*0d44*/ 	.word	0x00022830
        /*0d48*/ 	.short	0x010a
        /*0d4a*/ 	.byte	0x3f
	.zero		1


	//   ....[65]....
        /*0d4c*/ 	.word	0x000144f0
        /*0d50*/ 	.word	0x00000009
        /*0d54*/ 	.word	0x00022850
        /*0d58*/ 	.short	0x010a
        /*0d5a*/ 	.byte	0x3f
	.zero		1


	//   ....[66]....
        /*0d5c*/ 	.word	0x00014690
        /*0d60*/ 	.word	0x00000000
        /*0d64*/ 	.word	0x00022840
        /*0d68*/ 	.short	0x010a
        /*0d6a*/ 	.byte	0x3f
	.zero		1


	//   ....[67]....
        /*0d6c*/ 	.word	0x00015150
        /*0d70*/ 	.word	0x00000012
        /*0d74*/ 	.word	0x00022820
        /*0d78*/ 	.short	0x010a
        /*0d7a*/ 	.byte	0x3f
	.zero		1


	//   ....[68]....
        /*0d7c*/ 	.word	0x000151a0
        /*0d80*/ 	.word	0x00000002
        /*0d84*/ 	.word	0x00022860
        /*0d88*/ 	.short	0x010a
        /*0d8a*/ 	.byte	0x3f
	.zero		1


	//   ....[69]....
        /*0d8c*/ 	.word	0x000151f0
        /*0d90*/ 	.word	0x00000003
        /*0d94*/ 	.word	0x00022840
        /*0d98*/ 	.short	0x010a
        /*0d9a*/ 	.byte	0x3f
	.zero		1


	//   ....[70]....
        /*0d9c*/ 	.word	0x00015240
        /*0da0*/ 	.word	0x00000003
        /*0da4*/ 	.word	0x00022860
        /*0da8*/ 	.short	0x010a
        /*0daa*/ 	.byte	0x3f
	.zero		1


	//   ....[71]....
        /*0dac*/ 	.word	0x00015290
        /*0db0*/ 	.word	0x00000004
        /*0db4*/ 	.word	0x00022840
        /*0db8*/ 	.short	0x010a
        /*0dba*/ 	.byte	0x3f
	.zero		1


	//   ....[72]....
        /*0dbc*/ 	.word	0x000152e0
        /*0dc0*/ 	.word	0x00000004
        /*0dc4*/ 	.word	0x00022860
        /*0dc8*/ 	.short	0x010a
        /*0dca*/ 	.byte	0x3f
	.zero		1


	//   ....[73]....
        /*0dcc*/ 	.word	0x00015330
        /*0dd0*/ 	.word	0x00000002
        /*0dd4*/ 	.word	0x00022840
        /*0dd8*/ 	.short	0x010a
        /*0dda*/ 	.byte	0x3f
	.zero		1


	//   ....[74]....
        /*0ddc*/ 	.word	0x00015380
        /*0de0*/ 	.word	0x00000002
        /*0de4*/ 	.word	0x00022860
        /*0de8*/ 	.short	0x010a
        /*0dea*/ 	.byte	0x3f
	.zero		1


	//   ....[75]....
        /*0dec*/ 	.word	0x00015e30
        /*0df0*/ 	.word	0x00000000
        /*0df4*/ 	.word	0x00022820
        /*0df8*/ 	.short	0x010a
        /*0dfa*/ 	.byte	0x3f
	.zero		1


	//   ....[76]....
        /*0dfc*/ 	.word	0x00015fd0
        /*0e00*/ 	.word	0x00000006
        /*0e04*/ 	.word	0x00000000
        /*0e08*/ 	.short	0x010a
        /*0e0a*/ 	.byte	0x3f
	.zero		1


	//   ....[77]....
        /*0e0c*/ 	.word	0x00016020
        /*0e10*/ 	.word	0x00000007
        /*0e14*/ 	.word	0x00000000
        /*0e18*/ 	.short	0x010a
        /*0e1a*/ 	.byte	0x3f
	.zero		1


	//   ....[78]....
        /*0e1c*/ 	.word	0x00016070
        /*0e20*/ 	.word	0x00000004
        /*0e24*/ 	.word	0x00000000
        /*0e28*/ 	.short	0x010a
        /*0e2a*/ 	.byte	0x3f
	.zero		1


	//----- nvinfo : EIATTR_NUM_MBARRIERS
	.align		4
.L_1531:
        /*0e2c*/ 	.byte	0x03, 0x38
        /*0e2e*/ 	.short	0x0016


	//----- nvinfo : EIATTR_EXIT_INSTR_OFFSETS
	.align		4
        /*0e30*/ 	.byte	0x04, 0x1c
        /*0e32*/ 	.short	(.L_1533 - .L_1532)


	//   ....[0]....
.L_1532:
        /*0e34*/ 	.word	0x00000a70


	//   ....[1]....
        /*0e38*/ 	.word	0x0000d410


	//   ....[2]....
        /*0e3c*/ 	.word	0x000142c0


	//----- nvinfo : EIATTR_MAX_THREADS
	.align		4
.L_1533:
        /*0e40*/ 	.byte	0x04, 0x05
        /*0e42*/ 	.short	(.L_1535 - .L_1534)
.L_1534:
        /*0e44*/ 	.word	0x00000180
        /*0e48*/ 	.word	0x00000001
        /*0e4c*/ 	.word	0x00000001


	//----- nvinfo : EIATTR_CRS_STACK_SIZE
	.align		4
.L_1535:
        /*0e50*/ 	.byte	0x04, 0x1e
        /*0e52*/ 	.short	(.L_1537 - .L_1536)
.L_1536:
        /*0e54*/ 	.word	0x00000000


	//----- nvinfo : EIATTR_CBANK_PARAM_SIZE
	.align		4
.L_1537:
        /*0e58*/ 	.byte	0x03, 0x19
        /*0e5a*/ 	.short	0x0af0


	//----- nvinfo : EIATTR_PARAM_CBANK
	.align		4
        /*0e5c*/ 	.byte	0x04, 0x0a
        /*0e5e*/ 	.short	(.L_1539 - .L_1538)
	.align		4
.L_1538:
        /*0e60*/ 	.word	index@(.nv.constant0._ZN7cutlass13device_kernelIN5flash11enable_sm90INS1_16FlashAttnFwdSm90INS1_25CollectiveMainloopFwdSm90ILi2EN4cute5tupleIJNS5_1CILi1EEES8_S8_EEENS6_IJNS7_ILi128EEENS7_ILi96EEENS7_ILi64EEEEEELi256ENS_10bfloat16_tEfNS_4arch4Sm90ELb1ELb0ELb0ELb1ELb0ELb0ELb0ELb1ELb0ELb1ELb1ELb0EEENS1_21CollectiveEpilogueFwdINS6_IJSA_NS7_ILi256EEESB_EEES9_SE_SG_Li256ELb1ELb1ELb1ELb0EEENS1_36VarlenDynamicPersistentTileSchedulerILi128ELi96ELi256ELi128ELb1ELb1ELb1ELb1ELb1ELb1EEEEEEEEEvNT_6ParamsE)
        /*0e64*/ 	.short	0x0210
        /*0e66*/ 	.short	0x0af0


	//----- nvinfo : EIATTR_SW_WAR
	.align		4
.L_1539:
        /*0e68*/ 	.byte	0x04, 0x36
        /*0e6a*/ 	.short	(.L_1541 - .L_1540)
.L_1540:
        /*0e6c*/ 	.word	0x00000008
.L_1541:


//--------------------- .nv.info._ZN7cutlass13device_kernelIN5flash11enable_sm90INS1_16FlashAttnFwdSm90INS1_25CollectiveMainloopFwdSm90ILi2EN4cute5tupleIJNS5_1CILi1EEES8_S8_EEENS6_IJNS7_ILi128EEENS7_ILi96EEENS7_ILi64EEEEEELi256ENS_10bfloat16_tEfNS_4arch4Sm90ELb1ELb0ELb0ELb1ELb0ELb1ELb0ELb1ELb0ELb1ELb1ELb0EEENS1_21CollectiveEpilogueFwdINS6_IJSA_NS7_ILi256EEESB_EEES9_SE_SG_Li256ELb1ELb1ELb1ELb0EEENS1_36VarlenDynamicPersistentTileSchedulerILi128ELi96ELi256ELi128ELb1ELb1ELb1ELb1ELb1ELb1EEEEEEEEEvNT_6ParamsE --------------------------
	.section	.nv.info._ZN7cutlass13device_kernelIN5flash11enable_sm90INS1_16FlashAttnFwdSm90INS1_25CollectiveMainloopFwdSm90ILi2EN4cute5tupleIJNS5_1CILi1EEES8_S8_EEENS6_IJNS7_ILi128EEENS7_ILi96EEENS7_ILi64EEEEEELi256ENS_10bfloat16_tEfNS_4arch4Sm90ELb1ELb0ELb0ELb1ELb0ELb1ELb0ELb1ELb0ELb1ELb1ELb0EEENS1_21CollectiveEpilogueFwdINS6_IJSA_NS7_ILi256EEESB_EEES9_SE_SG_Li256ELb1ELb1ELb1ELb0EEENS1_36VarlenDynamicPersistentTileSchedulerILi128ELi96ELi256ELi128ELb1ELb1ELb1ELb1ELb1ELb1EEEEEEEEEvNT_6ParamsE,"",@"SHT_CUDA_INFO"
	.sectionflags	@""
	.align	4


	//----- nvinfo : EIATTR_CUDA_API_VERSION
	.align		4
        /*0000*/ 	.byte	0x04, 0x37
        /*0002*/ 	.short	(.L_1543 - .L_1542)
.L_1542:
        /*0004*/ 	.word	0x00000082


	//----- nvinfo : EIATTR_KPARAM_INFO
	.align		4
.L_1543:
        /*0008*/ 	.byte	0x04, 0x17
        /*000a*/ 	.short	(.L_1545 - .L_1544)
.L_1544:
        /*000c*/ 	.word	0x00000000
        /*0010*/ 	.short	0x0000
        /*0012*/ 	.short	0x0070
        /*0014*/ 	.byte	0x00, 0xf0, 0x01, 0x2a


	//----- nvinfo : EIATTR_SPARSE_MMA_MASK
	.align		4
.L_1545:
        /*0018*/ 	.byte	0x03, 0x50
        /*001a*/ 	.short	0x0000


	//----- nvinfo : EIATTR_MAXREG_COUNT
	.align		4
        /*001c*/ 	.byte	0x03, 0x1b
        /*001e*/ 	.short	0x00a8


	//----- nvinfo : EIATTR_NUM_BARRIERS
	.align		4
        /*0020*/ 	.byte	0x02, 0x4c
        /*0022*/ 	.byte	0x10
	.zero		1


	//----- nvinfo : EIATTR_EXTERNS
	.align		4
        /*0024*/ 	.byte	0x04, 0x0f
        /*0026*/ 	.short	(.L_1547 - .L_1546)


	//   ....[0]....
	.align		4
.L_1546:
        /*0028*/ 	.word	index@(__assertfail)


	//----- nvinfo : EIATTR_ANNOTATIONS
	.align		4
.L_1547:
        /*002c*/ 	.byte	0x04, 0x55
        /*002e*/ 	.short	(.L_1549 - .L_1548)


	//   ....[0]....
.L_1548:
        /* <DEDUP_REMOVED lines=87> */


	//----- nvinfo : EIATTR_MERCURY_ISA_VERSION
	.align		4
.L_1549:
        /*0590*/ 	.byte	0x03, 0x5f
        /*0592*/ 	.short	0x0101


	//----- nvinfo : EIATTR_UNUSED_LOAD_BYTE_OFFSET
	.align		4
        /*0594*/ 	.byte	0x04, 0x44
        /*0596*/ 	.short	(.L_1551 - .L_1550)


	//   ....[0]....
.L_1550:
        /*0598*/ 	.word	0x00000ae0
        /*059c*/ 	.word	0x0000fff0


	//   ....[1]....
        /*05a0*/ 	.word	0x000108b0
        /*05a4*/ 	.word	0x0000fff0


	//----- nvinfo : EIATTR_INT_WARP_WIDE_INSTR_OFFSETS
	.align		4
.L_1551:
        /*05a8*/ 	.byte	0x04, 0x31
        /*05aa*/ 	.short	(.L_1553 - .L_1552)


	//   ....[0]....
.L_1552:
        /*05ac*/ 	.word	0x00000190


	//   ....[1]....
        /*05b0*/ 	.word	0x000001d0


	//   ....[2]....
        /*05b4*/ 	.word	0x00000240


	//   ....[3]....
        /*05b8*/ 	.word	0x00018bb0


	//   ....[4]....
        /*05bc*/ 	.word	0x00018c40


	//   ....[5]....
        /*05c0*/ 	.word	0x0001c8b0


	//   ....[6]....
        /*05c4*/ 	.word	0x0001c940


	//----- nvinfo : EIATTR_COOP_GROUP_MASK_REGIDS
	.align		4
.L_1553:
        /*05c8*/ 	.byte	0x04, 0x29
        /*05ca*/ 	.short	(.L_1555 - .L_1554)


	//   ....[0]....
.L_1554:
        /*05cc*/ 	.word	0xffffffff


	//   ....[1]....
        /*05d0*/ 	.word	0xffffffff


	//   ....[2]....
        /*05d4*/ 	.word	0xffffffff


	//   ....[3]....
        /*05d8*/ 	.word	0xffffffff


	//   ....[4]....
        /*05dc*/ 	.word	0xffffffff


	//   ....[5]....
        /*05e0*/ 	.word	0xffffffff


	//   ....[6]....
        /*05e4*/ 	.word	0xffffffff


	//   ....[7]....
        /*05e8*/ 	.word	0xffffffff


	//   ....[8]....
        /*05ec*/ 	.word	0xffffffff


	//   ....[9]....
        /*05f0*/ 	.word	0xffffffff


	//   ....[10]....
        /*05f4*/ 	.word	0xffffffff


	//   ....[11]....
        /*05f8*/ 	.word	0xffffffff


	//   ....[12]....
        /*05fc*/ 	.word	0xffffffff


	//   ....[13]....
        /*0600*/ 	.word	0xffffffff


	//   ....[14]....
        /*0604*/ 	.word	0xffffffff


	//   ....[15]....
        /*0608*/ 	.word	0xffffffff


	//   ....[16]....
        /*060c*/ 	.word	0xffffffff


	//   ....[17]....
        /*0610*/ 	.word	0xffffffff


	//   ....[18]....
        /*0614*/ 	.word	0xffffffff


	//   ....[19]....
        /*0618*/ 	.word	0xffffffff


	//   ....[20]....
        /*061c*/ 	.word	0xffffffff


	//   ....[21]....
        /*0620*/ 	.word	0xffffffff


	//   ....[22]....
        /*0624*/ 	.word	0xffffffff


	//   ....[23]....
        /*0628*/ 	.word	0xffffffff


	//   ....[24]....
        /*062c*/ 	.word	0xffffffff


	//   ....[25]....
        /*0630*/ 	.word	0xffffffff


	//   ....[26]....
        /*0634*/ 	.word	0xffffffff


	//   ....[27]....
        /*0638*/ 	.word	0xffffffff


	//   ....[28]....
        /*063c*/ 	.word	0xffffffff


	//   ....[29]....
        /*0640*/ 	.word	0xffffffff


	//   ....[30]....
        /*0644*/ 	.word	0xffffffff


	//   ....[31]....
        /*0648*/ 	.word	0xffffffff


	//   ....[32]....
        /*064c*/ 	.word	0xffffffff


	//   ....[33]....
        /*0650*/ 	.word	0xffffffff


	//   ....[34]....
        /*0654*/ 	.word	0xffffffff


	//   ....[35]....
        /*0658*/ 	.word	0xffffffff


	//   ....[36]....
        /*065c*/ 	.word	0xffffffff


	//   ....[37]....
        /*0660*/ 	.word	0xffffffff


	//   ....[38]....
        /*0664*/ 	.word	0xffffffff


	//   ....[39]....
        /*0668*/ 	.word	0xffffffff


	//   ....[40]....
        /*066c*/ 	.word	0xffffffff


	//   ....[41]....
        /*0670*/ 	.word	0xffffffff


	//   ....[42]....
        /*0674*/ 	.word	0xffffffff


	//   ....[43]....
        /*0678*/ 	.word	0xffffffff


	//   ....[44]....
        /*067c*/ 	.word	0xffffffff


	//   ....[45]....
        /*0680*/ 	.word	0xffffffff


	//   ....[46]....
        /*0684*/ 	.word	0xffffffff


	//   ....[47]....
        /*0688*/ 	.word	0xffffffff


	//   ....[48]....
        /*068c*/ 	.word	0xffffffff


	//   ....[49]....
        /*0690*/ 	.word	0xffffffff


	//   ....[50]....
        /*0694*/ 	.word	0xffffffff


	//   ....[51]....
        /*0698*/ 	.word	0xffffffff


	//   ....[52]....
        /*069c*/ 	.word	0xffffffff


	//   ....[53]....
        /*06a0*/ 	.word	0xffffffff


	//   ....[54]....
        /*06a4*/ 	.word	0xffffffff


	//   ....[55]....
        /*06a8*/ 	.word	0xffffffff


	//   ....[56]....
        /*06ac*/ 	.word	0xffffffff


	//   ....[57]....
        /*06b0*/ 	.word	0xffffffff


	//   ....[58]....
        /*06b4*/ 	.word	0xffffffff


	//   ....[59]....
        /*06b8*/ 	.word	0xffffffff


	//   ....[60]....
        /*06bc*/ 	.word	0xffffffff


	//   ....[61]....
        /*06c0*/ 	.word	0xffffffff


	//   ....[62]....
        /*06c4*/ 	.word	0xffffffff


	//   ....[63]....
        /*06c8*/ 	.word	0xffffffff


	//   ....[64]....
        /*06cc*/ 	.word	0xffffffff


	//   ....[65]....
        /*06d0*/ 	.word	0xffffffff


	//   ....[66]....
        /*06d4*/ 	.word	0xffffffff


	//   ....[67]....
        /*06d8*/ 	.word	0xffffffff


	//   ....[68]....
        /*06dc*/ 	.word	0xffffffff


	//   ....[69]....
        /*06e0*/ 	.word	0xffffffff


	//   ....[70]....
        /*06e4*/ 	.word	0xffffffff


	//   ....[71]....
        /*06e8*/ 	.word	0xffffffff


	//   ....[72]....
        /*06ec*/ 	.word	0xffffffff


	//   ....[73]....
        /*06f0*/ 	.word	0xffffffff


	//   ....[74]....
        /*06f4*/ 	.word	0xffffffff


	//   ....[75]....
        /*06f8*/ 	.word	0xffffffff


	//   ....[76]....
        /*06fc*/ 	.word	0xffffffff


	//   ....[77]....
        /*0700*/ 	.word	0xffffffff


	//   ....[78]....
        /*0704*/ 	.word	0xffffffff


	//   ....[79]....
        /*0708*/ 	.word	0xffffffff


	//   ....[80]....
        /*070c*/ 	.word	0xffffffff


	//   ....[81]....
        /*0710*/ 	.word	0xffffffff


	//   ....[82]....
        /*0714*/ 	.word	0xffffffff


	//   ....[83]....
        /*0718*/ 	.word	0xffffffff


	//   ....[84]....
        /*071c*/ 	.word	0xffffffff


	//   ....[85]....
        /*0720*/ 	.word	0xffffffff


	//   ....[86]....
        /*0724*/ 	.word	0xffffffff


	//   ....[87]....
        /*0728*/ 	.word	0xffffffff


	//   ....[88]....
        /*072c*/ 	.word	0xffffffff


	//   ....[89]....
        /*0730*/ 	.word	0xffffffff


	//   ....[90]....
        /*0734*/ 	.word	0xffffffff


	//   ....[91]....
        /*0738*/ 	.word	0xffffffff


	//   ....[92]....
        /*073c*/ 	.word	0xffffffff


	//   ....[93]....
        /*0740*/ 	.word	0xffffffff


	//   ....[94]....
        /*0744*/ 	.word	0xffffffff


	//   ....[95]....
        /*0748*/ 	.word	0xffffffff


	//   ....[96]....
        /*074c*/ 	.word	0xffffffff


	//   ....[97]....
        /*0750*/ 	.word	0xffffffff


	//   ....[98]....
        /*0754*/ 	.word	0xffffffff


	//   ....[99]....
        /*0758*/ 	.word	0xffffffff


	//   ....[100]....
        /*075c*/ 	.word	0xffffffff


	//   ....[101]....
        /*0760*/ 	.word	0xffffffff


	//   ....[102]....
        /*0764*/ 	.word	0xffffffff


	//   ....[103]....
        /*0768*/ 	.word	0xffffffff


	//   ....[104]....
        /*076c*/ 	.word	0xffffffff


	//   ....[105]....
        /*0770*/ 	.word	0xffffffff


	//   ....[106]....
        /*0774*/ 	.word	0xffffffff


	//   ....[107]....
        /*0778*/ 	.word	0xffffffff


	//   ....[108]....
        /*077c*/ 	.word	0xffffffff


	//   ....[109]....
        /*0780*/ 	.word	0xffffffff


	//   ....[110]....
        /*0784*/ 	.word	0xffffffff


	//   ....[111]....
        /*0788*/ 	.word	0xffffffff


	//   ....[112]....
        /*078c*/ 	.word	0xffffffff


	//   ....[113]....
        /*0790*/ 	.word	0xffffffff


	//   ....[114]....
        /*0794*/ 	.word	0xffffffff


	//   ....[115]....
        /*0798*/ 	.word	0xffffffff


	//   ....[116]....
        /*079c*/ 	.word	0xffffffff


	//   ....[117]....
        /*07a0*/ 	.word	0xffffffff


	//   ....[118]....
        /*07a4*/ 	.word	0xffffffff


	//   ....[119]....
        /*07a8*/ 	.word	0xffffffff


	//   ....[120]....
        /*07ac*/ 	.word	0xffffffff


	//   ....[121]....
        /*07b0*/ 	.word	0xffffffff


	//   ....[122]....
        /*07b4*/ 	.word	0x0500000f


	//   ....[123]....
        /*07b8*/ 	.word	0x0500000f


	//   ....[124]....
        /*07bc*/ 	.word	0x0500000f


	//   ....[125]....
        /*07c0*/ 	.word	0x0500000f


	//   ....[126]....
        /*07c4*/ 	.word	0x0500000f


	//   ....[127]....
        /*07c8*/ 	.word	0x0500000f


	//   ....[128]....
        /*07cc*/ 	.word	0x0500000f


	//   ....[129]....
        /*07d0*/ 	.word	0x0500000f


	//   ....[130]....
        /*07d4*/ 	.word	0x0500000f


	//   ....[131]....
        /*07d8*/ 	.word	0x0500000f


	//   ....[132]....
        /*07dc*/ 	.word	0x0500000f


	//   ....[133]....
        /*07e0*/ 	.word	0x0500000f


	//   ....[134]....
        /*07e4*/ 	.word	0x0500000f


	//   ....[135]....
        /*07e8*/ 	.word	0x0500000f


	//   ....[136]....
        /*07ec*/ 	.word	0x0500000f


	//   ....[137]....
        /*07f0*/ 	.word	0x0500000f


	//   ....[138]....
        /*07f4*/ 	.word	0x0500000f


	//   ....[139]....
        /*07f8*/ 	.word	0x0500000f


	//   ....[140]....
        /*07fc*/ 	.word	0x0500000f


	//   ....[141]....
        /*0800*/ 	.word	0x0500000f


	//   ....[142]....
        /*0804*/ 	.word	0x0500000f


	//   ....[143]....
        /*0808*/ 	.word	0x0500000f


	//   ....[144]....
        /*080c*/ 	.word	0x0500000f


	//   ....[145]....
        /*0810*/ 	.word	0x0500000f


	//   ....[146]....
        /*0814*/ 	.word	0x0500000f


	//   ....[147]....
        /*0818*/ 	.word	0x0500000f


	//   ....[148]....
        /*081c*/ 	.word	0x0500000f


	//   ....[149]....
        /*0820*/ 	.word	0x0500000f


	//   ....[150]....
        /*0824*/ 	.word	0x0500000f


	//   ....[151]....
        /*0828*/ 	.word	0x0500000f


	//   ....[152]....
        /*082c*/ 	.word	0x0500000f


	//   ....[153]....
        /*0830*/ 	.word	0x0500000f


	//   ....[154]....
        /*0834*/ 	.word	0x0500000f


	//   ....[155]....
        /*0838*/ 	.word	0x0500000f


	//   ....[156]....
        /*083c*/ 	.word	0x0500000f


	//   ....[157]....
        /*0840*/ 	.word	0x0500000f


	//   ....[158]....
        /*0844*/ 	.word	0x0500000f


	//   ....[159]....
        /*0848*/ 	.word	0x0500000f


	//   ....[160]....
        /*084c*/ 	.word	0x0500000f


	//   ....[161]....
        /*0850*/ 	.word	0x0500000f


	//   ....[162]....
        /*0854*/ 	.word	0x0500000f


	//   ....[163]....
        /*0858*/ 	.word	0x0500000f


	//   ....[164]....
        /*085c*/ 	.word	0x0500000f


	//   ....[165]....
        /*0860*/ 	.word	0x0500000f


	//   ....[166]....
        /*0864*/ 	.word	0x0500000f


	//   ....[167]....
        /*0868*/ 	.word	0x0500000f


	//   ....[168]....
        /*086c*/ 	.word	0x0500000f


	//   ....[169]....
        /*0870*/ 	.word	0x0500000f


	//   ....[170]....
        /*0874*/ 	.word	0x0500000f


	//   ....[171]....
        /*0878*/ 	.word	0x0500000f


	//   ....[172]....
        /*087c*/ 	.word	0x0500000f


	//   ....[173]....
        /*0880*/ 	.word	0x0500000f


	//   ....[174]....
        /*0884*/ 	.word	0x0500000f


	//   ....[175]....
        /*0888*/ 	.word	0x0500000f


	//   ....[176]....
        /*088c*/ 	.word	0x0500000f


	//   ....[177]....
        /*0890*/ 	.word	0x0500000f


	//   ....[178]....
        /*0894*/ 	.word	0x0500000f


	//   ....[179]....
        /*0898*/ 	.word	0x0500000f


	//   ....[180]....
        /*089c*/ 	.word	0x0500000f


	//   ....[181]....
        /*08a0*/ 	.word	0x0500000f


	//   ....[182]....
        /*08a4*/ 	.word	0x0500000f


	//   ....[183]....
        /*08a8*/ 	.word	0x0500000f


	//   ....[184]....
        /*08ac*/ 	.word	0x0500000f


	//   ....[185]....
        /*08b0*/ 	.word	0x0500000f


	//   ....[186]....
        /*08b4*/ 	.word	0x0500000f


	//   ....[187]....
        /*08b8*/ 	.word	0x0500000f


	//   ....[188]....
        /*08bc*/ 	.word	0x0500000f


	//   ....[189]....
        /*08c0*/ 	.word	0x0500000f


	//   ....[190]....
        /*08c4*/ 	.word	0x0500000f


	//   ....[191]....
        /*08c8*/ 	.word	0x0500000f


	//   ....[192]....
        /*08cc*/ 	.word	0x0500000f


	//   ....[193]....
        /*08d0*/ 	.word	0x0500000f


	//   ....[194]....
        /*08d4*/ 	.word	0x0500000f


	//   ....[195]....
        /*08d8*/ 	.word	0x0500000f


	//----- nvinfo : EIATTR_COOP_GROUP_INSTR_OFFSETS
	.align		4
.L_1555:
        /*08dc*/ 	.byte	0x04, 0x28
        /*08de*/ 	.short	(.L_1557 - .L_1556)


	//   ....[0]....
.L_1556:
        /*08e0*/ 	.word	0x00000070


	//   ....[1]....
        /*08e4*/ 	.word	0x000001a0


	//   ....[2]....
        /*08e8*/ 	.word	0x000001f0


	//   ....[3]....
        /*08ec*/ 	.word	0x00000420


	//   ....[4]....
        /*08f0*/ 	.word	0x00000580


	//   ....[5]....
        /*08f4*/ 	.word	0x000006a0


	//   ....[6]....
        /*08f8*/ 	.word	0x00000800


	//   ....[7]....
        /*08fc*/ 	.word	0x000067a0


	//   ....[8]....
        /*0900*/ 	.word	0x00006f20


	//   ....[9]....
        /*0904*/ 	.word	0x00006f30


	//   ....[10]....
        /*0908*/ 	.word	0x00006f40


	//   ....[11]....
        /*090c*/ 	.word	0x00006f50


	//   ....[12]....
        /*0910*/ 	.word	0x00007250


	//   ....[13]....
        /*0914*/ 	.word	0x00007260


	//   ....[14]....
        /*0918*/ 	.word	0x00007270


	//   ....[15]....
        /*091c*/ 	.word	0x00007280


	//   ....[16]....
        /*0920*/ 	.word	0x00008560


	//   ....[17]....
        /*0924*/ 	.word	0x00008580


	//   ....[18]....
        /*0928*/ 	.word	0x00008590


	//   ....[19]....
        /*092c*/ 	.word	0x000085a0


	//   ....[20]....
        /*0930*/ 	.word	0x00008690


	//   ....[21]....
        /*0934*/ 	.word	0x000086b0


	//   ....[22]....
        /*0938*/ 	.word	0x00008740


	//   ....[23]....
        /*093c*/ 	.word	0x00008770


	//   ....[24]....
        /*0940*/ 	.word	0x00009db0


	//   ....[25]....
        /*0944*/ 	.word	0x00009de0


	//   ....[26]....
        /*0948*/ 	.word	0x0000a320


	//   ....[27]....
        /*094c*/ 	.word	0x0000a410


	//   ....[28]....
        /*0950*/ 	.word	0x0000a9f0


	//   ....[29]....
        /*0954*/ 	.word	0x0000aa60


	//   ....[30]....
        /*0958*/ 	.word	0x0000ba80


	//   ....[31]....
        /*095c*/ 	.word	0x0000bac0


	//   ....[32]....
        /*0960*/ 	.word	0x0000c270


	//   ....[33]....
        /*0964*/ 	.word	0x0000c370


	//   ....[34]....
        /*0968*/ 	.word	0x0000cd60


	//   ....[35]....
        /*096c*/ 	.word	0x0000ce40


	//   ....[36]....
        /*0970*/ 	.word	0x0000e460


	//   ....[37]....
        /*0974*/ 	.word	0x0000e480


	//   ....[38]....
        /*0978*/ 	.word	0x0000edf0


	//   ....[39]....
        /*097c*/ 	.word	0x0000eea0


	//   ....[40]....
        /*0980*/ 	.word	0x0000fe30


	//   ....[41]....
        /*0984*/ 	.word	0x0000fe60


	//   ....[42]....
        /*0988*/ 	.word	0x0000fef0


	//   ....[43]....
        /*098c*/ 	.word	0x0000ff80


	//   ....[44]....
        /*0990*/ 	.word	0x00011900


	//   ....[45]....
        /*0994*/ 	.word	0x00011920


	//   ....[46]....
        /*0998*/ 	.word	0x00011930


	//   ....[47]....
        /*099c*/ 	.word	0x00011940


	//   ....[48]....
        /*09a0*/ 	.word	0x00012340


	//   ....[49]....
        /*09a4*/ 	.word	0x00012350


	//   ....[50]....
        /*09a8*/ 	.word	0x00012550


	//   ....[51]....
        /*09ac*/ 	.word	0x00012560


	//   ....[52]....
        /*09b0*/ 	.word	0x00012720


	//   ....[53]....
        /*09b4*/ 	.word	0x00012730


	//   ....[54]....
        /*09b8*/ 	.word	0x000128f0


	//   ....[55]....
        /*09bc*/ 	.word	0x00012900


	//   ....[56]....
        /*09c0*/ 	.word	0x00012d60


	//   ....[57]....
        /*09c4*/ 	.word	0x00012d70


	//   ....[58]....
        /*09c8*/ 	.word	0x00013b30


	//   ....[59]....
        /*09cc*/ 	.word	0x00013b40


	//   ....[60]....
        /*09d0*/ 	.word	0x00015110


	//   ....[61]....
        /*09d4*/ 	.word	0x00015120


	//   ....[62]....
        /*09d8*/ 	.word	0x000152f0


	//   ....[63]....
        /*09dc*/ 	.word	0x00015300


	//   ....[64]....
        /*09e0*/ 	.word	0x000154c0


	//   ....[65]....
        /*09e4*/ 	.word	0x000154d0


	//   ....[66]....
        /*09e8*/ 	.word	0x00015690


	//   ....[67]....
        /*09ec*/ 	.word	0x000156a0


	//   ....[68]....
        /*09f0*/ 	.word	0x000158c0


	//   ....[69]....
        /*09f4*/ 	.word	0x00015ad0


	//   ....[70]....
        /*09f8*/ 	.word	0x00015b00


	//   ....[71]....
        /*09fc*/ 	.word	0x00015b30


	//   ....[72]....
        /*0a00*/ 	.word	0x00015b60


	//   ....[73]....
        /*0a04*/ 	.word	0x00015b90


	//   ....[74]....
        /*0a08*/ 	.word	0x00015bc0


	//   ....[75]....
        /*0a0c*/ 	.word	0x00015d60


	//   ....[76]....
        /*0a10*/ 	.word	0x00015d90


	//   ....[77]....
        /*0a14*/ 	.word	0x00015dc0


	//   ....[78]....
        /*0a18*/ 	.word	0x00015df0


	//   ....[79]....
        /*0a1c*/ 	.word	0x00015e20


	//   ....[80]....
        /*0a20*/ 	.word	0x00015e50


	//   ....[81]....
        /*0a24*/ 	.word	0x00015ef0


	//   ....[82]....
        /*0a28*/ 	.word	0x00015f20


	//   ....[83]....
        /*0a2c*/ 	.word	0x00015f30


	//   ....[84]....
        /*0a30*/ 	.word	0x00015f60


	//   ....[85]....
        /*0a34*/ 	.word	0x00017500


	//   ....[86]....
        /*0a38*/ 	.word	0x00019190


	//   ....[87]....
        /*0a3c*/ 	.word	0x00019c80


	//   ....[88]....
        /*0a40*/ 	.word	0x00019c90


	//   ....[89]....
        /*0a44*/ 	.word	0x00019d30


	//   ....[90]....
        /*0a48*/ 	.word	0x00019d40


	//   ....[91]....
        /*0a4c*/ 	.word	0x00019dc0


	//   ....[92]....
        /*0a50*/ 	.word	0x00019dd0


	//   ....[93]....
        /*0a54*/ 	.word	0x00019e50


	//   ....[94]....
        /*0a58*/ 	.word	0x00019e60


	//   ....[95]....
        /*0a5c*/ 	.word	0x00019ee0


	//   ....[96]....
        /*0a60*/ 	.word	0x00019ef0


	//   ....[97]....
        /*0a64*/ 	.word	0x00019f70


	//   ....[98]....
        /*0a68*/ 	.word	0x00019f80


	//   ....[99]....
        /*0a6c*/ 	.word	0x0001a000


	//   ....[100]....
        /*0a70*/ 	.word	0x0001a010


	//   ....[101]....
        /*0a74*/ 	.word	0x0001a060


	//   ....[102]....
        /*0a78*/ 	.word	0x0001a080


	//   ....[103]....
        /*0a7c*/ 	.word	0x0001cbd0


	//   ....[104]....
        /*0a80*/ 	.word	0x0001cc50


	//   ....[105]....
        /*0a84*/ 	.word	0x0001cc80


	//   ....[106]....
        /*0a88*/ 	.word	0x0001cc90


	//   ....[107]....
        /*0a8c*/ 	.word	0x0001ccc0


	//   ....[108]....
        /*0a90*/ 	.word	0x0001ccf0


	//   ....[109]....
        /*0a94*/ 	.word	0x0001cd20


	//   ....[110]....
        /*0a98*/ 	.word	0x0001cd50


	//   ....[111]....
        /*0a9c*/ 	.word	0x0001cf10


	//   ....[112]....
        /*0aa0*/ 	.word	0x0001cf40


	//   ....[113]....
        /*0aa4*/ 	.word	0x0001cf70


	//   ....[114]....
        /*0aa8*/ 	.word	0x0001cfa0


	//   ....[115]....
        /*0aac*/ 	.word	0x0001cfd0


	//   ....[116]....
        /*0ab0*/ 	.word	0x0001d000


	//   ....[117]....
        /*0ab4*/ 	.word	0x0001d0d0


	//   ....[118]....
        /*0ab8*/ 	.word	0x0001d0f0


	//   ....[119]....
        /*0abc*/ 	.word	0x0001d100


	//   ....[120]....
        /*0ac0*/ 	.word	0x0001d180


	//   ....[121]....
        /*0ac4*/ 	.word	0x0001dcb0


	//   ....[122]....
        /*0ac8*/ 	.word	0x0001e0e0


	//   ....[123]....
        /*0acc*/ 	.word	0x0001e180


	//   ....[124]....
        /*0ad0*/ 	.word	0x0001e210


	//   ....[125]....
        /*0ad4*/ 	.word	0x0001e260


	//   ....[126]....
        /*0ad8*/ 	.word	0x0001e2b0


	//   ....[127]....
        /*0adc*/ 	.word	0x0001e340


	//   ....[128]....
        /*0ae0*/ 	.word	0x0001e3d0


	//   ....[129]....
        /*0ae4*/ 	.word	0x0001e420


	//   ....[130]....
        /*0ae8*/ 	.word	0x0001e470


	//   ....[131]....
        /*0aec*/ 	.word	0x0001e570


	//   ....[132]....
        /*0af0*/ 	.word	0x0001e620


	//   ....[133]....
        /*0af4*/ 	.word	0x0001e6a0


	//   ....[134]....
        /*0af8*/ 	.word	0x0001e710


	//   ....[135]....
        /*0afc*/ 	.word	0x0001e840


	//   ....[136]....
        /*0b00*/ 	.word	0x0001e960


	//   ....[137]....
        /*0b04*/ 	.word	0x0001ea30


	//   ....[138]....
        /*0b08*/ 	.word	0x0001ea80


	//   ....[139]....
        /*0b0c*/ 	.word	0x0001ed30


	//   ....[140]....
        /*0b10*/ 	.word	0x0001ed80


	//   ....[141]....
        /*0b14*/ 	.word	0x0001ee10


	//   ....[142]....
        /*0b18*/ 	.word	0x0001eea0


	//   ....[143]....
        /*0b1c*/ 	.word	0x0001ef30


	//   ....[144]....
        /*0b20*/ 	.word	0x0001efc0


	//   ....[145]....
        /*0b24*/ 	.word	0x0001f050


	//   ....[146]....
        /*0b28*/ 	.word	0x0001f0e0


	//   ....[147]....
        /*0b2c*/ 	.word	0x0001f160


	//   ....[148]....
        /*0b30*/ 	.word	0x0001f1b0


	//   ....[149]....
        /*0b34*/ 	.word	0x0001f250


	//   ....[150]....
        /*0b38*/ 	.word	0x0001f2e0


	//   ....[151]....
        /*0b3c*/ 	.word	0x0001f370


	//   ....[152]....
        /*0b40*/ 	.word	0x0001f3c0


	//   ....[153]....
        /*0b44*/ 	.word	0x0001f450


	//   ....[154]....
        /*0b48*/ 	.word	0x0001f4e0


	//   ....[155]....
        /*0b4c*/ 	.word	0x0001f570


	//   ....[156]....
        /*0b50*/ 	.word	0x0001f600


	//   ....[157]....
        /*0b54*/ 	.word	0x0001f690


	//   ....[158]....
        /*0b58*/ 	.word	0x0001f720


	//   ....[159]....
        /*0b5c*/ 	.word	0x0001f7e0


	//   ....[160]....
        /*0b60*/ 	.word	0x0001fac0


	//   ....[161]....
        /*0b64*/ 	.word	0x0001fca0


	//   ....[162]....
        /*0b68*/ 	.word	0x0001fcf0


	//   ....[163]....
        /*0b6c*/ 	.word	0x0001fd50


	//   ....[164]....
        /*0b70*/ 	.word	0x0001fe40


	//   ....[165]....
        /*0b74*/ 	.word	0x0001fea0


	//   ....[166]....
        /*0b78*/ 	.word	0x0001ff90


	//   ....[167]....
        /*0b7c*/ 	.word	0x0001fff0


	//   ....[168]....
        /*0b80*/ 	.word	0x000200e0


	//   ....[169]....
        /*0b84*/ 	.word	0x00020140


	//   ....[170]....
        /*0b88*/ 	.word	0x00020230


	//   ....[171]....
        /*0b8c*/ 	.word	0x00020290


	//   ....[172]....
        /*0b90*/ 	.word	0x00020380


	//   ....[173]....
        /*0b94*/ 	.word	0x000203e0


	//   ....[174]....
        /*0b98*/ 	.word	0x000204b0


	//   ....[175]....
        /*0b9c*/ 	.word	0x00020530


	//   ....[176]....
        /*0ba0*/ 	.word	0x00020600


	//   ....[177]....
        /*0ba4*/ 	.word	0x00020930


	//   ....[178]....
        /*0ba8*/ 	.word	0x000209d0


	//   ....[179]....
        /*0bac*/ 	.word	0x00020b70


	//   ....[180]....
        /*0bb0*/ 	.word	0x00020bf0


	//   ....[181]....
        /*0bb4*/ 	.word	0x00020c70


	//   ....[182]....
        /*0bb8*/ 	.word	0x00020cf0


	//   ....[183]....
        /*0bbc*/ 	.word	0x00020d70


	//   ....[184]....
        /*0bc0*/ 	.word	0x00020e00


	//   ....[185]....
        /*0bc4*/ 	.word	0x00020ea0


	//   ....[186]....
        /*0bc8*/ 	.word	0x00020f50


	//   ....[187]....
        /*0bcc*/ 	.word	0x00020fd0


	//   ....[188]....
        /*0bd0*/ 	.word	0x00021050


	//   ....[189]....
        /*0bd4*/ 	.word	0x000210d0


	//   ....[190]....
        /*0bd8*/ 	.word	0x00021160


	//   ....[191]....
        /*0bdc*/ 	.word	0x000211e0


	//   ....[192]....
        /*0be0*/ 	.word	0x00021290


	//   ....[193]....
        /*0be4*/ 	.word	0x000212e0


	//   ....[194]....
        /*0be8*/ 	.word	0x000213a0


	//   ....[195]....
        /*0bec*/ 	.word	0x000214d0


	//----- nvinfo : EIATTR_REG_RECONFIG
	.align		4
.L_1557:
        /*0bf0*/ 	.byte	0x01, 0x54
	.zero		2


	//----- nvinfo : EIATTR_SYSCALL_OFFSETS
	.align		4
        /*0bf4*/ 	.byte	0x04, 0x46
        /*0bf6*/ 	.short	(.L_1559 - .L_1558)


	//   ....[0]....
.L_1558:
        /*0bf8*/ 	.word	0x00001ed0


	//   ....[1]....
        /*0bfc*/ 	.word	0x00002020


	//   ....[2]....
        /*0c00*/ 	.word	0x00006940


	//   ....[3]....
        /*0c04*/ 	.word	0x00006c50


	//   ....[4]....
        /*0c08*/ 	.word	0x00018db0


	//   ....[5]....
        /*0c0c*/ 	.word	0x00018f00


	//   ....[6]....
        /*0c10*/ 	.word	0x00019000


	//   ....[7]....
        /*0c14*/ 	.word	0x000198a0


	//----- nvinfo : EIATTR_MBARRIER_INSTR_OFFSETS
	.align		4
.L_1559:
        /*0c18*/ 	.byte	0x04, 0x39
        /*0c1a*/ 	.short	(.L_1561 - .L_1560)


	//   ....[0]....
.L_1560:
        /*0c1c*/ 	.word	0x000002d0
        /*0c20*/ 	.word	0x000000ff
        /*0c24*/ 	.word	0x00022800
        /*0c28*/ 	.short	0x0100
        /*0c2a*/ 	.byte	0x08
	.zero		1


	//   ....[1]....
        /*0c2c*/ 	.word	0x000002e0
        /*0c30*/ 	.word	0x000000ff
        /*0c34*/ 	.word	0x00022820
        /*0c38*/ 	.short	0x0100
        /*0c3a*/ 	.byte	0x08
	.zero		1


	//   ....[2]....
        /*0c3c*/ 	.word	0x000003d0
        /*0c40*/ 	.word	0x000000ff
        /*0c44*/ 	.word	0x00022830
        /*0c48*/ 	.short	0x0100
        /*0c4a*/ 	.byte	0x08
	.zero		1


	//   ....[3]....
        /*0c4c*/ 	.word	0x000003e0
        /*0c50*/ 	.word	0x000000ff
        /*0c54*/ 	.word	0x00022840
        /*0c58*/ 	.short	0x0100
        /*0c5a*/ 	.byte	0x08
	.zero		1


	//   ....[4]....
        /*0c5c*/ 	.word	0x000003f0
        /*0c60*/ 	.word	0x000000ff
        /*0c64*/ 	.word	0x00022838
        /*0c68*/ 	.short	0x0100
        /*0c6a*/ 	.byte	0x08
	.zero		1


	//   ....[5]....
        /*0c6c*/ 	.word	0x00000400
        /*0c70*/ 	.word	0x000000ff
        /*0c74*/ 	.word	0x00022848
        /*0c78*/ 	.short	0x0100
        /*0c7a*/ 	.byte	0x08
	.zero		1


	//   ....[6]....
        /*0c7c*/ 	.word	0x00000530
        /*0c80*/ 	.word	0x000000ff
        /*0c84*/ 	.word	0x00022850
        /*0c88*/ 	.short	0x0100
        /*0c8a*/ 	.byte	0x08
	.zero		1


	//   ....[7]....
        /*0c8c*/ 	.word	0x00000540
        /*0c90*/ 	.word	0x000000ff
        /*0c94*/ 	.word	0x00022860
        /*0c98*/ 	.short	0x0100
        /*0c9a*/ 	.byte	0x08
	.zero		1


	//   ....[8]....
        /*0c9c*/ 	.word	0x00000550
        /*0ca0*/ 	.word	0x000000ff
        /*0ca4*/ 	.word	0x00022858
        /*0ca8*/ 	.short	0x0100
        /*0caa*/ 	.byte	0x08
	.zero		1


	//   ....[9]....
        /*0cac*/ 	.word	0x00000560
        /*0cb0*/ 	.word	0x000000ff
        /*0cb4*/ 	.word	0x00022868
        /*0cb8*/ 	.short	0x0100
        /*0cba*/ 	.byte	0x08
	.zero		1


	//   ....[10]....
        /*0cbc*/ 	.word	0x00000650
        /*0cc0*/ 	.word	0x000000ff
        /*0cc4*/ 	.word	0x00022870
        /*0cc8*/ 	.short	0x0100
        /*0cca*/ 	.byte	0x06
	.zero		1


	//   ....[11]....
        /*0ccc*/ 	.word	0x00000660
        /*0cd0*/ 	.word	0x000000ff
        /*0cd4*/ 	.word	0x00022880
        /*0cd8*/ 	.short	0x0100
        /*0cda*/ 	.byte	0x06
	.zero		1


	//   ....[12]....
        /*0cdc*/ 	.word	0x00000670
        /*0ce0*/ 	.word	0x000000ff
        /*0ce4*/ 	.word	0x00022878
        /*0ce8*/ 	.short	0x0100
        /*0cea*/ 	.byte	0x06
	.zero		1


	//   ....[13]....
        /*0cec*/ 	.word	0x00000680
        /*0cf0*/ 	.word	0x000000ff
        /*0cf4*/ 	.word	0x00022888
        /*0cf8*/ 	.short	0x0100
        /*0cfa*/ 	.byte	0x06
	.zero		1


	//   ....[14]....
        /*0cfc*/ 	.word	0x000007b0
        /*0d00*/ 	.word	0x000000ff
        /*0d04*/ 	.word	0x00022890
        /*0d08*/ 	.short	0x0100
        /*0d0a*/ 	.byte	0x08
	.zero		1


	//   ....[15]....
        /*0d0c*/ 	.word	0x000007c0
        /*0d10*/ 	.word	0x000000ff
        /*0d14*/ 	.word	0x000228a0
        /*0d18*/ 	.short	0x0100
        /*0d1a*/ 	.byte	0x08
	.zero		1


	//   ....[16]....
        /*0d1c*/ 	.word	0x000007d0
        /*0d20*/ 	.word	0x000000ff
        /*0d24*/ 	.word	0x00022898
        /*0d28*/ 	.short	0x0100
        /*0d2a*/ 	.byte	0x08
	.zero		1


	//   ....[17]....
        /*0d2c*/ 	.word	0x000007e0
        /*0d30*/ 	.word	0x000000ff
        /*0d34*/ 	.word	0x000228a8
        /*0d38*/ 	.short	0x0100
        /*0d3a*/ 	.byte	0x08
	.zero		1


	//   ....[18]....
        /*0d3c*/ 	.word	0x00000910
        /*0d40*/ 	.word	0x000000ff
        /*0d44*/ 	.word	0x000228b0
        /*0d48*/ 	.short	0x0100
        /*0d4a*/ 	.byte	0x08
	.zero		1


	//   ....[19]....
        /*0d4c*/ 	.word	0x00000920
        /*0d50*/ 	.word	0x000000ff
        /*0d54*/ 	.word	0x000228c0
        /*0d58*/ 	.short	0x0100
        /*0d5a*/ 	.byte	0x08
	.zero		1


	//   ....[20]....
        /*0d5c*/ 	.word	0x00000930
        /*0d60*/ 	.word	0x000000ff
        /*0d64*/ 	.word	0x000228b8
        /*0d68*/ 	.short	0x0100
        /*0d6a*/ 	.byte	0x08
	.zero		1


	//   ....[21]....
        /*0d6c*/ 	.word	0x00000940
        /*0d70*/ 	.word	0x000000ff
        /*0d74*/ 	.word	0x000228c8
        /*0d78*/ 	.short	0x0100
        /*0d7a*/ 	.byte	0x08
	.zero		1


	//   ....[22]....
        /*0d7c*/ 	.word	0x000032e0
        /*0d80*/ 	.word	0x00000060
        /*0d84*/ 	.word	0x00022890
        /*0d88*/ 	.short	0x010a
        /*0d8a*/ 	.byte	0x3f
	.zero		1


	//   ....[23]....
        /*0d8c*/ 	.word	0x00004590
        /*0d90*/ 	.word	0x00000060
        /*0d94*/ 	.word	0x00022890
        /*0d98*/ 	.short	0x010a
        /*0d9a*/ 	.byte	0x3f
	.zero		1


	//   ....[24]....
        /*0d9c*/ 	.word	0x00005690
        /*0da0*/ 	.word	0x00000060
        /*0da4*/ 	.word	0x00022890
        /*0da8*/ 	.short	0x010a
        /*0daa*/ 	.byte	0x3f
	.zero		1


	//   ....[25]....
        /*0dac*/ 	.word	0x000058a0
        /*0db0*/ 	.word	0x00000020
        /*0db4*/ 	.word	0x00000000
        /*0db8*/ 	.short	0x0101
        /*0dba*/ 	.byte	0x3f
	.zero		1


	//   ....[26]....
        /*0dbc*/ 	.word	0x000058e0
        /*0dc0*/ 	.word	0x00000060
        /*0dc4*/ 	.word	0x000228b0
        /*0dc8*/ 	.short	0x010a
        /*0dca*/ 	.byte	0x3f
	.zero		1


	//   ....[27]....
        /*0dcc*/ 	.word	0x00005f30
        /*0dd0*/ 	.word	0x00000060
        /*0dd4*/ 	.word	0x00000000
        /*0dd8*/ 	.short	0x0101
        /*0dda*/ 	.byte	0x3f
	.zero		1


	//   ....[28]....
        /*0ddc*/ 	.word	0x000069d0
        /*0de0*/ 	.word	0x00000013
        /*0de4*/ 	.word	0x00022800
        /*0de8*/ 	.short	0x010a
        /*0dea*/ 	.byte	0x3f
	.zero		1


	//   ....[29]....
        /*0dec*/ 	.word	0x00006a20
        /*0df0*/ 	.word	0x00000013
        /*0df4*/ 	.word	0x00022800
        /*0df8*/ 	.short	0x010a
        /*0dfa*/ 	.byte	0x3f
	.zero		1


	//   ....[30]....
        /*0dfc*/ 	.word	0x000074b0
        /*0e00*/ 	.word	0x00000013
        /*0e04*/ 	.word	0x00022800
        /*0e08*/ 	.short	0x010a
        /*0e0a*/ 	.byte	0x3f
	.zero		1


	//   ....[31]....
        /*0e0c*/ 	.word	0x000089e0
        /*0e10*/ 	.word	0x00000013
        /*0e14*/ 	.word	0x00022800
        /*0e18*/ 	.short	0x010a
        /*0e1a*/ 	.byte	0x3f
	.zero		1


	//   ....[32]....
        /*0e1c*/ 	.word	0x00009980
        /*0e20*/ 	.word	0x00000014
        /*0e24*/ 	.word	0x00022830
        /*0e28*/ 	.short	0x010a
        /*0e2a*/ 	.byte	0x3f
	.zero		1


	//   ....[33]....
        /*0e2c*/ 	.word	0x00009a20
        /*0e30*/ 	.word	0x00000014
        /*0e34*/ 	.word	0x00022830
        /*0e38*/ 	.short	0x010a
        /*0e3a*/ 	.byte	0x3f
	.zero		1


	//   ....[34]....
        /*0e3c*/ 	.word	0x0000ae60
        /*0e40*/ 	.word	0x00000003
        /*0e44*/ 	.word	0x00000000
        /*0e48*/ 	.short	0x0101
        /*0e4a*/ 	.byte	0x3f
	.zero		1


	//   ....[35]....
        /*0e4c*/ 	.word	0x0000b300
        /*0e50*/ 	.word	0x00000014
        /*0e54*/ 	.word	0x00022850
        /*0e58*/ 	.short	0x010a
        /*0e5a*/ 	.byte	0x3f
	.zero		1


	//   ....[36]....
        /*0e5c*/ 	.word	0x0000b350
        /*0e60*/ 	.word	0x00000014
        /*0e64*/ 	.word	0x00022850
        /*0e68*/ 	.short	0x010a
        /*0e6a*/ 	.byte	0x3f
	.zero		1


	//   ....[37]....
        /*0e6c*/ 	.word	0x0000b7a0
        /*0e70*/ 	.word	0x00000014
        /*0e74*/ 	.word	0x00000000
        /*0e78*/ 	.short	0x0101
        /*0e7a*/ 	.byte	0x3f
	.zero		1


	//   ....[38]....
        /*0e7c*/ 	.word	0x0000b8d0
        /*0e80*/ 	.word	0x000000c8
        /*0e84*/ 	.word	0x00022830
        /*0e88*/ 	.short	0x010a
        /*0e8a*/ 	.byte	0x3f
	.zero		1


	//   ....[39]....
        /*0e8c*/ 	.word	0x0000b980
        /*0e90*/ 	.word	0x000000c8
        /*0e94*/ 	.word	0x00022830
        /*0e98*/ 	.short	0x010a
        /*0e9a*/ 	.byte	0x3f
	.zero		1


	//   ....[40]....
        /*0e9c*/ 	.word	0x0000d150
        /*0ea0*/ 	.word	0x00000099
        /*0ea4*/ 	.word	0x00000000
        /*0ea8*/ 	.short	0x0101
        /*0eaa*/ 	.byte	0x3f
	.zero		1


	//   ....[41]....
        /*0eac*/ 	.word	0x0000daf0
        /*0eb0*/ 	.word	0x000000c8
        /*0eb4*/ 	.word	0x00022850
        /*0eb8*/ 	.short	0x010a
        /*0eba*/ 	.byte	0x3f
	.zero		1


	//   ....[42]....
        /*0ebc*/ 	.word	0x0000db40
        /*0ec0*/ 	.word	0x000000c8
        /*0ec4*/ 	.word	0x00022850
        /*0ec8*/ 	.short	0x010a
        /*0eca*/ 	.byte	0x3f
	.zero		1


	//   ....[43]....
        /*0ecc*/ 	.word	0x0000df10
        /*0ed0*/ 	.word	0x000000c8
        /*0ed4*/ 	.word	0x00000000
        /*0ed8*/ 	.short	0x0101
        /*0eda*/ 	.byte	0x3f
	.zero		1


	//   ....[44]....
        /*0edc*/ 	.word	0x0000e010
        /*0ee0*/ 	.word	0x00000014
        /*0ee4*/ 	.word	0x00022830
        /*0ee8*/ 	.short	0x010a
        /*0eea*/ 	.byte	0x3f
	.zero		1


	//   ....[45]....
        /*0eec*/ 	.word	0x0000e070
        /*0ef0*/ 	.word	0x00000014
        /*0ef4*/ 	.word	0x00022830
        /*0ef8*/ 	.short	0x010a
        /*0efa*/ 	.byte	0x3f
	.zero		1


	//   ....[46]....
        /*0efc*/ 	.word	0x0000f1b0
        /*0f00*/ 	.word	0x0000009a
        /*0f04*/ 	.word	0x00000000
        /*0f08*/ 	.short	0x0101
        /*0f0a*/ 	.byte	0x3f
	.zero		1


	//   ....[47]....
        /*0f0c*/ 	.word	0x0000f9e0
        /*0f10*/ 	.word	0x00000014
        /*0f14*/ 	.word	0x00022850
        /*0f18*/ 	.short	0x010a
        /*0f1a*/ 	.byte	0x3f
	.zero		1


	//   ....[48]....
        /*0f1c*/ 	.word	0x0000fa30
        /*0f20*/ 	.word	0x00000014
        /*0f24*/ 	.word	0x00022850
        /*0f28*/ 	.short	0x010a
        /*0f2a*/ 	.byte	0x3f
	.zero		1


	//   ....[49]....
        /*0f2c*/ 	.word	0x0000fe00
        /*0f30*/ 	.word	0x00000014
        /*0f34*/ 	.word	0x00000000
        /*0f38*/ 	.short	0x0101
        /*0f3a*/ 	.byte	0x3f
	.zero		1


	//   ....[50]....
        /*0f3c*/ 	.word	0x00012310
        /*0f40*/ 	.word	0x00000000
        /*0f44*/ 	.word	0x00000000
        /*0f48*/ 	.short	0x0101
        /*0f4a*/ 	.byte	0x3f
	.zero		1


	//   ....[51]....
        /*0f4c*/ 	.word	0x00012cc0
        /*0f50*/ 	.word	0x00000000
        /*0f54*/ 	.word	0x00000000
        /*0f58*/ 	.short	0x0101
        /*0f5a*/ 	.byte	0x3f
	.zero		1


	//   ....[52]....
        /*0f5c*/ 	.word	0x000175e0
        /*0f60*/ 	.word	0x00000013
        /*0f64*/ 	.word	0x00022820
        /*0f68*/ 	.short	0x010a
        /*0f6a*/ 	.byte	0x3f
	.zero		1


	//   ....[53]....
        /*0f6c*/ 	.word	0x000176b0
        /*0f70*/ 	.word	0x00000004
        /*0f74*/ 	.word	0x000228a0
        /*0f78*/ 	.short	0x010a
        /*0f7a*/ 	.byte	0x3f
	.zero		1


	//   ....[54]....
        /*0f7c*/ 	.word	0x000178f0
        /*0f80*/ 	.word	0x00000004
        /*0f84*/ 	.word	0x000228c0
        /*0f88*/ 	.short	0x010a
        /*0f8a*/ 	.byte	0x3f
	.zero		1


	//   ....[55]....
        /*0f8c*/ 	.word	0x00017f90
        /*0f90*/ 	.word	0x00000005
        /*0f94*/ 	.word	0x000228a0
        /*0f98*/ 	.short	0x010a
        /*0f9a*/ 	.byte	0x3f
	.zero		1


	//   ....[56]....
        /*0f9c*/ 	.word	0x000181c0
        /*0fa0*/ 	.word	0x00000005
        /*0fa4*/ 	.word	0x000228c0
        /*0fa8*/ 	.short	0x010a
        /*0faa*/ 	.byte	0x3f
	.zero		1


	//   ....[57]....
        /*0fac*/ 	.word	0x000193f0
        /*0fb0*/ 	.word	0x00000000
        /*0fb4*/ 	.word	0x00022840
        /*0fb8*/ 	.short	0x010a
        /*0fba*/ 	.byte	0x3f
	.zero		1


	//   ....[58]....
        /*0fbc*/ 	.word	0x0001a120
        /*0fc0*/ 	.word	0x00000013
        /*0fc4*/ 	.word	0x00022800
        /*0fc8*/ 	.short	0x0107
        /*0fca*/ 	.byte	0x3f
	.zero		1


	//   ....[59]....
        /*0fcc*/ 	.word	0x0001a210
        /*0fd0*/ 	.word	0x00000013
        /*0fd4*/ 	.word	0x00022800
        /*0fd8*/ 	.short	0x0101
        /*0fda*/ 	.byte	0x3f
	.zero		1


	//   ....[60]....
        /*0fdc*/ 	.word	0x0001a230
        /*0fe0*/ 	.word	0x00000013
        /*0fe4*/ 	.word	0x00022820
        /*0fe8*/ 	.short	0x010a
        /*0fea*/ 	.byte	0x3f
	.zero		1


	//   ....[61]....
        /*0fec*/ 	.word	0x0001a310
        /*0ff0*/ 	.word	0x00000002
        /*0ff4*/ 	.word	0x00022860
        /*0ff8*/ 	.short	0x010a
        /*0ffa*/ 	.byte	0x3f
	.zero		1


	//   ....[62]....
        /*0ffc*/ 	.word	0x0001abe0
        /*1000*/ 	.word	0x00000002
        /*1004*/ 	.word	0x00022840
        /*1008*/ 	.short	0x010a
        /*100a*/ 	.byte	0x3f
	.zero		1


	//   ....[63]....
        /*100c*/ 	.word	0x0001ae40
        /*1010*/ 	.word	0x00000002
        /*1014*/ 	.word	0x00022860
        /*1018*/ 	.short	0x010a
        /*101a*/ 	.byte	0x3f
	.zero		1


	//   ....[64]....
        /*101c*/ 	.word	0x0001b640
        /*1020*/ 	.word	0x00000003
        /*1024*/ 	.word	0x00022840
        /*1028*/ 	.short	0x010a
        /*102a*/ 	.byte	0x3f
	.zero		1


	//   ....[65]....
        /*102c*/ 	.word	0x0001b890
        /*1030*/ 	.word	0x00000003
        /*1034*/ 	.word	0x00022860
        /*1038*/ 	.short	0x010a
        /*103a*/ 	.byte	0x3f
	.zero		1


	//   ....[66]....
        /*103c*/ 	.word	0x0001c010
        /*1040*/ 	.word	0x00000003
        /*1044*/ 	.word	0x00022840
        /*1048*/ 	.short	0x010a
        /*104a*/ 	.byte	0x3f
	.zero		1


	//   ....[67]....
        /*104c*/ 	.word	0x0001c270
        /*1050*/ 	.word	0x00000003
        /*1054*/ 	.word	0x00022860
        /*1058*/ 	.short	0x010a
        /*105a*/ 	.byte	0x3f
	.zero		1


	//   ....[68]....
        /*105c*/ 	.word	0x0001dc30
        /*1060*/ 	.word	0x00000000
        /*1064*/ 	.word	0x00022820
        /*1068*/ 	.short	0x010a
        /*106a*/ 	.byte	0x3f
	.zero		1


	//   ....[69]....
        /*106c*/ 	.word	0x0001dde0
        /*1070*/ 	.word	0x00000006
        /*1074*/ 	.word	0x00000000
        /*1078*/ 	.short	0x010a
        /*107a*/ 	.byte	0x3f
	.zero		1


	//   ....[70]....
        /*107c*/ 	.word	0x0001de50
        /*1080*/ 	.word	0x00000007
        /*1084*/ 	.word	0x00000000
        /*1088*/ 	.short	0x010a
        /*108a*/ 	.byte	0x3f
	.zero		1


	//   ....[71]....
        /*108c*/ 	.word	0x0001dec0
        /*1090*/ 	.word	0x00000004
        /*1094*/ 	.word	0x00000000
        /*1098*/ 	.short	0x010a
        /*109a*/ 	.byte	0x3f
	.zero		1


	//   ....[72]....
        /*109c*/ 	.word	0x0001def0
        /*10a0*/ 	.word	0x00000003
        /*10a4*/ 	.word	0x00000000
        /*10a8*/ 	.short	0x010a
        /*10aa*/ 	.byte	0x3f
	.zero		1


	//   ....[73]....
        /*10ac*/ 	.word	0x0001df50
        /*10b0*/ 	.word	0x00000060
        /*10b4*/ 	.word	0x00022890
        /*10b8*/ 	.short	0x010a
        /*10ba*/ 	.byte	0x3f
	.zero		1


	//   ....[74]....
        /*10bc*/ 	.word	0x0001dfa0
        /*10c0*/ 	.word	0x00000060
        /*10c4*/ 	.word	0x00022890
        /*10c8*/ 	.short	0x010a
        /*10ca*/ 	.byte	0x3f
	.zero		1


	//   ....[75]....
        /*10cc*/ 	.word	0x0001dff0
        /*10d0*/ 	.word	0x00000060
        /*10d4*/ 	.word	0x00022890
        /*10d8*/ 	.short	0x010a
        /*10da*/ 	.byte	0x3f
	.zero		1


	//   ....[76]....
        /*10dc*/ 	.word	0x0001e040
        /*10e0*/ 	.word	0x00000060
        /*10e4*/ 	.word	0x000228b0
        /*10e8*/ 	.short	0x010a
        /*10ea*/ 	.byte	0x3f
	.zero		1


	//   ....[77]....
        /*10ec*/ 	.word	0x0001e4b0
        /*10f0*/ 	.word	0x00000013
        /*10f4*/ 	.word	0x00022800
        /*10f8*/ 	.short	0x010a
        /*10fa*/ 	.byte	0x3f
	.zero		1


	//   ....[78]....
        /*10fc*/ 	.word	0x0001eab0
        /*1100*/ 	.word	0x00000013
        /*1104*/ 	.word	0x00022800
        /*1108*/ 	.short	0x010a
        /*110a*/ 	.byte	0x3f
	.zero		1


	//   ....[79]....
        /*110c*/ 	.word	0x0001eb00
        /*1110*/ 	.word	0x00000014
        /*1114*/ 	.word	0x00022830
        /*1118*/ 	.short	0x010a
        /*111a*/ 	.byte	0x3f
	.zero		1


	//   ....[80]....
        /*111c*/ 	.word	0x0001eb50
        /*1120*/ 	.word	0x00000014
        /*1124*/ 	.word	0x00022850
        /*1128*/ 	.short	0x010a
        /*112a*/ 	.byte	0x3f
	.zero		1


	//   ....[81]....
        /*112c*/ 	.word	0x0001eba0
        /*1130*/ 	.word	0x000000c8
        /*1134*/ 	.word	0x00022830
        /*1138*/ 	.short	0x010a
        /*113a*/ 	.byte	0x3f
	.zero		1


	//   ....[82]....
        /*113c*/ 	.word	0x0001ebf0
        /*1140*/ 	.word	0x000000c8
        /*1144*/ 	.word	0x00022850
        /*1148*/ 	.short	0x010a
        /*114a*/ 	.byte	0x3f
	.zero		1


	//   ....[83]....
        /*114c*/ 	.word	0x0001ec40
        /*1150*/ 	.word	0x00000014
        /*1154*/ 	.word	0x00022830
        /*1158*/ 	.short	0x010a
        /*115a*/ 	.byte	0x3f
	.zero		1


	//   ....[84]....
        /*115c*/ 	.word	0x0001ec90
        /*1160*/ 	.word	0x00000014
        /*1164*/ 	.word	0x00022850
        /*1168*/ 	.short	0x010a
        /*116a*/ 	.byte	0x3f
	.zero		1


	//   ....[85]....
        /*116c*/ 	.word	0x0001f8a0
        /*1170*/ 	.word	0x00000013
        /*1174*/ 	.word	0x00022820
        /*1178*/ 	.short	0x010a
        /*117a*/ 	.byte	0x3f
	.zero		1


	//   ....[86]....
        /*117c*/ 	.word	0x0001f8f0
        /*1180*/ 	.word	0x00000004
        /*1184*/ 	.word	0x000228a0
        /*1188*/ 	.short	0x010a
        /*118a*/ 	.byte	0x3f
	.zero		1


	//   ....[87]....
        /*118c*/ 	.word	0x0001f940
        /*1190*/ 	.word	0x00000004
        /*1194*/ 	.word	0x000228c0
        /*1198*/ 	.short	0x010a
        /*119a*/ 	.byte	0x3f
	.zero		1


	//   ....[88]....
        /*119c*/ 	.word	0x0001f990
        /*11a0*/ 	.word	0x00000005
        /*11a4*/ 	.word	0x000228a0
        /*11a8*/ 	.short	0x010a
        /*11aa*/ 	.byte	0x3f
	.zero		1


	//   ....[89]....
        /*11ac*/ 	.word	0x0001f9e0
        /*11b0*/ 	.word	0x00000005
        /*11b4*/ 	.word	0x000228c0
        /*11b8*/ 	.short	0x010a
        /*11ba*/ 	.byte	0x3f
	.zero		1


	//   ....[90]....
        /*11bc*/ 	.word	0x0001fb80
        /*11c0*/ 	.word	0x00000000
        /*11c4*/ 	.word	0x00022840
        /*11c8*/ 	.short	0x010a
        /*11ca*/ 	.byte	0x3f
	.zero		1


	//   ....[91]....
        /*11cc*/ 	.word	0x00020640
        /*11d0*/ 	.word	0x00000013
        /*11d4*/ 	.word	0x00022820
        /*11d8*/ 	.short	0x010a
        /*11da*/ 	.byte	0x3f
	.zero		1


	//   ....[92]....
        /*11dc*/ 	.word	0x00020690
        /*11e0*/ 	.word	0x00000002
        /*11e4*/ 	.word	0x00022860
        /*11e8*/ 	.short	0x010a
        /*11ea*/ 	.byte	0x3f
	.zero		1


	//   ....[93]....
        /*11ec*/ 	.word	0x000206e0
        /*11f0*/ 	.word	0x00000002
        /*11f4*/ 	.word	0x00022840
        /*11f8*/ 	.short	0x010a
        /*11fa*/ 	.byte	0x3f
	.zero		1


	//   ....[94]....
        /*11fc*/ 	.word	0x00020730
        /*1200*/ 	.word	0x00000002
        /*1204*/ 	.word	0x00022860
        /*1208*/ 	.short	0x010a
        /*120a*/ 	.byte	0x3f
	.zero		1


	//   ....[95]....
        /*120c*/ 	.word	0x00020780
        /*1210*/ 	.word	0x00000003
        /*1214*/ 	.word	0x00022840
        /*1218*/ 	.short	0x010a
        /*121a*/ 	.byte	0x3f
	.zero		1


	//   ....[96]....
        /*121c*/ 	.word	0x000207d0
        /*1220*/ 	.word	0x00000003
        /*1224*/ 	.word	0x00022860
        /*1228*/ 	.short	0x010a
        /*122a*/ 	.byte	0x3f
	.zero		1


	//   ....[97]....
        /*122c*/ 	.word	0x00020820
        /*1230*/ 	.word	0x00000003
        /*1234*/ 	.word	0x00022840
        /*1238*/ 	.short	0x010a
        /*123a*/ 	.byte	0x3f
	.zero		1


	//   ....[98]....
        /*123c*/ 	.word	0x00020870
        /*1240*/ 	.word	0x00000003
        /*1244*/ 	.word	0x00022860
        /*1248*/ 	.short	0x010a
        /*124a*/ 	.byte	0x3f
	.zero		1


	//   ....[99]....
        /*124c*/ 	.word	0x000213f0
        /*1250*/ 	.word	0x00000000
        /*1254*/ 	.word	0x00022820
        /*1258*/ 	.short	0x010a
        /*125a*/ 	.byte	0x3f
	.zero		1


	//   ....[100]....
        /*125c*/ 	.word	0x00021590
        /*1260*/ 	.word	0x00000006
        /*1264*/ 	.word	0x00000000
        /*1268*/ 	.short	0x010a
        /*126a*/ 	.byte	0x3f
	.zero		1


	//   ....[101]....
        /*126c*/ 	.word	0x000215e0
        /*1270*/ 	.word	0x00000007
        /*1274*/ 	.word	0x00000000
        /*1278*/ 	.short	0x010a
        /*127a*/ 	.byte	0x3f
	.zero		1


	//   ....[102]....
        /*127c*/ 	.word	0x00021630
        /*1280*/ 	.word	0x00000004
        /*1284*/ 	.word	0x00000000
        /*1288*/ 	.short	0x010a
        /*128a*/ 	.byte	0x3f
	.zero		1


	//----- nvinfo : EIATTR_NUM_MBARRIERS
	.align		4
.L_1561:
        /*128c*/ 	.byte	0x03, 0x38
        /*128e*/ 	.short	0x0016


	//----- nvinfo : EIATTR_EXIT_INSTR_OFFSETS
	.align		4
        /*1290*/ 	.byte	0x04, 0x1c
        /*1292*/ 	.short	(.L_1563 - .L_1562)


	//   ....[0]....
.L_1562:
        /*1294*/ 	.word	0x0001df40


	//----- nvinfo : EIATTR_MAX_THREADS
	.align		4
.L_1563:
        /*1298*/ 	.byte	0x04, 0x05
        /*129a*/ 	.short	(.L_1565 - .L_1564)
.L_1564:
        /*129c*/ 	.word	0x00000180
        /*12a0*/ 	.word	0x00000001
        /*12a4*/ 	.word	0x00000001


	//----- nvinfo : EIATTR_CRS_STACK_SIZE
	.align		4
.L_1565:
        /*12a8*/ 	.byte	0x04, 0x1e
        /*12aa*/ 	.short	(.L_1567 - .L_1566)
.L_1566:
        /*12ac*/ 	.word	0x00000000


	//----- nvinfo : EIATTR_CBANK_PARAM_SIZE
	.align		4
.L_1567:
        /*12b0*/ 	.byte	0x03, 0x19
        /*12b2*/ 	.short	0x0af0


	//----- nvinfo : EIATTR_PARAM_CBANK
	.align		4
        /*12b4*/ 	.byte	0x04, 0x0a
        /*12b6*/ 	.short	(.L_1569 - .L_1568)
	.align		4
.L_1568:
        /*12b8*/ 	.word	index@(.nv.constant0._ZN7cutlass13device_kernelIN5flash11enable_sm90INS1_16FlashAttnFwdSm90INS1_25CollectiveMainloopFwdSm90ILi2EN4cute5tupleIJNS5_1CILi1EEES8_S8_EEENS6_IJNS7_ILi128EEENS7_ILi96EEENS7_ILi64EEEEEELi256ENS_10bfloat16_tEfNS_4arch4Sm90ELb1ELb0ELb0ELb1ELb0ELb1ELb0ELb1ELb0ELb1ELb1ELb0EEENS1_21CollectiveEpilogueFwdINS6_IJSA_NS7_ILi256EEESB_EEES9_SE_SG_Li256ELb1ELb1ELb1ELb0EEENS1_36VarlenDynamicPersistentTileSchedulerILi128ELi96ELi256ELi128ELb1ELb1ELb1ELb1ELb1ELb1EEEEEEEEEvNT_6ParamsE)
        /*12bc*/ 	.short	0x0210
        /*12be*/ 	.short	0x0af0


	//----- nvinfo : EIATTR_SW_WAR
	.align		4
.L_1569:
        /*12c0*/ 	.byte	0x04, 0x36
        /*12c2*/ 	.short	(.L_1571 - .L_1570)
.L_1570:
        /*12c4*/ 	.word	0x00000008
.L_1571:


//--------------------- .nv.info._ZN7cutlass13device_kernelIN5flash11enable_sm90INS1_16FlashAttnFwdSm90INS1_25CollectiveMainloopFwdSm90ILi2EN4cute5tupleIJNS5_1CILi1EEES8_S8_EEENS6_IJNS7_ILi128EEENS7_ILi96EEENS7_ILi64EEEEEELi256ENS_10bfloat16_tEfNS_4arch4Sm90ELb1ELb0ELb0ELb1ELb0ELb0ELb1ELb1ELb0ELb1ELb1ELb0EEENS1_21CollectiveEpilogueFwdINS6_IJSA_NS7_ILi256EEESB_EEES9_SE_SG_Li256ELb1ELb1ELb1ELb0EEENS1_36VarlenDynamicPersistentTileSchedulerILi128ELi96ELi256ELi128ELb1ELb1ELb1ELb1ELb1ELb1EEEEEEEEEvNT_6ParamsE --------------------------
	.section	.nv.info._ZN7cutlass13device_kernelIN5flash11enable_sm90INS1_16FlashAttnFwdSm90INS1_25CollectiveMainloopFwdSm90ILi2EN4cute5tupleIJNS5_1CILi1EEES8_S8_EEENS6_IJNS7_ILi128EEENS7_ILi96EEENS7_ILi64EEEEEELi256ENS_10bfloat16_tEfNS_4arch4Sm90ELb1ELb0ELb0ELb1ELb0ELb0ELb1ELb1ELb0ELb1ELb1ELb0EEENS1_21CollectiveEpilogueFwdINS6_IJSA_NS7_ILi256EEESB_EEES9_SE_SG_Li256ELb1ELb1ELb1ELb0EEENS1_36VarlenDynamicPersistentTileSchedulerILi128ELi96ELi256ELi128ELb1ELb1ELb1ELb1ELb1ELb1EEEEEEEEEvNT_6ParamsE,"",@"SHT_CUDA_INFO"
	.sectionflags	@""
	.align	4


	//----- nvinfo : EIATTR_CUDA_API_VERSION
	.align		4
        /*0000*/ 	.byte	0x04, 0x37
        /*0002*/ 	.short	(.L_1573 - .L_1572)
.L_1572:
        /*0004*/ 	.word	0x00000082


	//----- nvinfo : EIATTR_KPARAM_INFO
	.align		4
.L_1573:
        /*0008*/ 	.byte	0x04, 0x17
        /*000a*/ 	.short	(.L_1575 - .L_1574)
.L_1574:
        /*000c*/ 	.word	0x00000000
        /*0010*/ 	.short	0x0000
        /*0012*/ 	.short	0x0070
        /*0014*/ 	.byte	0x00, 0xf0, 0x01, 0x2e


	//----- nvinfo : EIATTR_SPARSE_MMA_MASK
	.align		4
.L_1575:
        /*0018*/ 	.byte	0x03, 0x50
        /*001a*/ 	.short	0x0000


	//----- nvinfo : EIATTR_MAXREG_COUNT
	.align		4
        /*001c*/ 	.byte	0x03, 0x1b
        /*001e*/ 	.short	0x00a8


	//----- nvinfo : EIATTR_NUM_BARRIERS
	.align		4
        /*0020*/ 	.byte	0x02, 0x4c
        /*0022*/ 	.byte	0x10
	.zero		1


	//----- nvinfo : EIATTR_EXTERNS
	.align		4
        /*0024*/ 	.byte	0x04, 0x0f
        /*0026*/ 	.short	(.L_1577 - .L_1576)


	//   ....[0]....
	.align		4
.L_1576:
        /*0028*/ 	.word	index@(__assertfail)


	//----- nvinfo : EIATTR_ANNOTATIONS
	.align		4
.L_1577:
        /*002c*/ 	.byte	0x04, 0x55
        /*002e*/ 	.short	(.L_1579 - .L_1578)


	//   ....[0]....
.L_1578:
        /* <DEDUP_REMOVED lines=100> */


	//----- nvinfo : EIATTR_MERCURY_ISA_VERSION
	.align		4
.L_1579:
        /*0658*/ 	.byte	0x03, 0x5f
        /*065a*/ 	.short	0x0101


	//----- nvinfo : EIATTR_UNUSED_LOAD_BYTE_OFFSET
	.align		4
        /*065c*/ 	.byte	0x04, 0x44
        /*065e*/ 	.short	(.L_1581 - .L_1580)


	//   ....[0]....
.L_1580:
        /*0660*/ 	.word	0x00000a50
        /*0664*/ 	.word	0x0000fff0


	//   ....[1]....
        /*0668*/ 	.word	0x00009ec0
        /*066c*/ 	.word	0x0000fff0


	//----- nvinfo : EIATTR_INT_WARP_WIDE_INSTR_OFFSETS
	.align		4
.L_1581:
        /*0670*/ 	.byte	0x04, 0x31
        /*0672*/ 	.short	(.L_1583 - .L_1582)


	//   ....[0]....
.L_1582:
        /*0674*/ 	.word	0x00000120


	//   ....[1]....
        /*0678*/ 	.word	0x00000160


	//   ....[2]....
        /*067c*/ 	.word	0x000001d0


	//   ....[3]....
        /*0680*/ 	.word	0x00000240


	//   ....[4]....
        /*0684*/ 	.word	0x00010120


	//   ....[5]....
        /*0688*/ 	.word	0x000101b0


	//   ....[6]....
        /*068c*/ 	.word	0x00014a90


	//   ....[7]....
        /*0690*/ 	.word	0x00014b20


	//----- nvinfo : EIATTR_COOP_GROUP_MASK_REGIDS
	.align		4
.L_1583:
        /*0694*/ 	.byte	0x04, 0x29
        /*0696*/ 	.short	(.L_1585 - .L_1584)


	//   ....[0]....
.L_1584:
        /*0698*/ 	.word	0xffffffff


	//   ....[1]....
        /*069c*/ 	.word	0xffffffff


	//   ....[2]....
        /*06a0*/ 	.word	0xffffffff


	//   ....[3]....
        /*06a4*/ 	.word	0xffffffff


	//   ....[4]....
        /*06a8*/ 	.word	0xffffffff


	//   ....[5]....
        /*06ac*/ 	.word	0xffffffff


	//   ....[6]....
        /*06b0*/ 	.word	0xffffffff


	//   ....[7]....
        /*06b4*/ 	.word	0xffffffff


	//   ....[8]....
        /*06b8*/ 	.word	0xffffffff


	//   ....[9]....
        /*06bc*/ 	.word	0xffffffff


	//   ....[10]....
        /*06c0*/ 	.word	0xffffffff


	//   ....[11]....
        /*06c4*/ 	.word	0xffffffff


	//   ....[12]....
        /*06c8*/ 	.word	0xffffffff


	//   ....[13]....
        /*06cc*/ 	.word	0xffffffff


	//   ....[14]....
        /*06d0*/ 	.word	0xffffffff


	//   ....[15]....
        /*06d4*/ 	.word	0xffffffff


	//   ....[16]....
        /*06d8*/ 	.word	0xffffffff


	//   ....[17]....
        /*06dc*/ 	.word	0xffffffff


	//   ....[18]....
        /*06e0*/ 	.word	0xffffffff


	//   ....[19]....
        /*06e4*/ 	.word	0xffffffff


	//   ....[20]....
        /*06e8*/ 	.word	0xffffffff


	//   ....[21]....
        /*06ec*/ 	.word	0xffffffff


	//   ....[22]....
        /*06f0*/ 	.word	0xffffffff


	//   ....[23]....
        /*06f4*/ 	.word	0xffffffff


	//   ....[24]....
        /*06f8*/ 	.word	0xffffffff


	//   ....[25]....
        /*06fc*/ 	.word	0xffffffff


	//   ....[26]....
        /*0700*/ 	.word	0xffffffff


	//   ....[27]....
        /*0704*/ 	.word	0xffffffff


	//   ....[28]....
        /*0708*/ 	.word	0xffffffff


	//   ....[29]....
        /*070c*/ 	.word	0xffffffff


	//   ....[30]....
        /*0710*/ 	.word	0xffffffff


	//   ....[31]....
        /*0714*/ 	.word	0xffffffff


	//   ....[32]....
        /*0718*/ 	.word	0xffffffff


	//   ....[33]....
        /*071c*/ 	.word	0xffffffff


	//   ....[34]....
        /*0720*/ 	.word	0xffffffff


	//   ....[35]....
        /*0724*/ 	.word	0xffffffff


	//   ....[36]....
        /*0728*/ 	.word	0xffffffff


	//   ....[37]....
        /*072c*/ 	.word	0xffffffff


	//   ....[38]....
        /*0730*/ 	.word	0xffffffff


	//   ....[39]....
        /*0734*/ 	.word	0xffffffff


	//   ....[40]....
        /*0738*/ 	.word	0xffffffff


	//   ....[41]....
        /*073c*/ 	.word	0xffffffff


	//   ....[42]....
        /*0740*/ 	.word	0xffffffff


	//   ....[43]....
        /*0744*/ 	.word	0xffffffff


	//   ....[44]....
        /*0748*/ 	.word	0xffffffff


	//   ....[45]....
        /*074c*/ 	.word	0xffffffff


	//   ....[46]....
        /*0750*/ 	.word	0xffffffff


	//   ....[47]....
        /*0754*/ 	.word	0xffffffff


	//   ....[48]....
        /*0758*/ 	.word	0xffffffff


	//   ....[49]....
        /*075c*/ 	.word	0xffffffff


	//   ....[50]....
        /*0760*/ 	.word	0xffffffff


	//   ....[51]....
        /*0764*/ 	.word	0xffffffff


	//   ....[52]....
        /*0768*/ 	.word	0xffffffff


	//   ....[53]....
        /*076c*/ 	.word	0xffffffff


	//   ....[54]....
        /*0770*/ 	.word	0xffffffff


	//   ....[55]....
        /*0774*/ 	.word	0xffffffff


	//   ....[56]....
        /*0778*/ 	.word	0xffffffff


	//   ....[57]....
        /*077c*/ 	.word	0xffffffff


	//   ....[58]....
        /*0780*/ 	.word	0xffffffff


	//   ....[59]....
        /*0784*/ 	.word	0xffffffff


	//   ....[60]....
        /*0788*/ 	.word	0xffffffff


	//   ....[61]....
        /*078c*/ 	.word	0xffffffff


	//   ....[62]....
        /*0790*/ 	.word	0xffffffff


	//   ....[63]....
        /*0794*/ 	.word	0xffffffff


	//   ....[64]....
        /*0798*/ 	.word	0xffffffff


	//   ....[65]....
        /*079c*/ 	.word	0xffffffff


	//   ....[66]....
        /*07a0*/ 	.word	0xffffffff


	//   ....[67]....
        /*07a4*/ 	.word	0xffffffff


	//   ....[68]....
        /*07a8*/ 	.word	0xffffffff


	//   ....[69]....
        /*07ac*/ 	.word	0xffffffff


	//   ....[70]....
        /*07b0*/ 	.word	0xffffffff


	//   ....[71]....
        /*07b4*/ 	.word	0xffffffff


	//   ....[72]....
        /*07b8*/ 	.word	0xffffffff


	//   ....[73]....
        /*07bc*/ 	.word	0xffffffff


	//   ....[74]....
        /*07c0*/ 	.word	0xffffffff


	//   ....[75]....
        /*07c4*/ 	.word	0xffffffff


	//   ....[76]....
        /*07c8*/ 	.word	0xffffffff


	//   ....[77]....
        /*07cc*/ 	.word	0xffffffff


	//   ....[78]....
        /*07d0*/ 	.word	0xffffffff


	//   ....[79]....
        /*07d4*/ 	.word	0xffffffff


	//   ....[80]....
        /*07d8*/ 	.word	0xffffffff


	//   ....[81]....
        /*07dc*/ 	.word	0xffffffff


	//   ....[82]....
        /*07e0*/ 	.word	0xffffffff


	//   ....[83]....
        /*07e4*/ 	.word	0xffffffff


	//   ....[84]....
        /*07e8*/ 	.word	0xffffffff


	//   ....[85]....
        /*07ec*/ 	.word	0xffffffff


	//   ....[86]....
        /*07f0*/ 	.word	0xffffffff


	//   ....[87]....
        /*07f4*/ 	.word	0xffffffff


	//   ....[88]....
        /*07f8*/ 	.word	0xffffffff


	//   ....[89]....
        /*07fc*/ 	.word	0xffffffff


	//   ....[90]....
        /*0800*/ 	.word	0xffffffff


	//   ....[91]....
        /*0804*/ 	.word	0xffffffff


	//   ....[92]....
        /*0808*/ 	.word	0xffffffff


	//   ....[93]....
        /*080c*/ 	.word	0xffffffff


	//   ....[94]....
        /*0810*/ 	.word	0xffffffff


	//   ....[95]....
        /*0814*/ 	.word	0xffffffff


	//   ....[96]....
        /*0818*/ 	.word	0xffffffff


	//   ....[97]....
        /*081c*/ 	.word	0xffffffff


	//   ....[98]....
        /*0820*/ 	.word	0xffffffff


	//   ....[99]....
        /*0824*/ 	.word	0xffffffff


	//   ....[100]....
        /*0828*/ 	.word	0xffffffff


	//   ....[101]....
        /*082c*/ 	.word	0xffffffff


	//   ....[102]....
        /*0830*/ 	.word	0xffffffff


	//   ....[103]....
        /*0834*/ 	.word	0xffffffff


	//   ....[104]....
        /*0838*/ 	.word	0xffffffff


	//   ....[105]....
        /*083c*/ 	.word	0xffffffff


	//   ....[106]....
        /*0840*/ 	.word	0xffffffff


	//   ....[107]....
        /*0844*/ 	.word	0xffffffff


	//   ....[108]....
        /*0848*/ 	.word	0xffffffff


	//   ....[109]....
        /*084c*/ 	.word	0xffffffff


	//   ....[110]....
        /*0850*/ 	.word	0xffffffff


	//   ....[111]....
        /*0854*/ 	.word	0xffffffff


	//   ....[112]....
        /*0858*/ 	.word	0xffffffff


	//   ....[113]....
        /*085c*/ 	.word	0xffffffff


	//   ....[114]....
        /*0860*/ 	.word	0xffffffff


	//   ....[115]....
        /*0864*/ 	.word	0xffffffff


	//   ....[116]....
        /*0868*/ 	.word	0xffffffff


	//   ....[117]....
        /*086c*/ 	.word	0xffffffff


	//   ....[118]....
        /*0870*/ 	.word	0xffffffff


	//   ....[119]....
        /*0874*/ 	.word	0xffffffff


	//   ....[120]....
        /*0878*/ 	.word	0xffffffff


	//   ....[121]....
        /*087c*/ 	.word	0x0500000f


	//   ....[122]....
        /*0880*/ 	.word	0x0500000f


	//   ....[123]....
        /*0884*/ 	.word	0x0500000f


	//   ....[124]....
        /*0888*/ 	.word	0x0500000f


	//   ....[125]....
        /*088c*/ 	.word	0x0500000f


	//   ....[126]....
        /*0890*/ 	.word	0x0500000f


	//   ....[127]....
        /*0894*/ 	.word	0x0500000f


	//   ....[128]....
        /*0898*/ 	.word	0x0500000f


	//   ....[129]....
        /*089c*/ 	.word	0x0500000f


	//   ....[130]....
        /*08a0*/ 	.word	0x0500000f


	//   ....[131]....
        /*08a4*/ 	.word	0x0500000f


	//   ....[132]....
        /*08a8*/ 	.word	0x0500000f


	//   ....[133]....
        /*08ac*/ 	.word	0x0500000f


	//   ....[134]....
        /*08b0*/ 	.word	0x0500000f


	//   ....[135]....
        /*08b4*/ 	.word	0x0500000f


	//   ....[136]....
        /*08b8*/ 	.word	0x0500000f


	//   ....[137]....
        /*08bc*/ 	.word	0x0500000f


	//   ....[138]....
        /*08c0*/ 	.word	0x0500000f


	//   ....[139]....
        /*08c4*/ 	.word	0x0500000f


	//   ....[140]....
        /*08c8*/ 	.word	0x0500000f


	//   ....[141]....
        /*08cc*/ 	.word	0x0500000f


	//   ....[142]....
        /*08d0*/ 	.word	0x0500000f


	//   ....[143]....
        /*08d4*/ 	.word	0x0500000f


	//   ....[144]....
        /*08d8*/ 	.word	0x0500000f


	//   ....[145]....
        /*08dc*/ 	.word	0x0500000f


	//   ....[146]....
        /*08e0*/ 	.word	0x0500000f


	//   ....[147]....
        /*08e4*/ 	.word	0x0500000f


	//   ....[148]....
        /*08e8*/ 	.word	0x0500000f


	//   ....[149]....
        /*08ec*/ 	.word	0x0500000f


	//   ....[150]....
        /*08f0*/ 	.word	0x0500000f


	//   ....[151]....
        /*08f4*/ 	.word	0x0500000f


	//   ....[152]....
        /*08f8*/ 	.word	0x0500000f


	//   ....[153]....
        /*08fc*/ 	.word	0x0500000f


	//   ....[154]....
        /*0900*/ 	.word	0x0500000f


	//   ....[155]....
        /*0904*/ 	.word	0x0500000f


	//   ....[156]....
        /*0908*/ 	.word	0x0500000f


	//   ....[157]....
        /*090c*/ 	.word	0x0500000f


	//   ....[158]....
        /*0910*/ 	.word	0x0500000f


	//   ....[159]....
        /*0914*/ 	.word	0x0500000f


	//   ....[160]....
        /*0918*/ 	.word	0x0500000f


	//   ....[161]....
        /*091c*/ 	.word	0x0500000f


	//   ....[162]....
        /*0920*/ 	.word	0x0500000f


	//   ....[163]....
        /*0924*/ 	.word	0x0500000f


	//   ....[164]....
        /*0928*/ 	.word	0x0500000f


	//   ....[165]....
        /*092c*/ 	.word	0x0500000f


	//   ....[166]....
        /*0930*/ 	.word	0x0500000f


	//   ....[167]....
        /*0934*/ 	.word	0x0500000f


	//   ....[168]....
        /*0938*/ 	.word	0x0500000f


	//   ....[169]....
        /*093c*/ 	.word	0x0500000f


	//   ....[170]....
        /*0940*/ 	.word	0x0500000f


	//   ....[171]....
        /*0944*/ 	.word	0x0500000f


	//   ....[172]....
        /*0948*/ 	.word	0x0500000f


	//----- nvinfo : EIATTR_COOP_GROUP_INSTR_OFFSETS
	.align		4
.L_1585:
        /*094c*/ 	.byte	0x04, 0x28
        /*094e*/ 	.short	(.L_1587 - .L_1586)


	//   ....[0]....
.L_1586:
        /*0950*/ 	.word	0x00000060


	//   ....[1]....
        /*0954*/ 	.word	0x00000130


	//   ....[2]....
        /*0958*/ 	.word	0x000001f0


	//   ....[3]....
        /*095c*/ 	.word	0x000003c0


	//   ....[4]....
        /*0960*/ 	.word	0x00000520


	//   ....[5]....
        /*0964*/ 	.word	0x00000640


	//   ....[6]....
        /*0968*/ 	.word	0x000007a0


	//   ....[7]....
        /*096c*/ 	.word	0x00001d70


	//   ....[8]....
        /*0970*/ 	.word	0x00002970


	//   ....[9]....
        /*0974*/ 	.word	0x000029b0


	//   ....[10]....
        /*0978*/ 	.word	0x000034e0


	//   ....[11]....
        /*097c*/ 	.word	0x00003660


	//   ....[12]....
        /*0980*/ 	.word	0x00003890


	//   ....[13]....
        /*0984*/ 	.word	0x00003a60


	//   ....[14]....
        /*0988*/ 	.word	0x00004cd0


	//   ....[15]....
        /*098c*/ 	.word	0x00004cf0


	//   ....[16]....
        /*0990*/ 	.word	0x00005700


	//   ....[17]....
        /*0994*/ 	.word	0x00005800


	//   ....[18]....
        /*0998*/ 	.word	0x00006180


	//   ....[19]....
        /*099c*/ 	.word	0x000061d0


	//   ....[20]....
        /*09a0*/ 	.word	0x00007c70


	//   ....[21]....
        /*09a4*/ 	.word	0x00007c90


	//   ....[22]....
        /*09a8*/ 	.word	0x000084f0


	//   ....[23]....
        /*09ac*/ 	.word	0x00008550


	//   ....[24]....
        /*09b0*/ 	.word	0x000094b0


	//   ....[25]....
        /*09b4*/ 	.word	0x000094e0


	//   ....[26]....
        /*09b8*/ 	.word	0x00009510


	//   ....[27]....
        /*09bc*/ 	.word	0x00009530


	//   ....[28]....
        /*09c0*/ 	.word	0x0000aef0


	//   ....[29]....
        /*09c4*/ 	.word	0x0000af00


	//   ....[30]....
        /*09c8*/ 	.word	0x0000af10


	//   ....[31]....
        /*09cc*/ 	.word	0x0000af60


	//   ....[32]....
        /*09d0*/ 	.word	0x0000ba10


	//   ....[33]....
        /*09d4*/ 	.word	0x0000ba30


	//   ....[34]....
        /*09d8*/ 	.word	0x0000bbb0


	//   ....[35]....
        /*09dc*/ 	.word	0x0000bbd0


	//   ....[36]....
        /*09e0*/ 	.word	0x0000bd10


	//   ....[37]....
        /*09e4*/ 	.word	0x0000bd30


	//   ....[38]....
        /*09e8*/ 	.word	0x0000be80


	//   ....[39]....
        /*09ec*/ 	.word	0x0000bea0


	//   ....[40]....
        /*09f0*/ 	.word	0x0000c460


	//   ....[41]....
        /*09f4*/ 	.word	0x0000c4a0


	//   ....[42]....
        /*09f8*/ 	.word	0x0000ce20


	//   ....[43]....
        /*09fc*/ 	.word	0x0000ce30


	//   ....[44]....
        /*0a00*/ 	.word	0x0000df70


	//   ....[45]....
        /*0a04*/ 	.word	0x0000dfa0


	//   ....[46]....
        /*0a08*/ 	.word	0x0000e110


	//   ....[47]....
        /*0a0c*/ 	.word	0x0000e130


	//   ....[48]....
        /*0a10*/ 	.word	0x0000e270


	//   ....[49]....
        /*0a14*/ 	.word	0x0000e290


	//   ....[50]....
        /*0a18*/ 	.word	0x0000e3e0


	//   ....[51]....
        /*0a1c*/ 	.word	0x0000e400


	//   ....[52]....
        /*0a20*/ 	.word	0x0000e5d0


	//   ....[53]....
        /*0a24*/ 	.word	0x0000e7f0


	//   ....[54]....
        /*0a28*/ 	.word	0x0000e820


	//   ....[55]....
        /*0a2c*/ 	.word	0x0000e850


	//   ....[56]....
        /*0a30*/ 	.word	0x0000e880


	//   ....[57]....
        /*0a34*/ 	.word	0x0000e8b0


	//   ....[58]....
        /*0a38*/ 	.word	0x0000e8e0


	//   ....[59]....
        /*0a3c*/ 	.word	0x0000ea80


	//   ....[60]....
        /*0a40*/ 	.word	0x0000eab0


	//   ....[61]....
        /*0a44*/ 	.word	0x0000eae0


	//   ....[62]....
        /*0a48*/ 	.word	0x0000eb10


	//   ....[63]....
        /*0a4c*/ 	.word	0x0000eb40


	//   ....[64]....
        /*0a50*/ 	.word	0x0000eb70


	//   ....[65]....
        /*0a54*/ 	.word	0x0000ec10


	//   ....[66]....
        /*0a58*/ 	.word	0x0000ec40


	//   ....[67]....
        /*0a5c*/ 	.word	0x0000ec50


	//   ....[68]....
        /*0a60*/ 	.word	0x0000ec80


	//   ....[69]....
        /*0a64*/ 	.word	0x00010700


	//   ....[70]....
        /*0a68*/ 	.word	0x00011190


	//   ....[71]....
        /*0a6c*/ 	.word	0x000111c0


	//   ....[72]....
        /*0a70*/ 	.word	0x000111e0


	//   ....[73]....
        /*0a74*/ 	.word	0x00011220


	//   ....[74]....
        /*0a78*/ 	.word	0x00011320


	//   ....[75]....
        /*0a7c*/ 	.word	0x00011340


	//   ....[76]....
        /*0a80*/ 	.word	0x000113d0


	//   ....[77]....
        /*0a84*/ 	.word	0x000113e0


	//   ....[78]....
        /*0a88*/ 	.word	0x00011470


	//   ....[79]....
        /*0a8c*/ 	.word	0x00011490


	//   ....[80]....
        /*0a90*/ 	.word	0x00011530


	//   ....[81]....
        /*0a94*/ 	.word	0x00011550


	//   ....[82]....
        /*0a98*/ 	.word	0x000115e0


	//   ....[83]....
        /*0a9c*/ 	.word	0x00011600


	//   ....[84]....
        /*0aa0*/ 	.word	0x00011690


	//   ....[85]....
        /*0aa4*/ 	.word	0x000116a0


	//   ....[86]....
        /*0aa8*/ 	.word	0x00011d70


	//   ....[87]....
        /*0aac*/ 	.word	0x00011dd0


	//   ....[88]....
        /*0ab0*/ 	.word	0x00011de0


	//   ....[89]....
        /*0ab4*/ 	.word	0x00011e80


	//   ....[90]....
        /*0ab8*/ 	.word	0x00011f10


	//   ....[91]....
        /*0abc*/ 	.word	0x00011f20


	//   ....[92]....
        /*0ac0*/ 	.word	0x00011fb0


	//   ....[93]....
        /*0ac4*/ 	.word	0x00011fc0


	//   ....[94]....
        /*0ac8*/ 	.word	0x00012030


	//   ....[95]....
        /*0acc*/ 	.word	0x00012040


	//   ....[96]....
        /*0ad0*/ 	.word	0x000120c0


	//   ....[97]....
        /*0ad4*/ 	.word	0x000120d0


	//   ....[98]....
        /*0ad8*/ 	.word	0x00012150


	//   ....[99]....
        /*0adc*/ 	.word	0x00012160


	//   ....[100]....
        /*0ae0*/ 	.word	0x00012170


	//   ....[101]....
        /*0ae4*/ 	.word	0x000121b0


	//   ....[102]....
        /*0ae8*/ 	.word	0x00014db0


	//   ....[103]....
        /*0aec*/ 	.word	0x00014de0


	//   ....[104]....
        /*0af0*/ 	.word	0x00014e40


	//   ....[105]....
        /*0af4*/ 	.word	0x00014e70


	//   ....[106]....
        /*0af8*/ 	.word	0x00014ea0


	//   ....[107]....
        /*0afc*/ 	.word	0x00014ed0


	//   ....[108]....
        /*0b00*/ 	.word	0x00014f00


	//   ....[109]....
        /*0b04*/ 	.word	0x00014f30


	//   ....[110]....
        /*0b08*/ 	.word	0x000150f0


	//   ....[111]....
        /*0b0c*/ 	.word	0x00015120


	//   ....[112]....
        /*0b10*/ 	.word	0x00015150


	//   ....[113]....
        /*0b14*/ 	.word	0x00015180


	//   ....[114]....
        /*0b18*/ 	.word	0x000151b0


	//   ....[115]....
        /*0b1c*/ 	.word	0x000151e0


	//   ....[116]....
        /*0b20*/ 	.word	0x000152b0


	//   ....[117]....
        /*0b24*/ 	.word	0x000152d0


	//   ....[118]....
        /*0b28*/ 	.word	0x000152e0


	//   ....[119]....
        /*0b2c*/ 	.word	0x00015360


	//   ....[120]....
        /*0b30*/ 	.word	0x00015ea0


	//   ....[121]....
        /*0b34*/ 	.word	0x000164a0


	//   ....[122]....
        /*0b38*/ 	.word	0x00016620


	//   ....[123]....
        /*0b3c*/ 	.word	0x00016680


	//   ....[124]....
        /*0b40*/ 	.word	0x00016710


	//   ....[125]....
        /*0b44*/ 	.word	0x00016770


	//   ....[126]....
        /*0b48*/ 	.word	0x00016810


	//   ....[127]....
        /*0b4c*/ 	.word	0x00016900


	//   ....[128]....
        /*0b50*/ 	.word	0x00016a30


	//   ....[129]....
        /*0b54*/ 	.word	0x00016ad0


	//   ....[130]....
        /*0b58*/ 	.word	0x00016ba0


	//   ....[131]....
        /*0b5c*/ 	.word	0x00016c40


	//   ....[132]....
        /*0b60*/ 	.word	0x00016d10


	//   ....[133]....
        /*0b64*/ 	.word	0x00016db0


	//   ....[134]....
        /*0b68*/ 	.word	0x00016e80


	//   ....[135]....
        /*0b6c*/ 	.word	0x00016f20


	//   ....[136]....
        /*0b70*/ 	.word	0x00016fd0


	//   ....[137]....
        /*0b74*/ 	.word	0x000170b0


	//   ....[138]....
        /*0b78*/ 	.word	0x000172f0


	//   ....[139]....
        /*0b7c*/ 	.word	0x000173c0


	//   ....[140]....
        /*0b80*/ 	.word	0x00017480


	//   ....[141]....
        /*0b84*/ 	.word	0x000174f0


	//   ....[142]....
        /*0b88*/ 	.word	0x00017600


	//   ....[143]....
        /*0b8c*/ 	.word	0x000176c0


	//   ....[144]....
        /*0b90*/ 	.word	0x00017780


	//   ....[145]....
        /*0b94*/ 	.word	0x00017840


	//   ....[146]....
        /*0b98*/ 	.word	0x00017900


	//   ....[147]....
        /*0b9c*/ 	.word	0x000179c0


	//   ....[148]....
        /*0ba0*/ 	.word	0x00017a80


	//   ....[149]....
        /*0ba4*/ 	.word	0x00017b30


	//   ....[150]....
        /*0ba8*/ 	.word	0x00017c30


	//   ....[151]....
        /*0bac*/ 	.word	0x00017c80


	//   ....[152]....
        /*0bb0*/ 	.word	0x00017ce0


	//   ....[153]....
        /*0bb4*/ 	.word	0x00017dc0


	//   ....[154]....
        /*0bb8*/ 	.word	0x000180f0


	//   ....[155]....
        /*0bbc*/ 	.word	0x00018190


	//   ....[156]....
        /*0bc0*/ 	.word	0x00018330


	//   ....[157]....
        /*0bc4*/ 	.word	0x000183b0


	//   ....[158]....
        /*0bc8*/ 	.word	0x00018430


	//   ....[159]....
        /*0bcc*/ 	.word	0x000184b0


	//   ....[160]....
        /*0bd0*/ 	.word	0x00018530


	//   ....[161]....
        /*0bd4*/ 	.word	0x000185c0


	//   ....[162]....
        /*0bd8*/ 	.word	0x00018660


	//   ....[163]....
        /*0bdc*/ 	.word	0x00018710


	//   ....[164]....
        /*0be0*/ 	.word	0x00018790


	//   ....[165]....
        /*0be4*/ 	.word	0x00018810


	//   ....[166]....
        /*0be8*/ 	.word	0x00018890


	//   ....[167]....
        /*0bec*/ 	.word	0x00018920


	//   ....[168]....
        /*0bf0*/ 	.word	0x000189a0


	//   ....[169]....
        /*0bf4*/ 	.word	0x00018a50


	//   ....[170]....
        /*0bf8*/ 	.word	0x00018aa0


	//   ....[171]....
        /*0bfc*/ 	.word	0x00018b60


	//   ....[172]....
        /*0c00*/ 	.word	0x00018c90


	//----- nvinfo : EIATTR_REG_RECONFIG
	.align		4
.L_1587:
        /*0c04*/ 	.byte	0x01, 0x54
	.zero		2


	//----- nvinfo : EIATTR_SYSCALL_OFFSETS
	.align		4
        /*0c08*/ 	.byte	0x04, 0x46
        /*0c0a*/ 	.short	(.L_1589 - .L_1588)


	//   ....[0]....
.L_1588:
        /*0c0c*/ 	.word	0x00001f70


	//   ....[1]....
        /*0c10*/ 	.word	0x00010320


	//   ....[2]....
        /*0c14*/ 	.word	0x00010470


	//   ....[3]....
        /*0c18*/ 	.word	0x00010570


	//   ....[4]....
        /*0c1c*/ 	.word	0x00010db0


	//   ....[5]....
        /*0c20*/ 	.word	0x000119b0


	//----- nvinfo : EIATTR_MBARRIER_INSTR_OFFSETS
	.align		4
.L_1589:
        /*0c24*/ 	.byte	0x04, 0x39
        /*0c26*/ 	.short	(.L_1591 - .L_1590)


	//   ....[0]....
.L_1590:
        /*0c28*/ 	.word	0x00000260
        /*0c2c*/ 	.word	0x000000ff
        /*0c30*/ 	.word	0x00032400
        /*0c34*/ 	.short	0x0100
        /*0c36*/ 	.byte	0x08
	.zero		1


	//   ....[1]....
        /*0c38*/ 	.word	0x00000270
        /*0c3c*/ 	.word	0x000000ff
        /*0c40*/ 	.word	0x00032410
        /*0c44*/ 	.short	0x0100
        /*0c46*/ 	.byte	0x08
	.zero		1


	//   ....[2]....
        /*0c48*/ 	.word	0x00000280
        /*0c4c*/ 	.word	0x000000ff
        /*0c50*/ 	.word	0x00032420
        /*0c54*/ 	.short	0x0100
        /*0c56*/ 	.byte	0x08
	.zero		1


	//   ....[3]....
        /*0c58*/ 	.word	0x00000370
        /*0c5c*/ 	.word	0x000000ff
        /*0c60*/ 	.word	0x00032430
        /*0c64*/ 	.short	0x0100
        /*0c66*/ 	.byte	0x08
	.zero		1


	//   ....[4]....
        /*0c68*/ 	.word	0x00000380
        /*0c6c*/ 	.word	0x000000ff
        /*0c70*/ 	.word	0x00032440
        /*0c74*/ 	.short	0x0100
        /*0c76*/ 	.byte	0x08
	.zero		1


	//   ....[5]....
        /*0c78*/ 	.word	0x00000390
        /*0c7c*/ 	.word	0x000000ff
        /*0c80*/ 	.word	0x00032438
        /*0c84*/ 	.short	0x0100
        /*0c86*/ 	.byte	0x08
	.zero		1


	//   ....[6]....
        /*0c88*/ 	.word	0x000003a0
        /*0c8c*/ 	.word	0x000000ff
        /*0c90*/ 	.word	0x00032448
        /*0c94*/ 	.short	0x0100
        /*0c96*/ 	.byte	0x08
	.zero		1


	//   ....[7]....
        /*0c98*/ 	.word	0x000004d0
        /*0c9c*/ 	.word	0x000000ff
        /*0ca0*/ 	.word	0x00032450
        /*0ca4*/ 	.short	0x0100
        /*0ca6*/ 	.byte	0x08
	.zero		1


	//   ....[8]....
        /*0ca8*/ 	.word	0x000004e0
        /*0cac*/ 	.word	0x000000ff
        /*0cb0*/ 	.word	0x00032460
        /*0cb4*/ 	.short	0x0100
        /*0cb6*/ 	.byte	0x08
	.zero		1


	//   ....[9]....
        /*0cb8*/ 	.word	0x000004f0
        /*0cbc*/ 	.word	0x000000ff
        /*0cc0*/ 	.word	0x00032458
        /*0cc4*/ 	.short	0x0100
        /*0cc6*/ 	.byte	0x08
	.zero		1


	//   ....[10]....
        /*0cc8*/ 	.word	0x00000500
        /*0ccc*/ 	.word	0x000000ff
        /*0cd0*/ 	.word	0x00032468
        /*0cd4*/ 	.short	0x0100
        /*0cd6*/ 	.byte	0x08
	.zero		1


	//   ....[11]....
        /*0cd8*/ 	.word	0x000005f0
        /*0cdc*/ 	.word	0x000000ff
        /*0ce0*/ 	.word	0x00032470
        /*0ce4*/ 	.short	0x0100
        /*0ce6*/ 	.byte	0x06
	.zero		1


	//   ....[12]....
        /*0ce8*/ 	.word	0x00000600
        /*0cec*/ 	.word	0x000000ff
        /*0cf0*/ 	.word	0x00032480
        /*0cf4*/ 	.short	0x0100
        /*0cf6*/ 	.byte	0x06
	.zero		1


	//   ....[13]....
        /*0cf8*/ 	.word	0x00000610
        /*0cfc*/ 	.word	0x000000ff
        /*0d00*/ 	.word	0x00032478
        /*0d04*/ 	.short	0x0100
        /*0d06*/ 	.byte	0x06
	.zero		1


	//   ....[14]....
        /*0d08*/ 	.word	0x00000620
        /*0d0c*/ 	.word	0x000000ff
        /*0d10*/ 	.word	0x00032488
        /*0d14*/ 	.short	0x0100
        /*0d16*/ 	.byte	0x06
	.zero		1


	//   ....[15]....
        /*0d18*/ 	.word	0x00000750
        /*0d1c*/ 	.word	0x000000ff
        /*0d20*/ 	.word	0x00032490
        /*0d24*/ 	.short	0x0100
        /*0d26*/ 	.byte	0x08
	.zero		1


	//   ....[16]....
        /*0d28*/ 	.word	0x00000760
        /*0d2c*/ 	.word	0x000000ff
        /*0d30*/ 	.word	0x000324a0
        /*0d34*/ 	.short	0x0100
        /*0d36*/ 	.byte	0x08
	.zero		1


	//   ....[17]....
        /*0d38*/ 	.word	0x00000770
        /*0d3c*/ 	.word	0x000000ff
        /*0d40*/ 	.word	0x00032498
        /*0d44*/ 	.short	0x0100
        /*0d46*/ 	.byte	0x08
	.zero		1


	//   ....[18]....
        /*0d48*/ 	.word	0x00000780
        /*0d4c*/ 	.word	0x000000ff
        /*0d50*/ 	.word	0x000324a8
        /*0d54*/ 	.short	0x0100
        /*0d56*/ 	.byte	0x08
	.zero		1


	//   ....[19]....
        /*0d58*/ 	.word	0x000008b0
        /*0d5c*/ 	.word	0x000000ff
        /*0d60*/ 	.word	0x000324b0
        /*0d64*/ 	.short	0x0100
        /*0d66*/ 	.byte	0x08
	.zero		1


	//   ....[20]....
        /*0d68*/ 	.word	0x000008c0
        /*0d6c*/ 	.word	0x000000ff
        /*0d70*/ 	.word	0x000324c0
        /*0d74*/ 	.short	0x0100
        /*0d76*/ 	.byte	0x08
	.zero		1


	//   ....[21]....
        /*0d78*/ 	.word	0x000008d0
        /*0d7c*/ 	.word	0x000000ff
        /*0d80*/ 	.word	0x000324b8
        /*0d84*/ 	.short	0x0100
        /*0d86*/ 	.byte	0x08
	.zero		1


	//   ....[22]....
        /*0d88*/ 	.word	0x000008e0
        /*0d8c*/ 	.word	0x000000ff
        /*0d90*/ 	.word	0x000324c8
        /*0d94*/ 	.short	0x0100
        /*0d96*/ 	.byte	0x08
	.zero		1


	//   ....[23]....
        /*0d98*/ 	.word	0x00002030
        /*0d9c*/ 	.word	0x00000005
        /*0da0*/ 	.word	0x00032400
        /*0da4*/ 	.short	0x010a
        /*0da6*/ 	.byte	0x3f
	.zero		1


	//   ....[24]....
        /*0da8*/ 	.word	0x000020e0
        /*0dac*/ 	.word	0x00000000
        /*0db0*/ 	.word	0x00032430
        /*0db4*/ 	.short	0x010a
        /*0db6*/ 	.byte	0x3f
	.zero		1


	//   ....[25]....
        /*0db8*/ 	.word	0x00002120
        /*0dbc*/ 	.word	0x00000000
        /*0dc0*/ 	.word	0x00032430
        /*0dc4*/ 	.short	0x010a
        /*0dc6*/ 	.byte	0x3f
	.zero		1


	//   ....[26]....
        /*0dc8*/ 	.word	0x00002420
        /*0dcc*/ 	.word	0x00000005
        /*0dd0*/ 	.word	0x00032410
        /*0dd4*/ 	.short	0x010a
        /*0dd6*/ 	.byte	0x3f
	.zero		1


	//   ....[27]....
        /*0dd8*/ 	.word	0x00002460
        /*0ddc*/ 	.word	0x00000000
        /*0de0*/ 	.word	0x00032450
        /*0de4*/ 	.short	0x010a
        /*0de6*/ 	.byte	0x3f
	.zero		1


	//   ....[28]....
        /*0de8*/ 	.word	0x000024a0
        /*0dec*/ 	.word	0x00000000
        /*0df0*/ 	.word	0x00032450
        /*0df4*/ 	.short	0x010a
        /*0df6*/ 	.byte	0x3f
	.zero		1


	//   ....[29]....
        /*0df8*/ 	.word	0x00003c70
        /*0dfc*/ 	.word	0x00000018
        /*0e00*/ 	.word	0x00000000
        /*0e04*/ 	.short	0x0101
        /*0e06*/ 	.byte	0x3f
	.zero		1


	//   ....[30]....
        /*0e08*/ 	.word	0x000045e0
        /*0e0c*/ 	.word	0x00000000
        /*0e10*/ 	.word	0x00000000
        /*0e14*/ 	.short	0x0101
        /*0e16*/ 	.byte	0x3f
	.zero		1


	//   ....[31]....
        /*0e18*/ 	.word	0x00004740
        /*0e1c*/ 	.word	0x000000ff
        /*0e20*/ 	.word	0x00032430
        /*0e24*/ 	.short	0x010a
        /*0e26*/ 	.byte	0x04
	.zero		1


	//   ....[32]....
        /*0e28*/ 	.word	0x00004780
        /*0e2c*/ 	.word	0x000000ff
        /*0e30*/ 	.word	0x00032430
        /*0e34*/ 	.short	0x010a
        /*0e36*/ 	.byte	0x04
	.zero		1


	//   ....[33]....
        /*0e38*/ 	.word	0x00004990
        /*0e3c*/ 	.word	0x000000ff
        /*0e40*/ 	.word	0x00032450
        /*0e44*/ 	.short	0x010a
        /*0e46*/ 	.byte	0x04
	.zero		1


	//   ....[34]....
        /*0e48*/ 	.word	0x000049d0
        /*0e4c*/ 	.word	0x000000ff
        /*0e50*/ 	.word	0x00032450
        /*0e54*/ 	.short	0x010a
        /*0e56*/ 	.byte	0x04
	.zero		1


	//   ....[35]....
        /*0e58*/ 	.word	0x00006560
        /*0e5c*/ 	.word	0x000000ca
        /*0e60*/ 	.word	0x00000000
        /*0e64*/ 	.short	0x0101
        /*0e66*/ 	.byte	0x3f
	.zero		1


	//   ....[36]....
        /*0e68*/ 	.word	0x000070e0
        /*0e6c*/ 	.word	0x00000000
        /*0e70*/ 	.word	0x00000000
        /*0e74*/ 	.short	0x0101
        /*0e76*/ 	.byte	0x3f
	.zero		1


	//   ....[37]....
        /*0e78*/ 	.word	0x00007230
        /*0e7c*/ 	.word	0x000000ff
        /*0e80*/ 	.word	0x00032430
        /*0e84*/ 	.short	0x010a
        /*0e86*/ 	.byte	0x04
	.zero		1


	//   ....[38]....
        /*0e88*/ 	.word	0x00007270
        /*0e8c*/ 	.word	0x000000ff
        /*0e90*/ 	.word	0x00032430
        /*0e94*/ 	.short	0x010a
        /*0e96*/ 	.byte	0x04
	.zero		1


	//   ....[39]....
        /*0e98*/ 	.word	0x00007480
        /*0e9c*/ 	.word	0x000000ff
        /*0ea0*/ 	.word	0x00032450
        /*0ea4*/ 	.short	0x010a
        /*0ea6*/ 	.byte	0x04
	.zero		1


	//   ....[40]....
        /*0ea8*/ 	.word	0x000074c0
        /*0eac*/ 	.word	0x000000ff
        /*0eb0*/ 	.word	0x00032450
        /*0eb4*/ 	.short	0x010a
        /*0eb6*/ 	.byte	0x04
	.zero		1


	//   ....[41]....
        /*0eb8*/ 	.word	0x00008710
        /*0ebc*/ 	.word	0x0000009d
        /*0ec0*/ 	.word	0x00000000
        /*0ec4*/ 	.short	0x0101
        /*0ec6*/ 	.byte	0x3f
	.zero		1


	//   ....[42]....
        /*0ec8*/ 	.word	0x00009400
        /*0ecc*/ 	.word	0x0000000c
        /*0ed0*/ 	.word	0x00000000
        /*0ed4*/ 	.short	0x0101
        /*0ed6*/ 	.byte	0x3f
	.zero		1


	//   ....[43]....
        /*0ed8*/ 	.word	0x0000b9f0
        /*0edc*/ 	.word	0x00000000
        /*0ee0*/ 	.word	0x00000000
        /*0ee4*/ 	.short	0x0101
        /*0ee6*/ 	.byte	0x3f
	.zero		1


	//   ....[44]....
        /*0ee8*/ 	.word	0x0000c440
        /*0eec*/ 	.word	0x00000009
        /*0ef0*/ 	.word	0x00000000
        /*0ef4*/ 	.short	0x0101
        /*0ef6*/ 	.byte	0x3f
	.zero		1


	//   ....[45]....
        /*0ef8*/ 	.word	0x00010960
        /*0efc*/ 	.word	0x00000000
        /*0f00*/ 	.word	0x00032440
        /*0f04*/ 	.short	0x010a
        /*0f06*/ 	.byte	0x3f
	.zero		1


	//   ....[46]....
        /*0f08*/ 	.word	0x00011760
        /*0f0c*/ 	.word	0x00000012
        /*0f10*/ 	.word	0x00032400
        /*0f14*/ 	.short	0x0107
        /*0f16*/ 	.byte	0x3f
	.zero		1


	//   ....[47]....
        /*0f18*/ 	.word	0x00011800
        /*0f1c*/ 	.word	0x00000012
        /*0f20*/ 	.word	0x00032400
        /*0f24*/ 	.short	0x0101
        /*0f26*/ 	.byte	0x3f
	.zero		1


	//   ....[48]....
        /*0f28*/ 	.word	0x000122f0
        /*0f2c*/ 	.word	0x00000012
        /*0f30*/ 	.word	0x00032410
        /*0f34*/ 	.short	0x0107
        /*0f36*/ 	.byte	0x3f
	.zero		1


	//   ....[49]....
        /*0f38*/ 	.word	0x000123f0
        /*0f3c*/ 	.word	0x00000012
        /*0f40*/ 	.word	0x00032410
        /*0f44*/ 	.short	0x0101
        /*0f46*/ 	.byte	0x3f
	.zero		1


	//   ....[50]....
        /*0f48*/ 	.word	0x00012410
        /*0f4c*/ 	.word	0x00000012
        /*0f50*/ 	.word	0x00032420
        /*0f54*/ 	.short	0x010a
        /*0f56*/ 	.byte	0x3f
	.zero		1


	//   ....[51]....
        /*0f58*/ 	.word	0x000124f0
        /*0f5c*/ 	.word	0x00000002
        /*0f60*/ 	.word	0x00032460
        /*0f64*/ 	.short	0x010a
        /*0f66*/ 	.byte	0x3f
	.zero		1


	//   ....[52]....
        /*0f68*/ 	.word	0x00012de0
        /*0f6c*/ 	.word	0x00000002
        /*0f70*/ 	.word	0x00032440
        /*0f74*/ 	.short	0x010a
        /*0f76*/ 	.byte	0x3f
	.zero		1


	//   ....[53]....
        /*0f78*/ 	.word	0x00013020
        /*0f7c*/ 	.word	0x00000002
        /*0f80*/ 	.word	0x00032460
        /*0f84*/ 	.short	0x010a
        /*0f86*/ 	.byte	0x3f
	.zero		1


	//   ....[54]....
        /*0f88*/ 	.word	0x00013840
        /*0f8c*/ 	.word	0x00000002
        /*0f90*/ 	.word	0x00032440
        /*0f94*/ 	.short	0x010a
        /*0f96*/ 	.byte	0x3f
	.zero		1


	//   ....[55]....
        /*0f98*/ 	.word	0x00013a70
        /*0f9c*/ 	.word	0x00000002
        /*0fa0*/ 	.word	0x00032460
        /*0fa4*/ 	.short	0x010a
        /*0fa6*/ 	.byte	0x3f
	.zero		1


	//   ....[56]....
        /*0fa8*/ 	.word	0x00014210
        /*0fac*/ 	.word	0x00000003
        /*0fb0*/ 	.word	0x00032440
        /*0fb4*/ 	.short	0x010a
        /*0fb6*/ 	.byte	0x3f
	.zero		1


	//   ....[57]....
        /*0fb8*/ 	.word	0x00014450
        /*0fbc*/ 	.word	0x00000003
        /*0fc0*/ 	.word	0x00032460
        /*0fc4*/ 	.short	0x010a
        /*0fc6*/ 	.byte	0x3f
	.zero		1


	//   ....[58]....
        /*0fc8*/ 	.word	0x00015e20
        /*0fcc*/ 	.word	0x00000000
        /*0fd0*/ 	.word	0x00032420
        /*0fd4*/ 	.short	0x010a
        /*0fd6*/ 	.byte	0x3f
	.zero		1


	//   ....[59]....
        /*0fd8*/ 	.word	0x00015fe0
        /*0fdc*/ 	.word	0x00000006
        /*0fe0*/ 	.word	0x00000000
        /*0fe4*/ 	.short	0x010a
        /*0fe6*/ 	.byte	0x3f
	.zero		1


	//   ....[60]....
        /*0fe8*/ 	.word	0x00016050
        /*0fec*/ 	.word	0x00000007
        /*0ff0*/ 	.word	0x00000000
        /*0ff4*/ 	.short	0x010a
        /*0ff6*/ 	.byte	0x3f
	.zero		1


	//   ....[61]....
        /*0ff8*/ 	.word	0x000160c0
        /*0ffc*/ 	.word	0x00000004
        /*1000*/ 	.word	0x00000000
        /*1004*/ 	.short	0x010a
        /*1006*/ 	.byte	0x3f
	.zero		1


	//   ....[62]....
        /*1008*/ 	.word	0x000160f0
        /*100c*/ 	.word	0x00000003
        /*1010*/ 	.word	0x00000000
        /*1014*/ 	.short	0x010a
        /*1016*/ 	.byte	0x3f
	.zero		1


	//   ....[63]....
        /*1018*/ 	.word	0x00016150
        /*101c*/ 	.word	0x00000005
        /*1020*/ 	.word	0x00032400
        /*1024*/ 	.short	0x010a
        /*1026*/ 	.byte	0x3f
	.zero		1


	//   ....[64]....
        /*1028*/ 	.word	0x000161a0
        /*102c*/ 	.word	0x00000000
        /*1030*/ 	.word	0x00032430
        /*1034*/ 	.short	0x010a
        /*1036*/ 	.byte	0x3f
	.zero		1


	//   ....[65]....
        /*1038*/ 	.word	0x000161f0
        /*103c*/ 	.word	0x00000005
        /*1040*/ 	.word	0x00032410
        /*1044*/ 	.short	0x010a
        /*1046*/ 	.byte	0x3f
	.zero		1


	//   ....[66]....
        /*1048*/ 	.word	0x00016240
        /*104c*/ 	.word	0x00000000
        /*1050*/ 	.word	0x00032450
        /*1054*/ 	.short	0x010a
        /*1056*/ 	.byte	0x3f
	.zero		1


	//   ....[67]....
        /*1058*/ 	.word	0x000162a0
        /*105c*/ 	.word	0x00000098
        /*1060*/ 	.word	0x00032430
        /*1064*/ 	.short	0x010a
        /*1066*/ 	.byte	0x3f
	.zero		1


	//   ....[68]....
        /*1068*/ 	.word	0x00016300
        /*106c*/ 	.word	0x000000cb
        /*1070*/ 	.word	0x00032450
        /*1074*/ 	.short	0x010a
        /*1076*/ 	.byte	0x3f
	.zero		1


	//   ....[69]....
        /*1078*/ 	.word	0x00016360
        /*107c*/ 	.word	0x00000098
        /*1080*/ 	.word	0x00032430
        /*1084*/ 	.short	0x010a
        /*1086*/ 	.byte	0x3f
	.zero		1


	//   ....[70]....
        /*1088*/ 	.word	0x000163c0
        /*108c*/ 	.word	0x000000c8
        /*1090*/ 	.word	0x00032450
        /*1094*/ 	.short	0x010a
        /*1096*/ 	.byte	0x3f
	.zero		1


	//   ....[71]....
        /*1098*/ 	.word	0x00016560
        /*109c*/ 	.word	0x00000000
        /*10a0*/ 	.word	0x00032440
        /*10a4*/ 	.short	0x010a
        /*10a6*/ 	.byte	0x3f
	.zero		1


	//   ....[72]....
        /*10a8*/ 	.word	0x00017e00
        /*10ac*/ 	.word	0x00000012
        /*10b0*/ 	.word	0x00032420
        /*10b4*/ 	.short	0x010a
        /*10b6*/ 	.byte	0x3f
	.zero		1


	//   ....[73]....
        /*10b8*/ 	.word	0x00017e50
        /*10bc*/ 	.word	0x00000002
        /*10c0*/ 	.word	0x00032460
        /*10c4*/ 	.short	0x010a
        /*10c6*/ 	.byte	0x3f
	.zero		1


	//   ....[74]....
        /*10c8*/ 	.word	0x00017ea0
        /*10cc*/ 	.word	0x00000002
        /*10d0*/ 	.word	0x00032440
        /*10d4*/ 	.short	0x010a
        /*10d6*/ 	.byte	0x3f
	.zero		1


	//   ....[75]....
        /*10d8*/ 	.word	0x00017ef0
        /*10dc*/ 	.word	0x00000002
        /*10e0*/ 	.word	0x00032460
        /*10e4*/ 	.short	0x010a
        /*10e6*/ 	.byte	0x3f
	.zero		1


	//   ....[76]....
        /*10e8*/ 	.word	0x00017f40
        /*10ec*/ 	.word	0x00000002
        /*10f0*/ 	.word	0x00032440
        /*10f4*/ 	.short	0x010a
        /*10f6*/ 	.byte	0x3f
	.zero		1


	//   ....[77]....
        /*10f8*/ 	.word	0x00017f90
        /*10fc*/ 	.word	0x00000002
        /*1100*/ 	.word	0x00032460
        /*1104*/ 	.short	0x010a
        /*1106*/ 	.byte	0x3f
	.zero		1


	//   ....[78]....
        /*1108*/ 	.word	0x00017fe0
        /*110c*/ 	.word	0x00000003
        /*1110*/ 	.word	0x00032440
        /*1114*/ 	.short	0x010a
        /*1116*/ 	.byte	0x3f
	.zero		1


	//   ....[79]....
        /*1118*/ 	.word	0x00018030
        /*111c*/ 	.word	0x00000003
        /*1120*/ 	.word	0x00032460
        /*1124*/ 	.short	0x010a
        /*1126*/ 	.byte	0x3f
	.zero		1


	//   ....[80]....
        /*1128*/ 	.word	0x00018bb0
        /*112c*/ 	.word	0x00000000
        /*1130*/ 	.word	0x00032420
        /*1134*/ 	.short	0x010a
        /*1136*/ 	.byte	0x3f
	.zero		1


	//   ....[81]....
        /*1138*/ 	.word	0x00018d50
        /*113c*/ 	.word	0x00000006
        /*1140*/ 	.word	0x00000000
        /*1144*/ 	.short	0x010a
        /*1146*/ 	.byte	0x3f
	.zero		1


	//   ....[82]....
        /*1148*/ 	.word	0x00018da0
        /*114c*/ 	.word	0x00000007
        /*1150*/ 	.word	0x00000000
        /*1154*/ 	.short	0x010a
        /*1156*/ 	.byte	0x3f
	.zero		1


	//   ....[83]....
        /*1158*/ 	.word	0x00018df0
        /*115c*/ 	.word	0x00000004
        /*1160*/ 	.word	0x00000000
        /*1164*/ 	.short	0x010a
        /*1166*/ 	.byte	0x3f
	.zero		1


	//----- nvinfo : EIATTR_NUM_MBARRIERS
	.align		4
.L_1591:
        /*1168*/ 	.byte	0x03, 0x38
        /*116a*/ 	.short	0x0017


	//----- nvinfo : EIATTR_EXIT_INSTR_OFFSETS
	.align		4
        /*116c*/ 	.byte	0x04, 0x1c
        /*116e*/ 	.short	(.L_1593 - .L_1592)


	//   ....[0]....
.L_1592:
        /*1170*/ 	.word	0x00000a90


	//   ....[1]....
        /*1174*/ 	.word	0x0000e570


	//   ....[2]....
        /*1178*/ 	.word	0x00016140


	//----- nvinfo : EIATTR_MAX_THREADS
	.align		4
.L_1593:
        /*117c*/ 	.byte	0x04, 0x05
        /*117e*/ 	.short	(.L_1595 - .L_1594)
.L_1594:
        /*1180*/ 	.word	0x00000180
        /*1184*/ 	.word	0x00000001
        /*1188*/ 	.word	0x00000001


	//----- nvinfo : EIATTR_CRS_STACK_SIZE
	.align		4
.L_1595:
        /*118c*/ 	.byte	0x04, 0x1e
        /*118e*/ 	.short	(.L_1597 - .L_1596)
.L_1596:
        /*1190*/ 	.word	0x00000000


	//----- nvinfo : EIATTR_CBANK_PARAM_SIZE
	.align		4
.L_1597:
        /*1194*/ 	.byte	0x03, 0x19
        /*1196*/ 	.short	0x0bf0


	//----- nvinfo : EIATTR_PARAM_CBANK
	.align		4
        /*1198*/ 	.byte	0x04, 0x0a
        /*119a*/ 	.short	(.L_1599 - .L_1598)
	.align		4
.L_1598:
        /*119c*/ 	.word	index@(.nv.constant0._ZN7cutlass13device_kernelIN5flash11enable_sm90INS1_16FlashAttnFwdSm90INS1_25CollectiveMainloopFwdSm90ILi2EN4cute5tupleIJNS5_1CILi1EEES8_S8_EEENS6_IJNS7_ILi128EEENS7_ILi96EEENS7_ILi64EEEEEELi256ENS_10bfloat16_tEfNS_4arch4Sm90ELb1ELb0ELb0ELb1ELb0ELb0ELb1ELb1ELb0ELb1ELb1ELb0EEENS1_21CollectiveEpilogueFwdINS6_IJSA_NS7_ILi256EEESB_EEES9_SE_SG_Li256ELb1ELb1ELb1ELb0EEENS1_36VarlenDynamicPersistentTileSchedulerILi128ELi96ELi256ELi128ELb1ELb1ELb1ELb1ELb1ELb1EEEEEEEEEvNT_6ParamsE)
        /*11a0*/ 	.short	0x0210
        /*11a2*/ 	.short	0x0bf0


	//----- nvinfo : EIATTR_SW_WAR
	.align		4
.L_1599:
        /*11a4*/ 	.byte	0x04, 0x36
        /*11a6*/ 	.short	(.L_1601 - .L_1600)
.L_1600:
        /*11a8*/ 	.word	0x00000008
.L_1601:


//--------------------- .nv.info._ZN7cutlass13device_kernelIN5flash11enable_sm90INS1_16FlashAttnFwdSm90INS1_25CollectiveMainloopFwdSm90ILi2EN4cute5tupleIJNS5_1CILi1EEES8_S8_EEENS6_IJNS7_ILi128EEENS7_ILi96EEENS7_ILi64EEEEEELi256ENS_10bfloat16_tEfNS_4arch4Sm90ELb1ELb0ELb0ELb1ELb0ELb1ELb1ELb1ELb0ELb1ELb1ELb0EEENS1_21CollectiveEpilogueFwdINS6_IJSA_NS7_ILi256EEESB_EEES9_SE_SG_Li256ELb1ELb1ELb1ELb0EEENS1_36VarlenDynamicPersistentTileSchedulerILi128ELi96ELi256ELi128ELb1ELb1ELb1ELb1ELb1ELb1EEEEEEEEEvNT_6ParamsE --------------------------
	.section	.nv.info._ZN7cutlass13device_kernelIN5flash11enable_sm90INS1_16FlashAttnFwdSm90INS1_25CollectiveMainloopFwdSm90ILi2EN4cute5tupleIJNS5_1CILi1EEES8_S8_EEENS6_IJNS7_ILi128EEENS7_ILi96EEENS7_ILi64EEEEEELi256ENS_10bfloat16_tEfNS_4arch4Sm90ELb1ELb0ELb0ELb1ELb0ELb1ELb1ELb1ELb0ELb1ELb1ELb0EEENS1_21CollectiveEpilogueFwdINS6_IJSA_NS7_ILi256EEESB_EEES9_SE_SG_Li256ELb1ELb1ELb1ELb0EEENS1_36VarlenDynamicPersistentTileSchedulerILi128ELi96ELi256ELi128ELb1ELb1ELb1ELb1ELb1ELb1EEEEEEEEEvNT_6ParamsE,"",@"SHT_CUDA_INFO"
	.sectionflags	@""
	.align	4


	//----- nvinfo : EIATTR_CUDA_API_VERSION
	.align		4
        /*0000*/ 	.byte	0x04, 0x37
        /*0002*/ 	.short	(.L_1603 - .L_1602)
.L_1602:
        /*0004*/ 	.word	0x00000082


	//----- nvinfo : EIATTR_KPARAM_INFO
	.align		4
.L_1603:
        /*0008*/ 	.byte	0x04, 0x17
        /*000a*/ 	.short	(.L_1605 - .L_1604)
.L_1604:
        /*000c*/ 	.word	0x00000000
        /*0010*/ 	.short	0x0000
        /*0012*/ 	.short	0x0070
        /*0014*/ 	.byte	0x00, 0xf0, 0x01, 0x2e


	//----- nvinfo : EIATTR_SPARSE_MMA_MASK
	.align		4
.L_1605:
        /*0018*/ 	.byte	0x03, 0x50
        /*001a*/ 	.short	0x0000


	//----- nvinfo : EIATTR_MAXREG_COUNT
	.align		4
        /*001c*/ 	.byte	0x03, 0x1b
        /*001e*/ 	.short	0x00a8


	//----- nvinfo : EIATTR_NUM_BARRIERS
	.align		4
        /*0020*/ 	.byte	0x02, 0x4c
        /*0022*/ 	.byte	0x10
	.zero		1


	//----- nvinfo : EIATTR_EXTERNS
	.align		4
        /*0024*/ 	.byte	0x04, 0x0f
        /*0026*/ 	.short	(.L_1607 - .L_1606)


	//   ....[0]....
	.align		4
.L_1606:
        /*0028*/ 	.word	index@(__assertfail)


	//----- nvinfo : EIATTR_ANNOTATIONS
	.align		4
.L_1607:
        /*002c*/ 	.byte	0x04, 0x55
        /*002e*/ 	.short	(.L_1609 - .L_1608)


	//   ....[0]....
.L_1608:
        /* <DEDUP_REMOVED lines=246> */


	//----- nvinfo : EIATTR_MERCURY_ISA_VERSION
	.align		4
.L_1609:
        /*0f78*/ 	.byte	0x03, 0x5f
        /*0f7a*/ 	.short	0x0101


	//----- nvinfo : EIATTR_UNUSED_LOAD_BYTE_OFFSET
	.align		4
        /*0f7c*/ 	.byte	0x04, 0x44
        /*0f7e*/ 	.short	(.L_1611 - .L_1610)


	//   ....[0]....
.L_1610:
        /*0f80*/ 	.word	0x00000af0
        /*0f84*/ 	.word	0x0000fff0


	//   ....[1]....
        /*0f88*/ 	.word	0x00012f30
        /*0f8c*/ 	.word	0x0000fff0


	//----- nvinfo : EIATTR_INT_WARP_WIDE_INSTR_OFFSETS
	.align		4
.L_1611:
        /*0f90*/ 	.byte	0x04, 0x31
        /*0f92*/ 	.short	(.L_1613 - .L_1612)


	//   ....[0]....
.L_1612:
        /*0f94*/ 	.word	0x00000190


	//   ....[1]....
        /*0f98*/ 	.word	0x000001d0


	//   ....[2]....
        /*0f9c*/ 	.word	0x00000240


	//   ....[3]....
        /*0fa0*/ 	.word	0x00000250


	//   ....[4]....
        /*0fa4*/ 	.word	0x0001c060


	//   ....[5]....
        /*0fa8*/ 	.word	0x0001c0f0


	//   ....[6]....
        /*0fac*/ 	.word	0x00020ac0


	//   ....[7]....
        /*0fb0*/ 	.word	0x00020b50


	//----- nvinfo : EIATTR_COOP_GROUP_MASK_REGIDS
	.align		4
.L_1613:
        /*0fb4*/ 	.byte	0x04, 0x29
        /*0fb6*/ 	.short	(.L_1615 - .L_1614)


	//   ....[0]....
.L_1614:
        /*0fb8*/ 	.word	0xffffffff


	//   ....[1]....
        /*0fbc*/ 	.word	0xffffffff


	//   ....[2]....
        /*0fc0*/ 	.word	0xffffffff


	//   ....[3]....
        /*0fc4*/ 	.word	0xffffffff


	//   ....[4]....
        /*0fc8*/ 	.word	0xffffffff


	//   ....[5]....
        /*0fcc*/ 	.word	0xffffffff


	//   ....[6]....
        /*0fd0*/ 	.word	0xffffffff


	//   ....[7]....
        /*0fd4*/ 	.word	0xffffffff


	//   ....[8]....
        /*0fd8*/ 	.word	0xffffffff


	//   ....[9]....
        /*0fdc*/ 	.word	0xffffffff


	//   ....[10]....
        /*0fe0*/ 	.word	0xffffffff


	//   ....[11]....
        /*0fe4*/ 	.word	0xffffffff


	//   ....[12]....
        /*0fe8*/ 	.word	0xffffffff


	//   ....[13]....
        /*0fec*/ 	.word	0xffffffff


	//   ....[14]....
        /*0ff0*/ 	.word	0xffffffff


	//   ....[15]....
        /*0ff4*/ 	.word	0xffffffff


	//   ....[16]....
        /*0ff8*/ 	.word	0xffffffff


	//   ....[17]....
        /*0ffc*/ 	.word	0xffffffff


	//   ....[18]....
        /*1000*/ 	.word	0xffffffff


	//   ....[19]....
        /*1004*/ 	.word	0xffffffff


	//   ....[20]....
        /*1008*/ 	.word	0xffffffff


	//   ....[21]....
        /*100c*/ 	.word	0xffffffff


	//   ....[22]....
        /*1010*/ 	.word	0xffffffff


	//   ....[23]....
        /*1014*/ 	.word	0xffffffff


	//   ....[24]....
        /*1018*/ 	.word	0xffffffff


	//   ....[25]....
        /*101c*/ 	.word	0xffffffff


	//   ....[26]....
        /*1020*/ 	.word	0xffffffff


	//   ....[27]....
        /*1024*/ 	.word	0xffffffff


	//   ....[28]....
        /*1028*/ 	.word	0xffffffff


	//   ....[29]....
        /*102c*/ 	.word	0xffffffff


	//   ....[30]....
        /*1030*/ 	.word	0xffffffff


	//   ....[31]....
        /*1034*/ 	.word	0xffffffff


	//   ....[32]....
        /*1038*/ 	.word	0xffffffff


	//   ....[33]....
        /*103c*/ 	.word	0xffffffff


	//   ....[34]....
        /*1040*/ 	.word	0xffffffff


	//   ....[35]....
        /*1044*/ 	.word	0xffffffff


	//   ....[36]....
        /*1048*/ 	.word	0xffffffff


	//   ....[37]....
        /*104c*/ 	.word	0xffffffff


	//   ....[38]....
        /*1050*/ 	.word	0xffffffff


	//   ....[39]....
        /*1054*/ 	.word	0xffffffff


	//   ....[40]....
        /*1058*/ 	.word	0xffffffff


	//   ....[41]....
        /*105c*/ 	.word	0xffffffff


	//   ....[42]....
        /*1060*/ 	.word	0xffffffff


	//   ....[43]....
        /*1064*/ 	.word	0xffffffff


	//   ....[44]....
        /*1068*/ 	.word	0xffffffff


	//   ....[45]....
        /*106c*/ 	.word	0xffffffff


	//   ....[46]....
        /*1070*/ 	.word	0xffffffff


	//   ....[47]....
        /*1074*/ 	.word	0xffffffff


	//   ....[48]....
        /*1078*/ 	.word	0xffffffff


	//   ....[49]....
        /*107c*/ 	.word	0xffffffff


	//   ....[50]....
        /*1080*/ 	.word	0xffffffff


	//   ....[51]....
        /*1084*/ 	.word	0xffffffff


	//   ....[52]....
        /*1088*/ 	.word	0xffffffff


	//   ....[53]....
        /*108c*/ 	.word	0xffffffff


	//   ....[54]....
        /*1090*/ 	.word	0xffffffff


	//   ....[55]....
        /*1094*/ 	.word	0xffffffff


	//   ....[56]....
        /*1098*/ 	.word	0xffffffff


	//   ....[57]....
        /*109c*/ 	.word	0xffffffff


	//   ....[58]....
        /*10a0*/ 	.word	0xffffffff


	//   ....[59]....
        /*10a4*/ 	.word	0xffffffff


	//   ....[60]....
        /*10a8*/ 	.word	0xffffffff


	//   ....[61]....
        /*10ac*/ 	.word	0xffffffff


	//   ....[62]....
        /*10b0*/ 	.word	0xffffffff


	//   ....[63]....
        /*10b4*/ 	.word	0xffffffff


	//   ....[64]....
        /*10b8*/ 	.word	0xffffffff


	//   ....[65]....
        /*10bc*/ 	.word	0xffffffff


	//   ....[66]....
        /*10c0*/ 	.word	0xffffffff


	//   ....[67]....
        /*10c4*/ 	.word	0xffffffff


	//   ....[68]....
        /*10c8*/ 	.word	0xffffffff


	//   ....[69]....
        /*10cc*/ 	.word	0xffffffff


	//   ....[70]....
        /*10d0*/ 	.word	0xffffffff


	//   ....[71]....
        /*10d4*/ 	.word	0xffffffff


	//   ....[72]....
        /*10d8*/ 	.word	0xffffffff


	//   ....[73]....
        /*10dc*/ 	.word	0xffffffff


	//   ....[74]....
        /*10e0*/ 	.word	0xffffffff


	//   ....[75]....
        /*10e4*/ 	.word	0xffffffff


	//   ....[76]....
        /*10e8*/ 	.word	0xffffffff


	//   ....[77]....
        /*10ec*/ 	.word	0xffffffff


	//   ....[78]....
        /*10f0*/ 	.word	0xffffffff


	//   ....[79]....
        /*10f4*/ 	.word	0xffffffff


	//   ....[80]....
        /*10f8*/ 	.word	0xffffffff


	//   ....[81]....
        /*10fc*/ 	.word	0xffffffff


	//   ....[82]....
        /*1100*/ 	.word	0xffffffff


	//   ....[83]....
        /*1104*/ 	.word	0xffffffff


	//   ....[84]....
        /*1108*/ 	.word	0xffffffff


	//   ....[85]....
        /*110c*/ 	.word	0xffffffff


	//   ....[86]....
        /*1110*/ 	.word	0xffffffff


	//   ....[87]....
        /*1114*/ 	.word	0xffffffff


	//   ....[88]....
        /*1118*/ 	.word	0xffffffff


	//   ....[89]....
        /*111c*/ 	.word	0xffffffff


	//   ....[90]....
        /*1120*/ 	.word	0xffffffff


	//   ....[91]....
        /*1124*/ 	.word	0xffffffff


	//   ....[92]....
        /*1128*/ 	.word	0xffffffff


	//   ....[93]....
        /*112c*/ 	.word	0xffffffff


	//   ....[94]....
        /*1130*/ 	.word	0xffffffff


	//   ....[95]....
        /*1134*/ 	.word	0xffffffff


	//   ....[96]....
        /*1138*/ 	.word	0xffffffff


	//   ....[97]....
        /*113c*/ 	.word	0xffffffff


	//   ....[98]....
        /*1140*/ 	.word	0xffffffff


	//   ....[99]....
        /*1144*/ 	.word	0xffffffff


	//   ....[100]....
        /*1148*/ 	.word	0xffffffff


	//   ....[101]....
        /*114c*/ 	.word	0xffffffff


	//   ....[102]....
        /*1150*/ 	.word	0xffffffff


	//   ....[103]....
        /*1154*/ 	.word	0xffffffff


	//   ....[104]....
        /*1158*/ 	.word	0xffffffff


	//   ....[105]....
        /*115c*/ 	.word	0xffffffff


	//   ....[106]....
        /*1160*/ 	.word	0xffffffff


	//   ....[107]....
        /*1164*/ 	.word	0xffffffff


	//   ....[108]....
        /*1168*/ 	.word	0xffffffff


	//   ....[109]....
        /*116c*/ 	.word	0xffffffff


	//   ....[110]....
        /*1170*/ 	.word	0xffffffff


	//   ....[111]....
        /*1174*/ 	.word	0xffffffff


	//   ....[112]....
        /*1178*/ 	.word	0xffffffff


	//   ....[113]....
        /*117c*/ 	.word	0xffffffff


	//   ....[114]....
        /*1180*/ 	.word	0xffffffff


	//   ....[115]....
        /*1184*/ 	.word	0xffffffff


	//   ....[116]....
        /*1188*/ 	.word	0xffffffff


	//   ....[117]....
        /*118c*/ 	.word	0xffffffff


	//   ....[118]....
        /*1190*/ 	.word	0xffffffff


	//   ....[119]....
        /*1194*/ 	.word	0xffffffff


	//   ....[120]....
        /*1198*/ 	.word	0xffffffff


	//   ....[121]....
        /*119c*/ 	.word	0xffffffff


	//   ....[122]....
        /*11a0*/ 	.word	0xffffffff


	//   ....[123]....
        /*11a4*/ 	.word	0xffffffff


	//   ....[124]....
        /*11a8*/ 	.word	0xffffffff


	//   ....[125]....
        /*11ac*/ 	.word	0xffffffff


	//   ....[126]....
        /*11b0*/ 	.word	0xffffffff


	//   ....[127]....
        /*11b4*/ 	.word	0xffffffff


	//   ....[128]....
        /*11b8*/ 	.word	0xffffffff


	//   ....[129]....
        /*11bc*/ 	.word	0xffffffff


	//   ....[130]....
        /*11c0*/ 	.word	0xffffffff


	//   ....[131]....
        /*11c4*/ 	.word	0xffffffff


	//   ....[132]....
        /*11c8*/ 	.word	0xffffffff


	//   ....[133]....
        /*11cc*/ 	.word	0xffffffff


	//   ....[134]....
        /*11d0*/ 	.word	0xffffffff


	//   ....[135]....
        /*11d4*/ 	.word	0xffffffff


	//   ....[136]....
        /*11d8*/ 	.word	0xffffffff


	//   ....[137]....
        /*11dc*/ 	.word	0xffffffff


	//   ....[138]....
        /*11e0*/ 	.word	0x0500000f


	//   ....[139]....
        /*11e4*/ 	.word	0x0500000f


	//   ....[140]....
        /*11e8*/ 	.word	0x0500000f


	//   ....[141]....
        /*11ec*/ 	.word	0x0500000f


	//   ....[142]....
        /*11f0*/ 	.word	0x0500000f


	//   ....[143]....
        /*11f4*/ 	.word	0x0500000f


	//   ....[144]....
        /*11f8*/ 	.word	0x0500000f


	//   ....[145]....
        /*11fc*/ 	.word	0x0500000f


	//   ....[146]....
        /*1200*/ 	.word	0x0500000f


	//   ....[147]....
        /*1204*/ 	.word	0x0500000f


	//   ....[148]....
        /*1208*/ 	.word	0x0500000f


	//   ....[149]....
        /*120c*/ 	.word	0x0500000f


	//   ....[150]....
        /*1210*/ 	.word	0x0500000f


	//   ....[151]....
        /*1214*/ 	.word	0x0500000f


	//   ....[152]....
        /*1218*/ 	.word	0x0500000f


	//   ....[153]....
        /*121c*/ 	.word	0x0500000f


	//   ....[154]....
        /*1220*/ 	.word	0x0500000f


	//   ....[155]....
        /*1224*/ 	.word	0x0500000f


	//   ....[156]....
        /*1228*/ 	.word	0x0500000f


	//   ....[157]....
        /*122c*/ 	.word	0x0500000f


	//   ....[158]....
        /*1230*/ 	.word	0x0500000f


	//   ....[159]....
        /*1234*/ 	.word	0x0500000f


	//   ....[160]....
        /*1238*/ 	.word	0x0500000f


	//   ....[161]....
        /*123c*/ 	.word	0x0500000f


	//   ....[162]....
        /*1240*/ 	.word	0x0500000f


	//   ....[163]....
        /*1244*/ 	.word	0x0500000f


	//   ....[164]....
        /*1248*/ 	.word	0x0500000f


	//   ....[165]....
        /*124c*/ 	.word	0x0500000f


	//   ....[166]....
        /*1250*/ 	.word	0x0500000f


	//   ....[167]....
        /*1254*/ 	.word	0x0500000f


	//   ....[168]....
        /*1258*/ 	.word	0x0500000f


	//   ....[169]....
        /*125c*/ 	.word	0x0500000f


	//   ....[170]....
        /*1260*/ 	.word	0x0500000f


	//   ....[171]....
        /*1264*/ 	.word	0x0500000f


	//   ....[172]....
        /*1268*/ 	.word	0x0500000f


	//   ....[173]....
        /*126c*/ 	.word	0x0500000f


	//   ....[174]....
        /*1270*/ 	.word	0x0500000f


	//   ....[175]....
        /*1274*/ 	.word	0x0500000f


	//   ....[176]....
        /*1278*/ 	.word	0x0500000f


	//   ....[177]....
        /*127c*/ 	.word	0x0500000f


	//   ....[178]....
        /*1280*/ 	.word	0x0500000f


	//   ....[179]....
        /*1284*/ 	.word	0x0500000f


	//   ....[180]....
        /*1288*/ 	.word	0x0500000f


	//   ....[181]....
        /*128c*/ 	.word	0x0500000f


	//   ....[182]....
        /*1290*/ 	.word	0x0500000f


	//   ....[183]....
        /*1294*/ 	.word	0x0500000f


	//   ....[184]....
        /*1298*/ 	.word	0x0500000f


	//   ....[185]....
        /*129c*/ 	.word	0x0500000f


	//   ....[186]....
        /*12a0*/ 	.word	0x0500000f


	//   ....[187]....
        /*12a4*/ 	.word	0x0500000f


	//   ....[188]....
        /*12a8*/ 	.word	0x0500000f


	//   ....[189]....
        /*12ac*/ 	.word	0x0500000f


	//   ....[190]....
        /*12b0*/ 	.word	0x0500000f


	//   ....[191]....
        /*12b4*/ 	.word	0x0500000f


	//   ....[192]....
        /*12b8*/ 	.word	0x0500000f


	//   ....[193]....
        /*12bc*/ 	.word	0x0500000f


	//   ....[194]....
        /*12c0*/ 	.word	0x0500000f


	//   ....[195]....
        /*12c4*/ 	.word	0x0500000f


	//   ....[196]....
        /*12c8*/ 	.word	0x0500000f


	//   ....[197]....
        /*12cc*/ 	.word	0x0500000f


	//   ....[198]....
        /*12d0*/ 	.word	0x0500000f


	//   ....[199]....
        /*12d4*/ 	.word	0x0500000f


	//   ....[200]....
        /*12d8*/ 	.word	0x0500000f


	//   ....[201]....
        /*12dc*/ 	.word	0x0500000f


	//   ....[202]....
        /*12e0*/ 	.word	0x0500000f


	//   ....[203]....
        /*12e4*/ 	.word	0x0500000f


	//   ....[204]....
        /*12e8*/ 	.word	0x0500000f


	//   ....[205]....
        /*12ec*/ 	.word	0x0500000f


	//   ....[206]....
        /*12f0*/ 	.word	0x0500000f


	//   ....[207]....
        /*12f4*/ 	.word	0x0500000f


	//   ....[208]....
        /*12f8*/ 	.word	0x0500000f


	//   ....[209]....
        /*12fc*/ 	.word	0x0500000f


	//   ....[210]....
        /*1300*/ 	.word	0x0500000f


	//   ....[211]....
        /*1304*/ 	.word	0x0500000f


	//   ....[212]....
        /*1308*/ 	.word	0x0500000f


	//   ....[213]....
        /*130c*/ 	.word	0x0500000f


	//   ....[214]....
        /*1310*/ 	.word	0x0500000f


	//   ....[215]....
        /*1314*/ 	.word	0x0500000f


	//   ....[216]....
        /*1318*/ 	.word	0x0500000f


	//   ....[217]....
        /*131c*/ 	.word	0x0500000f


	//   ....[218]....
        /*1320*/ 	.word	0x0500000f


	//   ....[219]....
        /*1324*/ 	.word	0x0500000f


	//   ....[220]....
        /*1328*/ 	.word	0x0500000f


	//   ....[221]....
        /*132c*/ 	.word	0x0500000f


	//   ....[222]....
        /*1330*/ 	.word	0x0500000f


	//   ....[223]....
        /*1334*/ 	.word	0x0500000f


	//   ....[224]....
        /*1338*/ 	.word	0x0500000f


	//   ....[225]....
        /*133c*/ 	.word	0x0500000f


	//   ....[226]....
        /*1340*/ 	.word	0x0500000f


	//   ....[227]....
        /*1344*/ 	.word	0x0500000f


	//----- nvinfo : EIATTR_COOP_GROUP_INSTR_OFFSETS
	.align		4
.L_1615:
        /*1348*/ 	.byte	0x04, 0x28
        /*134a*/ 	.short	(.L_1617 - .L_1616)


	//   ....[0]....
.L_1616:
        /*134c*/ 	.word	0x00000070


	//   ....[1]....
        /*1350*/ 	.word	0x000001a0


	//   ....[2]....
        /*1354*/ 	.word	0x000001f0


	//   ....[3]....
        /*1358*/ 	.word	0x00000440


	//   ....[4]....
        /*135c*/ 	.word	0x000005a0


	//   ....[5]....
        /*1360*/ 	.word	0x000006c0


	//   ....[6]....
        /*1364*/ 	.word	0x00000820


	//   ....[7]....
        /*1368*/ 	.word	0x00006ea0


	//   ....[8]....
        /*136c*/ 	.word	0x00007690


	//   ....[9]....
        /*1370*/ 	.word	0x000076a0


	//   ....[10]....
        /*1374*/ 	.word	0x000076b0


	//   ....[11]....
        /*1378*/ 	.word	0x000076c0


	//   ....[12]....
        /*137c*/ 	.word	0x000079c0


	//   ....[13]....
        /*1380*/ 	.word	0x000079d0


	//   ....[14]....
        /*1384*/ 	.word	0x000079e0


	//   ....[15]....
        /*1388*/ 	.word	0x000079f0


	//   ....[16]....
        /*138c*/ 	.word	0x00008d10


	//   ....[17]....
        /*1390*/ 	.word	0x00008d20


	//   ....[18]....
        /*1394*/ 	.word	0x00008d30


	//   ....[19]....
        /*1398*/ 	.word	0x00008d60


	//   ....[20]....
        /*139c*/ 	.word	0x00008e40


	//   ....[21]....
        /*13a0*/ 	.word	0x00008e60


	//   ....[22]....
        /*13a4*/ 	.word	0x00008e70


	//   ....[23]....
        /*13a8*/ 	.word	0x00008ef0


	//   ....[24]....
        /*13ac*/ 	.word	0x0000b350


	//   ....[25]....
        /*13b0*/ 	.word	0x0000b820


	//   ....[26]....
        /*13b4*/ 	.word	0x0000b830


	//   ....[27]....
        /*13b8*/ 	.word	0x0000b850


	//   ....[28]....
        /*13bc*/ 	.word	0x0000bd60


	//   ....[29]....
        /*13c0*/ 	.word	0x0000bd90


	//   ....[30]....
        /*13c4*/ 	.word	0x0000dac0


	//   ....[31]....
        /*13c8*/ 	.word	0x0000dad0


	//   ....[32]....
        /*13cc*/ 	.word	0x0000dfe0


	//   ....[33]....
        /*13d0*/ 	.word	0x0000e000


	//   ....[34]....
        /*13d4*/ 	.word	0x0000e5a0


	//   ....[35]....
        /*13d8*/ 	.word	0x0000e5c0


	//   ....[36]....
        /*13dc*/ 	.word	0x00010bc0


	//   ....[37]....
        /*13e0*/ 	.word	0x00010be0


	//   ....[38]....
        /*13e4*/ 	.word	0x00011300


	//   ....[39]....
        /*13e8*/ 	.word	0x00011400


	//   ....[40]....
        /*13ec*/ 	.word	0x00012480


	//   ....[41]....
        /*13f0*/ 	.word	0x00012520


	//   ....[42]....
        /*13f4*/ 	.word	0x000125b0


	//   ....[43]....
        /*13f8*/ 	.word	0x00012770


	//   ....[44]....
        /*13fc*/ 	.word	0x00013ff0


	//   ....[45]....
        /*1400*/ 	.word	0x00014010


	//   ....[46]....
        /*1404*/ 	.word	0x00014020


	//   ....[47]....
        /*1408*/ 	.word	0x00014030


	//   ....[48]....
        /*140c*/ 	.word	0x00014a40


	//   ....[49]....
        /*1410*/ 	.word	0x00014a50


	//   ....[50]....
        /*1414*/ 	.word	0x00014c90


	//   ....[51]....
        /*1418*/ 	.word	0x00014ca0


	//   ....[52]....
        /*141c*/ 	.word	0x00014ea0


	//   ....[53]....
        /*1420*/ 	.word	0x00014eb0


	//   ....[54]....
        /*1424*/ 	.word	0x000150b0


	//   ....[55]....
        /*1428*/ 	.word	0x000150c0


	//   ....[56]....
        /*142c*/ 	.word	0x00015560


	//   ....[57]....
        /*1430*/ 	.word	0x00015570


	//   ....[58]....
        /*1434*/ 	.word	0x000161f0


	//   ....[59]....
        /*1438*/ 	.word	0x00016200


	//   ....[60]....
        /*143c*/ 	.word	0x00018450


	//   ....[61]....
        /*1440*/ 	.word	0x00018460


	//   ....[62]....
        /*1444*/ 	.word	0x00018670


	//   ....[63]....
        /*1448*/ 	.word	0x00018680


	//   ....[64]....
        /*144c*/ 	.word	0x00018880


	//   ....[65]....
        /*1450*/ 	.word	0x00018890


	//   ....[66]....
        /*1454*/ 	.word	0x00018a90


	//   ....[67]....
        /*1458*/ 	.word	0x00018aa0


	//   ....[68]....
        /*145c*/ 	.word	0x00018d00


	//   ....[69]....
        /*1460*/ 	.word	0x00018f30


	//   ....[70]....
        /*1464*/ 	.word	0x00018f60


	//   ....[71]....
        /*1468*/ 	.word	0x00018f90


	//   ....[72]....
        /*146c*/ 	.word	0x00018fc0


	//   ....[73]....
        /*1470*/ 	.word	0x00018ff0


	//   ....[74]....
        /*1474*/ 	.word	0x00019020


	//   ....[75]....
        /*1478*/ 	.word	0x000191c0


	//   ....[76]....
        /*147c*/ 	.word	0x000191f0


	//   ....[77]....
        /*1480*/ 	.word	0x00019220


	//   ....[78]....
        /*1484*/ 	.word	0x00019250


	//   ....[79]....
        /*1488*/ 	.word	0x00019280


	//   ....[80]....
        /*148c*/ 	.word	0x000192b0


	//   ....[81]....
        /*1490*/ 	.word	0x00019350


	//   ....[82]....
        /*1494*/ 	.word	0x00019380


	//   ....[83]....
        /*1498*/ 	.word	0x00019390


	//   ....[84]....
        /*149c*/ 	.word	0x000193c0


	//   ....[85]....
        /*14a0*/ 	.word	0x0001a9b0


	//   ....[86]....
        /*14a4*/ 	.word	0x0001c640


	//   ....[87]....
        /*14a8*/ 	.word	0x0001d0f0


	//   ....[88]....
        /*14ac*/ 	.word	0x0001d120


	//   ....[89]....
        /*14b0*/ 	.word	0x0001d140


	//   ....[90]....
        /*14b4*/ 	.word	0x0001d180


	//   ....[91]....
        /*14b8*/ 	.word	0x0001d280


	//   ....[92]....
        /*14bc*/ 	.word	0x0001d2a0


	//   ....[93]....
        /*14c0*/ 	.word	0x0001d330


	//   ....[94]....
        /*14c4*/ 	.word	0x0001d340


	//   ....[95]....
        /*14c8*/ 	.word	0x0001d3d0


	//   ....[96]....
        /*14cc*/ 	.word	0x0001d3f0


	//   ....[97]....
        /*14d0*/ 	.word	0x0001d490


	//   ....[98]....
        /*14d4*/ 	.word	0x0001d4b0


	//   ....[99]....
        /*14d8*/ 	.word	0x0001d540


	//   ....[100]....
        /*14dc*/ 	.word	0x0001d560


	//   ....[101]....
        /*14e0*/ 	.word	0x0001d5f0


	//   ....[102]....
        /*14e4*/ 	.word	0x0001d600


	//   ....[103]....
        /*14e8*/ 	.word	0x0001dd30


	//   ....[104]....
        /*14ec*/ 	.word	0x0001dd40


	//   ....[105]....
        /*14f0*/ 	.word	0x0001ddf0


	//   ....[106]....
        /*14f4*/ 	.word	0x0001de00


	//   ....[107]....
        /*14f8*/ 	.word	0x0001dec0


	//   ....[108]....
        /*14fc*/ 	.word	0x0001ded0


	//   ....[109]....
        /*1500*/ 	.word	0x0001df90


	//   ....[110]....
        /*1504*/ 	.word	0x0001dfa0


	//   ....[111]....
        /*1508*/ 	.word	0x0001e040


	//   ....[112]....
        /*150c*/ 	.word	0x0001e050


	//   ....[113]....
        /*1510*/ 	.word	0x0001e100


	//   ....[114]....
        /*1514*/ 	.word	0x0001e110


	//   ....[115]....
        /*1518*/ 	.word	0x0001e1c0


	//   ....[116]....
        /*151c*/ 	.word	0x0001e1d0


	//   ....[117]....
        /*1520*/ 	.word	0x0001e1e0


	//   ....[118]....
        /*1524*/ 	.word	0x0001e250


	//   ....[119]....
        /*1528*/ 	.word	0x00020de0


	//   ....[120]....
        /*152c*/ 	.word	0x00020e10


	//   ....[121]....
        /*1530*/ 	.word	0x00020e70


	//   ....[122]....
        /*1534*/ 	.word	0x00020ea0


	//   ....[123]....
        /*1538*/ 	.word	0x00020ed0


	//   ....[124]....
        /*153c*/ 	.word	0x00020f00


	//   ....[125]....
        /*1540*/ 	.word	0x00020f30


	//   ....[126]....
        /*1544*/ 	.word	0x00020f60


	//   ....[127]....
        /*1548*/ 	.word	0x00021120


	//   ....[128]....
        /*154c*/ 	.word	0x00021150


	//   ....[129]....
        /*1550*/ 	.word	0x00021180


	//   ....[130]....
        /*1554*/ 	.word	0x000211b0


	//   ....[131]....
        /*1558*/ 	.word	0x000211e0


	//   ....[132]....
        /*155c*/ 	.word	0x00021210


	//   ....[133]....
        /*1560*/ 	.word	0x000212e0


	//   ....[134]....
        /*1564*/ 	.word	0x00021300


	//   ....[135]....
        /*1568*/ 	.word	0x00021310


	//   ....[136]....
        /*156c*/ 	.word	0x00021390


	//   ....[137]....
        /*1570*/ 	.word	0x00021ed0


	//   ....[138]....
        /*1574*/ 	.word	0x000222e0


	//   ....[139]....
        /*1578*/ 	.word	0x00022380


	//   ....[140]....
        /*157c*/ 	.word	0x00022410


	//   ....[141]....
        /*1580*/ 	.word	0x00022460


	//   ....[142]....
        /*1584*/ 	.word	0x000224b0


	//   ....[143]....
        /*1588*/ 	.word	0x00022540


	//   ....[144]....
        /*158c*/ 	.word	0x000225d0


	//   ....[145]....
        /*1590*/ 	.word	0x00022620


	//   ....[146]....
        /*1594*/ 	.word	0x00022670


	//   ....[147]....
        /*1598*/ 	.word	0x00022770


	//   ....[148]....
        /*159c*/ 	.word	0x00022820


	//   ....[149]....
        /*15a0*/ 	.word	0x00022870


	//   ....[150]....
        /*15a4*/ 	.word	0x000228c0


	//   ....[151]....
        /*15a8*/ 	.word	0x00022a40


	//   ....[152]....
        /*15ac*/ 	.word	0x00022b80


	//   ....[153]....
        /*15b0*/ 	.word	0x00022c30


	//   ....[154]....
        /*15b4*/ 	.word	0x00022c80


	//   ....[155]....
        /*15b8*/ 	.word	0x00022f80


	//   ....[156]....
        /*15bc*/ 	.word	0x00022fd0


	//   ....[157]....
        /*15c0*/ 	.word	0x00023060


	//   ....[158]....
        /*15c4*/ 	.word	0x000230f0


	//   ....[159]....
        /*15c8*/ 	.word	0x00023180


	//   ....[160]....
        /*15cc*/ 	.word	0x00023210


	//   ....[161]....
        /*15d0*/ 	.word	0x000232a0


	//   ....[162]....
        /*15d4*/ 	.word	0x00023330


	//   ....[163]....
        /*15d8*/ 	.word	0x000233b0


	//   ....[164]....
        /*15dc*/ 	.word	0x00023400


	//   ....[165]....
        /*15e0*/ 	.word	0x000234a0


	//   ....[166]....
        /*15e4*/ 	.word	0x00023530


	//   ....[167]....
        /*15e8*/ 	.word	0x000235c0


	//   ....[168]....
        /*15ec*/ 	.word	0x00023610


	//   ....[169]....
        /*15f0*/ 	.word	0x000236a0


	//   ....[170]....
        /*15f4*/ 	.word	0x00023730


	//   ....[171]....
        /*15f8*/ 	.word	0x000237c0


	//   ....[172]....
        /*15fc*/ 	.word	0x00023850


	//   ....[173]....
        /*1600*/ 	.word	0x000238e0


	//   ....[174]....
        /*1604*/ 	.word	0x00023970


	//   ....[175]....
        /*1608*/ 	.word	0x00023a30


	//   ....[176]....
        /*160c*/ 	.word	0x00023d10


	//   ....[177]....
        /*1610*/ 	.word	0x00023e90


	//   ....[178]....
        /*1614*/ 	.word	0x00023ef0


	//   ....[179]....
        /*1618*/ 	.word	0x00023f80


	//   ....[180]....
        /*161c*/ 	.word	0x00023fe0


	//   ....[181]....
        /*1620*/ 	.word	0x00024080


	//   ....[182]....
        /*1624*/ 	.word	0x00024170


	//   ....[183]....
        /*1628*/ 	.word	0x000242a0


	//   ....[184]....
        /*162c*/ 	.word	0x00024340


	//   ....[185]....
        /*1630*/ 	.word	0x00024410


	//   ....[186]....
        /*1634*/ 	.word	0x000244b0


	//   ....[187]....
        /*1638*/ 	.word	0x00024580


	//   ....[188]....
        /*163c*/ 	.word	0x00024620


	//   ....[189]....
        /*1640*/ 	.word	0x000246f0


	//   ....[190]....
        /*1644*/ 	.word	0x00024790


	//   ....[191]....
        /*1648*/ 	.word	0x00024840


	//   ....[192]....
        /*164c*/ 	.word	0x00024920


	//   ....[193]....
        /*1650*/ 	.word	0x00024b80


	//   ....[194]....
        /*1654*/ 	.word	0x00024c30


	//   ....[195]....
        /*1658*/ 	.word	0x00024d30


	//   ....[196]....
        /*165c*/ 	.word	0x00024e20


	//   ....[197]....
        /*1660*/ 	.word	0x00024eb0


	//   ....[198]....
        /*1664*/ 	.word	0x00024fa0


	//   ....[199]....
        /*1668*/ 	.word	0x00025030


	//   ....[200]....
        /*166c*/ 	.word	0x00025120


	//   ....[201]....
        /*1670*/ 	.word	0x000251b0


	//   ....[202]....
        /*1674*/ 	.word	0x000252a0


	//   ....[203]....
        /*1678*/ 	.word	0x00025330


	//   ....[204]....
        /*167c*/ 	.word	0x00025410


	//   ....[205]....
        /*1680*/ 	.word	0x00025540


	//   ....[206]....
        /*1684*/ 	.word	0x00025590


	//   ....[207]....
        /*1688*/ 	.word	0x000255f0


	//   ....[208]....
        /*168c*/ 	.word	0x00025690


	//   ....[209]....
        /*1690*/ 	.word	0x00025a30


	//   ....[210]....
        /*1694*/ 	.word	0x00025ad0


	//   ....[211]....
        /*1698*/ 	.word	0x00025c70


	//   ....[212]....
        /*169c*/ 	.word	0x00025cf0


	//   ....[213]....
        /*16a0*/ 	.word	0x00025d70


	//   ....[214]....
        /*16a4*/ 	.word	0x00025df0


	//   ....[215]....
        /*16a8*/ 	.word	0x00025e70


	//   ....[216]....
        /*16ac*/ 	.word	0x00025f00


	//   ....[217]....
        /*16b0*/ 	.word	0x00025fa0


	//   ....[218]....
        /*16b4*/ 	.word	0x00026050


	//   ....[219]....
        /*16b8*/ 	.word	0x000260d0


	//   ....[220]....
        /*16bc*/ 	.word	0x00026150


	//   ....[221]....
        /*16c0*/ 	.word	0x000261d0


	//   ....[222]....
        /*16c4*/ 	.word	0x00026260


	//   ....[223]....
        /*16c8*/ 	.word	0x000262e0


	//   ....[224]....
        /*16cc*/ 	.word	0x00026390


	//   ....[225]....
        /*16d0*/ 	.word	0x000263e0


	//   ....[226]....
        /*16d4*/ 	.word	0x000264a0


	//   ....[227]....
        /*16d8*/ 	.word	0x000265d0


	//----- nvinfo : EIATTR_REG_RECONFIG
	.align		4
.L_1617:
        /*16dc*/ 	.byte	0x01, 0x54
	.zero		2


	//----- nvinfo : EIATTR_SYSCALL_OFFSETS
	.align		4
        /*16e0*/ 	.byte	0x04, 0x46
        /*16e2*/ 	.short	(.L_1619 - .L_1618)


	//   ....[0]....
.L_1618:
        /*16e4*/ 	.word	0x000023f0


	//   ....[1]....
        /*16e8*/ 	.word	0x00002540


	//   ....[2]....
        /*16ec*/ 	.word	0x00007090


	//   ....[3]....
        /*16f0*/ 	.word	0x000073b0


	//   ....[4]....
        /*16f4*/ 	.word	0x0001c260


	//   ....[5]....
        /*16f8*/ 	.word	0x0001c3b0


	//   ....[6]....
        /*16fc*/ 	.word	0x0001c4b0


	//   ....[7]....
        /*1700*/ 	.word	0x0001cd10


	//   ....[8]....
        /*1704*/ 	.word	0x0001d910


	//----- nvinfo : EIATTR_MBARRIER_INSTR_OFFSETS
	.align		4
.L_1619:
        /*1708*/ 	.byte	0x04, 0x39
        /*170a*/ 	.short	(.L_1621 - .L_1620)


	//   ....[0]....
.L_1620:
        /*170c*/ 	.word	0x000002e0
        /*1710*/ 	.word	0x000000ff
        /*1714*/ 	.word	0x00032400
        /*1718*/ 	.short	0x0100
        /*171a*/ 	.byte	0x08
	.zero		1


	//   ....[1]....
        /*171c*/ 	.word	0x000002f0
        /*1720*/ 	.word	0x000000ff
        /*1724*/ 	.word	0x00032410
        /*1728*/ 	.short	0x0100
        /*172a*/ 	.byte	0x08
	.zero		1


	//   ....[2]....
        /*172c*/ 	.word	0x00000300
        /*1730*/ 	.word	0x000000ff
        /*1734*/ 	.word	0x00032420
        /*1738*/ 	.short	0x0100
        /*173a*/ 	.byte	0x08
	.zero		1


	//   ....[3]....
        /*173c*/ 	.word	0x000003f0
        /*1740*/ 	.word	0x000000ff
        /*1744*/ 	.word	0x00032430
        /*1748*/ 	.short	0x0100
        /*174a*/ 	.byte	0x08
	.zero		1


	//   ....[4]....
        /*174c*/ 	.word	0x00000400
        /*1750*/ 	.word	0x000000ff
        /*1754*/ 	.word	0x00032440
        /*1758*/ 	.short	0x0100
        /*175a*/ 	.byte	0x08
	.zero		1


	//   ....[5]....
        /*175c*/ 	.word	0x00000410
        /*1760*/ 	.word	0x000000ff
        /*1764*/ 	.word	0x00032438
        /*1768*/ 	.short	0x0100
        /*176a*/ 	.byte	0x08
	.zero		1


	//   ....[6]....
        /*176c*/ 	.word	0x00000420
        /*1770*/ 	.word	0x000000ff
        /*1774*/ 	.word	0x00032448
        /*1778*/ 	.short	0x0100
        /*177a*/ 	.byte	0x08
	.zero		1


	//   ....[7]....
        /*177c*/ 	.word	0x00000550
        /*1780*/ 	.word	0x000000ff
        /*1784*/ 	.word	0x00032450
        /*1788*/ 	.short	0x0100
        /*178a*/ 	.byte	0x08
	.zero		1


	//   ....[8]....
        /*178c*/ 	.word	0x00000560
        /*1790*/ 	.word	0x000000ff
        /*1794*/ 	.word	0x00032460
        /*1798*/ 	.short	0x0100
        /*179a*/ 	.byte	0x08
	.zero		1


	//   ....[9]....
        /*179c*/ 	.word	0x00000570
        /*17a0*/ 	.word	0x000000ff
        /*17a4*/ 	.word	0x00032458
        /*17a8*/ 	.short	0x0100
        /*17aa*/ 	.byte	0x08
	.zero		1


	//   ....[10]....
        /*17ac*/ 	.word	0x00000580
        /*17b0*/ 	.word	0x000000ff
        /*17b4*/ 	.word	0x00032468
        /*17b8*/ 	.short	0x0100
        /*17ba*/ 	.byte	0x08
	.zero		1


	//   ....[11]....
        /*17bc*/ 	.word	0x00000670
        /*17c0*/ 	.word	0x000000ff
        /*17c4*/ 	.word	0x00032470
        /*17c8*/ 	.short	0x0100
        /*17ca*/ 	.byte	0x06
	.zero		1


	//   ....[12]....
        /*17cc*/ 	.word	0x00000680
        /*17d0*/ 	.word	0x000000ff
        /*17d4*/ 	.word	0x00032480
        /*17d8*/ 	.short	0x0100
        /*17da*/ 	.byte	0x06
	.zero		1


	//   ....[13]....
        /*17dc*/ 	.word	0x00000690
        /*17e0*/ 	.word	0x000000ff
        /*17e4*/ 	.word	0x00032478
        /*17e8*/ 	.short	0x0100
        /*17ea*/ 	.byte	0x06
	.zero		1


	//   ....[14]....
        /*17ec*/ 	.word	0x000006a0
        /*17f0*/ 	.word	0x000000ff
        /*17f4*/ 	.word	0x00032488
        /*17f8*/ 	.short	0x0100
        /*17fa*/ 	.byte	0x06
	.zero		1


	//   ....[15]....
        /*17fc*/ 	.word	0x000007d0
        /*1800*/ 	.word	0x000000ff
        /*1804*/ 	.word	0x00032490
        /*1808*/ 	.short	0x0100
        /*180a*/ 	.byte	0x08
	.zero		1


	//   ....[16]....
        /*180c*/ 	.word	0x000007e0
        /*1810*/ 	.word	0x000000ff
        /*1814*/ 	.word	0x000324a0
        /*1818*/ 	.short	0x0100
        /*181a*/ 	.byte	0x08
	.zero		1


	//   ....[17]....
        /*181c*/ 	.word	0x000007f0
        /*1820*/ 	.word	0x000000ff
        /*1824*/ 	.word	0x00032498
        /*1828*/ 	.short	0x0100
        /*182a*/ 	.byte	0x08
	.zero		1


	//   ....[18]....
        /*182c*/ 	.word	0x00000800
        /*1830*/ 	.word	0x000000ff
        /*1834*/ 	.word	0x000324a8
        /*1838*/ 	.short	0x0100
        /*183a*/ 	.byte	0x08
	.zero		1


	//   ....[19]....
        /*183c*/ 	.word	0x00000930
        /*1840*/ 	.word	0x000000ff
        /*1844*/ 	.word	0x000324b0
        /*1848*/ 	.short	0x0100
        /*184a*/ 	.byte	0x08
	.zero		1


	//   ....[20]....
        /*184c*/ 	.word	0x00000940
        /*1850*/ 	.word	0x000000ff
        /*1854*/ 	.word	0x000324c0
        /*1858*/ 	.short	0x0100
        /*185a*/ 	.byte	0x08
	.zero		1


	//   ....[21]....
        /*185c*/ 	.word	0x00000950
        /*1860*/ 	.word	0x000000ff
        /*1864*/ 	.word	0x000324b8
        /*1868*/ 	.short	0x0100
        /*186a*/ 	.byte	0x08
	.zero		1


	//   ....[22]....
        /*186c*/ 	.word	0x00000960
        /*1870*/ 	.word	0x000000ff
        /*1874*/ 	.word	0x000324c8
        /*1878*/ 	.short	0x0100
        /*187a*/ 	.byte	0x08
	.zero		1


	//   ....[23]....
        /*187c*/ 	.word	0x00003880
        /*1880*/ 	.word	0x00000060
        /*1884*/ 	.word	0x00032490
        /*1888*/ 	.short	0x010a
        /*188a*/ 	.byte	0x3f
	.zero		1


	//   ....[24]....
        /*188c*/ 	.word	0x00004b40
        /*1890*/ 	.word	0x00000060
        /*1894*/ 	.word	0x00032490
        /*1898*/ 	.short	0x010a
        /*189a*/ 	.byte	0x3f
	.zero		1


	//   ....[25]....
        /*189c*/ 	.word	0x00005d30
        /*18a0*/ 	.word	0x00000060
        /*18a4*/ 	.word	0x00032490
        /*18a8*/ 	.short	0x010a
        /*18aa*/ 	.byte	0x3f
	.zero		1


	//   ....[26]....
        /*18ac*/ 	.word	0x00005f50
        /*18b0*/ 	.word	0x00000020
        /*18b4*/ 	.word	0x00000000
        /*18b8*/ 	.short	0x0101
        /*18ba*/ 	.byte	0x3f
	.zero		1


	//   ....[27]....
        /*18bc*/ 	.word	0x00005f90
        /*18c0*/ 	.word	0x00000060
        /*18c4*/ 	.word	0x000324b0
        /*18c8*/ 	.short	0x010a
        /*18ca*/ 	.byte	0x3f
	.zero		1


	//   ....[28]....
        /*18cc*/ 	.word	0x000065f0
        /*18d0*/ 	.word	0x00000060
        /*18d4*/ 	.word	0x00000000
        /*18d8*/ 	.short	0x0101
        /*18da*/ 	.byte	0x3f
	.zero		1


	//   ....[29]....
        /*18dc*/ 	.word	0x00007130
        /*18e0*/ 	.word	0x00000013
        /*18e4*/ 	.word	0x00032400
        /*18e8*/ 	.short	0x010a
        /*18ea*/ 	.byte	0x3f
	.zero		1


	//   ....[30]....
        /*18ec*/ 	.word	0x00007180
        /*18f0*/ 	.word	0x00000013
        /*18f4*/ 	.word	0x00032400
        /*18f8*/ 	.short	0x010a
        /*18fa*/ 	.byte	0x3f
	.zero		1


	//   ....[31]....
        /*18fc*/ 	.word	0x00007c40
        /*1900*/ 	.word	0x00000013
        /*1904*/ 	.word	0x00032400
        /*1908*/ 	.short	0x010a
        /*190a*/ 	.byte	0x3f
	.zero		1


	//   ....[32]....
        /*190c*/ 	.word	0x000091b0
        /*1910*/ 	.word	0x00000013
        /*1914*/ 	.word	0x00032400
        /*1918*/ 	.short	0x010a
        /*191a*/ 	.byte	0x3f
	.zero		1


	//   ....[33]....
        /*191c*/ 	.word	0x0000a1d0
        /*1920*/ 	.word	0x000000ad
        /*1924*/ 	.word	0x00032430
        /*1928*/ 	.short	0x010a
        /*192a*/ 	.byte	0x3f
	.zero		1


	//   ....[34]....
        /*192c*/ 	.word	0x0000a260
        /*1930*/ 	.word	0x000000ad
        /*1934*/ 	.word	0x00032430
        /*1938*/ 	.short	0x010a
        /*193a*/ 	.byte	0x3f
	.zero		1


	//   ....[35]....
        /*193c*/ 	.word	0x0000a580
        /*1940*/ 	.word	0x00000013
        /*1944*/ 	.word	0x00032410
        /*1948*/ 	.short	0x010a
        /*194a*/ 	.byte	0x3f
	.zero		1


	//   ....[36]....
        /*194c*/ 	.word	0x0000a5d0
        /*1950*/ 	.word	0x000000ad
        /*1954*/ 	.word	0x00032450
        /*1958*/ 	.short	0x010a
        /*195a*/ 	.byte	0x3f
	.zero		1


	//   ....[37]....
        /*195c*/ 	.word	0x0000a650
        /*1960*/ 	.word	0x000000ad
        /*1964*/ 	.word	0x00032450
        /*1968*/ 	.short	0x010a
        /*196a*/ 	.byte	0x3f
	.zero		1


	//   ....[38]....
        /*196c*/ 	.word	0x0000c050
        /*1970*/ 	.word	0x00000018
        /*1974*/ 	.word	0x00000000
        /*1978*/ 	.short	0x0101
        /*197a*/ 	.byte	0x3f
	.zero		1


	//   ....[39]....
        /*197c*/ 	.word	0x0000cc40
        /*1980*/ 	.word	0x000000ad
        /*1984*/ 	.word	0x00000000
        /*1988*/ 	.short	0x0101
        /*198a*/ 	.byte	0x3f
	.zero		1


	//   ....[40]....
        /*198c*/ 	.word	0x0000cd30
        /*1990*/ 	.word	0x000000cd
        /*1994*/ 	.word	0x00032430
        /*1998*/ 	.short	0x010a
        /*199a*/ 	.byte	0x3f
	.zero		1


	//   ....[41]....
        /*199c*/ 	.word	0x0000cda0
        /*19a0*/ 	.word	0x000000cd
        /*19a4*/ 	.word	0x00032430
        /*19a8*/ 	.short	0x010a
        /*19aa*/ 	.byte	0x3f
	.zero		1


	//   ....[42]....
        /*19ac*/ 	.word	0x0000d030
        /*19b0*/ 	.word	0x000000cd
        /*19b4*/ 	.word	0x00032450
        /*19b8*/ 	.short	0x010a
        /*19ba*/ 	.byte	0x3f
	.zero		1


	//   ....[43]....
        /*19bc*/ 	.word	0x0000d080
        /*19c0*/ 	.word	0x000000cd
        /*19c4*/ 	.word	0x00032450
        /*19c8*/ 	.short	0x010a
        /*19ca*/ 	.byte	0x3f
	.zero		1


	//   ....[44]....
        /*19cc*/ 	.word	0x0000e7a0
        /*19d0*/ 	.word	0x00000003
        /*19d4*/ 	.word	0x00000000
        /*19d8*/ 	.short	0x0101
        /*19da*/ 	.byte	0x3f
	.zero		1


	//   ....[45]....
        /*19dc*/ 	.word	0x0000fc40
        /*19e0*/ 	.word	0x000000cd
        /*19e4*/ 	.word	0x00000000
        /*19e8*/ 	.short	0x0101
        /*19ea*/ 	.byte	0x3f
	.zero		1


	//   ....[46]....
        /*19ec*/ 	.word	0x0000fd60
        /*19f0*/ 	.word	0x000000d8
        /*19f4*/ 	.word	0x00032430
        /*19f8*/ 	.short	0x010a
        /*19fa*/ 	.byte	0x3f
	.zero		1


	//   ....[47]....
        /*19fc*/ 	.word	0x0000fdd0
        /*1a00*/ 	.word	0x000000d8
        /*1a04*/ 	.word	0x00032430
        /*1a08*/ 	.short	0x010a
        /*1a0a*/ 	.byte	0x3f
	.zero		1


	//   ....[48]....
        /*1a0c*/ 	.word	0x00010060
        /*1a10*/ 	.word	0x000000d8
        /*1a14*/ 	.word	0x00032450
        /*1a18*/ 	.short	0x010a
        /*1a1a*/ 	.byte	0x3f
	.zero		1


	//   ....[49]....
        /*1a1c*/ 	.word	0x000100b0
        /*1a20*/ 	.word	0x000000d8
        /*1a24*/ 	.word	0x00032450
        /*1a28*/ 	.short	0x010a
        /*1a2a*/ 	.byte	0x3f
	.zero		1


	//   ....[50]....
        /*1a2c*/ 	.word	0x00011990
        /*1a30*/ 	.word	0x0000009a
        /*1a34*/ 	.word	0x00000000
        /*1a38*/ 	.short	0x0101
        /*1a3a*/ 	.byte	0x3f
	.zero		1


	//   ....[51]....
        /*1a3c*/ 	.word	0x00012440
        /*1a40*/ 	.word	0x000000d8
        /*1a44*/ 	.word	0x00000000
        /*1a48*/ 	.short	0x0101
        /*1a4a*/ 	.byte	0x3f
	.zero		1


	//   ....[52]....
        /*1a4c*/ 	.word	0x000149b0
        /*1a50*/ 	.word	0x00000003
        /*1a54*/ 	.word	0x00000000
        /*1a58*/ 	.short	0x0101
        /*1a5a*/ 	.byte	0x3f
	.zero		1


	//   ....[53]....
        /*1a5c*/ 	.word	0x000154c0
        /*1a60*/ 	.word	0x00000003
        /*1a64*/ 	.word	0x00000000
        /*1a68*/ 	.short	0x0101
        /*1a6a*/ 	.byte	0x3f
	.zero		1


	//   ....[54]....
        /*1a6c*/ 	.word	0x0001aa90
        /*1a70*/ 	.word	0x00000012
        /*1a74*/ 	.word	0x00032420
        /*1a78*/ 	.short	0x010a
        /*1a7a*/ 	.byte	0x3f
	.zero		1


	//   ....[55]....
        /*1a7c*/ 	.word	0x0001ab60
        /*1a80*/ 	.word	0x00000003
        /*1a84*/ 	.word	0x000324a0
        /*1a88*/ 	.short	0x010a
        /*1a8a*/ 	.byte	0x3f
	.zero		1


	//   ....[56]....
        /*1a8c*/ 	.word	0x0001ada0
        /*1a90*/ 	.word	0x00000003
        /*1a94*/ 	.word	0x000324c0
        /*1a98*/ 	.short	0x010a
        /*1a9a*/ 	.byte	0x3f
	.zero		1


	//   ....[57]....
        /*1a9c*/ 	.word	0x0001b440
        /*1aa0*/ 	.word	0x00000004
        /*1aa4*/ 	.word	0x000324a0
        /*1aa8*/ 	.short	0x010a
        /*1aaa*/ 	.byte	0x3f
	.zero		1


	//   ....[58]....
        /*1aac*/ 	.word	0x0001b670
        /*1ab0*/ 	.word	0x00000004
        /*1ab4*/ 	.word	0x000324c0
        /*1ab8*/ 	.short	0x010a
        /*1aba*/ 	.byte	0x3f
	.zero		1


	//   ....[59]....
        /*1abc*/ 	.word	0x0001c8b0
        /*1ac0*/ 	.word	0x00000000
        /*1ac4*/ 	.word	0x00032440
        /*1ac8*/ 	.short	0x010a
        /*1aca*/ 	.byte	0x3f
	.zero		1


	//   ....[60]....
        /*1acc*/ 	.word	0x0001d6c0
        /*1ad0*/ 	.word	0x00000012
        /*1ad4*/ 	.word	0x00032400
        /*1ad8*/ 	.short	0x0107
        /*1ada*/ 	.byte	0x3f
	.zero		1


	//   ....[61]....
        /*1adc*/ 	.word	0x0001d760
        /*1ae0*/ 	.word	0x00000012
        /*1ae4*/ 	.word	0x00032400
        /*1ae8*/ 	.short	0x0101
        /*1aea*/ 	.byte	0x3f
	.zero		1


	//   ....[62]....
        /*1aec*/ 	.word	0x0001e390
        /*1af0*/ 	.word	0x00000012
        /*1af4*/ 	.word	0x00032410
        /*1af8*/ 	.short	0x0107
        /*1afa*/ 	.byte	0x3f
	.zero		1


	//   ....[63]....
        /*1afc*/ 	.word	0x0001e490
        /*1b00*/ 	.word	0x00000012
        /*1b04*/ 	.word	0x00032410
        /*1b08*/ 	.short	0x0101
        /*1b0a*/ 	.byte	0x3f
	.zero		1


	//   ....[64]....
        /*1b0c*/ 	.word	0x0001e4b0
        /*1b10*/ 	.word	0x00000012
        /*1b14*/ 	.word	0x00032420
        /*1b18*/ 	.short	0x010a
        /*1b1a*/ 	.byte	0x3f
	.zero		1


	//   ....[65]....
        /*1b1c*/ 	.word	0x0001e590
        /*1b20*/ 	.word	0x00000002
        /*1b24*/ 	.word	0x00032460
        /*1b28*/ 	.short	0x010a
        /*1b2a*/ 	.byte	0x3f
	.zero		1


	//   ....[66]....
        /*1b2c*/ 	.word	0x0001ee40
        /*1b30*/ 	.word	0x00000002
        /*1b34*/ 	.word	0x00032440
        /*1b38*/ 	.short	0x010a
        /*1b3a*/ 	.byte	0x3f
	.zero		1


	//   ....[67]....
        /*1b3c*/ 	.word	0x0001f090
        /*1b40*/ 	.word	0x00000002
        /*1b44*/ 	.word	0x00032460
        /*1b48*/ 	.short	0x010a
        /*1b4a*/ 	.byte	0x3f
	.zero		1


	//   ....[68]....
        /*1b4c*/ 	.word	0x0001f880
        /*1b50*/ 	.word	0x00000003
        /*1b54*/ 	.word	0x00032440
        /*1b58*/ 	.short	0x010a
        /*1b5a*/ 	.byte	0x3f
	.zero		1


	//   ....[69]....
        /*1b5c*/ 	.word	0x0001fad0
        /*1b60*/ 	.word	0x00000003
        /*1b64*/ 	.word	0x00032460
        /*1b68*/ 	.short	0x010a
        /*1b6a*/ 	.byte	0x3f
	.zero		1


	//   ....[70]....
        /*1b6c*/ 	.word	0x00020250
        /*1b70*/ 	.word	0x00000003
        /*1b74*/ 	.word	0x00032440
        /*1b78*/ 	.short	0x010a
        /*1b7a*/ 	.byte	0x3f
	.zero		1


	//   ....[71]....
        /*1b7c*/ 	.word	0x000204a0
        /*1b80*/ 	.word	0x00000003
        /*1b84*/ 	.word	0x00032460
        /*1b88*/ 	.short	0x010a
        /*1b8a*/ 	.byte	0x3f
	.zero		1


	//   ....[72]....
        /*1b8c*/ 	.word	0x00021e50
        /*1b90*/ 	.word	0x00000000
        /*1b94*/ 	.word	0x00032420
        /*1b98*/ 	.short	0x010a
        /*1b9a*/ 	.byte	0x3f
	.zero		1


	//   ....[73]....
        /*1b9c*/ 	.word	0x00022030
        /*1ba0*/ 	.word	0x00000006
        /*1ba4*/ 	.word	0x00000000
        /*1ba8*/ 	.short	0x010a
        /*1baa*/ 	.byte	0x3f
	.zero		1


	//   ....[74]....
        /*1bac*/ 	.word	0x00022060
        /*1bb0*/ 	.word	0x00000007
        /*1bb4*/ 	.word	0x00000000
        /*1bb8*/ 	.short	0x010a
        /*1bba*/ 	.byte	0x3f
	.zero		1


	//   ....[75]....
        /*1bbc*/ 	.word	0x000220c0
        /*1bc0*/ 	.word	0x00000004
        /*1bc4*/ 	.word	0x00000000
        /*1bc8*/ 	.short	0x010a
        /*1bca*/ 	.byte	0x3f
	.zero		1


	//   ....[76]....
        /*1bcc*/ 	.word	0x000220f0
        /*1bd0*/ 	.word	0x00000003
        /*1bd4*/ 	.word	0x00000000
        /*1bd8*/ 	.short	0x010a
        /*1bda*/ 	.byte	0x3f
	.zero		1


	//   ....[77]....
        /*1bdc*/ 	.word	0x00022150
        /*1be0*/ 	.word	0x00000060
        /*1be4*/ 	.word	0x00032490
        /*1be8*/ 	.short	0x010a
        /*1bea*/ 	.byte	0x3f
	.zero		1


	//   ....[78]....
        /*1bec*/ 	.word	0x000221a0
        /*1bf0*/ 	.word	0x00000060
        /*1bf4*/ 	.word	0x00032490
        /*1bf8*/ 	.short	0x010a
        /*1bfa*/ 	.byte	0x3f
	.zero		1


	//   ....[79]....
        /*1bfc*/ 	.word	0x000221f0
        /*1c00*/ 	.word	0x00000060
        /*1c04*/ 	.word	0x00032490
        /*1c08*/ 	.short	0x010a
        /*1c0a*/ 	.byte	0x3f
	.zero		1


	//   ....[80]....
        /*1c0c*/ 	.word	0x00022240
        /*1c10*/ 	.word	0x00000060
        /*1c14*/ 	.word	0x000324b0
        /*1c18*/ 	.short	0x010a
        /*1c1a*/ 	.byte	0x3f
	.zero		1


	//   ....[81]....
        /*1c1c*/ 	.word	0x000226b0
        /*1c20*/ 	.word	0x00000013
        /*1c24*/ 	.word	0x00032400
        /*1c28*/ 	.short	0x010a
        /*1c2a*/ 	.byte	0x3f
	.zero		1


	//   ....[82]....
        /*1c2c*/ 	.word	0x00022cb0
        /*1c30*/ 	.word	0x00000013
        /*1c34*/ 	.word	0x00032400
        /*1c38*/ 	.short	0x010a
        /*1c3a*/ 	.byte	0x3f
	.zero		1


	//   ....[83]....
        /*1c3c*/ 	.word	0x00022d00
        /*1c40*/ 	.word	0x000000ad
        /*1c44*/ 	.word	0x00032430
        /*1c48*/ 	.short	0x010a
        /*1c4a*/ 	.byte	0x3f
	.zero		1


	//   ....[84]....
        /*1c4c*/ 	.word	0x00022d50
        /*1c50*/ 	.word	0x00000013
        /*1c54*/ 	.word	0x00032410
        /*1c58*/ 	.short	0x010a
        /*1c5a*/ 	.byte	0x3f
	.zero		1


	//   ....[85]....
        /*1c5c*/ 	.word	0x00022da0
        /*1c60*/ 	.word	0x000000ad
        /*1c64*/ 	.word	0x00032450
        /*1c68*/ 	.short	0x010a
        /*1c6a*/ 	.byte	0x3f
	.zero		1


	//   ....[86]....
        /*1c6c*/ 	.word	0x00022df0
        /*1c70*/ 	.word	0x000000cd
        /*1c74*/ 	.word	0x00032430
        /*1c78*/ 	.short	0x010a
        /*1c7a*/ 	.byte	0x3f
	.zero		1


	//   ....[87]....
        /*1c7c*/ 	.word	0x00022e40
        /*1c80*/ 	.word	0x000000cd
        /*1c84*/ 	.word	0x00032450
        /*1c88*/ 	.short	0x010a
        /*1c8a*/ 	.byte	0x3f
	.zero		1


	//   ....[88]....
        /*1c8c*/ 	.word	0x00022e90
        /*1c90*/ 	.word	0x000000d8
        /*1c94*/ 	.word	0x00032430
        /*1c98*/ 	.short	0x010a
        /*1c9a*/ 	.byte	0x3f
	.zero		1


	//   ....[89]....
        /*1c9c*/ 	.word	0x00022ee0
        /*1ca0*/ 	.word	0x000000d8
        /*1ca4*/ 	.word	0x00032450
        /*1ca8*/ 	.short	0x010a
        /*1caa*/ 	.byte	0x3f
	.zero		1


	//   ....[90]....
        /*1cac*/ 	.word	0x00023af0
        /*1cb0*/ 	.word	0x00000012
        /*1cb4*/ 	.word	0x00032420
        /*1cb8*/ 	.short	0x010a
        /*1cba*/ 	.byte	0x3f
	.zero		1


	//   ....[91]....
        /*1cbc*/ 	.word	0x00023b40
        /*1cc0*/ 	.word	0x00000003
        /*1cc4*/ 	.word	0x000324a0
        /*1cc8*/ 	.short	0x010a
        /*1cca*/ 	.byte	0x3f
	.zero		1


	//   ....[92]....
        /*1ccc*/ 	.word	0x00023b90
        /*1cd0*/ 	.word	0x00000003
        /*1cd4*/ 	.word	0x000324c0
        /*1cd8*/ 	.short	0x010a
        /*1cda*/ 	.byte	0x3f
	.zero		1


	//   ....[93]....
        /*1cdc*/ 	.word	0x00023be0
        /*1ce0*/ 	.word	0x00000004
        /*1ce4*/ 	.word	0x000324a0
        /*1ce8*/ 	.short	0x010a
        /*1cea*/ 	.byte	0x3f
	.zero		1


	//   ....[94]....
        /*1cec*/ 	.word	0x00023c30
        /*1cf0*/ 	.word	0x00000004
        /*1cf4*/ 	.word	0x000324c0
        /*1cf8*/ 	.short	0x010a
        /*1cfa*/ 	.byte	0x3f
	.zero		1


	//   ....[95]....
        /*1cfc*/ 	.word	0x00023dd0
        /*1d00*/ 	.word	0x00000000
        /*1d04*/ 	.word	0x00032440
        /*1d08*/ 	.short	0x010a
        /*1d0a*/ 	.byte	0x3f
	.zero		1


	//   ....[96]....
        /*1d0c*/ 	.word	0x00025740
        /*1d10*/ 	.word	0x00000012
        /*1d14*/ 	.word	0x00032420
        /*1d18*/ 	.short	0x010a
        /*1d1a*/ 	.byte	0x3f
	.zero		1


	//   ....[97]....
        /*1d1c*/ 	.word	0x00025790
        /*1d20*/ 	.word	0x00000002
        /*1d24*/ 	.word	0x00032460
        /*1d28*/ 	.short	0x010a
        /*1d2a*/ 	.byte	0x3f
	.zero		1


	//   ....[98]....
        /*1d2c*/ 	.word	0x000257e0
        /*1d30*/ 	.word	0x00000002
        /*1d34*/ 	.word	0x00032440
        /*1d38*/ 	.short	0x010a
        /*1d3a*/ 	.byte	0x3f
	.zero		1


	//   ....[99]....
        /*1d3c*/ 	.word	0x00025830
        /*1d40*/ 	.word	0x00000002
        /*1d44*/ 	.word	0x00032460
        /*1d48*/ 	.short	0x010a
        /*1d4a*/ 	.byte	0x3f
	.zero		1


	//   ....[100]....
        /*1d4c*/ 	.word	0x00025880
        /*1d50*/ 	.word	0x00000003
        /*1d54*/ 	.word	0x00032440
        /*1d58*/ 	.short	0x010a
        /*1d5a*/ 	.byte	0x3f
	.zero		1


	//   ....[101]....
        /*1d5c*/ 	.word	0x000258d0
        /*1d60*/ 	.word	0x00000003
        /*1d64*/ 	.word	0x00032460
        /*1d68*/ 	.short	0x010a
        /*1d6a*/ 	.byte	0x3f
	.zero		1


	//   ....[102]....
        /*1d6c*/ 	.word	0x00025920
        /*1d70*/ 	.word	0x00000003
        /*1d74*/ 	.word	0x00032440
        /*1d78*/ 	.short	0x010a
        /*1d7a*/ 	.byte	0x3f
	.zero		1


	//   ....[103]....
        /*1d7c*/ 	.word	0x00025970
        /*1d80*/ 	.word	0x00000003
        /*1d84*/ 	.word	0x00032460
        /*1d88*/ 	.short	0x010a
        /*1d8a*/ 	.byte	0x3f
	.zero		1


	//   ....[104]....
        /*1d8c*/ 	.word	0x000264f0
        /*1d90*/ 	.word	0x00000000
        /*1d94*/ 	.word	0x00032420
        /*1d98*/ 	.short	0x010a
        /*1d9a*/ 	.byte	0x3f
	.zero		1


	//   ....[105]....
        /*1d9c*/ 	.word	0x00026690
        /*1da0*/ 	.word	0x00000006
        /*1da4*/ 	.word	0x00000000
        /*1da8*/ 	.short	0x010a
        /*1daa*/ 	.byte	0x3f
	.zero		1


	//   ....[106]....
        /*1dac*/ 	.word	0x000266e0
        /*1db0*/ 	.word	0x00000007
        /*1db4*/ 	.word	0x00000000
        /*1db8*/ 	.short	0x010a
        /*1dba*/ 	.byte	0x3f
	.zero		1


	//   ....[107]....
        /*1dbc*/ 	.word	0x00026730
        /*1dc0*/ 	.word	0x00000004
        /*1dc4*/ 	.word	0x00000000
        /*1dc8*/ 	.short	0x010a
        /*1dca*/ 	.byte	0x3f
	.zero		1


	//----- nvinfo : EIATTR_NUM_MBARRIERS
	.align		4
.L_1621:
        /*1dcc*/ 	.byte	0x03, 0x38
        /*1dce*/ 	.short	0x0017


	//----- nvinfo : EIATTR_EXIT_INSTR_OFFSETS
	.align		4
        /*1dd0*/ 	.byte	0x04, 0x1c
        /*1dd2*/ 	.short	(.L_1623 - .L_1622)


	//   ....[0]....
.L_1622:
        /*1dd4*/ 	.word	0x00022140


	//----- nvinfo : EIATTR_MAX_THREADS
	.align		4
.L_1623:
        /*1dd8*/ 	.byte	0x04, 0x05
        /*1dda*/ 	.short	(.L_1625 - .L_1624)
.L_1624:
        /*1ddc*/ 	.word	0x00000180
        /*1de0*/ 	.word	0x00000001
        /*1de4*/ 	.word	0x00000001


	//----- nvinfo : EIATTR_CRS_STACK_SIZE
	.align		4
.L_1625:
        /*1de8*/ 	.byte	0x04, 0x1e
        /*1dea*/ 	.short	(.L_1627 - .L_1626)
.L_1626:
        /*1dec*/ 	.word	0x00000000


	//----- nvinfo : EIATTR_CBANK_PARAM_SIZE
	.align		4
.L_1627:
        /*1df0*/ 	.byte	0x03, 0x19
        /*1df2*/ 	.short	0x0bf0


	//----- nvinfo : EIATTR_PARAM_CBANK
	.align		4
        /*1df4*/ 	.byte	0x04, 0x0a
        /*1df6*/ 	.short	(.L_1629 - .L_1628)
	.align		4
.L_1628:
        /*1df8*/ 	.word	index@(.nv.constant0._ZN7cutlass13device_kernelIN5flash11enable_sm90INS1_16FlashAttnFwdSm90INS1_25CollectiveMainloopFwdSm90ILi2EN4cute5tupleIJNS5_1CILi1EEES8_S8_EEENS6_IJNS7_ILi128EEENS7_ILi96EEENS7_ILi64EEEEEELi256ENS_10bfloat16_tEfNS_4arch4Sm90ELb1ELb0ELb0ELb1ELb0ELb1ELb1ELb1ELb0ELb1ELb1ELb0EEENS1_21CollectiveEpilogueFwdINS6_IJSA_NS7_ILi256EEESB_EEES9_SE_SG_Li256ELb1ELb1ELb1ELb0EEENS1_36VarlenDynamicPersistentTileSchedulerILi128ELi96ELi256ELi128ELb1ELb1ELb1ELb1ELb1ELb1EEEEEEEEEvNT_6ParamsE)
        /*1dfc*/ 	.short	0x0210
        /*1dfe*/ 	.short	0x0bf0


	//----- nvinfo : EIATTR_SW_WAR
	.align		4
.L_1629:
        /*1e00*/ 	.byte	0x04, 0x36
        /*1e02*/ 	.short	(.L_1631 - .L_1630)
.L_1630:
        /*1e04*/ 	.word	0x00000008
.L_1631:


//--------------------- .nv.callgraph             --------------------------
	.section	.nv.callgraph,"",@"SHT_CUDA_CALLGRAPH"
	.align	4
	.sectionentsize	8
	.align		4
        /*0000*/ 	.word	0x00000000
	.align		4
        /*0004*/ 	.word	0xffffffff
	.align		4
        /*0008*/ 	.word	index@(_ZN7cutlass13device_kernelIN5flash11enable_sm90INS1_16FlashAttnFwdSm90INS1_25CollectiveMainloopFwdSm90ILi2EN4cute5tupleIJNS5_1CILi1EEES8_S8_EEENS6_IJNS7_ILi128EEESA_NS7_ILi192EEEEEELi128ENS_10bfloat16_tEfNS_4arch4Sm90ELb0ELb0ELb0ELb0ELb0ELb0ELb0ELb1ELb1ELb1ELb1ELb0EEENS1_21CollectiveEpilogueFwdINS6_IJSA_SA_SA_EEES9_SD_SF_Li256ELb0ELb1ELb1ELb0EEENS1_19SingleTileSchedulerILb0ELb1ELb1ELi128EEEEEEEEEvNT_6ParamsE)
	.align		4
        /*000c*/ 	.word	index@(__assertfail)
	.align		4
        /*0010*/ 	.word	index@(_ZN7cutlass13device_kernelIN5flash11enable_sm90INS1_16FlashAttnFwdSm90INS1_25CollectiveMainloopFwdSm90ILi2EN4cute5tupleIJNS5_1CILi1EEES8_S8_EEENS6_IJNS7_ILi128EEESA_NS7_ILi192EEEEEELi128ENS_10bfloat16_tEfNS_4arch4Sm90ELb0ELb0ELb0ELb1ELb0ELb0ELb0ELb1ELb1ELb1ELb1ELb0EEENS1_21CollectiveEpilogueFwdINS6_IJSA_SA_SA_EEES9_SD_SF_Li256ELb1ELb1ELb1ELb0EEENS1_36VarlenDynamicPersistentTileSchedulerILi128ELi128ELi256ELi128ELb1ELb1ELb1ELb0ELb1ELb1EEEEEEEEEvNT_6ParamsE)
	.align		4
        /*0014*/ 	.word	index@(__assertfail)
	.align		4
        /*0018*/ 	.word	index@(_ZN7cutlass13device_kernelIN5flash11enable_sm90INS1_16FlashAttnFwdSm90INS1_25CollectiveMainloopFwdSm90ILi2EN4cute5tupleIJNS5_1CILi1EEES8_S8_EEENS6_IJNS7_ILi128EEESA_NS7_ILi192EEEEEELi128ENS_10bfloat16_tEfNS_4arch4Sm90ELb0ELb0ELb0ELb1ELb0ELb1ELb0ELb1ELb1ELb1ELb1ELb0EEENS1_21CollectiveEpilogueFwdINS6_IJSA_SA_SA_EEES9_SD_SF_Li256ELb1ELb1ELb1ELb0EEENS1_36VarlenDynamicPersistentTileSchedulerILi128ELi128ELi256ELi128ELb1ELb1ELb1ELb0ELb1ELb1EEEEEEEEEvNT_6ParamsE)
	.align		4
        /*001c*/ 	.word	index@(__assertfail)
	.align		4
        /*0020*/ 	.word	index@(_ZN7cutlass13device_kernelIN5flash11enable_sm90INS1_16FlashAttnFwdSm90INS1_25CollectiveMainloopFwdSm90ILi2EN4cute5tupleIJNS5_1CILi1EEES8_S8_EEENS6_IJNS7_ILi128EEENS7_ILi96EEENS7_ILi192EEEEEELi128ENS_10bfloat16_tEfNS_4arch4Sm90ELb0ELb1ELb0ELb0ELb0ELb0ELb0ELb1ELb1ELb1ELb1ELb0EEENS1_21CollectiveEpilogueFwdINS6_IJSA_SA_SB_EEES9_SE_SG_Li256ELb0ELb1ELb1ELb0EEENS1_19SingleTileSchedulerILb0ELb1ELb1ELi128EEEEEEEEEvNT_6ParamsE)
	.align		4
        /*0024*/ 	.word	index@(__assertfail)
	.align		4
        /*0028*/ 	.word	index@(_ZN7cutlass13device_kernelIN5flash11enable_sm90INS1_16FlashAttnFwdSm90INS1_25CollectiveMainloopFwdSm90ILi2EN4cute5tupleIJNS5_1CILi1EEES8_S8_EEENS6_IJNS7_ILi128EEENS7_ILi96EEENS7_ILi192EEEEEELi128ENS_10bfloat16_tEfNS_4arch4Sm90ELb0ELb1ELb0ELb1ELb0ELb0ELb0ELb1ELb1ELb1ELb1ELb0EEENS1_21CollectiveEpilogueFwdINS6_IJSA_SA_SB_EEES9_SE_SG_Li256ELb1ELb1ELb1ELb0EEENS1_36VarlenDynamicPersistentTileSchedulerILi128ELi96ELi256ELi128ELb1ELb1ELb1ELb1ELb0ELb1EEEEEEEEEvNT_6ParamsE)
	.align		4
        /*002c*/ 	.word	index@(__assertfail)
	.align		4
        /*0030*/ 	.word	index@(_ZN7cutlass13device_kernelIN5flash11enable_sm90INS1_16FlashAttnFwdSm90INS1_25CollectiveMainloopFwdSm90ILi2EN4cute5tupleIJNS5_1CILi1EEES8_S8_EEENS6_IJNS7_ILi128EEENS7_ILi96EEENS7_ILi192EEEEEELi128ENS_10bfloat16_tEfNS_4arch4Sm90ELb0ELb1ELb0ELb1ELb0ELb1ELb0ELb1ELb1ELb1ELb1ELb0EEENS1_21CollectiveEpilogueFwdINS6_IJSA_SA_SB_EEES9_SE_SG_Li256ELb1ELb1ELb1ELb0EEENS1_36VarlenDynamicPersistentTileSchedulerILi128ELi96ELi256ELi128ELb1ELb1ELb1ELb1ELb0ELb1EEEEEEEEEvNT_6ParamsE)
	.align		4
        /*0034*/ 	.word	index@(__assertfail)
	.align		4
        /*0038*/ 	.word	index@(_ZN7cutlass13device_kernelIN5flash11enable_sm90INS1_16FlashAttnFwdSm90INS1_25CollectiveMainloopFwdSm90ILi2EN4cute5tupleIJNS5_1CILi1EEES8_S8_EEENS6_IJNS7_ILi128EEESA_NS7_ILi192EEEEEELi128ENS_10bfloat16_tEfNS_4arch4Sm90ELb1ELb0ELb0ELb0ELb0ELb0ELb0ELb1ELb1ELb1ELb1ELb0EEENS1_21CollectiveEpilogueFwdINS6_IJSA_SA_SA_EEES9_SD_SF_Li256ELb0ELb1ELb1ELb0EEENS1_19SingleTileSchedulerILb0ELb1ELb1ELi128EEEEEEEEEvNT_6ParamsE)
	.align		4
        /*003c*/ 	.word	index@(__assertfail)
	.align		4
        /*0040*/ 	.word	index@(_ZN7cutlass13device_kernelIN5flash11enable_sm90INS1_16FlashAttnFwdSm90INS1_25CollectiveMainloopFwdSm90ILi2EN4cute5tupleIJNS5_1CILi1EEES8_S8_EEENS6_IJNS7_ILi128EEESA_NS7_ILi192EEEEEELi128ENS_10bfloat16_tEfNS_4arch4Sm90ELb1ELb0ELb0ELb1ELb0ELb0ELb0ELb1ELb1ELb1ELb1ELb0EEENS1_21CollectiveEpilogueFwdINS6_IJSA_SA_SA_EEES9_SD_SF_Li256ELb1ELb1ELb1ELb0EEENS1_36VarlenDynamicPersistentTileSchedulerILi128ELi128ELi256ELi128ELb1ELb1ELb1ELb1ELb1ELb1EEEEEEEEEvNT_6ParamsE)
	.align		4
        /*0044*/ 	.word	index@(__assertfail)
	.align		4
        /*0048*/ 	.word	index@(_ZN7cutlass13device_kernelIN5flash11enable_sm90INS1_16FlashAttnFwdSm90INS1_25CollectiveMainloopFwdSm90ILi2EN4cute5tupleIJNS5_1CILi1EEES8_S8_EEENS6_IJNS7_ILi128EEESA_NS7_ILi192EEEEEELi128ENS_10bfloat16_tEfNS_4arch4Sm90ELb1ELb0ELb0ELb1ELb0ELb1ELb0ELb1ELb1ELb1ELb1ELb0EEENS1_21CollectiveEpilogueFwdINS6_IJSA_SA_SA_EEES9_SD_SF_Li256ELb1ELb1ELb1ELb0EEENS1_36VarlenDynamicPersistentTileSchedulerILi128ELi128ELi256ELi128ELb1ELb1ELb1ELb1ELb1ELb1EEEEEEEEEvNT_6ParamsE)
	.align		4
        /*004c*/ 	.word	index@(__assertfail)
	.align		4
        /*0050*/ 	.word	index@(_ZN7cutlass13device_kernelIN5flash11enable_sm90INS1_16FlashAttnFwdSm90INS1_25CollectiveMainloopFwdSm90ILi2EN4cute5tupleIJNS5_1CILi1EEES8_S8_EEENS6_IJNS7_ILi64EEESA_SA_EEELi512ENS_10bfloat16_tEfNS_4arch4Sm90ELb0ELb0ELb0ELb0ELb0ELb0ELb0ELb0ELb0ELb1ELb1ELb0EEENS1_21CollectiveEpilogueFwdINS6_IJSA_NS7_ILi512EEESA_EEES9_SC_SE_Li256ELb0ELb1ELb1ELb0EEENS1_19SingleTileSchedulerILb0ELb1ELb1ELi64EEEEEEEEEvNT_6ParamsE)
	.align		4
        /*0054*/ 	.word	index@(__assertfail)
	.align		4
        /*0058*/ 	.word	index@(_ZN7cutlass13device_kernelIN5flash11enable_sm90INS1_16FlashAttnFwdSm90INS1_25CollectiveMainloopFwdSm90ILi2EN4cute5tupleIJNS5_1CILi1EEES8_S8_EEENS6_IJNS7_ILi64EEESA_SA_EEELi512ENS_10bfloat16_tEfNS_4arch4Sm90ELb0ELb0ELb0ELb0ELb0ELb0ELb1ELb0ELb0ELb1ELb1ELb0EEENS1_21CollectiveEpilogueFwdINS6_IJSA_NS7_ILi512EEESA_EEES9_SC_SE_Li256ELb0ELb1ELb1ELb0EEENS1_19SingleTileSchedulerILb0ELb1ELb1ELi64EEEEEEEEEvNT_6ParamsE)
	.align		4
        /*005c*/ 	.word	index@(__assertfail)
	.align		4
        /*0060*/ 	.word	index@(_ZN7cutlass13device_kernelIN5flash11enable_sm90INS1_16FlashAttnFwdSm90INS1_25CollectiveMainloopFwdSm90ILi2EN4cute5tupleIJNS5_1CILi1EEES8_S8_EEENS6_IJNS7_ILi64EEESA_SA_EEELi512ENS_10bfloat16_tEfNS_4arch4Sm90ELb0ELb0ELb0ELb1ELb0ELb0ELb0ELb0ELb0ELb1ELb1ELb0EEENS1_21CollectiveEpilogueFwdINS6_IJSA_NS7_ILi512EEESA_EEES9_SC_SE_Li256ELb1ELb1ELb1ELb0EEENS1_36VarlenDynamicPersistentTileSchedulerILi64ELi64ELi256ELi128ELb1ELb1ELb1ELb0ELb1ELb1EEEEEEEEEvNT_6ParamsE)
	.align		4
        /*0064*/ 	.word	index@(__assertfail)
	.align		4
        /*0068*/ 	.word	index@(_ZN7cutlass13device_kernelIN5flash11enable_sm90INS1_16FlashAttnFwdSm90INS1_25CollectiveMainloopFwdSm90ILi2EN4cute5tupleIJNS5_1CILi1EEES8_S8_EEENS6_IJNS7_ILi64EEESA_SA_EEELi512ENS_10bfloat16_tEfNS_4arch4Sm90ELb0ELb0ELb0ELb1ELb0ELb1ELb0ELb0ELb0ELb1ELb1ELb0EEENS1_21CollectiveEpilogueFwdINS6_IJSA_NS7_ILi512EEESA_EEES9_SC_SE_Li256ELb1ELb1ELb1ELb0EEENS1_36VarlenDynamicPersistentTileSchedulerILi64ELi64ELi256ELi128ELb1ELb1ELb1ELb0ELb1ELb1EEEEEEEEEvNT_6ParamsE)
	.align		4
        /*006c*/ 	.word	index@(__assertfail)
	.align		4
        /*0070*/ 	.word	index@(_ZN7cutlass13device_kernelIN5flash11enable_sm90INS1_16FlashAttnFwdSm90INS1_25CollectiveMainloopFwdSm90ILi2EN4cute5tupleIJNS5_1CILi1EEES8_S8_EEENS6_IJNS7_ILi64EEESA_SA_EEELi512ENS_10bfloat16_tEfNS_4arch4Sm90ELb0ELb0ELb0ELb1ELb0ELb0ELb1ELb0ELb0ELb1ELb1ELb0EEENS1_21CollectiveEpilogueFwdINS6_IJSA_NS7_ILi512EEESA_EEES9_SC_SE_Li256ELb1ELb1ELb1ELb0EEENS1_36VarlenDynamicPersistentTileSchedulerILi64ELi64ELi256ELi128ELb1ELb1ELb1ELb0ELb1ELb1EEEEEEEEEvNT_6ParamsE)
	.align		4
        /*0074*/ 	.word	index@(__assertfail)
	.align		4
        /*0078*/ 	.word	index@(_ZN7cutlass13device_kernelIN5flash11enable_sm90INS1_16FlashAttnFwdSm90INS1_25CollectiveMainloopFwdSm90ILi2EN4cute5tupleIJNS5_1CILi1EEES8_S8_EEENS6_IJNS7_ILi64EEESA_SA_EEELi512ENS_10bfloat16_tEfNS_4arch4Sm90ELb0ELb0ELb0ELb1ELb0ELb1ELb1ELb0ELb0ELb1ELb1ELb0EEENS1_21CollectiveEpilogueFwdINS6_IJSA_NS7_ILi512EEESA_EEES9_SC_SE_Li256ELb1ELb1ELb1ELb0EEENS1_36VarlenDynamicPersistentTileSchedulerILi64ELi64ELi256ELi128ELb1ELb1ELb1ELb0ELb1ELb1EEEEEEEEEvNT_6ParamsE)
	.align		4
        /*007c*/ 	.word	index@(__assertfail)
	.align		4
        /*0080*/ 	.word	index@(_ZN7cutlass13device_kernelIN5flash11enable_sm90INS1_16FlashAttnFwdSm90INS1_25CollectiveMainloopFwdSm90ILi2EN4cute5tupleIJNS5_1CILi1EEES8_S8_EEENS6_IJNS7_ILi64EEESA_SA_EEELi512ENS_10bfloat16_tEfNS_4arch4Sm90ELb0ELb1ELb0ELb0ELb0ELb0ELb0ELb0ELb0ELb1ELb1ELb0EEENS1_21CollectiveEpilogueFwdINS6_IJSA_NS7_ILi512EEESA_EEES9_SC_SE_Li256ELb0ELb1ELb1ELb0EEENS1_19SingleTileSchedulerILb0ELb1ELb1ELi64EEEEEEEEEvNT_6ParamsE)
	.align		4
        /*0084*/ 	.word	index@(__assertfail)
	.align		4
        /*0088*/ 	.word	index@(_ZN7cutlass13device_kernelIN5flash11enable_sm90INS1_16FlashAttnFwdSm90INS1_25CollectiveMainloopFwdSm90ILi2EN4cute5tupleIJNS5_1CILi1EEES8_S8_EEENS6_IJNS7_ILi64EEESA_SA_EEELi512ENS_10bfloat16_tEfNS_4arch4Sm90ELb0ELb1ELb0ELb0ELb0ELb0ELb1ELb0ELb0ELb1ELb1ELb0EEENS1_21CollectiveEpilogueFwdINS6_IJSA_NS7_ILi512EEESA_EEES9_SC_SE_Li256ELb0ELb1ELb1ELb0EEENS1_19SingleTileSchedulerILb0ELb1ELb1ELi64EEEEEEEEEvNT_6ParamsE)
	.align		4
        /*008c*/ 	.word	index@(__assertfail)
	.align		4
        /*0090*/ 	.word	index@(_ZN7cutlass13device_kernelIN5flash11enable_sm90INS1_16FlashAttnFwdSm90INS1_25CollectiveMainloopFwdSm90ILi2EN4cute5tupleIJNS5_1CILi1EEES8_S8_EEENS6_IJNS7_ILi64EEESA_SA_EEELi512ENS_10bfloat16_tEfNS_4arch4Sm90ELb0ELb1ELb0ELb1ELb0ELb0ELb0ELb0ELb0ELb1ELb1ELb0EEENS1_21CollectiveEpilogueFwdINS6_IJSA_NS7_ILi512EEESA_EEES9_SC_SE_Li256ELb1ELb1ELb1ELb0EEENS1_36VarlenDynamicPersistentTileSchedulerILi64ELi64ELi256ELi128ELb1ELb1ELb1ELb1ELb0ELb1EEEEEEEEEvNT_6ParamsE)
	.align		4
        /*0094*/ 	.word	index@(__assertfail)
	.align		4
        /*0098*/ 	.word	index@(_ZN7cutlass13device_kernelIN5flash11enable_sm90INS1_16FlashAttnFwdSm90INS1_25CollectiveMainloopFwdSm90ILi2EN4cute5tupleIJNS5_1CILi1EEES8_S8_EEENS6_IJNS7_ILi64EEESA_SA_EEELi512ENS_10bfloat16_tEfNS_4arch4Sm90ELb0ELb1ELb0ELb1ELb0ELb1ELb0ELb0ELb0ELb1ELb1ELb0EEENS1_21CollectiveEpilogueFwdINS6_IJSA_NS7_ILi512EEESA_EEES9_SC_SE_Li256ELb1ELb1ELb1ELb0EEENS1_36VarlenDynamicPersistentTileSchedulerILi64ELi64ELi256ELi128ELb1ELb1ELb1ELb1ELb0ELb1EEEEEEEEEvNT_6ParamsE)
	.align		4
        /*009c*/ 	.word	index@(__assertfail)
	.align		4
        /*00a0*/ 	.word	index@(_ZN7cutlass13device_kernelIN5flash11enable_sm90INS1_16FlashAttnFwdSm90INS1_25CollectiveMainloopFwdSm90ILi2EN4cute5tupleIJNS5_1CILi1EEES8_S8_EEENS6_IJNS7_ILi64EEESA_SA_EEELi512ENS_10bfloat16_tEfNS_4arch4Sm90ELb0ELb1ELb0ELb1ELb0ELb0ELb1ELb0ELb0ELb1ELb1ELb0EEENS1_21CollectiveEpilogueFwdINS6_IJSA_NS7_ILi512EEESA_EEES9_SC_SE_Li256ELb1ELb1ELb1ELb0EEENS1_36VarlenDynamicPersistentTileSchedulerILi64ELi64ELi256ELi128ELb1ELb1ELb1ELb1ELb0ELb1EEEEEEEEEvNT_6ParamsE)
	.align		4
        /*00a4*/ 	.word	index@(__assertfail)
	.align		4
        /*00a8*/ 	.word	index@(_ZN7cutlass13device_kernelIN5flash11enable_sm90INS1_16FlashAttnFwdSm90INS1_25CollectiveMainloopFwdSm90ILi2EN4cute5tupleIJNS5_1CILi1EEES8_S8_EEENS6_IJNS7_ILi64EEESA_SA_EEELi512ENS_10bfloat16_tEfNS_4arch4Sm90ELb0ELb1ELb0ELb1ELb0ELb1ELb1ELb0ELb0ELb1ELb1ELb0EEENS1_21CollectiveEpilogueFwdINS6_IJSA_NS7_ILi512EEESA_EEES9_SC_SE_Li256ELb1ELb1ELb1ELb0EEENS1_36VarlenDynamicPersistentTileSchedulerILi64ELi64ELi256ELi128ELb1ELb1ELb1ELb1ELb0ELb1EEEEEEEEEvNT_6ParamsE)
	.align		4
        /*00ac*/ 	.word	index@(__assertfail)
	.align		4
        /*00b0*/ 	.word	index@(_ZN7cutlass13device_kernelIN5flash11enable_sm90INS1_16FlashAttnFwdSm90INS1_25CollectiveMainloopFwdSm90ILi2EN4cute5tupleIJNS5_1CILi1EEES8_S8_EEENS6_IJNS7_ILi64EEESA_SA_EEELi512ENS_10bfloat16_tEfNS_4arch4Sm90ELb1ELb0ELb0ELb0ELb0ELb0ELb0ELb0ELb0ELb1ELb1ELb0EEENS1_21CollectiveEpilogueFwdINS6_IJSA_NS7_ILi512EEESA_EEES9_SC_SE_Li256ELb0ELb1ELb1ELb0EEENS1_19SingleTileSchedulerILb0ELb1ELb1ELi64EEEEEEEEEvNT_6ParamsE)
	.align		4
        /*00b4*/ 	.word	index@(__assertfail)
	.align		4
        /*00b8*/ 	.word	index@(_ZN7cutlass13device_kernelIN5flash11enable_sm90INS1_16FlashAttnFwdSm90INS1_25CollectiveMainloopFwdSm90ILi2EN4cute5tupleIJNS5_1CILi1EEES8_S8_EEENS6_IJNS7_ILi64EEESA_SA_EEELi512ENS_10bfloat16_tEfNS_4arch4Sm90ELb1ELb0ELb0ELb0ELb0ELb0ELb1ELb0ELb0ELb1ELb1ELb0EEENS1_21CollectiveEpilogueFwdINS6_IJSA_NS7_ILi512EEESA_EEES9_SC_SE_Li256ELb0ELb1ELb1ELb0EEENS1_19SingleTileSchedulerILb0ELb1ELb1ELi64EEEEEEEEEvNT_6ParamsE)
	.align		4
        /*00bc*/ 	.word	index@(__assertfail)
	.align		4
        /*00c0*/ 	.word	index@(_ZN7cutlass13device_kernelIN5flash11enable_sm90INS1_16FlashAttnFwdSm90INS1_25CollectiveMainloopFwdSm90ILi2EN4cute5tupleIJNS5_1CILi1EEES8_S8_EEENS6_IJNS7_ILi64EEESA_SA_EEELi512ENS_10bfloat16_tEfNS_4arch4Sm90ELb1ELb0ELb0ELb1ELb0ELb0ELb0ELb0ELb0ELb1ELb1ELb0EEENS1_21CollectiveEpilogueFwdINS6_IJSA_NS7_ILi512EEESA_EEES9_SC_SE_Li256ELb1ELb1ELb1ELb0EEENS1_36VarlenDynamicPersistentTileSchedulerILi64ELi64ELi256ELi128ELb1ELb1ELb1ELb1ELb1ELb1EEEEEEEEEvNT_6ParamsE)
	.align		4
        /*00c4*/ 	.word	index@(__assertfail)
	.align		4
        /*00c8*/ 	.word	index@(_ZN7cutlass13device_kernelIN5flash11enable_sm90INS1_16FlashAttnFwdSm90INS1_25CollectiveMainloopFwdSm90ILi2EN4cute5tupleIJNS5_1CILi1EEES8_S8_EEENS6_IJNS7_ILi64EEESA_SA_EEELi512ENS_10bfloat16_tEfNS_4arch4Sm90ELb1ELb0ELb0ELb1ELb0ELb1ELb0ELb0ELb0ELb1ELb1ELb0EEENS1_21CollectiveEpilogueFwdINS6_IJSA_NS7_ILi512EEESA_EEES9_SC_SE_Li256ELb1ELb1ELb1ELb0EEENS1_36VarlenDynamicPersistentTileSchedulerILi64ELi64ELi256ELi128ELb1ELb1ELb1ELb1ELb1ELb1EEEEEEEEEvNT_6ParamsE)
	.align		4
        /*00cc*/ 	.word	index@(__assertfail)
	.align		4
        /*00d0*/ 	.word	index@(_ZN7cutlass13device_kernelIN5flash11enable_sm90INS1_16FlashAttnFwdSm90INS1_25CollectiveMainloopFwdSm90ILi2EN4cute5tupleIJNS5_1CILi1EEES8_S8_EEENS6_IJNS7_ILi64EEESA_SA_EEELi512ENS_10bfloat16_tEfNS_4arch4Sm90ELb1ELb0ELb0ELb1ELb0ELb0ELb1ELb0ELb0ELb1ELb1ELb0EEENS1_21CollectiveEpilogueFwdINS6_IJSA_NS7_ILi512EEESA_EEES9_SC_SE_Li256ELb1ELb1ELb1ELb0EEENS1_36VarlenDynamicPersistentTileSchedulerILi64ELi64ELi256ELi128ELb1ELb1ELb1ELb1ELb1ELb1EEEEEEEEEvNT_6ParamsE)
	.align		4
        /*00d4*/ 	.word	index@(__assertfail)
	.align		4
        /*00d8*/ 	.word	index@(_ZN7cutlass13device_kernelIN5flash11enable_sm90INS1_16FlashAttnFwdSm90INS1_25CollectiveMainloopFwdSm90ILi2EN4cute5tupleIJNS5_1CILi1EEES8_S8_EEENS6_IJNS7_ILi64EEESA_SA_EEELi512ENS_10bfloat16_tEfNS_4arch4Sm90ELb1ELb0ELb0ELb1ELb0ELb1ELb1ELb0ELb0ELb1ELb1ELb0EEENS1_21CollectiveEpilogueFwdINS6_IJSA_NS7_ILi512EEESA_EEES9_SC_SE_Li256ELb1ELb1ELb1ELb0EEENS1_36VarlenDynamicPersistentTileSchedulerILi64ELi64ELi256ELi128ELb1ELb1ELb1ELb1ELb1ELb1EEEEEEEEEvNT_6ParamsE)
	.align		4
        /*00dc*/ 	.word	index@(__assertfail)
	.align		4
        /*00e0*/ 	.word	index@(_ZN7cutlass13device_kernelIN5flash11enable_sm90INS1_16FlashAttnFwdSm90INS1_25CollectiveMainloopFwdSm90ILi2EN4cute5tupleIJNS5_1CILi1EEES8_S8_EEENS6_IJNS7_ILi128EEENS7_ILi96EEENS7_ILi64EEEEEELi256ENS_10bfloat16_tEfNS_4arch4Sm90ELb0ELb0ELb0ELb0ELb0ELb0ELb0ELb1ELb0ELb1ELb1ELb0EEENS1_21CollectiveEpilogueFwdINS6_IJSA_NS7_ILi256EEESB_EEES9_SE_SG_Li256ELb0ELb1ELb1ELb0EEENS1_19SingleTileSchedulerILb0ELb1ELb1ELi128EEEEEEEEEvNT_6ParamsE)
	.align		4
        /*00e4*/ 	.word	index@(__assertfail)
	.align		4
        /*00e8*/ 	.word	index@(_ZN7cutlass13device_kernelIN5flash11enable_sm90INS1_16FlashAttnFwdSm90INS1_25CollectiveMainloopFwdSm90ILi2EN4cute5tupleIJNS5_1CILi1EEES8_S8_EEENS6_IJNS7_ILi128EEENS7_ILi96EEENS7_ILi64EEEEEELi256ENS_10bfloat16_tEfNS_4arch4Sm90ELb0ELb0ELb0ELb0ELb0ELb0ELb1ELb1ELb0ELb1ELb1ELb0EEENS1_21CollectiveEpilogueFwdINS6_IJSA_NS7_ILi256EEESB_EEES9_SE_SG_Li256ELb0ELb1ELb1ELb0EEENS1_19SingleTileSchedulerILb0ELb1ELb1ELi128EEEEEEEEEvNT_6ParamsE)
	.align		4
        /*00ec*/ 	.word	index@(__assertfail)
	.align		4
        /*00f0*/ 	.word	index@(_ZN7cutlass13device_kernelIN5flash11enable_sm90INS1_16FlashAttnFwdSm90INS1_25CollectiveMainloopFwdSm90ILi2EN4cute5tupleIJNS5_1CILi1EEES8_S8_EEENS6_IJNS7_ILi128EEENS7_ILi96EEENS7_ILi64EEEEEELi256ENS_10bfloat16_tEfNS_4arch4Sm90ELb0ELb0ELb0ELb1ELb0ELb0ELb0ELb1ELb0ELb1ELb1ELb0EEENS1_21CollectiveEpilogueFwdINS6_IJSA_NS7_ILi256EEESB_EEES9_SE_SG_Li256ELb1ELb1ELb1ELb0EEENS1_36VarlenDynamicPersistentTileSchedulerILi128ELi96ELi256ELi128ELb1ELb1ELb1ELb0ELb1ELb1EEEEEEEEEvNT_6ParamsE)
	.align		4
        /*00f4*/ 	.word	index@(__assertfail)
	.align		4
        /*00f8*/ 	.word	index@(_ZN7cutlass13device_kernelIN5flash11enable_sm90INS1_16FlashAttnFwdSm90INS1_25CollectiveMainloopFwdSm90ILi2EN4cute5tupleIJNS5_1CILi1EEES8_S8_EEENS6_IJNS7_ILi128EEENS7_ILi96EEENS7_ILi64EEEEEELi256ENS_10bfloat16_tEfNS_4arch4Sm90ELb0ELb0ELb0ELb1ELb0ELb1ELb0ELb1ELb0ELb1ELb1ELb0EEENS1_21CollectiveEpilogueFwdINS6_IJSA_NS7_ILi256EEESB_EEES9_SE_SG_Li256ELb1ELb1ELb1ELb0EEENS1_36VarlenDynamicPersistentTileSchedulerILi128ELi96ELi256ELi128ELb1ELb1ELb1ELb0ELb1ELb1EEEEEEEEEvNT_6ParamsE)
	.align		4
        /*00fc*/ 	.word	index@(__assertfail)
	.align		4
        /*0100*/ 	.word	index@(_ZN7cutlass13device_kernelIN5flash11enable_sm90INS1_16FlashAttnFwdSm90INS1_25CollectiveMainloopFwdSm90ILi2EN4cute5tupleIJNS5_1CILi1EEES8_S8_EEENS6_IJNS7_ILi128EEENS7_ILi96EEENS7_ILi64EEEEEELi256ENS_10bfloat16_tEfNS_4arch4Sm90ELb0ELb0ELb0ELb1ELb0ELb0ELb1ELb1ELb0ELb1ELb1ELb0EEENS1_21CollectiveEpilogueFwdINS6_IJSA_NS7_ILi256EEESB_EEES9_SE_SG_Li256ELb1ELb1ELb1ELb0EEENS1_36VarlenDynamicPersistentTileSchedulerILi128ELi96ELi256ELi128ELb1ELb1ELb1ELb0ELb1ELb1EEEEEEEEEvNT_6ParamsE)
	.align		4
        /*0104*/ 	.word	index@(__assertfail)
	.align		4
        /*0108*/ 	.word	index@(_ZN7cutlass13device_kernelIN5flash11enable_sm90INS1_16FlashAttnFwdSm90INS1_25CollectiveMainloopFwdSm90ILi2EN4cute5tupleIJNS5_1CILi1EEES8_S8_EEENS6_IJNS7_ILi128EEENS7_ILi96EEENS7_ILi64EEEEEELi256ENS_10bfloat16_tEfNS_4arch4Sm90ELb0ELb0ELb0ELb1ELb0ELb1ELb1ELb1ELb0ELb1ELb1ELb0EEENS1_21CollectiveEpilogueFwdINS6_IJSA_NS7_ILi256EEESB_EEES9_SE_SG_Li256ELb1ELb1ELb1ELb0EEENS1_36VarlenDynamicPersistentTileSchedulerILi128ELi96ELi256ELi128ELb1ELb1ELb1ELb0ELb1ELb1EEEEEEEEEvNT_6ParamsE)
	.align		4
        /*010c*/ 	.word	index@(__assertfail)
	.align		4
        /*0110*/ 	.word	index@(_ZN7cutlass13device_kernelIN5flash11enable_sm90INS1_16FlashAttnFwdSm90INS1_25CollectiveMainloopFwdSm90ILi2EN4cute5tupleIJNS5_1CILi1EEES8_S8_EEENS6_IJNS7_ILi128EEENS7_ILi96EEENS7_ILi64EEEEEELi256ENS_10bfloat16_tEfNS_4arch4Sm90ELb0ELb1ELb0ELb0ELb0ELb0ELb0ELb1ELb0ELb1ELb1ELb0EEENS1_21CollectiveEpilogueFwdINS6_IJSA_NS7_ILi256EEESB_EEES9_SE_SG_Li256ELb0ELb1ELb1ELb0EEENS1_19SingleTileSchedulerILb0ELb1ELb1ELi128EEEEEEEEEvNT_6ParamsE)
	.align		4
        /*0114*/ 	.word	index@(__assertfail)
	.align		4
        /*0118*/ 	.word	index@(_ZN7cutlass13device_kernelIN5flash11enable_sm90INS1_16FlashAttnFwdSm90INS1_25CollectiveMainloopFwdSm90ILi2EN4cute5tupleIJNS5_1CILi1EEES8_S8_EEENS6_IJNS7_ILi128EEENS7_ILi96EEENS7_ILi64EEEEEELi256ENS_10bfloat16_tEfNS_4arch4Sm90ELb0ELb1ELb0ELb0ELb0ELb0ELb1ELb1ELb0ELb1ELb1ELb0EEENS1_21CollectiveEpilogueFwdINS6_IJSA_NS7_ILi256EEESB_EEES9_SE_SG_Li256ELb0ELb1ELb1ELb0EEENS1_19SingleTileSchedulerILb0ELb1ELb1ELi128EEEEEEEEEvNT_6ParamsE)
	.align		4
        /*011c*/ 	.word	index@(__assertfail)
	.align		4
        /*0120*/ 	.word	index@(_ZN7cutlass13device_kernelIN5flash11enable_sm90INS1_16FlashAttnFwdSm90INS1_25CollectiveMainloopFwdSm90ILi2EN4cute5tupleIJNS5_1CILi1EEES8_S8_EEENS6_IJNS7_ILi128EEENS7_ILi96EEENS7_ILi64EEEEEELi256ENS_10bfloat16_tEfNS_4arch4Sm90ELb0ELb1ELb0ELb1ELb0ELb0ELb0ELb1ELb0ELb1ELb1ELb0EEENS1_21CollectiveEpilogueFwdINS6_IJSA_NS7_ILi256EEESB_EEES9_SE_SG_Li256ELb1ELb1ELb1ELb0EEENS1_36VarlenDynamicPersistentTileSchedulerILi128ELi96ELi256ELi128ELb1ELb1ELb1ELb1ELb0ELb1EEEEEEEEEvNT_6ParamsE)
	.align		4
        /*0124*/ 	.word	index@(__assertfail)
	.align		4
        /*0128*/ 	.word	index@(_ZN7cutlass13device_kernelIN5flash11enable_sm90INS1_16FlashAttnFwdSm90INS1_25CollectiveMainloopFwdSm90ILi2EN4cute5tupleIJNS5_1CILi1EEES8_S8_EEENS6_IJNS7_ILi128EEENS7_ILi96EEENS7_ILi64EEEEEELi256ENS_10bfloat16_tEfNS_4arch4Sm90ELb0ELb1ELb0ELb1ELb0ELb1ELb0ELb1ELb0ELb1ELb1ELb0EEENS1_21CollectiveEpilogueFwdINS6_IJSA_NS7_ILi256EEESB_EEES9_SE_SG_Li256ELb1ELb1ELb1ELb0EEENS1_36VarlenDynamicPersistentTileSchedulerILi128ELi96ELi256ELi128ELb1ELb1ELb1ELb1ELb0ELb1EEEEEEEEEvNT_6ParamsE)
	.align		4
        /*012c*/ 	.word	index@(__assertfail)
	.align		4
        /*0130*/ 	.word	index@(_ZN7cutlass13device_kernelIN5flash11enable_sm90INS1_16FlashAttnFwdSm90INS1_25CollectiveMainloopFwdSm90ILi2EN4cute5tupleIJNS5_1CILi1EEES8_S8_EEENS6_IJNS7_ILi128EEENS7_ILi96EEENS7_ILi64EEEEEELi256ENS_10bfloat16_tEfNS_4arch4Sm90ELb0ELb1ELb0ELb1ELb0ELb0ELb1ELb1ELb0ELb1ELb1ELb0EEENS1_21CollectiveEpilogueFwdINS6_IJSA_NS7_ILi256EEESB_EEES9_SE_SG_Li256ELb1ELb1ELb1ELb0EEENS1_36VarlenDynamicPersistentTileSchedulerILi128ELi96ELi256ELi128ELb1ELb1ELb1ELb1ELb0ELb1EEEEEEEEEvNT_6ParamsE)
	.align		4
        /*0134*/ 	.word	index@(__assertfail)
	.align		4
        /*0138*/ 	.word	index@(_ZN7cutlass13device_kernelIN5flash11enable_sm90INS1_16FlashAttnFwdSm90INS1_25CollectiveMainloopFwdSm90ILi2EN4cute5tupleIJNS5_1CILi1EEES8_S8_EEENS6_IJNS7_ILi128EEENS7_ILi96EEENS7_ILi64EEEEEELi256ENS_10bfloat16_tEfNS_4arch4Sm90ELb0ELb1ELb0ELb1ELb0ELb1ELb1ELb1ELb0ELb1ELb1ELb0EEENS1_21CollectiveEpilogueFwdINS6_IJSA_NS7_ILi256EEESB_EEES9_SE_SG_Li256ELb1ELb1ELb1ELb0EEENS1_36VarlenDynamicPersistentTileSchedulerILi128ELi96ELi256ELi128ELb1ELb1ELb1ELb1ELb0ELb1EEEEEEEEEvNT_6ParamsE)
	.align		4
        /*013c*/ 	.word	index@(__assertfail)
	.align		4
        /*0140*/ 	.word	index@(_ZN7cutlass13device_kernelIN5flash11enable_sm90INS1_16FlashAttnFwdSm90INS1_25CollectiveMainloopFwdSm90ILi2EN4cute5tupleIJNS5_1CILi1EEES8_S8_EEENS6_IJNS7_ILi128EEENS7_ILi96EEENS7_ILi64EEEEEELi256ENS_10bfloat16_tEfNS_4arch4Sm90ELb1ELb0ELb0ELb0ELb0ELb0ELb0ELb1ELb0ELb1ELb1ELb0EEENS1_21CollectiveEpilogueFwdINS6_IJSA_NS7_ILi256EEESB_EEES9_SE_SG_Li256ELb0ELb1ELb1ELb0EEENS1_19SingleTileSchedulerILb0ELb1ELb1ELi128EEEEEEEEEvNT_6ParamsE)
	.align		4
        /*0144*/ 	.word	index@(__assertfail)
	.align		4
        /*0148*/ 	.word	index@(_ZN7cutlass13device_kernelIN5flash11enable_sm90INS1_16FlashAttnFwdSm90INS1_25CollectiveMainloopFwdSm90ILi2EN4cute5tupleIJNS5_1CILi1EEES8_S8_EEENS6_IJNS7_ILi128EEENS7_ILi96EEENS7_ILi64EEEEEELi256ENS_10bfloat16_tEfNS_4arch4Sm90ELb1ELb0ELb0ELb0ELb0ELb0ELb1ELb1ELb0ELb1ELb1ELb0EEENS1_21CollectiveEpilogueFwdINS6_IJSA_NS7_ILi256EEESB_EEES9_SE_SG_Li256ELb0ELb1ELb1ELb0EEENS1_19SingleTileSchedulerILb0ELb1ELb1ELi128EEEEEEEEEvNT_6ParamsE)
	.align		4
        /*014c*/ 	.word	index@(__assertfail)
	.align		4
        /*0150*/ 	.word	index@(_ZN7cutlass13device_kernelIN5flash11enable_sm90INS1_16FlashAttnFwdSm90INS1_25CollectiveMainloopFwdSm90ILi2EN4cute5tupleIJNS5_1CILi1EEES8_S8_EEENS6_IJNS7_ILi128EEENS7_ILi96EEENS7_ILi64EEEEEELi256ENS_10bfloat16_tEfNS_4arch4Sm90ELb1ELb0ELb0ELb1ELb0ELb0ELb0ELb1ELb0ELb1ELb1ELb0EEENS1_21CollectiveEpilogueFwdINS6_IJSA_NS7_ILi256EEESB_EEES9_SE_SG_Li256ELb1ELb1ELb1ELb0EEENS1_36VarlenDynamicPersistentTileSchedulerILi128ELi96ELi256ELi128ELb1ELb1ELb1ELb1ELb1ELb1EEEEEEEEEvNT_6ParamsE)
	.align		4
        /*0154*/ 	.word	index@(__assertfail)
	.align		4
        /*0158*/ 	.word	index@(_ZN7cutlass13device_kernelIN5flash11enable_sm90INS1_16FlashAttnFwdSm90INS1_25CollectiveMainloopFwdSm90ILi2EN4cute5tupleIJNS5_1CILi1EEES8_S8_EEENS6_IJNS7_ILi128EEENS7_ILi96EEENS7_ILi64EEEEEELi256ENS_10bfloat16_tEfNS_4arch4Sm90ELb1ELb0ELb0ELb1ELb0ELb1ELb0ELb1ELb0ELb1ELb1ELb0EEENS1_21CollectiveEpilogueFwdINS6_IJSA_NS7_ILi256EEESB_EEES9_SE_SG_Li256ELb1ELb1ELb1ELb0EEENS1_36VarlenDynamicPersistentTileSchedulerILi128ELi96ELi256ELi128ELb1ELb1ELb1ELb1ELb1ELb1EEEEEEEEEvNT_6ParamsE)
	.align		4
        /*015c*/ 	.word	index@(__assertfail)
	.align		4
        /*0160*/ 	.word	index@(_ZN7cutlass13device_kernelIN5flash11enable_sm90INS1_16FlashAttnFwdSm90INS1_25CollectiveMainloopFwdSm90ILi2EN4cute5tupleIJNS5_1CILi1EEES8_S8_EEENS6_IJNS7_ILi128EEENS7_ILi96EEENS7_ILi64EEEEEELi256ENS_10bfloat16_tEfNS_4arch4Sm90ELb1ELb0ELb0ELb1ELb0ELb0ELb1ELb1ELb0ELb1ELb1ELb0EEENS1_21CollectiveEpilogueFwdINS6_IJSA_NS7_ILi256EEESB_EEES9_SE_SG_Li256ELb1ELb1ELb1ELb0EEENS1_36VarlenDynamicPersistentTileSchedulerILi128ELi96ELi256ELi128ELb1ELb1ELb1ELb1ELb1ELb1EEEEEEEEEvNT_6ParamsE)
	.align		4
        /*0164*/ 	.word	index@(__assertfail)
	.align		4
        /*0168*/ 	.word	index@(_ZN7cutlass13device_kernelIN5flash11enable_sm90INS1_16FlashAttnFwdSm90INS1_25CollectiveMainloopFwdSm90ILi2EN4cute5tupleIJNS5_1CILi1EEES8_S8_EEENS6_IJNS7_ILi128EEENS7_ILi96EEENS7_ILi64EEEEEELi256ENS_10bfloat16_tEfNS_4arch4Sm90ELb1ELb0ELb0ELb1ELb0ELb1ELb1ELb1ELb0ELb1ELb1ELb0EEENS1_21CollectiveEpilogueFwdINS6_IJSA_NS7_ILi256EEESB_EEES9_SE_SG_Li256ELb1ELb1ELb1ELb0EEENS1_36VarlenDynamicPersistentTileSchedulerILi128ELi96ELi256ELi128ELb1ELb1ELb1ELb1ELb1ELb1EEEEEEEEEvNT_6ParamsE)
	.align		4
        /*016c*/ 	.word	index@(__assertfail)
	.align		4
        /*0170*/ 	.word	0x00000000
	.align		4
        /*0174*/ 	.word	0xfffffffe
	.align		4
        /*0178*/ 	.word	0x00000000
	.align		4
        /*017c*/ 	.word	0xfffffffd
	.align		4
        /*0180*/ 	.word	0x00000000
	.align		4
        /*0184*/ 	.word	0xfffffffc


//--------------------- .nv.constant4             --------------------------
	.section	.nv.constant4,"a",@progbits
	.align	8
	.align		8
.nv.constant4:
        /*0000*/ 	.dword	__assertfail
	.align		8
        /*0008*/ 	.dword	__unnamed_1
	.align		8
        /*0010*/ 	.dword	__unnamed_2
	.align		8
        /*0018*/ 	.dword	__unnamed_3
	.align		8
        /*0020*/ 	.dword	__unnamed_4
	.align		8
        /*0028*/ 	.dword	__unnamed_5
	.align		8
        /*0030*/ 	.dword	__unnamed_6
	.align		8
        /*0038*/ 	.dword	__unnamed_7
	.align		8
        /*0040*/ 	.dword	__unnamed_8
	.align		8
        /*0048*/ 	.dword	__unnamed_9
	.align		8
        /*0050*/ 	.dword	__unnamed_10
	.align		8
        /*0058*/ 	.dword	__unnamed_11
	.align		8
        /*0060*/ 	.dword	__unnamed_12
	.align		8
        /*0068*/ 	.dword	__unnamed_13
	.align		8
        /*0070*/ 	.dword	__unnamed_14
	.align		8
        /*0078*/ 	.dword	__unnamed_15
	.align		8
        /*0080*/ 	.dword	__unnamed_16
	.align		8
        /*0088*/ 	.dword	__unnamed_17
	.align		8
        /*0090*/ 	.dword	__unnamed_18
	.align		8
        /*0098*/ 	.dword	__unnamed_19
	.align		8
        /*00a0*/ 	.dword	__unnamed_20
	.align		8
        /*00a8*/ 	.dword	__unnamed_21
	.align		8
        /*00b0*/ 	.dword	__unnamed_22
	.align		8
        /*00b8*/ 	.dword	__unnamed_23
	.align		8
        /*00c0*/ 	.dword	_ZN73_INTERNAL_91085012_37_flash_fwd_hdimdiff_bf16_split_sm90_cu_61719c98_47394cuda3std3__45__cpo5beginE
	.align		8
        /*00c8*/ 	.dword	_ZN73_INTERNAL_91085012_37_flash_fwd_hdimdiff_bf16_split_sm90_cu_61719c98_47394cuda3std3__45__cpo3endE
	.align		8
        /*00d0*/ 	.dword	_ZN73_INTERNAL_91085012_37_flash_fwd_hdimdiff_bf16_split_sm90_cu_61719c98_47394cuda3std3__45__cpo6cbeginE
	.align		8
        /*00d8*/ 	.dword	_ZN73_INTERNAL_91085012_37_flash_fwd_hdimdiff_bf16_split_sm90_cu_61719c98_47394cuda3std3__45__cpo4cendE
	.align		8
        /*00e0*/ 	.dword	_ZN73_INTERNAL_91085012_37_flash_fwd_hdimdiff_bf16_split_sm90_cu_61719c98_47394cuda3std3__475_GLOBAL__N__91085012_37_flash_fwd_hdimdiff_bf16_split_sm90_cu_61719c98_47396ignoreE
	.align		8
        /*00e8*/ 	.dword	_ZN73_INTERNAL_91085012_37_flash_fwd_hdimdiff_bf16_split_sm90_cu_61719c98_47394cuda3std3__419piecewise_constructE
	.align		8
        /*00f0*/ 	.dword	_ZN73_INTERNAL_91085012_37_flash_fwd_hdimdiff_bf16_split_sm90_cu_61719c98_47394cuda3std3__48in_placeE
	.align		8
        /*00f8*/ 	.dword	_ZN73_INTERNAL_91085012_37_flash_fwd_hdimdiff_bf16_split_sm90_cu_61719c98_47394cuda3std6ranges3__45__cpo4swapE
	.align		8
        /*0100*/ 	.dword	_ZN73_INTERNAL_91085012_37_flash_fwd_hdimdiff_bf16_split_sm90_cu_61719c98_47394cuda3std6ranges3__45__cpo9iter_moveE
	.align		8
        /*0108*/ 	.dword	_ZN73_INTERNAL_91085012_37_flash_fwd_hdimdiff_bf16_split_sm90_cu_61719c98_47394cute7productE
	.align		8
        /*0110*/ 	.dword	_ZN73_INTERNAL_91085012_37_flash_fwd_hdimdiff_bf16_split_sm90_cu_61719c98_47394cute1_E
	.align		8
        /*0118*/ 	.dword	$str$20
	.align		8
        /*0120*/ 	.dword	$str$21


//--------------------- .text._ZN7cutlass13device_kernelIN5flash11enable_sm90INS1_16FlashAttnFwdSm90INS1_25CollectiveMainloopFwdSm90ILi2EN4cute5tupleIJNS5_1CILi1EEES8_S8_EEENS6_IJNS7_ILi128EEESA_NS7_ILi192EEEEEELi128ENS_10bfloat16_tEfNS_4arch4Sm90ELb0ELb0ELb0ELb0ELb0ELb0ELb0ELb1ELb1ELb1ELb1ELb0EEENS1_21CollectiveEpilogueFwdINS6_IJSA_SA_SA_EEES9_SD_SF_Li256ELb0ELb1ELb1ELb0EEENS1_19SingleTileSchedulerILb0ELb1ELb1ELi128EEEEEEEEEvNT_6ParamsE --------------------------
	.section	.text._ZN7cutlass13device_kernelIN5flash11enable_sm90INS1_16FlashAttnFwdSm90INS1_25CollectiveMainloopFwdSm90ILi2EN4cute5tupleIJNS5_1CILi1EEES8_S8_EEENS6_IJNS7_ILi128EEESA_NS7_ILi192EEEEEELi128ENS_10bfloat16_tEfNS_4arch4Sm90ELb0ELb0ELb0ELb0ELb0ELb0ELb0ELb1ELb1ELb1ELb1ELb0EEENS1_21CollectiveEpilogueFwdINS6_IJSA_SA_SA_EEES9_SD_SF_Li256ELb0ELb1ELb1ELb0EEENS1_19SingleTileSchedulerILb0ELb1ELb1ELi128EEEEEEEEEvNT_6ParamsE,"ax",@progbits
	.align	128
.text._ZN7cutlass13device_kernelIN5flash11enable_sm90INS1_16FlashAttnFwdSm90INS1_25CollectiveMainloopFwdSm90ILi2EN4cute5tupleIJNS5_1CILi1EEES8_S8_EEENS6_IJNS7_ILi128EEESA_NS7_ILi192EEEEEELi128ENS_10bfloat16_tEfNS_4arch4Sm90ELb0ELb0ELb0ELb0ELb0ELb0ELb0ELb1ELb1ELb1ELb1ELb0EEENS1_21CollectiveEpilogueFwdINS6_IJSA_SA_SA_EEES9_SD_SF_Li256ELb0ELb1ELb1ELb0EEENS1_19SingleTileSchedulerILb0ELb1ELb1ELi128EEEEEEEEEvNT_6ParamsE:
        .type           _ZN7cutlass13device_kernelIN5flash11enable_sm90INS1_16FlashAttnFwdSm90INS1_25CollectiveMainloopFwdSm90ILi2EN4cute5tupleIJNS5_1CILi1EEES8_S8_EEENS6_IJNS7_ILi128EEESA_NS7_ILi192EEEEEELi128ENS_10bfloat16_tEfNS_4arch4Sm90ELb0ELb0ELb0ELb0ELb0ELb0ELb0ELb1ELb1ELb1ELb1ELb0EEENS1_21CollectiveEpilogueFwdINS6_IJSA_SA_SA_EEES9_SD_SF_Li256ELb0ELb1ELb1ELb0EEENS1_19SingleTileSchedulerILb0ELb1ELb1ELi128EEEEEEEEEvNT_6ParamsE,@function
        .size           _ZN7cutlass13device_kernelIN5flash11enable_sm90INS1_16FlashAttnFwdSm90INS1_25CollectiveMainloopFwdSm90ILi2EN4cute5tupleIJNS5_1CILi1EEES8_S8_EEENS6_IJNS7_ILi128EEESA_NS7_ILi192EEEEEELi128ENS_10bfloat16_tEfNS_4arch4Sm90ELb0ELb0ELb0ELb0ELb0ELb0ELb0ELb1ELb1ELb1ELb1ELb0EEENS1_21CollectiveEpilogueFwdINS6_IJSA_SA_SA_EEES9_SD_SF_Li256ELb0ELb1ELb1ELb0EEENS1_19SingleTileSchedulerILb0ELb1ELb1ELi128EEEEEEEEEvNT_6ParamsE,(.L_x_14987 - _ZN7cutlass13device_kernelIN5flash11enable_sm90INS1_16FlashAttnFwdSm90INS1_25CollectiveMainloopFwdSm90ILi2EN4cute5tupleIJNS5_1CILi1EEES8_S8_EEENS6_IJNS7_ILi128EEESA_NS7_ILi192EEEEEELi128ENS_10bfloat16_tEfNS_4arch4Sm90ELb0ELb0ELb0ELb0ELb0ELb0ELb0ELb1ELb1ELb1ELb1ELb0EEENS1_21CollectiveEpilogueFwdINS6_IJSA_SA_SA_EEES9_SD_SF_Li256ELb0ELb1ELb1ELb0EEENS1_19SingleTileSchedulerILb0ELb1ELb1ELi128EEEEEEEEEvNT_6ParamsE)
        .other          _ZN7cutlass13device_kernelIN5flash11enable_sm90INS1_16FlashAttnFwdSm90INS1_25CollectiveMainloopFwdSm90ILi2EN4cute5tupleIJNS5_1CILi1EEES8_S8_EEENS6_IJNS7_ILi128EEESA_NS7_ILi192EEEEEELi128ENS_10bfloat16_tEfNS_4arch4Sm90ELb0ELb0ELb0ELb0ELb0ELb0ELb0ELb1ELb1ELb1ELb1ELb0EEENS1_21CollectiveEpilogueFwdINS6_IJSA_SA_SA_EEES9_SD_SF_Li256ELb0ELb1ELb1ELb0EEENS1_19SingleTileSchedulerILb0ELb1ELb1ELi128EEEEEEEEEvNT_6ParamsE,@"STO_CUDA_ENTRY STV_DEFAULT"
_ZN7cutlass13device_kernelIN5flash11enable_sm90INS1_16FlashAttnFwdSm90INS1_25CollectiveMainloopFwdSm90ILi2EN4cute5tupleIJNS5_1CILi1EEES8_S8_EEENS6_IJNS7_ILi128EEESA_NS7_ILi192EEEEEELi128ENS_10bfloat16_tEfNS_4arch4Sm90ELb0ELb0ELb0ELb0ELb0ELb0ELb0ELb1ELb1ELb1ELb1ELb0EEENS1_21CollectiveEpilogueFwdINS6_IJSA_SA_SA_EEES9_SD_SF_Li256ELb0ELb1ELb1ELb0EEENS1_19SingleTileSchedulerILb0ELb1ELb1ELi128EEEEEEEEEvNT_6ParamsE:
[----:B------:R-:W0:Y:S02]  /*0000*/  LDC R1, c[0x0][0x28] ;  /* 0x00000a00ff017b82 */ /* 0x000e240000000800 */
[----:B0-----:R-:W-:Y:S01]  /*0010*/  VIADD R1, R1, 0xffffffe8 ;  /* 0xffffffe801017836 */ /* 0x001fe20000000000 */
[----:B------:R-:W0:Y:S01]  /*0020*/  S2R R3, SR_TID.X ;  /* 0x0000000000037919 */ /* 0x000e220000002100 */
[----:B------:R-:W-:Y:S01]  /*0030*/  ELECT P0, URZ, PT ;  /* 0x00000000003f782f */ /* 0x000fe20003800000 */
[----:B------:R-:W-:Y:S01]  /*0040*/  BSSY B0, `(.L_x_0) ;  /* 0x000000d000007945 */ /* 0x000fe20003800000 */
[----:B0-----:R-:W-:-:S05]  /*0050*/  SHF.R.U32.HI R0, RZ, 0x5, R3 ;  /* 0x00000005ff007819 */ /* 0x001fca0000011603 */
[----:B------:R-:W0:Y:S02]  /*0060*/  SHFL.IDX PT, R2, R0, RZ, 0x1f ;  /* 0x00001fff00027589 */ /* 0x000e2400000e0000 */
[----:B0-----:R-:W-:-:S13]  /*0070*/  ISETP.EQ.AND P0, PT, R2, RZ, P0 ;  /* 0x000000ff0200720c */ /* 0x001fda0000702270 */
[----:B------:R-:W-:Y:S05]  /*0080*/  @!P0 BRA `(.L_x_1) ;  /* 0x0000000000208947 */ /* 0x000fea0003800000 */
[----:B------:R-:W-:Y:S02]  /*0090*/  ULDC.64 UR4, c[0x0][0x198] ;  /* 0x0000660000047ab9 */ /* 0x000fe40000000a00 */
[----:B------:R-:W-:Y:S02]  /*00a0*/  UIADD3 UR6, UP0, UR4, 0x370, URZ ;  /* 0x0000037004067890 */ /* 0x000fe4000ff1e03f */
[----:B------:R-:W-:Y:S02]  /*00b0*/  UIADD3 UR4, UP1, UR4, 0x470, URZ ;  /* 0x0000047004047890 */ /* 0x000fe4000ff3e03f */
[----:B------:R-:W-:Y:S02]  /*00c0*/  UIADD3.X UR7, URZ, UR5, URZ, UP0, !UPT ;  /* 0x000000053f077290 */ /* 0x000fe400087fe43f */
[----:B------:R-:W-:-:S07]  /*00d0*/  UIADD3.X UR5, URZ, UR5, URZ, UP1, !UPT ;  /* 0x000000053f057290 */ /* 0x000fce0008ffe43f */
[----:B------:R0:W-:Y:S02]  /*00e0*/  UTMACCTL.PF [UR6] ;  /* 0x00000000060079b9 */ /* 0x0001e40008040000 */
[----:B------:R0:W-:Y:S02]  /*00f0*/  UTMACCTL.PF [UR4] ;  /* 0x00000000040079b9 */ /* 0x0001e40008040000 */
[----:B0-----:R-:W-:Y:S01]  /*0100*/  NOP ;  /* 0x0000000000007918 */ /* 0x001fe20000000000 */
.L_x_1:
[----:B------:R-:W-:Y:S05]  /*0110*/  BSYNC B0 ;  /* 0x0000000000007941 */ /* 0x000fea0003800000 */
.L_x_0:
[----:B------:R-:W-:Y:S01]  /*0120*/  VOTEU.ANY UP0, P0 ;  /* 0x00000000003f7886 */ /* 0x000fe20000000100 */
[----:B------:R-:W0:Y:S01]  /*0130*/  SHFL.IDX PT, R2, R0, RZ, 0x1f ;  /* 0x00001fff00027589 */ /* 0x000e2200000e0000 */
[----:B------:R-:W-:Y:S01]  /*0140*/  UMOV UR4, 0x80 ;  /* 0x0000008000047882 */ /* 0x000fe20000000000 */
[----:B------:R-:W-:Y:S01]  /*0150*/  UMOV UR7, 0x100 ;  /* 0x0000010000077882 */ /* 0x000fe20000000000 */
[----:B------:R-:W-:Y:S01]  /*0160*/  VOTEU.ANY UP1, P0 ;  /* 0x00000000003f7886 */ /* 0x000fe20000020100 */
[----:B------:R-:W1:Y:S01]  /*0170*/  @UP0 S2UR UR8, SR_CgaCtaId ;  /* 0x00000000000809c3 */ /* 0x000e620000008800 */
[----:B------:R-:W-:Y:S01]  /*0180*/  @UP0 UMOV UR6, 0x400 ;  /* 0x0000040000060882 */ /* 0x000fe20000000000 */
[----:B------:R-:W-:-:S04]  /*0190*/  @UP0 UIADD3 UR4, -UR4, 0x100000, URZ ;  /* 0x0010000004040890 */ /* 0x000fc8000fffe13f */
[----:B------:R-:W-:Y:S02]  /*01a0*/  @UP0 USHF.L.U32 UR5, UR4, 0xb, URZ ;  /* 0x0000000b04050899 */ /* 0x000fe4000800063f */
[----:B------:R-:W-:Y:S01]  /*01b0*/  @UP0 USHF.L.U32 UR4, UR4, 0x1, URZ ;  /* 0x0000000104040899 */ /* 0x000fe2000800063f */
[----:B0-----:R-:W-:Y:S02]  /*01c0*/  ISETP.NE.AND P1, PT, R2, RZ, PT ;  /* 0x000000ff0200720c */ /* 0x001fe40003f25270 */
[----:B------:R-:W-:Y:S01]  /*01d0*/  SHF.R.U32.HI R2, RZ, 0x7, R3 ;  /* 0x00000007ff027819 */ /* 0x000fe20000011603 */
[----:B-1----:R-:W-:Y:S02]  /*01e0*/  @UP0 ULEA UR8, UR8, UR6, 0x18 ;  /* 0x0000000608080291 */ /* 0x002fe4000f8ec03f */
[----:B------:R-:W-:-:S04]  /*01f0*/  @UP0 UIADD3 UR6, -UR7, 0x100000, URZ ;  /* 0x0010000007060890 */ /* 0x000fc8000fffe13f */
[----:B------:R-:W-:Y:S02]  /*0200*/  @UP0 USHF.L.U32 UR7, UR6, 0xb, URZ ;  /* 0x0000000b06070899 */ /* 0x000fe4000800063f */
[----:B------:R-:W-:Y:S01]  /*0210*/  @UP0 USHF.L.U32 UR6, UR6, 0x1, URZ ;  /* 0x0000000106060899 */ /* 0x000fe2000800063f */
[----:B------:R-:W-:Y:S01]  /*0220*/  VOTEU.ANY UP0, P0 ;  /* 0x00000000003f7886 */ /* 0x000fe20000000100 */
[----:B------:R-:W0:Y:S04]  /*0230*/  SHFL.IDX PT, R2, R2, RZ, 0x1f ;  /* 0x00001fff02027589 */ /* 0x000e2800000e0000 */
[----:B------:R-:W1:Y:S02]  /*0240*/  FENCE.VIEW.ASYNC.S ;  /* 0x00000000000073c6 */ /* 0x000e640000000000 */
[----:B-1----:R1:W2:Y:S04]  /*0250*/  @UP0 SYNCS.EXCH.64 URZ, [UR8+0x34800], UR4 ;  /* 0x03480004083f05b2 */ /* 0x0022a80008000100 */
[----:B------:R1:W3:Y:S01]  /*0260*/  @UP1 SYNCS.EXCH.64 URZ, [UR8+0x34820], UR6 ;  /* 0x03482006083f15b2 */ /* 0x0002e20008000100 */
[----:B------:R-:W-:Y:S05]  /*0270*/  @P1 BRA `(.L_x_2) ;  /* 0x0000000000481947 */ /* 0x000fea0003800000 */
[----:B-1----:R-:W1:Y:S01]  /*0280*/  S2UR UR5, SR_CgaCtaId ;  /* 0x00000000000579c3 */ /* 0x002e620000008800 */
[----:B------:R-:W-:Y:S01]  /*0290*/  UMOV UR4, 0x400 ;  /* 0x0000040000047882 */ /* 0x000fe20000000000 */
[----:B------:R-:W-:Y:S01]  /*02a0*/  UMOV UR6, 0x1 ;  /* 0x0000000100067882 */ /* 0x000fe20000000000 */
[----:B------:R-:W-:Y:S01]  /*02b0*/  UMOV UR7, 0x2 ;  /* 0x0000000200077882 */ /* 0x000fe20000000000 */
[----:B------:R-:W-:Y:S01]  /*02c0*/  ELECT P0, URZ, PT ;  /* 0x00000000003f782f */ /* 0x000fe20003800000 */
[----:B-1----:R-:W-:Y:S02]  /*02d0*/  ULEA UR8, UR5, UR4, 0x18 ;  /* 0x0000000405087291 */ /* 0x002fe4000f8ec03f */
[----:B------:R-:W-:-:S04]  /*02e0*/  UIADD3 UR4, -UR6, 0x100000, URZ ;  /* 0x0010000006047890 */ /* 0x000fc8000fffe13f */
[----:B------:R-:W-:Y:S02]  /*02f0*/  USHF.L.U32 UR5, UR4, 0xb, URZ ;  /* 0x0000000b04057899 */ /* 0x000fe4000800063f */
[----:B------:R-:W-:Y:S02]  /*0300*/  USHF.L.U32 UR4, UR4, 0x1, URZ ;  /* 0x0000000104047899 */ /* 0x000fe4000800063f */
[----:B------:R-:W-:-:S04]  /*0310*/  UIADD3 UR6, -UR7, 0x100000, URZ ;  /* 0x0010000007067890 */ /* 0x000fc8000fffe13f */
[----:B------:R-:W-:Y:S02]  /*0320*/  USHF.L.U32 UR7, UR6, 0xb, URZ ;  /* 0x0000000b06077899 */ /* 0x000fe4000800063f */
[----:B------:R-:W-:Y:S01]  /*0330*/  USHF.L.U32 UR6, UR6, 0x1, URZ ;  /* 0x0000000106067899 */ /* 0x000fe2000800063f */
[----:B------:R-:W1:Y:S03]  /*0340*/  FENCE.VIEW.ASYNC.S ;  /* 0x00000000000073c6 */ /* 0x000e660000000000 */
[----:B-1----:R4:W1:Y:S08]  /*0350*/  SYNCS.EXCH.64 URZ, [UR8+0x34830], UR4 ;  /* 0x03483004083f75b2 */ /* 0x0028700008000100 */
[----:B------:R4:W0:Y:S01]  /*0360*/  SYNCS.EXCH.64 URZ, [UR8+0x34840], UR6 ;  /* 0x03484006083f75b2 */ /* 0x0008220008000100 */
[----:B------:R4:W0:Y:S01]  /*0370*/  SYNCS.EXCH.64 URZ, [UR8+0x34838], UR4 ;  /* 0x03483804083f75b2 */ /* 0x0008220008000100 */
[----:B------:R4:W0:Y:S02]  /*0380*/  SYNCS.EXCH.64 URZ, [UR8+0x34848], UR6 ;  /* 0x03484806083f75b2 */ /* 0x0008240008000100 */
[----:B----4-:R-:W-:Y:S01]  /*0390*/  NOP ;  /* 0x0000000000007918 */ /* 0x010fe20000000000 */
.L_x_2:
[----:B------:R-:W4:Y:S01]  /*03a0*/  SHFL.IDX PT, R3, R0, RZ, 0x1f ;  /* 0x00001fff00037589 */ /* 0x000f2200000e0000 */
[----:B------:R-:W-:Y:S01]  /*03b0*/  NOP ;  /* 0x0000000000007918 */ /* 0x000fe20000000000 */
[----:B----4-:R-:W-:-:S13]  /*03c0*/  ISETP.NE.AND P0, PT, R3, RZ, PT ;  /* 0x000000ff0300720c */ /* 0x010fda0003f05270 */
        /* <DEDUP_REMOVED lines=19> */
.L_x_3:
[----:B------:R-:W4:Y:S01]  /*0500*/  SHFL.IDX PT, R3, R0, RZ, 0x1f ;  /* 0x00001fff00037589 */ /* 0x000f2200000e0000 */
[----:B------:R-:W-:Y:S01]  /*0510*/  NOP ;  /* 0x0000000000007918 */ /* 0x000fe20000000000 */
[----:B----4-:R-:W-:-:S13]  /*0520*/  ISETP.NE.AND P0, PT, R3, RZ, PT ;  /* 0x000000ff0300720c */ /* 0x010fda0003f05270 */
[----:B------:R-:W-:Y:S05]  /*0530*/  @P0 BRA `(.L_x_4) ;  /* 0x0000000000380947 */ /* 0x000fea0003800000 */
[----:B-1----:R-:W1:Y:S01]  /*0540*/  S2UR UR5, SR_CgaCtaId ;  /* 0x00000000000579c3 */ /* 0x002e620000008800 */
[----:B------:R-:W-:Y:S01]  /*0550*/  UMOV UR4, 0x400 ;  /* 0x0000040000047882 */ /* 0x000fe20000000000 */
[----:B------:R-:W-:Y:S01]  /*0560*/  UMOV UR7, 0x1 ;  /* 0x0000000100077882 */ /* 0x000fe20000000000 */
[----:B------:R-:W-:Y:S01]  /*0570*/  ELECT P0, URZ, PT ;  /* 0x00000000003f782f */ /* 0x000fe20003800000 */
[----:B-1----:R-:W-:Y:S02]  /*0580*/  ULEA UR6, UR5, UR4, 0x18 ;  /* 0x0000000405067291 */ /* 0x002fe4000f8ec03f */
[----:B------:R-:W-:-:S04]  /*0590*/  UIADD3 UR4, -UR7, 0x100000, URZ ;  /* 0x0010000007047890 */ /* 0x000fc8000fffe13f */
[----:B------:R-:W-:Y:S02]  /*05a0*/  USHF.L.U32 UR5, UR4, 0xb, URZ ;  /* 0x0000000b04057899 */ /* 0x000fe4000800063f */
[----:B------:R-:W-:Y:S01]  /*05b0*/  USHF.L.U32 UR4, UR4, 0x1, URZ ;  /* 0x0000000104047899 */ /* 0x000fe2000800063f */
[----:B------:R-:W1:Y:S11]  /*05c0*/  FENCE.VIEW.ASYNC.S ;  /* 0x00000000000073c6 */ /* 0x000e760000000000 */
[----:B-1----:R4:W1:Y:S01]  /*05d0*/  SYNCS.EXCH.64 URZ, [UR6+0x34870], UR4 ;  /* 0x03487004063f75b2 */ /* 0x0028620008000100 */
[----:B------:R4:W0:Y:S01]  /*05e0*/  SYNCS.EXCH.64 URZ, [UR6+0x34880], UR4 ;  /* 0x03488004063f75b2 */ /* 0x0008220008000100 */
[----:B------:R4:W0:Y:S01]  /*05f0*/  SYNCS.EXCH.64 URZ, [UR6+0x34878], UR4 ;  /* 0x03487804063f75b2 */ /* 0x0008220008000100 */
[----:B------:R4:W0:Y:S02]  /*0600*/  SYNCS.EXCH.64 URZ, [UR6+0x34888], UR4 ;  /* 0x03488804063f75b2 */ /* 0x0008240008000100 */
[----:B----4-:R-:W-:Y:S01]  /*0610*/  NOP ;  /* 0x0000000000007918 */ /* 0x010fe20000000000 */
.L_x_4:
        /* <DEDUP_REMOVED lines=22> */
.L_x_5:
        /* <DEDUP_REMOVED lines=22> */
.L_x_6:
[----:B0-----:R-:W-:Y:S01]  /*08e0*/  ISETP.NE.AND P0, PT, R2, RZ, PT ;  /* 0x000000ff0200720c */ /* 0x001fe20003f05270 */
[----:B------:R-:W-:Y:S01]  /*08f0*/  IMAD.MOV.U32 R2, RZ, RZ, 0x1 ;  /* 0x00000001ff027424 */ /* 0x000fe200078e00ff */
[----:B------:R-:W-:Y:S01]  /*0900*/  NOP ;  /* 0x0000000000007918 */ /* 0x000fe20000000000 */
[----:B------:R-:W-:Y:S01]  /*0910*/  ULDC.64 UR42, c[0x0][0x208] ;  /* 0x00008200002a7ab9 */ /* 0x000fe20000000a00 */
[----:B------:R-:W-:Y:S02]  /*0920*/  BSSY B6, `(.L_x_7) ;  /* 0x0000b4b000067945 */ /* 0x000fe40003800000 */
[----:B------:R-:W-:-:S05]  /*0930*/  SEL R2, R2, 0x2, !P0 ;  /* 0x0000000202027807 */ /* 0x000fca0004000000 */
[----:B------:R0:W-:Y:S01]  /*0940*/  STL [R1+0x10], R2 ;  /* 0x0000100201007387 */ /* 0x0001e20000100800 */
[----:B-123--:R-:W-:Y:S06]  /*0950*/  BAR.SYNC.DEFER_BLOCKING 0x0 ;  /* 0x0000000000007b1d */ /* 0x00efec0000010000 */
[----:B------:R-:W-:Y:S05]  /*0960*/  @!P0 BRA `(.L_x_8) ;  /* 0x0000007400c08947 */ /* 0x000fea0003800000 */
.L_x_9:
[----:B------:R-:W-:-:S08]  /*0970*/  NOP ;  /* 0x0000000000007918 */ /* 0x000fd00000000000 */
[----:B------:R-:W1:Y:S02]  /*0980*/  USETMAXREG.TRY_ALLOC.CTAPOOL UP0, 0xf0 ;  /* 0x000000f0000079c8 */ /* 0x000e640008000600 */
[----:B-1----:R-:W-:-:S13]  /*0990*/  PLOP3.LUT P0, PT, PT, PT, UP0, 0x80, 0x0 ;  /* 0x000000000000781c */ /* 0x002fda0003f0f008 */
[----:B------:R-:W-:Y:S05]  /*09a0*/  @!P0 BRA `(.L_x_9) ;  /* 0xfffffffc00f08947 */ /* 0x000fea000383ffff */
[----:B0-----:R-:W0:Y:S08]  /*09b0*/  LDC R2, c[0x0][0xc50] ;  /* 0x00031400ff027b82 */ /* 0x001e300000000800 */
[----:B------:R-:W1:Y:S08]  /*09c0*/  S2UR UR4, SR_CTAID.Y ;  /* 0x00000000000479c3 */ /* 0x000e700000002600 */
[----:B------:R-:W2:Y:S08]  /*09d0*/  S2UR UR5, SR_CTAID.Z ;  /* 0x00000000000579c3 */ /* 0x000eb00000002700 */
[----:B------:R-:W-:Y:S06]  /*09e0*/  BAR.ARV 0x8, 0x180 ;  /* 0x0206000000007b1d */ /* 0x000fec0000002000 */
[----:B0-----:R-:W-:Y:S01]  /*09f0*/  ISETP.NE.AND P0, PT, R2, 0x1, PT ;  /* 0x000000010200780c */ /* 0x001fe20003f05270 */
[----:B-1----:R-:W-:-:S12]  /*0a00*/  IMAD.U32 R16, RZ, RZ, UR4 ;  /* 0x00000004ff107e24 */ /* 0x002fd8000f8e00ff */
[----:B------:R-:W0:Y:S08]  /*0a10*/  @P0 LDC R0, c[0x0][0xc54] ;  /* 0x00031500ff000b82 */ /* 0x000e300000000800 */
[----:B------:R-:W1:Y:S01]  /*0a20*/  @P0 LDC R3, c[0x0][0xc58] ;  /* 0x00031600ff030b82 */ /* 0x000e620000000800 */
[----:B0-----:R-:W-:-:S05]  /*0a30*/  @P0 IMAD.HI.U32 R0, R0, UR4, RZ ;  /* 0x0000000400000c27 */ /* 0x001fca000f8e00ff */
[----:B-1----:R-:W-:Y:S02]  /*0a40*/  @P0 SHF.R.U32.HI R16, RZ, R3, R0 ;  /* 0x00000003ff100219 */ /* 0x002fe40000011600 */
[----:B--2---:R-:W-:-:S03]  /*0a50*/  ISETP.LE.AND P0, PT, RZ, UR5, PT ;  /* 0x00000005ff007c0c */ /* 0x004fc6000bf03270 */
[----:B------:R-:W-:-:S04]  /*0a60*/  IMAD.MOV R3, RZ, RZ, -R16 ;  /* 0x000000ffff037224 */ /* 0x000fc800078e0a10 */
[----:B------:R-:W-:-:S06]  /*0a70*/  IMAD R2, R2, R3, UR4 ;  /* 0x0000000402027e24 */ /* 0x000fcc000f8e0203 */
[----:B------:R-:W-:Y:S05]  /*0a80*/  @!P0 BRA `(.L_x_10) ;  /* 0x000000b000d08947 */ /* 0x000fea0003800000 */
[----:B------:R-:W0:Y:S01]  /*0a90*/  LDC.64 R4, c[0x0][0x418] ;  /* 0x00010600ff047b82 */ /* 0x000e220000000a00 */
[----:B------:R-:W-:-:S07]  /*0aa0*/  LOP3.LUT R7, R2, 0xffff, RZ, 0xc0, !PT ;  /* 0x0000ffff02077812 */ /* 0x000fce00078ec0ff */
[----:B------:R-:W1:Y:S08]  /*0ab0*/  LDC R0, c[0x0][0x424] ;  /* 0x00010900ff007b82 */ /* 0x000e700000000800 */
[----:B------:R-:W2:Y:S01]  /*0ac0*/  LDC R3, c[0x0][0x2f0] ;  /* 0x0000bc00ff037b82 */ /* 0x000ea20000000800 */
[----:B0-----:R-:W-:-:S04]  /*0ad0*/  ISETP.NE.U32.AND P0, PT, R4, RZ, PT ;  /* 0x000000ff0400720c */ /* 0x001fc80003f05070 */
[----:B------:R-:W-:-:S04]  /*0ae0*/  ISETP.NE.AND.EX P0, PT, R5, RZ, PT, P0 ;  /* 0x000000ff0500720c */ /* 0x000fc80003f05300 */
[----:B-1----:R-:W-:-:S05]  /*0af0*/  SEL R0, R0, 0x1, P0 ;  /* 0x0000000100007807 */ /* 0x002fca0000000000 */
[----:B--2---:R-:W-:-:S04]  /*0b00*/  IMAD R18, R0, R3, RZ ;  /* 0x0000000300127224 */ /* 0x004fc800078e02ff */
[C---:B------:R-:W-:Y:S01]  /*0b10*/  VIADD R0, R18.reuse, 0x7f ;  /* 0x0000007f12007836 */ /* 0x040fe20000000000 */
[----:B------:R-:W-:-:S04]  /*0b20*/  ISETP.GE.AND P0, PT, R18, 0x1, PT ;  /* 0x000000011200780c */ /* 0x000fc80003f06270 */
[----:B------:R-:W-:-:S04]  /*0b30*/  SHF.R.S32.HI R3, RZ, 0x1f, R0 ;  /* 0x0000001fff037819 */ /* 0x000fc80000011400 */
[----:B------:R-:W-:Y:S01]  /*0b40*/  LEA.HI R3, R3, R0, RZ, 0x7 ;  /* 0x0000000003037211 */ /* 0x000fe200078f38ff */
[----:B------:R-:W-:-:S03]  /*0b50*/  IMAD.MOV.U32 R0, RZ, RZ, RZ ;  /* 0x000000ffff007224 */ /* 0x000fc600078e00ff */
[----:B------:R-:W-:Y:S01]  /*0b60*/  SHF.R.S32.HI R17, RZ, 0x7, R3 ;  /* 0x00000007ff117819 */ /* 0x000fe20000011403 */
[----:B------:R-:W-:Y:S06]  /*0b70*/  @!P0 BRA `(.L_x_11) ;  /* 0x0000000000788947 */ /* 0x000fec0003800000 */
[----:B------:R-:W-:-:S04]  /*0b80*/  SHF.R.U32.HI R0, RZ, 0x10, R2 ;  /* 0x00000010ff007819 */ /* 0x000fc80000011602 */
[----:B------:R-:W-:-:S13]  /*0b90*/  ISETP.NE.AND P0, PT, R0, RZ, PT ;  /* 0x000000ff0000720c */ /* 0x000fda0003f05270 */
[----:B------:R-:W0:Y:S02]  /*0ba0*/  @!P0 LDC R0, c[0x0][0x9f0] ;  /* 0x00027c00ff008b82 */ /* 0x000e240000000800 */
[-C--:B0-----:R-:W-:Y:S02]  /*0bb0*/  IABS R9, R0.reuse ;  /* 0x0000000000097213 */ /* 0x081fe40000000000 */
[----:B------:R-:W-:Y:S02]  /*0bc0*/  IADD3 R5, R17, -0x1, R0 ;  /* 0xffffffff11057810 */ /* 0x000fe40007ffe000 */
[----:B------:R-:W0:Y:S01]  /*0bd0*/  I2F.RP R4, R9 ;  /* 0x0000000900047306 */ /* 0x000e220000209400 */
[----:B------:R-:W-:-:S05]  /*0be0*/  IABS R8, R0 ;  /* 0x0000000000087213 */ /* 0x000fca0000000000 */
[----:B------:R-:W-:Y:S02]  /*0bf0*/  IMAD.MOV R8, RZ, RZ, -R8 ;  /* 0x000000ffff087224 */ /* 0x000fe400078e0a08 */
[----:B0-----:R-:W0:Y:S02]  /*0c00*/  MUFU.RCP R4, R4 ;  /* 0x0000000400047308 */ /* 0x001e240000001000 */
[----:B0-----:R-:W-:Y:S02]  /*0c10*/  IADD3 R2, R4, 0xffffffe, RZ ;  /* 0x0ffffffe04027810 */ /* 0x001fe40007ffe0ff */
[----:B------:R-:W-:-:S04]  /*0c20*/  IABS R4, R5 ;  /* 0x0000000500047213 */ /* 0x000fc80000000000 */
[----:B------:R0:W1:Y:S01]  /*0c30*/  F2I.FTZ.U32.TRUNC.NTZ R3, R2 ;  /* 0x0000000200037305 */ /* 0x000062000021f000 */
[----:B------:R-:W-:-:S04]  /*0c40*/  LOP3.LUT R5, R5, R0, RZ, 0x3c, !PT ;  /* 0x0000000005057212 */ /* 0x000fc800078e3cff */
[----:B------:R-:W-:Y:S01]  /*0c50*/  ISETP.GE.AND P2, PT, R5, RZ, PT ;  /* 0x000000ff0500720c */ /* 0x000fe20003f46270 */
[----:B0-----:R-:W-:Y:S02]  /*0c60*/  IMAD.MOV.U32 R2, RZ, RZ, RZ ;  /* 0x000000ffff027224 */ /* 0x001fe400078e00ff */
[----:B-1----:R-:W-:-:S04]  /*0c70*/  IMAD.MOV R6, RZ, RZ, -R3 ;  /* 0x000000ffff067224 */ /* 0x002fc800078e0a03 */
[----:B------:R-:W-:-:S04]  /*0c80*/  IMAD R11, R6, R9, RZ ;  /* 0x00000009060b7224 */ /* 0x000fc800078e02ff */
[----:B------:R-:W-:-:S04]  /*0c90*/  IMAD.HI.U32 R3, R3, R11, R2 ;  /* 0x0000000b03037227 */ /* 0x000fc800078e0002 */
[----:B------:R-:W-:Y:S02]  /*0ca0*/  IMAD.MOV.U32 R2, RZ, RZ, R8 ;  /* 0x000000ffff027224 */ /* 0x000fe400078e0008 */
[----:B------:R-:W-:-:S04]  /*0cb0*/  IMAD.HI.U32 R3, R3, R4, RZ ;  /* 0x0000000403037227 */ /* 0x000fc800078e00ff */
[----:B------:R-:W-:-:S05]  /*0cc0*/  IMAD R2, R3, R2, R4 ;  /* 0x0000000203027224 */ /* 0x000fca00078e0204 */
[----:B------:R-:W-:-:S13]  /*0cd0*/  ISETP.GT.U32.AND P1, PT, R9, R2, PT ;  /* 0x000000020900720c */ /* 0x000fda0003f24070 */
[----:B------:R-:W-:Y:S02]  /*0ce0*/  @!P1 IMAD.IADD R2, R2, 0x1, -R9 ;  /* 0x0000000102029824 */ /* 0x000fe400078e0a09 */
[----:B------:R-:W-:Y:S01]  /*0cf0*/  @!P1 VIADD R3, R3, 0x1 ;  /* 0x0000000103039836 */ /* 0x000fe20000000000 */
[----:B------:R-:W-:Y:S02]  /*0d00*/  ISETP.NE.AND P1, PT, R0, RZ, PT ;  /* 0x000000ff0000720c */ /* 0x000fe40003f25270 */
[----:B------:R-:W-:-:S13]  /*0d10*/  ISETP.GE.U32.AND P0, PT, R2, R9, PT ;  /* 0x000000090200720c */ /* 0x000fda0003f06070 */
[----:B------:R-:W-:-:S05]  /*0d20*/  @P0 IADD3 R3, R3, 0x1, RZ ;  /* 0x0000000103030810 */ /* 0x000fca0007ffe0ff */
[----:B------:R-:W-:Y:S01]  /*0d30*/  @!P2 IMAD.MOV R3, RZ, RZ, -R3 ;  /* 0x000000ffff03a224 */ /* 0x000fe200078e0a03 */
[----:B------:R-:W-:-:S05]  /*0d40*/  @!P1 LOP3.LUT R3, RZ, R0, RZ, 0x33, !PT ;  /* 0x00000000ff039212 */ /* 0x000fca00078e33ff */
[----:B------:R-:W-:-:S07]  /*0d50*/  IMAD.MOV.U32 R0, RZ, RZ, R3 ;  /* 0x000000ffff007224 */ /* 0x000fce00078e0003 */
.L_x_11:
[----:B------:R-:W0:Y:S01]  /*0d60*/  S2R R3, SR_TID.X ;  /* 0x0000000000037919 */ /* 0x000e220000002100 */
[-C--:B------:R-:W-:Y:S01]  /*0d70*/  IMAD R2, R7, R0.reuse, RZ ;  /* 0x0000000007027224 */ /* 0x080fe200078e02ff */
[----:B------:R-:W-:Y:S01]  /*0d80*/  PLOP3.LUT P0, PT, PT, PT, PT, 0x80, 0x0 ;  /* 0x000000000000781c */ /* 0x000fe20003f0f070 */
[----:B------:R-:W-:Y:S01]  /*0d90*/  IMAD.MOV.U32 R4, RZ, RZ, RZ ;  /* 0x000000ffff047224 */ /* 0x000fe200078e00ff */
[----:B------:R-:W-:Y:S02]  /*0da0*/  CS2R R86, SRZ ;  /* 0x0000000000567805 */ /* 0x000fe4000001ff00 */
[----:B------:R-:W-:Y:S02]  /*0db0*/  CS2R R84, SRZ ;  /* 0x0000000000547805 */ /* 0x000fe4000001ff00 */
[----:B------:R-:W-:Y:S01]  /*0dc0*/  VIADDMNMX R17, R2, R0, R17, PT ;  /* 0x0000000002117246 */ /* 0x000fe20003800111 */
[----:B------:R-:W-:Y:S01]  /*0dd0*/  IMAD.MOV.U32 R0, RZ, RZ, RZ ;  /* 0x000000ffff007224 */ /* 0x000fe200078e00ff */
[----:B------:R-:W-:-:S02]  /*0de0*/  CS2R R82, SRZ ;  /* 0x0000000000527805 */ /* 0x000fc4000001ff00 */
[----:B------:R-:W-:Y:S02]  /*0df0*/  CS2R R80, SRZ ;  /* 0x0000000000507805 */ /* 0x000fe4000001ff00 */
[----:B------:R-:W-:Y:S02]  /*0e00*/  ISETP.GT.AND P1, PT, R17, R2, PT ;  /* 0x000000021100720c */ /* 0x000fe40003f24270 */
[----:B------:R-:W-:Y:S02]  /*0e10*/  CS2R R78, SRZ ;  /* 0x00000000004e7805 */ /* 0x000fe4000001ff00 */
[----:B------:R-:W-:Y:S02]  /*0e20*/  CS2R R76, SRZ ;  /* 0x00000000004c7805 */ /* 0x000fe4000001ff00 */
[----:B------:R-:W-:Y:S02]  /*0e30*/  CS2R R74, SRZ ;  /* 0x00000000004a7805 */ /* 0x000fe4000001ff00 */
[----:B------:R-:W-:-:S02]  /*0e40*/  CS2R R72, SRZ ;  /* 0x0000000000487805 */ /* 0x000fc4000001ff00 */
[----:B------:R-:W-:Y:S02]  /*0e50*/  CS2R R70, SRZ ;  /* 0x0000000000467805 */ /* 0x000fe4000001ff00 */
[----:B------:R-:W-:Y:S02]  /*0e60*/  CS2R R68, SRZ ;  /* 0x0000000000447805 */ /* 0x000fe4000001ff00 */
        /* <DEDUP_REMOVED lines=14> */
[----:B------:R-:W-:Y:S01]  /*0f50*/  CS2R R38, SRZ ;  /* 0x0000000000267805 */ /* 0x000fe2000001ff00 */
[----:B0-----:R-:W-:Y:S01]  /*0f60*/  VIADD R19, R3, 0xffffff80 ;  /* 0xffffff8003137836 */ /* 0x001fe20000000000 */
[----:B------:R-:W-:-:S02]  /*0f70*/  CS2R R36, SRZ ;  /* 0x0000000000247805 */ /* 0x000fc4000001ff00 */
[----:B------:R-:W-:Y:S02]  /*0f80*/  CS2R R34, SRZ ;  /* 0x0000000000227805 */ /* 0x000fe4000001ff00 */
[----:B------:R-:W-:Y:S02]  /*0f90*/  CS2R R32, SRZ ;  /* 0x0000000000207805 */ /* 0x000fe4000001ff00 */
[----:B------:R-:W-:Y:S02]  /*0fa0*/  CS2R R30, SRZ ;  /* 0x00000000001e7805 */ /* 0x000fe4000001ff00 */
[----:B------:R-:W-:Y:S02]  /*0fb0*/  CS2R R28, SRZ ;  /* 0x00000000001c7805 */ /* 0x000fe4000001ff00 */
[----:B------:R-:W-:Y:S02]  /*0fc0*/  CS2R R26, SRZ ;  /* 0x00000000001a7805 */ /* 0x000fe4000001ff00 */
[----:B------:R-:W-:Y:S01]  /*0fd0*/  CS2R R24, SRZ ;  /* 0x0000000000187805 */ /* 0x000fe2000001ff00 */
[----:B------:R-:W-:Y:S06]  /*0fe0*/  @!P1 BRA `(.L_x_12) ;  /* 0x0000005800049947 */ /* 0x000fec0003800000 */
[----:B------:R-:W-:Y:S01]  /*0ff0*/  SHF.R.S32.HI R0, RZ, 0x1f, R19 ;  /* 0x0000001fff007819 */ /* 0x000fe20000011413 */
[----:B------:R-:W0:Y:S01]  /*1000*/  S2UR UR6, SR_CgaCtaId ;  /* 0x00000000000679c3 */ /* 0x000e220000008800 */
[----:B------:R-:W-:Y:S02]  /*1010*/  UMOV UR36, 0x400 ;  /* 0x0000040000247882 */ /* 0x000fe40000000000 */
[----:B------:R-:W-:-:S04]  /*1020*/  LEA.HI R22, R0, R19, RZ, 0x7 ;  /* 0x0000001300167211 */ /* 0x000fc800078f38ff */
[----:B------:R-:W-:-:S06]  /*1030*/  SHF.R.S32.HI R0, RZ, 0x7, R22 ;  /* 0x00000007ff007819 */ /* 0x000fcc0000011416 */
[----:B------:R-:W1:Y:S01]  /*1040*/  SHFL.IDX PT, R0, R0, RZ, 0x1f ;  /* 0x00001fff00007589 */ /* 0x000e6200000e0000 */
[----:B0-----:R-:W-:-:S04]  /*1050*/  ULEA UR36, UR6, UR36, 0x18 ;  /* 0x0000002406247291 */ /* 0x001fc8000f8ec03f */
[----:B------:R-:W-:-:S04]  /*1060*/  UIADD3 UR6, UR36, 0x10400, URZ ;  /* 0x0001040024067890 */ /* 0x000fc8000fffe03f */
[----:B------:R-:W-:Y:S01]  /*1070*/  ULOP3.LUT UP0, URZ, UR6, 0x3ff, URZ, 0xc0, !UPT ;  /* 0x000003ff063f7892 */ /* 0x000fe2000f80c03f */
[----:B-1----:R-:W-:-:S05]  /*1080*/  R2UR UR4, R0 ;  /* 0x00000000000472ca */ /* 0x002fca00000e0000 */
[----:B------:R-:W-:-:S08]  /*1090*/  PLOP3.LUT P0, PT, PT, PT, UP0, 0x80, 0x0 ;  /* 0x000000000000781c */ /* 0x000fd00003f0f008 */
[----:B------:R-:W-:-:S04]  /*10a0*/  ULEA.HI UR5, UR4, UR4, URZ, 0x1 ;  /* 0x0000000404057291 */ /* 0x000fc8000f8f083f */
[----:B------:R-:W-:-:S04]  /*10b0*/  ULOP3.LUT UR5, UR5, 0x1e, URZ, 0xc0, !UPT ;  /* 0x0000001e05057892 */ /* 0x000fc8000f8ec03f */
[----:B------:R-:W-:-:S04]  /*10c0*/  UIADD3 UR5, UR4, -UR5, URZ ;  /* 0x8000000504057290 */ /* 0x000fc8000fffe03f */
[----:B------:R-:W-:-:S04]  /*10d0*/  ULEA UR5, UR5, UR6, 0xd ;  /* 0x0000000605057291 */ /* 0x000fc8000f8e683f */
[----:B------:R-:W-:-:S04]  /*10e0*/  USHF.R.U32.HI UR5, URZ, 0x4, UR5 ;  /* 0x000000043f057899 */ /* 0x000fc80008011605 */
[----:B------:R-:W-:Y:S01]  /*10f0*/  ULOP3.LUT UR37, UR5, 0x3fff, URZ, 0xc0, !UPT ;  /* 0x00003fff05257892 */ /* 0x000fe2000f8ec03f */
[----:B------:R-:W-:Y:S11]  /*1100*/  @!P0 BRA `(.L_x_13) ;  /* 0x0000000000408947 */ /* 0x000ff60003800000 */
[----:B------:R-:W-:Y:S01]  /*1110*/  MOV R0, 0x0 ;  /* 0x0000000000007802 */ /* 0x000fe20000000f00 */
[----:B------:R-:W-:Y:S01]  /*1120*/  ULDC.64 UR4, c[0x4][0x118] ;  /* 0x0100460000047ab9 */ /* 0x000fe20000000a00 */
[----:B------:R-:W-:Y:S01]  /*1130*/  ULDC.64 UR6, c[0x4][0x98] ;  /* 0x0100260000067ab9 */ /* 0x000fe20000000a00 */
[----:B------:R-:W-:Y:S01]  /*1140*/  IMAD.U32 R4, RZ, RZ, UR4 ;  /* 0x00000004ff047e24 */ /* 0x000fe2000f8e00ff */
[----:B------:R0:W1:Y:S01]  /*1150*/  LDC.64 R14, c[0x4][R0] ;  /* 0x01000000000e7b82 */ /* 0x0000620000000a00 */
[----:B------:R-:W-:Y:S01]  /*1160*/  MOV R5, UR5 ;  /* 0x0000000500057c02 */ /* 0x000fe20008000f00 */
[----:B------:R-:W-:Y:S01]  /*1170*/  ULDC.64 UR4, c[0x4][0x120] ;  /* 0x0100480000047ab9 */ /* 0x000fe20000000a00 */
[----:B------:R-:W-:Y:S01]  /*1180*/  IMAD.U32 R10, RZ, RZ, UR6 ;  /* 0x00000006ff0a7e24 */ /* 0x000fe2000f8e00ff */
[----:B------:R-:W-:Y:S01]  /*1190*/  MOV R13, RZ ;  /* 0x000000ff000d7202 */ /* 0x000fe20000000f00 */
[----:B------:R-:W-:Y:S02]  /*11a0*/  IMAD.U32 R6, RZ, RZ, UR4 ;  /* 0x00000004ff067e24 */ /* 0x000fe4000f8e00ff */
[----:B------:R-:W-:-:S02]  /*11b0*/  IMAD.U32 R7, RZ, RZ, UR5 ;  /* 0x00000005ff077e24 */ /* 0x000fc4000f8e00ff */
[----:B------:R-:W-:Y:S02]  /*11c0*/  IMAD.U32 R11, RZ, RZ, UR7 ;  /* 0x00000007ff0b7e24 */ /* 0x000fe4000f8e00ff */
[----:B------:R-:W-:Y:S02]  /*11d0*/  IMAD.MOV.U32 R8, RZ, RZ, 0x70 ;  /* 0x00000070ff087424 */ /* 0x000fe400078e00ff */
[----:B0-----:R-:W-:-:S07]  /*11e0*/  IMAD.MOV.U32 R12, RZ, RZ, 0x1 ;  /* 0x00000001ff0c7424 */ /* 0x001fce00078e00ff */
[----:B------:R-:W-:-:S07]  /*11f0*/  LEPC R20, `(.L_x_13) ;  /* 0x000000001014794e */ /* 0x000fce0000000000 */
[----:B-1----:R-:W-:Y:S05]  /*1200*/  CALL.ABS.NOINC R14 ;  /* 0x000000000e007343 */ /* 0x002fea0003c00000 */
.L_x_13:
[----:B------:R-:W2:Y:S01]  /*1210*/  LDL.LU R20, [R1+0x10] ;  /* 0x0000100001147983 */ /* 0x000ea20000300800 */
[----:B------:R-:W-:-:S04]  /*1220*/  SHF.L.U32 R3, RZ, 0x1f, RZ ;  /* 0x0000001fff037819 */ /* 0x000fc800000006ff */
[----:B------:R-:W0:Y:S01]  /*1230*/  SYNCS.PHASECHK.TRANS64.TRYWAIT P1, [UR36+0x34800], R3 ;  /* 0x03480003ff0075a7 */ /* 0x000e220008020164 */
[----:B--2---:R-:W-:-:S04]  /*1240*/  LOP3.LUT R0, R20, 0x1, RZ, 0xfc, !PT ;  /* 0x0000000114007812 */ /* 0x004fc800078efcff */
[----:B------:R-:W-:Y:S01]  /*1250*/  ISETP.NE.AND P0, PT, R0, 0x3, PT ;  /* 0x000000030000780c */ /* 0x000fe20003f05270 */
[----:B0-----:R-:W-:-:S12]  /*1260*/  @!P1 BRA `(.L_x_14) ;  /* 0x000000a800e09947 */ /* 0x001fd80003800000 */
.L_x_121:
[----:B------:R-:W-:Y:S05]  /*1270*/  @!P0 BRA `(.L_x_15) ;  /* 0x0000000000048947 */ /* 0x000fea0003800000 */
[----:B------:R-:W-:Y:S01]  /*1280*/  BPT.TRAP 0x1 ;  /* 0x000000040000795c */ /* 0x000fe20000300000 */
.L_x_15:
[----:B------:R1:W2:Y:S01]  /*1290*/  SYNCS.PHASECHK.TRANS64.TRYWAIT P2, [UR36+0x34830], R3 ;  /* 0x03483003ff0075a7 */ /* 0x0002a20008040164 */
[----:B------:R-:W-:Y:S05]  /*12a0*/  @!P0 BRA `(.L_x_16) ;  /* 0x0000000000048947 */ /* 0x000fea0003800000 */
[----:B------:R-:W-:Y:S01]  /*12b0*/  BPT.TRAP 0x1 ;  /* 0x000000040000795c */ /* 0x000fe20000300000 */
.L_x_16:
[----:B0-----:R-:W0:Y:S01]  /*12c0*/  S2R R0, SR_TID.X ;  /* 0x0000000000007919 */ /* 0x001e220000002100 */
[----:B------:R-:W-:Y:S01]  /*12d0*/  IMAD.U32 R4, RZ, RZ, UR37 ;  /* 0x00000025ff047e24 */ /* 0x000fe2000f8e00ff */
[----:B0-----:R-:W-:-:S04]  /*12e0*/  LOP3.LUT R0, R0, 0x7f, RZ, 0xc0, !PT ;  /* 0x0000007f00007812 */ /* 0x001fc800078ec0ff */
[----:B------:R-:W-:Y:S01]  /*12f0*/  ISETP.NE.AND P1, PT, R0, RZ, PT ;  /* 0x000000ff0000720c */ /* 0x000fe20003f25270 */
[----:B--2---:R-:W-:-:S12]  /*1300*/  @P2 BRA `(.L_x_17) ;  /* 0x0000000000082947 */ /* 0x004fd80003800000 */
[----:B------:R-:W0:Y:S02]  /*1310*/  SYNCS.PHASECHK.TRANS64.TRYWAIT P2, [UR36+0x34830], R3 ;  /* 0x03483003ff0075a7 */ /* 0x000e240008040164 */
[----:B0-----:R-:W-:Y:S05]  /*1320*/  @!P2 BRA `(.L_x_18) ;  /* 0x000000a800c8a947 */ /* 0x001fea0003800000 */
.L_x_17:
[----:B------:R-:W-:Y:S05]  /*1330*/  WARPSYNC.ALL ;  /* 0x0000000000007948 */ /* 0x000fea0003800000 */
[----:B0-----:R-:W-:Y:S01]  /*1340*/  IMAD.MOV.U32 R0, RZ, RZ, RZ ;  /* 0x000000ffff007224 */ /* 0x001fe200078e00ff */
[----:B------:R-:W-:Y:S01]  /*1350*/  LOP3.LUT R4, R4, 0x10000, RZ, 0xfc, !PT ;  /* 0x0001000004047812 */ /* 0x000fe200078efcff */
[----:B------:R-:W-:Y:S02]  /*1360*/  IMAD.MOV.U32 R151, RZ, RZ, RZ ;  /* 0x000000ffff977224 */ /* 0x000fe400078e00ff */
[----:B------:R-:W-:Y:S01]  /*1370*/  IMAD.MOV.U32 R5, RZ, RZ, 0x40000040 ;  /* 0x40000040ff057424 */ /* 0x000fe200078e00ff */
[----:B------:R-:W-:Y:S01]  /*1380*/  UIADD3 UR4, UR36, 0x1c400, URZ ;  /* 0x0001c40024047890 */ /* 0x000fe2000fffe03f */
[----:B------:R-:W-:Y:S01]  /*1390*/  R2UR UR8, R4 ;  /* 0x00000000040872ca */ /* 0x000fe200000e0000 */
[----:B------:R-:W-:-:S02]  /*13a0*/  WARPGROUP.ARRIVE ;  /* 0x00000000000079c5 */ /* 0x000fc40000000000 */
[----:B------:R-:W-:Y:S01]  /*13b0*/  R2UR UR9, R5 ;  /* 0x00000000050972ca */ /* 0x000fe200000e0000 */
[----:B------:R-:W-:Y:S01]  /*13c0*/  USHF.R.U32.HI UR4, URZ, 0x4, UR4 ;  /* 0x000000043f047899 */ /* 0x000fe20008011604 */
[----:B------:R-:W-:Y:S01]  /*13d0*/  R2UR UR6, R4 ;  /* 0x00000000040672ca */ /* 0x000fe200000e0000 */
[----:B------:R-:W-:Y:S01]  /*13e0*/  UMOV UR11, 0x40000040 ;  /* 0x40000040000b7882 */ /* 0x000fe20000000000 */
[----:B------:R-:W-:Y:S01]  /*13f0*/  UMOV UR5, 0x40000040 ;  /* 0x4000004000057882 */ /* 0x000fe20000000000 */
[----:B------:R-:W-:Y:S01]  /*1400*/  ULOP3.LUT UR4, UR4, 0x3fff, URZ, 0xc0, !UPT ;  /* 0x00003fff04047892 */ /* 0x000fe2000f8ec03f */
[----:B------:R-:W-:Y:S01]  /*1410*/  LOP3.LUT R22, R22, 0xffffff80, RZ, 0xc0, !PT ;  /* 0xffffff8016167812 */ /* 0x000fe200078ec0ff */
[----:B------:R-:W-:Y:S01]  /*1420*/  UMOV UR13, 0x40000040 ;  /* 0x40000040000d7882 */ /* 0x000fe20000000000 */
[----:B------:R-:W-:Y:S01]  /*1430*/  UMOV UR15, 0x40000040 ;  /* 0x40000040000f7882 */ /* 0x000fe20000000000 */
[----:B------:R-:W-:Y:S01]  /*1440*/  ULOP3.LUT UR38, UR4, 0x10000, URZ, 0xfc, !UPT ;  /* 0x0001000004267892 */ /* 0x000fe2000f8efc3f */
[----:B------:R-:W-:Y:S01]  /*1450*/  IMAD.MOV.U32 R6, RZ, RZ, -0x2 ;  /* 0xfffffffeff067424 */ /* 0x000fe200078e00ff */
[----:B------:R-:W-:Y:S01]  /*1460*/  UMOV UR17, 0x40000040 ;  /* 0x4000004000117882 */ /* 0x000fe20000000000 */
[----:B------:R-:W-:Y:S01]  /*1470*/  UMOV UR19, 0x40000040 ;  /* 0x4000004000137882 */ /* 0x000fe20000000000 */
[----:B------:R-:W-:Y:S01]  /*1480*/  UIADD3 UR14, UR38, 0x6, URZ ;  /* 0x00000006260e7890 */ /* 0x000fe2000fffe03f */
[----:B------:R-:W-:Y:S01]  /*1490*/  IMAD.IADD R22, R19, 0x1, -R22 ;  /* 0x0000000113167824 */ /* 0x000fe200078e0a16 */
[----:B------:R-:W-:Y:S01]  /*14a0*/  UIADD3 UR4, UR6, 0x2, URZ ;  /* 0x0000000206047890 */ /* 0x000fe2000fffe03f */
[----:B------:R-:W-:Y:S01]  /*14b0*/  P2R R21, PR, RZ, 0x2 ;  /* 0x00000002ff157803 */ /* 0x000fe20000000000 */
[----:B------:R-:W-:Y:S01]  /*14c0*/  UMOV UR10, UR38 ;  /* 0x00000026000a7c82 */ /* 0x000fe20008000000 */
[----:B------:R-:W-:Y:S01]  /*14d0*/  UIADD3 UR12, UR6, 0x6, URZ ;  /* 0x00000006060c7890 */ /* 0x000fe2000fffe03f */
[----:B------:R-:W-:Y:S01]  /*14e0*/  HGMMA.64x128x16.F32.BF16 R24, gdesc[UR8], RZ, !UPT, gsb0 ;  /* 0x01e00000081879f0 */ /* 0x000fe2000c0018ff */
[----:B------:R-:W-:Y:S01]  /*14f0*/  UIADD3 UR10, UR38, 0x2, URZ ;  /* 0x00000002260a7890 */ /* 0x000fe2000fffe03f */
[----:B-1----:R-:W-:Y:S01]  /*1500*/  SHF.R.S32.HI R3, RZ, 0x1f, R22 ;  /* 0x0000001fff037819 */ /* 0x002fe20000011416 */
[----:B------:R-:W-:Y:S01]  /*1510*/  UMOV UR8, UR4 ;  /* 0x0000000400087c82 */ /* 0x000fe20008000000 */
[----:B------:R-:W-:Y:S01]  /*1520*/  UMOV UR9, UR5 ;  /* 0x0000000500097c82 */ /* 0x000fe20008000000 */
[----:B------:R-:W-:Y:S01]  /*1530*/  UMOV UR11, 0x40000040 ;  /* 0x40000040000b7882 */ /* 0x000fe20000000000 */
[----:B------:R-:W-:Y:S01]  /*1540*/  UIADD3 UR16, UR6, 0x400, URZ ;  /* 0x0000040006107890 */ /* 0x000fe2000fffe03f */
[----:B------:R-:W-:Y:S01]  /*1550*/  LEA.HI R3, R3, R22, RZ, 0x2 ;  /* 0x0000001603037211 */ /* 0x000fe200078f10ff */
[----:B------:R-:W-:Y:S01]  /*1560*/  UIADD3 UR18, UR38, 0x400, URZ ;  /* 0x0000040026127890 */ /* 0x000fe2000fffe03f */
[----:B------:R-:W-:Y:S01]  /*1570*/  P2R R23, PR, RZ, 0x1 ;  /* 0x00000001ff177803 */ /* 0x000fe20000000000 */
[----:B------:R-:W-:Y:S01]  /*1580*/  UIADD3 UR20, UR6, 0x402, URZ ;  /* 0x0000040206147890 */ /* 0x000fe2000fffe03f */
[----:B------:R-:W-:Y:S01]  /*1590*/  LOP3.LUT R3, R3, 0x7ffffffc, RZ, 0xc0, !PT ;  /* 0x7ffffffc03037812 */ /* 0x000fe200078ec0ff */
[----:B------:R-:W-:Y:S01]  /*15a0*/  UIADD3 UR22, UR38, 0x402, URZ ;  /* 0x0000040226167890 */ /* 0x000fe2000fffe03f */
[--C-:B------:R-:W-:Y:S01]  /*15b0*/  IMAD.MOV.U32 R150, RZ, RZ, R151.reuse ;  /* 0x000000ffff967224 */ /* 0x100fe200078e0097 */
[----:B------:R-:W-:Y:S01]  /*15c0*/  UMOV UR21, 0x40000040 ;  /* 0x4000004000157882 */ /* 0x000fe20000000000 */
[----:B------:R-:W-:Y:S01]  /*15d0*/  UMOV UR23, 0x40000040 ;  /* 0x4000004000177882 */ /* 0x000fe20000000000 */
[----:B------:R-:W-:Y:S01]  /*15e0*/  UIADD3 UR24, UR6, 0x404, URZ ;  /* 0x0000040406187890 */ /* 0x000fe2000fffe03f */
[----:B------:R-:W-:Y:S01]  /*15f0*/  IADD3 R3, R22, -R3, RZ ;  /* 0x8000000316037210 */ /* 0x000fe20007ffe0ff */
[----:B------:R-:W-:Y:S01]  /*1600*/  UIADD3 UR26, UR38, 0x404, URZ ;  /* 0x00000404261a7890 */ /* 0x000fe2000fffe03f */
[--C-:B------:R-:W-:Y:S01]  /*1610*/  IMAD.MOV.U32 R149, RZ, RZ, R151.reuse ;  /* 0x000000ffff957224 */ /* 0x100fe200078e0097 */
[----:B------:R-:W-:Y:S01]  /*1620*/  UMOV UR25, 0x40000040 ;  /* 0x4000004000197882 */ /* 0x000fe20000000000 */
[----:B------:R-:W-:Y:S01]  /*1630*/  UMOV UR27, 0x40000040 ;  /* 0x40000040001b7882 */ /* 0x000fe20000000000 */
[----:B------:R-:W-:Y:S01]  /*1640*/  UIADD3 UR28, UR6, 0x406, URZ ;  /* 0x00000406061c7890 */ /* 0x000fe2000fffe03f */
[----:B------:R-:W-:Y:S01]  /*1650*/  IMAD R3, R3, R6, 0x80 ;  /* 0x0000008003037424 */ /* 0x000fe200078e0206 */
[----:B------:R-:W-:Y:S01]  /*1660*/  UIADD3 UR30, UR38, 0x406, URZ ;  /* 0x00000406261e7890 */ /* 0x000fe2000fffe03f */
[----:B------:R-:W-:Y:S01]  /*1670*/  IMAD.MOV.U32 R148, RZ, RZ, R151 ;  /* 0x000000ffff947224 */ /* 0x000fe200078e0097 */
[----:B------:R-:W-:Y:S01]  /*1680*/  UMOV UR29, 0x40000040 ;  /* 0x40000040001d7882 */ /* 0x000fe20000000000 */
[----:B------:R-:W-:Y:S01]  /*1690*/  UMOV UR31, 0x40000040 ;  /* 0x40000040001f7882 */ /* 0x000fe20000000000 */
[----:B------:R-:W-:Y:S01]  /*16a0*/  UIADD3 UR32, UR6, 0x800, URZ ;  /* 0x0000080006207890 */ /* 0x000fe2000fffe03f */
[----:B------:R-:W-:Y:S01]  /*16b0*/  IMAD.IADD R18, R18, 0x1, R3 ;  /* 0x0000000112127824 */ /* 0x000fe200078e0203 */
[----:B------:R-:W-:Y:S01]  /*16c0*/  UIADD3 UR34, UR38, 0x800, URZ ;  /* 0x0000080026227890 */ /* 0x000fe2000fffe03f */
[--C-:B------:R-:W-:Y:S01]  /*16d0*/  IMAD.MOV.U32 R147, RZ, RZ, R151.reuse ;  /* 0x000000ffff937224 */ /* 0x100fe200078e0097 */
[----:B------:R-:W-:Y:S01]  /*16e0*/  UMOV UR33, 0x40000040 ;  /* 0x4000004000217882 */ /* 0x000fe20000000000 */
[----:B------:R-:W-:Y:S01]  /*16f0*/  UMOV UR35, 0x40000040 ;  /* 0x4000004000237882 */ /* 0x000fe20000000000 */
[----:B------:R-:W-:Y:S01]  /*1700*/  UIADD3 UR44, UR6, 0x802, URZ ;  /* 0x00000802062c7890 */ /* 0x000fe2000fffe03f */
[----:B------:R-:W-:Y:S01]  /*1710*/  IMAD R6, R17, -0x80, R18 ;  /* 0xffffff8011067824 */ /* 0x000fe200078e0212 */
[----:B------:R-:W-:Y:S01]  /*1720*/  UIADD3 UR46, UR38, 0x802, URZ ;  /* 0x00000802262e7890 */ /* 0x000fe2000fffe03f */
[-C--:B------:R-:W-:Y:S01]  /*1730*/  MOV R145, R151.reuse ;  /* 0x0000009700917202 */ /* 0x080fe20000000f00 */
[----:B------:R-:W-:Y:S01]  /*1740*/  UMOV UR45, 0x40000040 ;  /* 0x40000040002d7882 */ /* 0x000fe20000000000 */
[----:B------:R-:W-:Y:S01]  /*1750*/  UMOV UR47, 0x40000040 ;  /* 0x40000040002f7882 */ /* 0x000fe20000000000 */
[----:B------:R-:W-:Y:S01]  /*1760*/  UIADD3 UR48, UR6, 0x804, URZ ;  /* 0x0000080406307890 */ /* 0x000fe2000fffe03f */
[C---:B------:R-:W-:Y:S01]  /*1770*/  ISETP.GT.AND P4, PT, R6.reuse, RZ, PT ;  /* 0x000000ff0600720c */ /* 0x040fe20003f84270 */
[----:B------:R-:W-:Y:S01]  /*1780*/  UIADD3 UR50, UR38, 0x804, URZ ;  /* 0x0000080426327890 */ /* 0x000fe2000fffe03f */
[C---:B------:R-:W-:Y:S01]  /*1790*/  ISETP.GT.AND P3, PT, R6.reuse, 0x1, PT ;  /* 0x000000010600780c */ /* 0x040fe20003f64270 */
[----:B------:R-:W-:Y:S01]  /*17a0*/  UMOV UR49, 0x40000040 ;  /* 0x4000004000317882 */ /* 0x000fe20000000000 */
[----:B------:R-:W-:Y:S01]  /*17b0*/  UMOV UR51, 0x40000040 ;  /* 0x4000004000337882 */ /* 0x000fe20000000000 */
[----:B------:R-:W-:Y:S01]  /*17c0*/  UIADD3 UR52, UR6, 0x806, URZ ;  /* 0x0000080606347890 */ /* 0x000fe2000fffe03f */
[C---:B------:R-:W-:Y:S01]  /*17d0*/  ISETP.GT.AND P2, PT, R6.reuse, 0x8, PT ;  /* 0x000000080600780c */ /* 0x040fe20003f44270 */
[----:B------:R-:W-:Y:S01]  /*17e0*/  UIADD3 UR54, UR38, 0x806, URZ ;  /* 0x0000080626367890 */ /* 0x000fe2000fffe03f */
[C---:B------:R-:W-:Y:S01]  /*17f0*/  ISETP.GT.AND P6, PT, R6.reuse, 0x9, PT ;  /* 0x000000090600780c */ /* 0x040fe20003fc4270 */
[----:B------:R-:W-:Y:S01]  /*1800*/  UMOV UR53, 0x40000040 ;  /* 0x4000004000357882 */ /* 0x000fe20000000000 */
[----:B------:R-:W-:Y:S01]  /*1810*/  UMOV UR55, 0x40000040 ;  /* 0x4000004000377882 */ /* 0x000fe20000000000 */
[C---:B------:R-:W-:Y:S01]  /*1820*/  ISETP.GT.AND P5, PT, R6.reuse, 0x10, PT ;  /* 0x000000100600780c */ /* 0x040fe20003fa4270 */
[--C-:B------:R-:W-:Y:S01]  /*1830*/  IMAD.MOV.U32 R143, RZ, RZ, R151.reuse ;  /* 0x000000ffff8f7224 */ /* 0x100fe200078e0097 */
[C---:B------:R-:W-:Y:S01]  /*1840*/  ISETP.GT.AND P1, PT, R6.reuse, 0x59, PT ;  /* 0x000000590600780c */ /* 0x040fe20003f24270 */
[--C-:B------:R-:W-:Y:S01]  /*1850*/  IMAD.MOV.U32 R141, RZ, RZ, R151.reuse ;  /* 0x000000ffff8d7224 */ /* 0x100fe200078e0097 */
[----:B------:R-:W-:Y:S01]  /*1860*/  ISETP.GT.AND P0, PT, R6, 0x60, PT ;  /* 0x000000600600780c */ /* 0x000fe20003f04270 */
[--C-:B------:R-:W-:Y:S01]  /*1870*/  IMAD.MOV.U32 R139, RZ, RZ, R151.reuse ;  /* 0x000000ffff8b7224 */ /* 0x100fe200078e0097 */
[-C--:B------:R-:W-:Y:S01]  /*1880*/  MOV R131, R151.reuse ;  /* 0x0000009700837202 */ /* 0x080fe20000000f00 */
[--C-:B------:R-:W-:Y:S01]  /*1890*/  IMAD.MOV.U32 R137, RZ, RZ, R151.reuse ;  /* 0x000000ffff897224 */ /* 0x100fe200078e0097 */
[-C--:B------:R-:W-:Y:S01]  /*18a0*/  MOV R117, R151.reuse ;  /* 0x0000009700757202 */ /* 0x080fe20000000f00 */
[--C-:B------:R-:W-:Y:S01]  /*18b0*/  IMAD.MOV.U32 R135, RZ, RZ, R151.reuse ;  /* 0x000000ffff877224 */ /* 0x100fe200078e0097 */
[-C--:B------:R-:W-:Y:S01]  /*18c0*/  MOV R103, R151.reuse ;  /* 0x0000009700677202 */ /* 0x080fe20000000f00 */
[--C-:B------:R-:W-:Y:S01]  /*18d0*/  IMAD.MOV.U32 R133, RZ, RZ, R151.reuse ;  /* 0x000000ffff857224 */ /* 0x100fe200078e0097 */
[----:B------:R-:W-:Y:S01]  /*18e0*/  MOV R89, R151 ;  /* 0x0000009700597202 */ /* 0x000fe20000000f00 */
[----:B------:R-:W-:-:S02]  /*18f0*/  IMAD.MOV.U32 R129, RZ, RZ, R151 ;  /* 0x000000ffff817224 */ /* 0x000fc400078e0097 */
[--C-:B------:R-:W-:Y:S02]  /*1900*/  IMAD.MOV.U32 R127, RZ, RZ, R151.reuse ;  /* 0x000000ffff7f7224 */ /* 0x100fe400078e0097 */
[--C-:B------:R-:W-:Y:S02]  /*1910*/  IMAD.MOV.U32 R125, RZ, RZ, R151.reuse ;  /* 0x000000ffff7d7224 */ /* 0x100fe400078e0097 */
[--C-:B------:R-:W-:Y:S02]  /*1920*/  IMAD.MOV.U32 R123, RZ, RZ, R151.reuse ;  /* 0x000000ffff7b7224 */ /* 0x100fe400078e0097 */
[--C-:B------:R-:W-:Y:S02]  /*1930*/  IMAD.MOV.U32 R121, RZ, RZ, R151.reuse ;  /* 0x000000ffff797224 */ /* 0x100fe400078e0097 */
[--C-:B------:R-:W-:Y:S02]  /*1940*/  IMAD.MOV.U32 R119, RZ, RZ, R151.reuse ;  /* 0x000000ffff777224 */ /* 0x100fe400078e0097 */
        /* <DEDUP_REMOVED lines=11> */
[----:B------:R-:W-:Y:S01]  /*1a00*/  IMAD.MOV.U32 R91, RZ, RZ, R151 ;  /* 0x000000ffff5b7224 */ /* 0x000fe200078e0097 */
[----:B------:R-:W-:Y:S02]  /*1a10*/  WARPGROUP.DEPBAR.LE gsb0, 0x0 ;  /* 0x00008000000079c5 */ /* 0x000fe40000010000 */
[----:B------:R-:W-:-:S06]  /*1a20*/  WARPGROUP.ARRIVE ;  /* 0x00000000000079c5 */ /* 0x000fcc0000000000 */
[----:B------:R-:W-:Y:S01]  /*1a30*/  HGMMA.64x128x16.F32.BF16 R24, gdesc[UR8], R24, gsb0 ;  /* 0x01e00000081879f0 */ /* 0x000fe20008001818 */
[----:B------:R-:W-:Y:S02]  /*1a40*/  UIADD3 UR8, UR6, 0x4, URZ ;  /* 0x0000000406087890 */ /* 0x000fe4000fffe03f */
[----:B------:R-:W-:Y:S01]  /*1a50*/  UIADD3 UR10, UR38, 0x4, URZ ;  /* 0x00000004260a7890 */ /* 0x000fe2000fffe03f */
[----:B------:R-:W-:Y:S01]  /*1a60*/  UMOV UR9, 0x40000040 ;  /* 0x4000004000097882 */ /* 0x000fe20000000000 */
[----:B------:R-:W-:Y:S01]  /*1a70*/  UMOV UR11, 0x40000040 ;  /* 0x40000040000b7882 */ /* 0x000fe20000000000 */
[----:B------:R-:W-:Y:S01]  /*1a80*/  ULDC UR6, c[0x0][0x988] ;  /* 0x0002620000067ab9 */ /* 0x000fe20000000800 */
[----:B------:R-:W-:Y:S02]  /*1a90*/  WARPGROUP.DEPBAR.LE gsb0, 0x0 ;  /* 0x00008000000079c5 */ /* 0x000fe40000010000 */
[----:B------:R-:W-:-:S06]  /*1aa0*/  WARPGROUP.ARRIVE ;  /* 0x00000000000079c5 */ /* 0x000fcc0000000000 */
[----:B------:R-:W-:Y:S03]  /*1ab0*/  HGMMA.64x128x16.F32.BF16 R24, gdesc[UR8], R24, gsb0 ;  /* 0x01e00000081879f0 */ /* 0x000fe60008001818 */
[----:B------:R-:W-:Y:S02]  /*1ac0*/  WARPGROUP.DEPBAR.LE gsb0, 0x0 ;  /* 0x00008000000079c5 */ /* 0x000fe40000010000 */
[----:B------:R-:W-:-:S07]  /*1ad0*/  WARPGROUP.ARRIVE ;  /* 0x00000000000079c5 */ /* 0x000fce0000000000 */
        /* <DEDUP_REMOVED lines=26> */
[----:B------:R-:W-:Y:S02]  /*1c80*/  FSEL R88, R26, -INF , P4 ;  /* 0xff8000001a587808 */ /* 0x000fe40002000000 */
[----:B------:R-:W-:Y:S02]  /*1c90*/  FSEL R27, R27, -INF , P3 ;  /* 0xff8000001b1b7808 */ /* 0x000fe40001800000 */
[----:B------:R-:W-:Y:S02]  /*1ca0*/  FSEL R90, R30, -INF , P2 ;  /* 0xff8000001e5a7808 */ /* 0x000fe40001000000 */
[----:B------:R-:W-:-:S02]  /*1cb0*/  FMNMX.FTZ R3, R88, R27, !PT ;  /* 0x0000001b58037209 */ /* 0x000fc40007810000 */
[----:B------:R-:W-:Y:S02]  /*1cc0*/  FSEL R92, R31, -INF , P6 ;  /* 0xff8000001f5c7808 */ /* 0x000fe40003000000 */
[----:B------:R-:W-:Y:S02]  /*1cd0*/  FMNMX.FTZ R3, R90, R3, !PT ;  /* 0x000000035a037209 */ /* 0x000fe40007810000 */
[----:B------:R-:W-:Y:S02]  /*1ce0*/  FSEL R24, R24, -INF , P4 ;  /* 0xff80000018187808 */ /* 0x000fe40002000000 */
[----:B------:R-:W-:Y:S02]  /*1cf0*/  ISETP.GT.AND P4, PT, R6, 0x11, PT ;  /* 0x000000110600780c */ /* 0x000fe40003f84270 */
[----:B------:R-:W-:Y:S02]  /*1d00*/  FSEL R94, R34, -INF , P5 ;  /* 0xff800000225e7808 */ /* 0x000fe40002800000 */
[----:B------:R-:W-:-:S02]  /*1d10*/  FMNMX.FTZ R3, R92, R3, !PT ;  /* 0x000000035c037209 */ /* 0x000fc40007810000 */
[----:B------:R-:W-:Y:S02]  /*1d20*/  FSEL R25, R25, -INF , P3 ;  /* 0xff80000019197808 */ /* 0x000fe40001800000 */
[----:B------:R-:W-:Y:S02]  /*1d30*/  ISETP.GT.AND P3, PT, R6, 0x18, PT ;  /* 0x000000180600780c */ /* 0x000fe40003f64270 */
[----:B------:R-:W-:Y:S02]  /*1d40*/  FSEL R96, R35, -INF , P4 ;  /* 0xff80000023607808 */ /* 0x000fe40002000000 */
[----:B------:R-:W-:Y:S02]  /*1d50*/  FMNMX.FTZ R3, R94, R3, !PT ;  /* 0x000000035e037209 */ /* 0x000fe40007810000 */
[----:B------:R-:W-:Y:S02]  /*1d60*/  FSEL R28, R28, -INF , P2 ;  /* 0xff8000001c1c7808 */ /* 0x000fe40001000000 */
[----:B------:R-:W-:-:S02]  /*1d70*/  ISETP.GT.AND P2, PT, R6, 0x19, PT ;  /* 0x000000190600780c */ /* 0x000fc40003f44270 */
        /* <DEDUP_REMOVED lines=63> */
[----:B------:R-:W-:Y:S02]  /*2170*/  FMNMX.FTZ R3, R128, R3, !PT ;  /* 0x0000000380037209 */ /* 0x000fe40007810000 */
[----:B------:R-:W-:Y:S02]  /*2180*/  FSEL R132, R71, -INF , P1 ;  /* 0xff80000047847808 */ /* 0x000fe40000800000 */
[----:B------:R-:W-:-:S02]  /*2190*/  FMNMX.FTZ R3, R130, R3, !PT ;  /* 0x0000000382037209 */ /* 0x000fc40007810000 */
[----:B------:R-:W-:Y:S02]  /*21a0*/  ISETP.GT.AND P1, PT, R6, 0x61, PT ;  /* 0x000000610600780c */ /* 0x000fe40003f24270 */
[----:B------:R-:W-:Y:S02]  /*21b0*/  FSEL R134, R74, -INF , P0 ;  /* 0xff8000004a867808 */ /* 0x000fe40000000000 */
[----:B------:R-:W-:Y:S02]  /*21c0*/  FMNMX.FTZ R3, R132, R3, !PT ;  /* 0x0000000384037209 */ /* 0x000fe40007810000 */
        /* <DEDUP_REMOVED lines=8> */
[----:B------:R-:W-:-:S02]  /*2250*/  FSEL R138, R79, -INF , P2 ;  /* 0xff8000004f8a7808 */ /* 0x000fc40001000000 */
[----:B------:R-:W-:Y:S02]  /*2260*/  FMNMX.FTZ R3, R78, R3, !PT ;  /* 0x000000034e037209 */ /* 0x000fe40007810000 */
[----:B------:R-:W-:Y:S02]  /*2270*/  ISETP.GT.AND P3, PT, R6, 0x70, PT ;  /* 0x000000700600780c */ /* 0x000fe40003f64270 */
[----:B------:R-:W-:Y:S02]  /*2280*/  FSEL R64, R64, -INF , P4 ;  /* 0xff80000040407808 */ /* 0x000fe40002000000 */
[----:B------:R-:W-:Y:S02]  /*2290*/  FSEL R140, R82, -INF , P3 ;  /* 0xff800000528c7808 */ /* 0x000fe40001800000 */
[----:B------:R-:W-:Y:S02]  /*22a0*/  FMNMX.FTZ R3, R138, R3, !PT ;  /* 0x000000038a037209 */ /* 0x000fe40007810000 */
[----:B------:R-:W-:-:S02]  /*22b0*/  ISETP.GT.AND P4, PT, R6, 0x71, PT ;  /* 0x000000710600780c */ /* 0x000fc40003f84270 */
[----:B------:R-:W-:Y:S02]  /*22c0*/  FSEL R34, R61, -INF , P5 ;  /* 0xff8000003d227808 */ /* 0x000fe40002800000 */
[----:B------:R-:W-:Y:S02]  /*22d0*/  FSEL R142, R83, -INF , P4 ;  /* 0xff800000538e7808 */ /* 0x000fe40002000000 */
[----:B------:R-:W-:Y:S02]  /*22e0*/  FMNMX.FTZ R3, R140, R3, !PT ;  /* 0x000000038c037209 */ /* 0x000fe40007810000 */
[----:B------:R-:W-:Y:S02]  /*22f0*/  ISETP.GT.AND P5, PT, R6, 0x78, PT ;  /* 0x000000780600780c */ /* 0x000fe40003fa4270 */
[----:B------:R-:W-:Y:S02]  /*2300*/  FSEL R60, R60, -INF , P6 ;  /* 0xff8000003c3c7808 */ /* 0x000fe40003000000 */
[----:B------:R-:W-:-:S02]  /*2310*/  FSEL R144, R86, -INF , P5 ;  /* 0xff80000056907808 */ /* 0x000fc40002800000 */
[----:B------:R-:W-:Y:S02]  /*2320*/  FMNMX.FTZ R3, R142, R3, !PT ;  /* 0x000000038e037209 */ /* 0x000fe40007810000 */
[----:B------:R-:W-:Y:S02]  /*2330*/  ISETP.GT.AND P6, PT, R6, 0x79, PT ;  /* 0x000000790600780c */ /* 0x000fe40003fc4270 */
[----:B------:R-:W-:Y:S02]  /*2340*/  FMNMX.FTZ R3, R144, R3, !PT ;  /* 0x0000000390037209 */ /* 0x000fe40007810000 */
[----:B------:R-:W-:Y:S02]  /*2350*/  FSEL R146, R87, -INF , P6 ;  /* 0xff80000057927808 */ /* 0x000fe40003000000 */
[----:B------:R-:W-:Y:S02]  /*2360*/  P2R R15, PR, RZ, 0x1 ;  /* 0x00000001ff0f7803 */ /* 0x000fe40000000000 */
[----:B------:R-:W-:Y:S01]  /*2370*/  FMNMX.FTZ R7, R146, R3, !PT ;  /* 0x0000000392077209 */ /* 0x000fe20007810000 */
[----:B------:R-:W-:Y:S01]  /*2380*/  IMAD.U32 R3, RZ, RZ, UR6 ;  /* 0x00000006ff037e24 */ /* 0x000fe2000f8e00ff */
[----:B------:R-:W-:-:S02]  /*2390*/  ISETP.GT.AND P0, PT, R6, 0x59, PT ;  /* 0x000000590600780c */ /* 0x000fc40003f04270 */
[----:B------:R-:W-:Y:S01]  /*23a0*/  P2R R19, PR, RZ, 0x2 ;  /* 0x00000002ff137803 */ /* 0x000fe20000000000 */
[----:B------:R-:W0:Y:S01]  /*23b0*/  SHFL.BFLY PT, R10, R7, 0x2, 0x1f ;  /* 0x0c401f00070a7f89 */ /* 0x000e2200000e0000 */
[----:B------:R-:W-:Y:S02]  /*23c0*/  ISETP.GT.AND P1, PT, R6, 0x60, PT ;  /* 0x000000600600780c */ /* 0x000fe40003f24270 */
[----:B------:R-:W-:Y:S02]  /*23d0*/  FSEL R54, R69, -INF , P0 ;  /* 0xff80000045367808 */ /* 0x000fe40000000000 */
[----:B------:R-:W-:Y:S02]  /*23e0*/  FSEL R72, R72, -INF , P1 ;  /* 0xff80000048487808 */ /* 0x000fe40000800000 */
[----:B------:R-:W-:Y:S02]  /*23f0*/  ISETP.NE.AND P1, PT, R19, RZ, PT ;  /* 0x000000ff1300720c */ /* 0x000fe40003f25270 */
[----:B------:R-:W-:-:S02]  /*2400*/  P2R R13, PR, RZ, 0x4 ;  /* 0x00000004ff0d7803 */ /* 0x000fc40000000000 */
[----:B------:R-:W-:Y:S02]  /*2410*/  ISETP.NE.AND P0, PT, R15, RZ, PT ;  /* 0x000000ff0f00720c */ /* 0x000fe40003f05270 */
[----:B------:R-:W-:Y:S02]  /*2420*/  FSEL R50, R73, -INF , P1 ;  /* 0xff80000049327808 */ /* 0x000fe40000800000 */
[----:B------:R-:W-:Y:S02]  /*2430*/  FSEL R76, R76, -INF , P0 ;  /* 0xff8000004c4c7808 */ /* 0x000fe40000000000 */
[----:B------:R-:W-:Y:S02]  /*2440*/  FSEL R80, R80, -INF , P3 ;  /* 0xff80000050507808 */ /* 0x000fe40001800000 */
[----:B------:R-:W-:Y:S02]  /*2450*/  FSEL R86, R81, -INF , P4 ;  /* 0xff80000051567808 */ /* 0x000fe40002000000 */
[----:B------:R-:W-:-:S02]  /*2460*/  FSEL R84, R84, -INF , P5 ;  /* 0xff80000054547808 */ /* 0x000fc40002800000 */
[----:B------:R-:W-:Y:S02]  /*2470*/  ISETP.NE.AND P1, PT, R21, RZ, PT ;  /* 0x000000ff1500720c */ /* 0x000fe40003f25270 */
[----:B0-----:R-:W-:Y:S02]  /*2480*/  FMNMX.FTZ R9, R7, R10, !PT ;  /* 0x0000000a07097209 */ /* 0x001fe40007810000 */
[----:B------:R-:W-:Y:S02]  /*2490*/  FMNMX.FTZ R7, R24, R25, !PT ;  /* 0x0000001918077209 */ /* 0x000fe40007810000 */
[----:B------:R-:W-:Y:S01]  /*24a0*/  ISETP.NE.AND P0, PT, R23, RZ, PT ;  /* 0x000000ff1700720c */ /* 0x000fe20003f05270 */
[----:B------:R-:W0:Y:S01]  /*24b0*/  SHFL.BFLY PT, R10, R9, 0x1, 0x1f ;  /* 0x0c201f00090a7f89 */ /* 0x000e2200000e0000 */
[----:B------:R-:W-:-:S04]  /*24c0*/  FMNMX.FTZ R7, R28, R7, !PT ;  /* 0x000000071c077209 */ /* 0x000fc80007810000 */
[----:B------:R-:W-:-:S04]  /*24d0*/  FMNMX.FTZ R7, R8, R7, !PT ;  /* 0x0000000708077209 */ /* 0x000fc80007810000 */
[----:B------:R-:W-:-:S04]  /*24e0*/  FMNMX.FTZ R7, R32, R7, !PT ;  /* 0x0000000720077209 */ /* 0x000fc80007810000 */
[----:B------:R-:W-:-:S04]  /*24f0*/  FMNMX.FTZ R7, R12, R7, !PT ;  /* 0x000000070c077209 */ /* 0x000fc80007810000 */
[----:B------:R-:W-:-:S04]  /*2500*/  FMNMX.FTZ R7, R36, R7, !PT ;  /* 0x0000000724077209 */ /* 0x000fc80007810000 */
[----:B------:R-:W-:Y:S02]  /*2510*/  FMNMX.FTZ R7, R14, R7, !PT ;  /* 0x000000070e077209 */ /* 0x000fe40007810000 */
[----:B0-----:R-:W-:Y:S02]  /*2520*/  FMNMX.FTZ R10, R9, R10, !PT ;  /* 0x0000000a090a7209 */ /* 0x001fe40007810000 */
[----:B------:R-:W-:Y:S02]  /*2530*/  FMNMX.FTZ R7, R40, R7, !PT ;  /* 0x0000000728077209 */ /* 0x000fe40007810000 */
[C---:B------:R-:W-:Y:S01]  /*2540*/  FSETP.NEU.FTZ.AND P2, PT, R10.reuse, -INF , PT ;  /* 0xff8000000a00780b */ /* 0x040fe20003f5d000 */
[----:B------:R-:W-:Y:S01]  /*2550*/  FMUL.FTZ R11, R10, R3 ;  /* 0x000000030a0b7220 */ /* 0x000fe20000410000 */
[----:B------:R-:W-:-:S04]  /*2560*/  FMNMX.FTZ R7, R18, R7, !PT ;  /* 0x0000000712077209 */ /* 0x000fc80007810000 */
[----:B------:R-:W-:Y:S02]  /*2570*/  FMNMX.FTZ R7, R44, R7, !PT ;  /* 0x000000072c077209 */ /* 0x000fe40007810000 */
[----:B------:R-:W-:Y:S02]  /*2580*/  FSEL R11, R11, RZ, P2 ;  /* 0x000000ff0b0b7208 */ /* 0x000fe40001000000 */
[----:B------:R-:W-:Y:S02]  /*2590*/  FMNMX.FTZ R7, R20, R7, !PT ;  /* 0x0000000714077209 */ /* 0x000fe40007810000 */
[----:B------:R-:W-:Y:S01]  /*25a0*/  ISETP.NE.AND P2, PT, R13, RZ, PT ;  /* 0x000000ff0d00720c */ /* 0x000fe20003f45270 */
[--C-:B------:R-:W-:Y:S01]  /*25b0*/  FFMA.FTZ R181, R88, R3, -R11.reuse ;  /* 0x0000000358b57223 */ /* 0x100fe2000001080b */
[----:B------:R-:W-:Y:S01]  /*25c0*/  FMNMX.FTZ R7, R48, R7, !PT ;  /* 0x0000000730077209 */ /* 0x000fe20007810000 */
[-CC-:B------:R-:W-:Y:S01]  /*25d0*/  FFMA.FTZ R42, R27, R3.reuse, -R11.reuse ;  /* 0x000000031b2a7223 */ /* 0x180fe2000001080b */
[----:B------:R-:W-:Y:S01]  /*25e0*/  FSEL R82, R77, -INF , P2 ;  /* 0xff8000004d527808 */ /* 0x000fe20001000000 */
[--C-:B------:R-:W-:Y:S01]  /*25f0*/  FFMA.FTZ R183, R90, R3, -R11.reuse ;  /* 0x000000035ab77223 */ /* 0x100fe2000001080b */
[----:B------:R-:W-:Y:S01]  /*2600*/  FMNMX.FTZ R7, R22, R7, !PT ;  /* 0x0000000716077209 */ /* 0x000fe20007810000 */
[----:B------:R-:W-:Y:S01]  /*2610*/  MUFU.EX2 R181, R181 ;  /* 0x000000b500b57308 */ /* 0x000fe20000000800 */
[----:B------:R-:W-:Y:S01]  /*2620*/  FSEL R88, R85, -INF , P6 ;  /* 0xff80000055587808 */ /* 0x000fe20003000000 */
[--C-:B------:R-:W-:Y:S01]  /*2630*/  FFMA.FTZ R46, R92, R3, -R11.reuse ;  /* 0x000000035c2e7223 */ /* 0x100fe2000001080b */
[----:B------:R-:W-:Y:S01]  /*2640*/  FMNMX.FTZ R7, R52, R7, !PT ;  /* 0x0000000734077209 */ /* 0x000fe20007810000 */
[-CC-:B------:R-:W-:Y:S01]  /*2650*/  FFMA.FTZ R177, R94, R3.reuse, -R11.reuse ;  /* 0x000000035eb17223 */ /* 0x180fe2000001080b */
[-CC-:B------:R-:W-:Y:S01]  /*2660*/  FFMA.FTZ R58, R96, R3.reuse, -R11.reuse ;  /* 0x00000003603a7223 */ /* 0x180fe2000001080b */
[--C-:B------:R-:W-:Y:S01]  /*2670*/  FFMA.FTZ R179, R98, R3, -R11.reuse ;  /* 0x0000000362b37223 */ /* 0x100fe2000001080b */
[----:B------:R-:W-:Y:S01]  /*2680*/  FMNMX.FTZ R7, R26, R7, !PT ;  /* 0x000000071a077209 */ /* 0x000fe20007810000 */
[----:B------:R-:W0:Y:S01]  /*2690*/  MUFU.EX2 R42, R42 ;  /* 0x0000002a002a7308 */ /* 0x000e220000000800 */
[-CC-:B------:R-:W-:Y:S01]  /*26a0*/  FFMA.FTZ R62, R100, R3.reuse, -R11.reuse ;  /* 0x00000003643e7223 */ /* 0x180fe2000001080b */
[--C-:B------:R-:W-:Y:S01]  /*26b0*/  FFMA.FTZ R173, R102, R3, -R11.reuse ;  /* 0x0000000366ad7223 */ /* 0x100fe2000001080b */
[----:B------:R-:W-:Y:S01]  /*26c0*/  FMNMX.FTZ R7, R56, R7, !PT ;  /* 0x0000000738077209 */ /* 0x000fe20007810000 */
[-CC-:B------:R-:W-:Y:S01]  /*26d0*/  FFMA.FTZ R66, R104, R3.reuse, -R11.reuse ;  /* 0x0000000368427223 */ /* 0x180fe2000001080b */
[-CC-:B------:R-:W-:Y:S01]  /*26e0*/  FFMA.FTZ R175, R106, R3.reuse, -R11.reuse ;  /* 0x000000036aaf7223 */ /* 0x180fe2000001080b */
[--C-:B------:R-:W-:Y:S01]  /*26f0*/  FFMA.FTZ R70, R108, R3, -R11.reuse ;  /* 0x000000036c467223 */ /* 0x100fe2000001080b */
[----:B------:R-:W-:Y:S01]  /*2700*/  FMNMX.FTZ R7, R30, R7, !PT ;  /* 0x000000071e077209 */ /* 0x000fe20007810000 */
[----:B------:R-:W1:Y:S01]  /*2710*/  MUFU.EX2 R183, R183 ;  /* 0x000000b700b77308 */ /* 0x000e620000000800 */
[-CC-:B------:R-:W-:Y:S01]  /*2720*/  FFMA.FTZ R169, R110, R3.reuse, -R11.reuse ;  /* 0x000000036ea97223 */ /* 0x180fe2000001080b */
[--C-:B------:R-:W-:Y:S01]  /*2730*/  FFMA.FTZ R74, R112, R3, -R11.reuse ;  /* 0x00000003704a7223 */ /* 0x100fe2000001080b */
[----:B------:R-:W-:Y:S01]  /*2740*/  FMNMX.FTZ R7, R60, R7, !PT ;  /* 0x000000073c077209 */ /* 0x000fe20007810000 */
[-CC-:B------:R-:W-:Y:S01]  /*2750*/  FFMA.FTZ R171, R114, R3.reuse, -R11.reuse ;  /* 0x0000000372ab7223 */ /* 0x180fe2000001080b */
[-CC-:B------:R-:W-:Y:S01]  /*2760*/  FFMA.FTZ R116, R116, R3.reuse, -R11.reuse ;  /* 0x0000000374747223 */ /* 0x180fe2000001080b */
[--C-:B------:R-:W-:Y:S01]  /*2770*/  FFMA.FTZ R118, R118, R3, -R11.reuse ;  /* 0x0000000376767223 */ /* 0x100fe2000001080b */
[----:B------:R-:W-:Y:S01]  /*2780*/  FMNMX.FTZ R7, R34, R7, !PT ;  /* 0x0000000722077209 */ /* 0x000fe20007810000 */
[----:B------:R-:W2:Y:S01]  /*2790*/  MUFU.EX2 R46, R46 ;  /* 0x0000002e002e7308 */ /* 0x000ea20000000800 */
[-CC-:B------:R-:W-:Y:S01]  /*27a0*/  FFMA.FTZ R120, R120, R3.reuse, -R11.reuse ;  /* 0x0000000378787223 */ /* 0x180fe2000001080b */
[--C-:B------:R-:W-:Y:S01]  /*27b0*/  FFMA.FTZ R122, R122, R3, -R11.reuse ;  /* 0x000000037a7a7223 */ /* 0x100fe2000001080b */
[----:B------:R-:W-:Y:S01]  /*27c0*/  FMNMX.FTZ R7, R64, R7, !PT ;  /* 0x0000000740077209 */ /* 0x000fe20007810000 */
[-CC-:B------:R-:W-:Y:S01]  /*27d0*/  FFMA.FTZ R124, R124, R3.reuse, -R11.reuse ;  /* 0x000000037c7c7223 */ /* 0x180fe2000001080b */
[-CC-:B------:R-:W-:Y:S01]  /*27e0*/  FFMA.FTZ R126, R126, R3.reuse, -R11.reuse ;  /* 0x000000037e7e7223 */ /* 0x180fe2000001080b */
[--C-:B------:R-:W-:Y:S01]  /*27f0*/  FFMA.FTZ R128, R128, R3, -R11.reuse ;  /* 0x0000000380807223 */ /* 0x100fe2000001080b */
[----:B------:R-:W-:Y:S01]  /*2800*/  FMNMX.FTZ R7, R38, R7, !PT ;  /* 0x0000000726077209 */ /* 0x000fe20007810000 */
[----:B------:R-:W3:Y:S01]  /*2810*/  MUFU.EX2 R177, R177 ;  /* 0x000000b100b17308 */ /* 0x000ee20000000800 */
[-CC-:B------:R-:W-:Y:S01]  /*2820*/  FFMA.FTZ R130, R130, R3.reuse, -R11.reuse ;  /* 0x0000000382827223 */ /* 0x180fe2000001080b */
[--C-:B------:R-:W-:Y:S01]  /*2830*/  FFMA.FTZ R132, R132, R3, -R11.reuse ;  /* 0x0000000384847223 */ /* 0x100fe2000001080b */
[----:B------:R-:W-:Y:S01]  /*2840*/  FMNMX.FTZ R7, R68, R7, !PT ;  /* 0x0000000744077209 */ /* 0x000fe20007810000 */
[-CC-:B------:R-:W-:Y:S01]  /*2850*/  FFMA.FTZ R134, R134, R3.reuse, -R11.reuse ;  /* 0x0000000386867223 */ /* 0x180fe2000001080b */
        /* <DEDUP_REMOVED lines=8> */
[----:B------:R-:W-:Y:S01]  /*28e0*/  FFMA.FTZ R146, R146, R3, -R11 ;  /* 0x0000000392927223 */ /* 0x000fe2000001080b */
[----:B------:R-:W4:Y:S01]  /*28f0*/  MUFU.EX2 R58, R58 ;  /* 0x0000003a003a7308 */ /* 0x000f220000000800 */
[----:B------:R-:W-:Y:S01]  /*2900*/  FMNMX.FTZ R7, R50, R7, !PT ;  /* 0x0000000732077209 */ /* 0x000fe20007810000 */
[--C-:B------:R-:W-:Y:S01]  /*2910*/  IMAD.MOV.U32 R114, RZ, RZ, R151.reuse ;  /* 0x000000ffff727224 */ /* 0x100fe200078e0097 */
[----:B------:R-:W-:Y:S01]  /*2920*/  MOV R110, R151 ;  /* 0x00000097006e7202 */ /* 0x000fe20000000f00 */
[--C-:B------:R-:W-:Y:S01]  /*2930*/  IMAD.MOV.U32 R112, RZ, RZ, R151.reuse ;  /* 0x000000ffff707224 */ /* 0x100fe200078e0097 */
[----:B------:R-:W-:Y:S01]  /*2940*/  FMNMX.FTZ R7, R76, R7, !PT ;  /* 0x000000074c077209 */ /* 0x000fe20007810000 */
[--C-:B------:R-:W-:Y:S01]  /*2950*/  IMAD.MOV.U32 R108, RZ, RZ, R151.reuse ;  /* 0x000000ffff6c7224 */ /* 0x100fe200078e0097 */
[----:B------:R-:W-:Y:S01]  /*2960*/  MOV R96, R151 ;  /* 0x0000009700607202 */ /* 0x000fe20000000f00 */
[----:B------:R-:W5:Y:S01]  /*2970*/  MUFU.EX2 R179, R179 ;  /* 0x000000b300b37308 */ /* 0x000f620000000800 */
[----:B------:R-:W-:Y:S01]  /*2980*/  FMNMX.FTZ R7, R82, R7, !PT ;  /* 0x0000000752077209 */ /* 0x000fe20007810000 */
[----:B------:R-:W-:-:S02]  /*2990*/  IMAD.MOV.U32 R106, RZ, RZ, R151 ;  /* 0x000000ffff6a7224 */ /* 0x000fc400078e0097 */
[--C-:B------:R-:W-:Y:S01]  /*29a0*/  IMAD.MOV.U32 R104, RZ, RZ, R151.reuse ;  /* 0x000000ffff687224 */ /* 0x100fe200078e0097 */
[----:B------:R-:W-:Y:S01]  /*29b0*/  FMNMX.FTZ R7, R80, R7, !PT ;  /* 0x0000000750077209 */ /* 0x000fe20007810000 */
[--C-:B------:R-:W-:Y:S02]  /*29c0*/  IMAD.MOV.U32 R102, RZ, RZ, R151.reuse ;  /* 0x000000ffff667224 */ /* 0x100fe400078e0097 */
[----:B------:R-:W-:Y:S01]  /*29d0*/  MUFU.EX2 R62, R62 ;  /* 0x0000003e003e7308 */ /* 0x000fe20000000800 */
[----:B------:R-:W-:Y:S01]  /*29e0*/  FMNMX.FTZ R7, R86, R7, !PT ;  /* 0x0000000756077209 */ /* 0x000fe20007810000 */
[--C-:B------:R-:W-:Y:S02]  /*29f0*/  IMAD.MOV.U32 R100, RZ, RZ, R151.reuse ;  /* 0x000000ffff647224 */ /* 0x100fe400078e0097 */
[--C-:B------:R-:W-:Y:S01]  /*2a00*/  IMAD.MOV.U32 R98, RZ, RZ, R151.reuse ;  /* 0x000000ffff627224 */ /* 0x100fe200078e0097 */
[----:B------:R-:W-:Y:S01]  /*2a10*/  FMNMX.FTZ R7, R84, R7, !PT ;  /* 0x0000000754077209 */ /* 0x000fe20007810000 */
[----:B------:R-:W-:-:S02]  /*2a20*/  IMAD.MOV.U32 R94, RZ, RZ, R151 ;  /* 0x000000ffff5e7224 */ /* 0x000fc400078e0097 */
[----:B------:R-:W-:Y:S01]  /*2a30*/  MUFU.EX2 R173, R173 ;  /* 0x000000ad00ad7308 */ /* 0x000fe20000000800 */
[----:B------:R-:W-:Y:S01]  /*2a40*/  FMNMX.FTZ R7, R88, R7, !PT ;  /* 0x0000000758077209 */ /* 0x000fe20007810000 */
[--C-:B------:R-:W-:Y:S02]  /*2a50*/  IMAD.MOV.U32 R92, RZ, RZ, R151.reuse ;  /* 0x000000ffff5c7224 */ /* 0x100fe400078e0097 */
[----:B------:R-:W-:Y:S02]  /*2a60*/  IMAD.MOV.U32 R90, RZ, RZ, R151 ;  /* 0x000000ffff5a7224 */ /* 0x000fe400078e0097 */
[----:B------:R-:W0:Y:S02]  /*2a70*/  SHFL.BFLY PT, R6, R7, 0x2, 0x1f ;  /* 0x0c401f0007067f89 */ /* 0x000e2400000e0000 */
[----:B------:R-:W-:Y:S08]  /*2a80*/  MUFU.EX2 R66, R66 ;  /* 0x0000004200427308 */ /* 0x000ff00000000800 */
[----:B------:R-:W-:Y:S08]  /*2a90*/  MUFU.EX2 R175, R175 ;  /* 0x000000af00af7308 */ /* 0x000ff00000000800 */
[----:B------:R-:W-:Y:S01]  /*2aa0*/  MUFU.EX2 R70, R70 ;  /* 0x0000004600467308 */ /* 0x000fe20000000800 */
[----:B0-----:R-:W-:-:S07]  /*2ab0*/  FMNMX.FTZ R9, R7, R6, !PT ;  /* 0x0000000607097209 */ /* 0x001fce0007810000 */
[----:B------:R-:W-:Y:S01]  /*2ac0*/  MUFU.EX2 R169, R169 ;  /* 0x000000a900a97308 */ /* 0x000fe20000000800 */
[----:B------:R-:W0:Y:S07]  /*2ad0*/  SHFL.BFLY PT, R6, R9, 0x1, 0x1f ;  /* 0x0c201f0009067f89 */ /* 0x000e2e00000e0000 */
[----:B------:R-:W-:Y:S08]  /*2ae0*/  MUFU.EX2 R74, R74 ;  /* 0x0000004a004a7308 */ /* 0x000ff00000000800 */
[----:B------:R-:W-:Y:S08]  /*2af0*/  MUFU.EX2 R171, R171 ;  /* 0x000000ab00ab7308 */ /* 0x000ff00000000800 */
[----:B------:R-:W-:Y:S01]  /*2b00*/  MUFU.EX2 R116, R116 ;  /* 0x0000007400747308 */ /* 0x000fe20000000800 */
[----:B0-----:R-:W-:-:S04]  /*2b10*/  FMNMX.FTZ R6, R9, R6, !PT ;  /* 0x0000000609067209 */ /* 0x001fc80007810000 */
[C---:B------:R-:W-:Y:S01]  /*2b20*/  FSETP.NEU.FTZ.AND P2, PT, R6.reuse, -INF , PT ;  /* 0xff8000000600780b */ /* 0x040fe20003f5d000 */
[----:B------:R-:W-:Y:S02]  /*2b30*/  FMUL.FTZ R7, R6, R3 ;  /* 0x0000000306077220 */ /* 0x000fe40000410000 */
[----:B------:R-:W-:Y:S03]  /*2b40*/  MUFU.EX2 R118, R118 ;  /* 0x0000007600767308 */ /* 0x000fe60000000800 */
[----:B------:R-:W-:-:S05]  /*2b50*/  FSEL R9, R7, RZ, P2 ;  /* 0x000000ff07097208 */ /* 0x000fca0001000000 */
[----:B------:R-:W-:Y:S01]  /*2b60*/  MUFU.EX2 R153, R120 ;  /* 0x0000007800997308 */ /* 0x000fe20000000800 */
[-CC-:B------:R-:W-:Y:S01]  /*2b70*/  FFMA.FTZ R8, R8, R3.reuse, -R9.reuse ;  /* 0x0000000308087223 */ /* 0x180fe20000010809 */
[-CC-:B------:R-:W-:Y:S01]  /*2b80*/  FFMA.FTZ R24, R24, R3.reuse, -R9.reuse ;  /* 0x0000000318187223 */ /* 0x180fe20000010809 */
[-CC-:B------:R-:W-:Y:S01]  /*2b90*/  FFMA.FTZ R25, R25, R3.reuse, -R9.reuse ;  /* 0x0000000319197223 */ /* 0x180fe20000010809 */
[-CC-:B------:R-:W-:Y:S01]  /*2ba0*/  FFMA.FTZ R28, R28, R3.reuse, -R9.reuse ;  /* 0x000000031c1c7223 */ /* 0x180fe20000010809 */
[-CC-:B------:R-:W-:Y:S01]  /*2bb0*/  FFMA.FTZ R32, R32, R3.reuse, -R9.reuse ;  /* 0x0000000320207223 */ /* 0x180fe20000010809 */
[-CC-:B------:R-:W-:Y:S01]  /*2bc0*/  FFMA.FTZ R12, R12, R3.reuse, -R9.reuse ;  /* 0x000000030c0c7223 */ /* 0x180fe20000010809 */
[-CC-:B------:R-:W-:Y:S01]  /*2bd0*/  FFMA.FTZ R36, R36, R3.reuse, -R9.reuse ;  /* 0x0000000324247223 */ /* 0x180fe20000010809 */
[----:B------:R0:W-:Y:S01]  /*2be0*/  MUFU.EX2 R11, R8 ;  /* 0x00000008000b7308 */ /* 0x0001e20000000800 */
[-CC-:B------:R-:W-:Y:S01]  /*2bf0*/  FFMA.FTZ R14, R14, R3.reuse, -R9.reuse ;  /* 0x000000030e0e7223 */ /* 0x180fe20000010809 */
[-CC-:B------:R-:W-:Y:S01]  /*2c00*/  FFMA.FTZ R40, R40, R3.reuse, -R9.reuse ;  /* 0x0000000328287223 */ /* 0x180fe20000010809 */
[-CC-:B------:R-:W-:Y:S01]  /*2c10*/  FFMA.FTZ R18, R18, R3.reuse, -R9.reuse ;  /* 0x0000000312127223 */ /* 0x180fe20000010809 */
[-CC-:B------:R-:W-:Y:S01]  /*2c20*/  FFMA.FTZ R44, R44, R3.reuse, -R9.reuse ;  /* 0x000000032c2c7223 */ /* 0x180fe20000010809 */
[-CC-:B------:R-:W-:Y:S01]  /*2c30*/  FFMA.FTZ R20, R20, R3.reuse, -R9.reuse ;  /* 0x0000000314147223 */ /* 0x180fe20000010809 */
[-CC-:B------:R-:W-:Y:S01]  /*2c40*/  FFMA.FTZ R48, R48, R3.reuse, -R9.reuse ;  /* 0x0000000330307223 */ /* 0x180fe20000010809 */
[-CC-:B------:R-:W-:Y:S01]  /*2c50*/  FFMA.FTZ R22, R22, R3.reuse, -R9.reuse ;  /* 0x0000000316167223 */ /* 0x180fe20000010809 */
[----:B------:R-:W-:Y:S01]  /*2c60*/  MUFU.EX2 R24, R24 ;  /* 0x0000001800187308 */ /* 0x000fe20000000800 */
[----:B0-----:R-:W-:Y:S01]  /*2c70*/  FADD.FTZ R8, R181, R42 ;  /* 0x0000002ab5087221 */ /* 0x001fe20000010000 */
[-CC-:B------:R-:W-:Y:S01]  /*2c80*/  FFMA.FTZ R52, R52, R3.reuse, -R9.reuse ;  /* 0x0000000334347223 */ /* 0x180fe20000010809 */
[-CC-:B------:R-:W-:Y:S01]  /*2c90*/  FFMA.FTZ R26, R26, R3.reuse, -R9.reuse ;  /* 0x000000031a1a7223 */ /* 0x180fe20000010809 */
[-CC-:B------:R-:W-:Y:S01]  /*2ca0*/  FFMA.FTZ R56, R56, R3.reuse, -R9.reuse ;  /* 0x0000000338387223 */ /* 0x180fe20000010809 */
[----:B-1----:R-:W-:Y:S01]  /*2cb0*/  FADD.FTZ R7, R183, R8 ;  /* 0x00000008b7077221 */ /* 0x002fe20000010000 */
[-CC-:B------:R-:W-:Y:S01]  /*2cc0*/  FFMA.FTZ R30, R30, R3.reuse, -R9.reuse ;  /* 0x000000031e1e7223 */ /* 0x180fe20000010809 */
[-C--:B------:R-:W-:Y:S01]  /*2cd0*/  FFMA.FTZ R60, R60, R3.reuse, -R9 ;  /* 0x000000033c3c7223 */ /* 0x080fe20000010809 */
[----:B------:R-:W0:Y:S01]  /*2ce0*/  MUFU.EX2 R25, R25 ;  /* 0x0000001900197308 */ /* 0x000e220000000800 */
[----:B--2---:R-:W-:Y:S01]  /*2cf0*/  FADD.FTZ R8, R46, R7 ;  /* 0x000000072e087221 */ /* 0x004fe20000010000 */
[-CC-:B------:R-:W-:Y:S01]  /*2d00*/  FFMA.FTZ R34, R34, R3.reuse, -R9.reuse ;  /* 0x0000000322227223 */ /* 0x180fe20000010809 */
[-CC-:B------:R-:W-:Y:S01]  /*2d10*/  FFMA.FTZ R64, R64, R3.reuse, -R9.reuse ;  /* 0x0000000340407223 */ /* 0x180fe20000010809 */
[-CC-:B------:R-:W-:Y:S01]  /*2d20*/  FFMA.FTZ R38, R38, R3.reuse, -R9.reuse ;  /* 0x0000000326267223 */ /* 0x180fe20000010809 */
[----:B---3--:R-:W-:Y:S01]  /*2d30*/  FADD.FTZ R7, R177, R8 ;  /* 0x00000008b1077221 */ /* 0x008fe20000010000 */
[-CC-:B------:R-:W-:Y:S01]  /*2d40*/  FFMA.FTZ R68, R68, R3.reuse, -R9.reuse ;  /* 0x0000000344447223 */ /* 0x180fe20000010809 */
[-C--:B------:R-:W-:Y:S01]  /*2d50*/  FFMA.FTZ R54, R54, R3.reuse, -R9 ;  /* 0x0000000336367223 */ /* 0x080fe20000010809 */
[----:B------:R-:W1:Y:S01]  /*2d60*/  MUFU.EX2 R28, R28 ;  /* 0x0000001c001c7308 */ /* 0x000e620000000800 */
[----:B----4-:R-:W-:Y:S01]  /*2d70*/  FADD.FTZ R8, R58, R7 ;  /* 0x000000073a087221 */ /* 0x010fe20000010000 */
[-CC-:B------:R-:W-:Y:S01]  /*2d80*/  FFMA.FTZ R72, R72, R3.reuse, -R9.reuse ;  /* 0x0000000348487223 */ /* 0x180fe20000010809 */
[-CC-:B------:R-:W-:Y:S01]  /*2d90*/  FFMA.FTZ R50, R50, R3.reuse, -R9.reuse ;  /* 0x0000000332327223 */ /* 0x180fe20000010809 */
[-CC-:B------:R-:W-:Y:S01]  /*2da0*/  FFMA.FTZ R76, R76, R3.reuse, -R9.reuse ;  /* 0x000000034c4c7223 */ /* 0x180fe20000010809 */
[----:B-----5:R-:W-:Y:S01]  /*2db0*/  FADD.FTZ R31, R179, R8 ;  /* 0x00000008b31f7221 */ /* 0x020fe20000010000 */
[-CC-:B------:R-:W-:Y:S01]  /*2dc0*/  FFMA.FTZ R82, R82, R3.reuse, -R9.reuse ;  /* 0x0000000352527223 */ /* 0x180fe20000010809 */
[-C--:B------:R-:W-:Y:S01]  /*2dd0*/  FFMA.FTZ R80, R80, R3.reuse, -R9 ;  /* 0x0000000350507223 */ /* 0x080fe20000010809 */
[----:B------:R-:W2:Y:S01]  /*2de0*/  MUFU.EX2 R32, R32 ;  /* 0x0000002000207308 */ /* 0x000ea20000000800 */
[----:B0-----:R-:W-:Y:S01]  /*2df0*/  FADD.FTZ R7, R24, R25 ;  /* 0x0000001918077221 */ /* 0x001fe20000010000 */
[-CC-:B------:R-:W-:Y:S01]  /*2e00*/  FFMA.FTZ R86, R86, R3.reuse, -R9.reuse ;  /* 0x0000000356567223 */ /* 0x180fe20000010809 */
[-CC-:B------:R-:W-:Y:S01]  /*2e10*/  FFMA.FTZ R84, R84, R3.reuse, -R9.reuse ;  /* 0x0000000354547223 */ /* 0x180fe20000010809 */
[----:B------:R-:W-:Y:S01]  /*2e20*/  FFMA.FTZ R88, R88, R3, -R9 ;  /* 0x0000000358587223 */ /* 0x000fe20000010809 */
[----:B------:R-:W-:Y:S01]  /*2e30*/  F2FP.BF16.F32.PACK_AB R181, R42, R181 ;  /* 0x000000b52ab5723e */ /* 0x000fe200000010ff */
[----:B------:R-:W-:Y:S01]  /*2e40*/  IMAD.MOV.U32 R120, RZ, RZ, R151 ;  /* 0x000000ffff787224 */ /* 0x000fe200078e0097 */
[----:B------:R-:W-:Y:S01]  /*2e50*/  F2FP.BF16.F32.PACK_AB R183, R46, R183 ;  /* 0x000000b72eb7723e */ /* 0x000fe200000010ff */
[----:B------:R0:W3:Y:S01]  /*2e60*/  MUFU.EX2 R13, R12 ;  /* 0x0000000c000d7308 */ /* 0x0000e20000000800 */
[----:B-1----:R-:W-:Y:S01]  /*2e70*/  FADD.FTZ R8, R28, R7 ;  /* 0x000000071c087221 */ /* 0x002fe20000010000 */
[----:B------:R-:W-:-:S02]  /*2e80*/  F2FP.BF16.F32.PACK_AB R182, R11, R28 ;  /* 0x0000001c0bb6723e */ /* 0x000fc400000010ff */
[----:B------:R-:W-:Y:S01]  /*2e90*/  F2FP.BF16.F32.PACK_AB R177, R58, R177 ;  /* 0x000000b13ab1723e */ /* 0x000fe200000010ff */
[----:B------:R-:W-:Y:S01]  /*2ea0*/  FADD.FTZ R7, R11, R8 ;  /* 0x000000080b077221 */ /* 0x000fe20000010000 */
[C---:B------:R-:W-:Y:S02]  /*2eb0*/  F2FP.BF16.F32.PACK_AB R179, R62.reuse, R179 ;  /* 0x000000b33eb3723e */ /* 0x040fe400000010ff */
[----:B------:R-:W1:Y:S01]  /*2ec0*/  MUFU.EX2 R36, R36 ;  /* 0x0000002400247308 */ /* 0x000e620000000800 */
[----:B0-----:R-:W-:Y:S01]  /*2ed0*/  FADD.FTZ R12, R62, R31 ;  /* 0x0000001f3e0c7221 */ /* 0x001fe20000010000 */
[----:B--2---:R-:W-:Y:S01]  /*2ee0*/  FADD.FTZ R8, R32, R7 ;  /* 0x0000000720087221 */ /* 0x004fe20000010000 */
[----:B------:R-:W-:Y:S02]  /*2ef0*/  F2FP.BF16.F32.PACK_AB R180, R25, R24 ;  /* 0x0000001819b4723e */ /* 0x000fe400000010ff */
[----:B------:R-:W-:Y:S01]  /*2f00*/  FADD.FTZ R33, R173, R12 ;  /* 0x0000000cad217221 */ /* 0x000fe20000010000 */
[----:B------:R-:W-:-:S02]  /*2f10*/  F2FP.BF16.F32.PACK_AB R173, R66, R173 ;  /* 0x000000ad42ad723e */ /* 0x000fc400000010ff */
[----:B------:R0:W2:Y:S01]  /*2f20*/  MUFU.EX2 R15, R14 ;  /* 0x0000000e000f7308 */ /* 0x0000a20000000800 */
[----:B------:R-:W-:Y:S01]  /*2f30*/  FADD.FTZ R12, R66, R33 ;  /* 0x00000021420c7221 */ /* 0x000fe20000010000 */
[C---:B---3--:R-:W-:Y:S01]  /*2f40*/  FADD.FTZ R7, R13.reuse, R8 ;  /* 0x000000080d077221 */ /* 0x048fe20000010000 */
[----:B------:R-:W-:Y:S02]  /*2f50*/  F2FP.BF16.F32.PACK_AB R176, R13, R32 ;  /* 0x000000200db0723e */ /* 0x000fe400000010ff */
[----:B------:R-:W-:Y:S01]  /*2f60*/  FADD.FTZ R33, R175, R12 ;  /* 0x0000000caf217221 */ /* 0x000fe20000010000 */
[C---:B------:R-:W-:Y:S02]  /*2f70*/  F2FP.BF16.F32.PACK_AB R175, R70.reuse, R175 ;  /* 0x000000af46af723e */ /* 0x040fe400000010ff */
[----:B------:R-:W3:Y:S01]  /*2f80*/  MUFU.EX2 R40, R40 ;  /* 0x0000002800287308 */ /* 0x000ee20000000800 */
[----:B0-----:R-:W-:Y:S02]  /*2f90*/  IMAD.U32 R14, RZ, RZ, UR36 ;  /* 0x00000024ff0e7e24 */ /* 0x001fe4000f8e00ff */
[----:B------:R-:W-:Y:S01]  /*2fa0*/  FADD.FTZ R12, R70, R33 ;  /* 0x00000021460c7221 */ /* 0x000fe20000010000 */
[----:B-1----:R-:W-:Y:S01]  /*2fb0*/  FADD.FTZ R8, R36, R7 ;  /* 0x0000000724087221 */ /* 0x002fe20000010000 */
[----:B------:R-:W-:-:S02]  /*2fc0*/  @!P1 VIADD R7, R14, 0x34840 ;  /* 0x000348400e079836 */ /* 0x000fc40000000000 */
[----:B------:R-:W-:Y:S01]  /*2fd0*/  FADD.FTZ R37, R169, R12 ;  /* 0x0000000ca9257221 */ /* 0x000fe20000010000 */
[C---:B------:R-:W-:Y:S01]  /*2fe0*/  F2FP.BF16.F32.PACK_AB R169, R74.reuse, R169 ;  /* 0x000000a94aa9723e */ /* 0x040fe200000010ff */
[----:B------:R-:W0:Y:S01]  /*2ff0*/  MUFU.EX2 R19, R18 ;  /* 0x0000001200137308 */ /* 0x000e220000000800 */
[C---:B--2---:R-:W-:Y:S01]  /*3000*/  FADD.FTZ R35, R15.reuse, R8 ;  /* 0x000000080f237221 */ /* 0x044fe20000010000 */
[----:B------:R-:W-:Y:S01]  /*3010*/  FADD.FTZ R12, R74, R37 ;  /* 0x000000254a0c7221 */ /* 0x000fe20000010000 */
[----:B------:R-:W-:Y:S02]  /*3020*/  @!P1 PRMT R7, RZ, 0x654, R7 ;  /* 0x00000654ff079816 */ /* 0x000fe40000000007 */
[----:B------:R-:W-:Y:S02]  /*3030*/  F2FP.BF16.F32.PACK_AB R178, R15, R36 ;  /* 0x000000240fb2723e */ /* 0x000fe400000010ff */
[----:B------:R0:W-:Y:S01]  /*3040*/  @!P1 SYNCS.ARRIVE.TRANS64.RED.A1T0 RZ, [R7+URZ], RZ ;  /* 0x000000ff07ff99a7 */ /* 0x0001e2000810043f */
[----:B------:R-:W1:Y:S01]  /*3050*/  MUFU.EX2 R44, R44 ;  /* 0x0000002c002c7308 */ /* 0x000e620000000800 */
[----:B---3--:R-:W-:Y:S01]  /*3060*/  FADD.FTZ R8, R40, R35 ;  /* 0x0000002328087221 */ /* 0x008fe20000010000 */
[----:B------:R-:W-:Y:S01]  /*3070*/  FADD.FTZ R35, R171, R12 ;  /* 0x0000000cab237221 */ /* 0x000fe20000010000 */
[----:B------:R-:W-:-:S03]  /*3080*/  F2FP.BF16.F32.PACK_AB R171, R116, R171 ;  /* 0x000000ab74ab723e */ /* 0x000fc600000010ff */
[----:B------:R-:W-:Y:S01]  /*3090*/  FADD.FTZ R35, R116, R35 ;  /* 0x0000002374237221 */ /* 0x000fe20000010000 */
[----:B------:R-:W-:Y:S01]  /*30a0*/  IMAD.MOV.U32 R116, RZ, RZ, R151 ;  /* 0x000000ffff747224 */ /* 0x000fe200078e0097 */
[----:B------:R-:W2:Y:S01]  /*30b0*/  MUFU.EX2 R21, R20 ;  /* 0x0000001400157308 */ /* 0x000ea20000000800 */
[C---:B0-----:R-:W-:Y:S01]  /*30c0*/  FADD.FTZ R7, R19.reuse, R8 ;  /* 0x0000000813077221 */ /* 0x041fe20000010000 */
[----:B------:R-:W-:Y:S01]  /*30d0*/  FADD.FTZ R12, R118, R35 ;  /* 0x00000023760c7221 */ /* 0x000fe20000010000 */
[----:B------:R-:W-:-:S03]  /*30e0*/  F2FP.BF16.F32.PACK_AB R172, R19, R40 ;  /* 0x0000002813ac723e */ /* 0x000fc600000010ff */
[C---:B------:R-:W-:Y:S01]  /*30f0*/  FADD.FTZ R37, R153.reuse, R12 ;  /* 0x0000000c99257221 */ /* 0x040fe20000010000 */
[----:B------:R-:W-:Y:S01]  /*3100*/  F2FP.BF16.F32.PACK_AB R153, R153, R118 ;  /* 0x000000769999723e */ /* 0x000fe200000010ff */
[----:B------:R-:W0:Y:S01]  /*3110*/  MUFU.EX2 R48, R48 ;  /* 0x0000003000307308 */ /* 0x000e220000000800 */
[----:B-1----:R-:W-:Y:S01]  /*3120*/  FADD.FTZ R8, R44, R7 ;  /* 0x000000072c087221 */ /* 0x002fe20000010000 */
[----:B------:R-:W-:-:S06]  /*3130*/  IMAD.MOV.U32 R118, RZ, RZ, R151 ;  /* 0x000000ffff767224 */ /* 0x000fcc00078e0097 */
[----:B------:R-:W1:Y:S01]  /*3140*/  MUFU.EX2 R122, R122 ;  /* 0x0000007a007a7308 */ /* 0x000e620000000800 */
[C---:B--2---:R-:W-:Y:S01]  /*3150*/  FADD.FTZ R7, R21.reuse, R8 ;  /* 0x0000000815077221 */ /* 0x044fe20000010000 */
[----:B------:R-:W-:-:S06]  /*3160*/  F2FP.BF16.F32.PACK_AB R174, R21, R44 ;  /* 0x0000002c15ae723e */ /* 0x000fcc00000010ff */
[----:B------:R-:W2:Y:S01]  /*3170*/  MUFU.EX2 R23, R22 ;  /* 0x0000001600177308 */ /* 0x000ea20000000800 */
[----:B0-----:R-:W-:-:S07]  /*3180*/  FADD.FTZ R8, R48, R7 ;  /* 0x0000000730087221 */ /* 0x001fce0000010000 */
[----:B------:R0:W3:Y:S01]  /*3190*/  MUFU.EX2 R155, R124 ;  /* 0x0000007c009b7308 */ /* 0x0000e20000000800 */
[----:B-1----:R-:W-:-:S07]  /*31a0*/  FADD.FTZ R12, R122, R37 ;  /* 0x000000257a0c7221 */ /* 0x002fce0000010000 */
[----:B------:R-:W1:Y:S01]  /*31b0*/  MUFU.EX2 R52, R52 ;  /* 0x0000003400347308 */ /* 0x000e620000000800 */
[C---:B--2---:R-:W-:Y:S01]  /*31c0*/  FADD.FTZ R7, R23.reuse, R8 ;  /* 0x0000000817077221 */ /* 0x044fe20000010000 */
[----:B------:R-:W-:Y:S02]  /*31d0*/  F2FP.BF16.F32.PACK_AB R168, R23, R48 ;  /* 0x0000003017a8723e */ /* 0x000fe400000010ff */
[----:B0-----:R-:W-:-:S04]  /*31e0*/  MOV R124, R151 ;  /* 0x00000097007c7202 */ /* 0x001fc80000000f00 */
[----:B------:R-:W0:Y:S01]  /*31f0*/  MUFU.EX2 R126, R126 ;  /* 0x0000007e007e7308 */ /* 0x000e220000000800 */
[C---:B---3--:R-:W-:Y:S01]  /*3200*/  FADD.FTZ R37, R155.reuse, R12 ;  /* 0x0000000c9b257221 */ /* 0x048fe20000010000 */
[----:B------:R-:W-:Y:S01]  /*3210*/  F2FP.BF16.F32.PACK_AB R155, R155, R122 ;  /* 0x0000007a9b9b723e */ /* 0x000fe200000010ff */
[----:B------:R-:W-:-:S05]  /*3220*/  IMAD.MOV.U32 R122, RZ, RZ, R151 ;  /* 0x000000ffff7a7224 */ /* 0x000fca00078e0097 */
[----:B------:R-:W2:Y:S01]  /*3230*/  MUFU.EX2 R27, R26 ;  /* 0x0000001a001b7308 */ /* 0x000ea20000000800 */
[----:B-1----:R-:W-:-:S07]  /*3240*/  FADD.FTZ R8, R52, R7 ;  /* 0x0000000734087221 */ /* 0x002fce0000010000 */
[----:B------:R1:W3:Y:S01]  /*3250*/  MUFU.EX2 R157, R128 ;  /* 0x00000080009d7308 */ /* 0x0002e20000000800 */
[----:B0-----:R-:W-:-:S07]  /*3260*/  FADD.FTZ R12, R126, R37 ;  /* 0x000000257e0c7221 */ /* 0x001fce0000010000 */
[----:B------:R-:W0:Y:S01]  /*3270*/  MUFU.EX2 R56, R56 ;  /* 0x0000003800387308 */ /* 0x000e220000000800 */
[C---:B--2---:R-:W-:Y:S01]  /*3280*/  FADD.FTZ R7, R27.reuse, R8 ;  /* 0x000000081b077221 */ /* 0x044fe20000010000 */
[----:B------:R-:W-:Y:S01]  /*3290*/  F2FP.BF16.F32.PACK_AB R170, R27, R52 ;  /* 0x000000341baa723e */ /* 0x000fe200000010ff */
[----:B-1----:R-:W-:-:S05]  /*32a0*/  IMAD.MOV.U32 R128, RZ, RZ, R151 ;  /* 0x000000ffff807224 */ /* 0x002fca00078e0097 */
[----:B------:R-:W1:Y:S01]  /*32b0*/  MUFU.EX2 R130, R130 ;  /* 0x0000008200827308 */ /* 0x000e620000000800 */
[C---:B---3--:R-:W-:Y:S01]  /*32c0*/  FADD.FTZ R37, R157.reuse, R12 ;  /* 0x0000000c9d257221 */ /* 0x048fe20000010000 */
[----:B------:R-:W-:Y:S01]  /*32d0*/  F2FP.BF16.F32.PACK_AB R157, R157, R126 ;  /* 0x0000007e9d9d723e */ /* 0x000fe200000010ff */
[----:B------:R-:W-:-:S05]  /*32e0*/  IMAD.MOV.U32 R126, RZ, RZ, R151 ;  /* 0x000000ffff7e7224 */ /* 0x000fca00078e0097 */
[----:B------:R-:W2:Y:S01]  /*32f0*/  MUFU.EX2 R29, R30 ;  /* 0x0000001e001d7308 */ /* 0x000ea20000000800 */
[----:B0-----:R-:W-:-:S07]  /*3300*/  FADD.FTZ R8, R56, R7 ;  /* 0x0000000738087221 */ /* 0x001fce0000010000 */
[----:B------:R0:W3:Y:S01]  /*3310*/  MUFU.EX2 R159, R132 ;  /* 0x00000084009f7308 */ /* 0x0000e20000000800 */
[----:B-1----:R-:W-:-:S07]  /*3320*/  FADD.FTZ R12, R130, R37 ;  /* 0x00000025820c7221 */ /* 0x002fce0000010000 */
[----:B------:R-:W1:Y:S01]  /*3330*/  MUFU.EX2 R60, R60 ;  /* 0x0000003c003c7308 */ /* 0x000e620000000800 */
[C---:B--2---:R-:W-:Y:S01]  /*3340*/  FADD.FTZ R7, R29.reuse, R8 ;  /* 0x000000081d077221 */ /* 0x044fe20000010000 */
[----:B------:R-:W-:Y:S01]  /*3350*/  F2FP.BF16.F32.PACK_AB R152, R29, R56 ;  /* 0x000000381d98723e */ /* 0x000fe200000010ff */
[----:B0-----:R-:W-:-:S05]  /*3360*/  IMAD.MOV.U32 R132, RZ, RZ, R151 ;  /* 0x000000ffff847224 */ /* 0x001fca00078e0097 */
        /* <DEDUP_REMOVED lines=26> */
[----:B------:R-:W-:-:S06]  /*3510*/  F2FP.BF16.F32.PACK_AB R163, R163, R78 ;  /* 0x0000004ea3a3723e */ /* 0x000fcc00000010ff */
        /* <DEDUP_REMOVED lines=14> */
[----:B------:R-:W0:Y:S01]  /*3600*/  MUFU.EX2 R76, R76 ;  /* 0x0000004c004c7308 */ /* 0x000e220000000800 */
[----:B-1----:R-:W-:-:S07]  /*3610*/  FADD.FTZ R12, R144, R41 ;  /* 0x00000029900c7221 */ /* 0x002fce0000010000 */
[----:B------:R-:W1:Y:S01]  /*3620*/  MUFU.EX2 R37, R82 ;  /* 0x0000005200257308 */ /* 0x000e620000000800 */
[C---:B--2---:R-:W-:Y:S01]  /*3630*/  FADD.FTZ R41, R9.reuse, R8 ;  /* 0x0000000809297221 */ /* 0x044fe20000010000 */
[----:B------:R-:W-:Y:S01]  /*3640*/  F2FP.BF16.F32.PACK_AB R160, R9, R72 ;  /* 0x0000004809a0723e */ /* 0x000fe200000010ff */
[----:B------:R-:W-:-:S05]  /*3650*/  IMAD.MOV.U32 R9, RZ, RZ, RZ ;  /* 0x000000ffff097224 */ /* 0x000fca00078e00ff */
[----:B------:R-:W2:Y:S01]  /*3660*/  MUFU.EX2 R80, R80 ;  /* 0x0000005000507308 */ /* 0x000ea20000000800 */
[----:B0-----:R-:W-:-:S07]  /*3670*/  FADD.FTZ R8, R76, R41 ;  /* 0x000000294c087221 */ /* 0x001fce0000010000 */
[----:B------:R-:W0:Y:S01]  /*3680*/  MUFU.EX2 R39, R86 ;  /* 0x0000005600277308 */ /* 0x000e220000000800 */
[C---:B-1----:R-:W-:Y:S01]  /*3690*/  FADD.FTZ R13, R37.reuse, R8 ;  /* 0x00000008250d7221 */ /* 0x042fe20000010000 */
[----:B------:R-:W-:-:S06]  /*36a0*/  F2FP.BF16.F32.PACK_AB R162, R37, R76 ;  /* 0x0000004c25a2723e */ /* 0x000fcc00000010ff */
[----:B------:R-:W1:Y:S01]  /*36b0*/  MUFU.EX2 R84, R84 ;  /* 0x0000005400547308 */ /* 0x000e620000000800 */
[----:B--2---:R-:W-:-:S07]  /*36c0*/  FADD.FTZ R8, R80, R13 ;  /* 0x0000000d50087221 */ /* 0x004fce0000010000 */
[----:B------:R2:W3:Y:S01]  /*36d0*/  MUFU.EX2 R167, R146 ;  /* 0x0000009200a77308 */ /* 0x0004e20000000800 */
[C---:B0-----:R-:W-:Y:S01]  /*36e0*/  FADD.FTZ R13, R39.reuse, R8 ;  /* 0x00000008270d7221 */ /* 0x041fe20000010000 */
[----:B------:R-:W-:-:S06]  /*36f0*/  F2FP.BF16.F32.PACK_AB R164, R39, R80 ;  /* 0x0000005027a4723e */ /* 0x000fcc00000010ff */
[----:B------:R0:W4:Y:S01]  /*3700*/  MUFU.EX2 R11, R88 ;  /* 0x00000058000b7308 */ /* 0x0001220000000800 */
[----:B-1----:R-:W-:Y:S01]  /*3710*/  FADD.FTZ R8, R84, R13 ;  /* 0x0000000d54087221 */ /* 0x002fe20000010000 */
[----:B------:R-:W-:Y:S02]  /*3720*/  VIADD R13, R17, 0xfffffffe ;  /* 0xfffffffe110d7836 */ /* 0x000fe40000000000 */
[----:B--2---:R-:W-:-:S03]  /*3730*/  IMAD.MOV.U32 R146, RZ, RZ, R151 ;  /* 0x000000ffff927224 */ /* 0x004fc600078e0097 */
[----:B------:R-:W-:Y:S01]  /*3740*/  ISETP.GE.AND P2, PT, R13, R2, PT ;  /* 0x000000020d00720c */ /* 0x000fe20003f46270 */
[C---:B---3--:R-:W-:Y:S01]  /*3750*/  FADD.FTZ R7, R167.reuse, R12 ;  /* 0x0000000ca7077221 */ /* 0x048fe20000010000 */
[----:B------:R-:W-:Y:S01]  /*3760*/  F2FP.BF16.F32.PACK_AB R167, R167, R144 ;  /* 0x00000090a7a7723e */ /* 0x000fe200000010ff */
[----:B------:R-:W-:Y:S02]  /*3770*/  IMAD.MOV.U32 R12, RZ, RZ, 0x3f800000 ;  /* 0x3f800000ff0c7424 */ /* 0x000fe400078e00ff */
[--C-:B------:R-:W-:Y:S02]  /*3780*/  IMAD.MOV.U32 R144, RZ, RZ, R151.reuse ;  /* 0x000000ffff907224 */ /* 0x100fe400078e0097 */
[----:B0-----:R-:W-:Y:S02]  /*3790*/  IMAD.MOV.U32 R88, RZ, RZ, R151 ;  /* 0x000000ffff587224 */ /* 0x001fe400078e0097 */
[C---:B----4-:R-:W-:Y:S01]  /*37a0*/  FADD.FTZ R8, R11.reuse, R8 ;  /* 0x000000080b087221 */ /* 0x050fe20000010000 */
[----:B------:R-:W-:-:S02]  /*37b0*/  F2FP.BF16.F32.PACK_AB R166, R11, R84 ;  /* 0x000000540ba6723e */ /* 0x000fc400000010ff */
[----:B------:R-:W-:Y:S01]  /*37c0*/  MOV R11, 0x3f800000 ;  /* 0x3f800000000b7802 */ /* 0x000fe20000000f00 */
[----:B------:R-:W-:Y:S06]  /*37d0*/  @!P2 BRA `(.L_x_19) ;  /* 0x0000002000b0a947 */ /* 0x000fec0003800000 */
[----:B------:R-:W-:Y:S01]  /*37e0*/  IMAD.MOV.U32 R15, RZ, RZ, R10 ;  /* 0x000000ffff0f7224 */ /* 0x000fe200078e000a */
[----:B------:R-:W-:Y:S01]  /*37f0*/  CS2R R150, SRZ ;  /* 0x0000000000967805 */ /* 0x000fe2000001ff00 */
[----:B------:R-:W-:Y:S01]  /*3800*/  IMAD.MOV.U32 R17, RZ, RZ, R6 ;  /* 0x000000ffff117224 */ /* 0x000fe200078e0006 */
[----:B------:R-:W-:Y:S01]  /*3810*/  CS2R R146, SRZ ;  /* 0x0000000000927805 */ /* 0x000fe2000001ff00 */
[----:B------:R-:W-:Y:S01]  /*3820*/  IMAD.MOV.U32 R14, RZ, RZ, RZ ;  /* 0x000000ffff0e7224 */ /* 0x000fe200078e00ff */
[----:B------:R-:W-:Y:S01]  /*3830*/  CS2R R142, SRZ ;  /* 0x00000000008e7805 */ /* 0x000fe2000001ff00 */
[----:B------:R-:W-:Y:S01]  /*3840*/  IMAD.MOV.U32 R12, RZ, RZ, 0x3f800000 ;  /* 0x3f800000ff0c7424 */ /* 0x000fe200078e00ff */
        /* <DEDUP_REMOVED lines=28> */
[----:B------:R-:W-:Y:S01]  /*3a10*/  CS2R R88, SRZ ;  /* 0x0000000000587805 */ /* 0x000fe2000001ff00 */
[----:B------:R-:W-:-:S06]  /*3a20*/  UMOV UR37, URZ ;  /* 0x0000003f00257c82 */ /* 0x000fcc0008000000 */
.L_x_28:
[----:B------:R-:W-:-:S04]  /*3a30*/  UIADD3 UR6, UR37, 0x1, URZ ;  /* 0x0000000125067890 */ /* 0x000fc8000fffe03f */
[----:B------:R-:W-:-:S04]  /*3a40*/  UISETP.NE.AND UP0, UPT, UR6, 0x2, UPT ;  /* 0x000000020600788c */ /* 0x000fc8000bf05270 */
[----:B------:R-:W-:Y:S02]  /*3a50*/  USEL UR7, URZ, 0x1, UP0 ;  /* 0x000000013f077887 */ /* 0x000fe40008000000 */
[----:B------:R-:W-:-:S04]  /*3a60*/  USEL UR6, UR6, URZ, UP0 ;  /* 0x0000003f06067287 */ /* 0x000fc80008000000 */
[----:B------:R-:W-:Y:S02]  /*3a70*/  LOP3.LUT R9, R14, UR7, RZ, 0x3c, !PT ;  /* 0x000000070e097c12 */ /* 0x000fe4000f8e3cff */
[----:B------:R-:W-:Y:S01]  /*3a80*/  IMAD.U32 R0, RZ, RZ, UR6 ;  /* 0x00000006ff007e24 */ /* 0x000fe2000f8e00ff */
[----:B------:R-:W-:Y:S06]  /*3a90*/  @!P0 BRA `(.L_x_20) ;  /* 0x0000000000048947 */ /* 0x000fec0003800000 */
[----:B------:R-:W-:Y:S01]  /*3aa0*/  BPT.TRAP 0x1 ;  /* 0x000000040000795c */ /* 0x000fe20000300000 */
.L_x_20:
[----:B------:R-:W-:Y:S01]  /*3ab0*/  ULEA UR39, UR6, UR36, 0x3 ;  /* 0x0000002406277291 */ /* 0x000fe2000f8e183f */
[----:B------:R-:W-:-:S08]  /*3ac0*/  SHF.L.U32 R3, R9, 0x1f, RZ ;  /* 0x0000001f09037819 */ /* 0x000fd000000006ff */
[----:B------:R0:W1:Y:S01]  /*3ad0*/  SYNCS.PHASECHK.TRANS64.TRYWAIT P2, [UR39+0x34830], R3 ;  /* 0x03483003ff0075a7 */ /* 0x0000620008040167 */
[----:B------:R-:W-:Y:S05]  /*3ae0*/  @!P0 BRA `(.L_x_21) ;  /* 0x0000000000048947 */ /* 0x000fea0003800000 */
[----:B------:R-:W-:Y:S01]  /*3af0*/  BPT.TRAP 0x1 ;  /* 0x000000040000795c */ /* 0x000fe20000300000 */
.L_x_21:
[----:B-1----:R-:W-:Y:S05]  /*3b00*/  @P2 BRA `(.L_x_22) ;  /* 0x0000000000082947 */ /* 0x002fea0003800000 */
[----:B------:R-:W1:Y:S02]  /*3b10*/  SYNCS.PHASECHK.TRANS64.TRYWAIT P2, [UR39+0x34830], R3 ;  /* 0x03483003ff0075a7 */ /* 0x000e640008040167 */
[----:B-1----:R-:W-:Y:S05]  /*3b20*/  @!P2 BRA `(.L_x_23) ;  /* 0x0000008000e0a947 */ /* 0x002fea0003800000 */
.L_x_22:
[----:B------:R-:W-:Y:S01]  /*3b30*/  R2UR UR58, R0 ;  /* 0x00000000003a72ca */ /* 0x000fe200000e0000 */
[----:B------:R-:W-:Y:S01]  /*3b40*/  WARPGROUP.ARRIVE ;  /* 0x00000000000079c5 */ /* 0x000fe20000000000 */
[----:B------:R-:W-:Y:S01]  /*3b50*/  R2UR UR56, R4 ;  /* 0x00000000043872ca */ /* 0x000fe200000e0000 */
[----:B------:R-:W-:Y:S01]  /*3b60*/  UMOV UR59, 0x40000040 ;  /* 0x40000040003b7882 */ /* 0x000fe20000000000 */
[----:B------:R-:W-:Y:S01]  /*3b70*/  R2UR UR57, R5 ;  /* 0x00000000053972ca */ /* 0x000fe200000e0000 */
[----:B------:R-:W-:Y:S01]  /*3b80*/  UMOV UR7, 0x40000040 ;  /* 0x4000004000077882 */ /* 0x000fe20000000000 */
[----:B------:R-:W-:Y:S01]  /*3b90*/  UMOV UR11, 0x40000040 ;  /* 0x40000040000b7882 */ /* 0x000fe20000000000 */
[----:B------:R-:W-:Y:S01]  /*3ba0*/  UMOV UR15, 0x40000040 ;  /* 0x40000040000f7882 */ /* 0x000fe20000000000 */
[----:B------:R-:W-:Y:S01]  /*3bb0*/  UMOV UR19, 0x40000040 ;  /* 0x4000004000137882 */ /* 0x000fe20000000000 */
[----:B------:R-:W-:Y:S01]  /*3bc0*/  UMOV UR23, 0x40000040 ;  /* 0x4000004000177882 */ /* 0x000fe20000000000 */
[----:B------:R-:W-:Y:S01]  /*3bd0*/  UMOV UR27, 0x40000040 ;  /* 0x40000040001b7882 */ /* 0x000fe20000000000 */
[----:B------:R-:W-:Y:S01]  /*3be0*/  UMOV UR31, 0x40000040 ;  /* 0x40000040001f7882 */ /* 0x000fe20000000000 */
[----:B------:R-:W-:Y:S01]  /*3bf0*/  UMOV UR35, 0x40000040 ;  /* 0x4000004000237882 */ /* 0x000fe20000000000 */
[----:B------:R-:W-:Y:S01]  /*3c00*/  UIMAD UR58, UR58, 0xc00, UR38 ;  /* 0x00000c003a3a78a4 */ /* 0x000fe2000f8e0226 */
[-C--:B------:R-:W-:Y:S01]  /*3c10*/  FMUL.FTZ R88, R88, R11.reuse ;  /* 0x0000000b58587220 */ /* 0x080fe20000410000 */
[----:B------:R-:W-:Y:S01]  /*3c20*/  UMOV UR47, 0x40000040 ;  /* 0x40000040002f7882 */ /* 0x000fe20000000000 */
[----:B------:R-:W-:Y:S01]  /*3c30*/  UMOV UR51, 0x40000040 ;  /* 0x4000004000337882 */ /* 0x000fe20000000000 */
[----:B------:R-:W-:Y:S01]  /*3c40*/  UIADD3 UR6, UR58, 0x2, URZ ;  /* 0x000000023a067890 */ /* 0x000fe2000fffe03f */
[-C--:B------:R-:W-:Y:S01]  /*3c50*/  FMUL.FTZ R89, R89, R11.reuse ;  /* 0x0000000b59597220 */ /* 0x080fe20000410000 */
[----:B------:R-:W-:Y:S01]  /*3c60*/  UIADD3 UR10, UR58, 0x4, URZ ;  /* 0x000000043a0a7890 */ /* 0x000fe2000fffe03f */
[----:B------:R-:W-:Y:S01]  /*3c70*/  FMUL.FTZ R92, R92, R11 ;  /* 0x0000000b5c5c7220 */ /* 0x000fe20000410000 */
[----:B------:R-:W-:-:S02]  /*3c80*/  UIADD3 UR14, UR58, 0x6, URZ ;  /* 0x000000063a0e7890 */ /* 0x000fc4000fffe03f */
[----:B------:R-:W-:Y:S01]  /*3c90*/  HGMMA.64x128x16.F32.BF16 R24, gdesc[UR56], RZ, !UPT, gsb0 ;  /* 0x01e00000381879f0 */ /* 0x000fe2000c0018ff */
[----:B------:R-:W-:Y:S01]  /*3ca0*/  UIADD3 UR18, UR58, 0x400, URZ ;  /* 0x000004003a127890 */ /* 0x000fe2000fffe03f */
[-C--:B------:R-:W-:Y:S01]  /*3cb0*/  FMUL.FTZ R93, R93, R11.reuse ;  /* 0x0000000b5d5d7220 */ /* 0x080fe20000410000 */
        /* <DEDUP_REMOVED lines=14> */
[----:B------:R-:W-:Y:S01]  /*3da0*/  UMOV UR55, 0x40000040 ;  /* 0x4000004000377882 */ /* 0x000fe20000000000 */
[-C--:B------:R-:W-:Y:S01]  /*3db0*/  FMUL.FTZ R109, R109, R11.reuse ;  /* 0x0000000b6d6d7220 */ /* 0x080fe20000410000 */
        /* <DEDUP_REMOVED lines=19> */
[----:B------:R-:W-:Y:S01]  /*3ef0*/  FMUL.FTZ R149, R149, R11 ;  /* 0x0000000b95957220 */ /* 0x000fe20000410000 */
        /* <DEDUP_REMOVED lines=32> */
[----:B------:R-:W-:-:S02]  /*4100*/  WARPGROUP.DEPBAR.LE gsb0, 0x0 ;  /* 0x00008000000079c5 */ /* 0x000fc40000010000 */
        /* <DEDUP_REMOVED lines=33> */
[----:B------:R-:W-:Y:S05]  /*4320*/  @!P0 BRA `(.L_x_24) ;  /* 0x0000000000048947 */ /* 0x000fea0003800000 */
[----:B------:R-:W-:Y:S01]  /*4330*/  BPT.TRAP 0x1 ;  /* 0x000000040000795c */ /* 0x000fe20000300000 */
.L_x_24:
[----:B------:R-:W-:Y:S01]  /*4340*/  ULEA UR7, UR37, UR36, 0x3 ;  /* 0x0000002425077291 */ /* 0x000fe2000f8e183f */
[----:B01----:R-:W-:-:S08]  /*4350*/  SHF.L.U32 R3, R14, 0x1f, RZ ;  /* 0x0000001f0e037819 */ /* 0x003fd000000006ff */
[----:B------:R0:W1:Y:S01]  /*4360*/  SYNCS.PHASECHK.TRANS64.TRYWAIT P2, [UR7+0x34850], R3 ;  /* 0x03485003ff0075a7 */ /* 0x0000620008040147 */
[----:B------:R-:W-:Y:S05]  /*4370*/  @!P0 BRA `(.L_x_25) ;  /* 0x0000000000048947 */ /* 0x000fea0003800000 */
[----:B------:R-:W-:Y:S01]  /*4380*/  BPT.TRAP 0x1 ;  /* 0x000000040000795c */ /* 0x000fe20000300000 */
.L_x_25:
[----:B-1----:R-:W-:Y:S05]  /*4390*/  @P2 BRA `(.L_x_26) ;  /* 0x0000000000082947 */ /* 0x002fea0003800000 */
[----:B------:R-:W1:Y:S02]  /*43a0*/  SYNCS.PHASECHK.TRANS64.TRYWAIT P2, [UR7+0x34850], R3 ;  /* 0x03485003ff0075a7 */ /* 0x000e640008040147 */
[----:B-1----:R-:W-:Y:S05]  /*43b0*/  @!P2 BRA `(.L_x_27) ;  /* 0x0000007800d4a947 */ /* 0x002fea0003800000 */
.L_x_26:
[----:B------:R-:W-:Y:S01]  /*43c0*/  UIADD3 UR6, UR36, 0x400, URZ ;  /* 0x0000040024067890 */ /* 0x000fe2000fffe03f */
[----:B------:R-:W-:Y:S01]  /*43d0*/  WARPGROUP.ARRIVE ;  /* 0x00000000000079c5 */ /* 0x000fe20000000000 */
[----:B------:R-:W-:Y:S01]  /*43e0*/  UMOV UR11, 0x40000040 ;  /* 0x40000040000b7882 */ /* 0x000fe20000000000 */
[----:B-1----:R-:W-:Y:S01]  /*43f0*/  FMNMX.FTZ R6, R24, R17, !PT ;  /* 0x0000001118067209 */ /* 0x002fe20007810000 */
[----:B------:R-:W-:Y:S01]  /*4400*/  USHF.R.U32.HI UR6, URZ, 0x4, UR6 ;  /* 0x000000043f067899 */ /* 0x000fe20008011606 */
[C---:B------:R-:W-:Y:S01]  /*4410*/  ISETP.GT.AND P2, PT, R13.reuse, R2, PT ;  /* 0x000000020d00720c */ /* 0x040fe20003f44270 */
[----:B------:R-:W-:Y:S01]  /*4420*/  VIADD R13, R13, 0xffffffff ;  /* 0xffffffff0d0d7836 */ /* 0x000fe20000000000 */
[----:B0-----:R-:W-:Y:S01]  /*4430*/  FMNMX.FTZ R3, R25, R6, !PT ;  /* 0x0000000619037209 */ /* 0x001fe20007810000 */
[----:B------:R-:W-:-:S03]  /*4440*/  ULOP3.LUT UR6, UR6, 0x3fff, URZ, 0xc0, !UPT ;  /* 0x00003fff06067892 */ /* 0x000fc6000f8ec03f */
[----:B------:R-:W-:Y:S01]  /*4450*/  FMNMX.FTZ R6, R28, R3, !PT ;  /* 0x000000031c067209 */ /* 0x000fe20007810000 */
[----:B------:R-:W-:-:S03]  /*4460*/  ULOP3.LUT UR6, UR6, 0x4000000, URZ, 0xfc, !UPT ;  /* 0x0400000006067892 */ /* 0x000fc6000f8efc3f */
[----:B------:R-:W-:Y:S01]  /*4470*/  FMNMX.FTZ R3, R29, R6, !PT ;  /* 0x000000061d037209 */ /* 0x000fe20007810000 */
[----:B------:R-:W-:Y:S01]  /*4480*/  ULEA UR6, UR37, UR6, 0xb ;  /* 0x0000000625067291 */ /* 0x000fe2000f8e583f */
[----:B------:R-:W-:Y:S02]  /*4490*/  R2UR UR37, R0 ;  /* 0x00000000002572ca */ /* 0x000fe400000e0000 */
[----:B------:R-:W-:-:S04]  /*44a0*/  FMNMX.FTZ R6, R32, R3, !PT ;  /* 0x0000000320067209 */ /* 0x000fc80007810000 */
[----:B------:R-:W-:Y:S01]  /*44b0*/  UMOV UR10, UR6 ;  /* 0x00000006000a7c82 */ /* 0x000fe20008000000 */
[----:B------:R-:W-:Y:S01]  /*44c0*/  FMNMX.FTZ R3, R33, R6, !PT ;  /* 0x0000000621037209 */ /* 0x000fe20007810000 */
[----:B------:R-:W-:Y:S01]  /*44d0*/  HGMMA.64x128x16.F32.BF16 R88, R180, gdesc[UR8].tnspB, R88, gsb0 ;  /* 0x41e00008b4587df0 */ /* 0x000fe20008001858 */
[----:B------:R-:W-:Y:S01]  /*44e0*/  UIADD3 UR10, UR6, 0x80, URZ ;  /* 0x00000080060a7890 */ /* 0x000fe2000fffe03f */
[----:B------:R-:W-:Y:S01]  /*44f0*/  UMOV UR11, 0x40000040 ;  /* 0x40000040000b7882 */ /* 0x000fe20000000000 */
[----:B------:R-:W-:-:S04]  /*4500*/  FMNMX.FTZ R6, R36, R3, !PT ;  /* 0x0000000324067209 */ /* 0x000fc80007810000 */
        /* <DEDUP_REMOVED lines=24> */
[----:B------:R-:W-:-:S05]  /*4690*/  FMNMX.FTZ R10, R85, R6, !PT ;  /* 0x00000006550a7209 */ /* 0x000fca0007810000 */
[----:B------:R-:W0:Y:S02]  /*46a0*/  SHFL.BFLY PT, R3, R10, 0x2, 0x1f ;  /* 0x0c401f000a037f89 */ /* 0x000e2400000e0000 */
[----:B0-----:R-:W-:Y:S02]  /*46b0*/  FMNMX.FTZ R14, R10, R3, !PT ;  /* 0x000000030a0e7209 */ /* 0x001fe40007810000 */
[----:B------:R-:W0:Y:S01]  /*46c0*/  LDC R3, c[0x0][0x988] ;  /* 0x00026200ff037b82 */ /* 0x000e220000000800 */
[----:B------:R-:W-:Y:S02]  /*46d0*/  FMNMX.FTZ R10, R26, R15, !PT ;  /* 0x0000000f1a0a7209 */ /* 0x000fe40007810000 */
[----:B------:R-:W1:Y:S02]  /*46e0*/  SHFL.BFLY PT, R11, R14, 0x1, 0x1f ;  /* 0x0c201f000e0b7f89 */ /* 0x000e6400000e0000 */
[----:B------:R-:W-:Y:S01]  /*46f0*/  FMNMX.FTZ R21, R27, R10, !PT ;  /* 0x0000000a1b157209 */ /* 0x000fe20007810000 */
[----:B------:R-:W-:-:S02]  /*4700*/  WARPGROUP.DEPBAR.LE gsb0, 0x0 ;  /* 0x00008000000079c5 */ /* 0x000fc40000010000 */
[----:B------:R-:W-:Y:S01]  /*4710*/  WARPGROUP.ARRIVE ;  /* 0x00000000000079c5 */ /* 0x000fe20000000000 */
[----:B------:R-:W-:-:S04]  /*4720*/  FMNMX.FTZ R10, R30, R21, !PT ;  /* 0x000000151e0a7209 */ /* 0x000fc80007810000 */
[----:B------:R-:W-:Y:S01]  /*4730*/  FMNMX.FTZ R23, R31, R10, !PT ;  /* 0x0000000a1f177209 */ /* 0x000fe20007810000 */
[----:B------:R-:W-:Y:S01]  /*4740*/  HGMMA.64x128x16.F32.BF16 R88, R176, gdesc[UR8].tnspB, R88, gsb0 ;  /* 0x41e00008b0587df0 */ /* 0x000fe20008001858 */
[----:B------:R-:W-:Y:S01]  /*4750*/  UIADD3 UR10, UR6, 0x100, URZ ;  /* 0x00000100060a7890 */ /* 0x000fe2000fffe03f */
[----:B------:R-:W-:Y:S01]  /*4760*/  UMOV UR11, 0x40000040 ;  /* 0x40000040000b7882 */ /* 0x000fe20000000000 */
[----:B------:R-:W-:-:S04]  /*4770*/  FMNMX.FTZ R10, R34, R23, !PT ;  /* 0x00000017220a7209 */ /* 0x000fc80007810000 */
[----:B------:R-:W-:Y:S02]  /*4780*/  FMNMX.FTZ R23, R35, R10, !PT ;  /* 0x0000000a23177209 */ /* 0x000fe40007810000 */
[----:B-1----:R-:W-:Y:S02]  /*4790*/  FMNMX.FTZ R6, R14, R11, !PT ;  /* 0x0000000b0e067209 */ /* 0x002fe40007810000 */
[----:B------:R-:W-:-:S03]  /*47a0*/  FMNMX.FTZ R10, R38, R23, !PT ;  /* 0x00000017260a7209 */ /* 0x000fc60007810000 */
[----:B------:R-:W-:-:S04]  /*47b0*/  FADD.FTZ R12, -R6, R17 ;  /* 0x00000011060c7221 */ /* 0x000fc80000010100 */
[-C--:B0-----:R-:W-:Y:S01]  /*47c0*/  FMUL.FTZ R11, R12, R3.reuse ;  /* 0x000000030c0b7220 */ /* 0x081fe20000410000 */
[----:B------:R-:W-:-:S04]  /*47d0*/  FMUL.FTZ R12, R6, R3 ;  /* 0x00000003060c7220 */ /* 0x000fc80000410000 */
[-CC-:B------:R-:W-:Y:S01]  /*47e0*/  FFMA.FTZ R17, R25, R3.reuse, -R12.reuse ;  /* 0x0000000319117223 */ /* 0x180fe2000001080c */
[----:B------:R-:W-:Y:S01]  /*47f0*/  FMNMX.FTZ R25, R39, R10, !PT ;  /* 0x0000000a27197209 */ /* 0x000fe20007810000 */
[-CC-:B------:R-:W-:Y:S01]  /*4800*/  FFMA.FTZ R19, R29, R3.reuse, -R12.reuse ;  /* 0x000000031d137223 */ /* 0x180fe2000001080c */
[-CC-:B------:R-:W-:Y:S01]  /*4810*/  FFMA.FTZ R21, R33, R3.reuse, -R12.reuse ;  /* 0x0000000321157223 */ /* 0x180fe2000001080c */
[--C-:B------:R-:W-:Y:S01]  /*4820*/  FFMA.FTZ R23, R37, R3, -R12.reuse ;  /* 0x0000000325177223 */ /* 0x100fe2000001080c */
[----:B------:R-:W-:Y:S01]  /*4830*/  FMNMX.FTZ R10, R42, R25, !PT ;  /* 0x000000192a0a7209 */ /* 0x000fe20007810000 */
[-CC-:B------:R-:W-:Y:S01]  /*4840*/  FFMA.FTZ R180, R24, R3.reuse, -R12.reuse ;  /* 0x0000000318b47223 */ /* 0x180fe2000001080c */
[-CC-:B------:R-:W-:Y:S01]  /*4850*/  FFMA.FTZ R182, R28, R3.reuse, -R12.reuse ;  /* 0x000000031cb67223 */ /* 0x180fe2000001080c */
[-CC-:B------:R-:W-:Y:S01]  /*4860*/  FFMA.FTZ R14, R72, R3.reuse, -R12.reuse ;  /* 0x00000003480e7223 */ /* 0x180fe2000001080c */
[----:B------:R-:W-:Y:S01]  /*4870*/  FMNMX.FTZ R25, R43, R10, !PT ;  /* 0x0000000a2b197209 */ /* 0x000fe20007810000 */
[-CC-:B------:R-:W-:Y:S01]  /*4880*/  FFMA.FTZ R18, R76, R3.reuse, -R12.reuse ;  /* 0x000000034c127223 */ /* 0x180fe2000001080c */
[-CC-:B------:R-:W-:Y:S01]  /*4890*/  FFMA.FTZ R20, R80, R3.reuse, -R12.reuse ;  /* 0x0000000350147223 */ /* 0x180fe2000001080c */
[--C-:B------:R-:W-:Y:S01]  /*48a0*/  FFMA.FTZ R84, R84, R3, -R12.reuse ;  /* 0x0000000354547223 */ /* 0x100fe2000001080c */
[----:B------:R-:W-:Y:S01]  /*48b0*/  FMNMX.FTZ R10, R46, R25, !PT ;  /* 0x000000192e0a7209 */ /* 0x000fe20007810000 */
[-CC-:B------:R-:W-:Y:S01]  /*48c0*/  FFMA.FTZ R25, R41, R3.reuse, -R12.reuse ;  /* 0x0000000329197223 */ /* 0x180fe2000001080c */
[----:B------:R-:W-:Y:S01]  /*48d0*/  FFMA.FTZ R85, R85, R3, -R12 ;  /* 0x0000000355557223 */ /* 0x000fe2000001080c */
[----:B------:R-:W-:Y:S01]  /*48e0*/  MUFU.EX2 R11, R11 ;  /* 0x0000000b000b7308 */ /* 0x000fe20000000800 */
[----:B------:R-:W-:-:S04]  /*48f0*/  FMNMX.FTZ R29, R47, R10, !PT ;  /* 0x0000000a2f1d7209 */ /* 0x000fc80007810000 */
[----:B------:R-:W-:-:S03]  /*4900*/  FMNMX.FTZ R10, R50, R29, !PT ;  /* 0x0000001d320a7209 */ /* 0x000fc60007810000 */
[----:B------:R-:W0:Y:S01]  /*4910*/  MUFU.EX2 R180, R180 ;  /* 0x000000b400b47308 */ /* 0x000e220000000800 */
[----:B------:R-:W-:-:S04]  /*4920*/  FMNMX.FTZ R29, R51, R10, !PT ;  /* 0x0000000a331d7209 */ /* 0x000fc80007810000 */
[----:B------:R-:W-:Y:S01]  /*4930*/  FMNMX.FTZ R10, R54, R29, !PT ;  /* 0x0000001d360a7209 */ /* 0x000fe20007810000 */
[----:B------:R-:W-:Y:S02]  /*4940*/  FFMA.FTZ R29, R45, R3, -R12 ;  /* 0x000000032d1d7223 */ /* 0x000fe4000001080c */
[----:B------:R-:W1:Y:S01]  /*4950*/  MUFU.EX2 R17, R17 ;  /* 0x0000001100117308 */ /* 0x000e620000000800 */
[----:B------:R-:W-:-:S04]  /*4960*/  FMNMX.FTZ R33, R55, R10, !PT ;  /* 0x0000000a37217209 */ /* 0x000fc80007810000 */
[----:B------:R-:W-:-:S03]  /*4970*/  FMNMX.FTZ R10, R58, R33, !PT ;  /* 0x000000213a0a7209 */ /* 0x000fc60007810000 */
[----:B------:R-:W-:Y:S01]  /*4980*/  MUFU.EX2 R182, R182 ;  /* 0x000000b600b67308 */ /* 0x000fe20000000800 */
[----:B------:R-:W-:Y:S01]  /*4990*/  FMNMX.FTZ R33, R59, R10, !PT ;  /* 0x0000000a3b217209 */ /* 0x000fe20007810000 */
[----:B0-----:R-:W-:-:S03]  /*49a0*/  FFMA.FTZ R8, R11, R8, R180 ;  /* 0x000000080b087223 */ /* 0x001fc600000100b4 */
[----:B------:R-:W-:Y:S01]  /*49b0*/  FMNMX.FTZ R10, R62, R33, !PT ;  /* 0x000000213e0a7209 */ /* 0x000fe20007810000 */
[-CC-:B------:R-:W-:Y:S01]  /*49c0*/  FFMA.FTZ R33, R49, R3.reuse, -R12.reuse ;  /* 0x0000000331217223 */ /* 0x180fe2000001080c */
[-CC-:B------:R-:W-:Y:S01]  /*49d0*/  FFMA.FTZ R49, R65, R3.reuse, -R12.reuse ;  /* 0x0000000341317223 */ /* 0x180fe2000001080c */
[----:B------:R-:W-:Y:S01]  /*49e0*/  FFMA.FTZ R65, R81, R3, -R12 ;  /* 0x0000000351417223 */ /* 0x000fe2000001080c */
[----:B------:R-:W-:Y:S01]  /*49f0*/  FMNMX.FTZ R37, R63, R10, !PT ;  /* 0x0000000a3f257209 */ /* 0x000fe20007810000 */
[----:B------:R-:W-:Y:S01]  /*4a00*/  MUFU.EX2 R19, R19 ;  /* 0x0000001300137308 */ /* 0x000fe20000000800 */
[----:B-1----:R-:W-:Y:S02]  /*4a10*/  F2FP.BF16.F32.PACK_AB R180, R17, R180 ;  /* 0x000000b411b4723e */ /* 0x002fe400000010ff */
[----:B------:R-:W-:-:S04]  /*4a20*/  FMNMX.FTZ R10, R66, R37, !PT ;  /* 0x00000025420a7209 */ /* 0x000fc80007810000 */
[----:B------:R-:W-:Y:S01]  /*4a30*/  FMNMX.FTZ R37, R67, R10, !PT ;  /* 0x0000000a43257209 */ /* 0x000fe20007810000 */
[----:B------:R-:W-:Y:S03]  /*4a40*/  MUFU.EX2 R21, R21 ;  /* 0x0000001500157308 */ /* 0x000fe60000000800 */
[----:B------:R-:W-:Y:S01]  /*4a50*/  FMNMX.FTZ R10, R70, R37, !PT ;  /* 0x00000025460a7209 */ /* 0x000fe20007810000 */
[-CC-:B------:R-:W-:Y:S01]  /*4a60*/  FFMA.FTZ R37, R53, R3.reuse, -R12.reuse ;  /* 0x0000000335257223 */ /* 0x180fe2000001080c */
[----:B------:R-:W-:Y:S02]  /*4a70*/  FFMA.FTZ R53, R69, R3, -R12 ;  /* 0x0000000345357223 */ /* 0x000fe4000001080c */
[----:B------:R-:W-:Y:S01]  /*4a80*/  FMNMX.FTZ R41, R71, R10, !PT ;  /* 0x0000000a47297209 */ /* 0x000fe20007810000 */
[----:B------:R-:W-:Y:S03]  /*4a90*/  MUFU.EX2 R23, R23 ;  /* 0x0000001700177308 */ /* 0x000fe60000000800 */
[----:B------:R-:W-:-:S04]  /*4aa0*/  FMNMX.FTZ R10, R74, R41, !PT ;  /* 0x000000294a0a7209 */ /* 0x000fc80007810000 */
[----:B------:R-:W-:Y:S01]  /*4ab0*/  FMNMX.FTZ R41, R75, R10, !PT ;  /* 0x0000000a4b297209 */ /* 0x000fe20007810000 */
[----:B------:R-:W-:Y:S03]  /*4ac0*/  MUFU.EX2 R25, R25 ;  /* 0x0000001900197308 */ /* 0x000fe60000000800 */
[----:B------:R-:W-:Y:S01]  /*4ad0*/  FMNMX.FTZ R10, R78, R41, !PT ;  /* 0x000000294e0a7209 */ /* 0x000fe20007810000 */
[----:B------:R-:W-:-:S03]  /*4ae0*/  FFMA.FTZ R41, R57, R3, -R12 ;  /* 0x0000000339297223 */ /* 0x000fc6000001080c */
[----:B------:R-:W-:Y:S01]  /*4af0*/  FMNMX.FTZ R45, R79, R10, !PT ;  /* 0x0000000a4f2d7209 */ /* 0x000fe20007810000 */
[----:B------:R-:W-:Y:S03]  /*4b00*/  MUFU.EX2 R29, R29 ;  /* 0x0000001d001d7308 */ /* 0x000fe60000000800 */
[----:B------:R-:W-:-:S04]  /*4b10*/  FMNMX.FTZ R10, R82, R45, !PT ;  /* 0x0000002d520a7209 */ /* 0x000fc80007810000 */
[----:B------:R-:W-:Y:S01]  /*4b20*/  FMNMX.FTZ R45, R83, R10, !PT ;  /* 0x0000000a532d7209 */ /* 0x000fe20007810000 */
[----:B------:R-:W-:Y:S03]  /*4b30*/  MUFU.EX2 R33, R33 ;  /* 0x0000002100217308 */ /* 0x000fe60000000800 */
[----:B------:R-:W-:Y:S01]  /*4b40*/  FMNMX.FTZ R10, R86, R45, !PT ;  /* 0x0000002d560a7209 */ /* 0x000fe20007810000 */
[-CC-:B------:R-:W-:Y:S01]  /*4b50*/  FFMA.FTZ R45, R61, R3.reuse, -R12.reuse ;  /* 0x000000033d2d7223 */ /* 0x180fe2000001080c */
[----:B------:R-:W-:Y:S02]  /*4b60*/  FFMA.FTZ R61, R77, R3, -R12 ;  /* 0x000000034d3d7223 */ /* 0x000fe4000001080c */
[----:B------:R-:W-:Y:S01]  /*4b70*/  FMNMX.FTZ R10, R87, R10, !PT ;  /* 0x0000000a570a7209 */ /* 0x000fe20007810000 */
[----:B------:R-:W-:Y:S04]  /*4b80*/  MUFU.EX2 R37, R37 ;  /* 0x0000002500257308 */ /* 0x000fe80000000800 */
[----:B------:R-:W0:Y:S04]  /*4b90*/  SHFL.BFLY PT, R57, R10, 0x2, 0x1f ;  /* 0x0c401f000a397f89 */ /* 0x000e2800000e0000 */
[----:B------:R-:W-:Y:S08]  /*4ba0*/  MUFU.EX2 R41, R41 ;  /* 0x0000002900297308 */ /* 0x000ff00000000800 */
[----:B------:R-:W-:Y:S01]  /*4bb0*/  MUFU.EX2 R45, R45 ;  /* 0x0000002d002d7308 */ /* 0x000fe20000000800 */
[----:B------:R-:W-:-:S02]  /*4bc0*/  WARPGROUP.DEPBAR.LE gsb0, 0x0 ;  /* 0x00008000000079c5 */ /* 0x000fc40000010000 */
[----:B------:R-:W-:Y:S01]  /*4bd0*/  WARPGROUP.ARRIVE ;  /* 0x00000000000079c5 */ /* 0x000fe20000000000 */
[-CC-:B------:R-:W-:Y:S01]  /*4be0*/  FFMA.FTZ R176, R32, R3.reuse, -R12.reuse ;  /* 0x0000000320b07223 */ /* 0x180fe2000001080c */
[----:B------:R-:W-:-:S03]  /*4bf0*/  FFMA.FTZ R178, R36, R3, -R12 ;  /* 0x0000000324b27223 */ /* 0x000fc6000001080c */
[----:B------:R-:W-:Y:S01]  /*4c00*/  MUFU.EX2 R49, R49 ;  /* 0x0000003100317308 */ /* 0x000fe20000000800 */
[----:B------:R-:W-:Y:S01]  /*4c10*/  HGMMA.64x128x16.F32.BF16 R88, R172, gdesc[UR8].tnspB, R88, gsb0 ;  /* 0x41e00008ac587df0 */ /* 0x000fe20008001858 */
[----:B------:R-:W-:Y:S01]  /*4c20*/  UIADD3 UR10, UR6, 0x180, URZ ;  /* 0x00000180060a7890 */ /* 0x000fe2000fffe03f */
[----:B0-----:R-:W-:Y:S01]  /*4c30*/  FMNMX.FTZ R22, R10, R57, !PT ;  /* 0x000000390a167209 */ /* 0x001fe20007810000 */
[----:B------:R-:W-:Y:S01]  /*4c40*/  UMOV UR11, 0x40000040 ;  /* 0x40000040000b7882 */ /* 0x000fe20000000000 */
[----:B------:R-:W-:-:S03]  /*4c50*/  FFMA.FTZ R57, R73, R3, -R12 ;  /* 0x0000000349397223 */ /* 0x000fc6000001080c */
[----:B------:R-:W-:Y:S01]  /*4c60*/  MUFU.EX2 R176, R176 ;  /* 0x000000b000b07308 */ /* 0x000fe20000000800 */
[----:B------:R-:W0:Y:S07]  /*4c70*/  SHFL.BFLY PT, R69, R22, 0x1, 0x1f ;  /* 0x0c201f0016457f89 */ /* 0x000e2e00000e0000 */
[----:B------:R-:W-:Y:S08]  /*4c80*/  MUFU.EX2 R178, R178 ;  /* 0x000000b200b27308 */ /* 0x000ff00000000800 */
[----:B------:R-:W-:Y:S08]  /*4c90*/  MUFU.EX2 R53, R53 ;  /* 0x0000003500357308 */ /* 0x000ff00000000800 */
[----:B------:R-:W-:Y:S01]  /*4ca0*/  MUFU.EX2 R14, R14 ;  /* 0x0000000e000e7308 */ /* 0x000fe20000000800 */
[----:B0-----:R-:W-:-:S05]  /*4cb0*/  FMNMX.FTZ R10, R22, R69, !PT ;  /* 0x00000045160a7209 */ /* 0x001fca0007810000 */
[-C--:B------:R-:W-:Y:S02]  /*4cc0*/  FMUL.FTZ R28, R10, R3.reuse ;  /* 0x000000030a1c7220 */ /* 0x080fe40000410000 */
[----:B------:R-:W-:Y:S02]  /*4cd0*/  MUFU.EX2 R57, R57 ;  /* 0x0000003900397308 */ /* 0x000fe40000000800 */
        /* <DEDUP_REMOVED lines=15> */
[-CC-:B0-----:R-:W-:Y:S01]  /*4dd0*/  FFMA.FTZ R26, R55, R3.reuse, -R28.reuse ;  /* 0x00000003371a7223 */ /* 0x181fe2000001081c */
[-CC-:B------:R-:W-:Y:S01]  /*4de0*/  FFMA.FTZ R62, R62, R3.reuse, -R28.reuse ;  /* 0x000000033e3e7223 */ /* 0x180fe2000001081c */
[-CC-:B------:R-:W-:Y:S01]  /*4df0*/  FFMA.FTZ R63, R63, R3.reuse, -R28.reuse ;  /* 0x000000033f3f7223 */ /* 0x180fe2000001081c */
[-CC-:B------:R-:W-:Y:S01]  /*4e00*/  FFMA.FTZ R66, R66, R3.reuse, -R28.reuse ;  /* 0x0000000342427223 */ /* 0x180fe2000001081c */
[-CC-:B------:R-:W-:Y:S01]  /*4e10*/  FFMA.FTZ R67, R67, R3.reuse, -R28.reuse ;  /* 0x0000000343437223 */ /* 0x180fe2000001081c */
[-CC-:B------:R-:W-:Y:S01]  /*4e20*/  FFMA.FTZ R70, R70, R3.reuse, -R28.reuse ;  /* 0x0000000346467223 */ /* 0x180fe2000001081c */
[-CC-:B------:R-:W-:Y:S01]  /*4e30*/  FFMA.FTZ R71, R71, R3.reuse, -R28.reuse ;  /* 0x0000000347477223 */ /* 0x180fe2000001081c */
[----:B------:R0:W-:Y:S01]  /*4e40*/  MUFU.EX2 R36, R30 ;  /* 0x0000001e00247308 */ /* 0x0001e20000000800 */
[----:B-1----:R-:W-:Y:S01]  /*4e50*/  MOV R27, UR39 ;  /* 0x00000027001b7c02 */ /* 0x002fe20008000f00 */
[-CC-:B------:R-:W-:Y:S01]  /*4e60*/  FFMA.FTZ R74, R74, R3.reuse, -R28.reuse ;  /* 0x000000034a4a7223 */ /* 0x180fe2000001081c */
[-CC-:B------:R-:W-:Y:S01]  /*4e70*/  FFMA.FTZ R75, R75, R3.reuse, -R28.reuse ;  /* 0x000000034b4b7223 */ /* 0x180fe2000001081c */
[-CC-:B------:R-:W-:Y:S01]  /*4e80*/  FFMA.FTZ R78, R78, R3.reuse, -R28.reuse ;  /* 0x000000034e4e7223 */ /* 0x180fe2000001081c */
[----:B------:R-:W-:Y:S01]  /*4e90*/  FFMA.FTZ R79, R79, R3, -R28 ;  /* 0x000000034f4f7223 */ /* 0x000fe2000001081c */
[----:B------:R-:W-:-:S02]  /*4ea0*/  @!P1 VIADD R27, R27, 0x34840 ;  /* 0x000348401b1b9836 */ /* 0x000fc40000000000 */
[-CC-:B------:R-:W-:Y:S01]  /*4eb0*/  FFMA.FTZ R82, R82, R3.reuse, -R28.reuse ;  /* 0x0000000352527223 */ /* 0x180fe2000001081c */
[----:B------:R-:W1:Y:S01]  /*4ec0*/  MUFU.EX2 R31, R31 ;  /* 0x0000001f001f7308 */ /* 0x000e620000000800 */
[----:B0-----:R-:W-:Y:S02]  /*4ed0*/  IMAD.U32 R30, RZ, RZ, UR7 ;  /* 0x00000007ff1e7e24 */ /* 0x001fe4000f8e00ff */
[-CC-:B------:R-:W-:Y:S01]  /*4ee0*/  FFMA.FTZ R83, R83, R3.reuse, -R28.reuse ;  /* 0x0000000353537223 */ /* 0x180fe2000001081c */
[----:B------:R-:W-:Y:S01]  /*4ef0*/  @!P1 PRMT R27, RZ, 0x654, R27 ;  /* 0x00000654ff1b9816 */ /* 0x000fe2000000001b */
[----:B------:R-:W-:Y:S01]  /*4f00*/  FFMA.FTZ R86, R86, R3, -R28 ;  /* 0x0000000356567223 */ /* 0x000fe2000001081c */
[----:B------:R-:W-:Y:S02]  /*4f10*/  @!P1 VIADD R30, R30, 0x34860 ;  /* 0x000348601e1e9836 */ /* 0x000fe40000000000 */
[----:B------:R-:W-:Y:S03]  /*4f20*/  MUFU.EX2 R34, R34 ;  /* 0x0000002200227308 */ /* 0x000fe60000000800 */
[----:B------:R-:W-:-:S05]  /*4f30*/  @!P1 PRMT R30, RZ, 0x654, R30 ;  /* 0x00000654ff1e9816 */ /* 0x000fca000000001e */
[----:B------:R-:W0:Y:S01]  /*4f40*/  MUFU.EX2 R35, R35 ;  /* 0x0000002300237308 */ /* 0x000e220000000800 */
[----:B-1----:R-:W-:-:S07]  /*4f50*/  F2FP.BF16.F32.PACK_AB R183, R31, R36 ;  /* 0x000000241fb7723e */ /* 0x002fce00000010ff */
[----:B------:R-:W-:Y:S08]  /*4f60*/  MUFU.EX2 R38, R38 ;  /* 0x0000002600267308 */ /* 0x000ff00000000800 */
[----:B------:R-:W1:Y:S01]  /*4f70*/  MUFU.EX2 R39, R39 ;  /* 0x0000002700277308 */ /* 0x000e620000000800 */
[----:B0-----:R-:W-:-:S07]  /*4f80*/  F2FP.BF16.F32.PACK_AB R177, R35, R34 ;  /* 0x0000002223b1723e */ /* 0x001fce00000010ff */
[----:B------:R-:W-:Y:S08]  /*4f90*/  MUFU.EX2 R42, R42 ;  /* 0x0000002a002a7308 */ /* 0x000ff00000000800 */
[----:B------:R-:W0:Y:S01]  /*4fa0*/  MUFU.EX2 R43, R43 ;  /* 0x0000002b002b7308 */ /* 0x000e220000000800 */
[----:B-1----:R-:W-:-:S07]  /*4fb0*/  F2FP.BF16.F32.PACK_AB R179, R39, R38 ;  /* 0x0000002627b3723e */ /* 0x002fce00000010ff */
[----:B------:R-:W-:Y:S08]  /*4fc0*/  MUFU.EX2 R47, R47 ;  /* 0x0000002f002f7308 */ /* 0x000ff00000000800 */
[----:B------:R-:W-:Y:S01]  /*4fd0*/  MUFU.EX2 R24, R24 ;  /* 0x0000001800187308 */ /* 0x000fe20000000800 */
[----:B------:R-:W-:Y:S02]  /*4fe0*/  WARPGROUP.DEPBAR.LE gsb0, 0x0 ;  /* 0x00008000000079c5 */ /* 0x000fe40000010000 */
[----:B------:R-:W-:Y:S01]  /*4ff0*/  WARPGROUP.ARRIVE ;  /* 0x00000000000079c5 */ /* 0x000fe20000000000 */
[-CC-:B------:R-:W-:Y:S01]  /*5000*/  FFMA.FTZ R172, R40, R3.reuse, -R12.reuse ;  /* 0x0000000328ac7223 */ /* 0x180fe2000001080c */
[-C--:B------:R-:W-:Y:S01]  /*5010*/  FFMA.FTZ R174, R44, R3.reuse, -R12 ;  /* 0x000000032cae7223 */ /* 0x080fe2000001080c */
[----:B------:R-:W-:-:S02]  /*5020*/  FFMA.FTZ R175, R46, R3, -R28 ;  /* 0x000000032eaf7223 */ /* 0x000fc4000001081c */
[----:B------:R-:W-:Y:S01]  /*5030*/  MUFU.EX2 R26, R26 ;  /* 0x0000001a001a7308 */ /* 0x000fe20000000800 */
[----:B0-----:R-:W-:Y:S01]  /*5040*/  F2FP.BF16.F32.PACK_AB R173, R43, R42 ;  /* 0x0000002a2bad723e */ /* 0x001fe200000010ff */
[----:B------:R-:W-:Y:S01]  /*5050*/  HGMMA.64x128x16.F32.BF16 R88, R168, gdesc[UR8].tnspB, R88, gsb0 ;  /* 0x41e00008a8587df0 */ /* 0x000fe20008001858 */
[----:B------:R-:W-:Y:S01]  /*5060*/  UIADD3 UR10, UR6, 0x200, URZ ;  /* 0x00000200060a7890 */ /* 0x000fe2000fffe03f */
[----:B------:R-:W-:-:S04]  /*5070*/  UMOV UR11, 0x40000040 ;  /* 0x40000040000b7882 */ /* 0x000fc80000000000 */
[----:B------:R-:W-:Y:S08]  /*5080*/  MUFU.EX2 R172, R172 ;  /* 0x000000ac00ac7308 */ /* 0x000ff00000000800 */
        /* <DEDUP_REMOVED lines=14> */
[----:B------:R-:W-:Y:S01]  /*5170*/  MUFU.EX2 R86, R86 ;  /* 0x0000005600567308 */ /* 0x000fe20000000800 */
[----:B------:R-:W-:-:S02]  /*5180*/  WARPGROUP.DEPBAR.LE gsb0, 0x0 ;  /* 0x00008000000079c5 */ /* 0x000fc40000010000 */
[----:B------:R-:W-:Y:S01]  /*5190*/  WARPGROUP.ARRIVE ;  /* 0x00000000000079c5 */ /* 0x000fe20000000000 */
[-CC-:B------:R-:W-:Y:S01]  /*51a0*/  FFMA.FTZ R168, R48, R3.reuse, -R12.reuse ;  /* 0x0000000330a87223 */ /* 0x180fe2000001080c */
[-C--:B------:R-:W-:Y:S01]  /*51b0*/  FFMA.FTZ R170, R52, R3.reuse, -R12 ;  /* 0x0000000334aa7223 */ /* 0x080fe2000001080c */
[-CC-:B------:R-:W-:Y:S01]  /*51c0*/  FFMA.FTZ R169, R50, R3.reuse, -R28.reuse ;  /* 0x0000000332a97223 */ /* 0x180fe2000001081c */
[----:B------:R-:W-:Y:S02]  /*51d0*/  FFMA.FTZ R171, R54, R3, -R28 ;  /* 0x0000000336ab7223 */ /* 0x000fe4000001081c */
[----:B------:R-:W-:Y:S01]  /*51e0*/  HGMMA.64x128x16.F32.BF16 R88, R152, gdesc[UR8].tnspB, R88, gsb0 ;  /* 0x41e0000898587df0 */ /* 0x000fe20008001858 */
[----:B------:R-:W-:Y:S01]  /*51f0*/  UIADD3 UR10, UR6, 0x280, URZ ;  /* 0x00000280060a7890 */ /* 0x000fe2000fffe03f */
[----:B------:R-:W-:Y:S01]  /*5200*/  MUFU.EX2 R168, R168 ;  /* 0x000000a800a87308 */ /* 0x000fe20000000800 */
[----:B------:R-:W-:-:S07]  /*5210*/  UMOV UR11, 0x40000040 ;  /* 0x40000040000b7882 */ /* 0x000fce0000000000 */
[----:B------:R-:W-:Y:S08]  /*5220*/  MUFU.EX2 R169, R169 ;  /* 0x000000a900a97308 */ /* 0x000ff00000000800 */
[----:B------:R-:W-:Y:S08]  /*5230*/  MUFU.EX2 R170, R170 ;  /* 0x000000aa00aa7308 */ /* 0x000ff00000000800 */
[----:B------:R-:W-:Y:S01]  /*5240*/  MUFU.EX2 R171, R171 ;  /* 0x000000ab00ab7308 */ /* 0x000fe20000000800 */
[----:B------:R-:W-:-:S02]  /*5250*/  WARPGROUP.DEPBAR.LE gsb0, 0x0 ;  /* 0x00008000000079c5 */ /* 0x000fc40000010000 */
[----:B------:R-:W-:Y:S01]  /*5260*/  WARPGROUP.ARRIVE ;  /* 0x00000000000079c5 */ /* 0x000fe20000000000 */
[-CC-:B------:R-:W-:Y:S01]  /*5270*/  FFMA.FTZ R152, R56, R3.reuse, -R12.reuse ;  /* 0x0000000338987223 */ /* 0x180fe2000001080c */
[-C--:B------:R-:W-:Y:S01]  /*5280*/  FFMA.FTZ R154, R60, R3.reuse, -R12 ;  /* 0x000000033c9a7223 */ /* 0x080fe2000001080c */
[-CC-:B------:R-:W-:Y:S02]  /*5290*/  FFMA.FTZ R153, R58, R3.reuse, -R28.reuse ;  /* 0x000000033a997223 */ /* 0x180fe4000001081c */
[----:B------:R-:W-:Y:S01]  /*52a0*/  MUFU.EX2 R155, R62 ;  /* 0x0000003e009b7308 */ /* 0x000fe20000000800 */
[----:B------:R-:W-:Y:S01]  /*52b0*/  FFMA.FTZ R28, R87, R3, -R28 ;  /* 0x00000003571c7223 */ /* 0x000fe2000001081c */
[----:B------:R-:W-:Y:S01]  /*52c0*/  HGMMA.64x128x16.F32.BF16 R88, R156, gdesc[UR8].tnspB, R88, gsb0 ;  /* 0x41e000089c587df0 */ /* 0x000fe20008001858 */
[----:B------:R-:W-:Y:S01]  /*52d0*/  UIADD3 UR10, UR6, 0x300, URZ ;  /* 0x00000300060a7890 */ /* 0x000fe2000fffe03f */
[----:B------:R-:W-:Y:S01]  /*52e0*/  UMOV UR11, 0x40000040 ;  /* 0x40000040000b7882 */ /* 0x000fe20000000000 */
[----:B------:R-:W-:-:S03]  /*52f0*/  UIADD3 UR6, UR6, 0x380, URZ ;  /* 0x0000038006067890 */ /* 0x000fc6000fffe03f */
        /* <DEDUP_REMOVED lines=8> */
[----:B------:R-:W-:Y:S02]  /*5380*/  FADD.FTZ R12, -R10, R15 ;  /* 0x0000000f0a0c7221 */ /* 0x000fe40000010100 */
[----:B------:R-:W-:Y:S01]  /*5390*/  MUFU.EX2 R157, R66 ;  /* 0x00000042009d7308 */ /* 0x000fe20000000800 */
[----:B------:R-:W-:Y:S01]  /*53a0*/  HGMMA.64x128x16.F32.BF16 R88, R160, gdesc[UR8].tnspB, R88, gsb0 ;  /* 0x41e00008a0587df0 */ /* 0x000fe20008001858 */
[----:B------:R-:W-:Y:S01]  /*53b0*/  UMOV UR10, UR6 ;  /* 0x00000006000a7c82 */ /* 0x000fe20008000000 */
[----:B------:R-:W-:Y:S01]  /*53c0*/  UMOV UR11, 0x40000040 ;  /* 0x40000040000b7882 */ /* 0x000fe20000000000 */
[----:B------:R-:W-:-:S04]  /*53d0*/  FMUL.FTZ R12, R12, R3 ;  /* 0x000000030c0c7220 */ /* 0x000fc80000410000 */
[----:B------:R-:W-:Y:S08]  /*53e0*/  MUFU.EX2 R156, R156 ;  /* 0x0000009c009c7308 */ /* 0x000ff00000000800 */
[----:B------:R-:W0:Y:S08]  /*53f0*/  MUFU.EX2 R12, R12 ;  /* 0x0000000c000c7308 */ /* 0x000e300000000800 */
[----:B------:R-:W-:Y:S08]  /*5400*/  MUFU.EX2 R158, R158 ;  /* 0x0000009e009e7308 */ /* 0x000ff00000000800 */
[----:B------:R-:W-:Y:S01]  /*5410*/  MUFU.EX2 R159, R70 ;  /* 0x00000046009f7308 */ /* 0x000fe20000000800 */
[----:B0-----:R-:W-:Y:S01]  /*5420*/  FFMA.FTZ R7, R12, R7, R181 ;  /* 0x000000070c077223 */ /* 0x001fe200000100b5 */
[----:B------:R-:W-:-:S03]  /*5430*/  F2FP.BF16.F32.PACK_AB R181, R32, R181 ;  /* 0x000000b520b5723e */ /* 0x000fc600000010ff */
[----:B------:R-:W-:-:S03]  /*5440*/  FADD.FTZ R7, R32, R7 ;  /* 0x0000000720077221 */ /* 0x000fc60000010000 */
[----:B------:R-:W0:Y:S01]  /*5450*/  MUFU.EX2 R15, R85 ;  /* 0x00000055000f7308 */ /* 0x000e220000000800 */
[----:B------:R-:W-:-:S04]  /*5460*/  FADD.FTZ R7, R36, R7 ;  /* 0x0000000724077221 */ /* 0x000fc80000010000 */
[----:B------:R-:W-:-:S04]  /*5470*/  FADD.FTZ R7, R31, R7 ;  /* 0x000000071f077221 */ /* 0x000fc80000010000 */
[----:B------:R-:W-:-:S04]  /*5480*/  FADD.FTZ R7, R34, R7 ;  /* 0x0000000722077221 */ /* 0x000fc80000010000 */
[----:B------:R-:W-:-:S04]  /*5490*/  FADD.FTZ R7, R35, R7 ;  /* 0x0000000723077221 */ /* 0x000fc80000010000 */
[----:B------:R-:W-:-:S04]  /*54a0*/  FADD.FTZ R7, R38, R7 ;  /* 0x0000000726077221 */ /* 0x000fc80000010000 */
[----:B------:R-:W-:-:S04]  /*54b0*/  FADD.FTZ R7, R39, R7 ;  /* 0x0000000727077221 */ /* 0x000fc80000010000 */
[----:B------:R-:W-:Y:S01]  /*54c0*/  FADD.FTZ R7, R42, R7 ;  /* 0x000000072a077221 */ /* 0x000fe20000010000 */
[----:B------:R-:W-:Y:S02]  /*54d0*/  WARPGROUP.DEPBAR.LE gsb0, 0x0 ;  /* 0x00008000000079c5 */ /* 0x000fe40000010000 */
[----:B------:R-:W-:Y:S01]  /*54e0*/  WARPGROUP.ARRIVE ;  /* 0x00000000000079c5 */ /* 0x000fe20000000000 */
[----:B------:R-:W1:Y:S01]  /*54f0*/  MUFU.EX2 R161, R74 ;  /* 0x0000004a00a17308 */ /* 0x000e620000000800 */
[----:B------:R-:W-:Y:S02]  /*5500*/  F2FP.BF16.F32.PACK_AB R160, R57, R14 ;  /* 0x0000000e39a0723e */ /* 0x000fe400000010ff */
[----:B------:R-:W-:Y:S02]  /*5510*/  F2FP.BF16.F32.PACK_AB R162, R61, R18 ;  /* 0x000000123da2723e */ /* 0x000fe400000010ff */
[----:B------:R-:W-:Y:S03]  /*5520*/  HGMMA.64x128x16.F32.BF16 R88, R164, gdesc[UR8].tnspB, R88, gsb0 ;  /* 0x41e00008a4587df0 */ /* 0x000fe60008001858 */
[----:B------:R-:W2:Y:S01]  /*5530*/  MUFU.EX2 R163, R78 ;  /* 0x0000004e00a37308 */ /* 0x000ea20000000800 */
[----:B------:R-:W-:-:S02]  /*5540*/  WARPGROUP.DEPBAR.LE gsb0, 0x0 ;  /* 0x00008000000079c5 */ /* 0x000fc40000010000 */
[----:B------:R3:W-:Y:S05]  /*5550*/  @!P1 SYNCS.ARRIVE.TRANS64.RED.A1T0 RZ, [R27+URZ], RZ ;  /* 0x000000ff1bff99a7 */ /* 0x0007ea000810043f */
[----:B------:R-:W4:Y:S01]  /*5560*/  MUFU.EX2 R165, R82 ;  /* 0x0000005200a57308 */ /* 0x000f220000000800 */
[----:B0-----:R-:W-:Y:S02]  /*5570*/  F2FP.BF16.F32.PACK_AB R166, R15, R22 ;  /* 0x000000160fa6723e */ /* 0x001fe400000010ff */
[----:B------:R-:W-:Y:S02]  /*5580*/  F2FP.BF16.F32.PACK_AB R164, R65, R20 ;  /* 0x0000001441a4723e */ /* 0x000fe400000010ff */
[----:B------:R-:W-:Y:S01]  /*5590*/  F2FP.BF16.F32.PACK_AB R167, R28, R86 ;  /* 0x000000561ca7723e */ /* 0x000fe200000010ff */
[----:B---3--:R-:W-:Y:S01]  /*55a0*/  FADD.FTZ R27, R17, R8 ;  /* 0x00000008111b7221 */ /* 0x008fe20000010000 */
[----:B------:R0:W-:Y:S03]  /*55b0*/  @!P1 SYNCS.ARRIVE.TRANS64.RED.A1T0 RZ, [R30+URZ], RZ ;  /* 0x000000ff1eff99a7 */ /* 0x0001e6000810043f */
[----:B------:R-:W-:Y:S01]  /*55c0*/  FADD.FTZ R8, R182, R27 ;  /* 0x0000001bb6087221 */ /* 0x000fe20000010000 */
[----:B------:R-:W-:-:S03]  /*55d0*/  F2FP.BF16.F32.PACK_AB R182, R19, R182 ;  /* 0x000000b613b6723e */ /* 0x000fc600000010ff */
[----:B------:R-:W-:-:S04]  /*55e0*/  FADD.FTZ R27, R19, R8 ;  /* 0x00000008131b7221 */ /* 0x000fc80000010000 */
        /* <DEDUP_REMOVED lines=8> */
[----:B------:R-:W-:Y:S01]  /*5670*/  FADD.FTZ R27, R25, R8 ;  /* 0x00000008191b7221 */ /* 0x000fe20000010000 */
[----:B------:R-:W-:-:S03]  /*5680*/  FADD.FTZ R8, R43, R7 ;  /* 0x000000072b087221 */ /* 0x000fc60000010000 */
[----:B0-----:R-:W-:Y:S01]  /*5690*/  FADD.FTZ R30, R174, R27 ;  /* 0x0000001bae1e7221 */ /* 0x001fe20000010000 */
[----:B------:R-:W-:Y:S01]  /*56a0*/  FADD.FTZ R8, R175, R8 ;  /* 0x00000008af087221 */ /* 0x000fe20000010000 */
[C---:B------:R-:W-:Y:S02]  /*56b0*/  F2FP.BF16.F32.PACK_AB R174, R29.reuse, R174 ;  /* 0x000000ae1dae723e */ /* 0x040fe400000010ff */
[----:B------:R-:W-:Y:S01]  /*56c0*/  FADD.FTZ R7, R29, R30 ;  /* 0x0000001e1d077221 */ /* 0x000fe20000010000 */
[C---:B------:R-:W-:Y:S01]  /*56d0*/  FADD.FTZ R8, R47.reuse, R8 ;  /* 0x000000082f087221 */ /* 0x040fe20000010000 */
[----:B------:R-:W-:Y:S02]  /*56e0*/  F2FP.BF16.F32.PACK_AB R175, R47, R175 ;  /* 0x000000af2faf723e */ /* 0x000fe400000010ff */
[----:B------:R-:W-:Y:S01]  /*56f0*/  FADD.FTZ R30, R168, R7 ;  /* 0x00000007a81e7221 */ /* 0x000fe20000010000 */
[----:B------:R-:W-:Y:S01]  /*5700*/  FADD.FTZ R7, R169, R8 ;  /* 0x00000008a9077221 */ /* 0x000fe20000010000 */
[----:B------:R-:W-:-:S02]  /*5710*/  F2FP.BF16.F32.PACK_AB R169, R24, R169 ;  /* 0x000000a918a9723e */ /* 0x000fc400000010ff */
[C---:B------:R-:W-:Y:S01]  /*5720*/  FADD.FTZ R17, R33.reuse, R30 ;  /* 0x0000001e21117221 */ /* 0x040fe20000010000 */
[----:B------:R-:W-:Y:S01]  /*5730*/  FADD.FTZ R8, R24, R7 ;  /* 0x0000000718087221 */ /* 0x000fe20000010000 */
[----:B------:R-:W-:Y:S02]  /*5740*/  F2FP.BF16.F32.PACK_AB R168, R33, R168 ;  /* 0x000000a821a8723e */ /* 0x000fe400000010ff */
[----:B------:R-:W-:Y:S01]  /*5750*/  FADD.FTZ R30, R170, R17 ;  /* 0x00000011aa1e7221 */ /* 0x000fe20000010000 */
[----:B------:R-:W-:Y:S01]  /*5760*/  FADD.FTZ R7, R171, R8 ;  /* 0x00000008ab077221 */ /* 0x000fe20000010000 */
[C---:B------:R-:W-:Y:S02]  /*5770*/  F2FP.BF16.F32.PACK_AB R170, R37.reuse, R170 ;  /* 0x000000aa25aa723e */ /* 0x040fe400000010ff */
[----:B------:R-:W-:Y:S01]  /*5780*/  FADD.FTZ R17, R37, R30 ;  /* 0x0000001e25117221 */ /* 0x000fe20000010000 */
[C---:B------:R-:W-:Y:S01]  /*5790*/  FADD.FTZ R8, R26.reuse, R7 ;  /* 0x000000071a087221 */ /* 0x040fe20000010000 */
[----:B------:R-:W-:-:S02]  /*57a0*/  F2FP.BF16.F32.PACK_AB R171, R26, R171 ;  /* 0x000000ab1aab723e */ /* 0x000fc400000010ff */
[----:B------:R-:W-:Y:S01]  /*57b0*/  FADD.FTZ R30, R152, R17 ;  /* 0x00000011981e7221 */ /* 0x000fe20000010000 */
        /* <DEDUP_REMOVED lines=8> */
[----:B------:R-:W-:Y:S01]  /*5840*/  FADD.FTZ R7, R45, R30 ;  /* 0x0000001e2d077221 */ /* 0x000fe20000010000 */
[C---:B------:R-:W-:Y:S01]  /*5850*/  FADD.FTZ R8, R63.reuse, R8 ;  /* 0x000000083f087221 */ /* 0x040fe20000010000 */
        /* <DEDUP_REMOVED lines=14> */
[----:B-1----:R-:W-:Y:S01]  /*5940*/  FADD.FTZ R8, R161, R8 ;  /* 0x00000008a1087221 */ /* 0x002fe20000010000 */
[----:B------:R-:W-:-:S02]  /*5950*/  F2FP.BF16.F32.PACK_AB R161, R75, R161 ;  /* 0x000000a14ba1723e */ /* 0x000fc400000010ff */
[----:B------:R-:W-:Y:S01]  /*5960*/  FADD.FTZ R7, R57, R24 ;  /* 0x0000001839077221 */ /* 0x000fe20000010000 */
[----:B------:R-:W-:Y:S01]  /*5970*/  FADD.FTZ R8, R75, R8 ;  /* 0x000000084b087221 */ /* 0x000fe20000010000 */
[----:B------:R-:W-:Y:S02]  /*5980*/  MOV R17, R6 ;  /* 0x0000000600117202 */ /* 0x000fe40000000f00 */
[----:B------:R-:W-:Y:S01]  /*5990*/  FADD.FTZ R24, R18, R7 ;  /* 0x0000000712187221 */ /* 0x000fe20000010000 */
[----:B--2---:R-:W-:Y:S01]  /*59a0*/  FADD.FTZ R8, R163, R8 ;  /* 0x00000008a3087221 */ /* 0x004fe20000010000 */
[----:B------:R-:W-:Y:S02]  /*59b0*/  F2FP.BF16.F32.PACK_AB R163, R79, R163 ;  /* 0x000000a34fa3723e */ /* 0x000fe400000010ff */
[----:B------:R-:W-:Y:S01]  /*59c0*/  FADD.FTZ R7, R61, R24 ;  /* 0x000000183d077221 */ /* 0x000fe20000010000 */
[----:B------:R-:W-:-:S03]  /*59d0*/  FADD.FTZ R8, R79, R8 ;  /* 0x000000084f087221 */ /* 0x000fc60000010000 */
[----:B------:R-:W-:Y:S01]  /*59e0*/  FADD.FTZ R14, R20, R7 ;  /* 0x00000007140e7221 */ /* 0x000fe20000010000 */
[----:B----4-:R-:W-:Y:S01]  /*59f0*/  FADD.FTZ R8, R165, R8 ;  /* 0x00000008a5087221 */ /* 0x010fe20000010000 */
[----:B------:R-:W-:Y:S02]  /*5a00*/  F2FP.BF16.F32.PACK_AB R165, R83, R165 ;  /* 0x000000a553a5723e */ /* 0x000fe400000010ff */
[----:B------:R-:W-:-:S04]  /*5a10*/  FADD.FTZ R7, R65, R14 ;  /* 0x0000000e41077221 */ /* 0x000fc80000010000 */
[----:B------:R-:W-:Y:S01]  /*5a20*/  FADD.FTZ R14, R22, R7 ;  /* 0x00000007160e7221 */ /* 0x000fe20000010000 */
[----:B------:R-:W-:-:S03]  /*5a30*/  FADD.FTZ R7, R83, R8 ;  /* 0x0000000853077221 */ /* 0x000fc60000010000 */
[----:B------:R-:W-:Y:S01]  /*5a40*/  FADD.FTZ R8, R15, R14 ;  /* 0x0000000e0f087221 */ /* 0x000fe20000010000 */
[----:B------:R-:W-:Y:S01]  /*5a50*/  FADD.FTZ R7, R86, R7 ;  /* 0x0000000756077221 */ /* 0x000fe20000010000 */
[----:B------:R-:W-:Y:S02]  /*5a60*/  IMAD.MOV.U32 R14, RZ, RZ, R9 ;  /* 0x000000ffff0e7224 */ /* 0x000fe400078e0009 */
[----:B------:R-:W-:Y:S02]  /*5a70*/  IMAD.MOV.U32 R15, RZ, RZ, R10 ;  /* 0x000000ffff0f7224 */ /* 0x000fe400078e000a */
[----:B------:R-:W-:Y:S01]  /*5a80*/  FADD.FTZ R7, R28, R7 ;  /* 0x000000071c077221 */ /* 0x000fe20000010000 */
[----:B------:R-:W-:Y:S06]  /*5a90*/  @P2 BRA `(.L_x_28) ;  /* 0xffffffdc00e42947 */ /* 0x000fec000383ffff */
.L_x_19:
[----:B------:R-:W-:Y:S06]  /*5aa0*/  BAR.ARV 0x8, 0x180 ;  /* 0x0206000000007b1d */ /* 0x000fec0000002000 */
        /* <DEDUP_REMOVED lines=64> */
[----:B------:R-:W-:Y:S06]  /*5eb0*/  @!P0 BRA `(.L_x_29) ;  /* 0x0000000000048947 */ /* 0x000fec0003800000 */
[----:B------:R-:W-:Y:S01]  /*5ec0*/  BPT.TRAP 0x1 ;  /* 0x000000040000795c */ /* 0x000fe20000300000 */
.L_x_29:
[----:B------:R-:W-:Y:S02]  /*5ed0*/  SHF.L.U32 R9, R9, 0x1f, RZ ;  /* 0x0000001f09097819 */ /* 0x000fe400000006ff */
[----:B------:R-:W-:-:S04]  /*5ee0*/  LEA R12, R0, UR36, 0x3 ;  /* 0x00000024000c7c11 */ /* 0x000fc8000f8e18ff */
[----:B------:R0:W1:Y:S01]  /*5ef0*/  SYNCS.PHASECHK.TRANS64.TRYWAIT P2, [R12+URZ+0x34850], R9 ;  /* 0x034850090c0075a7 */ /* 0x000062000804017f */
[----:B------:R-:W-:Y:S05]  /*5f00*/  @!P0 BRA `(.L_x_30) ;  /* 0x0000000000048947 */ /* 0x000fea0003800000 */
[----:B------:R-:W-:Y:S01]  /*5f10*/  BPT.TRAP 0x1 ;  /* 0x000000040000795c */ /* 0x000fe20000300000 */
.L_x_30:
[----:B-1----:R-:W-:Y:S05]  /*5f20*/  @P2 BRA `(.L_x_31) ;  /* 0x0000000000082947 */ /* 0x002fea0003800000 */
[----:B------:R-:W1:Y:S02]  /*5f30*/  SYNCS.PHASECHK.TRANS64.TRYWAIT P0, [R12+URZ+0x34850], R9 ;  /* 0x034850090c0075a7 */ /* 0x000e64000800017f */
[----:B-1----:R-:W-:Y:S05]  /*5f40*/  @!P0 BRA `(.L_x_32) ;  /* 0x0000006000088947 */ /* 0x002fea0003800000 */
.L_x_31:
[----:B------:R-:W-:Y:S01]  /*5f50*/  UIADD3 UR36, UR36, 0x400, URZ ;  /* 0x0000040024247890 */ /* 0x000fe2000fffe03f */
[----:B------:R-:W-:Y:S01]  /*5f60*/  R2UR UR5, R0 ;  /* 0x00000000000572ca */ /* 0x000fe200000e0000 */
[----:B------:R-:W-:Y:S01]  /*5f70*/  WARPGROUP.ARRIVE ;  /* 0x00000000000079c5 */ /* 0x000fe20000000000 */
[----:B------:R-:W-:Y:S01]  /*5f80*/  UMOV UR7, 0x40000040 ;  /* 0x4000004000077882 */ /* 0x000fe20000000000 */
[----:B------:R-:W-:Y:S01]  /*5f90*/  USHF.R.U32.HI UR36, URZ, 0x4, UR36 ;  /* 0x000000043f247899 */ /* 0x000fe20008011624 */
[----:B------:R-:W2:Y:S01]  /*5fa0*/  SHFL.BFLY PT, R5, R8, 0x2, 0x1f ;  /* 0x0c401f0008057f89 */ /* 0x000ea200000e0000 */
[----:B01----:R-:W-:Y:S02]  /*5fb0*/  @!P1 VIADD R12, R12, 0x34860 ;  /* 0x000348600c0c9836 */ /* 0x003fe40000000000 */
[----:B------:R-:W-:Y:S01]  /*5fc0*/  ULOP3.LUT UR36, UR36, 0x3fff, URZ, 0xc0, !UPT ;  /* 0x00003fff24247892 */ /* 0x000fe2000f8ec03f */
[----:B------:R-:W0:Y:S01]  /*5fd0*/  SHFL.BFLY PT, R0, R7, 0x2, 0x1f ;  /* 0x0c401f0007007f89 */ /* 0x000e2200000e0000 */
[----:B------:R-:W-:Y:S01]  /*5fe0*/  IMAD.MOV.U32 R4, RZ, RZ, -0x800000 ;  /* 0xff800000ff047424 */ /* 0x000fe200078e00ff */
[----:B------:R-:W-:Y:S01]  /*5ff0*/  @!P1 PRMT R12, RZ, 0x654, R12 ;  /* 0x00000654ff0c9816 */ /* 0x000fe2000000000c */
[----:B------:R-:W-:-:S04]  /*6000*/  ULOP3.LUT UR4, UR36, 0x4000000, URZ, 0xfc, !UPT ;  /* 0x0400000024047892 */ /* 0x000fc8000f8efc3f */
[----:B------:R-:W-:-:S07]  /*6010*/  ULEA UR4, UR5, UR4, 0xb ;  /* 0x0000000405047291 */ /* 0x000fce000f8e583f */
[----:B------:R-:W-:Y:S02]  /*6020*/  UMOV UR6, UR4 ;  /* 0x0000000400067c82 */ /* 0x000fe40008000000 */
[----:B------:R-:W-:Y:S01]  /*6030*/  HGMMA.64x128x16.F32.BF16 R24, R180, gdesc[UR4].tnspB, R24, gsb0 ;  /* 0x41e00004b4187df0 */ /* 0x000fe20008001818 */
[----:B------:R-:W-:Y:S01]  /*6040*/  UIADD3 UR6, UR4, 0x80, URZ ;  /* 0x0000008004067890 */ /* 0x000fe2000fffe03f */
[----:B------:R-:W-:Y:S01]  /*6050*/  UMOV UR7, 0x40000040 ;  /* 0x4000004000077882 */ /* 0x000fe20000000000 */
[----:B--2---:R-:W-:Y:S01]  /*6060*/  FADD.FTZ R5, R5, R8 ;  /* 0x0000000805057221 */ /* 0x004fe20000010000 */
[----:B------:R-:W-:Y:S02]  /*6070*/  IMAD.MOV.U32 R8, RZ, RZ, RZ ;  /* 0x000000ffff087224 */ /* 0x000fe400078e00ff */
[----:B0-----:R-:W-:Y:S01]  /*6080*/  FADD.FTZ R2, R0, R7 ;  /* 0x0000000700027221 */ /* 0x001fe20000010000 */
[----:B------:R-:W-:Y:S01]  /*6090*/  IMAD.MOV.U32 R7, RZ, RZ, RZ ;  /* 0x000000ffff077224 */ /* 0x000fe200078e00ff */
[----:B------:R-:W0:Y:S04]  /*60a0*/  SHFL.BFLY PT, R0, R5, 0x1, 0x1f ;  /* 0x0c201f0005007f89 */ /* 0x000e2800000e0000 */
[----:B------:R-:W1:Y:S01]  /*60b0*/  SHFL.BFLY PT, R9, R2, 0x1, 0x1f ;  /* 0x0c201f0002097f89 */ /* 0x000e6200000e0000 */
[----:B0-----:R-:W-:Y:S01]  /*60c0*/  FADD.FTZ R13, R5, R0 ;  /* 0x00000000050d7221 */ /* 0x001fe20000010000 */
[----:B------:R-:W-:-:S02]  /*60d0*/  IMAD.MOV.U32 R0, RZ, RZ, -0x800000 ;  /* 0xff800000ff007424 */ /* 0x000fc400078e00ff */
[----:B-1----:R-:W-:Y:S02]  /*60e0*/  FADD.FTZ R14, R2, R9 ;  /* 0x00000009020e7221 */ /* 0x002fe40000010000 */
[----:B------:R-:W-:-:S03]  /*60f0*/  FSETP.NE.FTZ.AND P0, PT, R13, RZ, PT ;  /* 0x000000ff0d00720b */ /* 0x000fc60003f15000 */
[----:B------:R-:W-:-:S10]  /*6100*/  FSETP.NE.FTZ.AND P2, PT, R14, RZ, PT ;  /* 0x000000ff0e00720b */ /* 0x000fd40003f55000 */
[----:B------:R-:W0:Y:S01]  /*6110*/  @P0 MUFU.LG2 R9, R13 ;  /* 0x0000000d00090308 */ /* 0x000e220000000c00 */
[C---:B------:R-:W-:Y:S02]  /*6120*/  @P0 FMUL.FTZ R5, R3.reuse, 0.69314718246459960938 ;  /* 0x3f31721803050820 */ /* 0x040fe40000410000 */
[----:B------:R-:W-:-:S05]  /*6130*/  @P2 FMUL.FTZ R18, R3, 0.69314718246459960938 ;  /* 0x3f31721803122820 */ /* 0x000fca0000410000 */
[----:B------:R-:W1:Y:S08]  /*6140*/  @P2 MUFU.LG2 R11, R14 ;  /* 0x0000000e000b2308 */ /* 0x000e700000000c00 */
[----:B------:R-:W2:Y:S01]  /*6150*/  @P0 MUFU.RCP R7, R13 ;  /* 0x0000000d00070308 */ /* 0x000ea20000001000 */
[----:B0-----:R-:W-:-:S04]  /*6160*/  @P0 FMUL.FTZ R2, R9, 0.69314718246459960938 ;  /* 0x3f31721809020820 */ /* 0x001fc80000410000 */
[----:B------:R-:W-:Y:S01]  /*6170*/  @P0 FFMA.FTZ R4, R5, R6, R2 ;  /* 0x0000000605040223 */ /* 0x000fe20000010002 */
[----:B------:R-:W-:Y:S02]  /*6180*/  PLOP3.LUT P0, PT, PT, PT, PT, 0x8, 0x0 ;  /* 0x000000000000781c */ /* 0x000fe40003f0e170 */
[----:B------:R-:W0:Y:S01]  /*6190*/  @P2 MUFU.RCP R8, R14 ;  /* 0x0000000e00082308 */ /* 0x000e220000001000 */
[----:B-1----:R-:W-:-:S04]  /*61a0*/  @P2 FMUL.FTZ R11, R11, 0.69314718246459960938 ;  /* 0x3f3172180b0b2820 */ /* 0x002fc80000410000 */
[----:B------:R-:W-:Y:S01]  /*61b0*/  @P2 FFMA.FTZ R0, R18, R10, R11 ;  /* 0x0000000a12002223 */ /* 0x000fe2000001000b */
[----:B------:R-:W-:Y:S02]  /*61c0*/  WARPGROUP.DEPBAR.LE gsb0, 0x0 ;  /* 0x00008000000079c5 */ /* 0x000fe40000010000 */
[----:B------:R-:W-:-:S06]  /*61d0*/  WARPGROUP.ARRIVE ;  /* 0x00000000000079c5 */ /* 0x000fcc0000000000 */
[----:B------:R-:W-:Y:S01]  /*61e0*/  HGMMA.64x128x16.F32.BF16 R24, R176, gdesc[UR4].tnspB, R24, gsb0 ;  /* 0x41e00004b0187df0 */ /* 0x000fe20008001818 */
[----:B------:R-:W-:Y:S01]  /*61f0*/  UIADD3 UR6, UR4, 0x100, URZ ;  /* 0x0000010004067890 */ /* 0x000fe2000fffe03f */
[----:B------:R-:W-:Y:S01]  /*6200*/  UMOV UR7, 0x40000040 ;  /* 0x4000004000077882 */ /* 0x000fe20000000000 */
[----:B------:R-:W-:Y:S02]  /*6210*/  WARPGROUP.DEPBAR.LE gsb0, 0x0 ;  /* 0x00008000000079c5 */ /* 0x000fe40000010000 */
[----:B------:R-:W-:-:S07]  /*6220*/  WARPGROUP.ARRIVE ;  /* 0x00000000000079c5 */ /* 0x000fce0000000000 */
        /* <DEDUP_REMOVED lines=18> */
[----:B------:R-:W-:Y:S01]  /*6350*/  UIADD3 UR4, UR4, 0x380, URZ ;  /* 0x0000038004047890 */ /* 0x000fe2000fffe03f */
[----:B------:R-:W-:Y:S02]  /*6360*/  WARPGROUP.DEPBAR.LE gsb0, 0x0 ;  /* 0x00008000000079c5 */ /* 0x000fe40000010000 */
[----:B------:R-:W-:-:S06]  /*6370*/  WARPGROUP.ARRIVE ;  /* 0x00000000000079c5 */ /* 0x000fcc0000000000 */
[----:B------:R-:W-:Y:S01]  /*6380*/  HGMMA.64x128x16.F32.BF16 R24, R160, gdesc[UR4].tnspB, R24, gsb0 ;  /* 0x41e00004a0187df0 */ /* 0x000fe20008001818 */
[----:B------:R-:W-:Y:S01]  /*6390*/  UMOV UR6, UR4 ;  /* 0x0000000400067c82 */ /* 0x000fe20008000000 */
[----:B------:R-:W-:Y:S01]  /*63a0*/  UMOV UR7, 0x40000040 ;  /* 0x4000004000077882 */ /* 0x000fe20000000000 */
[----:B------:R-:W-:Y:S02]  /*63b0*/  WARPGROUP.DEPBAR.LE gsb0, 0x0 ;  /* 0x00008000000079c5 */ /* 0x000fe40000010000 */
[----:B------:R-:W-:-:S07]  /*63c0*/  WARPGROUP.ARRIVE ;  /* 0x00000000000079c5 */ /* 0x000fce0000000000 */
[----:B------:R-:W-:Y:S03]  /*63d0*/  HGMMA.64x128x16.F32.BF16 R24, R164, gdesc[UR4].tnspB, R24, gsb0 ;  /* 0x41e00004a4187df0 */ /* 0x000fe60008001818 */
[----:B------:R-:W-:Y:S02]  /*63e0*/  WARPGROUP.DEPBAR.LE gsb0, 0x0 ;  /* 0x00008000000079c5 */ /* 0x000fe40000010000 */
[----:B------:R1:W-:Y:S01]  /*63f0*/  @!P1 SYNCS.ARRIVE.TRANS64.RED.A1T0 RZ, [R12+URZ], RZ ;  /* 0x000000ff0cff99a7 */ /* 0x0003e2000810043f */
[-C--:B--2---:R-:W-:Y:S01]  /*6400*/  FMUL.FTZ R24, R24, R7.reuse ;  /* 0x0000000718187220 */ /* 0x084fe20000410000 */
        /* <DEDUP_REMOVED lines=31> */
[-C--:B0-----:R-:W-:Y:S01]  /*6600*/  FMUL.FTZ R26, R26, R8.reuse ;  /* 0x000000081a1a7220 */ /* 0x081fe20000410000 */
        /* <DEDUP_REMOVED lines=30> */
[----:B-1----:R-:W-:-:S07]  /*67f0*/  FMUL.FTZ R87, R87, R8 ;  /* 0x0000000857577220 */ /* 0x002fce0000410000 */
.L_x_12:
[----:B------:R-:W-:Y:S05]  /*6800*/  @P0 BRA `(.L_x_33) ;  /* 0x0000001400340947 */ /* 0x000fea0003800000 */
[----:B------:R-:W0:Y:S01]  /*6810*/  S2R R2, SR_TID.X ;  /* 0x0000000000027919 */ /* 0x000e220000002100 */
[----:B------:R-:W1:Y:S01]  /*6820*/  LDC R17, c[0x0][0xbe8] ;  /* 0x0002fa00ff117b82 */ /* 0x000e620000000800 */
[----:B------:R-:W-:Y:S01]  /*6830*/  SHF.R.S32.HI R11, RZ, 0x1f, R16 ;  /* 0x0000001fff0b7819 */ /* 0x000fe20000011410 */
[----:B------:R-:W-:Y:S01]  /*6840*/  ULDC.64 UR4, c[0x0][0xbd0] ;  /* 0x0002f40000047ab9 */ /* 0x000fe20000000a00 */
[----:B------:R-:W2:Y:S01]  /*6850*/  S2R R12, SR_CTAID.X ;  /* 0x00000000000c7919 */ /* 0x000ea20000002500 */
[----:B------:R-:W-:Y:S01]  /*6860*/  ULDC.64 UR6, c[0x0][0xb38] ;  /* 0x0002ce0000067ab9 */ /* 0x000fe20000000a00 */
[----:B------:R-:W-:Y:S03]  /*6870*/  BSSY B0, `(.L_x_34) ;  /* 0x00000e2000007945 */ /* 0x000fe60003800000 */
[----:B------:R-:W3:Y:S08]  /*6880*/  S2UR UR9, SR_CTAID.Z ;  /* 0x00000000000979c3 */ /* 0x000ef00000002700 */
[----:B------:R-:W4:Y:S08]  /*6890*/  LDC.64 R18, c[0x0][0xbd8] ;  /* 0x0002f600ff127b82 */ /* 0x000f300000000a00 */
[----:B------:R-:W-:Y:S01]  /*68a0*/  BAR.SYNC.DEFER_BLOCKING 0x1, 0x100 ;  /* 0x0044000000007b1d */ /* 0x000fe20000010000 */
[----:B-1----:R-:W-:-:S07]  /*68b0*/  ISETP.NE.AND P0, PT, R17, 0x1, PT ;  /* 0x000000011100780c */ /* 0x002fce0003f05270 */
[----:B------:R-:W1:Y:S01]  /*68c0*/  S2UR UR8, SR_CTAID.Y ;  /* 0x00000000000879c3 */ /* 0x000e620000002600 */
[----:B0-----:R-:W-:-:S07]  /*68d0*/  VIADD R6, R2, 0xffffff80 ;  /* 0xffffff8002067836 */ /* 0x001fce0000000000 */
[----:B------:R-:W1:Y:S01]  /*68e0*/  LDC R23, c[0x0][0xc50] ;  /* 0x00031400ff177b82 */ /* 0x000e620000000800 */
[----:B------:R-:W-:-:S04]  /*68f0*/  SHF.R.S32.HI R5, RZ, 0x1f, R6 ;  /* 0x0000001fff057819 */ /* 0x000fc80000011406 */
[----:B------:R-:W-:-:S03]  /*6900*/  LEA.HI R7, R5, R6, RZ, 0x7 ;  /* 0x0000000605077211 */ /* 0x000fc600078f38ff */
[----:B------:R-:W0:Y:S01]  /*6910*/  LDC.64 R20, c[0x0][0xb40] ;  /* 0x0002d000ff147b82 */ /* 0x000e220000000a00 */
[----:B------:R-:W-:Y:S02]  /*6920*/  LEA.HI R5, R5, R6, RZ, 0x2 ;  /* 0x0000000605057211 */ /* 0x000fe400078f10ff */
[----:B------:R-:W-:Y:S02]  /*6930*/  LOP3.LUT R3, R7, 0xffffff80, RZ, 0xc0, !PT ;  /* 0xffffff8007037812 */ /* 0x000fe400078ec0ff */
[----:B------:R-:W-:Y:S02]  /*6940*/  LOP3.LUT R5, R5, 0xfffffffc, RZ, 0xc0, !PT ;  /* 0xfffffffc05057812 */ /* 0x000fe400078ec0ff */
[C---:B------:R-:W-:Y:S01]  /*6950*/  IADD3 R88, R6.reuse, -R3, RZ ;  /* 0x8000000306587210 */ /* 0x040fe20007ffe0ff */
[----:B------:R-:W5:Y:S01]  /*6960*/  @P0 LDC R13, c[0x0][0xbec] ;  /* 0x0002fb00ff0d0b82 */ /* 0x000f620000000800 */
[----:B------:R-:W-:Y:S01]  /*6970*/  SHF.R.S32.HI R8, RZ, 0x7, R7 ;  /* 0x00000007ff087819 */ /* 0x000fe20000011407 */
[----:B------:R-:W-:Y:S01]  /*6980*/  IMAD.IADD R5, R6, 0x1, -R5 ;  /* 0x0000000106057824 */ /* 0x000fe200078e0a05 */
[----:B------:R-:W-:-:S04]  /*6990*/  SHF.R.S32.HI R9, RZ, 0x1f, R88 ;  /* 0x0000001fff097819 */ /* 0x000fc80000011458 */
[----:B------:R-:W-:Y:S01]  /*69a0*/  LEA.HI R89, R9, R88, RZ, 0x2 ;  /* 0x0000005809597211 */ /* 0x000fe200078f10ff */
[----:B------:R-:W5:Y:S03]  /*69b0*/  @P0 LDC R91, c[0x0][0xbec] ;  /* 0x0002fb00ff5b0b82 */ /* 0x000f660000000800 */
[--C-:B------:R-:W-:Y:S02]  /*69c0*/  SHF.R.S32.HI R2, RZ, 0x2, R89.reuse ;  /* 0x00000002ff027819 */ /* 0x100fe40000011459 */
[----:B------:R-:W-:Y:S02]  /*69d0*/  SHF.R.S32.HI R3, RZ, 0x1f, R89 ;  /* 0x0000001fff037819 */ /* 0x000fe40000011459 */
[----:B------:R-:W-:Y:S01]  /*69e0*/  LOP3.LUT R89, R89, 0x7ffffffc, RZ, 0xc0, !PT ;  /* 0x7ffffffc59597812 */ /* 0x000fe200078ec0ff */
[----:B------:R-:W5:Y:S01]  /*69f0*/  @P0 LDC R15, c[0x0][0xbf0] ;  /* 0x0002fc00ff0f0b82 */ /* 0x000f620000000800 */
[----:B------:R-:W-:-:S04]  /*6a00*/  LEA.HI R3, R3, R2, RZ, 0x3 ;  /* 0x0000000203037211 */ /* 0x000fc800078f18ff */
[----:B------:R-:W-:-:S03]  /*6a10*/  LOP3.LUT R3, R3, 0xfffffff8, RZ, 0xc0, !PT ;  /* 0xfffffff803037812 */ /* 0x000fc600078ec0ff */
[----:B------:R-:W5:Y:S02]  /*6a20*/  @P0 LDC R22, c[0x0][0xbf0] ;  /* 0x0002fc00ff160b82 */ /* 0x000f640000000800 */
[----:B------:R-:W-:Y:S01]  /*6a30*/  IMAD.IADD R6, R2, 0x1, -R3 ;  /* 0x0000000102067824 */ /* 0x000fe200078e0a03 */
[----:B------:R-:W-:Y:S02]  /*6a40*/  LEA.HI R2, R7, R8, RZ, 0x1 ;  /* 0x0000000807027211 */ /* 0x000fe400078f08ff */
[----:B------:R-:W-:Y:S02]  /*6a50*/  LEA.HI R3, R9, R88, RZ, 0x5 ;  /* 0x0000005809037211 */ /* 0x000fe400078f28ff */
[----:B------:R-:W-:Y:S02]  /*6a60*/  LOP3.LUT R2, R2, 0x3fffffe, RZ, 0xc0, !PT ;  /* 0x03fffffe02027812 */ /* 0x000fe400078ec0ff */
[----:B------:R-:W-:Y:S02]  /*6a70*/  LEA.HI R7, R5, R5, RZ, 0x1 ;  /* 0x0000000505077211 */ /* 0x000fe400078f08ff */
[----:B------:R-:W-:Y:S01]  /*6a80*/  SHF.R.S32.HI R3, RZ, 0x5, R3 ;  /* 0x00000005ff037819 */ /* 0x000fe20000011403 */
[----:B------:R-:W-:Y:S01]  /*6a90*/  IMAD.IADD R2, R8, 0x1, -R2 ;  /* 0x0000000108027824 */ /* 0x000fe200078e0a02 */
[----:B------:R-:W-:Y:S01]  /*6aa0*/  LOP3.LUT R8, R7, 0x1ffffffe, RZ, 0xc0, !PT ;  /* 0x1ffffffe07087812 */ /* 0x000fe200078ec0ff */
[----:B------:R-:W-:-:S02]  /*6ab0*/  IMAD R7, R11, UR4, RZ ;  /* 0x000000040b077c24 */ /* 0x000fc4000f8e02ff */
[----:B------:R-:W-:Y:S02]  /*6ac0*/  IMAD R3, R3, 0x10, R6 ;  /* 0x0000001003037824 */ /* 0x000fe400078e0206 */
[----:B------:R-:W-:Y:S02]  /*6ad0*/  IMAD.IADD R8, R5, 0x1, -R8 ;  /* 0x0000000105087824 */ /* 0x000fe400078e0a08 */
[----:B------:R-:W-:Y:S02]  /*6ae0*/  IMAD R5, R2, 0x40, R3 ;  /* 0x0000004002057824 */ /* 0x000fe400078e0203 */
[----:B------:R-:W-:Y:S01]  /*6af0*/  IMAD.WIDE.U32 R2, R16, UR4, RZ ;  /* 0x0000000410027c25 */ /* 0x000fe2000f8e00ff */
[----:B---3--:R-:W-:-:S03]  /*6b00*/  USHF.R.S32.HI UR4, URZ, 0x1f, UR9 ;  /* 0x0000001f3f047899 */ /* 0x008fc60008011409 */
[C---:B------:R-:W-:Y:S02]  /*6b10*/  IMAD R9, R16.reuse, UR5, R7 ;  /* 0x0000000510097c24 */ /* 0x040fe4000f8e0207 */
[----:B------:R-:W-:Y:S02]  /*6b20*/  IMAD R11, R11, UR6, RZ ;  /* 0x000000060b0b7c24 */ /* 0x000fe4000f8e02ff */
[----:B------:R-:W-:Y:S01]  /*6b30*/  IMAD.WIDE.U32 R6, R16, UR6, RZ ;  /* 0x0000000610067c25 */ /* 0x000fe2000f8e00ff */
[----:B------:R-:W-:-:S03]  /*6b40*/  IADD3 R3, R3, R9, RZ ;  /* 0x0000000903037210 */ /* 0x000fc60007ffe0ff */
[----:B------:R-:W-:Y:S01]  /*6b50*/  IMAD R9, R16, UR7, R11 ;  /* 0x0000000710097c24 */ /* 0x000fe2000f8e020b */
[----:B------:R-:W-:Y:S01]  /*6b60*/  ULDC.64 UR6, c[0x0][0xb48] ;  /* 0x0002d20000067ab9 */ /* 0x000fe20000000a00 */
[----:B------:R-:W-:Y:S02]  /*6b70*/  IMAD R8, R8, 0x8, R5 ;  /* 0x0000000808087824 */ /* 0x000fe400078e0205 */
[----:B------:R-:W-:Y:S02]  /*6b80*/  IMAD.MOV R16, RZ, RZ, -R16 ;  /* 0x000000ffff107224 */ /* 0x000fe400078e0a10 */
[----:B----4-:R-:W-:Y:S02]  /*6b90*/  IMAD R10, R18, UR4, RZ ;  /* 0x00000004120a7c24 */ /* 0x010fe4000f8e02ff */
[----:B--2---:R-:W-:Y:S02]  /*6ba0*/  IMAD R8, R12, 0x80, R8 ;  /* 0x000000800c087824 */ /* 0x004fe400078e0208 */
[----:B0-----:R-:W-:Y:S01]  /*6bb0*/  IMAD R14, R20, UR4, RZ ;  /* 0x00000004140e7c24 */ /* 0x001fe2000f8e02ff */
[----:B------:R-:W-:Y:S01]  /*6bc0*/  ULDC.64 UR4, c[0x0][0xbe0] ;  /* 0x0002f80000047ab9 */ /* 0x000fe20000000a00 */
[----:B-1----:R-:W-:-:S02]  /*6bd0*/  IMAD R23, R23, R16, UR8 ;  /* 0x0000000817177e24 */ /* 0x002fc4000f8e0210 */
[----:B------:R-:W-:Y:S02]  /*6be0*/  IMAD.IADD R7, R7, 0x1, R9 ;  /* 0x0000000107077824 */ /* 0x000fe400078e0209 */
[----:B------:R-:W-:Y:S02]  /*6bf0*/  IMAD R11, R19, UR9, R10 ;  /* 0x00000009130b7c24 */ /* 0x000fe4000f8e020a */
[----:B------:R-:W-:-:S04]  /*6c00*/  IMAD.WIDE.U32 R2, R18, UR9, R2 ;  /* 0x0000000912027c25 */ /* 0x000fc8000f8e0002 */
[----:B-----5:R-:W-:-:S04]  /*6c10*/  @P0 IMAD.HI.U32 R10, R8, R13, RZ ;  /* 0x0000000d080a0227 */ /* 0x020fc800078e00ff */
[----:B------:R-:W-:Y:S01]  /*6c20*/  IMAD R13, R21, UR9, R14 ;  /* 0x00000009150d7c24 */ /* 0x000fe2000f8e020e */
[----:B------:R-:W-:Y:S01]  /*6c30*/  SHF.R.S32.HI R14, RZ, 0x1f, R23 ;  /* 0x0000001fff0e7819 */ /* 0x000fe20000011417 */
[----:B------:R-:W-:Y:S01]  /*6c40*/  IMAD.WIDE.U32 R6, R20, UR9, R6 ;  /* 0x0000000914067c25 */ /* 0x000fe2000f8e0006 */
[----:B------:R-:W-:-:S03]  /*6c50*/  ULDC.64 UR8, c[0x0][0xb28] ;  /* 0x0002ca0000087ab9 */ /* 0x000fc60000000a00 */
[----:B------:R-:W-:Y:S01]  /*6c60*/  IMAD.IADD R3, R3, 0x1, R11 ;  /* 0x0000000103037824 */ /* 0x000fe200078e020b */
[----:B------:R-:W-:Y:S01]  /*6c70*/  MOV R11, R8 ;  /* 0x00000008000b7202 */ /* 0x000fe20000000f00 */
[----:B------:R-:W-:-:S04]  /*6c80*/  @P0 IMAD.HI.U32 R91, R8, R91, RZ ;  /* 0x0000005b085b0227 */ /* 0x000fc800078e00ff */
[----:B------:R-:W-:Y:S01]  /*6c90*/  IMAD.IADD R7, R7, 0x1, R13 ;  /* 0x0000000107077824 */ /* 0x000fe200078e020d */
[----:B------:R-:W-:Y:S01]  /*6ca0*/  @P0 SHF.R.U32.HI R11, RZ, R22, R91 ;  /* 0x00000016ff0b0219 */ /* 0x000fe2000001165b */
[----:B------:R-:W-:Y:S01]  /*6cb0*/  IMAD.MOV.U32 R9, RZ, RZ, R8 ;  /* 0x000000ffff097224 */ /* 0x000fe200078e0008 */
[----:B------:R-:W-:Y:S01]  /*6cc0*/  @P0 SHF.R.U32.HI R9, RZ, R15, R10 ;  /* 0x0000000fff090219 */ /* 0x000fe2000001160a */
[----:B------:R-:W-:Y:S02]  /*6cd0*/  IMAD R13, R14, UR6, RZ ;  /* 0x000000060e0d7c24 */ /* 0x000fe4000f8e02ff */
[----:B------:R-:W-:-:S04]  /*6ce0*/  IMAD.WIDE.U32 R2, R23, UR4, R2 ;  /* 0x0000000417027c25 */ /* 0x000fc8000f8e0002 */
[----:B------:R-:W-:Y:S01]  /*6cf0*/  IMAD R10, R14, UR4, RZ ;  /* 0x000000040e0a7c24 */ /* 0x000fe2000f8e02ff */
[----:B------:R-:W-:Y:S01]  /*6d00*/  IADD3 R2, P0, R9, R2, RZ ;  /* 0x0000000209027210 */ /* 0x000fe20007f1e0ff */
[C---:B------:R-:W-:Y:S01]  /*6d10*/  IMAD R15, R23.reuse, UR7, R13 ;  /* 0x00000007170f7c24 */ /* 0x040fe2000f8e020d */
[--C-:B------:R-:W-:Y:S01]  /*6d20*/  SHF.R.S32.HI R13, RZ, 0x1f, R9.reuse ;  /* 0x0000001fff0d7819 */ /* 0x100fe20000011409 */
[----:B------:R-:W-:Y:S02]  /*6d30*/  IMAD.MOV R9, RZ, RZ, -R9 ;  /* 0x000000ffff097224 */ /* 0x000fe400078e0a09 */
[----:B------:R-:W-:Y:S01]  /*6d40*/  IMAD R14, R23, UR5, R10 ;  /* 0x00000005170e7c24 */ /* 0x000fe2000f8e020a */
[--C-:B------:R-:W-:Y:S01]  /*6d50*/  SHF.R.S32.HI R10, RZ, 0x1f, R11.reuse ;  /* 0x0000001fff0a7819 */ /* 0x100fe2000001140b */
[----:B------:R-:W-:Y:S01]  /*6d60*/  IMAD.MOV R16, RZ, RZ, -R11 ;  /* 0x000000ffff107224 */ /* 0x000fe200078e0a0b */
[----:B------:R-:W-:Y:S01]  /*6d70*/  ULDC.64 UR4, c[0x0][0xb30] ;  /* 0x0002cc0000047ab9 */ /* 0x000fe20000000a00 */
[----:B------:R-:W-:Y:S01]  /*6d80*/  IMAD R9, R17, R9, R8 ;  /* 0x0000000911097224 */ /* 0x000fe200078e0208 */
[----:B------:R-:W-:Y:S01]  /*6d90*/  IADD3.X R3, R13, R3, R14, P0, !PT ;  /* 0x000000030d037210 */ /* 0x000fe200007fe40e */
[----:B------:R-:W-:Y:S01]  /*6da0*/  IMAD.WIDE.U32 R6, R23, UR6, R6 ;  /* 0x0000000617067c25 */ /* 0x000fe2000f8e0006 */
[----:B------:R-:W-:-:S03]  /*6db0*/  ULDC.64 UR6, c[0x0][0xbc8] ;  /* 0x0002f20000067ab9 */ /* 0x000fc60000000a00 */
[----:B------:R-:W-:Y:S02]  /*6dc0*/  IMAD R10, R10, UR4, RZ ;  /* 0x000000040a0a7c24 */ /* 0x000fe4000f8e02ff */
[----:B------:R-:W-:Y:S01]  /*6dd0*/  IMAD R13, R17, R16, R8 ;  /* 0x00000010110d7224 */ /* 0x000fe200078e0208 */
[----:B------:R-:W-:Y:S01]  /*6de0*/  SHF.R.S32.HI R8, RZ, 0x1f, R9 ;  /* 0x0000001fff087819 */ /* 0x000fe20000011409 */
[----:B------:R-:W-:Y:S02]  /*6df0*/  IMAD.IADD R7, R7, 0x1, R15 ;  /* 0x0000000107077824 */ /* 0x000fe400078e020f */
[C---:B------:R-:W-:Y:S01]  /*6e00*/  IMAD R15, R11.reuse, UR5, R10 ;  /* 0x000000050b0f7c24 */ /* 0x040fe2000f8e020a */
[----:B------:R-:W-:Y:S01]  /*6e10*/  SHF.R.S32.HI R10, RZ, 0x1f, R13 ;  /* 0x0000001fff0a7819 */ /* 0x000fe2000001140d */
[----:B------:R-:W-:Y:S01]  /*6e20*/  IMAD.WIDE.U32 R6, R11, UR4, R6 ;  /* 0x000000040b067c25 */ /* 0x000fe2000f8e0006 */
[----:B------:R-:W0:Y:S01]  /*6e30*/  S2UR UR5, SR_CgaCtaId ;  /* 0x00000000000579c3 */ /* 0x000e220000008800 */
[----:B------:R-:W-:-:S02]  /*6e40*/  UMOV UR4, 0x400 ;  /* 0x0000040000047882 */ /* 0x000fc40000000000 */
[----:B------:R-:W-:Y:S02]  /*6e50*/  IMAD R8, R8, UR6, RZ ;  /* 0x0000000608087c24 */ /* 0x000fe4000f8e02ff */
[----:B------:R-:W-:Y:S02]  /*6e60*/  IMAD.IADD R7, R7, 0x1, R15 ;  /* 0x0000000107077824 */ /* 0x000fe400078e020f */
[----:B------:R-:W-:Y:S02]  /*6e70*/  IMAD R10, R10, UR8, RZ ;  /* 0x000000080a0a7c24 */ /* 0x000fe4000f8e02ff */
[C---:B------:R-:W-:Y:S02]  /*6e80*/  IMAD R11, R9.reuse, UR7, R8 ;  /* 0x00000007090b7c24 */ /* 0x040fe4000f8e0208 */
[----:B------:R-:W-:Y:S01]  /*6e90*/  IMAD.WIDE.U32 R2, R9, UR6, R2 ;  /* 0x0000000609027c25 */ /* 0x000fe2000f8e0002 */
[----:B------:R-:W-:-:S03]  /*6ea0*/  ULDC.64 UR6, c[0x0][0xba8] ;  /* 0x0002ea0000067ab9 */ /* 0x000fc60000000a00 */
[C---:B------:R-:W-:Y:S01]  /*6eb0*/  IMAD R15, R13.reuse, UR9, R10 ;  /* 0x000000090d0f7c24 */ /* 0x040fe2000f8e020a */
[----:B------:R-:W-:Y:S01]  /*6ec0*/  LEA R8, P0, R2, UR6, 0x2 ;  /* 0x0000000602087c11 */ /* 0x000fe2000f8010ff */
[----:B------:R-:W-:Y:S01]  /*6ed0*/  IMAD.WIDE.U32 R6, R13, UR8, R6 ;  /* 0x000000080d067c25 */ /* 0x000fe2000f8e0006 */
[----:B------:R-:W-:Y:S01]  /*6ee0*/  ULDC.64 UR8, c[0x0][0xb00] ;  /* 0x0002c00000087ab9 */ /* 0x000fe20000000a00 */
[----:B------:R-:W-:Y:S02]  /*6ef0*/  ULDC UR6, c[0x0][0xa88] ;  /* 0x0002a20000067ab9 */ /* 0x000fe40000000800 */
[----:B------:R-:W-:Y:S01]  /*6f00*/  IMAD.IADD R9, R3, 0x1, R11 ;  /* 0x0000000103097824 */ /* 0x000fe200078e020b */
[----:B------:R-:W-:Y:S01]  /*6f10*/  IADD3 R3, R7, R15, RZ ;  /* 0x0000000f07037210 */ /* 0x000fe20007ffe0ff */
[----:B------:R-:W-:Y:S01]  /*6f20*/  IMAD R5, R12, 0x80, R5 ;  /* 0x000000800c057824 */ /* 0x000fe200078e0205 */
[----:B------:R-:W-:Y:S01]  /*6f30*/  LEA R20, P1, R6, UR8, 0x2 ;  /* 0x0000000806147c11 */ /* 0x000fe2000f8210ff */
[----:B0-----:R-:W-:Y:S01]  /*6f40*/  ULEA UR4, UR5, UR4, 0x18 ;  /* 0x0000000405047291 */ /* 0x001fe2000f8ec03f */
[----:B------:R-:W-:Y:S01]  /*6f50*/  LEA.HI.X R9, R2, UR7, R9, 0x2, P0 ;  /* 0x0000000702097c11 */ /* 0x000fe200080f1409 */
[----:B------:R-:W-:Y:S01]  /*6f60*/  IMAD R16, R17, UR6, RZ ;  /* 0x0000000611107c24 */ /* 0x000fe2000f8e02ff */
[----:B------:R-:W-:Y:S01]  /*6f70*/  LEA.HI.X R22, R6, UR9, R3, 0x2, P1 ;  /* 0x0000000906167c11 */ /* 0x000fe200088f1403 */
[----:B------:R-:W-:Y:S01]  /*6f80*/  SHFL.IDX PT, R2, R8, RZ, 0x1c1f ;  /* 0x001c1fff08027589 */ /* 0x000fe200000e0000 */
[C---:B------:R-:W-:Y:S01]  /*6f90*/  LOP3.LUT P0, RZ, R88.reuse, 0x3, RZ, 0xc0, !PT ;  /* 0x0000000358ff7812 */ /* 0x040fe2000780c0ff */
[C---:B------:R-:W-:Y:S01]  /*6fa0*/  VIADD R17, R5.reuse, 0x8 ;  /* 0x0000000805117836 */ /* 0x040fe20000000000 */
[----:B------:R-:W-:Y:S01]  /*6fb0*/  UIADD3 UR4, UR4, 0x34820, URZ ;  /* 0x0003482004047890 */ /* 0x000fe2000fffe03f */
[----:B------:R-:W0:Y:S01]  /*6fc0*/  SHFL.IDX PT, R3, R9, RZ, 0x1c1f ;  /* 0x001c1fff09037589 */ /* 0x000e2200000e0000 */
[-C--:B------:R-:W-:Y:S01]  /*6fd0*/  ISETP.GE.OR P1, PT, R5, R16.reuse, P0 ;  /* 0x000000100500720c */ /* 0x080fe20000726670 */
[----:B------:R-:W-:Y:S01]  /*6fe0*/  IMAD.IADD R19, R88, 0x1, -R89 ;  /* 0x0000000158137824 */ /* 0x000fe200078e0a59 */
[-C--:B------:R-:W-:Y:S01]  /*6ff0*/  ISETP.GE.OR P0, PT, R17, R16.reuse, P0 ;  /* 0x000000101100720c */ /* 0x080fe20000706670 */
[----:B------:R-:W-:Y:S01]  /*7000*/  SHFL.IDX PT, R6, R8, 0x1, 0x1c1f ;  /* 0x003c1f0008067f89 */ /* 0x000fe200000e0000 */
[----:B------:R-:W-:Y:S01]  /*7010*/  UPRMT UR4, URZ, 0x654, UR4 ;  /* 0x000006543f047896 */ /* 0x000fe20008000004 */
[----:B------:R-:W-:Y:S01]  /*7020*/  ISETP.GE.AND P2, PT, R5, R16, PT ;  /* 0x000000100500720c */ /* 0x000fe20003f46270 */
[----:B------:R-:W-:Y:S01]  /*7030*/  IMAD.SHL.U32 R19, R19, 0x2, RZ ;  /* 0x0000000213137824 */ /* 0x000fe200078e00ff */
[----:B------:R-:W1:Y:S04]  /*7040*/  SHFL.IDX PT, R7, R9, 0x1, 0x1c1f ;  /* 0x003c1f0009077f89 */ /* 0x000e6800000e0000 */
[----:B------:R2:W3:Y:S02]  /*7050*/  SHFL.IDX PT, R14, R20, RZ, 0x1c1f ;  /* 0x001c1fff140e7589 */ /* 0x0004e400000e0000 */
[----:B------:R-:W-:Y:S02]  /*7060*/  SYNCS.ARRIVE.TRANS64.RED.A1T0 RZ, [UR4], RZ ;  /* 0x000000ffffff79a7 */ /* 0x000fe40008100404 */
[----:B------:R2:W4:Y:S04]  /*7070*/  SHFL.IDX PT, R15, R22, RZ, 0x1c1f ;  /* 0x001c1fff160f7589 */ /* 0x00052800000e0000 */
[----:B0-----:R2:W-:Y:S04]  /*7080*/  @!P1 ST.E desc[UR42][R2.64], R4 ;  /* 0x0000000402009985 */ /* 0x0015e8000c10192a */
[----:B-1----:R2:W-:Y:S01]  /*7090*/  @!P0 ST.E desc[UR42][R6.64], R0 ;  /* 0x0000000006008985 */ /* 0x0025e2000c10192a */
[----:B------:R-:W-:Y:S05]  /*70a0*/  @P2 BRA `(.L_x_35) ;  /* 0x0000000400782947 */ /* 0x000fea0003800000 */
[C---:B--2---:R-:W-:Y:S01]  /*70b0*/  VIADD R0, R19.reuse, 0x8 ;  /* 0x0000000813007836 */ /* 0x044fe20000000000 */
[----:B------:R-:W-:Y:S01]  /*70c0*/  ULDC UR4, c[0x0][0xac8] ;  /* 0x0002b20000047ab9 */ /* 0x000fe20000000800 */
[C---:B------:R-:W-:Y:S01]  /*70d0*/  VIADD R6, R19.reuse, 0x10 ;  /* 0x0000001013067836 */ /* 0x040fe20000000000 */
[C---:B------:R-:W-:Y:S01]  /*70e0*/  ISETP.GE.AND P2, PT, R19.reuse, UR4, PT ;  /* 0x0000000413007c0c */ /* 0x040fe2000bf46270 */
[C---:B------:R-:W-:Y:S01]  /*70f0*/  VIADD R8, R19.reuse, 0x28 ;  /* 0x0000002813087836 */ /* 0x040fe20000000000 */
[----:B------:R-:W-:Y:S01]  /*7100*/  ISETP.GE.AND P3, PT, R0, UR4, PT ;  /* 0x0000000400007c0c */ /* 0x000fe2000bf66270 */
[C---:B------:R-:W-:Y:S01]  /*7110*/  VIADD R9, R19.reuse, 0x30 ;  /* 0x0000003013097836 */ /* 0x040fe20000000000 */
[C---:B------:R-:W-:Y:S01]  /*7120*/  IADD3 R7, R19.reuse, 0x18, RZ ;  /* 0x0000001813077810 */ /* 0x040fe20007ffe0ff */
[C---:B------:R-:W-:Y:S01]  /*7130*/  VIADD R10, R19.reuse, 0x38 ;  /* 0x00000038130a7836 */ /* 0x040fe20000000000 */
[----:B------:R-:W-:Y:S01]  /*7140*/  ISETP.GE.AND P0, PT, R6, UR4, PT ;  /* 0x0000000406007c0c */ /* 0x000fe2000bf06270 */
[----:B------:R-:W-:Y:S01]  /*7150*/  VIADD R11, R19, 0x40 ;  /* 0x00000040130b7836 */ /* 0x000fe20000000000 */
[----:B------:R-:W-:Y:S01]  /*7160*/  ISETP.GE.AND P1, PT, R7, UR4, PT ;  /* 0x0000000407007c0c */ /* 0x000fe2000bf26270 */
[----:B------:R-:W-:Y:S01]  /*7170*/  VIADD R18, R19, 0x60 ;  /* 0x0000006013127836 */ /* 0x000fe20000000000 */
[----:B------:R-:W-:-:S02]  /*7180*/  ISETP.GE.AND P4, PT, R9, UR4, PT ;  /* 0x0000000409007c0c */ /* 0x000fc4000bf86270 */
[----:B------:R-:W-:Y:S01]  /*7190*/  ISETP.GE.AND P5, PT, R10, UR4, PT ;  /* 0x000000040a007c0c */ /* 0x000fe2000bfa6270 */
[----:B---34-:R-:W-:Y:S01]  /*71a0*/  @!P2 IMAD.WIDE R2, R19, 0x4, R14 ;  /* 0x000000041302a825 */ /* 0x018fe200078e020e */
[----:B------:R-:W-:Y:S02]  /*71b0*/  ISETP.GE.AND P6, PT, R11, UR4, PT ;  /* 0x000000040b007c0c */ /* 0x000fe4000bfc6270 */
[----:B------:R-:W-:Y:S02]  /*71c0*/  @!P3 LEA.HI R0, R0, R0, RZ, 0x1 ;  /* 0x000000000000b211 */ /* 0x000fe400078f08ff */
[----:B------:R0:W-:Y:S01]  /*71d0*/  @!P2 ST.E.64 desc[UR42][R2.64], R24 ;  /* 0x000000180200a985 */ /* 0x0001e2000c101b2a */
[----:B------:R-:W-:Y:S02]  /*71e0*/  @!P0 LEA.HI R6, R6, R6, RZ, 0x1 ;  /* 0x0000000606068211 */ /* 0x000fe400078f08ff */
[----:B------:R-:W-:Y:S01]  /*71f0*/  @!P3 LOP3.LUT R5, R0, 0xfffffffe, RZ, 0xc0, !PT ;  /* 0xfffffffe0005b812 */ /* 0x000fe200078ec0ff */
[----:B------:R-:W-:Y:S01]  /*7200*/  VIADD R0, R19, 0x20 ;  /* 0x0000002013007836 */ /* 0x000fe20000000000 */
[----:B------:R-:W-:-:S02]  /*7210*/  @!P1 LEA.HI R7, R7, R7, RZ, 0x1 ;  /* 0x0000000707079211 */ /* 0x000fc400078f08ff */
[----:B------:R-:W-:Y:S01]  /*7220*/  @!P5 LEA.HI R10, R10, R10, RZ, 0x1 ;  /* 0x0000000a0a0ad211 */ /* 0x000fe200078f08ff */
[----:B------:R-:W-:Y:S01]  /*7230*/  @!P3 IMAD.WIDE R4, R5, 0x4, R14 ;  /* 0x000000040504b825 */ /* 0x000fe200078e020e */
[----:B------:R-:W-:Y:S02]  /*7240*/  ISETP.GE.AND P2, PT, R0, UR4, PT ;  /* 0x0000000400007c0c */ /* 0x000fe4000bf46270 */
[----:B------:R-:W-:Y:S02]  /*7250*/  @!P5 LOP3.LUT R13, R10, 0xfffffffe, RZ, 0xc0, !PT ;  /* 0xfffffffe0a0dd812 */ /* 0x000fe400078ec0ff */
[----:B------:R1:W-:Y:S01]  /*7260*/  @!P3 ST.E.64 desc[UR42][R4.64], R28 ;  /* 0x0000001c0400b985 */ /* 0x0003e2000c101b2a */
[----:B------:R-:W-:Y:S02]  /*7270*/  ISETP.GE.AND P3, PT, R8, UR4, PT ;  /* 0x0000000408007c0c */ /* 0x000fe4000bf66270 */
[----:B0-----:R-:W-:Y:S02]  /*7280*/  @!P0 LOP3.LUT R3, R6, 0xfffffffe, RZ, 0xc0, !PT ;  /* 0xfffffffe06038812 */ /* 0x001fe400078ec0ff */
[----:B------:R-:W-:-:S02]  /*7290*/  @!P4 LEA.HI R6, R9, R9, RZ, 0x1 ;  /* 0x000000090906c211 */ /* 0x000fc400078f08ff */
[----:B------:R-:W-:Y:S01]  /*72a0*/  IADD3 R12, R19, 0x50, RZ ;  /* 0x00000050130c7810 */ /* 0x000fe20007ffe0ff */
[----:B------:R-:W-:Y:S01]  /*72b0*/  @!P0 IMAD.WIDE R2, R3, 0x4, R14 ;  /* 0x0000000403028825 */ /* 0x000fe200078e020e */
[----:B------:R-:W-:-:S04]  /*72c0*/  @!P2 LEA.HI R0, R0, R0, RZ, 0x1 ;  /* 0x000000000000a211 */ /* 0x000fc800078f08ff */
[----:B------:R0:W-:Y:S01]  /*72d0*/  @!P0 ST.E.64 desc[UR42][R2.64], R32 ;  /* 0x0000002002008985 */ /* 0x0001e2000c101b2a */
[----:B------:R-:W-:Y:S02]  /*72e0*/  @!P3 LEA.HI R8, R8, R8, RZ, 0x1 ;  /* 0x000000080808b211 */ /* 0x000fe400078f08ff */
[----:B-1----:R-:W-:Y:S02]  /*72f0*/  @!P1 LOP3.LUT R5, R7, 0xfffffffe, RZ, 0xc0, !PT ;  /* 0xfffffffe07059812 */ /* 0x002fe400078ec0ff */
[----:B------:R-:W-:Y:S02]  /*7300*/  @!P2 LOP3.LUT R7, R0, 0xfffffffe, RZ, 0xc0, !PT ;  /* 0xfffffffe0007a812 */ /* 0x000fe400078ec0ff */
[----:B------:R-:W-:Y:S01]  /*7310*/  @!P3 LOP3.LUT R9, R8, 0xfffffffe, RZ, 0xc0, !PT ;  /* 0xfffffffe0809b812 */ /* 0x000fe200078ec0ff */
[--C-:B------:R-:W-:Y:S01]  /*7320*/  @!P1 IMAD.WIDE R4, R5, 0x4, R14.reuse ;  /* 0x0000000405049825 */ /* 0x100fe200078e020e */
[----:B------:R-:W-:Y:S02]  /*7330*/  @!P6 LEA.HI R0, R11, R11, RZ, 0x1 ;  /* 0x0000000b0b00e211 */ /* 0x000fe400078f08ff */
[----:B------:R-:W-:Y:S01]  /*7340*/  @!P4 LOP3.LUT R11, R6, 0xfffffffe, RZ, 0xc0, !PT ;  /* 0xfffffffe060bc812 */ /* 0x000fe200078ec0ff */
[--C-:B------:R-:W-:Y:S01]  /*7350*/  @!P2 IMAD.WIDE R6, R7, 0x4, R14.reuse ;  /* 0x000000040706a825 */ /* 0x100fe200078e020e */
[----:B------:R-:W-:Y:S01]  /*7360*/  @!P6 LOP3.LUT R21, R0, 0xfffffffe, RZ, 0xc0, !PT ;  /* 0xfffffffe0015e812 */ /* 0x000fe200078ec0ff */
[----:B------:R1:W-:Y:S01]  /*7370*/  @!P1 ST.E.64 desc[UR42][R4.64], R36 ;  /* 0x0000002404009985 */ /* 0x0003e2000c101b2a */
[----:B------:R-:W-:Y:S01]  /*7380*/  ISETP.GE.AND P1, PT, R12, UR4, PT ;  /* 0x000000040c007c0c */ /* 0x000fe2000bf26270 */
[----:B0-----:R-:W-:-:S02]  /*7390*/  @!P3 IMAD.WIDE R2, R9, 0x4, R14 ;  /* 0x000000040902b825 */ /* 0x001fc400078e020e */
[----:B------:R0:W-:Y:S02]  /*73a0*/  @!P2 ST.E.64 desc[UR42][R6.64], R40 ;  /* 0x000000280600a985 */ /* 0x0001e4000c101b2a */
[----:B------:R-:W-:Y:S02]  /*73b0*/  VIADD R0, R19, 0x48 ;  /* 0x0000004813007836 */ /* 0x000fe40000000000 */
[--C-:B------:R-:W-:Y:S01]  /*73c0*/  @!P5 IMAD.WIDE R8, R13, 0x4, R14.reuse ;  /* 0x000000040d08d825 */ /* 0x100fe200078e020e */
[----:B------:R2:W-:Y:S01]  /*73d0*/  @!P3 ST.E.64 desc[UR42][R2.64], R44 ;  /* 0x0000002c0200b985 */ /* 0x0005e2000c101b2a */
[----:B------:R-:W-:Y:S02]  /*73e0*/  ISETP.GE.AND P3, PT, R18, UR4, PT ;  /* 0x0000000412007c0c */ /* 0x000fe4000bf66270 */
[----:B------:R-:W-:Y:S01]  /*73f0*/  VIADD R13, R19, 0x58 ;  /* 0x00000058130d7836 */ /* 0x000fe20000000000 */
[----:B------:R-:W-:Y:S01]  /*7400*/  ISETP.GE.AND P0, PT, R0, UR4, PT ;  /* 0x0000000400007c0c */ /* 0x000fe2000bf06270 */
[----:B-1----:R-:W-:Y:S01]  /*7410*/  @!P4 IMAD.WIDE R4, R11, 0x4, R14 ;  /* 0x000000040b04c825 */ /* 0x002fe200078e020e */
[----:B------:R-:W-:-:S02]  /*7420*/  @!P1 LEA.HI R12, R12, R12, RZ, 0x1 ;  /* 0x0000000c0c0c9211 */ /* 0x000fc400078f08ff */
[----:B------:R-:W-:Y:S01]  /*7430*/  ISETP.GE.AND P2, PT, R13, UR4, PT ;  /* 0x000000040d007c0c */ /* 0x000fe2000bf46270 */
[----:B------:R-:W-:Y:S01]  /*7440*/  @!P6 IMAD.WIDE R10, R21, 0x4, R14 ;  /* 0x00000004150ae825 */ /* 0x000fe200078e020e */
[----:B------:R1:W-:Y:S03]  /*7450*/  @!P4 ST.E.64 desc[UR42][R4.64], R48 ;  /* 0x000000300400c985 */ /* 0x0003e6000c101b2a */
[C---:B0-----:R-:W-:Y:S01]  /*7460*/  VIADD R6, R19.reuse, 0x68 ;  /* 0x0000006813067836 */ /* 0x041fe20000000000 */
[----:B------:R0:W-:Y:S01]  /*7470*/  @!P5 ST.E.64 desc[UR42][R8.64], R52 ;  /* 0x000000340800d985 */ /* 0x0001e2000c101b2a */
[C---:B--2---:R-:W-:Y:S01]  /*7480*/  VIADD R3, R19.reuse, 0x78 ;  /* 0x0000007813037836 */ /* 0x044fe20000000000 */
[----:B------:R-:W-:Y:S01]  /*7490*/  @!P3 LEA.HI R18, R18, R18, RZ, 0x1 ;  /* 0x000000121212b211 */ /* 0x000fe200078f08ff */
[----:B------:R-:W-:Y:S01]  /*74a0*/  VIADD R7, R19, 0x70 ;  /* 0x0000007013077836 */ /* 0x000fe20000000000 */
[----:B------:R2:W-:Y:S01]  /*74b0*/  @!P6 ST.E.64 desc[UR42][R10.64], R56 ;  /* 0x000000380a00e985 */ /* 0x0005e2000c101b2a */
[----:B------:R-:W-:-:S02]  /*74c0*/  ISETP.GE.AND P4, PT, R6, UR4, PT ;  /* 0x0000000406007c0c */ /* 0x000fc4000bf86270 */
[----:B------:R-:W-:Y:S02]  /*74d0*/  ISETP.GE.AND P6, PT, R3, UR4, PT ;  /* 0x0000000403007c0c */ /* 0x000fe4000bfc6270 */
[----:B------:R-:W-:Y:S02]  /*74e0*/  ISETP.GE.AND P5, PT, R7, UR4, PT ;  /* 0x0000000407007c0c */ /* 0x000fe4000bfa6270 */
[----:B------:R-:W-:Y:S02]  /*74f0*/  @!P0 LEA.HI R0, R0, R0, RZ, 0x1 ;  /* 0x0000000000008211 */ /* 0x000fe400078f08ff */
[----:B------:R-:W-:Y:S02]  /*7500*/  @!P2 LEA.HI R13, R13, R13, RZ, 0x1 ;  /* 0x0000000d0d0da211 */ /* 0x000fe400078f08ff */
[----:B-1----:R-:W-:Y:S02]  /*7510*/  @!P1 LOP3.LUT R5, R12, 0xfffffffe, RZ, 0xc0, !PT ;  /* 0xfffffffe0c059812 */ /* 0x002fe400078ec0ff */
[----:B0-----:R-:W-:-:S02]  /*7520*/  @!P3 LOP3.LUT R9, R18, 0xfffffffe, RZ, 0xc0, !PT ;  /* 0xfffffffe1209b812 */ /* 0x001fc400078ec0ff */
[----:B------:R-:W-:Y:S02]  /*7530*/  @!P4 LEA.HI R6, R6, R6, RZ, 0x1 ;  /* 0x000000060606c211 */ /* 0x000fe400078f08ff */
[----:B------:R-:W-:Y:S01]  /*7540*/  @!P6 LEA.HI R4, R3, R3, RZ, 0x1 ;  /* 0x000000030304e211 */ /* 0x000fe200078f08ff */
[----:B------:R-:W-:Y:S01]  /*7550*/  @!P3 IMAD.WIDE R8, R9, 0x4, R14 ;  /* 0x000000040908b825 */ /* 0x000fe200078e020e */
[----:B------:R-:W-:Y:S02]  /*7560*/  @!P5 LEA.HI R2, R7, R7, RZ, 0x1 ;  /* 0x000000070702d211 */ /* 0x000fe400078f08ff */
[----:B------:R-:W-:Y:S02]  /*7570*/  @!P0 LOP3.LUT R3, R0, 0xfffffffe, RZ, 0xc0, !PT ;  /* 0xfffffffe00038812 */ /* 0x000fe400078ec0ff */
[----:B------:R-:W-:Y:S02]  /*7580*/  @!P2 LOP3.LUT R7, R13, 0xfffffffe, RZ, 0xc0, !PT ;  /* 0xfffffffe0d07a812 */ /* 0x000fe400078ec0ff */
[----:B--2---:R-:W-:-:S02]  /*7590*/  @!P4 LOP3.LUT R11, R6, 0xfffffffe, RZ, 0xc0, !PT ;  /* 0xfffffffe060bc812 */ /* 0x004fc400078ec0ff */
[----:B------:R-:W-:Y:S01]  /*75a0*/  @!P5 LOP3.LUT R13, R2, 0xfffffffe, RZ, 0xc0, !PT ;  /* 0xfffffffe020dd812 */ /* 0x000fe200078ec0ff */
[----:B------:R-:W-:Y:S01]  /*75b0*/  @!P0 IMAD.WIDE R2, R3, 0x4, R14 ;  /* 0x0000000403028825 */ /* 0x000fe200078e020e */
[----:B------:R-:W-:-:S03]  /*75c0*/  @!P6 LOP3.LUT R21, R4, 0xfffffffe, RZ, 0xc0, !PT ;  /* 0xfffffffe0415e812 */ /* 0x000fc600078ec0ff */
[--C-:B------:R-:W-:Y:S01]  /*75d0*/  @!P1 IMAD.WIDE R4, R5, 0x4, R14.reuse ;  /* 0x0000000405049825 */ /* 0x100fe200078e020e */
[----:B------:R0:W-:Y:S03]  /*75e0*/  @!P0 ST.E.64 desc[UR42][R2.64], R60 ;  /* 0x0000003c02008985 */ /* 0x0001e6000c101b2a */
[--C-:B------:R-:W-:Y:S01]  /*75f0*/  @!P2 IMAD.WIDE R6, R7, 0x4, R14.reuse ;  /* 0x000000040706a825 */ /* 0x100fe200078e020e */
[----:B------:R0:W-:Y:S03]  /*7600*/  @!P1 ST.E.64 desc[UR42][R4.64], R64 ;  /* 0x0000004004009985 */ /* 0x0001e6000c101b2a */
[--C-:B------:R-:W-:Y:S01]  /*7610*/  @!P4 IMAD.WIDE R10, R11, 0x4, R14.reuse ;  /* 0x000000040b0ac825 */ /* 0x100fe200078e020e */
[----:B------:R0:W-:Y:S03]  /*7620*/  @!P2 ST.E.64 desc[UR42][R6.64], R68 ;  /* 0x000000440600a985 */ /* 0x0001e6000c101b2a */
[--C-:B------:R-:W-:Y:S01]  /*7630*/  @!P5 IMAD.WIDE R12, R13, 0x4, R14.reuse ;  /* 0x000000040d0cd825 */ /* 0x100fe200078e020e */
[----:B------:R0:W-:Y:S03]  /*7640*/  @!P3 ST.E.64 desc[UR42][R8.64], R72 ;  /* 0x000000480800b985 */ /* 0x0001e6000c101b2a */
[----:B------:R-:W-:Y:S01]  /*7650*/  @!P6 IMAD.WIDE R14, R21, 0x4, R14 ;  /* 0x00000004150ee825 */ /* 0x000fe200078e020e */
[----:B------:R0:W-:Y:S04]  /*7660*/  @!P4 ST.E.64 desc[UR42][R10.64], R76 ;  /* 0x0000004c0a00c985 */ /* 0x0001e8000c101b2a */
[----:B------:R0:W-:Y:S04]  /*7670*/  @!P5 ST.E.64 desc[UR42][R12.64], R80 ;  /* 0x000000500c00d985 */ /* 0x0001e8000c101b2a */
[----:B------:R0:W-:Y:S02]  /*7680*/  @!P6 ST.E.64 desc[UR42][R14.64], R84 ;  /* 0x000000540e00e985 */ /* 0x0001e4000c101b2a */
.L_x_35:
[----:B------:R-:W-:Y:S05]  /*7690*/  BSYNC B0 ;  /* 0x0000000000007941 */ /* 0x000fea0003800000 */
.L_x_34:
[----:B------:R-:W-:Y:S01]  /*76a0*/  ISETP.GE.AND P0, PT, R17, R16, PT ;  /* 0x000000101100720c */ /* 0x000fe20003f06270 */
[----:B0-----:R0:W1:Y:S04]  /*76b0*/  SHFL.IDX PT, R13, R22, 0x1, 0x1c1f ;  /* 0x003c1f00160d7f89 */ /* 0x00106800000e0000 */
[----:B------:R0:W0:Y:S08]  /*76c0*/  SHFL.IDX PT, R12, R20, 0x1, 0x1c1f ;  /* 0x003c1f00140c7f89 */ /* 0x00003000000e0000 */
[----:B------:R-:W-:Y:S05]  /*76d0*/  @P0 BRA `(.L_x_10) ;  /* 0x0000004400bc0947 */ /* 0x000fea0003800000 */
[----:B------:R-:W-:Y:S01]  /*76e0*/  ULDC UR4, c[0x0][0xac8] ;  /* 0x0002b20000047ab9 */ /* 0x000fe20000000800 */
[C---:B--2---:R-:W-:Y:S01]  /*76f0*/  VIADD R0, R19.reuse, 0x8 ;  /* 0x0000000813007836 */ /* 0x044fe20000000000 */
[C---:B------:R-:W-:Y:S01]  /*7700*/  ISETP.GE.AND P0, PT, R19.reuse, UR4, PT ;  /* 0x0000000413007c0c */ /* 0x040fe2000bf06270 */
[C---:B------:R-:W-:Y:S01]  /*7710*/  VIADD R6, R19.reuse, 0x18 ;  /* 0x0000001813067836 */ /* 0x040fe20000000000 */
[C---:B------:R-:W-:Y:S01]  /*7720*/  IADD3 R4, R19.reuse, 0x10, RZ ;  /* 0x0000001013047810 */ /* 0x040fe20007ffe0ff */
[C---:B------:R-:W-:Y:S01]  /*7730*/  VIADD R8, R19.reuse, 0x20 ;  /* 0x0000002013087836 */ /* 0x040fe20000000000 */
[----:B------:R-:W-:Y:S01]  /*7740*/  ISETP.GE.AND P5, PT, R0, UR4, PT ;  /* 0x0000000400007c0c */ /* 0x000fe2000bfa6270 */
[C---:B------:R-:W-:Y:S01]  /*7750*/  VIADD R9, R19.reuse, 0x28 ;  /* 0x0000002813097836 */ /* 0x040fe20000000000 */
[----:B------:R-:W-:Y:S01]  /*7760*/  ISETP.GE.AND P6, PT, R4, UR4, PT ;  /* 0x0000000404007c0c */ /* 0x000fe2000bfc6270 */
[C---:B------:R-:W-:Y:S01]  /*7770*/  VIADD R10, R19.reuse, 0x30 ;  /* 0x00000030130a7836 */ /* 0x040fe20000000000 */
[----:B------:R-:W-:Y:S01]  /*7780*/  ISETP.GE.AND P4, PT, R8, UR4, PT ;  /* 0x0000000408007c0c */ /* 0x000fe2000bf86270 */
[----:B------:R-:W-:Y:S01]  /*7790*/  VIADD R11, R19, 0x38 ;  /* 0x00000038130b7836 */ /* 0x000fe20000000000 */
[----:B------:R-:W-:Y:S01]  /*77a0*/  ISETP.GE.AND P3, PT, R9, UR4, PT ;  /* 0x0000000409007c0c */ /* 0x000fe2000bf66270 */
[C---:B------:R-:W-:Y:S01]  /*77b0*/  VIADD R16, R19.reuse, 0x40 ;  /* 0x0000004013107836 */ /* 0x040fe20000000000 */
[----:B------:R-:W-:Y:S01]  /*77c0*/  ISETP.GE.AND P2, PT, R10, UR4, PT ;  /* 0x000000040a007c0c */ /* 0x000fe2000bf46270 */
[----:B01----:R-:W-:Y:S01]  /*77d0*/  @!P0 IMAD.WIDE R2, R19, 0x4, R12 ;  /* 0x0000000413028825 */ /* 0x003fe200078e020c */
[----:B------:R-:W-:-:S02]  /*77e0*/  ISETP.GE.AND P1, PT, R11, UR4, PT ;  /* 0x000000040b007c0c */ /* 0x000fc4000bf26270 */
[C---:B------:R-:W-:Y:S01]  /*77f0*/  IADD3 R18, R19.reuse, 0x48, RZ ;  /* 0x0000004813127810 */ /* 0x040fe20007ffe0ff */
[----:B------:R-:W-:Y:S01]  /*7800*/  VIADD R20, R19, 0x70 ;  /* 0x0000007013147836 */ /* 0x000fe20000000000 */
[----:B------:R0:W-:Y:S01]  /*7810*/  @!P0 ST.E.64 desc[UR42][R2.64], R26 ;  /* 0x0000001a02008985 */ /* 0x0001e2000c101b2a */
[----:B------:R-:W-:Y:S02]  /*7820*/  ISETP.GE.AND P0, PT, R6, UR4, PT ;  /* 0x0000000406007c0c */ /* 0x000fe4000bf06270 */
[----:B------:R-:W-:Y:S02]  /*7830*/  @!P5 LEA.HI R0, R0, R0, RZ, 0x1 ;  /* 0x000000000000d211 */ /* 0x000fe400078f08ff */
[----:B------:R-:W-:Y:S02]  /*7840*/  @!P6 LEA.HI R4, R4, R4, RZ, 0x1 ;  /* 0x000000040404e211 */ /* 0x000fe400078f08ff */
[----:B------:R-:W-:Y:S02]  /*7850*/  @!P5 LOP3.LUT R5, R0, 0xfffffffe, RZ, 0xc0, !PT ;  /* 0xfffffffe0005d812 */ /* 0x000fe400078ec0ff */
[----:B------:R-:W-:-:S02]  /*7860*/  @!P6 LOP3.LUT R7, R4, 0xfffffffe, RZ, 0xc0, !PT ;  /* 0xfffffffe0407e812 */ /* 0x000fc400078ec0ff */
[----:B------:R-:W-:Y:S02]  /*7870*/  @!P4 LEA.HI R8, R8, R8, RZ, 0x1 ;  /* 0x000000080808c211 */ /* 0x000fe400078f08ff */
[----:B------:R-:W-:Y:S01]  /*7880*/  @!P3 LEA.HI R0, R9, R9, RZ, 0x1 ;  /* 0x000000090900b211 */ /* 0x000fe200078f08ff */
[--C-:B0-----:R-:W-:Y:S01]  /*7890*/  @!P5 IMAD.WIDE R2, R5, 0x4, R12.reuse ;  /* 0x000000040502d825 */ /* 0x101fe200078e020c */
[----:B------:R-:W-:Y:S02]  /*78a0*/  @!P0 LEA.HI R6, R6, R6, RZ, 0x1 ;  /* 0x0000000606068211 */ /* 0x000fe400078f08ff */
[----:B------:R-:W-:Y:S01]  /*78b0*/  @!P2 LEA.HI R10, R10, R10, RZ, 0x1 ;  /* 0x0000000a0a0aa211 */ /* 0x000fe200078f08ff */
[----:B------:R-:W-:Y:S01]  /*78c0*/  @!P6 IMAD.WIDE R4, R7, 0x4, R12 ;  /* 0x000000040704e825 */ /* 0x000fe200078e020c */
[----:B---3--:R-:W-:Y:S01]  /*78d0*/  @!P1 LEA.HI R14, R11, R11, RZ, 0x1 ;  /* 0x0000000b0b0e9211 */ /* 0x008fe200078f08ff */
[----:B------:R0:W-:Y:S01]  /*78e0*/  @!P5 ST.E.64 desc[UR42][R2.64], R30 ;  /* 0x0000001e0200d985 */ /* 0x0001e2000c101b2a */
[----:B------:R-:W-:-:S02]  /*78f0*/  @!P0 LOP3.LUT R7, R6, 0xfffffffe, RZ, 0xc0, !PT ;  /* 0xfffffffe06078812 */ /* 0x000fc400078ec0ff */
[----:B------:R-:W-:Y:S01]  /*7900*/  @!P4 LOP3.LUT R9, R8, 0xfffffffe, RZ, 0xc0, !PT ;  /* 0xfffffffe0809c812 */ /* 0x000fe200078ec0ff */
[----:B------:R1:W-:Y:S01]  /*7910*/  @!P6 ST.E.64 desc[UR42][R4.64], R34 ;  /* 0x000000220400e985 */ /* 0x0003e2000c101b2a */
[----:B------:R-:W-:Y:S01]  /*7920*/  @!P3 LOP3.LUT R11, R0, 0xfffffffe, RZ, 0xc0, !PT ;  /* 0xfffffffe000bb812 */ /* 0x000fe200078ec0ff */
[C---:B------:R-:W-:Y:S01]  /*7930*/  VIADD R0, R19.reuse, 0x50 ;  /* 0x0000005013007836 */ /* 0x040fe20000000000 */
[----:B----4-:R-:W-:Y:S02]  /*7940*/  @!P2 LOP3.LUT R15, R10, 0xfffffffe, RZ, 0xc0, !PT ;  /* 0xfffffffe0a0fa812 */ /* 0x010fe400078ec0ff */
[----:B------:R-:W-:Y:S01]  /*7950*/  @!P1 LOP3.LUT R17, R14, 0xfffffffe, RZ, 0xc0, !PT ;  /* 0xfffffffe0e119812 */ /* 0x000fe200078ec0ff */
[----:B------:R-:W-:Y:S01]  /*7960*/  VIADD R14, R19, 0x58 ;  /* 0x00000058130e7836 */ /* 0x000fe20000000000 */
[----:B------:R-:W-:Y:S02]  /*7970*/  ISETP.GE.AND P5, PT, R16, UR4, PT ;  /* 0x0000000410007c0c */ /* 0x000fe4000bfa6270 */
[----:B------:R-:W-:Y:S01]  /*7980*/  ISETP.GE.AND P6, PT, R18, UR4, PT ;  /* 0x0000000412007c0c */ /* 0x000fe2000bfc6270 */
[----:B0-----:R-:W-:-:S04]  /*7990*/  @!P0 IMAD.WIDE R2, R7, 0x4, R12 ;  /* 0x0000000407028825 */ /* 0x001fc800078e020c */
[--C-:B-1----:R-:W-:Y:S01]  /*79a0*/  @!P4 IMAD.WIDE R4, R9, 0x4, R12.reuse ;  /* 0x000000040904c825 */ /* 0x102fe200078e020c */
[----:B------:R0:W-:Y:S01]  /*79b0*/  @!P0 ST.E.64 desc[UR42][R2.64], R38 ;  /* 0x0000002602008985 */ /* 0x0001e2000c101b2a */
[----:B------:R-:W-:Y:S02]  /*79c0*/  ISETP.GE.AND P0, PT, R0, UR4, PT ;  /* 0x0000000400007c0c */ /* 0x000fe4000bf06270 */
[--C-:B------:R-:W-:Y:S01]  /*79d0*/  @!P3 IMAD.WIDE R6, R11, 0x4, R12.reuse ;  /* 0x000000040b06b825 */ /* 0x100fe200078e020c */
[----:B------:R1:W-:Y:S01]  /*79e0*/  @!P4 ST.E.64 desc[UR42][R4.64], R42 ;  /* 0x0000002a0400c985 */ /* 0x0003e2000c101b2a */
[----:B------:R-:W-:Y:S02]  /*79f0*/  ISETP.GE.AND P4, PT, R20, UR4, PT ;  /* 0x0000000414007c0c */ /* 0x000fe4000bf86270 */
[----:B------:R-:W-:Y:S01]  /*7a00*/  @!P2 IMAD.WIDE R8, R15, 0x4, R12 ;  /* 0x000000040f08a825 */ /* 0x000fe200078e020c */
[----:B------:R2:W-:Y:S01]  /*7a10*/  @!P3 ST.E.64 desc[UR42][R6.64], R46 ;  /* 0x0000002e0600b985 */ /* 0x0005e2000c101b2a */
[----:B------:R-:W-:-:S02]  /*7a20*/  @!P5 LEA.HI R16, R16, R16, RZ, 0x1 ;  /* 0x000000101010d211 */ /* 0x000fc400078f08ff */
[----:B------:R-:W-:Y:S01]  /*7a30*/  @!P1 IMAD.WIDE R10, R17, 0x4, R12 ;  /* 0x00000004110a9825 */ /* 0x000fe200078e020c */
[----:B------:R3:W-:Y:S01]  /*7a40*/  @!P2 ST.E.64 desc[UR42][R8.64], R50 ;  /* 0x000000320800a985 */ /* 0x0007e2000c101b2a */
[----:B------:R-:W-:Y:S02]  /*7a50*/  @!P6 LEA.HI R18, R18, R18, RZ, 0x1 ;  /* 0x000000121212e211 */ /* 0x000fe400078f08ff */
[C---:B------:R-:W-:Y:S01]  /*7a60*/  VIADD R15, R19.reuse, 0x60 ;  /* 0x00000060130f7836 */ /* 0x040fe20000000000 */
[----:B------:R4:W-:Y:S01]  /*7a70*/  @!P1 ST.E.64 desc[UR42][R10.64], R54 ;  /* 0x000000360a009985 */ /* 0x0009e2000c101b2a */
[C---:B------:R-:W-:Y:S01]  /*7a80*/  VIADD R17, R19.reuse, 0x68 ;  /* 0x0000006813117836 */ /* 0x040fe20000000000 */
[----:B------:R-:W-:Y:S01]  /*7a90*/  ISETP.GE.AND P1, PT, R14, UR4, PT ;  /* 0x000000040e007c0c */ /* 0x000fe2000bf26270 */
[----:B------:R-:W-:Y:S01]  /*7aa0*/  VIADD R19, R19, 0x78 ;  /* 0x0000007813137836 */ /* 0x000fe20000000000 */
[----:B------:R-:W-:Y:S02]  /*7ab0*/  ISETP.GE.AND P2, PT, R15, UR4, PT ;  /* 0x000000040f007c0c */ /* 0x000fe4000bf46270 */
[----:B------:R-:W-:-:S02]  /*7ac0*/  ISETP.GE.AND P3, PT, R17, UR4, PT ;  /* 0x0000000411007c0c */ /* 0x000fc4000bf66270 */
[----:B0-----:R-:W-:Y:S02]  /*7ad0*/  @!P5 LOP3.LUT R3, R16, 0xfffffffe, RZ, 0xc0, !PT ;  /* 0xfffffffe1003d812 */ /* 0x001fe400078ec0ff */
[----:B-1----:R-:W-:Y:S02]  /*7ae0*/  @!P6 LOP3.LUT R5, R18, 0xfffffffe, RZ, 0xc0, !PT ;  /* 0xfffffffe1205e812 */ /* 0x002fe400078ec0ff */
[----:B------:R-:W-:Y:S01]  /*7af0*/  @!P0 LEA.HI R0, R0, R0, RZ, 0x1 ;  /* 0x0000000000008211 */ /* 0x000fe200078f08ff */
[--C-:B------:R-:W-:Y:S01]  /*7b00*/  @!P5 IMAD.WIDE R2, R3, 0x4, R12.reuse ;  /* 0x000000040302d825 */ /* 0x100fe200078e020c */
[----:B------:R-:W-:Y:S02]  /*7b10*/  @!P4 LEA.HI R20, R20, R20, RZ, 0x1 ;  /* 0x000000141414c211 */ /* 0x000fe400078f08ff */
[----:B------:R-:W-:Y:S01]  /*7b20*/  @!P1 LEA.HI R14, R14, R14, RZ, 0x1 ;  /* 0x0000000e0e0e9211 */ /* 0x000fe200078f08ff */
[----:B------:R-:W-:Y:S01]  /*7b30*/  @!P6 IMAD.WIDE R4, R5, 0x4, R12 ;  /* 0x000000040504e825 */ /* 0x000fe200078e020c */
[----:B------:R-:W-:Y:S01]  /*7b40*/  @!P2 LEA.HI R15, R15, R15, RZ, 0x1 ;  /* 0x0000000f0f0fa211 */ /* 0x000fe200078f08ff */
[----:B------:R0:W-:Y:S01]  /*7b50*/  @!P5 ST.E.64 desc[UR42][R2.64], R58 ;  /* 0x0000003a0200d985 */ /* 0x0001e2000c101b2a */
[----:B------:R-:W-:-:S02]  /*7b60*/  @!P3 LEA.HI R17, R17, R17, RZ, 0x1 ;  /* 0x000000111111b211 */ /* 0x000fc400078f08ff */
[----:B--2---:R-:W-:Y:S01]  /*7b70*/  @!P0 LOP3.LUT R7, R0, 0xfffffffe, RZ, 0xc0, !PT ;  /* 0xfffffffe00078812 */ /* 0x004fe200078ec0ff */
[----:B------:R1:W-:Y:S01]  /*7b80*/  @!P6 ST.E.64 desc[UR42][R4.64], R62 ;  /* 0x0000003e0400e985 */ /* 0x0003e2000c101b2a */
[----:B---3--:R-:W-:Y:S02]  /*7b90*/  @!P1 LOP3.LUT R9, R14, 0xfffffffe, RZ, 0xc0, !PT ;  /* 0xfffffffe0e099812 */ /* 0x008fe400078ec0ff */
[----:B------:R-:W-:Y:S02]  /*7ba0*/  @!P2 LOP3.LUT R15, R15, 0xfffffffe, RZ, 0xc0, !PT ;  /* 0xfffffffe0f0fa812 */ /* 0x000fe400078ec0ff */
[----:B------:R-:W-:Y:S02]  /*7bb0*/  @!P3 LOP3.LUT R17, R17, 0xfffffffe, RZ, 0xc0, !PT ;  /* 0xfffffffe1111b812 */ /* 0x000fe400078ec0ff */
[----:B----4-:R-:W-:Y:S01]  /*7bc0*/  @!P4 LOP3.LUT R11, R20, 0xfffffffe, RZ, 0xc0, !PT ;  /* 0xfffffffe140bc812 */ /* 0x010fe200078ec0ff */
[----:B0-----:R-:W-:-:S04]  /*7bd0*/  @!P0 IMAD.WIDE R2, R7, 0x4, R12 ;  /* 0x0000000407028825 */ /* 0x001fc800078e020c */
[--C-:B-1----:R-:W-:Y:S01]  /*7be0*/  @!P1 IMAD.WIDE R4, R9, 0x4, R12.reuse ;  /* 0x0000000409049825 */ /* 0x102fe200078e020c */
[----:B------:R0:W-:Y:S01]  /*7bf0*/  @!P0 ST.E.64 desc[UR42][R2.64], R66 ;  /* 0x0000004202008985 */ /* 0x0001e2000c101b2a */
[----:B------:R-:W-:Y:S02]  /*7c00*/  ISETP.GE.AND P0, PT, R19, UR4, PT ;  /* 0x0000000413007c0c */ /* 0x000fe4000bf06270 */
[--C-:B------:R-:W-:Y:S01]  /*7c10*/  @!P2 IMAD.WIDE R6, R15, 0x4, R12.reuse ;  /* 0x000000040f06a825 */ /* 0x100fe200078e020c */
[----:B------:R0:W-:Y:S03]  /*7c20*/  @!P1 ST.E.64 desc[UR42][R4.64], R70 ;  /* 0x0000004604009985 */ /* 0x0001e6000c101b2a */
[--C-:B------:R-:W-:Y:S01]  /*7c30*/  @!P3 IMAD.WIDE R8, R17, 0x4, R12.reuse ;  /* 0x000000041108b825 */ /* 0x100fe200078e020c */
[----:B------:R0:W-:Y:S03]  /*7c40*/  @!P2 ST.E.64 desc[UR42][R6.64], R74 ;  /* 0x0000004a0600a985 */ /* 0x0001e6000c101b2a */
[----:B------:R-:W-:Y:S01]  /*7c50*/  @!P4 IMAD.WIDE R10, R11, 0x4, R12 ;  /* 0x000000040b0ac825 */ /* 0x000fe200078e020c */
[----:B------:R0:W-:Y:S04]  /*7c60*/  @!P3 ST.E.64 desc[UR42][R8.64], R78 ;  /* 0x0000004e0800b985 */ /* 0x0001e8000c101b2a */
[----:B------:R0:W-:Y:S01]  /*7c70*/  @!P4 ST.E.64 desc[UR42][R10.64], R82 ;  /* 0x000000520a00c985 */ /* 0x0001e2000c101b2a */
[----:B------:R-:W-:Y:S05]  /*7c80*/  @P0 BRA `(.L_x_10) ;  /* 0x0000004000500947 */ /* 0x000fea0003800000 */
[----:B------:R-:W-:-:S04]  /*7c90*/  LEA.HI R19, R19, R19, RZ, 0x1 ;  /* 0x0000001313137211 */ /* 0x000fc800078f08ff */
[----:B0-----:R-:W-:-:S05]  /*7ca0*/  LOP3.LUT R3, R19, 0xfffffffe, RZ, 0xc0, !PT ;  /* 0xfffffffe13037812 */ /* 0x001fca00078ec0ff */
[----:B------:R-:W-:-:S05]  /*7cb0*/  IMAD.WIDE R2, R3, 0x4, R12 ;  /* 0x0000000403027825 */ /* 0x000fca00078e020c */
[----:B------:R0:W-:Y:S01]  /*7cc0*/  ST.E.64 desc[UR42][R2.64], R86 ;  /* 0x0000005602007985 */ /* 0x0001e2000c101b2a */
[----:B------:R-:W-:Y:S05]  /*7cd0*/  BRA `(.L_x_10) ;  /* 0x00000040003c7947 */ /* 0x000fea0003800000 */
.L_x_33:
[----:B------:R-:W0:Y:S02]  /*7ce0*/  S2R R0, SR_TID.X ;  /* 0x0000000000007919 */ /* 0x000e240000002100 */
[----:B0-----:R-:W-:-:S04]  /*7cf0*/  IADD3 R2, R0, -0x80, RZ ;  /* 0xffffff8000027810 */ /* 0x001fc80007ffe0ff */
[----:B------:R-:W-:-:S13]  /*7d00*/  ISETP.GT.AND P0, PT, R2, 0x7f, PT ;  /* 0x0000007f0200780c */ /* 0x000fda0003f04270 */
[----:B------:R-:W-:Y:S05]  /*7d10*/  @P0 BRA `(.L_x_10) ;  /* 0x00000040002c0947 */ /* 0x000fea0003800000 */
[----:B------:R-:W0:Y:S01]  /*7d20*/  S2R R3, SR_CTAID.X ;  /* 0x0000000000037919 */ /* 0x000e220000002500 */
[----:B------:R-:W1:Y:S01]  /*7d30*/  LDC R6, c[0x0][0xbe8] ;  /* 0x0002fa00ff067b82 */ /* 0x000e620000000800 */
[----:B------:R-:W-:Y:S01]  /*7d40*/  ULDC UR4, c[0x0][0xa88] ;  /* 0x0002a20000047ab9 */ /* 0x000fe20000000800 */
[----:B0-----:R-:W-:Y:S02]  /*7d50*/  IMAD R0, R3, 0x80, R0 ;  /* 0x0000008003007824 */ /* 0x001fe400078e0200 */
[----:B-1----:R-:W-:Y:S02]  /*7d60*/  IMAD R3, R6, UR4, RZ ;  /* 0x0000000406037c24 */ /* 0x002fe4000f8e02ff */
[----:B------:R-:W-:-:S05]  /*7d70*/  VIADD R0, R0, 0xffffff80 ;  /* 0xffffff8000007836 */ /* 0x000fca0000000000 */
[----:B------:R-:W-:-:S13]  /*7d80*/  ISETP.GE.AND P0, PT, R0, R3, PT ;  /* 0x000000030000720c */ /* 0x000fda0003f06270 */
[----:B------:R-:W-:Y:S05]  /*7d90*/  @P0 BRA `(.L_x_10) ;  /* 0x00000040000c0947 */ /* 0x000fea0003800000 */
[----:B------:R-:W-:Y:S01]  /*7da0*/  ISETP.NE.AND P0, PT, R6, 0x1, PT ;  /* 0x000000010600780c */ /* 0x000fe20003f05270 */
[----:B------:R-:W0:Y:S01]  /*7db0*/  S2UR UR4, SR_CTAID.Z ;  /* 0x00000000000479c3 */ /* 0x000e220000002700 */
[----:B------:R-:W-:Y:S01]  /*7dc0*/  SHF.R.S32.HI R5, RZ, 0x1f, R16 ;  /* 0x0000001fff057819 */ /* 0x000fe20000011410 */
[----:B------:R-:W-:Y:S02]  /*7dd0*/  ULDC.64 UR6, c[0x0][0xbd0] ;  /* 0x0002f40000067ab9 */ /* 0x000fe40000000a00 */
[----:B------:R-:W-:-:S04]  /*7de0*/  IMAD.WIDE.U32 R2, R16, UR6, RZ ;  /* 0x0000000610027c25 */ /* 0x000fc8000f8e00ff */
[----:B------:R-:W1:Y:S01]  /*7df0*/  LDC.64 R12, c[0x0][0xbd8] ;  /* 0x0002f600ff0c7b82 */ /* 0x000e620000000a00 */
[----:B------:R-:W-:-:S04]  /*7e00*/  IMAD R5, R5, UR6, RZ ;  /* 0x0000000605057c24 */ /* 0x000fc8000f8e02ff */
[----:B------:R-:W-:Y:S02]  /*7e10*/  IMAD R5, R16, UR7, R5 ;  /* 0x0000000710057c24 */ /* 0x000fe4000f8e0205 */
[----:B------:R-:W-:Y:S01]  /*7e20*/  IMAD.MOV R16, RZ, RZ, -R16 ;  /* 0x000000ffff107224 */ /* 0x000fe200078e0a10 */
[----:B------:R-:W2:Y:S01]  /*7e30*/  @P0 LDC R9, c[0x0][0xbec] ;  /* 0x0002fb00ff090b82 */ /* 0x000ea20000000800 */
[----:B------:R-:W-:Y:S02]  /*7e40*/  IMAD.IADD R3, R3, 0x1, R5 ;  /* 0x0000000103037824 */ /* 0x000fe400078e0205 */
[----:B------:R-:W-:-:S05]  /*7e50*/  IMAD.MOV.U32 R5, RZ, RZ, R0 ;  /* 0x000000ffff057224 */ /* 0x000fca00078e0000 */
[----:B------:R-:W3:Y:S01]  /*7e60*/  S2UR UR8, SR_CTAID.Y ;  /* 0x00000000000879c3 */ /* 0x000ee20000002600 */
[----:B0-----:R-:W-:-:S07]  /*7e70*/  USHF.R.S32.HI UR5, URZ, 0x1f, UR4 ;  /* 0x0000001f3f057899 */ /* 0x001fce0008011404 */
[----:B------:R-:W3:Y:S01]  /*7e80*/  LDC R7, c[0x0][0xc50] ;  /* 0x00031400ff077b82 */ /* 0x000ee20000000800 */
[C---:B-1----:R-:W-:Y:S02]  /*7e90*/  IMAD R8, R12.reuse, UR5, RZ ;  /* 0x000000050c087c24 */ /* 0x042fe4000f8e02ff */
[----:B------:R-:W-:-:S04]  /*7ea0*/  IMAD.WIDE.U32 R2, R12, UR4, R2 ;  /* 0x000000040c027c25 */ /* 0x000fc8000f8e0002 */
[----:B------:R-:W-:Y:S01]  /*7eb0*/  IMAD R13, R13, UR4, R8 ;  /* 0x000000040d0d7c24 */ /* 0x000fe2000f8e0208 */
[----:B------:R-:W0:Y:S01]  /*7ec0*/  @P0 LDC R11, c[0x0][0xbf0] ;  /* 0x0002fc00ff0b0b82 */ /* 0x000e220000000800 */
[----:B--2---:R-:W-:Y:S01]  /*7ed0*/  @P0 IMAD.HI.U32 R4, R0, R9, RZ ;  /* 0x0000000900040227 */ /* 0x004fe200078e00ff */
[----:B------:R-:W-:Y:S02]  /*7ee0*/  ULDC.64 UR4, c[0x0][0xbe0] ;  /* 0x0002f80000047ab9 */ /* 0x000fe40000000a00 */
[----:B------:R-:W-:Y:S01]  /*7ef0*/  IADD3 R3, R13, R3, RZ ;  /* 0x000000030d037210 */ /* 0x000fe20007ffe0ff */
[----:B---3--:R-:W-:-:S04]  /*7f00*/  IMAD R9, R7, R16, UR8 ;  /* 0x0000000807097e24 */ /* 0x008fc8000f8e0210 */
[----:B------:R-:W-:Y:S01]  /*7f10*/  IMAD.WIDE.U32 R2, R9, UR4, R2 ;  /* 0x0000000409027c25 */ /* 0x000fe2000f8e0002 */
[----:B0-----:R-:W-:Y:S02]  /*7f20*/  @P0 SHF.R.U32.HI R5, RZ, R11, R4 ;  /* 0x0000000bff050219 */ /* 0x001fe40000011604 */
[----:B------:R-:W-:Y:S02]  /*7f30*/  SHF.R.S32.HI R4, RZ, 0x1f, R9 ;  /* 0x0000001fff047819 */ /* 0x000fe40000011409 */
[----:B------:R-:W-:Y:S01]  /*7f40*/  IADD3 R2, P0, R5, R2, RZ ;  /* 0x0000000205027210 */ /* 0x000fe20007f1e0ff */
[----:B------:R-:W-:Y:S02]  /*7f50*/  IMAD.MOV R7, RZ, RZ, -R5 ;  /* 0x000000ffff077224 */ /* 0x000fe400078e0a05 */
[----:B------:R-:W-:Y:S02]  /*7f60*/  IMAD R4, R4, UR4, RZ ;  /* 0x0000000404047c24 */ /* 0x000fe4000f8e02ff */
[----:B------:R-:W-:-:S02]  /*7f70*/  IMAD R7, R6, R7, R0 ;  /* 0x0000000706077224 */ /* 0x000fc400078e0200 */
[----:B------:R-:W-:Y:S01]  /*7f80*/  IMAD R4, R9, UR5, R4 ;  /* 0x0000000509047c24 */ /* 0x000fe2000f8e0204 */
[----:B------:R-:W-:Y:S01]  /*7f90*/  SHF.R.S32.HI R9, RZ, 0x1f, R5 ;  /* 0x0000001fff097819 */ /* 0x000fe20000011405 */
[----:B------:R-:W-:Y:S01]  /*7fa0*/  ULDC.64 UR4, c[0x0][0xbc8] ;  /* 0x0002f20000047ab9 */ /* 0x000fe20000000a00 */
[----:B------:R-:W-:Y:S02]  /*7fb0*/  SHF.R.S32.HI R0, RZ, 0x1f, R7 ;  /* 0x0000001fff007819 */ /* 0x000fe40000011407 */
[----:B------:R-:W-:-:S03]  /*7fc0*/  IADD3.X R3, R9, R3, R4, P0, !PT ;  /* 0x0000000309037210 */ /* 0x000fc600007fe404 */
[----:B------:R-:W-:Y:S02]  /*7fd0*/  IMAD R0, R0, UR4, RZ ;  /* 0x0000000400007c24 */ /* 0x000fe4000f8e02ff */
[----:B------:R-:W-:-:S04]  /*7fe0*/  IMAD.WIDE.U32 R2, R7, UR4, R2 ;  /* 0x0000000407027c25 */ /* 0x000fc8000f8e0002 */
[----:B------:R-:W-:Y:S01]  /*7ff0*/  IMAD R5, R7, UR5, R0 ;  /* 0x0000000507057c24 */ /* 0x000fe2000f8e0200 */
[----:B------:R-:W-:Y:S02]  /*8000*/  ULDC.64 UR4, c[0x0][0xba8] ;  /* 0x0002ea0000047ab9 */ /* 0x000fe40000000a00 */
[----:B------:R-:W-:Y:S01]  /*8010*/  LEA R4, P0, R2, UR4, 0x2 ;  /* 0x0000000402047c11 */ /* 0x000fe2000f8010ff */
[----:B------:R-:W-:-:S05]  /*8020*/  IMAD.IADD R3, R3, 0x1, R5 ;  /* 0x0000000103037824 */ /* 0x000fca00078e0205 */
[----:B------:R-:W-:Y:S01]  /*8030*/  LEA.HI.X R5, R2, UR5, R3, 0x2, P0 ;  /* 0x0000000502057c11 */ /* 0x000fe200080f1403 */
[----:B------:R-:W-:-:S05]  /*8040*/  IMAD.MOV.U32 R3, RZ, RZ, -0x800000 ;  /* 0xff800000ff037424 */ /* 0x000fca00078e00ff */
[----:B------:R3:W-:Y:S01]  /*8050*/  STG.E desc[UR42][R4.64], R3 ;  /* 0x0000000304007986 */ /* 0x0007e2000c10192a */
[----:B------:R-:W-:Y:S05]  /*8060*/  BRA `(.L_x_10) ;  /* 0x0000003c00587947 */ /* 0x000fea0003800000 */
.L_x_8:
[----:B------:R-:W-:-:S08]  /*8070*/  NOP ;  /* 0x0000000000007918 */ /* 0x000fd00000000000 */
[----:B0-----:R-:W0:-:S00]  /*8080*/  USETMAXREG.DEALLOC.CTAPOOL 0x18 ;  /* 0x00000018000079c8 */ /* 0x001e0000080e0500 */
[----:B0-----:R-:W-:Y:S01]  /*8090*/  LOP3.LUT R0, R0, 0x3, RZ, 0xc0, !PT ;  /* 0x0000000300007812 */ /* 0x001fe200078ec0ff */
[----:B------:R-:W0:Y:S05]  /*80a0*/  S2R R19, SR_CTAID.Z ;  /* 0x0000000000137919 */ /* 0x000e2a0000002700 */
[----:B------:R-:W1:Y:S01]  /*80b0*/  S2UR UR6, SR_CTAID.Y ;  /* 0x00000000000679c3 */ /* 0x000e620000002600 */
[----:B------:R-:W2:Y:S02]  /*80c0*/  SHFL.IDX PT, R0, R0, RZ, 0x1f ;  /* 0x00001fff00007589 */ /* 0x000ea400000e0000 */
[----:B--2---:R-:W-:-:S13]  /*80d0*/  ISETP.NE.AND P0, PT, R0, RZ, PT ;  /* 0x000000ff0000720c */ /* 0x004fda0003f05270 */
[----:B01----:R-:W-:Y:S05]  /*80e0*/  @!P0 BRA `(.L_x_36) ;  /* 0x0000000000288947 */ /* 0x003fea0003800000 */
[----:B------:R-:W-:Y:S01]  /*80f0*/  ULDC UR7, c[0x0][0xc50] ;  /* 0x0003140000077ab9 */ /* 0x000fe20000000800 */
[----:B------:R-:W-:Y:S01]  /*8100*/  UMOV UR36, UR6 ;  /* 0x0000000600247c82 */ /* 0x000fe20008000000 */
[----:B------:R-:W-:-:S06]  /*8110*/  UISETP.NE.AND UP0, UPT, UR7, 0x1, UPT ;  /* 0x000000010700788c */ /* 0x000fcc000bf05270 */
[----:B------:R-:W-:-:S13]  /*8120*/  PLOP3.LUT P0, PT, PT, PT, UP0, 0x80, 0x0 ;  /* 0x000000000000781c */ /* 0x000fda0003f0f008 */
[----:B------:R-:W-:Y:S05]  /*8130*/  @!P0 BRA `(.L_x_37) ;  /* 0x0000000000308947 */ /* 0x000fea0003800000 */
[----:B------:R-:W-:Y:S01]  /*8140*/  ULDC UR4, c[0x0][0xc54] ;  /* 0x0003150000047ab9 */ /* 0x000fe20000000800 */
[----:B------:R-:W-:Y:S01]  /*8150*/  ULDC UR36, c[0x0][0xc58] ;  /* 0x0003160000247ab9 */ /* 0x000fe20000000800 */
[----:B------:R-:W-:-:S04]  /*8160*/  UIMAD.WIDE.U32 UR4, UR6, UR4, URZ ;  /* 0x00000004060472a5 */ /* 0x000fc8000f8e003f */
[----:B------:R-:W-:Y:S01]  /*8170*/  USHF.R.U32.HI UR36, URZ, UR36, UR5 ;  /* 0x000000243f247299 */ /* 0x000fe20008011605 */
[----:B------:R-:W-:Y:S11]  /*8180*/  BRA `(.L_x_37) ;  /* 0x00000000001c7947 */ /* 0x000ff60003800000 */
.L_x_36:
[----:B------:R-:W-:Y:S01]  /*8190*/  ULDC UR7, c[0x0][0xc50] ;  /* 0x0003140000077ab9 */ /* 0x000fe20000000800 */
[----:B------:R-:W-:Y:S01]  /*81a0*/  UMOV UR36, UR6 ;  /* 0x0000000600247c82 */ /* 0x000fe20008000000 */
[----:B------:R-:W-:-:S11]  /*81b0*/  UISETP.NE.AND UP0, UPT, UR7, 0x1, UPT ;  /* 0x000000010700788c */ /* 0x000fd6000bf05270 */
[----:B------:R-:W-:Y:S01]  /*81c0*/  @UP0 ULDC UR4, c[0x0][0xc54] ;  /* 0x0003150000040ab9 */ /* 0x000fe20000000800 */
[----:B------:R-:W-:Y:S01]  /*81d0*/  @UP0 ULDC UR8, c[0x0][0xc58] ;  /* 0x0003160000080ab9 */ /* 0x000fe20000000800 */
[----:B------:R-:W-:-:S04]  /*81e0*/  UIMAD.WIDE.U32 UR4, UR6, UR4, URZ ;  /* 0x00000004060472a5 */ /* 0x000fc8000f8e003f */
[----:B------:R-:W-:-:S12]  /*81f0*/  @UP0 USHF.R.U32.HI UR36, URZ, UR8, UR5 ;  /* 0x000000083f240299 */ /* 0x000fd80008011605 */
.L_x_37:
[----:B------:R-:W-:Y:S01]  /*8200*/  ISETP.GE.AND P0, PT, R19, RZ, PT ;  /* 0x000000ff1300720c */ /* 0x000fe20003f06270 */
[----:B------:R-:W-:Y:S01]  /*8210*/  UIADD3 UR4, -UR36, URZ, URZ ;  /* 0x0000003f24047290 */ /* 0x000fe2000fffe13f */
[----:B------:R-:W-:Y:S02]  /*8220*/  IMAD.MOV.U32 R10, RZ, RZ, 0x1 ;  /* 0x00000001ff0a7424 */ /* 0x000fe400078e00ff */
[----:B------:R-:W-:Y:S01]  /*8230*/  IMAD.MOV.U32 R0, RZ, RZ, RZ ;  /* 0x000000ffff007224 */ /* 0x000fe200078e00ff */
[----:B------:R-:W-:Y:S01]  /*8240*/  UIMAD UR4, UR7, UR4, UR6 ;  /* 0x00000004070472a4 */ /* 0x000fe2000f8e0206 */
[----:B------:R-:W-:-:S07]  /*8250*/  IMAD.MOV.U32 R3, RZ, RZ, 0x1 ;  /* 0x00000001ff037424 */ /* 0x000fce00078e00ff */
[----:B------:R-:W-:Y:S05]  /*8260*/  @!P0 BRA `(.L_x_38) ;  /* 0x0000003800188947 */ /* 0x000fea0003800000 */
[----:B------:R-:W-:Y:S01]  /*8270*/  ULDC.64 UR6, c[0x0][0x418] ;  /* 0x0001060000067ab9 */ /* 0x000fe20000000a00 */
[----:B------:R-:W-:Y:S01]  /*8280*/  ULDC UR5, c[0x0][0x424] ;  /* 0x0001090000057ab9 */ /* 0x000fe20000000800 */
[----:B------:R-:W-:Y:S01]  /*8290*/  UISETP.NE.U32.AND UP0, UPT, UR6, URZ, UPT ;  /* 0x0000003f0600728c */ /* 0x000fe2000bf05070 */
[----:B------:R0:W-:Y:S01]  /*82a0*/  STL [R1+0x8], RZ ;  /* 0x000008ff01007387 */ /* 0x0001e20000100800 */
[----:B------:R-:W-:Y:S02]  /*82b0*/  ULOP3.LUT UR40, UR4, 0xffff, URZ, 0xc0, !UPT ;  /* 0x0000ffff04287892 */ /* 0x000fe4000f8ec03f */
[----:B------:R-:W-:Y:S01]  /*82c0*/  UISETP.NE.AND.EX UP0, UPT, UR7, URZ, UPT, UP0 ;  /* 0x0000003f0700728c */ /* 0x000fe2000bf05300 */
[----:B------:R-:W-:-:S03]  /*82d0*/  ULDC UR6, c[0x0][0x2f0] ;  /* 0x0000bc0000067ab9 */ /* 0x000fc60000000800 */
[----:B------:R-:W-:-:S04]  /*82e0*/  USEL UR5, UR5, 0x1, UP0 ;  /* 0x0000000105057887 */ /* 0x000fc80008000000 */
[----:B------:R-:W-:-:S04]  /*82f0*/  UIMAD UR5, UR5, UR6, URZ ;  /* 0x00000006050572a4 */ /* 0x000fc8000f8e023f */
[----:B------:R-:W-:Y:S02]  /*8300*/  UISETP.GE.AND UP0, UPT, UR5, 0x1, UPT ;  /* 0x000000010500788c */ /* 0x000fe4000bf06270 */
[----:B------:R-:W-:-:S04]  /*8310*/  UIADD3 UR5, UR5, 0x7f, URZ ;  /* 0x0000007f05057890 */ /* 0x000fc8000fffe03f */
[----:B------:R-:W-:Y:S01]  /*8320*/  PLOP3.LUT P0, PT, PT, PT, UP0, 0x80, 0x0 ;  /* 0x000000000000781c */ /* 0x000fe20003f0f008 */
[----:B------:R-:W-:-:S04]  /*8330*/  USHF.R.S32.HI UR6, URZ, 0x1f, UR5 ;  /* 0x0000001f3f067899 */ /* 0x000fc80008011405 */
[----:B------:R-:W-:-:S04]  /*8340*/  ULEA.HI UR6, UR6, UR5, URZ, 0x7 ;  /* 0x0000000506067291 */ /* 0x000fc8000f8f383f */
[----:B------:R-:W-:-:S04]  /*8350*/  USHF.R.S32.HI UR39, URZ, 0x7, UR6 ;  /* 0x000000073f277899 */ /* 0x000fc80008011406 */
[----:B0-----:R-:W-:Y:S08]  /*8360*/  @!P0 BRA `(.L_x_39) ;  /* 0x00000000007c8947 */ /* 0x001ff00003800000 */
[----:B------:R-:W-:-:S04]  /*8370*/  USHF.R.U32.HI UR4, URZ, 0x10, UR4 ;  /* 0x000000103f047899 */ /* 0x000fc80008011604 */
[----:B------:R-:W-:-:S11]  /*8380*/  UISETP.NE.AND UP0, UPT, UR4, URZ, UPT ;  /* 0x0000003f0400728c */ /* 0x000fd6000bf05270 */
[----:B------:R-:W-:Y:S02]  /*8390*/  @!UP0 ULDC UR4, c[0x0][0x9f0] ;  /* 0x00027c0000048ab9 */ /* 0x000fe40000000800 */
[----:B------:R-:W-:Y:S01]  /*83a0*/  IMAD.U32 R6, RZ, RZ, UR4 ;  /* 0x00000004ff067e24 */ /* 0x000fe2000f8e00ff */
[----:B------:R-:W-:-:S04]  /*83b0*/  UIADD3 UR5, UR39, -0x1, UR4 ;  /* 0xffffffff27057890 */ /* 0x000fc8000fffe004 */
[-C--:B------:R-:W-:Y:S02]  /*83c0*/  IABS R0, R6.reuse ;  /* 0x0000000600007213 */ /* 0x080fe40000000000 */
[----:B------:R-:W-:Y:S02]  /*83d0*/  IABS R6, R6 ;  /* 0x0000000600067213 */ /* 0x000fe40000000000 */
[----:B------:R-:W0:Y:S08]  /*83e0*/  I2F.RP R4, R0 ;  /* 0x0000000000047306 */ /* 0x000e300000209400 */
[----:B0-----:R-:W0:Y:S02]  /*83f0*/  MUFU.RCP R4, R4 ;  /* 0x0000000400047308 */ /* 0x001e240000001000 */
[----:B0-----:R-:W-:-:S06]  /*8400*/  IADD3 R2, R4, 0xffffffe, RZ ;  /* 0x0ffffffe04027810 */ /* 0x001fcc0007ffe0ff */
[----:B------:R0:W1:Y:S02]  /*8410*/  F2I.FTZ.U32.TRUNC.NTZ R3, R2 ;  /* 0x0000000200037305 */ /* 0x000064000021f000 */
[----:B0-----:R-:W-:Y:S02]  /*8420*/  IMAD.MOV.U32 R2, RZ, RZ, RZ ;  /* 0x000000ffff027224 */ /* 0x001fe400078e00ff */
[----:B-1----:R-:W-:-:S04]  /*8430*/  IMAD.MOV R5, RZ, RZ, -R3 ;  /* 0x000000ffff057224 */ /* 0x002fc800078e0a03 */
[----:B------:R-:W-:-:S04]  /*8440*/  IMAD R5, R5, R0, RZ ;  /* 0x0000000005057224 */ /* 0x000fc800078e02ff */
[----:B------:R-:W-:-:S04]  /*8450*/  IMAD.HI.U32 R3, R3, R5, R2 ;  /* 0x0000000503037227 */ /* 0x000fc800078e0002 */
[----:B------:R-:W-:Y:S01]  /*8460*/  IMAD.U32 R5, RZ, RZ, UR5 ;  /* 0x00000005ff057e24 */ /* 0x000fe2000f8e00ff */
[----:B------:R-:W-:-:S04]  /*8470*/  ULOP3.LUT UR5, UR5, UR4, URZ, 0x3c, !UPT ;  /* 0x0000000405057292 */ /* 0x000fc8000f8e3c3f */
[----:B------:R-:W-:Y:S01]  /*8480*/  IABS R2, R5 ;  /* 0x0000000500027213 */ /* 0x000fe20000000000 */
[----:B------:R-:W-:Y:S01]  /*8490*/  IMAD.MOV R5, RZ, RZ, -R6 ;  /* 0x000000ffff057224 */ /* 0x000fe200078e0a06 */
[----:B------:R-:W-:-:S03]  /*84a0*/  ISETP.LE.AND P2, PT, RZ, UR5, PT ;  /* 0x00000005ff007c0c */ /* 0x000fc6000bf43270 */
[----:B------:R-:W-:-:S04]  /*84b0*/  IMAD.HI.U32 R3, R3, R2, RZ ;  /* 0x0000000203037227 */ /* 0x000fc800078e00ff */
[----:B------:R-:W-:-:S05]  /*84c0*/  IMAD R5, R3, R5, R2 ;  /* 0x0000000503057224 */ /* 0x000fca00078e0202 */
[----:B------:R-:W-:-:S13]  /*84d0*/  ISETP.GT.U32.AND P1, PT, R0, R5, PT ;  /* 0x000000050000720c */ /* 0x000fda0003f24070 */
[----:B------:R-:W-:Y:S01]  /*84e0*/  @!P1 IMAD.IADD R5, R5, 0x1, -R0 ;  /* 0x0000000105059824 */ /* 0x000fe200078e0a00 */
[----:B------:R-:W-:Y:S02]  /*84f0*/  @!P1 IADD3 R3, R3, 0x1, RZ ;  /* 0x0000000103039810 */ /* 0x000fe40007ffe0ff */
[----:B------:R-:W-:Y:S02]  /*8500*/  ISETP.NE.AND P1, PT, RZ, UR4, PT ;  /* 0x00000004ff007c0c */ /* 0x000fe4000bf25270 */
[----:B------:R-:W-:-:S13]  /*8510*/  ISETP.GE.U32.AND P0, PT, R5, R0, PT ;  /* 0x000000000500720c */ /* 0x000fda0003f06070 */
[----:B------:R-:W-:-:S04]  /*8520*/  @P0 VIADD R3, R3, 0x1 ;  /* 0x0000000103030836 */ /* 0x000fc80000000000 */
[----:B------:R-:W-:Y:S01]  /*8530*/  @!P2 IMAD.MOV R3, RZ, RZ, -R3 ;  /* 0x000000ffff03a224 */ /* 0x000fe200078e0a03 */
[----:B------:R-:W-:-:S05]  /*8540*/  @!P1 LOP3.LUT R3, RZ, UR4, RZ, 0x33, !PT ;  /* 0x00000004ff039c12 */ /* 0x000fca000f8e33ff */
[----:B------:R0:W-:Y:S02]  /*8550*/  STL [R1+0x8], R3 ;  /* 0x0000080301007387 */ /* 0x0001e40000100800 */
.L_x_39:
[----:B------:R-:W2:Y:S01]  /*8560*/  LDL R2, [R1+0x8] ;  /* 0x0000080001027983 */ /* 0x000ea20000100800 */
[----:B0-----:R-:W-:Y:S02]  /*8570*/  IMAD.MOV.U32 R3, RZ, RZ, 0x1 ;  /* 0x00000001ff037424 */ /* 0x001fe400078e00ff */
[----:B--2---:R-:W-:-:S05]  /*8580*/  IMAD R0, R2, UR40, RZ ;  /* 0x0000002802007c24 */ /* 0x004fca000f8e02ff */
[----:B------:R-:W-:Y:S01]  /*8590*/  VIADDMNMX R18, R0, R2, UR39, PT ;  /* 0x0000002700127e46 */ /* 0x000fe2000b800102 */
[----:B------:R0:W-:Y:S03]  /*85a0*/  STL [R1+0x4], R0 ;  /* 0x0000040001007387 */ /* 0x0001e60000100800 */
[----:B------:R-:W-:Y:S01]  /*85b0*/  ISETP.GT.AND P0, PT, R18, R0, PT ;  /* 0x000000001200720c */ /* 0x000fe20003f04270 */
[----:B------:R1:W-:Y:S01]  /*85c0*/  STL [R1+0xc], R18 ;  /* 0x00000c1201007387 */ /* 0x0003e20000100800 */
[----:B0-----:R-:W-:-:S11]  /*85d0*/  IMAD.MOV.U32 R0, RZ, RZ, RZ ;  /* 0x000000ffff007224 */ /* 0x001fd600078e00ff */
[----:B-1----:R-:W-:Y:S05]  /*85e0*/  @!P0 BRA `(.L_x_38) ;  /* 0x0000003400388947 */ /* 0x002fea0003800000 */
[----:B------:R-:W0:Y:S01]  /*85f0*/  S2UR UR4, SR_CgaCtaId ;  /* 0x00000000000479c3 */ /* 0x000e220000008800 */
[----:B------:R-:W-:Y:S02]  /*8600*/  UMOV UR38, 0x400 ;  /* 0x0000040000267882 */ /* 0x000fe40000000000 */
[----:B0-----:R-:W-:-:S04]  /*8610*/  ULEA UR38, UR4, UR38, 0x18 ;  /* 0x0000002604267291 */ /* 0x001fc8000f8ec03f */
[----:B------:R-:W-:-:S04]  /*8620*/  UIADD3 UR4, UR38, 0x1c400, URZ ;  /* 0x0001c40026047890 */ /* 0x000fc8000fffe03f */
[----:B------:R-:W-:-:S06]  /*8630*/  ULOP3.LUT UP0, URZ, UR4, 0x3ff, URZ, 0xc0, !UPT ;  /* 0x000003ff043f7892 */ /* 0x000fcc000f80c03f */
[----:B------:R-:W-:-:S13]  /*8640*/  PLOP3.LUT P0, PT, PT, PT, UP0, 0x80, 0x0 ;  /* 0x000000000000781c */ /* 0x000fda0003f0f008 */
[----:B------:R-:W-:Y:S05]  /*8650*/  @!P0 BRA `(.L_x_40) ;  /* 0x0000000000408947 */ /* 0x000fea0003800000 */
[----:B------:R-:W-:Y:S01]  /*8660*/  MOV R2, 0x0 ;  /* 0x0000000000027802 */ /* 0x000fe20000000f00 */
[----:B------:R-:W-:Y:S01]  /*8670*/  ULDC.64 UR6, c[0x4][0x118] ;  /* 0x0100460000067ab9 */ /* 0x000fe20000000a00 */
[----:B------:R-:W-:Y:S01]  /*8680*/  ULDC.64 UR8, c[0x4][0x120] ;  /* 0x0100480000087ab9 */ /* 0x000fe20000000a00 */
[----:B------:R-:W-:Y:S01]  /*8690*/  ULDC.64 UR4, c[0x4][0x70] ;  /* 0x01001c0000047ab9 */ /* 0x000fe20000000a00 */
[----:B------:R-:W-:Y:S01]  /*86a0*/  IMAD.U32 R4, RZ, RZ, UR6 ;  /* 0x00000006ff047e24 */ /* 0x000fe2000f8e00ff */
[----:B------:R-:W-:Y:S01]  /*86b0*/  MOV R5, UR7 ;  /* 0x0000000700057c02 */ /* 0x000fe20008000f00 */
[----:B------:R-:W0:Y:S01]  /*86c0*/  LDC.64 R2, c[0x4][R2] ;  /* 0x0100000002027b82 */ /* 0x000e220000000a00 */
[----:B------:R-:W-:Y:S01]  /*86d0*/  IMAD.U32 R6, RZ, RZ, UR8 ;  /* 0x00000008ff067e24 */ /* 0x000fe2000f8e00ff */
[----:B------:R-:W-:Y:S01]  /*86e0*/  MOV R12, 0x1 ;  /* 0x00000001000c7802 */ /* 0x000fe20000000f00 */
[----:B------:R-:W-:Y:S02]  /*86f0*/  IMAD.U32 R7, RZ, RZ, UR9 ;  /* 0x00000009ff077e24 */ /* 0x000fe4000f8e00ff */
[----:B------:R-:W-:-:S02]  /*8700*/  IMAD.U32 R10, RZ, RZ, UR4 ;  /* 0x00000004ff0a7e24 */ /* 0x000fc4000f8e00ff */
[----:B------:R-:W-:Y:S02]  /*8710*/  IMAD.U32 R11, RZ, RZ, UR5 ;  /* 0x00000005ff0b7e24 */ /* 0x000fe4000f8e00ff */
[----:B------:R-:W-:Y:S02]  /*8720*/  IMAD.MOV.U32 R8, RZ, RZ, 0x70 ;  /* 0x00000070ff087424 */ /* 0x000fe400078e00ff */
[----:B------:R-:W-:-:S07]  /*8730*/  IMAD.MOV.U32 R13, RZ, RZ, RZ ;  /* 0x000000ffff0d7224 */ /* 0x000fce00078e00ff */
[----:B------:R-:W-:-:S07]  /*8740*/  LEPC R20, `(.L_x_40) ;  /* 0x000000001014794e */ /* 0x000fce0000000000 */
[----:B0-----:R-:W-:Y:S05]  /*8750*/  CALL.ABS.NOINC R2 ;  /* 0x0000000002007343 */ /* 0x001fea0003c00000 */
.L_x_40:
        /* <DEDUP_REMOVED lines=8> */
[----:B------:R0:W1:Y:S01]  /*87e0*/  LDC.64 R2, c[0x4][R16] ;  /* 0x0100000010027b82 */ /* 0x0000620000000a00 */
[----:B------:R-:W-:Y:S01]  /*87f0*/  IMAD.U32 R4, RZ, RZ, UR6 ;  /* 0x00000006ff047e24 */ /* 0x000fe2000f8e00ff */
[----:B------:R-:W-:Y:S01]  /*8800*/  MOV R10, UR4 ;  /* 0x00000004000a7c02 */ /* 0x000fe20008000f00 */
[----:B------:R-:W-:Y:S02]  /*8810*/  IMAD.U32 R5, RZ, RZ, UR7 ;  /* 0x00000007ff057e24 */ /* 0x000fe4000f8e00ff */
[----:B------:R-:W-:Y:S02]  /*8820*/  IMAD.U32 R6, RZ, RZ, UR8 ;  /* 0x00000008ff067e24 */ /* 0x000fe4000f8e00ff */
[----:B------:R-:W-:-:S02]  /*8830*/  IMAD.U32 R7, RZ, RZ, UR9 ;  /* 0x00000009ff077e24 */ /* 0x000fc4000f8e00ff */
[----:B------:R-:W-:Y:S02]  /*8840*/  IMAD.U32 R11, RZ, RZ, UR5 ;  /* 0x00000005ff0b7e24 */ /* 0x000fe4000f8e00ff */
[----:B------:R-:W-:Y:S02]  /*8850*/  IMAD.MOV.U32 R8, RZ, RZ, 0x70 ;  /* 0x00000070ff087424 */ /* 0x000fe400078e00ff */
[----:B------:R-:W-:Y:S02]  /*8860*/  IMAD.MOV.U32 R12, RZ, RZ, 0x1 ;  /* 0x00000001ff0c7424 */ /* 0x000fe400078e00ff */
[----:B0-----:R-:W-:-:S07]  /*8870*/  IMAD.MOV.U32 R13, RZ, RZ, RZ ;  /* 0x000000ffff0d7224 */ /* 0x001fce00078e00ff */
[----:B------:R-:W-:-:S07]  /*8880*/  LEPC R20, `(.L_x_42) ;  /* 0x000000001014794e */ /* 0x000fce0000000000 */
[----:B-1----:R-:W-:Y:S05]  /*8890*/  CALL.ABS.NOINC R2 ;  /* 0x0000000002007343 */ /* 0x002fea0003c00000 */
.L_x_42:
[----:B------:R0:W1:Y:S01]  /*88a0*/  LDC.64 R2, c[0x4][R16] ;  /* 0x0100000010027b82 */ /* 0x0000620000000a00 */
[----:B------:R-:W-:Y:S01]  /*88b0*/  ULDC.64 UR6, c[0x4][0x118] ;  /* 0x0100460000067ab9 */ /* 0x000fe20000000a00 */
[----:B------:R-:W-:Y:S01]  /*88c0*/  ULDC.64 UR8, c[0x4][0x120] ;  /* 0x0100480000087ab9 */ /* 0x000fe20000000a00 */
[----:B------:R-:W-:Y:S01]  /*88d0*/  ULDC.64 UR4, c[0x4][0x80] ;  /* 0x0100200000047ab9 */ /* 0x000fe20000000a00 */
[----:B------:R-:W-:Y:S01]  /*88e0*/  IMAD.U32 R4, RZ, RZ, UR6 ;  /* 0x00000006ff047e24 */ /* 0x000fe2000f8e00ff */
[----:B------:R-:W-:Y:S01]  /*88f0*/  MOV R5, UR7 ;  /* 0x0000000700057c02 */ /* 0x000fe20008000f00 */
[----:B------:R-:W-:Y:S01]  /*8900*/  IMAD.U32 R6, RZ, RZ, UR8 ;  /* 0x00000008ff067e24 */ /* 0x000fe2000f8e00ff */
[----:B------:R-:W-:Y:S01]  /*8910*/  MOV R12, 0x1 ;  /* 0x00000001000c7802 */ /* 0x000fe20000000f00 */
[----:B------:R-:W-:Y:S02]  /*8920*/  IMAD.U32 R7, RZ, RZ, UR9 ;  /* 0x00000009ff077e24 */ /* 0x000fe4000f8e00ff */
[----:B------:R-:W-:-:S02]  /*8930*/  IMAD.U32 R10, RZ, RZ, UR4 ;  /* 0x00000004ff0a7e24 */ /* 0x000fc4000f8e00ff */
[----:B------:R-:W-:Y:S02]  /*8940*/  IMAD.U32 R11, RZ, RZ, UR5 ;  /* 0x00000005ff0b7e24 */ /* 0x000fe4000f8e00ff */
[----:B------:R-:W-:Y:S02]  /*8950*/  IMAD.MOV.U32 R8, RZ, RZ, 0x70 ;  /* 0x00000070ff087424 */ /* 0x000fe400078e00ff */
[----:B0-----:R-:W-:-:S07]  /*8960*/  IMAD.MOV.U32 R13, RZ, RZ, RZ ;  /* 0x000000ffff0d7224 */ /* 0x001fce00078e00ff */
[----:B------:R-:W-:-:S07]  /*8970*/  LEPC R20, `(.L_x_41) ;  /* 0x000000001014794e */ /* 0x000fce0000000000 */
[----:B-1----:R-:W-:Y:S05]  /*8980*/  CALL.ABS.NOINC R2 ;  /* 0x0000000002007343 */ /* 0x002fea0003c00000 */
.L_x_41:
[----:B------:R-:W0:Y:S02]  /*8990*/  LDC.64 R2, c[0x0][0x9f8] ;  /* 0x00027e00ff027b82 */ /* 0x000e240000000a00 */
[----:B0-----:R-:W-:-:S04]  /*89a0*/  ISETP.NE.U32.AND P0, PT, R2, RZ, PT ;  /* 0x000000ff0200720c */ /* 0x001fc80003f05070 */
[----:B------:R-:W-:-:S13]  /*89b0*/  ISETP.NE.AND.EX P0, PT, R3, RZ, PT, P0 ;  /* 0x000000ff0300720c */ /* 0x000fda0003f05300 */
[----:B------:R-:W0:Y:S02]  /*89c0*/  @P0 LDC.64 R2, c[0x0][0x9f8] ;  /* 0x00027e00ff020b82 */ /* 0x000e240000000a00 */
[----:B0-----:R-:W-:-:S05]  /*89d0*/  @P0 IMAD.WIDE R2, R19, 0x4, R2 ;  /* 0x0000000413020825 */ /* 0x001fca00078e0202 */
[----:B------:R0:W2:Y:S01]  /*89e0*/  @P0 LDG.E R19, desc[UR42][R2.64] ;  /* 0x0000002a02130981 */ /* 0x0000a2000c1e1900 */
[----:B------:R-:W-:Y:S01]  /*89f0*/  UMOV UR4, 0xffffffff ;  /* 0xffffffff00047882 */ /* 0x000fe20000000000 */
[----:B------:R-:W-:Y:S01]  /*8a00*/  LOP3.LUT R17, R17, 0xfffffffe, RZ, 0xc0, !PT ;  /* 0xfffffffe11117812 */ /* 0x000fe200078ec0ff */
[----:B------:R-:W-:Y:S01]  /*8a10*/  VIADD R18, R18, 0xffffffff ;  /* 0xffffffff12127836 */ /* 0x000fe20000000000 */
[----:B------:R-:W1:Y:S01]  /*8a20*/  S2R R0, SR_TID.X ;  /* 0x0000000000007919 */ /* 0x000e620000002100 */
[----:B0-----:R-:W0:Y:S02]  /*8a30*/  LDC.64 R2, c[0x0][0x418] ;  /* 0x00010600ff027b82 */ /* 0x001e240000000a00 */
[----:B0-----:R-:W-:Y:S02]  /*8a40*/  ISETP.NE.U32.AND P0, PT, R2, RZ, PT ;  /* 0x000000ff0200720c */ /* 0x001fe40003f05070 */
[----:B-1----:R-:W-:Y:S02]  /*8a50*/  SHF.R.U32.HI R0, RZ, 0x5, R0 ;  /* 0x00000005ff007819 */ /* 0x002fe40000011600 */
[----:B------:R-:W-:-:S02]  /*8a60*/  ISETP.NE.AND.EX P1, PT, R3, RZ, PT, P0 ;  /* 0x000000ff0300720c */ /* 0x000fc40003f25300 */
[----:B------:R-:W-:-:S11]  /*8a70*/  LOP3.LUT R0, R0, 0x3, RZ, 0xc0, !PT ;  /* 0x0000000300007812 */ /* 0x000fd600078ec0ff */
[----:B------:R-:W-:Y:S02]  /*8a80*/  @P1 LOP3.LUT R17, R17, 0x1, RZ, 0xfc, !PT ;  /* 0x0000000111111812 */ /* 0x000fe400078efcff */
[----:B--2---:R-:W-:Y:S02]  /*8a90*/  SHF.R.S32.HI R6, RZ, 0x1f, R19 ;  /* 0x0000001fff067819 */ /* 0x004fe40000011413 */
[----:B------:R-:W-:-:S03]  /*8aa0*/  SEL R16, R19, RZ, !P1 ;  /* 0x000000ff13107207 */ /* 0x000fc60004800000 */
[----:B------:R0:W-:Y:S01]  /*8ab0*/  STL [R1], R6 ;  /* 0x0000000601007387 */ /* 0x0001e20000100800 */
[----:B------:R-:W-:Y:S05]  /*8ac0*/  BRA.DIV UR4, `(.L_x_43) ;  /* 0x00000036043c7947 */ /* 0x000fea000b800000 */
[----:B------:R1:W2:Y:S02]  /*8ad0*/  SHFL.IDX PT, R14, R0, RZ, 0x1f ;  /* 0x00001fff000e7589 */ /* 0x0002a400000e0000 */
.L_x_123:
[----:B--2---:R-:W-:Y:S02]  /*8ae0*/  ISETP.NE.AND P0, PT, R14, RZ, PT ;  /* 0x000000ff0e00720c */ /* 0x004fe40003f05270 */
[----:B------:R-:W-:Y:S02]  /*8af0*/  PLOP3.LUT P2, PT, PT, PT, PT, 0x8, 0x0 ;  /* 0x000000000000781c */ /* 0x000fe40003f4e170 */
[----:B------:R-:W-:-:S11]  /*8b00*/  LOP3.LUT R17, R17, 0xfffffffd, RZ, 0xc0, !PT ;  /* 0xfffffffd11117812 */ /* 0x000fd600078ec0ff */
[----:B------:R-:W-:Y:S01]  /*8b10*/  @P2 LOP3.LUT R17, R17, 0x2, RZ, 0xfc, !PT ;  /* 0x0000000211112812 */ /* 0x000fe200078efcff */
[----:B------:R-:W-:Y:S06]  /*8b20*/  @P0 BRA `(.L_x_44) ;  /* 0x00000004000c0947 */ /* 0x000fec0003800000 */
[----:B------:R-:W-:-:S03]  /*8b30*/  UMOV UR4, 0xffffffff ;  /* 0xffffffff00047882 */ /* 0x000fc60000000000 */
[----:B------:R-:W-:Y:S05]  /*8b40*/  BRA.DIV UR4, `(.L_x_45) ;  /* 0x00000036043c7947 */ /* 0x000fea000b800000 */
[----:B------:R-:W-:-:S13]  /*8b50*/  ELECT P6, URZ, PT ;  /* 0x00000000003f782f */ /* 0x000fda00038c0000 */
.L_x_126:
[----:B------:R-:W-:Y:S05]  /*8b60*/  @!P6 BRA `(.L_x_44) ;  /* 0x0000000000fce947 */ /* 0x000fea0003800000 */
[----:B------:R-:W-:Y:S01]  /*8b70*/  IMAD.MOV.U32 R16, RZ, RZ, R19 ;  /* 0x000000ffff107224 */ /* 0x000fe200078e0013 */
[----:B------:R-:W-:Y:S06]  /*8b80*/  @!P1 BRA `(.L_x_46) ;  /* 0x0000000000449947 */ /* 0x000fec0003800000 */
[----:B------:R-:W2:Y:S01]  /*8b90*/  LDC R7, c[0x0][0x43c] ;  /* 0x00010f00ff077b82 */ /* 0x000ea20000000800 */
[----:B------:R-:W-:Y:S01]  /*8ba0*/  ULDC.64 UR4, c[0x0][0x428] ;  /* 0x00010a0000047ab9 */ /* 0x000fe20000000a00 */
[----:B--2---:R-:W-:-:S13]  /*8bb0*/  ISETP.NE.AND P0, PT, R7, 0x1, PT ;  /* 0x000000010700780c */ /* 0x004fda0003f05270 */
[----:B------:R-:W1:Y:S02]  /*8bc0*/  @P0 LDC.64 R4, c[0x0][0x440] ;  /* 0x00011000ff040b82 */ /* 0x000e640000000a00 */
[----:B-1----:R-:W-:-:S04]  /*8bd0*/  @P0 IMAD.HI.U32 R0, R18, R4, RZ ;  /* 0x0000000412000227 */ /* 0x002fc800078e00ff */
[----:B------:R-:W-:Y:S01]  /*8be0*/  IMAD.MOV.U32 R4, RZ, RZ, R18 ;  /* 0x000000ffff047224 */ /* 0x000fe200078e0012 */
[----:B------:R-:W-:-:S04]  /*8bf0*/  @P0 SHF.R.U32.HI R4, RZ, R5, R0 ;  /* 0x00000005ff040219 */ /* 0x000fc80000011600 */
[--C-:B------:R-:W-:Y:S01]  /*8c00*/  SHF.R.S32.HI R5, RZ, 0x1f, R4.reuse ;  /* 0x0000001fff057819 */ /* 0x100fe20000011404 */
[----:B------:R-:W-:-:S04]  /*8c10*/  IMAD.MOV R0, RZ, RZ, -R4 ;  /* 0x000000ffff007224 */ /* 0x000fc800078e0a04 */
[----:B------:R-:W-:Y:S02]  /*8c20*/  IMAD R18, R7, R0, R18 ;  /* 0x0000000007127224 */ /* 0x000fe400078e0212 */
[----:B------:R-:W-:Y:S02]  /*8c30*/  IMAD R0, R6, UR4, RZ ;  /* 0x0000000406007c24 */ /* 0x000fe4000f8e02ff */
[----:B------:R-:W-:-:S04]  /*8c40*/  IMAD.WIDE.U32 R4, R19, UR4, R4 ;  /* 0x0000000413047c25 */ /* 0x000fc8000f8e0004 */
[----:B------:R-:W-:Y:S01]  /*8c50*/  IMAD R7, R19, UR5, R0 ;  /* 0x0000000513077c24 */ /* 0x000fe2000f8e0200 */
[----:B------:R-:W-:-:S04]  /*8c60*/  LEA R2, P0, R4, R2, 0x2 ;  /* 0x0000000204027211 */ /* 0x000fc800078010ff */
[----:B------:R-:W-:-:S04]  /*8c70*/  IADD3 R0, R5, R7, RZ ;  /* 0x0000000705007210 */ /* 0x000fc80007ffe0ff */
[----:B------:R-:W-:-:S05]  /*8c80*/  LEA.HI.X R3, R4, R3, R0, 0x2, P0 ;  /* 0x0000000304037211 */ /* 0x000fca00000f1400 */
[----:B------:R2:W5:Y:S02]  /*8c90*/  LDG.E R16, desc[UR42][R2.64] ;  /* 0x0000002a02107981 */ /* 0x000564000c1e1900 */
.L_x_46:
[----:B-1----:R-:W-:Y:S01]  /*8ca0*/  IMAD.MOV.U32 R0, RZ, RZ, 0x1 ;  /* 0x00000001ff007424 */ /* 0x002fe200078e00ff */
[----:B0-----:R-:W2:Y:S04]  /*8cb0*/  S2R R6, SR_TID.X ;  /* 0x0000000000067919 */ /* 0x001ea80000002100 */
[----:B------:R-:W-:-:S04]  /*8cc0*/  SHF.L.U32 R0, R0, 0x1f, RZ ;  /* 0x0000001f00007819 */ /* 0x000fc800000006ff */
[----:B------:R-:W0:Y:S01]  /*8cd0*/  SYNCS.PHASECHK.TRANS64.TRYWAIT P0, [UR38+0x34840], R0 ;  /* 0x03484000ff0075a7 */ /* 0x000e220008000166 */
[----:B--2---:R-:W-:-:S04]  /*8ce0*/  LOP3.LUT R2, R6, 0x7f, RZ, 0xc0, !PT ;  /* 0x0000007f06027812 */ /* 0x004fc800078ec0ff */
[----:B------:R-:W-:Y:S01]  /*8cf0*/  ISETP.NE.AND P1, PT, R2, RZ, PT ;  /* 0x000000ff0200720c */ /* 0x000fe20003f25270 */
[----:B0-----:R-:W-:-:S12]  /*8d00*/  @!P0 BRA `(.L_x_47) ;  /* 0x0000003000ec8947 */ /* 0x001fd80003800000 */
.L_x_127:
[----:B------:R-:W-:Y:S05]  /*8d10*/  @P1 BRA `(.L_x_48) ;  /* 0x0000000000181947 */ /* 0x000fea0003800000 */
[----:B------:R-:W1:Y:S01]  /*8d20*/  S2R R2, SR_TID.X ;  /* 0x0000000000027919 */ /* 0x000e620000002100 */
[----:B0-----:R-:W-:-:S04]  /*8d30*/  IMAD.MOV.U32 R0, RZ, RZ, 0xc000 ;  /* 0x0000c000ff007424 */ /* 0x001fc800078e00ff */
[----:B------:R2:W-:Y:S01]  /*8d40*/  SYNCS.ARRIVE.TRANS64 RZ, [UR38+0x34830], R0 ;  /* 0x03483000ffff79a7 */ /* 0x0005e20008000026 */
[----:B-1----:R-:W-:-:S13]  /*8d50*/  LOP3.LUT P0, RZ, R2, 0x1f, RZ, 0xc0, !PT ;  /* 0x0000001f02ff7812 */ /* 0x002fda000780c0ff */
[----:B--2---:R-:W-:Y:S05]  /*8d60*/  @!P0 BRA `(.L_x_48) ;  /* 0x0000000000048947 */ /* 0x004fea0003800000 */
[----:B------:R-:W-:Y:S01]  /*8d70*/  BPT.TRAP 0x1 ;  /* 0x000000040000795c */ /* 0x000fe20000300000 */
.L_x_48:
[----:B------:R-:W-:Y:S01]  /*8d80*/  R2UR UR11, R18 ;  /* 0x00000000120b72ca */ /* 0x000fe200000e0000 */
[----:B------:R-:W-:Y:S01]  /*8d90*/  ULDC.64 UR4, c[0x0][0x198] ;  /* 0x0000660000047ab9 */ /* 0x000fe20000000a00 */
[----:B-----5:R-:W-:Y:S01]  /*8da0*/  R2UR UR13, R16 ;  /* 0x00000000100d72ca */ /* 0x020fe200000e0000 */
[----:B------:R-:W-:Y:S01]  /*8db0*/  UIADD3 UR4, UP0, UR4, 0x370, URZ ;  /* 0x0000037004047890 */ /* 0x000fe2000ff1e03f */
[----:B------:R-:W-:Y:S01]  /*8dc0*/  PLOP3.LUT P0, PT, PT, PT, PT, 0x80, 0x0 ;  /* 0x000000000000781c */ /* 0x000fe20003f0f070 */
[----:B------:R-:W-:Y:S01]  /*8dd0*/  UIADD3 UR8, UR38, 0x1c400, URZ ;  /* 0x0001c40026087890 */ /* 0x000fe2000fffe03f */
[----:B------:R-:W-:Y:S01]  /*8de0*/  LOP3.LUT R17, R17, 0xfffffffd, RZ, 0xc0, !PT ;  /* 0xfffffffd11117812 */ /* 0x000fe200078ec0ff */
[----:B------:R-:W-:Y:S02]  /*8df0*/  UIADD3 UR9, UR38, 0x34830, URZ ;  /* 0x0003483026097890 */ /* 0x000fe4000fffe03f */
[----:B------:R-:W-:Y:S02]  /*8e00*/  UIADD3.X UR5, URZ, UR5, URZ, UP0, !UPT ;  /* 0x000000053f057290 */ /* 0x000fe400087fe43f */
[----:B------:R-:W-:-:S02]  /*8e10*/  UIADD3 UR16, UR38, 0x20400, URZ ;  /* 0x0002040026107890 */ /* 0x000fc4000fffe03f */
[----:B------:R-:W-:Y:S02]  /*8e20*/  USHF.L.U32 UR11, UR11, 0x7, URZ ;  /* 0x000000070b0b7899 */ /* 0x000fe4000800063f */
[----:B------:R-:W-:Y:S01]  /*8e30*/  UIADD3 UR32, UR38, 0x24400, URZ ;  /* 0x0002440026207890 */ /* 0x000fe2000fffe03f */
[----:B------:R-:W-:Y:S01]  /*8e40*/  UMOV UR6, 0x0 ;  /* 0x0000000000067882 */ /* 0x000fe20000000000 */
[----:B------:R-:W-:Y:S01]  /*8e50*/  UMOV UR7, 0x14f00000 ;  /* 0x14f0000000077882 */ /* 0x000fe20000000000 */
[----:B------:R-:W-:Y:S01]  /*8e60*/  UMOV UR10, URZ ;  /* 0x0000003f000a7c82 */ /* 0x000fe20008000000 */
[----:B------:R-:W-:Y:S01]  /*8e70*/  UMOV UR12, UR36 ;  /* 0x00000024000c7c82 */ /* 0x000fe20008000000 */
[----:B------:R-:W-:Y:S01]  /*8e80*/  UMOV UR18, 0x40 ;  /* 0x0000004000127882 */ /* 0x000fe20000000000 */
[----:B------:R-:W-:Y:S01]  /*8e90*/  UMOV UR20, UR36 ;  /* 0x0000002400147c82 */ /* 0x000fe20008000000 */
[----:B------:R-:W-:Y:S01]  /*8ea0*/  UMOV UR17, UR9 ;  /* 0x0000000900117c82 */ /* 0x000fe20008000000 */
[----:B------:R-:W-:Y:S01]  /*8eb0*/  UMOV UR21, UR13 ;  /* 0x0000000d00157c82 */ /* 0x000fe20008000000 */
[----:B------:R-:W-:Y:S01]  /*8ec0*/  UMOV UR19, UR11 ;  /* 0x0000000b00137c82 */ /* 0x000fe20008000000 */
[----:B------:R-:W-:Y:S01]  /*8ed0*/  UMOV UR34, 0x80 ;  /* 0x0000008000227882 */ /* 0x000fe20000000000 */
[----:B------:R-:W-:Y:S01]  /*8ee0*/  UMOV UR33, UR9 ;  /* 0x0000000900217c82 */ /* 0x000fe20008000000 */
[----:B------:R-:W-:Y:S01]  /*8ef0*/  UMOV UR37, UR13 ;  /* 0x0000000d00257c82 */ /* 0x000fe20008000000 */
[----:B------:R2:W-:Y:S01]  /*8f00*/  UTMALDG.4D [UR8], [UR4], desc[UR6] ;  /* 0x00000608040075b4 */ /* 0x0005e20008019000 */
[----:B------:R-:W-:Y:S01]  /*8f10*/  UMOV UR35, UR11 ;  /* 0x0000000b00237c82 */ /* 0x000fe20008000000 */
[----:B------:R-:W-:Y:S01]  /*8f20*/  @P0 LOP3.LUT R17, R17, 0x2, RZ, 0xfc, !PT ;  /* 0x0000000211110812 */ /* 0x000fe200078efcff */
[----:B------:R2:W-:Y:S01]  /*8f30*/  UTMALDG.4D [UR16], [UR4], desc[UR6] ;  /* 0x00000610040075b4 */ /* 0x0005e20008019000 */
[----:B------:R2:W-:Y:S02]  /*8f40*/  UTMALDG.4D [UR32], [UR4], desc[UR6] ;  /* 0x00000620040075b4 */ /* 0x0005e40008019000 */
[----:B--2---:R-:W-:-:S03]  /*8f50*/  NOP ;  /* 0x0000000000007918 */ /* 0x004fc60000000000 */
.L_x_44:
[----:B------:R-:W-:Y:S05]  /*8f60*/  WARPSYNC.ALL ;  /* 0x0000000000007948 */ /* 0x000fea0003800000 */
[----:B------:R-:W-:Y:S01]  /*8f70*/  UIADD3 UR4, UR38, 0x10400, URZ ;  /* 0x0001040026047890 */ /* 0x000fe2000fffe03f */
[----:B------:R-:W-:Y:S03]  /*8f80*/  BAR.SYNC.DEFER_BLOCKING 0x8, 0x180 ;  /* 0x0206000000007b1d */ /* 0x000fe60000010000 */
        /* <DEDUP_REMOVED lines=9> */
[----:B0-----:R-:W0:Y:S01]  /*9020*/  LDC.64 R2, c[0x4][R2] ;  /* 0x0100000002027b82 */ /* 0x001e220000000a00 */
[----:B------:R-:W-:Y:S02]  /*9030*/  IMAD.U32 R5, RZ, RZ, UR7 ;  /* 0x00000007ff057e24 */ /* 0x000fe4000f8e00ff */
[----:B------:R-:W-:Y:S02]  /*9040*/  IMAD.U32 R6, RZ, RZ, UR8 ;  /* 0x00000008ff067e24 */ /* 0x000fe4000f8e00ff */
[----:B------:R-:W-:-:S02]  /*9050*/  IMAD.U32 R10, RZ, RZ, UR4 ;  /* 0x00000004ff0a7e24 */ /* 0x000fc4000f8e00ff */
[----:B------:R-:W-:Y:S02]  /*9060*/  IMAD.U32 R11, RZ, RZ, UR5 ;  /* 0x00000005ff0b7e24 */ /* 0x000fe4000f8e00ff */
[----:B------:R-:W-:Y:S02]  /*9070*/  IMAD.MOV.U32 R8, RZ, RZ, 0x70 ;  /* 0x00000070ff087424 */ /* 0x000fe400078e00ff */
[----:B------:R-:W-:Y:S02]  /*9080*/  IMAD.MOV.U32 R12, RZ, RZ, 0x1 ;  /* 0x00000001ff0c7424 */ /* 0x000fe400078e00ff */
[----:B------:R-:W-:-:S07]  /*9090*/  IMAD.MOV.U32 R13, RZ, RZ, RZ ;  /* 0x000000ffff0d7224 */ /* 0x000fce00078e00ff */
[----:B------:R-:W-:-:S07]  /*90a0*/  LEPC R20, `(.L_x_49) ;  /* 0x000000001014794e */ /* 0x000fce0000000000 */
[----:B01----:R-:W-:Y:S05]  /*90b0*/  CALL.ABS.NOINC R2 ;  /* 0x0000000002007343 */ /* 0x003fea0003c00000 */
.L_x_49:
[----:B------:R-:W2:Y:S01]  /*90c0*/  S2R R4, SR_CTAID.Z ;  /* 0x0000000000047919 */ /* 0x000ea20000002700 */
[----:B0-----:R-:W0:Y:S01]  /*90d0*/  LDC R6, c[0x0][0x448] ;  /* 0x00011200ff067b82 */ /* 0x001e220000000800 */
[----:B------:R-:W-:Y:S01]  /*90e0*/  USHF.R.S32.HI UR4, URZ, 0x1f, UR36 ;  /* 0x0000001f3f047899 */ /* 0x000fe20008011424 */
[----:B------:R-:W3:Y:S01]  /*90f0*/  S2R R12, SR_TID.X ;  /* 0x00000000000c7919 */ /* 0x000ee20000002100 */
[----:B------:R-:W-:Y:S02]  /*9100*/  ULDC.64 UR8, c[0x0][0x2d8] ;  /* 0x0000b60000087ab9 */ /* 0x000fe40000000a00 */
[----:B------:R-:W-:Y:S01]  /*9110*/  UIMAD UR6, UR4, UR8, URZ ;  /* 0x00000008040672a4 */ /* 0x000fe2000f8e023f */
[----:B------:R-:W4:Y:S02]  /*9120*/  S2R R11, SR_CTAID.X ;  /* 0x00000000000b7919 */ /* 0x000f240000002500 */
[----:B------:R-:W1:Y:S01]  /*9130*/  LDC.64 R2, c[0x0][0x2e0] ;  /* 0x0000b800ff027b82 */ /* 0x000e620000000a00 */
[----:B------:R-:W-:-:S02]  /*9140*/  UIMAD.WIDE.U32 UR4, UR36, UR8, URZ ;  /* 0x00000008240472a5 */ /* 0x000fc4000f8e003f */
[----:B------:R-:W-:-:S04]  /*9150*/  UIMAD UR6, UR36, UR9, UR6 ;  /* 0x00000009240672a4 */ /* 0x000fc8000f8e0206 */
[----:B------:R-:W-:Y:S01]  /*9160*/  UIADD3 UR5, UR5, UR6, URZ ;  /* 0x0000000605057290 */ /* 0x000fe2000fffe03f */
[----:B0-----:R-:W-:Y:S02]  /*9170*/  ISETP.NE.AND P0, PT, R6, 0x1, PT ;  /* 0x000000010600780c */ /* 0x001fe40003f05270 */
[----:B--2---:R-:W-:Y:S02]  /*9180*/  SHF.R.S32.HI R5, RZ, 0x1f, R4 ;  /* 0x0000001fff057819 */ /* 0x004fe40000011404 */
[----:B---3--:R-:W-:-:S03]  /*9190*/  LOP3.LUT R9, R12, 0x7f, RZ, 0xc0, !PT ;  /* 0x0000007f0c097812 */ /* 0x008fc600078ec0ff */
[----:B-1----:R-:W-:Y:S01]  /*91a0*/  IMAD R0, R5, R2, RZ ;  /* 0x0000000205007224 */ /* 0x002fe200078e02ff */
[----:B------:R-:W-:-:S03]  /*91b0*/  SHF.R.U32.HI R8, RZ, 0x3, R9 ;  /* 0x00000003ff087819 */ /* 0x000fc60000011609 */
[C---:B------:R-:W-:Y:S02]  /*91c0*/  IMAD R5, R4.reuse, R3, R0 ;  /* 0x0000000304057224 */ /* 0x040fe400078e0200 */
[----:B------:R-:W-:Y:S01]  /*91d0*/  IMAD.WIDE.U32 R2, R4, R2, UR4 ;  /* 0x0000000404027e25 */ /* 0x000fe2000f8e0002 */
[----:B------:R-:W0:Y:S01]  /*91e0*/  @P0 LDC R0, c[0x0][0x450] ;  /* 0x00011400ff000b82 */ /* 0x000e220000000800 */
[----:B------:R-:W-:Y:S02]  /*91f0*/  ULDC.64 UR4, c[0x0][0x2d0] ;  /* 0x0000b40000047ab9 */ /* 0x000fe40000000a00 */
[----:B------:R-:W-:Y:S01]  /*9200*/  IMAD.SHL.U32 R9, R9, 0x8, RZ ;  /* 0x0000000809097824 */ /* 0x000fe200078e00ff */
[----:B------:R-:W-:Y:S01]  /*9210*/  IADD3 R3, R3, R5, RZ ;  /* 0x0000000503037210 */ /* 0x000fe20007ffe0ff */
[----:B------:R-:W-:-:S03]  /*9220*/  IMAD.SHL.U32 R5, R12, 0x10, RZ ;  /* 0x000000100c057824 */ /* 0x000fc600078e00ff */
[----:B------:R-:W1:Y:S02]  /*9230*/  @P0 LDC R4, c[0x0][0x44c] ;  /* 0x00011300ff040b82 */ /* 0x000e640000000800 */
[----:B------:R-:W-:-:S05]  /*9240*/  LOP3.LUT R5, R8, 0x70, R5, 0xf8, !PT ;  /* 0x0000007008057812 */ /* 0x000fca00078ef805 */
[----:B----4-:R-:W-:-:S04]  /*9250*/  IMAD R5, R11, 0x80, R5 ;  /* 0x000000800b057824 */ /* 0x010fc800078e0205 */
[----:B-1----:R-:W-:-:S04]  /*9260*/  @P0 IMAD.HI.U32 R7, R5, R4, RZ ;  /* 0x0000000405070227 */ /* 0x002fc800078e00ff */
[----:B------:R-:W-:Y:S01]  /*9270*/  IMAD.MOV.U32 R4, RZ, RZ, R5 ;  /* 0x000000ffff047224 */ /* 0x000fe200078e0005 */
[----:B0-----:R-:W-:-:S05]  /*9280*/  @P0 SHF.R.U32.HI R4, RZ, R0, R7 ;  /* 0x00000000ff040219 */ /* 0x001fca0000011607 */
[----:B------:R-:W-:Y:S02]  /*9290*/  IMAD.MOV R0, RZ, RZ, -R4 ;  /* 0x000000ffff007224 */ /* 0x000fe400078e0a04 */
[----:B------:R-:W-:-:S04]  /*92a0*/  IMAD.WIDE.U32 R2, R4, UR4, R2 ;  /* 0x0000000404027c25 */ /* 0x000fc8000f8e0002 */
[----:B------:R-:W-:Y:S01]  /*92b0*/  IMAD R0, R6, R0, R5 ;  /* 0x0000000006007224 */ /* 0x000fe200078e0205 */
[----:B------:R-:W-:-:S05]  /*92c0*/  SHF.R.S32.HI R5, RZ, 0x1f, R4 ;  /* 0x0000001fff057819 */ /* 0x000fca0000011404 */
[----:B------:R-:W-:-:S04]  /*92d0*/  IMAD R5, R5, UR4, RZ ;  /* 0x0000000405057c24 */ /* 0x000fc8000f8e02ff */
[----:B------:R-:W-:Y:S01]  /*92e0*/  IMAD R5, R4, UR5, R5 ;  /* 0x0000000504057c24 */ /* 0x000fe2000f8e0205 */
[----:B------:R-:W-:Y:S01]  /*92f0*/  SHF.R.S32.HI R4, RZ, 0x1f, R0 ;  /* 0x0000001fff047819 */ /* 0x000fe20000011400 */
[----:B------:R-:W-:Y:S02]  /*9300*/  ULDC.64 UR4, c[0x0][0x2c8] ;  /* 0x0000b20000047ab9 */ /* 0x000fe40000000a00 */
[----:B------:R-:W-:Y:S02]  /*9310*/  IMAD.IADD R3, R3, 0x1, R5 ;  /* 0x0000000103037824 */ /* 0x000fe400078e0205 */
[----:B------:R-:W-:Y:S02]  /*9320*/  IMAD R5, R4, UR4, RZ ;  /* 0x0000000404057c24 */ /* 0x000fe4000f8e02ff */
[----:B------:R-:W-:-:S04]  /*9330*/  IMAD.WIDE.U32 R2, R0, UR4, R2 ;  /* 0x0000000400027c25 */ /* 0x000fc8000f8e0002 */
[----:B------:R-:W-:Y:S01]  /*9340*/  IMAD R5, R0, UR5, R5 ;  /* 0x0000000500057c24 */ /* 0x000fe2000f8e0205 */
[----:B------:R-:W-:Y:S02]  /*9350*/  ULDC.64 UR4, c[0x0][0x280] ;  /* 0x0000a00000047ab9 */ /* 0x000fe40000000a00 */
[----:B------:R-:W-:Y:S01]  /*9360*/  LEA R0, P0, R2, UR4, 0x1 ;  /* 0x0000000402007c11 */ /* 0x000fe2000f8008ff */
[----:B------:R-:W-:Y:S01]  /*9370*/  ULDC UR4, c[0x0][0x2b8] ;  /* 0x0000ae0000047ab9 */ /* 0x000fe20000000800 */
[----:B------:R-:W-:-:S04]  /*9380*/  IADD3 R7, R3, R5, RZ ;  /* 0x0000000503077210 */ /* 0x000fc80007ffe0ff */
[----:B------:R-:W-:Y:S01]  /*9390*/  LEA.HI.X R7, R2, UR5, R7, 0x1, P0 ;  /* 0x0000000502077c11 */ /* 0x000fe200080f0c07 */
[----:B------:R-:W-:-:S05]  /*93a0*/  IMAD.SHL.U32 R2, R12, 0x8, RZ ;  /* 0x000000080c027824 */ /* 0x000fca00078e00ff */
[----:B------:R-:W-:-:S04]  /*93b0*/  LOP3.LUT R10, R2, 0x38, RZ, 0xc0, !PT ;  /* 0x00000038020a7812 */ /* 0x000fc800078ec0ff */
[C---:B------:R-:W-:Y:S02]  /*93c0*/  LOP3.LUT R3, R10.reuse, 0x40, RZ, 0xfc, !PT ;  /* 0x000000400a037812 */ /* 0x040fe400078efcff */
[C---:B------:R-:W-:Y:S02]  /*93d0*/  ISETP.GE.AND P2, PT, R10.reuse, UR4, PT ;  /* 0x000000040a007c0c */ /* 0x040fe4000bf46270 */
[----:B------:R-:W-:Y:S02]  /*93e0*/  ISETP.GE.AND P0, PT, R3, UR4, PT ;  /* 0x0000000403007c0c */ /* 0x000fe4000bf06270 */
[----:B------:R-:W-:-:S04]  /*93f0*/  LOP3.LUT R3, R10, 0x80, RZ, 0xfc, !PT ;  /* 0x000000800a037812 */ /* 0x000fc800078efcff */
[----:B------:R-:W-:Y:S01]  /*9400*/  ISETP.GE.AND P1, PT, R3, UR4, PT ;  /* 0x0000000403007c0c */ /* 0x000fe2000bf26270 */
[----:B------:R-:W-:Y:S01]  /*9410*/  UMOV UR4, 0xffffffff ;  /* 0xffffffff00047882 */ /* 0x000fe20000000000 */
[----:B------:R-:W-:-:S04]  /*9420*/  LOP3.LUT R3, R2, 0x1c0, RZ, 0xc0, !PT ;  /* 0x000001c002037812 */ /* 0x000fc800078ec0ff */
[----:B------:R-:W-:-:S04]  /*9430*/  LOP3.LUT R3, R3, 0x38, R2, 0xf8, !PT ;  /* 0x0000003803037812 */ /* 0x000fc800078ef802 */
[----:B------:R-:W-:-:S04]  /*9440*/  LOP3.LUT R2, R3, 0x38, R12, 0x78, !PT ;  /* 0x0000003803027812 */ /* 0x000fc800078e780c */
[----:B------:R-:W-:Y:S01]  /*9450*/  LOP3.LUT R9, R2, 0x200, R9, 0xf8, !PT ;  /* 0x0000020002097812 */ /* 0x000fe200078ef809 */
[----:B------:R-:W-:Y:S06]  /*9460*/  BRA.DIV UR4, `(.L_x_50) ;  /* 0x0000002e042c7947 */ /* 0x000fec000b800000 */
[----:B------:R-:W0:Y:S01]  /*9470*/  S2R R2, SR_CTAID.X ;  /* 0x0000000000027919 */ /* 0x000e220000002500 */
[----:B------:R-:W-:Y:S02]  /*9480*/  ULDC UR4, c[0x0][0x288] ;  /* 0x0000a20000047ab9 */ /* 0x000fe40000000800 */
[----:B------:R-:W-:Y:S01]  /*9490*/  IMAD R6, R6, UR4, RZ ;  /* 0x0000000406067c24 */ /* 0x000fe2000f8e02ff */
[----:B------:R-:W-:Y:S04]  /*94a0*/  SHFL.IDX PT, R14, R0, RZ, 0x181f ;  /* 0x00181fff000e7589 */ /* 0x000fe800000e0000 */
[----:B------:R-:W-:Y:S01]  /*94b0*/  SHFL.IDX PT, R4, R7, 0x1, 0x181f ;  /* 0x00381f0007047f89 */ /* 0x000fe200000e0000 */
[----:B0-----:R-:W-:-:S03]  /*94c0*/  IMAD R8, R2, 0x80, R8 ;  /* 0x0000008002087824 */ /* 0x001fc600078e0208 */
[----:B------:R-:W0:Y:S02]  /*94d0*/  SHFL.IDX PT, R2, R7, RZ, 0x181f ;  /* 0x00181fff07027589 */ /* 0x000e2400000e0000 */
[C---:B------:R-:W-:Y:S02]  /*94e0*/  ISETP.GE.AND P3, PT, R8.reuse, R6, PT ;  /* 0x000000060800720c */ /* 0x040fe40003f66270 */
[----:B------:R-:W-:-:S11]  /*94f0*/  IADD3 R5, R8, 0x10, RZ ;  /* 0x0000001008057810 */ /* 0x000fd60007ffe0ff */
[----:B------:R-:W-:Y:S01]  /*9500*/  @!P3 LEA R21, R9, UR38, 0x1 ;  /* 0x000000260915bc11 */ /* 0x000fe2000f8e08ff */
[----:B0-----:R-:W-:Y:S02]  /*9510*/  IMAD.MOV.U32 R3, RZ, RZ, R2 ;  /* 0x000000ffff037224 */ /* 0x001fe400078e0002 */
[----:B------:R-:W-:Y:S02]  /*9520*/  IMAD.MOV.U32 R2, RZ, RZ, R14 ;  /* 0x000000ffff027224 */ /* 0x000fe400078e000e */
[----:B------:R-:W0:Y:S02]  /*9530*/  SHFL.IDX PT, R14, R0, 0x1, 0x181f ;  /* 0x00381f00000e7f89 */ /* 0x000e2400000e0000 */
[----:B------:R-:W-:-:S05]  /*9540*/  @!P3 IMAD.WIDE.U32 R2, R10, 0x2, R2 ;  /* 0x000000020a02b825 */ /* 0x000fca00078e0002 */
[----:B------:R-:W-:Y:S04]  /*9550*/  @!P3 LDGSTS.E.BYPASS.LTC128B.128 [R21+0x10400], desc[UR42][R2.64], !P2 ;  /* 0x104000000215bfae */ /* 0x000fe8000d101d6a */
[----:B------:R-:W-:Y:S04]  /*9560*/  @!P3 LDGSTS.E.BYPASS.LTC128B.128 [R21+0x14400], desc[UR42][R2.64+0x80], !P0 ;  /* 0x144000800215bfae */ /* 0x000fe8000c101d6a */
[----:B------:R1:W-:Y:S01]  /*9570*/  @!P3 LDGSTS.E.BYPASS.LTC128B.128 [R21+0x18400], desc[UR42][R2.64+0x100], !P1 ;  /* 0x184001000215bfae */ /* 0x0003e2000c901d6a */
[----:B------:R-:W-:Y:S01]  /*9580*/  ISETP.GE.AND P3, PT, R5, R6, PT ;  /* 0x000000060500720c */ /* 0x000fe20003f66270 */
[----:B------:R-:W-:-:S02]  /*9590*/  IMAD.MOV.U32 R5, RZ, RZ, R4 ;  /* 0x000000ffff057224 */ /* 0x000fc400078e0004 */
[----:B0-----:R-:W-:Y:S02]  /*95a0*/  IMAD.MOV.U32 R4, RZ, RZ, R14 ;  /* 0x000000ffff047224 */ /* 0x001fe400078e000e */
[----:B------:R-:W-:Y:S01]  /*95b0*/  SHFL.IDX PT, R14, R0, 0x2, 0x181f ;  /* 0x00581f00000e7f89 */ /* 0x000fe200000e0000 */
[----:B-1----:R-:W-:-:S07]  /*95c0*/  VIADD R3, R8, 0x20 ;  /* 0x0000002008037836 */ /* 0x002fce0000000000 */
[----:B------:R-:W-:Y:S01]  /*95d0*/  @!P3 IMAD.WIDE.U32 R4, R10, 0x2, R4 ;  /* 0x000000020a04b825 */ /* 0x000fe200078e0004 */
[----:B------:R-:W0:Y:S01]  /*95e0*/  SHFL.IDX PT, R2, R7, 0x2, 0x181f ;  /* 0x00581f0007027f89 */ /* 0x000e2200000e0000 */
[----:B------:R-:W-:-:S05]  /*95f0*/  @!P3 LEA R20, R9, UR38, 0x1 ;  /* 0x000000260914bc11 */ /* 0x000fca000f8e08ff */
[----:B------:R-:W-:Y:S04]  /*9600*/  @!P3 LDGSTS.E.BYPASS.LTC128B.128 [R20+0x10c00], desc[UR42][R4.64], !P2 ;  /* 0x10c000000414bfae */ /* 0x000fe8000d101d6a */
[----:B------:R-:W-:Y:S04]  /*9610*/  @!P3 LDGSTS.E.BYPASS.LTC128B.128 [R20+0x14c00], desc[UR42][R4.64+0x80], !P0 ;  /* 0x14c000800414bfae */ /* 0x000fe8000c101d6a */
[----:B------:R1:W-:Y:S01]  /*9620*/  @!P3 LDGSTS.E.BYPASS.LTC128B.128 [R20+0x18c00], desc[UR42][R4.64+0x100], !P1 ;  /* 0x18c001000414bfae */ /* 0x0003e2000c901d6a */
[----:B------:R-:W-:Y:S01]  /*9630*/  ISETP.GE.AND P3, PT, R3, R6, PT ;  /* 0x000000060300720c */ /* 0x000fe20003f66270 */
[----:B0-----:R-:W-:-:S02]  /*9640*/  IMAD.MOV.U32 R3, RZ, RZ, R2 ;  /* 0x000000ffff037224 */ /* 0x001fc400078e0002 */
[----:B------:R-:W-:Y:S01]  /*9650*/  IMAD.MOV.U32 R2, RZ, RZ, R14 ;  /* 0x000000ffff027224 */ /* 0x000fe200078e000e */
[----:B-1----:R-:W0:Y:S09]  /*9660*/  SHFL.IDX PT, R4, R7, 0x3, 0x181f ;  /* 0x00781f0007047f89 */ /* 0x002e3200000e0000 */
[----:B------:R-:W-:Y:S01]  /*9670*/  @!P3 LEA R21, R9, UR38, 0x1 ;  /* 0x000000260915bc11 */ /* 0x000fe2000f8e08ff */
[----:B------:R-:W-:Y:S01]  /*9680*/  @!P3 IMAD.WIDE.U32 R2, R10, 0x2, R2 ;  /* 0x000000020a02b825 */ /* 0x000fe200078e0002 */
[----:B------:R-:W1:Y:S01]  /*9690*/  SHFL.IDX PT, R14, R0, 0x3, 0x181f ;  /* 0x00781f00000e7f89 */ /* 0x000e6200000e0000 */
[----:B------:R-:W-:-:S03]  /*96a0*/  IADD3 R5, R8, 0x30, RZ ;  /* 0x0000003008057810 */ /* 0x000fc60007ffe0ff */
[----:B------:R-:W-:Y:S04]  /*96b0*/  @!P3 LDGSTS.E.BYPASS.LTC128B.128 [R21+0x11400], desc[UR42][R2.64], !P2 ;  /* 0x114000000215bfae */ /* 0x000fe8000d101d6a */
[----:B------:R-:W-:Y:S04]  /*96c0*/  @!P3 LDGSTS.E.BYPASS.LTC128B.128 [R21+0x15400], desc[UR42][R2.64+0x80], !P0 ;  /* 0x154000800215bfae */ /* 0x000fe8000c101d6a */
[----:B------:R2:W-:Y:S01]  /*96d0*/  @!P3 LDGSTS.E.BYPASS.LTC128B.128 [R21+0x19400], desc[UR42][R2.64+0x100], !P1 ;  /* 0x194001000215bfae */ /* 0x0005e2000c901d6a */
[----:B------:R-:W-:Y:S01]  /*96e0*/  ISETP.GE.AND P3, PT, R5, R6, PT ;  /* 0x000000060500720c */ /* 0x000fe20003f66270 */
[----:B0-----:R-:W-:-:S02]  /*96f0*/  IMAD.MOV.U32 R5, RZ, RZ, R4 ;  /* 0x000000ffff057224 */ /* 0x001fc400078e0004 */
[----:B-1----:R-:W-:Y:S01]  /*9700*/  IMAD.MOV.U32 R4, RZ, RZ, R14 ;  /* 0x000000ffff047224 */ /* 0x002fe200078e000e */
[----:B--2---:R-:W0:Y:S09]  /*9710*/  SHFL.IDX PT, R2, R7, 0x4, 0x181f ;  /* 0x00981f0007027f89 */ /* 0x004e3200000e0000 */
[----:B------:R-:W-:Y:S01]  /*9720*/  @!P3 LEA R20, R9, UR38, 0x1 ;  /* 0x000000260914bc11 */ /* 0x000fe2000f8e08ff */
[----:B------:R-:W-:Y:S01]  /*9730*/  VIADD R3, R8, 0x40 ;  /* 0x0000004008037836 */ /* 0x000fe20000000000 */
[----:B------:R-:W1:Y:S01]  /*9740*/  SHFL.IDX PT, R14, R0, 0x4, 0x181f ;  /* 0x00981f00000e7f89 */ /* 0x000e6200000e0000 */
[----:B------:R-:W-:-:S05]  /*9750*/  @!P3 IMAD.WIDE.U32 R4, R10, 0x2, R4 ;  /* 0x000000020a04b825 */ /* 0x000fca00078e0004 */
[----:B------:R-:W-:Y:S04]  /*9760*/  @!P3 LDGSTS.E.BYPASS.LTC128B.128 [R20+0x11c00], desc[UR42][R4.64], !P2 ;  /* 0x11c000000414bfae */ /* 0x000fe8000d101d6a */
[----:B------:R-:W-:Y:S04]  /*9770*/  @!P3 LDGSTS.E.BYPASS.LTC128B.128 [R20+0x15c00], desc[UR42][R4.64+0x80], !P0 ;  /* 0x15c000800414bfae */ /* 0x000fe8000c101d6a */
[----:B------:R2:W-:Y:S01]  /*9780*/  @!P3 LDGSTS.E.BYPASS.LTC128B.128 [R20+0x19c00], desc[UR42][R4.64+0x100], !P1 ;  /* 0x19c001000414bfae */ /* 0x0005e2000c901d6a */
[----:B------:R-:W-:Y:S01]  /*9790*/  ISETP.GE.AND P3, PT, R3, R6, PT ;  /* 0x000000060300720c */ /* 0x000fe20003f66270 */
[----:B0-----:R-:W-:-:S02]  /*97a0*/  IMAD.MOV.U32 R3, RZ, RZ, R2 ;  /* 0x000000ffff037224 */ /* 0x001fc400078e0002 */
[----:B-1----:R-:W-:Y:S01]  /*97b0*/  IMAD.MOV.U32 R2, RZ, RZ, R14 ;  /* 0x000000ffff027224 */ /* 0x002fe200078e000e */
[----:B--2---:R-:W0:Y:S01]  /*97c0*/  SHFL.IDX PT, R4, R7, 0x5, 0x181f ;  /* 0x00b81f0007047f89 */ /* 0x004e2200000e0000 */
[----:B------:R-:W-:-:S08]  /*97d0*/  IADD3 R5, R8, 0x50, RZ ;  /* 0x0000005008057810 */ /* 0x000fd00007ffe0ff */
[----:B------:R-:W-:Y:S01]  /*97e0*/  @!P3 IMAD.WIDE.U32 R2, R10, 0x2, R2 ;  /* 0x000000020a02b825 */ /* 0x000fe200078e0002 */
[----:B------:R-:W-:Y:S01]  /*97f0*/  @!P3 LEA R21, R9, UR38, 0x1 ;  /* 0x000000260915bc11 */ /* 0x000fe2000f8e08ff */
[----:B------:R-:W1:Y:S04]  /*9800*/  SHFL.IDX PT, R14, R0, 0x5, 0x181f ;  /* 0x00b81f00000e7f89 */ /* 0x000e6800000e0000 */
        /* <DEDUP_REMOVED lines=17> */
[----:B--2---:R0:W1:Y:S09]  /*9920*/  SHFL.IDX PT, R4, R7, 0x7, 0x181f ;  /* 0x00f81f0007047f89 */ /* 0x00407200000e0000 */
[----:B------:R-:W-:Y:S01]  /*9930*/  @!P3 IMAD.WIDE.U32 R2, R10, 0x2, R2 ;  /* 0x000000020a02b825 */ /* 0x000fe200078e0002 */
[----:B------:R-:W-:Y:S01]  /*9940*/  @!P3 LEA R21, R9, UR38, 0x1 ;  /* 0x000000260915bc11 */ /* 0x000fe2000f8e08ff */
[----:B------:R0:W2:Y:S04]  /*9950*/  SHFL.IDX PT, R14, R0, 0x7, 0x181f ;  /* 0x00f81f00000e7f89 */ /* 0x0000a800000e0000 */
[----:B------:R0:W-:Y:S04]  /*9960*/  @!P3 LDGSTS.E.BYPASS.LTC128B.128 [R21+0x13400], desc[UR42][R2.64], !P2 ;  /* 0x134000000215bfae */ /* 0x0001e8000d101d6a */
[----:B------:R0:W-:Y:S04]  /*9970*/  @!P3 LDGSTS.E.BYPASS.LTC128B.128 [R21+0x17400], desc[UR42][R2.64+0x80], !P0 ;  /* 0x174000800215bfae */ /* 0x0001e8000c101d6a */
[----:B------:R0:W-:Y:S02]  /*9980*/  @!P3 LDGSTS.E.BYPASS.LTC128B.128 [R21+0x1b400], desc[UR42][R2.64+0x100], !P1 ;  /* 0x1b4001000215bfae */ /* 0x0001e4000c901d6a */
.L_x_144:
[----:B0-----:R-:W-:Y:S01]  /*9990*/  IADD3 R3, R8, 0x70, RZ ;  /* 0x0000007008037810 */ /* 0x001fe20007ffe0ff */
[----:B------:R-:W-:Y:S01]  /*99a0*/  BSSY B0, `(.L_x_51) ;  /* 0x000000d000007945 */ /* 0x000fe20003800000 */
[----:B--2---:R-:W-:Y:S02]  /*99b0*/  IMAD.MOV.U32 R2, RZ, RZ, R14 ;  /* 0x000000ffff027224 */ /* 0x004fe400078e000e */
[----:B------:R-:W-:Y:S01]  /*99c0*/  ISETP.GE.AND P3, PT, R3, R6, PT ;  /* 0x000000060300720c */ /* 0x000fe20003f66270 */
[----:B-1----:R-:W-:-:S12]  /*99d0*/  IMAD.MOV.U32 R3, RZ, RZ, R4 ;  /* 0x000000ffff037224 */ /* 0x002fd800078e0004 */
[----:B------:R-:W-:Y:S05]  /*99e0*/  @P3 BRA `(.L_x_52) ;  /* 0x0000000000203947 */ /* 0x000fea0003800000 */
[----:B------:R-:W-:Y:S01]  /*99f0*/  IMAD.WIDE.U32 R10, R10, 0x2, R2 ;  /* 0x000000020a0a7825 */ /* 0x000fe200078e0002 */
[----:B------:R-:W-:-:S05]  /*9a00*/  LEA R9, R9, UR38, 0x1 ;  /* 0x0000002609097c11 */ /* 0x000fca000f8e08ff */
[----:B------:R-:W-:Y:S01]  /*9a10*/  @!PT LDS RZ, [RZ] ;  /* 0x00000000fffff984 */ /* 0x000fe20000000800 */
[----:B------:R-:W-:Y:S01]  /*9a20*/  @!PT LDS RZ, [RZ] ;  /* 0x00000000fffff984 */ /* 0x000fe20000000800 */
[----:B------:R-:W-:Y:S01]  /*9a30*/  @!PT LDS RZ, [RZ] ;  /* 0x00000000fffff984 */ /* 0x000fe20000000800 */
[----:B------:R0:W-:Y:S04]  /*9a40*/  LDGSTS.E.BYPASS.LTC128B.128 [R9+0x13c00], desc[UR42][R10.64], !P2 ;  /* 0x13c000000a097fae */ /* 0x0001e8000d101d6a */
[----:B------:R0:W-:Y:S04]  /*9a50*/  LDGSTS.E.BYPASS.LTC128B.128 [R9+0x17c00], desc[UR42][R10.64+0x80], !P0 ;  /* 0x17c000800a097fae */ /* 0x0001e8000c101d6a */
[----:B------:R0:W-:Y:S02]  /*9a60*/  LDGSTS.E.BYPASS.LTC128B.128 [R9+0x1bc00], desc[UR42][R10.64+0x100], !P1 ;  /* 0x1bc001000a097fae */ /* 0x0001e4000c901d6a */
.L_x_52:
[----:B------:R-:W-:Y:S05]  /*9a70*/  BSYNC B0 ;  /* 0x0000000000007941 */ /* 0x000fea0003800000 */
.L_x_51:
[----:B------:R-:W-:Y:S01]  /*9a80*/  NOP ;  /* 0x0000000000007918 */ /* 0x000fe20000000000 */
[----:B------:R-:W-:Y:S01]  /*9a90*/  SYNCS.ARRIVE.TRANS64.RED.A0T1 RZ, [UR38+0x34800], RZ ;  /* 0x034800ffffff79a7 */ /* 0x000fe20008200426 */
[----:B------:R-:W-:Y:S01]  /*9aa0*/  IMAD.MOV.U32 R0, RZ, RZ, 0x1 ;  /* 0x00000001ff007424 */ /* 0x000fe200078e00ff */
[----:B------:R-:W-:Y:S04]  /*9ab0*/  ARRIVES.LDGSTSBAR.64.TRANSCNT [UR38+0x34800] ;  /* 0x03480000ff0079b0 */ /* 0x000fe80008000aa6 */
[----:B------:R-:W-:Y:S01]  /*9ac0*/  SHF.L.U32 R0, R0, 0x1f, RZ ;  /* 0x0000001f00007819 */ /* 0x000fe200000006ff */
[----:B------:R-:W-:Y:S01]  /*9ad0*/  NOP ;  /* 0x0000000000007918 */ /* 0x000fe20000000000 */
[----:B------:R-:W2:Y:S01]  /*9ae0*/  LDL.LU R4, [R1+0xc] ;  /* 0x00000c0001047983 */ /* 0x000ea20000300800 */
[----:B------:R-:W-:Y:S03]  /*9af0*/  SYNCS.ARRIVE.TRANS64.A1T0 RZ, [UR38+0x34800], RZ ;  /* 0x034800ffffff79a7 */ /* 0x000fe60008100026 */
[----:B------:R-:W3:Y:S01]  /*9b00*/  LDL R3, [R1+0x4] ;  /* 0x0000040001037983 */ /* 0x000ee20000100800 */
[----:B------:R-:W1:Y:S01]  /*9b10*/  SYNCS.PHASECHK.TRANS64.TRYWAIT P0, [UR38+0x34820], R0 ;  /* 0x03482000ff0075a7 */ /* 0x000e620008000166 */
[----:B--2---:R-:W-:-:S05]  /*9b20*/  VIADD R6, R4, 0xfffffffe ;  /* 0xfffffffe04067836 */ /* 0x004fca0000000000 */
[----:B---3--:R-:W-:Y:S01]  /*9b30*/  ISETP.GE.AND P1, PT, R6, R3, PT ;  /* 0x000000030600720c */ /* 0x008fe20003f26270 */
[----:B-1----:R-:W-:-:S12]  /*9b40*/  @!P0 BRA `(.L_x_53) ;  /* 0x0000003000188947 */ /* 0x002fd80003800000 */
.L_x_145:
[----:B0-----:R-:W-:Y:S01]  /*9b50*/  IMAD.MOV.U32 R10, RZ, RZ, 0x1 ;  /* 0x00000001ff0a7424 */ /* 0x001fe200078e00ff */
[----:B-1----:R-:W-:Y:S01]  /*9b60*/  MOV R0, RZ ;  /* 0x000000ff00007202 */ /* 0x002fe20000000f00 */
[----:B------:R-:W-:Y:S06]  /*9b70*/  @!P1 BRA `(.L_x_54) ;  /* 0x0000001800dc9947 */ /* 0x000fec0003800000 */
[----:B------:R-:W2:Y:S04]  /*9b80*/  LDL.LU R2, [R1+0x8] ;  /* 0x0000080001027983 */ /* 0x000ea80000300800 */
[----:B------:R-:W3:Y:S01]  /*9b90*/  LDL.LU R3, [R1+0x4] ;  /* 0x0000040001037983 */ /* 0x000ee20000300800 */
[----:B------:R-:W-:Y:S01]  /*9ba0*/  UIADD3 UR4, UR40, 0x1, URZ ;  /* 0x0000000128047890 */ /* 0x000fe2000fffe03f */
[----:B------:R-:W-:Y:S01]  /*9bb0*/  IMAD.MOV.U32 R10, RZ, RZ, 0x1 ;  /* 0x00000001ff0a7424 */ /* 0x000fe200078e00ff */
[----:B------:R-:W0:Y:S02]  /*9bc0*/  S2R R7, SR_TID.X ;  /* 0x0000000000077919 */ /* 0x000e240000002100 */
[----:B0-----:R-:W-:Y:S02]  /*9bd0*/  LOP3.LUT R9, R7, 0x1f, RZ, 0xc0, !PT ;  /* 0x0000001f07097812 */ /* 0x001fe400078ec0ff */
[----:B--2---:R-:W-:Y:S01]  /*9be0*/  IMAD R2, R2, UR4, RZ ;  /* 0x0000000402027c24 */ /* 0x004fe2000f8e02ff */
[----:B---3--:R-:W-:-:S04]  /*9bf0*/  LOP3.LUT R3, RZ, R3, RZ, 0x33, !PT ;  /* 0x00000003ff037212 */ /* 0x008fc800078e33ff */
[----:B------:R-:W-:-:S05]  /*9c00*/  VIMNMX R2, R2, UR39, PT ;  /* 0x0000002702027c48 */ /* 0x000fca000bfe0100 */
[----:B------:R-:W-:-:S05]  /*9c10*/  IMAD.MOV R4, RZ, RZ, -R2 ;  /* 0x000000ffff047224 */ /* 0x000fca00078e0a02 */
[----:B------:R-:W-:Y:S02]  /*9c20*/  VIADDMNMX R5, R4, 0x1, R3, !PT ;  /* 0x0000000104057846 */ /* 0x000fe40007800103 */
[----:B------:R-:W-:-:S03]  /*9c30*/  LOP3.LUT R3, RZ, R2, RZ, 0x33, !PT ;  /* 0x00000002ff037212 */ /* 0x000fc600078e33ff */
[----:B------:R-:W-:Y:S02]  /*9c40*/  VIADD R4, R5, 0xfffffffe ;  /* 0xfffffffe05047836 */ /* 0x000fe40000000000 */
[----:B------:R-:W-:-:S03]  /*9c50*/  IMAD.IADD R2, R2, 0x1, R5 ;  /* 0x0000000102027824 */ /* 0x000fc600078e0205 */
[----:B------:R-:W-:Y:S01]  /*9c60*/  ISETP.NE.AND P0, PT, R4, R3, PT ;  /* 0x000000030400720c */ /* 0x000fe20003f05270 */
[----:B------:R-:W-:Y:S01]  /*9c70*/  IMAD.MOV.U32 R4, RZ, RZ, R16 ;  /* 0x000000ffff047224 */ /* 0x000fe200078e0010 */
[----:B------:R-:W-:-:S11]  /*9c80*/  LOP3.LUT R11, R2, 0x1, RZ, 0xc0, !PT ;  /* 0x00000001020b7812 */ /* 0x000fd600078ec0ff */
[----:B------:R-:W-:Y:S05]  /*9c90*/  @!P0 BRA `(.L_x_55) ;  /* 0x00000010006c8947 */ /* 0x000fea0003800000 */
[----:B------:R-:W-:Y:S01]  /*9ca0*/  BSSY B0, `(.L_x_55) ;  /* 0x000011a000007945 */ /* 0x000fe20003800000 */
[----:B------:R-:W-:Y:S01]  /*9cb0*/  IADD3 R7, R2, -R11, RZ ;  /* 0x8000000b02077210 */ /* 0x000fe20007ffe0ff */
[----:B------:R-:W-:Y:S02]  /*9cc0*/  IMAD.MOV.U32 R8, RZ, RZ, 0x1 ;  /* 0x00000001ff087424 */ /* 0x000fe400078e00ff */
[----:B------:R-:W-:-:S07]  /*9cd0*/  IMAD.MOV.U32 R4, RZ, RZ, R16 ;  /* 0x000000ffff047224 */ /* 0x000fce00078e0010 */
.L_x_88:
[----:B------:R-:W-:Y:S01]  /*9ce0*/  LOP3.LUT P0, RZ, R17, 0x2, RZ, 0xc0, !PT ;  /* 0x0000000211ff7812 */ /* 0x000fe2000780c0ff */
[----:B------:R-:W-:Y:S01]  /*9cf0*/  VIADD R7, R7, 0xfffffffe ;  /* 0xfffffffe07077836 */ /* 0x000fe20000000000 */
[----:B------:R-:W-:Y:S04]  /*9d00*/  BSSY B1, `(.L_x_56) ;  /* 0x0000087000017945 */ /* 0x000fe80003800000 */
[----:B------:R-:W-:-:S07]  /*9d10*/  ISETP.NE.AND P1, PT, R7, RZ, PT ;  /* 0x000000ff0700720c */ /* 0x000fce0003f25270 */
[----:B------:R-:W-:Y:S06]  /*9d20*/  @!P0 BRA `(.L_x_57) ;  /* 0x0000000800108947 */ /* 0x000fec0003800000 */
[----:B------:R-:W-:Y:S01]  /*9d30*/  LOP3.LUT P0, RZ, R17, 0x1, RZ, 0xc0, !PT ;  /* 0x0000000111ff7812 */ /* 0x000fe2000780c0ff */
[----:B------:R-:W-:-:S12]  /*9d40*/  IMAD.MOV.U32 R10, RZ, RZ, R6 ;  /* 0x000000ffff0a7224 */ /* 0x000fd800078e0006 */
[----:B------:R-:W-:Y:S05]  /*9d50*/  @!P0 BRA `(.L_x_58) ;  /* 0x00000000004c8947 */ /* 0x000fea0003800000 */
[----:B------:R-:W2:Y:S01]  /*9d60*/  LDL R5, [R1] ;  /* 0x0000000001057983 */ /* 0x000ea20000100800 */
[----:B------:R-:W0:Y:S01]  /*9d70*/  LDC R10, c[0x0][0x43c] ;  /* 0x00010f00ff0a7b82 */ /* 0x000e220000000800 */
[----:B------:R-:W-:Y:S01]  /*9d80*/  ULDC.64 UR4, c[0x0][0x428] ;  /* 0x00010a0000047ab9 */ /* 0x000fe20000000a00 */
[----:B0-----:R-:W-:-:S13]  /*9d90*/  ISETP.NE.AND P0, PT, R10, 0x1, PT ;  /* 0x000000010a00780c */ /* 0x001fda0003f05270 */
[----:B------:R-:W0:Y:S02]  /*9da0*/  @P0 LDC.64 R2, c[0x0][0x440] ;  /* 0x00011000ff020b82 */ /* 0x000e240000000a00 */
[----:B0-----:R-:W-:-:S04]  /*9db0*/  @P0 IMAD.HI.U32 R4, R6, R2, RZ ;  /* 0x0000000206040227 */ /* 0x001fc800078e00ff */
[----:B------:R-:W-:Y:S01]  /*9dc0*/  IMAD.MOV.U32 R2, RZ, RZ, R6 ;  /* 0x000000ffff027224 */ /* 0x000fe200078e0006 */
[----:B------:R-:W-:-:S04]  /*9dd0*/  @P0 SHF.R.U32.HI R2, RZ, R3, R4 ;  /* 0x00000003ff020219 */ /* 0x000fc80000011604 */
[----:B------:R-:W-:-:S05]  /*9de0*/  IADD3 R3, -R2, RZ, RZ ;  /* 0x000000ff02037210 */ /* 0x000fca0007ffe1ff */
[----:B------:R-:W-:Y:S01]  /*9df0*/  IMAD R10, R10, R3, R6 ;  /* 0x000000030a0a7224 */ /* 0x000fe200078e0206 */
[----:B------:R-:W-:-:S03]  /*9e00*/  SHF.R.S32.HI R3, RZ, 0x1f, R2 ;  /* 0x0000001fff037819 */ /* 0x000fc60000011402 */
[----:B------:R-:W-:-:S04]  /*9e10*/  IMAD.WIDE.U32 R2, R19, UR4, R2 ;  /* 0x0000000413027c25 */ /* 0x000fc8000f8e0002 */
[----:B--2---:R-:W-:-:S04]  /*9e20*/  IMAD R4, R5, UR4, RZ ;  /* 0x0000000405047c24 */ /* 0x004fc8000f8e02ff */
[----:B------:R-:W-:Y:S01]  /*9e30*/  IMAD R5, R19, UR5, R4 ;  /* 0x0000000513057c24 */ /* 0x000fe2000f8e0204 */
[----:B------:R-:W-:Y:S02]  /*9e40*/  ULDC.64 UR4, c[0x0][0x418] ;  /* 0x0001060000047ab9 */ /* 0x000fe40000000a00 */
[----:B------:R-:W-:Y:S01]  /*9e50*/  LEA R4, P0, R2, UR4, 0x2 ;  /* 0x0000000402047c11 */ /* 0x000fe2000f8010ff */
[----:B------:R-:W-:-:S05]  /*9e60*/  IMAD.IADD R5, R5, 0x1, R3 ;  /* 0x0000000105057824 */ /* 0x000fca00078e0203 */
[----:B------:R-:W-:-:S05]  /*9e70*/  LEA.HI.X R5, R2, UR5, R5, 0x2, P0 ;  /* 0x0000000502057c11 */ /* 0x000fca00080f1405 */
[----:B------:R0:W5:Y:S02]  /*9e80*/  LDG.E R4, desc[UR42][R4.64] ;  /* 0x0000002a04047981 */ /* 0x000164000c1e1900 */
.L_x_58:
[----:B------:R-:W1:Y:S01]  /*9e90*/  S2R R2, SR_TID.X ;  /* 0x0000000000027919 */ /* 0x000e620000002100 */
[----:B------:R-:W-:Y:S01]  /*9ea0*/  BSSY B2, `(.L_x_59) ;  /* 0x0000006000027945 */ /* 0x000fe20003800000 */
[----:B-1----:R-:W-:Y:S02]  /*9eb0*/  LOP3.LUT R3, R2, 0x7f, RZ, 0xc0, !PT ;  /* 0x0000007f02037812 */ /* 0x002fe400078ec0ff */
[----:B------:R-:W-:Y:S02]  /*9ec0*/  SHF.L.U32 R2, R8, 0x1f, RZ ;  /* 0x0000001f08027819 */ /* 0x000fe400000006ff */
[----:B------:R-:W-:Y:S02]  /*9ed0*/  ISETP.NE.AND P2, PT, R3, RZ, PT ;  /* 0x000000ff0300720c */ /* 0x000fe40003f45270 */
[----:B------:R-:W1:Y:S02]  /*9ee0*/  SYNCS.PHASECHK.TRANS64.TRYWAIT P0, [UR38+0x34848], R2 ;  /* 0x03484802ff0075a7 */ /* 0x000e640008000166 */
[----:B-1----:R-:W-:Y:S09]  /*9ef0*/  @!P0 BRA `(.L_x_60) ;  /* 0x0000002c00448947 */ /* 0x002ff20003800000 */
.L_x_146:
[----:B------:R-:W-:Y:S05]  /*9f00*/  BSYNC B2 ;  /* 0x0000000000027941 */ /* 0x000fea0003800000 */
.L_x_59:
[----:B------:R-:W-:Y:S04]  /*9f10*/  BSSY B2, `(.L_x_61) ;  /* 0x0000007000027945 */ /* 0x000fe80003800000 */
[----:B------:R-:W-:Y:S05]  /*9f20*/  @P2 BRA `(.L_x_62) ;  /* 0x0000000000142947 */ /* 0x000fea0003800000 */
[----:B------:R-:W-:Y:S01]  /*9f30*/  ISETP.NE.AND P0, PT, R9, RZ, PT ;  /* 0x000000ff0900720c */ /* 0x000fe20003f05270 */
[----:B-1----:R-:W-:-:S04]  /*9f40*/  IMAD.MOV.U32 R3, RZ, RZ, 0xc000 ;  /* 0x0000c000ff037424 */ /* 0x002fc800078e00ff */
[----:B------:R2:W-:Y:S08]  /*9f50*/  SYNCS.ARRIVE.TRANS64 RZ, [UR38+0x34838], R3 ;  /* 0x03483803ffff79a7 */ /* 0x0005f00008000026 */
[----:B--2---:R-:W-:Y:S05]  /*9f60*/  @!P0 BRA `(.L_x_62) ;  /* 0x0000000000048947 */ /* 0x004fea0003800000 */
[----:B------:R-:W-:Y:S01]  /*9f70*/  BPT.TRAP 0x1 ;  /* 0x000000040000795c */ /* 0x000fe20000300000 */
.L_x_62:
[----:B------:R-:W-:Y:S05]  /*9f80*/  BSYNC B2 ;  /* 0x0000000000027941 */ /* 0x000fea0003800000 */
.L_x_61:
[----:B0-----:R-:W-:Y:S01]  /*9f90*/  IMAD.MOV.U32 R5, RZ, RZ, RZ ;  /* 0x000000ffff057224 */ /* 0x001fe200078e00ff */
[----:B------:R-:W-:Y:S01]  /*9fa0*/  ULDC.64 UR4, c[0x0][0x198] ;  /* 0x0000660000047ab9 */ /* 0x000fe20000000a00 */
[----:B------:R-:W-:Y:S01]  /*9fb0*/  PLOP3.LUT P0, PT, PT, PT, PT, 0x80, 0x0 ;  /* 0x000000000000781c */ /* 0x000fe20003f0f070 */
[----:B------:R-:W-:Y:S01]  /*9fc0*/  UIADD3 UR4, UP0, UR4, 0x370, URZ ;  /* 0x0000037004047890 */ /* 0x000fe2000ff1e03f */
[----:B-1----:R-:W-:Y:S01]  /*9fd0*/  IMAD.SHL.U32 R3, R10, 0x80, RZ ;  /* 0x000000800a037824 */ /* 0x002fe200078e00ff */
[----:B------:R-:W-:Y:S01]  /*9fe0*/  R2UR UR34, R5 ;  /* 0x00000000052272ca */ /* 0x000fe200000e0000 */
[----:B------:R-:W-:Y:S02]  /*9ff0*/  UIADD3 UR32, UR38, 0x28400, URZ ;  /* 0x0002840026207890 */ /* 0x000fe4000fffe03f */
[----:B------:R-:W-:Y:S02]  /*a000*/  UIADD3 UR33, UR38, 0x34838, URZ ;  /* 0x0003483826217890 */ /* 0x000fe4000fffe03f */
[----:B------:R-:W-:Y:S01]  /*a010*/  UIADD3.X UR5, URZ, UR5, URZ, UP0, !UPT ;  /* 0x000000053f057290 */ /* 0x000fe200087fe43f */
[----:B------:R-:W-:Y:S01]  /*a020*/  UMOV UR6, 0x0 ;  /* 0x0000000000067882 */ /* 0x000fe20000000000 */
[----:B------:R-:W-:-:S10]  /*a030*/  UMOV UR7, 0x14f00000 ;  /* 0x14f0000000077882 */ /* 0x000fd40000000000 */
.L_x_63:
[----:B------:R-:W-:-:S13]  /*a040*/  @P0 ELECT P3, URZ, PT ;  /* 0x00000000003f082f */ /* 0x000fda0003860000 */
[----:B-----5:R-:W-:Y:S02]  /*a050*/  @P3 R2UR UR37, R4 ;  /* 0x00000000042532ca */ /* 0x020fe400000e0000 */
[----:B------:R-:W-:Y:S02]  /*a060*/  @P3 R2UR UR35, R3 ;  /* 0x00000000032332ca */ /* 0x000fe400000e0000 */
[----:B------:R-:W-:Y:S02]  /*a070*/  @P3 PLOP3.LUT P0, PT, P3, PT, PT, 0x8, 0x0 ;  /* 0x000000000000381c */ /* 0x000fe40001f0e170 */
[----:B------:R-:W-:-:S09]  /*a080*/  PLOP3.LUT P3, PT, PT, PT, PT, 0x8, 0x0 ;  /* 0x000000000000781c */ /* 0x000fd20003f6e170 */
[----:B------:R0:W-:Y:S02]  /*a090*/  UTMALDG.4D [UR32], [UR4], desc[UR6] ;  /* 0x00000620040075b4 */ /* 0x0001e40008019000 */
[----:B0-----:R-:W-:Y:S05]  /*a0a0*/  @P0 BRA.U.ANY `(.L_x_63) ;  /* 0xfffffffd00e40947 */ /* 0x001fea000393ffff */
[----:B------:R-:W-:Y:S01]  /*a0b0*/  IMAD.MOV.U32 R12, RZ, RZ, 0x40 ;  /* 0x00000040ff0c7424 */ /* 0x000fe200078e00ff */
[----:B------:R-:W-:Y:S01]  /*a0c0*/  PLOP3.LUT P0, PT, PT, PT, PT, 0x80, 0x0 ;  /* 0x000000000000781c */ /* 0x000fe20003f0f070 */
[----:B------:R-:W-:Y:S01]  /*a0d0*/  UIADD3 UR8, UR38, 0x2c400, URZ ;  /* 0x0002c40026087890 */ /* 0x000fe2000fffe03f */
[----:B------:R-:W-:Y:S02]  /*a0e0*/  UMOV UR6, 0x0 ;  /* 0x0000000000067882 */ /* 0x000fe40000000000 */
[----:B------:R-:W-:Y:S01]  /*a0f0*/  R2UR UR10, R12 ;  /* 0x000000000c0a72ca */ /* 0x000fe200000e0000 */
[----:B------:R-:W-:-:S14]  /*a100*/  UMOV UR7, 0x14f00000 ;  /* 0x14f0000000077882 */ /* 0x000fdc0000000000 */
.L_x_64:
[----:B------:R-:W-:-:S13]  /*a110*/  @P0 ELECT P3, URZ, PT ;  /* 0x00000000003f082f */ /* 0x000fda0003860000 */
[----:B------:R-:W-:Y:S01]  /*a120*/  @P3 R2UR UR13, R4 ;  /* 0x00000000040d32ca */ /* 0x000fe200000e0000 */
[----:B------:R-:W-:Y:S01]  /*a130*/  UMOV UR9, UR33 ;  /* 0x0000002100097c82 */ /* 0x000fe20008000000 */
[----:B------:R-:W-:Y:S01]  /*a140*/  @P3 R2UR UR11, R3 ;  /* 0x00000000030b32ca */ /* 0x000fe200000e0000 */
[----:B------:R-:W-:Y:S01]  /*a150*/  UMOV UR12, UR36 ;  /* 0x00000024000c7c82 */ /* 0x000fe20008000000 */
[----:B------:R-:W-:Y:S02]  /*a160*/  @P3 PLOP3.LUT P0, PT, P3, PT, PT, 0x8, 0x0 ;  /* 0x000000000000381c */ /* 0x000fe40001f0e170 */
[----:B------:R-:W-:-:S09]  /*a170*/  PLOP3.LUT P3, PT, PT, PT, PT, 0x8, 0x0 ;  /* 0x000000000000781c */ /* 0x000fd20003f6e170 */
[----:B------:R0:W-:Y:S02]  /*a180*/  UTMALDG.4D [UR8], [UR4], desc[UR6] ;  /* 0x00000608040075b4 */ /* 0x0001e40008019000 */
[----:B0-----:R-:W-:Y:S05]  /*a190*/  @P0 BRA.U.ANY `(.L_x_64) ;  /* 0xfffffffd00dc0947 */ /* 0x001fea000393ffff */
[----:B------:R-:W-:Y:S01]  /*a1a0*/  PLOP3.LUT P0, PT, PT, PT, PT, 0x80, 0x0 ;  /* 0x000000000000781c */ /* 0x000fe20003f0f070 */
[----:B------:R-:W-:Y:S01]  /*a1b0*/  UIADD3 UR8, UR38, 0x30400, URZ ;  /* 0x0003040026087890 */ /* 0x000fe2000fffe03f */
[----:B------:R-:W-:Y:S01]  /*a1c0*/  UMOV UR6, 0x0 ;  /* 0x0000000000067882 */ /* 0x000fe20000000000 */
[----:B------:R-:W-:Y:S01]  /*a1d0*/  UMOV UR7, 0x14f00000 ;  /* 0x14f0000000077882 */ /* 0x000fe20000000000 */
[----:B------:R-:W-:-:S09]  /*a1e0*/  UMOV UR10, 0x80 ;  /* 0x00000080000a7882 */ /* 0x000fd20000000000 */
.L_x_65:
        /* <DEDUP_REMOVED lines=9> */
[----:B------:R-:W0:Y:S01]  /*a280*/  SYNCS.PHASECHK.TRANS64.TRYWAIT P0, [UR38+0x34860], R2 ;  /* 0x03486002ff0075a7 */ /* 0x000e220008000166 */
[----:B------:R-:W-:Y:S04]  /*a290*/  BSSY B2, `(.L_x_66) ;  /* 0x0000002000027945 */ /* 0x000fe80003800000 */
[----:B0-----:R-:W-:Y:S05]  /*a2a0*/  @!P0 BRA `(.L_x_67) ;  /* 0x0000002800708947 */ /* 0x001fea0003800000 */
.L_x_147:
[----:B------:R-:W-:Y:S05]  /*a2b0*/  BSYNC B2 ;  /* 0x0000000000027941 */ /* 0x000fea0003800000 */
.L_x_66:
[----:B------:R-:W-:Y:S01]  /*a2c0*/  BSSY B2, `(.L_x_68) ;  /* 0x0000009000027945 */ /* 0x000fe20003800000 */
[----:B0-----:R-:W-:Y:S01]  /*a2d0*/  MOV R2, 0x0 ;  /* 0x0000000000027802 */ /* 0x001fe20000000f00 */
[----:B------:R-:W-:Y:S02]  /*a2e0*/  IMAD.MOV.U32 R3, RZ, RZ, 0x14f00000 ;  /* 0x14f00000ff037424 */ /* 0x000fe400078e00ff */
[----:B------:R-:W-:Y:S05]  /*a2f0*/  @P2 BRA `(.L_x_69) ;  /* 0x0000000000142947 */ /* 0x000fea0003800000 */
[----:B------:R-:W-:Y:S01]  /*a300*/  ISETP.NE.AND P0, PT, R9, RZ, PT ;  /* 0x000000ff0900720c */ /* 0x000fe20003f05270 */
[----:B------:R-:W-:-:S04]  /*a310*/  IMAD.MOV.U32 R13, RZ, RZ, 0x8000 ;  /* 0x00008000ff0d7424 */ /* 0x000fc800078e00ff */
[----:B------:R0:W-:Y:S08]  /*a320*/  SYNCS.ARRIVE.TRANS64 RZ, [UR38+0x34850], R13 ;  /* 0x0348500dffff79a7 */ /* 0x0001f00008000026 */
[----:B0-----:R-:W-:Y:S05]  /*a330*/  @!P0 BRA `(.L_x_69) ;  /* 0x0000000000048947 */ /* 0x001fea0003800000 */
[----:B------:R-:W-:Y:S01]  /*a340*/  BPT.TRAP 0x1 ;  /* 0x000000040000795c */ /* 0x000fe20000300000 */
.L_x_69:
[----:B------:R-:W-:Y:S05]  /*a350*/  BSYNC B2 ;  /* 0x0000000000027941 */ /* 0x000fea0003800000 */
.L_x_68:
[----:B------:R-:W-:Y:S01]  /*a360*/  R2UR UR6, R2 ;  /* 0x00000000020672ca */ /* 0x000fe200000e0000 */
[----:B------:R-:W-:Y:S01]  /*a370*/  ULDC.64 UR4, c[0x0][0x198] ;  /* 0x0000660000047ab9 */ /* 0x000fe20000000a00 */
[----:B------:R-:W-:Y:S01]  /*a380*/  R2UR UR7, R3 ;  /* 0x00000000030772ca */ /* 0x000fe200000e0000 */
[----:B------:R-:W-:Y:S01]  /*a390*/  UIADD3 UR4, UP0, UR4, 0x470, URZ ;  /* 0x0000047004047890 */ /* 0x000fe2000ff1e03f */
[----:B------:R-:W-:Y:S01]  /*a3a0*/  R2UR UR10, R5 ;  /* 0x00000000050a72ca */ /* 0x000fe200000e0000 */
[----:B------:R-:W-:Y:S01]  /*a3b0*/  IMAD.SHL.U32 R5, R18, 0x80, RZ ;  /* 0x0000008012057824 */ /* 0x000fe200078e00ff */
[----:B------:R-:W-:Y:S01]  /*a3c0*/  PLOP3.LUT P0, PT, PT, PT, PT, 0x80, 0x0 ;  /* 0x000000000000781c */ /* 0x000fe20003f0f070 */
[----:B------:R-:W-:Y:S02]  /*a3d0*/  UIADD3 UR8, UR38, 0x400, URZ ;  /* 0x0000040026087890 */ /* 0x000fe4000fffe03f */
[----:B------:R-:W-:Y:S02]  /*a3e0*/  UIADD3 UR9, UR38, 0x34850, URZ ;  /* 0x0003485026097890 */ /* 0x000fe4000fffe03f */
[----:B------:R-:W-:-:S12]  /*a3f0*/  UIADD3.X UR5, URZ, UR5, URZ, UP0, !UPT ;  /* 0x000000053f057290 */ /* 0x000fd800087fe43f */
.L_x_70:
[----:B------:R-:W-:-:S13]  /*a400*/  @P0 ELECT P2, URZ, PT ;  /* 0x00000000003f082f */ /* 0x000fda0003840000 */
[----:B------:R-:W-:Y:S01]  /*a410*/  @P2 R2UR UR13, R16 ;  /* 0x00000000100d22ca */ /* 0x000fe200000e0000 */
[----:B------:R-:W-:Y:S01]  /*a420*/  UMOV UR12, UR36 ;  /* 0x00000024000c7c82 */ /* 0x000fe20008000000 */
[----:B------:R-:W-:Y:S02]  /*a430*/  @P2 R2UR UR11, R5 ;  /* 0x00000000050b22ca */ /* 0x000fe400000e0000 */
[----:B------:R-:W-:Y:S02]  /*a440*/  @P2 PLOP3.LUT P0, PT, P2, PT, PT, 0x8, 0x0 ;  /* 0x000000000000281c */ /* 0x000fe4000170e170 */
[----:B------:R-:W-:-:S09]  /*a450*/  PLOP3.LUT P2, PT, PT, PT, PT, 0x8, 0x0 ;  /* 0x000000000000781c */ /* 0x000fd20003f4e170 */
[----:B------:R0:W-:Y:S02]  /*a460*/  UTMALDG.4D [UR8], [UR4], desc[UR6] ;  /* 0x00000608040075b4 */ /* 0x0001e40008019000 */
[----:B0-----:R-:W-:Y:S05]  /*a470*/  @P0 BRA.U.ANY `(.L_x_70) ;  /* 0xfffffffd00e00947 */ /* 0x001fea000393ffff */
[----:B------:R-:W-:Y:S01]  /*a480*/  R2UR UR6, R2 ;  /* 0x00000000020672ca */ /* 0x000fe200000e0000 */
[----:B------:R-:W-:Y:S01]  /*a490*/  UIADD3 UR8, UR38, 0x4400, URZ ;  /* 0x0000440026087890 */ /* 0x000fe2000fffe03f */
[----:B------:R-:W-:Y:S02]  /*a4a0*/  R2UR UR7, R3 ;  /* 0x00000000030772ca */ /* 0x000fe400000e0000 */
[----:B------:R-:W-:Y:S02]  /*a4b0*/  R2UR UR10, R12 ;  /* 0x000000000c0a72ca */ /* 0x000fe400000e0000 */
[----:B------:R-:W-:-:S13]  /*a4c0*/  PLOP3.LUT P0, PT, PT, PT, PT, 0x80, 0x0 ;  /* 0x000000000000781c */ /* 0x000fda0003f0f070 */
.L_x_71:
        /* <DEDUP_REMOVED lines=8> */
[----:B------:R-:W-:Y:S02]  /*a550*/  IMAD.MOV.U32 R18, RZ, RZ, R10 ;  /* 0x000000ffff127224 */ /* 0x000fe400078e000a */
[----:B------:R-:W-:-:S07]  /*a560*/  IMAD.MOV.U32 R16, RZ, RZ, R4 ;  /* 0x000000ffff107224 */ /* 0x000fce00078e0004 */
.L_x_57:
[----:B------:R-:W-:Y:S05]  /*a570*/  BSYNC B1 ;  /* 0x0000000000017941 */ /* 0x000fea0003800000 */
.L_x_56:
[----:B------:R-:W-:Y:S01]  /*a580*/  LOP3.LUT P0, RZ, R17, 0x2, RZ, 0xc0, !PT ;  /* 0x0000000211ff7812 */ /* 0x000fe2000780c0ff */
[----:B------:R-:W-:Y:S01]  /*a590*/  BSSY B1, `(.L_x_72) ;  /* 0x0000087000017945 */ /* 0x000fe20003800000 */
[----:B------:R-:W-:-:S11]  /*a5a0*/  LOP3.LUT R10, R8, 0x1, RZ, 0x3c, !PT ;  /* 0x00000001080a7812 */ /* 0x000fd600078e3cff */
[----:B------:R-:W-:Y:S05]  /*a5b0*/  @!P0 BRA `(.L_x_73) ;  /* 0x0000000800108947 */ /* 0x000fea0003800000 */
[----:B------:R-:W-:Y:S02]  /*a5c0*/  LOP3.LUT P0, RZ, R17, 0x1, RZ, 0xc0, !PT ;  /* 0x0000000111ff7812 */ /* 0x000fe4000780c0ff */
[----:B------:R-:W-:-:S11]  /*a5d0*/  IADD3 R12, R6, -0x1, RZ ;  /* 0xffffffff060c7810 */ /* 0x000fd60007ffe0ff */
        /* <DEDUP_REMOVED lines=8> */
[----:B------:R-:W-:-:S05]  /*a660*/  @P0 SHF.R.U32.HI R2, RZ, R3, R4 ;  /* 0x00000003ff020219 */ /* 0x000fca0000011604 */
[----:B------:R-:W-:-:S04]  /*a670*/  IMAD.MOV R3, RZ, RZ, -R2 ;  /* 0x000000ffff037224 */ /* 0x000fc800078e0a02 */
[----:B------:R-:W-:Y:S01]  /*a680*/  IMAD R12, R5, R3, R12 ;  /* 0x00000003050c7224 */ /* 0x000fe200078e020c */
[----:B------:R-:W-:-:S03]  /*a690*/  SHF.R.S32.HI R3, RZ, 0x1f, R2 ;  /* 0x0000001fff037819 */ /* 0x000fc60000011402 */
[----:B------:R-:W-:-:S04]  /*a6a0*/  IMAD.WIDE.U32 R2, R19, UR4, R2 ;  /* 0x0000000413027c25 */ /* 0x000fc8000f8e0002 */
[----:B--2---:R-:W-:-:S04]  /*a6b0*/  IMAD R4, R13, UR4, RZ ;  /* 0x000000040d047c24 */ /* 0x004fc8000f8e02ff */
[----:B------:R-:W-:Y:S01]  /*a6c0*/  IMAD R4, R19, UR5, R4 ;  /* 0x0000000513047c24 */ /* 0x000fe2000f8e0204 */
[----:B------:R-:W-:-:S03]  /*a6d0*/  ULDC.64 UR4, c[0x0][0x418] ;  /* 0x0001060000047ab9 */ /* 0x000fc60000000a00 */
[----:B------:R-:W-:Y:S01]  /*a6e0*/  IMAD.IADD R3, R4, 0x1, R3 ;  /* 0x0000000104037824 */ /* 0x000fe200078e0203 */
[----:B------:R-:W-:-:S04]  /*a6f0*/  LEA R4, P0, R2, UR4, 0x2 ;  /* 0x0000000402047c11 */ /* 0x000fc8000f8010ff */
[----:B------:R-:W-:-:S05]  /*a700*/  LEA.HI.X R5, R2, UR5, R3, 0x2, P0 ;  /* 0x0000000502057c11 */ /* 0x000fca00080f1403 */
[----:B------:R0:W5:Y:S04]  /*a710*/  LDG.E R4, desc[UR42][R4.64] ;  /* 0x0000002a04047981 */ /* 0x000168000c1e1900 */
.L_x_74:
[----:B------:R-:W1:Y:S01]  /*a720*/  S2R R2, SR_TID.X ;  /* 0x0000000000027919 */ /* 0x000e620000002100 */
[----:B------:R-:W-:Y:S01]  /*a730*/  BSSY B2, `(.L_x_75) ;  /* 0x0000006000027945 */ /* 0x000fe20003800000 */
[----:B-1----:R-:W-:Y:S02]  /*a740*/  LOP3.LUT R3, R2, 0x7f, RZ, 0xc0, !PT ;  /* 0x0000007f02037812 */ /* 0x002fe400078ec0ff */
[----:B------:R-:W-:Y:S02]  /*a750*/  SHF.L.U32 R2, R10, 0x1f, RZ ;  /* 0x0000001f0a027819 */ /* 0x000fe400000006ff */
[----:B------:R-:W-:Y:S02]  /*a760*/  ISETP.NE.AND P2, PT, R3, RZ, PT ;  /* 0x000000ff0300720c */ /* 0x000fe40003f45270 */
[----:B------:R-:W1:Y:S02]  /*a770*/  SYNCS.PHASECHK.TRANS64.TRYWAIT P0, [UR38+0x34840], R2 ;  /* 0x03484002ff0075a7 */ /* 0x000e640008000166 */
[----:B-1----:R-:W-:Y:S09]  /*a780*/  @!P0 BRA `(.L_x_76) ;  /* 0x0000002400508947 */ /* 0x002ff20003800000 */
.L_x_148:
[----:B------:R-:W-:Y:S05]  /*a790*/  BSYNC B2 ;  /* 0x0000000000027941 */ /* 0x000fea0003800000 */
.L_x_75:
[----:B------:R-:W-:Y:S04]  /*a7a0*/  BSSY B2, `(.L_x_77) ;  /* 0x0000007000027945 */ /* 0x000fe80003800000 */
[----:B------:R-:W-:Y:S05]  /*a7b0*/  @P2 BRA `(.L_x_78) ;  /* 0x0000000000142947 */ /* 0x000fea0003800000 */
[----:B------:R-:W-:Y:S01]  /*a7c0*/  ISETP.NE.AND P0, PT, R9, RZ, PT ;  /* 0x000000ff0900720c */ /* 0x000fe20003f05270 */
[----:B-1----:R-:W-:-:S04]  /*a7d0*/  IMAD.MOV.U32 R2, RZ, RZ, 0xc000 ;  /* 0x0000c000ff027424 */ /* 0x002fc800078e00ff */
[----:B------:R2:W-:Y:S08]  /*a7e0*/  SYNCS.ARRIVE.TRANS64 RZ, [UR38+0x34830], R2 ;  /* 0x03483002ffff79a7 */ /* 0x0005f00008000026 */
[----:B--2---:R-:W-:Y:S05]  /*a7f0*/  @!P0 BRA `(.L_x_78) ;  /* 0x0000000000048947 */ /* 0x004fea0003800000 */
[----:B------:R-:W-:Y:S01]  /*a800*/  BPT.TRAP 0x1 ;  /* 0x000000040000795c */ /* 0x000fe20000300000 */
.L_x_78:
[----:B------:R-:W-:Y:S05]  /*a810*/  BSYNC B2 ;  /* 0x0000000000027941 */ /* 0x000fea0003800000 */
.L_x_77:
[----:B0-----:R-:W-:Y:S01]  /*a820*/  IMAD.MOV.U32 R5, RZ, RZ, RZ ;  /* 0x000000ffff057224 */ /* 0x001fe200078e00ff */
[----:B------:R-:W-:Y:S01]  /*a830*/  ULDC.64 UR4, c[0x0][0x198] ;  /* 0x0000660000047ab9 */ /* 0x000fe20000000a00 */
[----:B------:R-:W-:Y:S01]  /*a840*/  PLOP3.LUT P0, PT, PT, PT, PT, 0x80, 0x0 ;  /* 0x000000000000781c */ /* 0x000fe20003f0f070 */
[----:B------:R-:W-:Y:S01]  /*a850*/  UIADD3 UR4, UP0, UR4, 0x370, URZ ;  /* 0x0000037004047890 */ /* 0x000fe2000ff1e03f */
[----:B-1----:R-:W-:Y:S01]  /*a860*/  SHF.L.U32 R2, R12, 0x7, RZ ;  /* 0x000000070c027819 */ /* 0x002fe200000006ff */
[----:B------:R-:W-:Y:S01]  /*a870*/  UIADD3 UR8, UR38, 0x1c400, URZ ;  /* 0x0001c40026087890 */ /* 0x000fe2000fffe03f */
[----:B------:R-:W-:Y:S01]  /*a880*/  R2UR UR10, R5 ;  /* 0x00000000050a72ca */ /* 0x000fe200000e0000 */
[----:B------:R-:W-:Y:S02]  /*a890*/  UIADD3 UR9, UR38, 0x34830, URZ ;  /* 0x0003483026097890 */ /* 0x000fe4000fffe03f */
[----:B------:R-:W-:Y:S01]  /*a8a0*/  UIADD3.X UR5, URZ, UR5, URZ, UP0, !UPT ;  /* 0x000000053f057290 */ /* 0x000fe200087fe43f */
[----:B------:R-:W-:Y:S01]  /*a8b0*/  UMOV UR6, 0x0 ;  /* 0x0000000000067882 */ /* 0x000fe20000000000 */
[----:B------:R-:W-:-:S10]  /*a8c0*/  UMOV UR7, 0x14f00000 ;  /* 0x14f0000000077882 */ /* 0x000fd40000000000 */
.L_x_79:
[----:B------:R-:W-:-:S13]  /*a8d0*/  @P0 ELECT P3, URZ, PT ;  /* 0x00000000003f082f */ /* 0x000fda0003860000 */
[----:B-----5:R-:W-:Y:S01]  /*a8e0*/  @P3 R2UR UR13, R4 ;  /* 0x00000000040d32ca */ /* 0x020fe200000e0000 */
[----:B------:R-:W-:Y:S01]  /*a8f0*/  UMOV UR12, UR36 ;  /* 0x00000024000c7c82 */ /* 0x000fe20008000000 */
        /* <DEDUP_REMOVED lines=11> */
.L_x_80:
        /* <DEDUP_REMOVED lines=13> */
.L_x_81:
        /* <DEDUP_REMOVED lines=8> */
[----:B------:R-:W-:Y:S01]  /*ab00*/  SHF.L.U32 R2, R8, 0x1f, RZ ;  /* 0x0000001f08027819 */ /* 0x000fe200000006ff */
[----:B------:R-:W-:Y:S03]  /*ab10*/  BSSY B2, `(.L_x_82) ;  /* 0x0000003000027945 */ /* 0x000fe60003800000 */
[----:B------:R-:W0:Y:S02]  /*ab20*/  SYNCS.PHASECHK.TRANS64.TRYWAIT P0, [UR38+0x34868], R2 ;  /* 0x03486802ff0075a7 */ /* 0x000e240008000166 */
[----:B0-----:R-:W-:Y:S05]  /*ab30*/  @!P0 BRA `(.L_x_83) ;  /* 0x00000020007c8947 */ /* 0x001fea0003800000 */
.L_x_149:
[----:B------:R-:W-:Y:S05]  /*ab40*/  BSYNC B2 ;  /* 0x0000000000027941 */ /* 0x000fea0003800000 */
.L_x_82:
[----:B------:R-:W-:Y:S01]  /*ab50*/  BSSY B2, `(.L_x_84) ;  /* 0x0000009000027945 */ /* 0x000fe20003800000 */
[----:B0-----:R-:W-:Y:S02]  /*ab60*/  IMAD.MOV.U32 R2, RZ, RZ, 0x0 ;  /* 0x00000000ff027424 */ /* 0x001fe400078e00ff */
[----:B------:R-:W-:Y:S01]  /*ab70*/  IMAD.MOV.U32 R3, RZ, RZ, 0x14f00000 ;  /* 0x14f00000ff037424 */ /* 0x000fe200078e00ff */
[----:B------:R-:W-:Y:S06]  /*ab80*/  @P2 BRA `(.L_x_85) ;  /* 0x0000000000142947 */ /* 0x000fec0003800000 */
[----:B------:R-:W-:Y:S01]  /*ab90*/  ISETP.NE.AND P0, PT, R9, RZ, PT ;  /* 0x000000ff0900720c */ /* 0x000fe20003f05270 */
[----:B------:R-:W-:-:S04]  /*aba0*/  IMAD.MOV.U32 R8, RZ, RZ, 0x8000 ;  /* 0x00008000ff087424 */ /* 0x000fc800078e00ff */
[----:B------:R0:W-:Y:S08]  /*abb0*/  SYNCS.ARRIVE.TRANS64 RZ, [UR38+0x34858], R8 ;  /* 0x03485808ffff79a7 */ /* 0x0001f00008000026 */
[----:B0-----:R-:W-:Y:S05]  /*abc0*/  @!P0 BRA `(.L_x_85) ;  /* 0x0000000000048947 */ /* 0x001fea0003800000 */
[----:B------:R-:W-:Y:S01]  /*abd0*/  BPT.TRAP 0x1 ;  /* 0x000000040000795c */ /* 0x000fe20000300000 */
.L_x_85:
[----:B------:R-:W-:Y:S05]  /*abe0*/  BSYNC B2 ;  /* 0x0000000000027941 */ /* 0x000fea0003800000 */
.L_x_84:
        /* <DEDUP_REMOVED lines=10> */
.L_x_86:
        /* <DEDUP_REMOVED lines=13> */
.L_x_87:
        /* <DEDUP_REMOVED lines=8> */
[----:B------:R-:W-:Y:S01]  /*ade0*/  MOV R18, R12 ;  /* 0x0000000c00127202 */ /* 0x000fe20000000f00 */
[----:B------:R-:W-:-:S07]  /*adf0*/  IMAD.MOV.U32 R16, RZ, RZ, R4 ;  /* 0x000000ffff107224 */ /* 0x000fce00078e0004 */
.L_x_73:
[----:B------:R-:W-:Y:S05]  /*ae00*/  BSYNC B1 ;  /* 0x0000000000017941 */ /* 0x000fea0003800000 */
.L_x_72:
[----:B------:R-:W-:Y:S02]  /*ae10*/  VIADD R6, R6, 0xfffffffe ;  /* 0xfffffffe06067836 */ /* 0x000fe40000000000 */
[----:B------:R-:W-:Y:S01]  /*ae20*/  IMAD.MOV.U32 R8, RZ, RZ, R10 ;  /* 0x000000ffff087224 */ /* 0x000fe200078e000a */
[----:B------:R-:W-:Y:S06]  /*ae30*/  @P1 BRA `(.L_x_88) ;  /* 0xffffffec00a81947 */ /* 0x000fec000383ffff */
[----:B------:R-:W-:Y:S05]  /*ae40*/  BSYNC B0 ;  /* 0x0000000000007941 */ /* 0x000fea0003800000 */
.L_x_55:
[----:B------:R-:W-:Y:S01]  /*ae50*/  ISETP.NE.AND P0, PT, R11, RZ, PT ;  /* 0x000000ff0b00720c */ /* 0x000fe20003f05270 */
[----:B------:R-:W-:-:S12]  /*ae60*/  BSSY B0, `(.L_x_54) ;  /* 0x0000088000007945 */ /* 0x000fd80003800000 */
[----:B------:R-:W-:Y:S05]  /*ae70*/  @!P0 BRA `(.L_x_89) ;  /* 0x0000000800188947 */ /* 0x000fea0003800000 */
[----:B------:R-:W-:Y:S01]  /*ae80*/  LOP3.LUT P1, RZ, R17, 0x2, RZ, 0xc0, !PT ;  /* 0x0000000211ff7812 */ /* 0x000fe2000782c0ff */
[----:B------:R-:W-:-:S12]  /*ae90*/  IMAD.MOV.U32 R0, RZ, RZ, 0x1 ;  /* 0x00000001ff007424 */ /* 0x000fd800078e00ff */
[----:B------:R-:W-:Y:S05]  /*aea0*/  @!P1 BRA `(.L_x_89) ;  /* 0x00000008000c9947 */ /* 0x000fea0003800000 */
[----:B------:R-:W-:-:S13]  /*aeb0*/  LOP3.LUT P1, RZ, R17, 0x1, RZ, 0xc0, !PT ;  /* 0x0000000111ff7812 */ /* 0x000fda000782c0ff */
[----:B------:R-:W-:Y:S05]  /*aec0*/  @!P1 BRA `(.L_x_90) ;  /* 0x0000000000509947 */ /* 0x000fea0003800000 */
[----:B------:R-:W2:Y:S01]  /*aed0*/  LDL.LU R5, [R1] ;  /* 0x0000000001057983 */ /* 0x000ea20000300800 */
[----:B------:R-:W0:Y:S01]  /*aee0*/  LDC R8, c[0x0][0x43c] ;  /* 0x00010f00ff087b82 */ /* 0x000e220000000800 */
[----:B------:R-:W-:Y:S01]  /*aef0*/  IMAD.MOV.U32 R7, RZ, RZ, R6 ;  /* 0x000000ffff077224 */ /* 0x000fe200078e0006 */
[----:B------:R-:W-:Y:S01]  /*af00*/  ULDC.64 UR4, c[0x0][0x428] ;  /* 0x00010a0000047ab9 */ /* 0x000fe20000000a00 */
[----:B0-----:R-:W-:-:S13]  /*af10*/  ISETP.NE.AND P0, PT, R8, 0x1, PT ;  /* 0x000000010800780c */ /* 0x001fda0003f05270 */
[----:B------:R-:W0:Y:S02]  /*af20*/  @P0 LDC.64 R2, c[0x0][0x440] ;  /* 0x00011000ff020b82 */ /* 0x000e240000000a00 */
[----:B0-----:R-:W-:-:S05]  /*af30*/  @P0 IMAD.HI.U32 R2, R6, R2, RZ ;  /* 0x0000000206020227 */ /* 0x001fca00078e00ff */
[----:B------:R-:W-:-:S04]  /*af40*/  @P0 SHF.R.U32.HI R7, RZ, R3, R2 ;  /* 0x00000003ff070219 */ /* 0x000fc80000011602 */
[----:B------:R-:W-:Y:S01]  /*af50*/  SHF.R.S32.HI R3, RZ, 0x1f, R7 ;  /* 0x0000001fff037819 */ /* 0x000fe20000011407 */
[----:B--2---:R-:W-:-:S04]  /*af60*/  IMAD R2, R5, UR4, RZ ;  /* 0x0000000405027c24 */ /* 0x004fc8000f8e02ff */
[----:B------:R-:W-:Y:S01]  /*af70*/  IMAD R5, R19, UR5, R2 ;  /* 0x0000000513057c24 */ /* 0x000fe2000f8e0202 */
[----:B------:R-:W-:-:S05]  /*af80*/  MOV R2, R7 ;  /* 0x0000000700027202 */ /* 0x000fca0000000f00 */
[----:B------:R-:W-:Y:S01]  /*af90*/  IMAD.WIDE.U32 R2, R19, UR4, R2 ;  /* 0x0000000413027c25 */ /* 0x000fe2000f8e0002 */
[----:B------:R-:W-:-:S03]  /*afa0*/  ULDC.64 UR4, c[0x0][0x418] ;  /* 0x0001060000047ab9 */ /* 0x000fc60000000a00 */
[----:B------:R-:W-:Y:S01]  /*afb0*/  IMAD.IADD R3, R5, 0x1, R3 ;  /* 0x0000000105037824 */ /* 0x000fe200078e0203 */
[----:B------:R-:W-:-:S04]  /*afc0*/  LEA R4, P0, R2, UR4, 0x2 ;  /* 0x0000000402047c11 */ /* 0x000fc8000f8010ff */
[----:B------:R-:W-:-:S05]  /*afd0*/  LEA.HI.X R5, R2, UR5, R3, 0x2, P0 ;  /* 0x0000000502057c11 */ /* 0x000fca00080f1403 */
[----:B------:R0:W5:Y:S01]  /*afe0*/  LDG.E R4, desc[UR42][R4.64] ;  /* 0x0000002a04047981 */ /* 0x000162000c1e1900 */
[----:B------:R-:W-:-:S04]  /*aff0*/  IMAD.MOV R3, RZ, RZ, -R7 ;  /* 0x000000ffff037224 */ /* 0x000fc800078e0a07 */
[----:B------:R-:W-:-:S07]  /*b000*/  IMAD R6, R8, R3, R6 ;  /* 0x0000000308067224 */ /* 0x000fce00078e0206 */
.L_x_90:
[----:B------:R-:W1:Y:S01]  /*b010*/  S2R R2, SR_TID.X ;  /* 0x0000000000027919 */ /* 0x000e620000002100 */
[----:B------:R-:W-:Y:S01]  /*b020*/  BSSY B1, `(.L_x_91) ;  /* 0x0000006000017945 */ /* 0x000fe20003800000 */
[----:B-1----:R-:W-:Y:S02]  /*b030*/  LOP3.LUT R3, R2, 0x7f, RZ, 0xc0, !PT ;  /* 0x0000007f02037812 */ /* 0x002fe400078ec0ff */
[----:B------:R-:W-:Y:S02]  /*b040*/  SHF.L.U32 R2, R10, 0x1f, RZ ;  /* 0x0000001f0a027819 */ /* 0x000fe400000006ff */
[----:B------:R-:W-:Y:S02]  /*b050*/  ISETP.NE.AND P1, PT, R3, RZ, PT ;  /* 0x000000ff0300720c */ /* 0x000fe40003f25270 */
[----:B------:R-:W1:Y:S02]  /*b060*/  SYNCS.PHASECHK.TRANS64.TRYWAIT P0, [UR38+0x34848], R2 ;  /* 0x03484802ff0075a7 */ /* 0x000e640008000166 */
[----:B-1----:R-:W-:Y:S09]  /*b070*/  @!P0 BRA `(.L_x_92) ;  /* 0x0000001c00448947 */ /* 0x002ff20003800000 */
.L_x_150:
[----:B------:R-:W-:Y:S05]  /*b080*/  BSYNC B1 ;  /* 0x0000000000017941 */ /* 0x000fea0003800000 */
.L_x_91:
[----:B------:R-:W-:Y:S04]  /*b090*/  BSSY B1, `(.L_x_93) ;  /* 0x0000007000017945 */ /* 0x000fe80003800000 */
[----:B------:R-:W-:Y:S05]  /*b0a0*/  @P1 BRA `(.L_x_94) ;  /* 0x0000000000141947 */ /* 0x000fea0003800000 */
[----:B------:R-:W-:Y:S01]  /*b0b0*/  ISETP.NE.AND P0, PT, R9, RZ, PT ;  /* 0x000000ff0900720c */ /* 0x000fe20003f05270 */
[----:B-1----:R-:W-:-:S04]  /*b0c0*/  IMAD.MOV.U32 R3, RZ, RZ, 0xc000 ;  /* 0x0000c000ff037424 */ /* 0x002fc800078e00ff */
[----:B------:R2:W-:Y:S08]  /*b0d0*/  SYNCS.ARRIVE.TRANS64 RZ, [UR38+0x34838], R3 ;  /* 0x03483803ffff79a7 */ /* 0x0005f00008000026 */
[----:B--2---:R-:W-:Y:S05]  /*b0e0*/  @!P0 BRA `(.L_x_94) ;  /* 0x0000000000048947 */ /* 0x004fea0003800000 */
[----:B------:R-:W-:Y:S01]  /*b0f0*/  BPT.TRAP 0x1 ;  /* 0x000000040000795c */ /* 0x000fe20000300000 */
.L_x_94:
[----:B------:R-:W-:Y:S05]  /*b100*/  BSYNC B1 ;  /* 0x0000000000017941 */ /* 0x000fea0003800000 */
.L_x_93:
        /* <DEDUP_REMOVED lines=11> */
.L_x_95:
        /* <DEDUP_REMOVED lines=8> */
[----:B------:R-:W-:Y:S01]  /*b240*/  MOV R7, 0x40 ;  /* 0x0000004000077802 */ /* 0x000fe20000000f00 */
[----:B------:R-:W-:Y:S01]  /*b250*/  UIADD3 UR8, UR38, 0x2c400, URZ ;  /* 0x0002c40026087890 */ /* 0x000fe2000fffe03f */
[----:B------:R-:W-:Y:S01]  /*b260*/  PLOP3.LUT P0, PT, PT, PT, PT, 0x80, 0x0 ;  /* 0x000000000000781c */ /* 0x000fe20003f0f070 */
[----:B------:R-:W-:Y:S01]  /*b270*/  UMOV UR6, 0x0 ;  /* 0x0000000000067882 */ /* 0x000fe20000000000 */
[----:B------:R-:W-:Y:S01]  /*b280*/  R2UR UR10, R7 ;  /* 0x00000000070a72ca */ /* 0x000fe200000e0000 */
[----:B------:R-:W-:-:S14]  /*b290*/  UMOV UR7, 0x14f00000 ;  /* 0x14f0000000077882 */ /* 0x000fdc0000000000 */
.L_x_96:
        /* <DEDUP_REMOVED lines=13> */
.L_x_97:
        /* <DEDUP_REMOVED lines=8> */
[----:B------:R-:W0:Y:S01]  /*b3f0*/  SYNCS.PHASECHK.TRANS64.TRYWAIT P0, [UR38+0x34860], R2 ;  /* 0x03486002ff0075a7 */ /* 0x000e220008000166 */
[----:B------:R-:W-:Y:S04]  /*b400*/  BSSY B1, `(.L_x_98) ;  /* 0x0000002000017945 */ /* 0x000fe80003800000 */
[----:B0-----:R-:W-:Y:S05]  /*b410*/  @!P0 BRA `(.L_x_99) ;  /* 0x0000001800748947 */ /* 0x001fea0003800000 */
.L_x_151:
[----:B------:R-:W-:Y:S05]  /*b420*/  BSYNC B1 ;  /* 0x0000000000017941 */ /* 0x000fea0003800000 */
.L_x_98:
        /* <DEDUP_REMOVED lines=9> */
.L_x_101:
[----:B------:R-:W-:Y:S05]  /*b4c0*/  BSYNC B1 ;  /* 0x0000000000017941 */ /* 0x000fea0003800000 */
.L_x_100:
        /* <DEDUP_REMOVED lines=10> */
.L_x_102:
        /* <DEDUP_REMOVED lines=13> */
.L_x_103:
        /* <DEDUP_REMOVED lines=8> */
[----:B------:R-:W-:Y:S01]  /*b6c0*/  IMAD.MOV.U32 R18, RZ, RZ, R6 ;  /* 0x000000ffff127224 */ /* 0x000fe200078e0006 */
[----:B------:R-:W-:-:S07]  /*b6d0*/  MOV R16, R4 ;  /* 0x0000000400107202 */ /* 0x000fce0000000f00 */
.L_x_89:
[----:B------:R-:W-:Y:S05]  /*b6e0*/  BSYNC B0 ;  /* 0x0000000000007941 */ /* 0x000fea0003800000 */
.L_x_54:
[----:B------:R-:W-:Y:S01]  /*b6f0*/  LOP3.LUT P0, RZ, R17, 0x2, RZ, 0xc0, !PT ;  /* 0x0000000211ff7812 */ /* 0x000fe2000780c0ff */
[----:B------:R-:W-:-:S12]  /*b700*/  BSSY B0, `(.L_x_104) ;  /* 0x0000036000007945 */ /* 0x000fd80003800000 */
[----:B------:R-:W-:Y:S05]  /*b710*/  @!P0 BRA `(.L_x_105) ;  /* 0x0000000000d08947 */ /* 0x000fea0003800000 */
[----:B------:R-:W0:Y:S01]  /*b720*/  S2R R2, SR_TID.X ;  /* 0x0000000000027919 */ /* 0x000e220000002100 */
[----:B------:R-:W-:Y:S01]  /*b730*/  LEA R3, R0, UR38, 0x3 ;  /* 0x0000002600037c11 */ /* 0x000fe2000f8e18ff */
[----:B------:R-:W-:Y:S01]  /*b740*/  BSSY B1, `(.L_x_106) ;  /* 0x0000006000017945 */ /* 0x000fe20003800000 */
[----:B0-----:R-:W-:Y:S02]  /*b750*/  LOP3.LUT R4, R2, 0x7f, RZ, 0xc0, !PT ;  /* 0x0000007f02047812 */ /* 0x001fe400078ec0ff */
[----:B------:R-:W-:Y:S02]  /*b760*/  SHF.L.U32 R2, R10, 0x1f, RZ ;  /* 0x0000001f0a027819 */ /* 0x000fe400000006ff */
[----:B------:R-:W-:Y:S02]  /*b770*/  ISETP.NE.AND P1, PT, R4, RZ, PT ;  /* 0x000000ff0400720c */ /* 0x000fe40003f25270 */
[----:B------:R-:W0:Y:S02]  /*b780*/  SYNCS.PHASECHK.TRANS64.TRYWAIT P0, [R3+URZ+0x34860], R2 ;  /* 0x03486002030075a7 */ /* 0x000e24000800017f */
[----:B0-----:R-:W-:Y:S09]  /*b790*/  @!P0 BRA `(.L_x_107) ;  /* 0x0000001400ac8947 */ /* 0x001ff20003800000 */
.L_x_152:
[----:B------:R-:W-:Y:S05]  /*b7a0*/  BSYNC B1 ;  /* 0x0000000000017941 */ /* 0x000fea0003800000 */
.L_x_106:
[----:B------:R-:W-:Y:S04]  /*b7b0*/  BSSY B1, `(.L_x_108) ;  /* 0x0000008000017945 */ /* 0x000fe80003800000 */
[----:B------:R-:W-:Y:S05]  /*b7c0*/  @P1 BRA `(.L_x_109) ;  /* 0x0000000000181947 */ /* 0x000fea0003800000 */
[----:B------:R-:W1:Y:S01]  /*b7d0*/  S2R R4, SR_TID.X ;  /* 0x0000000000047919 */ /* 0x000e620000002100 */
[----:B0-----:R-:W-:-:S04]  /*b7e0*/  IMAD.MOV.U32 R2, RZ, RZ, 0x8000 ;  /* 0x00008000ff027424 */ /* 0x001fc800078e00ff */
[----:B------:R2:W-:Y:S01]  /*b7f0*/  SYNCS.ARRIVE.TRANS64 RZ, [R3+URZ+0x34850], R2 ;  /* 0x0348500203ff79a7 */ /* 0x0005e2000800003f */
[----:B-1----:R-:W-:-:S13]  /*b800*/  LOP3.LUT P0, RZ, R4, 0x1f, RZ, 0xc0, !PT ;  /* 0x0000001f04ff7812 */ /* 0x002fda000780c0ff */
[----:B--2---:R-:W-:Y:S05]  /*b810*/  @!P0 BRA `(.L_x_109) ;  /* 0x0000000000048947 */ /* 0x004fea0003800000 */
[----:B------:R-:W-:Y:S01]  /*b820*/  BPT.TRAP 0x1 ;  /* 0x000000040000795c */ /* 0x000fe20000300000 */
.L_x_109:
[----:B------:R-:W-:Y:S05]  /*b830*/  BSYNC B1 ;  /* 0x0000000000017941 */ /* 0x000fea0003800000 */
.L_x_108:
[----:B------:R-:W-:Y:S01]  /*b840*/  R2UR UR4, R0 ;  /* 0x00000000000472ca */ /* 0x000fe200000e0000 */
[----:B------:R-:W-:Y:S01]  /*b850*/  ULDC.64 UR6, c[0x0][0x198] ;  /* 0x0000660000067ab9 */ /* 0x000fe20000000a00 */
[----:B------:R-:W-:Y:S01]  /*b860*/  R2UR UR9, R3 ;  /* 0x00000000030972ca */ /* 0x000fe200000e0000 */
[----:B------:R-:W-:Y:S01]  /*b870*/  UIADD3 UR6, UP0, UR6, 0x470, URZ ;  /* 0x0000047006067890 */ /* 0x000fe2000ff1e03f */
[----:B------:R-:W-:Y:S01]  /*b880*/  PLOP3.LUT P0, PT, PT, PT, PT, 0x80, 0x0 ;  /* 0x000000000000781c */ /* 0x000fe20003f0f070 */
[----:B------:R-:W-:Y:S01]  /*b890*/  IMAD.SHL.U32 R18, R18, 0x80, RZ ;  /* 0x0000008012127824 */ /* 0x000fe200078e00ff */
[----:B------:R-:W-:Y:S01]  /*b8a0*/  UMOV UR14, 0x0 ;  /* 0x00000000000e7882 */ /* 0x000fe20000000000 */
[----:B------:R-:W-:Y:S01]  /*b8b0*/  UIADD3.X UR7, URZ, UR7, URZ, UP0, !UPT ;  /* 0x000000073f077290 */ /* 0x000fe200087fe43f */
[----:B------:R-:W-:Y:S01]  /*b8c0*/  UMOV UR15, 0x14f00000 ;  /* 0x14f00000000f7882 */ /* 0x000fe20000000000 */
[----:B------:R-:W-:-:S04]  /*b8d0*/  UMOV UR10, URZ ;  /* 0x0000003f000a7c82 */ /* 0x000fc80008000000 */
[----:B------:R-:W-:Y:S02]  /*b8e0*/  ULEA UR4, UR4, UR38, 0xf ;  /* 0x0000002604047291 */ /* 0x000fe4000f8e783f */
[----:B------:R-:W-:Y:S02]  /*b8f0*/  UIADD3 UR9, UR9, 0x34850, URZ ;  /* 0x0003485009097890 */ /* 0x000fe4000fffe03f */
[----:B------:R-:W-:-:S12]  /*b900*/  UIADD3 UR8, UR4, 0x400, URZ ;  /* 0x0000040004087890 */ /* 0x000fd8000fffe03f */
.L_x_110:
[----:B------:R-:W-:-:S13]  /*b910*/  @P0 ELECT P1, URZ, PT ;  /* 0x00000000003f082f */ /* 0x000fda0003820000 */
[----:B------:R-:W-:Y:S01]  /*b920*/  @P1 R2UR UR13, R16 ;  /* 0x00000000100d12ca */ /* 0x000fe200000e0000 */
[----:B------:R-:W-:Y:S01]  /*b930*/  UMOV UR12, UR36 ;  /* 0x00000024000c7c82 */ /* 0x000fe20008000000 */
[----:B------:R-:W-:Y:S02]  /*b940*/  @P1 R2UR UR11, R18 ;  /* 0x00000000120b12ca */ /* 0x000fe400000e0000 */
[----:B------:R-:W-:Y:S02]  /*b950*/  @P1 PLOP3.LUT P0, PT, P1, PT, PT, 0x8, 0x0 ;  /* 0x000000000000181c */ /* 0x000fe40000f0e170 */
[----:B------:R-:W-:-:S09]  /*b960*/  PLOP3.LUT P1, PT, PT, PT, PT, 0x8, 0x0 ;  /* 0x000000000000781c */ /* 0x000fd20003f2e170 */
[----:B------:R1:W-:Y:S02]  /*b970*/  UTMALDG.4D [UR8], [UR6], desc[UR14] ;  /* 0x00000e08060075b4 */ /* 0x0003e40008019000 */
[----:B-1----:R-:W-:Y:S05]  /*b980*/  @P0 BRA.U.ANY `(.L_x_110) ;  /* 0xfffffffd00e00947 */ /* 0x002fea000393ffff */
[----:B------:R-:W-:Y:S01]  /*b990*/  PLOP3.LUT P0, PT, PT, PT, PT, 0x80, 0x0 ;  /* 0x000000000000781c */ /* 0x000fe20003f0f070 */
[----:B------:R-:W-:Y:S01]  /*b9a0*/  UIADD3 UR8, UR4, 0x4400, URZ ;  /* 0x0000440004087890 */ /* 0x000fe2000fffe03f */
[----:B------:R-:W-:Y:S02]  /*b9b0*/  UMOV UR5, 0x14f00000 ;  /* 0x14f0000000057882 */ /* 0x000fe40000000000 */
[----:B------:R-:W-:Y:S01]  /*b9c0*/  UMOV UR4, 0x0 ;  /* 0x0000000000047882 */ /* 0x000fe20000000000 */
[----:B------:R-:W-:-:S08]  /*b9d0*/  UMOV UR10, 0x40 ;  /* 0x00000040000a7882 */ /* 0x000fd00000000000 */
.L_x_111:
        /* <DEDUP_REMOVED lines=8> */
.L_x_105:
[----:B------:R-:W-:Y:S05]  /*ba60*/  BSYNC B0 ;  /* 0x0000000000007941 */ /* 0x000fea0003800000 */
.L_x_104:
[----:B------:R-:W-:-:S05]  /*ba70*/  VIADD R0, R0, 0x1 ;  /* 0x0000000100007836 */ /* 0x000fca0000000000 */
[----:B------:R-:W-:-:S04]  /*ba80*/  ISETP.NE.AND P0, PT, R0, 0x2, PT ;  /* 0x000000020000780c */ /* 0x000fc80003f05270 */
[----:B0-----:R-:W-:Y:S02]  /*ba90*/  SEL R3, RZ, 0x1, P0 ;  /* 0x00000001ff037807 */ /* 0x001fe40000000000 */
[----:B------:R-:W-:Y:S02]  /*baa0*/  SEL R0, R0, RZ, P0 ;  /* 0x000000ff00007207 */ /* 0x000fe40000000000 */
[----:B------:R-:W-:Y:S01]  /*bab0*/  LOP3.LUT R10, R10, R3, RZ, 0x3c, !PT ;  /* 0x000000030a0a7212 */ /* 0x000fe200078e3cff */
[----:B------:R-:W-:-:S07]  /*bac0*/  IMAD.MOV.U32 R3, RZ, RZ, RZ ;  /* 0x000000ffff037224 */ /* 0x000fce00078e00ff */
.L_x_38:
[----:B------:R-:W0:Y:S01]  /*bad0*/  S2R R5, SR_CgaCtaId ;  /* 0x0000000000057919 */ /* 0x000e220000008800 */
[----:B------:R-:W-:Y:S02]  /*bae0*/  MOV R2, 0x400 ;  /* 0x0000040000027802 */ /* 0x000fe40000000f00 */
[----:B------:R-:W-:Y:S02]  /*baf0*/  SHF.L.U32 R3, R3, 0x1f, RZ ;  /* 0x0000001f03037819 */ /* 0x000fe400000006ff */
[----:B0-----:R-:W-:-:S04]  /*bb00*/  LEA R2, R5, R2, 0x18 ;  /* 0x0000000205027211 */ /* 0x001fc800078ec0ff */
[----:B------:R-:W0:Y:S02]  /*bb10*/  SYNCS.PHASECHK.TRANS64.TRYWAIT P0, [R2+URZ+0x34820], R3 ;  /* 0x03482003020075a7 */ /* 0x000e24000800017f */
[----:B0-----:R-:W-:Y:S05]  /*bb20*/  @!P0 BRA `(.L_x_112) ;  /* 0x0000001000dc8947 */ /* 0x001fea0003800000 */
.L_x_153:
[----:B------:R-:W-:-:S03]  /*bb30*/  UMOV UR4, 0xffffffff ;  /* 0xffffffff00047882 */ /* 0x000fc60000000000 */
[----:B------:R-:W-:Y:S05]  /*bb40*/  BRA.DIV UR4, `(.L_x_113) ;  /* 0x0000001204e87947 */ /* 0x000fea000b800000 */
[----:B0-----:R-:W0:Y:S02]  /*bb50*/  S2R R3, SR_TID.X ;  /* 0x0000000000037919 */ /* 0x001e240000002100 */
[----:B0-----:R-:W-:-:S04]  /*bb60*/  SHF.R.U32.HI R3, RZ, 0x5, R3 ;  /* 0x00000005ff037819 */ /* 0x001fc80000011603 */
[----:B------:R-:W-:-:S05]  /*bb70*/  LOP3.LUT R3, R3, 0x3, RZ, 0xc0, !PT ;  /* 0x0000000303037812 */ /* 0x000fca00078ec0ff */
[----:B------:R0:W1:Y:S02]  /*bb80*/  SHFL.IDX PT, R14, R3, RZ, 0x1f ;  /* 0x00001fff030e7589 */ /* 0x00006400000e0000 */
.L_x_156:
[----:B-1----:R-:W-:-:S13]  /*bb90*/  ISETP.NE.AND P0, PT, R14, RZ, PT ;  /* 0x000000ff0e00720c */ /* 0x002fda0003f05270 */
[----:B------:R-:W-:Y:S05]  /*bba0*/  @P0 BRA `(.L_x_10) ;  /* 0x0000000000880947 */ /* 0x000fea0003800000 */
[----:B------:R-:W-:-:S03]  /*bbb0*/  UMOV UR4, 0xffffffff ;  /* 0xffffffff00047882 */ /* 0x000fc60000000000 */
[----:B------:R-:W-:Y:S05]  /*bbc0*/  BRA.DIV UR4, `(.L_x_114) ;  /* 0x0000001204fc7947 */ /* 0x000fea000b800000 */
[----:B------:R-:W-:-:S13]  /*bbd0*/  ELECT P6, URZ, PT ;  /* 0x00000000003f782f */ /* 0x000fda00038c0000 */
.L_x_159:
[----:B------:R-:W-:Y:S05]  /*bbe0*/  @!P6 BRA `(.L_x_10) ;  /* 0x000000000078e947 */ /* 0x000fea0003800000 */
[----:B0-----:R-:W2:Y:S02]  /*bbf0*/  LDL.LU R3, [R1+0x10] ;  /* 0x0000100001037983 */ /* 0x001ea40000300800 */
[----:B--2---:R-:W-:-:S04]  /*bc00*/  LOP3.LUT R3, R3, 0x2, RZ, 0xfc, !PT ;  /* 0x0000000203037812 */ /* 0x004fc800078efcff */
[----:B------:R-:W-:-:S13]  /*bc10*/  ISETP.NE.AND P2, PT, R3, 0x3, PT ;  /* 0x000000030300780c */ /* 0x000fda0003f45270 */
[----:B------:R-:W-:Y:S05]  /*bc20*/  @!P2 BRA `(.L_x_115) ;  /* 0x000000000004a947 */ /* 0x000fea0003800000 */
[----:B------:R-:W-:Y:S01]  /*bc30*/  BPT.TRAP 0x1 ;  /* 0x000000040000795c */ /* 0x000fe20000300000 */
.L_x_115:
[----:B------:R-:W-:Y:S01]  /*bc40*/  VIADD R9, R2, 0x34840 ;  /* 0x0003484002097836 */ /* 0x000fe20000000000 */
[----:B------:R-:W-:Y:S01]  /*bc50*/  SHF.L.U32 R4, R10, 0x1f, RZ ;  /* 0x0000001f0a047819 */ /* 0x000fe200000006ff */
[----:B------:R-:W-:-:S03]  /*bc60*/  VIADD R3, R0, 0x1 ;  /* 0x0000000100037836 */ /* 0x000fc60000000000 */
[----:B------:R-:W-:Y:S02]  /*bc70*/  LEA R7, R0, R9, 0x3 ;  /* 0x0000000900077211 */ /* 0x000fe400078e18ff */
[C---:B------:R-:W-:Y:S02]  /*bc80*/  ISETP.NE.AND P1, PT, R3.reuse, 0x2, PT ;  /* 0x000000020300780c */ /* 0x040fe40003f25270 */
[----:B------:R-:W0:Y:S02]  /*bc90*/  SYNCS.PHASECHK.TRANS64.TRYWAIT P0, [R7+URZ], R4 ;  /* 0x00000004070075a7 */ /* 0x000e24000800017f */
[----:B------:R-:W-:Y:S02]  /*bca0*/  SEL R5, RZ, 0x1, P1 ;  /* 0x00000001ff057807 */ /* 0x000fe40000800000 */
[----:B------:R-:W-:Y:S02]  /*bcb0*/  SEL R6, R3, RZ, P1 ;  /* 0x000000ff03067207 */ /* 0x000fe40000800000 */
[----:B------:R-:W-:-:S03]  /*bcc0*/  LOP3.LUT R5, R10, R5, RZ, 0x3c, !PT ;  /* 0x000000050a057212 */ /* 0x000fc600078e3cff */
[----:B------:R-:W-:Y:S01]  /*bcd0*/  IMAD R8, R6, 0x8, R9 ;  /* 0x0000000806087824 */ /* 0x000fe200078e0209 */
[----:B------:R-:W-:Y:S01]  /*bce0*/  SHF.L.U32 R5, R5, 0x1f, RZ ;  /* 0x0000001f05057819 */ /* 0x000fe200000006ff */
[----:B0-----:R-:W-:Y:S06]  /*bcf0*/  @!P0 BRA `(.L_x_116) ;  /* 0x0000001000d08947 */ /* 0x001fec0003800000 */
.L_x_160:
[----:B------:R-:W1:Y:S02]  /*bd00*/  SYNCS.PHASECHK.TRANS64.TRYWAIT P0, [R8+URZ], R5 ;  /* 0x00000005080075a7 */ /* 0x000e64000800017f */
[----:B-1----:R-:W-:Y:S05]  /*bd10*/  @!P0 BRA `(.L_x_117) ;  /* 0x0000001000dc8947 */ /* 0x002fea0003800000 */
.L_x_161:
[----:B------:R-:W-:Y:S05]  /*bd20*/  @!P2 BRA `(.L_x_118) ;  /* 0x000000000004a947 */ /* 0x000fea0003800000 */
[----:B------:R-:W-:Y:S01]  /*bd30*/  BPT.TRAP 0x1 ;  /* 0x000000040000795c */ /* 0x000fe20000300000 */
.L_x_118:
[----:B------:R-:W-:-:S04]  /*bd40*/  VIADD R3, R2, 0x34860 ;  /* 0x0003486002037836 */ /* 0x000fc80000000000 */
[----:B0-----:R-:W-:-:S04]  /*bd50*/  IMAD R7, R0, 0x8, R3 ;  /* 0x0000000800077824 */ /* 0x001fc800078e0203 */
[----:B------:R-:W0:Y:S02]  /*bd60*/  SYNCS.PHASECHK.TRANS64.TRYWAIT P0, [R7+URZ], R4 ;  /* 0x00000004070075a7 */ /* 0x000e24000800017f */
[----:B0-----:R-:W-:Y:S05]  /*bd70*/  @!P0 BRA `(.L_x_119) ;  /* 0x0000001000d88947 */ /* 0x001fea0003800000 */
.L_x_162:
[----:B------:R-:W-:-:S07]  /*bd80*/  IMAD R6, R6, 0x8, R3 ;  /* 0x0000000806067824 */ /* 0x000fce00078e0203 */
.L_x_120:
[----:B--2---:R2:W3:Y:S02]  /*bd90*/  SYNCS.PHASECHK.TRANS64.TRYWAIT P0, [R6+URZ], R5 ;  /* 0x00000005060075a7 */ /* 0x0044e4000800017f */
[----:B---3--:R-:W-:Y:S05]  /*bda0*/  @!P0 NANOSLEEP.SYNCS 0x989680 ;  /* 0x009896800000895d */ /* 0x008fea0003900000 */
[----:B------:R-:W3:Y:S02]  /*bdb0*/  @!P0 SYNCS.PHASECHK.TRANS64 P0, [R6+URZ], R5 ;  /* 0x00000005060085a7 */ /* 0x000ee4000800007f */
[----:B---3--:R-:W-:Y:S05]  /*bdc0*/  @!P0 BRA `(.L_x_120) ;  /* 0xfffffffc00f08947 */ /* 0x008fea000383ffff */
.L_x_10:
[----:B------:R-:W-:Y:S05]  /*bdd0*/  BSYNC B6 ;  /* 0x0000000000067941 */ /* 0x000fea0003800000 */
.L_x_7:
[----:B------:R-:W-:Y:S05]  /*bde0*/  EXIT ;  /* 0x000000000000794d */ /* 0x000fea0003800000 */
.L_x_14:
[----:B0-----:R-:W-:-:S04]  /*bdf0*/  MOV R0, UR36 ;  /* 0x0000002400007c02 */ /* 0x001fc80008000f00 */
[----:B------:R0:W1:Y:S03]  /*be00*/  SYNCS.PHASECHK.TRANS64.TRYWAIT P1, [R0+URZ+0x34800], R3 ;  /* 0x03480003000075a7 */ /* 0x000066000802017f */
[----:B-1----:R-:W-:Y:S05]  /*be10*/  @!P1 NANOSLEEP.SYNCS 0x989680 ;  /* 0x009896800000995d */ /* 0x002fea0003900000 */
[----:B------:R-:W1:Y:S02]  /*be20*/  @!P1 SYNCS.PHASECHK.TRANS64 P1, [R0+URZ+0x34800], R3 ;  /* 0x03480003000095a7 */ /* 0x000e64000802007f */
[----:B-1----:R-:W-:Y:S05]  /*be30*/  @!P1 BRA `(.L_x_14) ;  /* 0xfffffffc00ec9947 */ /* 0x002fea000383ffff */
[----:B------:R-:W-:Y:S05]  /*be40*/  BRA `(.L_x_121) ;  /* 0xffffff5400087947 */ /* 0x000fea000383ffff */
.L_x_18:
[----:B0-----:R-:W-:-:S04]  /*be50*/  IMAD.U32 R0, RZ, RZ, UR36 ;  /* 0x00000024ff007e24 */ /* 0x001fc8000f8e00ff */
[----:B------:R0:W2:Y:S03]  /*be60*/  SYNCS.PHASECHK.TRANS64.TRYWAIT P2, [R0+URZ+0x34830], R3 ;  /* 0x03483003000075a7 */ /* 0x0000a6000804017f */
[----:B--2---:R-:W-:Y:S05]  /*be70*/  @!P2 NANOSLEEP.SYNCS 0x989680 ;  /* 0x009896800000a95d */ /* 0x004fea0003900000 */
[----:B------:R-:W2:Y:S02]  /*be80*/  @!P2 SYNCS.PHASECHK.TRANS64 P2, [R0+URZ+0x34830], R3 ;  /* 0x034830030000a5a7 */ /* 0x000ea4000804007f */
[----:B--2---:R-:W-:Y:S05]  /*be90*/  @!P2 BRA `(.L_x_18) ;  /* 0xfffffffc00eca947 */ /* 0x004fea000383ffff */
[----:B------:R-:W-:Y:S05]  /*bea0*/  BRA `(.L_x_17) ;  /* 0xffffff5400207947 */ /* 0x000fea000383ffff */
.L_x_23:
[----:B-1----:R-:W-:-:S04]  /*beb0*/  IMAD.U32 R6, RZ, RZ, UR39 ;  /* 0x00000027ff067e24 */ /* 0x002fc8000f8e00ff */
[----:B------:R1:W2:Y:S03]  /*bec0*/  SYNCS.PHASECHK.TRANS64.TRYWAIT P2, [R6+URZ+0x34830], R3 ;  /* 0x03483003060075a7 */ /* 0x0002a6000804017f */
[----:B--2---:R-:W-:Y:S05]  /*bed0*/  @!P2 NANOSLEEP.SYNCS 0x989680 ;  /* 0x009896800000a95d */ /* 0x004fea0003900000 */
[----:B------:R-:W2:Y:S02]  /*bee0*/  @!P2 SYNCS.PHASECHK.TRANS64 P2, [R6+URZ+0x34830], R3 ;  /* 0x034830030600a5a7 */ /* 0x000ea4000804007f */
[----:B--2---:R-:W-:Y:S05]  /*bef0*/  @!P2 BRA `(.L_x_23) ;  /* 0xfffffffc00eca947 */ /* 0x004fea000383ffff */
[----:B------:R-:W-:Y:S05]  /*bf00*/  BRA `(.L_x_22) ;  /* 0xffffff7c00087947 */ /* 0x000fea000383ffff */
.L_x_27:
[----:B-1----:R-:W-:-:S04]  /*bf10*/  IMAD.U32 R6, RZ, RZ, UR7 ;  /* 0x00000007ff067e24 */ /* 0x002fc8000f8e00ff */
[----:B------:R1:W2:Y:S03]  /*bf20*/  SYNCS.PHASECHK.TRANS64.TRYWAIT P2, [R6+URZ+0x34850], R3 ;  /* 0x03485003060075a7 */ /* 0x0002a6000804017f */
[----:B--2---:R-:W-:Y:S05]  /*bf30*/  @!P2 NANOSLEEP.SYNCS 0x989680 ;  /* 0x009896800000a95d */ /* 0x004fea0003900000 */
[----:B------:R-:W2:Y:S02]  /*bf40*/  @!P2 SYNCS.PHASECHK.TRANS64 P2, [R6+URZ+0x34850], R3 ;  /* 0x034850030600a5a7 */ /* 0x000ea4000804007f */
[----:B--2---:R-:W-:Y:S05]  /*bf50*/  @!P2 BRA `(.L_x_27) ;  /* 0xfffffffc00eca947 */ /* 0x004fea000383ffff */
[----:B------:R-:W-:Y:S05]  /*bf60*/  BRA `(.L_x_26) ;  /* 0xffffff8400147947 */ /* 0x000fea000383ffff */
.L_x_32:
[----:B-1----:R1:W2:Y:S02]  /*bf70*/  SYNCS.PHASECHK.TRANS64.TRYWAIT P0, [R12+URZ+0x34850], R9 ;  /* 0x034850090c0075a7 */ /* 0x0022a4000800017f */
[----:B--2---:R-:W-:Y:S05]  /*bf80*/  @!P0 NANOSLEEP.SYNCS 0x989680 ;  /* 0x009896800000895d */ /* 0x004fea0003900000 */
[----:B------:R-:W2:Y:S02]  /*bf90*/  @!P0 SYNCS.PHASECHK.TRANS64 P0, [R12+URZ+0x34850], R9 ;  /* 0x034850090c0085a7 */ /* 0x000ea4000800007f */
[----:B--2---:R-:W-:Y:S05]  /*bfa0*/  @!P0 BRA `(.L_x_32) ;  /* 0xfffffffc00f08947 */ /* 0x004fea000383ffff */
[----:B------:R-:W-:Y:S05]  /*bfb0*/  BRA `(.L_x_31) ;  /* 0xffffff9c00e47947 */ /* 0x000fea000383ffff */
.L_x_43:
[----:B------:R-:W-:Y:S01]  /*bfc0*/  IMAD.MOV.U32 R13, RZ, RZ, R0 ;  /* 0x000000ffff0d7224 */ /* 0x000fe200078e0000 */
[----:B------:R-:W-:Y:S01]  /*bfd0*/  MOV R11, 0x1f ;  /* 0x0000001f000b7802 */ /* 0x000fe20000000f00 */
[----:B------:R-:W-:Y:S02]  /*bfe0*/  IMAD.MOV.U32 R12, RZ, RZ, RZ ;  /* 0x000000ffff0c7224 */ /* 0x000fe400078e00ff */
[----:B------:R-:W-:-:S07]  /*bff0*/  IMAD.MOV.U32 R15, RZ, RZ, -0x1 ;  /* 0xffffffffff0f7424 */ /* 0x000fce00078e00ff */
[----:B0-----:R-:W-:Y:S05]  /*c000*/  WARPSYNC.COLLECTIVE R15, `(.L_x_122) ;  /* 0x000000000f087348 */ /* 0x001fea0003c00000 */
[----:B------:R1:W2:Y:S02]  /*c010*/  SHFL.IDX P6, R14, R13, R12, R11 ;  /* 0x0000000c0d0e7389 */ /* 0x0002a400000c000b */
[----:B012---:R-:W-:Y:S01]  /*c020*/  ENDCOLLECTIVE ;  /* 0x000000000000791b */ /* 0x007fe20003800000 */
.L_x_122:
[----:B------:R-:W-:Y:S05]  /*c030*/  BRA `(.L_x_123) ;  /* 0xffffffc800a87947 */ /* 0x000fea000383ffff */
.L_x_45:
[----:B------:R-:W-:Y:S01]  /*c040*/  BSSY B0, `(.L_x_124) ;  /* 0x0000006000007945 */ /* 0x000fe20003800000 */
[----:B------:R-:W-:-:S07]  /*c050*/  IMAD.MOV.U32 R15, RZ, RZ, -0x1 ;  /* 0xffffffffff0f7424 */ /* 0x000fce00078e00ff */
[----:B01----:R-:W-:Y:S05]  /*c060*/  WARPSYNC.COLLECTIVE R15, `(.L_x_125) ;  /* 0x000000000f0c7348 */ /* 0x003fea0003c00000 */
[----:B------:R-:W-:Y:S02]  /*c070*/  ELECT P6, UR62, PT ;  /* 0x00000000003e782f */ /* 0x000fe400038c0000 */
[----:B------:R-:W-:Y:S01]  /*c080*/  MOV R14, UR62 ;  /* 0x0000003e000e7c02 */ /* 0x000fe20008000f00 */
[----:B01----:R-:W-:Y:S10]  /*c090*/  ENDCOLLECTIVE ;  /* 0x000000000000791b */ /* 0x003ff40003800000 */
.L_x_125:
[----:B------:R-:W-:Y:S05]  /*c0a0*/  BSYNC B0 ;  /* 0x0000000000007941 */ /* 0x000fea0003800000 */
.L_x_124:
[----:B------:R-:W-:Y:S05]  /*c0b0*/  BRA `(.L_x_126) ;  /* 0xffffffc800a87947 */ /* 0x000fea000383ffff */
.L_x_47:
[----:B0-----:R-:W-:-:S04]  /*c0c0*/  IMAD.U32 R3, RZ, RZ, UR38 ;  /* 0x00000026ff037e24 */ /* 0x001fc8000f8e00ff */
[----:B------:R0:W1:Y:S03]  /*c0d0*/  SYNCS.PHASECHK.TRANS64.TRYWAIT P0, [R3+URZ+0x34840], R0 ;  /* 0x03484000030075a7 */ /* 0x000066000800017f */
[----:B-1----:R-:W-:Y:S05]  /*c0e0*/  @!P0 NANOSLEEP.SYNCS 0x989680 ;  /* 0x009896800000895d */ /* 0x002fea0003900000 */
[----:B------:R-:W1:Y:S02]  /*c0f0*/  @!P0 SYNCS.PHASECHK.TRANS64 P0, [R3+URZ+0x34840], R0 ;  /* 0x03484000030085a7 */ /* 0x000e64000800007f */
[----:B-1----:R-:W-:Y:S05]  /*c100*/  @!P0 BRA `(.L_x_47) ;  /* 0xfffffffc00ec8947 */ /* 0x002fea000383ffff */
[----:B------:R-:W-:Y:S05]  /*c110*/  BRA `(.L_x_127) ;  /* 0xffffffc800fc7947 */ /* 0x000fea000383ffff */
.L_x_50:
[----:B------:R-:W-:Y:S01]  /*c120*/  IMAD R8, R11, 0x80, R8 ;  /* 0x000000800b087824 */ /* 0x000fe200078e0208 */
[----:B------:R-:W-:Y:S01]  /*c130*/  MOV R12, RZ ;  /* 0x000000ff000c7202 */ /* 0x000fe20000000f00 */
[----:B------:R-:W-:Y:S02]  /*c140*/  IMAD.MOV.U32 R13, RZ, RZ, R7 ;  /* 0x000000ffff0d7224 */ /* 0x000fe400078e0007 */
[----:B------:R-:W-:Y:S02]  /*c150*/  IMAD.MOV.U32 R11, RZ, RZ, 0x181f ;  /* 0x0000181fff0b7424 */ /* 0x000fe400078e00ff */
[----:B------:R-:W-:Y:S02]  /*c160*/  IMAD.MOV.U32 R15, RZ, RZ, -0x1 ;  /* 0xffffffffff0f7424 */ /* 0x000fe400078e00ff */
[----:B------:R-:W-:-:S07]  /*c170*/  VIADD R5, R8, 0x10 ;  /* 0x0000001008057836 */ /* 0x000fce0000000000 */
[----:B------:R-:W-:Y:S05]  /*c180*/  WARPSYNC.COLLECTIVE R15, `(.L_x_128) ;  /* 0x000000000f087348 */ /* 0x000fea0003c00000 */
[----:B------:R0:W1:Y:S02]  /*c190*/  SHFL.IDX P6, R14, R13, R12, R11 ;  /* 0x0000000c0d0e7389 */ /* 0x00006400000c000b */
[----:B01----:R-:W-:Y:S01]  /*c1a0*/  ENDCOLLECTIVE ;  /* 0x000000000000791b */ /* 0x003fe20003800000 */
.L_x_128:
[----:B------:R-:W-:Y:S02]  /*c1b0*/  IMAD.MOV.U32 R13, RZ, RZ, R0 ;  /* 0x000000ffff0d7224 */ /* 0x000fe400078e0000 */
[----:B------:R-:W-:-:S07]  /*c1c0*/  IMAD.MOV.U32 R2, RZ, RZ, R14 ;  /* 0x000000ffff027224 */ /* 0x000fce00078e000e */
[----:B------:R-:W-:Y:S05]  /*c1d0*/  WARPSYNC.COLLECTIVE R15, `(.L_x_129) ;  /* 0x000000000f087348 */ /* 0x000fea0003c00000 */
[----:B------:R0:W1:Y:S02]  /*c1e0*/  SHFL.IDX P6, R14, R13, R12, R11 ;  /* 0x0000000c0d0e7389 */ /* 0x00006400000c000b */
[----:B01----:R-:W-:Y:S01]  /*c1f0*/  ENDCOLLECTIVE ;  /* 0x000000000000791b */ /* 0x003fe20003800000 */
.L_x_129:
[----:B------:R-:W-:Y:S01]  /*c200*/  ULDC UR4, c[0x0][0x288] ;  /* 0x0000a20000047ab9 */ /* 0x000fe20000000800 */
[----:B------:R-:W-:Y:S02]  /*c210*/  IMAD.MOV.U32 R3, RZ, RZ, R2 ;  /* 0x000000ffff037224 */ /* 0x000fe400078e0002 */
[----:B------:R-:W-:-:S05]  /*c220*/  IMAD R6, R6, UR4, RZ ;  /* 0x0000000406067c24 */ /* 0x000fca000f8e02ff */
[----:B------:R-:W-:Y:S01]  /*c230*/  ISETP.GE.AND P3, PT, R8, R6, PT ;  /* 0x000000060800720c */ /* 0x000fe20003f66270 */
[----:B------:R-:W-:Y:S02]  /*c240*/  IMAD.MOV.U32 R13, RZ, RZ, R7 ;  /* 0x000000ffff0d7224 */ /* 0x000fe400078e0007 */
[----:B------:R-:W-:-:S10]  /*c250*/  IMAD.MOV.U32 R12, RZ, RZ, 0x1 ;  /* 0x00000001ff0c7424 */ /* 0x000fd400078e00ff */
[----:B------:R-:W-:Y:S02]  /*c260*/  @!P3 LEA R21, R9, UR38, 0x1 ;  /* 0x000000260915bc11 */ /* 0x000fe4000f8e08ff */
[----:B------:R-:W-:-:S07]  /*c270*/  MOV R2, R14 ;  /* 0x0000000e00027202 */ /* 0x000fce0000000f00 */
[----:B------:R-:W-:Y:S05]  /*c280*/  WARPSYNC.COLLECTIVE R15, `(.L_x_130) ;  /* 0x000000000f087348 */ /* 0x000fea0003c00000 */
[----:B------:R0:W1:Y:S02]  /*c290*/  SHFL.IDX P6, R14, R13, R12, R11 ;  /* 0x0000000c0d0e7389 */ /* 0x00006400000c000b */
[----:B01----:R-:W-:Y:S01]  /*c2a0*/  ENDCOLLECTIVE ;  /* 0x000000000000791b */ /* 0x003fe20003800000 */
.L_x_130:
[----:B------:R-:W-:-:S05]  /*c2b0*/  @!P3 IMAD.WIDE.U32 R2, R10, 0x2, R2 ;  /* 0x000000020a02b825 */ /* 0x000fca00078e0002 */
[----:B------:R-:W-:Y:S01]  /*c2c0*/  @!PT LDS RZ, [RZ] ;  /* 0x00000000fffff984 */ /* 0x000fe20000000800 */
[----:B------:R-:W-:Y:S01]  /*c2d0*/  @!PT LDS RZ, [RZ] ;  /* 0x00000000fffff984 */ /* 0x000fe20000000800 */
[----:B------:R-:W-:Y:S01]  /*c2e0*/  @!PT LDS RZ, [RZ] ;  /* 0x00000000fffff984 */ /* 0x000fe20000000800 */
[----:B------:R0:W-:Y:S04]  /*c2f0*/  @!P3 LDGSTS.E.BYPASS.LTC128B.128 [R21+0x10400], desc[UR42][R2.64], !P2 ;  /* 0x104000000215bfae */ /* 0x0001e8000d101d6a */
[----:B------:R0:W-:Y:S01]  /*c300*/  @!P3 LDGSTS.E.BYPASS.LTC128B.128 [R21+0x14400], desc[UR42][R2.64+0x80], !P0 ;  /* 0x144000800215bfae */ /* 0x0001e2000c101d6a */
[----:B------:R-:W-:-:S03]  /*c310*/  IMAD.MOV.U32 R13, RZ, RZ, R0 ;  /* 0x000000ffff0d7224 */ /* 0x000fc600078e0000 */
[----:B------:R0:W-:Y:S01]  /*c320*/  @!P3 LDGSTS.E.BYPASS.LTC128B.128 [R21+0x18400], desc[UR42][R2.64+0x100], !P1 ;  /* 0x184001000215bfae */ /* 0x0001e2000c901d6a */
[----:B------:R-:W-:Y:S01]  /*c330*/  ISETP.GE.AND P3, PT, R5, R6, PT ;  /* 0x000000060500720c */ /* 0x000fe20003f66270 */
[----:B------:R-:W-:-:S12]  /*c340*/  IMAD.MOV.U32 R4, RZ, RZ, R14 ;  /* 0x000000ffff047224 */ /* 0x000fd800078e000e */
[----:B0-----:R-:W-:Y:S05]  /*c350*/  WARPSYNC.COLLECTIVE R15, `(.L_x_131) ;  /* 0x000000000f087348 */ /* 0x001fea0003c00000 */
[----:B------:R1:W2:Y:S02]  /*c360*/  SHFL.IDX P6, R14, R13, R12, R11 ;  /* 0x0000000c0d0e7389 */ /* 0x0002a400000c000b */
[----:B012---:R-:W-:Y:S01]  /*c370*/  ENDCOLLECTIVE ;  /* 0x000000000000791b */ /* 0x007fe20003800000 */
.L_x_131:
[----:B------:R-:W-:Y:S01]  /*c380*/  VIADD R3, R8, 0x20 ;  /* 0x0000002008037836 */ /* 0x000fe20000000000 */
[----:B------:R-:W-:Y:S02]  /*c390*/  MOV R5, R4 ;  /* 0x0000000400057202 */ /* 0x000fe40000000f00 */
[----:B------:R-:W-:Y:S01]  /*c3a0*/  @!P3 LEA R20, R9, UR38, 0x1 ;  /* 0x000000260914bc11 */ /* 0x000fe2000f8e08ff */
[----:B------:R-:W-:Y:S02]  /*c3b0*/  IMAD.MOV.U32 R13, RZ, RZ, R7 ;  /* 0x000000ffff0d7224 */ /* 0x000fe400078e0007 */
[----:B------:R-:W-:Y:S02]  /*c3c0*/  IMAD.MOV.U32 R12, RZ, RZ, 0x2 ;  /* 0x00000002ff0c7424 */ /* 0x000fe400078e00ff */
[----:B------:R-:W-:-:S07]  /*c3d0*/  IMAD.MOV.U32 R4, RZ, RZ, R14 ;  /* 0x000000ffff047224 */ /* 0x000fce00078e000e */
[----:B------:R-:W-:Y:S05]  /*c3e0*/  WARPSYNC.COLLECTIVE R15, `(.L_x_132) ;  /* 0x000000000f087348 */ /* 0x000fea0003c00000 */
[----:B------:R0:W1:Y:S02]  /*c3f0*/  SHFL.IDX P6, R14, R13, R12, R11 ;  /* 0x0000000c0d0e7389 */ /* 0x00006400000c000b */
[----:B01----:R-:W-:Y:S01]  /*c400*/  ENDCOLLECTIVE ;  /* 0x000000000000791b */ /* 0x003fe20003800000 */
.L_x_132:
[----:B------:R-:W-:-:S05]  /*c410*/  @!P3 IMAD.WIDE.U32 R4, R10, 0x2, R4 ;  /* 0x000000020a04b825 */ /* 0x000fca00078e0004 */
[----:B------:R-:W-:Y:S01]  /*c420*/  @!PT LDS RZ, [RZ] ;  /* 0x00000000fffff984 */ /* 0x000fe20000000800 */
[----:B------:R-:W-:Y:S01]  /*c430*/  @!PT LDS RZ, [RZ] ;  /* 0x00000000fffff984 */ /* 0x000fe20000000800 */
[----:B------:R-:W-:Y:S01]  /*c440*/  @!PT LDS RZ, [RZ] ;  /* 0x00000000fffff984 */ /* 0x000fe20000000800 */
[----:B------:R0:W-:Y:S04]  /*c450*/  @!P3 LDGSTS.E.BYPASS.LTC128B.128 [R20+0x10c00], desc[UR42][R4.64], !P2 ;  /* 0x10c000000414bfae */ /* 0x0001e8000d101d6a */
[----:B------:R0:W-:Y:S01]  /*c460*/  @!P3 LDGSTS.E.BYPASS.LTC128B.128 [R20+0x14c00], desc[UR42][R4.64+0x80], !P0 ;  /* 0x14c000800414bfae */ /* 0x0001e2000c101d6a */
[----:B------:R-:W-:-:S03]  /*c470*/  MOV R13, R0 ;  /* 0x00000000000d7202 */ /* 0x000fc60000000f00 */
[----:B------:R0:W-:Y:S01]  /*c480*/  @!P3 LDGSTS.E.BYPASS.LTC128B.128 [R20+0x18c00], desc[UR42][R4.64+0x100], !P1 ;  /* 0x18c001000414bfae */ /* 0x0001e2000c901d6a */
[----:B------:R-:W-:Y:S01]  /*c490*/  ISETP.GE.AND P3, PT, R3, R6, PT ;  /* 0x000000060300720c */ /* 0x000fe20003f66270 */
[----:B------:R-:W-:-:S12]  /*c4a0*/  IMAD.MOV.U32 R2, RZ, RZ, R14 ;  /* 0x000000ffff027224 */ /* 0x000fd800078e000e */
[----:B0-----:R-:W-:Y:S05]  /*c4b0*/  WARPSYNC.COLLECTIVE R15, `(.L_x_133) ;  /* 0x000000000f087348 */ /* 0x001fea0003c00000 */
[----:B------:R1:W2:Y:S02]  /*c4c0*/  SHFL.IDX P6, R14, R13, R12, R11 ;  /* 0x0000000c0d0e7389 */ /* 0x0002a400000c000b */
[----:B012---:R-:W-:Y:S01]  /*c4d0*/  ENDCOLLECTIVE ;  /* 0x000000000000791b */ /* 0x007fe20003800000 */
.L_x_133:
[----:B------:R-:W-:Y:S02]  /*c4e0*/  VIADD R5, R8, 0x30 ;  /* 0x0000003008057836 */ /* 0x000fe40000000000 */
[----:B------:R-:W-:Y:S01]  /*c4f0*/  IMAD.MOV.U32 R3, RZ, RZ, R2 ;  /* 0x000000ffff037224 */ /* 0x000fe200078e0002 */
[----:B------:R-:W-:Y:S01]  /*c500*/  @!P3 LEA R21, R9, UR38, 0x1 ;  /* 0x000000260915bc11 */ /* 0x000fe2000f8e08ff */
[----:B------:R-:W-:Y:S02]  /*c510*/  IMAD.MOV.U32 R13, RZ, RZ, R7 ;  /* 0x000000ffff0d7224 */ /* 0x000fe400078e0007 */
[----:B------:R-:W-:Y:S02]  /*c520*/  IMAD.MOV.U32 R12, RZ, RZ, 0x3 ;  /* 0x00000003ff0c7424 */ /* 0x000fe400078e00ff */
[----:B------:R-:W-:-:S07]  /*c530*/  IMAD.MOV.U32 R2, RZ, RZ, R14 ;  /* 0x000000ffff027224 */ /* 0x000fce00078e000e */
[----:B------:R-:W-:Y:S05]  /*c540*/  WARPSYNC.COLLECTIVE R15, `(.L_x_134) ;  /* 0x000000000f087348 */ /* 0x000fea0003c00000 */
[----:B------:R0:W1:Y:S02]  /*c550*/  SHFL.IDX P6, R14, R13, R12, R11 ;  /* 0x0000000c0d0e7389 */ /* 0x00006400000c000b */
[----:B01----:R-:W-:Y:S01]  /*c560*/  ENDCOLLECTIVE ;  /* 0x000000000000791b */ /* 0x003fe20003800000 */
.L_x_134:
        /* <DEDUP_REMOVED lines=8> */
[----:B------:R-:W-:Y:S02]  /*c5f0*/  ISETP.GE.AND P3, PT, R5, R6, PT ;  /* 0x000000060500720c */ /* 0x000fe40003f66270 */
[----:B------:R-:W-:-:S11]  /*c600*/  MOV R4, R14 ;  /* 0x0000000e00047202 */ /* 0x000fd60000000f00 */
[----:B0-----:R-:W-:Y:S05]  /*c610*/  WARPSYNC.COLLECTIVE R15, `(.L_x_135) ;  /* 0x000000000f087348 */ /* 0x001fea0003c00000 */
[----:B------:R1:W2:Y:S02]  /*c620*/  SHFL.IDX P6, R14, R13, R12, R11 ;  /* 0x0000000c0d0e7389 */ /* 0x0002a400000c000b */
[----:B012---:R-:W-:Y:S01]  /*c630*/  ENDCOLLECTIVE ;  /* 0x000000000000791b */ /* 0x007fe20003800000 */
.L_x_135:
[----:B------:R-:W-:Y:S02]  /*c640*/  VIADD R3, R8, 0x40 ;  /* 0x0000004008037836 */ /* 0x000fe40000000000 */
[----:B------:R-:W-:Y:S01]  /*c650*/  IMAD.MOV.U32 R5, RZ, RZ, R4 ;  /* 0x000000ffff057224 */ /* 0x000fe200078e0004 */
[----:B------:R-:W-:Y:S01]  /*c660*/  @!P3 LEA R20, R9, UR38, 0x1 ;  /* 0x000000260914bc11 */ /* 0x000fe2000f8e08ff */
[----:B------:R-:W-:Y:S01]  /*c670*/  IMAD.MOV.U32 R13, RZ, RZ, R7 ;  /* 0x000000ffff0d7224 */ /* 0x000fe200078e0007 */
[----:B------:R-:W-:Y:S01]  /*c680*/  MOV R12, 0x4 ;  /* 0x00000004000c7802 */ /* 0x000fe20000000f00 */
[----:B------:R-:W-:-:S07]  /*c690*/  IMAD.MOV.U32 R4, RZ, RZ, R14 ;  /* 0x000000ffff047224 */ /* 0x000fce00078e000e */
[----:B------:R-:W-:Y:S05]  /*c6a0*/  WARPSYNC.COLLECTIVE R15, `(.L_x_136) ;  /* 0x000000000f087348 */ /* 0x000fea0003c00000 */
[----:B------:R0:W1:Y:S02]  /*c6b0*/  SHFL.IDX P6, R14, R13, R12, R11 ;  /* 0x0000000c0d0e7389 */ /* 0x00006400000c000b */
[----:B01----:R-:W-:Y:S01]  /*c6c0*/  ENDCOLLECTIVE ;  /* 0x000000000000791b */ /* 0x003fe20003800000 */
.L_x_136:
        /* <DEDUP_REMOVED lines=13> */
.L_x_137:
[----:B------:R-:W-:Y:S02]  /*c7a0*/  VIADD R5, R8, 0x50 ;  /* 0x0000005008057836 */ /* 0x000fe40000000000 */
[----:B------:R-:W-:Y:S01]  /*c7b0*/  IMAD.MOV.U32 R3, RZ, RZ, R2 ;  /* 0x000000ffff037224 */ /* 0x000fe200078e0002 */
[----:B------:R-:W-:Y:S02]  /*c7c0*/  @!P3 LEA R21, R9, UR38, 0x1 ;  /* 0x000000260915bc11 */ /* 0x000fe4000f8e08ff */
[----:B------:R-:W-:Y:S01]  /*c7d0*/  MOV R13, R7 ;  /* 0x00000007000d7202 */ /* 0x000fe20000000f00 */
[----:B------:R-:W-:Y:S02]  /*c7e0*/  IMAD.MOV.U32 R12, RZ, RZ, 0x5 ;  /* 0x00000005ff0c7424 */ /* 0x000fe400078e00ff */
[----:B------:R-:W-:-:S07]  /*c7f0*/  IMAD.MOV.U32 R2, RZ, RZ, R14 ;  /* 0x000000ffff027224 */ /* 0x000fce00078e000e */
[----:B------:R-:W-:Y:S05]  /*c800*/  WARPSYNC.COLLECTIVE R15, `(.L_x_138) ;  /* 0x000000000f087348 */ /* 0x000fea0003c00000 */
[----:B------:R0:W1:Y:S02]  /*c810*/  SHFL.IDX P6, R14, R13, R12, R11 ;  /* 0x0000000c0d0e7389 */ /* 0x00006400000c000b */
[----:B01----:R-:W-:Y:S01]  /*c820*/  ENDCOLLECTIVE ;  /* 0x000000000000791b */ /* 0x003fe20003800000 */
.L_x_138:
        /* <DEDUP_REMOVED lines=13> */
.L_x_139:
[----:B------:R-:W-:Y:S01]  /*c900*/  IADD3 R3, R8, 0x60, RZ ;  /* 0x0000006008037810 */ /* 0x000fe20007ffe0ff */
        /* <DEDUP_REMOVED lines=8> */
.L_x_140:
        /* <DEDUP_REMOVED lines=13> */
.L_x_141:
[----:B------:R-:W-:Y:S01]  /*ca60*/  IMAD.MOV.U32 R3, RZ, RZ, R2 ;  /* 0x000000ffff037224 */ /* 0x000fe200078e0002 */
[----:B------:R-:W-:Y:S01]  /*ca70*/  @!P3 LEA R21, R9, UR38, 0x1 ;  /* 0x000000260915bc11 */ /* 0x000fe2000f8e08ff */
[----:B------:R-:W-:Y:S02]  /*ca80*/  IMAD.MOV.U32 R13, RZ, RZ, R7 ;  /* 0x000000ffff0d7224 */ /* 0x000fe400078e0007 */
[----:B------:R-:W-:Y:S01]  /*ca90*/  IMAD.MOV.U32 R12, RZ, RZ, 0x7 ;  /* 0x00000007ff0c7424 */ /* 0x000fe200078e00ff */
[----:B------:R-:W-:-:S07]  /*caa0*/  MOV R2, R14 ;  /* 0x0000000e00027202 */ /* 0x000fce0000000f00 */
[----:B------:R-:W-:Y:S05]  /*cab0*/  WARPSYNC.COLLECTIVE R15, `(.L_x_142) ;  /* 0x000000000f087348 */ /* 0x000fea0003c00000 */
[----:B------:R0:W1:Y:S02]  /*cac0*/  SHFL.IDX P6, R14, R13, R12, R11 ;  /* 0x0000000c0d0e7389 */ /* 0x00006400000c000b */
[----:B01----:R-:W-:Y:S01]  /*cad0*/  ENDCOLLECTIVE ;  /* 0x000000000000791b */ /* 0x003fe20003800000 */
.L_x_142:
        /* <DEDUP_REMOVED lines=8> */
[----:B------:R-:W-:-:S07]  /*cb60*/  IMAD.MOV.U32 R4, RZ, RZ, R14 ;  /* 0x000000ffff047224 */ /* 0x000fce00078e000e */
[----:B0-----:R-:W-:Y:S05]  /*cb70*/  WARPSYNC.COLLECTIVE R15, `(.L_x_143) ;  /* 0x000000000f087348 */ /* 0x001fea0003c00000 */
[----:B------:R1:W2:Y:S02]  /*cb80*/  SHFL.IDX P6, R14, R13, R12, R11 ;  /* 0x0000000c0d0e7389 */ /* 0x0002a400000c000b */
[----:B012---:R-:W-:Y:S01]  /*cb90*/  ENDCOLLECTIVE ;  /* 0x000000000000791b */ /* 0x007fe20003800000 */
.L_x_143:
[----:B------:R-:W-:Y:S05]  /*cba0*/  BRA `(.L_x_144) ;  /* 0xffffffcc00787947 */ /* 0x000fea000383ffff */
.L_x_53:
[----:B-1----:R-:W-:-:S04]  /*cbb0*/  IMAD.U32 R3, RZ, RZ, UR38 ;  /* 0x00000026ff037e24 */ /* 0x002fc8000f8e00ff */
[----:B------:R1:W2:Y:S03]  /*cbc0*/  SYNCS.PHASECHK.TRANS64.TRYWAIT P0, [R3+URZ+0x34820], R0 ;  /* 0x03482000030075a7 */ /* 0x0002a6000800017f */
[----:B--2---:R-:W-:Y:S05]  /*cbd0*/  @!P0 NANOSLEEP.SYNCS 0x989680 ;  /* 0x009896800000895d */ /* 0x004fea0003900000 */
[----:B------:R-:W2:Y:S02]  /*cbe0*/  @!P0 SYNCS.PHASECHK.TRANS64 P0, [R3+URZ+0x34820], R0 ;  /* 0x03482000030085a7 */ /* 0x000ea4000800007f */
[----:B--2---:R-:W-:Y:S05]  /*cbf0*/  @!P0 BRA `(.L_x_53) ;  /* 0xfffffffc00ec8947 */ /* 0x004fea000383ffff */
[----:B------:R-:W-:Y:S05]  /*cc00*/  BRA `(.L_x_145) ;  /* 0xffffffcc00d07947 */ /* 0x000fea000383ffff */
.L_x_60:
[----:B-1----:R-:W-:-:S04]  /*cc10*/  MOV R3, UR38 ;  /* 0x0000002600037c02 */ /* 0x002fc80008000f00 */
[----:B------:R1:W2:Y:S03]  /*cc20*/  SYNCS.PHASECHK.TRANS64.TRYWAIT P0, [R3+URZ+0x34848], R2 ;  /* 0x03484802030075a7 */ /* 0x0002a6000800017f */
[----:B--2---:R-:W-:Y:S05]  /*cc30*/  @!P0 NANOSLEEP.SYNCS 0x989680 ;  /* 0x009896800000895d */ /* 0x004fea0003900000 */
[----:B------:R-:W2:Y:S02]  /*cc40*/  @!P0 SYNCS.PHASECHK.TRANS64 P0, [R3+URZ+0x34848], R2 ;  /* 0x03484802030085a7 */ /* 0x000ea4000800007f */
[----:B--2---:R-:W-:Y:S05]  /*cc50*/  @!P0 BRA `(.L_x_60) ;  /* 0xfffffffc00ec8947 */ /* 0x004fea000383ffff */
[----:B------:R-:W-:Y:S05]  /*cc60*/  BRA `(.L_x_146) ;  /* 0xffffffd000a47947 */ /* 0x000fea000383ffff */
.L_x_67:
[----:B0-----:R-:W-:-:S04]  /*cc70*/  IMAD.U32 R3, RZ, RZ, UR38 ;  /* 0x00000026ff037e24 */ /* 0x001fc8000f8e00ff */
[----:B------:R0:W1:Y:S03]  /*cc80*/  SYNCS.PHASECHK.TRANS64.TRYWAIT P0, [R3+URZ+0x34860], R2 ;  /* 0x03486002030075a7 */ /* 0x000066000800017f */
[----:B-1----:R-:W-:Y:S05]  /*cc90*/  @!P0 NANOSLEEP.SYNCS 0x989680 ;  /* 0x009896800000895d */ /* 0x002fea0003900000 */
[----:B------:R-:W1:Y:S02]  /*cca0*/  @!P0 SYNCS.PHASECHK.TRANS64 P0, [R3+URZ+0x34860], R2 ;  /* 0x03486002030085a7 */ /* 0x000e64000800007f */
[----:B-1----:R-:W-:Y:S05]  /*ccb0*/  @!P0 BRA `(.L_x_67) ;  /* 0xfffffffc00ec8947 */ /* 0x002fea000383ffff */
[----:B------:R-:W-:Y:S05]  /*ccc0*/  BRA `(.L_x_147) ;  /* 0xffffffd400787947 */ /* 0x000fea000383ffff */
.L_x_76:
[----:B-1----:R-:W-:-:S04]  /*ccd0*/  IMAD.U32 R3, RZ, RZ, UR38 ;  /* 0x00000026ff037e24 */ /* 0x002fc8000f8e00ff */
[----:B------:R1:W2:Y:S03]  /*cce0*/  SYNCS.PHASECHK.TRANS64.TRYWAIT P0, [R3+URZ+0x34840], R2 ;  /* 0x03484002030075a7 */ /* 0x0002a6000800017f */
[----:B--2---:R-:W-:Y:S05]  /*ccf0*/  @!P0 NANOSLEEP.SYNCS 0x989680 ;  /* 0x009896800000895d */ /* 0x004fea0003900000 */
[----:B------:R-:W2:Y:S02]  /*cd00*/  @!P0 SYNCS.PHASECHK.TRANS64 P0, [R3+URZ+0x34840], R2 ;  /* 0x03484002030085a7 */ /* 0x000ea4000800007f */
[----:B--2---:R-:W-:Y:S05]  /*cd10*/  @!P0 BRA `(.L_x_76) ;  /* 0xfffffffc00ec8947 */ /* 0x004fea000383ffff */
[----:B------:R-:W-:Y:S05]  /*cd20*/  BRA `(.L_x_148) ;  /* 0xffffffd800987947 */ /* 0x000fea000383ffff */
.L_x_83:
[----:B0-----:R-:W-:-:S04]  /*cd30*/  IMAD.U32 R3, RZ, RZ, UR38 ;  /* 0x00000026ff037e24 */ /* 0x001fc8000f8e00ff */
[----:B------:R0:W1:Y:S03]  /*cd40*/  SYNCS.PHASECHK.TRANS64.TRYWAIT P0, [R3+URZ+0x34868], R2 ;  /* 0x03486802030075a7 */ /* 0x000066000800017f */
[----:B-1----:R-:W-:Y:S05]  /*cd50*/  @!P0 NANOSLEEP.SYNCS 0x989680 ;  /* 0x009896800000895d */ /* 0x002fea0003900000 */
[----:B------:R-:W1:Y:S02]  /*cd60*/  @!P0 SYNCS.PHASECHK.TRANS64 P0, [R3+URZ+0x34868], R2 ;  /* 0x03486802030085a7 */ /* 0x000e64000800007f */
[----:B-1----:R-:W-:Y:S05]  /*cd70*/  @!P0 BRA `(.L_x_83) ;  /* 0xfffffffc00ec8947 */ /* 0x002fea000383ffff */
[----:B------:R-:W-:Y:S05]  /*cd80*/  BRA `(.L_x_149) ;  /* 0xffffffdc006c7947 */ /* 0x000fea000383ffff */
.L_x_92:
[----:B-1----:R-:W-:-:S04]  /*cd90*/  IMAD.U32 R3, RZ, RZ, UR38 ;  /* 0x00000026ff037e24 */ /* 0x002fc8000f8e00ff */
[----:B------:R1:W2:Y:S03]  /*cda0*/  SYNCS.PHASECHK.TRANS64.TRYWAIT P0, [R3+URZ+0x34848], R2 ;  /* 0x03484802030075a7 */ /* 0x0002a6000800017f */
[----:B--2---:R-:W-:Y:S05]  /*cdb0*/  @!P0 NANOSLEEP.SYNCS 0x989680 ;  /* 0x009896800000895d */ /* 0x004fea0003900000 */
[----:B------:R-:W2:Y:S02]  /*cdc0*/  @!P0 SYNCS.PHASECHK.TRANS64 P0, [R3+URZ+0x34848], R2 ;  /* 0x03484802030085a7 */ /* 0x000ea4000800007f */
[----:B--2---:R-:W-:Y:S05]  /*cdd0*/  @!P0 BRA `(.L_x_92) ;  /* 0xfffffffc00ec8947 */ /* 0x004fea000383ffff */
[----:B------:R-:W-:Y:S05]  /*cde0*/  BRA `(.L_x_150) ;  /* 0xffffffe000a47947 */ /* 0x000fea000383ffff */
.L_x_99:
[----:B0-----:R-:W-:-:S04]  /*cdf0*/  IMAD.U32 R3, RZ, RZ, UR38 ;  /* 0x00000026ff037e24 */ /* 0x001fc8000f8e00ff */
[----:B------:R0:W1:Y:S03]  /*ce00*/  SYNCS.PHASECHK.TRANS64.TRYWAIT P0, [R3+URZ+0x34860], R2 ;  /* 0x03486002030075a7 */ /* 0x000066000800017f */
[----:B-1----:R-:W-:Y:S05]  /*ce10*/  @!P0 NANOSLEEP.SYNCS 0x989680 ;  /* 0x009896800000895d */ /* 0x002fea0003900000 */
[----:B------:R-:W1:Y:S02]  /*ce20*/  @!P0 SYNCS.PHASECHK.TRANS64 P0, [R3+URZ+0x34860], R2 ;  /* 0x03486002030085a7 */ /* 0x000e64000800007f */
[----:B-1----:R-:W-:Y:S05]  /*ce30*/  @!P0 BRA `(.L_x_99) ;  /* 0xfffffffc00ec8947 */ /* 0x002fea000383ffff */
[----:B------:R-:W-:Y:S05]  /*ce40*/  BRA `(.L_x_151) ;  /* 0xffffffe400747947 */ /* 0x000fea000383ffff */
.L_x_107:
[----:B0-----:R0:W1:Y:S02]  /*ce50*/  SYNCS.PHASECHK.TRANS64.TRYWAIT P0, [R3+URZ+0x34860], R2 ;  /* 0x03486002030075a7 */ /* 0x001064000800017f */
[----:B-1----:R-:W-:Y:S05]  /*ce60*/  @!P0 NANOSLEEP.SYNCS 0x989680 ;  /* 0x009896800000895d */ /* 0x002fea0003900000 */
[----:B------:R-:W1:Y:S02]  /*ce70*/  @!P0 SYNCS.PHASECHK.TRANS64 P0, [R3+URZ+0x34860], R2 ;  /* 0x03486002030085a7 */ /* 0x000e64000800007f */
[----:B-1----:R-:W-:Y:S05]  /*ce80*/  @!P0 BRA `(.L_x_107) ;  /* 0xfffffffc00f08947 */ /* 0x002fea000383ffff */
[----:B------:R-:W-:Y:S05]  /*ce90*/  BRA `(.L_x_152) ;  /* 0xffffffe800407947 */ /* 0x000fea000383ffff */
.L_x_112:
[----:B0-----:R0:W1:Y:S02]  /*cea0*/  SYNCS.PHASECHK.TRANS64.TRYWAIT P0, [R2+URZ+0x34820], R3 ;  /* 0x03482003020075a7 */ /* 0x001064000800017f */
[----:B-1----:R-:W-:Y:S05]  /*ceb0*/  @!P0 NANOSLEEP.SYNCS 0x989680 ;  /* 0x009896800000895d */ /* 0x002fea0003900000 */
[----:B------:R-:W1:Y:S02]  /*cec0*/  @!P0 SYNCS.PHASECHK.TRANS64 P0, [R2+URZ+0x34820], R3 ;  /* 0x03482003020085a7 */ /* 0x000e64000800007f */
[----:B-1----:R-:W-:Y:S05]  /*ced0*/  @!P0 BRA `(.L_x_112) ;  /* 0xfffffffc00f08947 */ /* 0x002fea000383ffff */
[----:B------:R-:W-:Y:S05]  /*cee0*/  BRA `(.L_x_153) ;  /* 0xffffffec00107947 */ /* 0x000fea000383ffff */
.L_x_113:
[----:B------:R-:W1:Y:S01]  /*cef0*/  S2R R4, SR_TID.X ;  /* 0x0000000000047919 */ /* 0x000e620000002100 */
[----:B------:R-:W-:Y:S01]  /*cf00*/  BSSY B0, `(.L_x_154) ;  /* 0x000000a000007945 */ /* 0x000fe20003800000 */
[----:B------:R-:W-:Y:S02]  /*cf10*/  IMAD.MOV.U32 R12, RZ, RZ, RZ ;  /* 0x000000ffff0c7224 */ /* 0x000fe400078e00ff */
[----:B------:R-:W-:Y:S02]  /*cf20*/  IMAD.MOV.U32 R11, RZ, RZ, 0x1f ;  /* 0x0000001fff0b7424 */ /* 0x000fe400078e00ff */
[----:B------:R-:W-:Y:S01]  /*cf30*/  IMAD.MOV.U32 R15, RZ, RZ, -0x1 ;  /* 0xffffffffff0f7424 */ /* 0x000fe200078e00ff */
[----:B-1----:R-:W-:-:S04]  /*cf40*/  SHF.R.U32.HI R4, RZ, 0x5, R4 ;  /* 0x00000005ff047819 */ /* 0x002fc80000011604 */
[----:B------:R-:W-:-:S04]  /*cf50*/  LOP3.LUT R4, R4, 0x3, RZ, 0xc0, !PT ;  /* 0x0000000304047812 */ /* 0x000fc800078ec0ff */
[----:B------:R-:W-:-:S07]  /*cf60*/  MOV R13, R4 ;  /* 0x00000004000d7202 */ /* 0x000fce0000000f00 */
[----:B0-----:R-:W-:Y:S05]  /*cf70*/  WARPSYNC.COLLECTIVE R15, `(.L_x_155) ;  /* 0x000000000f087348 */ /* 0x001fea0003c00000 */
[----:B------:R1:W2:Y:S02]  /*cf80*/  SHFL.IDX P6, R14, R13, R12, R11 ;  /* 0x0000000c0d0e7389 */ /* 0x0002a400000c000b */
[----:B012---:R-:W-:Y:S01]  /*cf90*/  ENDCOLLECTIVE ;  /* 0x000000000000791b */ /* 0x007fe20003800000 */
.L_x_155:
[----:B------:R-:W-:Y:S05]  /*cfa0*/  BSYNC B0 ;  /* 0x0000000000007941 */ /* 0x000fea0003800000 */
.L_x_154:
[----:B------:R-:W-:Y:S05]  /*cfb0*/  BRA `(.L_x_156) ;  /* 0xffffffe800f47947 */ /* 0x000fea000383ffff */
.L_x_114:
[----:B------:R-:W-:Y:S01]  /*cfc0*/  BSSY B0, `(.L_x_157) ;  /* 0x0000006000007945 */ /* 0x000fe20003800000 */
[----:B------:R-:W-:-:S07]  /*cfd0*/  IMAD.MOV.U32 R15, RZ, RZ, -0x1 ;  /* 0xffffffffff0f7424 */ /* 0x000fce00078e00ff */
[----:B0-----:R-:W-:Y:S05]  /*cfe0*/  WARPSYNC.COLLECTIVE R15, `(.L_x_158) ;  /* 0x000000000f0c7348 */ /* 0x001fea0003c00000 */
[----:B------:R-:W-:Y:S02]  /*cff0*/  ELECT P6, UR62, PT ;  /* 0x00000000003e782f */ /* 0x000fe400038c0000 */
[----:B------:R-:W-:Y:S01]  /*d000*/  MOV R14, UR62 ;  /* 0x0000003e000e7c02 */ /* 0x000fe20008000f00 */
[----:B0-----:R-:W-:Y:S10]  /*d010*/  ENDCOLLECTIVE ;  /* 0x000000000000791b */ /* 0x001ff40003800000 */
.L_x_158:
[----:B------:R-:W-:Y:S05]  /*d020*/  BSYNC B0 ;  /* 0x0000000000007941 */ /* 0x000fea0003800000 */
.L_x_157:
[----:B------:R-:W-:Y:S05]  /*d030*/  BRA `(.L_x_159) ;  /* 0xffffffe800e87947 */ /* 0x000fea000383ffff */
.L_x_116:
[----:B0-----:R0:W1:Y:S02]  /*d040*/  SYNCS.PHASECHK.TRANS64.TRYWAIT P0, [R7+URZ], R4 ;  /* 0x00000004070075a7 */ /* 0x001064000800017f */
[----:B-1----:R-:W-:Y:S05]  /*d050*/  @!P0 NANOSLEEP.SYNCS 0x989680 ;  /* 0x009896800000895d */ /* 0x002fea0003900000 */
[----:B------:R-:W1:Y:S02]  /*d060*/  @!P0 SYNCS.PHASECHK.TRANS64 P0, [R7+URZ], R4 ;  /* 0x00000004070085a7 */ /* 0x000e64000800007f */
[----:B-1----:R-:W-:Y:S05]  /*d070*/  @!P0 BRA `(.L_x_116) ;  /* 0xfffffffc00f08947 */ /* 0x002fea000383ffff */
[----:B------:R-:W-:Y:S05]  /*d080*/  BRA `(.L_x_160) ;  /* 0xffffffec001c7947 */ /* 0x000fea000383ffff */
.L_x_117:
[----:B-1----:R1:W2:Y:S02]  /*d090*/  SYNCS.PHASECHK.TRANS64.TRYWAIT P0, [R8+URZ], R5 ;  /* 0x00000005080075a7 */ /* 0x0022a4000800017f */
[----:B--2---:R-:W-:Y:S05]  /*d0a0*/  @!P0 NANOSLEEP.SYNCS 0x989680 ;  /* 0x009896800000895d */ /* 0x004fea0003900000 */
[----:B------:R-:W2:Y:S02]  /*d0b0*/  @!P0 SYNCS.PHASECHK.TRANS64 P0, [R8+URZ], R5 ;  /* 0x00000005080085a7 */ /* 0x000ea4000800007f */
[----:B--2---:R-:W-:Y:S05]  /*d0c0*/  @!P0 BRA `(.L_x_117) ;  /* 0xfffffffc00f08947 */ /* 0x004fea000383ffff */
[----:B------:R-:W-:Y:S05]  /*d0d0*/  BRA `(.L_x_161) ;  /* 0xffffffec00107947 */ /* 0x000fea000383ffff */
.L_x_119:
[----:B0-----:R0:W2:Y:S02]  /*d0e0*/  SYNCS.PHASECHK.TRANS64.TRYWAIT P0, [R7+URZ], R4 ;  /* 0x00000004070075a7 */ /* 0x0010a4000800017f */
[----:B--2---:R-:W-:Y:S05]  /*d0f0*/  @!P0 NANOSLEEP.SYNCS 0x989680 ;  /* 0x009896800000895d */ /* 0x004fea0003900000 */
[----:B------:R-:W2:Y:S02]  /*d100*/  @!P0 SYNCS.PHASECHK.TRANS64 P0, [R7+URZ], R4 ;  /* 0x00000004070085a7 */ /* 0x000ea4000800007f */
[----:B--2---:R-:W-:Y:S05]  /*d110*/  @!P0 BRA `(.L_x_119) ;  /* 0xfffffffc00f08947 */ /* 0x004fea000383ffff */
[----:B------:R-:W-:Y:S05]  /*d120*/  BRA `(.L_x_162) ;  /* 0xffffffec00147947 */ /* 0x000fea000383ffff */
.L_x_163:
[----:B------:R-:W-:-:S00]  /*d130*/  BRA `(.L_x_163) ;  /* 0xfffffffc00fc7947 */ /* 0x000fc0000383ffff */
[----:B------:R-:W-:-:S00]  /*d140*/  NOP ;  /* 0x0000000000007918 */ /* 0x000fc00000000000 */
        /* <DEDUP_REMOVED lines=11> */
.L_x_14987:


//--------------------- .text._ZN7cutlass13device_kernelIN5flash11enable_sm90INS1_16FlashAttnFwdSm90INS1_25CollectiveMainloopFwdSm90ILi2EN4cute5tupleIJNS5_1CILi1EEES8_S8_EEENS6_IJNS7_ILi128EEESA_NS7_ILi192EEEEEELi128ENS_10bfloat16_tEfNS_4arch4Sm90ELb0ELb0ELb0ELb1ELb0ELb0ELb0ELb1ELb1ELb1ELb1ELb0EEENS1_21CollectiveEpilogueFwdINS6_IJSA_SA_SA_EEES9_SD_SF_Li256ELb1ELb1ELb1ELb0EEENS1_36VarlenDynamicPersistentTileSchedulerILi128ELi128ELi256ELi128ELb1ELb1ELb1ELb0ELb1ELb1EEEEEEEEEvNT_6ParamsE --------------------------
	.section	.text._ZN7cutlass13device_kernelIN5flash11enable_sm90INS1_16FlashAttnFwdSm90INS1_25CollectiveMainloopFwdSm90ILi2EN4cute5tupleIJNS5_1CILi1EEES8_S8_EEENS6_IJNS7_ILi128EEESA_NS7_ILi192EEEEEELi128ENS_10bfloat16_tEfNS_4arch4Sm90ELb0ELb0ELb0ELb1ELb0ELb0ELb0ELb1ELb1ELb1ELb1ELb0EEENS1_21CollectiveEpilogueFwdINS6_IJSA_SA_SA_EEES9_SD_SF_Li256ELb1ELb1ELb1ELb0EEENS1_36VarlenDynamicPersistentTileSchedulerILi128ELi128ELi256ELi128ELb1ELb1ELb1ELb0ELb1ELb1EEEEEEEEEvNT_6ParamsE,"ax",@progbits
	.align	128
.text._ZN7cutlass13device_kernelIN5flash11enable_sm90INS1_16FlashAttnFwdSm90INS1_25CollectiveMainloopFwdSm90ILi2EN4cute5tupleIJNS5_1CILi1EEES8_S8_EEENS6_IJNS7_ILi128EEESA_NS7_ILi192EEEEEELi128ENS_10bfloat16_tEfNS_4arch4Sm90ELb0ELb0ELb0ELb1ELb0ELb0ELb0ELb1ELb1ELb1ELb1ELb0EEENS1_21CollectiveEpilogueFwdINS6_IJSA_SA_SA_EEES9_SD_SF_Li256ELb1ELb1ELb1ELb0EEENS1_36VarlenDynamicPersistentTileSchedulerILi128ELi128ELi256ELi128ELb1ELb1ELb1ELb0ELb1ELb1EEEEEEEEEvNT_6ParamsE:
        .type           _ZN7cutlass13device_kernelIN5flash11enable_sm90INS1_16FlashAttnFwdSm90INS1_25CollectiveMainloopFwdSm90ILi2EN4cute5tupleIJNS5_1CILi1EEES8_S8_EEENS6_IJNS7_ILi128EEESA_NS7_ILi192EEEEEELi128ENS_10bfloat16_tEfNS_4arch4Sm90ELb0ELb0ELb0ELb1ELb0ELb0ELb0ELb1ELb1ELb1ELb1ELb0EEENS1_21CollectiveEpilogueFwdINS6_IJSA_SA_SA_EEES9_SD_SF_Li256ELb1ELb1ELb1ELb0EEENS1_36VarlenDynamicPersistentTileSchedulerILi128ELi128ELi256ELi128ELb1ELb1ELb1ELb0ELb1ELb1EEEEEEEEEvNT_6ParamsE,@function
        .size           _ZN7cutlass13device_kernelIN5flash11enable_sm90INS1_16FlashAttnFwdSm90INS1_25CollectiveMainloopFwdSm90ILi2EN4cute5tupleIJNS5_1CILi1EEES8_S8_EEENS6_IJNS7_ILi128EEESA_NS7_ILi192EEEEEELi128ENS_10bfloat16_tEfNS_4arch4Sm90ELb0ELb0ELb0ELb1ELb0ELb0ELb0ELb1ELb1ELb1ELb1ELb0EEENS1_21CollectiveEpilogueFwdINS6_IJSA_SA_SA_EEES9_SD_SF_Li256ELb1ELb1ELb1ELb0EEENS1_36VarlenDynamicPersistentTileSchedulerILi128ELi128ELi256ELi128ELb1ELb1ELb1ELb0ELb1ELb1EEEEEEEEEvNT_6ParamsE,(.L_x_14988 - _ZN7cutlass13device_kernelIN5flash11enable_sm90INS1_16FlashAttnFwdSm90INS1_25CollectiveMainloopFwdSm90ILi2EN4cute5tupleIJNS5_1CILi1EEES8_S8_EEENS6_IJNS7_ILi128EEESA_NS7_ILi192EEEEEELi128ENS_10bfloat16_tEfNS_4arch4Sm90ELb0ELb0ELb0ELb1ELb0ELb0ELb0ELb1ELb1ELb1ELb1ELb0EEENS1_21CollectiveEpilogueFwdINS6_IJSA_SA_SA_EEES9_SD_SF_Li256ELb1ELb1ELb1ELb0EEENS1_36VarlenDynamicPersistentTileSchedulerILi128ELi128ELi256ELi128ELb1ELb1ELb1ELb0ELb1ELb1EEEEEEEEEvNT_6ParamsE)
        .other          _ZN7cutlass13device_kernelIN5flash11enable_sm90INS1_16FlashAttnFwdSm90INS1_25CollectiveMainloopFwdSm90ILi2EN4cute5tupleIJNS5_1CILi1EEES8_S8_EEENS6_IJNS7_ILi128EEESA_NS7_ILi192EEEEEELi128ENS_10bfloat16_tEfNS_4arch4Sm90ELb0ELb0ELb0ELb1ELb0ELb0ELb0ELb1ELb1ELb1ELb1ELb0EEENS1_21CollectiveEpilogueFwdINS6_IJSA_SA_SA_EEES9_SD_SF_Li256ELb1ELb1ELb1ELb0EEENS1_36VarlenDynamicPersistentTileSchedulerILi128ELi128ELi256ELi128ELb1ELb1ELb1ELb0ELb1ELb1EEEEEEEEEvNT_6ParamsE,@"STO_CUDA_ENTRY STV_DEFAULT"
_ZN7cutlass13device_kernelIN5flash11enable_sm90INS1_16FlashAttnFwdSm90INS1_25CollectiveMainloopFwdSm90ILi2EN4cute5tupleIJNS5_1CILi1EEES8_S8_EEENS6_IJNS7_ILi128EEESA_NS7_ILi192EEEEEELi128ENS_10bfloat16_tEfNS_4arch4Sm90ELb0ELb0ELb0ELb1ELb0ELb0ELb0ELb1ELb1ELb1ELb1ELb0EEENS1_21CollectiveEpilogueFwdINS6_IJSA_SA_SA_EEES9_SD_SF_Li256ELb1ELb1ELb1ELb0EEENS1_36VarlenDynamicPersistentTileSchedulerILi128ELi128ELi256ELi128ELb1ELb1ELb1ELb0ELb1ELb1EEEEEEEEEvNT_6ParamsE:
        /* <DEDUP_REMOVED lines=17> */
.L_x_165:
[----:B------:R-:W-:Y:S05]  /*0110*/  BSYNC B0 ;  /* 0x0000000000007941 */ /* 0x000fea0003800000 */
.L_x_164:
        /* <DEDUP_REMOVED lines=40> */
.L_x_166:
        /* <DEDUP_REMOVED lines=22> */
.L_x_167:
        /* <DEDUP_REMOVED lines=18> */
.L_x_168:
        /* <DEDUP_REMOVED lines=22> */
.L_x_169:
        /* <DEDUP_REMOVED lines=22> */
.L_x_170:
[----:B0-----:R-:W-:Y:S01]  /*08e0*/  ISETP.NE.AND P0, PT, R2, RZ, PT ;  /* 0x000000ff0200720c */ /* 0x001fe20003f05270 */
[----:B------:R-:W-:Y:S01]  /*08f0*/  IMAD.MOV.U32 R2, RZ, RZ, 0x1 ;  /* 0x00000001ff027424 */ /* 0x000fe200078e00ff */
[----:B------:R-:W-:Y:S01]  /*0900*/  NOP ;  /* 0x0000000000007918 */ /* 0x000fe20000000000 */
[----:B------:R-:W-:-:S03]  /*0910*/  ULDC.64 UR40, c[0x0][0x208] ;  /* 0x0000820000287ab9 */ /* 0x000fc60000000a00 */
[----:B------:R-:W-:-:S05]  /*0920*/  SEL R2, R2, 0x2, !P0 ;  /* 0x0000000202027807 */ /* 0x000fca0004000000 */
[----:B------:R0:W-:Y:S01]  /*0930*/  STL [R1+0x5c], R2 ;  /* 0x00005c0201007387 */ /* 0x0001e20000100800 */
[----:B-123--:R-:W-:Y:S06]  /*0940*/  BAR.SYNC.DEFER_BLOCKING 0x0 ;  /* 0x0000000000007b1d */ /* 0x00efec0000010000 */
[----:B------:R-:W-:Y:S05]  /*0950*/  @!P0 BRA `(.L_x_171) ;  /* 0x0000009000f08947 */ /* 0x000fea0003800000 */
.L_x_172:
[----:B------:R-:W-:-:S08]  /*0960*/  NOP ;  /* 0x0000000000007918 */ /* 0x000fd00000000000 */
[----:B------:R-:W1:Y:S02]  /*0970*/  USETMAXREG.TRY_ALLOC.CTAPOOL UP0, 0xf0 ;  /* 0x000000f0000079c8 */ /* 0x000e640008000600 */
[----:B-1----:R-:W-:-:S13]  /*0980*/  PLOP3.LUT P0, PT, PT, PT, UP0, 0x80, 0x0 ;  /* 0x000000000000781c */ /* 0x002fda0003f0f008 */
[----:B------:R-:W-:Y:S05]  /*0990*/  @!P0 BRA `(.L_x_172) ;  /* 0xfffffffc00f08947 */ /* 0x000fea000383ffff */
[----:B------:R-:W1:Y:S08]  /*09a0*/  S2UR UR5, SR_CgaCtaId ;  /* 0x00000000000579c3 */ /* 0x000e700000008800 */
[----:B------:R-:W-:Y:S06]  /*09b0*/  BAR.ARV 0x8, 0x180 ;  /* 0x0206000000007b1d */ /* 0x000fec0000002000 */
[----:B------:R-:W-:-:S02]  /*09c0*/  UMOV UR4, 0x400 ;  /* 0x0000040000047882 */ /* 0x000fc40000000000 */
[----:B------:R-:W-:Y:S01]  /*09d0*/  BAR.SYNC.DEFER_BLOCKING 0x5, 0x180 ;  /* 0x0146000000007b1d */ /* 0x000fe20000010000 */
[----:B-1----:R-:W-:-:S09]  /*09e0*/  ULEA UR4, UR5, UR4, 0x18 ;  /* 0x0000000405047291 */ /* 0x002fd2000f8ec03f */
[----:B------:R-:W1:Y:S01]  /*09f0*/  LDS.128 R12, [UR4+0x348d0] ;  /* 0x0348d004ff0c7984 */ /* 0x000e620008000c00 */
[----:B------:R-:W-:Y:S01]  /*0a00*/  ULDC UR4, c[0x0][0xc3c] ;  /* 0x00030f0000047ab9 */ /* 0x000fe20000000800 */
[----:B------:R-:W-:Y:S06]  /*0a10*/  BAR.ARV 0x4, 0x180 ;  /* 0x0106000000007b1d */ /* 0x000fec0000002000 */
[----:B-1----:R-:W-:-:S13]  /*0a20*/  ISETP.GE.AND P0, PT, R15, UR4, PT ;  /* 0x000000040f007c0c */ /* 0x002fda000bf06270 */
[----:B------:R-:W-:Y:S05]  /*0a30*/  @P0 EXIT ;  /* 0x000000000000094d */ /* 0x000fea0003800000 */
[----:B------:R-:W2:Y:S01]  /*0a40*/  LDL.LU R10, [R1+0x5c] ;  /* 0x00005c00010a7983 */ /* 0x000ea20000300800 */
[----:B------:R-:W1:Y:S02]  /*0a50*/  S2R R0, SR_TID.X ;  /* 0x0000000000007919 */ /* 0x000e640000002100 */
[----:B-1----:R-:W-:-:S05]  /*0a60*/  VIADD R230, R0, 0xffffff80 ;  /* 0xffffff8000e67836 */ /* 0x002fca0000000000 */
[----:B------:R-:W-:-:S04]  /*0a70*/  SHF.R.S32.HI R3, RZ, 0x1f, R230 ;  /* 0x0000001fff037819 */ /* 0x000fc800000114e6 */
[----:B------:R-:W-:-:S04]  /*0a80*/  LEA.HI R5, R3, R230, RZ, 0x7 ;  /* 0x000000e603057211 */ /* 0x000fc800078f38ff */
[----:B------:R-:W-:-:S05]  /*0a90*/  LOP3.LUT R7, R5, 0xffffff80, RZ, 0xc0, !PT ;  /* 0xffffff8005077812 */ /* 0x000fca00078ec0ff */
[----:B------:R-:W-:-:S05]  /*0aa0*/  IMAD.IADD R208, R230, 0x1, -R7 ;  /* 0x00000001e6d07824 */ /* 0x000fca00078e0a07 */
[----:B------:R-:W-:-:S04]  /*0ab0*/  SHF.R.S32.HI R9, RZ, 0x1f, R208 ;  /* 0x0000001fff097819 */ /* 0x000fc800000114d0 */
[----:B------:R-:W-:-:S04]  /*0ac0*/  LEA.HI R4, R9, R208, RZ, 0x2 ;  /* 0x000000d009047211 */ /* 0x000fc800078f10ff */
[--C-:B------:R-:W-:Y:S02]  /*0ad0*/  SHF.R.S32.HI R6, RZ, 0x2, R4.reuse ;  /* 0x00000002ff067819 */ /* 0x100fe40000011404 */
[----:B------:R-:W-:-:S04]  /*0ae0*/  SHF.R.S32.HI R11, RZ, 0x1f, R4 ;  /* 0x0000001fff0b7819 */ /* 0x000fc80000011404 */
[----:B------:R-:W-:Y:S02]  /*0af0*/  LEA.HI R11, R11, R6, RZ, 0x3 ;  /* 0x000000060b0b7211 */ /* 0x000fe400078f18ff */
[----:B------:R-:W-:Y:S02]  /*0b00*/  LEA.HI R9, R9, R208, RZ, 0x5 ;  /* 0x000000d009097211 */ /* 0x000fe400078f28ff */
[----:B------:R-:W-:Y:S02]  /*0b10*/  LOP3.LUT R11, R11, 0xfffffff8, RZ, 0xc0, !PT ;  /* 0xfffffff80b0b7812 */ /* 0x000fe400078ec0ff */
[CC--:B0-----:R-:W-:Y:S02]  /*0b20*/  LEA.HI R2, R3.reuse, R230.reuse, RZ, 0x5 ;  /* 0x000000e603027211 */ /* 0x0c1fe400078f28ff */
[CC--:B------:R-:W-:Y:S01]  /*0b30*/  LEA.HI R0, R3.reuse, R230.reuse, RZ, 0x4 ;  /* 0x000000e603007211 */ /* 0x0c0fe200078f20ff */
[----:B------:R-:W-:Y:S01]  /*0b40*/  IMAD.IADD R6, R6, 0x1, -R11 ;  /* 0x0000000106067824 */ /* 0x000fe200078e0a0b */
[----:B------:R-:W-:Y:S01]  /*0b50*/  SHF.R.S32.HI R9, RZ, 0x5, R9 ;  /* 0x00000005ff097819 */ /* 0x000fe20000011409 */
[----:B------:R-:W-:Y:S01]  /*0b60*/  IMAD.SHL.U32 R2, R2, 0x20, RZ ;  /* 0x0000002002027824 */ /* 0x000fe200078e00ff */
[----:B------:R-:W-:-:S02]  /*0b70*/  LEA.HI R8, R3, R230, RZ, 0x2 ;  /* 0x000000e603087211 */ /* 0x000fc400078f10ff */
[----:B------:R-:W-:Y:S02]  /*0b80*/  LEA.HI R3, R3, R230, RZ, 0x3 ;  /* 0x000000e603037211 */ /* 0x000fe400078f18ff */
[----:B------:R-:W-:Y:S01]  /*0b90*/  LOP3.LUT R7, R0, 0x3fffff0, RZ, 0xc0, !PT ;  /* 0x03fffff000077812 */ /* 0x000fe200078ec0ff */
[----:B------:R-:W-:Y:S01]  /*0ba0*/  IMAD R6, R9, 0x10, R6 ;  /* 0x0000001009067824 */ /* 0x000fe200078e0206 */
[----:B------:R-:W-:Y:S02]  /*0bb0*/  LOP3.LUT R9, R3, 0xfffffff8, RZ, 0xc0, !PT ;  /* 0xfffffff803097812 */ /* 0x000fe400078ec0ff */
[----:B------:R-:W-:Y:S01]  /*0bc0*/  LOP3.LUT R2, R2, 0xfffffc00, RZ, 0xc0, !PT ;  /* 0xfffffc0002027812 */ /* 0x000fe200078ec0ff */
[----:B------:R-:W-:Y:S01]  /*0bd0*/  IMAD.IADD R7, R230, 0x1, -R7 ;  /* 0x00000001e6077824 */ /* 0x000fe200078e0a07 */
[----:B------:R-:W-:Y:S02]  /*0be0*/  LOP3.LUT R11, R8, 0xfffffffc, RZ, 0xc0, !PT ;  /* 0xfffffffc080b7812 */ /* 0x000fe400078ec0ff */
[----:B------:R-:W-:Y:S01]  /*0bf0*/  SHF.R.S32.HI R224, RZ, 0x7, R5 ;  /* 0x00000007ffe07819 */ /* 0x000fe20000011405 */
[----:B------:R-:W-:Y:S01]  /*0c00*/  IMAD.IADD R184, R230, 0x1, -R9 ;  /* 0x00000001e6b87824 */ /* 0x000fe200078e0a09 */
[----:B------:R-:W-:Y:S01]  /*0c10*/  LOP3.LUT R9, R4, 0x7ffffffc, RZ, 0xc0, !PT ;  /* 0x7ffffffc04097812 */ /* 0x000fe200078ec0ff */
[----:B------:R-:W-:Y:S01]  /*0c20*/  IMAD R227, R7, 0x40, R2 ;  /* 0x0000004007e37824 */ /* 0x000fe200078e0202 */
[----:B------:R-:W-:Y:S01]  /*0c30*/  SHF.R.S32.HI R7, RZ, 0x4, R0 ;  /* 0x00000004ff077819 */ /* 0x000fe20000011400 */
[----:B------:R-:W-:Y:S01]  /*0c40*/  IMAD.IADD R11, R230, 0x1, -R11 ;  /* 0x00000001e60b7824 */ /* 0x000fe200078e0a0b */
[----:B------:R-:W-:Y:S01]  /*0c50*/  LEA.HI R5, R5, R224, RZ, 0x1 ;  /* 0x000000e005057211 */ /* 0x000fe200078f08ff */
[----:B------:R-:W-:Y:S01]  /*0c60*/  IMAD.IADD R9, R208, 0x1, -R9 ;  /* 0x00000001d0097824 */ /* 0x000fe200078e0a09 */
[----:B------:R-:W-:-:S02]  /*0c70*/  LEA.HI R0, R0, R7, RZ, 0x1 ;  /* 0x0000000700007211 */ /* 0x000fc400078f08ff */
[----:B------:R-:W-:Y:S02]  /*0c80*/  LEA.HI R2, R11, R11, RZ, 0x1 ;  /* 0x0000000b0b027211 */ /* 0x000fe400078f08ff */
[----:B------:R-:W-:Y:S01]  /*0c90*/  LOP3.LUT R5, R5, 0x3fffffe, RZ, 0xc0, !PT ;  /* 0x03fffffe05057812 */ /* 0x000fe200078ec0ff */
[----:B------:R-:W-:Y:S01]  /*0ca0*/  IMAD.SHL.U32 R18, R184, 0x8, RZ ;  /* 0x00000008b8127824 */ /* 0x000fe200078e00ff */
[----:B------:R-:W-:Y:S01]  /*0cb0*/  LOP3.LUT R0, R0, 0x1ffffffe, RZ, 0xc0, !PT ;  /* 0x1ffffffe00007812 */ /* 0x000fe200078ec0ff */
[----:B------:R-:W-:Y:S01]  /*0cc0*/  IMAD.SHL.U32 R205, R9, 0x2, RZ ;  /* 0x0000000209cd7824 */ /* 0x000fe200078e00ff */
[----:B------:R-:W-:Y:S01]  /*0cd0*/  LOP3.LUT R2, R2, 0x1ffffffe, RZ, 0xc0, !PT ;  /* 0x1ffffffe02027812 */ /* 0x000fe200078ec0ff */
[----:B------:R-:W-:Y:S02]  /*0ce0*/  IMAD.IADD R5, R224, 0x1, -R5 ;  /* 0x00000001e0057824 */ /* 0x000fe400078e0a05 */
[----:B------:R-:W-:Y:S02]  /*0cf0*/  VIADD R22, R18, 0x40 ;  /* 0x0000004012167836 */ /* 0x000fe40000000000 */
[----:B------:R-:W-:-:S02]  /*0d00*/  VIADD R203, R205, 0x8 ;  /* 0x00000008cdcb7836 */ /* 0x000fc40000000000 */
[C---:B------:R-:W-:Y:S02]  /*0d10*/  VIADD R202, R205.reuse, 0x10 ;  /* 0x00000010cdca7836 */ /* 0x040fe40000000000 */
[C---:B------:R-:W-:Y:S02]  /*0d20*/  VIADD R201, R205.reuse, 0x18 ;  /* 0x00000018cdc97836 */ /* 0x040fe40000000000 */
[C---:B------:R-:W-:Y:S02]  /*0d30*/  VIADD R200, R205.reuse, 0x20 ;  /* 0x00000020cdc87836 */ /* 0x040fe40000000000 */
[C---:B------:R-:W-:Y:S02]  /*0d40*/  VIADD R199, R205.reuse, 0x28 ;  /* 0x00000028cdc77836 */ /* 0x040fe40000000000 */
[C---:B------:R-:W-:Y:S02]  /*0d50*/  VIADD R198, R205.reuse, 0x30 ;  /* 0x00000030cdc67836 */ /* 0x040fe40000000000 */
        /* <DEDUP_REMOVED lines=8> */
[----:B------:R-:W-:Y:S02]  /*0de0*/  VIADD R189, R205, 0x78 ;  /* 0x00000078cdbd7836 */ /* 0x000fe40000000000 */
[----:B------:R-:W-:Y:S02]  /*0df0*/  IMAD.IADD R0, R7, 0x1, -R0 ;  /* 0x0000000107007824 */ /* 0x000fe400078e0a00 */
[----:B------:R-:W-:Y:S02]  /*0e00*/  IMAD.IADD R226, R11, 0x1, -R2 ;  /* 0x000000010be27824 */ /* 0x000fe400078e0a02 */
[----:B------:R-:W-:Y:S01]  /*0e10*/  IMAD R225, R5, 0x40, R6 ;  /* 0x0000004005e17824 */ /* 0x000fe200078e0206 */
[----:B------:R-:W-:Y:S01]  /*0e20*/  SHF.R.S32.HI R206, RZ, 0x3, R3 ;  /* 0x00000003ffce7819 */ /* 0x000fe20000011403 */
[----:B------:R-:W-:Y:S01]  /*0e30*/  IMAD R227, R0, 0x8, R227 ;  /* 0x0000000800e37824 */ /* 0x000fe200078e02e3 */
[----:B------:R-:W-:Y:S01]  /*0e40*/  SHF.R.S32.HI R229, RZ, 0x1f, R18 ;  /* 0x0000001fffe57819 */ /* 0x000fe20000011412 */
[----:B------:R-:W-:Y:S01]  /*0e50*/  IMAD.MOV.U32 R5, RZ, RZ, R13 ;  /* 0x000000ffff057224 */ /* 0x000fe200078e000d */
[----:B------:R-:W-:Y:S01]  /*0e60*/  SHF.R.S32.HI R228, RZ, 0x1f, R22 ;  /* 0x0000001fffe47819 */ /* 0x000fe20000011416 */
[----:B------:R-:W-:Y:S01]  /*0e70*/  IMAD.MOV.U32 R6, RZ, RZ, R14 ;  /* 0x000000ffff067224 */ /* 0x000fe200078e000e */
[----:B------:R-:W-:Y:S01]  /*0e80*/  SHF.R.S32.HI R223, RZ, 0x1f, R203 ;  /* 0x0000001fffdf7819 */ /* 0x000fe200000114cb */
[----:B------:R-:W-:Y:S01]  /*0e90*/  IMAD.MOV.U32 R7, RZ, RZ, R15 ;  /* 0x000000ffff077224 */ /* 0x000fe200078e000f */
[----:B------:R-:W-:Y:S01]  /*0ea0*/  SHF.R.S32.HI R222, RZ, 0x1f, R202 ;  /* 0x0000001fffde7819 */ /* 0x000fe200000114ca */
[----:B------:R-:W-:Y:S01]  /*0eb0*/  IMAD.MOV.U32 R207, RZ, RZ, RZ ;  /* 0x000000ffffcf7224 */ /* 0x000fe200078e00ff */
[----:B------:R-:W-:Y:S01]  /*0ec0*/  SHF.R.S32.HI R221, RZ, 0x1f, R201 ;  /* 0x0000001fffdd7819 */ /* 0x000fe200000114c9 */
[----:B------:R-:W-:Y:S01]  /*0ed0*/  IMAD.MOV.U32 R16, RZ, RZ, RZ ;  /* 0x000000ffff107224 */ /* 0x000fe200078e00ff */
[----:B------:R-:W-:Y:S01]  /*0ee0*/  SHF.R.S32.HI R220, RZ, 0x1f, R200 ;  /* 0x0000001fffdc7819 */ /* 0x000fe200000114c8 */
[----:B------:R-:W-:Y:S01]  /*0ef0*/  IMAD.MOV.U32 R2, RZ, RZ, RZ ;  /* 0x000000ffff027224 */ /* 0x000fe200078e00ff */
[----:B------:R-:W-:Y:S01]  /*0f00*/  SHF.R.S32.HI R219, RZ, 0x1f, R199 ;  /* 0x0000001fffdb7819 */ /* 0x000fe200000114c7 */
[----:B------:R-:W-:Y:S01]  /*0f10*/  IMAD R226, R226, 0x8, R225 ;  /* 0x00000008e2e27824 */ /* 0x000fe200078e02e1 */
[----:B------:R-:W-:-:S02]  /*0f20*/  SHF.R.S32.HI R218, RZ, 0x1f, R198 ;  /* 0x0000001fffda7819 */ /* 0x000fc400000114c6 */
[----:B------:R-:W-:Y:S02]  /*0f30*/  SHF.R.S32.HI R217, RZ, 0x1f, R197 ;  /* 0x0000001fffd97819 */ /* 0x000fe400000114c5 */
[----:B------:R-:W-:Y:S02]  /*0f40*/  SHF.R.S32.HI R216, RZ, 0x1f, R196 ;  /* 0x0000001fffd87819 */ /* 0x000fe400000114c4 */
[----:B------:R-:W-:Y:S02]  /*0f50*/  SHF.R.S32.HI R215, RZ, 0x1f, R195 ;  /* 0x0000001fffd77819 */ /* 0x000fe400000114c3 */
[----:B------:R-:W-:Y:S02]  /*0f60*/  SHF.R.S32.HI R214, RZ, 0x1f, R194 ;  /* 0x0000001fffd67819 */ /* 0x000fe400000114c2 */
[----:B------:R-:W-:Y:S02]  /*0f70*/  SHF.R.S32.HI R213, RZ, 0x1f, R193 ;  /* 0x0000001fffd57819 */ /* 0x000fe400000114c1 */
[----:B------:R-:W-:-:S02]  /*0f80*/  SHF.R.S32.HI R212, RZ, 0x1f, R192 ;  /* 0x0000001fffd47819 */ /* 0x000fc400000114c0 */
[----:B------:R-:W-:Y:S02]  /*0f90*/  SHF.R.S32.HI R211, RZ, 0x1f, R191 ;  /* 0x0000001fffd37819 */ /* 0x000fe400000114bf */
[----:B------:R-:W-:Y:S02]  /*0fa0*/  SHF.R.S32.HI R210, RZ, 0x1f, R190 ;  /* 0x0000001fffd27819 */ /* 0x000fe400000114be */
[----:B------:R-:W-:Y:S02]  /*0fb0*/  SHF.R.S32.HI R209, RZ, 0x1f, R189 ;  /* 0x0000001fffd17819 */ /* 0x000fe400000114bd */
[----:B--2---:R-:W-:-:S07]  /*0fc0*/  LOP3.LUT R19, R10, 0x1, RZ, 0xfc, !PT ;  /* 0x000000010a137812 */ /* 0x004fce00078efcff */
.L_x_219:
[----:B0-2-4-:R-:W0:Y:S01]  /*0fd0*/  LDC.64 R8, c[0x0][0xc88] ;  /* 0x00032200ff087b82 */ /* 0x015e220000000a00 */
[----:B------:R-:W-:-:S07]  /*0fe0*/  ULDC.64 UR4, c[0x0][0xa28] ;  /* 0x00028a0000047ab9 */ /* 0x000fce0000000a00 */
[----:B------:R-:W1:Y:S08]  /*0ff0*/  LDC.64 R12, c[0x0][0x418] ;  /* 0x00010600ff0c7b82 */ /* 0x000e700000000a00 */
[----:B------:R-:W2:Y:S01]  /*1000*/  LDC R0, c[0x0][0x424] ;  /* 0x00010900ff007b82 */ /* 0x000ea20000000800 */
[----:B0-----:R-:W-:Y:S01]  /*1010*/  IMAD.WIDE R8, R7, 0x4, R8 ;  /* 0x0000000407087825 */ /* 0x001fe200078e0208 */
[----:B------:R-:W-:-:S06]  /*1020*/  ISETP.NE.U32.AND P0, PT, RZ, UR4, PT ;  /* 0x00000004ff007c0c */ /* 0x000fcc000bf05070 */
[----:B------:R-:W0:Y:S01]  /*1030*/  LDC R7, c[0x0][0x2f0] ;  /* 0x0000bc00ff077b82 */ /* 0x000e220000000800 */
[----:B---3--:R-:W3:Y:S01]  /*1040*/  LDG.E R23, desc[UR40][R8.64] ;  /* 0x0000002808177981 */ /* 0x008ee2000c1e1900 */
[----:B------:R-:W-:Y:S01]  /*1050*/  ISETP.NE.AND.EX P0, PT, RZ, UR5, PT, P0 ;  /* 0x00000005ff007c0c */ /* 0x000fe2000bf05300 */
[----:B------:R-:W-:Y:S01]  /*1060*/  IMAD.MOV.U32 R3, RZ, RZ, RZ ;  /* 0x000000ffff037224 */ /* 0x000fe200078e00ff */
[----:B---3--:R-:W-:-:S11]  /*1070*/  SHF.R.S32.HI R188, RZ, 0x1f, R23 ;  /* 0x0000001fffbc7819 */ /* 0x008fd60000011417 */
[----:B------:R-:W-:-:S04]  /*1080*/  @P0 LEA R10, P1, R23, UR4, 0x2 ;  /* 0x00000004170a0c11 */ /* 0x000fc8000f8210ff */
[----:B------:R-:W-:Y:S01]  /*1090*/  @P0 LEA.HI.X R11, R23, UR5, R188, 0x2, P1 ;  /* 0x00000005170b0c11 */ /* 0x000fe200088f14bc */
[----:B------:R-:W-:Y:S02]  /*10a0*/  ULDC.64 UR4, c[0x0][0xa20] ;  /* 0x0002880000047ab9 */ /* 0x000fe40000000a00 */
[----:B------:R-:W-:Y:S02]  /*10b0*/  ISETP.NE.U32.AND P1, PT, RZ, UR4, PT ;  /* 0x00000004ff007c0c */ /* 0x000fe4000bf25070 */
[----:B------:R3:W5:Y:S01]  /*10c0*/  @P0 LDG.E R3, desc[UR40][R10.64] ;  /* 0x000000280a030981 */ /* 0x000762000c1e1900 */
[----:B-1----:R-:W-:Y:S02]  /*10d0*/  ISETP.NE.U32.AND P0, PT, R12, RZ, PT ;  /* 0x000000ff0c00720c */ /* 0x002fe40003f05070 */
[----:B------:R-:W-:Y:S02]  /*10e0*/  ISETP.NE.AND.EX P1, PT, RZ, UR5, PT, P1 ;  /* 0x00000005ff007c0c */ /* 0x000fe4000bf25310 */
[----:B------:R-:W-:-:S04]  /*10f0*/  ISETP.NE.AND.EX P0, PT, R13, RZ, PT, P0 ;  /* 0x000000ff0d00720c */ /* 0x000fc80003f05300 */
[----:B--2---:R-:W-:-:S05]  /*1100*/  SEL R0, R0, 0x1, P0 ;  /* 0x0000000100007807 */ /* 0x004fca0000000000 */
[----:B0-----:R-:W-:Y:S02]  /*1110*/  IMAD R104, R0, R7, RZ ;  /* 0x0000000700687224 */ /* 0x001fe400078e02ff */
[----:B------:R-:W-:-:S04]  /*1120*/  @P1 LEA R8, P2, R23, UR4, 0x2 ;  /* 0x0000000417081c11 */ /* 0x000fc8000f8410ff */
[----:B------:R-:W-:-:S05]  /*1130*/  @P1 LEA.HI.X R9, R23, UR5, R188, 0x2, P2 ;  /* 0x0000000517091c11 */ /* 0x000fca00090f14bc */
[----:B------:R3:W5:Y:S01]  /*1140*/  @P1 LDG.E R104, desc[UR40][R8.64] ;  /* 0x0000002808681981 */ /* 0x000762000c1e1900 */
[----:B------:R-:W-:Y:S05]  /*1150*/  @P1 BRA `(.L_x_173) ;  /* 0x0000000000241947 */ /* 0x000fea0003800000 */
[----:B------:R-:W-:Y:S02]  /*1160*/  ULDC.64 UR4, c[0x0][0xa08] ;  /* 0x0002820000047ab9 */ /* 0x000fe40000000a00 */
[----:B------:R-:W-:-:S04]  /*1170*/  ISETP.NE.U32.AND P0, PT, RZ, UR4, PT ;  /* 0x00000004ff007c0c */ /* 0x000fc8000bf05070 */
[----:B------:R-:W-:-:S13]  /*1180*/  ISETP.NE.AND.EX P0, PT, RZ, UR5, PT, P0 ;  /* 0x00000005ff007c0c */ /* 0x000fda000bf05300 */
[----:B------:R-:W-:Y:S05]  /*1190*/  @!P0 BRA `(.L_x_173) ;  /* 0x0000000000148947 */ /* 0x000fea0003800000 */
[----:B---3--:R-:W0:Y:S02]  /*11a0*/  LDC.64 R8, c[0x0][0xa08] ;  /* 0x00028200ff087b82 */ /* 0x008e240000000a00 */
[----:B0-----:R-:W-:-:S05]  /*11b0*/  IMAD.WIDE R8, R23, 0x4, R8 ;  /* 0x0000000417087825 */ /* 0x001fca00078e0208 */
[----:B-----5:R-:W2:Y:S04]  /*11c0*/  LDG.E R104, desc[UR40][R8.64] ;  /* 0x0000002808687981 */ /* 0x020ea8000c1e1900 */
[----:B------:R-:W2:Y:S02]  /*11d0*/  LDG.E R7, desc[UR40][R8.64+0x4] ;  /* 0x0000042808077981 */ /* 0x000ea4000c1e1900 */
[----:B--2---:R-:W-:-:S07]  /*11e0*/  IMAD.IADD R104, R7, 0x1, -R104 ;  /* 0x0000000107687824 */ /* 0x004fce00078e0a68 */
.L_x_173:
[----:B-----5:R-:W-:Y:S01]  /*11f0*/  IMAD.IADD R104, R104, 0x1, -R3 ;  /* 0x0000000168687824 */ /* 0x020fe200078e0a03 */
[C---:B------:R-:W-:Y:S01]  /*1200*/  LOP3.LUT R3, R6.reuse, 0xff000000, RZ, 0xc0, !PT ;  /* 0xff00000006037812 */ /* 0x040fe200078ec0ff */
[----:B------:R-:W-:Y:S01]  /*1210*/  IMAD.MOV.U32 R94, RZ, RZ, RZ ;  /* 0x000000ffff5e7224 */ /* 0x000fe200078e00ff */
[----:B------:R-:W-:Y:S01]  /*1220*/  LOP3.LUT R0, R6, 0xff0000, RZ, 0xc0, !PT ;  /* 0x00ff000006007812 */ /* 0x000fe200078ec0ff */
[C---:B------:R-:W-:Y:S01]  /*1230*/  VIADD R4, R104.reuse, 0x7f ;  /* 0x0000007f68047836 */ /* 0x040fe20000000000 */
[----:B------:R-:W-:Y:S02]  /*1240*/  ISETP.GE.AND P0, PT, R104, 0x1, PT ;  /* 0x000000016800780c */ /* 0x000fe40003f06270 */
[----:B------:R-:W-:Y:S02]  /*1250*/  SHF.R.U32.HI R3, RZ, 0x8, R3 ;  /* 0x00000008ff037819 */ /* 0x000fe40000011603 */
[----:B------:R-:W-:Y:S02]  /*1260*/  SHF.R.S32.HI R7, RZ, 0x1f, R4 ;  /* 0x0000001fff077819 */ /* 0x000fe40000011404 */
[----:B------:R-:W-:-:S02]  /*1270*/  LEA.HI R0, R0, R3, RZ, 0x10 ;  /* 0x0000000300007211 */ /* 0x000fc400078f80ff */
[----:B------:R-:W-:Y:S02]  /*1280*/  LEA.HI R7, R7, R4, RZ, 0x7 ;  /* 0x0000000407077211 */ /* 0x000fe400078f38ff */
[----:B------:R-:W-:Y:S02]  /*1290*/  LOP3.LUT R204, R0, 0xff, RZ, 0xc0, !PT ;  /* 0x000000ff00cc7812 */ /* 0x000fe400078ec0ff */
[----:B------:R-:W-:Y:S02]  /*12a0*/  SHF.R.U32.HI R186, RZ, 0x10, R0 ;  /* 0x00000010ffba7819 */ /* 0x000fe40000011600 */
[----:B---3--:R-:W-:Y:S01]  /*12b0*/  SHF.R.S32.HI R11, RZ, 0x7, R7 ;  /* 0x00000007ff0b7819 */ /* 0x008fe20000011407 */
[----:B------:R-:W-:Y:S06]  /*12c0*/  @!P0 BRA `(.L_x_174) ;  /* 0x0000000000748947 */ /* 0x000fec0003800000 */
[----:B------:R-:W0:Y:S01]  /*12d0*/  LDC R3, c[0x0][0x9f0] ;  /* 0x00027c00ff037b82 */ /* 0x000e220000000800 */
[----:B------:R-:W-:-:S04]  /*12e0*/  ISETP.NE.AND P0, PT, R186, RZ, PT ;  /* 0x000000ffba00720c */ /* 0x000fc80003f05270 */
[----:B0-----:R-:W-:-:S04]  /*12f0*/  SEL R12, R186, R3, P0 ;  /* 0x00000003ba0c7207 */ /* 0x001fc80000000000 */
[-C--:B------:R-:W-:Y:S02]  /*1300*/  IABS R4, R12.reuse ;  /* 0x0000000c00047213 */ /* 0x080fe40000000000 */
[----:B------:R-:W-:Y:S02]  /*1310*/  IADD3 R0, R11, -0x1, R12 ;  /* 0xffffffff0b007810 */ /* 0x000fe40007ffe00c */
[----:B------:R-:W0:Y:S01]  /*1320*/  I2F.RP R3, R4 ;  /* 0x0000000400037306 */ /* 0x000e220000209400 */
[----:B------:R-:W-:Y:S02]  /*1330*/  IABS R13, R12 ;  /* 0x0000000c000d7213 */ /* 0x000fe40000000000 */
[----:B------:R-:W-:Y:S02]  /*1340*/  IABS R10, R0 ;  /* 0x00000000000a7213 */ /* 0x000fe40000000000 */
[----:B------:R-:W-:-:S04]  /*1350*/  LOP3.LUT R0, R0, R12, RZ, 0x3c, !PT ;  /* 0x0000000c00007212 */ /* 0x000fc800078e3cff */
[----:B------:R-:W-:Y:S01]  /*1360*/  ISETP.GE.AND P2, PT, R0, RZ, PT ;  /* 0x000000ff0000720c */ /* 0x000fe20003f46270 */
[----:B0-----:R-:W0:Y:S02]  /*1370*/  MUFU.RCP R3, R3 ;  /* 0x0000000300037308 */ /* 0x001e240000001000 */
[----:B0-----:R-:W-:Y:S02]  /*1380*/  VIADD R8, R3, 0xffffffe ;  /* 0x0ffffffe03087836 */ /* 0x001fe40000000000 */
[----:B------:R-:W-:-:S04]  /*1390*/  IMAD.MOV R3, RZ, RZ, -R13 ;  /* 0x000000ffff037224 */ /* 0x000fc800078e0a0d */
[----:B------:R0:W1:Y:S02]  /*13a0*/  F2I.FTZ.U32.TRUNC.NTZ R9, R8 ;  /* 0x0000000800097305 */ /* 0x000064000021f000 */
[----:B0-----:R-:W-:Y:S02]  /*13b0*/  IMAD.MOV.U32 R8, RZ, RZ, RZ ;  /* 0x000000ffff087224 */ /* 0x001fe400078e00ff */
[----:B-1----:R-:W-:-:S04]  /*13c0*/  IMAD.MOV R7, RZ, RZ, -R9 ;  /* 0x000000ffff077224 */ /* 0x002fc800078e0a09 */
[----:B------:R-:W-:-:S04]  /*13d0*/  IMAD R7, R7, R4, RZ ;  /* 0x0000000407077224 */ /* 0x000fc800078e02ff */
[----:B------:R-:W-:-:S06]  /*13e0*/  IMAD.HI.U32 R9, R9, R7, R8 ;  /* 0x0000000709097227 */ /* 0x000fcc00078e0008 */
[----:B------:R-:W-:-:S04]  /*13f0*/  IMAD.HI.U32 R9, R9, R10, RZ ;  /* 0x0000000a09097227 */ /* 0x000fc800078e00ff */
[----:B------:R-:W-:-:S05]  /*1400*/  IMAD R3, R9, R3, R10 ;  /* 0x0000000309037224 */ /* 0x000fca00078e020a */
[----:B------:R-:W-:-:S13]  /*1410*/  ISETP.GT.U32.AND P1, PT, R4, R3, PT ;  /* 0x000000030400720c */ /* 0x000fda0003f24070 */
[----:B------:R-:W-:Y:S02]  /*1420*/  @!P1 IMAD.IADD R3, R3, 0x1, -R4 ;  /* 0x0000000103039824 */ /* 0x000fe400078e0a04 */
[----:B------:R-:W-:Y:S01]  /*1430*/  @!P1 VIADD R9, R9, 0x1 ;  /* 0x0000000109099836 */ /* 0x000fe20000000000 */
[----:B------:R-:W-:Y:S02]  /*1440*/  ISETP.NE.AND P1, PT, R12, RZ, PT ;  /* 0x000000ff0c00720c */ /* 0x000fe40003f25270 */
[----:B------:R-:W-:-:S13]  /*1450*/  ISETP.GE.U32.AND P0, PT, R3, R4, PT ;  /* 0x000000040300720c */ /* 0x000fda0003f06070 */
[----:B------:R-:W-:-:S04]  /*1460*/  @P0 VIADD R9, R9, 0x1 ;  /* 0x0000000109090836 */ /* 0x000fc80000000000 */
[----:B------:R-:W-:Y:S01]  /*1470*/  @!P2 IMAD.MOV R9, RZ, RZ, -R9 ;  /* 0x000000ffff09a224 */ /* 0x000fe200078e0a09 */
[----:B------:R-:W-:-:S05]  /*1480*/  @!P1 LOP3.LUT R9, RZ, R12, RZ, 0x33, !PT ;  /* 0x0000000cff099212 */ /* 0x000fca00078e33ff */
[----:B------:R-:W-:-:S07]  /*1490*/  IMAD.MOV.U32 R94, RZ, RZ, R9 ;  /* 0x000000ffff5e7224 */ /* 0x000fce00078e0009 */
.L_x_174:
[-C--:B------:R-:W-:Y:S01]  /*14a0*/  IMAD R17, R204, R94.reuse, RZ ;  /* 0x0000005ecc117224 */ /* 0x080fe200078e02ff */
[----:B------:R-:W-:Y:S01]  /*14b0*/  LOP3.LUT R185, R6, 0xffff, RZ, 0xc0, !PT ;  /* 0x0000ffff06b97812 */ /* 0x000fe200078ec0ff */
[----:B------:R-:W-:Y:S01]  /*14c0*/  IMAD.MOV.U32 R187, RZ, RZ, R5 ;  /* 0x000000ffffbb7224 */ /* 0x000fe200078e0005 */
[----:B------:R-:W-:Y:S01]  /*14d0*/  PLOP3.LUT P0, PT, PT, PT, PT, 0x80, 0x0 ;  /* 0x000000000000781c */ /* 0x000fe20003f0f070 */
[----:B------:R-:W-:Y:S01]  /*14e0*/  IMAD.MOV.U32 R95, RZ, RZ, RZ ;  /* 0x000000ffff5f7224 */ /* 0x000fe200078e00ff */
[----:B------:R-:W-:Y:S01]  /*14f0*/  VIADDMNMX R94, R17, R94, R11, PT ;  /* 0x0000005e115e7246 */ /* 0x000fe2000380010b */
[----:B------:R-:W-:Y:S01]  /*1500*/  IMAD.MOV.U32 R0, RZ, RZ, RZ ;  /* 0x000000ffff007224 */ /* 0x000fe200078e00ff */
[----:B------:R-:W-:Y:S02]  /*1510*/  CS2R R86, SRZ ;  /* 0x0000000000567805 */ /* 0x000fe4000001ff00 */
[----:B------:R-:W-:Y:S02]  /*1520*/  CS2R R84, SRZ ;  /* 0x0000000000547805 */ /* 0x000fe4000001ff00 */
[----:B------:R-:W-:-:S02]  /*1530*/  ISETP.GT.AND P1, PT, R94, R17, PT ;  /* 0x000000115e00720c */ /* 0x000fc40003f24270 */
        /* <DEDUP_REMOVED lines=31> */
[----:B------:R-:W0:Y:S01]  /*1730*/  SHFL.IDX PT, R0, R224, RZ, 0x1f ;  /* 0x00001fffe0007589 */ /* 0x000e2200000e0000 */
[----:B------:R-:W1:Y:S01]  /*1740*/  S2UR UR7, SR_CgaCtaId ;  /* 0x00000000000779c3 */ /* 0x000e620000008800 */
[----:B------:R-:W-:Y:S01]  /*1750*/  UMOV UR6, 0x400 ;  /* 0x0000040000067882 */ /* 0x000fe20000000000 */
[----:B0-----:R-:W-:Y:S01]  /*1760*/  R2UR UR4, R0 ;  /* 0x00000000000472ca */ /* 0x001fe200000e0000 */
[----:B-1----:R-:W-:-:S04]  /*1770*/  ULEA UR6, UR7, UR6, 0x18 ;  /* 0x0000000607067291 */ /* 0x002fc8000f8ec03f */
[----:B------:R-:W-:-:S04]  /*1780*/  UIADD3 UR6, UR6, 0x10400, URZ ;  /* 0x0001040006067890 */ /* 0x000fc8000fffe03f */
[----:B------:R-:W-:-:S04]  /*1790*/  ULOP3.LUT UP0, URZ, UR6, 0x3ff, URZ, 0xc0, !UPT ;  /* 0x000003ff063f7892 */ /* 0x000fc8000f80c03f */
[----:B------:R-:W-:Y:S02]  /*17a0*/  ULEA.HI UR5, UR4, UR4, URZ, 0x1 ;  /* 0x0000000404057291 */ /* 0x000fe4000f8f083f */
[----:B------:R-:W-:Y:S02]  /*17b0*/  PLOP3.LUT P0, PT, PT, PT, UP0, 0x80, 0x0 ;  /* 0x000000000000781c */ /* 0x000fe40003f0f008 */
        /* <DEDUP_REMOVED lines=11> */
[----:B------:R-:W-:Y:S01]  /*1870*/  IMAD.U32 R5, RZ, RZ, UR5 ;  /* 0x00000005ff057e24 */ /* 0x000fe2000f8e00ff */
[----:B------:R-:W-:Y:S01]  /*1880*/  ULDC.64 UR4, c[0x4][0x120] ;  /* 0x0100480000047ab9 */ /* 0x000fe20000000a00 */
        /* <DEDUP_REMOVED lines=9> */
.L_x_176:
[----:B------:R-:W0:Y:S01]  /*1920*/  S2UR UR5, SR_CgaCtaId ;  /* 0x00000000000579c3 */ /* 0x000e220000008800 */
[----:B------:R-:W-:Y:S01]  /*1930*/  LEA.HI R0, R207, R207, RZ, 0x1 ;  /* 0x000000cfcf007211 */ /* 0x000fe200078f08ff */
[----:B------:R-:W-:Y:S01]  /*1940*/  UMOV UR4, 0x400 ;  /* 0x0000040000047882 */ /* 0x000fe20000000000 */
[----:B------:R-:W-:Y:S01]  /*1950*/  BSSY B0, `(.L_x_177) ;  /* 0x0000009000007945 */ /* 0x000fe20003800000 */
[----:B------:R-:W-:Y:S02]  /*1960*/  ISETP.NE.AND P0, PT, R19, 0x3, PT ;  /* 0x000000031300780c */ /* 0x000fe40003f05270 */
[----:B------:R-:W-:-:S05]  /*1970*/  LOP3.LUT R0, R0, 0xfffffffe, RZ, 0xc0, !PT ;  /* 0xfffffffe00007812 */ /* 0x000fca00078ec0ff */
[----:B------:R-:W-:-:S05]  /*1980*/  IMAD.IADD R3, R207, 0x1, -R0 ;  /* 0x00000001cf037824 */ /* 0x000fca00078e0a00 */
[----:B------:R-:W-:Y:S01]  /*1990*/  SHF.L.U32 R3, R3, 0x1f, RZ ;  /* 0x0000001f03037819 */ /* 0x000fe200000006ff */
[----:B0-----:R-:W-:-:S06]  /*19a0*/  ULEA UR4, UR5, UR4, 0x18 ;  /* 0x0000000405047291 */ /* 0x001fcc000f8ec03f */
[----:B------:R-:W-:-:S04]  /*19b0*/  IMAD.U32 R0, RZ, RZ, UR4 ;  /* 0x00000004ff007e24 */ /* 0x000fc8000f8e00ff */
[----:B------:R-:W0:Y:S02]  /*19c0*/  SYNCS.PHASECHK.TRANS64.TRYWAIT P1, [R0+URZ+0x34800], R3 ;  /* 0x03480003000075a7 */ /* 0x000e24000802017f */
[----:B0-----:R-:W-:Y:S05]  /*19d0*/  @!P1 BRA `(.L_x_178) ;  /* 0x000000e800d09947 */ /* 0x001fea0003800000 */
.L_x_342:
[----:B------:R-:W-:Y:S05]  /*19e0*/  BSYNC B0 ;  /* 0x0000000000007941 */ /* 0x000fea0003800000 */
.L_x_177:
[----:B------:R-:W-:Y:S05]  /*19f0*/  @!P0 BRA `(.L_x_179) ;  /* 0x0000000000048947 */ /* 0x000fea0003800000 */
[----:B------:R-:W-:Y:S01]  /*1a00*/  BPT.TRAP 0x1 ;  /* 0x000000040000795c */ /* 0x000fe20000300000 */
.L_x_179:
[----:B------:R-:W-:Y:S01]  /*1a10*/  IMAD R5, R2, 0x8, R0 ;  /* 0x0000000802057824 */ /* 0x000fe200078e0200 */
[----:B------:R-:W-:-:S04]  /*1a20*/  SHF.L.U32 R4, R16, 0x1f, RZ ;  /* 0x0000001f10047819 */ /* 0x000fc800000006ff */
[----:B------:R1:W2:Y:S01]  /*1a30*/  SYNCS.PHASECHK.TRANS64.TRYWAIT P2, [R5+URZ+0x34830], R4 ;  /* 0x03483004050075a7 */ /* 0x0002a2000804017f */
[----:B------:R-:W-:Y:S05]  /*1a40*/  @!P0 BRA `(.L_x_180) ;  /* 0x0000000000048947 */ /* 0x000fea0003800000 */
[----:B------:R-:W-:Y:S01]  /*1a50*/  BPT.TRAP 0x1 ;  /* 0x000000040000795c */ /* 0x000fe20000300000 */
.L_x_180:
[----:B0-----:R-:W0:Y:S01]  /*1a60*/  S2R R3, SR_TID.X ;  /* 0x0000000000037919 */ /* 0x001e220000002100 */
[----:B------:R-:W-:Y:S01]  /*1a70*/  IMAD.MOV.U32 R151, RZ, RZ, RZ ;  /* 0x000000ffff977224 */ /* 0x000fe200078e00ff */
[----:B0-----:R-:W-:Y:S01]  /*1a80*/  LOP3.LUT P1, RZ, R3, 0x7f, RZ, 0xc0, !PT ;  /* 0x0000007f03ff7812 */ /* 0x001fe2000782c0ff */
[----:B--2---:R-:W-:-:S12]  /*1a90*/  @P2 BRA `(.L_x_181) ;  /* 0x0000000000082947 */ /* 0x004fd80003800000 */
[----:B------:R-:W0:Y:S02]  /*1aa0*/  SYNCS.PHASECHK.TRANS64.TRYWAIT P2, [R5+URZ+0x34830], R4 ;  /* 0x03483004050075a7 */ /* 0x000e24000804017f */
[----:B0-----:R-:W-:Y:S05]  /*1ab0*/  @!P2 BRA `(.L_x_182) ;  /* 0x000000e800aca947 */ /* 0x001fea0003800000 */
.L_x_181:
[----:B------:R-:W-:Y:S05]  /*1ac0*/  WARPSYNC.ALL ;  /* 0x0000000000007948 */ /* 0x000fea0003800000 */
[----:B------:R-:W-:Y:S01]  /*1ad0*/  VIADD R3, R0, 0x1c400 ;  /* 0x0001c40000037836 */ /* 0x000fe20000000000 */
[----:B------:R-:W-:Y:S01]  /*1ae0*/  ULOP3.LUT UR52, UR52, 0x10000, URZ, 0xfc, !UPT ;  /* 0x0001000034347892 */ /* 0x000fe2000f8efc3f */
[----:B------:R-:W-:Y:S01]  /*1af0*/  WARPGROUP.ARRIVE ;  /* 0x00000000000079c5 */ /* 0x000fe20000000000 */
[----:B------:R-:W-:Y:S01]  /*1b00*/  UMOV UR53, 0x40000040 ;  /* 0x4000004000357882 */ /* 0x000fe20000000000 */
[----:B------:R-:W-:Y:S01]  /*1b10*/  UMOV UR55, 0x40000040 ;  /* 0x4000004000377882 */ /* 0x000fe20000000000 */
[----:B------:R-:W-:Y:S01]  /*1b20*/  SHF.R.U32.HI R3, RZ, 0x4, R3 ;  /* 0x00000004ff037819 */ /* 0x000fe20000011603 */
[----:B------:R-:W-:Y:S01]  /*1b30*/  UIADD3 UR56, UR52, 0x2, URZ ;  /* 0x0000000234387890 */ /* 0x000fe2000fffe03f */
[----:B------:R-:W-:Y:S01]  /*1b40*/  P2R R88, PR, RZ, 0x2 ;  /* 0x00000002ff587803 */ /* 0x000fe20000000000 */
[----:B------:R-:W-:Y:S01]  /*1b50*/  UMOV UR57, 0x40000040 ;  /* 0x4000004000397882 */ /* 0x000fe20000000000 */
[----:B------:R-:W-:Y:S01]  /*1b60*/  LOP3.LUT R3, R3, 0x3fff, RZ, 0xc0, !PT ;  /* 0x00003fff03037812 */ /* 0x000fe200078ec0ff */
[----:B------:R-:W-:Y:S01]  /*1b70*/  UMOV UR59, 0x40000040 ;  /* 0x40000040003b7882 */ /* 0x000fe20000000000 */
[----:B------:R-:W-:Y:S01]  /*1b80*/  UIADD3 UR8, UR52, 0x4, URZ ;  /* 0x0000000434087890 */ /* 0x000fe2000fffe03f */
[----:B------:R-:W-:Y:S01]  /*1b90*/  P2R R90, PR, RZ, 0x1 ;  /* 0x00000001ff5a7803 */ /* 0x000fe20000000000 */
[----:B------:R-:W-:Y:S01]  /*1ba0*/  UMOV UR9, 0x40000040 ;  /* 0x4000004000097882 */ /* 0x000fe20000000000 */
[----:B------:R-:W-:Y:S01]  /*1bb0*/  LOP3.LUT R7, R3, 0x10000, RZ, 0xfc, !PT ;  /* 0x0001000003077812 */ /* 0x000fe200078efcff */
[----:B------:R-:W-:Y:S01]  /*1bc0*/  UMOV UR11, 0x40000040 ;  /* 0x40000040000b7882 */ /* 0x000fe20000000000 */
[----:B------:R-:W-:Y:S01]  /*1bd0*/  UIADD3 UR12, UR52, 0x6, URZ ;  /* 0x00000006340c7890 */ /* 0x000fe2000fffe03f */
[----:B------:R-:W-:Y:S01]  /*1be0*/  IMAD.MOV.U32 R150, RZ, RZ, R151 ;  /* 0x000000ffff967224 */ /* 0x000fe200078e0097 */
[----:B------:R-:W-:Y:S01]  /*1bf0*/  UMOV UR13, 0x40000040 ;  /* 0x40000040000d7882 */ /* 0x000fe20000000000 */
[----:B------:R-:W-:Y:S01]  /*1c00*/  IMAD R3, R2, 0xc00, R7 ;  /* 0x00000c0002037824 */ /* 0x000fe200078e0207 */
[----:B------:R-:W-:Y:S01]  /*1c10*/  UMOV UR15, 0x40000040 ;  /* 0x40000040000f7882 */ /* 0x000fe20000000000 */
[----:B------:R-:W-:Y:S01]  /*1c20*/  UIADD3 UR16, UR52, 0x400, URZ ;  /* 0x0000040034107890 */ /* 0x000fe2000fffe03f */
[----:B------:R-:W-:Y:S01]  /*1c30*/  IMAD.MOV.U32 R149, RZ, RZ, R151 ;  /* 0x000000ffff957224 */ /* 0x000fe200078e0097 */
[----:B------:R-:W-:Y:S01]  /*1c40*/  UMOV UR17, 0x40000040 ;  /* 0x4000004000117882 */ /* 0x000fe20000000000 */
[----:B------:R-:W-:Y:S01]  /*1c50*/  R2UR UR54, R3 ;  /* 0x00000000033672ca */ /* 0x000fe200000e0000 */
[----:B------:R-:W-:Y:S01]  /*1c60*/  UMOV UR19, 0x40000040 ;  /* 0x4000004000137882 */ /* 0x000fe20000000000 */
[----:B------:R-:W-:Y:S01]  /*1c70*/  UIADD3 UR20, UR52, 0x402, URZ ;  /* 0x0000040234147890 */ /* 0x000fe2000fffe03f */
[----:B------:R-:W-:Y:S01]  /*1c80*/  IADD3 R3, R104, 0x80, -R205 ;  /* 0x0000008068037810 */ /* 0x000fe20007ffe8cd */
[----:B------:R-:W-:Y:S01]  /*1c90*/  UMOV UR21, 0x40000040 ;  /* 0x4000004000157882 */ /* 0x000fe20000000000 */
[----:B------:R-:W-:Y:S01]  /*1ca0*/  UMOV UR23, 0x40000040 ;  /* 0x4000004000177882 */ /* 0x000fe20000000000 */
[----:B------:R-:W-:Y:S01]  /*1cb0*/  UIADD3 UR24, UR52, 0x404, URZ ;  /* 0x0000040434187890 */ /* 0x000fe2000fffe03f */
[----:B------:R-:W-:Y:S01]  /*1cc0*/  IMAD.MOV.U32 R148, RZ, RZ, R151 ;  /* 0x000000ffff947224 */ /* 0x000fe200078e0097 */
[----:B------:R-:W-:Y:S01]  /*1cd0*/  UMOV UR25, 0x40000040 ;  /* 0x4000004000197882 */ /* 0x000fe20000000000 */
[----:B------:R-:W-:Y:S01]  /*1ce0*/  UMOV UR27, 0x40000040 ;  /* 0x40000040001b7882 */ /* 0x000fe20000000000 */
[----:B------:R-:W-:Y:S01]  /*1cf0*/  UIADD3 UR28, UR52, 0x406, URZ ;  /* 0x00000406341c7890 */ /* 0x000fe2000fffe03f */
[----:B------:R-:W-:Y:S01]  /*1d00*/  IMAD R6, R94, -0x80, R3 ;  /* 0xffffff805e067824 */ /* 0x000fe200078e0203 */
[----:B------:R-:W-:Y:S01]  /*1d10*/  UMOV UR29, 0x40000040 ;  /* 0x40000040001d7882 */ /* 0x000fe20000000000 */
[----:B------:R-:W-:Y:S01]  /*1d20*/  HGMMA.64x128x16.F32.BF16 R24, gdesc[UR52], RZ, !UPT, gsb0 ;  /* 0x01e00000341879f0 */ /* 0x000fe2000c0018ff */
[----:B------:R-:W-:Y:S01]  /*1d30*/  UIADD3 UR58, UR54, 0x2, URZ ;  /* 0x00000002363a7890 */ /* 0x000fe2000fffe03f */
[--C-:B------:R-:W-:Y:S01]  /*1d40*/  IMAD.MOV.U32 R147, RZ, RZ, R151.reuse ;  /* 0x000000ffff937224 */ /* 0x100fe200078e0097 */
[----:B------:R-:W-:Y:S01]  /*1d50*/  UIADD3 UR10, UR54, 0x4, URZ ;  /* 0x00000004360a7890 */ /* 0x000fe2000fffe03f */
[C---:B------:R-:W-:Y:S01]  /*1d60*/  ISETP.GT.AND P4, PT, R6.reuse, RZ, PT ;  /* 0x000000ff0600720c */ /* 0x040fe20003f84270 */
[----:B------:R-:W-:Y:S01]  /*1d70*/  UIADD3 UR14, UR54, 0x6, URZ ;  /* 0x00000006360e7890 */ /* 0x000fe2000fffe03f */
[C---:B------:R-:W-:Y:S01]  /*1d80*/  ISETP.GT.AND P3, PT, R6.reuse, 0x1, PT ;  /* 0x000000010600780c */ /* 0x040fe20003f64270 */
        /* <DEDUP_REMOVED lines=8> */
[----:B------:R-:W-:Y:S01]  /*1e10*/  UMOV UR31, 0x40000040 ;  /* 0x40000040001f7882 */ /* 0x000fe20000000000 */
[----:B------:R-:W-:Y:S01]  /*1e20*/  UIADD3 UR32, UR52, 0x800, URZ ;  /* 0x0000080034207890 */ /* 0x000fe2000fffe03f */
[----:B------:R-:W-:Y:S01]  /*1e30*/  ISETP.GT.AND P0, PT, R6, 0x60, PT ;  /* 0x000000600600780c */ /* 0x000fe20003f04270 */
[----:B------:R-:W-:Y:S01]  /*1e40*/  UIADD3 UR34, UR54, 0x800, URZ ;  /* 0x0000080036227890 */ /* 0x000fe2000fffe03f */
[--C-:B------:R-:W-:Y:S01]  /*1e50*/  IMAD.MOV.U32 R146, RZ, RZ, R151.reuse ;  /* 0x000000ffff927224 */ /* 0x100fe200078e0097 */
[----:B------:R-:W-:Y:S01]  /*1e60*/  UMOV UR33, 0x40000040 ;  /* 0x4000004000217882 */ /* 0x000fe20000000000 */
[----:B------:R-:W-:Y:S01]  /*1e70*/  UMOV UR35, 0x40000040 ;  /* 0x4000004000237882 */ /* 0x000fe20000000000 */
[----:B------:R-:W-:Y:S01]  /*1e80*/  UIADD3 UR36, UR52, 0x802, URZ ;  /* 0x0000080234247890 */ /* 0x000fe2000fffe03f */
[--C-:B------:R-:W-:Y:S01]  /*1e90*/  IMAD.MOV.U32 R145, RZ, RZ, R151.reuse ;  /* 0x000000ffff917224 */ /* 0x100fe200078e0097 */
        /* <DEDUP_REMOVED lines=16> */
[----:B------:R-:W-:Y:S01]  /*1fa0*/  ULDC UR4, c[0x0][0x988] ;  /* 0x0002620000047ab9 */ /* 0x000fe20000000800 */
        /* <DEDUP_REMOVED lines=21> */
[----:B------:R-:W-:Y:S01]  /*2100*/  IMAD.MOV.U32 R92, RZ, RZ, R151 ;  /* 0x000000ffff5c7224 */ /* 0x000fe200078e0097 */
        /* <DEDUP_REMOVED lines=37> */
[----:B01----:R-:W-:-:S02]  /*2360*/  FMNMX.FTZ R4, R111, R113, !PT ;  /* 0x000000716f047209 */ /* 0x003fc40007810000 */
        /* <DEDUP_REMOVED lines=103> */
[C---:B------:R-:W-:Y:S02]  /*29e0*/  ISETP.GT.AND P6, PT, R6.reuse, 0x79, PT ;  /* 0x000000790600780c */ /* 0x040fe40003fc4270 */
        /* <DEDUP_REMOVED lines=17> */
[----:B------:R-:W-:Y:S01]  /*2b00*/  ISETP.NE.AND P1, PT, R88, RZ, PT ;  /* 0x000000ff5800720c */ /* 0x000fe20003f25270 */
[--C-:B------:R-:W-:Y:S01]  /*2b10*/  IMAD.MOV.U32 R88, RZ, RZ, R151.reuse ;  /* 0x000000ffff587224 */ /* 0x100fe200078e0097 */
[----:B------:R-:W-:Y:S01]  /*2b20*/  ISETP.NE.AND P0, PT, R90, RZ, PT ;  /* 0x000000ff5a00720c */ /* 0x000fe20003f05270 */
[----:B------:R-:W-:Y:S01]  /*2b30*/  IMAD.MOV.U32 R90, RZ, RZ, R151 ;  /* 0x000000ffff5a7224 */ /* 0x000fe200078e0097 */
[----:B0-----:R-:W-:-:S02]  /*2b40*/  FMNMX.FTZ R10, R8, R3, !PT ;  /* 0x00000003080a7209 */ /* 0x001fc40007810000 */
[----:B------:R-:W-:-:S03]  /*2b50*/  FMNMX.FTZ R8, R11, R27, !PT ;  /* 0x0000001b0b087209 */ /* 0x000fc60007810000 */
[----:B------:R-:W0:Y:S01]  /*2b60*/  SHFL.BFLY PT, R3, R10, 0x1, 0x1f ;  /* 0x0c201f000a037f89 */ /* 0x000e2200000e0000 */
[----:B------:R-:W-:-:S03]  /*2b70*/  FMNMX.FTZ R8, R13, R8, !PT ;  /* 0x000000080d087209 */ /* 0x000fc60007810000 */
[----:B------:R-:W-:Y:S01]  /*2b80*/  @!P1 VIADD R5, R5, 0x34840 ;  /* 0x0003484005059836 */ /* 0x000fe20000000000 */
[----:B------:R-:W-:-:S04]  /*2b90*/  FMNMX.FTZ R8, R31, R8, !PT ;  /* 0x000000081f087209 */ /* 0x000fc80007810000 */
[----:B------:R-:W-:Y:S02]  /*2ba0*/  @!P1 PRMT R5, RZ, 0x654, R5 ;  /* 0x00000654ff059816 */ /* 0x000fe40000000005 */
[----:B------:R-:W-:Y:S02]  /*2bb0*/  FMNMX.FTZ R8, R15, R8, !PT ;  /* 0x000000080f087209 */ /* 0x000fe40007810000 */
[----:B------:R1:W-:Y:S02]  /*2bc0*/  @!P1 SYNCS.ARRIVE.TRANS64.RED.A1T0 RZ, [R5+URZ], RZ ;  /* 0x000000ff05ff99a7 */ /* 0x0003e4000810043f */
        /* <DEDUP_REMOVED lines=18> */
[-CC-:B------:R-:W-:Y:S01]  /*2cf0*/  FFMA.FTZ R168, R125, R4.reuse, -R6.reuse ;  /* 0x000000047da87223 */ /* 0x180fe20000010806 */
[----:B------:R-:W-:Y:S01]  /*2d00*/  FSEL R123, R82, -INF , P3 ;  /* 0xff800000527b7808 */ /* 0x000fe20001800000 */
[--C-:B------:R-:W-:Y:S01]  /*2d10*/  FFMA.FTZ R154, R9, R4, -R6.reuse ;  /* 0x00000004099a7223 */ /* 0x100fe20000010806 */
[----:B------:R-:W-:Y:S01]  /*2d20*/  FMNMX.FTZ R8, R37, R8, !PT ;  /* 0x0000000825087209 */ /* 0x000fe20007810000 */
[----:B------:R0:W-:Y:S01]  /*2d30*/  MUFU.EX2 R79, R10 ;  /* 0x0000000a004f7308 */ /* 0x0001e20000000800 */
[----:B------:R-:W-:Y:S01]  /*2d40*/  FSEL R91, R86, -INF , P5 ;  /* 0xff800000565b7808 */ /* 0x000fe20002800000 */
[--C-:B------:R-:W-:Y:S01]  /*2d50*/  FFMA.FTZ R180, R111, R4, -R6.reuse ;  /* 0x000000046fb47223 */ /* 0x100fe20000010806 */
[----:B------:R-:W-:Y:S01]  /*2d60*/  FMNMX.FTZ R8, R55, R8, !PT ;  /* 0x0000000837087209 */ /* 0x000fe20007810000 */
[-CC-:B------:R-:W-:Y:S01]  /*2d70*/  FFMA.FTZ R77, R113, R4.reuse, -R6.reuse ;  /* 0x00000004714d7223 */ /* 0x180fe20000010806 */
[----:B------:R-:W-:Y:S01]  /*2d80*/  FSEL R125, R87, -INF , P6 ;  /* 0xff800000577d7808 */ /* 0x000fe20003000000 */
[--C-:B------:R-:W-:Y:S01]  /*2d90*/  FFMA.FTZ R182, R115, R4, -R6.reuse ;  /* 0x0000000473b67223 */ /* 0x100fe20000010806 */
[----:B------:R-:W-:Y:S01]  /*2da0*/  FMNMX.FTZ R8, R41, R8, !PT ;  /* 0x0000000829087209 */ /* 0x000fe20007810000 */
[----:B------:R-:W-:Y:S01]  /*2db0*/  MUFU.EX2 R180, R180 ;  /* 0x000000b400b47308 */ /* 0x000fe20000000800 */
        /* <DEDUP_REMOVED lines=33> */
[----:B------:R-:W-:Y:S01]  /*2fd0*/  FFMA.FTZ R85, R85, R4, -R6 ;  /* 0x0000000455557223 */ /* 0x000fe20000010806 */
[----:B------:R-:W-:Y:S01]  /*2fe0*/  FMNMX.FTZ R8, R75, R8, !PT ;  /* 0x000000084b087209 */ /* 0x000fe20007810000 */
[----:B------:R-:W4:Y:S01]  /*2ff0*/  MUFU.EX2 R81, R81 ;  /* 0x0000005100517308 */ /* 0x000f220000000800 */
[----:B------:R-:W-:-:S02]  /*3000*/  IMAD.MOV.U32 R141, RZ, RZ, R151 ;  /* 0x000000ffff8d7224 */ /* 0x000fc400078e0097 */
[----:B------:R-:W-:Y:S01]  /*3010*/  FMNMX.FTZ R8, R73, R8, !PT ;  /* 0x0000000849087209 */ /* 0x000fe20007810000 */
[--C-:B------:R-:W-:Y:S02]  /*3020*/  IMAD.MOV.U32 R139, RZ, RZ, R151.reuse ;  /* 0x000000ffff8b7224 */ /* 0x100fe400078e0097 */
[--C-:B------:R-:W-:Y:S01]  /*3030*/  IMAD.MOV.U32 R137, RZ, RZ, R151.reuse ;  /* 0x000000ffff897224 */ /* 0x100fe200078e0097 */
[----:B------:R-:W-:Y:S01]  /*3040*/  FMNMX.FTZ R8, R121, R8, !PT ;  /* 0x0000000879087209 */ /* 0x000fe20007810000 */
[----:B------:R-:W5:Y:S01]  /*3050*/  MUFU.EX2 R176, R176 ;  /* 0x000000b000b07308 */ /* 0x000f620000000800 */
[--C-:B------:R-:W-:Y:S02]  /*3060*/  IMAD.MOV.U32 R135, RZ, RZ, R151.reuse ;  /* 0x000000ffff877224 */ /* 0x100fe400078e0097 */
[----:B------:R-:W-:Y:S01]  /*3070*/  FMNMX.FTZ R8, R123, R8, !PT ;  /* 0x000000087b087209 */ /* 0x000fe20007810000 */
[--C-:B------:R-:W-:Y:S02]  /*3080*/  IMAD.MOV.U32 R133, RZ, RZ, R151.reuse ;  /* 0x000000ffff857224 */ /* 0x100fe400078e0097 */
[--C-:B------:R-:W-:Y:S01]  /*3090*/  IMAD.MOV.U32 R131, RZ, RZ, R151.reuse ;  /* 0x000000ffff837224 */ /* 0x100fe200078e0097 */
[----:B------:R-:W-:Y:S01]  /*30a0*/  FMNMX.FTZ R8, R83, R8, !PT ;  /* 0x0000000853087209 */ /* 0x000fe20007810000 */
[----:B------:R-:W1:Y:S01]  /*30b0*/  MUFU.EX2 R111, R111 ;  /* 0x0000006f006f7308 */ /* 0x000e620000000800 */
[----:B------:R-:W-:-:S02]  /*30c0*/  IMAD.MOV.U32 R129, RZ, RZ, R151 ;  /* 0x000000ffff817224 */ /* 0x000fc400078e0097 */
[----:B------:R-:W-:Y:S01]  /*30d0*/  FMNMX.FTZ R8, R91, R8, !PT ;  /* 0x000000085b087209 */ /* 0x000fe20007810000 */
[--C-:B------:R-:W-:Y:S02]  /*30e0*/  IMAD.MOV.U32 R127, RZ, RZ, R151.reuse ;  /* 0x000000ffff7f7224 */ /* 0x100fe400078e0097 */
[--C-:B------:R-:W-:Y:S01]  /*30f0*/  IMAD.MOV.U32 R109, RZ, RZ, R151.reuse ;  /* 0x000000ffff6d7224 */ /* 0x100fe200078e0097 */
[----:B------:R-:W-:Y:S01]  /*3100*/  FMNMX.FTZ R8, R125, R8, !PT ;  /* 0x000000087d087209 */ /* 0x000fe20007810000 */
[----:B------:R-:W1:Y:S01]  /*3110*/  MUFU.EX2 R178, R178 ;  /* 0x000000b200b27308 */ /* 0x000e620000000800 */
[--C-:B------:R-:W-:Y:S02]  /*3120*/  IMAD.MOV.U32 R107, RZ, RZ, R151.reuse ;  /* 0x000000ffff6b7224 */ /* 0x100fe400078e0097 */
[--C-:B------:R-:W-:Y:S01]  /*3130*/  IMAD.MOV.U32 R105, RZ, RZ, R151.reuse ;  /* 0x000000ffff697224 */ /* 0x100fe200078e0097 */
[----:B------:R-:W0:Y:S01]  /*3140*/  SHFL.BFLY PT, R9, R8, 0x2, 0x1f ;  /* 0x0c401f0008097f89 */ /* 0x000e2200000e0000 */
[----:B------:R-:W-:-:S02]  /*3150*/  IMAD.MOV.U32 R103, RZ, RZ, R151 ;  /* 0x000000ffff677224 */ /* 0x000fc400078e0097 */
[--C-:B------:R-:W-:Y:S01]  /*3160*/  IMAD.MOV.U32 R101, RZ, RZ, R151.reuse ;  /* 0x000000ffff657224 */ /* 0x100fe200078e0097 */
[----:B------:R-:W1:Y:S01]  /*3170*/  MUFU.EX2 R113, R113 ;  /* 0x0000007100717308 */ /* 0x000e620000000800 */
[--C-:B------:R-:W-:Y:S02]  /*3180*/  IMAD.MOV.U32 R99, RZ, RZ, R151.reuse ;  /* 0x000000ffff637224 */ /* 0x100fe400078e0097 */
[----:B------:R-:W-:-:S05]  /*3190*/  IMAD.MOV.U32 R97, RZ, RZ, R151 ;  /* 0x000000ffff617224 */ /* 0x000fca00078e0097 */
        /* <DEDUP_REMOVED lines=13> */
[-CC-:B------:R-:W-:Y:S01]  /*3270*/  FFMA.FTZ R181, R11, R4.reuse, -R6.reuse ;  /* 0x000000040bb57223 */ /* 0x180fe20000010806 */
[-CC-:B------:R-:W-:Y:S01]  /*3280*/  FFMA.FTZ R8, R27, R4.reuse, -R6.reuse ;  /* 0x000000041b087223 */ /* 0x180fe20000010806 */
[-CC-:B------:R-:W-:Y:S01]  /*3290*/  FFMA.FTZ R183, R13, R4.reuse, -R6.reuse ;  /* 0x000000040db77223 */ /* 0x180fe20000010806 */
[----:B--2---:R-:W-:Y:S01]  /*32a0*/  FADD.FTZ R11, R180, R77 ;  /* 0x0000004db40b7221 */ /* 0x004fe20000010000 */
[-CC-:B------:R-:W-:Y:S01]  /*32b0*/  FFMA.FTZ R10, R31, R4.reuse, -R6.reuse ;  /* 0x000000041f0a7223 */ /* 0x180fe20000010806 */
[-CC-:B------:R-:W-:Y:S01]  /*32c0*/  FFMA.FTZ R177, R15, R4.reuse, -R6.reuse ;  /* 0x000000040fb17223 */ /* 0x180fe20000010806 */
[----:B------:R-:W-:Y:S01]  /*32d0*/  MUFU.EX2 R181, R181 ;  /* 0x000000b500b57308 */ /* 0x000fe20000000800 */
[----:B---3--:R-:W-:Y:S01]  /*32e0*/  FADD.FTZ R30, R182, R11 ;  /* 0x0000000bb61e7221 */ /* 0x008fe20000010000 */
[-CC-:B------:R-:W-:Y:S01]  /*32f0*/  FFMA.FTZ R12, R35, R4.reuse, -R6.reuse ;  /* 0x00000004230c7223 */ /* 0x180fe20000010806 */
[-CC-:B------:R-:W-:Y:S01]  /*3300*/  FFMA.FTZ R179, R21, R4.reuse, -R6.reuse ;  /* 0x0000000415b37223 */ /* 0x180fe20000010806 */
[-C--:B------:R-:W-:Y:S01]  /*3310*/  FFMA.FTZ R14, R39, R4.reuse, -R6 ;  /* 0x00000004270e7223 */ /* 0x080fe20000010806 */
[----:B----4-:R-:W-:Y:S01]  /*3320*/  FADD.FTZ R11, R81, R30 ;  /* 0x0000001e510b7221 */ /* 0x010fe20000010000 */
[-CC-:B------:R-:W-:Y:S01]  /*3330*/  FFMA.FTZ R173, R25, R4.reuse, -R6.reuse ;  /* 0x0000000419ad7223 */ /* 0x180fe20000010806 */
[-CC-:B------:R-:W-:Y:S01]  /*3340*/  FFMA.FTZ R20, R43, R4.reuse, -R6.reuse ;  /* 0x000000042b147223 */ /* 0x180fe20000010806 */
[----:B------:R-:W0:Y:S01]  /*3350*/  MUFU.EX2 R8, R8 ;  /* 0x0000000800087308 */ /* 0x000e220000000800 */
[----:B-----5:R-:W-:Y:S01]  /*3360*/  FADD.FTZ R32, R176, R11 ;  /* 0x0000000bb0207221 */ /* 0x020fe20000010000 */
[-CC-:B------:R-:W-:Y:S01]  /*3370*/  FFMA.FTZ R175, R29, R4.reuse, -R6.reuse ;  /* 0x000000041daf7223 */ /* 0x180fe20000010806 */
[-CC-:B------:R-:W-:Y:S01]  /*3380*/  FFMA.FTZ R24, R47, R4.reuse, -R6.reuse ;  /* 0x000000042f187223 */ /* 0x180fe20000010806 */
[-C--:B------:R-:W-:Y:S01]  /*3390*/  FFMA.FTZ R169, R33, R4.reuse, -R6 ;  /* 0x0000000421a97223 */ /* 0x080fe20000010806 */
[----:B-1----:R-:W-:Y:S01]  /*33a0*/  FADD.FTZ R11, R111, R32 ;  /* 0x000000206f0b7221 */ /* 0x002fe20000010000 */
[-CC-:B------:R-:W-:Y:S01]  /*33b0*/  FFMA.FTZ R26, R51, R4.reuse, -R6.reuse ;  /* 0x00000004331a7223 */ /* 0x180fe20000010806 */
[-CC-:B------:R-:W-:Y:S01]  /*33c0*/  FFMA.FTZ R171, R37, R4.reuse, -R6.reuse ;  /* 0x0000000425ab7223 */ /* 0x180fe20000010806 */
[----:B------:R-:W1:Y:S01]  /*33d0*/  MUFU.EX2 R183, R183 ;  /* 0x000000b700b77308 */ /* 0x000e620000000800 */
[----:B------:R-:W-:Y:S01]  /*33e0*/  FADD.FTZ R34, R178, R11 ;  /* 0x0000000bb2227221 */ /* 0x000fe20000010000 */
[-CC-:B------:R-:W-:Y:S01]  /*33f0*/  FFMA.FTZ R28, R55, R4.reuse, -R6.reuse ;  /* 0x00000004371c7223 */ /* 0x180fe20000010806 */
[-CC-:B------:R-:W-:Y:S01]  /*3400*/  FFMA.FTZ R153, R41, R4.reuse, -R6.reuse ;  /* 0x0000000429997223 */ /* 0x180fe20000010806 */
[-C--:B------:R-:W-:Y:S01]  /*3410*/  FFMA.FTZ R30, R59, R4.reuse, -R6 ;  /* 0x000000043b1e7223 */ /* 0x080fe20000010806 */
[----:B------:R-:W-:Y:S01]  /*3420*/  FADD.FTZ R13, R113, R34 ;  /* 0x00000022710d7221 */ /* 0x000fe20000010000 */
[-CC-:B------:R-:W-:Y:S01]  /*3430*/  FFMA.FTZ R45, R45, R4.reuse, -R6.reuse ;  /* 0x000000042d2d7223 */ /* 0x180fe20000010806 */
[-C--:B------:R-:W-:Y:S01]  /*3440*/  FFMA.FTZ R63, R63, R4.reuse, -R6 ;  /* 0x000000043f3f7223 */ /* 0x080fe20000010806 */
[----:B------:R-:W2:Y:S01]  /*3450*/  MUFU.EX2 R10, R10 ;  /* 0x0000000a000a7308 */ /* 0x000ea20000000800 */
[----:B0-----:R-:W-:Y:S01]  /*3460*/  FADD.FTZ R32, R181, R8 ;  /* 0x00000008b5207221 */ /* 0x001fe20000010000 */
[----:B------:R-:W-:Y:S01]  /*3470*/  FADD.FTZ R36, R172, R13 ;  /* 0x0000000dac247221 */ /* 0x000fe20000010000 */
[-CC-:B------:R-:W-:Y:S01]  /*3480*/  FFMA.FTZ R49, R49, R4.reuse, -R6.reuse ;  /* 0x0000000431317223 */ /* 0x180fe20000010806 */
[-CC-:B------:R-:W-:Y:S01]  /*3490*/  FFMA.FTZ R67, R67, R4.reuse, -R6.reuse ;  /* 0x0000000443437223 */ /* 0x180fe20000010806 */
[-C--:B------:R-:W-:Y:S01]  /*34a0*/  FFMA.FTZ R53, R53, R4.reuse, -R6 ;  /* 0x0000000435357223 */ /* 0x080fe20000010806 */
[----:B------:R-:W-:Y:S01]  /*34b0*/  FADD.FTZ R13, R115, R36 ;  /* 0x00000024730d7221 */ /* 0x000fe20000010000 */
[-C--:B------:R-:W-:Y:S01]  /*34c0*/  FFMA.FTZ R71, R71, R4.reuse, -R6 ;  /* 0x0000000447477223 */ /* 0x080fe20000010806 */
[----:B------:R-:W0:Y:S01]  /*34d0*/  MUFU.EX2 R177, R177 ;  /* 0x000000b100b17308 */ /* 0x000e220000000800 */
[----:B-1----:R-:W-:Y:S01]  /*34e0*/  FADD.FTZ R11, R183, R32 ;  /* 0x00000020b70b7221 */ /* 0x002fe20000010000 */
[----:B------:R-:W-:Y:S01]  /*34f0*/  FADD.FTZ R36, R174, R13 ;  /* 0x0000000dae247221 */ /* 0x000fe20000010000 */
[-CC-:B------:R-:W-:Y:S01]  /*3500*/  FFMA.FTZ R69, R69, R4.reuse, -R6.reuse ;  /* 0x0000000445457223 */ /* 0x180fe20000010806 */
[-CC-:B------:R-:W-:Y:S01]  /*3510*/  FFMA.FTZ R75, R75, R4.reuse, -R6.reuse ;  /* 0x000000044b4b7223 */ /* 0x180fe20000010806 */
[-C--:B------:R-:W-:Y:S01]  /*3520*/  FFMA.FTZ R73, R73, R4.reuse, -R6 ;  /* 0x0000000449497223 */ /* 0x080fe20000010806 */
[----:B------:R-:W-:Y:S01]  /*3530*/  FADD.FTZ R13, R117, R36 ;  /* 0x00000024750d7221 */ /* 0x000fe20000010000 */
[-CC-:B------:R-:W-:Y:S01]  /*3540*/  FFMA.FTZ R121, R121, R4.reuse, -R6.reuse ;  /* 0x0000000479797223 */ /* 0x180fe20000010806 */
[----:B------:R-:W1:Y:S01]  /*3550*/  MUFU.EX2 R12, R12 ;  /* 0x0000000c000c7308 */ /* 0x000e620000000800 */
[----:B--2---:R-:W-:Y:S01]  /*3560*/  FADD.FTZ R34, R10, R11 ;  /* 0x0000000b0a227221 */ /* 0x004fe20000010000 */
[----:B------:R-:W-:Y:S01]  /*3570*/  FADD.FTZ R38, R168, R13 ;  /* 0x0000000da8267221 */ /* 0x000fe20000010000 */
[-CC-:B------:R-:W-:Y:S01]  /*3580*/  FFMA.FTZ R123, R123, R4.reuse, -R6.reuse ;  /* 0x000000047b7b7223 */ /* 0x180fe20000010806 */
[-CC-:B------:R-:W-:Y:S01]  /*3590*/  FFMA.FTZ R83, R83, R4.reuse, -R6.reuse ;  /* 0x0000000453537223 */ /* 0x180fe20000010806 */
[-C--:B------:R-:W-:Y:S01]  /*35a0*/  FFMA.FTZ R91, R91, R4.reuse, -R6 ;  /* 0x000000045b5b7223 */ /* 0x080fe20000010806 */
[----:B------:R-:W-:Y:S01]  /*35b0*/  FADD.FTZ R13, R119, R38 ;  /* 0x00000026770d7221 */ /* 0x000fe20000010000 */
[----:B------:R-:W-:Y:S01]  /*35c0*/  FFMA.FTZ R125, R125, R4, -R6 ;  /* 0x000000047d7d7223 */ /* 0x000fe20000010806 */
[----:B------:R-:W2:Y:S01]  /*35d0*/  MUFU.EX2 R179, R179 ;  /* 0x000000b300b37308 */ /* 0x000ea20000000800 */
[----:B0-----:R-:W-:Y:S01]  /*35e0*/  FADD.FTZ R11, R177, R34 ;  /* 0x00000022b10b7221 */ /* 0x001fe20000010000 */
[----:B------:R-:W-:Y:S01]  /*35f0*/  FADD.FTZ R38, R170, R13 ;  /* 0x0000000daa267221 */ /* 0x000fe20000010000 */
[----:B------:R-:W-:-:S02]  /*3600*/  F2FP.BF16.F32.PACK_AB R181, R8, R181 ;  /* 0x000000b508b5723e */ /* 0x000fc400000010ff */
[----:B------:R-:W-:Y:S02]  /*3610*/  F2FP.BF16.F32.PACK_AB R183, R10, R183 ;  /* 0x000000b70ab7723e */ /* 0x000fe400000010ff */
[----:B------:R-:W-:Y:S01]  /*3620*/  F2FP.BF16.F32.PACK_AB R176, R111, R176 ;  /* 0x000000b06fb0723e */ /* 0x000fe200000010ff */
[----:B------:R-:W0:Y:S01]  /*3630*/  MUFU.EX2 R14, R14 ;  /* 0x0000000e000e7308 */ /* 0x000e220000000800 */
[C---:B-1----:R-:W-:Y:S01]  /*3640*/  FADD.FTZ R34, R12.reuse, R11 ;  /* 0x0000000b0c227221 */ /* 0x042fe20000010000 */
[----:B------:R-:W-:Y:S01]  /*3650*/  F2FP.BF16.F32.PACK_AB R177, R12, R177 ;  /* 0x000000b10cb1723e */ /* 0x000fe200000010ff */
[----:B------:R-:W-:Y:S01]  /*3660*/  VIADD R12, R94, 0xfffffffe ;  /* 0xfffffffe5e0c7836 */ /* 0x000fe20000000000 */
[----:B------:R-:W-:Y:S01]  /*3670*/  F2FP.BF16.F32.PACK_AB R178, R113, R178 ;  /* 0x000000b271b2723e */ /* 0x000fe200000010ff */
[--C-:B------:R-:W-:Y:S01]  /*3680*/  IMAD.MOV.U32 R113, RZ, RZ, R151.reuse ;  /* 0x000000ffff717224 */ /* 0x100fe200078e0097 */
[----:B------:R-:W-:Y:S01]  /*3690*/  F2FP.BF16.F32.PACK_AB R172, R115, R172 ;  /* 0x000000ac73ac723e */ /* 0x000fe200000010ff */
[--C-:B------:R-:W-:Y:S01]  /*36a0*/  IMAD.MOV.U32 R115, RZ, RZ, R151.reuse ;  /* 0x000000ffff737224 */ /* 0x100fe200078e0097 */
[----:B------:R-:W1:Y:S01]  /*36b0*/  MUFU.EX2 R173, R173 ;  /* 0x000000ad00ad7308 */ /* 0x000e620000000800 */
[----:B--2---:R-:W-:Y:S01]  /*36c0*/  FADD.FTZ R11, R179, R34 ;  /* 0x00000022b30b7221 */ /* 0x004fe20000010000 */
[----:B------:R-:W-:Y:S01]  /*36d0*/  ISETP.GE.AND P2, PT, R12, R17, PT ;  /* 0x000000110c00720c */ /* 0x000fe20003f46270 */
[--C-:B------:R-:W-:Y:S01]  /*36e0*/  IMAD.MOV.U32 R111, RZ, RZ, R151.reuse ;  /* 0x000000ffff6f7224 */ /* 0x100fe200078e0097 */
[----:B------:R-:W-:Y:S01]  /*36f0*/  F2FP.BF16.F32.PACK_AB R174, R117, R174 ;  /* 0x000000ae75ae723e */ /* 0x000fe200000010ff */
[--C-:B------:R-:W-:Y:S01]  /*3700*/  IMAD.MOV.U32 R117, RZ, RZ, R151.reuse ;  /* 0x000000ffff757224 */ /* 0x100fe200078e0097 */
[----:B------:R-:W-:Y:S01]  /*3710*/  F2FP.BF16.F32.PACK_AB R168, R119, R168 ;  /* 0x000000a877a8723e */ /* 0x000fe200000010ff */
[----:B------:R-:W-:Y:S01]  /*3720*/  IMAD.MOV.U32 R119, RZ, RZ, R151 ;  /* 0x000000ffff777224 */ /* 0x000fe200078e0097 */
[----:B------:R-:W2:Y:S01]  /*3730*/  MUFU.EX2 R20, R20 ;  /* 0x0000001400147308 */ /* 0x000ea20000000800 */
[----:B0-----:R-:W-:Y:S01]  /*3740*/  FADD.FTZ R36, R14, R11 ;  /* 0x0000000b0e247221 */ /* 0x001fe20000010000 */
[----:B------:R-:W-:Y:S01]  /*3750*/  F2FP.BF16.F32.PACK_AB R180, R77, R180 ;  /* 0x000000b44db4723e */ /* 0x000fe200000010ff */
[----:B------:R-:W-:Y:S01]  /*3760*/  IMAD.MOV.U32 R94, RZ, RZ, R151 ;  /* 0x000000ffff5e7224 */ /* 0x000fe200078e0097 */
[----:B------:R-:W-:-:S02]  /*3770*/  F2FP.BF16.F32.PACK_AB R182, R81, R182 ;  /* 0x000000b651b6723e */ /* 0x000fc400000010ff */
[----:B------:R-:W-:Y:S02]  /*3780*/  F2FP.BF16.F32.PACK_AB R170, R79, R170 ;  /* 0x000000aa4faa723e */ /* 0x000fe400000010ff */
[----:B------:R-:W0:Y:S01]  /*3790*/  MUFU.EX2 R175, R175 ;  /* 0x000000af00af7308 */ /* 0x000e220000000800 */
[----:B-1----:R-:W-:Y:S01]  /*37a0*/  FADD.FTZ R11, R173, R36 ;  /* 0x00000024ad0b7221 */ /* 0x002fe20000010000 */
[----:B------:R-:W-:-:S06]  /*37b0*/  F2FP.BF16.F32.PACK_AB R179, R14, R179 ;  /* 0x000000b30eb3723e */ /* 0x000fcc00000010ff */
[----:B------:R-:W1:Y:S01]  /*37c0*/  MUFU.EX2 R24, R24 ;  /* 0x0000001800187308 */ /* 0x000e620000000800 */
[C---:B--2---:R-:W-:Y:S01]  /*37d0*/  FADD.FTZ R36, R20.reuse, R11 ;  /* 0x0000000b14247221 */ /* 0x044fe20000010000 */
[----:B------:R-:W-:Y:S01]  /*37e0*/  FADD.FTZ R11, R79, R38 ;  /* 0x000000264f0b7221 */ /* 0x000fe20000010000 */
[----:B------:R-:W-:-:S05]  /*37f0*/  F2FP.BF16.F32.PACK_AB R173, R20, R173 ;  /* 0x000000ad14ad723e */ /* 0x000fca00000010ff */
[----:B------:R-:W2:Y:S01]  /*3800*/  MUFU.EX2 R152, R152 ;  /* 0x0000009800987308 */ /* 0x000ea20000000800 */
[----:B0-----:R-:W-:-:S07]  /*3810*/  FADD.FTZ R5, R175, R36 ;  /* 0x00000024af057221 */ /* 0x001fce0000010000 */
[----:B------:R-:W0:Y:S01]  /*3820*/  MUFU.EX2 R169, R169 ;  /* 0x000000a900a97308 */ /* 0x000e220000000800 */
[C---:B-1----:R-:W-:Y:S01]  /*3830*/  FADD.FTZ R38, R24.reuse, R5 ;  /* 0x0000000518267221 */ /* 0x042fe20000010000 */
[----:B------:R-:W-:-:S06]  /*3840*/  F2FP.BF16.F32.PACK_AB R175, R24, R175 ;  /* 0x000000af18af723e */ /* 0x000fcc00000010ff */
[----:B------:R-:W1:Y:S01]  /*3850*/  MUFU.EX2 R57, R57 ;  /* 0x0000003900397308 */ /* 0x000e620000000800 */
[----:B--2---:R-:W-:-:S07]  /*3860*/  FADD.FTZ R40, R152, R11 ;  /* 0x0000000b98287221 */ /* 0x004fce0000010000 */
[----:B------:R-:W2:Y:S01]  /*3870*/  MUFU.EX2 R26, R26 ;  /* 0x0000001a001a7308 */ /* 0x000ea20000000800 */
[----:B0-----:R-:W-:-:S07]  /*3880*/  FADD.FTZ R5, R169, R38 ;  /* 0x00000026a9057221 */ /* 0x001fce0000010000 */
[----:B------:R-:W0:Y:S01]  /*3890*/  MUFU.EX2 R154, R154 ;  /* 0x0000009a009a7308 */ /* 0x000e220000000800 */
[C---:B-1----:R-:W-:Y:S01]  /*38a0*/  FADD.FTZ R11, R57.reuse, R40 ;  /* 0x00000028390b7221 */ /* 0x042fe20000010000 */
[----:B------:R-:W-:-:S06]  /*38b0*/  F2FP.BF16.F32.PACK_AB R152, R57, R152 ;  /* 0x000000983998723e */ /* 0x000fcc00000010ff */
[----:B------:R-:W1:Y:S01]  /*38c0*/  MUFU.EX2 R171, R171 ;  /* 0x000000ab00ab7308 */ /* 0x000e620000000800 */
[C---:B--2---:R-:W-:Y:S01]  /*38d0*/  FADD.FTZ R38, R26.reuse, R5 ;  /* 0x000000051a267221 */ /* 0x044fe20000010000 */
[----:B------:R-:W-:-:S06]  /*38e0*/  F2FP.BF16.F32.PACK_AB R169, R26, R169 ;  /* 0x000000a91aa9723e */ /* 0x000fcc00000010ff */
[----:B------:R-:W2:Y:S01]  /*38f0*/  MUFU.EX2 R61, R61 ;  /* 0x0000003d003d7308 */ /* 0x000ea20000000800 */
[----:B0-----:R-:W-:-:S07]  /*3900*/  FADD.FTZ R40, R154, R11 ;  /* 0x0000000b9a287221 */ /* 0x001fce0000010000 */
[----:B------:R-:W0:Y:S01]  /*3910*/  MUFU.EX2 R28, R28 ;  /* 0x0000001c001c7308 */ /* 0x000e220000000800 */
[----:B-1----:R-:W-:-:S07]  /*3920*/  FADD.FTZ R5, R171, R38 ;  /* 0x00000026ab057221 */ /* 0x002fce0000010000 */
[----:B------:R-:W1:Y:S01]  /*3930*/  MUFU.EX2 R156, R156 ;  /* 0x0000009c009c7308 */ /* 0x000e620000000800 */
[C---:B--2---:R-:W-:Y:S01]  /*3940*/  FADD.FTZ R11, R61.reuse, R40 ;  /* 0x000000283d0b7221 */ /* 0x044fe20000010000 */
[----:B------:R-:W-:-:S06]  /*3950*/  F2FP.BF16.F32.PACK_AB R154, R61, R154 ;  /* 0x0000009a3d9a723e */ /* 0x000fcc00000010ff */
[----:B------:R-:W2:Y:S01]  /*3960*/  MUFU.EX2 R153, R153 ;  /* 0x0000009900997308 */ /* 0x000ea20000000800 */
[C---:B0-----:R-:W-:Y:S01]  /*3970*/  FADD.FTZ R6, R28.reuse, R5 ;  /* 0x000000051c067221 */ /* 0x041fe20000010000 */
[----:B------:R-:W-:-:S06]  /*3980*/  F2FP.BF16.F32.PACK_AB R171, R28, R171 ;  /* 0x000000ab1cab723e */ /* 0x000fcc00000010ff */
[----:B------:R-:W0:Y:S01]  /*3990*/  MUFU.EX2 R65, R65 ;  /* 0x0000004100417308 */ /* 0x000e220000000800 */
[----:B-1----:R-:W-:-:S07]  /*39a0*/  FADD.FTZ R40, R156, R11 ;  /* 0x0000000b9c287221 */ /* 0x002fce0000010000 */
[----:B------:R-:W1:Y:S01]  /*39b0*/  MUFU.EX2 R30, R30 ;  /* 0x0000001e001e7308 */ /* 0x000e620000000800 */
[----:B--2---:R-:W-:-:S07]  /*39c0*/  FADD.FTZ R5, R153, R6 ;  /* 0x0000000699057221 */ /* 0x004fce0000010000 */
[----:B------:R-:W2:Y:S01]  /*39d0*/  MUFU.EX2 R158, R158 ;  /* 0x0000009e009e7308 */ /* 0x000ea20000000800 */
[C---:B0-----:R-:W-:Y:S01]  /*39e0*/  FADD.FTZ R11, R65.reuse, R40 ;  /* 0x00000028410b7221 */ /* 0x041fe20000010000 */
[----:B------:R-:W-:-:S06]  /*39f0*/  F2FP.BF16.F32.PACK_AB R156, R65, R156 ;  /* 0x0000009c419c723e */ /* 0x000fcc00000010ff */
        /* <DEDUP_REMOVED lines=19> */
[----:B------:R-:W-:Y:S01]  /*3b30*/  F2FP.BF16.F32.PACK_AB R160, R89, R160 ;  /* 0x000000a059a0723e */ /* 0x000fe200000010ff */
[----:B------:R-:W-:-:S05]  /*3b40*/  IMAD.MOV.U32 R89, RZ, RZ, R151 ;  /* 0x000000ffff597224 */ /* 0x000fca00078e0097 */
        /* <DEDUP_REMOVED lines=9> */
[----:B------:R-:W-:Y:S01]  /*3be0*/  F2FP.BF16.F32.PACK_AB R162, R93, R162 ;  /* 0x000000a25da2723e */ /* 0x000fe200000010ff */
[----:B------:R-:W-:-:S05]  /*3bf0*/  IMAD.MOV.U32 R93, RZ, RZ, R151 ;  /* 0x000000ffff5d7224 */ /* 0x000fca00078e0097 */
        /* <DEDUP_REMOVED lines=9> */
[----:B------:R-:W-:Y:S01]  /*3c90*/  F2FP.BF16.F32.PACK_AB R164, R95, R164 ;  /* 0x000000a45fa4723e */ /* 0x000fe200000010ff */
[----:B------:R-:W-:-:S05]  /*3ca0*/  IMAD.MOV.U32 R95, RZ, RZ, R151 ;  /* 0x000000ffff5f7224 */ /* 0x000fca00078e0097 */
[----:B------:R1:W3:Y:S01]  /*3cb0*/  MUFU.EX2 R40, R121 ;  /* 0x0000007900287308 */ /* 0x0002e20000000800 */
[C---:B--2---:R-:W-:Y:S01]  /*3cc0*/  FADD.FTZ R44, R38.reuse, R5 ;  /* 0x00000005262c7221 */ /* 0x044fe20000010000 */
[----:B------:R-:W-:-:S06]  /*3cd0*/  F2FP.BF16.F32.PACK_AB R161, R38, R69 ;  /* 0x0000004526a1723e */ /* 0x000fcc00000010ff */
[----:B------:R-:W2:Y:S01]  /*3ce0*/  MUFU.EX2 R123, R123 ;  /* 0x0000007b007b7308 */ /* 0x000ea20000000800 */
[----:B0-----:R-:W-:Y:S01]  /*3cf0*/  FADD.FTZ R5, R73, R44 ;  /* 0x0000002c49057221 */ /* 0x001fe20000010000 */
[----:B-1----:R-:W-:-:S06]  /*3d00*/  IMAD.MOV.U32 R121, RZ, RZ, R151 ;  /* 0x000000ffff797224 */ /* 0x002fcc00078e0097 */
[----:B------:R-:W0:Y:S01]  /*3d10*/  MUFU.EX2 R42, R83 ;  /* 0x00000053002a7308 */ /* 0x000e220000000800 */
[C---:B---3--:R-:W-:Y:S01]  /*3d20*/  FADD.FTZ R10, R40.reuse, R5 ;  /* 0x00000005280a7221 */ /* 0x048fe20000010000 */
[----:B------:R-:W-:-:S06]  /*3d30*/  F2FP.BF16.F32.PACK_AB R163, R40, R73 ;  /* 0x0000004928a3723e */ /* 0x000fcc00000010ff */
[----:B------:R-:W1:Y:S01]  /*3d40*/  MUFU.EX2 R91, R91 ;  /* 0x0000005b005b7308 */ /* 0x000e620000000800 */
[----:B--2---:R-:W-:-:S07]  /*3d50*/  FADD.FTZ R5, R123, R10 ;  /* 0x0000000a7b057221 */ /* 0x004fce0000010000 */
[----:B------:R-:W2:Y:S01]  /*3d60*/  MUFU.EX2 R166, R166 ;  /* 0x000000a600a67308 */ /* 0x000ea20000000800 */
[C---:B0-----:R-:W-:Y:S01]  /*3d70*/  FADD.FTZ R10, R42.reuse, R5 ;  /* 0x000000052a0a7221 */ /* 0x041fe20000010000 */
[----:B------:R-:W-:Y:S01]  /*3d80*/  F2FP.BF16.F32.PACK_AB R165, R42, R123 ;  /* 0x0000007b2aa5723e */ /* 0x000fe200000010ff */
[----:B------:R-:W-:-:S05]  /*3d90*/  IMAD.MOV.U32 R123, RZ, RZ, R151 ;  /* 0x000000ffff7b7224 */ /* 0x000fca00078e0097 */
[----:B------:R0:W3:Y:S01]  /*3da0*/  MUFU.EX2 R8, R125 ;  /* 0x0000007d00087308 */ /* 0x0000e20000000800 */
[----:B-1----:R-:W-:Y:S01]  /*3db0*/  FADD.FTZ R5, R91, R10 ;  /* 0x0000000a5b057221 */ /* 0x002fe20000010000 */
[----:B------:R-:W-:-:S06]  /*3dc0*/  IMAD.MOV.U32 R10, RZ, RZ, 0x3f800000 ;  /* 0x3f800000ff0a7424 */ /* 0x000fcc00078e00ff */
[----:B------:R-:W1:Y:S01]  /*3dd0*/  MUFU.EX2 R85, R85 ;  /* 0x0000005500557308 */ /* 0x000e620000000800 */
[----:B--2---:R-:W-:Y:S01]  /*3de0*/  FADD.FTZ R6, R166, R11 ;  /* 0x0000000ba6067221 */ /* 0x004fe20000010000 */
[----:B0-----:R-:W-:Y:S02]  /*3df0*/  IMAD.MOV.U32 R125, RZ, RZ, R151 ;  /* 0x000000ffff7d7224 */ /* 0x001fe400078e0097 */
[C---:B---3--:R-:W-:Y:S01]  /*3e00*/  FADD.FTZ R5, R8.reuse, R5 ;  /* 0x0000000508057221 */ /* 0x048fe20000010000 */
[----:B------:R-:W-:Y:S01]  /*3e10*/  F2FP.BF16.F32.PACK_AB R167, R8, R91 ;  /* 0x0000005b08a7723e */ /* 0x000fe200000010ff */
[----:B------:R-:W-:Y:S02]  /*3e20*/  IMAD.MOV.U32 R8, RZ, RZ, 0x3f800000 ;  /* 0x3f800000ff087424 */ /* 0x000fe400078e00ff */
[----:B------:R-:W-:Y:S02]  /*3e30*/  IMAD.MOV.U32 R91, RZ, RZ, R151 ;  /* 0x000000ffff5b7224 */ /* 0x000fe400078e0097 */
[C---:B-1----:R-:W-:Y:S01]  /*3e40*/  FADD.FTZ R6, R85.reuse, R6 ;  /* 0x0000000655067221 */ /* 0x042fe20000010000 */
[----:B------:R-:W-:Y:S01]  /*3e50*/  F2FP.BF16.F32.PACK_AB R166, R85, R166 ;  /* 0x000000a655a6723e */ /* 0x000fe200000010ff */
[----:B------:R-:W-:Y:S06]  /*3e60*/  @!P2 BRA `(.L_x_183) ;  /* 0x0000002000d8a947 */ /* 0x000fec0003800000 */
[----:B------:R-:W-:Y:S01]  /*3e70*/  R2UR UR31, R2 ;  /* 0x00000000021f72ca */ /* 0x000fe200000e0000 */
[----:B------:R-:W-:Y:S01]  /*3e80*/  IMAD.MOV.U32 R11, RZ, RZ, R9 ;  /* 0x000000ffff0b7224 */ /* 0x000fe200078e0009 */
[----:B------:R-:W-:Y:S01]  /*3e90*/  CS2R R150, SRZ ;  /* 0x0000000000967805 */ /* 0x000fe2000001ff00 */
[----:B------:R-:W-:Y:S01]  /*3ea0*/  IMAD.MOV.U32 R15, RZ, RZ, R3 ;  /* 0x000000ffff0f7224 */ /* 0x000fe200078e0003 */
[----:B------:R-:W-:Y:S01]  /*3eb0*/  CS2R R146, SRZ ;  /* 0x0000000000927805 */ /* 0x000fe2000001ff00 */
[----:B------:R-:W-:Y:S01]  /*3ec0*/  IMAD.MOV.U32 R13, RZ, RZ, R16 ;  /* 0x000000ffff0d7224 */ /* 0x000fe200078e0010 */
[----:B------:R-:W-:Y:S01]  /*3ed0*/  CS2R R142, SRZ ;  /* 0x00000000008e7805 */ /* 0x000fe2000001ff00 */
[----:B------:R-:W-:Y:S01]  /*3ee0*/  IMAD.MOV.U32 R8, RZ, RZ, 0x3f800000 ;  /* 0x3f800000ff087424 */ /* 0x000fe200078e00ff */
        /* <DEDUP_REMOVED lines=28> */
[----:B------:R-:W-:-:S07]  /*40b0*/  CS2R R88, SRZ ;  /* 0x0000000000587805 */ /* 0x000fce000001ff00 */
.L_x_192:
        /* <DEDUP_REMOVED lines=8> */
.L_x_184:
[----:B------:R-:W0:Y:S01]  /*4140*/  S2UR UR6, SR_CgaCtaId ;  /* 0x00000000000679c3 */ /* 0x000e220000008800 */
[----:B------:R-:W-:Y:S01]  /*4150*/  UMOV UR5, 0x400 ;  /* 0x0000040000057882 */ /* 0x000fe20000000000 */
[----:B------:R-:W-:Y:S01]  /*4160*/  IMAD.U32 R9, RZ, RZ, UR4 ;  /* 0x00000004ff097e24 */ /* 0x000fe2000f8e00ff */
[----:B------:R-:W-:Y:S01]  /*4170*/  SHF.L.U32 R3, R16, 0x1f, RZ ;  /* 0x0000001f10037819 */ /* 0x000fe200000006ff */
[----:B0-----:R-:W-:-:S06]  /*4180*/  ULEA UR5, UR6, UR5, 0x18 ;  /* 0x0000000506057291 */ /* 0x001fcc000f8ec03f */
[----:B------:R-:W-:-:S04]  /*4190*/  IMAD.U32 R0, RZ, RZ, UR5 ;  /* 0x00000005ff007e24 */ /* 0x000fc8000f8e00ff */
[----:B------:R-:W-:-:S04]  /*41a0*/  IMAD R14, R9, 0x8, R0 ;  /* 0x00000008090e7824 */ /* 0x000fc800078e0200 */
[----:B------:R0:W1:Y:S01]  /*41b0*/  SYNCS.PHASECHK.TRANS64.TRYWAIT P2, [R14+URZ+0x34830], R3 ;  /* 0x034830030e0075a7 */ /* 0x000062000804017f */
[----:B------:R-:W-:Y:S05]  /*41c0*/  @!P0 BRA `(.L_x_185) ;  /* 0x0000000000048947 */ /* 0x000fea0003800000 */
[----:B------:R-:W-:Y:S01]  /*41d0*/  BPT.TRAP 0x1 ;  /* 0x000000040000795c */ /* 0x000fe20000300000 */
.L_x_185:
[----:B------:R-:W-:Y:S01]  /*41e0*/  IMAD R4, R2, 0xc00, R7 ;  /* 0x00000c0002047824 */ /* 0x000fe200078e0207 */
[----:B-1----:R-:W-:Y:S06]  /*41f0*/  @P2 BRA `(.L_x_186) ;  /* 0x0000000000082947 */ /* 0x002fec0003800000 */
[----:B------:R-:W1:Y:S02]  /*4200*/  SYNCS.PHASECHK.TRANS64.TRYWAIT P2, [R14+URZ+0x34830], R3 ;  /* 0x034830030e0075a7 */ /* 0x000e64000804017f */
[----:B-1----:R-:W-:Y:S05]  /*4210*/  @!P2 BRA `(.L_x_187) ;  /* 0x000000c000e8a947 */ /* 0x002fea0003800000 */
.L_x_186:
[----:B------:R-:W-:Y:S01]  /*4220*/  R2UR UR30, R4 ;  /* 0x00000000041e72ca */ /* 0x000fe200000e0000 */
[----:B------:R-:W-:Y:S01]  /*4230*/  WARPGROUP.ARRIVE ;  /* 0x00000000000079c5 */ /* 0x000fe20000000000 */
[----:B------:R-:W-:Y:S01]  /*4240*/  UMOV UR4, UR52 ;  /* 0x0000003400047c82 */ /* 0x000fe20008000000 */
[----:B------:R-:W-:Y:S01]  /*4250*/  UMOV UR5, UR53 ;  /* 0x0000003500057c82 */ /* 0x000fe20008000000 */
        /* <DEDUP_REMOVED lines=9> */
[----:B------:R-:W-:Y:S01]  /*42f0*/  UMOV UR6, UR30 ;  /* 0x0000001e00067c82 */ /* 0x000fe20008000000 */
[----:B------:R-:W-:Y:S01]  /*4300*/  UIADD3 UR10, UR30, 0x4, URZ ;  /* 0x000000041e0a7890 */ /* 0x000fe2000fffe03f */
[----:B------:R-:W-:Y:S01]  /*4310*/  HGMMA.64x128x16.F32.BF16 R24, gdesc[UR4], RZ, !UPT, gsb0 ;  /* 0x01e00000041879f0 */ /* 0x000fe2000c0018ff */
[----:B------:R-:W-:Y:S01]  /*4320*/  UIADD3 UR6, UR30, 0x2, URZ ;  /* 0x000000021e067890 */ /* 0x000fe2000fffe03f */
[-C--:B------:R-:W-:Y:S01]  /*4330*/  FMUL.FTZ R88, R88, R10.reuse ;  /* 0x0000000a58587220 */ /* 0x080fe20000410000 */
[----:B------:R-:W-:Y:S01]  /*4340*/  UMOV UR4, UR56 ;  /* 0x0000003800047c82 */ /* 0x000fe20008000000 */
[----:B------:R-:W-:Y:S01]  /*4350*/  UMOV UR5, UR57 ;  /* 0x0000003900057c82 */ /* 0x000fe20008000000 */
[----:B------:R-:W-:Y:S01]  /*4360*/  UMOV UR7, 0x40000040 ;  /* 0x4000004000077882 */ /* 0x000fe20000000000 */
        /* <DEDUP_REMOVED lines=74> */
[----:B------:R-:W-:Y:S01]  /*4810*/  HGMMA.64x128x16.F32.BF16 R24, gdesc[UR4], R24, gsb0 ;  /* 0x01e00000041879f0 */ /* 0x000fe20008001818 */
[----:B------:R-:W-:Y:S01]  /*4820*/  UIADD3 UR6, UR30, 0x406, URZ ;  /* 0x000004061e067890 */ /* 0x000fe2000fffe03f */
[----:B------:R-:W-:Y:S01]  /*4830*/  UMOV UR4, UR28 ;  /* 0x0000001c00047c82 */ /* 0x000fe20008000000 */
[----:B------:R-:W-:Y:S01]  /*4840*/  UMOV UR5, UR29 ;  /* 0x0000001d00057c82 */ /* 0x000fe20008000000 */
[----:B------:R-:W-:Y:S01]  /*4850*/  UMOV UR7, 0x40000040 ;  /* 0x4000004000077882 */ /* 0x000fe20000000000 */
        /* <DEDUP_REMOVED lines=33> */
.L_x_188:
[----:B01----:R-:W-:Y:S01]  /*4a70*/  IMAD.U32 R3, RZ, RZ, UR31 ;  /* 0x0000001fff037e24 */ /* 0x003fe2000f8e00ff */
[----:B------:R-:W-:-:S03]  /*4a80*/  SHF.L.U32 R4, R13, 0x1f, RZ ;  /* 0x0000001f0d047819 */ /* 0x000fc600000006ff */
[----:B------:R-:W-:-:S04]  /*4a90*/  IMAD R13, R3, 0x8, R0 ;  /* 0x00000008030d7824 */ /* 0x000fc800078e0200 */
[----:B------:R0:W1:Y:S01]  /*4aa0*/  SYNCS.PHASECHK.TRANS64.TRYWAIT P2, [R13+URZ+0x34850], R4 ;  /* 0x034850040d0075a7 */ /* 0x000062000804017f */
[----:B------:R-:W-:Y:S05]  /*4ab0*/  @!P0 BRA `(.L_x_189) ;  /* 0x0000000000048947 */ /* 0x000fea0003800000 */
[----:B------:R-:W-:Y:S01]  /*4ac0*/  BPT.TRAP 0x1 ;  /* 0x000000040000795c */ /* 0x000fe20000300000 */
.L_x_189:
[----:B-1----:R-:W-:Y:S05]  /*4ad0*/  @P2 BRA `(.L_x_190) ;  /* 0x0000000000082947 */ /* 0x002fea0003800000 */
[----:B------:R-:W1:Y:S02]  /*4ae0*/  SYNCS.PHASECHK.TRANS64.TRYWAIT P2, [R13+URZ+0x34850], R4 ;  /* 0x034850040d0075a7 */ /* 0x000e64000804017f */
[----:B-1----:R-:W-:Y:S05]  /*4af0*/  @!P2 BRA `(.L_x_191) ;  /* 0x000000b800c4a947 */ /* 0x002fea0003800000 */
.L_x_190:
[----:B------:R-:W-:Y:S01]  /*4b00*/  R2UR UR4, R0 ;  /* 0x00000000000472ca */ /* 0x000fe200000e0000 */
[----:B------:R-:W-:Y:S01]  /*4b10*/  WARPGROUP.ARRIVE ;  /* 0x00000000000079c5 */ /* 0x000fe20000000000 */
[----:B------:R-:W-:Y:S01]  /*4b20*/  UMOV UR7, 0x40000040 ;  /* 0x4000004000077882 */ /* 0x000fe20000000000 */
[----:B01----:R-:W-:Y:S02]  /*4b30*/  FMNMX.FTZ R4, R24, R15, !PT ;  /* 0x0000000f18047209 */ /* 0x003fe40007810000 */
[C---:B------:R-:W-:Y:S01]  /*4b40*/  ISETP.GT.AND P2, PT, R12.reuse, R17, PT ;  /* 0x000000110c00720c */ /* 0x040fe20003f44270 */
[----:B------:R-:W-:Y:S01]  /*4b50*/  VIADD R12, R12, 0xffffffff ;  /* 0xffffffff0c0c7836 */ /* 0x000fe20000000000 */
[----:B------:R-:W-:-:S04]  /*4b60*/  FMNMX.FTZ R3, R25, R4, !PT ;  /* 0x0000000419037209 */ /* 0x000fc80007810000 */
[----:B------:R-:W-:Y:S02]  /*4b70*/  FMNMX.FTZ R4, R28, R3, !PT ;  /* 0x000000031c047209 */ /* 0x000fe40007810000 */
[----:B------:R-:W-:Y:S02]  /*4b80*/  UIADD3 UR4, UR4, 0x400, URZ ;  /* 0x0000040004047890 */ /* 0x000fe4000fffe03f */
[----:B------:R-:W-:Y:S02]  /*4b90*/  FMNMX.FTZ R3, R29, R4, !PT ;  /* 0x000000041d037209 */ /* 0x000fe40007810000 */
[----:B------:R-:W-:Y:S02]  /*4ba0*/  USHF.R.U32.HI UR4, URZ, 0x4, UR4 ;  /* 0x000000043f047899 */ /* 0x000fe40008011604 */
[----:B------:R-:W-:Y:S02]  /*4bb0*/  FMNMX.FTZ R4, R32, R3, !PT ;  /* 0x0000000320047209 */ /* 0x000fe40007810000 */
[----:B------:R-:W-:-:S02]  /*4bc0*/  ULOP3.LUT UR4, UR4, 0x3fff, URZ, 0xc0, !UPT ;  /* 0x00003fff04047892 */ /* 0x000fc4000f8ec03f */
[----:B------:R-:W-:Y:S02]  /*4bd0*/  FMNMX.FTZ R3, R33, R4, !PT ;  /* 0x0000000421037209 */ /* 0x000fe40007810000 */
[----:B------:R-:W-:Y:S02]  /*4be0*/  ULOP3.LUT UR4, UR4, 0x4000000, URZ, 0xfc, !UPT ;  /* 0x0400000004047892 */ /* 0x000fe4000f8efc3f */
[----:B------:R-:W-:Y:S02]  /*4bf0*/  FMNMX.FTZ R4, R36, R3, !PT ;  /* 0x0000000324047209 */ /* 0x000fe40007810000 */
        /* <DEDUP_REMOVED lines=30> */
[----:B------:R-:W-:Y:S02]  /*4de0*/  FMNMX.FTZ R8, R85, R4, !PT ;  /* 0x0000000455087209 */ /* 0x000fe40007810000 */
[----:B------:R-:W0:Y:S03]  /*4df0*/  LDC R4, c[0x0][0x988] ;  /* 0x00026200ff047b82 */ /* 0x000e260000000800 */
[----:B------:R-:W1:Y:S02]  /*4e00*/  SHFL.BFLY PT, R3, R8, 0x2, 0x1f ;  /* 0x0c401f0008037f89 */ /* 0x000e6400000e0000 */
[----:B-1----:R-:W-:Y:S02]  /*4e10*/  FMNMX.FTZ R9, R8, R3, !PT ;  /* 0x0000000308097209 */ /* 0x002fe40007810000 */
[----:B------:R-:W-:-:S03]  /*4e20*/  FMNMX.FTZ R8, R26, R11, !PT ;  /* 0x0000000b1a087209 */ /* 0x000fc60007810000 */
[----:B------:R-:W1:Y:S01]  /*4e30*/  SHFL.BFLY PT, R10, R9, 0x1, 0x1f ;  /* 0x0c201f00090a7f89 */ /* 0x000e6200000e0000 */
[----:B------:R-:W-:Y:S02]  /*4e40*/  WARPGROUP.DEPBAR.LE gsb0, 0x0 ;  /* 0x00008000000079c5 */ /* 0x000fe40000010000 */
[----:B------:R-:W-:-:S06]  /*4e50*/  WARPGROUP.ARRIVE ;  /* 0x00000000000079c5 */ /* 0x000fcc0000000000 */
[----:B------:R-:W-:Y:S01]  /*4e60*/  HGMMA.64x128x16.F32.BF16 R88, R176, gdesc[UR4].tnspB, R88, gsb0 ;  /* 0x41e00004b0587df0 */ /* 0x000fe20008001858 */
[----:B------:R-:W-:Y:S01]  /*4e70*/  UIADD3 UR6, UR4, 0x100, URZ ;  /* 0x0000010004067890 */ /* 0x000fe2000fffe03f */
[----:B-1----:R-:W-:Y:S01]  /*4e80*/  FMNMX.FTZ R3, R9, R10, !PT ;  /* 0x0000000a09037209 */ /* 0x002fe20007810000 */
[----:B------:R-:W-:Y:S01]  /*4e90*/  UMOV UR7, 0x40000040 ;  /* 0x4000004000077882 */ /* 0x000fe20000000000 */
[----:B------:R-:W-:-:S03]  /*4ea0*/  FMNMX.FTZ R9, R27, R8, !PT ;  /* 0x000000081b097209 */ /* 0x000fc60007810000 */
[----:B------:R-:W-:Y:S01]  /*4eb0*/  FADD.FTZ R15, -R3, R15 ;  /* 0x0000000f030f7221 */ /* 0x000fe20000010100 */
[----:B------:R-:W-:-:S03]  /*4ec0*/  FMNMX.FTZ R8, R30, R9, !PT ;  /* 0x000000091e087209 */ /* 0x000fc60007810000 */
[----:B0-----:R-:W-:Y:S01]  /*4ed0*/  FMUL.FTZ R10, R15, R4 ;  /* 0x000000040f0a7220 */ /* 0x001fe20000410000 */
[----:B------:R-:W-:Y:S01]  /*4ee0*/  FMNMX.FTZ R9, R31, R8, !PT ;  /* 0x000000081f097209 */ /* 0x000fe20007810000 */
[----:B------:R-:W-:-:S03]  /*4ef0*/  FMUL.FTZ R15, R3, R4 ;  /* 0x00000004030f7220 */ /* 0x000fc60000410000 */
        /* <DEDUP_REMOVED lines=17> */
[----:B------:R-:W-:Y:S03]  /*5010*/  MUFU.EX2 R10, R10 ;  /* 0x0000000a000a7308 */ /* 0x000fe60000000800 */
[----:B------:R-:W-:-:S04]  /*5020*/  FMNMX.FTZ R9, R43, R8, !PT ;  /* 0x000000082b097209 */ /* 0x000fc80007810000 */
[----:B------:R-:W-:Y:S01]  /*5030*/  FMNMX.FTZ R8, R46, R9, !PT ;  /* 0x000000092e087209 */ /* 0x000fe20007810000 */
[----:B------:R-:W0:Y:S03]  /*5040*/  MUFU.EX2 R21, R21 ;  /* 0x0000001500157308 */ /* 0x000e260000000800 */
[----:B------:R-:W-:-:S04]  /*5050*/  FMNMX.FTZ R9, R47, R8, !PT ;  /* 0x000000082f097209 */ /* 0x000fc80007810000 */
[----:B------:R-:W-:Y:S01]  /*5060*/  FMNMX.FTZ R8, R50, R9, !PT ;  /* 0x0000000932087209 */ /* 0x000fe20007810000 */
[----:B------:R-:W1:Y:S03]  /*5070*/  MUFU.EX2 R180, R180 ;  /* 0x000000b400b47308 */ /* 0x000e660000000800 */
[----:B------:R-:W-:-:S04]  /*5080*/  FMNMX.FTZ R9, R51, R8, !PT ;  /* 0x0000000833097209 */ /* 0x000fc80007810000 */
[----:B------:R-:W-:Y:S01]  /*5090*/  FMNMX.FTZ R8, R54, R9, !PT ;  /* 0x0000000936087209 */ /* 0x000fe20007810000 */
[----:B------:R-:W-:Y:S03]  /*50a0*/  MUFU.EX2 R182, R182 ;  /* 0x000000b600b67308 */ /* 0x000fe60000000800 */
        /* <DEDUP_REMOVED lines=24> */
[----:B------:R-:W-:-:S05]  /*5230*/  FMNMX.FTZ R8, R87, R8, !PT ;  /* 0x0000000857087209 */ /* 0x000fca0007810000 */
[----:B------:R-:W2:Y:S01]  /*5240*/  SHFL.BFLY PT, R9, R8, 0x2, 0x1f ;  /* 0x0c401f0008097f89 */ /* 0x000ea200000e0000 */
[----:B------:R-:W-:Y:S02]  /*5250*/  WARPGROUP.DEPBAR.LE gsb0, 0x0 ;  /* 0x00008000000079c5 */ /* 0x000fe40000010000 */
[----:B------:R-:W-:Y:S01]  /*5260*/  WARPGROUP.ARRIVE ;  /* 0x00000000000079c5 */ /* 0x000fe20000000000 */
[-CC-:B------:R-:W-:Y:S01]  /*5270*/  FFMA.FTZ R176, R32, R4.reuse, -R15.reuse ;  /* 0x0000000420b07223 */ /* 0x180fe2000001080f */
[-CC-:B------:R-:W-:Y:S01]  /*5280*/  FFMA.FTZ R178, R36, R4.reuse, -R15.reuse ;  /* 0x0000000424b27223 */ /* 0x180fe2000001080f */
[----:B------:R-:W-:-:S03]  /*5290*/  FFMA.FTZ R32, R84, R4, -R15 ;  /* 0x0000000454207223 */ /* 0x000fc6000001080f */
[----:B------:R-:W-:Y:S01]  /*52a0*/  HGMMA.64x128x16.F32.BF16 R88, R172, gdesc[UR4].tnspB, R88, gsb0 ;  /* 0x41e00004ac587df0 */ /* 0x000fe20008001858 */
[----:B------:R-:W-:Y:S01]  /*52b0*/  UIADD3 UR6, UR4, 0x180, URZ ;  /* 0x0000018004067890 */ /* 0x000fe2000fffe03f */
[----:B------:R-:W-:Y:S01]  /*52c0*/  MUFU.EX2 R176, R176 ;  /* 0x000000b000b07308 */ /* 0x000fe20000000800 */
[----:B------:R-:W-:Y:S01]  /*52d0*/  UMOV UR7, 0x40000040 ;  /* 0x4000004000077882 */ /* 0x000fe20000000000 */
[----:B--2---:R-:W-:-:S05]  /*52e0*/  FMNMX.FTZ R9, R8, R9, !PT ;  /* 0x0000000908097209 */ /* 0x004fca0007810000 */
[----:B------:R-:W2:Y:S01]  /*52f0*/  SHFL.BFLY PT, R8, R9, 0x1, 0x1f ;  /* 0x0c201f0009087f89 */ /* 0x000ea200000e0000 */
[----:B------:R-:W-:Y:S08]  /*5300*/  MUFU.EX2 R178, R178 ;  /* 0x000000b200b27308 */ /* 0x000ff00000000800 */
[----:B------:R-:W-:Y:S01]  /*5310*/  MUFU.EX2 R32, R32 ;  /* 0x0000002000207308 */ /* 0x000fe20000000800 */
[----:B--2---:R-:W-:Y:S01]  /*5320*/  FMNMX.FTZ R9, R9, R8, !PT ;  /* 0x0000000809097209 */ /* 0x004fe20007810000 */
[----:B------:R-:W-:-:S02]  /*5330*/  WARPGROUP.DEPBAR.LE gsb0, 0x0 ;  /* 0x00008000000079c5 */ /* 0x000fc40000010000 */
[----:B------:R-:W-:Y:S01]  /*5340*/  WARPGROUP.ARRIVE ;  /* 0x00000000000079c5 */ /* 0x000fe20000000000 */
[-CC-:B------:R-:W-:Y:S01]  /*5350*/  FFMA.FTZ R172, R40, R4.reuse, -R15.reuse ;  /* 0x0000000428ac7223 */ /* 0x180fe2000001080f */
[----:B------:R-:W-:-:S04]  /*5360*/  FFMA.FTZ R174, R44, R4, -R15 ;  /* 0x000000042cae7223 */ /* 0x000fc8000001080f */
[----:B------:R-:W-:Y:S01]  /*5370*/  HGMMA.64x128x16.F32.BF16 R88, R168, gdesc[UR4].tnspB, R88, gsb0 ;  /* 0x41e00004a8587df0 */ /* 0x000fe20008001858 */
[----:B------:R-:W-:Y:S01]  /*5380*/  UIADD3 UR6, UR4, 0x200, URZ ;  /* 0x0000020004067890 */ /* 0x000fe2000fffe03f */
[----:B------:R-:W-:Y:S01]  /*5390*/  MUFU.EX2 R172, R172 ;  /* 0x000000ac00ac7308 */ /* 0x000fe20000000800 */
[----:B------:R-:W-:-:S07]  /*53a0*/  UMOV UR7, 0x40000040 ;  /* 0x4000004000077882 */ /* 0x000fce0000000000 */
[----:B------:R-:W-:Y:S01]  /*53b0*/  MUFU.EX2 R174, R174 ;  /* 0x000000ae00ae7308 */ /* 0x000fe20000000800 */
[----:B------:R-:W-:Y:S02]  /*53c0*/  WARPGROUP.DEPBAR.LE gsb0, 0x0 ;  /* 0x00008000000079c5 */ /* 0x000fe40000010000 */
        /* <DEDUP_REMOVED lines=11> */
[-CC-:B------:R-:W-:Y:S01]  /*5480*/  FFMA.FTZ R155, R33, R4.reuse, -R15.reuse ;  /* 0x00000004219b7223 */ /* 0x180fe2000001080f */
[-CC-:B------:R-:W-:Y:S01]  /*5490*/  FFMA.FTZ R29, R49, R4.reuse, -R15.reuse ;  /* 0x00000004311d7223 */ /* 0x180fe2000001080f */
[-CC-:B------:R-:W-:Y:S01]  /*54a0*/  FFMA.FTZ R33, R41, R4.reuse, -R15.reuse ;  /* 0x0000000429217223 */ /* 0x180fe2000001080f */
[-CC-:B------:R-:W-:Y:S01]  /*54b0*/  FFMA.FTZ R49, R57, R4.reuse, -R15.reuse ;  /* 0x0000000439317223 */ /* 0x180fe2000001080f */
[----:B------:R-:W-:Y:S01]  /*54c0*/  HGMMA.64x128x16.F32.BF16 R88, R156, gdesc[UR4].tnspB, R88, gsb0 ;  /* 0x41e000049c587df0 */ /* 0x000fe20008001858 */
[----:B------:R-:W-:Y:S01]  /*54d0*/  UIADD3 UR6, UR4, 0x300, URZ ;  /* 0x0000030004067890 */ /* 0x000fe2000fffe03f */
[-CC-:B------:R-:W-:Y:S01]  /*54e0*/  FFMA.FTZ R41, R61, R4.reuse, -R15.reuse ;  /* 0x000000043d297223 */ /* 0x180fe2000001080f */
[----:B------:R-:W-:Y:S01]  /*54f0*/  UMOV UR7, 0x40000040 ;  /* 0x4000004000077882 */ /* 0x000fe20000000000 */
[----:B------:R-:W-:Y:S01]  /*5500*/  UIADD3 UR4, UR4, 0x380, URZ ;  /* 0x0000038004047890 */ /* 0x000fe2000fffe03f */
[-CC-:B------:R-:W-:Y:S01]  /*5510*/  FFMA.FTZ R57, R69, R4.reuse, -R15.reuse ;  /* 0x0000000445397223 */ /* 0x180fe2000001080f */
[-CC-:B------:R-:W-:Y:S01]  /*5520*/  FFMA.FTZ R152, R56, R4.reuse, -R15.reuse ;  /* 0x0000000438987223 */ /* 0x180fe2000001080f */
[-CC-:B------:R-:W-:Y:S01]  /*5530*/  FFMA.FTZ R154, R60, R4.reuse, -R15.reuse ;  /* 0x000000043c9a7223 */ /* 0x180fe2000001080f */
[-CC-:B------:R-:W-:Y:S01]  /*5540*/  FFMA.FTZ R61, R73, R4.reuse, -R15.reuse ;  /* 0x00000004493d7223 */ /* 0x180fe2000001080f */
[----:B------:R-:W-:Y:S01]  /*5550*/  FFMA.FTZ R69, R81, R4, -R15 ;  /* 0x0000000451457223 */ /* 0x000fe2000001080f */
        /* <DEDUP_REMOVED lines=20> */
[-C--:B------:R-:W-:Y:S01]  /*56a0*/  FMUL.FTZ R8, R15, R4.reuse ;  /* 0x000000040f087220 */ /* 0x080fe20000410000 */
[----:B------:R-:W-:-:S03]  /*56b0*/  FMUL.FTZ R15, R9, R4 ;  /* 0x00000004090f7220 */ /* 0x000fc60000410000 */
[----:B------:R-:W-:Y:S01]  /*56c0*/  MUFU.EX2 R156, R156 ;  /* 0x0000009c009c7308 */ /* 0x000fe20000000800 */
[-CC-:B------:R-:W-:Y:S01]  /*56d0*/  FFMA.FTZ R181, R26, R4.reuse, -R15.reuse ;  /* 0x000000041ab57223 */ /* 0x180fe2000001080f */
[-CC-:B------:R-:W-:Y:S01]  /*56e0*/  FFMA.FTZ R26, R27, R4.reuse, -R15.reuse ;  /* 0x000000041b1a7223 */ /* 0x180fe2000001080f */
[-CC-:B------:R-:W-:Y:S01]  /*56f0*/  FFMA.FTZ R183, R30, R4.reuse, -R15.reuse ;  /* 0x000000041eb77223 */ /* 0x180fe2000001080f */
[-CC-:B------:R-:W-:Y:S01]  /*5700*/  FFMA.FTZ R30, R31, R4.reuse, -R15.reuse ;  /* 0x000000041f1e7223 */ /* 0x180fe2000001080f */
[----:B------:R-:W-:Y:S02]  /*5710*/  @!P1 VIADD R27, R14, 0x34840 ;  /* 0x000348400e1b9836 */ /* 0x000fe40000000000 */
[-CC-:B------:R-:W-:Y:S01]  /*5720*/  FFMA.FTZ R177, R34, R4.reuse, -R15.reuse ;  /* 0x0000000422b17223 */ /* 0x180fe2000001080f */
[----:B------:R-:W-:Y:S01]  /*5730*/  FFMA.FTZ R34, R35, R4, -R15 ;  /* 0x0000000423227223 */ /* 0x000fe2000001080f */
[----:B------:R-:W-:Y:S01]  /*5740*/  MUFU.EX2 R8, R8 ;  /* 0x0000000800087308 */ /* 0x000fe20000000800 */
[----:B0-----:R-:W-:Y:S01]  /*5750*/  FFMA.FTZ R35, R10, R6, R21 ;  /* 0x000000060a237223 */ /* 0x001fe20000010015 */
[----:B------:R-:W-:Y:S01]  /*5760*/  @!P1 PRMT R31, RZ, 0x654, R27 ;  /* 0x00000654ff1f9816 */ /* 0x000fe2000000001b */
[----:B------:R-:W-:-:S02]  /*5770*/  @!P1 VIADD R6, R13, 0x34860 ;  /* 0x000348600d069836 */ /* 0x000fc40000000000 */
[-C--:B------:R-:W-:Y:S01]  /*5780*/  FFMA.FTZ R179, R38, R4.reuse, -R15 ;  /* 0x0000000426b37223 */ /* 0x080fe2000001080f */
[----:B-1----:R-:W-:Y:S01]  /*5790*/  FADD.FTZ R35, R180, R35 ;  /* 0x00000023b4237221 */ /* 0x002fe20000010000 */
[-CC-:B------:R-:W-:Y:S01]  /*57a0*/  FFMA.FTZ R175, R46, R4.reuse, -R15.reuse ;  /* 0x000000042eaf7223 */ /* 0x180fe2000001080f */
[-CC-:B------:R-:W-:Y:S01]  /*57b0*/  FFMA.FTZ R36, R39, R4.reuse, -R15.reuse ;  /* 0x0000000427247223 */ /* 0x180fe2000001080f */
[----:B------:R-:W0:Y:S01]  /*57c0*/  MUFU.EX2 R181, R181 ;  /* 0x000000b500b57308 */ /* 0x000e220000000800 */
[-CC-:B------:R-:W-:Y:S01]  /*57d0*/  FFMA.FTZ R173, R42, R4.reuse, -R15.reuse ;  /* 0x000000042aad7223 */ /* 0x180fe2000001080f */
[-CC-:B------:R-:W-:Y:S01]  /*57e0*/  FFMA.FTZ R169, R50, R4.reuse, -R15.reuse ;  /* 0x0000000432a97223 */ /* 0x180fe2000001080f */
[-CC-:B------:R-:W-:Y:S01]  /*57f0*/  FFMA.FTZ R38, R43, R4.reuse, -R15.reuse ;  /* 0x000000042b267223 */ /* 0x180fe2000001080f */
[-CC-:B------:R-:W-:Y:S01]  /*5800*/  FFMA.FTZ R40, R47, R4.reuse, -R15.reuse ;  /* 0x000000042f287223 */ /* 0x180fe2000001080f */
[-CC-:B------:R-:W-:Y:S01]  /*5810*/  FFMA.FTZ R42, R51, R4.reuse, -R15.reuse ;  /* 0x00000004332a7223 */ /* 0x180fe2000001080f */
[-CC-:B------:R-:W-:Y:S01]  /*5820*/  FFMA.FTZ R171, R54, R4.reuse, -R15.reuse ;  /* 0x0000000436ab7223 */ /* 0x180fe2000001080f */
[-CC-:B------:R-:W-:Y:S01]  /*5830*/  FFMA.FTZ R44, R55, R4.reuse, -R15.reuse ;  /* 0x00000004372c7223 */ /* 0x180fe2000001080f */
[----:B------:R-:W1:Y:S01]  /*5840*/  MUFU.EX2 R26, R26 ;  /* 0x0000001a001a7308 */ /* 0x000e620000000800 */
[-CC-:B------:R-:W-:Y:S01]  /*5850*/  FFMA.FTZ R14, R58, R4.reuse, -R15.reuse ;  /* 0x000000043a0e7223 */ /* 0x180fe2000001080f */
[-CC-:B------:R-:W-:Y:S01]  /*5860*/  FFMA.FTZ R27, R59, R4.reuse, -R15.reuse ;  /* 0x000000043b1b7223 */ /* 0x180fe2000001080f */
[----:B------:R-:W-:Y:S01]  /*5870*/  F2FP.BF16.F32.PACK_AB R180, R180, R21 ;  /* 0x00000015b4b4723e */ /* 0x000fe200000010ff */
[-CC-:B------:R-:W-:Y:S01]  /*5880*/  FFMA.FTZ R62, R62, R4.reuse, -R15.reuse ;  /* 0x000000043e3e7223 */ /* 0x180fe2000001080f */
[-CC-:B------:R-:W-:Y:S01]  /*5890*/  FFMA.FTZ R157, R66, R4.reuse, -R15.reuse ;  /* 0x00000004429d7223 */ /* 0x180fe2000001080f */
[-CC-:B------:R-:W-:Y:S01]  /*58a0*/  FFMA.FTZ R159, R70, R4.reuse, -R15.reuse ;  /* 0x00000004469f7223 */ /* 0x180fe2000001080f */
[-C--:B------:R-:W-:Y:S01]  /*58b0*/  FFMA.FTZ R75, R75, R4.reuse, -R15 ;  /* 0x000000044b4b7223 */ /* 0x080fe2000001080f */
[----:B------:R-:W2:Y:S01]  /*58c0*/  MUFU.EX2 R183, R183 ;  /* 0x000000b700b77308 */ /* 0x000ea20000000800 */
[----:B0-----:R-:W-:Y:S01]  /*58d0*/  FFMA.FTZ R13, R8, R5, R181 ;  /* 0x00000005080d7223 */ /* 0x001fe200000100b5 */
[-CC-:B------:R-:W-:Y:S01]  /*58e0*/  FFMA.FTZ R78, R78, R4.reuse, -R15.reuse ;  /* 0x000000044e4e7223 */ /* 0x180fe2000001080f */
[-CC-:B------:R-:W-:Y:S01]  /*58f0*/  FFMA.FTZ R79, R79, R4.reuse, -R15.reuse ;  /* 0x000000044f4f7223 */ /* 0x180fe2000001080f */
[-CC-:B------:R-:W-:Y:S01]  /*5900*/  FFMA.FTZ R82, R82, R4.reuse, -R15.reuse ;  /* 0x0000000452527223 */ /* 0x180fe2000001080f */
[-CC-:B------:R-:W-:Y:S01]  /*5910*/  FFMA.FTZ R83, R83, R4.reuse, -R15.reuse ;  /* 0x0000000453537223 */ /* 0x180fe2000001080f */
[----:B------:R-:W-:-:S02]  /*5920*/  FFMA.FTZ R86, R86, R4, -R15 ;  /* 0x0000000456567223 */ /* 0x000fc4000001080f */
[----:B------:R-:W0:Y:S01]  /*5930*/  MUFU.EX2 R30, R30 ;  /* 0x0000001e001e7308 */ /* 0x000e220000000800 */
[C---:B-1----:R-:W-:Y:S01]  /*5940*/  FADD.FTZ R46, R26.reuse, R13 ;  /* 0x0000000d1a2e7221 */ /* 0x042fe20000010000 */
[----:B------:R-:W-:-:S06]  /*5950*/  F2FP.BF16.F32.PACK_AB R181, R26, R181 ;  /* 0x000000b51ab5723e */ /* 0x000fcc00000010ff */
[----:B------:R-:W1:Y:S01]  /*5960*/  MUFU.EX2 R177, R177 ;  /* 0x000000b100b17308 */ /* 0x000e620000000800 */
[----:B--2---:R-:W-:Y:S01]  /*5970*/  FADD.FTZ R13, R183, R46 ;  /* 0x0000002eb70d7221 */ /* 0x004fe20000010000 */
[----:B------:R-:W-:-:S06]  /*5980*/  FFMA.FTZ R46, R67, R4, -R15 ;  /* 0x00000004432e7223 */ /* 0x000fcc000001080f */
[----:B------:R-:W2:Y:S01]  /*5990*/  MUFU.EX2 R34, R34 ;  /* 0x0000002200227308 */ /* 0x000ea20000000800 */
[C---:B0-----:R-:W-:Y:S01]  /*59a0*/  FADD.FTZ R48, R30.reuse, R13 ;  /* 0x0000000d1e307221 */ /* 0x041fe20000010000 */
[----:B------:R-:W-:-:S06]  /*59b0*/  F2FP.BF16.F32.PACK_AB R183, R30, R183 ;  /* 0x000000b71eb7723e */ /* 0x000fcc00000010ff */
[----:B------:R-:W-:Y:S01]  /*59c0*/  MUFU.EX2 R179, R179 ;  /* 0x000000b300b37308 */ /* 0x000fe20000000800 */
[----:B-1----:R-:W-:Y:S01]  /*59d0*/  FADD.FTZ R13, R177, R48 ;  /* 0x00000030b10d7221 */ /* 0x002fe20000010000 */
[----:B------:R-:W-:-:S06]  /*59e0*/  FFMA.FTZ R48, R71, R4, -R15 ;  /* 0x0000000447307223 */ /* 0x000fcc000001080f */
[----:B------:R-:W-:Y:S01]  /*59f0*/  MUFU.EX2 R36, R36 ;  /* 0x0000002400247308 */ /* 0x000fe20000000800 */
[----:B--2---:R-:W-:-:S07]  /*5a00*/  F2FP.BF16.F32.PACK_AB R177, R34, R177 ;  /* 0x000000b122b1723e */ /* 0x004fce00000010ff */
        /* <DEDUP_REMOVED lines=8> */
[----:B------:R-:W-:-:S05]  /*5a90*/  WARPGROUP.ARRIVE ;  /* 0x00000000000079c5 */ /* 0x000fca0000000000 */
[----:B------:R-:W-:Y:S01]  /*5aa0*/  MUFU.EX2 R44, R44 ;  /* 0x0000002c002c7308 */ /* 0x000fe20000000800 */
[----:B------:R-:W-:Y:S01]  /*5ab0*/  FFMA.FTZ R161, R74, R4, -R15 ;  /* 0x000000044aa17223 */ /* 0x000fe2000001080f */
[----:B------:R-:W-:Y:S02]  /*5ac0*/  F2FP.BF16.F32.PACK_AB R160, R61, R20 ;  /* 0x000000143da0723e */ /* 0x000fe400000010ff */
[----:B------:R-:W-:Y:S01]  /*5ad0*/  F2FP.BF16.F32.PACK_AB R162, R65, R24 ;  /* 0x0000001841a2723e */ /* 0x000fe200000010ff */
[----:B------:R-:W-:Y:S03]  /*5ae0*/  HGMMA.64x128x16.F32.BF16 R88, R164, gdesc[UR4].tnspB, R88, gsb0 ;  /* 0x41e00004a4587df0 */ /* 0x000fe60008001858 */
[----:B------:R-:W-:Y:S08]  /*5af0*/  MUFU.EX2 R14, R14 ;  /* 0x0000000e000e7308 */ /* 0x000ff00000000800 */
[----:B------:R-:W0:Y:S08]  /*5b00*/  MUFU.EX2 R27, R27 ;  /* 0x0000001b001b7308 */ /* 0x000e300000000800 */
        /* <DEDUP_REMOVED lines=12> */
[----:B------:R1:W-:Y:S05]  /*5bd0*/  @!P1 SYNCS.ARRIVE.TRANS64.RED.A1T0 RZ, [R31+URZ], RZ ;  /* 0x000000ff1fff99a7 */ /* 0x0003ea000810043f */
[----:B------:R-:W-:Y:S01]  /*5be0*/  MUFU.EX2 R165, R82 ;  /* 0x0000005200a57308 */ /* 0x000fe20000000800 */
[----:B------:R-:W-:Y:S02]  /*5bf0*/  F2FP.BF16.F32.PACK_AB R166, R11, R32 ;  /* 0x000000200ba6723e */ /* 0x000fe400000010ff */
[----:B------:R-:W-:Y:S02]  /*5c00*/  F2FP.BF16.F32.PACK_AB R164, R69, R28 ;  /* 0x0000001c45a4723e */ /* 0x000fe400000010ff */
[----:B-1----:R-:W-:Y:S01]  /*5c10*/  @!P1 PRMT R31, RZ, 0x654, R6 ;  /* 0x00000654ff1f9816 */ /* 0x002fe20000000006 */
[----:B------:R-:W-:Y:S01]  /*5c20*/  FADD.FTZ R6, R182, R35 ;  /* 0x00000023b6067221 */ /* 0x000fe20000010000 */
[C---:B------:R-:W-:Y:S01]  /*5c30*/  F2FP.BF16.F32.PACK_AB R182, R153.reuse, R182 ;  /* 0x000000b699b6723e */ /* 0x040fe200000010ff */
[----:B------:R-:W-:Y:S01]  /*5c40*/  MUFU.EX2 R167, R86 ;  /* 0x0000005600a77308 */ /* 0x000fe20000000800 */
[----:B------:R1:W-:Y:S02]  /*5c50*/  @!P1 SYNCS.ARRIVE.TRANS64.RED.A1T0 RZ, [R31+URZ], RZ ;  /* 0x000000ff1fff99a7 */ /* 0x0003e4000810043f */
[----:B-1----:R-:W-:Y:S01]  /*5c60*/  FADD.FTZ R31, R153, R6 ;  /* 0x00000006991f7221 */ /* 0x002fe20000010000 */
[--C-:B------:R-:W-:Y:S01]  /*5c70*/  FFMA.FTZ R6, R63, R4, -R15.reuse ;  /* 0x000000043f067223 */ /* 0x100fe2000001080f */
[----:B0-----:R-:W-:Y:S01]  /*5c80*/  F2FP.BF16.F32.PACK_AB R153, R27, R14 ;  /* 0x0000000e1b99723e */ /* 0x001fe200000010ff */
[----:B------:R-:W-:Y:S01]  /*5c90*/  FFMA.FTZ R15, R87, R4, -R15 ;  /* 0x00000004570f7223 */ /* 0x000fe2000001080f */
[----:B------:R-:W-:Y:S01]  /*5ca0*/  FADD.FTZ R50, R176, R31 ;  /* 0x0000001fb0327221 */ /* 0x000fe20000010000 */
[----:B------:R-:W-:-:S02]  /*5cb0*/  F2FP.BF16.F32.PACK_AB R176, R155, R176 ;  /* 0x000000b09bb0723e */ /* 0x000fc400000010ff */
[----:B------:R-:W0:Y:S01]  /*5cc0*/  MUFU.EX2 R6, R6 ;  /* 0x0000000600067308 */ /* 0x000e220000000800 */
[----:B------:R-:W-:Y:S01]  /*5cd0*/  FADD.FTZ R31, R155, R50 ;  /* 0x000000329b1f7221 */ /* 0x000fe20000010000 */
[----:B------:R-:W-:-:S03]  /*5ce0*/  FADD.FTZ R50, R34, R13 ;  /* 0x0000000d22327221 */ /* 0x000fc60000010000 */
[----:B------:R-:W-:Y:S01]  /*5cf0*/  FADD.FTZ R52, R178, R31 ;  /* 0x0000001fb2347221 */ /* 0x000fe20000010000 */
[----:B------:R-:W-:Y:S01]  /*5d00*/  FADD.FTZ R13, R179, R50 ;  /* 0x00000032b30d7221 */ /* 0x000fe20000010000 */
[C---:B------:R-:W-:Y:S01]  /*5d10*/  F2FP.BF16.F32.PACK_AB R178, R25.reuse, R178 ;  /* 0x000000b219b2723e */ /* 0x040fe200000010ff */
[----:B------:R-:W1:Y:S01]  /*5d20*/  MUFU.EX2 R15, R15 ;  /* 0x0000000f000f7308 */ /* 0x000e620000000800 */
[----:B------:R-:W-:Y:S01]  /*5d30*/  FADD.FTZ R31, R25, R52 ;  /* 0x00000034191f7221 */ /* 0x000fe20000010000 */
[C---:B------:R-:W-:Y:S01]  /*5d40*/  FADD.FTZ R50, R36.reuse, R13 ;  /* 0x0000000d24327221 */ /* 0x040fe20000010000 */
[----:B------:R-:W-:Y:S02]  /*5d50*/  F2FP.BF16.F32.PACK_AB R179, R36, R179 ;  /* 0x000000b324b3723e */ /* 0x000fe400000010ff */
[----:B------:R-:W-:Y:S01]  /*5d60*/  FADD.FTZ R52, R172, R31 ;  /* 0x0000001fac347221 */ /* 0x000fe20000010000 */
[----:B------:R-:W-:Y:S01]  /*5d70*/  FADD.FTZ R13, R173, R50 ;  /* 0x00000032ad0d7221 */ /* 0x000fe20000010000 */
[----:B------:R-:W-:-:S02]  /*5d80*/  F2FP.BF16.F32.PACK_AB R172, R33, R172 ;  /* 0x000000ac21ac723e */ /* 0x000fc400000010ff */
[----:B------:R-:W-:Y:S01]  /*5d90*/  FADD.FTZ R31, R33, R52 ;  /* 0x00000034211f7221 */ /* 0x000fe20000010000 */
[----:B------:R-:W-:Y:S01]  /*5da0*/  FADD.FTZ R50, R38, R13 ;  /* 0x0000000d26327221 */ /* 0x000fe20000010000 */
[----:B0-----:R-:W-:Y:S02]  /*5db0*/  F2FP.BF16.F32.PACK_AB R155, R6, R5 ;  /* 0x00000005069b723e */ /* 0x001fe400000010ff */
[----:B------:R-:W-:Y:S01]  /*5dc0*/  FADD.FTZ R52, R174, R31 ;  /* 0x0000001fae347221 */ /* 0x000fe20000010000 */
[----:B------:R-:W-:Y:S01]  /*5dd0*/  FADD.FTZ R13, R175, R50 ;  /* 0x00000032af0d7221 */ /* 0x000fe20000010000 */
[----:B------:R-:W-:Y:S02]  /*5de0*/  F2FP.BF16.F32.PACK_AB R173, R38, R173 ;  /* 0x000000ad26ad723e */ /* 0x000fe400000010ff */
[C---:B------:R-:W-:Y:S01]  /*5df0*/  FADD.FTZ R31, R37.reuse, R52 ;  /* 0x00000034251f7221 */ /* 0x040fe20000010000 */
[----:B------:R-:W-:Y:S01]  /*5e00*/  FADD.FTZ R50, R40, R13 ;  /* 0x0000000d28327221 */ /* 0x000fe20000010000 */
[----:B------:R-:W-:-:S02]  /*5e10*/  F2FP.BF16.F32.PACK_AB R174, R37, R174 ;  /* 0x000000ae25ae723e */ /* 0x000fc400000010ff */
[----:B------:R-:W-:Y:S01]  /*5e20*/  FADD.FTZ R52, R168, R31 ;  /* 0x0000001fa8347221 */ /* 0x000fe20000010000 */
[----:B------:R-:W-:Y:S01]  /*5e30*/  FADD.FTZ R13, R169, R50 ;  /* 0x00000032a90d7221 */ /* 0x000fe20000010000 */
[----:B------:R-:W-:Y:S02]  /*5e40*/  F2FP.BF16.F32.PACK_AB R175, R40, R175 ;  /* 0x000000af28af723e */ /* 0x000fe400000010ff */
[C---:B------:R-:W-:Y:S01]  /*5e50*/  FADD.FTZ R21, R29.reuse, R52 ;  /* 0x000000341d157221 */ /* 0x040fe20000010000 */
[----:B------:R-:W-:Y:S01]  /*5e60*/  FADD.FTZ R26, R42, R13 ;  /* 0x0000000d2a1a7221 */ /* 0x000fe20000010000 */
        /* <DEDUP_REMOVED lines=8> */
[----:B------:R-:W-:Y:S02]  /*5ef0*/  F2FP.BF16.F32.PACK_AB R171, R44, R171 ;  /* 0x000000ab2cab723e */ /* 0x000fe400000010ff */
[C---:B------:R-:W-:Y:S01]  /*5f00*/  F2FP.BF16.F32.PACK_AB R152, R49.reuse, R152 ;  /* 0x000000983198723e */ /* 0x040fe200000010ff */
[----:B------:R-:W-:Y:S01]  /*5f10*/  FADD.FTZ R21, R49, R26 ;  /* 0x0000001a31157221 */ /* 0x000fe20000010000 */
[----:B------:R-:W-:-:S03]  /*5f20*/  FADD.FTZ R26, R14, R13 ;  /* 0x0000000d0e1a7221 */ /* 0x000fc60000010000 */
[----:B------:R-:W-:Y:S01]  /*5f30*/  FADD.FTZ R30, R154, R21 ;  /* 0x000000159a1e7221 */ /* 0x000fe20000010000 */
[----:B------:R-:W-:Y:S01]  /*5f40*/  FADD.FTZ R26, R27, R26 ;  /* 0x0000001a1b1a7221 */ /* 0x000fe20000010000 */
[C---:B------:R-:W-:Y:S02]  /*5f50*/  F2FP.BF16.F32.PACK_AB R154, R41.reuse, R154 ;  /* 0x0000009a299a723e */ /* 0x040fe400000010ff */
[----:B------:R-:W-:Y:S01]  /*5f60*/  FADD.FTZ R21, R41, R30 ;  /* 0x0000001e29157221 */ /* 0x000fe20000010000 */
[----:B------:R-:W-:-:S03]  /*5f70*/  FADD.FTZ R13, R5, R26 ;  /* 0x0000001a050d7221 */ /* 0x000fc60000010000 */
[----:B------:R-:W-:Y:S01]  /*5f80*/  FADD.FTZ R30, R156, R21 ;  /* 0x000000159c1e7221 */ /* 0x000fe20000010000 */
[----:B------:R-:W-:Y:S01]  /*5f90*/  FADD.FTZ R26, R6, R13 ;  /* 0x0000000d061a7221 */ /* 0x000fe20000010000 */
[C---:B------:R-:W-:Y:S02]  /*5fa0*/  F2FP.BF16.F32.PACK_AB R156, R53.reuse, R156 ;  /* 0x0000009c359c723e */ /* 0x040fe400000010ff */
[----:B------:R-:W-:Y:S01]  /*5fb0*/  FADD.FTZ R21, R53, R30 ;  /* 0x0000001e35157221 */ /* 0x000fe20000010000 */
[----:B------:R-:W-:Y:S01]  /*5fc0*/  FADD.FTZ R13, R157, R26 ;  /* 0x0000001a9d0d7221 */ /* 0x000fe20000010000 */
[----:B------:R-:W-:Y:S02]  /*5fd0*/  F2FP.BF16.F32.PACK_AB R157, R46, R157 ;  /* 0x0000009d2e9d723e */ /* 0x000fe400000010ff */
[----:B------:R-:W-:Y:S01]  /*5fe0*/  FADD.FTZ R30, R158, R21 ;  /* 0x000000159e1e7221 */ /* 0x000fe20000010000 */
[----:B------:R-:W-:Y:S01]  /*5ff0*/  FADD.FTZ R26, R46, R13 ;  /* 0x0000000d2e1a7221 */ /* 0x000fe20000010000 */
[----:B------:R-:W-:-:S02]  /*6000*/  F2FP.BF16.F32.PACK_AB R158, R57, R158 ;  /* 0x0000009e399e723e */ /* 0x000fc400000010ff */
[----:B------:R-:W-:Y:S01]  /*6010*/  FADD.FTZ R21, R57, R30 ;  /* 0x0000001e39157221 */ /* 0x000fe20000010000 */
[----:B------:R-:W-:Y:S01]  /*6020*/  FADD.FTZ R13, R159, R26 ;  /* 0x0000001a9f0d7221 */ /* 0x000fe20000010000 */
[----:B------:R-:W-:Y:S02]  /*6030*/  F2FP.BF16.F32.PACK_AB R159, R48, R159 ;  /* 0x0000009f309f723e */ /* 0x000fe400000010ff */
[----:B------:R-:W-:Y:S01]  /*6040*/  FADD.FTZ R26, R20, R21 ;  /* 0x00000015141a7221 */ /* 0x000fe20000010000 */
[----:B------:R-:W-:Y:S01]  /*6050*/  FADD.FTZ R14, R48, R13 ;  /* 0x0000000d300e7221 */ /* 0x000fe20000010000 */
[----:B------:R-:W-:Y:S02]  /*6060*/  IMAD.MOV.U32 R13, RZ, RZ, R16 ;  /* 0x000000ffff0d7224 */ /* 0x000fe400078e0010 */
[----:B------:R-:W-:Y:S01]  /*6070*/  FADD.FTZ R5, R61, R26 ;  /* 0x0000001a3d057221 */ /* 0x000fe20000010000 */
[----:B------:R-:W-:Y:S01]  /*6080*/  FADD.FTZ R14, R161, R14 ;  /* 0x0000000ea10e7221 */ /* 0x000fe20000010000 */
[----:B------:R-:W-:-:S02]  /*6090*/  F2FP.BF16.F32.PACK_AB R161, R75, R161 ;  /* 0x000000a14ba1723e */ /* 0x000fc400000010ff */
        /* <DEDUP_REMOVED lines=14> */
[C---:B-1----:R-:W-:Y:S01]  /*6180*/  F2FP.BF16.F32.PACK_AB R167, R15.reuse, R167 ;  /* 0x000000a70fa7723e */ /* 0x042fe200000010ff */
[----:B------:R-:W-:Y:S02]  /*6190*/  IMAD.MOV.U32 R11, RZ, RZ, R9 ;  /* 0x000000ffff0b7224 */ /* 0x000fe400078e0009 */
[----:B------:R-:W-:Y:S01]  /*61a0*/  FADD.FTZ R5, R15, R14 ;  /* 0x0000000e0f057221 */ /* 0x000fe20000010000 */
[----:B------:R-:W-:Y:S01]  /*61b0*/  IMAD.MOV.U32 R15, RZ, RZ, R3 ;  /* 0x000000ffff0f7224 */ /* 0x000fe200078e0003 */
[----:B------:R-:W-:Y:S06]  /*61c0*/  @P2 BRA `(.L_x_192) ;  /* 0xffffffdc00bc2947 */ /* 0x000fec000383ffff */
.L_x_183:
        /* <DEDUP_REMOVED lines=67> */
.L_x_193:
[----:B------:R-:W-:Y:S01]  /*6600*/  IMAD R14, R2, 0x8, R0 ;  /* 0x00000008020e7824 */ /* 0x000fe200078e0200 */
[----:B------:R-:W-:-:S04]  /*6610*/  SHF.L.U32 R7, R16, 0x1f, RZ ;  /* 0x0000001f10077819 */ /* 0x000fc800000006ff */
[----:B------:R0:W1:Y:S01]  /*6620*/  SYNCS.PHASECHK.TRANS64.TRYWAIT P2, [R14+URZ+0x34850], R7 ;  /* 0x034850070e0075a7 */ /* 0x000062000804017f */
[----:B------:R-:W-:Y:S05]  /*6630*/  @!P0 BRA `(.L_x_194) ;  /* 0x0000000000048947 */ /* 0x000fea0003800000 */
[----:B------:R-:W-:Y:S01]  /*6640*/  BPT.TRAP 0x1 ;  /* 0x000000040000795c */ /* 0x000fe20000300000 */
.L_x_194:
[----:B-1----:R-:W-:Y:S05]  /*6650*/  @P2 BRA `(.L_x_195) ;  /* 0x0000000000082947 */ /* 0x002fea0003800000 */
[----:B------:R-:W1:Y:S02]  /*6660*/  SYNCS.PHASECHK.TRANS64.TRYWAIT P0, [R14+URZ+0x34850], R7 ;  /* 0x034850070e0075a7 */ /* 0x000e64000800017f */
[----:B-1----:R-:W-:Y:S05]  /*6670*/  @!P0 BRA `(.L_x_196) ;  /* 0x0000009c00f88947 */ /* 0x002fea0003800000 */
.L_x_195:
[----:B------:R-:W-:Y:S05]  /*6680*/  WARPSYNC.ALL ;  /* 0x0000000000007948 */ /* 0x000fea0003800000 */
[----:B------:R-:W-:Y:S01]  /*6690*/  VIADD R0, R0, 0x400 ;  /* 0x0000040000007836 */ /* 0x000fe20000000000 */
[----:B------:R-:W-:Y:S01]  /*66a0*/  WARPGROUP.ARRIVE ;  /* 0x00000000000079c5 */ /* 0x000fe20000000000 */
[----:B------:R-:W-:Y:S01]  /*66b0*/  IMAD.MOV.U32 R13, RZ, RZ, 0x40000040 ;  /* 0x40000040ff0d7424 */ /* 0x000fe200078e00ff */
[----:B01----:R-:W0:Y:S01]  /*66c0*/  SHFL.BFLY PT, R7, R6, 0x2, 0x1f ;  /* 0x0c401f0006077f89 */ /* 0x003e2200000e0000 */
[----:B------:R-:W-:Y:S01]  /*66d0*/  IMAD.MOV.U32 R95, RZ, RZ, -0x800000 ;  /* 0xff800000ff5f7424 */ /* 0x000fe200078e00ff */
[----:B------:R-:W-:Y:S01]  /*66e0*/  SHF.R.U32.HI R0, RZ, 0x4, R0 ;  /* 0x00000004ff007819 */ /* 0x000fe20000011600 */
[----:B------:R-:W-:-:S03]  /*66f0*/  VIADD R207, R207, 0x1 ;  /* 0x00000001cfcf7836 */ /* 0x000fc60000000000 */
[----:B------:R-:W-:-:S04]  /*6700*/  LOP3.LUT R0, R0, 0x3fff, RZ, 0xc0, !PT ;  /* 0x00003fff00007812 */ /* 0x000fc800078ec0ff */
[----:B------:R-:W-:Y:S02]  /*6710*/  LOP3.LUT R11, R0, 0x4000000, RZ, 0xfc, !PT ;  /* 0x04000000000b7812 */ /* 0x000fe400078efcff */
[----:B------:R-:W1:Y:S03]  /*6720*/  SHFL.BFLY PT, R0, R5, 0x2, 0x1f ;  /* 0x0c401f0005007f89 */ /* 0x000e6600000e0000 */
[----:B------:R-:W-:Y:S02]  /*6730*/  IMAD R10, R2, 0x800, R11 ;  /* 0x00000800020a7824 */ /* 0x000fe400078e020b */
[----:B------:R-:W-:Y:S02]  /*6740*/  IMAD.MOV.U32 R11, RZ, RZ, 0x40000040 ;  /* 0x40000040ff0b7424 */ /* 0x000fe400078e00ff */
[C---:B------:R-:W-:Y:S01]  /*6750*/  VIADD R12, R10.reuse, 0x80 ;  /* 0x000000800a0c7836 */ /* 0x040fe20000000000 */
[----:B------:R-:W-:-:S02]  /*6760*/  R2UR UR6, R10 ;  /* 0x000000000a0672ca */ /* 0x000fc400000e0000 */
[----:B------:R-:W-:Y:S01]  /*6770*/  R2UR UR7, R11 ;  /* 0x000000000b0772ca */ /* 0x000fe200000e0000 */
[----:B------:R-:W-:Y:S02]  /*6780*/  IMAD.MOV.U32 R11, RZ, RZ, 0x40000040 ;  /* 0x40000040ff0b7424 */ /* 0x000fe400078e00ff */
[----:B0-----:R-:W-:-:S10]  /*6790*/  FADD.FTZ R7, R7, R6 ;  /* 0x0000000607077221 */ /* 0x001fd40000010000 */
[----:B------:R-:W-:Y:S01]  /*67a0*/  HGMMA.64x128x16.F32.BF16 R24, R180, gdesc[UR4].tnspB, R24, gsb0 ;  /* 0x41e00004b4187df0 */ /* 0x000fe20008001818 */
[----:B------:R-:W-:Y:S01]  /*67b0*/  R2UR UR6, R12 ;  /* 0x000000000c0672ca */ /* 0x000fe200000e0000 */
[----:B------:R-:W-:Y:S01]  /*67c0*/  VIADD R12, R10, 0x100 ;  /* 0x000001000a0c7836 */ /* 0x000fe20000000000 */
[----:B------:R-:W-:Y:S01]  /*67d0*/  R2UR UR7, R13 ;  /* 0x000000000d0772ca */ /* 0x000fe200000e0000 */
[----:B------:R-:W-:Y:S02]  /*67e0*/  IMAD.MOV.U32 R13, RZ, RZ, 0x40000040 ;  /* 0x40000040ff0d7424 */ /* 0x000fe400078e00ff */
[----:B-1----:R-:W-:Y:S02]  /*67f0*/  FADD.FTZ R8, R0, R5 ;  /* 0x0000000500087221 */ /* 0x002fe40000010000 */
[----:B------:R-:W0:Y:S01]  /*6800*/  SHFL.BFLY PT, R0, R7, 0x1, 0x1f ;  /* 0x0c201f0007007f89 */ /* 0x000e2200000e0000 */
[----:B------:R-:W-:Y:S02]  /*6810*/  WARPGROUP.DEPBAR.LE gsb0, 0x0 ;  /* 0x00008000000079c5 */ /* 0x000fe40000010000 */
[----:B------:R-:W-:-:S06]  /*6820*/  WARPGROUP.ARRIVE ;  /* 0x00000000000079c5 */ /* 0x000fcc0000000000 */
[----:B------:R-:W-:Y:S01]  /*6830*/  HGMMA.64x128x16.F32.BF16 R24, R176, gdesc[UR4].tnspB, R24, gsb0 ;  /* 0x41e00004b0187df0 */ /* 0x000fe20008001818 */
[----:B------:R-:W-:Y:S01]  /*6840*/  R2UR UR6, R12 ;  /* 0x000000000c0672ca */ /* 0x000fe200000e0000 */
[----:B------:R-:W-:Y:S01]  /*6850*/  VIADD R12, R10, 0x180 ;  /* 0x000001800a0c7836 */ /* 0x000fe20000000000 */
[----:B------:R-:W-:Y:S01]  /*6860*/  R2UR UR7, R13 ;  /* 0x000000000d0772ca */ /* 0x000fe200000e0000 */
[----:B------:R-:W-:Y:S01]  /*6870*/  IMAD.MOV.U32 R13, RZ, RZ, 0x40000040 ;  /* 0x40000040ff0d7424 */ /* 0x000fe200078e00ff */
[----:B------:R-:W-:Y:S02]  /*6880*/  WARPGROUP.DEPBAR.LE gsb0, 0x0 ;  /* 0x00008000000079c5 */ /* 0x000fe40000010000 */
[----:B------:R-:W-:-:S09]  /*6890*/  WARPGROUP.ARRIVE ;  /* 0x00000000000079c5 */ /* 0x000fd20000000000 */
        /* <DEDUP_REMOVED lines=16> */
[C---:B------:R-:W-:Y:S01]  /*69a0*/  VIADD R12, R10.reuse, 0x300 ;  /* 0x000003000a0c7836 */ /* 0x040fe20000000000 */
[----:B------:R-:W-:Y:S01]  /*69b0*/  R2UR UR7, R13 ;  /* 0x000000000d0772ca */ /* 0x000fe200000e0000 */
[----:B------:R-:W-:Y:S02]  /*69c0*/  IMAD.MOV.U32 R13, RZ, RZ, 0x40000040 ;  /* 0x40000040ff0d7424 */ /* 0x000fe400078e00ff */
[----:B------:R-:W-:Y:S01]  /*69d0*/  VIADD R10, R10, 0x380 ;  /* 0x000003800a0a7836 */ /* 0x000fe20000000000 */
[----:B------:R-:W-:Y:S02]  /*69e0*/  WARPGROUP.DEPBAR.LE gsb0, 0x0 ;  /* 0x00008000000079c5 */ /* 0x000fe40000010000 */
[----:B------:R-:W-:-:S07]  /*69f0*/  WARPGROUP.ARRIVE ;  /* 0x00000000000079c5 */ /* 0x000fce0000000000 */
[----:B------:R-:W-:Y:S01]  /*6a00*/  HGMMA.64x128x16.F32.BF16 R24, R156, gdesc[UR4].tnspB, R24, gsb0 ;  /* 0x41e000049c187df0 */ /* 0x000fe20008001818 */
[----:B------:R-:W-:Y:S01]  /*6a10*/  R2UR UR6, R12 ;  /* 0x000000000c0672ca */ /* 0x000fe200000e0000 */
[----:B------:R-:W-:Y:S01]  /*6a20*/  VIADD R12, R2, 0x1 ;  /* 0x00000001020c7836 */ /* 0x000fe20000000000 */
[----:B------:R-:W-:Y:S01]  /*6a30*/  R2UR UR7, R13 ;  /* 0x000000000d0772ca */ /* 0x000fe200000e0000 */
[----:B0-----:R-:W-:Y:S01]  /*6a40*/  FADD.FTZ R13, R7, R0 ;  /* 0x00000000070d7221 */ /* 0x001fe20000010000 */
[----:B------:R-:W-:Y:S02]  /*6a50*/  IMAD.MOV.U32 R2, RZ, RZ, RZ ;  /* 0x000000ffff027224 */ /* 0x000fe400078e00ff */
[----:B------:R-:W-:Y:S01]  /*6a60*/  IMAD.MOV.U32 R7, RZ, RZ, RZ ;  /* 0x000000ffff077224 */ /* 0x000fe200078e00ff */
[----:B------:R-:W-:Y:S01]  /*6a70*/  ISETP.NE.AND P2, PT, R12, 0x2, PT ;  /* 0x000000020c00780c */ /* 0x000fe20003f45270 */
[----:B------:R-:W-:Y:S01]  /*6a80*/  IMAD.MOV.U32 R0, RZ, RZ, -0x800000 ;  /* 0xff800000ff007424 */ /* 0x000fe200078e00ff */
[----:B------:R-:W-:-:S02]  /*6a90*/  FSETP.NE.FTZ.AND P0, PT, R13, RZ, PT ;  /* 0x000000ff0d00720b */ /* 0x000fc40003f15000 */
[----:B------:R-:W-:-:S04]  /*6aa0*/  SEL R5, RZ, 0x1, P2 ;  /* 0x00000001ff057807 */ /* 0x000fc80001000000 */
[----:B------:R-:W-:-:S07]  /*6ab0*/  LOP3.LUT R16, R16, R5, RZ, 0x3c, !PT ;  /* 0x0000000510107212 */ /* 0x000fce00078e3cff */
[----:B------:R-:W-:Y:S01]  /*6ac0*/  @P0 MUFU.RCP R2, R13 ;  /* 0x0000000d00020308 */ /* 0x000fe20000001000 */
[----:B------:R-:W-:Y:S01]  /*6ad0*/  @P0 FMUL.FTZ R6, R4, 0.69314718246459960938 ;  /* 0x3f31721804060820 */ /* 0x000fe20000410000 */
[----:B------:R-:W-:Y:S02]  /*6ae0*/  WARPGROUP.DEPBAR.LE gsb0, 0x0 ;  /* 0x00008000000079c5 */ /* 0x000fe40000010000 */
[----:B------:R-:W-:-:S06]  /*6af0*/  WARPGROUP.ARRIVE ;  /* 0x00000000000079c5 */ /* 0x000fcc0000000000 */
[----:B------:R-:W-:Y:S01]  /*6b00*/  HGMMA.64x128x16.F32.BF16 R24, R160, gdesc[UR4].tnspB, R24, gsb0 ;  /* 0x41e00004a0187df0 */ /* 0x000fe20008001818 */
[----:B------:R-:W-:Y:S02]  /*6b10*/  R2UR UR6, R10 ;  /* 0x000000000a0672ca */ /* 0x000fe400000e0000 */
[----:B------:R-:W-:Y:S01]  /*6b20*/  R2UR UR7, R11 ;  /* 0x000000000b0772ca */ /* 0x000fe200000e0000 */
[----:B------:R-:W0:Y:S01]  /*6b30*/  @P0 MUFU.LG2 R10, R13 ;  /* 0x0000000d000a0308 */ /* 0x000e220000000c00 */
[----:B------:R-:W1:Y:S01]  /*6b40*/  SHFL.BFLY PT, R11, R8, 0x1, 0x1f ;  /* 0x0c201f00080b7f89 */ /* 0x000e6200000e0000 */
[----:B0-----:R-:W-:-:S04]  /*6b50*/  @P0 FMUL.FTZ R5, R10, 0.69314718246459960938 ;  /* 0x3f3172180a050820 */ /* 0x001fc80000410000 */
[----:B------:R-:W-:Y:S01]  /*6b60*/  @P0 FFMA.FTZ R0, R6, R3, R5 ;  /* 0x0000000306000223 */ /* 0x000fe20000010005 */
[----:B------:R-:W-:Y:S01]  /*6b70*/  PLOP3.LUT P0, PT, PT, PT, PT, 0x8, 0x0 ;  /* 0x000000000000781c */ /* 0x000fe20003f0e170 */
[----:B-1----:R-:W-:Y:S01]  /*6b80*/  FADD.FTZ R15, R8, R11 ;  /* 0x0000000b080f7221 */ /* 0x002fe20000010000 */
[----:B------:R-:W-:-:S04]  /*6b90*/  @!P1 VIADD R8, R14, 0x34860 ;  /* 0x000348600e089836 */ /* 0x000fc80000000000 */
[----:B------:R-:W-:Y:S02]  /*6ba0*/  FSETP.NE.FTZ.AND P3, PT, R15, RZ, PT ;  /* 0x000000ff0f00720b */ /* 0x000fe40003f75000 */
[----:B------:R-:W-:-:S11]  /*6bb0*/  @!P1 PRMT R8, RZ, 0x654, R8 ;  /* 0x00000654ff089816 */ /* 0x000fd60000000008 */
[----:B------:R-:W0:Y:S01]  /*6bc0*/  @P3 MUFU.LG2 R11, R15 ;  /* 0x0000000f000b3308 */ /* 0x000e220000000c00 */
[----:B------:R-:W-:-:S07]  /*6bd0*/  @P3 FMUL.FTZ R17, R4, 0.69314718246459960938 ;  /* 0x3f31721804113820 */ /* 0x000fce0000410000 */
[----:B------:R-:W1:Y:S01]  /*6be0*/  @P3 MUFU.RCP R7, R15 ;  /* 0x0000000f00073308 */ /* 0x000e620000001000 */
[----:B0-----:R-:W-:-:S04]  /*6bf0*/  @P3 FMUL.FTZ R4, R11, 0.69314718246459960938 ;  /* 0x3f3172180b043820 */ /* 0x001fc80000410000 */
[----:B------:R-:W-:Y:S01]  /*6c00*/  @P3 FFMA.FTZ R95, R17, R9, R4 ;  /* 0x00000009115f3223 */ /* 0x000fe20000010004 */
[----:B------:R-:W-:Y:S02]  /*6c10*/  WARPGROUP.DEPBAR.LE gsb0, 0x0 ;  /* 0x00008000000079c5 */ /* 0x000fe40000010000 */
[----:B------:R-:W-:-:S06]  /*6c20*/  WARPGROUP.ARRIVE ;  /* 0x00000000000079c5 */ /* 0x000fcc0000000000 */
[----:B------:R-:W-:Y:S03]  /*6c30*/  HGMMA.64x128x16.F32.BF16 R24, R164, gdesc[UR4].tnspB, R24, gsb0 ;  /* 0x41e00004a4187df0 */ /* 0x000fe60008001818 */
[----:B------:R-:W-:Y:S02]  /*6c40*/  WARPGROUP.DEPBAR.LE gsb0, 0x0 ;  /* 0x00008000000079c5 */ /* 0x000fe40000010000 */
[----:B------:R0:W-:Y:S01]  /*6c50*/  @!P1 SYNCS.ARRIVE.TRANS64.RED.A1T0 RZ, [R8+URZ], RZ ;  /* 0x000000ff08ff99a7 */ /* 0x0001e2000810043f */
        /* <DEDUP_REMOVED lines=32> */
[-C--:B-1----:R-:W-:Y:S01]  /*6e60*/  FMUL.FTZ R96, R26, R7.reuse ;  /* 0x000000071a607220 */ /* 0x082fe20000410000 */
        /* <DEDUP_REMOVED lines=31> */
[----:B0-----:R-:W-:-:S07]  /*7060*/  SEL R2, R12, RZ, P2 ;  /* 0x000000ff0c027207 */ /* 0x001fce0001000000 */
.L_x_175:
[----:B------:R-:W0:Y:S01]  /*7070*/  S2R R4, SR_CgaCtaId ;  /* 0x0000000000047919 */ /* 0x000e220000008800 */
[----:B------:R-:W-:Y:S01]  /*7080*/  MOV R3, 0x400 ;  /* 0x0000040000037802 */ /* 0x000fe20000000f00 */
[----:B------:R-:W-:Y:S01]  /*7090*/  BSSY B0, `(.L_x_197) ;  /* 0x00002c4000007945 */ /* 0x000fe20003800000 */
[----:B------:R-:W-:Y:S02]  /*70a0*/  BAR.SYNC.DEFER_BLOCKING 0x5, 0x180 ;  /* 0x0146000000007b1d */ /* 0x000fe40000010000 */
[----:B0-----:R-:W-:-:S05]  /*70b0*/  LEA R3, R4, R3, 0x18 ;  /* 0x0000000304037211 */ /* 0x001fca00078ec0ff */
[----:B------:R0:W1:Y:S01]  /*70c0*/  LDS.128 R4, [R3+0x348d0] ;  /* 0x0348d00003047984 */ /* 0x0000620000000c00 */
[----:B------:R-:W-:Y:S06]  /*70d0*/  BAR.ARV 0x4, 0x180 ;  /* 0x0106000000007b1d */ /* 0x000fec0000002000 */
[----:B------:R-:W-:Y:S05]  /*70e0*/  @P0 BRA `(.L_x_198) ;  /* 0x00000020001c0947 */ /* 0x000fea0003800000 */
[----:B-1----:R-:W1:Y:S01]  /*70f0*/  S2R R4, SR_SWINHI ;  /* 0x0000000000047919 */ /* 0x002e620000002f00 */
[----:B------:R-:W-:Y:S01]  /*7100*/  F2FP.BF16.F32.PACK_AB R36, R73, R72 ;  /* 0x000000484924723e */ /* 0x000fe200000010ff */
[----:B------:R-:W-:Y:S01]  /*7110*/  ULDC.64 UR4, c[0x0][0xc08] ;  /* 0x0003020000047ab9 */ /* 0x000fe20000000a00 */
[----:B------:R-:W-:Y:S02]  /*7120*/  SHF.L.U64.HI R110, R23, 0x2, R188 ;  /* 0x00000002176e7819 */ /* 0x000fe400000102bc */
[----:B------:R-:W-:Y:S02]  /*7130*/  MOV R104, R3 ;  /* 0x0000000300687202 */ /* 0x000fe40000000f00 */
[----:B-1----:R-:W-:-:S03]  /*7140*/  MOV R105, R4 ;  /* 0x0000000400697202 */ /* 0x002fc60000000f00 */
[----:B------:R-:W-:-:S03]  /*7150*/  IMAD.WIDE R12, R227, 0x2, R104 ;  /* 0x00000002e30c7825 */ /* 0x000fc600078e0268 */
[C---:B------:R-:W-:Y:S02]  /*7160*/  IADD3 R39, P2, R12.reuse, 0x4020, RZ ;  /* 0x000040200c277810 */ /* 0x040fe40007f5e0ff */
[C---:B------:R-:W-:Y:S02]  /*7170*/  IADD3 R107, P1, R12.reuse, 0x4040, RZ ;  /* 0x000040400c6b7810 */ /* 0x040fe40007f3e0ff */
[----:B------:R-:W-:Y:S01]  /*7180*/  LOP3.LUT R8, R39, 0x380, RZ, 0xc0, !PT ;  /* 0x0000038027087812 */ /* 0x000fe200078ec0ff */
[--C-:B------:R-:W-:Y:S01]  /*7190*/  IMAD.X R33, RZ, RZ, R13.reuse, P2 ;  /* 0x000000ffff217224 */ /* 0x100fe200010e060d */
[----:B------:R-:W-:Y:S01]  /*71a0*/  LOP3.LUT R10, R107, 0x380, RZ, 0xc0, !PT ;  /* 0x000003806b0a7812 */ /* 0x000fe200078ec0ff */
[----:B------:R-:W-:Y:S01]  /*71b0*/  IMAD.X R27, RZ, RZ, R13, P1 ;  /* 0x000000ffff1b7224 */ /* 0x000fe200008e060d */
[----:B------:R-:W-:Y:S02]  /*71c0*/  IADD3 R15, P3, R12, 0x4000, RZ ;  /* 0x000040000c0f7810 */ /* 0x000fe40007f7e0ff */
[----:B------:R-:W-:-:S02]  /*71d0*/  SHF.R.U64 R8, R8, 0x3, RZ ;  /* 0x0000000308087819 */ /* 0x000fc400000012ff */
[C---:B------:R-:W-:Y:S01]  /*71e0*/  LOP3.LUT R9, R12.reuse, 0x380, RZ, 0xc0, !PT ;  /* 0x000003800c097812 */ /* 0x040fe200078ec0ff */
[--C-:B------:R-:W-:Y:S01]  /*71f0*/  IMAD.X R29, RZ, RZ, R13.reuse, P3 ;  /* 0x000000ffff1d7224 */ /* 0x100fe200018e060d */
[C---:B------:R-:W-:Y:S02]  /*7200*/  IADD3 R109, P0, R12.reuse, 0x4060, RZ ;  /* 0x000040600c6d7810 */ /* 0x040fe40007f1e0ff */
[----:B------:R-:W-:Y:S02]  /*7210*/  IADD3 R17, P6, R12, 0x20, RZ ;  /* 0x000000200c117810 */ /* 0x000fe40007fde0ff */
[----:B------:R-:W-:Y:S01]  /*7220*/  SHF.R.U64 R10, R10, 0x3, RZ ;  /* 0x000000030a0a7819 */ /* 0x000fe200000012ff */
[--C-:B------:R-:W-:Y:S01]  /*7230*/  IMAD.X R31, RZ, RZ, R13.reuse, P0 ;  /* 0x000000ffff1f7224 */ /* 0x100fe200000e060d */
[C---:B------:R-:W-:Y:S01]  /*7240*/  IADD3 R37, P4, R12.reuse, 0x60, RZ ;  /* 0x000000600c257810 */ /* 0x040fe20007f9e0ff */
[----:B------:R-:W-:Y:S01]  /*7250*/  IMAD.X R25, RZ, RZ, R13, P6 ;  /* 0x000000ffff197224 */ /* 0x000fe200030e060d */
[----:B------:R-:W-:Y:S01]  /*7260*/  BAR.SYNC.DEFER_BLOCKING 0x1, 0x100 ;  /* 0x0044000000007b1d */ /* 0x000fe20000010000 */
[----:B------:R-:W-:-:S02]  /*7270*/  IADD3 R35, P5, R12, 0x40, RZ ;  /* 0x000000400c237810 */ /* 0x000fc40007fbe0ff */
[----:B------:R-:W-:Y:S01]  /*7280*/  LOP3.LUT R4, R15, 0x380, RZ, 0xc0, !PT ;  /* 0x000003800f047812 */ /* 0x000fe200078ec0ff */
[----:B------:R-:W-:Y:S01]  /*7290*/  IMAD.X R11, RZ, RZ, R13, P4 ;  /* 0x000000ffff0b7224 */ /* 0x000fe200020e060d */
[----:B------:R-:W-:Y:S02]  /*72a0*/  LOP3.LUT R32, R8, R39, RZ, 0x3c, !PT ;  /* 0x0000002708207212 */ /* 0x000fe400078e3cff */
[----:B------:R-:W-:Y:S02]  /*72b0*/  SHF.R.U64 R9, R9, 0x3, RZ ;  /* 0x0000000309097819 */ /* 0x000fe400000012ff */
[----:B------:R-:W-:Y:S02]  /*72c0*/  LOP3.LUT R14, R109, 0x380, RZ, 0xc0, !PT ;  /* 0x000003806d0e7812 */ /* 0x000fe400078ec0ff */
[----:B------:R-:W-:Y:S02]  /*72d0*/  LOP3.LUT R26, R10, R107, RZ, 0x3c, !PT ;  /* 0x0000006b0a1a7212 */ /* 0x000fe400078e3cff */
[----:B------:R-:W-:Y:S01]  /*72e0*/  LOP3.LUT R8, R17, 0x380, RZ, 0xc0, !PT ;  /* 0x0000038011087812 */ /* 0x000fe200078ec0ff */
[----:B------:R-:W1:Y:S01]  /*72f0*/  LDC.64 R106, c[0x0][0xc00] ;  /* 0x00030000ff6a7b82 */ /* 0x000e620000000a00 */
[----:B------:R-:W-:-:S02]  /*7300*/  LOP3.LUT R10, R37, 0x380, RZ, 0xc0, !PT ;  /* 0x00000380250a7812 */ /* 0x000fc400078ec0ff */
[----:B------:R-:W-:Y:S02]  /*7310*/  LOP3.LUT R34, R35, 0x380, RZ, 0xc0, !PT ;  /* 0x0000038023227812 */ /* 0x000fe400078ec0ff */
[----:B------:R-:W-:Y:S02]  /*7320*/  SHF.R.U64 R4, R4, 0x3, RZ ;  /* 0x0000000304047819 */ /* 0x000fe400000012ff */
[----:B------:R-:W-:Y:S01]  /*7330*/  LOP3.LUT R12, R9, R12, RZ, 0x3c, !PT ;  /* 0x0000000c090c7212 */ /* 0x000fe200078e3cff */
[----:B------:R-:W-:Y:S01]  /*7340*/  IMAD.X R9, RZ, RZ, R13, P5 ;  /* 0x000000ffff097224 */ /* 0x000fe200028e060d */
[----:B------:R-:W-:Y:S02]  /*7350*/  SHF.R.U64 R14, R14, 0x3, RZ ;  /* 0x000000030e0e7819 */ /* 0x000fe400000012ff */
[----:B------:R-:W-:Y:S02]  /*7360*/  SHF.R.U64 R8, R8, 0x3, RZ ;  /* 0x0000000308087819 */ /* 0x000fe400000012ff */
[----:B------:R-:W-:-:S02]  /*7370*/  SHF.R.U64 R10, R10, 0x3, RZ ;  /* 0x000000030a0a7819 */ /* 0x000fc400000012ff */
[----:B------:R-:W-:Y:S02]  /*7380*/  SHF.R.U64 R34, R34, 0x3, RZ ;  /* 0x0000000322227819 */ /* 0x000fe400000012ff */
[----:B------:R-:W-:Y:S02]  /*7390*/  LOP3.LUT R28, R4, R15, RZ, 0x3c, !PT ;  /* 0x0000000f041c7212 */ /* 0x000fe400078e3cff */
[----:B------:R-:W-:Y:S01]  /*73a0*/  LOP3.LUT R30, R14, R109, RZ, 0x3c, !PT ;  /* 0x0000006d0e1e7212 */ /* 0x000fe200078e3cff */
[----:B------:R-:W-:Y:S01]  /*73b0*/  IMAD.SHL.U32 R109, R23, 0x4, RZ ;  /* 0x00000004176d7824 */ /* 0x000fe200078e00ff */
[----:B------:R-:W-:Y:S02]  /*73c0*/  MOV R4, R12 ;  /* 0x0000000c00047202 */ /* 0x000fe40000000f00 */
[----:B------:R-:W-:Y:S02]  /*73d0*/  LOP3.LUT R24, R8, R17, RZ, 0x3c, !PT ;  /* 0x0000001108187212 */ /* 0x000fe400078e3cff */
[----:B------:R-:W-:-:S02]  /*73e0*/  F2FP.BF16.F32.PACK_AB R12, R21, R20 ;  /* 0x00000014150c723e */ /* 0x000fc400000010ff */
[----:B------:R-:W-:Y:S02]  /*73f0*/  F2FP.BF16.F32.PACK_AB R13, R97, R96 ;  /* 0x00000060610d723e */ /* 0x000fe400000010ff */
[----:B------:R-:W-:Y:S02]  /*7400*/  F2FP.BF16.F32.PACK_AB R14, R89, R88 ;  /* 0x00000058590e723e */ /* 0x000fe400000010ff */
[----:B------:R-:W-:Y:S02]  /*7410*/  F2FP.BF16.F32.PACK_AB R15, R99, R98 ;  /* 0x00000062630f723e */ /* 0x000fe400000010ff */
[----:B------:R-:W-:Y:S02]  /*7420*/  LOP3.LUT R10, R10, R37, RZ, 0x3c, !PT ;  /* 0x000000250a0a7212 */ /* 0x000fe400078e3cff */
[----:B------:R-:W-:Y:S01]  /*7430*/  LOP3.LUT R8, R34, R35, RZ, 0x3c, !PT ;  /* 0x0000002322087212 */ /* 0x000fe200078e3cff */
[----:B------:R2:W-:Y:S01]  /*7440*/  STSM.16.M88.4 [R4], R12 ;  /* 0x0000000c04007844 */ /* 0x0005e20000000200 */
[----:B------:R-:W-:-:S02]  /*7450*/  MOV R38, R10 ;  /* 0x0000000a00267202 */ /* 0x000fc40000000f00 */
[----:B------:R-:W-:Y:S02]  /*7460*/  MOV R37, R8 ;  /* 0x0000000800257202 */ /* 0x000fe40000000f00 */
[----:B------:R-:W-:Y:S02]  /*7470*/  MOV R94, R24 ;  /* 0x00000018005e7202 */ /* 0x000fe40000000f00 */
[----:B------:R-:W-:Y:S02]  /*7480*/  F2FP.BF16.F32.PACK_AB R8, R91, R90 ;  /* 0x0000005a5b08723e */ /* 0x000fe400000010ff */
[----:B------:R-:W-:Y:S02]  /*7490*/  F2FP.BF16.F32.PACK_AB R9, R101, R100 ;  /* 0x000000646509723e */ /* 0x000fe400000010ff */
[----:B------:R-:W-:Y:S02]  /*74a0*/  F2FP.BF16.F32.PACK_AB R10, R93, R92 ;  /* 0x0000005c5d0a723e */ /* 0x000fe400000010ff */
[----:B------:R-:W-:-:S02]  /*74b0*/  F2FP.BF16.F32.PACK_AB R11, R103, R102 ;  /* 0x00000066670b723e */ /* 0x000fc400000010ff */
[----:B------:R-:W-:Y:S02]  /*74c0*/  MOV R108, R26 ;  /* 0x0000001a006c7202 */ /* 0x000fe40000000f00 */
[----:B--2---:R-:W-:Y:S01]  /*74d0*/  F2FP.BF16.F32.PACK_AB R12, R41, R40 ;  /* 0x00000028290c723e */ /* 0x004fe200000010ff */
[----:B------:R2:W-:Y:S01]  /*74e0*/  STSM.16.M88.4 [R94], R8 ;  /* 0x000000085e007844 */ /* 0x0005e20000000200 */
[----:B------:R-:W-:Y:S02]  /*74f0*/  F2FP.BF16.F32.PACK_AB R13, R43, R42 ;  /* 0x0000002a2b0d723e */ /* 0x000fe400000010ff */
[----:B------:R-:W-:Y:S02]  /*7500*/  F2FP.BF16.F32.PACK_AB R14, R45, R44 ;  /* 0x0000002c2d0e723e */ /* 0x000fe400000010ff */
[----:B------:R-:W-:Y:S02]  /*7510*/  F2FP.BF16.F32.PACK_AB R15, R47, R46 ;  /* 0x0000002e2f0f723e */ /* 0x000fe400000010ff */
[----:B------:R-:W-:-:S02]  /*7520*/  MOV R17, R30 ;  /* 0x0000001e00117202 */ /* 0x000fc40000000f00 */
[----:B------:R-:W-:Y:S01]  /*7530*/  MOV R39, R28 ;  /* 0x0000001c00277202 */ /* 0x000fe20000000f00 */
[----:B------:R3:W-:Y:S01]  /*7540*/  STSM.16.M88.4 [R37], R12 ;  /* 0x0000000c25007844 */ /* 0x0007e20000000200 */
[----:B------:R-:W-:Y:S02]  /*7550*/  F2FP.BF16.F32.PACK_AB R24, R49, R48 ;  /* 0x000000303118723e */ /* 0x000fe400000010ff */
[----:B------:R-:W-:Y:S02]  /*7560*/  F2FP.BF16.F32.PACK_AB R25, R51, R50 ;  /* 0x000000323319723e */ /* 0x000fe400000010ff */
[----:B------:R-:W-:Y:S01]  /*7570*/  F2FP.BF16.F32.PACK_AB R26, R53, R52 ;  /* 0x00000034351a723e */ /* 0x000fe200000010ff */
[----:B--2---:R-:W-:Y:S01]  /*7580*/  IMAD.MOV.U32 R94, RZ, RZ, RZ ;  /* 0x000000ffff5e7224 */ /* 0x004fe200078e00ff */
[----:B------:R-:W-:Y:S02]  /*7590*/  F2FP.BF16.F32.PACK_AB R27, R55, R54 ;  /* 0x00000036371b723e */ /* 0x000fe400000010ff */
[----:B------:R-:W-:-:S02]  /*75a0*/  F2FP.BF16.F32.PACK_AB R28, R57, R56 ;  /* 0x00000038391c723e */ /* 0x000fc400000010ff */
[----:B------:R-:W-:Y:S01]  /*75b0*/  F2FP.BF16.F32.PACK_AB R29, R59, R58 ;  /* 0x0000003a3b1d723e */ /* 0x000fe200000010ff */
[----:B------:R2:W-:Y:S01]  /*75c0*/  STSM.16.M88.4 [R38], R24 ;  /* 0x0000001826007844 */ /* 0x0005e20000000200 */
[----:B------:R-:W-:Y:S02]  /*75d0*/  F2FP.BF16.F32.PACK_AB R30, R61, R60 ;  /* 0x0000003c3d1e723e */ /* 0x000fe400000010ff */
[----:B------:R-:W-:Y:S02]  /*75e0*/  F2FP.BF16.F32.PACK_AB R31, R63, R62 ;  /* 0x0000003e3f1f723e */ /* 0x000fe400000010ff */
[----:B------:R-:W-:Y:S02]  /*75f0*/  MOV R4, R32 ;  /* 0x0000002000047202 */ /* 0x000fe40000000f00 */
[----:B------:R-:W-:Y:S01]  /*7600*/  F2FP.BF16.F32.PACK_AB R32, R65, R64 ;  /* 0x000000404120723e */ /* 0x000fe200000010ff */
[----:B------:R4:W-:Y:S01]  /*7610*/  STSM.16.M88.4 [R39], R28 ;  /* 0x0000001c27007844 */ /* 0x0009e20000000200 */
[----:B------:R-:W-:-:S02]  /*7620*/  F2FP.BF16.F32.PACK_AB R33, R67, R66 ;  /* 0x000000424321723e */ /* 0x000fc400000010ff */
[----:B------:R-:W-:Y:S02]  /*7630*/  F2FP.BF16.F32.PACK_AB R34, R69, R68 ;  /* 0x000000444522723e */ /* 0x000fe400000010ff */
[----:B------:R-:W-:Y:S02]  /*7640*/  F2FP.BF16.F32.PACK_AB R35, R71, R70 ;  /* 0x000000464723723e */ /* 0x000fe400000010ff */
[----:B---3--:R-:W-:Y:S02]  /*7650*/  F2FP.BF16.F32.PACK_AB R37, R75, R74 ;  /* 0x0000004a4b25723e */ /* 0x008fe400000010ff */
[----:B--2---:R-:W-:Y:S01]  /*7660*/  F2FP.BF16.F32.PACK_AB R38, R77, R76 ;  /* 0x0000004c4d26723e */ /* 0x004fe200000010ff */
[----:B------:R-:W-:Y:S01]  /*7670*/  STSM.16.M88.4 [R4], R32 ;  /* 0x0000002004007844 */ /* 0x000fe20000000200 */
[----:B------:R-:W-:Y:S02]  /*7680*/  F2FP.BF16.F32.PACK_AB R8, R81, R80 ;  /* 0x000000505108723e */ /* 0x000fe400000010ff */
[----:B------:R-:W-:-:S02]  /*7690*/  F2FP.BF16.F32.PACK_AB R9, R83, R82 ;  /* 0x000000525309723e */ /* 0x000fc400000010ff */
[----:B------:R-:W-:Y:S02]  /*76a0*/  F2FP.BF16.F32.PACK_AB R10, R85, R84 ;  /* 0x00000054550a723e */ /* 0x000fe400000010ff */
[----:B----4-:R-:W-:Y:S02]  /*76b0*/  F2FP.BF16.F32.PACK_AB R39, R79, R78 ;  /* 0x0000004e4f27723e */ /* 0x010fe400000010ff */
[----:B------:R-:W-:Y:S02]  /*76c0*/  F2FP.BF16.F32.PACK_AB R11, R87, R86 ;  /* 0x00000056570b723e */ /* 0x000fe400000010ff */
[----:B-1----:R-:W-:Y:S01]  /*76d0*/  ISETP.NE.U32.AND P0, PT, R106, RZ, PT ;  /* 0x000000ff6a00720c */ /* 0x002fe20003f05070 */
[----:B------:R-:W-:Y:S01]  /*76e0*/  STSM.16.M88.4 [R108], R36 ;  /* 0x000000246c007844 */ /* 0x000fe20000000200 */
[----:B------:R-:W-:Y:S02]  /*76f0*/  IADD3 R12, P1, R109, R106, RZ ;  /* 0x0000006a6d0c7210 */ /* 0x000fe40007f3e0ff */
[----:B------:R-:W-:Y:S01]  /*7700*/  ISETP.NE.AND.EX P0, PT, R107, RZ, PT, P0 ;  /* 0x000000ff6b00720c */ /* 0x000fe20003f05300 */
[----:B------:R1:W-:Y:S02]  /*7710*/  STSM.16.M88.4 [R17], R8 ;  /* 0x0000000811007844 */ /* 0x0003e40000000200 */
[----:B------:R-:W-:Y:S01]  /*7720*/  IMAD.X R13, R110, 0x1, R107, P1 ;  /* 0x000000016e0d7824 */ /* 0x000fe200008e066b */
[----:B------:R-:W-:Y:S08]  /*7730*/  BAR.SYNC.DEFER_BLOCKING 0x1, 0x100 ;  /* 0x0044000000007b1d */ /* 0x000ff00000010000 */
[----:B-1----:R-:W1:Y:S08]  /*7740*/  LDC R9, c[0x0][0xad4] ;  /* 0x0002b500ff097b82 */ /* 0x002e700000000800 */
[----:B------:R-:W2:Y:S01]  /*7750*/  LDC R17, c[0x0][0xbe8] ;  /* 0x0002fa00ff117b82 */ /* 0x000ea20000000800 */
[----:B------:R-:W3:Y:S01]  /*7760*/  @P0 LDG.E R94, desc[UR40][R12.64] ;  /* 0x000000280c5e0981 */ /* 0x000ee2000c1e1900 */
[----:B------:R-:W-:-:S04]  /*7770*/  ISETP.NE.U32.AND P1, PT, RZ, UR4, PT ;  /* 0x00000004ff007c0c */ /* 0x000fc8000bf25070 */
[----:B------:R-:W-:Y:S01]  /*7780*/  ISETP.NE.AND.EX P1, PT, RZ, UR5, PT, P1 ;  /* 0x00000005ff007c0c */ /* 0x000fe2000bf25310 */
[----:B------:R-:W-:-:S12]  /*7790*/  IMAD.MOV.U32 R28, RZ, RZ, 0x9b8 ;  /* 0x000009b8ff1c7424 */ /* 0x000fd800078e00ff */
[----:B------:R-:W-:Y:S01]  /*77a0*/  @P1 IADD3 R14, P2, R109, UR4, RZ ;  /* 0x000000046d0e1c10 */ /* 0x000fe2000ff5e0ff */
[----:B------:R-:W-:Y:S01]  /*77b0*/  ULDC UR4, c[0x0][0xa88] ;  /* 0x0002a20000047ab9 */ /* 0x000fe20000000800 */
[----:B--2---:R-:W-:Y:S01]  /*77c0*/  ISETP.NE.AND P4, PT, R17, 0x1, PT ;  /* 0x000000011100780c */ /* 0x004fe20003f85270 */
[----:B------:R-:W-:Y:S01]  /*77d0*/  IMAD.U32 R4, RZ, RZ, UR4 ;  /* 0x00000004ff047e24 */ /* 0x000fe2000f8e00ff */
[----:B------:R-:W-:Y:S02]  /*77e0*/  @P1 IADD3.X R15, R110, UR5, RZ, P2, !PT ;  /* 0x000000056e0f1c10 */ /* 0x000fe400097fe4ff */
[----:B------:R-:W-:-:S03]  /*77f0*/  ISETP.NE.AND P2, PT, R186, RZ, PT ;  /* 0x000000ffba00720c */ /* 0x000fc60003f45270 */
[----:B------:R2:W5:Y:S01]  /*7800*/  @P1 LDG.E R4, desc[UR40][R14.64] ;  /* 0x000000280e041981 */ /* 0x000562000c1e1900 */
[----:B-1----:R-:W-:Y:S01]  /*7810*/  SEL R9, R186, R9, P2 ;  /* 0x00000009ba097207 */ /* 0x002fe20001000000 */
[----:B------:R-:W-:Y:S01]  /*7820*/  IMAD R37, R187, 0x80, R226 ;  /* 0x00000080bb257824 */ /* 0x000fe200078e02e2 */
[----:B------:R-:W-:Y:S02]  /*7830*/  ISETP.NE.U32.AND P2, PT, R106, RZ, PT ;  /* 0x000000ff6a00720c */ /* 0x000fe40003f45070 */
[----:B------:R-:W-:Y:S01]  /*7840*/  ISETP.GT.AND P3, PT, R9, 0x1, PT ;  /* 0x000000010900780c */ /* 0x000fe20003f64270 */
[----:B------:R-:W1:Y:S01]  /*7850*/  @P4 LDC R30, c[0x0][0xbec] ;  /* 0x0002fb00ff1e4b82 */ /* 0x000e620000000800 */
[----:B------:R-:W-:Y:S02]  /*7860*/  ISETP.NE.AND.EX P2, PT, R107, RZ, PT, P2 ;  /* 0x000000ff6b00720c */ /* 0x000fe40003f45320 */
[----:B------:R-:W-:Y:S02]  /*7870*/  SEL R28, R28, 0x978, P3 ;  /* 0x000009781c1c7807 */ /* 0x000fe40001800000 */
[----:B------:R-:W-:-:S02]  /*7880*/  SEL R23, R23, RZ, !P2 ;  /* 0x000000ff17177207 */ /* 0x000fc40005000000 */
[----:B------:R-:W-:Y:S01]  /*7890*/  SEL R27, R188, RZ, !P2 ;  /* 0x000000ffbc1b7207 */ /* 0x000fe20005000000 */
[----:B------:R-:W4:Y:S01]  /*78a0*/  LDC.64 R24, c[0x0][R28+0x220] ;  /* 0x000088001c187b82 */ /* 0x000f220000000a00 */
[----:B------:R-:W-:-:S07]  /*78b0*/  SEL R29, R204, RZ, P3 ;  /* 0x000000ffcc1d7207 */ /* 0x000fce0001800000 */
[----:B------:R-:W0:Y:S08]  /*78c0*/  LDC.64 R10, c[0x0][R28+0x218] ;  /* 0x000086001c0a7b82 */ /* 0x000e300000000a00 */
[----:B------:R-:W1:Y:S08]  /*78d0*/  @P4 LDC R35, c[0x0][0xbf0] ;  /* 0x0002fc00ff234b82 */ /* 0x000e700000000800 */
[----:B------:R-:W1:Y:S01]  /*78e0*/  LDC.64 R8, c[0x0][0xba8] ;  /* 0x0002ea00ff087b82 */ /* 0x000e620000000a00 */
[----:B----4-:R-:W-:-:S04]  /*78f0*/  IMAD R25, R25, R23, RZ ;  /* 0x0000001719197224 */ /* 0x010fc800078e02ff */
[C---:B------:R-:W-:Y:S02]  /*7900*/  IMAD R33, R24.reuse, R27, R25 ;  /* 0x0000001b18217224 */ /* 0x040fe400078e0219 */
[----:B------:R-:W-:Y:S01]  /*7910*/  IMAD.WIDE.U32 R24, R24, R23, RZ ;  /* 0x0000001718187225 */ /* 0x000fe200078e00ff */
[----:B--2---:R-:W2:Y:S03]  /*7920*/  LDC.64 R14, c[0x0][R28+0x228] ;  /* 0x00008a001c0e7b82 */ /* 0x004ea60000000a00 */
[----:B0-----:R-:W-:-:S04]  /*7930*/  IMAD.WIDE.U32 R26, R10, R185, RZ ;  /* 0x000000b90a1a7225 */ /* 0x001fc800078e00ff */
[----:B------:R-:W-:Y:S02]  /*7940*/  IMAD R31, R11, R185, RZ ;  /* 0x000000b90b1f7224 */ /* 0x000fe400078e02ff */
[----:B------:R0:W4:Y:S01]  /*7950*/  LDC.64 R10, c[0x0][R28+0x210] ;  /* 0x000084001c0a7b82 */ /* 0x0001220000000a00 */
[----:B------:R-:W-:Y:S02]  /*7960*/  IMAD.IADD R33, R25, 0x1, R33 ;  /* 0x0000000119217824 */ /* 0x000fe400078e0221 */
[----:B------:R-:W-:Y:S02]  /*7970*/  IMAD.MOV.U32 R25, RZ, RZ, R37 ;  /* 0x000000ffff197224 */ /* 0x000fe400078e0025 */
[----:B------:R-:W-:-:S03]  /*7980*/  IMAD.IADD R31, R27, 0x1, R31 ;  /* 0x000000011b1f7824 */ /* 0x000fc600078e021f */
[----:B-1----:R-:W1:Y:S01]  /*7990*/  @!P3 LDC R8, c[0x0][0xb50] ;  /* 0x0002d400ff08bb82 */ /* 0x002e620000000800 */
[----:B--2---:R-:W-:-:S07]  /*79a0*/  IMAD R27, R15, R29, RZ ;  /* 0x0000001d0f1b7224 */ /* 0x004fce00078e02ff */
[----:B------:R-:W2:Y:S01]  /*79b0*/  @!P3 LDC R9, c[0x0][0xb54] ;  /* 0x0002d500ff09bb82 */ /* 0x000ea20000000800 */
[----:B------:R-:W-:-:S04]  /*79c0*/  IMAD.WIDE.U32 R14, R14, R29, RZ ;  /* 0x0000001d0e0e7225 */ /* 0x000fc800078e00ff */
[----:B------:R-:W-:Y:S01]  /*79d0*/  IMAD.IADD R27, R15, 0x1, R27 ;  /* 0x000000010f1b7824 */ /* 0x000fe200078e021b */
[--C-:B---3--:R-:W-:Y:S01]  /*79e0*/  IADD3 R26, P2, P5, R24, R26, R94.reuse ;  /* 0x0000001a181a7210 */ /* 0x108fe20007d5e05e */
[----:B------:R-:W-:Y:S01]  /*79f0*/  @P4 IMAD.HI.U32 R24, R37, R30, RZ ;  /* 0x0000001e25184227 */ /* 0x000fe200078e00ff */
[----:B------:R-:W-:-:S04]  /*7a00*/  SHF.R.S32.HI R106, RZ, 0x1f, R94 ;  /* 0x0000001fff6a7819 */ /* 0x000fc8000001145e */
[----:B------:R-:W-:Y:S02]  /*7a10*/  @P4 SHF.R.U32.HI R25, RZ, R35, R24 ;  /* 0x00000023ff194219 */ /* 0x000fe40000011618 */
[----:B------:R-:W-:Y:S02]  /*7a20*/  IADD3.X R24, R33, R31, R106, P2, P5 ;  /* 0x0000001f21187210 */ /* 0x000fe400017ea46a */
[----:B------:R-:W-:Y:S01]  /*7a30*/  IADD3 R14, P2, P5, R25, R26, R14 ;  /* 0x0000001a190e7210 */ /* 0x000fe20007d5e00e */
[--C-:B0-----:R-:W-:Y:S01]  /*7a40*/  IMAD.MOV R28, RZ, RZ, -R25.reuse ;  /* 0x000000ffff1c7224 */ /* 0x101fe200078e0a19 */
[----:B------:R-:W-:-:S03]  /*7a50*/  SHF.R.S32.HI R15, RZ, 0x1f, R25 ;  /* 0x0000001fff0f7819 */ /* 0x000fc60000011419 */
[----:B------:R-:W-:Y:S01]  /*7a60*/  IMAD R25, R17, R28, R37 ;  /* 0x0000001c11197224 */ /* 0x000fe200078e0225 */
[----:B------:R-:W-:-:S03]  /*7a70*/  IADD3.X R15, R15, R24, R27, P2, P5 ;  /* 0x000000180f0f7210 */ /* 0x000fc600017ea41b */
[----:B----4-:R-:W-:Y:S01]  /*7a80*/  IMAD R11, R11, R25, RZ ;  /* 0x000000190b0b7224 */ /* 0x010fe200078e02ff */
[----:B------:R-:W-:-:S05]  /*7a90*/  SHF.R.S32.HI R27, RZ, 0x1f, R25 ;  /* 0x0000001fff1b7819 */ /* 0x000fca0000011419 */
[C---:B------:R-:W-:Y:S02]  /*7aa0*/  IMAD R27, R10.reuse, R27, R11 ;  /* 0x0000001b0a1b7224 */ /* 0x040fe400078e020b */
[----:B------:R-:W-:-:S04]  /*7ab0*/  IMAD.WIDE.U32 R10, R10, R25, R14 ;  /* 0x000000190a0a7225 */ /* 0x000fc800078e000e */
[----:B------:R-:W-:Y:S01]  /*7ac0*/  IMAD.IADD R11, R11, 0x1, R27 ;  /* 0x000000010b0b7824 */ /* 0x000fe200078e021b */
[----:B-1----:R-:W-:-:S04]  /*7ad0*/  LEA R14, P2, R10, R8, 0x2 ;  /* 0x000000080a0e7211 */ /* 0x002fc800078410ff */
[----:B--2---:R-:W-:Y:S01]  /*7ae0*/  LEA.HI.X R15, R10, R9, R11, 0x2, P2 ;  /* 0x000000090a0f7211 */ /* 0x004fe200010f140b */
[----:B------:R-:W-:Y:S08]  /*7af0*/  @P1 BRA `(.L_x_199) ;  /* 0x0000000000101947 */ /* 0x000ff00003800000 */
[----:B------:R-:W-:Y:S05]  /*7b00*/  @!P0 BRA `(.L_x_199) ;  /* 0x00000000000c8947 */ /* 0x000fea0003800000 */
[----:B------:R-:W2:Y:S04]  /*7b10*/  LDG.E R9, desc[UR40][R12.64] ;  /* 0x000000280c097981 */ /* 0x000ea8000c1e1900 */
[----:B-----5:R-:W2:Y:S02]  /*7b20*/  LDG.E R4, desc[UR40][R12.64+0x4] ;  /* 0x000004280c047981 */ /* 0x020ea4000c1e1900 */
[----:B--2---:R-:W-:-:S07]  /*7b30*/  IMAD.IADD R4, R4, 0x1, -R9 ;  /* 0x0000000104047824 */ /* 0x004fce00078e0a09 */
.L_x_199:
[----:B------:R-:W-:Y:S01]  /*7b40*/  SHFL.IDX PT, R8, R14, RZ, 0x1c1f ;  /* 0x001c1fff0e087589 */ /* 0x000fe200000e0000 */
[----:B------:R-:W-:Y:S01]  /*7b50*/  IMAD R25, R187, 0x80, R225 ;  /* 0x00000080bb197824 */ /* 0x000fe200078e02e1 */
[----:B------:R-:W-:Y:S01]  /*7b60*/  LOP3.LUT P0, RZ, R208, 0x3, RZ, 0xc0, !PT ;  /* 0x00000003d0ff7812 */ /* 0x000fe2000780c0ff */
[----:B-----5:R-:W-:Y:S01]  /*7b70*/  IMAD R4, R4, R17, RZ ;  /* 0x0000001104047224 */ /* 0x020fe200078e02ff */
[----:B------:R-:W0:Y:S01]  /*7b80*/  SHFL.IDX PT, R9, R15, RZ, 0x1c1f ;  /* 0x001c1fff0f097589 */ /* 0x000e2200000e0000 */
[----:B------:R-:W-:-:S03]  /*7b90*/  VIADD R29, R25, 0x8 ;  /* 0x00000008191d7836 */ /* 0x000fc60000000000 */
[----:B------:R-:W-:Y:S01]  /*7ba0*/  SHFL.IDX PT, R10, R14, 0x1, 0x1c1f ;  /* 0x003c1f000e0a7f89 */ /* 0x000fe200000e0000 */
[-C--:B------:R-:W-:Y:S02]  /*7bb0*/  ISETP.GE.OR P1, PT, R25, R4.reuse, P0 ;  /* 0x000000041900720c */ /* 0x080fe40000726670 */
[----:B------:R-:W-:Y:S01]  /*7bc0*/  ISETP.GE.OR P0, PT, R29, R4, P0 ;  /* 0x000000041d00720c */ /* 0x000fe20000706670 */
[----:B------:R-:W1:Y:S10]  /*7bd0*/  SHFL.IDX PT, R11, R15, 0x1, 0x1c1f ;  /* 0x003c1f000f0b7f89 */ /* 0x000e7400000e0000 */
[----:B0-----:R0:W-:Y:S04]  /*7be0*/  @!P1 ST.E desc[UR40][R8.64], R0 ;  /* 0x0000000008009985 */ /* 0x0011e8000c101928 */
[----:B-1----:R0:W-:Y:S01]  /*7bf0*/  @!P0 ST.E desc[UR40][R10.64], R95 ;  /* 0x0000005f0a008985 */ /* 0x0021e2000c101928 */
[----:B------:R-:W-:Y:S05]  /*7c00*/  @P3 BRA `(.L_x_200) ;  /* 0x00000008007c3947 */ /* 0x000fea0003800000 */
[----:B0-----:R-:W-:Y:S01]  /*7c10*/  IMAD R9, R206, 0x40, R18 ;  /* 0x00000040ce097824 */ /* 0x001fe200078e0212 */
[----:B------:R-:W0:Y:S01]  /*7c20*/  @P4 LDC R51, c[0x0][0xbec] ;  /* 0x0002fb00ff334b82 */ /* 0x000e220000000800 */
[----:B------:R-:W-:Y:S02]  /*7c30*/  ULDC.64 UR4, c[0x0][0xaa0] ;  /* 0x0002a80000047ab9 */ /* 0x000fe40000000a00 */
[----:B------:R-:W-:-:S03]  /*7c40*/  IMAD.WIDE R104, R9, 0x2, R104 ;  /* 0x0000000209687825 */ /* 0x000fc600078e0268 */
[----:B------:R-:W-:Y:S02]  /*7c50*/  IADD3 R13, P6, R104, 0x1000, RZ ;  /* 0x00001000680d7810 */ /* 0x000fe40007fde0ff */
[----:B------:R-:W1:Y:S01]  /*7c60*/  @P4 LDC R53, c[0x0][0xbf0] ;  /* 0x0002fc00ff354b82 */ /* 0x000e620000000800 */
[----:B------:R-:W-:Y:S01]  /*7c70*/  IMAD R21, R106, UR4, RZ ;  /* 0x000000046a157c24 */ /* 0x000fe2000f8e02ff */
[----:B------:R-:W-:Y:S02]  /*7c80*/  IADD3 R25, P5, R104, 0x2000, RZ ;  /* 0x0000200068197810 */ /* 0x000fe40007fbe0ff */
[----:B------:R-:W-:Y:S01]  /*7c90*/  LOP3.LUT R12, R13, 0x380, RZ, 0xc0, !PT ;  /* 0x000003800d0c7812 */ /* 0x000fe200078ec0ff */
[----:B------:R-:W-:Y:S01]  /*7ca0*/  IMAD R49, R94, UR5, R21 ;  /* 0x000000055e317c24 */ /* 0x000fe2000f8e0215 */
[----:B------:R-:W-:Y:S02]  /*7cb0*/  IADD3 R29, P3, R104, 0x3000, RZ ;  /* 0x00003000681d7810 */ /* 0x000fe40007f7e0ff */
[----:B------:R-:W-:Y:S01]  /*7cc0*/  SHF.R.U64 R12, R12, 0x3, RZ ;  /* 0x000000030c0c7819 */ /* 0x000fe200000012ff */
[----:B------:R-:W-:Y:S01]  /*7cd0*/  IMAD.WIDE.U32 R20, R94, UR4, RZ ;  /* 0x000000045e147c25 */ /* 0x000fe2000f8e00ff */
[----:B------:R-:W-:Y:S01]  /*7ce0*/  ULDC.64 UR4, c[0x0][0xae8] ;  /* 0x0002ba0000047ab9 */ /* 0x000fe20000000a00 */
[----:B------:R-:W-:-:S02]  /*7cf0*/  IADD3 R33, P2, R104, 0x4000, RZ ;  /* 0x0000400068217810 */ /* 0x000fc40007f5e0ff */
[----:B------:R-:W-:Y:S01]  /*7d00*/  LOP3.LUT R12, R12, R13, RZ, 0x3c, !PT ;  /* 0x0000000d0c0c7212 */ /* 0x000fe200078e3cff */
[----:B------:R-:W-:Y:S01]  /*7d10*/  IMAD.X R13, RZ, RZ, R105, P6 ;  /* 0x000000ffff0d7224 */ /* 0x000fe200030e0669 */
[C---:B------:R-:W-:Y:S01]  /*7d20*/  IADD3 R9, P6, R104.reuse, 0x7000, RZ ;  /* 0x0000700068097810 */ /* 0x040fe20007fde0ff */
[----:B------:R-:W-:Y:S01]  /*7d30*/  IMAD.IADD R21, R21, 0x1, R49 ;  /* 0x0000000115157824 */ /* 0x000fe200078e0231 */
[C---:B------:R-:W-:Y:S02]  /*7d40*/  IADD3 R37, P1, R104.reuse, 0x5000, RZ ;  /* 0x0000500068257810 */ /* 0x040fe40007f3e0ff */
[----:B------:R-:W-:Y:S01]  /*7d50*/  LOP3.LUT R0, R9, 0x380, RZ, 0xc0, !PT ;  /* 0x0000038009007812 */ /* 0x000fe200078ec0ff */
[----:B------:R-:W-:Y:S01]  /*7d60*/  IMAD.WIDE.U32 R20, R185, UR4, R20 ;  /* 0x00000004b9147c25 */ /* 0x000fe2000f8e0014 */
[----:B------:R-:W-:Y:S01]  /*7d70*/  IADD3 R41, P0, R104, 0x6000, RZ ;  /* 0x0000600068297810 */ /* 0x000fe20007f1e0ff */
[----:B------:R-:W5:Y:S01]  /*7d80*/  LD.E.128 R12, desc[UR40][R12.64] ;  /* 0x000000280c0c7980 */ /* 0x000f62000c101d00 */
[----:B------:R-:W-:-:S02]  /*7d90*/  SHF.R.U64 R0, R0, 0x3, RZ ;  /* 0x0000000300007819 */ /* 0x000fc400000012ff */
[----:B------:R-:W-:Y:S01]  /*7da0*/  SHF.R.S32.HI R48, RZ, 0x1f, R23 ;  /* 0x0000001fff307819 */ /* 0x000fe20000011417 */
[----:B------:R-:W-:Y:S01]  /*7db0*/  IMAD.X R45, RZ, RZ, R105, P6 ;  /* 0x000000ffff2d7224 */ /* 0x000fe200030e0669 */
[----:B------:R-:W-:Y:S01]  /*7dc0*/  LOP3.LUT R44, R0, R9, RZ, 0x3c, !PT ;  /* 0x00000009002c7212 */ /* 0x000fe200078e3cff */
[----:B------:R-:W-:Y:S01]  /*7dd0*/  IMAD R0, R184, 0x20, R206 ;  /* 0x00000020b8007824 */ /* 0x000fe200078e02ce */
[----:B------:R-:W-:Y:S01]  /*7de0*/  LOP3.LUT R24, R25, 0x380, RZ, 0xc0, !PT ;  /* 0x0000038019187812 */ /* 0x000fe200078ec0ff */
[----:B------:R-:W-:Y:S01]  /*7df0*/  IMAD R21, R185, UR5, R21 ;  /* 0x00000005b9157c24 */ /* 0x000fe2000f8e0215 */
[----:B------:R-:W-:Y:S01]  /*7e00*/  LOP3.LUT R28, R29, 0x380, RZ, 0xc0, !PT ;  /* 0x000003801d1c7812 */ /* 0x000fe200078ec0ff */
[----:B------:R-:W-:Y:S01]  /*7e10*/  IMAD R50, R187, 0x80, R0 ;  /* 0x00000080bb327824 */ /* 0x000fe200078e0200 */
[----:B------:R-:W-:Y:S01]  /*7e20*/  LOP3.LUT R32, R33, 0x380, RZ, 0xc0, !PT ;  /* 0x0000038021207812 */ /* 0x000fe200078ec0ff */
[----:B------:R-:W-:Y:S01]  /*7e30*/  ULDC.64 UR4, c[0x0][0xaf0] ;  /* 0x0002bc0000047ab9 */ /* 0x000fe20000000a00 */
[----:B------:R-:W-:Y:S01]  /*7e40*/  LOP3.LUT R36, R37, 0x380, RZ, 0xc0, !PT ;  /* 0x0000038025247812 */ /* 0x000fe200078ec0ff */
[----:B0-----:R-:W-:Y:S01]  /*7e50*/  @P4 IMAD.HI.U32 R0, R50, R51, RZ ;  /* 0x0000003332004227 */ /* 0x001fe200078e00ff */
[----:B------:R-:W-:Y:S01]  /*7e60*/  LOP3.LUT R40, R41, 0x380, RZ, 0xc0, !PT ;  /* 0x0000038029287812 */ /* 0x000fe200078ec0ff */
[----:B------:R-:W5:Y:S01]  /*7e70*/  LD.E.128 R44, desc[UR40][R44.64] ;  /* 0x000000282c2c7980 */ /* 0x000f62000c101d00 */
[----:B------:R-:W-:Y:S01]  /*7e80*/  LOP3.LUT R11, R104, 0x380, RZ, 0xc0, !PT ;  /* 0x00000380680b7812 */ /* 0x000fe200078ec0ff */
[----:B------:R-:W-:Y:S01]  /*7e90*/  IMAD.MOV.U32 R49, RZ, RZ, R50 ;  /* 0x000000ffff317224 */ /* 0x000fe200078e0032 */
[----:B------:R-:W-:Y:S01]  /*7ea0*/  SHF.R.U64 R24, R24, 0x3, RZ ;  /* 0x0000000318187819 */ /* 0x000fe200000012ff */
[----:B------:R-:W-:Y:S01]  /*7eb0*/  IMAD R48, R48, UR4, RZ ;  /* 0x0000000430307c24 */ /* 0x000fe2000f8e02ff */
[----:B------:R-:W-:-:S02]  /*7ec0*/  SHF.R.U64 R28, R28, 0x3, RZ ;  /* 0x000000031c1c7819 */ /* 0x000fc400000012ff */
[----:B------:R-:W-:Y:S02]  /*7ed0*/  SHF.R.U64 R32, R32, 0x3, RZ ;  /* 0x0000000320207819 */ /* 0x000fe400000012ff */
[----:B------:R-:W-:Y:S02]  /*7ee0*/  SHF.R.U64 R36, R36, 0x3, RZ ;  /* 0x0000000324247819 */ /* 0x000fe400000012ff */
[----:B------:R-:W-:Y:S02]  /*7ef0*/  SHF.R.U64 R40, R40, 0x3, RZ ;  /* 0x0000000328287819 */ /* 0x000fe400000012ff */
[----:B-1----:R-:W-:Y:S02]  /*7f00*/  @P4 SHF.R.U32.HI R49, RZ, R53, R0 ;  /* 0x00000035ff314219 */ /* 0x002fe40000011600 */
[----:B------:R-:W-:Y:S01]  /*7f10*/  SHF.R.U64 R11, R11, 0x3, RZ ;  /* 0x000000030b0b7819 */ /* 0x000fe200000012ff */
[----:B------:R-:W-:Y:S01]  /*7f20*/  IMAD R51, R23, UR5, R48 ;  /* 0x0000000517337c24 */ /* 0x000fe2000f8e0230 */
[----:B------:R-:W-:Y:S01]  /*7f30*/  LOP3.LUT R24, R24, R25, RZ, 0x3c, !PT ;  /* 0x0000001918187212 */ /* 0x000fe200078e3cff */
[--C-:B------:R-:W-:Y:S01]  /*7f40*/  IMAD.X R25, RZ, RZ, R105.reuse, P5 ;  /* 0x000000ffff197224 */ /* 0x100fe200028e0669 */
[----:B------:R-:W-:Y:S01]  /*7f50*/  LOP3.LUT R28, R28, R29, RZ, 0x3c, !PT ;  /* 0x0000001d1c1c7212 */ /* 0x000fe200078e3cff */
[--C-:B------:R-:W-:Y:S01]  /*7f60*/  IMAD.X R29, RZ, RZ, R105.reuse, P3 ;  /* 0x000000ffff1d7224 */ /* 0x100fe200018e0669 */
[----:B------:R-:W-:Y:S01]  /*7f70*/  LOP3.LUT R32, R32, R33, RZ, 0x3c, !PT ;  /* 0x0000002120207212 */ /* 0x000fe200078e3cff */
[--C-:B------:R-:W-:Y:S01]  /*7f80*/  IMAD.X R33, RZ, RZ, R105.reuse, P2 ;  /* 0x000000ffff217224 */ /* 0x100fe200010e0669 */
[----:B------:R-:W-:Y:S01]  /*7f90*/  LOP3.LUT R36, R36, R37, RZ, 0x3c, !PT ;  /* 0x0000002524247212 */ /* 0x000fe200078e3cff */
[--C-:B------:R-:W-:Y:S01]  /*7fa0*/  IMAD.X R37, RZ, RZ, R105.reuse, P1 ;  /* 0x000000ffff257224 */ /* 0x100fe200008e0669 */
[----:B------:R-:W-:Y:S01]  /*7fb0*/  LOP3.LUT R40, R40, R41, RZ, 0x3c, !PT ;  /* 0x0000002928287212 */ /* 0x000fe200078e3cff */
[----:B------:R-:W-:Y:S01]  /*7fc0*/  IMAD.X R41, RZ, RZ, R105, P0 ;  /* 0x000000ffff297224 */ /* 0x000fe200000e0669 */
[--C-:B------:R-:W-:Y:S01]  /*7fd0*/  SHF.R.S32.HI R0, RZ, 0x1f, R49.reuse ;  /* 0x0000001fff007819 */ /* 0x100fe20000011431 */
[----:B------:R-:W-:Y:S01]  /*7fe0*/  IMAD.MOV R48, RZ, RZ, -R49 ;  /* 0x000000ffff307224 */ /* 0x000fe200078e0a31 */
[----:B------:R-:W-:Y:S01]  /*7ff0*/  LOP3.LUT R104, R11, R104, RZ, 0x3c, !PT ;  /* 0x000000680b687212 */ /* 0x000fe200078e3cff */
[----:B------:R-:W-:Y:S01]  /*8000*/  IMAD.WIDE.U32 R20, R23, UR4, R20 ;  /* 0x0000000417147c25 */ /* 0x000fe2000f8e0014 */
[----:B------:R-:W-:Y:S01]  /*8010*/  ULDC.64 UR4, c[0x0][0xae0] ;  /* 0x0002b80000047ab9 */ /* 0x000fe20000000a00 */
[----:B------:R-:W5:Y:S02]  /*8020*/  LD.E.128 R24, desc[UR40][R24.64] ;  /* 0x0000002818187980 */ /* 0x000f64000c101d00 */
[----:B------:R-:W-:-:S02]  /*8030*/  IMAD R0, R0, UR4, RZ ;  /* 0x0000000400007c24 */ /* 0x000fc4000f8e02ff */
[----:B------:R-:W-:Y:S01]  /*8040*/  IMAD R17, R17, R48, R50 ;  /* 0x0000003011117224 */ /* 0x000fe200078e0232 */
[----:B------:R0:W5:Y:S01]  /*8050*/  LD.E.128 R8, desc[UR40][R104.64] ;  /* 0x0000002868087980 */ /* 0x000162000c101d00 */
[----:B------:R-:W-:-:S03]  /*8060*/  IMAD.IADD R21, R21, 0x1, R51 ;  /* 0x0000000115157824 */ /* 0x000fc600078e0233 */
[----:B------:R-:W5:Y:S01]  /*8070*/  LD.E.128 R28, desc[UR40][R28.64] ;  /* 0x000000281c1c7980 */ /* 0x000f62000c101d00 */
[----:B------:R-:W-:-:S03]  /*8080*/  IMAD R23, R49, UR5, R0 ;  /* 0x0000000531177c24 */ /* 0x000fc6000f8e0200 */
[----:B------:R-:W5:Y:S01]  /*8090*/  LD.E.128 R32, desc[UR40][R32.64] ;  /* 0x0000002820207980 */ /* 0x000f62000c101d00 */
[----:B------:R-:W-:-:S03]  /*80a0*/  SHF.R.S32.HI R0, RZ, 0x1f, R17 ;  /* 0x0000001fff007819 */ /* 0x000fc60000011411 */
[----:B------:R-:W5:Y:S04]  /*80b0*/  LD.E.128 R36, desc[UR40][R36.64] ;  /* 0x0000002824247980 */ /* 0x000f68000c101d00 */
[----:B------:R-:W5:Y:S01]  /*80c0*/  LD.E.128 R40, desc[UR40][R40.64] ;  /* 0x0000002828287980 */ /* 0x000f62000c101d00 */
[----:B------:R-:W-:Y:S01]  /*80d0*/  IMAD.WIDE.U32 R20, R49, UR4, R20 ;  /* 0x0000000431147c25 */ /* 0x000fe2000f8e0014 */
[----:B------:R-:W-:Y:S01]  /*80e0*/  ULDC.64 UR4, c[0x0][0xad8] ;  /* 0x0002b60000047ab9 */ /* 0x000fe20000000a00 */
[----:B------:R-:W-:Y:S01]  /*80f0*/  @!PT LDS RZ, [RZ] ;  /* 0x00000000fffff984 */ /* 0x000fe20000000800 */
[----:B------:R-:W-:Y:S01]  /*8100*/  @!PT LDS RZ, [RZ] ;  /* 0x00000000fffff984 */ /* 0x000fe20000000800 */
[----:B------:R-:W-:Y:S01]  /*8110*/  @!PT LDS RZ, [RZ] ;  /* 0x00000000fffff984 */ /* 0x000fe20000000800 */
[----:B------:R-:W-:Y:S01]  /*8120*/  @!PT LDS RZ, [RZ] ;  /* 0x00000000fffff984 */ /* 0x000fe20000000800 */
[----:B------:R1:W-:Y:S06]  /*8130*/  MEMBAR.ALL.CTA ;  /* 0x0000000000007992 */ /* 0x0003ec0000008000 */
[----:B-1----:R-:W1:Y:S01]  /*8140*/  FENCE.VIEW.ASYNC.S ;  /* 0x00000000000073c6 */ /* 0x002e620000000000 */
[----:B------:R-:W-:-:S02]  /*8150*/  IMAD.IADD R21, R21, 0x1, R23 ;  /* 0x0000000115157824 */ /* 0x000fc400078e0217 */
[----:B------:R-:W-:Y:S02]  /*8160*/  IMAD R0, R0, UR4, RZ ;  /* 0x0000000400007c24 */ /* 0x000fe4000f8e02ff */
[----:B------:R-:W-:Y:S02]  /*8170*/  IMAD R51, R187, 0x80, R206 ;  /* 0x00000080bb337824 */ /* 0x000fe400078e02ce */
[C---:B------:R-:W-:Y:S02]  /*8180*/  IMAD R49, R17.reuse, UR5, R0 ;  /* 0x0000000511317c24 */ /* 0x040fe4000f8e0200 */
[----:B------:R-:W-:Y:S01]  /*8190*/  IMAD.WIDE.U32 R20, R17, UR4, R20 ;  /* 0x0000000411147c25 */ /* 0x000fe2000f8e0014 */
[----:B------:R-:W-:Y:S01]  /*81a0*/  ISETP.GE.AND P2, PT, R51, R4, PT ;  /* 0x000000043300720c */ /* 0x000fe20003f46270 */
[----:B------:R-:W-:Y:S02]  /*81b0*/  ULDC.64 UR4, c[0x0][0xa80] ;  /* 0x0002a00000047ab9 */ /* 0x000fe40000000a00 */
[----:B------:R-:W-:-:S02]  /*81c0*/  VIADD R3, R3, 0x34820 ;  /* 0x0003482003037836 */ /* 0x000fc40000000000 */
[----:B------:R-:W-:Y:S01]  /*81d0*/  VIADD R17, R51, 0x40 ;  /* 0x0000004033117836 */ /* 0x000fe20000000000 */
[C---:B------:R-:W-:Y:S01]  /*81e0*/  LEA R0, P3, R20.reuse, UR4, 0x1 ;  /* 0x0000000414007c11 */ /* 0x040fe2000f8608ff */
[----:B------:R-:W-:Y:S01]  /*81f0*/  IMAD.IADD R21, R21, 0x1, R49 ;  /* 0x0000000115157824 */ /* 0x000fe200078e0231 */
[----:B------:R-:W-:Y:S02]  /*8200*/  PRMT R3, RZ, 0x654, R3 ;  /* 0x00000654ff037816 */ /* 0x000fe40000000003 */
[-C--:B------:R-:W-:Y:S02]  /*8210*/  ISETP.GE.AND P1, PT, R17, R4.reuse, PT ;  /* 0x000000041100720c */ /* 0x080fe40003f26270 */
[----:B------:R-:W-:Y:S01]  /*8220*/  LEA.HI.X R17, R20, UR5, R21, 0x1, P3 ;  /* 0x0000000514117c11 */ /* 0x000fe200098f0c15 */
[----:B------:R-:W-:Y:S01]  /*8230*/  VIADD R23, R51, 0x20 ;  /* 0x0000002033177836 */ /* 0x000fe20000000000 */
[----:B-1----:R1:W-:Y:S01]  /*8240*/  SYNCS.ARRIVE.TRANS64.RED.A1T0 RZ, [R3+URZ], RZ ;  /* 0x000000ff03ff79a7 */ /* 0x0023e2000810043f */
[----:B------:R0:W2:Y:S01]  /*8250*/  SHFL.IDX PT, R49, R0, RZ, 0x181f ;  /* 0x00181fff00317589 */ /* 0x0000a200000e0000 */
[----:B------:R-:W-:Y:S02]  /*8260*/  BSSY B1, `(.L_x_201) ;  /* 0x000000d000017945 */ /* 0x000fe40003800000 */
[----:B------:R-:W-:Y:S01]  /*8270*/  ISETP.GE.AND P0, PT, R23, R4, PT ;  /* 0x000000041700720c */ /* 0x000fe20003f06270 */
[----:B-1----:R0:W1:Y:S01]  /*8280*/  SHFL.IDX PT, R3, R17, RZ, 0x181f ;  /* 0x00181fff11037589 */ /* 0x00206200000e0000 */
[----:B------:R-:W-:Y:S11]  /*8290*/  @P2 BRA `(.L_x_202) ;  /* 0x0000000000242947 */ /* 0x000ff60003800000 */
[----:B------:R-:W-:Y:S02]  /*82a0*/  ULDC UR4, c[0x0][0xac8] ;  /* 0x0002b20000047ab9 */ /* 0x000fe40000000800 */
[----:B------:R-:W-:Y:S02]  /*82b0*/  ISETP.GE.AND P2, PT, R18, UR4, PT ;  /* 0x0000000412007c0c */ /* 0x000fe4000bf46270 */
[----:B------:R-:W-:-:S11]  /*82c0*/  ISETP.GE.AND P3, PT, R22, UR4, PT ;  /* 0x0000000416007c0c */ /* 0x000fd6000bf66270 */
[-C--:B--2---:R-:W-:Y:S02]  /*82d0*/  @!P2 LEA R20, P4, R18, R49.reuse, 0x1 ;  /* 0x000000311214a211 */ /* 0x084fe400078808ff */
[----:B------:R-:W-:Y:S02]  /*82e0*/  @!P3 LEA R48, P5, R22, R49, 0x1 ;  /* 0x000000311630b211 */ /* 0x000fe400078a08ff */
[-C--:B-1----:R-:W-:Y:S02]  /*82f0*/  @!P2 LEA.HI.X R21, R18, R3.reuse, R229, 0x1, P4 ;  /* 0x000000031215a211 */ /* 0x082fe400020f0ce5 */
[----:B------:R-:W-:-:S03]  /*8300*/  @!P3 LEA.HI.X R49, R22, R3, R228, 0x1, P5 ;  /* 0x000000031631b211 */ /* 0x000fc600028f0ce4 */
[----:B-----5:R3:W-:Y:S04]  /*8310*/  @!P2 ST.E.128 desc[UR40][R20.64], R8 ;  /* 0x000000081400a985 */ /* 0x0207e8000c101d28 */
[----:B------:R3:W-:Y:S02]  /*8320*/  @!P3 ST.E.128 desc[UR40][R48.64], R32 ;  /* 0x000000203000b985 */ /* 0x0007e4000c101d28 */
.L_x_202:
[----:B------:R-:W-:Y:S05]  /*8330*/  BSYNC B1 ;  /* 0x0000000000017941 */ /* 0x000fea0003800000 */
.L_x_201:
[----:B-1----:R1:W4:Y:S01]  /*8340*/  SHFL.IDX PT, R3, R17, 0x1, 0x181f ;  /* 0x00381f0011037f89 */ /* 0x00232200000e0000 */
[----:B------:R-:W-:Y:S03]  /*8350*/  BSSY B1, `(.L_x_203) ;  /* 0x000000c000017945 */ /* 0x000fe60003800000 */
[----:B---3-5:R1:W3:Y:S01]  /*8360*/  SHFL.IDX PT, R11, R0, 0x1, 0x181f ;  /* 0x00381f00000b7f89 */ /* 0x0282e200000e0000 */
[----:B------:R-:W-:Y:S05]  /*8370*/  @P0 BRA `(.L_x_204) ;  /* 0x0000000000240947 */ /* 0x000fea0003800000 */
[----:B------:R-:W-:Y:S02]  /*8380*/  ULDC UR4, c[0x0][0xac8] ;  /* 0x0002b20000047ab9 */ /* 0x000fe40000000800 */
[----:B------:R-:W-:Y:S02]  /*8390*/  ISETP.GE.AND P3, PT, R18, UR4, PT ;  /* 0x0000000412007c0c */ /* 0x000fe4000bf66270 */
[----:B------:R-:W-:-:S11]  /*83a0*/  ISETP.GE.AND P4, PT, R22, UR4, PT ;  /* 0x0000000416007c0c */ /* 0x000fd6000bf86270 */
[-C--:B---3--:R-:W-:Y:S02]  /*83b0*/  @!P3 LEA R8, P0, R18, R11.reuse, 0x1 ;  /* 0x0000000b1208b211 */ /* 0x088fe400078008ff */
[----:B------:R-:W-:Y:S02]  /*83c0*/  @!P4 LEA R10, P2, R22, R11, 0x1 ;  /* 0x0000000b160ac211 */ /* 0x000fe400078408ff */
[-C--:B----4-:R-:W-:Y:S02]  /*83d0*/  @!P3 LEA.HI.X R9, R18, R3.reuse, R229, 0x1, P0 ;  /* 0x000000031209b211 */ /* 0x090fe400000f0ce5 */
[----:B------:R-:W-:-:S03]  /*83e0*/  @!P4 LEA.HI.X R11, R22, R3, R228, 0x1, P2 ;  /* 0x00000003160bc211 */ /* 0x000fc600010f0ce4 */
[----:B------:R3:W-:Y:S04]  /*83f0*/  @!P3 ST.E.128 desc[UR40][R8.64], R12 ;  /* 0x0000000c0800b985 */ /* 0x0007e8000c101d28 */
[----:B------:R3:W-:Y:S02]  /*8400*/  @!P4 ST.E.128 desc[UR40][R10.64], R36 ;  /* 0x000000240a00c985 */ /* 0x0007e4000c101d28 */
.L_x_204:
[----:B------:R-:W-:Y:S05]  /*8410*/  BSYNC B1 ;  /* 0x0000000000017941 */ /* 0x000fea0003800000 */
.L_x_203:
[----:B----4-:R4:W0:Y:S01]  /*8420*/  SHFL.IDX PT, R3, R17, 0x2, 0x181f ;  /* 0x00581f0011037f89 */ /* 0x01082200000e0000 */
[----:B------:R-:W-:Y:S03]  /*8430*/  BSSY B1, `(.L_x_205) ;  /* 0x000000c000017945 */ /* 0x000fe60003800000 */
[----:B---3--:R4:W3:Y:S01]  /*8440*/  SHFL.IDX PT, R11, R0, 0x2, 0x181f ;  /* 0x00581f00000b7f89 */ /* 0x0088e200000e0000 */
[----:B------:R-:W-:Y:S05]  /*8450*/  @P1 BRA `(.L_x_206) ;  /* 0x0000000000241947 */ /* 0x000fea0003800000 */
[----:B------:R-:W-:Y:S02]  /*8460*/  ULDC UR4, c[0x0][0xac8] ;  /* 0x0002b20000047ab9 */ /* 0x000fe40000000800 */
[----:B------:R-:W-:Y:S02]  /*8470*/  ISETP.GE.AND P2, PT, R18, UR4, PT ;  /* 0x0000000412007c0c */ /* 0x000fe4000bf46270 */
[----:B------:R-:W-:-:S11]  /*8480*/  ISETP.GE.AND P3, PT, R22, UR4, PT ;  /* 0x0000000416007c0c */ /* 0x000fd6000bf66270 */
[-C--:B---3--:R-:W-:Y:S02]  /*8490*/  @!P2 LEA R8, P0, R18, R11.reuse, 0x1 ;  /* 0x0000000b1208a211 */ /* 0x088fe400078008ff */
[----:B------:R-:W-:Y:S02]  /*84a0*/  @!P3 LEA R10, P1, R22, R11, 0x1 ;  /* 0x0000000b160ab211 */ /* 0x000fe400078208ff */
[-C--:B0-----:R-:W-:Y:S02]  /*84b0*/  @!P2 LEA.HI.X R9, R18, R3.reuse, R229, 0x1, P0 ;  /* 0x000000031209a211 */ /* 0x081fe400000f0ce5 */
[----:B------:R-:W-:-:S03]  /*84c0*/  @!P3 LEA.HI.X R11, R22, R3, R228, 0x1, P1 ;  /* 0x00000003160bb211 */ /* 0x000fc600008f0ce4 */
[----:B------:R0:W-:Y:S04]  /*84d0*/  @!P2 ST.E.128 desc[UR40][R8.64], R24 ;  /* 0x000000180800a985 */ /* 0x0001e8000c101d28 */
[----:B------:R0:W-:Y:S02]  /*84e0*/  @!P3 ST.E.128 desc[UR40][R10.64], R40 ;  /* 0x000000280a00b985 */ /* 0x0001e4000c101d28 */
.L_x_206:
[----:B------:R-:W-:Y:S05]  /*84f0*/  BSYNC B1 ;  /* 0x0000000000017941 */ /* 0x000fea0003800000 */
.L_x_205:
[----:B0-----:R-:W-:Y:S01]  /*8500*/  VIADD R3, R51, 0x60 ;  /* 0x0000006033037836 */ /* 0x001fe20000000000 */
[----:B-1--4-:R-:W0:Y:S04]  /*8510*/  SHFL.IDX PT, R17, R17, 0x3, 0x181f ;  /* 0x00781f0011117f89 */ /* 0x012e2800000e0000 */
[----:B------:R-:W-:Y:S01]  /*8520*/  ISETP.GE.AND P0, PT, R3, R4, PT ;  /* 0x000000040300720c */ /* 0x000fe20003f06270 */
[----:B---3--:R1:W3:-:S12]  /*8530*/  SHFL.IDX PT, R11, R0, 0x3, 0x181f ;  /* 0x00781f00000b7f89 */ /* 0x0082d800000e0000 */
[----:B-1----:R-:W-:Y:S05]  /*8540*/  @P0 BRA `(.L_x_207) ;  /* 0x0000001400e00947 */ /* 0x002fea0003800000 */
[----:B------:R-:W-:Y:S02]  /*8550*/  ULDC UR4, c[0x0][0xac8] ;  /* 0x0002b20000047ab9 */ /* 0x000fe40000000800 */
[----:B------:R-:W-:-:S13]  /*8560*/  ISETP.GE.AND P1, PT, R18, UR4, PT ;  /* 0x0000000412007c0c */ /* 0x000fda000bf26270 */
[----:B---3--:R-:W-:-:S04]  /*8570*/  @!P1 LEA R8, P0, R18, R11, 0x1 ;  /* 0x0000000b12089211 */ /* 0x008fc800078008ff */
[----:B0-----:R-:W-:Y:S02]  /*8580*/  @!P1 LEA.HI.X R9, R18, R17, R229, 0x1, P0 ;  /* 0x0000001112099211 */ /* 0x001fe400000f0ce5 */
[----:B------:R-:W-:-:S03]  /*8590*/  ISETP.GE.AND P0, PT, R22, UR4, PT ;  /* 0x0000000416007c0c */ /* 0x000fc6000bf06270 */
[----:B------:R0:W-:Y:S10]  /*85a0*/  @!P1 ST.E.128 desc[UR40][R8.64], R28 ;  /* 0x0000001c08009985 */ /* 0x0001f4000c101d28 */
[----:B------:R-:W-:Y:S05]  /*85b0*/  @P0 BRA `(.L_x_207) ;  /* 0x0000001400c40947 */ /* 0x000fea0003800000 */
[----:B0-----:R-:W-:-:S04]  /*85c0*/  LEA R8, P0, R22, R11, 0x1 ;  /* 0x0000000b16087211 */ /* 0x001fc800078008ff */
[----:B------:R-:W-:-:S05]  /*85d0*/  LEA.HI.X R9, R22, R17, R228, 0x1, P0 ;  /* 0x0000001116097211 */ /* 0x000fca00000f0ce4 */
[----:B------:R0:W-:Y:S01]  /*85e0*/  ST.E.128 desc[UR40][R8.64], R44 ;  /* 0x0000002c08007985 */ /* 0x0001e2000c101d28 */
[----:B------:R-:W-:Y:S05]  /*85f0*/  BRA `(.L_x_207) ;  /* 0x0000001400b47947 */ /* 0x000fea0003800000 */
.L_x_200:
[----:B0-----:R-:W0:Y:S01]  /*8600*/  @P4 LDC R10, c[0x0][0xbec] ;  /* 0x0002fb00ff0a4b82 */ /* 0x001e220000000800 */
[----:B------:R-:W-:Y:S01]  /*8610*/  ULDC.64 UR4, c[0x0][0xb08] ;  /* 0x0002c20000047ab9 */ /* 0x000fe20000000a00 */
[----:B------:R-:W-:Y:S01]  /*8620*/  SHF.R.S32.HI R0, RZ, 0x1f, R23 ;  /* 0x0000001fff007819 */ /* 0x000fe20000011417 */
[----:B------:R-:W-:Y:S01]  /*8630*/  IMAD R11, R106, UR4, RZ ;  /* 0x000000046a0b7c24 */ /* 0x000fe2000f8e02ff */
[----:B------:R-:W-:Y:S01]  /*8640*/  ULDC.64 UR6, c[0x0][0xb30] ;  /* 0x0002cc0000067ab9 */ /* 0x000fe20000000a00 */
[C---:B------:R-:W-:Y:S01]  /*8650*/  IMAD.WIDE.U32 R8, R94.reuse, UR4, RZ ;  /* 0x000000045e087c25 */ /* 0x040fe2000f8e00ff */
[----:B------:R-:W-:Y:S01]  /*8660*/  ISETP.GE.AND P0, PT, R25, R4, PT ;  /* 0x000000041900720c */ /* 0x000fe20003f06270 */
[----:B------:R-:W-:Y:S01]  /*8670*/  BSSY B1, `(.L_x_208) ;  /* 0x0000068000017945 */ /* 0x000fe20003800000 */
[----:B------:R-:W1:Y:S01]  /*8680*/  @P4 LDC R15, c[0x0][0xbf0] ;  /* 0x0002fc00ff0f4b82 */ /* 0x000e620000000800 */
[----:B------:R-:W-:Y:S01]  /*8690*/  IMAD R11, R94, UR5, R11 ;  /* 0x000000055e0b7c24 */ /* 0x000fe2000f8e020b */
[----:B------:R-:W-:-:S03]  /*86a0*/  ULDC.64 UR4, c[0x0][0xb38] ;  /* 0x0002ce0000047ab9 */ /* 0x000fc60000000a00 */
[----:B------:R-:W-:Y:S02]  /*86b0*/  IMAD.IADD R9, R9, 0x1, R11 ;  /* 0x0000000109097824 */ /* 0x000fe400078e020b */
[----:B------:R-:W-:Y:S02]  /*86c0*/  IMAD.MOV.U32 R11, RZ, RZ, R37 ;  /* 0x000000ffff0b7224 */ /* 0x000fe400078e0025 */
[----:B------:R-:W-:-:S04]  /*86d0*/  IMAD.WIDE.U32 R8, R185, UR4, R8 ;  /* 0x00000004b9087c25 */ /* 0x000fc8000f8e0008 */
[----:B------:R-:W-:Y:S01]  /*86e0*/  IMAD R9, R185, UR5, R9 ;  /* 0x00000005b9097c24 */ /* 0x000fe2000f8e0209 */
[----:B------:R-:W-:Y:S02]  /*86f0*/  ULDC.64 UR4, c[0x0][0xb40] ;  /* 0x0002d00000047ab9 */ /* 0x000fe40000000a00 */
[----:B------:R-:W-:Y:S02]  /*8700*/  IMAD R0, R0, UR4, RZ ;  /* 0x0000000400007c24 */ /* 0x000fe4000f8e02ff */
[----:B0-----:R-:W-:-:S04]  /*8710*/  @P4 IMAD.HI.U32 R10, R37, R10, RZ ;  /* 0x0000000a250a4227 */ /* 0x001fc800078e00ff */
[C---:B------:R-:W-:Y:S02]  /*8720*/  IMAD R13, R23.reuse, UR5, R0 ;  /* 0x00000005170d7c24 */ /* 0x040fe4000f8e0200 */
[----:B------:R-:W-:Y:S01]  /*8730*/  IMAD.WIDE.U32 R8, R23, UR4, R8 ;  /* 0x0000000417087c25 */ /* 0x000fe2000f8e0008 */
[----:B-1----:R-:W-:Y:S01]  /*8740*/  @P4 SHF.R.U32.HI R11, RZ, R15, R10 ;  /* 0x0000000fff0b4219 */ /* 0x002fe2000001160a */
[----:B------:R-:W-:Y:S02]  /*8750*/  ULDC.64 UR4, c[0x0][0xb48] ;  /* 0x0002d20000047ab9 */ /* 0x000fe40000000a00 */
[----:B------:R-:W-:Y:S01]  /*8760*/  IMAD.IADD R9, R9, 0x1, R13 ;  /* 0x0000000109097824 */ /* 0x000fe200078e020d */
[--C-:B------:R-:W-:Y:S01]  /*8770*/  SHF.R.S32.HI R0, RZ, 0x1f, R11.reuse ;  /* 0x0000001fff007819 */ /* 0x100fe2000001140b */
[----:B------:R-:W-:Y:S02]  /*8780*/  IMAD.MOV R10, RZ, RZ, -R11 ;  /* 0x000000ffff0a7224 */ /* 0x000fe400078e0a0b */
[----:B------:R-:W-:-:S04]  /*8790*/  IMAD.WIDE.U32 R8, R204, UR4, R8 ;  /* 0x00000004cc087c25 */ /* 0x000fc8000f8e0008 */
[----:B------:R-:W-:Y:S02]  /*87a0*/  IMAD R17, R17, R10, R37 ;  /* 0x0000000a11117224 */ /* 0x000fe400078e0225 */
[----:B------:R-:W-:Y:S02]  /*87b0*/  IMAD R0, R0, UR6, RZ ;  /* 0x0000000600007c24 */ /* 0x000fe4000f8e02ff */
[----:B------:R-:W-:Y:S01]  /*87c0*/  IMAD R9, R204, UR5, R9 ;  /* 0x00000005cc097c24 */ /* 0x000fe2000f8e0209 */
[----:B------:R-:W-:Y:S01]  /*87d0*/  ULDC.64 UR4, c[0x0][0xb28] ;  /* 0x0002ca0000047ab9 */ /* 0x000fe20000000a00 */
[C---:B------:R-:W-:Y:S01]  /*87e0*/  IMAD R13, R11.reuse, UR7, R0 ;  /* 0x000000070b0d7c24 */ /* 0x040fe2000f8e0200 */
[----:B------:R-:W-:Y:S01]  /*87f0*/  SHF.R.S32.HI R0, RZ, 0x1f, R17 ;  /* 0x0000001fff007819 */ /* 0x000fe20000011411 */
[----:B------:R-:W-:-:S04]  /*8800*/  IMAD.WIDE.U32 R8, R11, UR6, R8 ;  /* 0x000000060b087c25 */ /* 0x000fc8000f8e0008 */
[----:B------:R-:W-:Y:S02]  /*8810*/  IMAD R0, R0, UR4, RZ ;  /* 0x0000000400007c24 */ /* 0x000fe4000f8e02ff */
[----:B------:R-:W-:Y:S02]  /*8820*/  IMAD.IADD R9, R9, 0x1, R13 ;  /* 0x0000000109097824 */ /* 0x000fe400078e020d */
[C---:B------:R-:W-:Y:S02]  /*8830*/  IMAD R11, R17.reuse, UR5, R0 ;  /* 0x00000005110b7c24 */ /* 0x040fe4000f8e0200 */
[----:B------:R-:W-:Y:S01]  /*8840*/  IMAD.WIDE.U32 R8, R17, UR4, R8 ;  /* 0x0000000411087c25 */ /* 0x000fe2000f8e0008 */
[----:B------:R-:W-:-:S03]  /*8850*/  ULDC.64 UR4, c[0x0][0xb00] ;  /* 0x0002c00000047ab9 */ /* 0x000fc60000000a00 */
[----:B------:R-:W-:Y:S01]  /*8860*/  VIADD R10, R3, 0x34820 ;  /* 0x00034820030a7836 */ /* 0x000fe20000000000 */
[----:B------:R-:W-:Y:S01]  /*8870*/  LEA R0, P1, R8, UR4, 0x2 ;  /* 0x0000000408007c11 */ /* 0x000fe2000f8210ff */
[----:B------:R-:W-:-:S03]  /*8880*/  IMAD.IADD R3, R9, 0x1, R11 ;  /* 0x0000000109037824 */ /* 0x000fc600078e020b */
[----:B------:R-:W-:Y:S02]  /*8890*/  PRMT R10, RZ, 0x654, R10 ;  /* 0x00000654ff0a7816 */ /* 0x000fe4000000000a */
[----:B------:R-:W-:Y:S02]  /*88a0*/  LEA.HI.X R3, R8, UR5, R3, 0x2, P1 ;  /* 0x0000000508037c11 */ /* 0x000fe400088f1403 */
[----:B------:R0:W-:Y:S03]  /*88b0*/  SYNCS.ARRIVE.TRANS64.RED.A1T0 RZ, [R10+URZ], RZ ;  /* 0x000000ff0aff79a7 */ /* 0x0001e6000810043f */
[----:B------:R1:W2:Y:S04]  /*88c0*/  SHFL.IDX PT, R11, R3, RZ, 0x1c1f ;  /* 0x001c1fff030b7589 */ /* 0x0002a800000e0000 */
[----:B0-----:R1:W0:Y:S01]  /*88d0*/  SHFL.IDX PT, R10, R0, RZ, 0x1c1f ;  /* 0x001c1fff000a7589 */ /* 0x00122200000e0000 */
[----:B------:R-:W-:Y:S05]  /*88e0*/  @P0 BRA `(.L_x_209) ;  /* 0x0000000400000947 */ /* 0x000fea0003800000 */
[----:B------:R-:W-:Y:S02]  /*88f0*/  ULDC UR4, c[0x0][0xac8] ;  /* 0x0002b20000047ab9 */ /* 0x000fe40000000800 */
[----:B------:R-:W-:Y:S02]  /*8900*/  ISETP.GE.AND P3, PT, R205, UR4, PT ;  /* 0x00000004cd007c0c */ /* 0x000fe4000bf66270 */
[----:B------:R-:W-:Y:S02]  /*8910*/  ISETP.GE.AND P2, PT, R203, UR4, PT ;  /* 0x00000004cb007c0c */ /* 0x000fe4000bf46270 */
[----:B------:R-:W-:Y:S02]  /*8920*/  ISETP.GE.AND P1, PT, R202, UR4, PT ;  /* 0x00000004ca007c0c */ /* 0x000fe4000bf26270 */
[----:B------:R-:W-:Y:S02]  /*8930*/  ISETP.GE.AND P0, PT, R201, UR4, PT ;  /* 0x00000004c9007c0c */ /* 0x000fe4000bf06270 */
[----:B------:R-:W-:-:S05]  /*8940*/  ISETP.GE.AND P4, PT, R199, UR4, PT ;  /* 0x00000004c7007c0c */ /* 0x000fca000bf86270 */
[----:B0-2---:R-:W-:Y:S02]  /*8950*/  @!P3 IMAD.WIDE R8, R205, 0x4, R10 ;  /* 0x00000004cd08b825 */ /* 0x005fe400078e020a */
[CC--:B------:R-:W-:Y:S02]  /*8960*/  @!P2 LEA R12, P6, R203.reuse, R10.reuse, 0x2 ;  /* 0x0000000acb0ca211 */ /* 0x0c0fe400078c10ff */
[-C--:B------:R-:W-:Y:S01]  /*8970*/  @!P1 LEA R14, P5, R202, R10.reuse, 0x2 ;  /* 0x0000000aca0e9211 */ /* 0x080fe200078a10ff */
[----:B------:R0:W-:Y:S01]  /*8980*/  @!P3 ST.E.64 desc[UR40][R8.64], R20 ;  /* 0x000000140800b985 */ /* 0x0001e2000c101b28 */
[----:B------:R-:W-:Y:S02]  /*8990*/  ISETP.GE.AND P3, PT, R200, UR4, PT ;  /* 0x00000004c8007c0c */ /* 0x000fe4000bf66270 */
[----:B------:R-:W-:Y:S02]  /*89a0*/  @!P2 LEA.HI.X R13, R203, R11, R223, 0x2, P6 ;  /* 0x0000000bcb0da211 */ /* 0x000fe400030f14df */
[----:B------:R-:W-:-:S02]  /*89b0*/  @!P0 LEA R24, P6, R201, R10, 0x2 ;  /* 0x0000000ac9188211 */ /* 0x000fc400078c10ff */
[-C--:B------:R-:W-:Y:S01]  /*89c0*/  @!P1 LEA.HI.X R15, R202, R11.reuse, R222, 0x2, P5 ;  /* 0x0000000bca0f9211 */ /* 0x080fe200028f14de */
[----:B------:R2:W-:Y:S01]  /*89d0*/  @!P2 ST.E.64 desc[UR40][R12.64], R88 ;  /* 0x000000580c00a985 */ /* 0x0005e2000c101b28 */
[----:B------:R-:W-:Y:S02]  /*89e0*/  ISETP.GE.AND P5, PT, R198, UR4, PT ;  /* 0x00000004c6007c0c */ /* 0x000fe4000bfa6270 */
[----:B------:R-:W-:Y:S01]  /*89f0*/  @!P0 LEA.HI.X R25, R201, R11, R221, 0x2, P6 ;  /* 0x0000000bc9198211 */ /* 0x000fe200030f14dd */
[----:B------:R3:W-:Y:S01]  /*8a00*/  @!P1 ST.E.64 desc[UR40][R14.64], R90 ;  /* 0x0000005a0e009985 */ /* 0x0007e2000c101b28 */
[----:B------:R-:W-:Y:S02]  /*8a10*/  ISETP.GE.AND P2, PT, R197, UR4, PT ;  /* 0x00000004c5007c0c */ /* 0x000fe4000bf46270 */
[-C--:B0-----:R-:W-:Y:S01]  /*8a20*/  @!P3 LEA R8, P6, R200, R10.reuse, 0x2 ;  /* 0x0000000ac808b211 */ /* 0x081fe200078c10ff */
[----:B------:R0:W-:Y:S01]  /*8a30*/  @!P0 ST.E.64 desc[UR40][R24.64], R92 ;  /* 0x0000005c18008985 */ /* 0x0001e2000c101b28 */
[----:B------:R-:W-:-:S02]  /*8a40*/  @!P4 LEA R20, P0, R199, R10, 0x2 ;  /* 0x0000000ac714c211 */ /* 0x000fc400078010ff */
[----:B------:R-:W-:Y:S02]  /*8a50*/  ISETP.GE.AND P1, PT, R196, UR4, PT ;  /* 0x00000004c4007c0c */ /* 0x000fe4000bf26270 */
[-C--:B------:R-:W-:Y:S02]  /*8a60*/  @!P4 LEA.HI.X R21, R199, R11.reuse, R219, 0x2, P0 ;  /* 0x0000000bc715c211 */ /* 0x080fe400000f14db */
[----:B------:R-:W-:Y:S02]  /*8a70*/  @!P3 LEA.HI.X R9, R200, R11, R220, 0x2, P6 ;  /* 0x0000000bc809b211 */ /* 0x000fe400030f14dc */
[----:B------:R-:W-:Y:S02]  /*8a80*/  ISETP.GE.AND P0, PT, R195, UR4, PT ;  /* 0x00000004c3007c0c */ /* 0x000fe4000bf06270 */
[----:B------:R-:W-:Y:S01]  /*8a90*/  @!P5 LEA R26, P6, R198, R10, 0x2 ;  /* 0x0000000ac61ad211 */ /* 0x000fe200078c10ff */
[----:B------:R4:W-:Y:S01]  /*8aa0*/  @!P3 ST.E.64 desc[UR40][R8.64], R40 ;  /* 0x000000280800b985 */ /* 0x0009e2000c101b28 */
[----:B------:R-:W-:-:S02]  /*8ab0*/  ISETP.GE.AND P3, PT, R194, UR4, PT ;  /* 0x00000004c2007c0c */ /* 0x000fc4000bf66270 */
[----:B------:R-:W-:Y:S01]  /*8ac0*/  @!P5 LEA.HI.X R27, R198, R11, R218, 0x2, P6 ;  /* 0x0000000bc61bd211 */ /* 0x000fe200030f14da */
[----:B------:R5:W-:Y:S01]  /*8ad0*/  @!P4 ST.E.64 desc[UR40][R20.64], R44 ;  /* 0x0000002c1400c985 */ /* 0x000be2000c101b28 */
[----:B--2---:R-:W-:-:S03]  /*8ae0*/  @!P2 LEA R12, P4, R197, R10, 0x2 ;  /* 0x0000000ac50ca211 */ /* 0x004fc600078810ff */
[----:B------:R-:W-:Y:S01]  /*8af0*/  @!P5 ST.E.64 desc[UR40][R26.64], R48 ;  /* 0x000000301a00d985 */ /* 0x000fe2000c101b28 */
[CC--:B---3--:R-:W-:Y:S02]  /*8b00*/  @!P1 LEA R14, P5, R196.reuse, R10.reuse, 0x2 ;  /* 0x0000000ac40e9211 */ /* 0x0c8fe400078a10ff */
[-C--:B------:R-:W-:Y:S02]  /*8b10*/  @!P2 LEA.HI.X R13, R197, R11.reuse, R217, 0x2, P4 ;  /* 0x0000000bc50da211 */ /* 0x080fe400020f14d9 */
[----:B0-----:R-:W-:Y:S02]  /*8b20*/  @!P0 LEA R24, P6, R195, R10, 0x2 ;  /* 0x0000000ac3188211 */ /* 0x001fe400078c10ff */
[----:B------:R-:W-:Y:S01]  /*8b30*/  ISETP.GE.AND P4, PT, R193, UR4, PT ;  /* 0x00000004c1007c0c */ /* 0x000fe2000bf86270 */
[----:B------:R0:W-:Y:S01]  /*8b40*/  @!P2 ST.E.64 desc[UR40][R12.64], R52 ;  /* 0x000000340c00a985 */ /* 0x0001e2000c101b28 */
[-C--:B------:R-:W-:Y:S02]  /*8b50*/  @!P1 LEA.HI.X R15, R196, R11.reuse, R216, 0x2, P5 ;  /* 0x0000000bc40f9211 */ /* 0x080fe400028f14d8 */
[----:B------:R-:W-:-:S02]  /*8b60*/  @!P0 LEA.HI.X R25, R195, R11, R215, 0x2, P6 ;  /* 0x0000000bc3198211 */ /* 0x000fc400030f14d7 */
[----:B------:R-:W-:Y:S01]  /*8b70*/  ISETP.GE.AND P2, PT, R192, UR4, PT ;  /* 0x00000004c0007c0c */ /* 0x000fe2000bf46270 */
[----:B------:R2:W-:Y:S01]  /*8b80*/  @!P1 ST.E.64 desc[UR40][R14.64], R56 ;  /* 0x000000380e009985 */ /* 0x0005e2000c101b28 */
[----:B----4-:R-:W-:Y:S02]  /*8b90*/  @!P3 LEA R8, P5, R194, R10, 0x2 ;  /* 0x0000000ac208b211 */ /* 0x010fe400078a10ff */
[----:B------:R-:W-:Y:S01]  /*8ba0*/  ISETP.GE.AND P1, PT, R191, UR4, PT ;  /* 0x00000004bf007c0c */ /* 0x000fe2000bf26270 */
[----:B------:R3:W-:Y:S01]  /*8bb0*/  @!P0 ST.E.64 desc[UR40][R24.64], R60 ;  /* 0x0000003c18008985 */ /* 0x0007e2000c101b28 */
[----:B------:R-:W-:Y:S02]  /*8bc0*/  ISETP.GE.AND P0, PT, R190, UR4, PT ;  /* 0x00000004be007c0c */ /* 0x000fe4000bf06270 */
[----:B------:R-:W-:Y:S02]  /*8bd0*/  @!P3 LEA.HI.X R9, R194, R11, R214, 0x2, P5 ;  /* 0x0000000bc209b211 */ /* 0x000fe400028f14d6 */
[----:B------:R-:W-:-:S02]  /*8be0*/  ISETP.GE.AND P5, PT, R189, UR4, PT ;  /* 0x00000004bd007c0c */ /* 0x000fc4000bfa6270 */
[CC--:B-----5:R-:W-:Y:S01]  /*8bf0*/  @!P4 LEA R20, P6, R193.reuse, R10.reuse, 0x2 ;  /* 0x0000000ac114c211 */ /* 0x0e0fe200078c10ff */
[----:B------:R4:W-:Y:S01]  /*8c00*/  @!P3 ST.E.64 desc[UR40][R8.64], R64 ;  /* 0x000000400800b985 */ /* 0x0009e2000c101b28 */
[CC--:B0-----:R-:W-:Y:S02]  /*8c10*/  @!P2 LEA R12, P3, R192.reuse, R10.reuse, 0x2 ;  /* 0x0000000ac00ca211 */ /* 0x0c1fe400078610ff */
[-C--:B------:R-:W-:Y:S02]  /*8c20*/  @!P4 LEA.HI.X R21, R193, R11.reuse, R213, 0x2, P6 ;  /* 0x0000000bc115c211 */ /* 0x080fe400030f14d5 */
[-C--:B--2---:R-:W-:Y:S02]  /*8c30*/  @!P1 LEA R14, P6, R191, R10.reuse, 0x2 ;  /* 0x0000000abf0e9211 */ /* 0x084fe400078c10ff */
[----:B------:R-:W-:Y:S01]  /*8c40*/  @!P2 LEA.HI.X R13, R192, R11, R212, 0x2, P3 ;  /* 0x0000000bc00da211 */ /* 0x000fe200018f14d4 */
[----:B------:R4:W-:Y:S01]  /*8c50*/  @!P4 ST.E.64 desc[UR40][R20.64], R68 ;  /* 0x000000441400c985 */ /* 0x0009e2000c101b28 */
[----:B---3--:R-:W-:-:S02]  /*8c60*/  @!P0 LEA R24, P4, R190, R10, 0x2 ;  /* 0x0000000abe188211 */ /* 0x008fc400078810ff */
[----:B------:R-:W-:Y:S01]  /*8c70*/  @!P5 LEA R10, P3, R189, R10, 0x2 ;  /* 0x0000000abd0ad211 */ /* 0x000fe200078610ff */
[----:B------:R4:W-:Y:S01]  /*8c80*/  @!P2 ST.E.64 desc[UR40][R12.64], R72 ;  /* 0x000000480c00a985 */ /* 0x0009e2000c101b28 */
[-C--:B------:R-:W-:Y:S02]  /*8c90*/  @!P1 LEA.HI.X R15, R191, R11.reuse, R211, 0x2, P6 ;  /* 0x0000000bbf0f9211 */ /* 0x080fe400030f14d3 */
[-C--:B------:R-:W-:Y:S02]  /*8ca0*/  @!P0 LEA.HI.X R25, R190, R11.reuse, R210, 0x2, P4 ;  /* 0x0000000bbe198211 */ /* 0x080fe400020f14d2 */
[----:B------:R-:W-:Y:S01]  /*8cb0*/  @!P5 LEA.HI.X R11, R189, R11, R209, 0x2, P3 ;  /* 0x0000000bbd0bd211 */ /* 0x000fe200018f14d1 */
[----:B------:R4:W-:Y:S04]  /*8cc0*/  @!P1 ST.E.64 desc[UR40][R14.64], R76 ;  /* 0x0000004c0e009985 */ /* 0x0009e8000c101b28 */
[----:B------:R4:W-:Y:S04]  /*8cd0*/  @!P0 ST.E.64 desc[UR40][R24.64], R80 ;  /* 0x0000005018008985 */ /* 0x0009e8000c101b28 */
[----:B------:R4:W-:Y:S02]  /*8ce0*/  @!P5 ST.E.64 desc[UR40][R10.64], R84 ;  /* 0x000000540a00d985 */ /* 0x0009e4000c101b28 */
.L_x_209:
[----:B------:R-:W-:Y:S05]  /*8cf0*/  BSYNC B1 ;  /* 0x0000000000017941 */ /* 0x000fea0003800000 */
.L_x_208:
[----:B------:R-:W-:Y:S01]  /*8d00*/  ISETP.GE.AND P0, PT, R29, R4, PT ;  /* 0x000000041d00720c */ /* 0x000fe20003f06270 */
[----:B--2-4-:R2:W3:Y:S04]  /*8d10*/  SHFL.IDX PT, R11, R3, 0x1, 0x1c1f ;  /* 0x003c1f00030b7f89 */ /* 0x0144e800000e0000 */
[----:B0-----:R2:W0:Y:S08]  /*8d20*/  SHFL.IDX PT, R10, R0, 0x1, 0x1c1f ;  /* 0x003c1f00000a7f89 */ /* 0x00143000000e0000 */
[----:B--2---:R-:W-:Y:S05]  /*8d30*/  @P0 BRA `(.L_x_207) ;  /* 0x0000000c00e40947 */ /* 0x004fea0003800000 */
[----:B------:R-:W-:Y:S02]  /*8d40*/  ULDC UR4, c[0x0][0xac8] ;  /* 0x0002b20000047ab9 */ /* 0x000fe40000000800 */
[----:B------:R-:W-:Y:S02]  /*8d50*/  ISETP.GE.AND P1, PT, R203, UR4, PT ;  /* 0x00000004cb007c0c */ /* 0x000fe4000bf26270 */
[----:B------:R-:W-:Y:S02]  /*8d60*/  ISETP.GE.AND P0, PT, R202, UR4, PT ;  /* 0x00000004ca007c0c */ /* 0x000fe4000bf06270 */
[----:B------:R-:W-:Y:S02]  /*8d70*/  ISETP.GE.AND P2, PT, R205, UR4, PT ;  /* 0x00000004cd007c0c */ /* 0x000fe4000bf46270 */
[----:B------:R-:W-:Y:S02]  /*8d80*/  ISETP.GE.AND P4, PT, R200, UR4, PT ;  /* 0x00000004c8007c0c */ /* 0x000fe4000bf86270 */
[----:B------:R-:W-:-:S05]  /*8d90*/  ISETP.GE.AND P3, PT, R201, UR4, PT ;  /* 0x00000004c9007c0c */ /* 0x000fca000bf66270 */
[CC--:B0-----:R-:W-:Y:S02]  /*8da0*/  @!P1 LEA R12, P5, R203.reuse, R10.reuse, 0x2 ;  /* 0x0000000acb0c9211 */ /* 0x0c1fe400078a10ff */
[CC--:B------:R-:W-:Y:S02]  /*8db0*/  @!P0 LEA R14, P6, R202.reuse, R10.reuse, 0x2 ;  /* 0x0000000aca0e8211 */ /* 0x0c0fe400078c10ff */
[-C--:B---3--:R-:W-:Y:S01]  /*8dc0*/  @!P1 LEA.HI.X R13, R203, R11.reuse, R223, 0x2, P5 ;  /* 0x0000000bcb0d9211 */ /* 0x088fe200028f14df */
[----:B------:R-:W-:Y:S01]  /*8dd0*/  @!P2 IMAD.WIDE R8, R205, 0x4, R10 ;  /* 0x00000004cd08a825 */ /* 0x000fe200078e020a */
[----:B------:R-:W-:Y:S02]  /*8de0*/  ISETP.GE.AND P5, PT, R199, UR4, PT ;  /* 0x00000004c7007c0c */ /* 0x000fe4000bfa6270 */
[----:B------:R-:W-:Y:S02]  /*8df0*/  @!P0 LEA.HI.X R15, R202, R11, R222, 0x2, P6 ;  /* 0x0000000bca0f8211 */ /* 0x000fe400030f14de */
[----:B------:R0:W-:Y:S01]  /*8e00*/  @!P2 ST.E.64 desc[UR40][R8.64], R96 ;  /* 0x000000600800a985 */ /* 0x0001e2000c101b28 */
[----:B------:R-:W-:-:S02]  /*8e10*/  @!P4 LEA R24, P2, R200, R10, 0x2 ;  /* 0x0000000ac818c211 */ /* 0x000fc400078410ff */
[----:B------:R-:W-:Y:S01]  /*8e20*/  @!P3 LEA R20, P6, R201, R10, 0x2 ;  /* 0x0000000ac914b211 */ /* 0x000fe200078c10ff */
[----:B------:R-:W-:Y:S01]  /*8e30*/  @!P1 ST.E.64 desc[UR40][R12.64], R98 ;  /* 0x000000620c009985 */ /* 0x000fe2000c101b28 */
[----:B------:R-:W-:Y:S02]  /*8e40*/  ISETP.GE.AND P1, PT, R197, UR4, PT ;  /* 0x00000004c5007c0c */ /* 0x000fe4000bf26270 */
[-C--:B------:R-:W-:Y:S01]  /*8e50*/  @!P4 LEA.HI.X R25, R200, R11.reuse, R220, 0x2, P2 ;  /* 0x0000000bc819c211 */ /* 0x080fe200010f14dc */
[----:B------:R2:W-:Y:S01]  /*8e60*/  @!P0 ST.E.64 desc[UR40][R14.64], R100 ;  /* 0x000000640e008985 */ /* 0x0005e2000c101b28 */
[----:B------:R-:W-:Y:S02]  /*8e70*/  ISETP.GE.AND P0, PT, R198, UR4, PT ;  /* 0x00000004c6007c0c */ /* 0x000fe4000bf06270 */
[----:B------:R-:W-:Y:S02]  /*8e80*/  ISETP.GE.AND P2, PT, R196, UR4, PT ;  /* 0x00000004c4007c0c */ /* 0x000fe4000bf46270 */
[----:B------:R-:W-:-:S02]  /*8e90*/  @!P3 LEA.HI.X R21, R201, R11, R221, 0x2, P6 ;  /* 0x0000000bc915b211 */ /* 0x000fc400030f14dd */
[----:B------:R-:W-:-:S03]  /*8ea0*/  @!P5 LEA R26, P6, R199, R10, 0x2 ;  /* 0x0000000ac71ad211 */ /* 0x000fc600078c10ff */
[----:B------:R3:W-:Y:S01]  /*8eb0*/  @!P3 ST.E.64 desc[UR40][R20.64], R102 ;  /* 0x000000661400b985 */ /* 0x0007e2000c101b28 */
[-C--:B------:R-:W-:Y:S02]  /*8ec0*/  @!P5 LEA.HI.X R27, R199, R11.reuse, R219, 0x2, P6 ;  /* 0x0000000bc71bd211 */ /* 0x080fe400030f14db */
[----:B------:R-:W-:Y:S01]  /*8ed0*/  ISETP.GE.AND P3, PT, R195, UR4, PT ;  /* 0x00000004c3007c0c */ /* 0x000fe2000bf66270 */
[----:B------:R4:W-:Y:S01]  /*8ee0*/  @!P4 ST.E.64 desc[UR40][R24.64], R42 ;  /* 0x0000002a1800c985 */ /* 0x0009e2000c101b28 */
[-C--:B0-----:R-:W-:Y:S02]  /*8ef0*/  @!P0 LEA R8, P4, R198, R10.reuse, 0x2 ;  /* 0x0000000ac6088211 */ /* 0x081fe400078810ff */
[-C--:B--2---:R-:W-:Y:S01]  /*8f00*/  @!P2 LEA R14, P6, R196, R10.reuse, 0x2 ;  /* 0x0000000ac40ea211 */ /* 0x084fe200078c10ff */
[----:B------:R-:W-:Y:S01]  /*8f10*/  @!P5 ST.E.64 desc[UR40][R26.64], R46 ;  /* 0x0000002e1a00d985 */ /* 0x000fe2000c101b28 */
[----:B------:R-:W-:Y:S02]  /*8f20*/  @!P1 LEA R12, P5, R197, R10, 0x2 ;  /* 0x0000000ac50c9211 */ /* 0x000fe400078a10ff */
[----:B------:R-:W-:-:S02]  /*8f30*/  @!P0 LEA.HI.X R9, R198, R11, R218, 0x2, P4 ;  /* 0x0000000bc6098211 */ /* 0x000fc400020f14da */
[-C--:B------:R-:W-:Y:S02]  /*8f40*/  @!P1 LEA.HI.X R13, R197, R11.reuse, R217, 0x2, P5 ;  /* 0x0000000bc50d9211 */ /* 0x080fe400028f14d9 */
[----:B------:R-:W-:Y:S01]  /*8f50*/  ISETP.GE.AND P4, PT, R194, UR4, PT ;  /* 0x00000004c2007c0c */ /* 0x000fe2000bf86270 */
[----:B------:R-:W-:Y:S01]  /*8f60*/  @!P0 ST.E.64 desc[UR40][R8.64], R50 ;  /* 0x0000003208008985 */ /* 0x000fe2000c101b28 */
[----:B------:R-:W-:Y:S02]  /*8f70*/  @!P2 LEA.HI.X R15, R196, R11, R216, 0x2, P6 ;  /* 0x0000000bc40fa211 */ /* 0x000fe400030f14d8 */
[----:B---3--:R-:W-:Y:S01]  /*8f80*/  @!P3 LEA R20, P5, R195, R10, 0x2 ;  /* 0x0000000ac314b211 */ /* 0x008fe200078a10ff */
[----:B------:R0:W-:Y:S01]  /*8f90*/  @!P1 ST.E.64 desc[UR40][R12.64], R54 ;  /* 0x000000360c009985 */ /* 0x0001e2000c101b28 */
[----:B------:R-:W-:Y:S02]  /*8fa0*/  ISETP.GE.AND P1, PT, R192, UR4, PT ;  /* 0x00000004c0007c0c */ /* 0x000fe4000bf26270 */
[----:B------:R-:W-:Y:S01]  /*8fb0*/  ISETP.GE.AND P0, PT, R191, UR4, PT ;  /* 0x00000004bf007c0c */ /* 0x000fe2000bf06270 */
[----:B------:R2:W-:Y:S01]  /*8fc0*/  @!P2 ST.E.64 desc[UR40][R14.64], R58 ;  /* 0x0000003a0e00a985 */ /* 0x0005e2000c101b28 */
[----:B------:R-:W-:-:S02]  /*8fd0*/  ISETP.GE.AND P2, PT, R193, UR4, PT ;  /* 0x00000004c1007c0c */ /* 0x000fc4000bf46270 */
[-C--:B------:R-:W-:Y:S02]  /*8fe0*/  @!P3 LEA.HI.X R21, R195, R11.reuse, R215, 0x2, P5 ;  /* 0x0000000bc315b211 */ /* 0x080fe400028f14d7 */
[----:B------:R-:W-:Y:S02]  /*8ff0*/  ISETP.GE.AND P5, PT, R190, UR4, PT ;  /* 0x00000004be007c0c */ /* 0x000fe4000bfa6270 */
[CC--:B----4-:R-:W-:Y:S01]  /*9000*/  @!P4 LEA R24, P6, R194.reuse, R10.reuse, 0x2 ;  /* 0x0000000ac218c211 */ /* 0x0d0fe200078c10ff */
[----:B------:R4:W-:Y:S03]  /*9010*/  @!P3 ST.E.64 desc[UR40][R20.64], R62 ;  /* 0x0000003e1400b985 */ /* 0x0009e6000c101b28 */
[----:B------:R-:W-:Y:S02]  /*9020*/  @!P4 LEA.HI.X R25, R194, R11, R214, 0x2, P6 ;  /* 0x0000000bc219c211 */ /* 0x000fe400030f14d6 */
[----:B0-----:R-:W-:-:S02]  /*9030*/  @!P1 LEA R12, P6, R192, R10, 0x2 ;  /* 0x0000000ac00c9211 */ /* 0x001fc400078c10ff */
[-C--:B------:R-:W-:Y:S01]  /*9040*/  @!P2 LEA R8, P3, R193, R10.reuse, 0x2 ;  /* 0x0000000ac108a211 */ /* 0x080fe200078610ff */
[----:B------:R4:W-:Y:S01]  /*9050*/  @!P4 ST.E.64 desc[UR40][R24.64], R66 ;  /* 0x000000421800c985 */ /* 0x0009e2000c101b28 */
[-C--:B--2---:R-:W-:Y:S02]  /*9060*/  @!P0 LEA R14, P4, R191, R10.reuse, 0x2 ;  /* 0x0000000abf0e8211 */ /* 0x084fe400078810ff */
[-C--:B------:R-:W-:Y:S02]  /*9070*/  @!P2 LEA.HI.X R9, R193, R11.reuse, R213, 0x2, P3 ;  /* 0x0000000bc109a211 */ /* 0x080fe400018f14d5 */
[----:B------:R-:W-:Y:S02]  /*9080*/  @!P5 LEA R26, P3, R190, R10, 0x2 ;  /* 0x0000000abe1ad211 */ /* 0x000fe400078610ff */
[-C--:B------:R-:W-:Y:S01]  /*9090*/  @!P1 LEA.HI.X R13, R192, R11.reuse, R212, 0x2, P6 ;  /* 0x0000000bc00d9211 */ /* 0x080fe200030f14d4 */
[----:B------:R4:W-:Y:S01]  /*90a0*/  @!P2 ST.E.64 desc[UR40][R8.64], R70 ;  /* 0x000000460800a985 */ /* 0x0009e2000c101b28 */
[----:B------:R-:W-:-:S02]  /*90b0*/  @!P0 LEA.HI.X R15, R191, R11, R211, 0x2, P4 ;  /* 0x0000000bbf0f8211 */ /* 0x000fc400020f14d3 */
[----:B------:R-:W-:Y:S01]  /*90c0*/  @!P5 LEA.HI.X R27, R190, R11, R210, 0x2, P3 ;  /* 0x0000000bbe1bd211 */ /* 0x000fe200018f14d2 */
[----:B------:R4:W-:Y:S04]  /*90d0*/  @!P1 ST.E.64 desc[UR40][R12.64], R74 ;  /* 0x0000004a0c009985 */ /* 0x0009e8000c101b28 */
[----:B------:R4:W-:Y:S01]  /*90e0*/  @!P0 ST.E.64 desc[UR40][R14.64], R78 ;  /* 0x0000004e0e008985 */ /* 0x0009e2000c101b28 */
[----:B------:R-:W-:-:S03]  /*90f0*/  ISETP.GE.AND P0, PT, R189, UR4, PT ;  /* 0x00000004bd007c0c */ /* 0x000fc6000bf06270 */
[----:B------:R4:W-:Y:S10]  /*9100*/  @!P5 ST.E.64 desc[UR40][R26.64], R82 ;  /* 0x000000521a00d985 */ /* 0x0009f4000c101b28 */
[----:B------:R-:W-:Y:S05]  /*9110*/  @P0 BRA `(.L_x_207) ;  /* 0x0000000800ec0947 */ /* 0x000fea0003800000 */
[----:B----4-:R-:W-:-:S04]  /*9120*/  LEA R8, P0, R189, R10, 0x2 ;  /* 0x0000000abd087211 */ /* 0x010fc800078010ff */
[----:B------:R-:W-:-:S05]  /*9130*/  LEA.HI.X R9, R189, R11, R209, 0x2, P0 ;  /* 0x0000000bbd097211 */ /* 0x000fca00000f14d1 */
[----:B------:R2:W-:Y:S01]  /*9140*/  ST.E.64 desc[UR40][R8.64], R86 ;  /* 0x0000005608007985 */ /* 0x0005e2000c101b28 */
[----:B------:R-:W-:Y:S05]  /*9150*/  BRA `(.L_x_207) ;  /* 0x0000000800dc7947 */ /* 0x000fea0003800000 */
.L_x_198:
[----:B------:R-:W2:Y:S01]  /*9160*/  LDC.64 R10, c[0x0][0xc00] ;  /* 0x00030000ff0a7b82 */ /* 0x000ea20000000a00 */
[----:B------:R-:W-:Y:S01]  /*9170*/  ULDC.64 UR4, c[0x0][0xc08] ;  /* 0x0003020000047ab9 */ /* 0x000fe20000000a00 */
[----:B0-----:R-:W-:Y:S01]  /*9180*/  IMAD.MOV.U32 R3, RZ, RZ, RZ ;  /* 0x000000ffff037224 */ /* 0x001fe200078e00ff */
[----:B------:R-:W-:-:S04]  /*9190*/  ISETP.NE.U32.AND P1, PT, RZ, UR4, PT ;  /* 0x00000004ff007c0c */ /* 0x000fc8000bf25070 */
[----:B------:R-:W-:Y:S01]  /*91a0*/  ISETP.NE.AND.EX P1, PT, RZ, UR5, PT, P1 ;  /* 0x00000005ff007c0c */ /* 0x000fe2000bf25310 */
[----:B------:R-:W0:Y:S01]  /*91b0*/  LDC.64 R8, c[0x0][0xc00] ;  /* 0x00030000ff087b82 */ /* 0x000e220000000a00 */
[----:B--2---:R-:W-:-:S04]  /*91c0*/  ISETP.NE.U32.AND P0, PT, R10, RZ, PT ;  /* 0x000000ff0a00720c */ /* 0x004fc80003f05070 */
[----:B------:R-:W-:Y:S01]  /*91d0*/  ISETP.NE.AND.EX P0, PT, R11, RZ, PT, P0 ;  /* 0x000000ff0b00720c */ /* 0x000fe20003f05300 */
[----:B0-----:R-:W-:-:S06]  /*91e0*/  IMAD.WIDE R10, R23, 0x4, R8 ;  /* 0x00000004170a7825 */ /* 0x001fcc00078e0208 */
[C---:B------:R-:W-:Y:S01]  /*91f0*/  @P1 LEA R8, P2, R23.reuse, UR4, 0x2 ;  /* 0x0000000417081c11 */ /* 0x040fe2000f8410ff */
[----:B------:R-:W-:Y:S02]  /*9200*/  ULDC UR4, c[0x0][0xa88] ;  /* 0x0002a20000047ab9 */ /* 0x000fe40000000800 */
[----:B------:R-:W-:Y:S01]  /*9210*/  IMAD.U32 R0, RZ, RZ, UR4 ;  /* 0x00000004ff007e24 */ /* 0x000fe2000f8e00ff */
[----:B------:R-:W-:Y:S02]  /*9220*/  @P1 LEA.HI.X R9, R23, UR5, R188, 0x2, P2 ;  /* 0x0000000517091c11 */ /* 0x000fe400090f14bc */
[----:B------:R0:W5:Y:S04]  /*9230*/  @P0 LDG.E R3, desc[UR40][R10.64] ;  /* 0x000000280a030981 */ /* 0x000168000c1e1900 */
[----:B------:R0:W5:Y:S01]  /*9240*/  @P1 LDG.E R0, desc[UR40][R8.64] ;  /* 0x0000002808001981 */ /* 0x000162000c1e1900 */
[----:B------:R-:W-:-:S02]  /*9250*/  ISETP.NE.AND P2, PT, R186, RZ, PT ;  /* 0x000000ffba00720c */ /* 0x000fc40003f45270 */
[----:B------:R-:W-:-:S11]  /*9260*/  ISETP.GT.AND P3, PT, R230, 0x7f, PT ;  /* 0x0000007fe600780c */ /* 0x000fd60003f64270 */
[----:B------:R-:W2:Y:S02]  /*9270*/  @!P2 LDC R186, c[0x0][0xad4] ;  /* 0x0002b500ffbaab82 */ /* 0x000ea40000000800 */
[----:B--2---:R-:W-:Y:S01]  /*9280*/  ISETP.GT.AND P2, PT, R186, 0x1, PT ;  /* 0x00000001ba00780c */ /* 0x004fe20003f44270 */
[----:B0-----:R-:W-:-:S12]  /*9290*/  @P1 BRA `(.L_x_210) ;  /* 0x0000000000101947 */ /* 0x001fd80003800000 */
[----:B------:R-:W-:Y:S05]  /*92a0*/  @!P0 BRA `(.L_x_210) ;  /* 0x00000000000c8947 */ /* 0x000fea0003800000 */
[----:B------:R-:W2:Y:S04]  /*92b0*/  LDG.E R9, desc[UR40][R10.64] ;  /* 0x000000280a097981 */ /* 0x000ea8000c1e1900 */
[----:B-----5:R-:W2:Y:S02]  /*92c0*/  LDG.E R0, desc[UR40][R10.64+0x4] ;  /* 0x000004280a007981 */ /* 0x020ea4000c1e1900 */
[----:B--2---:R-:W-:-:S07]  /*92d0*/  IMAD.IADD R0, R0, 0x1, -R9 ;  /* 0x0000000100007824 */ /* 0x004fce00078e0a09 */
.L_x_210:
[----:B------:R-:W-:Y:S01]  /*92e0*/  BSSY B1, `(.L_x_211) ;  /* 0x0000037000017945 */ /* 0x000fe20003800000 */
[----:B------:R-:W-:Y:S02]  /*92f0*/  SEL R29, R23, RZ, !P0 ;  /* 0x000000ff171d7207 */ /* 0x000fe40004000000 */
[----:B------:R-:W-:Y:S02]  /*9300*/  SEL R188, R188, RZ, !P0 ;  /* 0x000000ffbcbc7207 */ /* 0x000fe40004000000 */
[----:B-----5:R-:W-:Y:S01]  /*9310*/  SHF.R.S32.HI R24, RZ, 0x1f, R3 ;  /* 0x0000001fff187819 */ /* 0x020fe20000011403 */
[----:B------:R-:W-:Y:S06]  /*9320*/  @P3 BRA `(.L_x_212) ;  /* 0x0000000000c83947 */ /* 0x000fec0003800000 */
[----:B-1----:R-:W0:Y:S01]  /*9330*/  S2R R4, SR_TID.X ;  /* 0x0000000000047919 */ /* 0x002e220000002100 */
[----:B------:R-:W1:Y:S02]  /*9340*/  LDC R35, c[0x0][0xbe8] ;  /* 0x0002fa00ff237b82 */ /* 0x000e640000000800 */
[----:B-1----:R-:W-:Y:S02]  /*9350*/  IMAD R8, R0, R35, RZ ;  /* 0x0000002300087224 */ /* 0x002fe400078e02ff */
[----:B0-----:R-:W-:-:S04]  /*9360*/  IMAD R4, R187, 0x80, R4 ;  /* 0x00000080bb047824 */ /* 0x001fc800078e0204 */
[----:B------:R-:W-:-:S05]  /*9370*/  VIADD R31, R4, 0xffffff80 ;  /* 0xffffff80041f7836 */ /* 0x000fca0000000000 */
[----:B------:R-:W-:-:S13]  /*9380*/  ISETP.GE.AND P0, PT, R31, R8, PT ;  /* 0x000000081f00720c */ /* 0x000fda0003f06270 */
[----:B------:R-:W-:Y:S05]  /*9390*/  @P0 BRA `(.L_x_212) ;  /* 0x0000000000ac0947 */ /* 0x000fea0003800000 */
[----:B------:R-:W-:Y:S01]  /*93a0*/  ISETP.NE.AND P1, PT, R35, 0x1, PT ;  /* 0x000000012300780c */ /* 0x000fe20003f25270 */
[----:B------:R-:W-:Y:S01]  /*93b0*/  IMAD.MOV.U32 R23, RZ, RZ, 0x9b8 ;  /* 0x000009b8ff177424 */ /* 0x000fe200078e00ff */
[----:B------:R-:W-:Y:S01]  /*93c0*/  ISETP.GT.AND P0, PT, R186, 0x1, PT ;  /* 0x00000001ba00780c */ /* 0x000fe20003f04270 */
[----:B------:R-:W0:Y:S01]  /*93d0*/  LDC.64 R32, c[0x0][0xba8] ;  /* 0x0002ea00ff207b82 */ /* 0x000e220000000a00 */
[----:B------:R-:W-:Y:S02]  /*93e0*/  IMAD.MOV.U32 R17, RZ, RZ, R31 ;  /* 0x000000ffff117224 */ /* 0x000fe400078e001f */
[----:B------:R-:W-:-:S05]  /*93f0*/  SEL R23, R23, 0x978, P0 ;  /* 0x0000097817177807 */ /* 0x000fca0000000000 */
[----:B------:R-:W1:Y:S08]  /*9400*/  LDC.64 R10, c[0x0][R23+0x220] ;  /* 0x00008800170a7b82 */ /* 0x000e700000000a00 */
[----:B------:R-:W2:Y:S08]  /*9410*/  @P1 LDC R4, c[0x0][0xbec] ;  /* 0x0002fb00ff041b82 */ /* 0x000eb00000000800 */
[----:B------:R-:W3:Y:S08]  /*9420*/  LDC.64 R8, c[0x0][R23+0x218] ;  /* 0x0000860017087b82 */ /* 0x000ef00000000a00 */
[----:B------:R-:W4:Y:S01]  /*9430*/  @P1 LDC R27, c[0x0][0xbf0] ;  /* 0x0002fc00ff1b1b82 */ /* 0x000f220000000800 */
[----:B-1----:R-:W-:-:S02]  /*9440*/  IMAD R11, R11, R29, RZ ;  /* 0x0000001d0b0b7224 */ /* 0x002fc400078e02ff */
[----:B------:R-:W-:-:S05]  /*9450*/  IMAD.WIDE.U32 R20, R10, R29, RZ ;  /* 0x0000001d0a147225 */ /* 0x000fca00078e00ff */
[----:B------:R-:W1:Y:S01]  /*9460*/  LDC.64 R12, c[0x0][R23+0x228] ;  /* 0x00008a00170c7b82 */ /* 0x000e620000000a00 */
[----:B--2---:R-:W-:-:S07]  /*9470*/  @P1 IMAD.HI.U32 R4, R31, R4, RZ ;  /* 0x000000041f041227 */ /* 0x004fce00078e00ff */
[----:B------:R-:W2:Y:S01]  /*9480*/  LDC.64 R14, c[0x0][R23+0x210] ;  /* 0x00008400170e7b82 */ /* 0x000ea20000000a00 */
[-C--:B---3--:R-:W-:Y:S02]  /*9490*/  IMAD R25, R9, R185.reuse, RZ ;  /* 0x000000b909197224 */ /* 0x088fe400078e02ff */
[----:B------:R-:W-:-:S04]  /*94a0*/  IMAD.WIDE.U32 R8, R8, R185, RZ ;  /* 0x000000b908087225 */ /* 0x000fc800078e00ff */
[----:B------:R-:W-:Y:S01]  /*94b0*/  IMAD.IADD R25, R9, 0x1, R25 ;  /* 0x0000000109197824 */ /* 0x000fe200078e0219 */
[----:B----4-:R-:W-:Y:S01]  /*94c0*/  @P1 SHF.R.U32.HI R17, RZ, R27, R4 ;  /* 0x0000001bff111219 */ /* 0x010fe20000011604 */
[----:B------:R-:W-:Y:S01]  /*94d0*/  IMAD R27, R10, R188, R11 ;  /* 0x000000bc0a1b7224 */ /* 0x000fe200078e020b */
[----:B------:R-:W-:Y:S01]  /*94e0*/  SEL R11, R204, RZ, P0 ;  /* 0x000000ffcc0b7207 */ /* 0x000fe20000000000 */
[----:B0-----:R-:W0:Y:S01]  /*94f0*/  @!P0 LDC R32, c[0x0][0xb50] ;  /* 0x0002d400ff208b82 */ /* 0x001e220000000800 */
[----:B------:R-:W-:Y:S01]  /*9500*/  IADD3 R4, P1, P3, R20, R8, R3 ;  /* 0x0000000814047210 */ /* 0x000fe20007b3e003 */
[----:B------:R-:W-:Y:S02]  /*9510*/  IMAD.MOV R10, RZ, RZ, -R17 ;  /* 0x000000ffff0a7224 */ /* 0x000fe400078e0a11 */
[----:B------:R-:W-:Y:S02]  /*9520*/  IMAD.IADD R27, R21, 0x1, R27 ;  /* 0x00000001151b7824 */ /* 0x000fe400078e021b */
[----:B-1----:R-:W-:-:S02]  /*9530*/  IMAD.WIDE.U32 R8, R12, R11, RZ ;  /* 0x0000000b0c087225 */ /* 0x002fc400078e00ff */
[----:B------:R-:W1:Y:S02]  /*9540*/  @!P0 LDC R33, c[0x0][0xb54] ;  /* 0x0002d500ff218b82 */ /* 0x000e640000000800 */
[----:B------:R-:W-:Y:S02]  /*9550*/  IMAD R13, R13, R11, RZ ;  /* 0x0000000b0d0d7224 */ /* 0x000fe400078e02ff */
[----:B------:R-:W-:Y:S01]  /*9560*/  IMAD R11, R35, R10, R31 ;  /* 0x0000000a230b7224 */ /* 0x000fe200078e021f */
[----:B------:R-:W-:Y:S01]  /*9570*/  IADD3.X R10, R27, R25, R24, P1, P3 ;  /* 0x000000191b0a7210 */ /* 0x000fe20000fe6418 */
[----:B------:R-:W-:Y:S01]  /*9580*/  IMAD.IADD R13, R9, 0x1, R13 ;  /* 0x00000001090d7824 */ /* 0x000fe200078e020d */
[----:B------:R-:W-:Y:S01]  /*9590*/  IADD3 R8, P0, P1, R17, R4, R8 ;  /* 0x0000000411087210 */ /* 0x000fe2000791e008 */
[----:B--2---:R-:W-:Y:S01]  /*95a0*/  IMAD R4, R15, R11, RZ ;  /* 0x0000000b0f047224 */ /* 0x004fe200078e02ff */
[----:B------:R-:W-:-:S04]  /*95b0*/  SHF.R.S32.HI R17, RZ, 0x1f, R17 ;  /* 0x0000001fff117819 */ /* 0x000fc80000011411 */
[----:B------:R-:W-:Y:S02]  /*95c0*/  IADD3.X R9, R17, R10, R13, P0, P1 ;  /* 0x0000000a11097210 */ /* 0x000fe400007e240d */
[----:B------:R-:W-:Y:S01]  /*95d0*/  SHF.R.S32.HI R13, RZ, 0x1f, R11 ;  /* 0x0000001fff0d7819 */ /* 0x000fe2000001140b */
[----:B------:R-:W-:-:S04]  /*95e0*/  IMAD.WIDE.U32 R8, R14, R11, R8 ;  /* 0x0000000b0e087225 */ /* 0x000fc800078e0008 */
[----:B------:R-:W-:Y:S01]  /*95f0*/  IMAD R13, R14, R13, R4 ;  /* 0x0000000d0e0d7224 */ /* 0x000fe200078e0204 */
[----:B0-----:R-:W-:-:S03]  /*9600*/  LEA R10, P0, R8, R32, 0x2 ;  /* 0x00000020080a7211 */ /* 0x001fc600078010ff */
[----:B------:R-:W-:Y:S02]  /*9610*/  IMAD.IADD R4, R9, 0x1, R13 ;  /* 0x0000000109047824 */ /* 0x000fe400078e020d */
[----:B------:R-:W-:-:S03]  /*9620*/  IMAD.MOV.U32 R9, RZ, RZ, -0x800000 ;  /* 0xff800000ff097424 */ /* 0x000fc600078e00ff */
[----:B-1----:R-:W-:-:S05]  /*9630*/  LEA.HI.X R11, R8, R33, R4, 0x2, P0 ;  /* 0x00000021080b7211 */ /* 0x002fca00000f1404 */
[----:B------:R0:W-:Y:S02]  /*9640*/  STG.E desc[UR40][R10.64], R9 ;  /* 0x000000090a007986 */ /* 0x0001e4000c101928 */
.L_x_212:
[----:B------:R-:W-:Y:S05]  /*9650*/  BSYNC B1 ;  /* 0x0000000000017941 */ /* 0x000fea0003800000 */
.L_x_211:
[----:B------:R-:W-:Y:S05]  /*9660*/  @P2 BRA `(.L_x_207) ;  /* 0x0000000400982947 */ /* 0x000fea0003800000 */
[----:B------:R-:W2:Y:S01]  /*9670*/  LDC R15, c[0x0][0xbe8] ;  /* 0x0002fa00ff0f7b82 */ /* 0x000ea20000000800 */
[----:B------:R-:W-:Y:S01]  /*9680*/  ULDC.64 UR4, c[0x0][0xaa0] ;  /* 0x0002a80000047ab9 */ /* 0x000fe20000000a00 */
[----:B------:R-:W-:Y:S01]  /*9690*/  ULDC.64 UR6, c[0x0][0xaf0] ;  /* 0x0002bc0000067ab9 */ /* 0x000fe20000000a00 */
[----:B-1----:R-:W-:Y:S01]  /*96a0*/  IMAD R4, R24, UR4, RZ ;  /* 0x0000000418047c24 */ /* 0x002fe2000f8e02ff */
[----:B------:R-:W-:Y:S01]  /*96b0*/  BSSY B1, `(.L_x_213) ;  /* 0x0000037000017945 */ /* 0x000fe20003800000 */
[----:B0-----:R-:W-:-:S04]  /*96c0*/  IMAD.WIDE.U32 R8, R3, UR4, RZ ;  /* 0x0000000403087c25 */ /* 0x001fc8000f8e00ff */
[----:B------:R-:W-:Y:S01]  /*96d0*/  IMAD R11, R3, UR5, R4 ;  /* 0x00000005030b7c24 */ /* 0x000fe2000f8e0204 */
[----:B------:R-:W-:Y:S01]  /*96e0*/  ULDC.64 UR4, c[0x0][0xae8] ;  /* 0x0002ba0000047ab9 */ /* 0x000fe20000000a00 */
[----:B------:R-:W-:Y:S02]  /*96f0*/  IMAD R4, R184, 0x20, R206 ;  /* 0x00000020b8047824 */ /* 0x000fe400078e02ce */
[----:B------:R-:W-:Y:S02]  /*9700*/  IMAD.IADD R9, R9, 0x1, R11 ;  /* 0x0000000109097824 */ /* 0x000fe400078e020b */
[----:B------:R-:W-:Y:S02]  /*9710*/  IMAD R13, R187, 0x80, R4 ;  /* 0x00000080bb0d7824 */ /* 0x000fe400078e0204 */
[----:B------:R-:W-:-:S04]  /*9720*/  IMAD.WIDE.U32 R8, R185, UR4, R8 ;  /* 0x00000004b9087c25 */ /* 0x000fc8000f8e0008 */
[----:B------:R-:W-:Y:S02]  /*9730*/  IMAD.MOV.U32 R3, RZ, RZ, R13 ;  /* 0x000000ffff037224 */ /* 0x000fe400078e000d */
[----:B------:R-:W-:Y:S01]  /*9740*/  IMAD R9, R185, UR5, R9 ;  /* 0x00000005b9097c24 */ /* 0x000fe2000f8e0209 */
[----:B--2---:R-:W-:Y:S01]  /*9750*/  ISETP.NE.AND P0, PT, R15, 0x1, PT ;  /* 0x000000010f00780c */ /* 0x004fe20003f05270 */
[----:B------:R-:W-:Y:S01]  /*9760*/  ULDC.64 UR4, c[0x0][0xae0] ;  /* 0x0002b80000047ab9 */ /* 0x000fe20000000a00 */
[----:B------:R-:W-:-:S11]  /*9770*/  IMAD.WIDE.U32 R8, R29, UR6, R8 ;  /* 0x000000061d087c25 */ /* 0x000fd6000f8e0008 */
[----:B------:R-:W0:Y:S08]  /*9780*/  @P0 LDC R10, c[0x0][0xbec] ;  /* 0x0002fb00ff0a0b82 */ /* 0x000e300000000800 */
[----:B------:R-:W1:Y:S01]  /*9790*/  @P0 LDC R17, c[0x0][0xbf0] ;  /* 0x0002fc00ff110b82 */ /* 0x000e620000000800 */
[----:B0-----:R-:W-:-:S04]  /*97a0*/  @P0 IMAD.HI.U32 R4, R13, R10, RZ ;  /* 0x0000000a0d040227 */ /* 0x001fc800078e00ff */
[----:B------:R-:W-:Y:S01]  /*97b0*/  IMAD R10, R188, UR6, RZ ;  /* 0x00000006bc0a7c24 */ /* 0x000fe2000f8e02ff */
[----:B-1----:R-:W-:-:S03]  /*97c0*/  @P0 SHF.R.U32.HI R3, RZ, R17, R4 ;  /* 0x00000011ff030219 */ /* 0x002fc60000011604 */
[----:B------:R-:W-:Y:S01]  /*97d0*/  IMAD R11, R29, UR7, R10 ;  /* 0x000000071d0b7c24 */ /* 0x000fe2000f8e020a */
[--C-:B------:R-:W-:Y:S01]  /*97e0*/  SHF.R.S32.HI R4, RZ, 0x1f, R3.reuse ;  /* 0x0000001fff047819 */ /* 0x100fe20000011403 */
[----:B------:R-:W-:Y:S02]  /*97f0*/  IMAD.MOV R10, RZ, RZ, -R3 ;  /* 0x000000ffff0a7224 */ /* 0x000fe400078e0a03 */
[----:B------:R-:W-:Y:S02]  /*9800*/  IMAD.IADD R9, R9, 0x1, R11 ;  /* 0x0000000109097824 */ /* 0x000fe400078e020b */
[----:B------:R-:W-:Y:S02]  /*9810*/  IMAD R4, R4, UR4, RZ ;  /* 0x0000000404047c24 */ /* 0x000fe4000f8e02ff */
[----:B------:R-:W-:Y:S02]  /*9820*/  IMAD R11, R15, R10, R13 ;  /* 0x0000000a0f0b7224 */ /* 0x000fe400078e020d */
[----:B------:R-:W-:-:S02]  /*9830*/  IMAD R13, R3, UR5, R4 ;  /* 0x00000005030d7c24 */ /* 0x000fc4000f8e0204 */
[----:B------:R-:W-:Y:S01]  /*9840*/  IMAD.WIDE.U32 R8, R3, UR4, R8 ;  /* 0x0000000403087c25 */ /* 0x000fe2000f8e0008 */
[----:B------:R-:W-:Y:S01]  /*9850*/  SHF.R.S32.HI R3, RZ, 0x1f, R11 ;  /* 0x0000001fff037819 */ /* 0x000fe2000001140b */
[----:B------:R-:W-:Y:S02]  /*9860*/  ULDC.64 UR4, c[0x0][0xad8] ;  /* 0x0002b60000047ab9 */ /* 0x000fe40000000a00 */
[----:B------:R-:W-:Y:S02]  /*9870*/  IMAD.IADD R9, R9, 0x1, R13 ;  /* 0x0000000109097824 */ /* 0x000fe400078e020d */
[----:B------:R-:W-:Y:S02]  /*9880*/  IMAD R4, R3, UR4, RZ ;  /* 0x0000000403047c24 */ /* 0x000fe4000f8e02ff */
[----:B------:R-:W-:Y:S02]  /*9890*/  IMAD R10, R187, 0x80, R206 ;  /* 0x00000080bb0a7824 */ /* 0x000fe400078e02ce */
[----:B------:R-:W-:-:S02]  /*98a0*/  IMAD R15, R0, R15, RZ ;  /* 0x0000000f000f7224 */ /* 0x000fc400078e02ff */
[C---:B------:R-:W-:Y:S02]  /*98b0*/  IMAD R3, R11.reuse, UR5, R4 ;  /* 0x000000050b037c24 */ /* 0x040fe4000f8e0204 */
[----:B------:R-:W-:Y:S01]  /*98c0*/  IMAD.WIDE.U32 R8, R11, UR4, R8 ;  /* 0x000000040b087c25 */ /* 0x000fe2000f8e0008 */
[----:B------:R-:W-:Y:S01]  /*98d0*/  ISETP.GE.AND P2, PT, R10, R15, PT ;  /* 0x0000000f0a00720c */ /* 0x000fe20003f46270 */
[----:B------:R-:W-:Y:S02]  /*98e0*/  ULDC.64 UR4, c[0x0][0xa80] ;  /* 0x0002a00000047ab9 */ /* 0x000fe40000000a00 */
[----:B------:R-:W-:Y:S01]  /*98f0*/  IMAD.IADD R3, R9, 0x1, R3 ;  /* 0x0000000109037824 */ /* 0x000fe200078e0203 */
[----:B------:R-:W-:Y:S01]  /*9900*/  LEA R4, P3, R8, UR4, 0x1 ;  /* 0x0000000408047c11 */ /* 0x000fe2000f8608ff */
[----:B------:R-:W-:-:S03]  /*9910*/  VIADD R0, R10, 0x20 ;  /* 0x000000200a007836 */ /* 0x000fc60000000000 */
[----:B------:R-:W-:Y:S01]  /*9920*/  LEA.HI.X R3, R8, UR5, R3, 0x1, P3 ;  /* 0x0000000508037c11 */ /* 0x000fe200098f0c03 */
[----:B------:R0:W1:Y:S01]  /*9930*/  SHFL.IDX PT, R11, R4, RZ, 0x181f ;  /* 0x00181fff040b7589 */ /* 0x00006200000e0000 */
[-C--:B------:R-:W-:Y:S01]  /*9940*/  ISETP.GE.AND P1, PT, R0, R15.reuse, PT ;  /* 0x0000000f0000720c */ /* 0x080fe20003f26270 */
[----:B------:R-:W-:Y:S02]  /*9950*/  VIADD R0, R10, 0x40 ;  /* 0x000000400a007836 */ /* 0x000fe40000000000 */
[----:B------:R0:W2:Y:S03]  /*9960*/  SHFL.IDX PT, R9, R3, RZ, 0x181f ;  /* 0x00181fff03097589 */ /* 0x0000a600000e0000 */
[----:B------:R-:W-:Y:S01]  /*9970*/  ISETP.GE.AND P0, PT, R0, R15, PT ;  /* 0x0000000f0000720c */ /* 0x000fe20003f06270 */
[----:B------:R-:W-:-:S12]  /*9980*/  @P2 BRA `(.L_x_214) ;  /* 0x0000000000242947 */ /* 0x000fd80003800000 */
[----:B------:R-:W-:Y:S02]  /*9990*/  ULDC UR4, c[0x0][0xac8] ;  /* 0x0002b20000047ab9 */ /* 0x000fe40000000800 */
[----:B------:R-:W-:Y:S02]  /*99a0*/  ISETP.GE.AND P4, PT, R18, UR4, PT ;  /* 0x0000000412007c0c */ /* 0x000fe4000bf86270 */
[----:B------:R-:W-:-:S11]  /*99b0*/  ISETP.GE.AND P5, PT, R22, UR4, PT ;  /* 0x0000000416007c0c */ /* 0x000fd6000bfa6270 */
[-C--:B-1----:R-:W-:Y:S02]  /*99c0*/  @!P4 LEA R12, P2, R18, R11.reuse, 0x1 ;  /* 0x0000000b120cc211 */ /* 0x082fe400078408ff */
[----:B------:R-:W-:Y:S02]  /*99d0*/  @!P5 LEA R8, P3, R22, R11, 0x1 ;  /* 0x0000000b1608d211 */ /* 0x000fe400078608ff */
[-C--:B--2---:R-:W-:Y:S02]  /*99e0*/  @!P4 LEA.HI.X R13, R18, R9.reuse, R229, 0x1, P2 ;  /* 0x00000009120dc211 */ /* 0x084fe400010f0ce5 */
[----:B------:R-:W-:-:S03]  /*99f0*/  @!P5 LEA.HI.X R9, R22, R9, R228, 0x1, P3 ;  /* 0x000000091609d211 */ /* 0x000fc600018f0ce4 */
[----:B------:R3:W-:Y:S04]  /*9a00*/  @!P4 ST.E.128 desc[UR40][R12.64], RZ ;  /* 0x000000ff0c00c985 */ /* 0x0007e8000c101d28 */
[----:B------:R3:W-:Y:S02]  /*9a10*/  @!P5 ST.E.128 desc[UR40][R8.64], RZ ;  /* 0x000000ff0800d985 */ /* 0x0007e4000c101d28 */
.L_x_214:
[----:B------:R-:W-:Y:S05]  /*9a20*/  BSYNC B1 ;  /* 0x0000000000017941 */ /* 0x000fea0003800000 */
.L_x_213:
[----:B--23--:R2:W3:Y:S01]  /*9a30*/  SHFL.IDX PT, R9, R3, 0x1, 0x181f ;  /* 0x00381f0003097f89 */ /* 0x00c4e200000e0000 */
[----:B------:R-:W-:Y:S03]  /*9a40*/  BSSY B1, `(.L_x_215) ;  /* 0x000000c000017945 */ /* 0x000fe60003800000 */
[----:B-1----:R2:W1:Y:S01]  /*9a50*/  SHFL.IDX PT, R11, R4, 0x1, 0x181f ;  /* 0x00381f00040b7f89 */ /* 0x00246200000e0000 */
[----:B------:R-:W-:Y:S05]  /*9a60*/  @P1 BRA `(.L_x_216) ;  /* 0x0000000000241947 */ /* 0x000fea0003800000 */
[----:B------:R-:W-:Y:S02]  /*9a70*/  ULDC UR4, c[0x0][0xac8] ;  /* 0x0002b20000047ab9 */ /* 0x000fe40000000800 */
[----:B------:R-:W-:Y:S02]  /*9a80*/  ISETP.GE.AND P3, PT, R18, UR4, PT ;  /* 0x0000000412007c0c */ /* 0x000fe4000bf66270 */
[----:B------:R-:W-:-:S11]  /*9a90*/  ISETP.GE.AND P4, PT, R22, UR4, PT ;  /* 0x0000000416007c0c */ /* 0x000fd6000bf86270 */
[-C--:B-1----:R-:W-:Y:S02]  /*9aa0*/  @!P3 LEA R12, P1, R18, R11.reuse, 0x1 ;  /* 0x0000000b120cb211 */ /* 0x082fe400078208ff */
[----:B------:R-:W-:Y:S02]  /*9ab0*/  @!P4 LEA R8, P2, R22, R11, 0x1 ;  /* 0x0000000b1608c211 */ /* 0x000fe400078408ff */
[-C--:B---3--:R-:W-:Y:S02]  /*9ac0*/  @!P3 LEA.HI.X R13, R18, R9.reuse, R229, 0x1, P1 ;  /* 0x00000009120db211 */ /* 0x088fe400008f0ce5 */
[----:B------:R-:W-:-:S03]  /*9ad0*/  @!P4 LEA.HI.X R9, R22, R9, R228, 0x1, P2 ;  /* 0x000000091609c211 */ /* 0x000fc600010f0ce4 */
[----:B------:R4:W-:Y:S04]  /*9ae0*/  @!P3 ST.E.128 desc[UR40][R12.64], RZ ;  /* 0x000000ff0c00b985 */ /* 0x0009e8000c101d28 */
[----:B------:R4:W-:Y:S02]  /*9af0*/  @!P4 ST.E.128 desc[UR40][R8.64], RZ ;  /* 0x000000ff0800c985 */ /* 0x0009e4000c101d28 */
.L_x_216:
[----:B------:R-:W-:Y:S05]  /*9b00*/  BSYNC B1 ;  /* 0x0000000000017941 */ /* 0x000fea0003800000 */
.L_x_215:
[----:B---34-:R3:W4:Y:S01]  /*9b10*/  SHFL.IDX PT, R9, R3, 0x2, 0x181f ;  /* 0x00581f0003097f89 */ /* 0x01872200000e0000 */
        /* <DEDUP_REMOVED lines=8> */
[-C--:B----4-:R-:W-:Y:S02]  /*9ba0*/  @!P2 LEA.HI.X R13, R18, R9.reuse, R229, 0x1, P0 ;  /* 0x00000009120da211 */ /* 0x090fe400000f0ce5 */
[----:B------:R-:W-:-:S03]  /*9bb0*/  @!P3 LEA.HI.X R9, R22, R9, R228, 0x1, P1 ;  /* 0x000000091609b211 */ /* 0x000fc600008f0ce4 */
[----:B------:R1:W-:Y:S04]  /*9bc0*/  @!P2 ST.E.128 desc[UR40][R12.64], RZ ;  /* 0x000000ff0c00a985 */ /* 0x0003e8000c101d28 */
[----:B------:R1:W-:Y:S02]  /*9bd0*/  @!P3 ST.E.128 desc[UR40][R8.64], RZ ;  /* 0x000000ff0800b985 */ /* 0x0003e4000c101d28 */
.L_x_218:
[----:B------:R-:W-:Y:S05]  /*9be0*/  BSYNC B1 ;  /* 0x0000000000017941 */ /* 0x000fea0003800000 */
.L_x_217:
[----:B------:R-:W-:Y:S01]  /*9bf0*/  VIADD R0, R10, 0x60 ;  /* 0x000000600a007836 */ /* 0x000fe20000000000 */
[----:B0-23--:R-:W0:Y:S04]  /*9c00*/  SHFL.IDX PT, R3, R3, 0x3, 0x181f ;  /* 0x00781f0003037f89 */ /* 0x00de2800000e0000 */
[----:B------:R-:W-:Y:S01]  /*9c10*/  ISETP.GE.AND P0, PT, R0, R15, PT ;  /* 0x0000000f0000720c */ /* 0x000fe20003f06270 */
[----:B-1--4-:R1:W2:-:S12]  /*9c20*/  SHFL.IDX PT, R9, R4, 0x3, 0x181f ;  /* 0x00781f0004097f89 */ /* 0x01229800000e0000 */
[----:B-1----:R-:W-:Y:S05]  /*9c30*/  @P0 BRA `(.L_x_207) ;  /* 0x0000000000240947 */ /* 0x002fea0003800000 */
[----:B------:R-:W-:Y:S02]  /*9c40*/  ULDC UR4, c[0x0][0xac8] ;  /* 0x0002b20000047ab9 */ /* 0x000fe40000000800 */
[----:B------:R-:W-:Y:S02]  /*9c50*/  ISETP.GE.AND P2, PT, R18, UR4, PT ;  /* 0x0000000412007c0c */ /* 0x000fe4000bf46270 */
[----:B------:R-:W-:-:S11]  /*9c60*/  ISETP.GE.AND P3, PT, R22, UR4, PT ;  /* 0x0000000416007c0c */ /* 0x000fd6000bf66270 */
[-C--:B--2---:R-:W-:Y:S02]  /*9c70*/  @!P2 LEA R10, P0, R18, R9.reuse, 0x1 ;  /* 0x00000009120aa211 */ /* 0x084fe400078008ff */
[----:B------:R-:W-:Y:S02]  /*9c80*/  @!P3 LEA R8, P1, R22, R9, 0x1 ;  /* 0x000000091608b211 */ /* 0x000fe400078208ff */
[-C--:B0-----:R-:W-:Y:S02]  /*9c90*/  @!P2 LEA.HI.X R11, R18, R3.reuse, R229, 0x1, P0 ;  /* 0x00000003120ba211 */ /* 0x081fe400000f0ce5 */
[----:B------:R-:W-:-:S03]  /*9ca0*/  @!P3 LEA.HI.X R9, R22, R3, R228, 0x1, P1 ;  /* 0x000000031609b211 */ /* 0x000fc600008f0ce4 */
[----:B------:R0:W-:Y:S04]  /*9cb0*/  @!P2 ST.E.128 desc[UR40][R10.64], RZ ;  /* 0x000000ff0a00a985 */ /* 0x0001e8000c101d28 */
[----:B------:R0:W-:Y:S02]  /*9cc0*/  @!P3 ST.E.128 desc[UR40][R8.64], RZ ;  /* 0x000000ff0800b985 */ /* 0x0001e4000c101d28 */
.L_x_207:
[----:B------:R-:W-:Y:S05]  /*9cd0*/  BSYNC B0 ;  /* 0x0000000000007941 */ /* 0x000fea0003800000 */
.L_x_197:
[----:B------:R-:W-:Y:S02]  /*9ce0*/  ULDC UR4, c[0x0][0xc3c] ;  /* 0x00030f0000047ab9 */ /* 0x000fe40000000800 */
[----:B-1----:R-:W-:-:S13]  /*9cf0*/  ISETP.GE.AND P0, PT, R7, UR4, PT ;  /* 0x0000000407007c0c */ /* 0x002fda000bf06270 */
[----:B------:R-:W-:Y:S05]  /*9d00*/  @!P0 BRA `(.L_x_219) ;  /* 0xffffff7000b08947 */ /* 0x000fea000383ffff */
[----:B------:R-:W-:Y:S05]  /*9d10*/  EXIT ;  /* 0x000000000000794d */ /* 0x000fea0003800000 */
.L_x_171:
[----:B------:R-:W-:-:S08]  /*9d20*/  NOP ;  /* 0x0000000000007918 */ /* 0x000fd00000000000 */
[----:B0-----:R-:W0:-:S00]  /*9d30*/  USETMAXREG.DEALLOC.CTAPOOL 0x18 ;  /* 0x00000018000079c8 */ /* 0x001e0000080e0500 */
[----:B0-----:R-:W2:Y:S01]  /*9d40*/  LDL.LU R2, [R1+0x1c] ;  /* 0x00001c0001027983 */ /* 0x001ea20000300800 */
[----:B------:R-:W-:Y:S01]  /*9d50*/  LOP3.LUT R0, R0, 0x3, RZ, 0xc0, !PT ;  /* 0x0000000300007812 */ /* 0x000fe200078ec0ff */
[----:B------:R-:W-:-:S05]  /*9d60*/  IMAD.MOV.U32 R6, RZ, RZ, RZ ;  /* 0x000000ffff067224 */ /* 0x000fca00078e00ff */
[----:B------:R-:W0:Y:S02]  /*9d70*/  SHFL.IDX PT, R0, R0, RZ, 0x1f ;  /* 0x00001fff00007589 */ /* 0x000e2400000e0000 */
[----:B0-----:R-:W-:Y:S02]  /*9d80*/  ISETP.NE.AND P0, PT, R0, RZ, PT ;  /* 0x000000ff0000720c */ /* 0x001fe40003f05270 */
[----:B--2---:R-:W-:-:S11]  /*9d90*/  LOP3.LUT R2, R2, 0xfffffffd, RZ, 0xc0, !PT ;  /* 0xfffffffd02027812 */ /* 0x004fd600078ec0ff */
[----:B------:R-:W-:-:S05]  /*9da0*/  @P0 LOP3.LUT R2, R2, 0x2, RZ, 0xfc, !PT ;  /* 0x0000000202020812 */ /* 0x000fca00078efcff */
[----:B------:R0:W-:Y:S01]  /*9db0*/  STL [R1+0x1c], R2 ;  /* 0x00001c0201007387 */ /* 0x0001e20000100800 */
[----:B------:R-:W-:Y:S05]  /*9dc0*/  @!P0 BRA `(.L_x_220) ;  /* 0x0000000000248947 */ /* 0x000fea0003800000 */
[----:B------:R-:W1:Y:S08]  /*9dd0*/  S2UR UR5, SR_CgaCtaId ;  /* 0x00000000000579c3 */ /* 0x000e700000008800 */
[----:B------:R-:W-:Y:S06]  /*9de0*/  BAR.SYNC.DEFER_BLOCKING 0x5, 0x180 ;  /* 0x0146000000007b1d */ /* 0x000fec0000010000 */
[----:B------:R-:W-:-:S02]  /*9df0*/  UMOV UR4, 0x400 ;  /* 0x0000040000047882 */ /* 0x000fc40000000000 */
[----:B-1----:R-:W-:-:S09]  /*9e00*/  ULEA UR4, UR5, UR4, 0x18 ;  /* 0x0000000405047291 */ /* 0x002fd2000f8ec03f */
[----:B------:R-:W1:Y:S04]  /*9e10*/  LDS.128 R4, [UR4+0x348d0] ;  /* 0x0348d004ff047984 */ /* 0x000e680008000c00 */
[----:B-1----:R2:W-:Y:S04]  /*9e20*/  STL.64 [R1], R4 ;  /* 0x0000000401007387 */ /* 0x0025e80000100a00 */
[----:B------:R2:W-:Y:S01]  /*9e30*/  STL.64 [R1+0x8], R6 ;  /* 0x0000080601007387 */ /* 0x0005e20000100a00 */
[----:B------:R-:W-:Y:S06]  /*9e40*/  BAR.ARV 0x4, 0x180 ;  /* 0x0106000000007b1d */ /* 0x000fec0000002000 */
[----:B------:R-:W-:Y:S05]  /*9e50*/  BRA `(.L_x_221) ;  /* 0x0000000800a87947 */ /* 0x000fea0003800000 */
.L_x_220:
[----:B------:R-:W1:Y:S01]  /*9e60*/  S2R R0, SR_TID.X ;  /* 0x0000000000007919 */ /* 0x000e620000002100 */
[----:B------:R-:W-:Y:S01]  /*9e70*/  ULDC UR4, c[0x0][0xc3c] ;  /* 0x00030f0000047ab9 */ /* 0x000fe20000000800 */
[----:B------:R-:W-:Y:S01]  /*9e80*/  IMAD.MOV.U32 R9, RZ, RZ, RZ ;  /* 0x000000ffff097224 */ /* 0x000fe200078e00ff */
[----:B------:R-:W2:Y:S01]  /*9e90*/  S2UR UR6, SR_CTAID.X ;  /* 0x00000000000679c3 */ /* 0x000ea20000002500 */
[----:B------:R-:W-:Y:S01]  /*9ea0*/  ULDC UR5, c[0x0][0xc38] ;  /* 0x00030e0000057ab9 */ /* 0x000fe20000000800 */
[----:B-1----:R-:W-:-:S04]  /*9eb0*/  LOP3.LUT R0, R0, 0x1f, RZ, 0xc0, !PT ;  /* 0x0000001f00007812 */ /* 0x002fc800078ec0ff */
[----:B------:R-:W-:-:S04]  /*9ec0*/  ISETP.NE.AND P0, PT, R0, 0x1f, PT ;  /* 0x0000001f0000780c */ /* 0x000fc80003f05270 */
[----:B------:R-:W-:-:S13]  /*9ed0*/  ISETP.GE.OR P1, PT, R0, UR4, !P0 ;  /* 0x0000000400007c0c */ /* 0x000fda000c726670 */
[----:B0-----:R-:W0:Y:S08]  /*9ee0*/  @!P1 LDC.64 R2, c[0x0][0xc80] ;  /* 0x00032000ff029b82 */ /* 0x001e300000000a00 */
[----:B------:R-:W1:Y:S01]  /*9ef0*/  @!P1 LDC.64 R4, c[0x0][0xc78] ;  /* 0x00031e00ff049b82 */ /* 0x000e620000000a00 */
[----:B0-----:R-:W-:-:S05]  /*9f00*/  @!P1 IMAD.WIDE.U32 R2, R0, 0x4, R2 ;  /* 0x0000000400029825 */ /* 0x001fca00078e0002 */
[----:B------:R1:W3:Y:S02]  /*9f10*/  @!P1 LDG.E R6, desc[UR40][R2.64] ;  /* 0x0000002802069981 */ /* 0x0002e4000c1e1900 */
[----:B-1----:R-:W-:-:S05]  /*9f20*/  @!P1 IMAD.WIDE.U32 R2, R0, 0x4, R4 ;  /* 0x0000000400029825 */ /* 0x002fca00078e0004 */
[----:B------:R-:W3:Y:S01]  /*9f30*/  @!P1 LDG.E R9, desc[UR40][R2.64] ;  /* 0x0000002802099981 */ /* 0x000ee2000c1e1900 */
[C---:B------:R-:W-:Y:S01]  /*9f40*/  ISETP.NE.AND P1, PT, R0.reuse, RZ, PT ;  /* 0x000000ff0000720c */ /* 0x040fe20003f25270 */
[----:B------:R-:W-:Y:S01]  /*9f50*/  UMOV UR4, URZ ;  /* 0x0000003f00047c82 */ /* 0x000fe20008000000 */
[C---:B------:R-:W-:Y:S02]  /*9f60*/  ISETP.GE.U32.AND P2, PT, R0.reuse, 0x2, PT ;  /* 0x000000020000780c */ /* 0x040fe40003f46070 */
[C---:B------:R-:W-:Y:S02]  /*9f70*/  ISETP.GE.U32.AND P3, PT, R0.reuse, 0x4, PT ;  /* 0x000000040000780c */ /* 0x040fe40003f66070 */
[C---:B------:R-:W-:Y:S02]  /*9f80*/  ISETP.GE.U32.AND P4, PT, R0.reuse, 0x8, PT ;  /* 0x000000080000780c */ /* 0x040fe40003f86070 */
[----:B------:R-:W-:Y:S01]  /*9f90*/  ISETP.GE.U32.AND P5, PT, R0, 0x10, PT ;  /* 0x000000100000780c */ /* 0x000fe20003fa6070 */
[----:B---3--:R-:W-:-:S05]  /*9fa0*/  IMAD R4, R6, R9, RZ ;  /* 0x0000000906047224 */ /* 0x008fca00078e02ff */
[----:B------:R-:W0:Y:S02]  /*9fb0*/  SHFL.UP PT, R5, R4, 0x1, RZ ;  /* 0x0420000004057989 */ /* 0x000e2400000e00ff */
[----:B0-----:R-:W-:-:S05]  /*9fc0*/  SEL R5, R5, RZ, P1 ;  /* 0x000000ff05057207 */ /* 0x001fca0000800000 */
[----:B------:R-:W-:-:S05]  /*9fd0*/  IMAD.IADD R5, R4, 0x1, R5 ;  /* 0x0000000104057824 */ /* 0x000fca00078e0205 */
        /* <DEDUP_REMOVED lines=12> */
[----:B------:R-:W0:Y:S02]  /*a0a0*/  SHFL.IDX PT, R4, R2, 0x1f, 0x1f ;  /* 0x03e01f0002047f89 */ /* 0x000e2400000e0000 */
[----:B0-----:R-:W-:-:S04]  /*a0b0*/  IMAD R7, R4, UR5, RZ ;  /* 0x0000000504077c24 */ /* 0x001fc8000f8e02ff */
[----:B------:R-:W-:Y:S01]  /*a0c0*/  IMAD.MOV.U32 R4, RZ, RZ, R7 ;  /* 0x000000ffff047224 */ /* 0x000fe200078e0007 */
[----:B--2---:R-:W-:-:S13]  /*a0d0*/  ISETP.GT.AND P6, PT, R7, UR6, PT ;  /* 0x0000000607007c0c */ /* 0x004fda000bfc4270 */
[----:B------:R-:W-:Y:S05]  /*a0e0*/  @P6 BRA `(.L_x_222) ;  /* 0x0000000000a46947 */ /* 0x000fea0003800000 */
[----:B------:R-:W-:Y:S01]  /*a0f0*/  IMAD.MOV.U32 R7, RZ, RZ, R4 ;  /* 0x000000ffff077224 */ /* 0x000fe200078e0004 */
[----:B------:R-:W-:Y:S01]  /*a100*/  UMOV UR4, URZ ;  /* 0x0000003f00047c82 */ /* 0x000fe20008000000 */
[----:B------:R-:W-:-:S05]  /*a110*/  ULDC UR5, c[0x0][0xc38] ;  /* 0x00030e0000057ab9 */ /* 0x000fca0000000800 */
.L_x_224:
[----:B------:R-:W0:Y:S01]  /*a120*/  LDC R2, c[0x0][0xc3c] ;  /* 0x00030f00ff027b82 */ /* 0x000e220000000800 */
[----:B------:R-:W-:Y:S01]  /*a130*/  ULDC UR7, c[0x0][0xc3c] ;  /* 0x00030f0000077ab9 */ /* 0x000fe20000000800 */
[----:B------:R-:W-:Y:S01]  /*a140*/  UIADD3 UR4, UR4, 0x1f, URZ ;  /* 0x0000001f04047890 */ /* 0x000fe2000fffe03f */
[----:B------:R-:W-:-:S05]  /*a150*/  IMAD.U32 R3, RZ, RZ, UR7 ;  /* 0x00000007ff037e24 */ /* 0x000fca000f8e00ff */
[----:B------:R1:W-:Y:S01]  /*a160*/  STL [R1+0xc], R3 ;  /* 0x00000c0301007387 */ /* 0x0003e20000100800 */
[----:B0-----:R-:W-:-:S13]  /*a170*/  ISETP.LE.AND P6, PT, R2, UR4, PT ;  /* 0x0000000402007c0c */ /* 0x001fda000bfc3270 */
[----:B-1----:R-:W-:Y:S05]  /*a180*/  @P6 BRA `(.L_x_223) ;  /* 0x0000000400a46947 */ /* 0x002fea0003800000 */
[----:B------:R-:W-:Y:S02]  /*a190*/  VIADD R9, R0, UR4 ;  /* 0x0000000400097c36 */ /* 0x000fe40008000000 */
[----:B------:R-:W-:-:S03]  /*a1a0*/  IMAD.MOV.U32 R6, RZ, RZ, RZ ;  /* 0x000000ffff067224 */ /* 0x000fc600078e00ff */
[----:B------:R-:W-:-:S13]  /*a1b0*/  ISETP.GE.OR P6, PT, R9, R2, !P0 ;  /* 0x000000020900720c */ /* 0x000fda00047c6670 */
[----:B------:R-:W0:Y:S08]  /*a1c0*/  @!P6 LDC.64 R2, c[0x0][0xc80] ;  /* 0x00032000ff02eb82 */ /* 0x000e300000000a00 */
[----:B------:R-:W1:Y:S01]  /*a1d0*/  @!P6 LDC.64 R4, c[0x0][0xc78] ;  /* 0x00031e00ff04eb82 */ /* 0x000e620000000a00 */
[----:B0-----:R-:W-:-:S05]  /*a1e0*/  @!P6 IMAD.WIDE R2, R9, 0x4, R2 ;  /* 0x000000040902e825 */ /* 0x001fca00078e0202 */
[----:B------:R1:W2:Y:S02]  /*a1f0*/  @!P6 LDG.E R6, desc[UR40][R2.64] ;  /* 0x000000280206e981 */ /* 0x0002a4000c1e1900 */
[----:B-1----:R-:W-:-:S04]  /*a200*/  @!P6 IMAD.WIDE R2, R9, 0x4, R4 ;  /* 0x000000040902e825 */ /* 0x002fc800078e0204 */
[----:B------:R-:W-:-:S06]  /*a210*/  IMAD.MOV.U32 R9, RZ, RZ, RZ ;  /* 0x000000ffff097224 */ /* 0x000fcc00078e00ff */
[----:B------:R-:W2:Y:S02]  /*a220*/  @!P6 LDG.E R9, desc[UR40][R2.64] ;  /* 0x000000280209e981 */ /* 0x000ea4000c1e1900 */
[----:B--2---:R-:W-:-:S05]  /*a230*/  IMAD R11, R6, R9, RZ ;  /* 0x00000009060b7224 */ /* 0x004fca00078e02ff */
        /* <DEDUP_REMOVED lines=17> */
[----:B------:R-:W-:-:S05]  /*a350*/  IMAD.IADD R7, R4, 0x1, R7 ;  /* 0x0000000104077824 */ /* 0x000fca00078e0207 */
[----:B------:R-:W-:-:S13]  /*a360*/  ISETP.GT.AND P6, PT, R7, UR6, PT ;  /* 0x0000000607007c0c */ /* 0x000fda000bfc4270 */
[----:B------:R-:W-:Y:S05]  /*a370*/  @!P6 BRA `(.L_x_224) ;  /* 0xfffffffc0068e947 */ /* 0x000fea000383ffff */
.L_x_222:
[----:B------:R-:W-:Y:S02]  /*a380*/  IMAD.IADD R11, R7, 0x1, -R4 ;  /* 0x00000001070b7824 */ /* 0x000fe400078e0a04 */
[----:B------:R-:W-:Y:S02]  /*a390*/  IMAD.MOV.U32 R12, RZ, RZ, RZ ;  /* 0x000000ffff0c7224 */ /* 0x000fe400078e00ff */
[----:B------:R-:W-:-:S05]  /*a3a0*/  IMAD R3, R2, UR5, R11 ;  /* 0x0000000502037c24 */ /* 0x000fca000f8e020b */
[----:B------:R-:W-:-:S13]  /*a3b0*/  ISETP.GT.AND P0, PT, R3, UR6, PT ;  /* 0x0000000603007c0c */ /* 0x000fda000bf04270 */
[----:B------:R-:W-:-:S04]  /*a3c0*/  VOTE.ANY R10, PT, !P0 ;  /* 0x00000000000a7806 */ /* 0x000fc800040e0100 */
[----:B------:R-:W0:Y:S01]  /*a3d0*/  POPC R5, R10 ;  /* 0x0000000a00057309 */ /* 0x000e220000000000 */
[----:B------:R-:W-:Y:S01]  /*a3e0*/  ISETP.NE.AND P0, PT, R10, RZ, PT ;  /* 0x000000ff0a00720c */ /* 0x000fe20003f05270 */
[----:B0-----:R-:W0:Y:S04]  /*a3f0*/  SHFL.IDX PT, R6, R6, R5, 0x1f ;  /* 0x00001f0506067589 */ /* 0x001e2800000e0000 */
[----:B------:R-:W1:Y:S01]  /*a400*/  SHFL.IDX PT, R8, R9, R5, 0x1f ;  /* 0x00001f0509087589 */ /* 0x000e6200000e0000 */
[----:B0-----:R-:W-:-:S04]  /*a410*/  IABS R4, R6 ;  /* 0x0000000600047213 */ /* 0x001fc80000000000 */
[----:B------:R-:W0:Y:S01]  /*a420*/  I2F.RP R13, R4 ;  /* 0x00000004000d7306 */ /* 0x000e220000209400 */
[----:B-1----:R-:W-:-:S07]  /*a430*/  IABS R7, R8 ;  /* 0x0000000800077213 */ /* 0x002fce0000000000 */
[----:B------:R-:W-:Y:S08]  /*a440*/  I2F.RP R10, R7 ;  /* 0x00000007000a7306 */ /* 0x000ff00000209400 */
[----:B0-----:R-:W0:Y:S02]  /*a450*/  MUFU.RCP R13, R13 ;  /* 0x0000000d000d7308 */ /* 0x001e240000001000 */
[----:B0-----:R-:W-:-:S06]  /*a460*/  VIADD R3, R13, 0xffffffe ;  /* 0x0ffffffe0d037836 */ /* 0x001fcc0000000000 */
[----:B------:R-:W0:Y:S02]  /*a470*/  F2I.FTZ.U32.TRUNC.NTZ R3, R3 ;  /* 0x0000000300037305 */ /* 0x000e24000021f000 */
[----:B0-----:R-:W-:Y:S01]  /*a480*/  IMAD.MOV R15, RZ, RZ, -R3 ;  /* 0x000000ffff0f7224 */ /* 0x001fe200078e0a03 */
[----:B------:R-:W-:Y:S06]  /*a490*/  @!P0 BRA `(.L_x_225) ;  /* 0x0000000000088947 */ /* 0x000fec0003800000 */
[----:B------:R-:W-:-:S05]  /*a4a0*/  VIADD R9, R5, 0xffffffff ;  /* 0xffffffff05097836 */ /* 0x000fca0000000000 */
[----:B------:R0:W1:Y:S02]  /*a4b0*/  SHFL.IDX PT, R12, R2, R9, 0x1f ;  /* 0x00001f09020c7589 */ /* 0x00006400000e0000 */
.L_x_225:
[----:B-1----:R-:W-:Y:S01]  /*a4c0*/  IMAD R11, R12, UR5, R11 ;  /* 0x000000050c0b7c24 */ /* 0x002fe2000f8e020b */
[----:B------:R-:W1:Y:S01]  /*a4d0*/  MUFU.RCP R10, R10 ;  /* 0x0000000a000a7308 */ /* 0x000e620000001000 */
[----:B0-----:R-:W-:Y:S02]  /*a4e0*/  IMAD R9, R15, R4, RZ ;  /* 0x000000040f097224 */ /* 0x001fe400078e02ff */
[----:B------:R-:W-:Y:S01]  /*a4f0*/  IMAD.MOV.U32 R2, RZ, RZ, RZ ;  /* 0x000000ffff027224 */ /* 0x000fe200078e00ff */
[----:B------:R0:W-:Y:S03]  /*a500*/  STL [R1], R11 ;  /* 0x0000000b01007387 */ /* 0x0001e60000100800 */
[----:B------:R-:W-:Y:S01]  /*a510*/  IMAD.HI.U32 R2, R3, R9, R2 ;  /* 0x0000000903027227 */ /* 0x000fe200078e0002 */
[----:B------:R-:W-:Y:S02]  /*a520*/  IADD3 R9, -R11, UR6, RZ ;  /* 0x000000060b097c10 */ /* 0x000fe4000fffe1ff */
[----:B------:R-:W-:-:S02]  /*a530*/  IABS R3, R6 ;  /* 0x0000000600037213 */ /* 0x000fc40000000000 */
[----:B------:R-:W-:-:S03]  /*a540*/  IABS R13, R9 ;  /* 0x00000009000d7213 */ /* 0x000fc60000000000 */
[----:B------:R-:W-:Y:S02]  /*a550*/  IMAD.MOV R12, RZ, RZ, -R3 ;  /* 0x000000ffff0c7224 */ /* 0x000fe400078e0a03 */
[----:B0-----:R-:W-:-:S04]  /*a560*/  IMAD.HI.U32 R11, R2, R13, RZ ;  /* 0x0000000d020b7227 */ /* 0x001fc800078e00ff */
[----:B-1----:R-:W-:Y:S02]  /*a570*/  VIADD R3, R10, 0xffffffe ;  /* 0x0ffffffe0a037836 */ /* 0x002fe40000000000 */
[----:B------:R-:W-:-:S04]  /*a580*/  IMAD R13, R11, R12, R13 ;  /* 0x0000000c0b0d7224 */ /* 0x000fc800078e020d */
[----:B------:R-:W0:Y:S01]  /*a590*/  F2I.FTZ.U32.TRUNC.NTZ R3, R3 ;  /* 0x0000000300037305 */ /* 0x000e22000021f000 */
[----:B------:R-:W-:-:S13]  /*a5a0*/  ISETP.GT.U32.AND P1, PT, R4, R13, PT ;  /* 0x0000000d0400720c */ /* 0x000fda0003f24070 */
[----:B------:R-:W-:Y:S02]  /*a5b0*/  @!P1 IMAD.IADD R13, R13, 0x1, -R4 ;  /* 0x000000010d0d9824 */ /* 0x000fe400078e0a04 */
[----:B0-----:R-:W-:Y:S02]  /*a5c0*/  IMAD.MOV R2, RZ, RZ, -R3 ;  /* 0x000000ffff027224 */ /* 0x001fe400078e0a03 */
[----:B------:R-:W-:Y:S01]  /*a5d0*/  @!P1 VIADD R11, R11, 0x1 ;  /* 0x000000010b0b9836 */ /* 0x000fe20000000000 */
[----:B------:R-:W-:Y:S01]  /*a5e0*/  ISETP.GE.U32.AND P0, PT, R13, R4, PT ;  /* 0x000000040d00720c */ /* 0x000fe20003f06070 */
[----:B------:R-:W-:Y:S01]  /*a5f0*/  IMAD R13, R2, R7, RZ ;  /* 0x00000007020d7224 */ /* 0x000fe200078e02ff */
[----:B------:R-:W-:Y:S01]  /*a600*/  ISETP.NE.AND P1, PT, R6, RZ, PT ;  /* 0x000000ff0600720c */ /* 0x000fe20003f25270 */
[----:B------:R-:W-:-:S04]  /*a610*/  IMAD.MOV.U32 R2, RZ, RZ, RZ ;  /* 0x000000ffff027224 */ /* 0x000fc800078e00ff */
[----:B------:R-:W-:Y:S01]  /*a620*/  IMAD.HI.U32 R4, R3, R13, R2 ;  /* 0x0000000d03047227 */ /* 0x000fe200078e0002 */
[----:B------:R-:W-:-:S04]  /*a630*/  LOP3.LUT R2, R9, R6, RZ, 0x3c, !PT ;  /* 0x0000000609027212 */ /* 0x000fc800078e3cff */
[----:B------:R-:W-:Y:S01]  /*a640*/  ISETP.GE.AND P2, PT, R2, RZ, PT ;  /* 0x000000ff0200720c */ /* 0x000fe20003f46270 */
[----:B------:R-:W-:Y:S01]  /*a650*/  @P0 VIADD R11, R11, 0x1 ;  /* 0x000000010b0b0836 */ /* 0x000fe20000000000 */
[----:B------:R-:W-:-:S05]  /*a660*/  IABS R2, R8 ;  /* 0x0000000800027213 */ /* 0x000fca0000000000 */
[----:B------:R-:W-:-:S06]  /*a670*/  IMAD.MOV R2, RZ, RZ, -R2 ;  /* 0x000000ffff027224 */ /* 0x000fcc00078e0a02 */
[----:B------:R-:W-:Y:S01]  /*a680*/  @!P2 IMAD.MOV R11, RZ, RZ, -R11 ;  /* 0x000000ffff0ba224 */ /* 0x000fe200078e0a0b */
[----:B------:R-:W-:-:S04]  /*a690*/  @!P1 LOP3.LUT R11, RZ, R6, RZ, 0x33, !PT ;  /* 0x00000006ff0b9212 */ /* 0x000fc800078e33ff */
[-C--:B------:R-:W-:Y:S01]  /*a6a0*/  IABS R3, R11.reuse ;  /* 0x0000000b00037213 */ /* 0x080fe20000000000 */
[----:B------:R-:W-:-:S04]  /*a6b0*/  IMAD R6, R6, R11, RZ ;  /* 0x0000000b06067224 */ /* 0x000fc800078e02ff */
[----:B------:R-:W-:-:S04]  /*a6c0*/  IMAD.HI.U32 R4, R4, R3, RZ ;  /* 0x0000000304047227 */ /* 0x000fc800078e00ff */
[----:B------:R-:W-:Y:S02]  /*a6d0*/  IMAD R2, R4, R2, R3 ;  /* 0x0000000204027224 */ /* 0x000fe400078e0203 */
[----:B------:R-:W-:-:S03]  /*a6e0*/  IMAD.IADD R6, R9, 0x1, -R6 ;  /* 0x0000000109067824 */ /* 0x000fc600078e0a06 */
[----:B------:R-:W-:Y:S02]  /*a6f0*/  ISETP.GT.U32.AND P1, PT, R7, R2, PT ;  /* 0x000000020700720c */ /* 0x000fe40003f24070 */
[----:B------:R1:W-:Y:S11]  /*a700*/  STL [R1+0x4], R6 ;  /* 0x0000040601007387 */ /* 0x0003f60000100800 */
[----:B------:R-:W-:-:S02]  /*a710*/  @!P1 IMAD.IADD R2, R2, 0x1, -R7 ;  /* 0x0000000102029824 */ /* 0x000fc400078e0a07 */
[----:B------:R-:W-:Y:S01]  /*a720*/  @!P1 VIADD R4, R4, 0x1 ;  /* 0x0000000104049836 */ /* 0x000fe20000000000 */
[----:B------:R-:W-:Y:S02]  /*a730*/  ISETP.NE.AND P1, PT, R8, RZ, PT ;  /* 0x000000ff0800720c */ /* 0x000fe40003f25270 */
[----:B------:R-:W-:Y:S02]  /*a740*/  ISETP.GE.U32.AND P0, PT, R2, R7, PT ;  /* 0x000000070200720c */ /* 0x000fe40003f06070 */
[----:B------:R-:W-:-:S04]  /*a750*/  LOP3.LUT R2, R11, R8, RZ, 0x3c, !PT ;  /* 0x000000080b027212 */ /* 0x000fc800078e3cff */
[----:B------:R-:W-:-:S07]  /*a760*/  ISETP.GE.AND P2, PT, R2, RZ, PT ;  /* 0x000000ff0200720c */ /* 0x000fce0003f46270 */
[----:B------:R-:W-:-:S06]  /*a770*/  @P0 VIADD R4, R4, 0x1 ;  /* 0x0000000104040836 */ /* 0x000fcc0000000000 */
[----:B------:R-:W-:Y:S01]  /*a780*/  @!P2 IMAD.MOV R4, RZ, RZ, -R4 ;  /* 0x000000ffff04a224 */ /* 0x000fe200078e0a04 */
[----:B------:R-:W-:-:S05]  /*a790*/  @!P1 LOP3.LUT R4, RZ, R8, RZ, 0x33, !PT ;  /* 0x00000008ff049212 */ /* 0x000fca00078e33ff */
[--C-:B------:R-:W-:Y:S02]  /*a7a0*/  IMAD.MOV R2, RZ, RZ, -R4.reuse ;  /* 0x000000ffff027224 */ /* 0x100fe400078e0a04 */
[C---:B------:R-:W-:Y:S02]  /*a7b0*/  IMAD R4, R8.reuse, 0x1000000, R4 ;  /* 0x0100000008047824 */ /* 0x040fe400078e0204 */
[----:B------:R-:W-:Y:S02]  /*a7c0*/  IMAD R11, R8, R2, R11 ;  /* 0x00000002080b7224 */ /* 0x000fe400078e020b */
[----:B------:R-:W-:Y:S02]  /*a7d0*/  VIADD R2, R5, UR4 ;  /* 0x0000000405027c36 */ /* 0x000fe40008000000 */
[----:B------:R-:W-:-:S03]  /*a7e0*/  IMAD R3, R11, 0x10000, R4 ;  /* 0x000100000b037824 */ /* 0x000fc600078e0204 */
[----:B------:R1:W-:Y:S04]  /*a7f0*/  STL [R1+0xc], R2 ;  /* 0x00000c0201007387 */ /* 0x0003e80000100800 */
[----:B------:R1:W-:Y:S01]  /*a800*/  STL [R1+0x8], R3 ;  /* 0x0000080301007387 */ /* 0x0003e20000100800 */
[----:B------:R-:W-:Y:S05]  /*a810*/  BRA `(.L_x_226) ;  /* 0x0000000000107947 */ /* 0x000fea0003800000 */
.L_x_223:
[----:B------:R-:W-:Y:S01]  /*a820*/  IMAD.U32 R2, RZ, RZ, UR6 ;  /* 0x00000006ff027e24 */ /* 0x000fe2000f8e00ff */
[----:B------:R0:W-:Y:S04]  /*a830*/  STL [R1+0x4], RZ ;  /* 0x000004ff01007387 */ /* 0x0001e80000100800 */
[----:B------:R0:W-:Y:S04]  /*a840*/  STL [R1+0x8], RZ ;  /* 0x000008ff01007387 */ /* 0x0001e80000100800 */
[----:B------:R0:W-:Y:S02]  /*a850*/  STL [R1], R2 ;  /* 0x0000000201007387 */ /* 0x0001e40000100800 */
.L_x_226:
[----:B------:R-:W2:Y:S04]  /*a860*/  LDL R4, [R1] ;  /* 0x0000000001047983 */ /* 0x000ea80000100800 */
[----:B------:R-:W2:Y:S04]  /*a870*/  LDL R5, [R1+0x4] ;  /* 0x0000040001057983 */ /* 0x000ea80000100800 */
[----:B-1----:R-:W2:Y:S04]  /*a880*/  LDL R6, [R1+0x8] ;  /* 0x0000080001067983 */ /* 0x002ea80000100800 */
[----:B------:R-:W2:Y:S01]  /*a890*/  LDL R7, [R1+0xc] ;  /* 0x00000c0001077983 */ /* 0x000ea20000100800 */
[----:B------:R-:W-:-:S13]  /*a8a0*/  ISETP.NE.AND P0, PT, R0, RZ, PT ;  /* 0x000000ff0000720c */ /* 0x000fda0003f05270 */
[----:B------:R-:W1:Y:S01]  /*a8b0*/  @!P0 S2R R3, SR_CgaCtaId ;  /* 0x0000000000038919 */ /* 0x000e620000008800 */
[----:B------:R-:W-:-:S04]  /*a8c0*/  @!P0 MOV R0, 0x400 ;  /* 0x0000040000008802 */ /* 0x000fc80000000f00 */
[----:B-1----:R-:W-:-:S05]  /*a8d0*/  @!P0 LEA R0, R3, R0, 0x18 ;  /* 0x0000000003008211 */ /* 0x002fca00078ec0ff */
[----:B--2---:R1:W-:Y:S01]  /*a8e0*/  @!P0 STS.128 [R0+0x348d0], R4 ;  /* 0x0348d00400008388 */ /* 0x0043e20000000c00 */
[----:B------:R-:W-:Y:S06]  /*a8f0*/  BAR.ARV 0x5, 0x180 ;  /* 0x0146000000007b1d */ /* 0x000fec0000002000 */
.L_x_221:
[----:B-1----:R-:W3:Y:S01]  /*a900*/  LDL R0, [R1+0xc] ;  /* 0x00000c0001007983 */ /* 0x002ee20000100800 */
[----:B------:R-:W-:Y:S01]  /*a910*/  ULDC UR4, c[0x0][0xc3c] ;  /* 0x00030f0000047ab9 */ /* 0x000fe20000000800 */
[----:B------:R-:W-:Y:S02]  /*a920*/  IMAD.MOV.U32 R19, RZ, RZ, RZ ;  /* 0x000000ffff137224 */ /* 0x000fe400078e00ff */
[----:B------:R1:W-:Y:S01]  /*a930*/  STL [R1+0x48], RZ ;  /* 0x000048ff01007387 */ /* 0x0003e20000100800 */
[----:B---3--:R-:W-:Y:S01]  /*a940*/  ISETP.GE.AND P0, PT, R0, UR4, PT ;  /* 0x0000000400007c0c */ /* 0x008fe2000bf06270 */
[----:B------:R-:W-:-:S05]  /*a950*/  IMAD.MOV.U32 R0, RZ, RZ, 0x1 ;  /* 0x00000001ff007424 */ /* 0x000fca00078e00ff */
[----:B------:R1:W-:Y:S07]  /*a960*/  STL [R1+0x14], R0 ;  /* 0x0000140001007387 */ /* 0x0003ee0000100800 */
[----:B------:R-:W-:Y:S05]  /*a970*/  @P0 BRA `(.L_x_227) ;  /* 0x0000005400fc0947 */ /* 0x000fea0003800000 */
[----:B--2---:R-:W2:Y:S01]  /*a980*/  S2R R5, SR_TID.X ;  /* 0x0000000000057919 */ /* 0x004ea20000002100 */
[----:B------:R-:W3:Y:S01]  /*a990*/  S2UR UR5, SR_CgaCtaId ;  /* 0x00000000000579c3 */ /* 0x000ee20000008800 */
[----:B------:R-:W-:Y:S01]  /*a9a0*/  UMOV UR4, 0x400 ;  /* 0x0000040000047882 */ /* 0x000fe20000000000 */
[----:B------:R-:W-:Y:S01]  /*a9b0*/  BSSY B8, `(.L_x_227) ;  /* 0x000057b000087945 */ /* 0x000fe20003800000 */
[----:B------:R-:W-:Y:S01]  /*a9c0*/  IMAD.MOV.U32 R19, RZ, RZ, RZ ;  /* 0x000000ffff137224 */ /* 0x000fe200078e00ff */
[----:B------:R-:W-:Y:S01]  /*a9d0*/  ULDC UR36, c[0x0][0xc] ;  /* 0x0000030000247ab9 */ /* 0x000fe20000000800 */
[----:B------:R-:W-:Y:S01]  /*a9e0*/  ULDC.64 UR38, c[0x0][0x198] ;  /* 0x0000660000267ab9 */ /* 0x000fe20000000a00 */
[----:B---3--:R-:W-:-:S06]  /*a9f0*/  ULEA UR4, UR5, UR4, 0x18 ;  /* 0x0000000405047291 */ /* 0x008fcc000f8ec03f */
[----:B------:R-:W-:Y:S01]  /*aa00*/  IMAD.U32 R18, RZ, RZ, UR4 ;  /* 0x00000004ff127e24 */ /* 0x000fe2000f8e00ff */
[C---:B--2---:R-:W-:Y:S01]  /*aa10*/  LOP3.LUT R4, R5.reuse, 0x7f, RZ, 0xc0, !PT ;  /* 0x0000007f05047812 */ /* 0x044fe200078ec0ff */
[----:B-1----:R-:W-:-:S05]  /*aa20*/  IMAD.SHL.U32 R0, R5, 0x8, RZ ;  /* 0x0000000805007824 */ /* 0x002fca00078e00ff */
[C---:B0-----:R-:W-:Y:S02]  /*aa30*/  LOP3.LUT R2, R0.reuse, 0x1f8, RZ, 0xc0, !PT ;  /* 0x000001f800027812 */ /* 0x041fe400078ec0ff */
[----:B------:R-:W-:Y:S02]  /*aa40*/  LOP3.LUT R0, R0, 0x38, RZ, 0xc0, !PT ;  /* 0x0000003800007812 */ /* 0x000fe400078ec0ff */
[----:B------:R-:W-:Y:S01]  /*aa50*/  LOP3.LUT R3, R2, 0x38, R5, 0x78, !PT ;  /* 0x0000003802037812 */ /* 0x000fe200078e7805 */
[----:B------:R-:W-:Y:S01]  /*aa60*/  IMAD.SHL.U32 R2, R4, 0x8, RZ ;  /* 0x0000000804027824 */ /* 0x000fe200078e00ff */
[----:B------:R-:W-:-:S04]  /*aa70*/  SHF.R.U32.HI R4, RZ, 0x3, R4 ;  /* 0x00000003ff047819 */ /* 0x000fc80000011604 */
[----:B------:R-:W-:Y:S01]  /*aa80*/  LOP3.LUT R3, R3, 0x200, R2, 0xf8, !PT ;  /* 0x0000020003037812 */ /* 0x000fe200078ef802 */
[----:B------:R-:W-:-:S04]  /*aa90*/  IMAD.SHL.U32 R2, R5, 0x10, RZ ;  /* 0x0000001005027824 */ /* 0x000fc800078e00ff */
[----:B------:R-:W-:Y:S01]  /*aaa0*/  IMAD R3, R3, 0x2, R18 ;  /* 0x0000000203037824 */ /* 0x000fe200078e0212 */
[----:B------:R-:W-:Y:S01]  /*aab0*/  LOP3.LUT R4, R4, 0x70, R2, 0xf8, !PT ;  /* 0x0000007004047812 */ /* 0x000fe200078ef802 */
[----:B------:R-:W-:-:S03]  /*aac0*/  IMAD.MOV.U32 R2, RZ, RZ, 0x1 ;  /* 0x00000001ff027424 */ /* 0x000fc600078e00ff */
[----:B------:R-:W-:Y:S04]  /*aad0*/  STL [R1+0x24], R3 ;  /* 0x0000240301007387 */ /* 0x000fe80000100800 */
[----:B------:R0:W-:Y:S04]  /*aae0*/  STL [R1+0x14], R2 ;  /* 0x0000140201007387 */ /* 0x0001e80000100800 */
[----:B------:R1:W-:Y:S01]  /*aaf0*/  STL [R1+0x48], RZ ;  /* 0x000048ff01007387 */ /* 0x0003e20000100800 */
[C---:B0-----:R-:W-:Y:S02]  /*ab00*/  LOP3.LUT R2, R0.reuse, 0x40, RZ, 0xfc, !PT ;  /* 0x0000004000027812 */ /* 0x041fe400078efcff */
[----:B-1----:R-:W-:-:S07]  /*ab10*/  LOP3.LUT R0, R0, 0x80, RZ, 0xfc, !PT ;  /* 0x0000008000007812 */ /* 0x002fce00078efcff */
.L_x_329:
[----:B--2---:R-:W2:Y:S01]  /*ab20*/  LDL R0, [R1+0xc] ;  /* 0x00000c0001007983 */ /* 0x004ea20000100800 */
[----:B------:R-:W2:Y:S01]  /*ab30*/  LDC.64 R2, c[0x0][0xc88] ;  /* 0x00032200ff027b82 */ /* 0x000ea20000000a00 */
[----:B------:R-:W-:Y:S05]  /*ab40*/  YIELD ;  /* 0x0000000000007946 */ /* 0x000fea0003800000 */
[----:B------:R-:W-:Y:S01]  /*ab50*/  ULDC.64 UR4, c[0x0][0xa28] ;  /* 0x00028a0000047ab9 */ /* 0x000fe20000000a00 */
[----:B-1----:R-:W-:Y:S01]  /*ab60*/  IMAD.MOV.U32 R6, RZ, RZ, RZ ;  /* 0x000000ffff067224 */ /* 0x002fe200078e00ff */
[----:B------:R-:W-:Y:S01]  /*ab70*/  ISETP.NE.U32.AND P0, PT, RZ, UR4, PT ;  /* 0x00000004ff007c0c */ /* 0x000fe2000bf05070 */
[----:B------:R-:W-:Y:S01]  /*ab80*/  ULDC.64 UR6, c[0x0][0xa18] ;  /* 0x0002860000067ab9 */ /* 0x000fe20000000a00 */
[----:B------:R-:W-:Y:S01]  /*ab90*/  ULDC.64 UR8, c[0x0][0xa08] ;  /* 0x0002820000087ab9 */ /* 0x000fe20000000a00 */
[----:B--2---:R-:W-:-:S05]  /*aba0*/  IMAD.WIDE R2, R0, 0x4, R2 ;  /* 0x0000000400027825 */ /* 0x004fca00078e0202 */
[----:B------:R-:W2:Y:S01]  /*abb0*/  LDG.E R10, desc[UR40][R2.64] ;  /* 0x00000028020a7981 */ /* 0x000ea2000c1e1900 */
[----:B------:R-:W-:Y:S01]  /*abc0*/  ISETP.NE.AND.EX P0, PT, RZ, UR5, PT, P0 ;  /* 0x00000005ff007c0c */ /* 0x000fe2000bf05300 */
[----:B------:R-:W-:Y:S01]  /*abd0*/  IMAD.MOV.U32 R0, RZ, RZ, RZ ;  /* 0x000000ffff007224 */ /* 0x000fe200078e00ff */
[----:B--2---:R-:W-:Y:S01]  /*abe0*/  SHF.R.S32.HI R4, RZ, 0x1f, R10 ;  /* 0x0000001fff047819 */ /* 0x004fe2000001140a */
[----:B------:R-:W-:-:S10]  /*abf0*/  IMAD.SHL.U32 R17, R10, 0x4, RZ ;  /* 0x000000040a117824 */ /* 0x000fd400078e00ff */
[C---:B------:R-:W-:Y:S01]  /*ac00*/  @P0 LEA R2, P1, R10.reuse, UR4, 0x2 ;  /* 0x000000040a020c11 */ /* 0x040fe2000f8210ff */
[----:B------:R-:W-:Y:S03]  /*ac10*/  STL [R1+0x2c], R10 ;  /* 0x00002c0a01007387 */ /* 0x000fe60000100800 */
[C-C-:B------:R-:W-:Y:S01]  /*ac20*/  @P0 LEA.HI.X R3, R10.reuse, UR5, R4.reuse, 0x2, P1 ;  /* 0x000000050a030c11 */ /* 0x140fe200088f1404 */
[----:B------:R-:W-:Y:S01]  /*ac30*/  ULDC.64 UR4, c[0x0][0xa00] ;  /* 0x0002800000047ab9 */ /* 0x000fe20000000a00 */
[----:B------:R-:W-:Y:S01]  /*ac40*/  SHF.L.U64.HI R9, R10, 0x2, R4 ;  /* 0x000000020a097819 */ /* 0x000fe20000010204 */
[----:B0-----:R0:W-:Y:S01]  /*ac50*/  STL [R1+0x3c], R4 ;  /* 0x00003c0401007387 */ /* 0x0011e20000100800 */
[----:B------:R-:W-:-:S03]  /*ac60*/  ISETP.NE.U32.AND P1, PT, RZ, UR4, PT ;  /* 0x00000004ff007c0c */ /* 0x000fc6000bf25070 */
[----:B------:R1:W5:Y:S01]  /*ac70*/  @P0 LDG.E R0, desc[UR40][R2.64] ;  /* 0x0000002802000981 */ /* 0x000362000c1e1900 */
[----:B------:R-:W-:Y:S01]  /*ac80*/  ISETP.NE.AND.EX P1, PT, RZ, UR5, PT, P1 ;  /* 0x00000005ff007c0c */ /* 0x000fe2000bf25310 */
[----:B------:R-:W-:Y:S01]  /*ac90*/  IMAD.MOV.U32 R8, RZ, RZ, RZ ;  /* 0x000000ffff087224 */ /* 0x000fe200078e00ff */
[----:B------:R-:W-:Y:S01]  /*aca0*/  ISETP.NE.U32.AND P2, PT, RZ, UR6, PT ;  /* 0x00000006ff007c0c */ /* 0x000fe2000bf45070 */
[----:B------:R-:W-:Y:S01]  /*acb0*/  STL [R1+0x20], R9 ;  /* 0x0000200901007387 */ /* 0x000fe20000100800 */
[----:B------:R-:W-:Y:S02]  /*acc0*/  ISETP.NE.U32.AND P0, PT, RZ, UR8, PT ;  /* 0x00000008ff007c0c */ /* 0x000fe4000bf05070 */
[C---:B0-----:R-:W-:Y:S02]  /*acd0*/  IADD3 R4, P4, R17.reuse, UR8, RZ ;  /* 0x0000000811047c10 */ /* 0x041fe4000ff9e0ff */
[----:B-1----:R-:W-:Y:S02]  /*ace0*/  IADD3 R2, P3, R17, UR4, RZ ;  /* 0x0000000411027c10 */ /* 0x002fe4000ff7e0ff */
[----:B------:R-:W-:-:S02]  /*acf0*/  ISETP.NE.AND.EX P2, PT, RZ, UR7, PT, P2 ;  /* 0x00000007ff007c0c */ /* 0x000fc4000bf45320 */
[C---:B------:R-:W-:Y:S02]  /*ad00*/  IADD3.X R3, R9.reuse, UR5, RZ, P3, !PT ;  /* 0x0000000509037c10 */ /* 0x040fe40009ffe4ff */
[----:B------:R-:W-:Y:S02]  /*ad10*/  ISETP.NE.AND.EX P0, PT, RZ, UR9, PT, P0 ;  /* 0x00000009ff007c0c */ /* 0x000fe4000bf05300 */
[----:B------:R-:W-:Y:S01]  /*ad20*/  IADD3.X R5, R9, UR9, RZ, P4, !PT ;  /* 0x0000000909057c10 */ /* 0x000fe2000a7fe4ff */
[----:B------:R-:W2:Y:S01]  /*ad30*/  @P1 LDG.E R6, desc[UR40][R2.64] ;  /* 0x0000002802061981 */ /* 0x000ea2000c1e1900 */
[----:B------:R-:W-:Y:S02]  /*ad40*/  ULDC UR4, c[0x0][0x288] ;  /* 0x0000a20000047ab9 */ /* 0x000fe40000000800 */
[----:B------:R-:W-:Y:S01]  /*ad50*/  IMAD.U32 R11, RZ, RZ, UR4 ;  /* 0x00000004ff0b7e24 */ /* 0x000fe2000f8e00ff */
[----:B------:R-:W-:-:S06]  /*ad60*/  ULDC.64 UR4, c[0x0][0x418] ;  /* 0x0001060000047ab9 */ /* 0x000fcc0000000a00 */
[----:B------:R-:W5:Y:S04]  /*ad70*/  @P0 LDG.E R8, desc[UR40][R4.64] ;  /* 0x0000002804080981 */ /* 0x000f68000c1e1900 */
[----:B--2---:R0:W-:Y:S02]  /*ad80*/  STL [R1+0x30], R6 ;  /* 0x0000300601007387 */ /* 0x0041e40000100800 */
[----:B0-----:R-:W-:-:S04]  /*ad90*/  @P2 IADD3 R6, P3, R17, UR6, RZ ;  /* 0x0000000611062c10 */ /* 0x001fc8000ff7e0ff */
[----:B------:R-:W-:-:S05]  /*ada0*/  @P2 IADD3.X R7, R9, UR7, RZ, P3, !PT ;  /* 0x0000000709072c10 */ /* 0x000fca0009ffe4ff */
[----:B------:R0:W2:Y:S01]  /*adb0*/  @P2 LDG.E R11, desc[UR40][R6.64] ;  /* 0x00000028060b2981 */ /* 0x0000a2000c1e1900 */
[----:B------:R-:W-:-:S03]  /*adc0*/  UISETP.NE.U32.AND UP0, UPT, UR4, URZ, UPT ;  /* 0x0000003f0400728c */ /* 0x000fc6000bf05070 */
[----:B------:R-:W-:Y:S01]  /*add0*/  ULDC UR4, c[0x0][0x424] ;  /* 0x0001090000047ab9 */ /* 0x000fe20000000800 */
[----:B------:R-:W-:-:S03]  /*ade0*/  UISETP.NE.AND.EX UP0, UPT, UR5, URZ, UPT, UP0 ;  /* 0x0000003f0500728c */ /* 0x000fc6000bf05300 */
[----:B------:R-:W-:Y:S01]  /*adf0*/  ULDC UR5, c[0x0][0x2f0] ;  /* 0x0000bc0000057ab9 */ /* 0x000fe20000000800 */
[----:B------:R-:W-:-:S04]  /*ae00*/  USEL UR4, UR4, 0x1, UP0 ;  /* 0x0000000104047887 */ /* 0x000fc80008000000 */
[----:B------:R-:W-:-:S06]  /*ae10*/  UIMAD UR4, UR4, UR5, URZ ;  /* 0x00000005040472a4 */ /* 0x000fcc000f8e023f */
[----:B0-----:R-:W-:Y:S01]  /*ae20*/  IMAD.U32 R6, RZ, RZ, UR4 ;  /* 0x00000004ff067e24 */ /* 0x001fe2000f8e00ff */
[----:B--2---:R0:W-:Y:S01]  /*ae30*/  STL [R1+0x40], R11 ;  /* 0x0000400b01007387 */ /* 0x0041e20000100800 */
[----:B------:R-:W-:Y:S05]  /*ae40*/  @P2 BRA `(.L_x_228) ;  /* 0x0000000000142947 */ /* 0x000fea0003800000 */
[----:B------:R-:W-:Y:S05]  /*ae50*/  @!P1 BRA `(.L_x_228) ;  /* 0x0000000000109947 */ /* 0x000fea0003800000 */
[----:B------:R-:W2:Y:S04]  /*ae60*/  LDG.E R7, desc[UR40][R2.64] ;  /* 0x0000002802077981 */ /* 0x000ea8000c1e1900 */
[----:B------:R-:W2:Y:S02]  /*ae70*/  LDG.E R2, desc[UR40][R2.64+0x4] ;  /* 0x0000042802027981 */ /* 0x000ea4000c1e1900 */
[----:B--2---:R-:W-:-:S05]  /*ae80*/  IMAD.IADD R2, R2, 0x1, -R7 ;  /* 0x0000000102027824 */ /* 0x004fca00078e0a07 */
[----:B------:R1:W-:Y:S02]  /*ae90*/  STL [R1+0x40], R2 ;  /* 0x0000400201007387 */ /* 0x0003e40000100800 */
.L_x_228:
[----:B------:R-:W1:Y:S01]  /*aea0*/  LDL.LU R7, [R1+0x8] ;  /* 0x0000080001077983 */ /* 0x000e620000300800 */
[----:B------:R-:W-:Y:S02]  /*aeb0*/  ULDC.64 UR4, c[0x0][0xa20] ;  /* 0x0002880000047ab9 */ /* 0x000fe40000000a00 */
[----:B------:R-:W-:-:S04]  /*aec0*/  ISETP.NE.U32.AND P1, PT, RZ, UR4, PT ;  /* 0x00000004ff007c0c */ /* 0x000fc8000bf25070 */
[----:B------:R-:W-:Y:S02]  /*aed0*/  ISETP.NE.AND.EX P1, PT, RZ, UR5, PT, P1 ;  /* 0x00000005ff007c0c */ /* 0x000fe4000bf25310 */
[C---:B-1----:R-:W-:Y:S02]  /*aee0*/  LOP3.LUT R2, R7.reuse, 0xff000000, RZ, 0xc0, !PT ;  /* 0xff00000007027812 */ /* 0x042fe400078ec0ff */
[C---:B------:R-:W-:Y:S02]  /*aef0*/  LOP3.LUT R3, R7.reuse, 0xff0000, RZ, 0xc0, !PT ;  /* 0x00ff000007037812 */ /* 0x040fe400078ec0ff */
[----:B------:R-:W-:Y:S02]  /*af00*/  SHF.R.U32.HI R2, RZ, 0x8, R2 ;  /* 0x00000008ff027819 */ /* 0x000fe40000011602 */
[----:B------:R-:W-:Y:S01]  /*af10*/  LOP3.LUT R16, R7, 0xffff, RZ, 0xc0, !PT ;  /* 0x0000ffff07107812 */ /* 0x000fe200078ec0ff */
[----:B-----5:R-:W-:Y:S01]  /*af20*/  IMAD.IADD R7, R8, 0x1, R0 ;  /* 0x0000000108077824 */ /* 0x020fe200078e0200 */
[----:B------:R-:W-:Y:S01]  /*af30*/  LEA.HI R2, R3, R2, RZ, 0x10 ;  /* 0x0000000203027211 */ /* 0x000fe200078f80ff */
[----:B------:R-:W-:-:S05]  /*af40*/  IMAD.MOV.U32 R3, RZ, RZ, R10 ;  /* 0x000000ffff037224 */ /* 0x000fca00078e000a */
[----:B------:R1:W-:Y:S04]  /*af50*/  STL [R1+0x10], R3 ;  /* 0x0000100301007387 */ /* 0x0003e80000100800 */
[----:B------:R1:W-:Y:S01]  /*af60*/  STL [R1+0x18], R7 ;  /* 0x0000180701007387 */ /* 0x0003e20000100800 */
[----:B------:R-:W-:Y:S05]  /*af70*/  @!P1 BRA `(.L_x_229) ;  /* 0x0000000000109947 */ /* 0x000fea0003800000 */
[----:B------:R-:W-:-:S04]  /*af80*/  IADD3 R6, P0, R17, UR4, RZ ;  /* 0x0000000411067c10 */ /* 0x000fc8000ff1e0ff */
[----:B-1----:R-:W-:-:S05]  /*af90*/  IADD3.X R7, R9, UR5, RZ, P0, !PT ;  /* 0x0000000509077c10 */ /* 0x002fca00087fe4ff */
[----:B------:R2:W5:Y:S01]  /*afa0*/  LDG.E R6, desc[UR40][R6.64] ;  /* 0x0000002806067981 */ /* 0x000562000c1e1900 */
[----:B------:R-:W-:Y:S05]  /*afb0*/  BRA `(.L_x_230) ;  /* 0x0000000000107947 */ /* 0x000fea0003800000 */
.L_x_229:
[----:B------:R-:W-:Y:S05]  /*afc0*/  @!P0 BRA `(.L_x_230) ;  /* 0x00000000000c8947 */ /* 0x000fea0003800000 */
[----:B------:R-:W2:Y:S04]  /*afd0*/  LDG.E R6, desc[UR40][R4.64] ;  /* 0x0000002804067981 */ /* 0x000ea8000c1e1900 */
[----:B------:R-:W2:Y:S02]  /*afe0*/  LDG.E R4, desc[UR40][R4.64+0x4] ;  /* 0x0000042804047981 */ /* 0x000ea4000c1e1900 */
[----:B--2---:R-:W-:-:S07]  /*aff0*/  IMAD.IADD R6, R4, 0x1, -R6 ;  /* 0x0000000104067824 */ /* 0x004fce00078e0a06 */
.L_x_230:
[----:B-----5:R-:W-:Y:S01]  /*b000*/  IMAD.IADD R6, R6, 0x1, -R0 ;  /* 0x0000000106067824 */ /* 0x020fe200078e0a00 */
[----:B------:R-:W-:Y:S01]  /*b010*/  LOP3.LUT R9, R2, 0xff, RZ, 0xc0, !PT ;  /* 0x000000ff02097812 */ /* 0x000fe200078ec0ff */
[----:B------:R-:W-:Y:S01]  /*b020*/  IMAD.MOV.U32 R4, RZ, RZ, RZ ;  /* 0x000000ffff047224 */ /* 0x000fe200078e00ff */
[----:B------:R-:W-:Y:S01]  /*b030*/  BSSY B0, `(.L_x_231) ;  /* 0x000002a000007945 */ /* 0x000fe20003800000 */
[C---:B------:R-:W-:Y:S01]  /*b040*/  VIADD R0, R6.reuse, 0x7f ;  /* 0x0000007f06007836 */ /* 0x040fe20000000000 */
[----:B------:R-:W-:Y:S01]  /*b050*/  ISETP.GE.AND P0, PT, R6, 0x1, PT ;  /* 0x000000010600780c */ /* 0x000fe20003f06270 */
[----:B------:R-:W-:Y:S01]  /*b060*/  IMAD.MOV.U32 R10, RZ, RZ, R4 ;  /* 0x000000ffff0a7224 */ /* 0x000fe200078e0004 */
[----:B------:R3:W-:Y:S02]  /*b070*/  STL [R1+0x34], R4 ;  /* 0x0000340401007387 */ /* 0x0007e40000100800 */
[----:B-1----:R-:W-:-:S04]  /*b080*/  SHF.R.S32.HI R3, RZ, 0x1f, R0 ;  /* 0x0000001fff037819 */ /* 0x002fc80000011400 */
[----:B------:R-:W-:-:S04]  /*b090*/  LEA.HI R3, R3, R0, RZ, 0x7 ;  /* 0x0000000003037211 */ /* 0x000fc800078f38ff */
[----:B------:R-:W-:-:S05]  /*b0a0*/  SHF.R.S32.HI R8, RZ, 0x7, R3 ;  /* 0x00000007ff087819 */ /* 0x000fca0000011403 */
[----:B------:R3:W-:Y:S04]  /*b0b0*/  STL [R1+0x44], R8 ;  /* 0x0000440801007387 */ /* 0x0007e80000100800 */
[----:B------:R3:W-:Y:S01]  /*b0c0*/  STL [R1+0x58], R9 ;  /* 0x0000580901007387 */ /* 0x0007e20000100800 */
[----:B------:R-:W-:Y:S05]  /*b0d0*/  @!P0 BRA `(.L_x_232) ;  /* 0x00000000007c8947 */ /* 0x000fea0003800000 */
[----:B------:R-:W-:-:S04]  /*b0e0*/  SHF.R.U32.HI R0, RZ, 0x10, R2 ;  /* 0x00000010ff007819 */ /* 0x000fc80000011602 */
[----:B------:R-:W-:-:S13]  /*b0f0*/  ISETP.NE.AND P0, PT, R0, RZ, PT ;  /* 0x000000ff0000720c */ /* 0x000fda0003f05270 */
[----:B------:R-:W3:Y:S02]  /*b100*/  @!P0 LDC R0, c[0x0][0x9f0] ;  /* 0x00027c00ff008b82 */ /* 0x000ee40000000800 */
[----:B---3--:R-:W-:-:S04]  /*b110*/  IABS R4, R0 ;  /* 0x0000000000047213 */ /* 0x008fc80000000000 */
[----:B------:R-:W1:Y:S08]  /*b120*/  I2F.RP R2, R4 ;  /* 0x0000000400027306 */ /* 0x000e700000209400 */
[----:B-1----:R-:W1:Y:S02]  /*b130*/  MUFU.RCP R2, R2 ;  /* 0x0000000200027308 */ /* 0x002e640000001000 */
[----:B-1----:R-:W-:-:S06]  /*b140*/  VIADD R2, R2, 0xffffffe ;  /* 0x0ffffffe02027836 */ /* 0x002fcc0000000000 */
[----:B------:R-:W1:Y:S02]  /*b150*/  F2I.FTZ.U32.TRUNC.NTZ R3, R2 ;  /* 0x0000000200037305 */ /* 0x000e64000021f000 */
[----:B-1----:R-:W-:-:S04]  /*b160*/  IMAD.MOV R2, RZ, RZ, -R3 ;  /* 0x000000ffff027224 */ /* 0x002fc800078e0a03 */
[----:B------:R-:W-:Y:S02]  /*b170*/  IMAD R5, R2, R4, RZ ;  /* 0x0000000402057224 */ /* 0x000fe400078e02ff */
[----:B------:R-:W-:-:S04]  /*b180*/  IMAD.MOV.U32 R2, RZ, RZ, RZ ;  /* 0x000000ffff027224 */ /* 0x000fc800078e00ff */
[----:B--2---:R-:W-:Y:S01]  /*b190*/  IMAD.HI.U32 R7, R3, R5, R2 ;  /* 0x0000000503077227 */ /* 0x004fe200078e0002 */
[----:B------:R-:W-:Y:S02]  /*b1a0*/  IABS R2, R0 ;  /* 0x0000000000027213 */ /* 0x000fe40000000000 */
[----:B------:R-:W-:-:S03]  /*b1b0*/  IADD3 R5, R0, -0x1, R8 ;  /* 0xffffffff00057810 */ /* 0x000fc60007ffe008 */
[----:B------:R-:W-:Y:S01]  /*b1c0*/  IMAD.MOV R2, RZ, RZ, -R2 ;  /* 0x000000ffff027224 */ /* 0x000fe200078e0a02 */
[----:B------:R-:W-:Y:S02]  /*b1d0*/  IABS R3, R5 ;  /* 0x0000000500037213 */ /* 0x000fe40000000000 */
[----:B------:R-:W-:Y:S01]  /*b1e0*/  LOP3.LUT R5, R5, R0, RZ, 0x3c, !PT ;  /* 0x0000000005057212 */ /* 0x000fe200078e3cff */
[----:B------:R-:W-:Y:S02]  /*b1f0*/  IMAD.MOV.U32 R6, RZ, RZ, R2 ;  /* 0x000000ffff067224 */ /* 0x000fe400078e0002 */
[----:B------:R-:W-:Y:S01]  /*b200*/  IMAD.HI.U32 R2, R7, R3, RZ ;  /* 0x0000000307027227 */ /* 0x000fe200078e00ff */
[----:B------:R-:W-:-:S03]  /*b210*/  ISETP.GE.AND P2, PT, R5, RZ, PT ;  /* 0x000000ff0500720c */ /* 0x000fc60003f46270 */
        /* <DEDUP_REMOVED lines=9> */
[----:B------:R-:W-:-:S05]  /*b2b0*/  IMAD.MOV.U32 R10, RZ, RZ, R2 ;  /* 0x000000ffff0a7224 */ /* 0x000fca00078e0002 */
[----:B------:R1:W-:Y:S02]  /*b2c0*/  STL [R1+0x34], R10 ;  /* 0x0000340a01007387 */ /* 0x0003e40000100800 */
.L_x_232:
[----:B------:R-:W-:Y:S05]  /*b2d0*/  BSYNC B0 ;  /* 0x0000000000007941 */ /* 0x000fea0003800000 */
.L_x_231:
[----:B------:R-:W-:Y:S01]  /*b2e0*/  IMAD.MOV.U32 R0, RZ, RZ, R10 ;  /* 0x000000ffff007224 */ /* 0x000fe200078e000a */
[----:B------:R-:W-:Y:S03]  /*b2f0*/  BSSY B7, `(.L_x_233) ;  /* 0x000040d000077945 */ /* 0x000fe60003800000 */
[----:B------:R-:W-:-:S05]  /*b300*/  IMAD R2, R9, R0, RZ ;  /* 0x0000000009027224 */ /* 0x000fca00078e02ff */
[----:B------:R-:W-:Y:S01]  /*b310*/  VIADDMNMX R0, R2, R0, R8, PT ;  /* 0x0000000002007246 */ /* 0x000fe20003800108 */
[----:B------:R4:W-:Y:S03]  /*b320*/  STL [R1+0x28], R2 ;  /* 0x0000280201007387 */ /* 0x0009e60000100800 */
[----:B------:R-:W-:Y:S01]  /*b330*/  ISETP.GT.AND P0, PT, R0, R2, PT ;  /* 0x000000020000720c */ /* 0x000fe20003f04270 */
[----:B------:R4:W-:-:S12]  /*b340*/  STL [R1+0x38], R0 ;  /* 0x0000380001007387 */ /* 0x0009d80000100800 */
[----:B----4-:R-:W-:Y:S05]  /*b350*/  @P0 BRA `(.L_x_234) ;  /* 0x0000000000480947 */ /* 0x010fea0003800000 */
[----:B------:R-:W4:Y:S02]  /*b360*/  S2R R0, SR_TID.X ;  /* 0x0000000000007919 */ /* 0x000f240000002100 */
[----:B----4-:R-:W-:-:S04]  /*b370*/  LOP3.LUT R0, R0, 0x7f, RZ, 0xc0, !PT ;  /* 0x0000007f00007812 */ /* 0x010fc800078ec0ff */
[----:B------:R-:W-:-:S13]  /*b380*/  ISETP.NE.AND P0, PT, R0, RZ, PT ;  /* 0x000000ff0000720c */ /* 0x000fda0003f05270 */
[----:B------:R-:W-:Y:S05]  /*b390*/  @P0 BRA `(.L_x_235) ;  /* 0x0000004000080947 */ /* 0x000fea0003800000 */
[----:B------:R-:W4:Y:S01]  /*b3a0*/  S2R R3, SR_LANEID ;  /* 0x0000000000037919 */ /* 0x000f220000000000 */
[----:B------:R-:W-:Y:S02]  /*b3b0*/  VOTEU.ANY UR4, UPT, PT ;  /* 0x0000000000047886 */ /* 0x000fe400038e0100 */
[----:B------:R-:W4:Y:S08]  /*b3c0*/  FLO.U32 R0, UR4 ;  /* 0x0000000400007d00 */ /* 0x000f3000080e0000 */
[----:B------:R-:W5:Y:S01]  /*b3d0*/  POPC R5, UR4 ;  /* 0x0000000400057d09 */ /* 0x000f620008000000 */
[----:B----4-:R-:W-:-:S02]  /*b3e0*/  ISETP.EQ.U32.AND P0, PT, R0, R3, PT ;  /* 0x000000030000720c */ /* 0x010fc40003f02070 */
[----:B------:R-:W5:Y:S11]  /*b3f0*/  LDC.64 R2, c[0x0][0xc60] ;  /* 0x00031800ff027b82 */ /* 0x000f760000000a00 */
[----:B-----5:R-:W4:Y:S01]  /*b400*/  @P0 ATOMG.E.ADD.STRONG.GPU PT, R3, desc[UR40][R2.64], R5 ;  /* 0x00000005020309a8 */ /* 0x020f2200081ee1e8 */
[----:B---3--:R-:W3:Y:S02]  /*b410*/  S2R R4, SR_LTMASK ;  /* 0x0000000000047919 */ /* 0x008ee40000003900 */
[----:B---3--:R-:W-:-:S04]  /*b420*/  LOP3.LUT R4, R4, UR4, RZ, 0xc0, !PT ;  /* 0x0000000404047c12 */ /* 0x008fc8000f8ec0ff */
[----:B--2---:R-:W2:Y:S01]  /*b430*/  POPC R7, R4 ;  /* 0x0000000400077309 */ /* 0x004ea20000000000 */
[----:B----4-:R-:W2:Y:S02]  /*b440*/  SHFL.IDX PT, R0, R3, R0, 0x1f ;  /* 0x00001f0003007589 */ /* 0x010ea400000e0000 */
[----:B--2---:R-:W-:-:S05]  /*b450*/  IADD3 R0, R0, UR36, R7 ;  /* 0x0000002400007c10 */ /* 0x004fca000fffe007 */
[----:B------:R4:W-:Y:S01]  /*b460*/  STL [R1], R0 ;  /* 0x0000000001007387 */ /* 0x0009e20000100800 */
[----:B------:R-:W-:Y:S05]  /*b470*/  BRA `(.L_x_235) ;  /* 0x0000003c00d07947 */ /* 0x000fea0003800000 */
.L_x_234:
[----:B------:R-:W-:Y:S01]  /*b480*/  VIADD R0, R18, 0x1c400 ;  /* 0x0001c40012007836 */ /* 0x000fe20000000000 */
[----:B------:R-:W-:Y:S04]  /*b490*/  BSSY B6, `(.L_x_236) ;  /* 0x0000013000067945 */ /* 0x000fe80003800000 */
[----:B------:R-:W-:-:S13]  /*b4a0*/  LOP3.LUT P0, RZ, R0, 0x3ff, RZ, 0xc0, !PT ;  /* 0x000003ff00ff7812 */ /* 0x000fda000780c0ff */
[----:B------:R-:W-:Y:S05]  /*b4b0*/  @!P0 BRA `(.L_x_237) ;  /* 0x0000000000408947 */ /* 0x000fea0003800000 */
[----:B------:R-:W-:Y:S01]  /*b4c0*/  MOV R2, 0x0 ;  /* 0x0000000000027802 */ /* 0x000fe20000000f00 */
[----:B------:R-:W-:Y:S01]  /*b4d0*/  ULDC.64 UR6, c[0x4][0x118] ;  /* 0x0100460000067ab9 */ /* 0x000fe20000000a00 */
[----:B------:R-:W-:Y:S01]  /*b4e0*/  ULDC.64 UR8, c[0x4][0x120] ;  /* 0x0100480000087ab9 */ /* 0x000fe20000000a00 */
[----:B------:R-:W-:Y:S01]  /*b4f0*/  ULDC.64 UR4, c[0x4][0x70] ;  /* 0x01001c0000047ab9 */ /* 0x000fe20000000a00 */
[----:B---3--:R-:W-:Y:S02]  /*b500*/  IMAD.U32 R4, RZ, RZ, UR6 ;  /* 0x00000006ff047e24 */ /* 0x008fe4000f8e00ff */
[----:B------:R-:W3:Y:S01]  /*b510*/  LDC.64 R2, c[0x4][R2] ;  /* 0x0100000002027b82 */ /* 0x000ee20000000a00 */
[----:B------:R-:W-:Y:S02]  /*b520*/  IMAD.U32 R5, RZ, RZ, UR7 ;  /* 0x00000007ff057e24 */ /* 0x000fe4000f8e00ff */
[----:B------:R-:W-:Y:S02]  /*b530*/  IMAD.U32 R6, RZ, RZ, UR8 ;  /* 0x00000008ff067e24 */ /* 0x000fe4000f8e00ff */
[----:B--2---:R-:W-:-:S02]  /*b540*/  IMAD.U32 R7, RZ, RZ, UR9 ;  /* 0x00000009ff077e24 */ /* 0x004fc4000f8e00ff */
[----:B-1----:R-:W-:Y:S02]  /*b550*/  IMAD.U32 R10, RZ, RZ, UR4 ;  /* 0x00000004ff0a7e24 */ /* 0x002fe4000f8e00ff */
[----:B0-----:R-:W-:Y:S02]  /*b560*/  IMAD.U32 R11, RZ, RZ, UR5 ;  /* 0x00000005ff0b7e24 */ /* 0x001fe4000f8e00ff */
[----:B------:R-:W-:Y:S02]  /*b570*/  IMAD.MOV.U32 R8, RZ, RZ, 0x70 ;  /* 0x00000070ff087424 */ /* 0x000fe400078e00ff */
[----:B------:R-:W-:Y:S02]  /*b580*/  IMAD.MOV.U32 R12, RZ, RZ, 0x1 ;  /* 0x00000001ff0c7424 */ /* 0x000fe400078e00ff */
[----:B------:R-:W-:-:S07]  /*b590*/  IMAD.MOV.U32 R13, RZ, RZ, RZ ;  /* 0x000000ffff0d7224 */ /* 0x000fce00078e00ff */
[----:B------:R-:W-:-:S07]  /*b5a0*/  LEPC R20, `(.L_x_237) ;  /* 0x000000001014794e */ /* 0x000fce0000000000 */
[----:B---3--:R-:W-:Y:S05]  /*b5b0*/  CALL.ABS.NOINC R2 ;  /* 0x0000000002007343 */ /* 0x008fea0003c00000 */
.L_x_237:
[----:B------:R-:W-:Y:S05]  /*b5c0*/  BSYNC B6 ;  /* 0x0000000000067941 */ /* 0x000fea0003800000 */
.L_x_236:
        /* <DEDUP_REMOVED lines=8> */
[----:B------:R4:W4:Y:S01]  /*b650*/  LDC.64 R2, c[0x4][R0] ;  /* 0x0100000000027b82 */ /* 0x0009220000000a00 */
[----:B---3--:R-:W-:Y:S02]  /*b660*/  IMAD.U32 R4, RZ, RZ, UR6 ;  /* 0x00000006ff047e24 */ /* 0x008fe4000f8e00ff */
        /* <DEDUP_REMOVED lines=9> */
[----:B----4-:R-:W-:Y:S05]  /*b700*/  CALL.ABS.NOINC R2 ;  /* 0x0000000002007343 */ /* 0x010fea0003c00000 */
.L_x_240:
[----:B------:R-:W-:Y:S01]  /*b710*/  MOV R2, 0x0 ;  /* 0x0000000000027802 */ /* 0x000fe20000000f00 */
[----:B------:R-:W-:Y:S01]  /*b720*/  ULDC.64 UR6, c[0x4][0x118] ;  /* 0x0100460000067ab9 */ /* 0x000fe20000000a00 */
[----:B------:R-:W-:Y:S01]  /*b730*/  ULDC.64 UR8, c[0x4][0x120] ;  /* 0x0100480000087ab9 */ /* 0x000fe20000000a00 */
[----:B------:R-:W-:Y:S01]  /*b740*/  ULDC.64 UR4, c[0x4][0x80] ;  /* 0x0100200000047ab9 */ /* 0x000fe20000000a00 */
[----:B------:R-:W-:Y:S02]  /*b750*/  IMAD.U32 R4, RZ, RZ, UR6 ;  /* 0x00000006ff047e24 */ /* 0x000fe4000f8e00ff */
[----:B------:R-:W0:Y:S01]  /*b760*/  LDC.64 R2, c[0x4][R2] ;  /* 0x0100000002027b82 */ /* 0x000e220000000a00 */
[----:B------:R-:W-:Y:S02]  /*b770*/  IMAD.U32 R5, RZ, RZ, UR7 ;  /* 0x00000007ff057e24 */ /* 0x000fe4000f8e00ff */
[----:B------:R-:W-:Y:S02]  /*b780*/  IMAD.U32 R6, RZ, RZ, UR8 ;  /* 0x00000008ff067e24 */ /* 0x000fe4000f8e00ff */
[----:B------:R-:W-:-:S02]  /*b790*/  IMAD.U32 R7, RZ, RZ, UR9 ;  /* 0x00000009ff077e24 */ /* 0x000fc4000f8e00ff */
[----:B------:R-:W-:Y:S02]  /*b7a0*/  IMAD.U32 R10, RZ, RZ, UR4 ;  /* 0x00000004ff0a7e24 */ /* 0x000fe4000f8e00ff */
[----:B------:R-:W-:Y:S02]  /*b7b0*/  IMAD.U32 R11, RZ, RZ, UR5 ;  /* 0x00000005ff0b7e24 */ /* 0x000fe4000f8e00ff */
[----:B------:R-:W-:Y:S02]  /*b7c0*/  IMAD.MOV.U32 R8, RZ, RZ, 0x70 ;  /* 0x00000070ff087424 */ /* 0x000fe400078e00ff */
[----:B------:R-:W-:Y:S02]  /*b7d0*/  IMAD.MOV.U32 R12, RZ, RZ, 0x1 ;  /* 0x00000001ff0c7424 */ /* 0x000fe400078e00ff */
[----:B------:R-:W-:-:S07]  /*b7e0*/  IMAD.MOV.U32 R13, RZ, RZ, RZ ;  /* 0x000000ffff0d7224 */ /* 0x000fce00078e00ff */
[----:B------:R-:W-:-:S07]  /*b7f0*/  LEPC R20, `(.L_x_239) ;  /* 0x000000001014794e */ /* 0x000fce0000000000 */
[----:B0-----:R-:W-:Y:S05]  /*b800*/  CALL.ABS.NOINC R2 ;  /* 0x0000000002007343 */ /* 0x001fea0003c00000 */
.L_x_239:
[----:B------:R-:W-:Y:S05]  /*b810*/  BSYNC B6 ;  /* 0x0000000000067941 */ /* 0x000fea0003800000 */
.L_x_238:
[----:B---3--:R-:W3:Y:S01]  /*b820*/  LDL.LU R4, [R1+0x20] ;  /* 0x0000200001047983 */ /* 0x008ee20000300800 */
[----:B------:R-:W-:-:S03]  /*b830*/  ULDC.64 UR4, c[0x0][0x9f8] ;  /* 0x00027e0000047ab9 */ /* 0x000fc60000000a00 */
[----:B--2---:R-:W2:Y:S01]  /*b840*/  LDL R7, [R1+0x10] ;  /* 0x0000100001077983 */ /* 0x004ea20000100800 */
[----:B------:R-:W-:-:S03]  /*b850*/  ISETP.NE.U32.AND P0, PT, RZ, UR4, PT ;  /* 0x00000004ff007c0c */ /* 0x000fc6000bf05070 */
[----:B------:R-:W4:Y:S01]  /*b860*/  LDL R0, [R1+0x38] ;  /* 0x0000380001007983 */ /* 0x000f220000100800 */
[----:B------:R-:W-:-:S13]  /*b870*/  ISETP.NE.AND.EX P0, PT, RZ, UR5, PT, P0 ;  /* 0x00000005ff007c0c */ /* 0x000fda000bf05300 */
[----:B------:R-:W-:-:S04]  /*b880*/  @P0 IADD3 R2, P1, R17, UR4, RZ ;  /* 0x0000000411020c10 */ /* 0x000fc8000ff3e0ff */
[----:B---3--:R-:W-:Y:S01]  /*b890*/  @P0 IADD3.X R3, R4, UR5, RZ, P1, !PT ;  /* 0x0000000504030c10 */ /* 0x008fe20008ffe4ff */
[----:B------:R-:W-:-:S04]  /*b8a0*/  ULDC.64 UR4, c[0x0][0xa08] ;  /* 0x0002820000047ab9 */ /* 0x000fc80000000a00 */
[----:B--2---:R2:W3:Y:S02]  /*b8b0*/  @P0 LDG.E R7, desc[UR40][R2.64] ;  /* 0x0000002802070981 */ /* 0x0044e4000c1e1900 */
[----:B--2---:R-:W2:Y:S01]  /*b8c0*/  LDC.64 R2, c[0x0][0x418] ;  /* 0x00010600ff027b82 */ /* 0x004ea20000000a00 */
[----:B----4-:R-:W-:Y:S01]  /*b8d0*/  VIADD R0, R0, 0xffffffff ;  /* 0xffffffff00007836 */ /* 0x010fe20000000000 */
[----:B---3--:R-:W-:Y:S01]  /*b8e0*/  SHF.R.S32.HI R8, RZ, 0x1f, R7 ;  /* 0x0000001fff087819 */ /* 0x008fe20000011407 */
[----:B------:R3:W-:Y:S04]  /*b8f0*/  @P0 STL [R1+0x10], R7 ;  /* 0x0000100701000387 */ /* 0x0007e80000100800 */
[----:B------:R3:W-:Y:S01]  /*b900*/  STL [R1+0x20], R8 ;  /* 0x0000200801007387 */ /* 0x0007e20000100800 */
[----:B--2---:R-:W-:Y:S01]  /*b910*/  LOP3.LUT P0, RZ, R2, UR4, RZ, 0xfc, !PT ;  /* 0x0000000402ff7c12 */ /* 0x004fe2000f80fcff */
[----:B------:R-:W-:-:S03]  /*b920*/  UMOV UR4, 0xffffffff ;  /* 0xffffffff00047882 */ /* 0x000fc60000000000 */
[----:B------:R-:W-:-:S04]  /*b930*/  LOP3.LUT P0, RZ, R3, UR5, RZ, 0xfc, P0 ;  /* 0x0000000503ff7c12 */ /* 0x000fc8000800fcff */
[----:B------:R-:W-:Y:S01]  /*b940*/  SEL R17, R7, RZ, !P0 ;  /* 0x000000ff07117207 */ /* 0x000fe20004000000 */
[----:B---3--:R-:W-:Y:S08]  /*b950*/  BRA.DIV UR4, `(.L_x_241) ;  /* 0x0000004e04547947 */ /* 0x008ff0000b800000 */
[----:B------:R-:W2:Y:S02]  /*b960*/  S2R R4, SR_TID.X ;  /* 0x0000000000047919 */ /* 0x000ea40000002100 */
[----:B--2---:R-:W-:-:S04]  /*b970*/  SHF.R.U32.HI R4, RZ, 0x5, R4 ;  /* 0x00000005ff047819 */ /* 0x004fc80000011604 */
[----:B------:R-:W-:-:S05]  /*b980*/  LOP3.LUT R4, R4, 0x3, RZ, 0xc0, !PT ;  /* 0x0000000304047812 */ /* 0x000fca00078ec0ff */
[----:B------:R2:W3:Y:S02]  /*b990*/  SHFL.IDX PT, R14, R4, RZ, 0x1f ;  /* 0x00001fff040e7589 */ /* 0x0004e400000e0000 */
.L_x_345:
[----:B--2---:R-:W2:Y:S01]  /*b9a0*/  LDL.LU R4, [R1+0x1c] ;  /* 0x00001c0001047983 */ /* 0x004ea20000300800 */
[----:B------:R-:W-:Y:S02]  /*b9b0*/  PLOP3.LUT P1, PT, PT, PT, PT, 0x8, 0x0 ;  /* 0x000000000000781c */ /* 0x000fe40003f2e170 */
[----:B---3--:R-:W-:Y:S01]  /*b9c0*/  ISETP.NE.AND P0, PT, R14, RZ, PT ;  /* 0x000000ff0e00720c */ /* 0x008fe20003f05270 */
[----:B------:R3:W-:Y:S01]  /*b9d0*/  STL [R1+0x8], R0 ;  /* 0x0000080001007387 */ /* 0x0007e20000100800 */
[----:B--2---:R-:W-:-:S09]  /*b9e0*/  LOP3.LUT R4, R4, 0xfffffffe, RZ, 0xc0, !PT ;  /* 0xfffffffe04047812 */ /* 0x004fd200078ec0ff */
[----:B------:R-:W-:-:S05]  /*b9f0*/  @P1 LOP3.LUT R4, R4, 0x1, RZ, 0xfc, !PT ;  /* 0x0000000104041812 */ /* 0x000fca00078efcff */
[----:B------:R3:W-:Y:S01]  /*ba00*/  STL [R1+0x1c], R4 ;  /* 0x00001c0401007387 */ /* 0x0007e20000100800 */
[----:B------:R-:W-:Y:S05]  /*ba10*/  @P0 BRA `(.L_x_242) ;  /* 0x0000000400380947 */ /* 0x000fea0003800000 */
[----:B------:R-:W-:-:S03]  /*ba20*/  UMOV UR4, 0xffffffff ;  /* 0xffffffff00047882 */ /* 0x000fc60000000000 */
[----:B------:R-:W-:Y:S05]  /*ba30*/  BRA.DIV UR4, `(.L_x_243) ;  /* 0x0000004e04507947 */ /* 0x000fea000b800000 */
[----:B------:R-:W-:-:S13]  /*ba40*/  ELECT P6, URZ, PT ;  /* 0x00000000003f782f */ /* 0x000fda00038c0000 */
.L_x_348:
[----:B------:R-:W-:Y:S05]  /*ba50*/  @!P6 BRA `(.L_x_242) ;  /* 0x000000040028e947 */ /* 0x000fea0003800000 */
[----:B------:R-:W-:-:S04]  /*ba60*/  ISETP.NE.U32.AND P0, PT, R2, RZ, PT ;  /* 0x000000ff0200720c */ /* 0x000fc80003f05070 */
[----:B------:R-:W-:-:S13]  /*ba70*/  ISETP.NE.AND.EX P0, PT, R3, RZ, PT, P0 ;  /* 0x000000ff0300720c */ /* 0x000fda0003f05300 */
[----:B------:R-:W-:Y:S05]  /*ba80*/  @!P0 BRA `(.L_x_244) ;  /* 0x0000000000508947 */ /* 0x000fea0003800000 */
[----:B------:R-:W2:Y:S01]  /*ba90*/  LDC R6, c[0x0][0x43c] ;  /* 0x00010f00ff067b82 */ /* 0x000ea20000000800 */
[----:B------:R-:W-:Y:S01]  /*baa0*/  IMAD.MOV.U32 R9, RZ, RZ, R0 ;  /* 0x000000ffff097224 */ /* 0x000fe200078e0000 */
[----:B------:R-:W-:-:S03]  /*bab0*/  ULDC.64 UR4, c[0x0][0x428] ;  /* 0x00010a0000047ab9 */ /* 0x000fc60000000a00 */
[----:B---3--:R-:W-:Y:S01]  /*bac0*/  IMAD.MOV.U32 R0, RZ, RZ, R9 ;  /* 0x000000ffff007224 */ /* 0x008fe200078e0009 */
[----:B--2---:R-:W-:-:S13]  /*bad0*/  ISETP.NE.AND P0, PT, R6, 0x1, PT ;  /* 0x000000010600780c */ /* 0x004fda0003f05270 */
[----:B------:R-:W2:Y:S02]  /*bae0*/  @P0 LDC.64 R4, c[0x0][0x440] ;  /* 0x00011000ff040b82 */ /* 0x000ea40000000a00 */
[----:B--2---:R-:W-:-:S05]  /*baf0*/  @P0 IMAD.HI.U32 R4, R9, R4, RZ ;  /* 0x0000000409040227 */ /* 0x004fca00078e00ff */
[----:B------:R-:W-:-:S04]  /*bb00*/  @P0 SHF.R.U32.HI R0, RZ, R5, R4 ;  /* 0x00000005ff000219 */ /* 0x000fc80000011604 */
[--C-:B------:R-:W-:Y:S01]  /*bb10*/  SHF.R.S32.HI R5, RZ, 0x1f, R0.reuse ;  /* 0x0000001fff057819 */ /* 0x100fe20000011400 */
[----:B------:R-:W-:-:S04]  /*bb20*/  IMAD.MOV R4, RZ, RZ, -R0 ;  /* 0x000000ffff047224 */ /* 0x000fc800078e0a00 */
[----:B------:R-:W-:Y:S02]  /*bb30*/  IMAD R9, R6, R4, R9 ;  /* 0x0000000406097224 */ /* 0x000fe400078e0209 */
[----:B------:R-:W-:Y:S02]  /*bb40*/  IMAD R6, R8, UR4, RZ ;  /* 0x0000000408067c24 */ /* 0x000fe4000f8e02ff */
[----:B------:R-:W-:Y:S01]  /*bb50*/  IMAD.MOV.U32 R4, RZ, RZ, R0 ;  /* 0x000000ffff047224 */ /* 0x000fe200078e0000 */
[----:B------:R2:W-:Y:S01]  /*bb60*/  STL [R1+0x8], R9 ;  /* 0x0000080901007387 */ /* 0x0005e20000100800 */
[C---:B------:R-:W-:Y:S02]  /*bb70*/  IMAD R0, R7.reuse, UR5, R6 ;  /* 0x0000000507007c24 */ /* 0x040fe4000f8e0206 */
[----:B------:R-:W-:-:S04]  /*bb80*/  IMAD.WIDE.U32 R4, R7, UR4, R4 ;  /* 0x0000000407047c25 */ /* 0x000fc8000f8e0004 */
[----:B------:R-:W-:Y:S01]  /*bb90*/  IMAD.IADD R0, R5, 0x1, R0 ;  /* 0x0000000105007824 */ /* 0x000fe200078e0200 */
[----:B------:R-:W-:-:S04]  /*bba0*/  LEA R2, P0, R4, R2, 0x2 ;  /* 0x0000000204027211 */ /* 0x000fc800078010ff */
[----:B------:R-:W-:-:S05]  /*bbb0*/  LEA.HI.X R3, R4, R3, R0, 0x2, P0 ;  /* 0x0000000304037211 */ /* 0x000fca00000f1400 */
[----:B------:R2:W5:Y:S04]  /*bbc0*/  LDG.E R17, desc[UR40][R2.64] ;  /* 0x0000002802117981 */ /* 0x000568000c1e1900 */
.L_x_244:
[----:B--2---:R-:W2:Y:S01]  /*bbd0*/  LDL R2, [R1+0x14] ;  /* 0x0000140001027983 */ /* 0x004ea20000100800 */
[----:B---3--:R-:W-:Y:S01]  /*bbe0*/  IMAD R0, R19, 0x8, R18 ;  /* 0x0000000813007824 */ /* 0x008fe200078e0212 */
[----:B--2---:R-:W-:-:S04]  /*bbf0*/  SHF.L.U32 R2, R2, 0x1f, RZ ;  /* 0x0000001f02027819 */ /* 0x004fc800000006ff */
[----:B------:R-:W2:Y:S02]  /*bc00*/  SYNCS.PHASECHK.TRANS64.TRYWAIT P0, [R0+URZ+0x34840], R2 ;  /* 0x03484002000075a7 */ /* 0x000ea4000800017f */
[----:B--2---:R-:W-:Y:S05]  /*bc10*/  @!P0 BRA `(.L_x_245) ;  /* 0x0000004800f88947 */ /* 0x004fea0003800000 */
.L_x_349:
[----:B------:R-:W3:Y:S02]  /*bc20*/  S2R R3, SR_TID.X ;  /* 0x0000000000037919 */ /* 0x000ee40000002100 */
[----:B---3--:R-:W-:-:S04]  /*bc30*/  LOP3.LUT R3, R3, 0x7f, RZ, 0xc0, !PT ;  /* 0x0000007f03037812 */ /* 0x008fc800078ec0ff */
[----:B------:R-:W-:-:S13]  /*bc40*/  ISETP.NE.AND P0, PT, R3, RZ, PT ;  /* 0x000000ff0300720c */ /* 0x000fda0003f05270 */
[----:B------:R-:W-:Y:S05]  /*bc50*/  @P0 BRA `(.L_x_246) ;  /* 0x00000000001c0947 */ /* 0x000fea0003800000 */
[----:B------:R-:W3:Y:S01]  /*bc60*/  S2R R3, SR_TID.X ;  /* 0x0000000000037919 */ /* 0x000ee20000002100 */
[----:B--2---:R-:W-:-:S04]  /*bc70*/  IMAD.MOV.U32 R2, RZ, RZ, 0xc000 ;  /* 0x0000c000ff027424 */ /* 0x004fc800078e00ff */
[----:B------:R4:W-:Y:S01]  /*bc80*/  SYNCS.ARRIVE.TRANS64 RZ, [R0+URZ+0x34830], R2 ;  /* 0x0348300200ff79a7 */ /* 0x0009e2000800003f */
[----:B---3--:R-:W-:-:S04]  /*bc90*/  LOP3.LUT R3, R3, 0x1f, RZ, 0xc0, !PT ;  /* 0x0000001f03037812 */ /* 0x008fc800078ec0ff */
[----:B------:R-:W-:-:S13]  /*bca0*/  ISETP.NE.AND P0, PT, R3, RZ, PT ;  /* 0x000000ff0300720c */ /* 0x000fda0003f05270 */
[----:B----4-:R-:W-:Y:S05]  /*bcb0*/  @!P0 BRA `(.L_x_246) ;  /* 0x0000000000048947 */ /* 0x010fea0003800000 */
[----:B------:R-:W-:Y:S01]  /*bcc0*/  BPT.TRAP 0x1 ;  /* 0x000000040000795c */ /* 0x000fe20000300000 */
.L_x_246:
[----:B------:R-:W3:Y:S04]  /*bcd0*/  LDL R4, [R1+0x8] ;  /* 0x0000080001047983 */ /* 0x000ee80000100800 */
[----:B------:R-:W4:Y:S04]  /*bce0*/  LDL R3, [R1+0x18] ;  /* 0x0000180001037983 */ /* 0x000f280000100800 */
[----:B--2---:R-:W2:Y:S01]  /*bcf0*/  LDL.LU R2, [R1+0x1c] ;  /* 0x00001c0001027983 */ /* 0x004ea20000300800 */
[----:B------:R-:W-:Y:S01]  /*bd00*/  R2UR UR9, R0 ;  /* 0x00000000000972ca */ /* 0x000fe200000e0000 */
[----:B------:R-:W-:Y:S01]  /*bd10*/  IMAD R0, R19, 0xc000, R18 ;  /* 0x0000c00013007824 */ /* 0x000fe200078e0212 */
[----:B------:R-:W-:Y:S01]  /*bd20*/  UIADD3 UR4, UP0, UR38, 0x370, URZ ;  /* 0x0000037026047890 */ /* 0x000fe2000ff1e03f */
[----:B------:R-:W-:Y:S01]  /*bd30*/  R2UR UR12, R16 ;  /* 0x00000000100c72ca */ /* 0x000fe200000e0000 */
[----:B------:R-:W-:Y:S01]  /*bd40*/  UMOV UR10, URZ ;  /* 0x0000003f000a7c82 */ /* 0x000fe20008000000 */
[----:B-----5:R-:W-:Y:S01]  /*bd50*/  R2UR UR13, R17 ;  /* 0x00000000110d72ca */ /* 0x020fe200000e0000 */
[----:B------:R-:W-:Y:S01]  /*bd60*/  UMOV UR6, 0x0 ;  /* 0x0000000000067882 */ /* 0x000fe20000000000 */
[----:B------:R-:W-:Y:S01]  /*bd70*/  R2UR UR8, R0 ;  /* 0x00000000000872ca */ /* 0x000fe200000e0000 */
[----:B------:R-:W-:Y:S01]  /*bd80*/  UMOV UR7, 0x14f00000 ;  /* 0x14f0000000077882 */ /* 0x000fe20000000000 */
[----:B------:R-:W-:Y:S01]  /*bd90*/  PLOP3.LUT P0, PT, PT, PT, PT, 0x80, 0x0 ;  /* 0x000000000000781c */ /* 0x000fe20003f0f070 */
[----:B------:R-:W-:-:S03]  /*bda0*/  UMOV UR16, 0x40 ;  /* 0x0000004000107882 */ /* 0x000fc60000000000 */
[----:B------:R-:W-:-:S07]  /*bdb0*/  UIADD3 UR9, UR9, 0x34830, URZ ;  /* 0x0003483009097890 */ /* 0x000fce000fffe03f */
[----:B------:R-:W-:Y:S02]  /*bdc0*/  UIADD3 UR14, UR8, 0x1c400, URZ ;  /* 0x0001c400080e7890 */ /* 0x000fe4000fffe03f */
[----:B------:R-:W-:Y:S02]  /*bdd0*/  UIADD3 UR15, UR8, 0x20400, URZ ;  /* 0x00020400080f7890 */ /* 0x000fe4000fffe03f */
[----:B------:R-:W-:-:S03]  /*bde0*/  UIADD3 UR17, UR8, 0x24400, URZ ;  /* 0x0002440008117890 */ /* 0x000fc6000fffe03f */
[----:B------:R-:W-:Y:S01]  /*bdf0*/  UMOV UR8, UR14 ;  /* 0x0000000e00087c82 */ /* 0x000fe20008000000 */
[----:B------:R-:W-:Y:S01]  /*be00*/  UMOV UR14, 0x80 ;  /* 0x00000080000e7882 */ /* 0x000fe20000000000 */
[----:B---3--:R-:W-:Y:S02]  /*be10*/  R2UR UR11, R4 ;  /* 0x00000000040b72ca */ /* 0x008fe400000e0000 */
[----:B----4-:R-:W-:Y:S02]  /*be20*/  R2UR UR5, R3 ;  /* 0x00000000030572ca */ /* 0x010fe400000e0000 */
[----:B--2---:R-:W-:-:S04]  /*be30*/  LOP3.LUT R2, R2, 0xfffffffe, RZ, 0xc0, !PT ;  /* 0xfffffffe02027812 */ /* 0x004fc800078ec0ff */
[----:B------:R-:W-:-:S07]  /*be40*/  @P0 LOP3.LUT R2, R2, 0x1, RZ, 0xfc, !PT ;  /* 0x0000000102020812 */ /* 0x000fce00078efcff */
[----:B------:R-:W-:Y:S01]  /*be50*/  ULEA UR11, UR11, UR5, 0x7 ;  /* 0x000000050b0b7291 */ /* 0x000fe2000f8e383f */
[----:B------:R2:W-:Y:S01]  /*be60*/  STL [R1+0x1c], R2 ;  /* 0x00001c0201007387 */ /* 0x0005e20000100800 */
[----:B------:R-:W-:-:S09]  /*be70*/  UIADD3.X UR5, URZ, UR39, URZ, UP0, !UPT ;  /* 0x000000273f057290 */ /* 0x000fd200087fe43f */
[----:B------:R3:W-:Y:S02]  /*be80*/  UTMALDG.4D [UR8], [UR4], desc[UR6] ;  /* 0x00000608040075b4 */ /* 0x0007e40008019000 */
[----:B---3--:R-:W-:Y:S01]  /*be90*/  UMOV UR8, UR15 ;  /* 0x0000000f00087c82 */ /* 0x008fe20008000000 */
[----:B------:R-:W-:Y:S02]  /*bea0*/  UMOV UR10, UR16 ;  /* 0x00000010000a7c82 */ /* 0x000fe40008000000 */
[----:B------:R3:W-:Y:S02]  /*beb0*/  UTMALDG.4D [UR8], [UR4], desc[UR6] ;  /* 0x00000608040075b4 */ /* 0x0007e40008019000 */
[----:B---3--:R-:W-:Y:S01]  /*bec0*/  UMOV UR8, UR17 ;  /* 0x0000001100087c82 */ /* 0x008fe20008000000 */
[----:B------:R-:W-:Y:S02]  /*bed0*/  UMOV UR10, UR14 ;  /* 0x0000000e000a7c82 */ /* 0x000fe40008000000 */
[----:B------:R2:W-:Y:S02]  /*bee0*/  UTMALDG.4D [UR8], [UR4], desc[UR6] ;  /* 0x00000608040075b4 */ /* 0x0005e40008019000 */
[----:B--2---:R-:W-:Y:S01]  /*bef0*/  NOP ;  /* 0x0000000000007918 */ /* 0x004fe20000000000 */
.L_x_242:
[----:B------:R-:W2:Y:S04]  /*bf00*/  LDL.LU R3, [R1+0x30] ;  /* 0x0000300001037983 */ /* 0x000ea80000300800 */
[----:B------:R-:W4:Y:S04]  /*bf10*/  LDL.LU R5, [R1+0x2c] ;  /* 0x00002c0001057983 */ /* 0x000f280000300800 */
[----:B---3--:R-:W3:Y:S01]  /*bf20*/  LDL.LU R4, [R1+0x3c] ;  /* 0x00003c0001047983 */ /* 0x008ee20000300800 */
[----:B------:R-:W-:Y:S05]  /*bf30*/  WARPSYNC.ALL ;  /* 0x0000000000007948 */ /* 0x000fea0003800000 */
[----:B------:R-:W-:Y:S01]  /*bf40*/  ULDC.64 UR6, c[0x0][0xa00] ;  /* 0x0002800000067ab9 */ /* 0x000fe20000000a00 */
[----:B------:R-:W-:Y:S01]  /*bf50*/  ULDC.64 UR4, c[0x0][0x298] ;  /* 0x0000a60000047ab9 */ /* 0x000fe20000000a00 */
[----:B------:R-:W-:Y:S01]  /*bf60*/  BAR.SYNC.DEFER_BLOCKING 0x8, 0x180 ;  /* 0x0206000000007b1d */ /* 0x000fe20000010000 */
[----:B------:R-:W-:Y:S01]  /*bf70*/  ISETP.NE.U32.AND P0, PT, RZ, UR6, PT ;  /* 0x00000006ff007c0c */ /* 0x000fe2000bf05070 */
[----:B------:R-:W-:-:S03]  /*bf80*/  VIADD R2, R18, 0x10400 ;  /* 0x0001040012027836 */ /* 0x000fc60000000000 */
[----:B------:R-:W-:Y:S01]  /*bf90*/  ISETP.NE.AND.EX P0, PT, RZ, UR7, PT, P0 ;  /* 0x00000007ff007c0c */ /* 0x000fe2000bf05300 */
[----:B------:R-:W-:Y:S01]  /*bfa0*/  BSSY B6, `(.L_x_247) ;  /* 0x000001e000067945 */ /* 0x000fe20003800000 */
[----:B------:R-:W-:Y:S02]  /*bfb0*/  LOP3.LUT P1, RZ, R2, 0x3ff, RZ, 0xc0, !PT ;  /* 0x000003ff02ff7812 */ /* 0x000fe4000782c0ff */
[----:B--2---:R-:W-:Y:S02]  /*bfc0*/  SHF.R.S32.HI R0, RZ, 0x1f, R3 ;  /* 0x0000001fff007819 */ /* 0x004fe40000011403 */
[----:B----4-:R-:W-:-:S03]  /*bfd0*/  SEL R5, R5, RZ, !P0 ;  /* 0x000000ff05057207 */ /* 0x010fc60004000000 */
[----:B------:R-:W-:Y:S01]  /*bfe0*/  IMAD R0, R0, UR4, RZ ;  /* 0x0000000400007c24 */ /* 0x000fe2000f8e02ff */
[----:B---3--:R-:W-:-:S03]  /*bff0*/  SEL R4, R4, RZ, !P0 ;  /* 0x000000ff04047207 */ /* 0x008fc60004000000 */
[C---:B------:R-:W-:Y:S02]  /*c000*/  IMAD R0, R3.reuse, UR5, R0 ;  /* 0x0000000503007c24 */ /* 0x040fe4000f8e0200 */
[----:B------:R-:W-:-:S04]  /*c010*/  IMAD.WIDE.U32 R2, R3, UR4, RZ ;  /* 0x0000000403027c25 */ /* 0x000fc8000f8e00ff */
[----:B------:R-:W-:Y:S01]  /*c020*/  IMAD.IADD R0, R3, 0x1, R0 ;  /* 0x0000000103007824 */ /* 0x000fe200078e0200 */
[----:B------:R2:W-:Y:S04]  /*c030*/  STL.64 [R1+0x50], R2 ;  /* 0x0000500201007387 */ /* 0x0005e80000100a00 */
[----:B------:R2:W-:Y:S04]  /*c040*/  STL [R1+0x2c], R5 ;  /* 0x00002c0501007387 */ /* 0x0005e80000100800 */
[----:B------:R2:W-:Y:S04]  /*c050*/  STL [R1+0x3c], R4 ;  /* 0x00003c0401007387 */ /* 0x0005e80000100800 */
[----:B------:R2:W-:Y:S01]  /*c060*/  STL [R1+0x30], R0 ;  /* 0x0000300001007387 */ /* 0x0005e20000100800 */
[----:B------:R-:W-:Y:S05]  /*c070*/  @!P1 BRA `(.L_x_248) ;  /* 0x0000000000409947 */ /* 0x000fea0003800000 */
[----:B--2---:R-:W-:Y:S01]  /*c080*/  MOV R2, 0x0 ;  /* 0x0000000000027802 */ /* 0x004fe20000000f00 */
[----:B------:R-:W-:Y:S01]  /*c090*/  ULDC.64 UR6, c[0x4][0x118] ;  /* 0x0100460000067ab9 */ /* 0x000fe20000000a00 */
[----:B------:R-:W-:Y:S01]  /*c0a0*/  ULDC.64 UR8, c[0x4][0x120] ;  /* 0x0100480000087ab9 */ /* 0x000fe20000000a00 */
[----:B------:R-:W-:Y:S01]  /*c0b0*/  ULDC.64 UR4, c[0x4][0x88] ;  /* 0x0100220000047ab9 */ /* 0x000fe20000000a00 */
[----:B------:R-:W-:Y:S02]  /*c0c0*/  IMAD.U32 R4, RZ, RZ, UR6 ;  /* 0x00000006ff047e24 */ /* 0x000fe4000f8e00ff */
[----:B------:R-:W2:Y:S01]  /*c0d0*/  LDC.64 R2, c[0x4][R2] ;  /* 0x0100000002027b82 */ /* 0x000ea20000000a00 */
[----:B------:R-:W-:Y:S02]  /*c0e0*/  IMAD.U32 R5, RZ, RZ, UR7 ;  /* 0x00000007ff057e24 */ /* 0x000fe4000f8e00ff */
[----:B------:R-:W-:Y:S02]  /*c0f0*/  IMAD.U32 R6, RZ, RZ, UR8 ;  /* 0x00000008ff067e24 */ /* 0x000fe4000f8e00ff */
[----:B------:R-:W-:-:S02]  /*c100*/  IMAD.U32 R7, RZ, RZ, UR9 ;  /* 0x00000009ff077e24 */ /* 0x000fc4000f8e00ff */
[----:B-1----:R-:W-:Y:S02]  /*c110*/  IMAD.U32 R10, RZ, RZ, UR4 ;  /* 0x00000004ff0a7e24 */ /* 0x002fe4000f8e00ff */
[----:B0-----:R-:W-:Y:S02]  /*c120*/  IMAD.U32 R11, RZ, RZ, UR5 ;  /* 0x00000005ff0b7e24 */ /* 0x001fe4000f8e00ff */
[----:B------:R-:W-:Y:S02]  /*c130*/  IMAD.MOV.U32 R8, RZ, RZ, 0x70 ;  /* 0x00000070ff087424 */ /* 0x000fe400078e00ff */
[----:B------:R-:W-:Y:S02]  /*c140*/  IMAD.MOV.U32 R12, RZ, RZ, 0x1 ;  /* 0x00000001ff0c7424 */ /* 0x000fe400078e00ff */
[----:B------:R-:W-:-:S07]  /*c150*/  IMAD.MOV.U32 R13, RZ, RZ, RZ ;  /* 0x000000ffff0d7224 */ /* 0x000fce00078e00ff */
[----:B------:R-:W-:-:S07]  /*c160*/  LEPC R20, `(.L_x_248) ;  /* 0x000000001014794e */ /* 0x000fce0000000000 */
[----:B--2---:R-:W-:Y:S05]  /*c170*/  CALL.ABS.NOINC R2 ;  /* 0x0000000002007343 */ /* 0x004fea0003c00000 */
.L_x_248:
[----:B------:R-:W-:Y:S05]  /*c180*/  BSYNC B6 ;  /* 0x0000000000067941 */ /* 0x000fea0003800000 */
.L_x_247:
[----:B--2---:R-:W2:Y:S01]  /*c190*/  LDL.LU R0, [R1+0x3c] ;  /* 0x00003c0001007983 */ /* 0x004ea20000300800 */
[----:B------:R-:W3:Y:S01]  /*c1a0*/  LDC R8, c[0x0][0x448] ;  /* 0x00011200ff087b82 */ /* 0x000ee20000000800 */
[----:B------:R-:W-:Y:S01]  /*c1b0*/  ULDC.64 UR4, c[0x0][0x2d8] ;  /* 0x0000b60000047ab9 */ /* 0x000fe20000000a00 */
[----:B------:R-:W-:Y:S01]  /*c1c0*/  ULDC.64 UR6, c[0x0][0x280] ;  /* 0x0000a00000067ab9 */ /* 0x000fe20000000a00 */
[----:B------:R-:W4:Y:S04]  /*c1d0*/  LDL.LU R4, [R1+0x30] ;  /* 0x0000300001047983 */ /* 0x000f280000300800 */
[----:B------:R-:W4:Y:S04]  /*c1e0*/  LDL.LU.64 R2, [R1+0x50] ;  /* 0x0000500001027983 */ /* 0x000f280000300a00 */
[----:B------:R-:W2:Y:S04]  /*c1f0*/  LDL.LU R6, [R1+0x2c] ;  /* 0x00002c0001067983 */ /* 0x000ea80000300800 */
[----:B------:R-:W2:Y:S01]  /*c200*/  LDL.LU R5, [R1+0x4] ;  /* 0x0000040001057983 */ /* 0x000ea20000300800 */
[----:B---3--:R-:W-:Y:S01]  /*c210*/  ISETP.NE.AND P0, PT, R8, 0x1, PT ;  /* 0x000000010800780c */ /* 0x008fe20003f05270 */
[----:B------:R-:W0:-:S12]  /*c220*/  S2R R9, SR_TID.X ;  /* 0x0000000000097919 */ /* 0x000e180000002100 */
[----:B------:R-:W3:Y:S01]  /*c230*/  @P0 LDC R7, c[0x0][0x450] ;  /* 0x00011400ff070b82 */ /* 0x000ee20000000800 */
[----:B0-----:R-:W-:-:S05]  /*c240*/  IMAD.SHL.U32 R11, R9, 0x8, RZ ;  /* 0x00000008090b7824 */ /* 0x001fca00078e00ff */
[----:B------:R-:W-:-:S04]  /*c250*/  LOP3.LUT R11, R11, 0x38, RZ, 0xc0, !PT ;  /* 0x000000380b0b7812 */ /* 0x000fc800078ec0ff */
[----:B-1----:R-:W-:Y:S01]  /*c260*/  LOP3.LUT R10, R11, 0x40, RZ, 0xfc, !PT ;  /* 0x000000400b0a7812 */ /* 0x002fe200078efcff */
[----:B----4-:R-:W-:Y:S02]  /*c270*/  IMAD.MOV.U32 R3, RZ, RZ, R4 ;  /* 0x000000ffff037224 */ /* 0x010fe400078e0004 */
[----:B------:R-:W0:Y:S01]  /*c280*/  S2R R4, SR_TID.X ;  /* 0x0000000000047919 */ /* 0x000e220000002100 */
[----:B------:R-:W-:-:S04]  /*c290*/  IMAD.WIDE.U32 R2, R16, UR4, R2 ;  /* 0x0000000410027c25 */ /* 0x000fc8000f8e0002 */
[----:B------:R-:W-:Y:S01]  /*c2a0*/  IMAD R3, R16, UR5, R3 ;  /* 0x0000000510037c24 */ /* 0x000fe2000f8e0203 */
[----:B------:R-:W-:Y:S02]  /*c2b0*/  ULDC.64 UR4, c[0x0][0x2e0] ;  /* 0x0000b80000047ab9 */ /* 0x000fe40000000a00 */
[----:B--2---:R-:W-:Y:S02]  /*c2c0*/  IMAD R0, R0, UR4, RZ ;  /* 0x0000000400007c24 */ /* 0x004fe4000f8e02ff */
[----:B------:R-:W-:-:S04]  /*c2d0*/  IMAD.WIDE.U32 R2, R6, UR4, R2 ;  /* 0x0000000406027c25 */ /* 0x000fc8000f8e0002 */
[----:B------:R-:W-:Y:S01]  /*c2e0*/  IMAD R0, R6, UR5, R0 ;  /* 0x0000000506007c24 */ /* 0x000fe2000f8e0200 */
[----:B------:R-:W-:Y:S01]  /*c2f0*/  ULDC.64 UR4, c[0x0][0x2d0] ;  /* 0x0000b40000047ab9 */ /* 0x000fe20000000a00 */
[C---:B0-----:R-:W-:Y:S01]  /*c300*/  LOP3.LUT R6, R4.reuse, 0x7f, RZ, 0xc0, !PT ;  /* 0x0000007f04067812 */ /* 0x041fe200078ec0ff */
[----:B------:R-:W-:-:S03]  /*c310*/  IMAD.SHL.U32 R4, R4, 0x10, RZ ;  /* 0x0000001004047824 */ /* 0x000fc600078e00ff */
[----:B------:R-:W-:-:S04]  /*c320*/  SHF.R.U32.HI R6, RZ, 0x3, R6 ;  /* 0x00000003ff067819 */ /* 0x000fc80000011606 */
[----:B------:R-:W-:Y:S02]  /*c330*/  LOP3.LUT R4, R6, 0x70, R4, 0xf8, !PT ;  /* 0x0000007006047812 */ /* 0x000fe400078ef804 */
[----:B------:R-:W0:Y:S01]  /*c340*/  @P0 LDC R6, c[0x0][0x44c] ;  /* 0x00011300ff060b82 */ /* 0x000e220000000800 */
[----:B------:R-:W-:Y:S02]  /*c350*/  IMAD.SHL.U32 R5, R5, 0x80, RZ ;  /* 0x0000008005057824 */ /* 0x000fe400078e00ff */
[----:B------:R-:W-:-:S03]  /*c360*/  IMAD.IADD R3, R3, 0x1, R0 ;  /* 0x0000000103037824 */ /* 0x000fc600078e0200 */
[----:B------:R-:W-:-:S05]  /*c370*/  LOP3.LUT R0, R4, R5, RZ, 0xfc, !PT ;  /* 0x0000000504007212 */ /* 0x000fca00078efcff */
[----:B------:R-:W-:Y:S02]  /*c380*/  IMAD.MOV.U32 R4, RZ, RZ, R0 ;  /* 0x000000ffff047224 */ /* 0x000fe400078e0000 */
[----:B0-----:R-:W-:-:S05]  /*c390*/  @P0 IMAD.HI.U32 R6, R0, R6, RZ ;  /* 0x0000000600060227 */ /* 0x001fca00078e00ff */
[----:B---3--:R-:W-:-:S05]  /*c3a0*/  @P0 SHF.R.U32.HI R4, RZ, R7, R6 ;  /* 0x00000007ff040219 */ /* 0x008fca0000011606 */
[----:B------:R-:W-:-:S04]  /*c3b0*/  IMAD.MOV R6, RZ, RZ, -R4 ;  /* 0x000000ffff067224 */ /* 0x000fc800078e0a04 */
[----:B------:R-:W-:Y:S01]  /*c3c0*/  IMAD R0, R8, R6, R0 ;  /* 0x0000000608007224 */ /* 0x000fe200078e0200 */
[----:B------:R-:W-:Y:S01]  /*c3d0*/  SHF.R.S32.HI R6, RZ, 0x1f, R4 ;  /* 0x0000001fff067819 */ /* 0x000fe20000011404 */
[----:B------:R-:W-:-:S04]  /*c3e0*/  IMAD.WIDE.U32 R2, R4, UR4, R2 ;  /* 0x0000000404027c25 */ /* 0x000fc8000f8e0002 */
[----:B------:R-:W-:-:S04]  /*c3f0*/  IMAD R6, R6, UR4, RZ ;  /* 0x0000000406067c24 */ /* 0x000fc8000f8e02ff */
[----:B------:R-:W-:Y:S01]  /*c400*/  IMAD R4, R4, UR5, R6 ;  /* 0x0000000504047c24 */ /* 0x000fe2000f8e0206 */
[----:B------:R-:W-:-:S03]  /*c410*/  ULDC.64 UR4, c[0x0][0x2c8] ;  /* 0x0000b20000047ab9 */ /* 0x000fc60000000a00 */
[----:B------:R-:W-:Y:S01]  /*c420*/  IMAD.IADD R3, R3, 0x1, R4 ;  /* 0x0000000103037824 */ /* 0x000fe200078e0204 */
[----:B------:R-:W-:Y:S01]  /*c430*/  SHF.R.S32.HI R4, RZ, 0x1f, R0 ;  /* 0x0000001fff047819 */ /* 0x000fe20000011400 */
[----:B------:R-:W-:-:S04]  /*c440*/  IMAD.WIDE.U32 R2, R0, UR4, R2 ;  /* 0x0000000400027c25 */ /* 0x000fc8000f8e0002 */
[----:B------:R-:W-:Y:S01]  /*c450*/  IMAD R4, R4, UR4, RZ ;  /* 0x0000000404047c24 */ /* 0x000fe2000f8e02ff */
[----:B------:R-:W-:Y:S02]  /*c460*/  ULDC UR4, c[0x0][0x2b8] ;  /* 0x0000ae0000047ab9 */ /* 0x000fe40000000800 */
[----:B------:R-:W-:Y:S02]  /*c470*/  ISETP.GE.AND P1, PT, R10, UR4, PT ;  /* 0x000000040a007c0c */ /* 0x000fe4000bf26270 */
[----:B------:R0:W5:Y:S01]  /*c480*/  LDL R10, [R1+0x24] ;  /* 0x00002400010a7983 */ /* 0x0001620000100800 */
[----:B------:R-:W-:Y:S01]  /*c490*/  IMAD R0, R0, UR5, R4 ;  /* 0x0000000500007c24 */ /* 0x000fe2000f8e0204 */
[----:B------:R-:W-:Y:S02]  /*c4a0*/  LOP3.LUT R9, R11, 0x80, RZ, 0xfc, !PT ;  /* 0x000000800b097812 */ /* 0x000fe400078efcff */
[----:B------:R-:W-:Y:S01]  /*c4b0*/  LEA R4, P3, R2, UR6, 0x1 ;  /* 0x0000000602047c11 */ /* 0x000fe2000f8608ff */
[----:B------:R-:W-:Y:S01]  /*c4c0*/  IMAD.IADD R0, R3, 0x1, R0 ;  /* 0x0000000103007824 */ /* 0x000fe200078e0200 */
[----:B------:R-:W-:-:S02]  /*c4d0*/  ISETP.GE.AND P2, PT, R11, UR4, PT ;  /* 0x000000040b007c0c */ /* 0x000fc4000bf46270 */
[----:B------:R-:W-:Y:S01]  /*c4e0*/  ISETP.GE.AND P0, PT, R9, UR4, PT ;  /* 0x0000000409007c0c */ /* 0x000fe2000bf06270 */
[----:B------:R-:W-:Y:S01]  /*c4f0*/  UMOV UR4, 0xffffffff ;  /* 0xffffffff00047882 */ /* 0x000fe20000000000 */
[----:B------:R-:W-:Y:S02]  /*c500*/  LEA.HI.X R3, R2, UR7, R0, 0x1, P3 ;  /* 0x0000000702037c11 */ /* 0x000fe400098f0c00 */
[----:B0-----:R-:W-:Y:S09]  /*c510*/  BRA.DIV UR4, `(.L_x_249) ;  /* 0x0000004204cc7947 */ /* 0x001ff2000b800000 */
[----:B------:R-:W2:Y:S01]  /*c520*/  LDL.LU R7, [R1+0x40] ;  /* 0x0000400001077983 */ /* 0x000ea20000300800 */
[----:B------:R-:W0:Y:S02]  /*c530*/  S2R R6, SR_TID.X ;  /* 0x0000000000067919 */ /* 0x000e240000002100 */
[----:B0-----:R-:W-:-:S04]  /*c540*/  LOP3.LUT R6, R6, 0x7f, RZ, 0xc0, !PT ;  /* 0x0000007f06067812 */ /* 0x001fc800078ec0ff */
[----:B------:R-:W-:-:S05]  /*c550*/  SHF.R.U32.HI R6, RZ, 0x3, R6 ;  /* 0x00000003ff067819 */ /* 0x000fca0000011606 */
[----:B------:R-:W-:Y:S02]  /*c560*/  IMAD.IADD R0, R6, 0x1, R5 ;  /* 0x0000000106007824 */ /* 0x000fe400078e0205 */
[----:B------:R-:W0:Y:S02]  /*c570*/  S2R R6, SR_TID.X ;  /* 0x0000000000067919 */ /* 0x000e240000002100 */
[----:B------:R-:W-:Y:S01]  /*c580*/  VIADD R5, R0, 0x10 ;  /* 0x0000001000057836 */ /* 0x000fe20000000000 */
[----:B------:R-:W-:Y:S01]  /*c590*/  SHFL.IDX PT, R9, R3, 0x1, 0x181f ;  /* 0x00381f0003097f89 */ /* 0x000fe200000e0000 */
[----:B0-----:R-:W-:-:S03]  /*c5a0*/  IMAD.SHL.U32 R11, R6, 0x8, RZ ;  /* 0x00000008060b7824 */ /* 0x001fc600078e00ff */
[----:B------:R-:W-:Y:S02]  /*c5b0*/  SHFL.IDX PT, R6, R3, RZ, 0x181f ;  /* 0x00181fff03067589 */ /* 0x000fe400000e0000 */
[----:B------:R-:W-:Y:S01]  /*c5c0*/  LOP3.LUT R11, R11, 0x38, RZ, 0xc0, !PT ;  /* 0x000000380b0b7812 */ /* 0x000fe200078ec0ff */
[----:B--2---:R-:W-:Y:S02]  /*c5d0*/  IMAD R2, R7, R8, RZ ;  /* 0x0000000807027224 */ /* 0x004fe400078e02ff */
[----:B------:R-:W0:Y:S03]  /*c5e0*/  SHFL.IDX PT, R7, R4, RZ, 0x181f ;  /* 0x00181fff04077589 */ /* 0x000e2600000e0000 */
[-C--:B------:R-:W-:Y:S02]  /*c5f0*/  ISETP.GE.AND P4, PT, R0, R2.reuse, PT ;  /* 0x000000020000720c */ /* 0x080fe40003f86270 */
[----:B------:R-:W-:-:S02]  /*c600*/  ISETP.GE.AND P3, PT, R5, R2, PT ;  /* 0x000000020500720c */ /* 0x000fc40003f66270 */
[----:B------:R-:W1:Y:S09]  /*c610*/  SHFL.IDX PT, R5, R4, 0x1, 0x181f ;  /* 0x00381f0004057f89 */ /* 0x000e7200000e0000 */
[----:B0-----:R-:W-:-:S05]  /*c620*/  @!P4 LEA R7, P5, R11, R7, 0x1 ;  /* 0x000000070b07c211 */ /* 0x001fca00078a08ff */
[----:B------:R-:W-:-:S05]  /*c630*/  @!P4 IMAD.X R6, RZ, RZ, R6, P5 ;  /* 0x000000ffff06c224 */ /* 0x000fca00028e0606 */
[----:B------:R-:W-:-:S04]  /*c640*/  @!P4 LOP3.LUT R7, R7, R6, RZ, 0x3c, !PT ;  /* 0x000000060707c212 */ /* 0x000fc800078e3cff */
[----:B------:R-:W-:Y:S02]  /*c650*/  @!P4 LOP3.LUT R6, R7, R6, RZ, 0x3c, !PT ;  /* 0x000000060706c212 */ /* 0x000fe400078e3cff */
[----:B-1----:R-:W-:Y:S02]  /*c660*/  @!P3 LEA R8, P5, R11, R5, 0x1 ;  /* 0x000000050b08b211 */ /* 0x002fe400078a08ff */
[----:B------:R-:W-:-:S03]  /*c670*/  @!P4 LOP3.LUT R7, R7, R6, RZ, 0x3c, !PT ;  /* 0x000000060707c212 */ /* 0x000fc600078e3cff */
[----:B------:R-:W-:Y:S02]  /*c680*/  @!P3 IMAD.X R5, RZ, RZ, R9, P5 ;  /* 0x000000ffff05b224 */ /* 0x000fe400028e0609 */
[----:B-----5:R-:W-:Y:S04]  /*c690*/  @!P4 LDGSTS.E.BYPASS.LTC128B.128 [R10+0x10400], desc[UR40][R6.64], !P2 ;  /* 0x10400000060acfae */ /* 0x020fe8000d101d68 */
[----:B------:R-:W-:Y:S04]  /*c6a0*/  @!P4 LDGSTS.E.BYPASS.LTC128B.128 [R10+0x14400], desc[UR40][R6.64+0x80], !P1 ;  /* 0x14400080060acfae */ /* 0x000fe8000c901d68 */
[----:B------:R0:W-:Y:S02]  /*c6b0*/  @!P4 LDGSTS.E.BYPASS.LTC128B.128 [R10+0x18400], desc[UR40][R6.64+0x100], !P0 ;  /* 0x18400100060acfae */ /* 0x0001e4000c101d68 */
[----:B0-----:R-:W-:-:S02]  /*c6c0*/  @!P3 IMAD.MOV.U32 R6, RZ, RZ, R8 ;  /* 0x000000ffff06b224 */ /* 0x001fc400078e0008 */
[----:B------:R-:W-:Y:S02]  /*c6d0*/  @!P3 IMAD.MOV.U32 R7, RZ, RZ, R5 ;  /* 0x000000ffff07b224 */ /* 0x000fe400078e0005 */
[----:B------:R-:W-:-:S03]  /*c6e0*/  VIADD R5, R0, 0x20 ;  /* 0x0000002000057836 */ /* 0x000fc60000000000 */
[----:B------:R-:W-:Y:S04]  /*c6f0*/  @!P3 LDGSTS.E.BYPASS.LTC128B.128 [R10+0x10c00], desc[UR40][R6.64], !P2 ;  /* 0x10c00000060abfae */ /* 0x000fe8000d101d68 */
[----:B------:R-:W-:Y:S04]  /*c700*/  @!P3 LDGSTS.E.BYPASS.LTC128B.128 [R10+0x14c00], desc[UR40][R6.64+0x80], !P1 ;  /* 0x14c00080060abfae */ /* 0x000fe8000c901d68 */
[----:B------:R0:W-:Y:S01]  /*c710*/  @!P3 LDGSTS.E.BYPASS.LTC128B.128 [R10+0x18c00], desc[UR40][R6.64+0x100], !P0 ;  /* 0x18c00100060abfae */ /* 0x0001e2000c101d68 */
[----:B------:R-:W-:-:S03]  /*c720*/  ISETP.GE.AND P3, PT, R5, R2, PT ;  /* 0x000000020500720c */ /* 0x000fc60003f66270 */
[----:B------:R-:W1:Y:S04]  /*c730*/  SHFL.IDX PT, R5, R4, 0x2, 0x181f ;  /* 0x00581f0004057f89 */ /* 0x000e6800000e0000 */
[----:B------:R-:W0:Y:S06]  /*c740*/  SHFL.IDX PT, R8, R3, 0x2, 0x181f ;  /* 0x00581f0003087f89 */ /* 0x000e2c00000e0000 */
[----:B-1----:R-:W-:-:S05]  /*c750*/  @!P3 LEA R5, P4, R11, R5, 0x1 ;  /* 0x000000050b05b211 */ /* 0x002fca00078808ff */
[----:B0-----:R-:W-:-:S04]  /*c760*/  @!P3 IMAD.X R6, RZ, RZ, R8, P4 ;  /* 0x000000ffff06b224 */ /* 0x001fc800020e0608 */
[----:B------:R-:W-:Y:S02]  /*c770*/  @!P3 IMAD.MOV.U32 R7, RZ, RZ, R6 ;  /* 0x000000ffff07b224 */ /* 0x000fe400078e0006 */
[----:B------:R-:W-:Y:S02]  /*c780*/  @!P3 IMAD.MOV.U32 R6, RZ, RZ, R5 ;  /* 0x000000ffff06b224 */ /* 0x000fe400078e0005 */
[----:B------:R-:W-:-:S03]  /*c790*/  VIADD R5, R0, 0x30 ;  /* 0x0000003000057836 */ /* 0x000fc60000000000 */
[----:B------:R-:W-:Y:S04]  /*c7a0*/  @!P3 LDGSTS.E.BYPASS.LTC128B.128 [R10+0x11400], desc[UR40][R6.64], !P2 ;  /* 0x11400000060abfae */ /* 0x000fe8000d101d68 */
[----:B------:R-:W-:Y:S04]  /*c7b0*/  @!P3 LDGSTS.E.BYPASS.LTC128B.128 [R10+0x15400], desc[UR40][R6.64+0x80], !P1 ;  /* 0x15400080060abfae */ /* 0x000fe8000c901d68 */
[----:B------:R0:W-:Y:S01]  /*c7c0*/  @!P3 LDGSTS.E.BYPASS.LTC128B.128 [R10+0x19400], desc[UR40][R6.64+0x100], !P0 ;  /* 0x19400100060abfae */ /* 0x0001e2000c101d68 */
[----:B------:R-:W-:-:S03]  /*c7d0*/  ISETP.GE.AND P3, PT, R5, R2, PT ;  /* 0x000000020500720c */ /* 0x000fc60003f66270 */
[----:B------:R-:W1:Y:S04]  /*c7e0*/  SHFL.IDX PT, R5, R4, 0x3, 0x181f ;  /* 0x00781f0004057f89 */ /* 0x000e6800000e0000 */
[----:B0-----:R-:W0:Y:S06]  /*c7f0*/  SHFL.IDX PT, R6, R3, 0x3, 0x181f ;  /* 0x00781f0003067f89 */ /* 0x001e2c00000e0000 */
        /* <DEDUP_REMOVED lines=27> */
[----:B------:R-:W-:Y:S02]  /*c9b0*/  @!P3 LDGSTS.E.BYPASS.LTC128B.128 [R10+0x12c00], desc[UR40][R6.64], !P2 ;  /* 0x12c00000060abfae */ /* 0x000fe4000d101d68 */
[----:B------:R-:W-:Y:S02]  /*c9c0*/  ISETP.GE.AND P4, PT, R5, R2, PT ;  /* 0x000000020500720c */ /* 0x000fe40003f86270 */
[----:B------:R-:W0:Y:S04]  /*c9d0*/  SHFL.IDX PT, R5, R4, 0x6, 0x181f ;  /* 0x00d81f0004057f89 */ /* 0x000e2800000e0000 */
[----:B------:R-:W-:Y:S04]  /*c9e0*/  @!P3 LDGSTS.E.BYPASS.LTC128B.128 [R10+0x16c00], desc[UR40][R6.64+0x80], !P1 ;  /* 0x16c00080060abfae */ /* 0x000fe8000c901d68 */
[----:B------:R1:W-:Y:S04]  /*c9f0*/  @!P3 LDGSTS.E.BYPASS.LTC128B.128 [R10+0x1ac00], desc[UR40][R6.64+0x100], !P0 ;  /* 0x1ac00100060abfae */ /* 0x0003e8000c101d68 */
[----:B-1----:R-:W1:Y:S01]  /*ca00*/  SHFL.IDX PT, R6, R3, 0x6, 0x181f ;  /* 0x00d81f0003067f89 */ /* 0x002e6200000e0000 */
[----:B0-----:R-:W-:-:S05]  /*ca10*/  @!P4 LEA R5, P3, R11, R5, 0x1 ;  /* 0x000000050b05c211 */ /* 0x001fca00078608ff */
[----:B-1----:R-:W-:-:S04]  /*ca20*/  @!P4 IMAD.X R6, RZ, RZ, R6, P3 ;  /* 0x000000ffff06c224 */ /* 0x002fc800018e0606 */
[----:B------:R-:W-:Y:S02]  /*ca30*/  @!P4 IMAD.MOV.U32 R7, RZ, RZ, R6 ;  /* 0x000000ffff07c224 */ /* 0x000fe400078e0006 */
[----:B------:R-:W-:Y:S02]  /*ca40*/  @!P4 IMAD.MOV.U32 R6, RZ, RZ, R5 ;  /* 0x000000ffff06c224 */ /* 0x000fe400078e0005 */
[----:B------:R1:W2:Y:S04]  /*ca50*/  SHFL.IDX PT, R5, R3, 0x7, 0x181f ;  /* 0x00f81f0003057f89 */ /* 0x0002a800000e0000 */
[----:B------:R1:W-:Y:S04]  /*ca60*/  @!P4 LDGSTS.E.BYPASS.LTC128B.128 [R10+0x13400], desc[UR40][R6.64], !P2 ;  /* 0x13400000060acfae */ /* 0x0003e8000d101d68 */
[----:B------:R1:W-:Y:S04]  /*ca70*/  @!P4 LDGSTS.E.BYPASS.LTC128B.128 [R10+0x17400], desc[UR40][R6.64+0x80], !P1 ;  /* 0x17400080060acfae */ /* 0x0003e8000c901d68 */
[----:B------:R1:W-:Y:S04]  /*ca80*/  @!P4 LDGSTS.E.BYPASS.LTC128B.128 [R10+0x1b400], desc[UR40][R6.64+0x100], !P0 ;  /* 0x1b400100060acfae */ /* 0x0003e8000c101d68 */
[----:B------:R1:W3:Y:S02]  /*ca90*/  SHFL.IDX PT, R3, R4, 0x7, 0x181f ;  /* 0x00f81f0004037f89 */ /* 0x0002e400000e0000 */
.L_x_366:
[----:B------:R-:W-:Y:S01]  /*caa0*/  VIADD R0, R0, 0x70 ;  /* 0x0000007000007836 */ /* 0x000fe20000000000 */
[----:B------:R-:W-:Y:S04]  /*cab0*/  BSSY B0, `(.L_x_250) ;  /* 0x000000e000007945 */ /* 0x000fe80003800000 */
[----:B------:R-:W-:-:S13]  /*cac0*/  ISETP.GE.AND P3, PT, R0, R2, PT ;  /* 0x000000020000720c */ /* 0x000fda0003f66270 */
[----:B------:R-:W-:Y:S05]  /*cad0*/  @P3 BRA `(.L_x_251) ;  /* 0x00000000002c3947 */ /* 0x000fea0003800000 */
[----:B-1----:R-:W1:Y:S02]  /*cae0*/  S2R R4, SR_TID.X ;  /* 0x0000000000047919 */ /* 0x002e640000002100 */
[----:B-1----:R-:W-:-:S05]  /*caf0*/  IMAD.SHL.U32 R4, R4, 0x8, RZ ;  /* 0x0000000804047824 */ /* 0x002fca00078e00ff */
[----:B------:R-:W-:-:S04]  /*cb00*/  LOP3.LUT R4, R4, 0x38, RZ, 0xc0, !PT ;  /* 0x0000003804047812 */ /* 0x000fc800078ec0ff */
[----:B---3--:R-:W-:-:S05]  /*cb10*/  LEA R2, P3, R4, R3, 0x1 ;  /* 0x0000000304027211 */ /* 0x008fca00078608ff */
[----:B--2---:R-:W-:-:S05]  /*cb20*/  IMAD.X R3, RZ, RZ, R5, P3 ;  /* 0x000000ffff037224 */ /* 0x004fca00018e0605 */
[----:B------:R-:W-:Y:S01]  /*cb30*/  @!PT LDS RZ, [RZ] ;  /* 0x00000000fffff984 */ /* 0x000fe20000000800 */
[----:B------:R-:W-:Y:S01]  /*cb40*/  @!PT LDS RZ, [RZ] ;  /* 0x00000000fffff984 */ /* 0x000fe20000000800 */
[----:B------:R-:W-:Y:S01]  /*cb50*/  @!PT LDS RZ, [RZ] ;  /* 0x00000000fffff984 */ /* 0x000fe20000000800 */
[----:B------:R4:W-:Y:S04]  /*cb60*/  LDGSTS.E.BYPASS.LTC128B.128 [R10+0x13c00], desc[UR40][R2.64], !P2 ;  /* 0x13c00000020a7fae */ /* 0x0009e8000d101d68 */
[----:B------:R4:W-:Y:S04]  /*cb70*/  LDGSTS.E.BYPASS.LTC128B.128 [R10+0x17c00], desc[UR40][R2.64+0x80], !P1 ;  /* 0x17c00080020a7fae */ /* 0x0009e8000c901d68 */
[----:B------:R4:W-:Y:S02]  /*cb80*/  LDGSTS.E.BYPASS.LTC128B.128 [R10+0x1bc00], desc[UR40][R2.64+0x100], !P0 ;  /* 0x1bc00100020a7fae */ /* 0x0009e4000c101d68 */
.L_x_251:
[----:B------:R-:W-:Y:S05]  /*cb90*/  BSYNC B0 ;  /* 0x0000000000007941 */ /* 0x000fea0003800000 */
.L_x_250:
[----:B------:R-:W-:Y:S01]  /*cba0*/  NOP ;  /* 0x0000000000007918 */ /* 0x000fe20000000000 */
[----:B------:R-:W-:Y:S01]  /*cbb0*/  PLOP3.LUT P0, PT, PT, PT, PT, 0x80, 0x0 ;  /* 0x000000000000781c */ /* 0x000fe20003f0f070 */
[----:B01----:R-:W-:-:S12]  /*cbc0*/  VIADD R6, R18, 0x34800 ;  /* 0x0003480012067836 */ /* 0x003fd80000000000 */
.L_x_252:
[----:B------:R-:W-:Y:S02]  /*cbd0*/  PLOP3.LUT P1, PT, P1, P0, PT, 0xa2, 0x0 ;  /* 0x000000000000781c */ /* 0x000fe40000f21472 */
[----:B------:R-:W-:-:S08]  /*cbe0*/  @P0 R2UR P1, UR4, R18 ;  /* 0x00000000120402ca */ /* 0x000fd00000020000 */
[----:B------:R-:W-:-:S05]  /*cbf0*/  @P0 PLOP3.LUT P0, PT, P1, PT, PT, 0x80, 0x0 ;  /* 0x000000000000081c */ /* 0x000fca0000f0f070 */
[----:B------:R-:W-:Y:S01]  /*cc00*/  @!P1 SYNCS.ARRIVE.TRANS64.RED.A0T1 RZ, [UR4+0x34800], RZ ;  /* 0x034800ffffff99a7 */ /* 0x000fe20008200404 */
[----:B------:R-:W-:Y:S07]  /*cc10*/  @!P1 ARRIVES.LDGSTSBAR.64.TRANSCNT [UR4+0x34800] ;  /* 0x03480000ff0099b0 */ /* 0x000fee0008000a84 */
[----:B------:R-:W-:Y:S05]  /*cc20*/  @P0 BRA.U.ANY `(.L_x_252) ;  /* 0xfffffffd00e80947 */ /* 0x000fea000393ffff */
[----:B----4-:R-:W4:Y:S02]  /*cc30*/  LDL.LU R2, [R1+0x48] ;  /* 0x0000480001027983 */ /* 0x010f240000300800 */
[----:B----4-:R-:W-:-:S05]  /*cc40*/  VIADD R2, R2, 0x1 ;  /* 0x0000000102027836 */ /* 0x010fca0000000000 */
[----:B------:R0:W-:Y:S01]  /*cc50*/  STL [R1+0x48], R2 ;  /* 0x0000480201007387 */ /* 0x0001e20000100800 */
[----:B------:R-:W-:-:S04]  /*cc60*/  LEA.HI R0, R2, R2, RZ, 0x1 ;  /* 0x0000000202007211 */ /* 0x000fc800078f08ff */
[----:B------:R-:W-:-:S05]  /*cc70*/  LOP3.LUT R0, R0, 0xfffffffe, RZ, 0xc0, !PT ;  /* 0xfffffffe00007812 */ /* 0x000fca00078ec0ff */
[----:B------:R-:W-:-:S05]  /*cc80*/  IMAD.IADD R0, R2, 0x1, -R0 ;  /* 0x0000000102007824 */ /* 0x000fca00078e0a00 */
[----:B------:R-:W-:Y:S01]  /*cc90*/  SHF.L.U32 R0, R0, 0x1f, RZ ;  /* 0x0000001f00007819 */ /* 0x000fe200000006ff */
[----:B------:R-:W-:Y:S01]  /*cca0*/  NOP ;  /* 0x0000000000007918 */ /* 0x000fe20000000000 */
[----:B------:R0:W-:Y:S01]  /*ccb0*/  SYNCS.ARRIVE.TRANS64.A1T0 RZ, [R18+URZ+0x34800], RZ ;  /* 0x034800ff12ff79a7 */ /* 0x0001e2000810003f */
[----:B------:R-:W-:Y:S01]  /*ccc0*/  BSSY B0, `(.L_x_253) ;  /* 0x0000003000007945 */ /* 0x000fe20003800000 */
[----:B------:R-:W1:Y:S03]  /*ccd0*/  SYNCS.PHASECHK.TRANS64.TRYWAIT P0, [R18+URZ+0x34820], R0 ;  /* 0x03482000120075a7 */ /* 0x000e66000800017f */
[----:B01----:R-:W-:Y:S05]  /*cce0*/  @!P0 BRA `(.L_x_254) ;  /* 0x0000004400dc8947 */ /* 0x003fea0003800000 */
.L_x_367:
[----:B------:R-:W-:Y:S05]  /*ccf0*/  BSYNC B0 ;  /* 0x0000000000007941 */ /* 0x000fea0003800000 */
.L_x_253:
[----:B------:R-:W0:Y:S04]  /*cd00*/  LDL R2, [R1+0x38] ;  /* 0x0000380001027983 */ /* 0x000e280000100800 */
[----:B---3--:R-:W3:Y:S01]  /*cd10*/  LDL R3, [R1+0x28] ;  /* 0x0000280001037983 */ /* 0x008ee20000100800 */
[----:B------:R-:W-:Y:S01]  /*cd20*/  BSSY B0, `(.L_x_255) ;  /* 0x0000213000007945 */ /* 0x000fe20003800000 */
[----:B0-----:R-:W-:-:S05]  /*cd30*/  VIADD R0, R2, 0xfffffffe ;  /* 0xfffffffe02007836 */ /* 0x001fca0000000000 */
[----:B---3--:R-:W-:-:S13]  /*cd40*/  ISETP.GE.AND P0, PT, R0, R3, PT ;  /* 0x000000030000720c */ /* 0x008fda0003f06270 */
[----:B------:R-:W-:Y:S05]  /*cd50*/  @!P0 BRA `(.L_x_256) ;  /* 0x00000020003c8947 */ /* 0x000fea0003800000 */
[----:B------:R-:W3:Y:S04]  /*cd60*/  LDL.LU R2, [R1+0x58] ;  /* 0x0000580001027983 */ /* 0x000ee80000300800 */
[----:B--2---:R-:W2:Y:S04]  /*cd70*/  LDL.LU R5, [R1+0x34] ;  /* 0x0000340001057983 */ /* 0x004ea80000300800 */
[----:B------:R-:W4:Y:S01]  /*cd80*/  LDL.LU R4, [R1+0x44] ;  /* 0x0000440001047983 */ /* 0x000f220000300800 */
[----:B------:R-:W-:Y:S01]  /*cd90*/  LOP3.LUT R12, RZ, R3, RZ, 0x33, !PT ;  /* 0x00000003ff0c7212 */ /* 0x000fe200078e33ff */
[----:B------:R-:W-:Y:S01]  /*cda0*/  BSSY B2, `(.L_x_257) ;  /* 0x00000b5000027945 */ /* 0x000fe20003800000 */
[----:B---3--:R-:W-:-:S04]  /*cdb0*/  VIADD R2, R2, 0x1 ;  /* 0x0000000102027836 */ /* 0x008fc80000000000 */
[----:B--2---:R-:W-:-:S05]  /*cdc0*/  IMAD R2, R2, R5, RZ ;  /* 0x0000000502027224 */ /* 0x004fca00078e02ff */
[----:B----4-:R-:W-:-:S05]  /*cdd0*/  VIMNMX R4, R4, R2, PT ;  /* 0x0000000204047248 */ /* 0x010fca0003fe0100 */
[----:B------:R-:W-:-:S05]  /*cde0*/  IMAD.MOV R2, RZ, RZ, -R4 ;  /* 0x000000ffff027224 */ /* 0x000fca00078e0a04 */
[----:B------:R-:W-:-:S05]  /*cdf0*/  VIADDMNMX R12, R2, 0x1, R12, !PT ;  /* 0x00000001020c7846 */ /* 0x000fca000780010c */
[----:B------:R-:W-:-:S05]  /*ce00*/  IMAD.IADD R2, R4, 0x1, R12 ;  /* 0x0000000104027824 */ /* 0x000fca00078e020c */
[----:B------:R-:W-:-:S04]  /*ce10*/  LOP3.LUT R2, R2, 0x1, RZ, 0xc0, !PT ;  /* 0x0000000102027812 */ /* 0x000fc800078ec0ff */
[----:B------:R-:W-:-:S13]  /*ce20*/  ISETP.NE.U32.AND P0, PT, R2, 0x1, PT ;  /* 0x000000010200780c */ /* 0x000fda0003f05070 */
[----:B------:R-:W-:Y:S05]  /*ce30*/  @P0 BRA `(.L_x_258) ;  /* 0x0000000800ac0947 */ /* 0x000fea0003800000 */
[----:B------:R-:W2:Y:S04]  /*ce40*/  LDL R5, [R1+0x1c] ;  /* 0x00001c0001057983 */ /* 0x000ea80000100800 */
[----:B------:R-:W3:Y:S01]  /*ce50*/  LDL R3, [R1+0x14] ;  /* 0x0000140001037983 */ /* 0x000ee20000100800 */
[----:B------:R-:W-:Y:S01]  /*ce60*/  VIADD R9, R19, 0x1 ;  /* 0x0000000113097836 */ /* 0x000fe20000000000 */
[----:B------:R-:W-:Y:S04]  /*ce70*/  BSSY B1, `(.L_x_259) ;  /* 0x00000a3000017945 */ /* 0x000fe80003800000 */
[----:B------:R-:W-:-:S04]  /*ce80*/  ISETP.NE.AND P0, PT, R9, 0x2, PT ;  /* 0x000000020900780c */ /* 0x000fc80003f05270 */
[----:B------:R-:W-:Y:S02]  /*ce90*/  SEL R13, RZ, 0x1, P0 ;  /* 0x00000001ff0d7807 */ /* 0x000fe40000000000 */
[----:B------:R-:W-:Y:S02]  /*cea0*/  SEL R9, R9, RZ, P0 ;  /* 0x000000ff09097207 */ /* 0x000fe40000000000 */
[----:B--2---:R-:W-:Y:S02]  /*ceb0*/  LOP3.LUT P1, RZ, R5, 0x1, RZ, 0xc0, !PT ;  /* 0x0000000105ff7812 */ /* 0x004fe4000782c0ff */
[----:B---3--:R-:W-:-:S11]  /*cec0*/  LOP3.LUT R13, R3, R13, RZ, 0x3c, !PT ;  /* 0x0000000d030d7212 */ /* 0x008fd600078e3cff */
[----:B------:R-:W-:Y:S05]  /*ced0*/  @!P1 BRA `(.L_x_260) ;  /* 0x0000000800709947 */ /* 0x000fea0003800000 */
[----:B------:R-:W-:Y:S01]  /*cee0*/  ULDC.64 UR4, c[0x0][0x418] ;  /* 0x0001060000047ab9 */ /* 0x000fe20000000a00 */
[----:B------:R-:W-:Y:S01]  /*cef0*/  IMAD.MOV.U32 R5, RZ, RZ, R17 ;  /* 0x000000ffff057224 */ /* 0x000fe200078e0011 */
[----:B------:R-:W-:-:S04]  /*cf00*/  ISETP.NE.U32.AND P0, PT, RZ, UR4, PT ;  /* 0x00000004ff007c0c */ /* 0x000fc8000bf05070 */
[----:B------:R-:W-:-:S13]  /*cf10*/  ISETP.NE.AND.EX P0, PT, RZ, UR5, PT, P0 ;  /* 0x00000005ff007c0c */ /* 0x000fda000bf05300 */
[----:B------:R-:W-:Y:S05]  /*cf20*/  @!P0 BRA `(.L_x_261) ;  /* 0x00000000004c8947 */ /* 0x000fea0003800000 */
[----:B------:R-:W2:Y:S01]  /*cf30*/  LDL R10, [R1+0x20] ;  /* 0x00002000010a7983 */ /* 0x000ea20000100800 */
[----:B------:R-:W0:Y:S01]  /*cf40*/  LDC R7, c[0x0][0x43c] ;  /* 0x00010f00ff077b82 */ /* 0x000e220000000800 */
[----:B------:R-:W-:Y:S02]  /*cf50*/  ULDC.64 UR6, c[0x0][0x428] ;  /* 0x00010a0000067ab9 */ /* 0x000fe40000000a00 */
[----:B------:R-:W3:Y:S01]  /*cf60*/  LDL R8, [R1+0x10] ;  /* 0x0000100001087983 */ /* 0x000ee20000100800 */
[----:B0-----:R-:W-:-:S13]  /*cf70*/  ISETP.NE.AND P0, PT, R7, 0x1, PT ;  /* 0x000000010700780c */ /* 0x001fda0003f05270 */
[----:B------:R-:W0:Y:S02]  /*cf80*/  @P0 LDC.64 R2, c[0x0][0x440] ;  /* 0x00011000ff020b82 */ /* 0x000e240000000a00 */
[----:B0-----:R-:W-:-:S04]  /*cf90*/  @P0 IMAD.HI.U32 R5, R0, R2, RZ ;  /* 0x0000000200050227 */ /* 0x001fc800078e00ff */
[----:B------:R-:W-:Y:S01]  /*cfa0*/  IMAD.MOV.U32 R2, RZ, RZ, R0 ;  /* 0x000000ffff027224 */ /* 0x000fe200078e0000 */
[----:B------:R-:W-:-:S05]  /*cfb0*/  @P0 SHF.R.U32.HI R2, RZ, R3, R5 ;  /* 0x00000003ff020219 */ /* 0x000fca0000011605 */
[----:B------:R-:W-:-:S04]  /*cfc0*/  IMAD.MOV R3, RZ, RZ, -R2 ;  /* 0x000000ffff037224 */ /* 0x000fc800078e0a02 */
[----:B------:R-:W-:Y:S01]  /*cfd0*/  IMAD R0, R7, R3, R0 ;  /* 0x0000000307007224 */ /* 0x000fe200078e0200 */
[----:B------:R-:W-:Y:S01]  /*cfe0*/  SHF.R.S32.HI R3, RZ, 0x1f, R2 ;  /* 0x0000001fff037819 */ /* 0x000fe20000011402 */
[----:B--2---:R-:W-:-:S04]  /*cff0*/  IMAD R5, R10, UR6, RZ ;  /* 0x000000060a057c24 */ /* 0x004fc8000f8e02ff */
[C---:B---3--:R-:W-:Y:S02]  /*d000*/  IMAD R5, R8.reuse, UR7, R5 ;  /* 0x0000000708057c24 */ /* 0x048fe4000f8e0205 */
[----:B------:R-:W-:-:S04]  /*d010*/  IMAD.WIDE.U32 R2, R8, UR6, R2 ;  /* 0x0000000608027c25 */ /* 0x000fc8000f8e0002 */
[----:B------:R-:W-:Y:S01]  /*d020*/  IMAD.IADD R3, R5, 0x1, R3 ;  /* 0x0000000105037824 */ /* 0x000fe200078e0203 */
[----:B------:R-:W-:-:S04]  /*d030*/  LEA R10, P0, R2, UR4, 0x2 ;  /* 0x00000004020a7c11 */ /* 0x000fc8000f8010ff */
[----:B------:R-:W-:-:S05]  /*d040*/  LEA.HI.X R11, R2, UR5, R3, 0x2, P0 ;  /* 0x00000005020b7c11 */ /* 0x000fca00080f1403 */
[----:B------:R0:W5:Y:S04]  /*d050*/  LDG.E R5, desc[UR40][R10.64] ;  /* 0x000000280a057981 */ /* 0x000168000c1e1900 */
.L_x_261:
[----:B------:R-:W-:Y:S01]  /*d060*/  IMAD R3, R9, 0x8, R18 ;  /* 0x0000000809037824 */ /* 0x000fe200078e0212 */
[----:B------:R-:W-:Y:S01]  /*d070*/  SHF.L.U32 R2, R13, 0x1f, RZ ;  /* 0x0000001f0d027819 */ /* 0x000fe200000006ff */
[----:B------:R-:W-:Y:S03]  /*d080*/  BSSY B3, `(.L_x_262) ;  /* 0x0000003000037945 */ /* 0x000fe60003800000 */
[----:B------:R-:W1:Y:S02]  /*d090*/  SYNCS.PHASECHK.TRANS64.TRYWAIT P0, [R3+URZ+0x34840], R2 ;  /* 0x03484002030075a7 */ /* 0x000e64000800017f */
[----:B-1----:R-:W-:Y:S05]  /*d0a0*/  @!P0 BRA `(.L_x_263) ;  /* 0x0000004400008947 */ /* 0x002fea0003800000 */
.L_x_368:
[----:B------:R-:W-:Y:S05]  /*d0b0*/  BSYNC B3 ;  /* 0x0000000000037941 */ /* 0x000fea0003800000 */
.L_x_262:
[----:B------:R-:W2:Y:S01]  /*d0c0*/  S2R R7, SR_TID.X ;  /* 0x0000000000077919 */ /* 0x000ea20000002100 */
[----:B------:R-:W-:Y:S01]  /*d0d0*/  BSSY B3, `(.L_x_264) ;  /* 0x000000b000037945 */ /* 0x000fe20003800000 */
[----:B--2---:R-:W-:-:S04]  /*d0e0*/  LOP3.LUT R7, R7, 0x7f, RZ, 0xc0, !PT ;  /* 0x0000007f07077812 */ /* 0x004fc800078ec0ff */
[----:B------:R-:W-:-:S13]  /*d0f0*/  ISETP.NE.AND P1, PT, R7, RZ, PT ;  /* 0x000000ff0700720c */ /* 0x000fda0003f25270 */
[----:B------:R-:W-:Y:S05]  /*d100*/  @P1 BRA `(.L_x_265) ;  /* 0x00000000001c1947 */ /* 0x000fea0003800000 */
[----:B------:R-:W2:Y:S01]  /*d110*/  S2R R7, SR_TID.X ;  /* 0x0000000000077919 */ /* 0x000ea20000002100 */
[----:B-1----:R-:W-:-:S04]  /*d120*/  IMAD.MOV.U32 R2, RZ, RZ, 0xc000 ;  /* 0x0000c000ff027424 */ /* 0x002fc800078e00ff */
[----:B------:R3:W-:Y:S01]  /*d130*/  SYNCS.ARRIVE.TRANS64 RZ, [R3+URZ+0x34830], R2 ;  /* 0x0348300203ff79a7 */ /* 0x0007e2000800003f */
[----:B--2---:R-:W-:-:S04]  /*d140*/  LOP3.LUT R7, R7, 0x1f, RZ, 0xc0, !PT ;  /* 0x0000001f07077812 */ /* 0x004fc800078ec0ff */
[----:B------:R-:W-:-:S13]  /*d150*/  ISETP.NE.AND P0, PT, R7, RZ, PT ;  /* 0x000000ff0700720c */ /* 0x000fda0003f05270 */
[----:B---3--:R-:W-:Y:S05]  /*d160*/  @!P0 BRA `(.L_x_265) ;  /* 0x0000000000048947 */ /* 0x008fea0003800000 */
[----:B------:R-:W-:Y:S01]  /*d170*/  BPT.TRAP 0x1 ;  /* 0x000000040000795c */ /* 0x000fe20000300000 */
.L_x_265:
[----:B------:R-:W-:Y:S05]  /*d180*/  BSYNC B3 ;  /* 0x0000000000037941 */ /* 0x000fea0003800000 */
.L_x_264:
[----:B-1----:R-:W2:Y:S01]  /*d190*/  LDL R2, [R1+0x18] ;  /* 0x0000180001027983 */ /* 0x002ea20000100800 */
[----:B------:R-:W-:Y:S01]  /*d1a0*/  IMAD.MOV.U32 R14, RZ, RZ, RZ ;  /* 0x000000ffff0e7224 */ /* 0x000fe200078e00ff */
[----:B------:R-:W-:Y:S01]  /*d1b0*/  UIADD3 UR4, UP0, UR38, 0x370, URZ ;  /* 0x0000037026047890 */ /* 0x000fe2000ff1e03f */
[----:B------:R-:W-:Y:S01]  /*d1c0*/  IMAD R8, R9, 0xc000, R18 ;  /* 0x0000c00009087824 */ /* 0x000fe200078e0212 */
[----:B------:R-:W-:Y:S01]  /*d1d0*/  PLOP3.LUT P0, PT, PT, PT, PT, 0x80, 0x0 ;  /* 0x000000000000781c */ /* 0x000fe20003f0f070 */
[----:B------:R-:W-:Y:S01]  /*d1e0*/  VIADD R3, R3, 0x34830 ;  /* 0x0003483003037836 */ /* 0x000fe20000000000 */
[----:B------:R-:W-:Y:S01]  /*d1f0*/  R2UR UR10, R14 ;  /* 0x000000000e0a72ca */ /* 0x000fe200000e0000 */
[----:B------:R-:W-:Y:S01]  /*d200*/  VIADD R7, R8, 0x1c400 ;  /* 0x0001c40008077836 */ /* 0x000fe20000000000 */
[----:B------:R-:W-:Y:S01]  /*d210*/  UIADD3.X UR5, URZ, UR39, URZ, UP0, !UPT ;  /* 0x000000273f057290 */ /* 0x000fe200087fe43f */
[----:B------:R-:W-:Y:S01]  /*d220*/  UMOV UR6, 0x0 ;  /* 0x0000000000067882 */ /* 0x000fe20000000000 */
[----:B------:R-:W-:Y:S01]  /*d230*/  UMOV UR7, 0x14f00000 ;  /* 0x14f0000000077882 */ /* 0x000fe20000000000 */
[----:B--2---:R-:W-:-:S10]  /*d240*/  IMAD R2, R0, 0x80, R2 ;  /* 0x0000008000027824 */ /* 0x004fd400078e0202 */
.L_x_266:
[----:B------:R-:W-:-:S13]  /*d250*/  @P0 ELECT P2, URZ, PT ;  /* 0x00000000003f082f */ /* 0x000fda0003840000 */
[----:B-----5:R-:W-:Y:S02]  /*d260*/  @P2 R2UR UR13, R5 ;  /* 0x00000000050d22ca */ /* 0x020fe400000e0000 */
[----:B------:R-:W-:Y:S02]  /*d270*/  @P2 R2UR UR12, R16 ;  /* 0x00000000100c22ca */ /* 0x000fe400000e0000 */
[----:B------:R-:W-:Y:S02]  /*d280*/  @P2 R2UR UR11, R2 ;  /* 0x00000000020b22ca */ /* 0x000fe400000e0000 */
[----:B------:R-:W-:Y:S02]  /*d290*/  @P2 R2UR UR9, R3 ;  /* 0x00000000030922ca */ /* 0x000fe400000e0000 */
[----:B------:R-:W-:Y:S02]  /*d2a0*/  @P2 R2UR UR8, R7 ;  /* 0x00000000070822ca */ /* 0x000fe400000e0000 */
[----:B------:R-:W-:-:S02]  /*d2b0*/  @P2 PLOP3.LUT P0, PT, P2, PT, PT, 0x8, 0x0 ;  /* 0x000000000000281c */ /* 0x000fc4000170e170 */
[----:B------:R-:W-:-:S09]  /*d2c0*/  PLOP3.LUT P2, PT, PT, PT, PT, 0x8, 0x0 ;  /* 0x000000000000781c */ /* 0x000fd20003f4e170 */
[----:B------:R1:W-:Y:S02]  /*d2d0*/  UTMALDG.4D [UR8], [UR4], desc[UR6] ;  /* 0x00000608040075b4 */ /* 0x0003e40008019000 */
[----:B-1----:R-:W-:Y:S05]  /*d2e0*/  @P0 BRA.U.ANY `(.L_x_266) ;  /* 0xfffffffd00d80947 */ /* 0x002fea000393ffff */
[----:B------:R-:W-:Y:S01]  /*d2f0*/  IMAD.MOV.U32 R15, RZ, RZ, 0x40 ;  /* 0x00000040ff0f7424 */ /* 0x000fe200078e00ff */
[----:B------:R-:W-:Y:S01]  /*d300*/  PLOP3.LUT P0, PT, PT, PT, PT, 0x80, 0x0 ;  /* 0x000000000000781c */ /* 0x000fe20003f0f070 */
[----:B------:R-:W-:Y:S01]  /*d310*/  VIADD R7, R8, 0x20400 ;  /* 0x0002040008077836 */ /* 0x000fe20000000000 */
[----:B------:R-:W-:Y:S01]  /*d320*/  UMOV UR6, 0x0 ;  /* 0x0000000000067882 */ /* 0x000fe20000000000 */
[----:B------:R-:W-:Y:S01]  /*d330*/  UMOV UR7, 0x14f00000 ;  /* 0x14f0000000077882 */ /* 0x000fe20000000000 */
[----:B------:R-:W-:-:S15]  /*d340*/  R2UR UR10, R15 ;  /* 0x000000000f0a72ca */ /* 0x000fde00000e0000 */
.L_x_267:
[----:B------:R-:W-:-:S13]  /*d350*/  @P0 ELECT P2, URZ, PT ;  /* 0x00000000003f082f */ /* 0x000fda0003840000 */
[----:B------:R-:W-:Y:S02]  /*d360*/  @P2 R2UR UR13, R5 ;  /* 0x00000000050d22ca */ /* 0x000fe400000e0000 */
        /* <DEDUP_REMOVED lines=8> */
[----:B------:R-:W-:Y:S01]  /*d3f0*/  PLOP3.LUT P0, PT, PT, PT, PT, 0x80, 0x0 ;  /* 0x000000000000781c */ /* 0x000fe20003f0f070 */
[----:B------:R-:W-:Y:S01]  /*d400*/  VIADD R8, R8, 0x24400 ;  /* 0x0002440008087836 */ /* 0x000fe20000000000 */
[----:B------:R-:W-:Y:S01]  /*d410*/  UMOV UR6, 0x0 ;  /* 0x0000000000067882 */ /* 0x000fe20000000000 */
[----:B------:R-:W-:Y:S01]  /*d420*/  UMOV UR7, 0x14f00000 ;  /* 0x14f0000000077882 */ /* 0x000fe20000000000 */
[----:B------:R-:W-:-:S09]  /*d430*/  UMOV UR10, 0x80 ;  /* 0x00000080000a7882 */ /* 0x000fd20000000000 */
.L_x_268:
        /* <DEDUP_REMOVED lines=10> */
[----:B------:R-:W2:Y:S01]  /*d4e0*/  LDL.LU R7, [R1+0x14] ;  /* 0x0000140001077983 */ /* 0x000ea20000300800 */
[----:B------:R-:W-:Y:S01]  /*d4f0*/  IMAD R3, R19, 0x8, R6 ;  /* 0x0000000813037824 */ /* 0x000fe200078e0206 */
[----:B------:R-:W-:Y:S01]  /*d500*/  BSSY B3, `(.L_x_269) ;  /* 0x0000004000037945 */ /* 0x000fe20003800000 */
[----:B--2---:R-:W-:-:S04]  /*d510*/  SHF.L.U32 R2, R7, 0x1f, RZ ;  /* 0x0000001f07027819 */ /* 0x004fc800000006ff */
[----:B------:R-:W1:Y:S02]  /*d520*/  SYNCS.PHASECHK.TRANS64.TRYWAIT P0, [R3+URZ+0x60], R2 ;  /* 0x00006002030075a7 */ /* 0x000e64000800017f */
[----:B-1----:R-:W-:Y:S05]  /*d530*/  @!P0 BRA `(.L_x_270) ;  /* 0x0000003c00f08947 */ /* 0x002fea0003800000 */
.L_x_369:
[----:B------:R-:W-:Y:S05]  /*d540*/  BSYNC B3 ;  /* 0x0000000000037941 */ /* 0x000fea0003800000 */
.L_x_269:
[----:B------:R-:W-:Y:S01]  /*d550*/  BSSY B3, `(.L_x_271) ;  /* 0x000000c000037945 */ /* 0x000fe20003800000 */
[----:B0-----:R-:W-:Y:S02]  /*d560*/  IMAD.MOV.U32 R10, RZ, RZ, 0x0 ;  /* 0x00000000ff0a7424 */ /* 0x001fe400078e00ff */
[----:B------:R-:W-:Y:S01]  /*d570*/  IMAD.MOV.U32 R11, RZ, RZ, 0x14f00000 ;  /* 0x14f00000ff0b7424 */ /* 0x000fe200078e00ff */
[----:B------:R-:W-:Y:S06]  /*d580*/  @P1 BRA `(.L_x_272) ;  /* 0x0000000000201947 */ /* 0x000fec0003800000 */
[----:B------:R-:W0:Y:S01]  /*d590*/  S2R R7, SR_TID.X ;  /* 0x0000000000077919 */ /* 0x000e220000002100 */
[----:B-1----:R-:W-:Y:S02]  /*d5a0*/  IMAD R2, R19, 0x8, R18 ;  /* 0x0000000813027824 */ /* 0x002fe400078e0212 */
[----:B------:R-:W-:-:S04]  /*d5b0*/  IMAD.MOV.U32 R3, RZ, RZ, 0x8000 ;  /* 0x00008000ff037424 */ /* 0x000fc800078e00ff */
[----:B------:R2:W-:Y:S01]  /*d5c0*/  SYNCS.ARRIVE.TRANS64 RZ, [R2+URZ+0x34850], R3 ;  /* 0x0348500302ff79a7 */ /* 0x0005e2000800003f */
[----:B0-----:R-:W-:-:S04]  /*d5d0*/  LOP3.LUT R7, R7, 0x1f, RZ, 0xc0, !PT ;  /* 0x0000001f07077812 */ /* 0x001fc800078ec0ff */
[----:B------:R-:W-:-:S13]  /*d5e0*/  ISETP.NE.AND P0, PT, R7, RZ, PT ;  /* 0x000000ff0700720c */ /* 0x000fda0003f05270 */
[----:B--2---:R-:W-:Y:S05]  /*d5f0*/  @!P0 BRA `(.L_x_272) ;  /* 0x0000000000048947 */ /* 0x004fea0003800000 */
[----:B------:R-:W-:Y:S01]  /*d600*/  BPT.TRAP 0x1 ;  /* 0x000000040000795c */ /* 0x000fe20000300000 */
.L_x_272:
[----:B------:R-:W-:Y:S05]  /*d610*/  BSYNC B3 ;  /* 0x0000000000037941 */ /* 0x000fea0003800000 */
.L_x_271:
[----:B------:R-:W2:Y:S04]  /*d620*/  LDL R7, [R1+0x18] ;  /* 0x0000180001077983 */ /* 0x000ea80000100800 */
[----:B-1----:R-:W2:Y:S01]  /*d630*/  LDL.LU R2, [R1+0x8] ;  /* 0x0000080001027983 */ /* 0x002ea20000300800 */
[----:B------:R-:W-:Y:S01]  /*d640*/  R2UR UR10, R14 ;  /* 0x000000000e0a72ca */ /* 0x000fe200000e0000 */
[C-C-:B------:R-:W-:Y:S01]  /*d650*/  IMAD R3, R19.reuse, 0x8, R18.reuse ;  /* 0x0000000813037824 */ /* 0x140fe200078e0212 */
[----:B------:R-:W-:Y:S01]  /*d660*/  R2UR UR6, R10 ;  /* 0x000000000a0672ca */ /* 0x000fe200000e0000 */
[----:B------:R-:W-:Y:S01]  /*d670*/  IMAD R8, R19, 0x8000, R18 ;  /* 0x0000800013087824 */ /* 0x000fe200078e0212 */
[----:B------:R-:W-:Y:S01]  /*d680*/  R2UR UR7, R11 ;  /* 0x000000000b0772ca */ /* 0x000fe200000e0000 */
[----:B------:R-:W-:Y:S01]  /*d690*/  UIADD3 UR4, UP0, UR38, 0x470, URZ ;  /* 0x0000047026047890 */ /* 0x000fe2000ff1e03f */
[----:B------:R-:W-:Y:S01]  /*d6a0*/  PLOP3.LUT P0, PT, PT, PT, PT, 0x80, 0x0 ;  /* 0x000000000000781c */ /* 0x000fe20003f0f070 */
[----:B------:R-:W-:-:S02]  /*d6b0*/  VIADD R3, R3, 0x34850 ;  /* 0x0003485003037836 */ /* 0x000fc40000000000 */
[----:B------:R-:W-:Y:S01]  /*d6c0*/  UIADD3.X UR5, URZ, UR39, URZ, UP0, !UPT ;  /* 0x000000273f057290 */ /* 0x000fe200087fe43f */
[----:B--2---:R-:W-:Y:S02]  /*d6d0*/  IMAD R2, R2, 0x80, R7 ;  /* 0x0000008002027824 */ /* 0x004fe400078e0207 */
[----:B------:R-:W-:-:S09]  /*d6e0*/  VIADD R7, R8, 0x400 ;  /* 0x0000040008077836 */ /* 0x000fd20000000000 */
.L_x_273:
        /* <DEDUP_REMOVED lines=9> */
[----:B0-----:R-:W-:Y:S05]  /*d780*/  @P0 BRA.U.ANY `(.L_x_273) ;  /* 0xfffffffd00d80947 */ /* 0x001fea000393ffff */
[----:B------:R-:W-:Y:S01]  /*d790*/  R2UR UR10, R15 ;  /* 0x000000000f0a72ca */ /* 0x000fe200000e0000 */
[----:B------:R-:W-:Y:S01]  /*d7a0*/  VIADD R8, R8, 0x4400 ;  /* 0x0000440008087836 */ /* 0x000fe20000000000 */
[----:B------:R-:W-:Y:S02]  /*d7b0*/  R2UR UR6, R10 ;  /* 0x000000000a0672ca */ /* 0x000fe400000e0000 */
[----:B------:R-:W-:Y:S02]  /*d7c0*/  R2UR UR7, R11 ;  /* 0x000000000b0772ca */ /* 0x000fe400000e0000 */
[----:B------:R-:W-:-:S13]  /*d7d0*/  PLOP3.LUT P0, PT, PT, PT, PT, 0x80, 0x0 ;  /* 0x000000000000781c */ /* 0x000fda0003f0f070 */
.L_x_274:
        /* <DEDUP_REMOVED lines=10> */
[----:B------:R0:W-:Y:S01]  /*d880*/  STL [R1+0x8], R0 ;  /* 0x0000080001007387 */ /* 0x0001e20000100800 */
[----:B------:R-:W-:-:S07]  /*d890*/  IMAD.MOV.U32 R17, RZ, RZ, R5 ;  /* 0x000000ffff117224 */ /* 0x000fce00078e0005 */
.L_x_260:
[----:B------:R-:W-:Y:S05]  /*d8a0*/  BSYNC B1 ;  /* 0x0000000000017941 */ /* 0x000fea0003800000 */
.L_x_259:
[----:B0-----:R-:W2:Y:S01]  /*d8b0*/  LDL.LU R0, [R1+0x38] ;  /* 0x0000380001007983 */ /* 0x001ea20000300800 */
[----:B------:R-:W-:-:S03]  /*d8c0*/  IMAD.MOV.U32 R19, RZ, RZ, R9 ;  /* 0x000000ffff137224 */ /* 0x000fc600078e0009 */
[----:B------:R0:W-:Y:S02]  /*d8d0*/  STL [R1+0x14], R13 ;  /* 0x0000140d01007387 */ /* 0x0001e40000100800 */
[----:B0-2---:R-:W-:-:S07]  /*d8e0*/  VIADD R0, R0, 0xfffffffd ;  /* 0xfffffffd00007836 */ /* 0x005fce0000000000 */
.L_x_258:
[----:B------:R-:W-:Y:S05]  /*d8f0*/  BSYNC B2 ;  /* 0x0000000000027941 */ /* 0x000fea0003800000 */
.L_x_257:
[----:B------:R-:W-:Y:S01]  /*d900*/  VIADD R12, R12, 0xfffffffe ;  /* 0xfffffffe0c0c7836 */ /* 0x000fe20000000000 */
[----:B------:R-:W-:-:S04]  /*d910*/  LOP3.LUT R4, RZ, R4, RZ, 0x33, !PT ;  /* 0x00000004ff047212 */ /* 0x000fc800078e33ff */
[----:B------:R-:W-:-:S13]  /*d920*/  ISETP.NE.AND P0, PT, R12, R4, PT ;  /* 0x000000040c00720c */ /* 0x000fda0003f05270 */
[----:B------:R-:W-:Y:S05]  /*d930*/  @!P0 BRA `(.L_x_256) ;  /* 0x0000001400448947 */ /* 0x000fea0003800000 */
[----:B------:R-:W-:-:S07]  /*d940*/  IMAD.MOV.U32 R9, RZ, RZ, R17 ;  /* 0x000000ffff097224 */ /* 0x000fce00078e0011 */
.L_x_307:
[----:B------:R-:W2:Y:S04]  /*d950*/  LDL R3, [R1+0x1c] ;  /* 0x00001c0001037983 */ /* 0x000ea80000100800 */
[----:B------:R-:W3:Y:S01]  /*d960*/  LDL R2, [R1+0x14] ;  /* 0x0000140001027983 */ /* 0x000ee20000100800 */
[----:B------:R-:W-:Y:S01]  /*d970*/  VIADD R4, R19, 0x1 ;  /* 0x0000000113047836 */ /* 0x000fe20000000000 */
[----:B------:R-:W-:Y:S05]  /*d980*/  YIELD ;  /* 0x0000000000007946 */ /* 0x000fea0003800000 */
[----:B------:R-:W-:Y:S01]  /*d990*/  ISETP.NE.AND P0, PT, R4, 0x2, PT ;  /* 0x000000020400780c */ /* 0x000fe20003f05270 */
[----:B------:R-:W-:Y:S03]  /*d9a0*/  BSSY B1, `(.L_x_275) ;  /* 0x00000a0000017945 */ /* 0x000fe60003800000 */
[----:B------:R-:W-:-:S02]  /*d9b0*/  SEL R5, RZ, 0x1, P0 ;  /* 0x00000001ff057807 */ /* 0x000fc40000000000 */
[----:B------:R-:W-:Y:S02]  /*d9c0*/  SEL R4, R4, RZ, P0 ;  /* 0x000000ff04047207 */ /* 0x000fe40000000000 */
[----:B--2---:R-:W-:Y:S02]  /*d9d0*/  LOP3.LUT P1, RZ, R3, 0x1, RZ, 0xc0, !PT ;  /* 0x0000000103ff7812 */ /* 0x004fe4000782c0ff */
[----:B---3--:R-:W-:-:S11]  /*d9e0*/  LOP3.LUT R5, R2, R5, RZ, 0x3c, !PT ;  /* 0x0000000502057212 */ /* 0x008fd600078e3cff */
[----:B01----:R-:W-:Y:S05]  /*d9f0*/  @!P1 BRA `(.L_x_276) ;  /* 0x0000000800689947 */ /* 0x003fea0003800000 */
        /* <DEDUP_REMOVED lines=13> */
[----:B------:R-:W-:-:S04]  /*dad0*/  @P0 SHF.R.U32.HI R2, RZ, R3, R7 ;  /* 0x00000003ff020219 */ /* 0x000fc80000011607 */
[--C-:B------:R-:W-:Y:S01]  /*dae0*/  SHF.R.S32.HI R3, RZ, 0x1f, R2.reuse ;  /* 0x0000001fff037819 */ /* 0x100fe20000011402 */
[----:B------:R-:W-:-:S04]  /*daf0*/  IMAD.MOV R7, RZ, RZ, -R2 ;  /* 0x000000ffff077224 */ /* 0x000fc800078e0a02 */
[----:B------:R-:W-:Y:S02]  /*db00*/  IMAD R7, R8, R7, R0 ;  /* 0x0000000708077224 */ /* 0x000fe400078e0200 */
[----:B--2---:R-:W-:-:S04]  /*db10*/  IMAD R8, R11, UR6, RZ ;  /* 0x000000060b087c24 */ /* 0x004fc8000f8e02ff */
[C---:B---3--:R-:W-:Y:S02]  /*db20*/  IMAD R8, R10.reuse, UR7, R8 ;  /* 0x000000070a087c24 */ /* 0x048fe4000f8e0208 */
[----:B------:R-:W-:-:S04]  /*db30*/  IMAD.WIDE.U32 R2, R10, UR6, R2 ;  /* 0x000000060a027c25 */ /* 0x000fc8000f8e0002 */
[----:B------:R-:W-:Y:S01]  /*db40*/  IMAD.IADD R3, R8, 0x1, R3 ;  /* 0x0000000108037824 */ /* 0x000fe200078e0203 */
[----:B------:R-:W-:-:S04]  /*db50*/  LEA R8, P0, R2, UR4, 0x2 ;  /* 0x0000000402087c11 */ /* 0x000fc8000f8010ff */
[----:B------:R-:W-:-:S06]  /*db60*/  LEA.HI.X R9, R2, UR5, R3, 0x2, P0 ;  /* 0x0000000502097c11 */ /* 0x000fcc00080f1403 */
[----:B------:R0:W5:Y:S03]  /*db70*/  LDG.E R9, desc[UR40][R8.64] ;  /* 0x0000002808097981 */ /* 0x000166000c1e1900 */
.L_x_277:
[----:B------:R-:W-:Y:S01]  /*db80*/  IMAD R3, R4, 0x8, R18 ;  /* 0x0000000804037824 */ /* 0x000fe200078e0212 */
[----:B------:R-:W-:Y:S01]  /*db90*/  SHF.L.U32 R2, R5, 0x1f, RZ ;  /* 0x0000001f05027819 */ /* 0x000fe200000006ff */
[----:B------:R-:W-:Y:S03]  /*dba0*/  BSSY B2, `(.L_x_278) ;  /* 0x0000003000027945 */ /* 0x000fe60003800000 */
[----:B------:R-:W1:Y:S02]  /*dbb0*/  SYNCS.PHASECHK.TRANS64.TRYWAIT P0, [R3+URZ+0x34840], R2 ;  /* 0x03484002030075a7 */ /* 0x000e64000800017f */
[----:B-1----:R-:W-:Y:S05]  /*dbc0*/  @!P0 BRA `(.L_x_279) ;  /* 0x0000003800608947 */ /* 0x002fea0003800000 */
.L_x_370:
[----:B------:R-:W-:Y:S05]  /*dbd0*/  BSYNC B2 ;  /* 0x0000000000027941 */ /* 0x000fea0003800000 */
.L_x_278:
[----:B0-----:R-:W0:Y:S01]  /*dbe0*/  S2R R8, SR_TID.X ;  /* 0x0000000000087919 */ /* 0x001e220000002100 */
[----:B------:R-:W-:Y:S01]  /*dbf0*/  BSSY B2, `(.L_x_280) ;  /* 0x000000b000027945 */ /* 0x000fe20003800000 */
[----:B0-----:R-:W-:-:S04]  /*dc00*/  LOP3.LUT R8, R8, 0x7f, RZ, 0xc0, !PT ;  /* 0x0000007f08087812 */ /* 0x001fc800078ec0ff */
[----:B------:R-:W-:-:S13]  /*dc10*/  ISETP.NE.AND P1, PT, R8, RZ, PT ;  /* 0x000000ff0800720c */ /* 0x000fda0003f25270 */
[----:B------:R-:W-:Y:S05]  /*dc20*/  @P1 BRA `(.L_x_281) ;  /* 0x00000000001c1947 */ /* 0x000fea0003800000 */
[----:B------:R-:W0:Y:S01]  /*dc30*/  S2R R8, SR_TID.X ;  /* 0x0000000000087919 */ /* 0x000e220000002100 */
[----:B-1----:R-:W-:-:S04]  /*dc40*/  IMAD.MOV.U32 R2, RZ, RZ, 0xc000 ;  /* 0x0000c000ff027424 */ /* 0x002fc800078e00ff */
[----:B------:R2:W-:Y:S01]  /*dc50*/  SYNCS.ARRIVE.TRANS64 RZ, [R3+URZ+0x34830], R2 ;  /* 0x0348300203ff79a7 */ /* 0x0005e2000800003f */
[----:B0-----:R-:W-:-:S04]  /*dc60*/  LOP3.LUT R8, R8, 0x1f, RZ, 0xc0, !PT ;  /* 0x0000001f08087812 */ /* 0x001fc800078ec0ff */
[----:B------:R-:W-:-:S13]  /*dc70*/  ISETP.NE.AND P0, PT, R8, RZ, PT ;  /* 0x000000ff0800720c */ /* 0x000fda0003f05270 */
[----:B--2---:R-:W-:Y:S05]  /*dc80*/  @!P0 BRA `(.L_x_281) ;  /* 0x0000000000048947 */ /* 0x004fea0003800000 */
[----:B------:R-:W-:Y:S01]  /*dc90*/  BPT.TRAP 0x1 ;  /* 0x000000040000795c */ /* 0x000fe20000300000 */
.L_x_281:
[----:B------:R-:W-:Y:S05]  /*dca0*/  BSYNC B2 ;  /* 0x0000000000027941 */ /* 0x000fea0003800000 */
.L_x_280:
        /* <DEDUP_REMOVED lines=12> */
.L_x_282:
        /* <DEDUP_REMOVED lines=10> */
[----:B------:R-:W-:Y:S01]  /*de10*/  IMAD.MOV.U32 R13, RZ, RZ, 0x40 ;  /* 0x00000040ff0d7424 */ /* 0x000fe200078e00ff */
[----:B------:R-:W-:Y:S01]  /*de20*/  PLOP3.LUT P0, PT, PT, PT, PT, 0x80, 0x0 ;  /* 0x000000000000781c */ /* 0x000fe20003f0f070 */
[----:B------:R-:W-:Y:S01]  /*de30*/  VIADD R10, R8, 0x20400 ;  /* 0x00020400080a7836 */ /* 0x000fe20000000000 */
[----:B------:R-:W-:Y:S01]  /*de40*/  UMOV UR6, 0x0 ;  /* 0x0000000000067882 */ /* 0x000fe20000000000 */
[----:B------:R-:W-:Y:S01]  /*de50*/  UMOV UR7, 0x14f00000 ;  /* 0x14f0000000077882 */ /* 0x000fe20000000000 */
[----:B------:R-:W-:-:S15]  /*de60*/  R2UR UR10, R13 ;  /* 0x000000000d0a72ca */ /* 0x000fde00000e0000 */
.L_x_283:
        /* <DEDUP_REMOVED lines=10> */
[----:B------:R-:W-:Y:S01]  /*df10*/  PLOP3.LUT P0, PT, PT, PT, PT, 0x80, 0x0 ;  /* 0x000000000000781c */ /* 0x000fe20003f0f070 */
[----:B------:R-:W-:Y:S01]  /*df20*/  VIADD R8, R8, 0x24400 ;  /* 0x0002440008087836 */ /* 0x000fe20000000000 */
[----:B------:R-:W-:Y:S01]  /*df30*/  UMOV UR6, 0x0 ;  /* 0x0000000000067882 */ /* 0x000fe20000000000 */
[----:B------:R-:W-:Y:S01]  /*df40*/  UMOV UR7, 0x14f00000 ;  /* 0x14f0000000077882 */ /* 0x000fe20000000000 */
[----:B------:R-:W-:-:S09]  /*df50*/  UMOV UR10, 0x80 ;  /* 0x00000080000a7882 */ /* 0x000fd20000000000 */
.L_x_284:
        /* <DEDUP_REMOVED lines=10> */
[----:B------:R-:W2:Y:S01]  /*e000*/  LDL.LU R10, [R1+0x14] ;  /* 0x00001400010a7983 */ /* 0x000ea20000300800 */
[----:B------:R-:W-:Y:S01]  /*e010*/  IMAD R2, R19, 0x8, R6 ;  /* 0x0000000813027824 */ /* 0x000fe200078e0206 */
[----:B------:R-:W-:Y:S01]  /*e020*/  BSSY B2, `(.L_x_285) ;  /* 0x0000004000027945 */ /* 0x000fe20003800000 */
[----:B--2---:R-:W-:-:S04]  /*e030*/  SHF.L.U32 R3, R10, 0x1f, RZ ;  /* 0x0000001f0a037819 */ /* 0x004fc800000006ff */
[----:B------:R-:W0:Y:S02]  /*e040*/  SYNCS.PHASECHK.TRANS64.TRYWAIT P0, [R2+URZ+0x60], R3 ;  /* 0x00006003020075a7 */ /* 0x000e24000800017f */
[----:B0-----:R-:W-:Y:S05]  /*e050*/  @!P0 BRA `(.L_x_286) ;  /* 0x0000003400508947 */ /* 0x001fea0003800000 */
.L_x_371:
[----:B------:R-:W-:Y:S05]  /*e060*/  BSYNC B2 ;  /* 0x0000000000027941 */ /* 0x000fea0003800000 */
.L_x_285:
[----:B------:R-:W-:Y:S01]  /*e070*/  BSSY B2, `(.L_x_287) ;  /* 0x000000b000027945 */ /* 0x000fe20003800000 */
[----:B------:R-:W-:Y:S02]  /*e080*/  IMAD.MOV.U32 R10, RZ, RZ, 0x0 ;  /* 0x00000000ff0a7424 */ /* 0x000fe400078e00ff */
[----:B------:R-:W-:Y:S01]  /*e090*/  IMAD.MOV.U32 R11, RZ, RZ, 0x14f00000 ;  /* 0x14f00000ff0b7424 */ /* 0x000fe200078e00ff */
[----:B------:R-:W-:Y:S06]  /*e0a0*/  @P1 BRA `(.L_x_288) ;  /* 0x00000000001c1947 */ /* 0x000fec0003800000 */
[----:B------:R-:W1:Y:S01]  /*e0b0*/  S2R R8, SR_TID.X ;  /* 0x0000000000087919 */ /* 0x000e620000002100 */
[----:B0-----:R-:W-:-:S04]  /*e0c0*/  IMAD.MOV.U32 R3, RZ, RZ, 0x8000 ;  /* 0x00008000ff037424 */ /* 0x001fc800078e00ff */
[----:B------:R2:W-:Y:S01]  /*e0d0*/  SYNCS.ARRIVE.TRANS64 RZ, [R2+URZ+0x50], R3 ;  /* 0x0000500302ff79a7 */ /* 0x0005e2000800003f */
[----:B-1----:R-:W-:-:S04]  /*e0e0*/  LOP3.LUT R8, R8, 0x1f, RZ, 0xc0, !PT ;  /* 0x0000001f08087812 */ /* 0x002fc800078ec0ff */
[----:B------:R-:W-:-:S13]  /*e0f0*/  ISETP.NE.AND P0, PT, R8, RZ, PT ;  /* 0x000000ff0800720c */ /* 0x000fda0003f05270 */
[----:B--2---:R-:W-:Y:S05]  /*e100*/  @!P0 BRA `(.L_x_288) ;  /* 0x0000000000048947 */ /* 0x004fea0003800000 */
[----:B------:R-:W-:Y:S01]  /*e110*/  BPT.TRAP 0x1 ;  /* 0x000000040000795c */ /* 0x000fe20000300000 */
.L_x_288:
[----:B------:R-:W-:Y:S05]  /*e120*/  BSYNC B2 ;  /* 0x0000000000027941 */ /* 0x000fea0003800000 */
.L_x_287:
[----:B------:R-:W2:Y:S04]  /*e130*/  LDL R8, [R1+0x18] ;  /* 0x0000180001087983 */ /* 0x000ea80000100800 */
[----:B0-----:R-:W2:Y:S01]  /*e140*/  LDL.LU R3, [R1+0x8] ;  /* 0x0000080001037983 */ /* 0x001ea20000300800 */
[----:B------:R-:W-:Y:S01]  /*e150*/  R2UR UR10, R12 ;  /* 0x000000000c0a72ca */ /* 0x000fe200000e0000 */
[----:B------:R-:W-:Y:S01]  /*e160*/  IMAD R19, R19, 0x8000, R18 ;  /* 0x0000800013137824 */ /* 0x000fe200078e0212 */
[----:B------:R-:W-:Y:S01]  /*e170*/  R2UR UR6, R10 ;  /* 0x000000000a0672ca */ /* 0x000fe200000e0000 */
[----:B------:R-:W-:Y:S01]  /*e180*/  UIADD3 UR4, UP0, UR38, 0x470, URZ ;  /* 0x0000047026047890 */ /* 0x000fe2000ff1e03f */
[----:B------:R-:W-:Y:S01]  /*e190*/  R2UR UR7, R11 ;  /* 0x000000000b0772ca */ /* 0x000fe200000e0000 */
[----:B------:R-:W-:Y:S01]  /*e1a0*/  VIADD R2, R2, 0x50 ;  /* 0x0000005002027836 */ /* 0x000fe20000000000 */
[----:B------:R-:W-:Y:S01]  /*e1b0*/  PLOP3.LUT P0, PT, PT, PT, PT, 0x80, 0x0 ;  /* 0x000000000000781c */ /* 0x000fe20003f0f070 */
[----:B------:R-:W-:Y:S01]  /*e1c0*/  UIADD3.X UR5, URZ, UR39, URZ, UP0, !UPT ;  /* 0x000000273f057290 */ /* 0x000fe200087fe43f */
[----:B--2---:R-:W-:-:S02]  /*e1d0*/  IMAD R3, R3, 0x80, R8 ;  /* 0x0000008003037824 */ /* 0x004fc400078e0208 */
[----:B------:R-:W-:-:S09]  /*e1e0*/  VIADD R8, R19, 0x400 ;  /* 0x0000040013087836 */ /* 0x000fd20000000000 */
.L_x_289:
        /* <DEDUP_REMOVED lines=15> */
.L_x_290:
        /* <DEDUP_REMOVED lines=12> */
.L_x_276:
[----:B------:R-:W-:Y:S05]  /*e3a0*/  BSYNC B1 ;  /* 0x0000000000017941 */ /* 0x000fea0003800000 */
.L_x_275:
[----:B------:R-:W2:Y:S01]  /*e3b0*/  LDL R2, [R1+0x1c] ;  /* 0x00001c0001027983 */ /* 0x000ea20000100800 */
[----:B------:R-:W-:Y:S01]  /*e3c0*/  VIADD R19, R4, 0x1 ;  /* 0x0000000104137836 */ /* 0x000fe20000000000 */
[----:B------:R-:W-:Y:S01]  /*e3d0*/  BSSY B1, `(.L_x_291) ;  /* 0x00000a3000017945 */ /* 0x000fe20003800000 */
[----:B0-----:R-:W-:-:S03]  /*e3e0*/  VIADD R7, R0, 0xffffffff ;  /* 0xffffffff00077836 */ /* 0x001fc60000000000 */
[----:B------:R-:W-:-:S04]  /*e3f0*/  ISETP.NE.AND P0, PT, R19, 0x2, PT ;  /* 0x000000021300780c */ /* 0x000fc80003f05270 */
[----:B------:R-:W-:Y:S02]  /*e400*/  SEL R19, R19, RZ, P0 ;  /* 0x000000ff13137207 */ /* 0x000fe40000000000 */
[----:B--2---:R-:W-:Y:S02]  /*e410*/  LOP3.LUT P1, RZ, R2, 0x1, RZ, 0xc0, !PT ;  /* 0x0000000102ff7812 */ /* 0x004fe4000782c0ff */
[----:B------:R-:W-:-:S04]  /*e420*/  SEL R2, RZ, 0x1, P0 ;  /* 0x00000001ff027807 */ /* 0x000fc80000000000 */
[----:B------:R-:W-:-:S05]  /*e430*/  LOP3.LUT R12, R5, R2, RZ, 0x3c, !PT ;  /* 0x00000002050c7212 */ /* 0x000fca00078e3cff */
[----:B------:R0:W-:Y:S02]  /*e440*/  STL [R1+0x14], R12 ;  /* 0x0000140c01007387 */ /* 0x0001e40000100800 */
[----:B------:R-:W-:Y:S05]  /*e450*/  @!P1 BRA `(.L_x_292) ;  /* 0x0000000800689947 */ /* 0x000fea0003800000 */
[----:B------:R-:W-:Y:S01]  /*e460*/  ULDC.64 UR4, c[0x0][0x418] ;  /* 0x0001060000047ab9 */ /* 0x000fe20000000a00 */
[----:B------:R-:W-:Y:S01]  /*e470*/  IMAD.MOV.U32 R8, RZ, RZ, R7 ;  /* 0x000000ffff087224 */ /* 0x000fe200078e0007 */
[----:B------:R-:W-:-:S04]  /*e480*/  ISETP.NE.U32.AND P0, PT, RZ, UR4, PT ;  /* 0x00000004ff007c0c */ /* 0x000fc8000bf05070 */
[----:B------:R-:W-:-:S13]  /*e490*/  ISETP.NE.AND.EX P0, PT, RZ, UR5, PT, P0 ;  /* 0x00000005ff007c0c */ /* 0x000fda000bf05300 */
[----:B------:R-:W-:Y:S05]  /*e4a0*/  @!P0 BRA `(.L_x_293) ;  /* 0x00000000004c8947 */ /* 0x000fea0003800000 */
[----:B------:R-:W2:Y:S01]  /*e4b0*/  LDL R11, [R1+0x20] ;  /* 0x00002000010b7983 */ /* 0x000ea20000100800 */
[----:B------:R-:W1:Y:S01]  /*e4c0*/  LDC R9, c[0x0][0x43c] ;  /* 0x00010f00ff097b82 */ /* 0x000e620000000800 */
[----:B------:R-:W-:Y:S02]  /*e4d0*/  ULDC.64 UR6, c[0x0][0x428] ;  /* 0x00010a0000067ab9 */ /* 0x000fe40000000a00 */
[----:B------:R-:W3:Y:S01]  /*e4e0*/  LDL R10, [R1+0x10] ;  /* 0x00001000010a7983 */ /* 0x000ee20000100800 */
[----:B-1----:R-:W-:-:S13]  /*e4f0*/  ISETP.NE.AND P0, PT, R9, 0x1, PT ;  /* 0x000000010900780c */ /* 0x002fda0003f05270 */
[----:B------:R-:W1:Y:S02]  /*e500*/  @P0 LDC.64 R2, c[0x0][0x440] ;  /* 0x00011000ff020b82 */ /* 0x000e640000000a00 */
[----:B-1----:R-:W-:-:S04]  /*e510*/  @P0 IMAD.HI.U32 R8, R7, R2, RZ ;  /* 0x0000000207080227 */ /* 0x002fc800078e00ff */
        /* <DEDUP_REMOVED lines=10> */
[----:B------:R-:W-:-:S05]  /*e5c0*/  LEA.HI.X R11, R2, UR5, R3, 0x2, P0 ;  /* 0x00000005020b7c11 */ /* 0x000fca00080f1403 */
[----:B------:R1:W5:Y:S04]  /*e5d0*/  LDG.E R9, desc[UR40][R10.64] ;  /* 0x000000280a097981 */ /* 0x000368000c1e1900 */
.L_x_293:
[----:B------:R-:W-:Y:S01]  /*e5e0*/  IMAD R2, R19, 0x8, R18 ;  /* 0x0000000813027824 */ /* 0x000fe200078e0212 */
[----:B------:R-:W-:Y:S01]  /*e5f0*/  SHF.L.U32 R3, R12, 0x1f, RZ ;  /* 0x0000001f0c037819 */ /* 0x000fe200000006ff */
[----:B------:R-:W-:Y:S03]  /*e600*/  BSSY B2, `(.L_x_294) ;  /* 0x0000003000027945 */ /* 0x000fe60003800000 */
[----:B------:R-:W2:Y:S02]  /*e610*/  SYNCS.PHASECHK.TRANS64.TRYWAIT P0, [R2+URZ+0x34840], R3 ;  /* 0x03484003020075a7 */ /* 0x000ea4000800017f */
[----:B--2---:R-:W-:Y:S05]  /*e620*/  @!P0 BRA `(.L_x_295) ;  /* 0x0000002c00f08947 */ /* 0x004fea0003800000 */
.L_x_372:
[----:B------:R-:W-:Y:S05]  /*e630*/  BSYNC B2 ;  /* 0x0000000000027941 */ /* 0x000fea0003800000 */
.L_x_294:
[----:B-1----:R-:W1:Y:S01]  /*e640*/  S2R R10, SR_TID.X ;  /* 0x00000000000a7919 */ /* 0x002e620000002100 */
[----:B------:R-:W-:Y:S01]  /*e650*/  BSSY B2, `(.L_x_296) ;  /* 0x000000b000027945 */ /* 0x000fe20003800000 */
[----:B-1----:R-:W-:-:S04]  /*e660*/  LOP3.LUT R10, R10, 0x7f, RZ, 0xc0, !PT ;  /* 0x0000007f0a0a7812 */ /* 0x002fc800078ec0ff */
[----:B------:R-:W-:-:S13]  /*e670*/  ISETP.NE.AND P1, PT, R10, RZ, PT ;  /* 0x000000ff0a00720c */ /* 0x000fda0003f25270 */
[----:B------:R-:W-:Y:S05]  /*e680*/  @P1 BRA `(.L_x_297) ;  /* 0x00000000001c1947 */ /* 0x000fea0003800000 */
[----:B------:R-:W1:Y:S01]  /*e690*/  S2R R10, SR_TID.X ;  /* 0x00000000000a7919 */ /* 0x000e620000002100 */
[----:B--2---:R-:W-:-:S04]  /*e6a0*/  IMAD.MOV.U32 R3, RZ, RZ, 0xc000 ;  /* 0x0000c000ff037424 */ /* 0x004fc800078e00ff */
[----:B------:R3:W-:Y:S01]  /*e6b0*/  SYNCS.ARRIVE.TRANS64 RZ, [R2+URZ+0x34830], R3 ;  /* 0x0348300302ff79a7 */ /* 0x0007e2000800003f */
[----:B-1----:R-:W-:-:S04]  /*e6c0*/  LOP3.LUT R10, R10, 0x1f, RZ, 0xc0, !PT ;  /* 0x0000001f0a0a7812 */ /* 0x002fc800078ec0ff */
[----:B------:R-:W-:-:S13]  /*e6d0*/  ISETP.NE.AND P0, PT, R10, RZ, PT ;  /* 0x000000ff0a00720c */ /* 0x000fda0003f05270 */
[----:B---3--:R-:W-:Y:S05]  /*e6e0*/  @!P0 BRA `(.L_x_297) ;  /* 0x0000000000048947 */ /* 0x008fea0003800000 */
[----:B------:R-:W-:Y:S01]  /*e6f0*/  BPT.TRAP 0x1 ;  /* 0x000000040000795c */ /* 0x000fe20000300000 */
.L_x_297:
[----:B------:R-:W-:Y:S05]  /*e700*/  BSYNC B2 ;  /* 0x0000000000027941 */ /* 0x000fea0003800000 */
.L_x_296:
[----:B--2---:R-:W2:Y:S01]  /*e710*/  LDL R2, [R1+0x18] ;  /* 0x0000180001027983 */ /* 0x004ea20000100800 */
[----:B0-----:R-:W-:Y:S01]  /*e720*/  IMAD.MOV.U32 R12, RZ, RZ, RZ ;  /* 0x000000ffff0c7224 */ /* 0x001fe200078e00ff */
[----:B------:R-:W-:Y:S01]  /*e730*/  UIADD3 UR4, UP0, UR38, 0x370, URZ ;  /* 0x0000037026047890 */ /* 0x000fe2000ff1e03f */
[C---:B------:R-:W-:Y:S01]  /*e740*/  IMAD R3, R19.reuse, 0x8, R6 ;  /* 0x0000000813037824 */ /* 0x040fe200078e0206 */
[----:B------:R-:W-:Y:S01]  /*e750*/  PLOP3.LUT P0, PT, PT, PT, PT, 0x80, 0x0 ;  /* 0x000000000000781c */ /* 0x000fe20003f0f070 */
[----:B------:R-:W-:Y:S01]  /*e760*/  IMAD R10, R19, 0xc000, R18 ;  /* 0x0000c000130a7824 */ /* 0x000fe200078e0212 */
[----:B------:R-:W-:Y:S01]  /*e770*/  R2UR UR10, R12 ;  /* 0x000000000c0a72ca */ /* 0x000fe200000e0000 */
[----:B------:R-:W-:Y:S01]  /*e780*/  VIADD R3, R3, 0x30 ;  /* 0x0000003003037836 */ /* 0x000fe20000000000 */
[----:B------:R-:W-:Y:S01]  /*e790*/  UIADD3.X UR5, URZ, UR39, URZ, UP0, !UPT ;  /* 0x000000273f057290 */ /* 0x000fe200087fe43f */
[----:B------:R-:W-:Y:S01]  /*e7a0*/  VIADD R11, R10, 0x1c400 ;  /* 0x0001c4000a0b7836 */ /* 0x000fe20000000000 */
[----:B------:R-:W-:Y:S01]  /*e7b0*/  UMOV UR6, 0x0 ;  /* 0x0000000000067882 */ /* 0x000fe20000000000 */
[----:B------:R-:W-:Y:S01]  /*e7c0*/  UMOV UR7, 0x14f00000 ;  /* 0x14f0000000077882 */ /* 0x000fe20000000000 */
[----:B--2---:R-:W-:-:S09]  /*e7d0*/  IMAD R2, R8, 0x80, R2 ;  /* 0x0000008008027824 */ /* 0x004fd200078e0202 */
.L_x_298:
        /* <DEDUP_REMOVED lines=16> */
.L_x_299:
        /* <DEDUP_REMOVED lines=15> */
.L_x_300:
        /* <DEDUP_REMOVED lines=10> */
[----:B------:R-:W-:Y:S01]  /*ea70*/  SHF.L.U32 R5, R5, 0x1f, RZ ;  /* 0x0000001f05057819 */ /* 0x000fe200000006ff */
[----:B------:R-:W-:Y:S01]  /*ea80*/  IMAD R2, R4, 0x8, R6 ;  /* 0x0000000804027824 */ /* 0x000fe200078e0206 */
[----:B------:R-:W-:Y:S03]  /*ea90*/  BSSY B2, `(.L_x_301) ;  /* 0x0000003000027945 */ /* 0x000fe60003800000 */
[----:B------:R-:W0:Y:S02]  /*eaa0*/  SYNCS.PHASECHK.TRANS64.TRYWAIT P0, [R2+URZ+0x60], R5 ;  /* 0x00006005020075a7 */ /* 0x000e24000800017f */
[----:B0-----:R-:W-:Y:S05]  /*eab0*/  @!P0 BRA `(.L_x_302) ;  /* 0x0000002800e08947 */ /* 0x001fea0003800000 */
.L_x_373:
[----:B------:R-:W-:Y:S05]  /*eac0*/  BSYNC B2 ;  /* 0x0000000000027941 */ /* 0x000fea0003800000 */
.L_x_301:
[----:B------:R-:W-:Y:S01]  /*ead0*/  BSSY B2, `(.L_x_303) ;  /* 0x000000b000027945 */ /* 0x000fe20003800000 */
[----:B------:R-:W-:Y:S02]  /*eae0*/  IMAD.MOV.U32 R10, RZ, RZ, 0x0 ;  /* 0x00000000ff0a7424 */ /* 0x000fe400078e00ff */
[----:B------:R-:W-:Y:S01]  /*eaf0*/  IMAD.MOV.U32 R11, RZ, RZ, 0x14f00000 ;  /* 0x14f00000ff0b7424 */ /* 0x000fe200078e00ff */
[----:B------:R-:W-:Y:S06]  /*eb00*/  @P1 BRA `(.L_x_304) ;  /* 0x00000000001c1947 */ /* 0x000fec0003800000 */
[----:B------:R-:W1:Y:S02]  /*eb10*/  S2R R3, SR_TID.X ;  /* 0x0000000000037919 */ /* 0x000e640000002100 */
[----:B-1----:R-:W-:Y:S01]  /*eb20*/  LOP3.LUT R14, R3, 0x1f, RZ, 0xc0, !PT ;  /* 0x0000001f030e7812 */ /* 0x002fe200078ec0ff */
[----:B------:R-:W-:-:S03]  /*eb30*/  IMAD.MOV.U32 R3, RZ, RZ, 0x8000 ;  /* 0x00008000ff037424 */ /* 0x000fc600078e00ff */
[----:B------:R-:W-:Y:S01]  /*eb40*/  ISETP.NE.AND P0, PT, R14, RZ, PT ;  /* 0x000000ff0e00720c */ /* 0x000fe20003f05270 */
[----:B------:R1:W-:-:S12]  /*eb50*/  SYNCS.ARRIVE.TRANS64 RZ, [R2+URZ+0x50], R3 ;  /* 0x0000500302ff79a7 */ /* 0x0003d8000800003f */
[----:B-1----:R-:W-:Y:S05]  /*eb60*/  @!P0 BRA `(.L_x_304) ;  /* 0x0000000000048947 */ /* 0x002fea0003800000 */
[----:B------:R-:W-:Y:S01]  /*eb70*/  BPT.TRAP 0x1 ;  /* 0x000000040000795c */ /* 0x000fe20000300000 */
.L_x_304:
[----:B------:R-:W-:Y:S05]  /*eb80*/  BSYNC B2 ;  /* 0x0000000000027941 */ /* 0x000fea0003800000 */
.L_x_303:
[----:B0-----:R-:W2:Y:S04]  /*eb90*/  LDL R5, [R1+0x18] ;  /* 0x0000180001057983 */ /* 0x001ea80000100800 */
[----:B------:R-:W2:Y:S01]  /*eba0*/  LDL.LU R3, [R1+0x8] ;  /* 0x0000080001037983 */ /* 0x000ea20000300800 */
        /* <DEDUP_REMOVED lines=10> */
.L_x_305:
        /* <DEDUP_REMOVED lines=15> */
.L_x_306:
        /* <DEDUP_REMOVED lines=12> */
.L_x_292:
[----:B------:R-:W-:Y:S05]  /*ee00*/  BSYNC B1 ;  /* 0x0000000000017941 */ /* 0x000fea0003800000 */
.L_x_291:
[----:B------:R-:W2:Y:S01]  /*ee10*/  LDL R2, [R1+0x28] ;  /* 0x0000280001027983 */ /* 0x000ea20000100800 */
[----:B------:R-:W-:Y:S01]  /*ee20*/  VIADD R0, R0, 0xfffffffe ;  /* 0xfffffffe00007836 */ /* 0x000fe20000000000 */
[----:B--2---:R-:W-:-:S13]  /*ee30*/  ISETP.GT.AND P0, PT, R7, R2, PT ;  /* 0x000000020700720c */ /* 0x004fda0003f04270 */
[----:B------:R-:W-:Y:S05]  /*ee40*/  @P0 BRA `(.L_x_307) ;  /* 0xffffffe800c00947 */ /* 0x000fea000383ffff */
.L_x_256:
[----:B------:R-:W-:Y:S05]  /*ee50*/  BSYNC B0 ;  /* 0x0000000000007941 */ /* 0x000fea0003800000 */
.L_x_255:
[----:B------:R-:W3:Y:S01]  /*ee60*/  S2R R2, SR_TID.X ;  /* 0x0000000000027919 */ /* 0x000ee20000002100 */
[----:B------:R-:W-:Y:S01]  /*ee70*/  BSSY B0, `(.L_x_308) ;  /* 0x0000011000007945 */ /* 0x000fe20003800000 */
[----:B---3--:R-:W-:-:S04]  /*ee80*/  LOP3.LUT R3, R2, 0x7f, RZ, 0xc0, !PT ;  /* 0x0000007f02037812 */ /* 0x008fc800078ec0ff */
[----:B------:R-:W-:-:S13]  /*ee90*/  ISETP.NE.AND P0, PT, R3, RZ, PT ;  /* 0x000000ff0300720c */ /* 0x000fda0003f05270 */
[----:B------:R-:W-:Y:S05]  /*eea0*/  @P0 BRA `(.L_x_309) ;  /* 0x0000000000340947 */ /* 0x000fea0003800000 */
[----:B------:R-:W3:Y:S01]  /*eeb0*/  S2R R2, SR_LANEID ;  /* 0x0000000000027919 */ /* 0x000ee20000000000 */
[----:B------:R-:W-:Y:S01]  /*eec0*/  VOTEU.ANY UR4, UPT, PT ;  /* 0x0000000000047886 */ /* 0x000fe200038e0100 */
[----:B--2---:R-:W2:Y:S01]  /*eed0*/  LDC.64 R4, c[0x0][0xc60] ;  /* 0x00031800ff047b82 */ /* 0x004ea20000000a00 */
[----:B------:R-:W3:Y:S02]  /*eee0*/  FLO.U32 R0, UR4 ;  /* 0x0000000400007d00 */ /* 0x000ee400080e0000 */
[----:B---3--:R-:W-:-:S06]  /*eef0*/  ISETP.EQ.U32.AND P0, PT, R0, R2, PT ;  /* 0x000000020000720c */ /* 0x008fcc0003f02070 */
[----:B------:R-:W2:Y:S07]  /*ef00*/  POPC R2, UR4 ;  /* 0x0000000400027d09 */ /* 0x000eae0008000000 */
[----:B--2---:R-:W2:Y:S04]  /*ef10*/  @P0 ATOMG.E.ADD.STRONG.GPU PT, R2, desc[UR40][R4.64], R2 ;  /* 0x00000002040209a8 */ /* 0x004ea800081ee1e8 */
[----:B--2---:R2:W3:Y:S02]  /*ef20*/  SHFL.IDX PT, R2, R2, R0, 0x1f ;  /* 0x00001f0002027589 */ /* 0x0044e400000e0000 */
[----:B--2---:R-:W2:Y:S02]  /*ef30*/  S2R R0, SR_LTMASK ;  /* 0x0000000000007919 */ /* 0x004ea40000003900 */
[----:B--2---:R-:W-:-:S06]  /*ef40*/  LOP3.LUT R0, R0, UR4, RZ, 0xc0, !PT ;  /* 0x0000000400007c12 */ /* 0x004fcc000f8ec0ff */
[----:B------:R-:W3:Y:S02]  /*ef50*/  POPC R0, R0 ;  /* 0x0000000000007309 */ /* 0x000ee40000000000 */
[----:B---3--:R-:W-:-:S05]  /*ef60*/  IADD3 R0, R2, UR36, R0 ;  /* 0x0000002402007c10 */ /* 0x008fca000fffe000 */
[----:B------:R3:W-:Y:S02]  /*ef70*/  STL [R1], R0 ;  /* 0x0000000001007387 */ /* 0x0007e40000100800 */
.L_x_309:
[----:B------:R-:W-:Y:S05]  /*ef80*/  BSYNC B0 ;  /* 0x0000000000007941 */ /* 0x000fea0003800000 */
.L_x_308:
[----:B---3--:R-:W3:Y:S01]  /*ef90*/  LDL R0, [R1+0x1c] ;  /* 0x00001c0001007983 */ /* 0x008ee20000100800 */
[----:B------:R-:W-:Y:S01]  /*efa0*/  BSSY B0, `(.L_x_310) ;  /* 0x000003a000007945 */ /* 0x000fe20003800000 */
[----:B---3--:R-:W-:-:S13]  /*efb0*/  LOP3.LUT P0, RZ, R0, 0x1, RZ, 0xc0, !PT ;  /* 0x0000000100ff7812 */ /* 0x008fda000780c0ff */
[----:B------:R-:W-:Y:S05]  /*efc0*/  @!P0 BRA `(.L_x_311) ;  /* 0x0000000000dc8947 */ /* 0x000fea0003800000 */
[----:B------:R-:W3:Y:S01]  /*efd0*/  LDL R2, [R1+0x14] ;  /* 0x0000140001027983 */ /* 0x000ee20000100800 */
[----:B------:R-:W-:Y:S01]  /*efe0*/  IMAD R0, R19, 0x8, R18 ;  /* 0x0000000813007824 */ /* 0x000fe200078e0212 */
[----:B------:R-:W-:Y:S01]  /*eff0*/  BSSY B1, `(.L_x_312) ;  /* 0x0000005000017945 */ /* 0x000fe20003800000 */
[----:B------:R-:W-:Y:S02]  /*f000*/  ISETP.NE.AND P1, PT, R3, RZ, PT ;  /* 0x000000ff0300720c */ /* 0x000fe40003f25270 */
[----:B---3--:R-:W-:-:S04]  /*f010*/  SHF.L.U32 R2, R2, 0x1f, RZ ;  /* 0x0000001f02027819 */ /* 0x008fc800000006ff */
[----:B------:R-:W3:Y:S02]  /*f020*/  SYNCS.PHASECHK.TRANS64.TRYWAIT P0, [R0+URZ+0x34860], R2 ;  /* 0x03486002000075a7 */ /* 0x000ee4000800017f */
[----:B---3--:R-:W-:Y:S05]  /*f030*/  @!P0 BRA `(.L_x_313) ;  /* 0x0000002400948947 */ /* 0x008fea0003800000 */
.L_x_374:
[----:B------:R-:W-:Y:S05]  /*f040*/  BSYNC B1 ;  /* 0x0000000000017941 */ /* 0x000fea0003800000 */
.L_x_312:
[----:B------:R-:W-:Y:S04]  /*f050*/  BSSY B1, `(.L_x_314) ;  /* 0x0000009000017945 */ /* 0x000fe80003800000 */
[----:B------:R-:W-:Y:S05]  /*f060*/  @P1 BRA `(.L_x_315) ;  /* 0x00000000001c1947 */ /* 0x000fea0003800000 */
[----:B------:R-:W4:Y:S01]  /*f070*/  S2R R3, SR_TID.X ;  /* 0x0000000000037919 */ /* 0x000f220000002100 */
[----:B---3--:R-:W-:-:S04]  /*f080*/  IMAD.MOV.U32 R2, RZ, RZ, 0x8000 ;  /* 0x00008000ff027424 */ /* 0x008fc800078e00ff */
[----:B------:R3:W-:Y:S01]  /*f090*/  SYNCS.ARRIVE.TRANS64 RZ, [R0+URZ+0x34850], R2 ;  /* 0x0348500200ff79a7 */ /* 0x0007e2000800003f */
[----:B----4-:R-:W-:-:S04]  /*f0a0*/  LOP3.LUT R3, R3, 0x1f, RZ, 0xc0, !PT ;  /* 0x0000001f03037812 */ /* 0x010fc800078ec0ff */
[----:B------:R-:W-:-:S13]  /*f0b0*/  ISETP.NE.AND P0, PT, R3, RZ, PT ;  /* 0x000000ff0300720c */ /* 0x000fda0003f05270 */
[----:B---3--:R-:W-:Y:S05]  /*f0c0*/  @!P0 BRA `(.L_x_315) ;  /* 0x0000000000048947 */ /* 0x008fea0003800000 */
[----:B------:R-:W-:Y:S01]  /*f0d0*/  BPT.TRAP 0x1 ;  /* 0x000000040000795c */ /* 0x000fe20000300000 */
.L_x_315:
[----:B------:R-:W-:Y:S05]  /*f0e0*/  BSYNC B1 ;  /* 0x0000000000017941 */ /* 0x000fea0003800000 */
.L_x_314:
[----:B------:R-:W4:Y:S04]  /*f0f0*/  LDL.LU R3, [R1+0x18] ;  /* 0x0000180001037983 */ /* 0x000f280000300800 */
[----:B---3--:R-:W4:Y:S01]  /*f100*/  LDL.LU R2, [R1+0x8] ;  /* 0x0000080001027983 */ /* 0x008f220000300800 */
[----:B------:R-:W-:Y:S01]  /*f110*/  UIADD3 UR4, UP0, UR38, 0x470, URZ ;  /* 0x0000047026047890 */ /* 0x000fe2000ff1e03f */
[----:B------:R-:W-:Y:S01]  /*f120*/  PLOP3.LUT P0, PT, PT, PT, PT, 0x80, 0x0 ;  /* 0x000000000000781c */ /* 0x000fe20003f0f070 */
[----:B------:R-:W-:Y:S01]  /*f130*/  VIADD R0, R0, 0x34850 ;  /* 0x0003485000007836 */ /* 0x000fe20000000000 */
[----:B------:R-:W-:Y:S01]  /*f140*/  UMOV UR6, 0x0 ;  /* 0x0000000000067882 */ /* 0x000fe20000000000 */
[----:B------:R-:W-:Y:S01]  /*f150*/  UIADD3.X UR5, URZ, UR39, URZ, UP0, !UPT ;  /* 0x000000273f057290 */ /* 0x000fe200087fe43f */
[----:B------:R-:W-:Y:S01]  /*f160*/  UMOV UR7, 0x14f00000 ;  /* 0x14f0000000077882 */ /* 0x000fe20000000000 */
[----:B------:R-:W-:Y:S01]  /*f170*/  UMOV UR10, URZ ;  /* 0x0000003f000a7c82 */ /* 0x000fe20008000000 */
[----:B----4-:R-:W-:-:S02]  /*f180*/  IMAD R3, R2, 0x80, R3 ;  /* 0x0000008002037824 */ /* 0x010fc400078e0203 */
[----:B------:R-:W-:-:S04]  /*f190*/  IMAD R2, R19, 0x8000, R18 ;  /* 0x0000800013027824 */ /* 0x000fc800078e0212 */
[----:B------:R-:W-:-:S07]  /*f1a0*/  VIADD R4, R2, 0x400 ;  /* 0x0000040002047836 */ /* 0x000fce0000000000 */
.L_x_316:
        /* <DEDUP_REMOVED lines=9> */
[----:B---3--:R-:W-:Y:S05]  /*f240*/  @P0 BRA.U.ANY `(.L_x_316) ;  /* 0xfffffffd00d80947 */ /* 0x008fea000393ffff */
[----:B------:R-:W-:Y:S01]  /*f250*/  PLOP3.LUT P0, PT, PT, PT, PT, 0x80, 0x0 ;  /* 0x000000000000781c */ /* 0x000fe20003f0f070 */
[----:B------:R-:W-:Y:S01]  /*f260*/  VIADD R2, R2, 0x4400 ;  /* 0x0000440002027836 */ /* 0x000fe20000000000 */
[----:B------:R-:W-:Y:S01]  /*f270*/  UMOV UR6, 0x0 ;  /* 0x0000000000067882 */ /* 0x000fe20000000000 */
[----:B------:R-:W-:Y:S01]  /*f280*/  UMOV UR7, 0x14f00000 ;  /* 0x14f0000000077882 */ /* 0x000fe20000000000 */
[----:B------:R-:W-:-:S09]  /*f290*/  UMOV UR10, 0x40 ;  /* 0x00000040000a7882 */ /* 0x000fd20000000000 */
.L_x_317:
        /* <DEDUP_REMOVED lines=10> */
.L_x_311:
[----:B------:R-:W-:Y:S05]  /*f340*/  BSYNC B0 ;  /* 0x0000000000007941 */ /* 0x000fea0003800000 */
.L_x_310:
[----:B------:R-:W3:Y:S01]  /*f350*/  LDL.LU R4, [R1+0x14] ;  /* 0x0000140001047983 */ /* 0x000ee20000300800 */
[----:B------:R-:W-:-:S05]  /*f360*/  VIADD R19, R19, 0x1 ;  /* 0x0000000113137836 */ /* 0x000fca0000000000 */
[----:B------:R-:W-:-:S04]  /*f370*/  ISETP.NE.AND P0, PT, R19, 0x2, PT ;  /* 0x000000021300780c */ /* 0x000fc80003f05270 */
[----:B------:R-:W-:Y:S02]  /*f380*/  SEL R0, RZ, 0x1, P0 ;  /* 0x00000001ff007807 */ /* 0x000fe40000000000 */
[----:B------:R-:W-:Y:S02]  /*f390*/  SEL R19, R19, RZ, P0 ;  /* 0x000000ff13137207 */ /* 0x000fe40000000000 */
[----:B---3--:R-:W-:-:S05]  /*f3a0*/  LOP3.LUT R4, R4, R0, RZ, 0x3c, !PT ;  /* 0x0000000004047212 */ /* 0x008fca00078e3cff */
[----:B------:R3:W-:Y:S02]  /*f3b0*/  STL [R1+0x14], R4 ;  /* 0x0000140401007387 */ /* 0x0007e40000100800 */
.L_x_235:
[----:B------:R-:W-:Y:S05]  /*f3c0*/  BSYNC B7 ;  /* 0x0000000000077941 */ /* 0x000fea0003800000 */
.L_x_233:
[----:B----4-:R-:W4:Y:S02]  /*f3d0*/  LDL R0, [R1+0x1c] ;  /* 0x00001c0001007983 */ /* 0x010f240000100800 */
[----:B----4-:R-:W-:-:S13]  /*f3e0*/  LOP3.LUT P0, RZ, R0, 0x2, RZ, 0xc0, !PT ;  /* 0x0000000200ff7812 */ /* 0x010fda000780c0ff */
[----:B------:R-:W-:Y:S05]  /*f3f0*/  @!P0 BRA `(.L_x_318) ;  /* 0x00000000002c8947 */ /* 0x000fea0003800000 */
[----:B------:R-:W-:Y:S05]  /*f400*/  WARPSYNC.ALL ;  /* 0x0000000000007948 */ /* 0x000fea0003800000 */
[----:B------:R-:W4:Y:S08]  /*f410*/  S2UR UR5, SR_CgaCtaId ;  /* 0x00000000000579c3 */ /* 0x000f300000008800 */
[----:B------:R-:W-:Y:S06]  /*f420*/  BAR.SYNC.DEFER_BLOCKING 0x5, 0x180 ;  /* 0x0146000000007b1d */ /* 0x000fec0000010000 */
[----:B------:R-:W-:-:S02]  /*f430*/  UMOV UR4, 0x400 ;  /* 0x0000040000047882 */ /* 0x000fc40000000000 */
[----:B----4-:R-:W-:-:S06]  /*f440*/  ULEA UR4, UR5, UR4, 0x18 ;  /* 0x0000000405047291 */ /* 0x010fcc000f8ec03f */
[----:B------:R-:W-:-:S05]  /*f450*/  IMAD.U32 R18, RZ, RZ, UR4 ;  /* 0x00000004ff127e24 */ /* 0x000fca000f8e00ff */
[----:B--23--:R-:W2:Y:S04]  /*f460*/  LDS.128 R4, [R18+0x348d0] ;  /* 0x0348d00012047984 */ /* 0x00cea80000000c00 */
[----:B--2---:R2:W-:Y:S04]  /*f470*/  STL.64 [R1], R4 ;  /* 0x0000000401007387 */ /* 0x0045e80000100a00 */
[----:B------:R2:W-:Y:S01]  /*f480*/  STL.64 [R1+0x8], R6 ;  /* 0x0000080601007387 */ /* 0x0005e20000100a00 */
[----:B------:R-:W-:Y:S06]  /*f490*/  BAR.ARV 0x4, 0x180 ;  /* 0x0106000000007b1d */ /* 0x000fec0000002000 */
[----:B------:R-:W-:Y:S05]  /*f4a0*/  BRA `(.L_x_319) ;  /* 0x0000000c001c7947 */ /* 0x000fea0003800000 */
.L_x_318:
[----:B------:R-:W4:Y:S01]  /*f4b0*/  S2R R0, SR_TID.X ;  /* 0x0000000000007919 */ /* 0x000f220000002100 */
[----:B------:R-:W-:Y:S01]  /*f4c0*/  UMOV UR4, 0xffffffff ;  /* 0xffffffff00047882 */ /* 0x000fe20000000000 */
[----:B----4-:R-:W-:-:S04]  /*f4d0*/  LOP3.LUT R16, R0, 0x1f, RZ, 0xc0, !PT ;  /* 0x0000001f00107812 */ /* 0x010fc800078ec0ff */
[----:B------:R-:W-:Y:S01]  /*f4e0*/  ISETP.NE.AND P0, PT, R16, 0x1f, PT ;  /* 0x0000001f1000780c */ /* 0x000fe20003f05270 */
[----:B------:R-:W-:-:S12]  /*f4f0*/  BRA.DIV UR4, `(.L_x_320) ;  /* 0x0000002204787947 */ /* 0x000fd8000b800000 */
[----:B------:R-:W1:Y:S01]  /*f500*/  LDL.LU R3, [R1] ;  /* 0x0000000001037983 */ /* 0x000e620000300800 */
[----:B------:R-:W-:-:S03]  /*f510*/  ULDC UR4, c[0x0][0xc3c] ;  /* 0x00030f0000047ab9 */ /* 0x000fc60000000800 */
[----:B---3--:R-:W3:Y:S01]  /*f520*/  LDL R4, [R1+0xc] ;  /* 0x00000c0001047983 */ /* 0x008ee20000100800 */
[----:B-1----:R-:W-:Y:S02]  /*f530*/  IMAD.MOV.U32 R10, RZ, RZ, R3 ;  /* 0x000000ffff0a7224 */ /* 0x002fe400078e0003 */
[----:B---3--:R-:W-:-:S05]  /*f540*/  IMAD.IADD R0, R4, 0x1, R16 ;  /* 0x0000000104007824 */ /* 0x008fca00078e0210 */
[----:B------:R-:W-:-:S13]  /*f550*/  ISETP.GE.OR P1, PT, R0, UR4, !P0 ;  /* 0x0000000400007c0c */ /* 0x000fda000c726670 */
[----:B------:R-:W1:Y:S08]  /*f560*/  @!P1 LDC.64 R2, c[0x0][0xc80] ;  /* 0x00032000ff029b82 */ /* 0x000e700000000a00 */
[----:B--2---:R-:W2:Y:S01]  /*f570*/  @!P1 LDC.64 R4, c[0x0][0xc78] ;  /* 0x00031e00ff049b82 */ /* 0x004ea20000000a00 */
[----:B-1----:R-:W-:-:S05]  /*f580*/  @!P1 IMAD.WIDE R2, R0, 0x4, R2 ;  /* 0x0000000400029825 */ /* 0x002fca00078e0202 */
[----:B------:R2:W3:Y:S02]  /*f590*/  @!P1 LDG.E R6, desc[UR40][R2.64] ;  /* 0x0000002802069981 */ /* 0x0004e4000c1e1900 */
[----:B--2---:R-:W-:-:S06]  /*f5a0*/  @!P1 IMAD.WIDE R2, R0, 0x4, R4 ;  /* 0x0000000400029825 */ /* 0x004fcc00078e0204 */
[----:B------:R-:W2:Y:S01]  /*f5b0*/  @!P1 LDG.E R2, desc[UR40][R2.64] ;  /* 0x0000002802029981 */ /* 0x000ea2000c1e1900 */
[----:B------:R-:W-:Y:S01]  /*f5c0*/  IMAD.MOV.U32 R5, RZ, RZ, RZ ;  /* 0x000000ffff057224 */ /* 0x000fe200078e00ff */
[C---:B------:R-:W-:Y:S02]  /*f5d0*/  ISETP.GE.U32.AND P2, PT, R16.reuse, 0x2, PT ;  /* 0x000000021000780c */ /* 0x040fe40003f46070 */
[C---:B------:R-:W-:Y:S01]  /*f5e0*/  ISETP.GE.U32.AND P3, PT, R16.reuse, 0x4, PT ;  /* 0x000000041000780c */ /* 0x040fe20003f66070 */
[----:B------:R-:W-:Y:S01]  /*f5f0*/  SHFL.IDX PT, R0, R10, RZ, 0x1f ;  /* 0x00001fff0a007589 */ /* 0x000fe200000e0000 */
[C---:B------:R-:W-:Y:S02]  /*f600*/  ISETP.GE.U32.AND P4, PT, R16.reuse, 0x8, PT ;  /* 0x000000081000780c */ /* 0x040fe40003f86070 */
[----:B------:R-:W-:Y:S01]  /*f610*/  ISETP.GE.U32.AND P5, PT, R16, 0x10, PT ;  /* 0x000000101000780c */ /* 0x000fe20003fa6070 */
[----:B------:R-:W-:Y:S01]  /*f620*/  SHFL.IDX PT, R8, R10, 0x1, 0x1f ;  /* 0x00201f000a087f89 */ /* 0x000fe200000e0000 */
[----:B---3--:R-:W-:Y:S01]  /*f630*/  @!P1 IMAD.MOV.U32 R5, RZ, RZ, R6 ;  /* 0x000000ffff059224 */ /* 0x008fe200078e0006 */
[----:B------:R-:W-:-:S02]  /*f640*/  CS2R R6, SRZ ;  /* 0x0000000000067805 */ /* 0x000fc4000001ff00 */
[----:B--2---:R-:W-:Y:S01]  /*f650*/  @!P1 IMAD.MOV.U32 R7, RZ, RZ, R2 ;  /* 0x000000ffff079224 */ /* 0x004fe200078e0002 */
[----:B------:R-:W-:-:S03]  /*f660*/  ISETP.NE.AND P1, PT, R16, RZ, PT ;  /* 0x000000ff1000720c */ /* 0x000fc60003f25270 */
[----:B------:R-:W-:-:S05]  /*f670*/  IMAD R2, R7, R5, RZ ;  /* 0x0000000507027224 */ /* 0x000fca00078e02ff */
[----:B------:R-:W1:Y:S02]  /*f680*/  SHFL.UP PT, R3, R2, 0x1, RZ ;  /* 0x0420000002037989 */ /* 0x000e6400000e00ff */
[----:B-1----:R-:W-:-:S05]  /*f690*/  SEL R9, R3, RZ, P1 ;  /* 0x000000ff03097207 */ /* 0x002fca0000800000 */
[----:B------:R-:W-:-:S05]  /*f6a0*/  IMAD.IADD R2, R2, 0x1, R9 ;  /* 0x0000000102027824 */ /* 0x000fca00078e0209 */
        /* <DEDUP_REMOVED lines=12> */
[----:B------:R1:W2:Y:S02]  /*f770*/  SHFL.IDX PT, R9, R2, 0x1f, 0x1f ;  /* 0x03e01f0002097f89 */ /* 0x0002a400000e0000 */
.L_x_384:
[----:B------:R-:W-:Y:S02]  /*f780*/  ULDC UR4, c[0x0][0xc38] ;  /* 0x00030e0000047ab9 */ /* 0x000fe40000000800 */
[----:B------:R-:W-:-:S04]  /*f790*/  IMAD.U32 R3, RZ, RZ, UR4 ;  /* 0x00000004ff037e24 */ /* 0x000fc8000f8e00ff */
[----:B--2---:R-:W-:-:S04]  /*f7a0*/  IMAD R9, R9, R3, RZ ;  /* 0x0000000309097224 */ /* 0x004fc800078e02ff */
[----:B------:R-:W-:-:S05]  /*f7b0*/  IMAD.IADD R4, R8, 0x1, R9 ;  /* 0x0000000108047824 */ /* 0x000fca00078e0209 */
[----:B------:R-:W-:-:S13]  /*f7c0*/  ISETP.GT.AND P6, PT, R4, R0, PT ;  /* 0x000000000400720c */ /* 0x000fda0003fc4270 */
[----:B------:R-:W-:Y:S05]  /*f7d0*/  @P6 BRA `(.L_x_321) ;  /* 0x0000000000ac6947 */ /* 0x000fea0003800000 */
.L_x_324:
[----:B------:R-:W2:Y:S01]  /*f7e0*/  LDL.LU R3, [R1+0xc] ;  /* 0x00000c0001037983 */ /* 0x000ea20000300800 */
[----:B-1----:R-:W1:Y:S01]  /*f7f0*/  LDC R2, c[0x0][0xc3c] ;  /* 0x00030f00ff027b82 */ /* 0x002e620000000800 */
[----:B--2---:R-:W-:-:S05]  /*f800*/  VIADD R3, R3, 0x1f ;  /* 0x0000001f03037836 */ /* 0x004fca0000000000 */
[----:B-1----:R-:W-:-:S13]  /*f810*/  ISETP.GE.AND P6, PT, R3, R2, PT ;  /* 0x000000020300720c */ /* 0x002fda0003fc6270 */
[----:B------:R-:W-:Y:S05]  /*f820*/  @P6 BRA `(.L_x_322) ;  /* 0x0000000400d46947 */ /* 0x000fea0003800000 */
[----:B------:R-:W1:Y:S01]  /*f830*/  S2R R5, SR_TID.X ;  /* 0x0000000000057919 */ /* 0x000e620000002100 */
[----:B------:R2:W-:Y:S01]  /*f840*/  STL [R1+0xc], R3 ;  /* 0x00000c0301007387 */ /* 0x0005e20000100800 */
[----:B-1----:R-:W-:-:S05]  /*f850*/  LOP3.LUT R5, R5, 0x1f, RZ, 0xc0, !PT ;  /* 0x0000001f05057812 */ /* 0x002fca00078ec0ff */
[----:B------:R-:W-:Y:S02]  /*f860*/  IMAD.IADD R7, R3, 0x1, R5 ;  /* 0x0000000103077824 */ /* 0x000fe400078e0205 */
[----:B------:R-:W-:-:S03]  /*f870*/  IMAD.MOV.U32 R5, RZ, RZ, RZ ;  /* 0x000000ffff057224 */ /* 0x000fc600078e00ff */
[----:B------:R-:W-:-:S13]  /*f880*/  ISETP.GE.OR P6, PT, R7, R2, !P0 ;  /* 0x000000020700720c */ /* 0x000fda00047c6670 */
[----:B--2---:R-:W1:Y:S02]  /*f890*/  @!P6 LDC.64 R2, c[0x0][0xc80] ;  /* 0x00032000ff02eb82 */ /* 0x004e640000000a00 */
[----:B-1----:R-:W-:-:S05]  /*f8a0*/  @!P6 IMAD.WIDE R2, R7, 0x4, R2 ;  /* 0x000000040702e825 */ /* 0x002fca00078e0202 */
[----:B------:R1:W2:Y:S02]  /*f8b0*/  @!P6 LDG.E R5, desc[UR40][R2.64] ;  /* 0x000000280205e981 */ /* 0x0002a4000c1e1900 */
[----:B-1----:R-:W1:Y:S02]  /*f8c0*/  @!P6 LDC.64 R2, c[0x0][0xc78] ;  /* 0x00031e00ff02eb82 */ /* 0x002e640000000a00 */
[----:B-1----:R-:W-:-:S04]  /*f8d0*/  @!P6 IMAD.WIDE R2, R7, 0x4, R2 ;  /* 0x000000040702e825 */ /* 0x002fc800078e0202 */
[----:B------:R-:W-:-:S06]  /*f8e0*/  IMAD.MOV.U32 R7, RZ, RZ, RZ ;  /* 0x000000ffff077224 */ /* 0x000fcc00078e00ff */
[----:B------:R-:W2:Y:S01]  /*f8f0*/  @!P6 LDG.E R7, desc[UR40][R2.64] ;  /* 0x000000280207e981 */ /* 0x000ea2000c1e1900 */
[----:B------:R-:W-:Y:S01]  /*f900*/  UMOV UR4, 0xffffffff ;  /* 0xffffffff00047882 */ /* 0x000fe20000000000 */
[----:B--2---:R-:W-:Y:S02]  /*f910*/  IMAD R2, R7, R5, RZ ;  /* 0x0000000507027224 */ /* 0x004fe400078e02ff */
[----:B------:R-:W-:Y:S05]  /*f920*/  BRA.DIV UR4, `(.L_x_323) ;  /* 0x0000002204c87947 */ /* 0x000fea000b800000 */
        /* <DEDUP_REMOVED lines=16> */
.L_x_392:
[----:B------:R-:W-:Y:S02]  /*fa30*/  ULDC UR4, c[0x0][0xc38] ;  /* 0x00030e0000047ab9 */ /* 0x000fe40000000800 */
[----:B------:R-:W-:-:S04]  /*fa40*/  IMAD.U32 R3, RZ, RZ, UR4 ;  /* 0x00000004ff037e24 */ /* 0x000fc8000f8e00ff */
[----:B--2---:R-:W-:-:S04]  /*fa50*/  IMAD R9, R9, R3, RZ ;  /* 0x0000000309097224 */ /* 0x004fc800078e02ff */
[----:B------:R-:W-:-:S05]  /*fa60*/  IMAD.IADD R4, R9, 0x1, R4 ;  /* 0x0000000109047824 */ /* 0x000fca00078e0204 */
[----:B------:R-:W-:-:S13]  /*fa70*/  ISETP.GT.AND P6, PT, R4, R0, PT ;  /* 0x000000000400720c */ /* 0x000fda0003fc4270 */
[----:B------:R-:W-:Y:S05]  /*fa80*/  @!P6 BRA `(.L_x_324) ;  /* 0xfffffffc0054e947 */ /* 0x000fea000383ffff */
.L_x_321:
[----:B------:R-:W-:Y:S01]  /*fa90*/  IMAD.IADD R9, R4, 0x1, -R9 ;  /* 0x0000000104097824 */ /* 0x000fe200078e0a09 */
[----:B------:R-:W-:-:S03]  /*faa0*/  UMOV UR4, 0xffffffff ;  /* 0xffffffff00047882 */ /* 0x000fc60000000000 */
[----:B------:R-:W-:-:S05]  /*fab0*/  IMAD R4, R2, R3, R9 ;  /* 0x0000000302047224 */ /* 0x000fca00078e0209 */
[----:B------:R-:W-:Y:S01]  /*fac0*/  ISETP.GT.AND P6, PT, R4, R0, PT ;  /* 0x000000000400720c */ /* 0x000fe20003fc4270 */
[----:B------:R-:W-:-:S12]  /*fad0*/  BRA.DIV UR4, `(.L_x_325) ;  /* 0x0000002604347947 */ /* 0x000fd8000b800000 */
[----:B------:R-:W-:-:S04]  /*fae0*/  VOTE.ANY R8, PT, !P6 ;  /* 0x0000000000087806 */ /* 0x000fc800070e0100 */
[----:B------:R-:W2:Y:S02]  /*faf0*/  POPC R4, R8 ;  /* 0x0000000800047309 */ /* 0x000ea40000000000 */
[----:B--2---:R2:W3:Y:S04]  /*fb00*/  SHFL.IDX PT, R5, R5, R4, 0x1f ;  /* 0x00001f0405057589 */ /* 0x0044e800000e0000 */
[----:B------:R2:W4:Y:S02]  /*fb10*/  SHFL.IDX PT, R7, R7, R4, 0x1f ;  /* 0x00001f0407077589 */ /* 0x00052400000e0000 */
.L_x_397:
[----:B------:R-:W-:-:S13]  /*fb20*/  ISETP.NE.AND P0, PT, R8, RZ, PT ;  /* 0x000000ff0800720c */ /* 0x000fda0003f05270 */
[----:B------:R-:W-:Y:S05]  /*fb30*/  @!P0 BRA `(.L_x_326) ;  /* 0x0000000000148947 */ /* 0x000fea0003800000 */
[----:B------:R-:W-:Y:S01]  /*fb40*/  UMOV UR4, 0xffffffff ;  /* 0xffffffff00047882 */ /* 0x000fe20000000000 */
[----:B0-----:R-:W-:Y:S02]  /*fb50*/  VIADD R12, R4, 0xffffffff ;  /* 0xffffffff040c7836 */ /* 0x001fe40000000000 */
[----:B------:R-:W-:Y:S05]  /*fb60*/  BRA.DIV UR4, `(.L_x_327) ;  /* 0x00000026046c7947 */ /* 0x000fea000b800000 */
[----:B-1----:R0:W1:Y:S02]  /*fb70*/  SHFL.IDX PT, R2, R2, R12, 0x1f ;  /* 0x00001f0c02027589 */ /* 0x00206400000e0000 */
.L_x_400:
[----:B-1----:R-:W-:-:S07]  /*fb80*/  IMAD.MOV.U32 R6, RZ, RZ, R2 ;  /* 0x000000ffff067224 */ /* 0x002fce00078e0002 */
.L_x_326:
[----:B------:R-:W5:Y:S01]  /*fb90*/  LDL.LU R10, [R1+0xc] ;  /* 0x00000c00010a7983 */ /* 0x000f620000300800 */
[----:B------:R-:W-:Y:S01]  /*fba0*/  IMAD R9, R6, R3, R9 ;  /* 0x0000000306097224 */ /* 0x000fe200078e0209 */
[----:B---3--:R-:W-:-:S03]  /*fbb0*/  IABS R6, R5 ;  /* 0x0000000500067213 */ /* 0x008fc60000000000 */
[----:B------:R-:W-:Y:S01]  /*fbc0*/  IMAD.IADD R0, R0, 0x1, -R9 ;  /* 0x0000000100007824 */ /* 0x000fe200078e0a09 */
[----:B-1----:R-:W1:Y:S01]  /*fbd0*/  I2F.RP R2, R6 ;  /* 0x0000000600027306 */ /* 0x002e620000209400 */
[----:B------:R3:W-:Y:S02]  /*fbe0*/  STL [R1], R9 ;  /* 0x0000000901007387 */ /* 0x0007e40000100800 */
[----:B---3--:R-:W-:-:S05]  /*fbf0*/  IABS R9, R5 ;  /* 0x0000000500097213 */ /* 0x008fca0000000000 */
[----:B-1----:R-:W1:Y:S01]  /*fc00*/  MUFU.RCP R2, R2 ;  /* 0x0000000200027308 */ /* 0x002e620000001000 */
[----:B------:R-:W-:Y:S02]  /*fc10*/  IMAD.MOV R9, RZ, RZ, -R9 ;  /* 0x000000ffff097224 */ /* 0x000fe400078e0a09 */
[----:B-1----:R-:W-:-:S05]  /*fc20*/  VIADD R2, R2, 0xffffffe ;  /* 0x0ffffffe02027836 */ /* 0x002fca0000000000 */
[----:B------:R-:W1:Y:S02]  /*fc30*/  F2I.FTZ.U32.TRUNC.NTZ R3, R2 ;  /* 0x0000000200037305 */ /* 0x000e64000021f000 */
[----:B-1----:R-:W-:-:S04]  /*fc40*/  IMAD.MOV R2, RZ, RZ, -R3 ;  /* 0x000000ffff027224 */ /* 0x002fc800078e0a03 */
[----:B------:R-:W-:Y:S02]  /*fc50*/  IMAD R8, R2, R6, RZ ;  /* 0x0000000602087224 */ /* 0x000fe400078e02ff */
[----:B------:R-:W-:-:S04]  /*fc60*/  IMAD.MOV.U32 R2, RZ, RZ, RZ ;  /* 0x000000ffff027224 */ /* 0x000fc800078e00ff */
[----:B------:R-:W-:Y:S01]  /*fc70*/  IMAD.HI.U32 R2, R3, R8, R2 ;  /* 0x0000000803027227 */ /* 0x000fe200078e0002 */
[----:B------:R-:W-:-:S05]  /*fc80*/  IABS R3, R0 ;  /* 0x0000000000037213 */ /* 0x000fca0000000000 */
[----:B------:R-:W-:-:S04]  /*fc90*/  IMAD.HI.U32 R8, R2, R3, RZ ;  /* 0x0000000302087227 */ /* 0x000fc800078e00ff */
[----:B------:R-:W-:-:S05]  /*fca0*/  IMAD R3, R8, R9, R3 ;  /* 0x0000000908037224 */ /* 0x000fca00078e0203 */
[----:B------:R-:W-:-:S13]  /*fcb0*/  ISETP.GT.U32.AND P1, PT, R6, R3, PT ;  /* 0x000000030600720c */ /* 0x000fda0003f24070 */
[----:B------:R-:W-:Y:S02]  /*fcc0*/  @!P1 IMAD.IADD R3, R3, 0x1, -R6 ;  /* 0x0000000103039824 */ /* 0x000fe400078e0a06 */
[----:B------:R-:W-:Y:S01]  /*fcd0*/  @!P1 VIADD R8, R8, 0x1 ;  /* 0x0000000108089836 */ /* 0x000fe20000000000 */
[----:B------:R-:W-:Y:S02]  /*fce0*/  ISETP.NE.AND P1, PT, R5, RZ, PT ;  /* 0x000000ff0500720c */ /* 0x000fe40003f25270 */
[----:B------:R-:W-:Y:S02]  /*fcf0*/  ISETP.GE.U32.AND P0, PT, R3, R6, PT ;  /* 0x000000060300720c */ /* 0x000fe40003f06070 */
[----:B----4-:R-:W-:-:S04]  /*fd00*/  IABS R6, R7 ;  /* 0x0000000700067213 */ /* 0x010fc80000000000 */
[----:B------:R-:W1:Y:S07]  /*fd10*/  I2F.RP R2, R6 ;  /* 0x0000000600027306 */ /* 0x000e6e0000209400 */
[----:B------:R-:W-:Y:S01]  /*fd20*/  @P0 VIADD R8, R8, 0x1 ;  /* 0x0000000108080836 */ /* 0x000fe20000000000 */
[----:B-1----:R-:W1:Y:S02]  /*fd30*/  MUFU.RCP R2, R2 ;  /* 0x0000000200027308 */ /* 0x002e640000001000 */
[----:B-1----:R-:W-:-:S06]  /*fd40*/  VIADD R2, R2, 0xffffffe ;  /* 0x0ffffffe02027836 */ /* 0x002fcc0000000000 */
[----:B------:R-:W1:Y:S02]  /*fd50*/  F2I.FTZ.U32.TRUNC.NTZ R3, R2 ;  /* 0x0000000200037305 */ /* 0x000e64000021f000 */
[----:B-1----:R-:W-:-:S04]  /*fd60*/  IMAD.MOV R2, RZ, RZ, -R3 ;  /* 0x000000ffff027224 */ /* 0x002fc800078e0a03 */
[----:B------:R-:W-:Y:S02]  /*fd70*/  IMAD R9, R2, R6, RZ ;  /* 0x0000000602097224 */ /* 0x000fe400078e02ff */
[----:B------:R-:W-:-:S04]  /*fd80*/  IMAD.MOV.U32 R2, RZ, RZ, RZ ;  /* 0x000000ffff027224 */ /* 0x000fc800078e00ff */
[----:B------:R-:W-:Y:S01]  /*fd90*/  IMAD.HI.U32 R2, R3, R9, R2 ;  /* 0x0000000903027227 */ /* 0x000fe200078e0002 */
[----:B------:R-:W-:Y:S02]  /*fda0*/  LOP3.LUT R3, R0, R5, RZ, 0x3c, !PT ;  /* 0x0000000500037212 */ /* 0x000fe400078e3cff */
[----:B------:R-:W-:Y:S02]  /*fdb0*/  IABS R9, R7 ;  /* 0x0000000700097213 */ /* 0x000fe40000000000 */
[----:B------:R-:W-:-:S03]  /*fdc0*/  ISETP.GE.AND P2, PT, R3, RZ, PT ;  /* 0x000000ff0300720c */ /* 0x000fc60003f46270 */
[----:B------:R-:W-:-:S10]  /*fdd0*/  IMAD.MOV R9, RZ, RZ, -R9 ;  /* 0x000000ffff097224 */ /* 0x000fd400078e0a09 */
[----:B------:R-:W-:Y:S01]  /*fde0*/  @!P2 IMAD.MOV R8, RZ, RZ, -R8 ;  /* 0x000000ffff08a224 */ /* 0x000fe200078e0a08 */
[----:B------:R-:W-:-:S04]  /*fdf0*/  @!P1 LOP3.LUT R8, RZ, R5, RZ, 0x33, !PT ;  /* 0x00000005ff089212 */ /* 0x000fc800078e33ff */
[-C--:B------:R-:W-:Y:S01]  /*fe00*/  IABS R3, R8.reuse ;  /* 0x0000000800037213 */ /* 0x080fe20000000000 */
[----:B------:R-:W-:-:S04]  /*fe10*/  IMAD R5, R5, R8, RZ ;  /* 0x0000000805057224 */ /* 0x000fc800078e02ff */
[----:B------:R-:W-:-:S04]  /*fe20*/  IMAD.HI.U32 R2, R2, R3, RZ ;  /* 0x0000000302027227 */ /* 0x000fc800078e00ff */
[----:B------:R-:W-:-:S05]  /*fe30*/  IMAD R3, R2, R9, R3 ;  /* 0x0000000902037224 */ /* 0x000fca00078e0203 */
[----:B------:R-:W-:-:S13]  /*fe40*/  ISETP.GT.U32.AND P1, PT, R6, R3, PT ;  /* 0x000000030600720c */ /* 0x000fda0003f24070 */
[----:B------:R-:W-:Y:S02]  /*fe50*/  @!P1 IMAD.IADD R3, R3, 0x1, -R6 ;  /* 0x0000000103039824 */ /* 0x000fe400078e0a06 */
        /* <DEDUP_REMOVED lines=11> */
[----:B-----5:R-:W-:Y:S02]  /*ff10*/  IMAD.IADD R10, R4, 0x1, R10 ;  /* 0x00000001040a7824 */ /* 0x020fe400078e020a */
[----:B--2---:R-:W-:Y:S02]  /*ff20*/  IMAD.IADD R4, R0, 0x1, -R5 ;  /* 0x0000000100047824 */ /* 0x004fe400078e0a05 */
[----:B------:R-:W-:-:S05]  /*ff30*/  IMAD R0, R3, 0x10000, R2 ;  /* 0x0001000003007824 */ /* 0x000fca00078e0202 */
[----:B------:R1:W-:Y:S04]  /*ff40*/  STL [R1+0x8], R0 ;  /* 0x0000080001007387 */ /* 0x0003e80000100800 */
[----:B------:R1:W-:Y:S04]  /*ff50*/  STL [R1+0xc], R10 ;  /* 0x00000c0a01007387 */ /* 0x0003e80000100800 */
[----:B------:R1:W-:Y:S01]  /*ff60*/  STL [R1+0x4], R4 ;  /* 0x0000040401007387 */ /* 0x0003e20000100800 */
[----:B------:R-:W-:Y:S05]  /*ff70*/  BRA `(.L_x_328) ;  /* 0x0000000000287947 */ /* 0x000fea0003800000 */
.L_x_322:
[----:B------:R-:W-:Y:S01]  /*ff80*/  UMOV UR4, URZ ;  /* 0x0000003f00047c82 */ /* 0x000fe20008000000 */
[----:B------:R-:W-:Y:S01]  /*ff90*/  ULDC UR6, c[0x0][0xc3c] ;  /* 0x00030f0000067ab9 */ /* 0x000fe20000000800 */
[----:B------:R-:W-:Y:S01]  /*ffa0*/  UMOV UR5, URZ ;  /* 0x0000003f00057c82 */ /* 0x000fe20008000000 */
[----:B------:R1:W-:Y:S01]  /*ffb0*/  STL [R1], R0 ;  /* 0x0000000001007387 */ /* 0x0003e20000100800 */
[----:B------:R-:W-:Y:S02]  /*ffc0*/  IMAD.U32 R3, RZ, RZ, UR4 ;  /* 0x00000004ff037e24 */ /* 0x000fe4000f8e00ff */
[----:B------:R-:W-:-:S03]  /*ffd0*/  IMAD.U32 R2, RZ, RZ, UR5 ;  /* 0x00000005ff027e24 */ /* 0x000fc6000f8e00ff */
[----:B------:R2:W-:Y:S01]  /*ffe0*/  STL [R1+0x4], R3 ;  /* 0x0000040301007387 */ /* 0x0005e20000100800 */
[----:B-1----:R-:W-:-:S05]  /*fff0*/  IMAD.U32 R0, RZ, RZ, UR6 ;  /* 0x00000006ff007e24 */ /* 0x002fca000f8e00ff */
[----:B------:R2:W-:Y:S04]  /*10000*/  STL [R1+0xc], R0 ;  /* 0x00000c0001007387 */ /* 0x0005e80000100800 */
[----:B------:R2:W-:Y:S02]  /*10010*/  STL [R1+0x8], R2 ;  /* 0x0000080201007387 */ /* 0x0005e40000100800 */
.L_x_328:
[----:B--2---:R-:W2:Y:S04]  /*10020*/  LDL R3, [R1+0x8] ;  /* 0x0000080001037983 */ /* 0x004ea80000100800 */
[----:B------:R-:W3:Y:S04]  /*10030*/  LDL R2, [R1+0xc] ;  /* 0x00000c0001027983 */ /* 0x000ee80000100800 */
[----:B-1----:R-:W4:Y:S04]  /*10040*/  LDL R4, [R1] ;  /* 0x0000000001047983 */ /* 0x002f280000100800 */
[----:B------:R-:W4:Y:S01]  /*10050*/  LDL R5, [R1+0x4] ;  /* 0x0000040001057983 */ /* 0x000f220000100800 */
[----:B------:R-:W-:Y:S05]  /*10060*/  WARPSYNC.ALL ;  /* 0x0000000000007948 */ /* 0x000fea0003800000 */
[----:B------:R-:W1:Y:S02]  /*10070*/  S2R R0, SR_TID.X ;  /* 0x0000000000007919 */ /* 0x000e640000002100 */
[----:B-1----:R-:W-:Y:S01]  /*10080*/  LOP3.LUT R0, R0, 0x1f, RZ, 0xc0, !PT ;  /* 0x0000001f00007812 */ /* 0x002fe200078ec0ff */
[----:B------:R-:W-:Y:S03]  /*10090*/  BAR.SYNC.DEFER_BLOCKING 0x4, 0x180 ;  /* 0x0106000000007b1d */ /* 0x000fe60000010000 */
[----:B------:R-:W-:-:S13]  /*100a0*/  ISETP.NE.AND P0, PT, R0, RZ, PT ;  /* 0x000000ff0000720c */ /* 0x000fda0003f05270 */
[----:B------:R-:W-:Y:S01]  /*100b0*/  @!P0 MOV R0, 0x400 ;  /* 0x0000040000008802 */ /* 0x000fe20000000f00 */
[----:B--2---:R-:W-:Y:S02]  /*100c0*/  IMAD.MOV.U32 R6, RZ, RZ, R3 ;  /* 0x000000ffff067224 */ /* 0x004fe400078e0003 */
[----:B------:R-:W1:Y:S01]  /*100d0*/  @!P0 S2R R3, SR_CgaCtaId ;  /* 0x0000000000038919 */ /* 0x000e620000008800 */
[----:B---3--:R-:W-:Y:S01]  /*100e0*/  IMAD.MOV.U32 R7, RZ, RZ, R2 ;  /* 0x000000ffff077224 */ /* 0x008fe200078e0002 */
[----:B-1----:R-:W-:-:S05]  /*100f0*/  @!P0 LEA R18, R3, R0, 0x18 ;  /* 0x0000000003128211 */ /* 0x002fca00078ec0ff */
[----:B----4-:R1:W-:Y:S01]  /*10100*/  @!P0 STS.128 [R18+0x348d0], R4 ;  /* 0x0348d00412008388 */ /* 0x0103e20000000c00 */
[----:B------:R-:W-:Y:S06]  /*10110*/  BAR.ARV 0x5, 0x180 ;  /* 0x0146000000007b1d */ /* 0x000fec0000002000 */
.L_x_319:
[----:B------:R-:W3:Y:S01]  /*10120*/  LDL R0, [R1+0xc] ;  /* 0x00000c0001007983 */ /* 0x000ee20000100800 */
[----:B------:R-:W-:Y:S02]  /*10130*/  ULDC UR4, c[0x0][0xc3c] ;  /* 0x00030f0000047ab9 */ /* 0x000fe40000000800 */
[----:B---3--:R-:W-:-:S13]  /*10140*/  ISETP.GE.AND P0, PT, R0, UR4, PT ;  /* 0x0000000400007c0c */ /* 0x008fda000bf06270 */
[----:B------:R-:W-:Y:S05]  /*10150*/  @!P0 BRA `(.L_x_329) ;  /* 0xffffffa800708947 */ /* 0x000fea000383ffff */
[----:B------:R-:W-:Y:S05]  /*10160*/  BSYNC B8 ;  /* 0x0000000000087941 */ /* 0x000fea0003800000 */
.L_x_227:
[----:B-1----:R-:W3:Y:S01]  /*10170*/  LDL.LU R0, [R1+0x48] ;  /* 0x0000480001007983 */ /* 0x002ee20000300800 */
[----:B------:R-:W-:Y:S01]  /*10180*/  BSSY B0, `(.L_x_330) ;  /* 0x000000b000007945 */ /* 0x000fe20003800000 */
[----:B--2---:R-:W1:Y:S01]  /*10190*/  S2R R5, SR_CgaCtaId ;  /* 0x0000000000057919 */ /* 0x004e620000008800 */
[----:B---3--:R-:W-:-:S05]  /*101a0*/  VIADD R0, R0, 0x1 ;  /* 0x0000000100007836 */ /* 0x008fca0000000000 */
[----:B0-----:R-:W-:-:S04]  /*101b0*/  LEA.HI R2, R0, R0, RZ, 0x1 ;  /* 0x0000000000027211 */ /* 0x001fc800078f08ff */
[----:B------:R-:W-:-:S05]  /*101c0*/  LOP3.LUT R3, R2, 0xfffffffe, RZ, 0xc0, !PT ;  /* 0xfffffffe02037812 */ /* 0x000fca00078ec0ff */
[----:B------:R-:W-:Y:S01]  /*101d0*/  IMAD.IADD R3, R0, 0x1, -R3 ;  /* 0x0000000100037824 */ /* 0x000fe200078e0a03 */
[----:B------:R-:W-:-:S04]  /*101e0*/  MOV R0, 0x400 ;  /* 0x0000040000007802 */ /* 0x000fc80000000f00 */
[----:B-1----:R-:W-:Y:S02]  /*101f0*/  LEA R0, R5, R0, 0x18 ;  /* 0x0000000005007211 */ /* 0x002fe400078ec0ff */
[----:B------:R-:W-:-:S04]  /*10200*/  SHF.L.U32 R3, R3, 0x1f, RZ ;  /* 0x0000001f03037819 */ /* 0x000fc800000006ff */
[----:B------:R-:W0:Y:S02]  /*10210*/  SYNCS.PHASECHK.TRANS64.TRYWAIT P0, [R0+URZ+0x34820], R3 ;  /* 0x03482003000075a7 */ /* 0x000e24000800017f */
[----:B0-----:R-:W-:Y:S05]  /*10220*/  @!P0 BRA `(.L_x_331) ;  /* 0x0000001c00e48947 */ /* 0x001fea0003800000 */
.L_x_401:
[----:B------:R-:W-:Y:S05]  /*10230*/  BSYNC B0 ;  /* 0x0000000000007941 */ /* 0x000fea0003800000 */
.L_x_330:
[----:B------:R-:W-:-:S03]  /*10240*/  UMOV UR4, 0xffffffff ;  /* 0xffffffff00047882 */ /* 0x000fc60000000000 */
[----:B------:R-:W-:Y:S05]  /*10250*/  BRA.DIV UR4, `(.L_x_332) ;  /* 0x0000001e04ec7947 */ /* 0x000fea000b800000 */
[----:B------:R-:W1:Y:S02]  /*10260*/  S2R R2, SR_TID.X ;  /* 0x0000000000027919 */ /* 0x000e640000002100 */
[----:B-1----:R-:W-:-:S04]  /*10270*/  SHF.R.U32.HI R2, RZ, 0x5, R2 ;  /* 0x00000005ff027819 */ /* 0x002fc80000011602 */
[----:B------:R-:W-:-:S05]  /*10280*/  LOP3.LUT R2, R2, 0x3, RZ, 0xc0, !PT ;  /* 0x0000000302027812 */ /* 0x000fca00078ec0ff */
[----:B------:R1:W2:Y:S02]  /*10290*/  SHFL.IDX PT, R14, R2, RZ, 0x1f ;  /* 0x00001fff020e7589 */ /* 0x0002a400000e0000 */
.L_x_404:
[----:B--2---:R-:W-:Y:S01]  /*102a0*/  ISETP.NE.AND P0, PT, R14, RZ, PT ;  /* 0x000000ff0e00720c */ /* 0x004fe20003f05270 */
[----:B------:R-:W-:-:S12]  /*102b0*/  BSSY B0, `(.L_x_333) ;  /* 0x0000025000007945 */ /* 0x000fd80003800000 */
[----:B------:R-:W-:Y:S05]  /*102c0*/  @P0 BRA `(.L_x_334) ;  /* 0x00000000008c0947 */ /* 0x000fea0003800000 */
[----:B------:R-:W-:-:S03]  /*102d0*/  UMOV UR4, 0xffffffff ;  /* 0xffffffff00047882 */ /* 0x000fc60000000000 */
[----:B------:R-:W-:Y:S05]  /*102e0*/  BRA.DIV UR4, `(.L_x_335) ;  /* 0x0000001e04fc7947 */ /* 0x000fea000b800000 */
[----:B------:R-:W-:-:S13]  /*102f0*/  ELECT P6, URZ, PT ;  /* 0x00000000003f782f */ /* 0x000fda00038c0000 */
.L_x_407:
[----:B------:R-:W-:Y:S05]  /*10300*/  @!P6 BRA `(.L_x_334) ;  /* 0x00000000007ce947 */ /* 0x000fea0003800000 */
[----:B-1----:R-:W2:Y:S02]  /*10310*/  LDL.LU R2, [R1+0x5c] ;  /* 0x00005c0001027983 */ /* 0x002ea40000300800 */
[----:B--2---:R-:W-:-:S04]  /*10320*/  LOP3.LUT R2, R2, 0x2, RZ, 0xfc, !PT ;  /* 0x0000000202027812 */ /* 0x004fc800078efcff */
[----:B------:R-:W-:-:S13]  /*10330*/  ISETP.NE.AND P2, PT, R2, 0x3, PT ;  /* 0x000000030200780c */ /* 0x000fda0003f45270 */
[----:B------:R-:W-:Y:S05]  /*10340*/  @!P2 BRA `(.L_x_336) ;  /* 0x000000000004a947 */ /* 0x000fea0003800000 */
[----:B------:R-:W-:Y:S01]  /*10350*/  BPT.TRAP 0x1 ;  /* 0x000000040000795c */ /* 0x000fe20000300000 */
.L_x_336:
[----:B------:R-:W2:Y:S01]  /*10360*/  LDL.LU R7, [R1+0x14] ;  /* 0x0000140001077983 */ /* 0x000ea20000300800 */
[----:B------:R-:W-:Y:S02]  /*10370*/  VIADD R2, R0, 0x34840 ;  /* 0x0003484000027836 */ /* 0x000fe40000000000 */
[C---:B0-----:R-:W-:Y:S02]  /*10380*/  VIADD R3, R19.reuse, 0x1 ;  /* 0x0000000113037836 */ /* 0x041fe40000000000 */
[----:B------:R-:W-:-:S03]  /*10390*/  IMAD R6, R19, 0x8, R2 ;  /* 0x0000000813067824 */ /* 0x000fc600078e0202 */
[----:B------:R-:W-:-:S04]  /*103a0*/  ISETP.NE.AND P1, PT, R3, 0x2, PT ;  /* 0x000000020300780c */ /* 0x000fc80003f25270 */
[----:B------:R-:W-:Y:S02]  /*103b0*/  SEL R4, RZ, 0x1, P1 ;  /* 0x00000001ff047807 */ /* 0x000fe40000800000 */
[----:B------:R-:W-:Y:S02]  /*103c0*/  SEL R3, R3, RZ, P1 ;  /* 0x000000ff03037207 */ /* 0x000fe40000800000 */
[C---:B--2---:R-:W-:Y:S02]  /*103d0*/  SHF.L.U32 R5, R7.reuse, 0x1f, RZ ;  /* 0x0000001f07057819 */ /* 0x044fe400000006ff */
[----:B------:R-:W-:Y:S01]  /*103e0*/  LOP3.LUT R4, R7, R4, RZ, 0x3c, !PT ;  /* 0x0000000407047212 */ /* 0x000fe200078e3cff */
[----:B------:R-:W-:Y:S01]  /*103f0*/  IMAD R7, R3, 0x8, R2 ;  /* 0x0000000803077824 */ /* 0x000fe200078e0202 */
[----:B------:R-:W0:Y:S02]  /*10400*/  SYNCS.PHASECHK.TRANS64.TRYWAIT P0, [R6+URZ], R5 ;  /* 0x00000005060075a7 */ /* 0x000e24000800017f */
[----:B------:R-:W-:Y:S01]  /*10410*/  SHF.L.U32 R2, R4, 0x1f, RZ ;  /* 0x0000001f04027819 */ /* 0x000fe200000006ff */
[----:B0-----:R-:W-:Y:S06]  /*10420*/  @!P0 BRA `(.L_x_337) ;  /* 0x0000001c00cc8947 */ /* 0x001fec0003800000 */
.L_x_408:
[----:B------:R-:W1:Y:S02]  /*10430*/  SYNCS.PHASECHK.TRANS64.TRYWAIT P0, [R7+URZ], R2 ;  /* 0x00000002070075a7 */ /* 0x000e64000800017f */
[----:B-1----:R-:W-:Y:S05]  /*10440*/  @!P0 BRA `(.L_x_338) ;  /* 0x0000001c00d88947 */ /* 0x002fea0003800000 */
.L_x_409:
[----:B------:R-:W-:Y:S05]  /*10450*/  @!P2 BRA `(.L_x_339) ;  /* 0x000000000004a947 */ /* 0x000fea0003800000 */
[----:B------:R-:W-:Y:S01]  /*10460*/  BPT.TRAP 0x1 ;  /* 0x000000040000795c */ /* 0x000fe20000300000 */
.L_x_339:
[----:B------:R-:W-:-:S04]  /*10470*/  VIADD R0, R0, 0x34860 ;  /* 0x0003486000007836 */ /* 0x000fc80000000000 */
[----:B------:R-:W-:-:S04]  /*10480*/  IMAD R4, R19, 0x8, R0 ;  /* 0x0000000813047824 */ /* 0x000fc800078e0200 */
[----:B------:R-:W2:Y:S02]  /*10490*/  SYNCS.PHASECHK.TRANS64.TRYWAIT P0, [R4+URZ], R5 ;  /* 0x00000005040075a7 */ /* 0x000ea4000800017f */
[----:B--2---:R-:W-:Y:S05]  /*104a0*/  @!P0 BRA `(.L_x_340) ;  /* 0x0000001c00d48947 */ /* 0x004fea0003800000 */
.L_x_410:
[----:B------:R-:W-:-:S07]  /*104b0*/  IMAD R3, R3, 0x8, R0 ;  /* 0x0000000803037824 */ /* 0x000fce00078e0200 */
.L_x_341:
[----:B---3--:R3:W4:Y:S02]  /*104c0*/  SYNCS.PHASECHK.TRANS64.TRYWAIT P0, [R3+URZ], R2 ;  /* 0x00000002030075a7 */ /* 0x008724000800017f */
[----:B----4-:R-:W-:Y:S05]  /*104d0*/  @!P0 NANOSLEEP.SYNCS 0x989680 ;  /* 0x009896800000895d */ /* 0x010fea0003900000 */
[----:B------:R-:W4:Y:S02]  /*104e0*/  @!P0 SYNCS.PHASECHK.TRANS64 P0, [R3+URZ], R2 ;  /* 0x00000002030085a7 */ /* 0x000f24000800007f */
[----:B----4-:R-:W-:Y:S05]  /*104f0*/  @!P0 BRA `(.L_x_341) ;  /* 0xfffffffc00f08947 */ /* 0x010fea000383ffff */
.L_x_334:
[----:B------:R-:W-:Y:S05]  /*10500*/  BSYNC B0 ;  /* 0x0000000000007941 */ /* 0x000fea0003800000 */
.L_x_333:
[----:B------:R-:W-:Y:S05]  /*10510*/  EXIT ;  /* 0x000000000000794d */ /* 0x000fea0003800000 */
.L_x_178:
[----:B0-----:R0:W1:Y:S02]  /*10520*/  SYNCS.PHASECHK.TRANS64.TRYWAIT P1, [R0+URZ+0x34800], R3 ;  /* 0x03480003000075a7 */ /* 0x001064000802017f */
[----:B-1----:R-:W-:Y:S05]  /*10530*/  @!P1 NANOSLEEP.SYNCS 0x989680 ;  /* 0x009896800000995d */ /* 0x002fea0003900000 */
[----:B------:R-:W1:Y:S02]  /*10540*/  @!P1 SYNCS.PHASECHK.TRANS64 P1, [R0+URZ+0x34800], R3 ;  /* 0x03480003000095a7 */ /* 0x000e64000802007f */
[----:B-1----:R-:W-:Y:S05]  /*10550*/  @!P1 BRA `(.L_x_178) ;  /* 0xfffffffc00f09947 */ /* 0x002fea000383ffff */
[----:B------:R-:W-:Y:S05]  /*10560*/  BRA `(.L_x_342) ;  /* 0xffffff14001c7947 */ /* 0x000fea000383ffff */
.L_x_182:
[----:B0-----:R0:W2:Y:S02]  /*10570*/  SYNCS.PHASECHK.TRANS64.TRYWAIT P2, [R5+URZ+0x34830], R4 ;  /* 0x03483004050075a7 */ /* 0x0010a4000804017f */
[----:B--2---:R-:W-:Y:S05]  /*10580*/  @!P2 NANOSLEEP.SYNCS 0x989680 ;  /* 0x009896800000a95d */ /* 0x004fea0003900000 */
[----:B------:R-:W2:Y:S02]  /*10590*/  @!P2 SYNCS.PHASECHK.TRANS64 P2, [R5+URZ+0x34830], R4 ;  /* 0x034830040500a5a7 */ /* 0x000ea4000804007f */
[----:B--2---:R-:W-:Y:S05]  /*105a0*/  @!P2 BRA `(.L_x_182) ;  /* 0xfffffffc00f0a947 */ /* 0x004fea000383ffff */
[----:B------:R-:W-:Y:S05]  /*105b0*/  BRA `(.L_x_181) ;  /* 0xffffff1400407947 */ /* 0x000fea000383ffff */
.L_x_187:
[----:B-1----:R1:W2:Y:S02]  /*105c0*/  SYNCS.PHASECHK.TRANS64.TRYWAIT P2, [R14+URZ+0x34830], R3 ;  /* 0x034830030e0075a7 */ /* 0x0022a4000804017f */
[----:B--2---:R-:W-:Y:S05]  /*105d0*/  @!P2 NANOSLEEP.SYNCS 0x989680 ;  /* 0x009896800000a95d */ /* 0x004fea0003900000 */
[----:B------:R-:W2:Y:S02]  /*105e0*/  @!P2 SYNCS.PHASECHK.TRANS64 P2, [R14+URZ+0x34830], R3 ;  /* 0x034830030e00a5a7 */ /* 0x000ea4000804007f */
[----:B--2---:R-:W-:Y:S05]  /*105f0*/  @!P2 BRA `(.L_x_187) ;  /* 0xfffffffc00f0a947 */ /* 0x004fea000383ffff */
[----:B------:R-:W-:Y:S05]  /*10600*/  BRA `(.L_x_186) ;  /* 0xffffff3c00047947 */ /* 0x000fea000383ffff */
.L_x_191:
[----:B-1----:R1:W2:Y:S02]  /*10610*/  SYNCS.PHASECHK.TRANS64.TRYWAIT P2, [R13+URZ+0x34850], R4 ;  /* 0x034850040d0075a7 */ /* 0x0022a4000804017f */
[----:B--2---:R-:W-:Y:S05]  /*10620*/  @!P2 NANOSLEEP.SYNCS 0x989680 ;  /* 0x009896800000a95d */ /* 0x004fea0003900000 */
[----:B------:R-:W2:Y:S02]  /*10630*/  @!P2 SYNCS.PHASECHK.TRANS64 P2, [R13+URZ+0x34850], R4 ;  /* 0x034850040d00a5a7 */ /* 0x000ea4000804007f */
[----:B--2---:R-:W-:Y:S05]  /*10640*/  @!P2 BRA `(.L_x_191) ;  /* 0xfffffffc00f0a947 */ /* 0x004fea000383ffff */
[----:B------:R-:W-:Y:S05]  /*10650*/  BRA `(.L_x_190) ;  /* 0xffffff4400287947 */ /* 0x000fea000383ffff */
.L_x_196:
[----:B-1----:R1:W2:Y:S02]  /*10660*/  SYNCS.PHASECHK.TRANS64.TRYWAIT P0, [R14+URZ+0x34850], R7 ;  /* 0x034850070e0075a7 */ /* 0x0022a4000800017f */
[----:B--2---:R-:W-:Y:S05]  /*10670*/  @!P0 NANOSLEEP.SYNCS 0x989680 ;  /* 0x009896800000895d */ /* 0x004fea0003900000 */
[----:B------:R-:W2:Y:S02]  /*10680*/  @!P0 SYNCS.PHASECHK.TRANS64 P0, [R14+URZ+0x34850], R7 ;  /* 0x034850070e0085a7 */ /* 0x000ea4000800007f */
[----:B--2---:R-:W-:Y:S05]  /*10690*/  @!P0 BRA `(.L_x_196) ;  /* 0xfffffffc00f08947 */ /* 0x004fea000383ffff */
[----:B------:R-:W-:Y:S05]  /*106a0*/  BRA `(.L_x_195) ;  /* 0xffffff5c00f47947 */ /* 0x000fea000383ffff */
.L_x_241:
[----:B------:R-:W2:Y:S01]  /*106b0*/  S2R R4, SR_TID.X ;  /* 0x0000000000047919 */ /* 0x000ea20000002100 */
[----:B------:R-:W-:Y:S01]  /*106c0*/  BSSY B0, `(.L_x_343) ;  /* 0x000000a000007945 */ /* 0x000fe20003800000 */
[----:B------:R-:W-:Y:S02]  /*106d0*/  IMAD.MOV.U32 R12, RZ, RZ, RZ ;  /* 0x000000ffff0c7224 */ /* 0x000fe400078e00ff */
[----:B0-----:R-:W-:Y:S02]  /*106e0*/  IMAD.MOV.U32 R11, RZ, RZ, 0x1f ;  /* 0x0000001fff0b7424 */ /* 0x001fe400078e00ff */
[----:B------:R-:W-:Y:S01]  /*106f0*/  IMAD.MOV.U32 R15, RZ, RZ, -0x1 ;  /* 0xffffffffff0f7424 */ /* 0x000fe200078e00ff */
[----:B--2---:R-:W-:-:S04]  /*10700*/  SHF.R.U32.HI R4, RZ, 0x5, R4 ;  /* 0x00000005ff047819 */ /* 0x004fc80000011604 */
[----:B------:R-:W-:-:S05]  /*10710*/  LOP3.LUT R4, R4, 0x3, RZ, 0xc0, !PT ;  /* 0x0000000304047812 */ /* 0x000fca00078ec0ff */
[----:B------:R-:W-:-:S07]  /*10720*/  IMAD.MOV.U32 R13, RZ, RZ, R4 ;  /* 0x000000ffff0d7224 */ /* 0x000fce00078e0004 */
[----:B-1----:R-:W-:Y:S05]  /*10730*/  WARPSYNC.COLLECTIVE R15, `(.L_x_344) ;  /* 0x000000000f087348 */ /* 0x002fea0003c00000 */
[----:B------:R0:W2:Y:S02]  /*10740*/  SHFL.IDX P6, R14, R13, R12, R11 ;  /* 0x0000000c0d0e7389 */ /* 0x0000a400000c000b */
[----:B012---:R-:W-:Y:S01]  /*10750*/  ENDCOLLECTIVE ;  /* 0x000000000000791b */ /* 0x007fe20003800000 */
.L_x_344:
[----:B------:R-:W-:Y:S05]  /*10760*/  BSYNC B0 ;  /* 0x0000000000007941 */ /* 0x000fea0003800000 */
.L_x_343:
[----:B------:R-:W-:Y:S05]  /*10770*/  BRA `(.L_x_345) ;  /* 0xffffffb000887947 */ /* 0x000fea000383ffff */
.L_x_243:
[----:B------:R-:W-:Y:S01]  /*10780*/  BSSY B0, `(.L_x_346) ;  /* 0x0000006000007945 */ /* 0x000fe20003800000 */
[----:B------:R-:W-:-:S07]  /*10790*/  IMAD.MOV.U32 R15, RZ, RZ, -0x1 ;  /* 0xffffffffff0f7424 */ /* 0x000fce00078e00ff */
[----:B01-3--:R-:W-:Y:S05]  /*107a0*/  WARPSYNC.COLLECTIVE R15, `(.L_x_347) ;  /* 0x000000000f0c7348 */ /* 0x00bfea0003c00000 */
[----:B------:R-:W-:Y:S02]  /*107b0*/  ELECT P6, UR62, PT ;  /* 0x00000000003e782f */ /* 0x000fe400038c0000 */
[----:B------:R-:W-:Y:S01]  /*107c0*/  MOV R14, UR62 ;  /* 0x0000003e000e7c02 */ /* 0x000fe20008000f00 */
[----:B01-3--:R-:W-:Y:S10]  /*107d0*/  ENDCOLLECTIVE ;  /* 0x000000000000791b */ /* 0x00bff40003800000 */
.L_x_347:
[----:B------:R-:W-:Y:S05]  /*107e0*/  BSYNC B0 ;  /* 0x0000000000007941 */ /* 0x000fea0003800000 */
.L_x_346:
[----:B------:R-:W-:Y:S05]  /*107f0*/  BRA `(.L_x_348) ;  /* 0xffffffb000947947 */ /* 0x000fea000383ffff */
.L_x_245:
[----:B--2---:R2:W3:Y:S02]  /*10800*/  SYNCS.PHASECHK.TRANS64.TRYWAIT P0, [R0+URZ+0x34840], R2 ;  /* 0x03484002000075a7 */ /* 0x0044e4000800017f */
[----:B---3--:R-:W-:Y:S05]  /*10810*/  @!P0 NANOSLEEP.SYNCS 0x989680 ;  /* 0x009896800000895d */ /* 0x008fea0003900000 */
[----:B------:R-:W3:Y:S02]  /*10820*/  @!P0 SYNCS.PHASECHK.TRANS64 P0, [R0+URZ+0x34840], R2 ;  /* 0x03484002000085a7 */ /* 0x000ee4000800007f */
[----:B---3--:R-:W-:Y:S05]  /*10830*/  @!P0 BRA `(.L_x_245) ;  /* 0xfffffffc00f08947 */ /* 0x008fea000383ffff */
[----:B------:R-:W-:Y:S05]  /*10840*/  BRA `(.L_x_349) ;  /* 0xffffffb000f47947 */ /* 0x000fea000383ffff */
.L_x_249:
[----:B------:R0:W5:Y:S01]  /*10850*/  LDL.LU R9, [R1+0x40] ;  /* 0x0000400001097983 */ /* 0x0001620000300800 */
[----:B------:R-:W-:Y:S02]  /*10860*/  IMAD.MOV.U32 R13, RZ, RZ, R3 ;  /* 0x000000ffff0d7224 */ /* 0x000fe400078e0003 */
[----:B------:R-:W-:Y:S01]  /*10870*/  IMAD.MOV.U32 R12, RZ, RZ, RZ ;  /* 0x000000ffff0c7224 */ /* 0x000fe200078e00ff */
[----:B------:R-:W1:Y:S01]  /*10880*/  S2R R7, SR_TID.X ;  /* 0x0000000000077919 */ /* 0x000e620000002100 */
[----:B------:R-:W-:Y:S02]  /*10890*/  IMAD.MOV.U32 R11, RZ, RZ, 0x181f ;  /* 0x0000181fff0b7424 */ /* 0x000fe400078e00ff */
[----:B------:R-:W-:-:S07]  /*108a0*/  IMAD.MOV.U32 R15, RZ, RZ, -0x1 ;  /* 0xffffffffff0f7424 */ /* 0x000fce00078e00ff */
[----:B01---5:R-:W-:Y:S05]  /*108b0*/  WARPSYNC.COLLECTIVE R15, `(.L_x_350) ;  /* 0x000000000f087348 */ /* 0x023fea0003c00000 */
[----:B------:R2:W3:Y:S02]  /*108c0*/  SHFL.IDX P6, R14, R13, R12, R11 ;  /* 0x0000000c0d0e7389 */ /* 0x0004e400000c000b */
[----:B0123-5:R-:W-:Y:S01]  /*108d0*/  ENDCOLLECTIVE ;  /* 0x000000000000791b */ /* 0x02ffe20003800000 */
.L_x_350:
[----:B------:R-:W-:Y:S02]  /*108e0*/  IMAD.MOV.U32 R13, RZ, RZ, R4 ;  /* 0x000000ffff0d7224 */ /* 0x000fe400078e0004 */
[----:B------:R-:W-:-:S07]  /*108f0*/  IMAD.MOV.U32 R6, RZ, RZ, R14 ;  /* 0x000000ffff067224 */ /* 0x000fce00078e000e */
[----:B------:R-:W-:Y:S05]  /*10900*/  WARPSYNC.COLLECTIVE R15, `(.L_x_351) ;  /* 0x000000000f087348 */ /* 0x000fea0003c00000 */
[----:B------:R0:W1:Y:S02]  /*10910*/  SHFL.IDX P6, R14, R13, R12, R11 ;  /* 0x0000000c0d0e7389 */ /* 0x00006400000c000b */
[----:B01----:R-:W-:Y:S01]  /*10920*/  ENDCOLLECTIVE ;  /* 0x000000000000791b */ /* 0x003fe20003800000 */
.L_x_351:
[----:B------:R-:W-:Y:S02]  /*10930*/  IMAD.MOV.U32 R13, RZ, RZ, R3 ;  /* 0x000000ffff0d7224 */ /* 0x000fe400078e0003 */
[----:B------:R-:W-:Y:S02]  /*10940*/  IMAD.MOV.U32 R12, RZ, RZ, 0x1 ;  /* 0x00000001ff0c7424 */ /* 0x000fe400078e00ff */
[----:B------:R-:W-:Y:S02]  /*10950*/  IMAD R2, R9, R8, RZ ;  /* 0x0000000809027224 */ /* 0x000fe400078e02ff */
[----:B------:R-:W0:Y:S01]  /*10960*/  S2R R9, SR_TID.X ;  /* 0x0000000000097919 */ /* 0x000e220000002100 */
[----:B------:R-:W-:Y:S02]  /*10970*/  IMAD.SHL.U32 R8, R7, 0x8, RZ ;  /* 0x0000000807087824 */ /* 0x000fe400078e00ff */
[----:B------:R-:W-:-:S07]  /*10980*/  IMAD.MOV.U32 R7, RZ, RZ, R14 ;  /* 0x000000ffff077224 */ /* 0x000fce00078e000e */
[----:B0-----:R-:W-:Y:S05]  /*10990*/  WARPSYNC.COLLECTIVE R15, `(.L_x_352) ;  /* 0x000000000f087348 */ /* 0x001fea0003c00000 */
[----:B------:R1:W2:Y:S02]  /*109a0*/  SHFL.IDX P6, R14, R13, R12, R11 ;  /* 0x0000000c0d0e7389 */ /* 0x0002a400000c000b */
[----:B012---:R-:W-:Y:S01]  /*109b0*/  ENDCOLLECTIVE ;  /* 0x000000000000791b */ /* 0x007fe20003800000 */
.L_x_352:
[----:B------:R-:W-:Y:S01]  /*109c0*/  LOP3.LUT R8, R8, 0x38, RZ, 0xc0, !PT ;  /* 0x0000003808087812 */ /* 0x000fe200078ec0ff */
[----:B------:R-:W-:Y:S01]  /*109d0*/  IMAD.MOV.U32 R13, RZ, RZ, R4 ;  /* 0x000000ffff0d7224 */ /* 0x000fe200078e0004 */
[----:B------:R-:W-:-:S04]  /*109e0*/  LOP3.LUT R9, R9, 0x7f, RZ, 0xc0, !PT ;  /* 0x0000007f09097812 */ /* 0x000fc800078ec0ff */
[----:B------:R-:W-:-:S05]  /*109f0*/  SHF.R.U32.HI R9, RZ, 0x3, R9 ;  /* 0x00000003ff097819 */ /* 0x000fca0000011609 */
[----:B------:R-:W-:Y:S02]  /*10a00*/  IMAD.IADD R0, R9, 0x1, R5 ;  /* 0x0000000109007824 */ /* 0x000fe400078e0205 */
[----:B------:R-:W-:-:S07]  /*10a10*/  IMAD.MOV.U32 R9, RZ, RZ, R14 ;  /* 0x000000ffff097224 */ /* 0x000fce00078e000e */
[----:B------:R-:W-:Y:S05]  /*10a20*/  WARPSYNC.COLLECTIVE R15, `(.L_x_353) ;  /* 0x000000000f087348 */ /* 0x000fea0003c00000 */
[----:B------:R0:W1:Y:S02]  /*10a30*/  SHFL.IDX P6, R14, R13, R12, R11 ;  /* 0x0000000c0d0e7389 */ /* 0x00006400000c000b */
[----:B01----:R-:W-:Y:S01]  /*10a40*/  ENDCOLLECTIVE ;  /* 0x000000000000791b */ /* 0x003fe20003800000 */
.L_x_353:
[C---:B------:R-:W-:Y:S01]  /*10a50*/  ISETP.GE.AND P3, PT, R0.reuse, R2, PT ;  /* 0x000000020000720c */ /* 0x040fe20003f66270 */
[----:B------:R-:W-:-:S12]  /*10a60*/  VIADD R5, R0, 0x10 ;  /* 0x0000001000057836 */ /* 0x000fd80000000000 */
[----:B------:R-:W-:Y:S01]  /*10a70*/  @!P3 LEA R7, P5, R8, R7, 0x1 ;  /* 0x000000070807b211 */ /* 0x000fe200078a08ff */
[----:B------:R-:W-:Y:S02]  /*10a80*/  IMAD.MOV.U32 R13, RZ, RZ, R3 ;  /* 0x000000ffff0d7224 */ /* 0x000fe400078e0003 */
[----:B------:R-:W-:Y:S02]  /*10a90*/  IMAD.MOV.U32 R12, RZ, RZ, 0x2 ;  /* 0x00000002ff0c7424 */ /* 0x000fe400078e00ff */
[----:B------:R-:W-:-:S05]  /*10aa0*/  @!P3 IMAD.X R6, RZ, RZ, R6, P5 ;  /* 0x000000ffff06b224 */ /* 0x000fca00028e0606 */
[----:B------:R-:W-:-:S04]  /*10ab0*/  @!P3 LOP3.LUT R7, R7, R6, RZ, 0x3c, !PT ;  /* 0x000000060707b212 */ /* 0x000fc800078e3cff */
[----:B------:R-:W-:-:S04]  /*10ac0*/  @!P3 LOP3.LUT R6, R7, R6, RZ, 0x3c, !PT ;  /* 0x000000060706b212 */ /* 0x000fc800078e3cff */
[----:B------:R-:W-:-:S05]  /*10ad0*/  @!P3 LOP3.LUT R7, R7, R6, RZ, 0x3c, !PT ;  /* 0x000000060707b212 */ /* 0x000fca00078e3cff */
[----:B------:R-:W-:Y:S01]  /*10ae0*/  @!PT LDS RZ, [RZ] ;  /* 0x00000000fffff984 */ /* 0x000fe20000000800 */
[----:B------:R-:W-:Y:S01]  /*10af0*/  @!PT LDS RZ, [RZ] ;  /* 0x00000000fffff984 */ /* 0x000fe20000000800 */
[----:B------:R-:W-:Y:S01]  /*10b00*/  @!PT LDS RZ, [RZ] ;  /* 0x00000000fffff984 */ /* 0x000fe20000000800 */
[----:B------:R0:W-:Y:S04]  /*10b10*/  @!P3 LDGSTS.E.BYPASS.LTC128B.128 [R10+0x10400], desc[UR40][R6.64], !P2 ;  /* 0x10400000060abfae */ /* 0x0001e8000d101d68 */
[----:B------:R0:W-:Y:S04]  /*10b20*/  @!P3 LDGSTS.E.BYPASS.LTC128B.128 [R10+0x14400], desc[UR40][R6.64+0x80], !P1 ;  /* 0x14400080060abfae */ /* 0x0001e8000c901d68 */
[----:B------:R0:W-:Y:S01]  /*10b30*/  @!P3 LDGSTS.E.BYPASS.LTC128B.128 [R10+0x18400], desc[UR40][R6.64+0x100], !P0 ;  /* 0x18400100060abfae */ /* 0x0001e2000c101d68 */
[----:B------:R-:W-:Y:S01]  /*10b40*/  ISETP.GE.AND P3, PT, R5, R2, PT ;  /* 0x000000020500720c */ /* 0x000fe20003f66270 */
[----:B------:R-:W-:-:S12]  /*10b50*/  IMAD.MOV.U32 R5, RZ, RZ, R14 ;  /* 0x000000ffff057224 */ /* 0x000fd800078e000e */
[----:B0-----:R-:W-:Y:S05]  /*10b60*/  WARPSYNC.COLLECTIVE R15, `(.L_x_354) ;  /* 0x000000000f087348 */ /* 0x001fea0003c00000 */
[----:B------:R1:W2:Y:S02]  /*10b70*/  SHFL.IDX P6, R14, R13, R12, R11 ;  /* 0x0000000c0d0e7389 */ /* 0x0002a400000c000b */
[----:B012---:R-:W-:Y:S01]  /*10b80*/  ENDCOLLECTIVE ;  /* 0x000000000000791b */ /* 0x007fe20003800000 */
.L_x_354:
[----:B------:R-:W-:Y:S01]  /*10b90*/  @!P3 LEA R8, P5, R8, R5, 0x1 ;  /* 0x000000050808b211 */ /* 0x000fe200078a08ff */
[----:B------:R-:W-:-:S04]  /*10ba0*/  IMAD.MOV.U32 R13, RZ, RZ, R4 ;  /* 0x000000ffff0d7224 */ /* 0x000fc800078e0004 */
[----:B------:R-:W-:Y:S02]  /*10bb0*/  @!P3 IMAD.X R5, RZ, RZ, R9, P5 ;  /* 0x000000ffff05b224 */ /* 0x000fe400028e0609 */
[----:B------:R-:W0:Y:S01]  /*10bc0*/  S2R R9, SR_TID.X ;  /* 0x0000000000097919 */ /* 0x000e220000002100 */
[----:B------:R-:W-:Y:S02]  /*10bd0*/  @!P3 IMAD.MOV.U32 R6, RZ, RZ, R8 ;  /* 0x000000ffff06b224 */ /* 0x000fe400078e0008 */
[----:B------:R-:W-:Y:S02]  /*10be0*/  @!P3 IMAD.MOV.U32 R7, RZ, RZ, R5 ;  /* 0x000000ffff07b224 */ /* 0x000fe400078e0005 */
[----:B------:R-:W-:Y:S02]  /*10bf0*/  VIADD R5, R0, 0x20 ;  /* 0x0000002000057836 */ /* 0x000fe40000000000 */
[----:B------:R-:W-:Y:S01]  /*10c00*/  IMAD.MOV.U32 R8, RZ, RZ, R14 ;  /* 0x000000ffff087224 */ /* 0x000fe200078e000e */
[----:B------:R-:W-:Y:S01]  /*10c10*/  @!PT LDS RZ, [RZ] ;  /* 0x00000000fffff984 */ /* 0x000fe20000000800 */
[----:B------:R-:W-:Y:S01]  /*10c20*/  @!PT LDS RZ, [RZ] ;  /* 0x00000000fffff984 */ /* 0x000fe20000000800 */
[----:B------:R-:W-:Y:S01]  /*10c30*/  @!PT LDS RZ, [RZ] ;  /* 0x00000000fffff984 */ /* 0x000fe20000000800 */
[----:B------:R1:W-:Y:S06]  /*10c40*/  @!P3 LDGSTS.E.BYPASS.LTC128B.128 [R10+0x10c00], desc[UR40][R6.64], !P2 ;  /* 0x10c00000060abfae */ /* 0x0003ec000d101d68 */
[----:B01----:R-:W-:Y:S05]  /*10c50*/  WARPSYNC.COLLECTIVE R15, `(.L_x_355) ;  /* 0x000000000f087348 */ /* 0x003fea0003c00000 */
[----:B------:R2:W3:Y:S02]  /*10c60*/  SHFL.IDX P6, R14, R13, R12, R11 ;  /* 0x0000000c0d0e7389 */ /* 0x0004e400000c000b */
[----:B0123--:R-:W-:Y:S01]  /*10c70*/  ENDCOLLECTIVE ;  /* 0x000000000000791b */ /* 0x00ffe20003800000 */
.L_x_355:
[----:B------:R-:W-:Y:S01]  /*10c80*/  @!PT LDS RZ, [RZ] ;  /* 0x00000000fffff984 */ /* 0x000fe20000000800 */
[----:B------:R-:W-:Y:S01]  /*10c90*/  @!PT LDS RZ, [RZ] ;  /* 0x00000000fffff984 */ /* 0x000fe20000000800 */
[----:B------:R-:W-:Y:S01]  /*10ca0*/  @!PT LDS RZ, [RZ] ;  /* 0x00000000fffff984 */ /* 0x000fe20000000800 */
[----:B------:R0:W-:Y:S04]  /*10cb0*/  @!P3 LDGSTS.E.BYPASS.LTC128B.128 [R10+0x14c00], desc[UR40][R6.64+0x80], !P1 ;  /* 0x14c00080060abfae */ /* 0x0001e8000c901d68 */
[----:B------:R0:W-:Y:S01]  /*10cc0*/  @!P3 LDGSTS.E.BYPASS.LTC128B.128 [R10+0x18c00], desc[UR40][R6.64+0x100], !P0 ;  /* 0x18c00100060abfae */ /* 0x0001e2000c101d68 */
[----:B------:R-:W-:Y:S01]  /*10cd0*/  ISETP.GE.AND P3, PT, R5, R2, PT ;  /* 0x000000020500720c */ /* 0x000fe20003f66270 */
[----:B------:R-:W-:Y:S02]  /*10ce0*/  IMAD.MOV.U32 R13, RZ, RZ, R3 ;  /* 0x000000ffff0d7224 */ /* 0x000fe400078e0003 */
[----:B------:R-:W-:Y:S02]  /*10cf0*/  IMAD.MOV.U32 R12, RZ, RZ, 0x3 ;  /* 0x00000003ff0c7424 */ /* 0x000fe400078e00ff */
[----:B------:R-:W-:-:S02]  /*10d00*/  IMAD.SHL.U32 R9, R9, 0x8, RZ ;  /* 0x0000000809097824 */ /* 0x000fc400078e00ff */
[----:B------:R-:W-:-:S03]  /*10d10*/  IMAD.MOV.U32 R5, RZ, RZ, R14 ;  /* 0x000000ffff057224 */ /* 0x000fc600078e000e */
[----:B------:R-:W-:-:S07]  /*10d20*/  LOP3.LUT R9, R9, 0x38, RZ, 0xc0, !PT ;  /* 0x0000003809097812 */ /* 0x000fce00078ec0ff */
[----:B0-----:R-:W-:Y:S05]  /*10d30*/  WARPSYNC.COLLECTIVE R15, `(.L_x_356) ;  /* 0x000000000f087348 */ /* 0x001fea0003c00000 */
[----:B------:R1:W2:Y:S02]  /*10d40*/  SHFL.IDX P6, R14, R13, R12, R11 ;  /* 0x0000000c0d0e7389 */ /* 0x0002a400000c000b */
[----:B012---:R-:W-:Y:S01]  /*10d50*/  ENDCOLLECTIVE ;  /* 0x000000000000791b */ /* 0x007fe20003800000 */
.L_x_356:
[----:B------:R-:W-:-:S05]  /*10d60*/  @!P3 LEA R5, P4, R9, R5, 0x1 ;  /* 0x000000050905b211 */ /* 0x000fca00078808ff */
[----:B------:R-:W-:-:S04]  /*10d70*/  @!P3 IMAD.X R6, RZ, RZ, R8, P4 ;  /* 0x000000ffff06b224 */ /* 0x000fc800020e0608 */
[----:B------:R-:W-:Y:S02]  /*10d80*/  @!P3 IMAD.MOV.U32 R7, RZ, RZ, R6 ;  /* 0x000000ffff07b224 */ /* 0x000fe400078e0006 */
[----:B------:R-:W-:Y:S02]  /*10d90*/  @!P3 IMAD.MOV.U32 R6, RZ, RZ, R5 ;  /* 0x000000ffff06b224 */ /* 0x000fe400078e0005 */
[----:B------:R-:W-:Y:S02]  /*10da0*/  IMAD.MOV.U32 R13, RZ, RZ, R4 ;  /* 0x000000ffff0d7224 */ /* 0x000fe400078e0004 */
[----:B------:R-:W-:Y:S01]  /*10db0*/  VIADD R5, R0, 0x30 ;  /* 0x0000003000057836 */ /* 0x000fe20000000000 */
[----:B------:R-:W-:Y:S01]  /*10dc0*/  @!PT LDS RZ, [RZ] ;  /* 0x00000000fffff984 */ /* 0x000fe20000000800 */
[----:B------:R-:W-:Y:S01]  /*10dd0*/  @!PT LDS RZ, [RZ] ;  /* 0x00000000fffff984 */ /* 0x000fe20000000800 */
[----:B------:R-:W-:Y:S01]  /*10de0*/  @!PT LDS RZ, [RZ] ;  /* 0x00000000fffff984 */ /* 0x000fe20000000800 */
[----:B------:R-:W-:Y:S04]  /*10df0*/  @!P3 LDGSTS.E.BYPASS.LTC128B.128 [R10+0x11400], desc[UR40][R6.64], !P2 ;  /* 0x11400000060abfae */ /* 0x000fe8000d101d68 */
[----:B------:R-:W-:Y:S04]  /*10e00*/  @!P3 LDGSTS.E.BYPASS.LTC128B.128 [R10+0x15400], desc[UR40][R6.64+0x80], !P1 ;  /* 0x15400080060abfae */ /* 0x000fe8000c901d68 */
[----:B------:R0:W-:Y:S01]  /*10e10*/  @!P3 LDGSTS.E.BYPASS.LTC128B.128 [R10+0x19400], desc[UR40][R6.64+0x100], !P0 ;  /* 0x19400100060abfae */ /* 0x0001e2000c101d68 */
[----:B------:R-:W-:Y:S01]  /*10e20*/  ISETP.GE.AND P3, PT, R5, R2, PT ;  /* 0x000000020500720c */ /* 0x000fe20003f66270 */
[----:B0-----:R-:W-:-:S12]  /*10e30*/  IMAD.MOV.U32 R6, RZ, RZ, R14 ;  /* 0x000000ffff067224 */ /* 0x001fd800078e000e */
[----:B------:R-:W-:Y:S05]  /*10e40*/  WARPSYNC.COLLECTIVE R15, `(.L_x_357) ;  /* 0x000000000f087348 */ /* 0x000fea0003c00000 */
[----:B------:R0:W1:Y:S02]  /*10e50*/  SHFL.IDX P6, R14, R13, R12, R11 ;  /* 0x0000000c0d0e7389 */ /* 0x00006400000c000b */
[----:B01----:R-:W-:Y:S01]  /*10e60*/  ENDCOLLECTIVE ;  /* 0x000000000000791b */ /* 0x003fe20003800000 */
.L_x_357:
[----:B------:R-:W-:Y:S02]  /*10e70*/  IMAD.MOV.U32 R13, RZ, RZ, R3 ;  /* 0x000000ffff0d7224 */ /* 0x000fe400078e0003 */
[----:B------:R-:W-:Y:S02]  /*10e80*/  IMAD.MOV.U32 R12, RZ, RZ, 0x4 ;  /* 0x00000004ff0c7424 */ /* 0x000fe400078e00ff */
[----:B------:R-:W-:-:S07]  /*10e90*/  IMAD.MOV.U32 R5, RZ, RZ, R14 ;  /* 0x000000ffff057224 */ /* 0x000fce00078e000e */
[----:B------:R-:W-:Y:S05]  /*10ea0*/  WARPSYNC.COLLECTIVE R15, `(.L_x_358) ;  /* 0x000000000f087348 */ /* 0x000fea0003c00000 */
[----:B------:R0:W1:Y:S02]  /*10eb0*/  SHFL.IDX P6, R14, R13, R12, R11 ;  /* 0x0000000c0d0e7389 */ /* 0x00006400000c000b */
[----:B01----:R-:W-:Y:S01]  /*10ec0*/  ENDCOLLECTIVE ;  /* 0x000000000000791b */ /* 0x003fe20003800000 */
.L_x_358:
        /* <DEDUP_REMOVED lines=17> */
.L_x_359:
[----:B------:R-:W-:Y:S02]  /*10fe0*/  IMAD.MOV.U32 R13, RZ, RZ, R3 ;  /* 0x000000ffff0d7224 */ /* 0x000fe400078e0003 */
[----:B------:R-:W-:Y:S02]  /*10ff0*/  IMAD.MOV.U32 R12, RZ, RZ, 0x5 ;  /* 0x00000005ff0c7424 */ /* 0x000fe400078e00ff */
[----:B------:R-:W-:-:S07]  /*11000*/  IMAD.MOV.U32 R5, RZ, RZ, R14 ;  /* 0x000000ffff057224 */ /* 0x000fce00078e000e */
[----:B------:R-:W-:Y:S05]  /*11010*/  WARPSYNC.COLLECTIVE R15, `(.L_x_360) ;  /* 0x000000000f087348 */ /* 0x000fea0003c00000 */
[----:B------:R0:W1:Y:S02]  /*11020*/  SHFL.IDX P6, R14, R13, R12, R11 ;  /* 0x0000000c0d0e7389 */ /* 0x00006400000c000b */
[----:B01----:R-:W-:Y:S01]  /*11030*/  ENDCOLLECTIVE ;  /* 0x000000000000791b */ /* 0x003fe20003800000 */
.L_x_360:
        /* <DEDUP_REMOVED lines=17> */
.L_x_361:
[----:B------:R-:W-:Y:S02]  /*11150*/  IMAD.MOV.U32 R13, RZ, RZ, R3 ;  /* 0x000000ffff0d7224 */ /* 0x000fe400078e0003 */
[----:B------:R-:W-:Y:S02]  /*11160*/  IMAD.MOV.U32 R12, RZ, RZ, 0x6 ;  /* 0x00000006ff0c7424 */ /* 0x000fe400078e00ff */
[----:B------:R-:W-:-:S07]  /*11170*/  IMAD.MOV.U32 R5, RZ, RZ, R14 ;  /* 0x000000ffff057224 */ /* 0x000fce00078e000e */
[----:B------:R-:W-:Y:S05]  /*11180*/  WARPSYNC.COLLECTIVE R15, `(.L_x_362) ;  /* 0x000000000f087348 */ /* 0x000fea0003c00000 */
[----:B------:R0:W1:Y:S02]  /*11190*/  SHFL.IDX P6, R14, R13, R12, R11 ;  /* 0x0000000c0d0e7389 */ /* 0x00006400000c000b */
[----:B01----:R-:W-:Y:S01]  /*111a0*/  ENDCOLLECTIVE ;  /* 0x000000000000791b */ /* 0x003fe20003800000 */
.L_x_362:
[----:B------:R-:W-:-:S05]  /*111b0*/  @!P3 LEA R5, P4, R9, R5, 0x1 ;  /* 0x000000050905b211 */ /* 0x000fca00078808ff */
[----:B------:R-:W-:-:S04]  /*111c0*/  @!P3 IMAD.X R6, RZ, RZ, R6, P4 ;  /* 0x000000ffff06b224 */ /* 0x000fc800020e0606 */
[----:B------:R-:W-:Y:S02]  /*111d0*/  @!P3 IMAD.MOV.U32 R7, RZ, RZ, R6 ;  /* 0x000000ffff07b224 */ /* 0x000fe400078e0006 */
[----:B------:R-:W-:Y:S02]  /*111e0*/  @!P3 IMAD.MOV.U32 R6, RZ, RZ, R5 ;  /* 0x000000ffff06b224 */ /* 0x000fe400078e0005 */
[----:B------:R-:W-:-:S03]  /*111f0*/  IMAD.MOV.U32 R13, RZ, RZ, R4 ;  /* 0x000000ffff0d7224 */ /* 0x000fc600078e0004 */
[----:B------:R-:W-:Y:S01]  /*11200*/  @!PT LDS RZ, [RZ] ;  /* 0x00000000fffff984 */ /* 0x000fe20000000800 */
[----:B------:R-:W-:Y:S01]  /*11210*/  @!PT LDS RZ, [RZ] ;  /* 0x00000000fffff984 */ /* 0x000fe20000000800 */
[----:B------:R-:W-:Y:S01]  /*11220*/  @!PT LDS RZ, [RZ] ;  /* 0x00000000fffff984 */ /* 0x000fe20000000800 */
[----:B------:R-:W-:Y:S04]  /*11230*/  @!P3 LDGSTS.E.BYPASS.LTC128B.128 [R10+0x12c00], desc[UR40][R6.64], !P2 ;  /* 0x12c00000060abfae */ /* 0x000fe8000d101d68 */
[----:B------:R-:W-:Y:S04]  /*11240*/  @!P3 LDGSTS.E.BYPASS.LTC128B.128 [R10+0x16c00], desc[UR40][R6.64+0x80], !P1 ;  /* 0x16c00080060abfae */ /* 0x000fe8000c901d68 */
[----:B------:R0:W-:Y:S02]  /*11250*/  @!P3 LDGSTS.E.BYPASS.LTC128B.128 [R10+0x1ac00], desc[UR40][R6.64+0x100], !P0 ;  /* 0x1ac00100060abfae */ /* 0x0001e4000c101d68 */
[----:B0-----:R-:W-:-:S07]  /*11260*/  IMAD.MOV.U32 R6, RZ, RZ, R14 ;  /* 0x000000ffff067224 */ /* 0x001fce00078e000e */
[----:B------:R-:W-:Y:S05]  /*11270*/  WARPSYNC.COLLECTIVE R15, `(.L_x_363) ;  /* 0x000000000f087348 */ /* 0x000fea0003c00000 */
[----:B------:R0:W1:Y:S02]  /*11280*/  SHFL.IDX P6, R14, R13, R12, R11 ;  /* 0x0000000c0d0e7389 */ /* 0x00006400000c000b */
[----:B01----:R-:W-:Y:S01]  /*11290*/  ENDCOLLECTIVE ;  /* 0x000000000000791b */ /* 0x003fe20003800000 */
.L_x_363:
[----:B------:R-:W-:-:S05]  /*112a0*/  VIADD R7, R0, 0x60 ;  /* 0x0000006000077836 */ /* 0x000fca0000000000 */
[----:B------:R-:W-:Y:S01]  /*112b0*/  ISETP.GE.AND P4, PT, R7, R2, PT ;  /* 0x000000020700720c */ /* 0x000fe20003f86270 */
[----:B------:R-:W-:Y:S02]  /*112c0*/  IMAD.MOV.U32 R13, RZ, RZ, R3 ;  /* 0x000000ffff0d7224 */ /* 0x000fe400078e0003 */
[----:B------:R-:W-:Y:S02]  /*112d0*/  IMAD.MOV.U32 R12, RZ, RZ, 0x7 ;  /* 0x00000007ff0c7424 */ /* 0x000fe400078e00ff */
[----:B------:R-:W-:-:S08]  /*112e0*/  IMAD.MOV.U32 R5, RZ, RZ, R14 ;  /* 0x000000ffff057224 */ /* 0x000fd000078e000e */
[----:B------:R-:W-:Y:S05]  /*112f0*/  WARPSYNC.COLLECTIVE R15, `(.L_x_364) ;  /* 0x000000000f087348 */ /* 0x000fea0003c00000 */
[----:B------:R0:W1:Y:S02]  /*11300*/  SHFL.IDX P6, R14, R13, R12, R11 ;  /* 0x0000000c0d0e7389 */ /* 0x00006400000c000b */
[----:B01----:R-:W-:Y:S01]  /*11310*/  ENDCOLLECTIVE ;  /* 0x000000000000791b */ /* 0x003fe20003800000 */
.L_x_364:
[----:B------:R-:W-:-:S05]  /*11320*/  @!P4 LEA R5, P3, R9, R5, 0x1 ;  /* 0x000000050905c211 */ /* 0x000fca00078608ff */
[----:B------:R-:W-:-:S04]  /*11330*/  @!P4 IMAD.X R6, RZ, RZ, R6, P3 ;  /* 0x000000ffff06c224 */ /* 0x000fc800018e0606 */
[----:B------:R-:W-:Y:S02]  /*11340*/  @!P4 IMAD.MOV.U32 R7, RZ, RZ, R6 ;  /* 0x000000ffff07c224 */ /* 0x000fe400078e0006 */
[----:B------:R-:W-:Y:S02]  /*11350*/  IMAD.MOV.U32 R13, RZ, RZ, R4 ;  /* 0x000000ffff0d7224 */ /* 0x000fe400078e0004 */
[----:B------:R-:W-:-:S05]  /*11360*/  @!P4 IMAD.MOV.U32 R6, RZ, RZ, R5 ;  /* 0x000000ffff06c224 */ /* 0x000fca00078e0005 */
[----:B------:R-:W-:Y:S01]  /*11370*/  @!PT LDS RZ, [RZ] ;  /* 0x00000000fffff984 */ /* 0x000fe20000000800 */
[----:B------:R-:W-:Y:S01]  /*11380*/  @!PT LDS RZ, [RZ] ;  /* 0x00000000fffff984 */ /* 0x000fe20000000800 */
[----:B------:R-:W-:Y:S01]  /*11390*/  @!PT LDS RZ, [RZ] ;  /* 0x00000000fffff984 */ /* 0x000fe20000000800 */
[----:B------:R0:W-:Y:S01]  /*113a0*/  @!P4 LDGSTS.E.BYPASS.LTC128B.128 [R10+0x13400], desc[UR40][R6.64], !P2 ;  /* 0x13400000060acfae */ /* 0x0001e2000d101d68 */
[----:B------:R-:W-:-:S03]  /*113b0*/  IMAD.MOV.U32 R5, RZ, RZ, R14 ;  /* 0x000000ffff057224 */ /* 0x000fc600078e000e */
[----:B------:R0:W-:Y:S04]  /*113c0*/  @!P4 LDGSTS.E.BYPASS.LTC128B.128 [R10+0x17400], desc[UR40][R6.64+0x80], !P1 ;  /* 0x17400080060acfae */ /* 0x0001e8000c901d68 */
[----:B0-----:R-:W-:Y:S05]  /*113d0*/  WARPSYNC.COLLECTIVE R15, `(.L_x_365) ;  /* 0x000000000f087348 */ /* 0x001fea0003c00000 */
[----:B------:R1:W2:Y:S02]  /*113e0*/  SHFL.IDX P6, R14, R13, R12, R11 ;  /* 0x0000000c0d0e7389 */ /* 0x0002a400000c000b */
[----:B012---:R-:W-:Y:S01]  /*113f0*/  ENDCOLLECTIVE ;  /* 0x000000000000791b */ /* 0x007fe20003800000 */
.L_x_365:
[----:B------:R-:W-:Y:S01]  /*11400*/  @!PT LDS RZ, [RZ] ;  /* 0x00000000fffff984 */ /* 0x000fe20000000800 */
[----:B------:R-:W-:Y:S01]  /*11410*/  @!PT LDS RZ, [RZ] ;  /* 0x00000000fffff984 */ /* 0x000fe20000000800 */
[----:B------:R-:W-:Y:S01]  /*11420*/  @!PT LDS RZ, [RZ] ;  /* 0x00000000fffff984 */ /* 0x000fe20000000800 */
[----:B------:R0:W-:Y:S01]  /*11430*/  @!P4 LDGSTS.E.BYPASS.LTC128B.128 [R10+0x1b400], desc[UR40][R6.64+0x100], !P0 ;  /* 0x1b400100060acfae */ /* 0x0001e2000c101d68 */
[----:B------:R-:W-:Y:S01]  /*11440*/  IMAD.MOV.U32 R3, RZ, RZ, R14 ;  /* 0x000000ffff037224 */ /* 0x000fe200078e000e */
[----:B------:R-:W-:Y:S06]  /*11450*/  BRA `(.L_x_366) ;  /* 0xffffffb400907947 */ /* 0x000fec000383ffff */
.L_x_254:
[----:B0-----:R0:W1:Y:S02]  /*11460*/  SYNCS.PHASECHK.TRANS64.TRYWAIT P0, [R18+URZ+0x34820], R0 ;  /* 0x03482000120075a7 */ /* 0x001064000800017f */
[----:B-1----:R-:W-:Y:S05]  /*11470*/  @!P0 NANOSLEEP.SYNCS 0x989680 ;  /* 0x009896800000895d */ /* 0x002fea0003900000 */
[----:B------:R-:W1:Y:S02]  /*11480*/  @!P0 SYNCS.PHASECHK.TRANS64 P0, [R18+URZ+0x34820], R0 ;  /* 0x03482000120085a7 */ /* 0x000e64000800007f */
[----:B-1----:R-:W-:Y:S05]  /*11490*/  @!P0 BRA `(.L_x_254) ;  /* 0xfffffffc00f08947 */ /* 0x002fea000383ffff */
[----:B------:R-:W-:Y:S05]  /*114a0*/  BRA `(.L_x_367) ;  /* 0xffffffb800107947 */ /* 0x000fea000383ffff */
.L_x_263:
[----:B-1----:R1:W2:Y:S02]  /*114b0*/  SYNCS.PHASECHK.TRANS64.TRYWAIT P0, [R3+URZ+0x34840], R2 ;  /* 0x03484002030075a7 */ /* 0x0022a4000800017f */
[----:B--2---:R-:W-:Y:S05]  /*114c0*/  @!P0 NANOSLEEP.SYNCS 0x989680 ;  /* 0x009896800000895d */ /* 0x004fea0003900000 */
[----:B------:R-:W2:Y:S02]  /*114d0*/  @!P0 SYNCS.PHASECHK.TRANS64 P0, [R3+URZ+0x34840], R2 ;  /* 0x03484002030085a7 */ /* 0x000ea4000800007f */
[----:B--2---:R-:W-:Y:S05]  /*114e0*/  @!P0 BRA `(.L_x_263) ;  /* 0xfffffffc00f08947 */ /* 0x004fea000383ffff */
[----:B------:R-:W-:Y:S05]  /*114f0*/  BRA `(.L_x_368) ;  /* 0xffffffb800ec7947 */ /* 0x000fea000383ffff */
.L_x_270:
[----:B-1----:R1:W2:Y:S02]  /*11500*/  SYNCS.PHASECHK.TRANS64.TRYWAIT P0, [R3+URZ+0x60], R2 ;  /* 0x00006002030075a7 */ /* 0x0022a4000800017f */
[----:B--2---:R-:W-:Y:S05]  /*11510*/  @!P0 NANOSLEEP.SYNCS 0x989680 ;  /* 0x009896800000895d */ /* 0x004fea0003900000 */
[----:B------:R-:W2:Y:S02]  /*11520*/  @!P0 SYNCS.PHASECHK.TRANS64 P0, [R3+URZ+0x60], R2 ;  /* 0x00006002030085a7 */ /* 0x000ea4000800007f */
[----:B--2---:R-:W-:Y:S05]  /*11530*/  @!P0 BRA `(.L_x_270) ;  /* 0xfffffffc00f08947 */ /* 0x004fea000383ffff */
[----:B------:R-:W-:Y:S05]  /*11540*/  BRA `(.L_x_369) ;  /* 0xffffffbc00fc7947 */ /* 0x000fea000383ffff */
.L_x_279:
[----:B-1----:R1:W2:Y:S02]  /*11550*/  SYNCS.PHASECHK.TRANS64.TRYWAIT P0, [R3+URZ+0x34840], R2 ;  /* 0x03484002030075a7 */ /* 0x0022a4000800017f */
[----:B--2---:R-:W-:Y:S05]  /*11560*/  @!P0 NANOSLEEP.SYNCS 0x989680 ;  /* 0x009896800000895d */ /* 0x004fea0003900000 */
[----:B------:R-:W2:Y:S02]  /*11570*/  @!P0 SYNCS.PHASECHK.TRANS64 P0, [R3+URZ+0x34840], R2 ;  /* 0x03484002030085a7 */ /* 0x000ea4000800007f */
[----:B--2---:R-:W-:Y:S05]  /*11580*/  @!P0 BRA `(.L_x_279) ;  /* 0xfffffffc00f08947 */ /* 0x004fea000383ffff */
[----:B------:R-:W-:Y:S05]  /*11590*/  BRA `(.L_x_370) ;  /* 0xffffffc4008c7947 */ /* 0x000fea000383ffff */
.L_x_286:
[----:B0-----:R0:W1:Y:S02]  /*115a0*/  SYNCS.PHASECHK.TRANS64.TRYWAIT P0, [R2+URZ+0x60], R3 ;  /* 0x00006003020075a7 */ /* 0x001064000800017f */
[----:B-1----:R-:W-:Y:S05]  /*115b0*/  @!P0 NANOSLEEP.SYNCS 0x989680 ;  /* 0x009896800000895d */ /* 0x002fea0003900000 */
[----:B------:R-:W1:Y:S02]  /*115c0*/  @!P0 SYNCS.PHASECHK.TRANS64 P0, [R2+URZ+0x60], R3 ;  /* 0x00006003020085a7 */ /* 0x000e64000800007f */
[----:B-1----:R-:W-:Y:S05]  /*115d0*/  @!P0 BRA `(.L_x_286) ;  /* 0xfffffffc00f08947 */ /* 0x002fea000383ffff */
[----:B------:R-:W-:Y:S05]  /*115e0*/  BRA `(.L_x_371) ;  /* 0xffffffc8009c7947 */ /* 0x000fea000383ffff */
.L_x_295:
[----:B--2---:R2:W3:Y:S02]  /*115f0*/  SYNCS.PHASECHK.TRANS64.TRYWAIT P0, [R2+URZ+0x34840], R3 ;  /* 0x03484003020075a7 */ /* 0x0044e4000800017f */
[----:B---3--:R-:W-:Y:S05]  /*11600*/  @!P0 NANOSLEEP.SYNCS 0x989680 ;  /* 0x009896800000895d */ /* 0x008fea0003900000 */
[----:B------:R-:W3:Y:S02]  /*11610*/  @!P0 SYNCS.PHASECHK.TRANS64 P0, [R2+URZ+0x34840], R3 ;  /* 0x03484003020085a7 */ /* 0x000ee4000800007f */
[----:B---3--:R-:W-:Y:S05]  /*11620*/  @!P0 BRA `(.L_x_295) ;  /* 0xfffffffc00f08947 */ /* 0x008fea000383ffff */
[----:B------:R-:W-:Y:S05]  /*11630*/  BRA `(.L_x_372) ;  /* 0xffffffcc00fc7947 */ /* 0x000fea000383ffff */
.L_x_302:
[----:B0-----:R0:W1:Y:S02]  /*11640*/  SYNCS.PHASECHK.TRANS64.TRYWAIT P0, [R2+URZ+0x60], R5 ;  /* 0x00006005020075a7 */ /* 0x001064000800017f */
[----:B-1----:R-:W-:Y:S05]  /*11650*/  @!P0 NANOSLEEP.SYNCS 0x989680 ;  /* 0x009896800000895d */ /* 0x002fea0003900000 */
[----:B------:R-:W1:Y:S02]  /*11660*/  @!P0 SYNCS.PHASECHK.TRANS64 P0, [R2+URZ+0x60], R5 ;  /* 0x00006005020085a7 */ /* 0x000e64000800007f */
[----:B-1----:R-:W-:Y:S05]  /*11670*/  @!P0 BRA `(.L_x_302) ;  /* 0xfffffffc00f08947 */ /* 0x002fea000383ffff */
[----:B------:R-:W-:Y:S05]  /*11680*/  BRA `(.L_x_373) ;  /* 0xffffffd4000c7947 */ /* 0x000fea000383ffff */
.L_x_313:
[----:B---3--:R3:W4:Y:S02]  /*11690*/  SYNCS.PHASECHK.TRANS64.TRYWAIT P0, [R0+URZ+0x34860], R2 ;  /* 0x03486002000075a7 */ /* 0x008724000800017f */
[----:B----4-:R-:W-:Y:S05]  /*116a0*/  @!P0 NANOSLEEP.SYNCS 0x989680 ;  /* 0x009896800000895d */ /* 0x010fea0003900000 */
[----:B------:R-:W4:Y:S02]  /*116b0*/  @!P0 SYNCS.PHASECHK.TRANS64 P0, [R0+URZ+0x34860], R2 ;  /* 0x03486002000085a7 */ /* 0x000f24000800007f */
[----:B----4-:R-:W-:Y:S05]  /*116c0*/  @!P0 BRA `(.L_x_313) ;  /* 0xfffffffc00f08947 */ /* 0x010fea000383ffff */
[----:B------:R-:W-:Y:S05]  /*116d0*/  BRA `(.L_x_374) ;  /* 0xffffffd800587947 */ /* 0x000fea000383ffff */
.L_x_320:
[----:B------:R-:W4:Y:S01]  /*116e0*/  LDL R3, [R1] ;  /* 0x0000000001037983 */ /* 0x000f220000100800 */
[----:B------:R-:W-:Y:S01]  /*116f0*/  BSSY B0, `(.L_x_375) ;  /* 0x0000008000007945 */ /* 0x000fe20003800000 */
[----:B0-----:R-:W-:Y:S02]  /*11700*/  IMAD.MOV.U32 R12, RZ, RZ, RZ ;  /* 0x000000ffff0c7224 */ /* 0x001fe400078e00ff */
[----:B------:R-:W-:Y:S02]  /*11710*/  IMAD.MOV.U32 R11, RZ, RZ, 0x1f ;  /* 0x0000001fff0b7424 */ /* 0x000fe400078e00ff */
[----:B------:R-:W-:Y:S02]  /*11720*/  IMAD.MOV.U32 R15, RZ, RZ, -0x1 ;  /* 0xffffffffff0f7424 */ /* 0x000fe400078e00ff */
[----:B----4-:R-:W-:-:S07]  /*11730*/  IMAD.MOV.U32 R13, RZ, RZ, R3 ;  /* 0x000000ffff0d7224 */ /* 0x010fce00078e0003 */
[----:B-123--:R-:W-:Y:S05]  /*11740*/  WARPSYNC.COLLECTIVE R15, `(.L_x_376) ;  /* 0x000000000f087348 */ /* 0x00efea0003c00000 */
[----:B------:R0:W4:Y:S02]  /*11750*/  SHFL.IDX P6, R14, R13, R12, R11 ;  /* 0x0000000c0d0e7389 */ /* 0x00012400000c000b */
[----:B01234-:R-:W-:Y:S01]  /*11760*/  ENDCOLLECTIVE ;  /* 0x000000000000791b */ /* 0x01ffe20003800000 */
.L_x_376:
[----:B------:R-:W-:Y:S05]  /*11770*/  BSYNC B0 ;  /* 0x0000000000007941 */ /* 0x000fea0003800000 */
.L_x_375:
[----:B------:R0:W5:Y:S01]  /*11780*/  LDL R2, [R1+0xc] ;  /* 0x00000c0001027983 */ /* 0x0001620000100800 */
[----:B------:R-:W-:Y:S02]  /*11790*/  IMAD.MOV.U32 R13, RZ, RZ, R3 ;  /* 0x000000ffff0d7224 */ /* 0x000fe400078e0003 */
[----:B------:R-:W-:Y:S02]  /*117a0*/  IMAD.MOV.U32 R12, RZ, RZ, 0x1 ;  /* 0x00000001ff0c7424 */ /* 0x000fe400078e00ff */
[----:B------:R-:W-:Y:S02]  /*117b0*/  IMAD.MOV.U32 R11, RZ, RZ, 0x1f ;  /* 0x0000001fff0b7424 */ /* 0x000fe400078e00ff */
[----:B------:R-:W-:Y:S02]  /*117c0*/  IMAD.MOV.U32 R15, RZ, RZ, -0x1 ;  /* 0xffffffffff0f7424 */ /* 0x000fe400078e00ff */
[----:B0-----:R-:W-:-:S07]  /*117d0*/  IMAD.MOV.U32 R0, RZ, RZ, R14 ;  /* 0x000000ffff007224 */ /* 0x001fce00078e000e */
[----:B-----5:R-:W-:Y:S05]  /*117e0*/  WARPSYNC.COLLECTIVE R15, `(.L_x_377) ;  /* 0x000000000f087348 */ /* 0x020fea0003c00000 */
[----:B------:R0:W1:Y:S02]  /*117f0*/  SHFL.IDX P6, R14, R13, R12, R11 ;  /* 0x0000000c0d0e7389 */ /* 0x00006400000c000b */
[----:B01---5:R-:W-:Y:S01]  /*11800*/  ENDCOLLECTIVE ;  /* 0x000000000000791b */ /* 0x023fe20003800000 */
.L_x_377:
[----:B------:R-:W-:Y:S01]  /*11810*/  ULDC UR4, c[0x0][0xc3c] ;  /* 0x00030f0000047ab9 */ /* 0x000fe20000000800 */
[----:B------:R-:W-:Y:S02]  /*11820*/  IMAD.IADD R7, R2, 0x1, R16 ;  /* 0x0000000102077824 */ /* 0x000fe400078e0210 */
[----:B------:R-:W-:Y:S02]  /*11830*/  IMAD.MOV.U32 R11, RZ, RZ, RZ ;  /* 0x000000ffff0b7224 */ /* 0x000fe400078e00ff */
[----:B------:R-:W-:Y:S01]  /*11840*/  IMAD.MOV.U32 R8, RZ, RZ, R14 ;  /* 0x000000ffff087224 */ /* 0x000fe200078e000e */
[----:B------:R-:W-:-:S13]  /*11850*/  ISETP.GE.OR P1, PT, R7, UR4, !P0 ;  /* 0x0000000407007c0c */ /* 0x000fda000c726670 */
[----:B------:R-:W0:Y:S08]  /*11860*/  @!P1 LDC.64 R2, c[0x0][0xc80] ;  /* 0x00032000ff029b82 */ /* 0x000e300000000a00 */
[----:B------:R-:W1:Y:S01]  /*11870*/  @!P1 LDC.64 R4, c[0x0][0xc78] ;  /* 0x00031e00ff049b82 */ /* 0x000e620000000a00 */
[----:B0-----:R-:W-:-:S05]  /*11880*/  @!P1 IMAD.WIDE R2, R7, 0x4, R2 ;  /* 0x0000000407029825 */ /* 0x001fca00078e0202 */
[----:B------:R1:W2:Y:S02]  /*11890*/  @!P1 LDG.E R6, desc[UR40][R2.64] ;  /* 0x0000002802069981 */ /* 0x0002a4000c1e1900 */
[----:B-1----:R-:W-:-:S06]  /*118a0*/  @!P1 IMAD.WIDE R2, R7, 0x4, R4 ;  /* 0x0000000407029825 */ /* 0x002fcc00078e0204 */
[----:B------:R-:W3:Y:S01]  /*118b0*/  @!P1 LDG.E R2, desc[UR40][R2.64] ;  /* 0x0000002802029981 */ /* 0x000ee2000c1e1900 */
[----:B------:R-:W-:Y:S01]  /*118c0*/  IMAD.MOV.U32 R5, RZ, RZ, RZ ;  /* 0x000000ffff057224 */ /* 0x000fe200078e00ff */
[C---:B------:R-:W-:Y:S02]  /*118d0*/  ISETP.GE.U32.AND P2, PT, R16.reuse, 0x2, PT ;  /* 0x000000021000780c */ /* 0x040fe40003f46070 */
[C---:B------:R-:W-:Y:S02]  /*118e0*/  ISETP.GE.U32.AND P3, PT, R16.reuse, 0x4, PT ;  /* 0x000000041000780c */ /* 0x040fe40003f66070 */
[C---:B------:R-:W-:Y:S02]  /*118f0*/  ISETP.GE.U32.AND P4, PT, R16.reuse, 0x8, PT ;  /* 0x000000081000780c */ /* 0x040fe40003f86070 */
[----:B------:R-:W-:Y:S01]  /*11900*/  ISETP.GE.U32.AND P5, PT, R16, 0x10, PT ;  /* 0x000000101000780c */ /* 0x000fe20003fa6070 */
[----:B--2---:R-:W-:Y:S01]  /*11910*/  @!P1 IMAD.MOV.U32 R5, RZ, RZ, R6 ;  /* 0x000000ffff059224 */ /* 0x004fe200078e0006 */
[----:B------:R-:W-:-:S02]  /*11920*/  CS2R R6, SRZ ;  /* 0x0000000000067805 */ /* 0x000fc4000001ff00 */
[----:B---3--:R-:W-:Y:S01]  /*11930*/  @!P1 IMAD.MOV.U32 R7, RZ, RZ, R2 ;  /* 0x000000ffff079224 */ /* 0x008fe200078e0002 */
[----:B------:R-:W-:-:S03]  /*11940*/  ISETP.NE.AND P1, PT, R16, RZ, PT ;  /* 0x000000ff1000720c */ /* 0x000fc60003f25270 */
[----:B------:R-:W-:-:S04]  /*11950*/  IMAD R2, R7, R5, RZ ;  /* 0x0000000507027224 */ /* 0x000fc800078e02ff */
[----:B------:R-:W-:-:S07]  /*11960*/  IMAD.MOV.U32 R13, RZ, RZ, R2 ;  /* 0x000000ffff0d7224 */ /* 0x000fce00078e0002 */
[----:B------:R-:W-:Y:S05]  /*11970*/  WARPSYNC.COLLECTIVE R15, `(.L_x_378) ;  /* 0x000000000f087348 */ /* 0x000fea0003c00000 */
[----:B------:R0:W1:Y:S02]  /*11980*/  SHFL.UP P6, R14, R13, R12, R11 ;  /* 0x0400000c0d0e7389 */ /* 0x00006400000c000b */
[----:B01----:R-:W-:Y:S01]  /*11990*/  ENDCOLLECTIVE ;  /* 0x000000000000791b */ /* 0x003fe20003800000 */
.L_x_378:
[----:B------:R-:W-:Y:S02]  /*119a0*/  IMAD.MOV.U32 R12, RZ, RZ, 0x2 ;  /* 0x00000002ff0c7424 */ /* 0x000fe400078e00ff */
[----:B------:R-:W-:-:S05]  /*119b0*/  IMAD.MOV.U32 R3, RZ, RZ, R14 ;  /* 0x000000ffff037224 */ /* 0x000fca00078e000e */
[----:B------:R-:W-:-:S05]  /*119c0*/  SEL R3, R3, RZ, P1 ;  /* 0x000000ff03037207 */ /* 0x000fca0000800000 */
[----:B------:R-:W-:-:S04]  /*119d0*/  IMAD.IADD R2, R2, 0x1, R3 ;  /* 0x0000000102027824 */ /* 0x000fc800078e0203 */
[----:B------:R-:W-:-:S07]  /*119e0*/  IMAD.MOV.U32 R13, RZ, RZ, R2 ;  /* 0x000000ffff0d7224 */ /* 0x000fce00078e0002 */
[----:B------:R-:W-:Y:S05]  /*119f0*/  WARPSYNC.COLLECTIVE R15, `(.L_x_379) ;  /* 0x000000000f087348 */ /* 0x000fea0003c00000 */
[----:B------:R0:W1:Y:S02]  /*11a00*/  SHFL.UP P6, R14, R13, R12, R11 ;  /* 0x0400000c0d0e7389 */ /* 0x00006400000c000b */
[----:B01----:R-:W-:Y:S01]  /*11a10*/  ENDCOLLECTIVE ;  /* 0x000000000000791b */ /* 0x003fe20003800000 */
.L_x_379:
        /* <DEDUP_REMOVED lines=8> */
.L_x_380:
        /* <DEDUP_REMOVED lines=8> */
.L_x_381:
        /* <DEDUP_REMOVED lines=8> */
.L_x_382:
[----:B------:R-:W-:Y:S02]  /*11ba0*/  IMAD.MOV.U32 R12, RZ, RZ, 0x1f ;  /* 0x0000001fff0c7424 */ /* 0x000fe400078e00ff */
[----:B------:R-:W-:Y:S02]  /*11bb0*/  IMAD.MOV.U32 R11, RZ, RZ, 0x1f ;  /* 0x0000001fff0b7424 */ /* 0x000fe400078e00ff */
[----:B------:R-:W-:-:S05]  /*11bc0*/  IMAD.MOV.U32 R3, RZ, RZ, R14 ;  /* 0x000000ffff037224 */ /* 0x000fca00078e000e */
[----:B------:R-:W-:-:S05]  /*11bd0*/  SEL R3, R3, RZ, P5 ;  /* 0x000000ff03037207 */ /* 0x000fca0002800000 */
[----:B------:R-:W-:-:S04]  /*11be0*/  IMAD.IADD R2, R2, 0x1, R3 ;  /* 0x0000000102027824 */ /* 0x000fc800078e0203 */
[----:B------:R-:W-:-:S07]  /*11bf0*/  IMAD.MOV.U32 R13, RZ, RZ, R2 ;  /* 0x000000ffff0d7224 */ /* 0x000fce00078e0002 */
[----:B------:R-:W-:Y:S05]  /*11c00*/  WARPSYNC.COLLECTIVE R15, `(.L_x_383) ;  /* 0x000000000f087348 */ /* 0x000fea0003c00000 */
[----:B------:R0:W1:Y:S02]  /*11c10*/  SHFL.IDX P6, R14, R13, R12, R11 ;  /* 0x0000000c0d0e7389 */ /* 0x00006400000c000b */
[----:B01----:R-:W-:Y:S01]  /*11c20*/  ENDCOLLECTIVE ;  /* 0x000000000000791b */ /* 0x003fe20003800000 */
.L_x_383:
[----:B------:R-:W-:Y:S01]  /*11c30*/  IMAD.MOV.U32 R9, RZ, RZ, R14 ;  /* 0x000000ffff097224 */ /* 0x000fe200078e000e */
[----:B------:R-:W-:Y:S06]  /*11c40*/  BRA `(.L_x_384) ;  /* 0xffffffd800cc7947 */ /* 0x000fec000383ffff */
.L_x_323:
[----:B------:R-:W-:Y:S01]  /*11c50*/  BSSY B0, `(.L_x_385) ;  /* 0x0000008000007945 */ /* 0x000fe20003800000 */
[----:B------:R-:W-:Y:S02]  /*11c60*/  IMAD.MOV.U32 R13, RZ, RZ, R2 ;  /* 0x000000ffff0d7224 */ /* 0x000fe400078e0002 */
[----:B0-----:R-:W-:Y:S02]  /*11c70*/  IMAD.MOV.U32 R12, RZ, RZ, 0x1 ;  /* 0x00000001ff0c7424 */ /* 0x001fe400078e00ff */
[----:B------:R-:W-:Y:S02]  /*11c80*/  IMAD.MOV.U32 R11, RZ, RZ, RZ ;  /* 0x000000ffff0b7224 */ /* 0x000fe400078e00ff */
[----:B------:R-:W-:-:S07]  /*11c90*/  IMAD.MOV.U32 R15, RZ, RZ, -0x1 ;  /* 0xffffffffff0f7424 */ /* 0x000fce00078e00ff */
[----:B------:R-:W-:Y:S05]  /*11ca0*/  WARPSYNC.COLLECTIVE R15, `(.L_x_386) ;  /* 0x000000000f087348 */ /* 0x000fea0003c00000 */
[----:B------:R0:W1:Y:S02]  /*11cb0*/  SHFL.UP P6, R14, R13, R12, R11 ;  /* 0x0400000c0d0e7389 */ /* 0x00006400000c000b */
[----:B01----:R-:W-:Y:S01]  /*11cc0*/  ENDCOLLECTIVE ;  /* 0x000000000000791b */ /* 0x003fe20003800000 */
.L_x_386:
[----:B------:R-:W-:Y:S05]  /*11cd0*/  BSYNC B0 ;  /* 0x0000000000007941 */ /* 0x000fea0003800000 */
.L_x_385:
[----:B------:R-:W-:Y:S02]  /*11ce0*/  IMAD.MOV.U32 R3, RZ, RZ, R14 ;  /* 0x000000ffff037224 */ /* 0x000fe400078e000e */
[----:B------:R-:W-:Y:S02]  /*11cf0*/  IMAD.MOV.U32 R12, RZ, RZ, 0x2 ;  /* 0x00000002ff0c7424 */ /* 0x000fe400078e00ff */
[----:B------:R-:W-:Y:S01]  /*11d00*/  IMAD.MOV.U32 R11, RZ, RZ, RZ ;  /* 0x000000ffff0b7224 */ /* 0x000fe200078e00ff */
[----:B------:R-:W-:Y:S01]  /*11d10*/  SEL R3, R3, RZ, P1 ;  /* 0x000000ff03037207 */ /* 0x000fe20000800000 */
[----:B------:R-:W-:-:S04]  /*11d20*/  IMAD.MOV.U32 R15, RZ, RZ, -0x1 ;  /* 0xffffffffff0f7424 */ /* 0x000fc800078e00ff */
[----:B------:R-:W-:-:S04]  /*11d30*/  IMAD.IADD R2, R2, 0x1, R3 ;  /* 0x0000000102027824 */ /* 0x000fc800078e0203 */
[----:B------:R-:W-:-:S07]  /*11d40*/  IMAD.MOV.U32 R13, RZ, RZ, R2 ;  /* 0x000000ffff0d7224 */ /* 0x000fce00078e0002 */
[----:B------:R-:W-:Y:S05]  /*11d50*/  WARPSYNC.COLLECTIVE R15, `(.L_x_387) ;  /* 0x000000000f087348 */ /* 0x000fea0003c00000 */
[----:B------:R0:W1:Y:S02]  /*11d60*/  SHFL.UP P6, R14, R13, R12, R11 ;  /* 0x0400000c0d0e7389 */ /* 0x00006400000c000b */
[----:B01----:R-:W-:Y:S01]  /*11d70*/  ENDCOLLECTIVE ;  /* 0x000000000000791b */ /* 0x003fe20003800000 */
.L_x_387:
        /* <DEDUP_REMOVED lines=8> */
.L_x_388:
        /* <DEDUP_REMOVED lines=8> */
.L_x_389:
        /* <DEDUP_REMOVED lines=8> */
.L_x_390:
        /* <DEDUP_REMOVED lines=9> */
.L_x_391:
[----:B------:R-:W-:Y:S01]  /*11f90*/  IMAD.MOV.U32 R9, RZ, RZ, R14 ;  /* 0x000000ffff097224 */ /* 0x000fe200078e000e */
[----:B------:R-:W-:Y:S06]  /*11fa0*/  BRA `(.L_x_392) ;  /* 0xffffffd800a07947 */ /* 0x000fec000383ffff */
.L_x_325:
[----:B------:R-:W-:Y:S01]  /*11fb0*/  BSSY B0, `(.L_x_393) ;  /* 0x0000006000007945 */ /* 0x000fe20003800000 */
[----:B------:R-:W-:Y:S01]  /*11fc0*/  PLOP3.LUT P6, PT, P6, PT, PT, 0x8, 0x0 ;  /* 0x000000000000781c */ /* 0x000fe200037ce170 */
[----:B------:R-:W-:-:S12]  /*11fd0*/  IMAD.MOV.U32 R15, RZ, RZ, -0x1 ;  /* 0xffffffffff0f7424 */ /* 0x000fd800078e00ff */
[----:B01----:R-:W-:Y:S05]  /*11fe0*/  WARPSYNC.COLLECTIVE R15, `(.L_x_394) ;  /* 0x000000000f087348 */ /* 0x003fea0003c00000 */
[----:B------:R-:W-:Y:S01]  /*11ff0*/  VOTE.ANY R14, PT, P6 ;  /* 0x00000000000e7806 */ /* 0x000fe200030e0100 */
[----:B01----:R-:W-:Y:S06]  /*12000*/  ENDCOLLECTIVE ;  /* 0x000000000000791b */ /* 0x003fec0003800000 */
.L_x_394:
[----:B------:R-:W-:Y:S05]  /*12010*/  BSYNC B0 ;  /* 0x0000000000007941 */ /* 0x000fea0003800000 */
.L_x_393:
[----:B------:R-:W-:Y:S02]  /*12020*/  IMAD.MOV.U32 R8, RZ, RZ, R14 ;  /* 0x000000ffff087224 */ /* 0x000fe400078e000e */
[----:B------:R-:W-:Y:S02]  /*12030*/  IMAD.MOV.U32 R13, RZ, RZ, R5 ;  /* 0x000000ffff0d7224 */ /* 0x000fe400078e0005 */
[----:B------:R-:W0:Y:S01]  /*12040*/  POPC R4, R8 ;  /* 0x0000000800047309 */ /* 0x000e220000000000 */
[----:B------:R-:W-:Y:S02]  /*12050*/  IMAD.MOV.U32 R11, RZ, RZ, 0x1f ;  /* 0x0000001fff0b7424 */ /* 0x000fe400078e00ff */
[----:B------:R-:W-:Y:S02]  /*12060*/  IMAD.MOV.U32 R15, RZ, RZ, -0x1 ;  /* 0xffffffffff0f7424 */ /* 0x000fe400078e00ff */
[----:B0-----:R-:W-:-:S07]  /*12070*/  IMAD.MOV.U32 R12, RZ, RZ, R4 ;  /* 0x000000ffff0c7224 */ /* 0x001fce00078e0004 */
[----:B------:R-:W-:Y:S05]  /*12080*/  WARPSYNC.COLLECTIVE R15, `(.L_x_395) ;  /* 0x000000000f087348 */ /* 0x000fea0003c00000 */
[----:B------:R0:W1:Y:S02]  /*12090*/  SHFL.IDX P6, R14, R13, R12, R11 ;  /* 0x0000000c0d0e7389 */ /* 0x00006400000c000b */
[----:B01----:R-:W-:Y:S01]  /*120a0*/  ENDCOLLECTIVE ;  /* 0x000000000000791b */ /* 0x003fe20003800000 */
.L_x_395:
[----:B------:R-:W-:Y:S02]  /*120b0*/  IMAD.MOV.U32 R13, RZ, RZ, R7 ;  /* 0x000000ffff0d7224 */ /* 0x000fe400078e0007 */
[----:B------:R-:W-:-:S07]  /*120c0*/  IMAD.MOV.U32 R5, RZ, RZ, R14 ;  /* 0x000000ffff057224 */ /* 0x000fce00078e000e */
[----:B------:R-:W-:Y:S05]  /*120d0*/  WARPSYNC.COLLECTIVE R15, `(.L_x_396) ;  /* 0x000000000f087348 */ /* 0x000fea0003c00000 */
[----:B------:R0:W1:Y:S02]  /*120e0*/  SHFL.IDX P6, R14, R13, R12, R11 ;  /* 0x0000000c0d0e7389 */ /* 0x00006400000c000b */
[----:B01----:R-:W-:Y:S01]  /*120f0*/  ENDCOLLECTIVE ;  /* 0x000000000000791b */ /* 0x003fe20003800000 */
.L_x_396:
[----:B------:R-:W-:Y:S01]  /*12100*/  IMAD.MOV.U32 R7, RZ, RZ, R14 ;  /* 0x000000ffff077224 */ /* 0x000fe200078e000e */
[----:B------:R-:W-:Y:S06]  /*12110*/  BRA `(.L_x_397) ;  /* 0xffffffd800807947 */ /* 0x000fec000383ffff */
.L_x_327:
[----:B------:R-:W-:Y:S01]  /*12120*/  BSSY B0, `(.L_x_398) ;  /* 0x0000007000007945 */ /* 0x000fe20003800000 */
[----:B------:R-:W-:Y:S02]  /*12130*/  IMAD.MOV.U32 R13, RZ, RZ, R2 ;  /* 0x000000ffff0d7224 */ /* 0x000fe400078e0002 */
[----:B------:R-:W-:Y:S02]  /*12140*/  IMAD.MOV.U32 R11, RZ, RZ, 0x1f ;  /* 0x0000001fff0b7424 */ /* 0x000fe400078e00ff */
[----:B------:R-:W-:-:S07]  /*12150*/  IMAD.MOV.U32 R15, RZ, RZ, -0x1 ;  /* 0xffffffffff0f7424 */ /* 0x000fce00078e00ff */
[----:B-1234-:R-:W-:Y:S05]  /*12160*/  WARPSYNC.COLLECTIVE R15, `(.L_x_399) ;  /* 0x000000000f087348 */ /* 0x01efea0003c00000 */
[----:B------:R0:W0:Y:S02]  /*12170*/  SHFL.IDX P6, R14, R13, R12, R11 ;  /* 0x0000000c0d0e7389 */ /* 0x00002400000c000b */
[----:B01234-:R-:W-:Y:S01]  /*12180*/  ENDCOLLECTIVE ;  /* 0x000000000000791b */ /* 0x01ffe20003800000 */
.L_x_399:
[----:B------:R-:W-:Y:S05]  /*12190*/  BSYNC B0 ;  /* 0x0000000000007941 */ /* 0x000fea0003800000 */
.L_x_398:
[----:B------:R-:W-:Y:S01]  /*121a0*/  IMAD.MOV.U32 R2, RZ, RZ, R14 ;  /* 0x000000ffff027224 */ /* 0x000fe200078e000e */
[----:B------:R-:W-:Y:S06]  /*121b0*/  BRA `(.L_x_400) ;  /* 0xffffffd800707947 */ /* 0x000fec000383ffff */
.L_x_331:
[----:B0-----:R0:W1:Y:S02]  /*121c0*/  SYNCS.PHASECHK.TRANS64.TRYWAIT P0, [R0+URZ+0x34820], R3 ;  /* 0x03482003000075a7 */ /* 0x001064000800017f */
[----:B-1----:R-:W-:Y:S05]  /*121d0*/  @!P0 NANOSLEEP.SYNCS 0x989680 ;  /* 0x009896800000895d */ /* 0x002fea0003900000 */
[----:B------:R-:W1:Y:S02]  /*121e0*/  @!P0 SYNCS.PHASECHK.TRANS64 P0, [R0+URZ+0x34820], R3 ;  /* 0x03482003000085a7 */ /* 0x000e64000800007f */
[----:B-1----:R-:W-:Y:S05]  /*121f0*/  @!P0 BRA `(.L_x_331) ;  /* 0xfffffffc00f08947 */ /* 0x002fea000383ffff */
[----:B------:R-:W-:Y:S05]  /*12200*/  BRA `(.L_x_401) ;  /* 0xffffffe000087947 */ /* 0x000fea000383ffff */
.L_x_332:
[----:B------:R-:W1:Y:S01]  /*12210*/  S2R R2, SR_TID.X ;  /* 0x0000000000027919 */ /* 0x000e620000002100 */
[----:B------:R-:W-:Y:S01]  /*12220*/  BSSY B0, `(.L_x_402) ;  /* 0x000000a000007945 */ /* 0x000fe20003800000 */
[----:B------:R-:W-:Y:S02]  /*12230*/  IMAD.MOV.U32 R12, RZ, RZ, RZ ;  /* 0x000000ffff0c7224 */ /* 0x000fe400078e00ff */
[----:B------:R-:W-:Y:S02]  /*12240*/  IMAD.MOV.U32 R11, RZ, RZ, 0x1f ;  /* 0x0000001fff0b7424 */ /* 0x000fe400078e00ff */
[----:B------:R-:W-:Y:S01]  /*12250*/  IMAD.MOV.U32 R15, RZ, RZ, -0x1 ;  /* 0xffffffffff0f7424 */ /* 0x000fe200078e00ff */
[----:B-1----:R-:W-:-:S04]  /*12260*/  SHF.R.U32.HI R2, RZ, 0x5, R2 ;  /* 0x00000005ff027819 */ /* 0x002fc80000011602 */
[----:B------:R-:W-:-:S05]  /*12270*/  LOP3.LUT R2, R2, 0x3, RZ, 0xc0, !PT ;  /* 0x0000000302027812 */ /* 0x000fca00078ec0ff */
[----:B------:R-:W-:-:S07]  /*12280*/  IMAD.MOV.U32 R13, RZ, RZ, R2 ;  /* 0x000000ffff0d7224 */ /* 0x000fce00078e0002 */
[----:B0-----:R-:W-:Y:S05]  /*12290*/  WARPSYNC.COLLECTIVE R15, `(.L_x_403) ;  /* 0x000000000f087348 */ /* 0x001fea0003c00000 */
[----:B------:R1:W2:Y:S02]  /*122a0*/  SHFL.IDX P6, R14, R13, R12, R11 ;  /* 0x0000000c0d0e7389 */ /* 0x0002a400000c000b */
[----:B012---:R-:W-:Y:S01]  /*122b0*/  ENDCOLLECTIVE ;  /* 0x000000000000791b */ /* 0x007fe20003800000 */
.L_x_403:
[----:B------:R-:W-:Y:S05]  /*122c0*/  BSYNC B0 ;  /* 0x0000000000007941 */ /* 0x000fea0003800000 */
.L_x_402:
[----:B------:R-:W-:Y:S05]  /*122d0*/  BRA `(.L_x_404) ;  /* 0xffffffdc00f07947 */ /* 0x000fea000383ffff */
.L_x_335:
[----:B------:R-:W-:Y:S01]  /*122e0*/  BSSY B1, `(.L_x_405) ;  /* 0x0000006000017945 */ /* 0x000fe20003800000 */
[----:B------:R-:W-:-:S07]  /*122f0*/  IMAD.MOV.U32 R15, RZ, RZ, -0x1 ;  /* 0xffffffffff0f7424 */ /* 0x000fce00078e00ff */
[----:B01----:R-:W-:Y:S05]  /*12300*/  WARPSYNC.COLLECTIVE R15, `(.L_x_406) ;  /* 0x000000000f0c7348 */ /* 0x003fea0003c00000 */
[----:B------:R-:W-:Y:S02]  /*12310*/  ELECT P6, UR62, PT ;  /* 0x00000000003e782f */ /* 0x000fe400038c0000 */
[----:B------:R-:W-:Y:S01]  /*12320*/  MOV R14, UR62 ;  /* 0x0000003e000e7c02 */ /* 0x000fe20008000f00 */
[----:B01----:R-:W-:Y:S10]  /*12330*/  ENDCOLLECTIVE ;  /* 0x000000000000791b */ /* 0x003ff40003800000 */
.L_x_406:
[----:B------:R-:W-:Y:S05]  /*12340*/  BSYNC B1 ;  /* 0x0000000000017941 */ /* 0x000fea0003800000 */
.L_x_405:
[----:B------:R-:W-:Y:S05]  /*12350*/  BRA `(.L_x_407) ;  /* 0xffffffdc00e87947 */ /* 0x000fea000383ffff */
.L_x_337:
[----:B0-----:R0:W1:Y:S02]  /*12360*/  SYNCS.PHASECHK.TRANS64.TRYWAIT P0, [R6+URZ], R5 ;  /* 0x00000005060075a7 */ /* 0x001064000800017f */
[----:B-1----:R-:W-:Y:S05]  /*12370*/  @!P0 NANOSLEEP.SYNCS 0x989680 ;  /* 0x009896800000895d */ /* 0x002fea0003900000 */
[----:B------:R-:W1:Y:S02]  /*12380*/  @!P0 SYNCS.PHASECHK.TRANS64 P0, [R6+URZ], R5 ;  /* 0x00000005060085a7 */ /* 0x000e64000800007f */
[----:B-1----:R-:W-:Y:S05]  /*12390*/  @!P0 BRA `(.L_x_337) ;  /* 0xfffffffc00f08947 */ /* 0x002fea000383ffff */
[----:B------:R-:W-:Y:S05]  /*123a0*/  BRA `(.L_x_408) ;  /* 0xffffffe000207947 */ /* 0x000fea000383ffff */
.L_x_338:
[----:B-1----:R1:W2:Y:S02]  /*123b0*/  SYNCS.PHASECHK.TRANS64.TRYWAIT P0, [R7+URZ], R2 ;  /* 0x00000002070075a7 */ /* 0x0022a4000800017f */
[----:B--2---:R-:W-:Y:S05]  /*123c0*/  @!P0 NANOSLEEP.SYNCS 0x989680 ;  /* 0x009896800000895d */ /* 0x004fea0003900000 */
[----:B------:R-:W2:Y:S02]  /*123d0*/  @!P0 SYNCS.PHASECHK.TRANS64 P0, [R7+URZ], R2 ;  /* 0x00000002070085a7 */ /* 0x000ea4000800007f */
[----:B--2---:R-:W-:Y:S05]  /*123e0*/  @!P0 BRA `(.L_x_338) ;  /* 0xfffffffc00f08947 */ /* 0x004fea000383ffff */
[----:B------:R-:W-:Y:S05]  /*123f0*/  BRA `(.L_x_409) ;  /* 0xffffffe000147947 */ /* 0x000fea000383ffff */
.L_x_340:
[----:B--2---:R2:W3:Y:S02]  /*12400*/  SYNCS.PHASECHK.TRANS64.TRYWAIT P0, [R4+URZ], R5 ;  /* 0x00000005040075a7 */ /* 0x0044e4000800017f */
[----:B---3--:R-:W-:Y:S05]  /*12410*/  @!P0 NANOSLEEP.SYNCS 0x989680 ;  /* 0x009896800000895d */ /* 0x008fea0003900000 */
[----:B------:R-:W3:Y:S02]  /*12420*/  @!P0 SYNCS.PHASECHK.TRANS64 P0, [R4+URZ], R5 ;  /* 0x00000005040085a7 */ /* 0x000ee4000800007f */
[----:B---3--:R-:W-:Y:S05]  /*12430*/  @!P0 BRA `(.L_x_340) ;  /* 0xfffffffc00f08947 */ /* 0x008fea000383ffff */
[----:B------:R-:W-:Y:S05]  /*12440*/  BRA `(.L_x_410) ;  /* 0xffffffe000187947 */ /* 0x000fea000383ffff */
.L_x_411:
        /* <DEDUP_REMOVED lines=11> */
.L_x_14988:


//--------------------- .text._ZN7cutlass13device_kernelIN5flash11enable_sm90INS1_16FlashAttnFwdSm90INS1_25CollectiveMainloopFwdSm90ILi2EN4cute5tupleIJNS5_1CILi1EEES8_S8_EEENS6_IJNS7_ILi128EEESA_NS7_ILi192EEEEEELi128ENS_10bfloat16_tEfNS_4arch4Sm90ELb0ELb0ELb0ELb1ELb0ELb1ELb0ELb1ELb1ELb1ELb1ELb0EEENS1_21CollectiveEpilogueFwdINS6_IJSA_SA_SA_EEES9_SD_SF_Li256ELb1ELb1ELb1ELb0EEENS1_36VarlenDynamicPersistentTileSchedulerILi128ELi128ELi256ELi128ELb1ELb1ELb1ELb0ELb1ELb1EEEEEEEEEvNT_6ParamsE --------------------------
	.section	.text._ZN7cutlass13device_kernelIN5flash11enable_sm90INS1_16FlashAttnFwdSm90INS1_25CollectiveMainloopFwdSm90ILi2EN4cute5tupleIJNS5_1CILi1EEES8_S8_EEENS6_IJNS7_ILi128EEESA_NS7_ILi192EEEEEELi128ENS_10bfloat16_tEfNS_4arch4Sm90ELb0ELb0ELb0ELb1ELb0ELb1ELb0ELb1ELb1ELb1ELb1ELb0EEENS1_21CollectiveEpilogueFwdINS6_IJSA_SA_SA_EEES9_SD_SF_Li256ELb1ELb1ELb1ELb0EEENS1_36VarlenDynamicPersistentTileSchedulerILi128ELi128ELi256ELi128ELb1ELb1ELb1ELb0ELb1ELb1EEEEEEEEEvNT_6ParamsE,"ax",@progbits
	.align	128
.text._ZN7cutlass13device_kernelIN5flash11enable_sm90INS1_16FlashAttnFwdSm90INS1_25CollectiveMainloopFwdSm90ILi2EN4cute5tupleIJNS5_1CILi1EEES8_S8_EEENS6_IJNS7_ILi128EEESA_NS7_ILi192EEEEEELi128ENS_10bfloat16_tEfNS_4arch4Sm90ELb0ELb0ELb0ELb1ELb0ELb1ELb0ELb1ELb1ELb1ELb1ELb0EEENS1_21CollectiveEpilogueFwdINS6_IJSA_SA_SA_EEES9_SD_SF_Li256ELb1ELb1ELb1ELb0EEENS1_36VarlenDynamicPersistentTileSchedulerILi128ELi128ELi256ELi128ELb1ELb1ELb1ELb0ELb1ELb1EEEEEEEEEvNT_6ParamsE:
        .type           _ZN7cutlass13device_kernelIN5flash11enable_sm90INS1_16FlashAttnFwdSm90INS1_25CollectiveMainloopFwdSm90ILi2EN4cute5tupleIJNS5_1CILi1EEES8_S8_EEENS6_IJNS7_ILi128EEESA_NS7_ILi192EEEEEELi128ENS_10bfloat16_tEfNS_4arch4Sm90ELb0ELb0ELb0ELb1ELb0ELb1ELb0ELb1ELb1ELb1ELb1ELb0EEENS1_21CollectiveEpilogueFwdINS6_IJSA_SA_SA_EEES9_SD_SF_Li256ELb1ELb1ELb1ELb0EEENS1_36VarlenDynamicPersistentTileSchedulerILi128ELi128ELi256ELi128ELb1ELb1ELb1ELb0ELb1ELb1EEEEEEEEEvNT_6ParamsE,@function
        .size           _ZN7cutlass13device_kernelIN5flash11enable_sm90INS1_16FlashAttnFwdSm90INS1_25CollectiveMainloopFwdSm90ILi2EN4cute5tupleIJNS5_1CILi1EEES8_S8_EEENS6_IJNS7_ILi128EEESA_NS7_ILi192EEEEEELi128ENS_10bfloat16_tEfNS_4arch4Sm90ELb0ELb0ELb0ELb1ELb0ELb1ELb0ELb1ELb1ELb1ELb1ELb0EEENS1_21CollectiveEpilogueFwdINS6_IJSA_SA_SA_EEES9_SD_SF_Li256ELb1ELb1ELb1ELb0EEENS1_36VarlenDynamicPersistentTileSchedulerILi128ELi128ELi256ELi128ELb1ELb1ELb1ELb0ELb1ELb1EEEEEEEEEvNT_6ParamsE,(.L_x_14989 - _ZN7cutlass13device_kernelIN5flash11enable_sm90INS1_16FlashAttnFwdSm90INS1_25CollectiveMainloopFwdSm90ILi2EN4cute5tupleIJNS5_1CILi1EEES8_S8_EEENS6_IJNS7_ILi128EEESA_NS7_ILi192EEEEEELi128ENS_10bfloat16_tEfNS_4arch4Sm90ELb0ELb0ELb0ELb1ELb0ELb1ELb0ELb1ELb1ELb1ELb1ELb0EEENS1_21CollectiveEpilogueFwdINS6_IJSA_SA_SA_EEES9_SD_SF_Li256ELb1ELb1ELb1ELb0EEENS1_36VarlenDynamicPersistentTileSchedulerILi128ELi128ELi256ELi128ELb1ELb1ELb1ELb0ELb1ELb1EEEEEEEEEvNT_6ParamsE)
        .other          _ZN7cutlass13device_kernelIN5flash11enable_sm90INS1_16FlashAttnFwdSm90INS1_25CollectiveMainloopFwdSm90ILi2EN4cute5tupleIJNS5_1CILi1EEES8_S8_EEENS6_IJNS7_ILi128EEESA_NS7_ILi192EEEEEELi128ENS_10bfloat16_tEfNS_4arch4Sm90ELb0ELb0ELb0ELb1ELb0ELb1ELb0ELb1ELb1ELb1ELb1ELb0EEENS1_21CollectiveEpilogueFwdINS6_IJSA_SA_SA_EEES9_SD_SF_Li256ELb1ELb1ELb1ELb0EEENS1_36VarlenDynamicPersistentTileSchedulerILi128ELi128ELi256ELi128ELb1ELb1ELb1ELb0ELb1ELb1EEEEEEEEEvNT_6ParamsE,@"STO_CUDA_ENTRY STV_DEFAULT"
_ZN7cutlass13device_kernelIN5flash11enable_sm90INS1_16FlashAttnFwdSm90INS1_25CollectiveMainloopFwdSm90ILi2EN4cute5tupleIJNS5_1CILi1EEES8_S8_EEENS6_IJNS7_ILi128EEESA_NS7_ILi192EEEEEELi128ENS_10bfloat16_tEfNS_4arch4Sm90ELb0ELb0ELb0ELb1ELb0ELb1ELb0ELb1ELb1ELb1ELb1ELb0EEENS1_21CollectiveEpilogueFwdINS6_IJSA_SA_SA_EEES9_SD_SF_Li256ELb1ELb1ELb1ELb0EEENS1_36VarlenDynamicPersistentTileSchedulerILi128ELi128ELi256ELi128ELb1ELb1ELb1ELb0ELb1ELb1EEEEEEEEEvNT_6ParamsE:
[----:B------:R-:W0:Y:S02]  /*0000*/  LDC R1, c[0x0][0x28] ;  /* 0x00000a00ff017b82 */ /* 0x000e240000000800 */
[----:B0-----:R-:W-:Y:S01]  /*0010*/  VIADD R1, R1, 0xffffff50 ;  /* 0xffffff5001017836 */ /* 0x001fe20000000000 */
[----:B------:R-:W0:Y:S01]  /*0020*/  S2R R6, SR_TID.X ;  /* 0x0000000000067919 */ /* 0x000e220000002100 */
[----:B------:R-:W-:Y:S01]  /*0030*/  ELECT P0, URZ, PT ;  /* 0x00000000003f782f */ /* 0x000fe20003800000 */
[----:B------:R-:W-:Y:S01]  /*0040*/  BSSY B0, `(.L_x_412) ;  /* 0x0000014000007945 */ /* 0x000fe20003800000 */
[----:B0-----:R-:W-:-:S05]  /*0050*/  SHF.R.U32.HI R0, RZ, 0x5, R6 ;  /* 0x00000005ff007819 */ /* 0x001fca0000011606 */
[----:B------:R-:W0:Y:S02]  /*0060*/  SHFL.IDX PT, R2, R0, RZ, 0x1f ;  /* 0x00001fff00027589 */ /* 0x000e2400000e0000 */
[----:B0-----:R-:W-:Y:S02]  /*0070*/  ISETP.EQ.AND P0, PT, R2, RZ, P0 ;  /* 0x000000ff0200720c */ /* 0x001fe40000702270 */
[----:B------:R-:W-:-:S11]  /*0080*/  SHF.R.U32.HI R2, RZ, 0x7, R6 ;  /* 0x00000007ff027819 */ /* 0x000fd60000011606 */
[----:B------:R-:W-:Y:S05]  /*0090*/  @!P0 BRA `(.L_x_413) ;  /* 0x0000000000388947 */ /* 0x000fea0003800000 */
[----:B------:R-:W-:Y:S02]  /*00a0*/  ULDC.64 UR4, c[0x0][0x198] ;  /* 0x0000660000047ab9 */ /* 0x000fe40000000a00 */
[----:B------:R-:W-:Y:S02]  /*00b0*/  UIADD3 UR6, UP0, UR4, 0x370, URZ ;  /* 0x0000037004067890 */ /* 0x000fe4000ff1e03f */
[----:B------:R-:W-:Y:S02]  /*00c0*/  UIADD3 UR8, UP1, UR4, 0x470, URZ ;  /* 0x0000047004087890 */ /* 0x000fe4000ff3e03f */
[----:B------:R-:W-:Y:S02]  /*00d0*/  UIADD3 UR10, UP2, UR4, 0x570, URZ ;  /* 0x00000570040a7890 */ /* 0x000fe4000ff5e03f */
[----:B------:R-:W-:Y:S02]  /*00e0*/  UIADD3 UR4, UP3, UR4, 0x670, URZ ;  /* 0x0000067004047890 */ /* 0x000fe4000ff7e03f */
[----:B------:R-:W-:-:S02]  /*00f0*/  UIADD3.X UR7, URZ, UR5, URZ, UP0, !UPT ;  /* 0x000000053f077290 */ /* 0x000fc400087fe43f */
[----:B------:R-:W-:Y:S02]  /*0100*/  UIADD3.X UR9, URZ, UR5, URZ, UP1, !UPT ;  /* 0x000000053f097290 */ /* 0x000fe40008ffe43f */
[----:B------:R-:W-:Y:S02]  /*0110*/  UIADD3.X UR11, URZ, UR5, URZ, UP2, !UPT ;  /* 0x000000053f0b7290 */ /* 0x000fe400097fe43f */
[----:B------:R-:W-:-:S03]  /*0120*/  UIADD3.X UR5, URZ, UR5, URZ, UP3, !UPT ;  /* 0x000000053f057290 */ /* 0x000fc60009ffe43f */
[----:B------:R0:W-:Y:S02]  /*0130*/  UTMACCTL.PF [UR6] ;  /* 0x00000000060079b9 */ /* 0x0001e40008040000 */
[----:B------:R0:W-:Y:S02]  /*0140*/  UTMACCTL.PF [UR8] ;  /* 0x00000000080079b9 */ /* 0x0001e40008040000 */
[----:B------:R0:W-:Y:S02]  /*0150*/  UTMACCTL.PF [UR10] ;  /* 0x000000000a0079b9 */ /* 0x0001e40008040000 */
[----:B------:R0:W-:Y:S02]  /*0160*/  UTMACCTL.PF [UR4] ;  /* 0x00000000040079b9 */ /* 0x0001e40008040000 */
[----:B0-----:R-:W-:Y:S01]  /*0170*/  NOP ;  /* 0x0000000000007918 */ /* 0x001fe20000000000 */
.L_x_413:
[----:B------:R-:W-:Y:S05]  /*0180*/  BSYNC B0 ;  /* 0x0000000000007941 */ /* 0x000fea0003800000 */
.L_x_412:
[----:B------:R-:W-:Y:S01]  /*0190*/  VOTEU.ANY UP0, P0 ;  /* 0x00000000003f7886 */ /* 0x000fe20000000100 */
[----:B------:R-:W0:Y:S01]  /*01a0*/  SHFL.IDX PT, R2, R2, RZ, 0x1f ;  /* 0x00001fff02027589 */ /* 0x000e2200000e0000 */
[----:B------:R-:W-:Y:S01]  /*01b0*/  UMOV UR4, 0x80 ;  /* 0x0000008000047882 */ /* 0x000fe20000000000 */
[----:B------:R-:W-:Y:S01]  /*01c0*/  UMOV UR7, 0x100 ;  /* 0x0000010000077882 */ /* 0x000fe20000000000 */
[----:B------:R-:W-:Y:S01]  /*01d0*/  VOTEU.ANY UP1, P0 ;  /* 0x00000000003f7886 */ /* 0x000fe20000020100 */
[----:B------:R-:W1:Y:S01]  /*01e0*/  @UP0 S2UR UR8, SR_CgaCtaId ;  /* 0x00000000000809c3 */ /* 0x000e620000008800 */
[----:B------:R-:W2:Y:S01]  /*01f0*/  SHFL.IDX PT, R3, R0, RZ, 0x1f ;  /* 0x00001fff00037589 */ /* 0x000ea200000e0000 */
[----:B------:R-:W-:Y:S01]  /*0200*/  @UP0 UMOV UR6, 0x400 ;  /* 0x0000040000060882 */ /* 0x000fe20000000000 */
[----:B------:R-:W-:-:S04]  /*0210*/  @UP0 UIADD3 UR4, -UR4, 0x100000, URZ ;  /* 0x0010000004040890 */ /* 0x000fc8000fffe13f */
[----:B------:R-:W-:Y:S02]  /*0220*/  @UP0 USHF.L.U32 UR5, UR4, 0xb, URZ ;  /* 0x0000000b04050899 */ /* 0x000fe4000800063f */
[----:B------:R-:W-:Y:S01]  /*0230*/  @UP0 USHF.L.U32 UR4, UR4, 0x1, URZ ;  /* 0x0000000104040899 */ /* 0x000fe2000800063f */
[----:B------:R-:W-:Y:S01]  /*0240*/  VOTEU.ANY UP2, P0 ;  /* 0x00000000003f7886 */ /* 0x000fe20000040100 */
[----:B0-----:R-:W-:Y:S01]  /*0250*/  R2UR UR9, R2 ;  /* 0x00000000020972ca */ /* 0x001fe200000e0000 */
[----:B-1----:R-:W-:Y:S01]  /*0260*/  @UP0 ULEA UR8, UR8, UR6, 0x18 ;  /* 0x0000000608080291 */ /* 0x002fe2000f8ec03f */
[----:B--2---:R-:W-:Y:S01]  /*0270*/  ISETP.NE.AND P1, PT, R3, RZ, PT ;  /* 0x000000ff0300720c */ /* 0x004fe20003f25270 */
[----:B------:R-:W-:-:S04]  /*0280*/  @UP0 UIADD3 UR6, -UR7, 0x100000, URZ ;  /* 0x0010000007060890 */ /* 0x000fc8000fffe13f */
[----:B------:R-:W-:Y:S02]  /*0290*/  @UP0 USHF.L.U32 UR7, UR6, 0xb, URZ ;  /* 0x0000000b06070899 */ /* 0x000fe4000800063f */
[----:B------:R-:W-:-:S04]  /*02a0*/  @UP0 USHF.L.U32 UR6, UR6, 0x1, URZ ;  /* 0x0000000106060899 */ /* 0x000fc8000800063f */
[----:B------:R-:W-:Y:S01]  /*02b0*/  UISETP.NE.AND UP0, UPT, UR9, URZ, UPT ;  /* 0x0000003f0900728c */ /* 0x000fe2000bf05270 */
[----:B------:R-:W0:Y:S02]  /*02c0*/  FENCE.VIEW.ASYNC.S ;  /* 0x00000000000073c6 */ /* 0x000e240000000000 */
[----:B0-----:R0:W1:Y:S05]  /*02d0*/  @UP1 SYNCS.EXCH.64 URZ, [UR8+0x34800], UR4 ;  /* 0x03480004083f15b2 */ /* 0x00106a0008000100 */
[----:B------:R0:W2:Y:S01]  /*02e0*/  @UP2 SYNCS.EXCH.64 URZ, [UR8+0x34820], UR6 ;  /* 0x03482006083f25b2 */ /* 0x0000a20008000100 */
[----:B------:R-:W-:Y:S05]  /*02f0*/  @P1 BRA `(.L_x_414) ;  /* 0x0000000000481947 */ /* 0x000fea0003800000 */
[----:B0-----:R-:W0:Y:S01]  /*0300*/  S2UR UR5, SR_CgaCtaId ;  /* 0x00000000000579c3 */ /* 0x001e220000008800 */
[----:B------:R-:W-:Y:S01]  /*0310*/  UMOV UR4, 0x400 ;  /* 0x0000040000047882 */ /* 0x000fe20000000000 */
[----:B------:R-:W-:Y:S01]  /*0320*/  UMOV UR6, 0x1 ;  /* 0x0000000100067882 */ /* 0x000fe20000000000 */
[----:B------:R-:W-:Y:S01]  /*0330*/  UMOV UR7, 0x2 ;  /* 0x0000000200077882 */ /* 0x000fe20000000000 */
[----:B------:R-:W-:Y:S01]  /*0340*/  ELECT P0, URZ, PT ;  /* 0x00000000003f782f */ /* 0x000fe20003800000 */
[----:B0-----:R-:W-:Y:S02]  /*0350*/  ULEA UR8, UR5, UR4, 0x18 ;  /* 0x0000000405087291 */ /* 0x001fe4000f8ec03f */
[----:B------:R-:W-:-:S04]  /*0360*/  UIADD3 UR4, -UR6, 0x100000, URZ ;  /* 0x0010000006047890 */ /* 0x000fc8000fffe13f */
[----:B------:R-:W-:Y:S02]  /*0370*/  USHF.L.U32 UR5, UR4, 0xb, URZ ;  /* 0x0000000b04057899 */ /* 0x000fe4000800063f */
[----:B------:R-:W-:Y:S02]  /*0380*/  USHF.L.U32 UR4, UR4, 0x1, URZ ;  /* 0x0000000104047899 */ /* 0x000fe4000800063f */
[----:B------:R-:W-:-:S04]  /*0390*/  UIADD3 UR6, -UR7, 0x100000, URZ ;  /* 0x0010000007067890 */ /* 0x000fc8000fffe13f */
[----:B------:R-:W-:Y:S02]  /*03a0*/  USHF.L.U32 UR7, UR6, 0xb, URZ ;  /* 0x0000000b06077899 */ /* 0x000fe4000800063f */
[----:B------:R-:W-:Y:S01]  /*03b0*/  USHF.L.U32 UR6, UR6, 0x1, URZ ;  /* 0x0000000106067899 */ /* 0x000fe2000800063f */
[----:B------:R-:W0:Y:S03]  /*03c0*/  FENCE.VIEW.ASYNC.S ;  /* 0x00000000000073c6 */ /* 0x000e260000000000 */
[----:B0-----:R3:W4:Y:S08]  /*03d0*/  SYNCS.EXCH.64 URZ, [UR8+0x34830], UR4 ;  /* 0x03483004083f75b2 */ /* 0x0017300008000100 */
[----:B------:R3:W0:Y:S01]  /*03e0*/  SYNCS.EXCH.64 URZ, [UR8+0x34840], UR6 ;  /* 0x03484006083f75b2 */ /* 0x0006220008000100 */
[----:B------:R3:W0:Y:S01]  /*03f0*/  SYNCS.EXCH.64 URZ, [UR8+0x34838], UR4 ;  /* 0x03483804083f75b2 */ /* 0x0006220008000100 */
[----:B------:R3:W0:Y:S02]  /*0400*/  SYNCS.EXCH.64 URZ, [UR8+0x34848], UR6 ;  /* 0x03484806083f75b2 */ /* 0x0006240008000100 */
[----:B---3--:R-:W-:Y:S01]  /*0410*/  NOP ;  /* 0x0000000000007918 */ /* 0x008fe20000000000 */
.L_x_414:
[----:B------:R-:W3:Y:S01]  /*0420*/  SHFL.IDX PT, R2, R0, RZ, 0x1f ;  /* 0x00001fff00027589 */ /* 0x000ee200000e0000 */
[----:B------:R-:W-:Y:S01]  /*0430*/  NOP ;  /* 0x0000000000007918 */ /* 0x000fe20000000000 */
[----:B---3--:R-:W-:-:S13]  /*0440*/  ISETP.NE.AND P0, PT, R2, RZ, PT ;  /* 0x000000ff0200720c */ /* 0x008fda0003f05270 */
        /* <DEDUP_REMOVED lines=14> */
[----:B0-----:R3:W0:Y:S08]  /*0530*/  SYNCS.EXCH.64 URZ, [UR8+0x34850], UR4 ;  /* 0x03485004083f75b2 */ /* 0x0016300008000100 */
[----:B------:R3:W0:Y:S01]  /*0540*/  SYNCS.EXCH.64 URZ, [UR8+0x34860], UR6 ;  /* 0x03486006083f75b2 */ /* 0x0006220008000100 */
[----:B------:R3:W0:Y:S01]  /*0550*/  SYNCS.EXCH.64 URZ, [UR8+0x34858], UR4 ;  /* 0x03485804083f75b2 */ /* 0x0006220008000100 */
[----:B------:R3:W0:Y:S02]  /*0560*/  SYNCS.EXCH.64 URZ, [UR8+0x34868], UR6 ;  /* 0x03486806083f75b2 */ /* 0x0006240008000100 */
[----:B---3--:R-:W-:Y:S01]  /*0570*/  NOP ;  /* 0x0000000000007918 */ /* 0x008fe20000000000 */
.L_x_415:
[----:B------:R-:W3:Y:S01]  /*0580*/  SHFL.IDX PT, R2, R0, RZ, 0x1f ;  /* 0x00001fff00027589 */ /* 0x000ee200000e0000 */
[----:B------:R-:W-:Y:S01]  /*0590*/  NOP ;  /* 0x0000000000007918 */ /* 0x000fe20000000000 */
[----:B---3--:R-:W-:-:S13]  /*05a0*/  ISETP.NE.AND P0, PT, R2, RZ, PT ;  /* 0x000000ff0200720c */ /* 0x008fda0003f05270 */
[----:B------:R-:W-:Y:S05]  /*05b0*/  @P0 BRA `(.L_x_416) ;  /* 0x0000000000380947 */ /* 0x000fea0003800000 */
[----:B0-----:R-:W0:Y:S01]  /*05c0*/  S2UR UR5, SR_CgaCtaId ;  /* 0x00000000000579c3 */ /* 0x001e220000008800 */
[----:B------:R-:W-:Y:S01]  /*05d0*/  UMOV UR4, 0x400 ;  /* 0x0000040000047882 */ /* 0x000fe20000000000 */
[----:B------:R-:W-:Y:S01]  /*05e0*/  UMOV UR7, 0x1 ;  /* 0x0000000100077882 */ /* 0x000fe20000000000 */
[----:B------:R-:W-:Y:S01]  /*05f0*/  ELECT P0, URZ, PT ;  /* 0x00000000003f782f */ /* 0x000fe20003800000 */
[----:B0-----:R-:W-:Y:S02]  /*0600*/  ULEA UR6, UR5, UR4, 0x18 ;  /* 0x0000000405067291 */ /* 0x001fe4000f8ec03f */
[----:B------:R-:W-:-:S04]  /*0610*/  UIADD3 UR4, -UR7, 0x100000, URZ ;  /* 0x0010000007047890 */ /* 0x000fc8000fffe13f */
[----:B------:R-:W-:Y:S02]  /*0620*/  USHF.L.U32 UR5, UR4, 0xb, URZ ;  /* 0x0000000b04057899 */ /* 0x000fe4000800063f */
[----:B------:R-:W-:Y:S01]  /*0630*/  USHF.L.U32 UR4, UR4, 0x1, URZ ;  /* 0x0000000104047899 */ /* 0x000fe2000800063f */
[----:B------:R-:W0:Y:S11]  /*0640*/  FENCE.VIEW.ASYNC.S ;  /* 0x00000000000073c6 */ /* 0x000e360000000000 */
[----:B0-----:R3:W0:Y:S01]  /*0650*/  SYNCS.EXCH.64 URZ, [UR6+0x34870], UR4 ;  /* 0x03487004063f75b2 */ /* 0x0016220008000100 */
[----:B------:R3:W0:Y:S01]  /*0660*/  SYNCS.EXCH.64 URZ, [UR6+0x34880], UR4 ;  /* 0x03488004063f75b2 */ /* 0x0006220008000100 */
[----:B------:R3:W0:Y:S01]  /*0670*/  SYNCS.EXCH.64 URZ, [UR6+0x34878], UR4 ;  /* 0x03487804063f75b2 */ /* 0x0006220008000100 */
[----:B------:R3:W0:Y:S02]  /*0680*/  SYNCS.EXCH.64 URZ, [UR6+0x34888], UR4 ;  /* 0x03488804063f75b2 */ /* 0x0006240008000100 */
[----:B---3--:R-:W-:Y:S01]  /*0690*/  NOP ;  /* 0x0000000000007918 */ /* 0x008fe20000000000 */
.L_x_416:
        /* <DEDUP_REMOVED lines=22> */
.L_x_417:
        /* <DEDUP_REMOVED lines=22> */
.L_x_418:
[----:B0-----:R-:W-:Y:S01]  /*0960*/  UMOV UR4, 0x1 ;  /* 0x0000000100047882 */ /* 0x001fe20000000000 */
[----:B------:R-:W-:Y:S01]  /*0970*/  PLOP3.LUT P0, PT, PT, PT, UP0, 0x80, 0x0 ;  /* 0x000000000000781c */ /* 0x000fe20003f0f008 */
[----:B------:R-:W-:Y:S01]  /*0980*/  USEL UR4, UR4, 0x2, !UP0 ;  /* 0x0000000204047887 */ /* 0x000fe2000c000000 */
[----:B------:R-:W-:Y:S01]  /*0990*/  NOP ;  /* 0x0000000000007918 */ /* 0x000fe20000000000 */
[----:B------:R-:W-:Y:S01]  /*09a0*/  ULDC.64 UR56, c[0x0][0x208] ;  /* 0x0000820000387ab9 */ /* 0x000fe20000000a00 */
[----:B------:R-:W-:Y:S03]  /*09b0*/  BSSY B9, `(.L_x_419) ;  /* 0x0002138000097945 */ /* 0x000fe60003800000 */
[----:B------:R-:W-:-:S05]  /*09c0*/  IMAD.U32 R2, RZ, RZ, UR4 ;  /* 0x00000004ff027e24 */ /* 0x000fca000f8e00ff */
[----:B------:R0:W-:Y:S01]  /*09d0*/  STL [R1+0x88], R2 ;  /* 0x0000880201007387 */ /* 0x0001e20000100800 */
[----:B-12-4-:R-:W-:Y:S06]  /*09e0*/  BAR.SYNC.DEFER_BLOCKING 0x0 ;  /* 0x0000000000007b1d */ /* 0x016fec0000010000 */
[----:B------:R-:W-:Y:S05]  /*09f0*/  @!P0 BRA `(.L_x_420) ;  /* 0x00000190008c8947 */ /* 0x000fea0003800000 */
.L_x_421:
        /* <DEDUP_REMOVED lines=8> */
[----:B-1----:R-:W-:-:S06]  /*0a80*/  ULEA UR4, UR5, UR4, 0x18 ;  /* 0x0000000405047291 */ /* 0x002fcc000f8ec03f */
[----:B0-----:R-:W-:Y:S01]  /*0a90*/  IMAD.U32 R2, RZ, RZ, UR4 ;  /* 0x00000004ff027e24 */ /* 0x001fe2000f8e00ff */
[----:B------:R-:W-:-:S04]  /*0aa0*/  ULDC UR4, c[0x0][0xc3c] ;  /* 0x00030f0000047ab9 */ /* 0x000fc80000000800 */
[----:B------:R-:W0:Y:S01]  /*0ab0*/  LDS.128 R144, [R2+0x348d0] ;  /* 0x0348d00002907984 */ /* 0x000e220000000c00 */
[----:B------:R-:W-:Y:S06]  /*0ac0*/  BAR.ARV 0x4, 0x180 ;  /* 0x0106000000007b1d */ /* 0x000fec0000002000 */
[----:B0-----:R-:W-:-:S13]  /*0ad0*/  ISETP.GE.AND P0, PT, R147, UR4, PT ;  /* 0x0000000493007c0c */ /* 0x001fda000bf06270 */
[----:B------:R-:W-:Y:S05]  /*0ae0*/  @P0 BRA `(.L_x_422) ;  /* 0x0000021000900947 */ /* 0x000fea0003800000 */
[----:B------:R-:W2:Y:S01]  /*0af0*/  LDL R0, [R1+0x88] ;  /* 0x0000880001007983 */ /* 0x000ea20000100800 */
[----:B------:R-:W-:Y:S01]  /*0b00*/  VIADD R18, R6, 0xffffff80 ;  /* 0xffffff8006127836 */ /* 0x000fe20000000000 */
[----:B------:R-:W-:Y:S01]  /*0b10*/  R2UR UR61, R2 ;  /* 0x00000000023d72ca */ /* 0x000fe200000e0000 */
[----:B------:R-:W-:Y:S02]  /*0b20*/  IMAD.MOV.U32 R206, RZ, RZ, RZ ;  /* 0x000000ffffce7224 */ /* 0x000fe400078e00ff */
[----:B------:R-:W-:Y:S02]  /*0b30*/  IMAD.MOV.U32 R16, RZ, RZ, RZ ;  /* 0x000000ffff107224 */ /* 0x000fe400078e00ff */
[----:B------:R-:W-:Y:S02]  /*0b40*/  IMAD.MOV.U32 R184, RZ, RZ, RZ ;  /* 0x000000ffffb87224 */ /* 0x000fe400078e00ff */
[----:B------:R-:W-:Y:S02]  /*0b50*/  IMAD.MOV.U32 R196, RZ, RZ, RZ ;  /* 0x000000ffffc47224 */ /* 0x000fe400078e00ff */
[----:B------:R-:W-:-:S04]  /*0b60*/  IMAD.MOV.U32 R194, RZ, RZ, RZ ;  /* 0x000000ffffc27224 */ /* 0x000fc800078e00ff */
[----:B------:R-:W-:Y:S01]  /*0b70*/  UIADD3 UR61, UR61, 0x10400, URZ ;  /* 0x000104003d3d7890 */ /* 0x000fe2000fffe03f */
[----:B--2---:R-:W-:Y:S02]  /*0b80*/  R2UR UR4, R0 ;  /* 0x00000000000472ca */ /* 0x004fe400000e0000 */
[----:B------:R-:W-:-:S04]  /*0b90*/  SHF.R.S32.HI R0, RZ, 0x1f, R18 ;  /* 0x0000001fff007819 */ /* 0x000fc80000011412 */
[CC--:B------:R-:W-:Y:S02]  /*0ba0*/  LEA.HI R4, R0.reuse, R18.reuse, RZ, 0x4 ;  /* 0x0000001200047211 */ /* 0x0c0fe400078f20ff */
[CC--:B------:R-:W-:Y:S02]  /*0bb0*/  LEA.HI R3, R0.reuse, R18.reuse, RZ, 0x7 ;  /* 0x0000001200037211 */ /* 0x0c0fe400078f38ff */
[----:B------:R-:W-:Y:S02]  /*0bc0*/  SHF.R.S32.HI R7, RZ, 0x4, R4 ;  /* 0x00000004ff077819 */ /* 0x000fe40000011404 */
[----:B------:R-:W-:Y:S01]  /*0bd0*/  LEA.HI R6, R0, R18, RZ, 0x2 ;  /* 0x0000001200067211 */ /* 0x000fe200078f10ff */
[----:B------:R-:W-:Y:S01]  /*0be0*/  ULOP3.LUT UR58, UR4, 0x1, URZ, 0xfc, !UPT ;  /* 0x00000001043a7892 */ /* 0x000fe2000f8efc3f */
[C---:B------:R-:W-:Y:S02]  /*0bf0*/  LOP3.LUT R5, R4.reuse, 0x3fffff0, RZ, 0xc0, !PT ;  /* 0x03fffff004057812 */ /* 0x040fe400078ec0ff */
[----:B------:R-:W-:-:S02]  /*0c00*/  LEA.HI R4, R4, R7, RZ, 0x1 ;  /* 0x0000000704047211 */ /* 0x000fc400078f08ff */
[----:B------:R-:W-:Y:S01]  /*0c10*/  LOP3.LUT R232, R3, 0xffffff80, RZ, 0xc0, !PT ;  /* 0xffffff8003e87812 */ /* 0x000fe200078ec0ff */
[----:B------:R-:W-:Y:S01]  /*0c20*/  IMAD.IADD R5, R18, 0x1, -R5 ;  /* 0x0000000112057824 */ /* 0x000fe200078e0a05 */
[----:B------:R-:W-:Y:S02]  /*0c30*/  LOP3.LUT R228, R6, 0xfffffffc, RZ, 0xc0, !PT ;  /* 0xfffffffc06e47812 */ /* 0x000fe400078ec0ff */
[----:B------:R-:W-:Y:S01]  /*0c40*/  LEA.HI R192, R0, R18, RZ, 0x5 ;  /* 0x0000001200c07211 */ /* 0x000fe200078f28ff */
[----:B------:R-:W-:Y:S01]  /*0c50*/  IMAD.IADD R232, R18, 0x1, -R232 ;  /* 0x0000000112e87824 */ /* 0x000fe200078e0ae8 */
[----:B------:R-:W-:Y:S01]  /*0c60*/  LOP3.LUT R4, R4, 0x1ffffffe, RZ, 0xc0, !PT ;  /* 0x1ffffffe04047812 */ /* 0x000fe200078ec0ff */
[----:B------:R-:W-:Y:S01]  /*0c70*/  IMAD.IADD R228, R18, 0x1, -R228 ;  /* 0x0000000112e47824 */ /* 0x000fe200078e0ae4 */
[----:B------:R-:W-:Y:S02]  /*0c80*/  SHF.R.S32.HI R192, RZ, 0x5, R192 ;  /* 0x00000005ffc07819 */ /* 0x000fe400000114c0 */
[----:B------:R-:W-:Y:S01]  /*0c90*/  SHF.R.S32.HI R17, RZ, 0x2, R6 ;  /* 0x00000002ff117819 */ /* 0x000fe20000011406 */
[----:B------:R-:W-:Y:S01]  /*0ca0*/  IMAD.IADD R4, R7, 0x1, -R4 ;  /* 0x0000000107047824 */ /* 0x000fe200078e0a04 */
[----:B------:R-:W-:Y:S01]  /*0cb0*/  SHF.R.S32.HI R7, RZ, 0x1f, R232 ;  /* 0x0000001fff077819 */ /* 0x000fe200000114e8 */
[----:B------:R-:W-:Y:S01]  /*0cc0*/  IMAD.SHL.U32 R22, R228, 0x4, RZ ;  /* 0x00000004e4167824 */ /* 0x000fe200078e00ff */
[----:B------:R-:W-:Y:S01]  /*0cd0*/  SHF.R.S32.HI R6, RZ, 0x1f, R6 ;  /* 0x0000001fff067819 */ /* 0x000fe20000011406 */
[----:B------:R-:W-:Y:S01]  /*0ce0*/  IMAD R9, R192, 0x10, R5 ;  /* 0x00000010c0097824 */ /* 0x000fe200078e0205 */
[----:B------:R-:W-:Y:S01]  /*0cf0*/  LEA.HI R5, R7, R232, RZ, 0x2 ;  /* 0x000000e807057211 */ /* 0x000fe200078f10ff */
[----:B------:R-:W-:Y:S01]  /*0d00*/  VIADD R186, R22, 0x20 ;  /* 0x0000002016ba7836 */ /* 0x000fe20000000000 */
[----:B------:R-:W-:Y:S01]  /*0d10*/  LEA.HI R6, R6, R17, RZ, 0x3 ;  /* 0x0000001106067211 */ /* 0x000fe200078f18ff */
[----:B------:R-:W-:Y:S01]  /*0d20*/  IMAD R14, R9, 0x8, R4 ;  /* 0x00000008090e7824 */ /* 0x000fe200078e0204 */
[--C-:B------:R-:W-:Y:S01]  /*0d30*/  SHF.R.S32.HI R4, RZ, 0x2, R5.reuse ;  /* 0x00000002ff047819 */ /* 0x100fe20000011405 */
[C---:B------:R-:W-:Y:S01]  /*0d40*/  IMAD.IADD R8, R22.reuse, 0x1, R186 ;  /* 0x0000000116087824 */ /* 0x040fe200078e02ba */
[----:B------:R-:W-:Y:S01]  /*0d50*/  SHF.R.S32.HI R9, RZ, 0x1f, R5 ;  /* 0x0000001fff097819 */ /* 0x000fe20000011405 */
[----:B------:R-:W-:Y:S01]  /*0d60*/  VIADD R207, R17, 0x40 ;  /* 0x0000004011cf7836 */ /* 0x000fe20000000000 */
[----:B------:R-:W-:Y:S01]  /*0d70*/  SHF.R.S32.HI R15, RZ, 0x7, R3 ;  /* 0x00000007ff0f7819 */ /* 0x000fe20000011403 */
[C---:B------:R-:W-:Y:S01]  /*0d80*/  VIADD R188, R22.reuse, 0x40 ;  /* 0x0000004016bc7836 */ /* 0x040fe20000000000 */
[----:B------:R-:W-:Y:S01]  /*0d90*/  LEA.HI R9, R9, R4, RZ, 0x3 ;  /* 0x0000000409097211 */ /* 0x000fe200078f18ff */
[----:B------:R-:W-:Y:S01]  /*0da0*/  IMAD.SHL.U32 R185, R207, 0x40, RZ ;  /* 0x00000040cfb97824 */ /* 0x000fe200078e00ff */
[----:B------:R-:W-:Y:S01]  /*0db0*/  SHF.R.S32.HI R11, RZ, 0x1f, R8 ;  /* 0x0000001fff0b7819 */ /* 0x000fe20000011408 */
[C---:B------:R-:W-:Y:S01]  /*0dc0*/  IMAD.IADD R10, R22.reuse, 0x1, R188 ;  /* 0x00000001160a7824 */ /* 0x040fe200078e02bc */
[----:B------:R-:W-:Y:S01]  /*0dd0*/  LOP3.LUT R9, R9, 0xfffffff8, RZ, 0xc0, !PT ;  /* 0xfffffff809097812 */ /* 0x000fe200078ec0ff */
[C---:B------:R-:W-:Y:S01]  /*0de0*/  VIADD R189, R22.reuse, 0x30 ;  /* 0x0000003016bd7836 */ /* 0x040fe20000000000 */
[----:B------:R-:W-:Y:S01]  /*0df0*/  LEA.HI R7, R7, R232, RZ, 0x5 ;  /* 0x000000e807077211 */ /* 0x000fe200078f28ff */
[----:B------:R-:W-:Y:S01]  /*0e00*/  VIADD R187, R22, 0x10 ;  /* 0x0000001016bb7836 */ /* 0x000fe20000000000 */
[----:B------:R-:W-:Y:S01]  /*0e10*/  LOP3.LUT R6, R6, 0xfffffff8, RZ, 0xc0, !PT ;  /* 0xfffffff806067812 */ /* 0x000fe200078ec0ff */
[----:B------:R-:W-:Y:S01]  /*0e20*/  IMAD.IADD R4, R4, 0x1, -R9 ;  /* 0x0000000104047824 */ /* 0x000fe200078e0a09 */
[----:B------:R-:W-:Y:S01]  /*0e30*/  LEA.HI R3, R3, R15, RZ, 0x1 ;  /* 0x0000000f03037211 */ /* 0x000fe200078f08ff */
[----:B------:R-:W-:Y:S01]  /*0e40*/  VIADD R190, R22, 0x50 ;  /* 0x0000005016be7836 */ /* 0x000fe20000000000 */
[-C--:B------:R-:W-:Y:S01]  /*0e50*/  LEA.HI R12, R11, R8.reuse, RZ, 0x3 ;  /* 0x000000080b0c7211 */ /* 0x080fe200078f18ff */
[----:B------:R-:W-:Y:S01]  /*0e60*/  IMAD.IADD R231, R17, 0x1, -R6 ;  /* 0x0000000111e77824 */ /* 0x000fe200078e0a06 */
[----:B------:R-:W-:Y:S01]  /*0e70*/  LEA.HI R13, R11, R8, RZ, 0x6 ;  /* 0x000000080b0d7211 */ /* 0x000fe200078f30ff */
[----:B------:R-:W-:Y:S01]  /*0e80*/  IMAD.SHL.U32 R25, R189, 0x2, RZ ;  /* 0x00000002bd197824 */ /* 0x000fe200078e00ff */
[----:B------:R-:W-:Y:S01]  /*0e90*/  SHF.R.S32.HI R8, RZ, 0x1f, R207 ;  /* 0x0000001fff087819 */ /* 0x000fe200000114cf */
[----:B------:R-:W-:Y:S01]  /*0ea0*/  IMAD.SHL.U32 R191, R231, 0x40, RZ ;  /* 0x00000040e7bf7824 */ /* 0x000fe200078e00ff */
[----:B------:R-:W-:Y:S01]  /*0eb0*/  SHF.R.S32.HI R7, RZ, 0x5, R7 ;  /* 0x00000005ff077819 */ /* 0x000fe20000011407 */
[----:B------:R-:W-:Y:S01]  /*0ec0*/  IMAD.SHL.U32 R13, R13, 0x80, RZ ;  /* 0x000000800d0d7824 */ /* 0x000fe200078e00ff */
[----:B------:R-:W-:Y:S01]  /*0ed0*/  LOP3.LUT R3, R3, 0x3fffffe, RZ, 0xc0, !PT ;  /* 0x03fffffe03037812 */ /* 0x000fe200078ec0ff */
[----:B------:R-:W-:Y:S01]  /*0ee0*/  IMAD.SHL.U32 R24, R190, 0x2, RZ ;  /* 0x00000002be187824 */ /* 0x000fe200078e00ff */
[----:B------:R-:W-:Y:S01]  /*0ef0*/  LEA.HI R0, R0, R18, RZ, 0x3 ;  /* 0x0000001200007211 */ /* 0x000fe200078f18ff */
[----:B------:R-:W-:Y:S01]  /*0f00*/  IMAD R4, R7, 0x10, R4 ;  /* 0x0000001007047824 */ /* 0x000fe200078e0204 */
[----:B------:R-:W-:Y:S01]  /*0f10*/  LEA.HI R8, R8, R207, RZ, 0x3 ;  /* 0x000000cf08087211 */ /* 0x000fe200078f18ff */
[----:B------:R-:W-:Y:S01]  /*0f20*/  IMAD.IADD R3, R15, 0x1, -R3 ;  /* 0x000000010f037824 */ /* 0x000fe200078e0a03 */
[----:B------:R-:W-:Y:S01]  /*0f30*/  SHF.R.S32.HI R11, RZ, 0x1f, R10 ;  /* 0x0000001fff0b7819 */ /* 0x000fe2000001140a */
[----:B------:R-:W-:Y:S01]  /*0f40*/  IMAD.SHL.U32 R234, R187, 0x2, RZ ;  /* 0x00000002bbea7824 */ /* 0x000fe200078e00ff */
[----:B------:R-:W-:Y:S01]  /*0f50*/  LOP3.LUT R185, R185, 0x1c0, RZ, 0xc0, !PT ;  /* 0x000001c0b9b97812 */ /* 0x000fe200078ec0ff */
[----:B------:R-:W-:Y:S01]  /*0f60*/  IMAD.SHL.U32 R8, R8, 0x40, RZ ;  /* 0x0000004008087824 */ /* 0x000fe200078e00ff */
[----:B------:R-:W-:Y:S01]  /*0f70*/  LOP3.LUT R201, R0, 0xfffffff8, RZ, 0xc0, !PT ;  /* 0xfffffff800c97812 */ /* 0x000fe200078ec0ff */
[----:B------:R-:W-:Y:S01]  /*0f80*/  IMAD R15, R3, 0x40, R4 ;  /* 0x00000040030f7824 */ /* 0x000fe200078e0204 */
[-C--:B------:R-:W-:Y:S01]  /*0f90*/  LEA.HI R230, R11, R10.reuse, RZ, 0x3 ;  /* 0x0000000a0be67211 */ /* 0x080fe200078f18ff */
[----:B------:R-:W-:Y:S01]  /*0fa0*/  IMAD.SHL.U32 R236, R186, 0x2, RZ ;  /* 0x00000002baec7824 */ /* 0x000fe200078e00ff */
[----:B------:R-:W-:Y:S01]  /*0fb0*/  LOP3.LUT R191, R191, 0x1c0, RZ, 0xc0, !PT ;  /* 0x000001c0bfbf7812 */ /* 0x000fe200078ec0ff */
[----:B------:R-:W-:Y:S01]  /*0fc0*/  IMAD.IADD R201, R18, 0x1, -R201 ;  /* 0x0000000112c97824 */ /* 0x000fe200078e0ac9 */
[----:B------:R-:W-:Y:S01]  /*0fd0*/  SHF.R.U32.HI R21, RZ, 0x3, R185 ;  /* 0x00000003ff157819 */ /* 0x000fe200000116b9 */
[----:B------:R-:W-:Y:S01]  /*0fe0*/  IMAD.SHL.U32 R18, R228, 0x8, RZ ;  /* 0x00000008e4127824 */ /* 0x000fe200078e00ff */
[--C-:B------:R-:W-:Y:S01]  /*0ff0*/  LOP3.LUT R3, R185, 0x38, R12.reuse, 0xf8, !PT ;  /* 0x00000038b9037812 */ /* 0x100fe200078ef80c */
[----:B------:R-:W-:Y:S01]  /*1000*/  IMAD.SHL.U32 R198, R201, 0x8, RZ ;  /* 0x00000008c9c67824 */ /* 0x000fe200078e00ff */
[----:B------:R-:W-:Y:S01]  /*1010*/  LEA.HI R10, R11, R10, RZ, 0x6 ;  /* 0x0000000a0b0a7211 */ /* 0x000fe200078f30ff */
[----:B------:R-:W-:Y:S01]  /*1020*/  STL [R1+0x7c], R15 ;  /* 0x00007c0f01007387 */ /* 0x000fe20000100800 */
[----:B------:R-:W-:Y:S01]  /*1030*/  LOP3.LUT R195, R8, 0xfffffe00, RZ, 0xc0, !PT ;  /* 0xfffffe0008c37812 */ /* 0x000fe200078ec0ff */
[----:B------:R-:W-:Y:S01]  /*1040*/  VIADD R200, R198, 0x40 ;  /* 0x00000040c6c87836 */ /* 0x000fe20000000000 */
[----:B------:R-:W-:Y:S01]  /*1050*/  SHF.R.U32.HI R193, RZ, 0x3, R191 ;  /* 0x00000003ffc17819 */ /* 0x000fe200000116bf */
[----:B------:R-:W-:Y:S01]  /*1060*/  IMAD.SHL.U32 R10, R10, 0x80, RZ ;  /* 0x000000800a0a7824 */ /* 0x000fe200078e00ff */
[----:B------:R-:W-:Y:S01]  /*1070*/  LOP3.LUT R4, R191, 0x38, R12, 0xf8, !PT ;  /* 0x00000038bf047812 */ /* 0x000fe200078ef80c */
[----:B------:R-:W-:Y:S01]  /*1080*/  STL [R1+0x14], R25 ;  /* 0x0000141901007387 */ /* 0x000fe20000100800 */
[----:B------:R-:W-:-:S02]  /*1090*/  LOP3.LUT R13, R13, 0xffffe000, RZ, 0xc0, !PT ;  /* 0xffffe0000d0d7812 */ /* 0x000fc400078ec0ff */
[----:B------:R-:W-:Y:S02]  /*10a0*/  LOP3.LUT R8, R3, R21, RZ, 0x3c, !PT ;  /* 0x0000001503087212 */ /* 0x000fe400078e3cff */
[----:B------:R-:W-:Y:S02]  /*10b0*/  LOP3.LUT R7, R185, 0x38, R230, 0xf8, !PT ;  /* 0x00000038b9077812 */ /* 0x000fe400078ef8e6 */
[----:B------:R-:W-:Y:S02]  /*10c0*/  LOP3.LUT R4, R4, R193, RZ, 0x3c, !PT ;  /* 0x000000c104047212 */ /* 0x000fe400078e3cff */
[----:B------:R-:W-:Y:S01]  /*10d0*/  IADD3 R8, R8, R13, R195 ;  /* 0x0000000d08087210 */ /* 0x000fe20007ffe0c3 */
[----:B------:R-:W-:Y:S01]  /*10e0*/  IMAD R13, R192, 0x200, R13 ;  /* 0x00000200c00d7824 */ /* 0x000fe200078e020d */
[----:B------:R-:W-:Y:S02]  /*10f0*/  LOP3.LUT R10, R10, 0xffffe000, RZ, 0xc0, !PT ;  /* 0xffffe0000a0a7812 */ /* 0x000fe400078ec0ff */
[----:B------:R-:W-:Y:S01]  /*1100*/  LOP3.LUT R7, R7, R21, RZ, 0x3c, !PT ;  /* 0x0000001507077212 */ /* 0x000fe200078e3cff */
[----:B------:R-:W-:Y:S01]  /*1110*/  IMAD.IADD R4, R13, 0x1, R4 ;  /* 0x000000010d047824 */ /* 0x000fe200078e0204 */
[----:B------:R-:W-:Y:S01]  /*1120*/  LOP3.LUT R5, R5, 0x7ffffffc, RZ, 0xc0, !PT ;  /* 0x7ffffffc05057812 */ /* 0x000fe200078ec0ff */
[----:B------:R-:W-:Y:S01]  /*1130*/  IMAD R3, R192, 0x200, R10 ;  /* 0x00000200c0037824 */ /* 0x000fe200078e020a */
[----:B------:R-:W-:-:S02]  /*1140*/  SHF.R.S32.HI R227, RZ, 0x3, R0 ;  /* 0x00000003ffe37819 */ /* 0x000fc40000011400 */
[----:B------:R-:W-:Y:S01]  /*1150*/  SHF.R.S32.HI R13, RZ, 0x1f, R200 ;  /* 0x0000001fff0d7819 */ /* 0x000fe200000114c8 */
[----:B------:R-:W-:Y:S01]  /*1160*/  IMAD.SHL.U32 R13, R188, 0x2, RZ ;  /* 0x00000002bc0d7824 */ /* 0x000fe200078e00ff */
[----:B------:R-:W-:Y:S01]  /*1170*/  SHF.R.S32.HI R0, RZ, 0x1f, R198 ;  /* 0x0000001fff007819 */ /* 0x000fe200000114c6 */
[----:B------:R-:W-:Y:S01]  /*1180*/  IMAD.IADD R5, R232, 0x1, -R5 ;  /* 0x00000001e8057824 */ /* 0x000fe200078e0a05 */
[----:B------:R-:W-:Y:S02]  /*1190*/  IADD3 R7, R7, R10, R195 ;  /* 0x0000000a07077210 */ /* 0x000fe40007ffe0c3 */
[----:B------:R-:W-:Y:S01]  /*11a0*/  LOP3.LUT R0, R185, 0x38, R18, 0xf8, !PT ;  /* 0x00000038b9007812 */ /* 0x000fe200078ef812 */
[----:B------:R0:W-:Y:S01]  /*11b0*/  STL [R1+0x4c], R13 ;  /* 0x00004c0d01007387 */ /* 0x0001e20000100800 */
[----:B------:R-:W-:Y:S01]  /*11c0*/  LOP3.LUT R6, R191, 0x38, R230, 0xf8, !PT ;  /* 0x00000038bf067812 */ /* 0x000fe200078ef8e6 */
[----:B------:R-:W-:Y:S01]  /*11d0*/  IMAD.SHL.U32 R225, R5, 0x2, RZ ;  /* 0x0000000205e17824 */ /* 0x000fe200078e00ff */
[----:B------:R-:W-:Y:S01]  /*11e0*/  SHF.R.S32.HI R10, RZ, 0x1f, R187 ;  /* 0x0000001fff0a7819 */ /* 0x000fe200000114bb */
[----:B------:R-:W-:Y:S01]  /*11f0*/  STL [R1+0x54], R24 ;  /* 0x0000541801007387 */ /* 0x000fe20000100800 */
[----:B------:R-:W-:Y:S01]  /*1200*/  SHF.R.S32.HI R9, RZ, 0x1f, R188 ;  /* 0x0000001fff097819 */ /* 0x000fe200000114bc */
[C---:B------:R-:W-:Y:S01]  /*1210*/  VIADD R224, R225.reuse, 0x10 ;  /* 0x00000010e1e07836 */ /* 0x040fe20000000000 */
[----:B------:R-:W-:Y:S01]  /*1220*/  SHF.R.S32.HI R11, RZ, 0x1f, R190 ;  /* 0x0000001fff0b7819 */ /* 0x000fe200000114be */
[----:B------:R-:W-:Y:S01]  /*1230*/  VIADD R221, R225, 0x28 ;  /* 0x00000028e1dd7836 */ /* 0x000fe20000000000 */
[----:B------:R-:W-:Y:S01]  /*1240*/  LOP3.LUT R0, R195, R0, R21, 0xf6, !PT ;  /* 0x00000000c3007212 */ /* 0x000fe200078ef615 */
[----:B0-----:R-:W-:Y:S01]  /*1250*/  IMAD.SHL.U32 R13, R14, 0x8, RZ ;  /* 0x000000080e0d7824 */ /* 0x001fe200078e00ff */
[----:B------:R-:W-:Y:S01]  /*1260*/  LOP3.LUT R6, R6, R193, RZ, 0x3c, !PT ;  /* 0x000000c106067212 */ /* 0x000fe200078e3cff */
[----:B------:R-:W-:Y:S01]  /*1270*/  VIADD R218, R225, 0x40 ;  /* 0x00000040e1da7836 */ /* 0x000fe20000000000 */
[----:B------:R-:W-:Y:S01]  /*1280*/  SHF.L.U64.HI R233, R187, 0x1, R10 ;  /* 0x00000001bbe97819 */ /* 0x000fe2000001020a */
[----:B------:R-:W-:Y:S01]  /*1290*/  VIADD R215, R225, 0x58 ;  /* 0x00000058e1d77836 */ /* 0x000fe20000000000 */
[----:B------:R-:W-:Y:S01]  /*12a0*/  SHF.L.U64.HI R10, R188, 0x1, R9 ;  /* 0x00000001bc0a7819 */ /* 0x000fe20000010209 */
[----:B------:R-:W-:Y:S01]  /*12b0*/  IMAD.IADD R6, R3, 0x1, R6 ;  /* 0x0000000103067824 */ /* 0x000fe200078e0206 */
[----:B------:R-:W-:Y:S01]  /*12c0*/  SHF.L.U64.HI R9, R190, 0x1, R11 ;  /* 0x00000001be097819 */ /* 0x000fe2000001020b */
[----:B------:R-:W-:Y:S01]  /*12d0*/  STL [R1+0x84], R13 ;  /* 0x0000840d01007387 */ /* 0x000fe20000100800 */
[----:B------:R-:W-:Y:S01]  /*12e0*/  LEA R0, R0, UR61, 0x1 ;  /* 0x0000003d00007c11 */ /* 0x000fe2000f8e08ff */
[C---:B------:R-:W-:Y:S01]  /*12f0*/  VIADD R212, R225.reuse, 0x70 ;  /* 0x00000070e1d47836 */ /* 0x040fe20000000000 */
[----:B------:R-:W-:Y:S01]  /*1300*/  LEA.HI R3, R228, R228, RZ, 0x1 ;  /* 0x000000e4e4037211 */ /* 0x000fe200078f08ff */
[----:B------:R-:W-:Y:S01]  /*1310*/  STL [R1+0x48], R10 ;  /* 0x0000480a01007387 */ /* 0x000fe20000100800 */
[C---:B------:R-:W-:Y:S01]  /*1320*/  VIADD R223, R225.reuse, 0x18 ;  /* 0x00000018e1df7836 */ /* 0x040fe20000000000 */
[----:B------:R-:W-:Y:S01]  /*1330*/  LEA R8, R8, UR61, 0x1 ;  /* 0x0000003d08087c11 */ /* 0x000fe2000f8e08ff */
[----:B------:R-:W-:Y:S01]  /*1340*/  VIADD R220, R225, 0x30 ;  /* 0x00000030e1dc7836 */ /* 0x000fe20000000000 */
[----:B------:R-:W-:Y:S01]  /*1350*/  STL [R1+0x50], R9 ;  /* 0x0000500901007387 */ /* 0x000fe20000100800 */
[----:B------:R-:W-:Y:S01]  /*1360*/  LOP3.LUT R3, R3, 0x1ffffffe, RZ, 0xc0, !PT ;  /* 0x1ffffffe03037812 */ /* 0x000fe200078ec0ff */
[C---:B------:R-:W-:Y:S01]  /*1370*/  VIADD R217, R225.reuse, 0x48 ;  /* 0x00000048e1d97836 */ /* 0x040fe20000000000 */
[----:B------:R-:W-:Y:S01]  /*1380*/  SHF.R.S32.HI R5, RZ, 0x1f, R223 ;  /* 0x0000001fff057819 */ /* 0x000fe200000114df */
[----:B------:R0:W-:Y:S01]  /*1390*/  STL [R1+0x74], R0 ;  /* 0x0000740001007387 */ /* 0x0001e20000100800 */
[C---:B------:R-:W-:Y:S01]  /*13a0*/  VIADD R214, R225.reuse, 0x60 ;  /* 0x00000060e1d67836 */ /* 0x040fe20000000000 */
[----:B------:R-:W-:Y:S01]  /*13b0*/  SHF.R.S32.HI R5, RZ, 0x1f, R220 ;  /* 0x0000001fff057819 */ /* 0x000fe200000114dc */
[----:B------:R-:W-:Y:S01]  /*13c0*/  VIADD R211, R225, 0x78 ;  /* 0x00000078e1d37836 */ /* 0x000fe20000000000 */
[----:B------:R-:W-:Y:S01]  /*13d0*/  SHF.R.S32.HI R5, RZ, 0x1f, R217 ;  /* 0x0000001fff057819 */ /* 0x000fe200000114d9 */
[----:B------:R-:W-:Y:S01]  /*13e0*/  IMAD.IADD R3, R228, 0x1, -R3 ;  /* 0x00000001e4037824 */ /* 0x000fe200078e0a03 */
[----:B------:R-:W-:Y:S01]  /*13f0*/  SHF.R.S32.HI R5, RZ, 0x1f, R214 ;  /* 0x0000001fff057819 */ /* 0x000fe200000114d6 */
[----:B------:R-:W-:Y:S01]  /*1400*/  STL [R1+0x6c], R8 ;  /* 0x00006c0801007387 */ /* 0x000fe20000100800 */
[----:B------:R-:W-:Y:S01]  /*1410*/  SHF.R.S32.HI R5, RZ, 0x1f, R211 ;  /* 0x0000001fff057819 */ /* 0x000fe200000114d3 */
[----:B------:R-:W-:Y:S01]  /*1420*/  IMAD R5, R3, 0x8, R15 ;  /* 0x0000000803057824 */ /* 0x000fe200078e020f */
[----:B0-----:R-:W-:Y:S01]  /*1430*/  SHF.R.S32.HI R0, RZ, 0x1f, R224 ;  /* 0x0000001fff007819 */ /* 0x001fe200000114e0 */
[C---:B------:R-:W-:Y:S01]  /*1440*/  VIADD R222, R225.reuse, 0x20 ;  /* 0x00000020e1de7836 */ /* 0x040fe20000000000 */
[----:B------:R-:W-:Y:S01]  /*1450*/  SHF.R.S32.HI R0, RZ, 0x1f, R221 ;  /* 0x0000001fff007819 */ /* 0x000fe200000114dd */
[C---:B------:R-:W-:Y:S01]  /*1460*/  VIADD R219, R225.reuse, 0x38 ;  /* 0x00000038e1db7836 */ /* 0x040fe20000000000 */
[----:B------:R-:W-:Y:S01]  /*1470*/  SHF.R.S32.HI R0, RZ, 0x1f, R218 ;  /* 0x0000001fff007819 */ /* 0x000fe200000114da */
[C---:B------:R-:W-:Y:S01]  /*1480*/  VIADD R216, R225.reuse, 0x50 ;  /* 0x00000050e1d87836 */ /* 0x040fe20000000000 */
[----:B------:R-:W-:Y:S01]  /*1490*/  SHF.R.S32.HI R0, RZ, 0x1f, R215 ;  /* 0x0000001fff007819 */ /* 0x000fe200000114d7 */
[C---:B------:R-:W-:Y:S01]  /*14a0*/  VIADD R213, R225.reuse, 0x68 ;  /* 0x00000068e1d57836 */ /* 0x040fe20000000000 */
[----:B------:R-:W-:Y:S01]  /*14b0*/  SHF.R.S32.HI R0, RZ, 0x1f, R212 ;  /* 0x0000001fff007819 */ /* 0x000fe200000114d4 */
[----:B------:R-:W-:Y:S01]  /*14c0*/  VIADD R210, R225, 0x8 ;  /* 0x00000008e1d27836 */ /* 0x000fe20000000000 */
[----:B------:R-:W-:-:S02]  /*14d0*/  LEA R0, R7, UR61, 0x1 ;  /* 0x0000003d07007c11 */ /* 0x000fc4000f8e08ff */
[----:B------:R-:W-:Y:S02]  /*14e0*/  LEA R3, R4, UR61, 0x1 ;  /* 0x0000003d04037c11 */ /* 0x000fe4000f8e08ff */
[----:B------:R-:W-:Y:S01]  /*14f0*/  SHF.R.S32.HI R235, RZ, 0x1f, R186 ;  /* 0x0000001fffeb7819 */ /* 0x000fe200000114ba */
[----:B------:R0:W-:Y:S01]  /*1500*/  STL [R1+0x68], R0 ;  /* 0x0000680001007387 */ /* 0x0001e20000100800 */
[----:B------:R-:W-:Y:S02]  /*1510*/  SHF.R.S32.HI R20, RZ, 0x1f, R189 ;  /* 0x0000001fff147819 */ /* 0x000fe400000114bd */
[----:B------:R-:W-:Y:S01]  /*1520*/  SHF.R.S32.HI R9, RZ, 0x1f, R222 ;  /* 0x0000001fff097819 */ /* 0x000fe200000114de */
[----:B------:R1:W-:Y:S01]  /*1530*/  STL [R1+0x80], R5 ;  /* 0x0000800501007387 */ /* 0x0003e20000100800 */
[----:B------:R-:W-:Y:S02]  /*1540*/  SHF.R.S32.HI R9, RZ, 0x1f, R219 ;  /* 0x0000001fff097819 */ /* 0x000fe400000114db */
[----:B------:R-:W-:-:S02]  /*1550*/  SHF.R.S32.HI R9, RZ, 0x1f, R216 ;  /* 0x0000001fff097819 */ /* 0x000fc400000114d8 */
[----:B------:R-:W-:Y:S02]  /*1560*/  SHF.L.U64.HI R235, R186, 0x1, R235 ;  /* 0x00000001baeb7819 */ /* 0x000fe400000102eb */
[----:B0-----:R-:W-:Y:S02]  /*1570*/  LEA R0, R6, UR61, 0x1 ;  /* 0x0000003d06007c11 */ /* 0x001fe4000f8e08ff */
[----:B------:R-:W-:Y:S02]  /*1580*/  SHF.L.U64.HI R237, R189, 0x1, R20 ;  /* 0x00000001bded7819 */ /* 0x000fe40000010214 */
[----:B------:R-:W-:Y:S01]  /*1590*/  SHF.R.S32.HI R229, RZ, 0x3, R12 ;  /* 0x00000003ffe57819 */ /* 0x000fe2000001140c */
[----:B------:R1:W-:Y:S01]  /*15a0*/  STL [R1+0x70], R0 ;  /* 0x0000700001007387 */ /* 0x0003e20000100800 */
[----:B------:R-:W-:Y:S02]  /*15b0*/  SHF.R.S32.HI R230, RZ, 0x3, R230 ;  /* 0x00000003ffe67819 */ /* 0x000fe400000114e6 */
[----:B------:R-:W-:Y:S01]  /*15c0*/  SHF.R.S32.HI R9, RZ, 0x1f, R213 ;  /* 0x0000001fff097819 */ /* 0x000fe200000114d5 */
[----:B------:R1:W-:Y:S06]  /*15d0*/  STL [R1+0x78], R3 ;  /* 0x0000780301007387 */ /* 0x0003ec0000100800 */
.L_x_634:
[----:B01-34-:R-:W0:Y:S01]  /*15e0*/  LDC.64 R4, c[0x0][0xc88] ;  /* 0x00032200ff047b82 */ /* 0x01be220000000a00 */
[----:B------:R-:W-:Y:S01]  /*15f0*/  ULDC.64 UR4, c[0x0][0xa28] ;  /* 0x00028a0000047ab9 */ /* 0x000fe20000000a00 */
[----:B------:R-:W-:Y:S01]  /*1600*/  ULDC.64 UR8, c[0x0][0xa18] ;  /* 0x0002860000087ab9 */ /* 0x000fe20000000a00 */
[----:B------:R-:W-:Y:S01]  /*1610*/  ULDC.64 UR6, c[0x0][0xa08] ;  /* 0x0002820000067ab9 */ /* 0x000fe20000000a00 */
[----:B0-----:R-:W-:-:S05]  /*1620*/  IMAD.WIDE R4, R147, 0x4, R4 ;  /* 0x0000000493047825 */ /* 0x001fca00078e0204 */
[----:B------:R-:W2:Y:S01]  /*1630*/  LDG.E R203, desc[UR56][R4.64] ;  /* 0x0000003804cb7981 */ /* 0x000ea2000c1e1900 */
[----:B------:R-:W-:Y:S01]  /*1640*/  ISETP.NE.U32.AND P2, PT, RZ, UR4, PT ;  /* 0x00000004ff007c0c */ /* 0x000fe2000bf45070 */
[----:B------:R-:W-:Y:S01]  /*1650*/  IMAD.MOV.U32 R11, RZ, RZ, RZ ;  /* 0x000000ffff0b7224 */ /* 0x000fe200078e00ff */
[----:B------:R-:W-:Y:S01]  /*1660*/  ISETP.NE.U32.AND P1, PT, RZ, UR8, PT ;  /* 0x00000008ff007c0c */ /* 0x000fe2000bf25070 */
[----:B------:R-:W-:Y:S01]  /*1670*/  IMAD.MOV.U32 R27, RZ, RZ, RZ ;  /* 0x000000ffff1b7224 */ /* 0x000fe200078e00ff */
[----:B------:R-:W-:Y:S02]  /*1680*/  ISETP.NE.AND.EX P2, PT, RZ, UR5, PT, P2 ;  /* 0x00000005ff007c0c */ /* 0x000fe4000bf45320 */
[----:B------:R-:W-:Y:S02]  /*1690*/  ISETP.NE.AND.EX P1, PT, RZ, UR9, PT, P1 ;  /* 0x00000009ff007c0c */ /* 0x000fe4000bf25310 */
[----:B------:R-:W-:-:S04]  /*16a0*/  ISETP.NE.U32.AND P0, PT, RZ, UR6, PT ;  /* 0x00000006ff007c0c */ /* 0x000fc8000bf05070 */
[----:B------:R-:W-:Y:S02]  /*16b0*/  ISETP.NE.AND.EX P0, PT, RZ, UR7, PT, P0 ;  /* 0x00000007ff007c0c */ /* 0x000fe4000bf05300 */
[----:B--2---:R-:W-:Y:S01]  /*16c0*/  SHF.R.S32.HI R226, RZ, 0x1f, R203 ;  /* 0x0000001fffe27819 */ /* 0x004fe200000114cb */
[C---:B------:R-:W-:Y:S02]  /*16d0*/  IMAD.SHL.U32 R204, R203.reuse, 0x4, RZ ;  /* 0x00000004cbcc7824 */ /* 0x040fe400078e00ff */
[C---:B------:R-:W-:Y:S02]  /*16e0*/  @P2 LEA R4, P3, R203.reuse, UR4, 0x2 ;  /* 0x00000004cb042c11 */ /* 0x040fe4000f8610ff */
[C-C-:B------:R-:W-:Y:S02]  /*16f0*/  SHF.L.U64.HI R205, R203.reuse, 0x2, R226.reuse ;  /* 0x00000002cbcd7819 */ /* 0x140fe400000102e2 */
[----:B------:R-:W-:Y:S01]  /*1700*/  @P2 LEA.HI.X R5, R203, UR5, R226, 0x2, P3 ;  /* 0x00000005cb052c11 */ /* 0x000fe200098f14e2 */
[----:B------:R-:W-:Y:S01]  /*1710*/  ULDC UR4, c[0x0][0x288] ;  /* 0x0000a20000047ab9 */ /* 0x000fe20000000800 */
[----:B------:R-:W-:-:S03]  /*1720*/  IADD3 R8, P4, R204, UR6, RZ ;  /* 0x00000006cc087c10 */ /* 0x000fc6000ff9e0ff */
[----:B------:R0:W5:Y:S01]  /*1730*/  @P2 LDG.E R11, desc[UR56][R4.64] ;  /* 0x00000038040b2981 */ /* 0x000162000c1e1900 */
[----:B------:R-:W-:Y:S01]  /*1740*/  @P1 IADD3 R6, P2, R204, UR8, RZ ;  /* 0x00000008cc061c10 */ /* 0x000fe2000ff5e0ff */
[----:B------:R-:W-:Y:S01]  /*1750*/  IMAD.U32 R150, RZ, RZ, UR4 ;  /* 0x00000004ff967e24 */ /* 0x000fe2000f8e00ff */
[C---:B------:R-:W-:Y:S01]  /*1760*/  IADD3.X R9, R205.reuse, UR7, RZ, P4, !PT ;  /* 0x00000007cd097c10 */ /* 0x040fe2000a7fe4ff */
[----:B------:R-:W-:Y:S01]  /*1770*/  ULDC.64 UR4, c[0x0][0x418] ;  /* 0x0001060000047ab9 */ /* 0x000fe20000000a00 */
[----:B------:R-:W-:-:S03]  /*1780*/  @P1 IADD3.X R7, R205, UR9, RZ, P2, !PT ;  /* 0x00000009cd071c10 */ /* 0x000fc600097fe4ff */
[----:B------:R0:W5:Y:S01]  /*1790*/  @P0 LDG.E R27, desc[UR56][R8.64] ;  /* 0x00000038081b0981 */ /* 0x000162000c1e1900 */
[----:B------:R-:W-:Y:S01]  /*17a0*/  UISETP.NE.U32.AND UP0, UPT, UR4, URZ, UPT ;  /* 0x0000003f0400728c */ /* 0x000fe2000bf05070 */
[C---:B------:R-:W-:Y:S01]  /*17b0*/  LOP3.LUT R3, R146.reuse, 0xff000000, RZ, 0xc0, !PT ;  /* 0xff00000092037812 */ /* 0x040fe200078ec0ff */
[----:B------:R-:W-:Y:S01]  /*17c0*/  ULDC.64 UR8, c[0x0][0xa20] ;  /* 0x0002880000087ab9 */ /* 0x000fe20000000a00 */
[----:B------:R0:W5:Y:S01]  /*17d0*/  @P1 LDG.E R150, desc[UR56][R6.64] ;  /* 0x0000003806961981 */ /* 0x000162000c1e1900 */
[----:B------:R-:W-:Y:S01]  /*17e0*/  UISETP.NE.AND.EX UP0, UPT, UR5, URZ, UPT, UP0 ;  /* 0x0000003f0500728c */ /* 0x000fe2000bf05300 */
[----:B------:R-:W-:Y:S01]  /*17f0*/  ULDC UR4, c[0x0][0x424] ;  /* 0x0001090000047ab9 */ /* 0x000fe20000000800 */
[----:B------:R-:W-:Y:S02]  /*1800*/  ISETP.NE.U32.AND P2, PT, RZ, UR8, PT ;  /* 0x00000008ff007c0c */ /* 0x000fe4000bf45070 */
[----:B------:R-:W-:Y:S01]  /*1810*/  USEL UR4, UR4, 0x1, UP0 ;  /* 0x0000000104047887 */ /* 0x000fe20008000000 */
[----:B------:R-:W-:Y:S01]  /*1820*/  ULDC UR5, c[0x0][0x2f0] ;  /* 0x0000bc0000057ab9 */ /* 0x000fe20000000800 */
[----:B------:R-:W-:-:S02]  /*1830*/  LOP3.LUT R0, R146, 0xff0000, RZ, 0xc0, !PT ;  /* 0x00ff000092007812 */ /* 0x000fc400078ec0ff */
[----:B------:R-:W-:Y:S01]  /*1840*/  UIMAD UR4, UR4, UR5, URZ ;  /* 0x00000005040472a4 */ /* 0x000fe2000f8e023f */
[----:B------:R-:W-:Y:S02]  /*1850*/  SHF.R.U32.HI R3, RZ, 0x8, R3 ;  /* 0x00000008ff037819 */ /* 0x000fe40000011603 */
[----:B------:R-:W-:Y:S01]  /*1860*/  ISETP.NE.AND.EX P2, PT, RZ, UR9, PT, P2 ;  /* 0x00000009ff007c0c */ /* 0x000fe2000bf45320 */
[----:B------:R-:W-:Y:S01]  /*1870*/  ULDC UR5, c[0x0][0x348] ;  /* 0x0000d20000057ab9 */ /* 0x000fe20000000800 */
[----:B------:R-:W-:Y:S01]  /*1880*/  LEA.HI R202, R0, R3, RZ, 0x10 ;  /* 0x0000000300ca7211 */ /* 0x000fe200078f80ff */
[----:B------:R-:W-:Y:S01]  /*1890*/  IMAD.MOV.U32 R208, RZ, RZ, R145 ;  /* 0x000000ffffd07224 */ /* 0x000fe200078e0091 */
[----:B------:R-:W-:Y:S01]  /*18a0*/  LOP3.LUT R199, R146, 0xffff, RZ, 0xc0, !PT ;  /* 0x0000ffff92c77812 */ /* 0x000fe200078ec0ff */
[----:B0-----:R-:W-:Y:S08]  /*18b0*/  @P1 BRA `(.L_x_423) ;  /* 0x0000000000241947 */ /* 0x001ff00003800000 */
[----:B------:R-:W-:Y:S02]  /*18c0*/  ULDC.64 UR6, c[0x0][0xa00] ;  /* 0x0002800000067ab9 */ /* 0x000fe40000000a00 */
[----:B------:R-:W-:-:S04]  /*18d0*/  ISETP.NE.U32.AND P1, PT, RZ, UR6, PT ;  /* 0x00000006ff007c0c */ /* 0x000fc8000bf25070 */
[----:B------:R-:W-:-:S13]  /*18e0*/  ISETP.NE.AND.EX P1, PT, RZ, UR7, PT, P1 ;  /* 0x00000007ff007c0c */ /* 0x000fda000bf25310 */
[----:B------:R-:W-:Y:S05]  /*18f0*/  @!P1 BRA `(.L_x_423) ;  /* 0x0000000000149947 */ /* 0x000fea0003800000 */
[----:B------:R-:W0:Y:S02]  /*1900*/  LDC.64 R4, c[0x0][0xa00] ;  /* 0x00028000ff047b82 */ /* 0x000e240000000a00 */
[----:B0-----:R-:W-:-:S05]  /*1910*/  IMAD.WIDE R4, R203, 0x4, R4 ;  /* 0x00000004cb047825 */ /* 0x001fca00078e0204 */
[----:B-----5:R-:W2:Y:S04]  /*1920*/  LDG.E R150, desc[UR56][R4.64] ;  /* 0x0000003804967981 */ /* 0x020ea8000c1e1900 */
[----:B------:R-:W2:Y:S02]  /*1930*/  LDG.E R3, desc[UR56][R4.64+0x4] ;  /* 0x0000043804037981 */ /* 0x000ea4000c1e1900 */
[----:B--2---:R-:W-:-:S07]  /*1940*/  IMAD.IADD R150, R3, 0x1, -R150 ;  /* 0x0000000103967824 */ /* 0x004fce00078e0a96 */
.L_x_423:
[----:B------:R-:W-:Y:S02]  /*1950*/  IMAD.U32 R24, RZ, RZ, UR5 ;  /* 0x00000005ff187e24 */ /* 0x000fe4000f8e00ff */
[----:B------:R-:W-:Y:S01]  /*1960*/  IMAD.U32 R26, RZ, RZ, UR4 ;  /* 0x00000004ff1a7e24 */ /* 0x000fe2000f8e00ff */
[----:B------:R-:W-:Y:S06]  /*1970*/  @!P2 BRA `(.L_x_424) ;  /* 0x000000000010a947 */ /* 0x000fec0003800000 */
[----:B------:R-:W-:-:S04]  /*1980*/  IADD3 R4, P0, R204, UR8, RZ ;  /* 0x00000008cc047c10 */ /* 0x000fc8000ff1e0ff */
[----:B------:R-:W-:-:S05]  /*1990*/  IADD3.X R5, R205, UR9, RZ, P0, !PT ;  /* 0x00000009cd057c10 */ /* 0x000fca00087fe4ff */
[----:B------:R0:W5:Y:S01]  /*19a0*/  LDG.E R26, desc[UR56][R4.64] ;  /* 0x00000038041a7981 */ /* 0x000162000c1e1900 */
[----:B------:R-:W-:Y:S05]  /*19b0*/  BRA `(.L_x_425) ;  /* 0x0000000000107947 */ /* 0x000fea0003800000 */
.L_x_424:
[----:B------:R-:W-:Y:S05]  /*19c0*/  @!P0 BRA `(.L_x_425) ;  /* 0x00000000000c8947 */ /* 0x000fea0003800000 */
[----:B------:R-:W2:Y:S04]  /*19d0*/  LDG.E R3, desc[UR56][R8.64] ;  /* 0x0000003808037981 */ /* 0x000ea8000c1e1900 */
[----:B------:R-:W2:Y:S02]  /*19e0*/  LDG.E R26, desc[UR56][R8.64+0x4] ;  /* 0x00000438081a7981 */ /* 0x000ea4000c1e1900 */
[----:B--2---:R-:W-:-:S07]  /*19f0*/  IMAD.IADD R26, R26, 0x1, -R3 ;  /* 0x000000011a1a7824 */ /* 0x004fce00078e0a03 */
.L_x_425:
[----:B------:R-:W-:Y:S01]  /*1a00*/  ULDC.64 UR4, c[0x0][0xa10] ;  /* 0x0002840000047ab9 */ /* 0x000fe20000000a00 */
[----:B------:R-:W2:Y:S01]  /*1a10*/  LDL.LU R28, [R1+0x10] ;  /* 0x00001000011c7983 */ /* 0x000ea20000300800 */
[----:B------:R-:W-:-:S04]  /*1a20*/  ISETP.NE.U32.AND P0, PT, RZ, UR4, PT ;  /* 0x00000004ff007c0c */ /* 0x000fc8000bf05070 */
[----:B------:R-:W-:Y:S01]  /*1a30*/  ISETP.NE.AND.EX P0, PT, RZ, UR5, PT, P0 ;  /* 0x00000005ff007c0c */ /* 0x000fe2000bf05300 */
[----:B------:R-:W-:Y:S02]  /*1a40*/  ULDC.64 UR4, c[0x0][0xa30] ;  /* 0x00028c0000047ab9 */ /* 0x000fe40000000a00 */
[----:B------:R-:W-:-:S10]  /*1a50*/  ISETP.NE.U32.AND P1, PT, RZ, UR4, PT ;  /* 0x00000004ff007c0c */ /* 0x000fd4000bf25070 */
[----:B0-----:R-:W0:Y:S02]  /*1a60*/  @P0 LDC.64 R4, c[0x0][0xa10] ;  /* 0x00028400ff040b82 */ /* 0x001e240000000a00 */
[----:B0-----:R-:W-:-:S05]  /*1a70*/  @P0 IMAD.WIDE R4, R203, 0x4, R4 ;  /* 0x00000004cb040825 */ /* 0x001fca00078e0204 */
[----:B------:R-:W3:Y:S04]  /*1a80*/  @P0 LDG.E R0, desc[UR56][R4.64] ;  /* 0x0000003804000981 */ /* 0x000ee8000c1e1900 */
[----:B------:R-:W3:Y:S01]  /*1a90*/  @P0 LDG.E R3, desc[UR56][R4.64+0x4] ;  /* 0x0000043804030981 */ /* 0x000ee2000c1e1900 */
[----:B------:R-:W-:Y:S01]  /*1aa0*/  ISETP.NE.AND.EX P1, PT, RZ, UR5, PT, P1 ;  /* 0x00000005ff007c0c */ /* 0x000fe2000bf25310 */
[----:B-----5:R-:W-:-:S12]  /*1ab0*/  IMAD.MOV.U32 R143, RZ, RZ, R26 ;  /* 0x000000ffff8f7224 */ /* 0x020fd800078e001a */
[----:B------:R-:W-:-:S04]  /*1ac0*/  @P1 IADD3 R6, P2, R204, UR4, RZ ;  /* 0x00000004cc061c10 */ /* 0x000fc8000ff5e0ff */
[----:B------:R-:W-:-:S05]  /*1ad0*/  @P1 IADD3.X R7, R205, UR5, RZ, P2, !PT ;  /* 0x00000005cd071c10 */ /* 0x000fca00097fe4ff */
[----:B------:R0:W5:Y:S01]  /*1ae0*/  @P1 LDG.E R143, desc[UR56][R6.64] ;  /* 0x00000038068f1981 */ /* 0x000162000c1e1900 */
[----:B------:R-:W-:Y:S01]  /*1af0*/  IMAD.IADD R11, R26, 0x1, -R11 ;  /* 0x000000011a0b7824 */ /* 0x000fe200078e0a0b */
[----:B------:R-:W-:Y:S01]  /*1b00*/  BSSY B0, `(.L_x_426) ;  /* 0x000002c000007945 */ /* 0x000fe20003800000 */
[----:B------:R-:W-:Y:S02]  /*1b10*/  LOP3.LUT R209, R202, 0xff, RZ, 0xc0, !PT ;  /* 0x000000ffcad17812 */ /* 0x000fe400078ec0ff */
[----:B------:R-:W-:Y:S02]  /*1b20*/  SHF.R.U32.HI R202, RZ, 0x10, R202 ;  /* 0x00000010ffca7819 */ /* 0x000fe400000116ca */
[----:B--2---:R-:W-:Y:S01]  /*1b30*/  LOP3.LUT R28, R28, 0xfffffffb, RZ, 0xc0, !PT ;  /* 0xfffffffb1c1c7812 */ /* 0x004fe200078ec0ff */
[----:B---3--:R-:W-:-:S04]  /*1b40*/  @P0 IMAD.IADD R24, R3, 0x1, -R0 ;  /* 0x0000000103180824 */ /* 0x008fc800078e0a00 */
[----:B------:R-:W-:-:S04]  /*1b50*/  IMAD.IADD R152, R11, 0x1, R24 ;  /* 0x000000010b987824 */ /* 0x000fc800078e0218 */
[C---:B------:R-:W-:Y:S01]  /*1b60*/  VIADD R0, R152.reuse, 0x7f ;  /* 0x0000007f98007836 */ /* 0x040fe20000000000 */
[----:B------:R-:W-:-:S04]  /*1b70*/  ISETP.GE.AND P3, PT, R152, 0x1, PT ;  /* 0x000000019800780c */ /* 0x000fc80003f66270 */
[----:B------:R-:W-:-:S04]  /*1b80*/  SHF.R.S32.HI R3, RZ, 0x1f, R0 ;  /* 0x0000001fff037819 */ /* 0x000fc80000011400 */
[----:B------:R-:W-:Y:S01]  /*1b90*/  LEA.HI R3, R3, R0, RZ, 0x7 ;  /* 0x0000000003037211 */ /* 0x000fe200078f38ff */
[----:B------:R-:W-:-:S03]  /*1ba0*/  IMAD.MOV.U32 R0, RZ, RZ, RZ ;  /* 0x000000ffff007224 */ /* 0x000fc600078e00ff */
[----:B------:R-:W-:Y:S02]  /*1bb0*/  SHF.R.S32.HI R149, RZ, 0x7, R3 ;  /* 0x00000007ff957819 */ /* 0x000fe40000011403 */
[----:B------:R-:W-:-:S05]  /*1bc0*/  @P3 LOP3.LUT R28, R28, 0x4, RZ, 0xfc, !PT ;  /* 0x000000041c1c3812 */ /* 0x000fca00078efcff */
[----:B------:R0:W-:Y:S01]  /*1bd0*/  STL [R1+0x10], R28 ;  /* 0x0000101c01007387 */ /* 0x0001e20000100800 */
[----:B------:R-:W-:Y:S05]  /*1be0*/  @!P3 BRA `(.L_x_427) ;  /* 0x000000000074b947 */ /* 0x000fea0003800000 */
[----:B------:R-:W-:Y:S01]  /*1bf0*/  ISETP.NE.AND P0, PT, R202, RZ, PT ;  /* 0x000000ffca00720c */ /* 0x000fe20003f05270 */
[----:B------:R-:W-:-:S03]  /*1c00*/  ULDC UR4, c[0x0][0x9f0] ;  /* 0x00027c0000047ab9 */ /* 0x000fc60000000800 */
[----:B------:R-:W-:-:S04]  /*1c10*/  SEL R9, R202, UR4, P0 ;  /* 0x00000004ca097c07 */ /* 0x000fc80008000000 */
[-C--:B0-----:R-:W-:Y:S02]  /*1c20*/  IABS R6, R9.reuse ;  /* 0x0000000900067213 */ /* 0x081fe40000000000 */
[----:B------:R-:W-:Y:S02]  /*1c30*/  IADD3 R0, R149, -0x1, R9 ;  /* 0xffffffff95007810 */ /* 0x000fe40007ffe009 */
[----:B------:R-:W0:Y:S01]  /*1c40*/  I2F.RP R3, R6 ;  /* 0x0000000600037306 */ /* 0x000e220000209400 */
[-C--:B------:R-:W-:Y:S02]  /*1c50*/  IABS R10, R9.reuse ;  /* 0x00000009000a7213 */ /* 0x080fe40000000000 */
        /* <DEDUP_REMOVED lines=19> */
[----:B------:R-:W-:-:S04]  /*1d90*/  IMAD.MOV.U32 R0, RZ, RZ, R5 ;  /* 0x000000ffff007224 */ /* 0x000fc800078e0005 */
[----:B------:R-:W-:Y:S01]  /*1da0*/  @!P2 IMAD.MOV R0, RZ, RZ, -R0 ;  /* 0x000000ffff00a224 */ /* 0x000fe200078e0a00 */
[----:B------:R-:W-:-:S07]  /*1db0*/  @!P1 LOP3.LUT R0, RZ, R9, RZ, 0x33, !PT ;  /* 0x00000009ff009212 */ /* 0x000fce00078e33ff */
.L_x_427:
[----:B------:R-:W-:Y:S05]  /*1dc0*/  BSYNC B0 ;  /* 0x0000000000007941 */ /* 0x000fea0003800000 */
.L_x_426:
[----:B------:R-:W-:Y:S01]  /*1dd0*/  IMAD R3, R209, R0, RZ ;  /* 0x00000000d1037224 */ /* 0x000fe200078e02ff */
[----:B------:R-:W-:-:S04]  /*1de0*/  PLOP3.LUT P2, PT, PT, PT, PT, 0x80, 0x0 ;  /* 0x000000000000781c */ /* 0x000fc80003f4f070 */
[C---:B------:R-:W-:Y:S01]  /*1df0*/  VIADDMNMX R0, R3.reuse, R0, R149, PT ;  /* 0x0000000003007246 */ /* 0x040fe20003800195 */
[----:B------:R-:W-:-:S04]  /*1e00*/  IMAD R3, R3, 0x80, -R11 ;  /* 0x0000008003037824 */ /* 0x000fc800078e0a0b */
[----:B------:R-:W-:Y:S01]  /*1e10*/  IMAD R5, R0, 0x80, -R11 ;  /* 0x0000008000057824 */ /* 0x000fe200078e0a0b */
[----:B------:R-:W-:-:S04]  /*1e20*/  VIMNMX R3, RZ, R3, !PT ;  /* 0x00000003ff037248 */ /* 0x000fc80007fe0100 */
[----:B------:R-:W-:Y:S02]  /*1e30*/  VIMNMX R0, R5, R24, PT ;  /* 0x0000001805007248 */ /* 0x000fe40003fe0100 */
[----:B------:R-:W-:Y:S02]  /*1e40*/  SHF.R.U32.HI R123, RZ, 0x7, R3 ;  /* 0x00000007ff7b7819 */ /* 0x000fe40000011603 */
[----:B------:R-:W-:-:S03]  /*1e50*/  ISETP.GT.AND P0, PT, R0, R3, PT ;  /* 0x000000030000720c */ /* 0x000fc60003f04270 */
[----:B------:R-:W-:-:S10]  /*1e60*/  IMAD.MOV.U32 R25, RZ, RZ, R123 ;  /* 0x000000ffff197224 */ /* 0x000fd400078e007b */
[----:B------:R-:W-:-:S05]  /*1e70*/  @P0 VIADD R0, R0, 0x7f ;  /* 0x0000007f00000836 */ /* 0x000fca0000000000 */
[----:B------:R-:W-:-:S04]  /*1e80*/  @P0 SHF.R.S32.HI R3, RZ, 0x1f, R0 ;  /* 0x0000001fff030819 */ /* 0x000fc80000011400 */
[----:B------:R-:W-:-:S04]  /*1e90*/  @P0 LEA.HI R3, R3, R0, RZ, 0x7 ;  /* 0x0000000003030211 */ /* 0x000fc800078f38ff */
[----:B------:R-:W-:-:S04]  /*1ea0*/  @P0 SHF.R.S32.HI R25, RZ, 0x7, R3 ;  /* 0x00000007ff190819 */ /* 0x000fc80000011403 */
[----:B------:R-:W-:-:S13]  /*1eb0*/  ISETP.GT.AND P0, PT, R25, R123, PT ;  /* 0x0000007b1900720c */ /* 0x000fda0003f04270 */
[----:B------:R-:W-:Y:S05]  /*1ec0*/  @!P0 BRA `(.L_x_428) ;  /* 0x0000009000008947 */ /* 0x000fea0003800000 */
[----:B------:R-:W-:Y:S01]  /*1ed0*/  VIADD R116, R2, 0x1c400 ;  /* 0x0001c40002747836 */ /* 0x000fe20000000000 */
[----:B------:R-:W-:Y:S04]  /*1ee0*/  BSSY B6, `(.L_x_429) ;  /* 0x0000013000067945 */ /* 0x000fe80003800000 */
[----:B------:R-:W-:-:S13]  /*1ef0*/  LOP3.LUT P0, RZ, R116, 0x3ff, RZ, 0xc0, !PT ;  /* 0x000003ff74ff7812 */ /* 0x000fda000780c0ff */
[----:B------:R-:W-:Y:S05]  /*1f00*/  @!P0 BRA `(.L_x_430) ;  /* 0x0000000000408947 */ /* 0x000fea0003800000 */
[----:B------:R-:W-:Y:S01]  /*1f10*/  MOV R14, 0x0 ;  /* 0x00000000000e7802 */ /* 0x000fe20000000f00 */
[----:B------:R-:W-:Y:S01]  /*1f20*/  ULDC.64 UR4, c[0x4][0x118] ;  /* 0x0100460000047ab9 */ /* 0x000fe20000000a00 */
[----:B------:R-:W-:Y:S01]  /*1f30*/  ULDC.64 UR6, c[0x4][0x90] ;  /* 0x0100240000067ab9 */ /* 0x000fe20000000a00 */
[----:B------:R-:W-:Y:S02]  /*1f40*/  IMAD.U32 R4, RZ, RZ, UR4 ;  /* 0x00000004ff047e24 */ /* 0x000fe4000f8e00ff */
[----:B------:R-:W-:Y:S01]  /*1f50*/  IMAD.U32 R5, RZ, RZ, UR5 ;  /* 0x00000005ff057e24 */ /* 0x000fe2000f8e00ff */
[----:B------:R-:W1:Y:S01]  /*1f60*/  LDC.64 R14, c[0x4][R14] ;  /* 0x010000000e0e7b82 */ /* 0x000e620000000a00 */
[----:B------:R-:W-:Y:S01]  /*1f70*/  ULDC.64 UR4, c[0x4][0x120] ;  /* 0x0100480000047ab9 */ /* 0x000fe20000000a00 */
[----:B------:R-:W-:Y:S02]  /*1f80*/  IMAD.U32 R10, RZ, RZ, UR6 ;  /* 0x00000006ff0a7e24 */ /* 0x000fe4000f8e00ff */
[----:B0-----:R-:W-:-:S02]  /*1f90*/  IMAD.U32 R6, RZ, RZ, UR4 ;  /* 0x00000004ff067e24 */ /* 0x001fc4000f8e00ff */
[----:B------:R-:W-:Y:S02]  /*1fa0*/  IMAD.U32 R7, RZ, RZ, UR5 ;  /* 0x00000005ff077e24 */ /* 0x000fe4000f8e00ff */
[----:B------:R-:W-:Y:S02]  /*1fb0*/  IMAD.U32 R11, RZ, RZ, UR7 ;  /* 0x00000007ff0b7e24 */ /* 0x000fe4000f8e00ff */
[----:B------:R-:W-:Y:S02]  /*1fc0*/  IMAD.MOV.U32 R8, RZ, RZ, 0x70 ;  /* 0x00000070ff087424 */ /* 0x000fe400078e00ff */
[----:B------:R-:W-:Y:S02]  /*1fd0*/  IMAD.MOV.U32 R12, RZ, RZ, 0x1 ;  /* 0x00000001ff0c7424 */ /* 0x000fe400078e00ff */
[----:B------:R-:W-:-:S07]  /*1fe0*/  IMAD.MOV.U32 R13, RZ, RZ, RZ ;  /* 0x000000ffff0d7224 */ /* 0x000fce00078e00ff */
[----:B------:R-:W-:-:S07]  /*1ff0*/  LEPC R20, `(.L_x_430) ;  /* 0x000000001014794e */ /* 0x000fce0000000000 */
[----:B-1---5:R-:W-:Y:S05]  /*2000*/  CALL.ABS.NOINC R14 ;  /* 0x000000000e007343 */ /* 0x022fea0003c00000 */
.L_x_430:
[----:B------:R-:W-:Y:S05]  /*2010*/  BSYNC B6 ;  /* 0x0000000000067941 */ /* 0x000fea0003800000 */
.L_x_429:
        /* <DEDUP_REMOVED lines=11> */
[----:B0-----:R-:W-:Y:S02]  /*20d0*/  IMAD.U32 R6, RZ, RZ, UR6 ;  /* 0x00000006ff067e24 */ /* 0x001fe4000f8e00ff */
[----:B------:R-:W-:-:S02]  /*20e0*/  IMAD.U32 R7, RZ, RZ, UR7 ;  /* 0x00000007ff077e24 */ /* 0x000fc4000f8e00ff */
[----:B------:R-:W-:Y:S02]  /*20f0*/  IMAD.U32 R10, RZ, RZ, UR4 ;  /* 0x00000004ff0a7e24 */ /* 0x000fe4000f8e00ff */
[----:B------:R-:W-:Y:S02]  /*2100*/  IMAD.U32 R11, RZ, RZ, UR5 ;  /* 0x00000005ff0b7e24 */ /* 0x000fe4000f8e00ff */
[----:B------:R-:W-:Y:S02]  /*2110*/  IMAD.MOV.U32 R8, RZ, RZ, 0x70 ;  /* 0x00000070ff087424 */ /* 0x000fe400078e00ff */
[----:B------:R-:W-:Y:S02]  /*2120*/  IMAD.MOV.U32 R12, RZ, RZ, 0x1 ;  /* 0x00000001ff0c7424 */ /* 0x000fe400078e00ff */
[----:B------:R-:W-:-:S07]  /*2130*/  IMAD.MOV.U32 R13, RZ, RZ, RZ ;  /* 0x000000ffff0d7224 */ /* 0x000fce00078e00ff */
[----:B------:R-:W-:-:S07]  /*2140*/  LEPC R20, `(.L_x_432) ;  /* 0x000000001014794e */ /* 0x000fce0000000000 */
[----:B-1---5:R-:W-:Y:S05]  /*2150*/  CALL.ABS.NOINC R14 ;  /* 0x000000000e007343 */ /* 0x022fea0003c00000 */
.L_x_432:
[----:B------:R-:W-:Y:S05]  /*2160*/  BSYNC B6 ;  /* 0x0000000000067941 */ /* 0x000fea0003800000 */
.L_x_431:
[----:B------:R-:W-:Y:S01]  /*2170*/  ULDC.64 UR4, c[0x0][0x9f8] ;  /* 0x00027e0000047ab9 */ /* 0x000fe20000000a00 */
[----:B------:R-:W-:Y:S01]  /*2180*/  IMAD.MOV.U32 R8, RZ, RZ, R203 ;  /* 0x000000ffff087224 */ /* 0x000fe200078e00cb */
[----:B------:R-:W-:Y:S01]  /*2190*/  ISETP.NE.U32.AND P0, PT, RZ, UR4, PT ;  /* 0x00000004ff007c0c */ /* 0x000fe2000bf05070 */
[----:B------:R-:W1:Y:S01]  /*21a0*/  LDC.64 R10, c[0x0][0x300] ;  /* 0x0000c000ff0a7b82 */ /* 0x000e620000000a00 */
[C---:B------:R-:W-:Y:S02]  /*21b0*/  VIADD R0, R18.reuse, 0x20 ;  /* 0x0000002012007836 */ /* 0x040fe40000000000 */
[----:B------:R-:W-:Y:S01]  /*21c0*/  VIADD R3, R18, 0x80 ;  /* 0x0000008012037836 */ /* 0x000fe20000000000 */
[----:B------:R-:W-:Y:S01]  /*21d0*/  ISETP.NE.AND.EX P0, PT, RZ, UR5, PT, P0 ;  /* 0x00000005ff007c0c */ /* 0x000fe2000bf05300 */
[----:B------:R-:W-:Y:S01]  /*21e0*/  IMAD.IADD R118, R27, 0x1, R26 ;  /* 0x000000011b767824 */ /* 0x000fe200078e021a */
[----:B------:R-:W-:Y:S01]  /*21f0*/  SHF.R.S32.HI R19, RZ, 0x1f, R18 ;  /* 0x0000001fff137819 */ /* 0x000fe20000011412 */
[----:B------:R-:W-:Y:S01]  /*2200*/  ULDC.64 UR6, c[0x0][0x330] ;  /* 0x0000cc0000067ab9 */ /* 0x000fe20000000a00 */
[----:B------:R-:W2:Y:S09]  /*2210*/  LDC.64 R12, c[0x0][0x3f8] ;  /* 0x0000fe00ff0c7b82 */ /* 0x000eb20000000a00 */
[----:B------:R-:W-:Y:S01]  /*2220*/  @P0 IADD3 R4, P1, R204, UR4, RZ ;  /* 0x00000004cc040c10 */ /* 0x000fe2000ff3e0ff */
[----:B------:R-:W-:Y:S01]  /*2230*/  ULDC UR4, c[0x0][0x2f4] ;  /* 0x0000bd0000047ab9 */ /* 0x000fe20000000800 */
[----:B------:R-:W-:Y:S01]  /*2240*/  VIADD R20, R18, 0xa0 ;  /* 0x000000a012147836 */ /* 0x000fe20000000000 */
[----:B------:R-:W3:Y:S01]  /*2250*/  LDC R27, c[0x0][0x3f4] ;  /* 0x0000fd00ff1b7b82 */ /* 0x000ee20000000800 */
[----:B------:R-:W-:-:S05]  /*2260*/  @P0 IADD3.X R5, R205, UR5, RZ, P1, !PT ;  /* 0x00000005cd050c10 */ /* 0x000fca0008ffe4ff */
[----:B------:R4:W3:Y:S01]  /*2270*/  @P0 LDG.E R8, desc[UR56][R4.64] ;  /* 0x0000003804080981 */ /* 0x0008e2000c1e1900 */
[----:B------:R-:W-:Y:S01]  /*2280*/  ISETP.GE.AND P2, PT, R0, UR4, PT ;  /* 0x0000000400007c0c */ /* 0x000fe2000bf46270 */
[C---:B------:R-:W-:Y:S01]  /*2290*/  IMAD.WIDE.U32 R112, R199.reuse, UR6, R18 ;  /* 0x00000006c7707c25 */ /* 0x040fe2000f8e0012 */
[----:B------:R-:W-:Y:S01]  /*22a0*/  ISETP.GE.AND P0, PT, R18, UR4, PT ;  /* 0x0000000412007c0c */ /* 0x000fe2000bf06270 */
[----:B------:R-:W3:Y:S01]  /*22b0*/  S2R R151, SR_TID.X ;  /* 0x0000000000977919 */ /* 0x000ee20000002100 */
[----:B0-----:R-:W-:Y:S01]  /*22c0*/  SEL R6, RZ, 0xffffffff, P2 ;  /* 0xffffffffff067807 */ /* 0x001fe20001000000 */
[----:B------:R-:W-:Y:S01]  /*22d0*/  IMAD R113, R199, UR7, R113 ;  /* 0x00000007c7717c24 */ /* 0x000fe2000f8e0271 */
[----:B------:R-:W-:Y:S01]  /*22e0*/  ISETP.GE.AND P1, PT, R3, UR4, PT ;  /* 0x0000000403007c0c */ /* 0x000fe2000bf26270 */
[----:B------:R-:W-:Y:S01]  /*22f0*/  ULDC.64 UR6, c[0x0][0xa08] ;  /* 0x0002820000067ab9 */ /* 0x000fe20000000a00 */
[----:B------:R-:W-:Y:S01]  /*2300*/  SEL R3, RZ, 0x1, P0 ;  /* 0x00000001ff037807 */ /* 0x000fe20000000000 */
[----:B------:R-:W-:Y:S01]  /*2310*/  IMAD.SHL.U32 R6, R6, 0x2, RZ ;  /* 0x0000000206067824 */ /* 0x000fe200078e00ff */
[----:B------:R-:W-:Y:S01]  /*2320*/  SHF.R.S32.HI R21, RZ, 0x1f, R118 ;  /* 0x0000001fff157819 */ /* 0x000fe20000011476 */
[----:B----4-:R-:W-:Y:S01]  /*2330*/  VIADD R4, R18, 0x60 ;  /* 0x0000006012047836 */ /* 0x010fe20000000000 */
[----:B------:R-:W-:Y:S01]  /*2340*/  SHF.R.S32.HI R144, RZ, 0x1f, R17 ;  /* 0x0000001fff907819 */ /* 0x000fe20000011411 */
[----:B--2---:R-:W-:Y:S01]  /*2350*/  IMAD.WIDE.U32 R108, R17, R12, R18 ;  /* 0x0000000c116c7225 */ /* 0x004fe200078e0012 */
[----:B------:R-:W-:-:S02]  /*2360*/  LOP3.LUT R5, R6, 0x2, R3, 0xe2, !PT ;  /* 0x0000000206057812 */ /* 0x000fc400078ee203 */
[----:B------:R-:W-:Y:S01]  /*2370*/  ISETP.GE.AND P2, PT, R4, UR4, PT ;  /* 0x0000000404007c0c */ /* 0x000fe2000bf46270 */
[----:B------:R-:W-:Y:S01]  /*2380*/  VIADD R3, R18, 0x40 ;  /* 0x0000004012037836 */ /* 0x000fe20000000000 */
[----:B------:R-:W-:Y:S01]  /*2390*/  SEL R34, RZ, 0x10, P1 ;  /* 0x00000010ff227807 */ /* 0x000fe20000800000 */
[-C--:B-1----:R-:W-:Y:S01]  /*23a0*/  IMAD R9, R21, R10.reuse, RZ ;  /* 0x0000000a15097224 */ /* 0x082fe200078e02ff */
[--C-:B------:R-:W-:Y:S01]  /*23b0*/  SHF.R.S32.HI R23, RZ, 0x1f, R22.reuse ;  /* 0x0000001fff177819 */ /* 0x100fe20000011416 */
[C---:B------:R-:W-:Y:S01]  /*23c0*/  IMAD.WIDE.U32 R6, R118.reuse, R10, RZ ;  /* 0x0000000a76067225 */ /* 0x040fe200078e00ff */
[C---:B------:R-:W-:Y:S02]  /*23d0*/  ISETP.GE.AND P0, PT, R3.reuse, UR4, PT ;  /* 0x0000000403007c0c */ /* 0x040fe4000bf06270 */
[----:B---3--:R-:W-:Y:S01]  /*23e0*/  ISETP.GE.AND P3, PT, R3, R27, PT ;  /* 0x0000001b0300720c */ /* 0x008fe20003f66270 */
[----:B------:R-:W-:Y:S01]  /*23f0*/  IMAD R15, R118, R11, R9 ;  /* 0x0000000b760f7224 */ /* 0x000fe200078e0209 */
[----:B------:R-:W-:Y:S01]  /*2400*/  SEL R14, RZ, 0x4, P0 ;  /* 0x00000004ff0e7807 */ /* 0x000fe20000000000 */
[----:B------:R-:W-:Y:S01]  /*2410*/  IMAD.WIDE.U32 R110, R17, R12, R22 ;  /* 0x0000000c116e7225 */ /* 0x000fe200078e0016 */
[----:B------:R-:W-:-:S02]  /*2420*/  SEL R9, RZ, 0x8, P2 ;  /* 0x00000008ff097807 */ /* 0x000fc40001000000 */
[----:B------:R-:W-:Y:S01]  /*2430*/  ISETP.NE.U32.AND P0, PT, RZ, UR6, PT ;  /* 0x00000006ff007c0c */ /* 0x000fe2000bf05070 */
[----:B------:R-:W-:Y:S01]  /*2440*/  IMAD.IADD R7, R7, 0x1, R15 ;  /* 0x0000000107077824 */ /* 0x000fe200078e020f */
[----:B------:R-:W-:Y:S01]  /*2450*/  ISETP.GE.AND P2, PT, R20, UR4, PT ;  /* 0x0000000414007c0c */ /* 0x000fe2000bf46270 */
[----:B------:R-:W-:Y:S01]  /*2460*/  ULDC.64 UR4, c[0x0][0x308] ;  /* 0x0000c20000047ab9 */ /* 0x000fe20000000a00 */
[----:B------:R-:W-:Y:S01]  /*2470*/  LOP3.LUT R5, R9, R5, R14, 0xfe, !PT ;  /* 0x0000000509057212 */ /* 0x000fe200078efe0e */
[----:B------:R-:W-:Y:S01]  /*2480*/  IMAD.WIDE.U32 R6, R199, UR4, R6 ;  /* 0x00000004c7067c25 */ /* 0x000fe2000f8e0006 */
[----:B------:R-:W-:Y:S01]  /*2490*/  ISETP.NE.AND.EX P0, PT, RZ, UR7, PT, P0 ;  /* 0x00000007ff007c0c */ /* 0x000fe2000bf05300 */
[----:B------:R-:W0:Y:S01]  /*24a0*/  LDC.64 R14, c[0x0][0x408] ;  /* 0x00010200ff0e7b82 */ /* 0x000e220000000a00 */
[----:B------:R-:W-:Y:S01]  /*24b0*/  LOP3.LUT R34, R5, R34, RZ, 0xfc, !PT ;  /* 0x0000002205227212 */ /* 0x000fe200078efcff */
[----:B------:R-:W-:Y:S01]  /*24c0*/  IMAD R7, R199, UR5, R7 ;  /* 0x00000005c7077c24 */ /* 0x000fe2000f8e0207 */
[----:B------:R-:W-:Y:S01]  /*24d0*/  ULDC.64 UR4, c[0x0][0x310] ;  /* 0x0000c40000047ab9 */ /* 0x000fe20000000a00 */
[----:B------:R-:W-:Y:S01]  /*24e0*/  ISETP.GE.AND P1, PT, R0, R27, PT ;  /* 0x0000001b0000720c */ /* 0x000fe20003f26270 */
[----:B------:R-:W-:Y:S01]  /*24f0*/  IMAD.SHL.U32 R135, R10, 0x40, RZ ;  /* 0x000000400a877824 */ /* 0x000fe200078e00ff */
[----:B------:R-:W-:Y:S01]  /*2500*/  LOP3.LUT R28, R28, 0xfffffffe, RZ, 0xc0, !PT ;  /* 0xfffffffe1c1c7812 */ /* 0x000fe200078ec0ff */
[----:B------:R-:W-:Y:S01]  /*2510*/  IMAD.MOV.U32 R130, RZ, RZ, 0x20 ;  /* 0x00000020ff827424 */ /* 0x000fe200078e00ff */
[----:B------:R-:W-:Y:S01]  /*2520*/  SHF.R.U32.HI R37, RZ, 0x3, R185 ;  /* 0x00000003ff257819 */ /* 0x000fe200000116b9 */
[----:B------:R-:W-:Y:S01]  /*2530*/  IMAD.SHL.U32 R122, R27, 0x2, RZ ;  /* 0x000000021b7a7824 */ /* 0x000fe200078e00ff */
[----:B------:R-:W-:-:S02]  /*2540*/  @P3 LOP3.LUT R28, R28, 0x1, RZ, 0xfc, !PT ;  /* 0x000000011c1c3812 */ /* 0x000fc400078efcff */
[C-C-:B------:R-:W-:Y:S02]  /*2550*/  SHF.L.U64.HI R131, R10.reuse, 0x7, R11.reuse ;  /* 0x000000070a837819 */ /* 0x140fe4000001020b */
[----:B------:R-:W-:Y:S01]  /*2560*/  SHF.L.U64.HI R134, R10, 0x6, R11 ;  /* 0x000000060a867819 */ /* 0x000fe2000001020b */
[----:B------:R1:W-:Y:S01]  /*2570*/  STL [R1+0x10], R28 ;  /* 0x0000101c01007387 */ /* 0x0003e20000100800 */
[----:B------:R-:W-:Y:S02]  /*2580*/  SHF.L.U64.HI R132, R12, 0x7, R13 ;  /* 0x000000070c847819 */ /* 0x000fe4000001020d */
[----:B------:R-:W-:Y:S02]  /*2590*/  IADD3 R118, P4, R17, R118, RZ ;  /* 0x0000007611767210 */ /* 0x000fe40007f9e0ff */
[----:B------:R-:W-:Y:S02]  /*25a0*/  SHF.R.S32.HI R147, RZ, 0x1f, R207 ;  /* 0x0000001fff937819 */ /* 0x000fe400000114cf */
[----:B------:R-:W-:Y:S01]  /*25b0*/  LEA.HI R151, R151, 0x8, RZ, 0x19 ;  /* 0x0000000897977811 */ /* 0x000fe200078fc8ff */
[----:B------:R-:W-:Y:S01]  /*25c0*/  IMAD.X R119, R21, 0x1, R144, P4 ;  /* 0x0000000115777824 */ /* 0x000fe200020e0690 */
[----:B0-----:R-:W-:Y:S01]  /*25d0*/  SHF.L.U64.HI R133, R14, 0x7, R15 ;  /* 0x000000070e857819 */ /* 0x001fe2000001020f */
[----:B------:R-:W-:-:S04]  /*25e0*/  IMAD.WIDE.U32 R106, R17, R14, R22 ;  /* 0x0000000e116a7225 */ /* 0x000fc800078e0016 */
[----:B------:R-:W-:Y:S01]  /*25f0*/  IMAD.WIDE.U32 R104, R17, R14, R18 ;  /* 0x0000000e11687225 */ /* 0x000fe200078e0012 */
[----:B------:R-:W-:Y:S02]  /*2600*/  SHF.R.S32.HI R9, RZ, 0x1f, R8 ;  /* 0x0000001fff097819 */ /* 0x000fe40000011408 */
[----:B------:R-:W-:Y:S01]  /*2610*/  SEL R99, R8, RZ, !P0 ;  /* 0x000000ff08637207 */ /* 0x000fe20004000000 */
[----:B------:R-:W-:Y:S01]  /*2620*/  IMAD R8, R144, R12, RZ ;  /* 0x0000000c90087224 */ /* 0x000fe200078e02ff */
[----:B------:R-:W-:-:S03]  /*2630*/  SEL R9, R9, RZ, !P0 ;  /* 0x000000ff09097207 */ /* 0x000fc60004000000 */
[----:B------:R-:W-:-:S04]  /*2640*/  IMAD.WIDE.U32 R114, R99, UR4, R6 ;  /* 0x0000000463727c25 */ /* 0x000fc8000f8e0006 */
[----:B------:R-:W-:Y:S02]  /*2650*/  IMAD R20, R9, UR4, RZ ;  /* 0x0000000409147c24 */ /* 0x000fe4000f8e02ff */
[----:B------:R-:W-:-:S04]  /*2660*/  IMAD.WIDE.U32 R6, R17, R10, R18 ;  /* 0x0000000a11067225 */ /* 0x000fc800078e0012 */
[----:B------:R-:W-:Y:S01]  /*2670*/  IMAD R31, R99, UR5, R20 ;  /* 0x00000005631f7c24 */ /* 0x000fe2000f8e0214 */
[----:B------:R-:W-:Y:S01]  /*2680*/  IADD3 R5, P0, R114, R6, RZ ;  /* 0x0000000672057210 */ /* 0x000fe20007f1e0ff */
[----:B------:R-:W-:Y:S01]  /*2690*/  IMAD R20, R144, R10, RZ ;  /* 0x0000000a90147224 */ /* 0x000fe200078e02ff */
[----:B------:R-:W-:Y:S01]  /*26a0*/  ULDC.64 UR4, c[0x0][0x338] ;  /* 0x0000ce0000047ab9 */ /* 0x000fe20000000a00 */
[----:B------:R-:W-:Y:S02]  /*26b0*/  IMAD.IADD R6, R115, 0x1, R31 ;  /* 0x0000000173067824 */ /* 0x000fe400078e021f */
[C---:B------:R-:W-:Y:S02]  /*26c0*/  IMAD R33, R17.reuse, R11, R20 ;  /* 0x0000000b11217224 */ /* 0x040fe400078e0214 */
[----:B------:R-:W-:Y:S02]  /*26d0*/  IMAD R29, R17, R13, R8 ;  /* 0x0000000d111d7224 */ /* 0x000fe400078e0208 */
[----:B------:R-:W-:Y:S01]  /*26e0*/  IMAD R8, R9, UR4, RZ ;  /* 0x0000000409087c24 */ /* 0x000fe2000f8e02ff */
[----:B------:R-:W-:Y:S01]  /*26f0*/  IADD3.X R7, R6, R7, R33, P0, !PT ;  /* 0x0000000706077210 */ /* 0x000fe200007fe421 */
[----:B------:R-:W-:Y:S01]  /*2700*/  IMAD.WIDE.U32 R112, R99, UR4, R112 ;  /* 0x0000000463707c25 */ /* 0x000fe2000f8e0070 */
[----:B------:R-:W-:-:S03]  /*2710*/  ISETP.GE.AND P0, PT, R18, R27, PT ;  /* 0x0000001b1200720c */ /* 0x000fc60003f06270 */
[----:B------:R-:W-:Y:S01]  /*2720*/  IMAD R99, R99, UR5, R8 ;  /* 0x0000000563637c24 */ /* 0x000fe2000f8e0208 */
[----:B------:R-:W-:Y:S01]  /*2730*/  SEL R9, R27, RZ, P0 ;  /* 0x000000ff1b097207 */ /* 0x000fe20000000000 */
[----:B------:R-:W-:Y:S02]  /*2740*/  IMAD R8, R144, R14, RZ ;  /* 0x0000000e90087224 */ /* 0x000fe400078e02ff */
[----:B------:R-:W-:Y:S02]  /*2750*/  IMAD.IADD R111, R111, 0x1, R29 ;  /* 0x000000016f6f7824 */ /* 0x000fe400078e021d */
[----:B------:R-:W-:Y:S01]  /*2760*/  IMAD R31, R17, R15, R8 ;  /* 0x0000000f111f7224 */ /* 0x000fe200078e0208 */
[----:B------:R-:W-:Y:S01]  /*2770*/  SEL R8, R27, RZ, P3 ;  /* 0x000000ff1b087207 */ /* 0x000fe20001800000 */
[----:B------:R-:W-:Y:S01]  /*2780*/  IMAD.IADD R109, R29, 0x1, R109 ;  /* 0x000000011d6d7824 */ /* 0x000fe200078e026d */
[----:B------:R-:W-:Y:S01]  /*2790*/  SEL R29, R27, RZ, P1 ;  /* 0x000000ff1b1d7207 */ /* 0x000fe20000800000 */
[----:B------:R-:W-:Y:S01]  /*27a0*/  IMAD.IADD R9, R18, 0x1, R9 ;  /* 0x0000000112097824 */ /* 0x000fe200078e0209 */
[----:B------:R-:W-:Y:S01]  /*27b0*/  LOP3.LUT P3, RZ, R231, 0x4, RZ, 0xc0, !PT ;  /* 0x00000004e7ff7812 */ /* 0x000fe2000786c0ff */
[----:B------:R-:W-:-:S02]  /*27c0*/  IMAD.IADD R26, R3, 0x1, R8 ;  /* 0x00000001031a7824 */ /* 0x000fc400078e0208 */
[----:B------:R-:W-:Y:S01]  /*27d0*/  IMAD.IADD R29, R0, 0x1, R29 ;  /* 0x00000001001d7824 */ /* 0x000fe200078e021d */
[----:B------:R-:W-:Y:S01]  /*27e0*/  SHF.R.S32.HI R8, RZ, 0x1f, R9 ;  /* 0x0000001fff087819 */ /* 0x000fe20000011409 */
[----:B------:R-:W-:Y:S01]  /*27f0*/  IMAD.IADD R107, R107, 0x1, R31 ;  /* 0x000000016b6b7824 */ /* 0x000fe200078e021f */
[----:B------:R-:W-:Y:S01]  /*2800*/  SEL R130, R130, 0xffffffe0, !P3 ;  /* 0xffffffe082827807 */ /* 0x000fe20005800000 */
[----:B------:R-:W-:Y:S01]  /*2810*/  IMAD.IADD R105, R31, 0x1, R105 ;  /* 0x000000011f697824 */ /* 0x000fe200078e0269 */
[CC--:B------:R-:W-:Y:S01]  /*2820*/  LEA.HI R30, R8.reuse, R9.reuse, RZ, 0x3 ;  /* 0x00000009081e7211 */ /* 0x0c0fe200078f18ff */
[CC--:B-----5:R-:W-:Y:S01]  /*2830*/  IMAD.WIDE.U32 R110, R143.reuse, R12.reuse, R110 ;  /* 0x0000000c8f6e7225 */ /* 0x0e0fe200078e006e */
[----:B------:R-:W-:Y:S02]  /*2840*/  SHF.R.S32.HI R20, RZ, 0x1f, R29 ;  /* 0x0000001fff147819 */ /* 0x000fe4000001141d */
[----:B------:R-:W-:Y:S01]  /*2850*/  LEA.HI R8, R8, R9, RZ, 0x6 ;  /* 0x0000000908087211 */ /* 0x000fe200078f30ff */
[----:B------:R-:W-:Y:S01]  /*2860*/  IMAD.WIDE.U32 R108, R143, R12, R108 ;  /* 0x0000000c8f6c7225 */ /* 0x000fe200078e006c */
[----:B------:R-:W-:-:S02]  /*2870*/  SHF.R.S32.HI R31, RZ, 0x1f, R26 ;  /* 0x0000001fff1f7819 */ /* 0x000fc4000001141a */
[-C--:B------:R-:W-:Y:S01]  /*2880*/  LEA.HI R32, R20, R29.reuse, RZ, 0x3 ;  /* 0x0000001d14207211 */ /* 0x080fe200078f18ff */
[----:B------:R-:W-:Y:S01]  /*2890*/  IMAD.SHL.U32 R9, R8, 0x80, RZ ;  /* 0x0000008008097824 */ /* 0x000fe200078e00ff */
[----:B------:R-:W-:Y:S01]  /*28a0*/  LEA.HI R20, R20, R29, RZ, 0x6 ;  /* 0x0000001d14147211 */ /* 0x000fe200078f30ff */
[----:B------:R-:W-:Y:S01]  /*28b0*/  IMAD.SHL.U32 R11, R12, 0x40, RZ ;  /* 0x000000400c0b7824 */ /* 0x000fe200078e00ff */
[----:B------:R-:W-:Y:S01]  /*28c0*/  LEA.HI R36, R31, R26, RZ, 0x3 ;  /* 0x0000001a1f247211 */ /* 0x000fe200078f18ff */
[----:B------:R-:W-:Y:S01]  /*28d0*/  IMAD.WIDE.U32 R106, R143, R14, R106 ;  /* 0x0000000e8f6a7225 */ /* 0x000fe200078e006a */
[----:B------:R-:W-:Y:S02]  /*28e0*/  LEA.HI R31, R31, R26, RZ, 0x6 ;  /* 0x0000001a1f1f7211 */ /* 0x000fe400078f30ff */
[----:B------:R-:W-:Y:S01]  /*28f0*/  LOP3.LUT R8, R191, 0x38, R30, 0xf8, !PT ;  /* 0x00000038bf087812 */ /* 0x000fe200078ef81e */
[----:B------:R-:W-:Y:S01]  /*2900*/  IMAD.SHL.U32 R26, R20, 0x80, RZ ;  /* 0x00000080141a7824 */ /* 0x000fe200078e00ff */
[----:B------:R-:W-:Y:S01]  /*2910*/  LOP3.LUT R9, R9, 0xffffe000, RZ, 0xc0, !PT ;  /* 0xffffe00009097812 */ /* 0x000fe200078ec0ff */
[----:B------:R-:W-:Y:S01]  /*2920*/  IMAD.SHL.U32 R31, R31, 0x80, RZ ;  /* 0x000000801f1f7824 */ /* 0x000fe200078e00ff */
[----:B------:R-:W-:Y:S01]  /*2930*/  LOP3.LUT R29, R8, R193, RZ, 0x3c, !PT ;  /* 0x000000c1081d7212 */ /* 0x000fe200078e3cff */
[----:B------:R-:W-:Y:S01]  /*2940*/  IMAD.WIDE.U32 R104, R143, R14, R104 ;  /* 0x0000000e8f687225 */ /* 0x000fe200078e0068 */
[----:B------:R-:W-:-:S02]  /*2950*/  LOP3.LUT R20, R191, 0x38, R32, 0xf8, !PT ;  /* 0x00000038bf147812 */ /* 0x000fc400078ef820 */
[----:B------:R-:W-:Y:S01]  /*2960*/  LOP3.LUT R26, R26, 0xffffe000, RZ, 0xc0, !PT ;  /* 0xffffe0001a1a7812 */ /* 0x000fe200078ec0ff */
[----:B------:R-:W-:Y:S01]  /*2970*/  IMAD R142, R192, 0x200, R9 ;  /* 0x00000200c08e7824 */ /* 0x000fe200078e0209 */
[----:B------:R-:W-:Y:S01]  /*2980*/  LOP3.LUT R20, R20, R193, RZ, 0x3c, !PT ;  /* 0x000000c114147212 */ /* 0x000fe200078e3cff */
[----:B------:R-:W-:Y:S01]  /*2990*/  IMAD.IADD R99, R113, 0x1, R99 ;  /* 0x0000000171637824 */ /* 0x000fe200078e0263 */
[----:B------:R-:W-:Y:S01]  /*29a0*/  LOP3.LUT R35, R185, 0x38, R36, 0xf8, !PT ;  /* 0x00000038b9237812 */ /* 0x000fe200078ef824 */
[----:B------:R-:W-:Y:S01]  /*29b0*/  IMAD.IADD R142, R142, 0x1, R29 ;  /* 0x000000018e8e7824 */ /* 0x000fe200078e021d */
[----:B------:R-:W-:Y:S01]  /*29c0*/  SHF.R.S32.HI R29, RZ, 0x1f, R143 ;  /* 0x0000001fff1d7819 */ /* 0x000fe2000001148f */
[----:B------:R-:W-:Y:S01]  /*29d0*/  IMAD R141, R192, 0x200, R26 ;  /* 0x00000200c08d7824 */ /* 0x000fe200078e021a */
[----:B------:R-:W-:Y:S02]  /*29e0*/  LOP3.LUT R31, R31, 0xffffe000, RZ, 0xc0, !PT ;  /* 0xffffe0001f1f7812 */ /* 0x000fe400078ec0ff */
[----:B------:R-:W-:Y:S01]  /*29f0*/  LOP3.LUT R8, R35, R37, RZ, 0x3c, !PT ;  /* 0x0000002523087212 */ /* 0x000fe200078e3cff */
[----:B------:R-:W-:Y:S01]  /*2a00*/  IMAD.IADD R141, R141, 0x1, R20 ;  /* 0x000000018d8d7824 */ /* 0x000fe200078e0214 */
[----:B-1----:R-:W-:Y:S01]  /*2a10*/  LOP3.LUT R28, R185, 0x38, R30, 0xf8, !PT ;  /* 0x00000038b91c7812 */ /* 0x002fe200078ef81e */
[----:B------:R-:W-:Y:S01]  /*2a20*/  IMAD R20, R29, R12, RZ ;  /* 0x0000000c1d147224 */ /* 0x000fe200078e02ff */
[----:B------:R-:W-:Y:S01]  /*2a30*/  IADD3 R137, R8, R31, R195 ;  /* 0x0000001f08897210 */ /* 0x000fe20007ffe0c3 */
[----:B------:R-:W-:Y:S01]  /*2a40*/  IMAD R139, R192, 0x200, R31 ;  /* 0x00000200c08b7824 */ /* 0x000fe200078e021f */
[----:B------:R-:W-:Y:S01]  /*2a50*/  LOP3.LUT R28, R28, R37, RZ, 0x3c, !PT ;  /* 0x000000251c1c7212 */ /* 0x000fe200078e3cff */
[----:B------:R-:W-:Y:S01]  /*2a60*/  IMAD R31, R143, R13, R20 ;  /* 0x0000000d8f1f7224 */ /* 0x000fe200078e0214 */
[----:B------:R-:W-:Y:S01]  /*2a70*/  LOP3.LUT R33, R185, 0x38, R32, 0xf8, !PT ;  /* 0x00000038b9217812 */ /* 0x000fe200078ef820 */
[----:B------:R-:W-:Y:S01]  /*2a80*/  IMAD R20, R29, R14, RZ ;  /* 0x0000000e1d147224 */ /* 0x000fe200078e02ff */
[----:B------:R-:W-:Y:S01]  /*2a90*/  IADD3 R140, R28, R9, R195 ;  /* 0x000000091c8c7210 */ /* 0x000fe20007ffe0c3 */
[----:B------:R-:W-:Y:S01]  /*2aa0*/  IMAD.SHL.U32 R8, R10, 0x80, RZ ;  /* 0x000000800a087824 */ /* 0x000fe200078e00ff */
[----:B------:R-:W-:Y:S01]  /*2ab0*/  LOP3.LUT R38, R191, 0x38, R36, 0xf8, !PT ;  /* 0x00000038bf267812 */ /* 0x000fe200078ef824 */
[----:B------:R-:W-:Y:S01]  /*2ac0*/  IMAD R29, R143, R15, R20 ;  /* 0x0000000f8f1d7224 */ /* 0x000fe200078e0214 */
[----:B------:R-:W-:Y:S01]  /*2ad0*/  LOP3.LUT R20, R191, 0x18, R18, 0xf8, !PT ;  /* 0x00000018bf147812 */ /* 0x000fe200078ef812 */
[C---:B------:R-:W-:Y:S01]  /*2ae0*/  IMAD.SHL.U32 R10, R12.reuse, 0x80, RZ ;  /* 0x000000800c0a7824 */ /* 0x040fe200078e00ff */
[----:B------:R-:W-:Y:S01]  /*2af0*/  SHF.L.U64.HI R9, R12, 0x6, R13 ;  /* 0x000000060c097819 */ /* 0x000fe2000001020d */
[----:B------:R-:W-:Y:S01]  /*2b00*/  IMAD.IADD R21, R31, 0x1, R109 ;  /* 0x000000011f157824 */ /* 0x000fe200078e026d */
[----:B------:R-:W-:Y:S01]  /*2b10*/  LOP3.LUT R33, R33, R37, RZ, 0x3c, !PT ;  /* 0x0000002521217212 */ /* 0x000fe200078e3cff */
[----:B------:R-:W-:Y:S01]  /*2b20*/  IMAD.IADD R27, R29, 0x1, R105 ;  /* 0x000000011d1b7824 */ /* 0x000fe200078e0269 */
[C---:B------:R-:W-:Y:S01]  /*2b30*/  SHF.L.U64.HI R12, R14.reuse, 0x6, R15 ;  /* 0x000000060e0c7819 */ /* 0x040fe2000001020f */
[----:B------:R-:W-:Y:S01]  /*2b40*/  IMAD.SHL.U32 R13, R14, 0x80, RZ ;  /* 0x000000800e0d7824 */ /* 0x000fe200078e00ff */
[-C--:B------:R-:W-:Y:S01]  /*2b50*/  LOP3.LUT R15, R20, R193.reuse, RZ, 0x3c, !PT ;  /* 0x000000c1140f7212 */ /* 0x080fe200078e3cff */
[----:B------:R-:W-:Y:S01]  /*2b60*/  IMAD.IADD R20, R111, 0x1, R31 ;  /* 0x000000016f147824 */ /* 0x000fe200078e021f */
[----:B------:R-:W-:Y:S01]  /*2b70*/  SEL R35, RZ, 0x20, P2 ;  /* 0x00000020ff237807 */ /* 0x000fe20001000000 */
[----:B------:R-:W-:Y:S01]  /*2b80*/  IMAD.SHL.U32 R14, R14, 0x40, RZ ;  /* 0x000000400e0e7824 */ /* 0x000fe200078e00ff */
[----:B------:R-:W-:Y:S01]  /*2b90*/  LOP3.LUT R38, R38, R193, RZ, 0x3c, !PT ;  /* 0x000000c126267212 */ /* 0x000fe200078e3cff */
[----:B------:R-:W-:Y:S01]  /*2ba0*/  IMAD R15, R192, 0x200, R15 ;  /* 0x00000200c00f7824 */ /* 0x000fe200078e020f */
[----:B------:R-:W-:Y:S01]  /*2bb0*/  IADD3 R138, R33, R26, R195 ;  /* 0x0000001a218a7210 */ /* 0x000fe20007ffe0c3 */
[----:B------:R-:W-:Y:S01]  /*2bc0*/  IMAD.IADD R26, R107, 0x1, R29 ;  /* 0x000000016b1a7824 */ /* 0x000fe200078e021d */
[----:B------:R-:W-:Y:S01]  /*2bd0*/  LOP3.LUT R98, R34, R35, RZ, 0xfc, !PT ;  /* 0x0000002322627212 */ /* 0x000fe200078efcff */
[----:B------:R-:W-:Y:S01]  /*2be0*/  IMAD.IADD R139, R139, 0x1, R38 ;  /* 0x000000018b8b7824 */ /* 0x000fe200078e0226 */
[----:B------:R-:W-:Y:S01]  /*2bf0*/  LOP3.LUT R29, R30, 0xfffffff8, RZ, 0xc0, !PT ;  /* 0xfffffff81e1d7812 */ /* 0x000fe200078ec0ff */
[----:B------:R-:W-:Y:S01]  /*2c00*/  IMAD.IADD R136, R130, 0x1, R15 ;  /* 0x0000000182887824 */ /* 0x000fe200078e020f */
[----:B------:R-:W-:-:S02]  /*2c10*/  LOP3.LUT R31, R32, 0xfffffff8, RZ, 0xc0, !PT ;  /* 0xfffffff8201f7812 */ /* 0x000fc400078ec0ff */
[----:B------:R-:W-:Y:S02]  /*2c20*/  LOP3.LUT R33, R36, 0xfffffff8, RZ, 0xc0, !PT ;  /* 0xfffffff824217812 */ /* 0x000fe400078ec0ff */
[----:B------:R-:W-:Y:S02]  /*2c30*/  SHF.R.S32.HI R28, RZ, 0x3, R30 ;  /* 0x00000003ff1c7819 */ /* 0x000fe4000001141e */
[----:B------:R-:W-:Y:S02]  /*2c40*/  SHF.R.S32.HI R30, RZ, 0x3, R32 ;  /* 0x00000003ff1e7819 */ /* 0x000fe40000011420 */
[----:B------:R-:W-:Y:S02]  /*2c50*/  SHF.R.S32.HI R32, RZ, 0x3, R36 ;  /* 0x00000003ff207819 */ /* 0x000fe40000011424 */
[C---:B------:R-:W-:Y:S02]  /*2c60*/  LOP3.LUT R38, R98.reuse, 0x2, RZ, 0xc0, !PT ;  /* 0x0000000262267812 */ /* 0x040fe400078ec0ff */
[----:B------:R-:W-:-:S02]  /*2c70*/  LOP3.LUT R39, R98, 0x4, RZ, 0xc0, !PT ;  /* 0x0000000462277812 */ /* 0x000fc400078ec0ff */
[C---:B------:R-:W-:Y:S02]  /*2c80*/  LOP3.LUT R96, R98.reuse, 0x8, RZ, 0xc0, !PT ;  /* 0x0000000862607812 */ /* 0x040fe400078ec0ff */
[----:B------:R-:W-:Y:S02]  /*2c90*/  LOP3.LUT R97, R98, 0x10, RZ, 0xc0, !PT ;  /* 0x0000001062617812 */ /* 0x000fe400078ec0ff */
[----:B------:R-:W-:Y:S02]  /*2ca0*/  LOP3.LUT R34, R34, 0x1, RZ, 0xc0, !PT ;  /* 0x0000000122227812 */ /* 0x000fe400078ec0ff */
[----:B------:R-:W-:Y:S02]  /*2cb0*/  SHF.R.S32.HI R35, RZ, 0x1f, R29 ;  /* 0x0000001fff237819 */ /* 0x000fe4000001141d */
[----:B------:R-:W-:Y:S02]  /*2cc0*/  SHF.R.S32.HI R36, RZ, 0x1f, R31 ;  /* 0x0000001fff247819 */ /* 0x000fe4000001141f */
[----:B------:R-:W-:-:S02]  /*2cd0*/  SHF.R.S32.HI R37, RZ, 0x1f, R33 ;  /* 0x0000001fff257819 */ /* 0x000fc40000011421 */
[----:B------:R-:W-:-:S07]  /*2ce0*/  LOP3.LUT R98, R98, 0x20, RZ, 0xc0, !PT ;  /* 0x0000002062627812 */ /* 0x000fce00078ec0ff */
.L_x_532:
[----:B------:R-:W2:Y:S01]  /*2cf0*/  LDL.LU R46, [R1+0x10] ;  /* 0x00001000012e7983 */ /* 0x000ea20000300800 */
[----:B------:R-:W0:Y:S01]  /*2d00*/  LDC.64 R120, c[0x0][0x2e8] ;  /* 0x0000ba00ff787b82 */ /* 0x000e220000000a00 */
[----:B------:R-:W-:Y:S01]  /*2d10*/  VIADD R50, R25, 0xffffffff ;  /* 0xffffffff19327836 */ /* 0x000fe20000000000 */
[----:B------:R-:W-:Y:S05]  /*2d20*/  YIELD ;  /* 0x0000000000007946 */ /* 0x000fea0003800000 */
[----:B------:R-:W-:Y:S01]  /*2d30*/  SHF.R.S32.HI R43, RZ, 0x1f, R50 ;  /* 0x0000001fff2b7819 */ /* 0x000fe20000011432 */
[----:B------:R-:W1:Y:S01]  /*2d40*/  LDC R117, c[0x0][0x3f4] ;  /* 0x0000fd00ff757b82 */ /* 0x000e620000000800 */
[-C--:B------:R-:W-:Y:S01]  /*2d50*/  IMAD R25, R131, R50.reuse, RZ ;  /* 0x0000003283197224 */ /* 0x080fe200078e02ff */
[----:B------:R-:W-:Y:S01]  /*2d60*/  BSSY B0, `(.L_x_433) ;  /* 0x00007b3000007945 */ /* 0x000fe20003800000 */
[----:B------:R-:W-:-:S04]  /*2d70*/  IMAD.WIDE.U32 R124, R8, R50, RZ ;  /* 0x00000032087c7225 */ /* 0x000fc800078e00ff */
[----:B------:R-:W-:Y:S01]  /*2d80*/  IMAD R25, R43, R8, R25 ;  /* 0x000000082b197224 */ /* 0x000fe200078e0219 */
[-C--:B------:R-:W-:Y:S01]  /*2d90*/  IADD3 R41, P4, R5, R124.reuse, RZ ;  /* 0x0000007c05297210 */ /* 0x080fe20007f9e0ff */
[----:B------:R-:W-:Y:S02]  /*2da0*/  IMAD R47, R16, 0x6000, R15 ;  /* 0x00006000102f7824 */ /* 0x000fe400078e020f */
[----:B------:R-:W-:Y:S01]  /*2db0*/  IMAD.IADD R92, R125, 0x1, R25 ;  /* 0x000000017d5c7824 */ /* 0x000fe200078e0219 */
[----:B------:R-:W-:Y:S01]  /*2dc0*/  IADD3 R25, P2, P3, R5, R124, R135 ;  /* 0x0000007c05197210 */ /* 0x000fe20007b5e087 */
[----:B------:R-:W-:Y:S02]  /*2dd0*/  IMAD R47, R47, 0x2, R116 ;  /* 0x000000022f2f7824 */ /* 0x000fe400078e0274 */
[----:B------:R-:W-:Y:S01]  /*2de0*/  IMAD.X R42, R92, 0x1, R7, P4 ;  /* 0x000000015c2a7824 */ /* 0x000fe200020e0607 */
[----:B------:R-:W-:Y:S02]  /*2df0*/  IADD3.X R40, R7, R92, R134, P2, P3 ;  /* 0x0000005c07287210 */ /* 0x000fe400017e6486 */
[----:B0-----:R-:W-:-:S02]  /*2e00*/  LEA R44, P2, R25, R120, 0x1 ;  /* 0x00000078192c7211 */ /* 0x001fc400078408ff */
[----:B------:R-:W-:Y:S02]  /*2e10*/  ISETP.GT.AND P3, PT, R50, R123, PT ;  /* 0x0000007b3200720c */ /* 0x000fe40003f64270 */
[----:B------:R-:W-:Y:S01]  /*2e20*/  LEA.HI.X R45, R25, R121, R40, 0x1, P2 ;  /* 0x00000079192d7211 */ /* 0x000fe200010f0c28 */
[----:B------:R-:W-:Y:S01]  /*2e30*/  IMAD R25, R16, 0x6000, R136 ;  /* 0x0000600010197824 */ /* 0x000fe200078e0288 */
[----:B-1----:R-:W-:Y:S02]  /*2e40*/  ISETP.GE.AND P2, PT, R117, 0x1, PT ;  /* 0x000000017500780c */ /* 0x002fe40003f46270 */
[----:B------:R-:W-:-:S04]  /*2e50*/  LEA R48, P4, R41, R120, 0x1 ;  /* 0x0000007829307211 */ /* 0x000fc800078808ff */
[----:B------:R-:W-:Y:S02]  /*2e60*/  LEA.HI.X R49, R41, R121, R42, 0x1, P4 ;  /* 0x0000007929317211 */ /* 0x000fe400020f0c2a */
[----:B--2---:R-:W-:-:S04]  /*2e70*/  LOP3.LUT R46, R46, 0xfffffffd, RZ, 0xc0, !PT ;  /* 0xfffffffd2e2e7812 */ /* 0x004fc800078ec0ff */
[----:B------:R-:W-:-:S05]  /*2e80*/  @P3 LOP3.LUT R46, R46, 0x2, RZ, 0xfc, !PT ;  /* 0x000000022e2e3812 */ /* 0x000fca00078efcff */
[----:B------:R0:W-:Y:S02]  /*2e90*/  STL [R1+0x10], R46 ;  /* 0x0000102e01007387 */ /* 0x0001e40000100800 */
[----:B0-----:R-:W-:Y:S02]  /*2ea0*/  IMAD R46, R25, 0x2, R116 ;  /* 0x00000002192e7824 */ /* 0x001fe400078e0274 */
[----:B------:R-:W-:Y:S01]  /*2eb0*/  IMAD.MOV.U32 R25, RZ, RZ, R50 ;  /* 0x000000ffff197224 */ /* 0x000fe200078e0032 */
[----:B------:R-:W-:Y:S06]  /*2ec0*/  @!P2 BRA `(.L_x_434) ;  /* 0x000000740098a947 */ /* 0x000fec0003800000 */
[----:B------:R-:W-:Y:S01]  /*2ed0*/  ULDC.U8 UR4, c[0x0][0x410] ;  /* 0x0001040000047ab9 */ /* 0x000fe20000000000 */
[-C--:B------:R-:W-:Y:S01]  /*2ee0*/  IMAD R41, R132, R50.reuse, RZ ;  /* 0x0000003284297224 */ /* 0x080fe200078e02ff */
[----:B------:R-:W-:Y:S01]  /*2ef0*/  ISETP.NE.AND P2, PT, RZ, UR4, PT ;  /* 0x00000004ff007c0c */ /* 0x000fe2000bf45270 */
[----:B------:R-:W-:Y:S02]  /*2f00*/  IMAD R40, R133, R50, RZ ;  /* 0x0000003285287224 */ /* 0x000fe400078e02ff */
[----:B------:R-:W-:Y:S02]  /*2f10*/  IMAD R41, R43, R10, R41 ;  /* 0x0000000a2b297224 */ /* 0x000fe400078e0229 */
[----:B------:R-:W-:Y:S02]  /*2f20*/  IMAD R100, R25, -0x80, R24 ;  /* 0xffffff8019647824 */ /* 0x000fe400078e0218 */
[----:B------:R-:W-:Y:S02]  /*2f30*/  IMAD R43, R43, R13, R40 ;  /* 0x0000000d2b2b7224 */ /* 0x000fe400078e0228 */
[----:B------:R-:W-:Y:S01]  /*2f40*/  IMAD.WIDE.U32 R90, R10, R50, RZ ;  /* 0x000000320a5a7225 */ /* 0x000fe200078e00ff */
[----:B------:R-:W-:-:S03]  /*2f50*/  VIMNMX R100, R100, 0x80, PT ;  /* 0x0000008064647848 */ /* 0x000fc60003fe0100 */
[----:B------:R-:W-:-:S04]  /*2f60*/  IMAD.WIDE.U32 R88, R13, R50, RZ ;  /* 0x000000320d587225 */ /* 0x000fc800078e00ff */
[----:B------:R-:W-:Y:S02]  /*2f70*/  IMAD.IADD R101, R91, 0x1, R41 ;  /* 0x000000015b657824 */ /* 0x000fe400078e0229 */
[----:B------:R-:W-:Y:S01]  /*2f80*/  IMAD.IADD R102, R89, 0x1, R43 ;  /* 0x0000000159667824 */ /* 0x000fe200078e022b */
[----:B------:R-:W-:Y:S06]  /*2f90*/  @!P2 BRA `(.L_x_435) ;  /* 0x0000003400cca947 */ /* 0x000fec0003800000 */
[----:B------:R-:W-:Y:S01]  /*2fa0*/  ISETP.GE.AND P3, PT, R17, R100, PT ;  /* 0x000000641100720c */ /* 0x000fe20003f66270 */
[----:B------:R-:W-:Y:S01]  /*2fb0*/  BSSY B1, `(.L_x_436) ;  /* 0x0000037000017945 */ /* 0x000fe20003800000 */
        /* <DEDUP_REMOVED lines=13> */
[----:B------:R-:W-:Y:S06]  /*3090*/  @P3 BRA `(.L_x_437) ;  /* 0x0000000000a03947 */ /* 0x000fec0003800000 */
[----:B------:R-:W-:Y:S01]  /*30a0*/  IADD3 R41, P2, R110, R90, RZ ;  /* 0x0000005a6e297210 */ /* 0x000fe20007f5e0ff */
[----:B------:R-:W-:Y:S01]  /*30b0*/  ULDC.64 UR4, c[0x0][0x3e8] ;  /* 0x0000fa0000047ab9 */ /* 0x000fe20000000a00 */
[----:B------:R-:W-:Y:S02]  /*30c0*/  CS2R R124, SRZ ;  /* 0x00000000007c7805 */ /* 0x000fe4000001ff00 */
[----:B------:R-:W-:Y:S01]  /*30d0*/  CS2R R126, SRZ ;  /* 0x00000000007e7805 */ /* 0x000fe2000001ff00 */
[----:B------:R-:W-:Y:S01]  /*30e0*/  IMAD.X R42, R101, 0x1, R20, P2 ;  /* 0x00000001652a7824 */ /* 0x000fe200010e0614 */
[----:B------:R-:W-:-:S04]  /*30f0*/  LEA R40, P2, R41, UR4, 0x1 ;  /* 0x0000000429287c11 */ /* 0x000fc8000f8408ff */
[----:B------:R-:W-:Y:S01]  /*3100*/  LEA.HI.X R41, R41, UR5, R42, 0x1, P2 ;  /* 0x0000000529297c11 */ /* 0x000fe200090f0c2a */
[----:B------:R-:W-:Y:S01]  /*3110*/  ULDC.64 UR4, c[0x0][0x400] ;  /* 0x0001000000047ab9 */ /* 0x000fe20000000a00 */
[----:B------:R-:W-:-:S05]  /*3120*/  IADD3 R43, P2, R106, R88, RZ ;  /* 0x000000586a2b7210 */ /* 0x000fca0007f5e0ff */
[----:B------:R-:W-:Y:S01]  /*3130*/  IMAD.X R52, R102, 0x1, R26, P2 ;  /* 0x0000000166347824 */ /* 0x000fe200010e061a */
[----:B------:R-:W-:-:S04]  /*3140*/  LEA R42, P2, R43, UR4, 0x1 ;  /* 0x000000042b2a7c11 */ /* 0x000fc8000f8408ff */
[----:B------:R-:W-:Y:S02]  /*3150*/  LEA.HI.X R43, R43, UR5, R52, 0x1, P2 ;  /* 0x000000052b2b7c11 */ /* 0x000fe400090f0c34 */
[----:B------:R-:W-:Y:S02]  /*3160*/  ISETP.GE.AND P2, PT, R22, R117, PT ;  /* 0x000000751600720c */ /* 0x000fe40003f46270 */
[----:B------:R-:W-:Y:S02]  /*3170*/  CS2R R94, SRZ ;  /* 0x00000000005e7805 */ /* 0x000fe4000001ff00 */
[----:B------:R-:W-:-:S09]  /*3180*/  CS2R R120, SRZ ;  /* 0x0000000000787805 */ /* 0x000fd2000001ff00 */
[----:B------:R0:W5:Y:S04]  /*3190*/  @!P2 LDG.E.64 R124, desc[UR56][R40.64] ;  /* 0x00000038287ca981 */ /* 0x000168000c1e1b00 */
[----:B------:R0:W5:Y:S01]  /*31a0*/  @!P2 LDG.E.64 R126, desc[UR56][R42.64] ;  /* 0x000000382a7ea981 */ /* 0x000162000c1e1b00 */
        /* <DEDUP_REMOVED lines=20> */
[----:B------:R-:W-:-:S13]  /*32f0*/  ISETP.GE.AND P2, PT, R190, R117, PT ;  /* 0x00000075be00720c */ /* 0x000fda0003f46270 */
[----:B------:R0:W5:Y:S04]  /*3300*/  @!P2 LDG.E.64 R74, desc[UR56][R40.64+0xa0] ;  /* 0x0000a038284aa981 */ /* 0x000168000c1e1b00 */
[----:B------:R0:W5:Y:S02]  /*3310*/  @!P2 LDG.E.64 R76, desc[UR56][R42.64+0xa0] ;  /* 0x0000a0382a4ca981 */ /* 0x000164000c1e1b00 */
.L_x_437:
[----:B------:R-:W-:Y:S05]  /*3320*/  BSYNC B1 ;  /* 0x0000000000017941 */ /* 0x000fea0003800000 */
.L_x_436:
        /* <DEDUP_REMOVED lines=13> */
[----:B------:R-:W-:Y:S06]  /*3400*/  @P4 BRA `(.L_x_439) ;  /* 0x0000000000a04947 */ /* 0x000fec0003800000 */
[----:B------:R-:W-:Y:S01]  /*3410*/  IADD3 R90, P2, P5, R110, R90, R11 ;  /* 0x0000005a6e5a7210 */ /* 0x000fe20007d5e00b */
[----:B------:R-:W-:Y:S01]  /*3420*/  ULDC.64 UR4, c[0x0][0x3e8] ;  /* 0x0000fa0000047ab9 */ /* 0x000fe20000000a00 */
[----:B------:R-:W-:Y:S02]  /*3430*/  CS2R R70, SRZ ;  /* 0x0000000000467805 */ /* 0x000fe4000001ff00 */
[----:B------:R-:W-:Y:S02]  /*3440*/  CS2R R72, SRZ ;  /* 0x0000000000487805 */ /* 0x000fe4000001ff00 */
[----:B------:R-:W-:Y:S02]  /*3450*/  IADD3.X R101, R20, R101, R9, P2, P5 ;  /* 0x0000006514657210 */ /* 0x000fe400017ea409 */
[----:B------:R-:W-:-:S04]  /*3460*/  IADD3 R88, P2, P5, R106, R88, R14 ;  /* 0x000000586a587210 */ /* 0x000fc80007d5e00e */
[----:B0-----:R-:W-:Y:S02]  /*3470*/  IADD3.X R41, R26, R102, R12, P2, P5 ;  /* 0x000000661a297210 */ /* 0x001fe400017ea40c */
[----:B------:R-:W-:-:S04]  /*3480*/  LEA R42, P2, R90, UR4, 0x1 ;  /* 0x000000045a2a7c11 */ /* 0x000fc8000f8408ff */
[----:B------:R-:W-:Y:S01]  /*3490*/  LEA.HI.X R43, R90, UR5, R101, 0x1, P2 ;  /* 0x000000055a2b7c11 */ /* 0x000fe200090f0c65 */
[----:B------:R-:W-:Y:S02]  /*34a0*/  ULDC.64 UR4, c[0x0][0x400] ;  /* 0x0001000000047ab9 */ /* 0x000fe40000000a00 */
        /* <DEDUP_REMOVED lines=30> */
.L_x_439:
[----:B------:R-:W-:Y:S05]  /*3690*/  BSYNC B1 ;  /* 0x0000000000017941 */ /* 0x000fea0003800000 */
.L_x_438:
[----:B01---5:R-:W-:Y:S01]  /*36a0*/  IMAD.MOV.U32 R41, RZ, RZ, R74 ;  /* 0x000000ffff297224 */ /* 0x023fe200078e004a */
[----:B------:R-:W-:Y:S01]  /*36b0*/  UISETP.NE.AND UP0, UPT, UR58, 0x3, UPT ;  /* 0x000000033a00788c */ /* 0x000fe2000bf05270 */
[----:B------:R-:W-:Y:S02]  /*36c0*/  IMAD.MOV.U32 R40, RZ, RZ, R75 ;  /* 0x000000ffff287224 */ /* 0x000fe400078e004b */
[----:B------:R-:W-:Y:S02]  /*36d0*/  IMAD.MOV.U32 R43, RZ, RZ, R78 ;  /* 0x000000ffff2b7224 */ /* 0x000fe400078e004e */
[----:B------:R-:W-:Y:S01]  /*36e0*/  IMAD.MOV.U32 R42, RZ, RZ, R79 ;  /* 0x000000ffff2a7224 */ /* 0x000fe200078e004f */
[----:B------:R-:W-:Y:S01]  /*36f0*/  PRMT R162, R40, 0x5410, R41 ;  /* 0x0000541028a27816 */ /* 0x000fe20000000029 */
        /* <DEDUP_REMOVED lines=15> */
[----:B------:R-:W-:-:S02]  /*37f0*/  PRMT R171, R171, 0x5410, R43 ;  /* 0x00005410abab7816 */ /* 0x000fc4000000002b */
[----:B------:R-:W-:Y:S01]  /*3800*/  PRMT R128, R128, 0x5410, R40 ;  /* 0x0000541080807816 */ /* 0x000fe20000000028 */
[----:B------:R-:W-:Y:S01]  /*3810*/  IMAD.MOV.U32 R40, RZ, RZ, R77 ;  /* 0x000000ffff287224 */ /* 0x000fe200078e004d */
[----:B------:R-:W-:Y:S01]  /*3820*/  PRMT R129, R129, 0x5410, R41 ;  /* 0x0000541081817816 */ /* 0x000fe20000000029 */
[----:B------:R-:W-:Y:S01]  /*3830*/  IMAD.MOV.U32 R41, RZ, RZ, R76 ;  /* 0x000000ffff297224 */ /* 0x000fe200078e004c */
[----:B------:R-:W-:-:S04]  /*3840*/  PLOP3.LUT P2, PT, PT, PT, UP0, 0x80, 0x0 ;  /* 0x000000000000781c */ /* 0x000fc80003f4f008 */
[----:B------:R-:W-:Y:S01]  /*3850*/  PRMT R161, R40, 0x5410, R41 ;  /* 0x0000541028a17816 */ /* 0x000fe20000000029 */
[----:B------:R-:W-:Y:S02]  /*3860*/  IMAD.MOV.U32 R41, RZ, RZ, R80 ;  /* 0x000000ffff297224 */ /* 0x000fe400078e0050 */
[----:B------:R-:W-:-:S03]  /*3870*/  IMAD.MOV.U32 R40, RZ, RZ, R81 ;  /* 0x000000ffff287224 */ /* 0x000fc600078e0051 */
[----:B------:R-:W-:Y:S01]  /*3880*/  PRMT R165, R41, 0x7610, R165 ;  /* 0x0000761029a57816 */ /* 0x000fe200000000a5 */
[----:B------:R-:W-:Y:S01]  /*3890*/  IMAD.MOV.U32 R41, RZ, RZ, R85 ;  /* 0x000000ffff297224 */ /* 0x000fe200078e0055 */
[----:B------:R-:W-:Y:S01]  /*38a0*/  PRMT R164, R40, 0x7610, R164 ;  /* 0x0000761028a47816 */ /* 0x000fe200000000a4 */
        /* <DEDUP_REMOVED lines=16> */
[----:B------:R-:W-:-:S05]  /*39b0*/  IMAD.MOV.U32 R40, RZ, RZ, R51 ;  /* 0x000000ffff287224 */ /* 0x000fca00078e0033 */
[----:B------:R-:W-:Y:S01]  /*39c0*/  PRMT R88, R41, 0x5410, R40 ;  /* 0x0000541029587816 */ /* 0x000fe20000000028 */
[----:B------:R-:W-:Y:S02]  /*39d0*/  IMAD.MOV.U32 R41, RZ, RZ, R54 ;  /* 0x000000ffff297224 */ /* 0x000fe400078e0036 */
        /* <DEDUP_REMOVED lines=36> */
[----:B------:R-:W-:Y:S06]  /*3c20*/  @!P2 BRA `(.L_x_440) ;  /* 0x000000000004a947 */ /* 0x000fec0003800000 */
[----:B------:R-:W-:Y:S01]  /*3c30*/  BPT.TRAP 0x1 ;  /* 0x000000040000795c */ /* 0x000fe20000300000 */
.L_x_440:
[----:B------:R-:W-:Y:S01]  /*3c40*/  IMAD R101, R16, 0x8, R2 ;  /* 0x0000000810657824 */ /* 0x000fe200078e0202 */
[----:B------:R-:W-:Y:S01]  /*3c50*/  SHF.L.U32 R102, R184, 0x1f, RZ ;  /* 0x0000001fb8667819 */ /* 0x000fe200000006ff */
[----:B------:R-:W-:Y:S03]  /*3c60*/  BSSY B1, `(.L_x_441) ;  /* 0x0000003000017945 */ /* 0x000fe60003800000 */
[----:B------:R-:W0:Y:S02]  /*3c70*/  SYNCS.PHASECHK.TRANS64.TRYWAIT P5, [R101+URZ+0x34890], R102 ;  /* 0x03489066650075a7 */ /* 0x000e2400080a017f */
[----:B0-----:R-:W-:Y:S05]  /*3c80*/  @!P5 BRA `(.L_x_442) ;  /* 0x000001e00030d947 */ /* 0x001fea0003800000 */
.L_x_799:
[----:B------:R-:W-:Y:S05]  /*3c90*/  BSYNC B1 ;  /* 0x0000000000017941 */ /* 0x000fea0003800000 */
.L_x_441:
[----:B------:R-:W-:Y:S04]  /*3ca0*/  BSSY B1, `(.L_x_443) ;  /* 0x0000157000017945 */ /* 0x000fe80003800000 */
[----:B------:R-:W-:Y:S05]  /*3cb0*/  @P3 BRA `(.L_x_444) ;  /* 0x0000001400543947 */ /* 0x000fea0003800000 */
[----:B------:R-:W-:Y:S01]  /*3cc0*/  ISETP.NE.AND P3, PT, R34, RZ, PT ;  /* 0x000000ff2200720c */ /* 0x000fe20003f65270 */
[----:B------:R-:W-:-:S12]  /*3cd0*/  BSSY B2, `(.L_x_445) ;  /* 0x0000037000027945 */ /* 0x000fd80003800000 */
[----:B------:R-:W-:Y:S05]  /*3ce0*/  @!P3 BRA `(.L_x_446) ;  /* 0x0000000000d4b947 */ /* 0x000fea0003800000 */
[----:B------:R1:W2:Y:S01]  /*3cf0*/  LDS.128 R40, [R47] ;  /* 0x000000002f287984 */ /* 0x0002a20000000c00 */
[----:B------:R-:W-:Y:S01]  /*3d00*/  ISETP.GE.AND P3, PT, R22, R117, PT ;  /* 0x000000751600720c */ /* 0x000fe20003f66270 */
[----:B------:R-:W-:-:S12]  /*3d10*/  BSSY B3, `(.L_x_447) ;  /* 0x0000031000037945 */ /* 0x000fd80003800000 */
[----:B-1----:R-:W-:Y:S05]  /*3d20*/  @P3 BRA `(.L_x_448) ;  /* 0x0000000000bc3947 */ /* 0x002fea0003800000 */
[--C-:B------:R-:W-:Y:S02]  /*3d30*/  SHF.R.U64 R90, R124, 0x10, R125.reuse ;  /* 0x000000107c5a7819 */ /* 0x100fe4000000127d */
[----:B------:R-:W-:Y:S02]  /*3d40*/  SHF.R.U32.HI R124, RZ, 0x10, R125 ;  /* 0x00000010ff7c7819 */ /* 0x000fe4000001167d */
[--C-:B------:R-:W-:Y:S02]  /*3d50*/  SHF.R.U64 R125, R126, 0x10, R127.reuse ;  /* 0x000000107e7d7819 */ /* 0x100fe4000000127f */
[----:B------:R-:W-:Y:S01]  /*3d60*/  SHF.R.U32.HI R91, RZ, 0x10, R127 ;  /* 0x00000010ff5b7819 */ /* 0x000fe2000001167f */
[----:B--2---:R-:W-:Y:S01]  /*3d70*/  IMAD.U32 R127, R41, 0x10000, RZ ;  /* 0x00010000297f7824 */ /* 0x004fe200078e00ff */
[C---:B------:R-:W-:Y:S02]  /*3d80*/  PRMT R125, R128.reuse, 0x5410, R125 ;  /* 0x00005410807d7816 */ /* 0x040fe4000000007d */
[----:B------:R-:W-:-:S02]  /*3d90*/  PRMT R90, R128, 0x5432, R90 ;  /* 0x00005432805a7816 */ /* 0x000fc4000000005a */
[C---:B------:R-:W-:Y:S02]  /*3da0*/  PRMT R126, R129.reuse, 0x5432, R124 ;  /* 0x00005432817e7816 */ /* 0x040fe4000000007c */
[----:B------:R-:W-:Y:S02]  /*3db0*/  PRMT R91, R129, 0x5410, R91 ;  /* 0x00005410815b7816 */ /* 0x000fe4000000005b */
[----:B------:R-:W-:Y:S01]  /*3dc0*/  LOP3.LUT R129, R41, 0xffff0000, RZ, 0xc0, !PT ;  /* 0xffff000029817812 */ /* 0x000fe200078ec0ff */
[----:B------:R-:W-:Y:S01]  /*3dd0*/  IMAD.U32 R146, R126, 0x10000, RZ ;  /* 0x000100007e927824 */ /* 0x000fe200078e00ff */
[C---:B------:R-:W-:Y:S01]  /*3de0*/  LOP3.LUT R128, R125.reuse, 0xffff0000, RZ, 0xc0, !PT ;  /* 0xffff00007d807812 */ /* 0x040fe200078ec0ff */
[----:B------:R-:W-:Y:S01]  /*3df0*/  IMAD.U32 R125, R125, 0x10000, RZ ;  /* 0x000100007d7d7824 */ /* 0x000fe200078e00ff */
[C---:B------:R-:W-:Y:S01]  /*3e00*/  LOP3.LUT R41, R90.reuse, 0xffff0000, RZ, 0xc0, !PT ;  /* 0xffff00005a297812 */ /* 0x040fe200078ec0ff */
[----:B------:R-:W-:Y:S01]  /*3e10*/  IMAD.U32 R90, R90, 0x10000, RZ ;  /* 0x000100005a5a7824 */ /* 0x000fe200078e00ff */
[----:B------:R-:W-:Y:S01]  /*3e20*/  LOP3.LUT R126, R126, 0xffff0000, RZ, 0xc0, !PT ;  /* 0xffff00007e7e7812 */ /* 0x000fe200078ec0ff */
[----:B------:R-:W-:-:S04]  /*3e30*/  FMUL.FTZ R124, R129, R128 ;  /* 0x00000080817c7220 */ /* 0x000fc80000410000 */
[-C--:B------:R-:W-:Y:S01]  /*3e40*/  FFMA.FTZ R124, R127, R41.reuse, -R124 ;  /* 0x000000297f7c7223 */ /* 0x080fe2000001087c */
[----:B------:R-:W-:Y:S01]  /*3e50*/  FMUL.FTZ R41, R129, R41 ;  /* 0x0000002981297220 */ /* 0x000fe20000410000 */
[C---:B------:R-:W-:Y:S01]  /*3e60*/  LOP3.LUT R129, R42.reuse, 0xffff0000, RZ, 0xc0, !PT ;  /* 0xffff00002a817812 */ /* 0x040fe200078ec0ff */
[----:B------:R-:W-:Y:S02]  /*3e70*/  IMAD.U32 R42, R42, 0x10000, RZ ;  /* 0x000100002a2a7824 */ /* 0x000fe400078e00ff */
[----:B------:R-:W-:Y:S01]  /*3e80*/  FFMA.FTZ R41, R127, R128, R41 ;  /* 0x000000807f297223 */ /* 0x000fe20000010029 */
[C---:B------:R-:W-:Y:S01]  /*3e90*/  IMAD.U32 R127, R91.reuse, 0x10000, RZ ;  /* 0x000100005b7f7824 */ /* 0x040fe200078e00ff */
[----:B------:R-:W-:-:S03]  /*3ea0*/  LOP3.LUT R91, R91, 0xffff0000, RZ, 0xc0, !PT ;  /* 0xffff00005b5b7812 */ /* 0x000fc600078ec0ff */
[CC--:B------:R-:W-:Y:S01]  /*3eb0*/  FMUL.FTZ R128, R129.reuse, R127.reuse ;  /* 0x0000007f81807220 */ /* 0x0c0fe20000410000 */
[----:B------:R-:W-:Y:S01]  /*3ec0*/  FMUL.FTZ R129, R129, R146 ;  /* 0x0000009281817220 */ /* 0x000fe20000410000 */
[----:B------:R-:W-:Y:S02]  /*3ed0*/  F2FP.BF16.F32.PACK_AB R41, R41, R124 ;  /* 0x0000007c2929723e */ /* 0x000fe400000010ff */
[C---:B------:R-:W-:Y:S01]  /*3ee0*/  FFMA.FTZ R128, R42.reuse, R146, -R128 ;  /* 0x000000922a807223 */ /* 0x040fe20000010880 */
[----:B------:R-:W-:Y:S01]  /*3ef0*/  FFMA.FTZ R129, R42, R127, R129 ;  /* 0x0000007f2a817223 */ /* 0x000fe20000010081 */
[C---:B------:R-:W-:Y:S01]  /*3f00*/  LOP3.LUT R42, R43.reuse, 0xffff0000, RZ, 0xc0, !PT ;  /* 0xffff00002b2a7812 */ /* 0x040fe200078ec0ff */
[----:B------:R-:W-:-:S03]  /*3f10*/  IMAD.U32 R43, R43, 0x10000, RZ ;  /* 0x000100002b2b7824 */ /* 0x000fc600078e00ff */
[----:B------:R-:W-:Y:S01]  /*3f20*/  F2FP.BF16.F32.PACK_AB R128, R129, R128 ;  /* 0x000000808180723e */ /* 0x000fe200000010ff */
[C---:B------:R-:W-:Y:S01]  /*3f30*/  FMUL.FTZ R127, R42.reuse, R91 ;  /* 0x0000005b2a7f7220 */ /* 0x040fe20000410000 */
[----:B------:R-:W-:-:S03]  /*3f40*/  FMUL.FTZ R42, R42, R126 ;  /* 0x0000007e2a2a7220 */ /* 0x000fc60000410000 */
        /* <DEDUP_REMOVED lines=8> */
[----:B------:R-:W-:-:S05]  /*3fd0*/  FFMA.FTZ R43, R40, R125, R43 ;  /* 0x0000007d282b7223 */ /* 0x000fca000001002b */
[----:B------:R-:W-:Y:S01]  /*3fe0*/  F2FP.BF16.F32.PACK_AB R91, R43, R91 ;  /* 0x0000005b2b5b723e */ /* 0x000fe200000010ff */
[----:B------:R-:W-:Y:S02]  /*3ff0*/  IMAD.MOV.U32 R43, RZ, RZ, R42 ;  /* 0x000000ffff2b7224 */ /* 0x000fe400078e002a */
[----:B------:R-:W-:Y:S02]  /*4000*/  IMAD.MOV.U32 R42, RZ, RZ, R128 ;  /* 0x000000ffff2a7224 */ /* 0x000fe400078e0080 */
[----:B------:R-:W-:-:S07]  /*4010*/  IMAD.MOV.U32 R40, RZ, RZ, R91 ;  /* 0x000000ffff287224 */ /* 0x000fce00078e005b */
.L_x_448:
[----:B------:R-:W-:Y:S05]  /*4020*/  BSYNC B3 ;  /* 0x0000000000037941 */ /* 0x000fea0003800000 */
.L_x_447:
[----:B--2---:R1:W-:Y:S02]  /*4030*/  STG.E.128 desc[UR56][R48.64], R40 ;  /* 0x0000002830007986 */ /* 0x0043e4000c101d38 */
.L_x_446:
[----:B------:R-:W-:Y:S05]  /*4040*/  BSYNC B2 ;  /* 0x0000000000027941 */ /* 0x000fea0003800000 */
.L_x_445:
[----:B------:R-:W-:Y:S01]  /*4050*/  ISETP.NE.AND P3, PT, R38, RZ, PT ;  /* 0x000000ff2600720c */ /* 0x000fe20003f65270 */
[----:B------:R-:W-:-:S12]  /*4060*/  BSSY B2, `(.L_x_449) ;  /* 0x0000037000027945 */ /* 0x000fd80003800000 */
[----:B------:R-:W-:Y:S05]  /*4070*/  @!P3 BRA `(.L_x_450) ;  /* 0x0000000000d4b947 */ /* 0x000fea0003800000 */
[----:B-1----:R1:W2:Y:S01]  /*4080*/  LDS.128 R40, [R46] ;  /* 0x000000002e287984 */ /* 0x0022a20000000c00 */
[----:B------:R-:W-:Y:S01]  /*4090*/  ISETP.GE.AND P3, PT, R187, R117, PT ;  /* 0x00000075bb00720c */ /* 0x000fe20003f66270 */
[----:B------:R-:W-:-:S12]  /*40a0*/  BSSY B3, `(.L_x_451) ;  /* 0x0000031000037945 */ /* 0x000fd80003800000 */
[----:B-1----:R-:W-:Y:S05]  /*40b0*/  @P3 BRA `(.L_x_452) ;  /* 0x0000000000bc3947 */ /* 0x002fea0003800000 */
[--C-:B------:R-:W-:Y:S02]  /*40c0*/  SHF.R.U64 R90, R94, 0x10, R95.reuse ;  /* 0x000000105e5a7819 */ /* 0x100fe4000000125f */
[----:B------:R-:W-:Y:S02]  /*40d0*/  SHF.R.U32.HI R94, RZ, 0x10, R95 ;  /* 0x00000010ff5e7819 */ /* 0x000fe4000001165f */
[----:B------:R-:W-:Y:S02]  /*40e0*/  SHF.R.U64 R95, R120, 0x10, R121 ;  /* 0x00000010785f7819 */ /* 0x000fe40000001279 */
[C---:B------:R-:W-:Y:S02]  /*40f0*/  PRMT R90, R170.reuse, 0x5432, R90 ;  /* 0x00005432aa5a7816 */ /* 0x040fe4000000005a */
[----:B------:R-:W-:Y:S02]  /*4100*/  PRMT R95, R170, 0x5410, R95 ;  /* 0x00005410aa5f7816 */ /* 0x000fe4000000005f */
[----:B--2---:R-:W-:-:S02]  /*4110*/  LOP3.LUT R125, R41, 0xffff0000, RZ, 0xc0, !PT ;  /* 0xffff0000297d7812 */ /* 0x004fc400078ec0ff */
[C---:B------:R-:W-:Y:S01]  /*4120*/  LOP3.LUT R124, R95.reuse, 0xffff0000, RZ, 0xc0, !PT ;  /* 0xffff00005f7c7812 */ /* 0x040fe200078ec0ff */
[----:B------:R-:W-:Y:S01]  /*4130*/  IMAD.U32 R95, R95, 0x10000, RZ ;  /* 0x000100005f5f7824 */ /* 0x000fe200078e00ff */
[----:B------:R-:W-:Y:S01]  /*4140*/  SHF.R.U32.HI R91, RZ, 0x10, R121 ;  /* 0x00000010ff5b7819 */ /* 0x000fe20000011679 */
[----:B------:R-:W-:Y:S01]  /*4150*/  IMAD.U32 R121, R41, 0x10000, RZ ;  /* 0x0001000029797824 */ /* 0x000fe200078e00ff */
[----:B------:R-:W-:Y:S01]  /*4160*/  PRMT R120, R171, 0x5432, R94 ;  /* 0x00005432ab787816 */ /* 0x000fe2000000005e */
[----:B------:R-:W-:Y:S01]  /*4170*/  FMUL.FTZ R94, R125, R124 ;  /* 0x0000007c7d5e7220 */ /* 0x000fe20000410000 */
[C---:B------:R-:W-:Y:S01]  /*4180*/  LOP3.LUT R41, R90.reuse, 0xffff0000, RZ, 0xc0, !PT ;  /* 0xffff00005a297812 */ /* 0x040fe200078ec0ff */
[----:B------:R-:W-:Y:S01]  /*4190*/  IMAD.U32 R90, R90, 0x10000, RZ ;  /* 0x000100005a5a7824 */ /* 0x000fe200078e00ff */
[----:B------:R-:W-:-:S03]  /*41a0*/  PRMT R91, R171, 0x5410, R91 ;  /* 0x00005410ab5b7816 */ /* 0x000fc6000000005b */
[-C--:B------:R-:W-:Y:S01]  /*41b0*/  FFMA.FTZ R94, R121, R41.reuse, -R94 ;  /* 0x00000029795e7223 */ /* 0x080fe2000001085e */
[----:B------:R-:W-:Y:S01]  /*41c0*/  FMUL.FTZ R41, R125, R41 ;  /* 0x000000297d297220 */ /* 0x000fe20000410000 */
[C---:B------:R-:W-:Y:S01]  /*41d0*/  IMAD.U32 R125, R120.reuse, 0x10000, RZ ;  /* 0x00010000787d7824 */ /* 0x040fe200078e00ff */
[----:B------:R-:W-:Y:S02]  /*41e0*/  LOP3.LUT R120, R120, 0xffff0000, RZ, 0xc0, !PT ;  /* 0xffff000078787812 */ /* 0x000fe400078ec0ff */
[----:B------:R-:W-:Y:S01]  /*41f0*/  FFMA.FTZ R41, R121, R124, R41 ;  /* 0x0000007c79297223 */ /* 0x000fe20000010029 */
[C---:B------:R-:W-:Y:S01]  /*4200*/  LOP3.LUT R124, R42.reuse, 0xffff0000, RZ, 0xc0, !PT ;  /* 0xffff00002a7c7812 */ /* 0x040fe200078ec0ff */
[C---:B------:R-:W-:Y:S01]  /*4210*/  IMAD.U32 R121, R91.reuse, 0x10000, RZ ;  /* 0x000100005b797824 */ /* 0x040fe200078e00ff */
[----:B------:R-:W-:Y:S01]  /*4220*/  LOP3.LUT R91, R91, 0xffff0000, RZ, 0xc0, !PT ;  /* 0xffff00005b5b7812 */ /* 0x000fe200078ec0ff */
[----:B------:R-:W-:Y:S01]  /*4230*/  IMAD.U32 R42, R42, 0x10000, RZ ;  /* 0x000100002a2a7824 */ /* 0x000fe200078e00ff */
        /* <DEDUP_REMOVED lines=23> */
.L_x_452:
[----:B------:R-:W-:Y:S05]  /*43b0*/  BSYNC B3 ;  /* 0x0000000000037941 */ /* 0x000fea0003800000 */
.L_x_451:
[----:B--2---:R2:W-:Y:S02]  /*43c0*/  STG.E.128 desc[UR56][R48.64+0x40], R40 ;  /* 0x0000402830007986 */ /* 0x0045e4000c101d38 */
.L_x_450:
[----:B------:R-:W-:Y:S05]  /*43d0*/  BSYNC B2 ;  /* 0x0000000000027941 */ /* 0x000fea0003800000 */
.L_x_449:
[----:B------:R-:W-:Y:S01]  /*43e0*/  ISETP.NE.AND P3, PT, R39, RZ, PT ;  /* 0x000000ff2700720c */ /* 0x000fe20003f65270 */
[----:B------:R-:W-:-:S12]  /*43f0*/  BSSY B2, `(.L_x_453) ;  /* 0x0000037000027945 */ /* 0x000fd80003800000 */
[----:B------:R-:W-:Y:S05]  /*4400*/  @!P3 BRA `(.L_x_454) ;  /* 0x0000000000d4b947 */ /* 0x000fea0003800000 */
[----:B-12---:R1:W2:Y:S01]  /*4410*/  LDS.128 R40, [R47+0x4000] ;  /* 0x004000002f287984 */ /* 0x0062a20000000c00 */
[----:B------:R-:W-:Y:S01]  /*4420*/  ISETP.GE.AND P3, PT, R186, R117, PT ;  /* 0x00000075ba00720c */ /* 0x000fe20003f66270 */
[----:B------:R-:W-:-:S12]  /*4430*/  BSSY B3, `(.L_x_455) ;  /* 0x0000031000037945 */ /* 0x000fd80003800000 */
[----:B-1----:R-:W-:Y:S05]  /*4440*/  @P3 BRA `(.L_x_456) ;  /* 0x0000000000bc3947 */ /* 0x002fea0003800000 */
[----:B------:R-:W-:Y:S02]  /*4450*/  SHF.R.U64 R91, R92, 0x10, R93 ;  /* 0x000000105c5b7819 */ /* 0x000fe4000000125d */
[----:B------:R-:W-:Y:S02]  /*4460*/  SHF.R.U64 R86, R86, 0x10, R87 ;  /* 0x0000001056567819 */ /* 0x000fe40000001257 */
[----:B------:R-:W-:Y:S02]  /*4470*/  PRMT R91, R168, 0x5410, R91 ;  /* 0x00005410a85b7816 */ /* 0x000fe4000000005b */
[----:B------:R-:W-:Y:S02]  /*4480*/  SHF.R.U32.HI R87, RZ, 0x10, R87 ;  /* 0x00000010ff577819 */ /* 0x000fe40000011657 */
[----:B------:R-:W-:Y:S02]  /*4490*/  SHF.R.U32.HI R93, RZ, 0x10, R93 ;  /* 0x00000010ff5d7819 */ /* 0x000fe4000001165d */
[----:B------:R-:W-:-:S02]  /*44a0*/  PRMT R86, R169, 0x5432, R86 ;  /* 0x00005432a9567816 */ /* 0x000fc40000000056 */
[----:B--2---:R-:W-:Y:S02]  /*44b0*/  LOP3.LUT R95, R41, 0xffff0000, RZ, 0xc0, !PT ;  /* 0xffff0000295f7812 */ /* 0x004fe400078ec0ff */
[C---:B------:R-:W-:Y:S01]  /*44c0*/  LOP3.LUT R94, R91.reuse, 0xffff0000, RZ, 0xc0, !PT ;  /* 0xffff00005b5e7812 */ /* 0x040fe200078ec0ff */
[----:B------:R-:W-:Y:S01]  /*44d0*/  IMAD.U32 R91, R91, 0x10000, RZ ;  /* 0x000100005b5b7824 */ /* 0x000fe200078e00ff */
[----:B------:R-:W-:Y:S02]  /*44e0*/  PRMT R92, R167, 0x5410, R87 ;  /* 0x00005410a75c7816 */ /* 0x000fe40000000057 */
[----:B------:R-:W-:Y:S01]  /*44f0*/  PRMT R87, R169, 0x5410, R93 ;  /* 0x00005410a9577816 */ /* 0x000fe2000000005d */
[----:B------:R-:W-:Y:S01]  /*4500*/  IMAD.U32 R93, R41, 0x10000, RZ ;  /* 0x00010000295d7824 */ /* 0x000fe200078e00ff */
[C---:B------:R-:W-:Y:S01]  /*4510*/  LOP3.LUT R41, R86.reuse, 0xffff0000, RZ, 0xc0, !PT ;  /* 0xffff000056297812 */ /* 0x040fe200078ec0ff */
[----:B------:R-:W-:Y:S01]  /*4520*/  FMUL.FTZ R90, R95, R94 ;  /* 0x0000005e5f5a7220 */ /* 0x000fe20000410000 */
[----:B------:R-:W-:-:S03]  /*4530*/  IMAD.U32 R86, R86, 0x10000, RZ ;  /* 0x0001000056567824 */ /* 0x000fc600078e00ff */
        /* <DEDUP_REMOVED lines=32> */
.L_x_456:
[----:B------:R-:W-:Y:S05]  /*4740*/  BSYNC B3 ;  /* 0x0000000000037941 */ /* 0x000fea0003800000 */
.L_x_455:
[----:B--2---:R3:W-:Y:S02]  /*4750*/  STG.E.128 desc[UR56][R48.64+0x80], R40 ;  /* 0x0000802830007986 */ /* 0x0047e4000c101d38 */
.L_x_454:
[----:B------:R-:W-:Y:S05]  /*4760*/  BSYNC B2 ;  /* 0x0000000000027941 */ /* 0x000fea0003800000 */
.L_x_453:
[----:B------:R-:W-:Y:S01]  /*4770*/  ISETP.NE.AND P3, PT, R96, RZ, PT ;  /* 0x000000ff6000720c */ /* 0x000fe20003f65270 */
[----:B------:R-:W-:-:S12]  /*4780*/  BSSY B2, `(.L_x_457) ;  /* 0x0000037000027945 */ /* 0x000fd80003800000 */
[----:B------:R-:W-:Y:S05]  /*4790*/  @!P3 BRA `(.L_x_458) ;  /* 0x0000000000d4b947 */ /* 0x000fea0003800000 */
[----:B-123--:R1:W2:Y:S01]  /*47a0*/  LDS.128 R40, [R46+0x4000] ;  /* 0x004000002e287984 */ /* 0x00e2a20000000c00 */
[----:B------:R-:W-:Y:S01]  /*47b0*/  ISETP.GE.AND P3, PT, R189, R117, PT ;  /* 0x00000075bd00720c */ /* 0x000fe20003f66270 */
[----:B------:R-:W-:-:S12]  /*47c0*/  BSSY B3, `(.L_x_459) ;  /* 0x0000031000037945 */ /* 0x000fd80003800000 */
[----:B-1----:R-:W-:Y:S05]  /*47d0*/  @P3 BRA `(.L_x_460) ;  /* 0x0000000000bc3947 */ /* 0x002fea0003800000 */
[--C-:B------:R-:W-:Y:S01]  /*47e0*/  SHF.R.U64 R82, R82, 0x10, R83.reuse ;  /* 0x0000001052527819 */ /* 0x100fe20000001253 */
[----:B--2---:R-:W-:Y:S01]  /*47f0*/  IMAD.U32 R87, R41, 0x10000, RZ ;  /* 0x0001000029577824 */ /* 0x004fe200078e00ff */
[----:B------:R-:W-:Y:S02]  /*4800*/  SHF.R.U32.HI R86, RZ, 0x10, R83 ;  /* 0x00000010ff567819 */ /* 0x000fe40000011653 */
[--C-:B------:R-:W-:Y:S02]  /*4810*/  SHF.R.U64 R83, R84, 0x10, R85.reuse ;  /* 0x0000001054537819 */ /* 0x100fe40000001255 */
[----:B------:R-:W-:Y:S02]  /*4820*/  SHF.R.U32.HI R84, RZ, 0x10, R85 ;  /* 0x00000010ff547819 */ /* 0x000fe40000011655 */
[----:B------:R-:W-:Y:S02]  /*4830*/  PRMT R85, R166, 0x5410, R83 ;  /* 0x00005410a6557816 */ /* 0x000fe40000000053 */
[----:B------:R-:W-:-:S02]  /*4840*/  PRMT R82, R167, 0x5432, R82 ;  /* 0x00005432a7527816 */ /* 0x000fc40000000052 */
[----:B------:R-:W-:Y:S02]  /*4850*/  LOP3.LUT R91, R41, 0xffff0000, RZ, 0xc0, !PT ;  /* 0xffff0000295b7812 */ /* 0x000fe400078ec0ff */
[C---:B------:R-:W-:Y:S01]  /*4860*/  LOP3.LUT R90, R85.reuse, 0xffff0000, RZ, 0xc0, !PT ;  /* 0xffff0000555a7812 */ /* 0x040fe200078ec0ff */
[----:B------:R-:W-:Y:S01]  /*4870*/  IMAD.U32 R85, R85, 0x10000, RZ ;  /* 0x0001000055557824 */ /* 0x000fe200078e00ff */
[----:B------:R-:W-:Y:S02]  /*4880*/  PRMT R83, R168, 0x5432, R84 ;  /* 0x00005432a8537816 */ /* 0x000fe40000000054 */
[----:B------:R-:W-:Y:S01]  /*4890*/  LOP3.LUT R41, R82, 0xffff0000, RZ, 0xc0, !PT ;  /* 0xffff000052297812 */ /* 0x000fe200078ec0ff */
[----:B------:R-:W-:Y:S01]  /*48a0*/  FMUL.FTZ R84, R91, R90 ;  /* 0x0000005a5b547220 */ /* 0x000fe20000410000 */
[----:B------:R-:W-:Y:S01]  /*48b0*/  PRMT R86, R166, 0x5432, R86 ;  /* 0x00005432a6567816 */ /* 0x000fe20000000056 */
[----:B------:R-:W-:Y:S02]  /*48c0*/  IMAD.U32 R82, R82, 0x10000, RZ ;  /* 0x0001000052527824 */ /* 0x000fe400078e00ff */
[-C--:B------:R-:W-:Y:S01]  /*48d0*/  FFMA.FTZ R84, R87, R41.reuse, -R84 ;  /* 0x0000002957547223 */ /* 0x080fe20000010854 */
[----:B------:R-:W-:Y:S01]  /*48e0*/  FMUL.FTZ R41, R91, R41 ;  /* 0x000000295b297220 */ /* 0x000fe20000410000 */
[C---:B------:R-:W-:Y:S01]  /*48f0*/  IMAD.U32 R91, R86.reuse, 0x10000, RZ ;  /* 0x00010000565b7824 */ /* 0x040fe200078e00ff */
[----:B------:R-:W-:-:S02]  /*4900*/  LOP3.LUT R86, R86, 0xffff0000, RZ, 0xc0, !PT ;  /* 0xffff000056567812 */ /* 0x000fc400078ec0ff */
        /* <DEDUP_REMOVED lines=28> */
.L_x_460:
[----:B------:R-:W-:Y:S05]  /*4ad0*/  BSYNC B3 ;  /* 0x0000000000037941 */ /* 0x000fea0003800000 */
.L_x_459:
[----:B--2---:R4:W-:Y:S02]  /*4ae0*/  STG.E.128 desc[UR56][R48.64+0xc0], R40 ;  /* 0x0000c02830007986 */ /* 0x0049e4000c101d38 */
.L_x_458:
[----:B------:R-:W-:Y:S05]  /*4af0*/  BSYNC B2 ;  /* 0x0000000000027941 */ /* 0x000fea0003800000 */
.L_x_457:
[----:B------:R-:W-:Y:S01]  /*4b00*/  ISETP.NE.AND P3, PT, R97, RZ, PT ;  /* 0x000000ff6100720c */ /* 0x000fe20003f65270 */
[----:B------:R-:W-:-:S12]  /*4b10*/  BSSY B2, `(.L_x_461) ;  /* 0x0000038000027945 */ /* 0x000fd80003800000 */
[----:B------:R-:W-:Y:S05]  /*4b20*/  @!P3 BRA `(.L_x_462) ;  /* 0x0000000000d8b947 */ /* 0x000fea0003800000 */
[----:B-1234-:R1:W2:Y:S01]  /*4b30*/  LDS.128 R40, [R47+0x8000] ;  /* 0x008000002f287984 */ /* 0x01e2a20000000c00 */
[----:B------:R-:W-:Y:S01]  /*4b40*/  ISETP.GE.AND P3, PT, R188, R117, PT ;  /* 0x00000075bc00720c */ /* 0x000fe20003f66270 */
[----:B------:R-:W-:-:S12]  /*4b50*/  BSSY B3, `(.L_x_463) ;  /* 0x0000032000037945 */ /* 0x000fd80003800000 */
[----:B-1----:R-:W-:Y:S05]  /*4b60*/  @P3 BRA `(.L_x_464) ;  /* 0x0000000000c03947 */ /* 0x002fea0003800000 */
[--C-:B------:R-:W-:Y:S02]  /*4b70*/  SHF.R.U64 R78, R78, 0x10, R79.reuse ;  /* 0x000000104e4e7819 */ /* 0x100fe4000000124f */
[----:B------:R-:W-:Y:S02]  /*4b80*/  SHF.R.U32.HI R82, RZ, 0x10, R79 ;  /* 0x00000010ff527819 */ /* 0x000fe4000001164f */
[--C-:B------:R-:W-:Y:S02]  /*4b90*/  SHF.R.U64 R79, R80, 0x10, R81.reuse ;  /* 0x00000010504f7819 */ /* 0x100fe40000001251 */
[----:B------:R-:W-:Y:S02]  /*4ba0*/  SHF.R.U32.HI R83, RZ, 0x10, R81 ;  /* 0x00000010ff537819 */ /* 0x000fe40000011651 */
[----:B------:R-:W-:Y:S01]  /*4bb0*/  PRMT R81, R165, 0x5410, R79 ;  /* 0x00005410a5517816 */ /* 0x000fe2000000004f */
[----:B--2---:R-:W-:Y:S01]  /*4bc0*/  IMAD.U32 R79, R41, 0x10000, RZ ;  /* 0x00010000294f7824 */ /* 0x004fe200078e00ff */
[----:B------:R-:W-:-:S02]  /*4bd0*/  PRMT R78, R165, 0x5432, R78 ;  /* 0x00005432a54e7816 */ /* 0x000fc4000000004e */
[----:B------:R-:W-:Y:S02]  /*4be0*/  LOP3.LUT R86, R41, 0xffff0000, RZ, 0xc0, !PT ;  /* 0xffff000029567812 */ /* 0x000fe400078ec0ff */
[C---:B------:R-:W-:Y:S01]  /*4bf0*/  LOP3.LUT R84, R81.reuse, 0xffff0000, RZ, 0xc0, !PT ;  /* 0xffff000051547812 */ /* 0x040fe200078ec0ff */
[----:B------:R-:W-:Y:S01]  /*4c00*/  IMAD.U32 R81, R81, 0x10000, RZ ;  /* 0x0001000051517824 */ /* 0x000fe200078e00ff */
[C---:B------:R-:W-:Y:S01]  /*4c10*/  LOP3.LUT R80, R78.reuse, 0xffff0000, RZ, 0xc0, !PT ;  /* 0xffff00004e507812 */ /* 0x040fe200078ec0ff */
[----:B------:R-:W-:Y:S02]  /*4c20*/  IMAD.U32 R78, R78, 0x10000, RZ ;  /* 0x000100004e4e7824 */ /* 0x000fe400078e00ff */
[C---:B------:R-:W-:Y:S02]  /*4c30*/  FMUL.FTZ R85, R86.reuse, R84 ;  /* 0x0000005456557220 */ /* 0x040fe40000410000 */
[-C--:B------:R-:W-:Y:S01]  /*4c40*/  FMUL.FTZ R41, R86, R80.reuse ;  /* 0x0000005056297220 */ /* 0x080fe20000410000 */
[C---:B------:R-:W-:Y:S01]  /*4c50*/  LOP3.LUT R86, R42.reuse, 0xffff0000, RZ, 0xc0, !PT ;  /* 0xffff00002a567812 */ /* 0x040fe200078ec0ff */
[----:B------:R-:W-:Y:S01]  /*4c60*/  FFMA.FTZ R80, R79, R80, -R85 ;  /* 0x000000504f507223 */ /* 0x000fe20000010855 */
[----:B------:R-:W-:-:S02]  /*4c70*/  IMAD.U32 R42, R42, 0x10000, RZ ;  /* 0x000100002a2a7824 */ /* 0x000fc400078e00ff */
[----:B------:R-:W-:Y:S01]  /*4c80*/  FFMA.FTZ R79, R79, R84, R41 ;  /* 0x000000544f4f7223 */ /* 0x000fe20000010029 */
[C---:B------:R-:W-:Y:S02]  /*4c90*/  PRMT R41, R164.reuse, 0x5432, R82 ;  /* 0x00005432a4297816 */ /* 0x040fe40000000052 */
[----:B------:R-:W-:Y:S02]  /*4ca0*/  PRMT R82, R164, 0x5410, R83 ;  /* 0x00005410a4527816 */ /* 0x000fe40000000053 */
[----:B------:R-:W-:Y:S01]  /*4cb0*/  F2FP.BF16.F32.PACK_AB R79, R79, R80 ;  /* 0x000000504f4f723e */ /* 0x000fe200000010ff */
[C---:B------:R-:W-:Y:S01]  /*4cc0*/  IMAD.U32 R84, R41.reuse, 0x10000, RZ ;  /* 0x0001000029547824 */ /* 0x040fe200078e00ff */
[----:B------:R-:W-:Y:S01]  /*4cd0*/  LOP3.LUT R41, R41, 0xffff0000, RZ, 0xc0, !PT ;  /* 0xffff000029297812 */ /* 0x000fe200078ec0ff */
[C---:B------:R-:W-:Y:S01]  /*4ce0*/  IMAD.U32 R83, R82.reuse, 0x10000, RZ ;  /* 0x0001000052537824 */ /* 0x040fe200078e00ff */
[----:B------:R-:W-:-:S03]  /*4cf0*/  LOP3.LUT R82, R82, 0xffff0000, RZ, 0xc0, !PT ;  /* 0xffff000052527812 */ /* 0x000fc600078ec0ff */
        /* <DEDUP_REMOVED lines=10> */
[C---:B------:R-:W-:Y:S01]  /*4da0*/  LOP3.LUT R41, R40.reuse, 0xffff0000, RZ, 0xc0, !PT ;  /* 0xffff000028297812 */ /* 0x040fe200078ec0ff */
[----:B------:R-:W-:Y:S01]  /*4db0*/  FFMA.FTZ R42, R43, R82, R42 ;  /* 0x000000522b2a7223 */ /* 0x000fe2000001002a */
[----:B------:R-:W-:-:S03]  /*4dc0*/  IMAD.U32 R40, R40, 0x10000, RZ ;  /* 0x0001000028287824 */ /* 0x000fc600078e00ff */
[C---:B------:R-:W-:Y:S01]  /*4dd0*/  FMUL.FTZ R43, R41.reuse, R81 ;  /* 0x00000051292b7220 */ /* 0x040fe20000410000 */
[-C--:B------:R-:W-:Y:S01]  /*4de0*/  FMUL.FTZ R41, R41, R78.reuse ;  /* 0x0000004e29297220 */ /* 0x080fe20000410000 */
[----:B------:R-:W-:Y:S02]  /*4df0*/  F2FP.BF16.F32.PACK_AB R42, R42, R83 ;  /* 0x000000532a2a723e */ /* 0x000fe400000010ff */
[C---:B------:R-:W-:Y:S01]  /*4e00*/  FFMA.FTZ R43, R40.reuse, R78, -R43 ;  /* 0x0000004e282b7223 */ /* 0x040fe2000001082b */
[----:B------:R-:W-:-:S05]  /*4e10*/  FFMA.FTZ R41, R40, R81, R41 ;  /* 0x0000005128297223 */ /* 0x000fca0000010029 */
[----:B------:R-:W-:Y:S01]  /*4e20*/  F2FP.BF16.F32.PACK_AB R41, R41, R43 ;  /* 0x0000002b2929723e */ /* 0x000fe200000010ff */
[----:B------:R-:W-:Y:S02]  /*4e30*/  IMAD.MOV.U32 R43, RZ, RZ, R42 ;  /* 0x000000ffff2b7224 */ /* 0x000fe400078e002a */
[----:B------:R-:W-:Y:S02]  /*4e40*/  IMAD.MOV.U32 R42, RZ, RZ, R85 ;  /* 0x000000ffff2a7224 */ /* 0x000fe400078e0055 */
[----:B------:R-:W-:Y:S02]  /*4e50*/  IMAD.MOV.U32 R40, RZ, RZ, R41 ;  /* 0x000000ffff287224 */ /* 0x000fe400078e0029 */
[----:B------:R-:W-:-:S07]  /*4e60*/  IMAD.MOV.U32 R41, RZ, RZ, R79 ;  /* 0x000000ffff297224 */ /* 0x000fce00078e004f */
.L_x_464:
[----:B------:R-:W-:Y:S05]  /*4e70*/  BSYNC B3 ;  /* 0x0000000000037941 */ /* 0x000fea0003800000 */
.L_x_463:
[----:B--2---:R1:W-:Y:S02]  /*4e80*/  STG.E.128 desc[UR56][R48.64+0x100], R40 ;  /* 0x0001002830007986 */ /* 0x0043e4000c101d38 */
.L_x_462:
[----:B------:R-:W-:Y:S05]  /*4e90*/  BSYNC B2 ;  /* 0x0000000000027941 */ /* 0x000fea0003800000 */
.L_x_461:
[----:B------:R-:W-:-:S13]  /*4ea0*/  ISETP.NE.AND P3, PT, R98, RZ, PT ;  /* 0x000000ff6200720c */ /* 0x000fda0003f65270 */
[----:B------:R-:W-:Y:S05]  /*4eb0*/  @!P3 BRA `(.L_x_444) ;  /* 0x0000000000d4b947 */ /* 0x000fea0003800000 */
[----:B-1234-:R1:W2:Y:S01]  /*4ec0*/  LDS.128 R40, [R46+0x8000] ;  /* 0x008000002e287984 */ /* 0x01e2a20000000c00 */
[----:B------:R-:W-:Y:S01]  /*4ed0*/  ISETP.GE.AND P3, PT, R190, R117, PT ;  /* 0x00000075be00720c */ /* 0x000fe20003f66270 */
[----:B------:R-:W-:-:S12]  /*4ee0*/  BSSY B2, `(.L_x_465) ;  /* 0x0000031000027945 */ /* 0x000fd80003800000 */
[----:B-1----:R-:W-:Y:S05]  /*4ef0*/  @P3 BRA `(.L_x_466) ;  /* 0x0000000000bc3947 */ /* 0x002fea0003800000 */
[----:B------:R-:W-:Y:S02]  /*4f00*/  SHF.R.U64 R78, R76, 0x10, R77 ;  /* 0x000000104c4e7819 */ /* 0x000fe4000000124d */
[----:B------:R-:W-:Y:S02]  /*4f10*/  SHF.R.U64 R74, R74, 0x10, R75 ;  /* 0x000000104a4a7819 */ /* 0x000fe4000000124b */
[----:B------:R-:W-:Y:S02]  /*4f20*/  SHF.R.U32.HI R76, RZ, 0x10, R77 ;  /* 0x00000010ff4c7819 */ /* 0x000fe4000001164d */
[----:B------:R-:W-:Y:S02]  /*4f30*/  PRMT R77, R161, 0x5432, R78 ;  /* 0x00005432a14d7816 */ /* 0x000fe4000000004e */
[----:B------:R-:W-:Y:S02]  /*4f40*/  PRMT R74, R162, 0x5432, R74 ;  /* 0x00005432a24a7816 */ /* 0x000fe4000000004a */
[C---:B--2---:R-:W-:Y:S01]  /*4f50*/  LOP3.LUT R81, R41.reuse, 0xffff0000, RZ, 0xc0, !PT ;  /* 0xffff000029517812 */ /* 0x044fe200078ec0ff */
[----:B------:R-:W-:Y:S01]  /*4f60*/  IMAD.U32 R41, R41, 0x10000, RZ ;  /* 0x0001000029297824 */ /* 0x000fe200078e00ff */
[C---:B------:R-:W-:Y:S01]  /*4f70*/  LOP3.LUT R78, R77.reuse, 0xffff0000, RZ, 0xc0, !PT ;  /* 0xffff00004d4e7812 */ /* 0x040fe200078ec0ff */
[----:B------:R-:W-:Y:S01]  /*4f80*/  IMAD.U32 R77, R77, 0x10000, RZ ;  /* 0x000100004d4d7824 */ /* 0x000fe200078e00ff */
[C---:B------:R-:W-:Y:S01]  /*4f90*/  LOP3.LUT R79, R74.reuse, 0xffff0000, RZ, 0xc0, !PT ;  /* 0xffff00004a4f7812 */ /* 0x040fe200078ec0ff */
[----:B------:R-:W-:Y:S01]  /*4fa0*/  IMAD.U32 R74, R74, 0x10000, RZ ;  /* 0x000100004a4a7824 */ /* 0x000fe200078e00ff */
[----:B------:R-:W-:Y:S01]  /*4fb0*/  SHF.R.U32.HI R75, RZ, 0x10, R75 ;  /* 0x00000010ff4b7819 */ /* 0x000fe2000001164b */
[-C--:B------:R-:W-:Y:S01]  /*4fc0*/  FMUL.FTZ R80, R81, R78.reuse ;  /* 0x0000004e51507220 */ /* 0x080fe20000410000 */
[----:B------:R-:W-:Y:S01]  /*4fd0*/  PRMT R76, R161, 0x5410, R76 ;  /* 0x00005410a14c7816 */ /* 0x000fe2000000004c */
[-C--:B------:R-:W-:Y:S01]  /*4fe0*/  FMUL.FTZ R81, R81, R79.reuse ;  /* 0x0000004f51517220 */ /* 0x080fe20000410000 */
[----:B------:R-:W-:Y:S01]  /*4ff0*/  PRMT R75, R162, 0x5410, R75 ;  /* 0x00005410a24b7816 */ /* 0x000fe2000000004b */
[C---:B------:R-:W-:Y:S01]  /*5000*/  FFMA.FTZ R80, R41.reuse, R79, -R80 ;  /* 0x0000004f29507223 */ /* 0x040fe20000010850 */
[----:B------:R-:W-:Y:S01]  /*5010*/  LOP3.LUT R82, R42, 0xffff0000, RZ, 0xc0, !PT ;  /* 0xffff00002a527812 */ /* 0x000fe200078ec0ff */
[----:B------:R-:W-:Y:S01]  /*5020*/  FFMA.FTZ R81, R41, R78, R81 ;  /* 0x0000004e29517223 */ /* 0x000fe20000010051 */
[C---:B------:R-:W-:Y:S01]  /*5030*/  IMAD.U32 R78, R76.reuse, 0x10000, RZ ;  /* 0x000100004c4e7824 */ /* 0x040fe200078e00ff */
[----:B------:R-:W-:Y:S01]  /*5040*/  LOP3.LUT R76, R76, 0xffff0000, RZ, 0xc0, !PT ;  /* 0xffff00004c4c7812 */ /* 0x000fe200078ec0ff */
[C---:B------:R-:W-:Y:S01]  /*5050*/  IMAD.U32 R79, R75.reuse, 0x10000, RZ ;  /* 0x000100004b4f7824 */ /* 0x040fe200078e00ff */
[----:B------:R-:W-:Y:S01]  /*5060*/  LOP3.LUT R75, R75, 0xffff0000, RZ, 0xc0, !PT ;  /* 0xffff00004b4b7812 */ /* 0x000fe200078ec0ff */
[----:B------:R-:W-:-:S02]  /*5070*/  IMAD.U32 R41, R42, 0x10000, RZ ;  /* 0x000100002a297824 */ /* 0x000fc400078e00ff */
[C---:B------:R-:W-:Y:S01]  /*5080*/  FMUL.FTZ R42, R82.reuse, R78 ;  /* 0x0000004e522a7220 */ /* 0x040fe20000410000 */
[-C--:B------:R-:W-:Y:S01]  /*5090*/  FMUL.FTZ R82, R82, R79.reuse ;  /* 0x0000004f52527220 */ /* 0x080fe20000410000 */
        /* <DEDUP_REMOVED lines=21> */
.L_x_466:
[----:B------:R-:W-:Y:S05]  /*51f0*/  BSYNC B2 ;  /* 0x0000000000027941 */ /* 0x000fea0003800000 */
.L_x_465:
[----:B--2---:R1:W-:Y:S02]  /*5200*/  STG.E.128 desc[UR56][R48.64+0x140], R40 ;  /* 0x0001402830007986 */ /* 0x0043e4000c101d38 */
.L_x_444:
[----:B------:R-:W-:Y:S05]  /*5210*/  BSYNC B1 ;  /* 0x0000000000017941 */ /* 0x000fea0003800000 */
.L_x_443:
[----:B------:R-:W-:Y:S05]  /*5220*/  @P4 BRA `(.L_x_467) ;  /* 0x0000005400984947 */ /* 0x000fea0003800000 */
[----:B------:R-:W-:Y:S01]  /*5230*/  ISETP.NE.AND P3, PT, R34, RZ, PT ;  /* 0x000000ff2200720c */ /* 0x000fe20003f65270 */
[----:B------:R-:W-:-:S12]  /*5240*/  BSSY B1, `(.L_x_468) ;  /* 0x0000036000017945 */ /* 0x000fd80003800000 */
[----:B------:R-:W-:Y:S05]  /*5250*/  @!P3 BRA `(.L_x_469) ;  /* 0x0000000000d0b947 */ /* 0x000fea0003800000 */
[----:B-1234-:R1:W2:Y:S01]  /*5260*/  LDS.128 R40, [R47+0x2000] ;  /* 0x002000002f287984 */ /* 0x01e2a20000000c00 */
[----:B------:R-:W-:Y:S01]  /*5270*/  ISETP.GE.AND P3, PT, R22, R117, PT ;  /* 0x000000751600720c */ /* 0x000fe20003f66270 */
[----:B------:R-:W-:-:S12]  /*5280*/  BSSY B2, `(.L_x_470) ;  /* 0x0000030000027945 */ /* 0x000fd80003800000 */
[----:B-1----:R-:W-:Y:S05]  /*5290*/  @P3 BRA `(.L_x_471) ;  /* 0x0000000000b83947 */ /* 0x002fea0003800000 */
[----:B------:R-:W-:Y:S01]  /*52a0*/  SHF.R.U64 R49, R70, 0x10, R71 ;  /* 0x0000001046317819 */ /* 0x000fe20000001247 */
[----:B--2---:R-:W-:Y:S01]  /*52b0*/  IMAD.U32 R78, R40, 0x10000, RZ ;  /* 0x00010000284e7824 */ /* 0x004fe200078e00ff */
[----:B------:R-:W-:Y:S02]  /*52c0*/  SHF.R.U64 R70, R72, 0x10, R73 ;  /* 0x0000001048467819 */ /* 0x000fe40000001249 */
[----:B------:R-:W-:Y:S02]  /*52d0*/  PRMT R49, R159, 0x5432, R49 ;  /* 0x000054329f317816 */ /* 0x000fe40000000031 */
[----:B------:R-:W-:Y:S02]  /*52e0*/  PRMT R70, R163, 0x5410, R70 ;  /* 0x00005410a3467816 */ /* 0x000fe40000000046 */
[----:B------:R-:W-:Y:S02]  /*52f0*/  LOP3.LUT R48, R41, 0xffff0000, RZ, 0xc0, !PT ;  /* 0xffff000029307812 */ /* 0x000fe400078ec0ff */
[C---:B------:R-:W-:Y:S01]  /*5300*/  LOP3.LUT R72, R70.reuse, 0xffff0000, RZ, 0xc0, !PT ;  /* 0xffff000046487812 */ /* 0x040fe200078ec0ff */
[----:B------:R-:W-:Y:S01]  /*5310*/  IMAD.U32 R70, R70, 0x10000, RZ ;  /* 0x0001000046467824 */ /* 0x000fe200078e00ff */
[C---:B------:R-:W-:Y:S01]  /*5320*/  LOP3.LUT R74, R49.reuse, 0xffff0000, RZ, 0xc0, !PT ;  /* 0xffff0000314a7812 */ /* 0x040fe200078ec0ff */
[----:B------:R-:W-:Y:S01]  /*5330*/  IMAD.U32 R49, R49, 0x10000, RZ ;  /* 0x0001000031317824 */ /* 0x000fe200078e00ff */
[----:B------:R-:W-:Y:S01]  /*5340*/  SHF.R.U32.HI R75, RZ, 0x10, R73 ;  /* 0x00000010ff4b7819 */ /* 0x000fe20000011649 */
[----:B------:R-:W-:Y:S01]  /*5350*/  IMAD.U32 R73, R41, 0x10000, RZ ;  /* 0x0001000029497824 */ /* 0x000fe200078e00ff */
[----:B------:R-:W-:Y:S01]  /*5360*/  SHF.R.U32.HI R71, RZ, 0x10, R71 ;  /* 0x00000010ff477819 */ /* 0x000fe20000011647 */
[C---:B------:R-:W-:Y:S01]  /*5370*/  FMUL.FTZ R41, R48.reuse, R72 ;  /* 0x0000004830297220 */ /* 0x040fe20000410000 */
[----:B------:R-:W-:Y:S01]  /*5380*/  FMUL.FTZ R48, R48, R74 ;  /* 0x0000004a30307220 */ /* 0x000fe20000410000 */
[----:B------:R-:W-:-:S02]  /*5390*/  PRMT R75, R163, 0x5432, R75 ;  /* 0x00005432a34b7816 */ /* 0x000fc4000000004b */
[----:B------:R-:W-:Y:S01]  /*53a0*/  PRMT R71, R160, 0x5410, R71 ;  /* 0x00005410a0477816 */ /* 0x000fe20000000047 */
[C---:B------:R-:W-:Y:S01]  /*53b0*/  FFMA.FTZ R72, R73.reuse, R72, R48 ;  /* 0x0000004849487223 */ /* 0x040fe20000010030 */
[----:B------:R-:W-:Y:S01]  /*53c0*/  FFMA.FTZ R41, R73, R74, -R41 ;  /* 0x0000004a49297223 */ /* 0x000fe20000010829 */
[C---:B------:R-:W-:Y:S01]  /*53d0*/  LOP3.LUT R48, R42.reuse, 0xffff0000, RZ, 0xc0, !PT ;  /* 0xffff00002a307812 */ /* 0x040fe200078ec0ff */
[C---:B------:R-:W-:Y:S01]  /*53e0*/  IMAD.U32 R74, R75.reuse, 0x10000, RZ ;  /* 0x000100004b4a7824 */ /* 0x040fe200078e00ff */
[----:B------:R-:W-:Y:S01]  /*53f0*/  LOP3.LUT R75, R75, 0xffff0000, RZ, 0xc0, !PT ;  /* 0xffff00004b4b7812 */ /* 0x000fe200078ec0ff */
[C---:B------:R-:W-:Y:S01]  /*5400*/  IMAD.U32 R76, R71.reuse, 0x10000, RZ ;  /* 0x00010000474c7824 */ /* 0x040fe200078e00ff */
[----:B------:R-:W-:Y:S01]  /*5410*/  LOP3.LUT R71, R71, 0xffff0000, RZ, 0xc0, !PT ;  /* 0xffff000047477812 */ /* 0x000fe200078ec0ff */
[----:B------:R-:W-:Y:S02]  /*5420*/  IMAD.U32 R73, R42, 0x10000, RZ ;  /* 0x000100002a497824 */ /* 0x000fe400078e00ff */
[C---:B------:R-:W-:Y:S01]  /*5430*/  FMUL.FTZ R77, R48.reuse, R74 ;  /* 0x0000004a304d7220 */ /* 0x040fe20000410000 */
[----:B------:R-:W-:Y:S01]  /*5440*/  LOP3.LUT R42, R43, 0xffff0000, RZ, 0xc0, !PT ;  /* 0xffff00002b2a7812 */ /* 0x000fe200078ec0ff */
[-C--:B------:R-:W-:Y:S01]  /*5450*/  FMUL.FTZ R48, R48, R76.reuse ;  /* 0x0000004c30307220 */ /* 0x080fe20000410000 */
[----:B------:R-:W-:Y:S01]  /*5460*/  LOP3.LUT R40, R40, 0xffff0000, RZ, 0xc0, !PT ;  /* 0xffff000028287812 */ /* 0x000fe200078ec0ff */
[----:B------:R-:W-:Y:S01]  /*5470*/  FFMA.FTZ R77, R73, R76, -R77 ;  /* 0x0000004c494d7223 */ /* 0x000fe2000001084d */
[----:B------:R-:W-:-:S02]  /*5480*/  IMAD.U32 R43, R43, 0x10000, RZ ;  /* 0x000100002b2b7824 */ /* 0x000fc400078e00ff */
[----:B------:R-:W-:Y:S01]  /*5490*/  FFMA.FTZ R48, R73, R74, R48 ;  /* 0x0000004a49307223 */ /* 0x000fe20000010030 */
[C---:B------:R-:W-:Y:S01]  /*54a0*/  FMUL.FTZ R73, R42.reuse, R75 ;  /* 0x0000004b2a497220 */ /* 0x040fe20000410000 */
[----:B------:R-:W-:Y:S01]  /*54b0*/  FMUL.FTZ R74, R42, R71 ;  /* 0x000000472a4a7220 */ /* 0x000fe20000410000 */
[CC--:B------:R-:W-:Y:S01]  /*54c0*/  FMUL.FTZ R42, R40.reuse, R70.reuse ;  /* 0x00000046282a7220 */ /* 0x0c0fe20000410000 */
[----:B------:R-:W-:Y:S01]  /*54d0*/  FMUL.FTZ R40, R40, R49 ;  /* 0x0000003128287220 */ /* 0x000fe20000410000 */
[C---:B------:R-:W-:Y:S01]  /*54e0*/  FFMA.FTZ R73, R43.reuse, R71, -R73 ;  /* 0x000000472b497223 */ /* 0x040fe20000010849 */
[----:B------:R-:W-:Y:S01]  /*54f0*/  FFMA.FTZ R74, R43, R75, R74 ;  /* 0x0000004b2b4a7223 */ /* 0x000fe2000001004a */
[C---:B------:R-:W-:Y:S01]  /*5500*/  FFMA.FTZ R42, R78.reuse, R49, -R42 ;  /* 0x000000314e2a7223 */ /* 0x040fe2000001082a */
[----:B------:R-:W-:Y:S01]  /*5510*/  FFMA.FTZ R40, R78, R70, R40 ;  /* 0x000000464e287223 */ /* 0x000fe20000010028 */
[----:B------:R-:W-:Y:S02]  /*5520*/  F2FP.BF16.F32.PACK_AB R48, R48, R77 ;  /* 0x0000004d3030723e */ /* 0x000fe400000010ff */
[----:B------:R-:W-:-:S02]  /*5530*/  F2FP.BF16.F32.PACK_AB R73, R74, R73 ;  /* 0x000000494a49723e */ /* 0x000fc400000010ff */
[----:B------:R-:W-:Y:S01]  /*5540*/  F2FP.BF16.F32.PACK_AB R40, R40, R42 ;  /* 0x0000002a2828723e */ /* 0x000fe200000010ff */
[----:B------:R-:W-:Y:S01]  /*5550*/  IMAD.MOV.U32 R42, RZ, RZ, R48 ;  /* 0x000000ffff2a7224 */ /* 0x000fe200078e0030 */
[----:B------:R-:W-:Y:S01]  /*5560*/  F2FP.BF16.F32.PACK_AB R41, R72, R41 ;  /* 0x000000294829723e */ /* 0x000fe200000010ff */
[----:B------:R-:W-:-:S07]  /*5570*/  IMAD.MOV.U32 R43, RZ, RZ, R73 ;  /* 0x000000ffff2b7224 */ /* 0x000fce00078e0049 */
.L_x_471:
[----:B------:R-:W-:Y:S05]  /*5580*/  BSYNC B2 ;  /* 0x0000000000027941 */ /* 0x000fea0003800000 */
.L_x_470:
[----:B--2---:R1:W-:Y:S02]  /*5590*/  STG.E.128 desc[UR56][R44.64], R40 ;  /* 0x000000282c007986 */ /* 0x0043e4000c101d38 */
.L_x_469:
[----:B------:R-:W-:Y:S05]  /*55a0*/  BSYNC B1 ;  /* 0x0000000000017941 */ /* 0x000fea0003800000 */
.L_x_468:
        /* <DEDUP_REMOVED lines=9> */
[----:B------:R-:W-:Y:S01]  /*5640*/  SHF.R.U64 R48, R66, 0x10, R67 ;  /* 0x0000001042307819 */ /* 0x000fe20000001243 */
[----:B------:R-:W-:Y:S01]  /*5650*/  IMAD.U32 R71, R40, 0x10000, RZ ;  /* 0x0001000028477824 */ /* 0x000fe200078e00ff */
[----:B------:R-:W-:Y:S02]  /*5660*/  SHF.R.U32.HI R69, RZ, 0x10, R69 ;  /* 0x00000010ff457819 */ /* 0x000fe40000011645 */
[----:B------:R-:W-:Y:S02]  /*5670*/  SHF.R.U32.HI R66, RZ, 0x10, R67 ;  /* 0x00000010ff427819 */ /* 0x000fe40000011643 */
[----:B------:R-:W-:Y:S02]  /*5680*/  PRMT R49, R159, 0x5410, R49 ;  /* 0x000054109f317816 */ /* 0x000fe40000000031 */
[----:B------:R-:W-:Y:S01]  /*5690*/  PRMT R160, R160, 0x5432, R69 ;  /* 0x00005432a0a07816 */ /* 0x000fe20000000045 */
[----:B------:R-:W-:Y:S01]  /*56a0*/  IMAD.U32 R69, R41, 0x10000, RZ ;  /* 0x0001000029457824 */ /* 0x000fe200078e00ff */
[----:B------:R-:W-:-:S02]  /*56b0*/  PRMT R48, R158, 0x5410, R48 ;  /* 0x000054109e307816 */ /* 0x000fc40000000030 */
[----:B------:R-:W-:Y:S01]  /*56c0*/  PRMT R66, R158, 0x5432, R66 ;  /* 0x000054329e427816 */ /* 0x000fe20000000042 */
[----:B------:R-:W-:Y:S01]  /*56d0*/  IMAD.U32 R72, R160, 0x10000, RZ ;  /* 0x00010000a0487824 */ /* 0x000fe200078e00ff */
[----:B------:R-:W-:Y:S02]  /*56e0*/  LOP3.LUT R75, R41, 0xffff0000, RZ, 0xc0, !PT ;  /* 0xffff0000294b7812 */ /* 0x000fe400078ec0ff */
[----:B------:R-:W-:Y:S01]  /*56f0*/  LOP3.LUT R42, R42, 0xffff0000, RZ, 0xc0, !PT ;  /* 0xffff00002a2a7812 */ /* 0x000fe200078ec0ff */
[----:B------:R-:W-:Y:S01]  /*5700*/  IMAD.U32 R73, R66, 0x10000, RZ ;  /* 0x0001000042497824 */ /* 0x000fe200078e00ff */
[C---:B------:R-:W-:Y:S01]  /*5710*/  LOP3.LUT R41, R49.reuse, 0xffff0000, RZ, 0xc0, !PT ;  /* 0xffff000031297812 */ /* 0x040fe200078ec0ff */
[----:B------:R-:W-:Y:S01]  /*5720*/  IMAD.U32 R49, R49, 0x10000, RZ ;  /* 0x0001000031317824 */ /* 0x000fe200078e00ff */
[----:B------:R-:W-:Y:S01]  /*5730*/  LOP3.LUT R70, R48, 0xffff0000, RZ, 0xc0, !PT ;  /* 0xffff000030467812 */ /* 0x000fe200078ec0ff */
[C---:B------:R-:W-:Y:S01]  /*5740*/  FMUL.FTZ R76, R42.reuse, R72 ;  /* 0x000000482a4c7220 */ /* 0x040fe20000410000 */
[----:B------:R-:W-:Y:S01]  /*5750*/  LOP3.LUT R67, R43, 0xffff0000, RZ, 0xc0, !PT ;  /* 0xffff00002b437812 */ /* 0x000fe200078ec0ff */
[C---:B------:R-:W-:Y:S01]  /*5760*/  FMUL.FTZ R74, R75.reuse, R41 ;  /* 0x000000294b4a7220 */ /* 0x040fe20000410000 */
[----:B------:R-:W-:Y:S01]  /*5770*/  FMUL.FTZ R42, R42, R73 ;  /* 0x000000492a2a7220 */ /* 0x000fe20000410000 */
[----:B------:R-:W-:Y:S01]  /*5780*/  FMUL.FTZ R75, R75, R70 ;  /* 0x000000464b4b7220 */ /* 0x000fe20000410000 */
[----:B------:R-:W-:Y:S01]  /*5790*/  LOP3.LUT R160, R160, 0xffff0000, RZ, 0xc0, !PT ;  /* 0xffff0000a0a07812 */ /* 0x000fe200078ec0ff */
[----:B------:R-:W-:Y:S01]  /*57a0*/  IMAD.U32 R48, R48, 0x10000, RZ ;  /* 0x0001000030307824 */ /* 0x000fe200078e00ff */
[----:B------:R-:W-:Y:S01]  /*57b0*/  LOP3.LUT R66, R66, 0xffff0000, RZ, 0xc0, !PT ;  /* 0xffff000042427812 */ /* 0x000fe200078ec0ff */
[----:B------:R-:W-:Y:S01]  /*57c0*/  FFMA.FTZ R75, R69, R41, R75 ;  /* 0x00000029454b7223 */ /* 0x000fe2000001004b */
[----:B------:R-:W-:Y:S01]  /*57d0*/  LOP3.LUT R40, R40, 0xffff0000, RZ, 0xc0, !PT ;  /* 0xffff000028287812 */ /* 0x000fe200078ec0ff */
[C---:B------:R-:W-:Y:S01]  /*57e0*/  FFMA.FTZ R76, R68.reuse, R73, -R76 ;  /* 0x00000049444c7223 */ /* 0x040fe2000001084c */
[----:B------:R-:W-:Y:S01]  /*57f0*/  FFMA.FTZ R42, R68, R72, R42 ;  /* 0x00000048442a7223 */ /* 0x000fe2000001002a */
[C---:B------:R-:W-:Y:S01]  /*5800*/  FMUL.FTZ R41, R67.reuse, R160 ;  /* 0x000000a043297220 */ /* 0x040fe20000410000 */
[----:B------:R-:W-:Y:S01]  /*5810*/  FMUL.FTZ R68, R67, R66 ;  /* 0x0000004243447220 */ /* 0x000fe20000410000 */
[----:B------:R-:W-:-:S02]  /*5820*/  IMAD.U32 R43, R43, 0x10000, RZ ;  /* 0x000100002b2b7824 */ /* 0x000fc400078e00ff */
[----:B------:R-:W-:Y:S01]  /*5830*/  FFMA.FTZ R74, R69, R70, -R74 ;  /* 0x00000046454a7223 */ /* 0x000fe2000001084a */
[CC--:B------:R-:W-:Y:S01]  /*5840*/  FMUL.FTZ R67, R40.reuse, R49.reuse ;  /* 0x0000003128437220 */ /* 0x0c0fe20000410000 */
[----:B------:R-:W-:Y:S01]  /*5850*/  FMUL.FTZ R40, R40, R48 ;  /* 0x0000003028287220 */ /* 0x000fe20000410000 */
[C---:B------:R-:W-:Y:S01]  /*5860*/  FFMA.FTZ R41, R43.reuse, R66, -R41 ;  /* 0x000000422b297223 */ /* 0x040fe20000010829 */
[----:B------:R-:W-:Y:S01]  /*5870*/  FFMA.FTZ R68, R43, R160, R68 ;  /* 0x000000a02b447223 */ /* 0x000fe20000010044 */
[C---:B------:R-:W-:Y:S01]  /*5880*/  FFMA.FTZ R67, R71.reuse, R48, -R67 ;  /* 0x0000003047437223 */ /* 0x040fe20000010843 */
[----:B------:R-:W-:Y:S01]  /*5890*/  FFMA.FTZ R40, R71, R49, R40 ;  /* 0x0000003147287223 */ /* 0x000fe20000010028 */
[----:B------:R-:W-:Y:S02]  /*58a0*/  F2FP.BF16.F32.PACK_AB R74, R75, R74 ;  /* 0x0000004a4b4a723e */ /* 0x000fe400000010ff */
[----:B------:R-:W-:Y:S02]  /*58b0*/  F2FP.BF16.F32.PACK_AB R43, R68, R41 ;  /* 0x00000029442b723e */ /* 0x000fe400000010ff */
[----:B------:R-:W-:Y:S01]  /*58c0*/  F2FP.BF16.F32.PACK_AB R42, R42, R76 ;  /* 0x0000004c2a2a723e */ /* 0x000fe200000010ff */
[----:B------:R-:W-:Y:S01]  /*58d0*/  IMAD.MOV.U32 R41, RZ, RZ, R74 ;  /* 0x000000ffff297224 */ /* 0x000fe200078e004a */
[----:B------:R-:W-:-:S07]  /*58e0*/  F2FP.BF16.F32.PACK_AB R40, R40, R67 ;  /* 0x000000432828723e */ /* 0x000fce00000010ff */
.L_x_475:
[----:B------:R-:W-:Y:S05]  /*58f0*/  BSYNC B2 ;  /* 0x0000000000027941 */ /* 0x000fea0003800000 */
.L_x_474:
[----:B--2---:R1:W-:Y:S02]  /*5900*/  STG.E.128 desc[UR56][R44.64+0x40], R40 ;  /* 0x000040282c007986 */ /* 0x0043e4000c101d38 */
.L_x_473:
[----:B------:R-:W-:Y:S05]  /*5910*/  BSYNC B1 ;  /* 0x0000000000017941 */ /* 0x000fea0003800000 */
.L_x_472:
[----:B------:R-:W-:Y:S01]  /*5920*/  ISETP.NE.AND P3, PT, R39, RZ, PT ;  /* 0x000000ff2700720c */ /* 0x000fe20003f65270 */
[----:B------:R-:W-:-:S12]  /*5930*/  BSSY B1, `(.L_x_476) ;  /* 0x0000034000017945 */ /* 0x000fd80003800000 */
[----:B------:R-:W-:Y:S05]  /*5940*/  @!P3 BRA `(.L_x_477) ;  /* 0x0000000000c8b947 */ /* 0x000fea0003800000 */
[----:B-1234-:R1:W2:Y:S01]  /*5950*/  LDS.128 R40, [R47+0x6000] ;  /* 0x006000002f287984 */ /* 0x01e2a20000000c00 */
[----:B------:R-:W-:Y:S01]  /*5960*/  ISETP.GE.AND P3, PT, R186, R117, PT ;  /* 0x00000075ba00720c */ /* 0x000fe20003f66270 */
[----:B------:R-:W-:-:S12]  /*5970*/  BSSY B2, `(.L_x_478) ;  /* 0x000002e000027945 */ /* 0x000fd80003800000 */
[----:B-1----:R-:W-:Y:S05]  /*5980*/  @P3 BRA `(.L_x_479) ;  /* 0x0000000000b03947 */ /* 0x002fea0003800000 */
[--C-:B------:R-:W-:Y:S01]  /*5990*/  SHF.R.U64 R67, R62, 0x10, R63.reuse ;  /* 0x000000103e437819 */ /* 0x100fe2000000123f */
[----:B--2---:R-:W-:Y:S01]  /*59a0*/  IMAD.U32 R68, R41, 0x10000, RZ ;  /* 0x0001000029447824 */ /* 0x004fe200078e00ff */
[----:B------:R-:W-:Y:S01]  /*59b0*/  SHF.R.U32.HI R63, RZ, 0x10, R63 ;  /* 0x00000010ff3f7819 */ /* 0x000fe2000001163f */
[----:B------:R-:W-:Y:S01]  /*59c0*/  IMAD.U32 R49, R42, 0x10000, RZ ;  /* 0x000100002a317824 */ /* 0x000fe200078e00ff */
[--C-:B------:R-:W-:Y:S02]  /*59d0*/  SHF.R.U64 R64, R64, 0x10, R65.reuse ;  /* 0x0000001040407819 */ /* 0x100fe40000001241 */
[----:B------:R-:W-:Y:S02]  /*59e0*/  SHF.R.U32.HI R66, RZ, 0x10, R65 ;  /* 0x00000010ff427819 */ /* 0x000fe40000011641 */
[C---:B------:R-:W-:Y:S02]  /*59f0*/  PRMT R62, R156.reuse, 0x5410, R67 ;  /* 0x000054109c3e7816 */ /* 0x040fe40000000043 */
[----:B------:R-:W-:-:S02]  /*5a00*/  PRMT R156, R156, 0x5432, R63 ;  /* 0x000054329c9c7816 */ /* 0x000fc4000000003f */
[C---:B------:R-:W-:Y:S01]  /*5a10*/  PRMT R63, R157.reuse, 0x5410, R64 ;  /* 0x000054109d3f7816 */ /* 0x040fe20000000040 */
[----:B------:R-:W-:Y:S01]  /*5a20*/  IMAD.U32 R64, R40, 0x10000, RZ ;  /* 0x0001000028407824 */ /* 0x000fe200078e00ff */
[----:B------:R-:W-:Y:S01]  /*5a30*/  PRMT R157, R157, 0x5432, R66 ;  /* 0x000054329d9d7816 */ /* 0x000fe20000000042 */
[----:B------:R-:W-:Y:S01]  /*5a40*/  IMAD.U32 R66, R156, 0x10000, RZ ;  /* 0x000100009c427824 */ /* 0x000fe200078e00ff */
[----:B------:R-:W-:Y:S02]  /*5a50*/  LOP3.LUT R41, R41, 0xffff0000, RZ, 0xc0, !PT ;  /* 0xffff000029297812 */ /* 0x000fe400078ec0ff */
[----:B------:R-:W-:Y:S01]  /*5a60*/  LOP3.LUT R70, R63, 0xffff0000, RZ, 0xc0, !PT ;  /* 0xffff00003f467812 */ /* 0x000fe200078ec0ff */
[----:B------:R-:W-:Y:S01]  /*5a70*/  IMAD.U32 R65, R157, 0x10000, RZ ;  /* 0x000100009d417824 */ /* 0x000fe200078e00ff */
[----:B------:R-:W-:Y:S01]  /*5a80*/  LOP3.LUT R67, R62, 0xffff0000, RZ, 0xc0, !PT ;  /* 0xffff00003e437812 */ /* 0x000fe200078ec0ff */
[----:B------:R-:W-:Y:S01]  /*5a90*/  IMAD.U32 R63, R63, 0x10000, RZ ;  /* 0x000100003f3f7824 */ /* 0x000fe200078e00ff */
[----:B------:R-:W-:Y:S01]  /*5aa0*/  LOP3.LUT R42, R42, 0xffff0000, RZ, 0xc0, !PT ;  /* 0xffff00002a2a7812 */ /* 0x000fe200078ec0ff */
[----:B------:R-:W-:Y:S01]  /*5ab0*/  FMUL.FTZ R69, R41, R70 ;  /* 0x0000004629457220 */ /* 0x000fe20000410000 */
[----:B------:R-:W-:Y:S01]  /*5ac0*/  LOP3.LUT R48, R43, 0xffff0000, RZ, 0xc0, !PT ;  /* 0xffff00002b307812 */ /* 0x000fe200078ec0ff */
[----:B------:R-:W-:Y:S01]  /*5ad0*/  FMUL.FTZ R41, R41, R67 ;  /* 0x0000004329297220 */ /* 0x000fe20000410000 */
[----:B------:R-:W-:Y:S01]  /*5ae0*/  LOP3.LUT R157, R157, 0xffff0000, RZ, 0xc0, !PT ;  /* 0xffff00009d9d7812 */ /* 0x000fe200078ec0ff */
[C---:B------:R-:W-:Y:S01]  /*5af0*/  FMUL.FTZ R72, R42.reuse, R65 ;  /* 0x000000412a487220 */ /* 0x040fe20000410000 */
[----:B------:R-:W-:Y:S01]  /*5b00*/  FMUL.FTZ R42, R42, R66 ;  /* 0x000000422a2a7220 */ /* 0x000fe20000410000 */
[----:B------:R-:W-:Y:S01]  /*5b10*/  LOP3.LUT R40, R40, 0xffff0000, RZ, 0xc0, !PT ;  /* 0xffff000028287812 */ /* 0x000fe200078ec0ff */
[----:B------:R-:W-:Y:S01]  /*5b20*/  FFMA.FTZ R69, R68, R67, -R69 ;  /* 0x0000004344457223 */ /* 0x000fe20000010845 */
[----:B------:R-:W-:Y:S01]  /*5b30*/  LOP3.LUT R156, R156, 0xffff0000, RZ, 0xc0, !PT ;  /* 0xffff00009c9c7812 */ /* 0x000fe200078ec0ff */
[----:B------:R-:W-:Y:S01]  /*5b40*/  FFMA.FTZ R68, R68, R70, R41 ;  /* 0x0000004644447223 */ /* 0x000fe20000010029 */
[----:B------:R-:W-:Y:S01]  /*5b50*/  FFMA.FTZ R72, R49, R66, -R72 ;  /* 0x0000004231487223 */ /* 0x000fe20000010848 */
[----:B------:R-:W-:-:S02]  /*5b60*/  IMAD.U32 R41, R62, 0x10000, RZ ;  /* 0x000100003e297824 */ /* 0x000fc400078e00ff */
[----:B------:R-:W-:Y:S01]  /*5b70*/  FFMA.FTZ R49, R49, R65, R42 ;  /* 0x0000004131317223 */ /* 0x000fe2000001002a */
[----:B------:R-:W-:Y:S02]  /*5b80*/  IMAD.U32 R43, R43, 0x10000, RZ ;  /* 0x000100002b2b7824 */ /* 0x000fe400078e00ff */
[C---:B------:R-:W-:Y:S01]  /*5b90*/  FMUL.FTZ R42, R48.reuse, R157 ;  /* 0x0000009d302a7220 */ /* 0x040fe20000410000 */
[-C--:B------:R-:W-:Y:S01]  /*5ba0*/  FMUL.FTZ R48, R48, R156.reuse ;  /* 0x0000009c30307220 */ /* 0x080fe20000410000 */
[C---:B------:R-:W-:Y:S01]  /*5bb0*/  FMUL.FTZ R65, R40.reuse, R63 ;  /* 0x0000003f28417220 */ /* 0x040fe20000410000 */
[----:B------:R-:W-:Y:S01]  /*5bc0*/  FMUL.FTZ R40, R40, R41 ;  /* 0x0000002928287220 */ /* 0x000fe20000410000 */
[C---:B------:R-:W-:Y:S01]  /*5bd0*/  FFMA.FTZ R42, R43.reuse, R156, -R42 ;  /* 0x0000009c2b2a7223 */ /* 0x040fe2000001082a */
[----:B------:R-:W-:Y:S01]  /*5be0*/  FFMA.FTZ R43, R43, R157, R48 ;  /* 0x0000009d2b2b7223 */ /* 0x000fe20000010030 */
[C---:B------:R-:W-:Y:S01]  /*5bf0*/  FFMA.FTZ R65, R64.reuse, R41, -R65 ;  /* 0x0000002940417223 */ /* 0x040fe20000010841 */
[----:B------:R-:W-:Y:S01]  /*5c00*/  FFMA.FTZ R40, R64, R63, R40 ;  /* 0x0000003f40287223 */ /* 0x000fe20000010028 */
[----:B------:R-:W-:-:S02]  /*5c10*/  F2FP.BF16.F32.PACK_AB R41, R68, R69 ;  /* 0x000000454429723e */ /* 0x000fc400000010ff */
[----:B------:R-:W-:Y:S02]  /*5c20*/  F2FP.BF16.F32.PACK_AB R43, R43, R42 ;  /* 0x0000002a2b2b723e */ /* 0x000fe400000010ff */
[----:B------:R-:W-:Y:S02]  /*5c30*/  F2FP.BF16.F32.PACK_AB R42, R49, R72 ;  /* 0x00000048312a723e */ /* 0x000fe400000010ff */
[----:B------:R-:W-:-:S07]  /*5c40*/  F2FP.BF16.F32.PACK_AB R40, R40, R65 ;  /* 0x000000412828723e */ /* 0x000fce00000010ff */
.L_x_479:
[----:B------:R-:W-:Y:S05]  /*5c50*/  BSYNC B2 ;  /* 0x0000000000027941 */ /* 0x000fea0003800000 */
.L_x_478:
[----:B--2---:R1:W-:Y:S02]  /*5c60*/  STG.E.128 desc[UR56][R44.64+0x80], R40 ;  /* 0x000080282c007986 */ /* 0x0043e4000c101d38 */
.L_x_477:
[----:B------:R-:W-:Y:S05]  /*5c70*/  BSYNC B1 ;  /* 0x0000000000017941 */ /* 0x000fea0003800000 */
.L_x_476:
        /* <DEDUP_REMOVED lines=12> */
[----:B------:R-:W-:Y:S02]  /*5d40*/  PRMT R60, R155, 0x5410, R60 ;  /* 0x000054109b3c7816 */ /* 0x000fe4000000003c */
[----:B------:R-:W-:Y:S02]  /*5d50*/  PRMT R49, R154, 0x5410, R49 ;  /* 0x000054109a317816 */ /* 0x000fe40000000031 */
[----:B------:R-:W-:-:S02]  /*5d60*/  SHF.R.U32.HI R59, RZ, 0x10, R59 ;  /* 0x00000010ff3b7819 */ /* 0x000fc4000001163b */
[----:B------:R-:W-:Y:S02]  /*5d70*/  PRMT R155, R155, 0x5432, R62 ;  /* 0x000054329b9b7816 */ /* 0x000fe4000000003e */
[----:B------:R-:W-:Y:S01]  /*5d80*/  LOP3.LUT R61, R41, 0xffff0000, RZ, 0xc0, !PT ;  /* 0xffff0000293d7812 */ /* 0x000fe200078ec0ff */
[----:B------:R-:W-:Y:S01]  /*5d90*/  IMAD.U32 R41, R40, 0x10000, RZ ;  /* 0x0001000028297824 */ /* 0x000fe200078e00ff */
[----:B------:R-:W-:Y:S02]  /*5da0*/  LOP3.LUT R64, R60, 0xffff0000, RZ, 0xc0, !PT ;  /* 0xffff00003c407812 */ /* 0x000fe400078ec0ff */
[----:B------:R-:W-:Y:S02]  /*5db0*/  LOP3.LUT R62, R49, 0xffff0000, RZ, 0xc0, !PT ;  /* 0xffff0000313e7812 */ /* 0x000fe400078ec0ff */
[----:B------:R-:W-:Y:S01]  /*5dc0*/  PRMT R154, R154, 0x5432, R59 ;  /* 0x000054329a9a7816 */ /* 0x000fe2000000003b */
[C---:B------:R-:W-:Y:S01]  /*5dd0*/  FMUL.FTZ R66, R61.reuse, R64 ;  /* 0x000000403d427220 */ /* 0x040fe20000410000 */
[----:B------:R-:W-:Y:S01]  /*5de0*/  LOP3.LUT R58, R42, 0xffff0000, RZ, 0xc0, !PT ;  /* 0xffff00002a3a7812 */ /* 0x000fe200078ec0ff */
[----:B------:R-:W-:Y:S01]  /*5df0*/  FMUL.FTZ R67, R61, R62 ;  /* 0x0000003e3d437220 */ /* 0x000fe20000410000 */
[----:B------:R-:W-:Y:S01]  /*5e00*/  IMAD.U32 R59, R155, 0x10000, RZ ;  /* 0x000100009b3b7824 */ /* 0x000fe200078e00ff */
[----:B------:R-:W-:Y:S01]  /*5e10*/  LOP3.LUT R61, R40, 0xffff0000, RZ, 0xc0, !PT ;  /* 0xffff0000283d7812 */ /* 0x000fe200078ec0ff */
[----:B------:R-:W-:-:S02]  /*5e20*/  IMAD.U32 R65, R154, 0x10000, RZ ;  /* 0x000100009a417824 */ /* 0x000fc400078e00ff */
[C---:B------:R-:W-:Y:S01]  /*5e30*/  FFMA.FTZ R40, R63.reuse, R62, -R66 ;  /* 0x0000003e3f287223 */ /* 0x040fe20000010842 */
[----:B------:R-:W-:Y:S01]  /*5e40*/  FFMA.FTZ R63, R63, R64, R67 ;  /* 0x000000403f3f7223 */ /* 0x000fe20000010043 */
[----:B------:R-:W-:Y:S01]  /*5e50*/  LOP3.LUT R42, R43, 0xffff0000, RZ, 0xc0, !PT ;  /* 0xffff00002b2a7812 */ /* 0x000fe200078ec0ff */
[C---:B------:R-:W-:Y:S01]  /*5e60*/  FMUL.FTZ R69, R58.reuse, R59 ;  /* 0x0000003b3a457220 */ /* 0x040fe20000410000 */
[-C--:B------:R-:W-:Y:S01]  /*5e70*/  FMUL.FTZ R67, R58, R65.reuse ;  /* 0x000000413a437220 */ /* 0x080fe20000410000 */
[----:B------:R-:W-:Y:S01]  /*5e80*/  LOP3.LUT R155, R155, 0xffff0000, RZ, 0xc0, !PT ;  /* 0xffff00009b9b7812 */ /* 0x000fe200078ec0ff */
[----:B------:R-:W-:Y:S01]  /*5e90*/  IMAD.U32 R62, R60, 0x10000, RZ ;  /* 0x000100003c3e7824 */ /* 0x000fe200078e00ff */
[----:B------:R-:W-:Y:S01]  /*5ea0*/  LOP3.LUT R154, R154, 0xffff0000, RZ, 0xc0, !PT ;  /* 0xffff00009a9a7812 */ /* 0x000fe200078ec0ff */
[----:B------:R-:W-:Y:S02]  /*5eb0*/  IMAD.U32 R60, R49, 0x10000, RZ ;  /* 0x00010000313c7824 */ /* 0x000fe400078e00ff */
[C---:B------:R-:W-:Y:S01]  /*5ec0*/  FFMA.FTZ R58, R48.reuse, R65, -R69 ;  /* 0x00000041303a7223 */ /* 0x040fe20000010845 */
[----:B------:R-:W-:Y:S01]  /*5ed0*/  FFMA.FTZ R67, R48, R59, R67 ;  /* 0x0000003b30437223 */ /* 0x000fe20000010043 */
[C---:B------:R-:W-:Y:S01]  /*5ee0*/  FMUL.FTZ R48, R42.reuse, R155 ;  /* 0x0000009b2a307220 */ /* 0x040fe20000410000 */
[----:B------:R-:W-:Y:S01]  /*5ef0*/  FMUL.FTZ R64, R42, R154 ;  /* 0x0000009a2a407220 */ /* 0x000fe20000410000 */
[----:B------:R-:W-:Y:S01]  /*5f00*/  FMUL.FTZ R42, R61, R62 ;  /* 0x0000003e3d2a7220 */ /* 0x000fe20000410000 */
[----:B------:R-:W-:-:S02]  /*5f10*/  IMAD.U32 R43, R43, 0x10000, RZ ;  /* 0x000100002b2b7824 */ /* 0x000fc400078e00ff */
[----:B------:R-:W-:Y:S01]  /*5f20*/  FMUL.FTZ R61, R61, R60 ;  /* 0x0000003c3d3d7220 */ /* 0x000fe20000410000 */
[----:B------:R-:W-:Y:S01]  /*5f30*/  F2FP.BF16.F32.PACK_AB R58, R67, R58 ;  /* 0x0000003a433a723e */ /* 0x000fe200000010ff */
[----:B------:R-:W-:Y:S01]  /*5f40*/  FFMA.FTZ R42, R41, R60, -R42 ;  /* 0x0000003c292a7223 */ /* 0x000fe2000001082a */
[----:B------:R-:W-:Y:S01]  /*5f50*/  FFMA.FTZ R48, R43, R154, -R48 ;  /* 0x0000009a2b307223 */ /* 0x000fe20000010830 */
[----:B------:R-:W-:Y:S01]  /*5f60*/  FFMA.FTZ R61, R41, R62, R61 ;  /* 0x0000003e293d7223 */ /* 0x000fe2000001003d */
[----:B------:R-:W-:Y:S01]  /*5f70*/  FFMA.FTZ R43, R43, R155, R64 ;  /* 0x0000009b2b2b7223 */ /* 0x000fe20000010040 */
[----:B------:R-:W-:-:S03]  /*5f80*/  F2FP.BF16.F32.PACK_AB R41, R63, R40 ;  /* 0x000000283f29723e */ /* 0x000fc600000010ff */
[----:B------:R-:W-:Y:S01]  /*5f90*/  F2FP.BF16.F32.PACK_AB R40, R61, R42 ;  /* 0x0000002a3d28723e */ /* 0x000fe200000010ff */
[----:B------:R-:W-:Y:S01]  /*5fa0*/  IMAD.MOV.U32 R42, RZ, RZ, R58 ;  /* 0x000000ffff2a7224 */ /* 0x000fe200078e003a */
[----:B------:R-:W-:-:S07]  /*5fb0*/  F2FP.BF16.F32.PACK_AB R43, R43, R48 ;  /* 0x000000302b2b723e */ /* 0x000fce00000010ff */
.L_x_483:
[----:B------:R-:W-:Y:S05]  /*5fc0*/  BSYNC B2 ;  /* 0x0000000000027941 */ /* 0x000fea0003800000 */
.L_x_482:
[----:B--2---:R1:W-:Y:S02]  /*5fd0*/  STG.E.128 desc[UR56][R44.64+0xc0], R40 ;  /* 0x0000c0282c007986 */ /* 0x0043e4000c101d38 */
.L_x_481:
[----:B------:R-:W-:Y:S05]  /*5fe0*/  BSYNC B1 ;  /* 0x0000000000017941 */ /* 0x000fea0003800000 */
.L_x_480:
        /* <DEDUP_REMOVED lines=10> */
[----:B------:R-:W-:Y:S02]  /*6090*/  SHF.R.U32.HI R56, RZ, 0x10, R57 ;  /* 0x00000010ff387819 */ /* 0x000fe40000011639 */
[----:B------:R-:W-:Y:S02]  /*60a0*/  SHF.R.U32.HI R49, RZ, 0x10, R55 ;  /* 0x00000010ff317819 */ /* 0x000fe40000011637 */
[----:B------:R-:W-:Y:S02]  /*60b0*/  PRMT R58, R153, 0x5410, R58 ;  /* 0x00005410993a7816 */ /* 0x000fe4000000003a */
[----:B------:R-:W-:-:S02]  /*60c0*/  PRMT R55, R148, 0x5432, R59 ;  /* 0x0000543294377816 */ /* 0x000fc4000000003b */
[----:B------:R-:W-:Y:S02]  /*60d0*/  PRMT R153, R153, 0x5432, R56 ;  /* 0x0000543299997816 */ /* 0x000fe40000000038 */
[----:B------:R-:W-:Y:S02]  /*60e0*/  PRMT R148, R148, 0x5410, R49 ;  /* 0x0000541094947816 */ /* 0x000fe40000000031 */
[----:B------:R-:W-:Y:S01]  /*60f0*/  LOP3.LUT R49, R41, 0xffff0000, RZ, 0xc0, !PT ;  /* 0xffff000029317812 */ /* 0x000fe200078ec0ff */
[----:B------:R-:W-:Y:S01]  /*6100*/  IMAD.U32 R59, R153, 0x10000, RZ ;  /* 0x00010000993b7824 */ /* 0x000fe200078e00ff */
[----:B------:R-:W-:Y:S01]  /*6110*/  LOP3.LUT R60, R58, 0xffff0000, RZ, 0xc0, !PT ;  /* 0xffff00003a3c7812 */ /* 0x000fe200078ec0ff */
[----:B------:R-:W-:Y:S01]  /*6120*/  IMAD.U32 R57, R148, 0x10000, RZ ;  /* 0x0001000094397824 */ /* 0x000fe200078e00ff */
[----:B------:R-:W-:Y:S01]  /*6130*/  LOP3.LUT R56, R55, 0xffff0000, RZ, 0xc0, !PT ;  /* 0xffff000037387812 */ /* 0x000fe200078ec0ff */
[----:B------:R-:W-:Y:S01]  /*6140*/  IMAD.U32 R58, R58, 0x10000, RZ ;  /* 0x000100003a3a7824 */ /* 0x000fe200078e00ff */
[----:B------:R-:W-:Y:S01]  /*6150*/  LOP3.LUT R54, R42, 0xffff0000, RZ, 0xc0, !PT ;  /* 0xffff00002a367812 */ /* 0x000fe200078ec0ff */
[C---:B------:R-:W-:Y:S01]  /*6160*/  IMAD.U32 R42, R43.reuse, 0x10000, RZ ;  /* 0x000100002b2a7824 */ /* 0x040fe200078e00ff */
[----:B------:R-:W-:Y:S01]  /*6170*/  LOP3.LUT R47, R43, 0xffff0000, RZ, 0xc0, !PT ;  /* 0xffff00002b2f7812 */ /* 0x000fe200078ec0ff */
[----:B------:R-:W-:Y:S01]  /*6180*/  FMUL.FTZ R62, R49, R60 ;  /* 0x0000003c313e7220 */ /* 0x000fe20000410000 */
[----:B------:R-:W-:-:S02]  /*6190*/  IMAD.U32 R43, R41, 0x10000, RZ ;  /* 0x00010000292b7824 */ /* 0x000fc400078e00ff */
[-C--:B------:R-:W-:Y:S01]  /*61a0*/  FMUL.FTZ R49, R49, R56.reuse ;  /* 0x0000003831317220 */ /* 0x080fe20000410000 */
[----:B------:R-:W-:Y:S01]  /*61b0*/  FMUL.FTZ R61, R54, R59 ;  /* 0x0000003b363d7220 */ /* 0x000fe20000410000 */
[----:B------:R-:W-:Y:S01]  /*61c0*/  LOP3.LUT R153, R153, 0xffff0000, RZ, 0xc0, !PT ;  /* 0xffff000099997812 */ /* 0x000fe200078ec0ff */
[----:B------:R-:W-:Y:S01]  /*61d0*/  IMAD.U32 R41, R40, 0x10000, RZ ;  /* 0x0001000028297824 */ /* 0x000fe200078e00ff */
[----:B------:R-:W-:Y:S01]  /*61e0*/  LOP3.LUT R148, R148, 0xffff0000, RZ, 0xc0, !PT ;  /* 0xffff000094947812 */ /* 0x000fe200078ec0ff */
[C---:B------:R-:W-:Y:S01]  /*61f0*/  FFMA.FTZ R62, R43.reuse, R56, -R62 ;  /* 0x000000382b3e7223 */ /* 0x040fe2000001083e */
[----:B------:R-:W-:Y:S01]  /*6200*/  FFMA.FTZ R49, R43, R60, R49 ;  /* 0x0000003c2b317223 */ /* 0x000fe20000010031 */
[----:B------:R-:W-:Y:S01]  /*6210*/  LOP3.LUT R40, R40, 0xffff0000, RZ, 0xc0, !PT ;  /* 0xffff000028287812 */ /* 0x000fe200078ec0ff */
[-C--:B------:R-:W-:Y:S01]  /*6220*/  FMUL.FTZ R43, R54, R57.reuse ;  /* 0x00000039362b7220 */ /* 0x080fe20000410000 */
[----:B------:R-:W-:Y:S01]  /*6230*/  FFMA.FTZ R61, R48, R57, -R61 ;  /* 0x00000039303d7223 */ /* 0x000fe2000001083d */
[----:B------:R-:W-:-:S02]  /*6240*/  IMAD.U32 R55, R55, 0x10000, RZ ;  /* 0x0001000037377824 */ /* 0x000fc400078e00ff */
[C---:B------:R-:W-:Y:S01]  /*6250*/  FMUL.FTZ R57, R47.reuse, R153 ;  /* 0x000000992f397220 */ /* 0x040fe20000410000 */
[----:B------:R-:W-:Y:S01]  /*6260*/  FMUL.FTZ R56, R47, R148 ;  /* 0x000000942f387220 */ /* 0x000fe20000410000 */
[----:B------:R-:W-:Y:S01]  /*6270*/  FFMA.FTZ R54, R48, R59, R43 ;  /* 0x0000003b30367223 */ /* 0x000fe2000001002b */
[C---:B------:R-:W-:Y:S01]  /*6280*/  FMUL.FTZ R48, R40.reuse, R58 ;  /* 0x0000003a28307220 */ /* 0x040fe20000410000 */
[----:B------:R-:W-:Y:S01]  /*6290*/  FMUL.FTZ R43, R40, R55 ;  /* 0x00000037282b7220 */ /* 0x000fe20000410000 */
[C---:B------:R-:W-:Y:S01]  /*62a0*/  FFMA.FTZ R57, R42.reuse, R148, -R57 ;  /* 0x000000942a397223 */ /* 0x040fe20000010839 */
[----:B------:R-:W-:Y:S01]  /*62b0*/  FFMA.FTZ R56, R42, R153, R56 ;  /* 0x000000992a387223 */ /* 0x000fe20000010038 */
[C---:B------:R-:W-:Y:S01]  /*62c0*/  FFMA.FTZ R48, R41.reuse, R55, -R48 ;  /* 0x0000003729307223 */ /* 0x040fe20000010830 */
[----:B------:R-:W-:Y:S01]  /*62d0*/  FFMA.FTZ R43, R41, R58, R43 ;  /* 0x0000003a292b7223 */ /* 0x000fe2000001002b */
[----:B------:R-:W-:Y:S02]  /*62e0*/  F2FP.BF16.F32.PACK_AB R41, R49, R62 ;  /* 0x0000003e3129723e */ /* 0x000fe400000010ff */
[----:B------:R-:W-:-:S02]  /*62f0*/  F2FP.BF16.F32.PACK_AB R56, R56, R57 ;  /* 0x000000393838723e */ /* 0x000fc400000010ff */
[----:B------:R-:W-:Y:S02]  /*6300*/  F2FP.BF16.F32.PACK_AB R40, R43, R48 ;  /* 0x000000302b28723e */ /* 0x000fe400000010ff */
[----:B------:R-:W-:Y:S01]  /*6310*/  F2FP.BF16.F32.PACK_AB R42, R54, R61 ;  /* 0x0000003d362a723e */ /* 0x000fe200000010ff */
[----:B------:R-:W-:-:S07]  /*6320*/  IMAD.MOV.U32 R43, RZ, RZ, R56 ;  /* 0x000000ffff2b7224 */ /* 0x000fce00078e0038 */
.L_x_487:
[----:B------:R-:W-:Y:S05]  /*6330*/  BSYNC B2 ;  /* 0x0000000000027941 */ /* 0x000fea0003800000 */
.L_x_486:
[----:B--2---:R1:W-:Y:S02]  /*6340*/  STG.E.128 desc[UR56][R44.64+0x100], R40 ;  /* 0x000100282c007986 */ /* 0x0043e4000c101d38 */
.L_x_485:
[----:B------:R-:W-:Y:S05]  /*6350*/  BSYNC B1 ;  /* 0x0000000000017941 */ /* 0x000fea0003800000 */
.L_x_484:
[----:B------:R-:W-:-:S13]  /*6360*/  ISETP.NE.AND P3, PT, R98, RZ, PT ;  /* 0x000000ff6200720c */ /* 0x000fda0003f65270 */
        /* <DEDUP_REMOVED lines=12> */
[----:B------:R-:W-:-:S02]  /*6430*/  PRMT R50, R88, 0x5410, R55 ;  /* 0x0000541058327816 */ /* 0x000fc40000000037 */
[----:B------:R-:W-:Y:S02]  /*6440*/  PRMT R89, R89, 0x5432, R52 ;  /* 0x0000543259597816 */ /* 0x000fe40000000034 */
[----:B------:R-:W-:Y:S02]  /*6450*/  LOP3.LUT R49, R43, 0xffff0000, RZ, 0xc0, !PT ;  /* 0xffff00002b317812 */ /* 0x000fe400078ec0ff */
[----:B------:R-:W-:Y:S01]  /*6460*/  PRMT R88, R88, 0x5432, R51 ;  /* 0x0000543258587816 */ /* 0x000fe20000000033 */
[----:B------:R-:W-:Y:S01]  /*6470*/  IMAD.U32 R55, R89, 0x10000, RZ ;  /* 0x0001000059377824 */ /* 0x000fe200078e00ff */
[----:B------:R-:W-:Y:S02]  /*6480*/  LOP3.LUT R43, R41, 0xffff0000, RZ, 0xc0, !PT ;  /* 0xffff0000292b7812 */ /* 0x000fe400078ec0ff */
[C---:B------:R-:W-:Y:S01]  /*6490*/  LOP3.LUT R54, R53.reuse, 0xffff0000, RZ, 0xc0, !PT ;  /* 0xffff000035367812 */ /* 0x040fe200078ec0ff */
[----:B------:R-:W-:Y:S01]  /*64a0*/  IMAD.U32 R52, R88, 0x10000, RZ ;  /* 0x0001000058347824 */ /* 0x000fe200078e00ff */
[----:B------:R-:W-:Y:S01]  /*64b0*/  LOP3.LUT R51, R50, 0xffff0000, RZ, 0xc0, !PT ;  /* 0xffff000032337812 */ /* 0x000fe200078ec0ff */
[----:B------:R-:W-:Y:S01]  /*64c0*/  IMAD.U32 R53, R53, 0x10000, RZ ;  /* 0x0001000035357824 */ /* 0x000fe200078e00ff */
[----:B------:R-:W-:Y:S01]  /*64d0*/  LOP3.LUT R47, R42, 0xffff0000, RZ, 0xc0, !PT ;  /* 0xffff00002a2f7812 */ /* 0x000fe200078ec0ff */
[----:B------:R-:W-:-:S02]  /*64e0*/  IMAD.U32 R42, R41, 0x10000, RZ ;  /* 0x00010000292a7824 */ /* 0x000fc400078e00ff */
[C---:B------:R-:W-:Y:S01]  /*64f0*/  FMUL.FTZ R57, R43.reuse, R54 ;  /* 0x000000362b397220 */ /* 0x040fe20000410000 */
[C---:B------:R-:W-:Y:S02]  /*6500*/  IMAD.U32 R41, R40.reuse, 0x10000, RZ ;  /* 0x0001000028297824 */ /* 0x040fe400078e00ff */
[----:B------:R-:W-:Y:S01]  /*6510*/  FMUL.FTZ R43, R43, R51 ;  /* 0x000000332b2b7220 */ /* 0x000fe20000410000 */
[----:B------:R-:W-:Y:S01]  /*6520*/  LOP3.LUT R40, R40, 0xffff0000, RZ, 0xc0, !PT ;  /* 0xffff000028287812 */ /* 0x000fe200078ec0ff */
[C---:B------:R-:W-:Y:S01]  /*6530*/  FMUL.FTZ R59, R47.reuse, R55 ;  /* 0x000000372f3b7220 */ /* 0x040fe20000410000 */
[----:B------:R-:W-:Y:S01]  /*6540*/  FMUL.FTZ R47, R47, R52 ;  /* 0x000000342f2f7220 */ /* 0x000fe20000410000 */
[----:B------:R-:W-:Y:S01]  /*6550*/  LOP3.LUT R89, R89, 0xffff0000, RZ, 0xc0, !PT ;  /* 0xffff000059597812 */ /* 0x000fe200078ec0ff */
[----:B------:R-:W-:Y:S01]  /*6560*/  IMAD.U32 R50, R50, 0x10000, RZ ;  /* 0x0001000032327824 */ /* 0x000fe200078e00ff */
[----:B------:R-:W-:Y:S01]  /*6570*/  LOP3.LUT R88, R88, 0xffff0000, RZ, 0xc0, !PT ;  /* 0xffff000058587812 */ /* 0x000fe200078ec0ff */
[C---:B------:R-:W-:Y:S01]  /*6580*/  FFMA.FTZ R57, R42.reuse, R51, -R57 ;  /* 0x000000332a397223 */ /* 0x040fe20000010839 */
[----:B------:R-:W-:Y:S01]  /*6590*/  FFMA.FTZ R54, R42, R54, R43 ;  /* 0x000000362a367223 */ /* 0x000fe2000001002b */
[----:B------:R-:W-:Y:S01]  /*65a0*/  FFMA.FTZ R59, R46, R52, -R59 ;  /* 0x000000342e3b7223 */ /* 0x000fe2000001083b */
[----:B------:R-:W-:Y:S01]  /*65b0*/  FMUL.FTZ R42, R40, R53 ;  /* 0x00000035282a7220 */ /* 0x000fe20000410000 */
[----:B------:R-:W-:Y:S01]  /*65c0*/  FFMA.FTZ R46, R46, R55, R47 ;  /* 0x000000372e2e7223 */ /* 0x000fe2000001002f */
[----:B------:R-:W-:Y:S01]  /*65d0*/  FMUL.FTZ R40, R40, R50 ;  /* 0x0000003228287220 */ /* 0x000fe20000410000 */
        /* <DEDUP_REMOVED lines=8> */
[----:B------:R-:W-:Y:S01]  /*6660*/  F2FP.BF16.F32.PACK_AB R40, R41, R42 ;  /* 0x0000002a2928723e */ /* 0x000fe200000010ff */
[----:B------:R-:W-:Y:S01]  /*6670*/  IMAD.MOV.U32 R41, RZ, RZ, R54 ;  /* 0x000000ffff297224 */ /* 0x000fe200078e0036 */
[----:B------:R-:W-:Y:S01]  /*6680*/  F2FP.BF16.F32.PACK_AB R43, R52, R43 ;  /* 0x0000002b342b723e */ /* 0x000fe200000010ff */
[----:B------:R-:W-:-:S07]  /*6690*/  IMAD.MOV.U32 R42, RZ, RZ, R46 ;  /* 0x000000ffff2a7224 */ /* 0x000fce00078e002e */
.L_x_489:
[----:B------:R-:W-:Y:S05]  /*66a0*/  BSYNC B1 ;  /* 0x0000000000017941 */ /* 0x000fea0003800000 */
.L_x_488:
[----:B--2---:R1:W-:Y:S01]  /*66b0*/  STG.E.128 desc[UR56][R44.64+0x140], R40 ;  /* 0x000140282c007986 */ /* 0x0043e2000c101d38 */
[----:B------:R-:W-:Y:S05]  /*66c0*/  BRA `(.L_x_467) ;  /* 0x0000004000707947 */ /* 0x000fea0003800000 */
.L_x_435:
        /* <DEDUP_REMOVED lines=19> */
[----:B------:R-:W-:Y:S02]  /*6800*/  CS2R R48, SRZ ;  /* 0x0000000000307805 */ /* 0x000fe4000001ff00 */
[----:B------:R-:W-:Y:S01]  /*6810*/  CS2R R62, SRZ ;  /* 0x00000000003e7805 */ /* 0x000fe2000001ff00 */
[----:B------:R-:W-:Y:S01]  /*6820*/  IMAD.X R41, R101, 0x1, R21, P2 ;  /* 0x0000000165297824 */ /* 0x000fe200010e0615 */
[----:B------:R-:W-:Y:S02]  /*6830*/  LEA R64, P2, R40, UR4, 0x1 ;  /* 0x0000000428407c11 */ /* 0x000fe4000f8408ff */
[----:B------:R-:W-:-:S02]  /*6840*/  CS2R R60, SRZ ;  /* 0x00000000003c7805 */ /* 0x000fc4000001ff00 */
        /* <DEDUP_REMOVED lines=8> */
[----:B------:R-:W-:Y:S02]  /*68d0*/  CS2R R44, SRZ ;  /* 0x00000000002c7805 */ /* 0x000fe4000001ff00 */
[----:B------:R-:W-:Y:S02]  /*68e0*/  CS2R R58, SRZ ;  /* 0x00000000003a7805 */ /* 0x000fe4000001ff00 */
[----:B------:R-:W-:-:S05]  /*68f0*/  CS2R R56, SRZ ;  /* 0x0000000000387805 */ /* 0x000fca000001ff00 */
[----:B------:R0:W5:Y:S04]  /*6900*/  @!P2 LDG.E.128 R48, desc[UR56][R64.64] ;  /* 0x000000384030a981 */ /* 0x000168000c1e1d00 */
[----:B------:R0:W5:Y:S01]  /*6910*/  @!P2 LDG.E.128 R60, desc[UR56][R68.64] ;  /* 0x00000038443ca981 */ /* 0x000162000c1e1d00 */
[----:B------:R-:W-:Y:S02]  /*6920*/  ISETP.GE.AND P2, PT, R0, R117, PT ;  /* 0x000000750000720c */ /* 0x000fe40003f46270 */
[----:B------:R-:W-:Y:S02]  /*6930*/  CS2R R42, SRZ ;  /* 0x00000000002a7805 */ /* 0x000fe4000001ff00 */
[----:B------:R-:W-:Y:S02]  /*6940*/  CS2R R40, SRZ ;  /* 0x0000000000287805 */ /* 0x000fe4000001ff00 */
[----:B------:R-:W-:-:S02]  /*6950*/  CS2R R54, SRZ ;  /* 0x0000000000367805 */ /* 0x000fc4000001ff00 */
[----:B------:R-:W-:-:S05]  /*6960*/  CS2R R52, SRZ ;  /* 0x0000000000347805 */ /* 0x000fca000001ff00 */
[----:B------:R0:W5:Y:S04]  /*6970*/  @!P2 LDG.E.128 R44, desc[UR56][R64.64+0x40] ;  /* 0x00004038402ca981 */ /* 0x000168000c1e1d00 */
[----:B------:R0:W5:Y:S01]  /*6980*/  @!P2 LDG.E.128 R56, desc[UR56][R68.64+0x40] ;  /* 0x000040384438a981 */ /* 0x000162000c1e1d00 */
[----:B------:R-:W-:-:S13]  /*6990*/  ISETP.GE.AND P2, PT, R3, R117, PT ;  /* 0x000000750300720c */ /* 0x000fda0003f46270 */
[----:B------:R0:W5:Y:S04]  /*69a0*/  @!P2 LDG.E.128 R40, desc[UR56][R64.64+0x80] ;  /* 0x000080384028a981 */ /* 0x000168000c1e1d00 */
[----:B------:R0:W5:Y:S02]  /*69b0*/  @!P2 LDG.E.128 R52, desc[UR56][R68.64+0x80] ;  /* 0x000080384434a981 */ /* 0x000164000c1e1d00 */
.L_x_491:
[----:B------:R-:W-:Y:S05]  /*69c0*/  BSYNC B1 ;  /* 0x0000000000017941 */ /* 0x000fea0003800000 */
.L_x_490:
[----:B------:R-:W-:Y:S01]  /*69d0*/  ISETP.GE.AND P3, PT, R207, R100, PT ;  /* 0x00000064cf00720c */ /* 0x000fe20003f66270 */
[----:B------:R-:W-:Y:S01]  /*69e0*/  BSSY B1, `(.L_x_492) ;  /* 0x000002c000017945 */ /* 0x000fe20003800000 */
[----:B0-----:R-:W-:Y:S02]  /*69f0*/  CS2R R64, SRZ ;  /* 0x0000000000407805 */ /* 0x001fe4000001ff00 */
        /* <DEDUP_REMOVED lines=16> */
[----:B------:R-:W-:Y:S02]  /*6b00*/  CS2R R86, SRZ ;  /* 0x0000000000567805 */ /* 0x000fe4000001ff00 */
[----:B------:R-:W-:-:S02]  /*6b10*/  IADD3 R89, P2, P5, R104, R88, R14 ;  /* 0x0000005868597210 */ /* 0x000fc40007d5e00e */
[----:B------:R-:W-:Y:S02]  /*6b20*/  CS2R R84, SRZ ;  /* 0x0000000000547805 */ /* 0x000fe4000001ff00 */
[----:B------:R-:W-:Y:S02]  /*6b30*/  IADD3.X R102, R27, R102, R12, P2, P5 ;  /* 0x000000661b667210 */ /* 0x000fe400017ea40c */
[----:B------:R-:W-:-:S04]  /*6b40*/  LEA R76, P2, R90, UR4, 0x1 ;  /* 0x000000045a4c7c11 */ /* 0x000fc8000f8408ff */
[----:B------:R-:W-:Y:S01]  /*6b50*/  LEA.HI.X R77, R90, UR5, R101, 0x1, P2 ;  /* 0x000000055a4d7c11 */ /* 0x000fe200090f0c65 */
[----:B------:R-:W-:Y:S02]  /*6b60*/  ULDC.64 UR4, c[0x0][0x400] ;  /* 0x0001000000047ab9 */ /* 0x000fe40000000a00 */
[----:B------:R-:W-:-:S04]  /*6b70*/  LEA R88, P2, R89, UR4, 0x1 ;  /* 0x0000000459587c11 */ /* 0x000fc8000f8408ff */
[----:B------:R-:W-:Y:S02]  /*6b80*/  LEA.HI.X R89, R89, UR5, R102, 0x1, P2 ;  /* 0x0000000559597c11 */ /* 0x000fe400090f0c66 */
[----:B------:R-:W-:Y:S02]  /*6b90*/  ISETP.GE.AND P2, PT, R18, R117, PT ;  /* 0x000000751200720c */ /* 0x000fe40003f46270 */
[----:B------:R-:W-:Y:S02]  /*6ba0*/  CS2R R70, SRZ ;  /* 0x0000000000467805 */ /* 0x000fe4000001ff00 */
[----:B------:R-:W-:Y:S02]  /*6bb0*/  CS2R R68, SRZ ;  /* 0x0000000000447805 */ /* 0x000fe4000001ff00 */
[----:B------:R-:W-:Y:S02]  /*6bc0*/  CS2R R82, SRZ ;  /* 0x0000000000527805 */ /* 0x000fe4000001ff00 */
[----:B------:R-:W-:-:S05]  /*6bd0*/  CS2R R80, SRZ ;  /* 0x0000000000507805 */ /* 0x000fca000001ff00 */
[----:B------:R-:W5:Y:S04]  /*6be0*/  @!P2 LDG.E.128 R72, desc[UR56][R76.64] ;  /* 0x000000384c48a981 */ /* 0x000f68000c1e1d00 */
[----:B------:R-:W5:Y:S01]  /*6bf0*/  @!P2 LDG.E.128 R84, desc[UR56][R88.64] ;  /* 0x000000385854a981 */ /* 0x000f62000c1e1d00 */
[----:B------:R-:W-:Y:S02]  /*6c00*/  ISETP.GE.AND P2, PT, R0, R117, PT ;  /* 0x000000750000720c */ /* 0x000fe40003f46270 */
[----:B------:R-:W-:Y:S02]  /*6c10*/  CS2R R66, SRZ ;  /* 0x0000000000427805 */ /* 0x000fe4000001ff00 */
[----:B------:R-:W-:-:S09]  /*6c20*/  CS2R R64, SRZ ;  /* 0x0000000000407805 */ /* 0x000fd2000001ff00 */
[----:B------:R-:W5:Y:S04]  /*6c30*/  @!P2 LDG.E.128 R68, desc[UR56][R76.64+0x40] ;  /* 0x000040384c44a981 */ /* 0x000f68000c1e1d00 */
[----:B------:R-:W5:Y:S01]  /*6c40*/  @!P2 LDG.E.128 R80, desc[UR56][R88.64+0x40] ;  /* 0x000040385850a981 */ /* 0x000f62000c1e1d00 */
[----:B------:R-:W-:Y:S02]  /*6c50*/  ISETP.GE.AND P2, PT, R3, R117, PT ;  /* 0x000000750300720c */ /* 0x000fe40003f46270 */
[----:B------:R-:W-:-:S11]  /*6c60*/  CS2R R78, SRZ ;  /* 0x00000000004e7805 */ /* 0x000fd6000001ff00 */
[----:B------:R0:W5:Y:S02]  /*6c70*/  @!P2 LDG.E.128 R64, desc[UR56][R76.64+0x80] ;  /* 0x000080384c40a981 */ /* 0x000164000c1e1d00 */
[----:B0-----:R-:W-:-:S06]  /*6c80*/  CS2R R76, SRZ ;  /* 0x00000000004c7805 */ /* 0x001fcc000001ff00 */
[----:B------:R0:W5:Y:S02]  /*6c90*/  @!P2 LDG.E.128 R76, desc[UR56][R88.64+0x80] ;  /* 0x00008038584ca981 */ /* 0x000164000c1e1d00 */
.L_x_493:
[----:B------:R-:W-:Y:S05]  /*6ca0*/  BSYNC B1 ;  /* 0x0000000000017941 */ /* 0x000fea0003800000 */
.L_x_492:
[----:B0----5:R-:W-:Y:S01]  /*6cb0*/  IMAD.MOV.U32 R89, RZ, RZ, R42 ;  /* 0x000000ffff597224 */ /* 0x021fe200078e002a */
[----:B------:R-:W-:Y:S01]  /*6cc0*/  UISETP.NE.AND UP0, UPT, UR58, 0x3, UPT ;  /* 0x000000033a00788c */ /* 0x000fe2000bf05270 */
[----:B------:R-:W-:Y:S02]  /*6cd0*/  IMAD.MOV.U32 R88, RZ, RZ, R43 ;  /* 0x000000ffff587224 */ /* 0x000fe400078e002b */
[----:B------:R-:W-:Y:S02]  /*6ce0*/  IMAD.MOV.U32 R91, RZ, RZ, R40 ;  /* 0x000000ffff5b7224 */ /* 0x000fe400078e0028 */
[----:B------:R-:W-:Y:S01]  /*6cf0*/  IMAD.MOV.U32 R90, RZ, RZ, R41 ;  /* 0x000000ffff5a7224 */ /* 0x000fe200078e0029 */
[----:B------:R-:W-:Y:S01]  /*6d00*/  PRMT R172, R89, 0x5410, R88 ;  /* 0x0000541059ac7816 */ /* 0x000fe20000000058 */
[----:B------:R-:W-:Y:S01]  /*6d10*/  IMAD.MOV.U32 R89, RZ, RZ, R46 ;  /* 0x000000ffff597224 */ /* 0x000fe200078e002e */
[----:B------:R-:W-:Y:S01]  /*6d20*/  PLOP3.LUT P2, PT, PT, PT, UP0, 0x80, 0x0 ;  /* 0x000000000000781c */ /* 0x000fe20003f4f008 */
[----:B------:R-:W-:Y:S01]  /*6d30*/  IMAD.MOV.U32 R88, RZ, RZ, R47 ;  /* 0x000000ffff587224 */ /* 0x000fe200078e002f */
[----:B------:R-:W-:Y:S01]  /*6d40*/  PRMT R173, R91, 0x5410, R90 ;  /* 0x000054105bad7816 */ /* 0x000fe2000000005a */
[----:B------:R-:W-:-:S02]  /*6d50*/  IMAD.MOV.U32 R90, RZ, RZ, R50 ;  /* 0x000000ffff5a7224 */ /* 0x000fc400078e0032 */
[----:B------:R-:W-:Y:S01]  /*6d60*/  IMAD.MOV.U32 R91, RZ, RZ, R51 ;  /* 0x000000ffff5b7224 */ /* 0x000fe200078e0033 */
[----:B------:R-:W-:Y:S01]  /*6d70*/  PRMT R176, R88, 0x5410, R89 ;  /* 0x0000541058b07816 */ /* 0x000fe20000000059 */
[----:B------:R-:W-:Y:S02]  /*6d80*/  IMAD.MOV.U32 R88, RZ, RZ, R44 ;  /* 0x000000ffff587224 */ /* 0x000fe400078e002c */
[----:B------:R-:W-:Y:S01]  /*6d90*/  IMAD.MOV.U32 R89, RZ, RZ, R45 ;  /* 0x000000ffff597224 */ /* 0x000fe200078e002d */
[----:B------:R-:W-:-:S04]  /*6da0*/  PRMT R163, R91, 0x5410, R90 ;  /* 0x000054105ba37816 */ /* 0x000fc8000000005a */
        /* <DEDUP_REMOVED lines=56> */
[----:B------:R-:W-:-:S04]  /*7130*/  PRMT R158, R89, 0x7610, R158 ;  /* 0x00007610599e7816 */ /* 0x000fc8000000009e */
        /* <DEDUP_REMOVED lines=13> */
.L_x_494:
[----:B------:R-:W-:Y:S01]  /*7210*/  IMAD R101, R16, 0x8, R2 ;  /* 0x0000000810657824 */ /* 0x000fe200078e0202 */
[----:B------:R-:W-:Y:S01]  /*7220*/  SHF.L.U32 R102, R184, 0x1f, RZ ;  /* 0x0000001fb8667819 */ /* 0x000fe200000006ff */
[----:B------:R-:W0:Y:S01]  /*7230*/  LDC R146, c[0x0][0x2f4] ;  /* 0x0000bd00ff927b82 */ /* 0x000e220000000800 */
[----:B------:R-:W-:Y:S01]  /*7240*/  BSSY B1, `(.L_x_495) ;  /* 0x0000004000017945 */ /* 0x000fe20003800000 */
[----:B------:R-:W-:Y:S01]  /*7250*/  IMAD.MOV.U32 R125, RZ, RZ, R92 ;  /* 0x000000ffff7d7224 */ /* 0x000fe200078e005c */
[----:B------:R-:W1:Y:S02]  /*7260*/  SYNCS.PHASECHK.TRANS64.TRYWAIT P5, [R101+URZ+0x34890], R102 ;  /* 0x03489066650075a7 */ /* 0x000e6400080a017f */
[----:B-1----:R-:W-:Y:S05]  /*7270*/  @!P5 BRA `(.L_x_496) ;  /* 0x000001a800c8d947 */ /* 0x002fea0003800000 */
.L_x_800:
[----:B------:R-:W-:Y:S05]  /*7280*/  BSYNC B1 ;  /* 0x0000000000017941 */ /* 0x000fea0003800000 */
.L_x_495:
[----:B------:R-:W2:Y:S01]  /*7290*/  LDC.64 R126, c[0x0][0x300] ;  /* 0x0000c000ff7e7b82 */ /* 0x000ea20000000a00 */
[----:B------:R-:W-:Y:S01]  /*72a0*/  BSSY B1, `(.L_x_497) ;  /* 0x0000194000017945 */ /* 0x000fe20003800000 */
[----:B0-----:R-:W-:-:S03]  /*72b0*/  IMAD.IADD R148, R146, 0x1, -R122 ;  /* 0x0000000192947824 */ /* 0x001fc600078e0a7a */
[----:B------:R-:W-:Y:S05]  /*72c0*/  @P4 BRA `(.L_x_498) ;  /* 0x0000001800444947 */ /* 0x000fea0003800000 */
[----:B------:R-:W-:Y:S01]  /*72d0*/  ISETP.NE.AND P4, PT, R34, RZ, PT ;  /* 0x000000ff2200720c */ /* 0x000fe20003f85270 */
[-C--:B--2---:R-:W-:Y:S01]  /*72e0*/  IMAD R153, R144, R126.reuse, RZ ;  /* 0x0000007e90997224 */ /* 0x084fe200078e02ff */
[----:B------:R-:W-:Y:S01]  /*72f0*/  BSSY B2, `(.L_x_499) ;  /* 0x0000085000027945 */ /* 0x000fe20003800000 */
[----:B------:R-:W-:-:S04]  /*7300*/  IMAD.WIDE.U32 R128, R17, R126, R124 ;  /* 0x0000007e11807225 */ /* 0x000fc800078e007c */
[----:B------:R-:W-:-:S04]  /*7310*/  IMAD R153, R17, R127, R153 ;  /* 0x0000007f11997224 */ /* 0x000fc800078e0299 */
[----:B------:R-:W-:Y:S02]  /*7320*/  IMAD.IADD R153, R153, 0x1, R129 ;  /* 0x0000000199997824 */ /* 0x000fe400078e0281 */
[----:B------:R-:W-:Y:S05]  /*7330*/  @!P4 BRA `(.L_x_500) ;  /* 0x000000080000c947 */ /* 0x000fea0003800000 */
[----:B------:R-:W-:Y:S01]  /*7340*/  SEL R88, R122, R148, !P0 ;  /* 0x000000947a587207 */ /* 0x000fe20004000000 */
[----:B------:R-:W-:Y:S01]  /*7350*/  BSSY B3, `(.L_x_501) ;  /* 0x0000072000037945 */ /* 0x000fe20003800000 */
[----:B------:R-:W-:Y:S02]  /*7360*/  ISETP.GE.AND P4, PT, R18, R117, PT ;  /* 0x000000751200720c */ /* 0x000fe40003f86270 */
[----:B------:R-:W-:-:S04]  /*7370*/  SHF.R.S32.HI R89, RZ, 0x1f, R88 ;  /* 0x0000001fff597819 */ /* 0x000fc80000011458 */
[----:B------:R-:W-:-:S04]  /*7380*/  LEA.HI R89, R89, R88, RZ, 0x4 ;  /* 0x0000005859597211 */ /* 0x000fc800078f20ff */
[----:B------:R-:W-:-:S04]  /*7390*/  LEA.HI.SX32 R161, R89, R28, 0x1c ;  /* 0x0000001c59a17211 */ /* 0x000fc800078fe2ff */
[----:B------:R-:W-:-:S04]  /*73a0*/  SHF.R.S32.HI R88, RZ, 0x1f, R161 ;  /* 0x0000001fff587819 */ /* 0x000fc800000114a1 */
[----:B------:R-:W-:Y:S01]  /*73b0*/  LEA.HI R88, R88, R161, RZ, 0x3 ;  /* 0x000000a158587211 */ /* 0x000fe200078f18ff */
[----:B------:R-:W-:-:S04]  /*73c0*/  IMAD.SHL.U32 R161, R161, 0x8, RZ ;  /* 0x00000008a1a17824 */ /* 0x000fc800078e00ff */
[----:B------:R-:W-:Y:S01]  /*73d0*/  IMAD.SHL.U32 R88, R88, 0x400, RZ ;  /* 0x0000040058587824 */ /* 0x000fe200078e00ff */
[----:B------:R-:W-:-:S04]  /*73e0*/  LOP3.LUT R89, R191, 0x38, R161, 0xf8, !PT ;  /* 0x00000038bf597812 */ /* 0x000fc800078ef8a1 */
[----:B------:R-:W-:Y:S02]  /*73f0*/  LOP3.LUT R88, R88, 0x7fffe000, RZ, 0xc0, !PT ;  /* 0x7fffe00058587812 */ /* 0x000fe400078ec0ff */
[----:B------:R-:W-:-:S03]  /*7400*/  LOP3.LUT R89, R89, R193, RZ, 0x3c, !PT ;  /* 0x000000c159597212 */ /* 0x000fc600078e3cff */
[----:B------:R-:W-:-:S04]  /*7410*/  IMAD R88, R192, 0x200, R88 ;  /* 0x00000200c0587824 */ /* 0x000fc800078e0258 */
[----:B------:R-:W-:-:S04]  /*7420*/  IMAD.IADD R88, R88, 0x1, R89 ;  /* 0x0000000158587824 */ /* 0x000fc800078e0259 */
[C---:B------:R-:W-:Y:S02]  /*7430*/  IMAD R92, R16.reuse, 0x6000, R88 ;  /* 0x00006000105c7824 */ /* 0x040fe400078e0258 */
[----:B------:R-:W-:Y:S02]  /*7440*/  IMAD R88, R16, 0x6000, R142 ;  /* 0x0000600010587824 */ /* 0x000fe400078e028e */
[--C-:B------:R-:W-:Y:S02]  /*7450*/  IMAD R92, R92, 0x2, R2.reuse ;  /* 0x000000025c5c7824 */ /* 0x100fe400078e0202 */
[----:B------:R-:W-:-:S04]  /*7460*/  IMAD R88, R88, 0x2, R2 ;  /* 0x0000000258587824 */ /* 0x000fc800078e0202 */
[----:B------:R-:W0:Y:S04]  /*7470*/  LDS.128 R92, [R92+0x1c400] ;  /* 0x01c400005c5c7984 */ /* 0x000e280000000c00 */
[----:B------:R-:W2:Y:S01]  /*7480*/  LDS.128 R88, [R88+0x1c400] ;  /* 0x01c4000058587984 */ /* 0x000ea20000000c00 */
[----:B------:R-:W-:Y:S05]  /*7490*/  @P4 BRA `(.L_x_502) ;  /* 0x0000000400744947 */ /* 0x000fea0003800000 */
[--C-:B------:R-:W-:Y:S01]  /*74a0*/  SHF.R.U64 R48, R48, 0x10, R49.reuse ;  /* 0x0000001030307819 */ /* 0x100fe20000001231 */
[----:B0-----:R-:W-:Y:S01]  /*74b0*/  IMAD.U32 R166, R93, 0x10000, RZ ;  /* 0x000100005da67824 */ /* 0x001fe200078e00ff */
[----:B------:R-:W-:Y:S02]  /*74c0*/  SHF.R.U32.HI R49, RZ, 0x10, R49 ;  /* 0x00000010ff317819 */ /* 0x000fe40000011631 */
[C---:B------:R-:W-:Y:S02]  /*74d0*/  PRMT R48, R162.reuse, 0x5432, R48 ;  /* 0x00005432a2307816 */ /* 0x040fe40000000030 */
[----:B------:R-:W-:Y:S02]  /*74e0*/  PRMT R49, R162, 0x5410, R49 ;  /* 0x00005410a2317816 */ /* 0x000fe40000000031 */
[----:B------:R-:W-:Y:S02]  /*74f0*/  SHF.R.U64 R50, R50, 0x10, R51 ;  /* 0x0000001032327819 */ /* 0x000fe40000001233 */
[----:B------:R-:W-:-:S02]  /*7500*/  SHF.R.U32.HI R162, RZ, 0x10, R61 ;  /* 0x00000010ffa27819 */ /* 0x000fc4000001163d */
[----:B------:R-:W-:Y:S02]  /*7510*/  SHF.R.U64 R60, R60, 0x10, R61 ;  /* 0x000000103c3c7819 */ /* 0x000fe4000000123d */
[--C-:B------:R-:W-:Y:S02]  /*7520*/  SHF.R.U64 R61, R62, 0x10, R63.reuse ;  /* 0x000000103e3d7819 */ /* 0x100fe4000000123f */
[----:B------:R-:W-:Y:S02]  /*7530*/  PRMT R62, R163, 0x5432, R50 ;  /* 0x00005432a33e7816 */ /* 0x000fe40000000032 */
[----:B------:R-:W-:Y:S02]  /*7540*/  SHF.R.U32.HI R63, RZ, 0x10, R63 ;  /* 0x00000010ff3f7819 */ /* 0x000fe4000001163f */
[----:B------:R-:W-:Y:S01]  /*7550*/  PRMT R50, R165, 0x5432, R162 ;  /* 0x00005432a5327816 */ /* 0x000fe200000000a2 */
[----:B------:R-:W-:Y:S01]  /*7560*/  IMAD.U32 R162, R49, 0x10000, RZ ;  /* 0x0001000031a27824 */ /* 0x000fe200078e00ff */
[----:B------:R-:W-:-:S02]  /*7570*/  SHF.R.U32.HI R51, RZ, 0x10, R51 ;  /* 0x00000010ff337819 */ /* 0x000fc40000011633 */
[----:B------:R-:W-:Y:S01]  /*7580*/  PRMT R63, R165, 0x5410, R63 ;  /* 0x00005410a53f7816 */ /* 0x000fe2000000003f */
[----:B------:R-:W-:Y:S01]  /*7590*/  IMAD.U32 R165, R50, 0x10000, RZ ;  /* 0x0001000032a57824 */ /* 0x000fe200078e00ff */
[----:B------:R-:W-:Y:S02]  /*75a0*/  PRMT R51, R163, 0x5410, R51 ;  /* 0x00005410a3337816 */ /* 0x000fe40000000033 */
[----:B------:R-:W-:Y:S01]  /*75b0*/  PRMT R60, R164, 0x5432, R60 ;  /* 0x00005432a43c7816 */ /* 0x000fe2000000003c */
[-C--:B------:R-:W-:Y:S01]  /*75c0*/  FMUL.FTZ R163, R166, R165.reuse ;  /* 0x000000a5a6a37220 */ /* 0x080fe20000410000 */
[----:B------:R-:W-:Y:S01]  /*75d0*/  PRMT R61, R164, 0x5410, R61 ;  /* 0x00005410a43d7816 */ /* 0x000fe2000000003d */
[----:B--2---:R-:W-:Y:S01]  /*75e0*/  IMAD.U32 R164, R89, 0x10000, RZ ;  /* 0x0001000059a47824 */ /* 0x004fe200078e00ff */
[----:B------:R-:W-:Y:S02]  /*75f0*/  LOP3.LUT R50, R50, 0xffff0000, RZ, 0xc0, !PT ;  /* 0xffff000032327812 */ /* 0x000fe400078ec0ff */
[----:B------:R-:W-:Y:S01]  /*7600*/  LOP3.LUT R93, R93, 0xffff0000, RZ, 0xc0, !PT ;  /* 0xffff00005d5d7812 */ /* 0x000fe200078ec0ff */
[-C--:B------:R-:W-:Y:S01]  /*7610*/  FFMA.FTZ R163, R164, R162.reuse, -R163 ;  /* 0x000000a2a4a37223 */ /* 0x080fe200000108a3 */
[----:B------:R-:W-:Y:S01]  /*7620*/  FMUL.FTZ R162, R166, R162 ;  /* 0x000000a2a6a27220 */ /* 0x000fe20000410000 */
[----:B------:R-:W-:Y:S01]  /*7630*/  LOP3.LUT R89, R89, 0xffff0000, RZ, 0xc0, !PT ;  /* 0xffff000059597812 */ /* 0x000fe200078ec0ff */
[C---:B------:R-:W-:Y:S01]  /*7640*/  IMAD.U32 R166, R95.reuse, 0x10000, RZ ;  /* 0x000100005fa67824 */ /* 0x040fe200078e00ff */
[----:B------:R-:W-:Y:S01]  /*7650*/  LOP3.LUT R95, R95, 0xffff0000, RZ, 0xc0, !PT ;  /* 0xffff00005f5f7812 */ /* 0x000fe200078ec0ff */
[----:B------:R-:W-:Y:S01]  /*7660*/  FFMA.FTZ R162, R164, R165, R162 ;  /* 0x000000a5a4a27223 */ /* 0x000fe200000100a2 */
[----:B------:R-:W-:Y:S01]  /*7670*/  LOP3.LUT R164, R49, 0xffff0000, RZ, 0xc0, !PT ;  /* 0xffff000031a47812 */ /* 0x000fe200078ec0ff */
[----:B------:R-:W-:Y:S01]  /*7680*/  FMUL.FTZ R49, R93, R50 ;  /* 0x000000325d317220 */ /* 0x000fe20000410000 */
[C---:B------:R-:W-:Y:S01]  /*7690*/  IMAD.U32 R165, R63.reuse, 0x10000, RZ ;  /* 0x000100003fa57824 */ /* 0x040fe200078e00ff */
[----:B------:R-:W-:-:S02]  /*76a0*/  LOP3.LUT R63, R63, 0xffff0000, RZ, 0xc0, !PT ;  /* 0xffff00003f3f7812 */ /* 0x000fc400078ec0ff */
[-C--:B------:R-:W-:Y:S01]  /*76b0*/  FMUL.FTZ R93, R93, R164.reuse ;  /* 0x000000a45d5d7220 */ /* 0x080fe20000410000 */
[----:B------:R-:W-:Y:S01]  /*76c0*/  FFMA.FTZ R49, R89, R164, -R49 ;  /* 0x000000a459317223 */ /* 0x000fe20000010831 */
[----:B------:R-:W-:Y:S02]  /*76d0*/  IMAD.U32 R164, R91, 0x10000, RZ ;  /* 0x000100005ba47824 */ /* 0x000fe400078e00ff */
[----:B------:R-:W-:Y:S01]  /*76e0*/  FFMA.FTZ R50, R89, R50, R93 ;  /* 0x0000003259327223 */ /* 0x000fe2000001005d */
[----:B------:R-:W-:Y:S02]  /*76f0*/  IMAD.U32 R93, R51, 0x10000, RZ ;  /* 0x00010000335d7824 */ /* 0x000fe400078e00ff */
[----:B------:R-:W-:Y:S01]  /*7700*/  FMUL.FTZ R89, R166, R165 ;  /* 0x000000a5a6597220 */ /* 0x000fe20000410000 */
[----:B------:R-:W-:Y:S02]  /*7710*/  F2FP.BF16.F32.PACK_AB R49, R49, R163 ;  /* 0x000000a33131723e */ /* 0x000fe400000010ff */
[----:B------:R-:W-:Y:S01]  /*7720*/  F2FP.BF16.F32.PACK_AB R50, R50, R162 ;  /* 0x000000a23232723e */ /* 0x000fe200000010ff */
[-C--:B------:R-:W-:Y:S01]  /*7730*/  FFMA.FTZ R89, R164, R93.reuse, -R89 ;  /* 0x0000005da4597223 */ /* 0x080fe20000010859 */
[----:B------:R-:W-:-:S04]  /*7740*/  FMUL.FTZ R93, R166, R93 ;  /* 0x0000005da65d7220 */ /* 0x000fc80000410000 */
[----:B------:R-:W-:Y:S01]  /*7750*/  FFMA.FTZ R93, R164, R165, R93 ;  /* 0x000000a5a45d7223 */ /* 0x000fe2000001005d */
[----:B------:R-:W-:Y:S02]  /*7760*/  LOP3.LUT R164, R51, 0xffff0000, RZ, 0xc0, !PT ;  /* 0xffff000033a47812 */ /* 0x000fe400078ec0ff */
[----:B------:R-:W-:Y:S01]  /*7770*/  LOP3.LUT R51, R91, 0xffff0000, RZ, 0xc0, !PT ;  /* 0xffff00005b337812 */ /* 0x000fe200078ec0ff */
[CC--:B------:R-:W-:Y:S02]  /*7780*/  FMUL.FTZ R91, R95.reuse, R63.reuse ;  /* 0x0000003f5f5b7220 */ /* 0x0c0fe40000410000 */
[-C--:B------:R-:W-:Y:S02]  /*7790*/  FMUL.FTZ R95, R95, R164.reuse ;  /* 0x000000a45f5f7220 */ /* 0x080fe40000410000 */
[C---:B------:R-:W-:Y:S02]  /*77a0*/  FFMA.FTZ R91, R51.reuse, R164, -R91 ;  /* 0x000000a4335b7223 */ /* 0x040fe4000001085b */
[----:B------:R-:W-:Y:S01]  /*77b0*/  FFMA.FTZ R95, R51, R63, R95 ;  /* 0x0000003f335f7223 */ /* 0x000fe2000001005f */
[C---:B------:R-:W-:Y:S01]  /*77c0*/  IMAD.U32 R63, R60.reuse, 0x10000, RZ ;  /* 0x000100003c3f7824 */ /* 0x040fe200078e00ff */
[----:B------:R-:W-:Y:S01]  /*77d0*/  LOP3.LUT R60, R60, 0xffff0000, RZ, 0xc0, !PT ;  /* 0xffff00003c3c7812 */ /* 0x000fe200078ec0ff */
[----:B------:R-:W-:Y:S01]  /*77e0*/  IMAD.U32 R51, R88, 0x10000, RZ ;  /* 0x0001000058337824 */ /* 0x000fe200078e00ff */
[----:B------:R-:W-:Y:S01]  /*77f0*/  F2FP.BF16.F32.PACK_AB R91, R91, R89 ;  /* 0x000000595b5b723e */ /* 0x000fe200000010ff */
[----:B------:R-:W-:Y:S01]  /*7800*/  IMAD.U32 R89, R92, 0x10000, RZ ;  /* 0x000100005c597824 */ /* 0x000fe200078e00ff */
[----:B------:R-:W-:Y:S01]  /*7810*/  F2FP.BF16.F32.PACK_AB R95, R95, R93 ;  /* 0x0000005d5f5f723e */ /* 0x000fe200000010ff */
[C---:B------:R-:W-:Y:S01]  /*7820*/  IMAD.U32 R93, R48.reuse, 0x10000, RZ ;  /* 0x00010000305d7824 */ /* 0x040fe200078e00ff */
[----:B------:R-:W-:Y:S01]  /*7830*/  LOP3.LUT R48, R48, 0xffff0000, RZ, 0xc0, !PT ;  /* 0xffff000030307812 */ /* 0x000fe200078ec0ff */
[----:B------:R-:W-:-:S02]  /*7840*/  FMUL.FTZ R162, R89, R63 ;  /* 0x0000003f59a27220 */ /* 0x000fc40000410000 */
[-C--:B------:R-:W-:Y:S02]  /*7850*/  FMUL.FTZ R89, R89, R93.reuse ;  /* 0x0000005d59597220 */ /* 0x080fe40000410000 */
[C---:B------:R-:W-:Y:S01]  /*7860*/  FFMA.FTZ R162, R51.reuse, R93, -R162 ;  /* 0x0000005d33a27223 */ /* 0x040fe200000108a2 */
[----:B------:R-:W-:Y:S02]  /*7870*/  IMAD.U32 R93, R94, 0x10000, RZ ;  /* 0x000100005e5d7824 */ /* 0x000fe400078e00ff */
[----:B------:R-:W-:Y:S01]  /*7880*/  FFMA.FTZ R89, R51, R63, R89 ;  /* 0x0000003f33597223 */ /* 0x000fe20000010059 */
[----:B------:R-:W-:Y:S02]  /*7890*/  LOP3.LUT R51, R92, 0xffff0000, RZ, 0xc0, !PT ;  /* 0xffff00005c337812 */ /* 0x000fe400078ec0ff */
[----:B------:R-:W-:-:S03]  /*78a0*/  LOP3.LUT R63, R88, 0xffff0000, RZ, 0xc0, !PT ;  /* 0xffff0000583f7812 */ /* 0x000fc600078ec0ff */
[C---:B------:R-:W-:Y:S01]  /*78b0*/  FMUL.FTZ R88, R51.reuse, R60 ;  /* 0x0000003c33587220 */ /* 0x040fe20000410000 */
[----:B------:R-:W-:-:S03]  /*78c0*/  FMUL.FTZ R51, R51, R48 ;  /* 0x0000003033337220 */ /* 0x000fc60000410000 */
[C---:B------:R-:W-:Y:S01]  /*78d0*/  FFMA.FTZ R48, R63.reuse, R48, -R88 ;  /* 0x000000303f307223 */ /* 0x040fe20000010858 */
[----:B------:R-:W-:Y:S01]  /*78e0*/  FFMA.FTZ R51, R63, R60, R51 ;  /* 0x0000003c3f337223 */ /* 0x000fe20000010033 */
[C---:B------:R-:W-:Y:S01]  /*78f0*/  IMAD.U32 R63, R61.reuse, 0x10000, RZ ;  /* 0x000100003d3f7824 */ /* 0x040fe200078e00ff */
[----:B------:R-:W-:Y:S01]  /*7900*/  LOP3.LUT R61, R61, 0xffff0000, RZ, 0xc0, !PT ;  /* 0xffff00003d3d7812 */ /* 0x000fe200078ec0ff */
[C---:B------:R-:W-:Y:S01]  /*7910*/  IMAD.U32 R88, R62.reuse, 0x10000, RZ ;  /* 0x000100003e587824 */ /* 0x040fe200078e00ff */
[----:B------:R-:W-:Y:S01]  /*7920*/  LOP3.LUT R62, R62, 0xffff0000, RZ, 0xc0, !PT ;  /* 0xffff00003e3e7812 */ /* 0x000fe200078ec0ff */
[C---:B------:R-:W-:Y:S01]  /*7930*/  FMUL.FTZ R92, R93.reuse, R63 ;  /* 0x0000003f5d5c7220 */ /* 0x040fe20000410000 */
[----:B------:R-:W-:Y:S02]  /*7940*/  IMAD.U32 R60, R90, 0x10000, RZ ;  /* 0x000100005a3c7824 */ /* 0x000fe400078e00ff */
[----:B------:R-:W-:Y:S01]  /*7950*/  FMUL.FTZ R93, R93, R88 ;  /* 0x000000585d5d7220 */ /* 0x000fe20000410000 */
[----:B------:R-:W-:Y:S01]  /*7960*/  F2FP.BF16.F32.PACK_AB R48, R48, R162 ;  /* 0x000000a23030723e */ /* 0x000fe200000010ff */
[----:B------:R-:W-:-:S02]  /*7970*/  FFMA.FTZ R92, R60, R88, -R92 ;  /* 0x000000583c5c7223 */ /* 0x000fc4000001085c */
[----:B------:R-:W-:Y:S01]  /*7980*/  FFMA.FTZ R93, R60, R63, R93 ;  /* 0x0000003f3c5d7223 */ /* 0x000fe2000001005d */
[----:B------:R-:W-:Y:S02]  /*7990*/  LOP3.LUT R60, R94, 0xffff0000, RZ, 0xc0, !PT ;  /* 0xffff00005e3c7812 */ /* 0x000fe400078ec0ff */
[----:B------:R-:W-:Y:S02]  /*79a0*/  LOP3.LUT R63, R90, 0xffff0000, RZ, 0xc0, !PT ;  /* 0xffff00005a3f7812 */ /* 0x000fe400078ec0ff */
[----:B------:R-:W-:Y:S01]  /*79b0*/  F2FP.BF16.F32.PACK_AB R51, R51, R89 ;  /* 0x000000593333723e */ /* 0x000fe200000010ff */
[CC--:B------:R-:W-:Y:S01]  /*79c0*/  FMUL.FTZ R88, R60.reuse, R61.reuse ;  /* 0x0000003d3c587220 */ /* 0x0c0fe20000410000 */
[-C--:B------:R-:W-:Y:S01]  /*79d0*/  FMUL.FTZ R60, R60, R62.reuse ;  /* 0x0000003e3c3c7220 */ /* 0x080fe20000410000 */
[----:B------:R-:W-:Y:S02]  /*79e0*/  IMAD.MOV.U32 R89, RZ, RZ, R49 ;  /* 0x000000ffff597224 */ /* 0x000fe400078e0031 */
[C---:B------:R-:W-:Y:S01]  /*79f0*/  FFMA.FTZ R88, R63.reuse, R62, -R88 ;  /* 0x0000003e3f587223 */ /* 0x040fe20000010858 */
[----:B------:R-:W-:-:S04]  /*7a00*/  FFMA.FTZ R60, R63, R61, R60 ;  /* 0x0000003d3f3c7223 */ /* 0x000fc8000001003c */
[----:B------:R-:W-:Y:S01]  /*7a10*/  F2FP.BF16.F32.PACK_AB R90, R88, R92 ;  /* 0x0000005c585a723e */ /* 0x000fe200000010ff */
[----:B------:R-:W-:Y:S01]  /*7a20*/  IMAD.MOV.U32 R88, RZ, RZ, R48 ;  /* 0x000000ffff587224 */ /* 0x000fe200078e0030 */
[----:B------:R-:W-:Y:S01]  /*7a30*/  F2FP.BF16.F32.PACK_AB R60, R60, R93 ;  /* 0x0000005d3c3c723e */ /* 0x000fe200000010ff */
[----:B------:R-:W-:Y:S02]  /*7a40*/  IMAD.MOV.U32 R92, RZ, RZ, R51 ;  /* 0x000000ffff5c7224 */ /* 0x000fe400078e0033 */
[----:B------:R-:W-:Y:S02]  /*7a50*/  IMAD.MOV.U32 R93, RZ, RZ, R50 ;  /* 0x000000ffff5d7224 */ /* 0x000fe400078e0032 */
[----:B------:R-:W-:-:S07]  /*7a60*/  IMAD.MOV.U32 R94, RZ, RZ, R60 ;  /* 0x000000ffff5e7224 */ /* 0x000fce00078e003c */
.L_x_502:
[----:B------:R-:W-:Y:S05]  /*7a70*/  BSYNC B3 ;  /* 0x0000000000037941 */ /* 0x000fea0003800000 */
.L_x_501:
[----:B------:R-:W-:-:S13]  /*7a80*/  ISETP.GE.AND P4, PT, R161, R146, PT ;  /* 0x00000092a100720c */ /* 0x000fda0003f86270 */
[--C-:B------:R-:W-:Y:S02]  /*7a90*/  @!P4 SHF.R.S32.HI R51, RZ, 0x1f, R161.reuse ;  /* 0x0000001fff33c819 */ /* 0x100fe400000114a1 */
[----:B------:R-:W-:-:S04]  /*7aa0*/  @!P4 IADD3 R161, P5, P6, R114, R128, R161 ;  /* 0x0000008072a1c210 */ /* 0x000fc80007ebe0a1 */
[----:B------:R-:W-:Y:S02]  /*7ab0*/  @!P4 IADD3.X R51, R6, R153, R51, P5, P6 ;  /* 0x000000990633c210 */ /* 0x000fe40002fec433 */
[----:B------:R-:W-:-:S04]  /*7ac0*/  IADD3 R49, P5, P6, R114, R128, R29 ;  /* 0x0000008072317210 */ /* 0x000fc80007ebe01d */
[----:B------:R-:W-:Y:S02]  /*7ad0*/  IADD3.X R50, R6, R153, R35, P5, P6 ;  /* 0x0000009906327210 */ /* 0x000fe40002fec423 */
[----:B------:R-:W-:-:S04]  /*7ae0*/  LEA R48, P5, R49, R120, 0x1 ;  /* 0x0000007831307211 */ /* 0x000fc800078a08ff */
[----:B------:R-:W-:Y:S02]  /*7af0*/  LEA.HI.X R49, R49, R121, R50, 0x1, P5 ;  /* 0x0000007931317211 */ /* 0x000fe400028f0c32 */
[----:B------:R-:W-:-:S03]  /*7b00*/  @!P4 LEA R50, P5, R161, R120, 0x1 ;  /* 0x00000078a132c211 */ /* 0x000fc600078a08ff */
[----:B--2---:R2:W-:Y:S01]  /*7b10*/  STG.E.128 desc[UR56][R48.64], R88 ;  /* 0x0000005830007986 */ /* 0x0045e2000c101d38 */
[----:B------:R-:W-:-:S05]  /*7b20*/  @!P4 LEA.HI.X R51, R161, R121, R51, 0x1, P5 ;  /* 0x00000079a133c211 */ /* 0x000fca00028f0c33 */
[----:B0-----:R2:W-:Y:S04]  /*7b30*/  @!P4 STG.E.128 desc[UR56][R50.64], R92 ;  /* 0x0000005c3200c986 */ /* 0x0015e8000c101d38 */
.L_x_500:
[----:B------:R-:W-:Y:S05]  /*7b40*/  BSYNC B2 ;  /* 0x0000000000027941 */ /* 0x000fea0003800000 */
.L_x_499:
[----:B------:R-:W-:Y:S01]  /*7b50*/  ISETP.NE.AND P4, PT, R38, RZ, PT ;  /* 0x000000ff2600720c */ /* 0x000fe20003f85270 */
[----:B------:R-:W-:-:S12]  /*7b60*/  BSSY B2, `(.L_x_503) ;  /* 0x0000081000027945 */ /* 0x000fd80003800000 */
[----:B------:R-:W-:Y:S05]  /*7b70*/  @!P4 BRA `(.L_x_504) ;  /* 0x0000000400fcc947 */ /* 0x000fea0003800000 */
[----:B--2---:R-:W-:Y:S01]  /*7b80*/  SEL R48, R122, R148, !P1 ;  /* 0x000000947a307207 */ /* 0x004fe20004800000 */
        /* <DEDUP_REMOVED lines=21> */
[----:B------:R-:W-:Y:S01]  /*7ce0*/  SHF.R.U64 R46, R46, 0x10, R47 ;  /* 0x000000102e2e7819 */ /* 0x000fe2000000122f */
[----:B0-----:R-:W-:Y:S01]  /*7cf0*/  IMAD.U32 R93, R61, 0x10000, RZ ;  /* 0x000100003d5d7824 */ /* 0x001fe200078e00ff */
[--C-:B------:R-:W-:Y:S01]  /*7d00*/  SHF.R.U32.HI R89, RZ, 0x10, R57.reuse ;  /* 0x00000010ff597819 */ /* 0x100fe20000011639 */
[----:B--2---:R-:W-:Y:S01]  /*7d10*/  IMAD.U32 R91, R49, 0x10000, RZ ;  /* 0x00010000315b7824 */ /* 0x004fe200078e00ff */
[----:B------:R-:W-:Y:S02]  /*7d20*/  SHF.R.U64 R56, R56, 0x10, R57 ;  /* 0x0000001038387819 */ /* 0x000fe40000001239 */
[----:B------:R-:W-:Y:S02]  /*7d30*/  SHF.R.U64 R57, R58, 0x10, R59 ;  /* 0x000000103a397819 */ /* 0x000fe4000000123b */
[----:B------:R-:W-:Y:S02]  /*7d40*/  SHF.R.U64 R44, R44, 0x10, R45 ;  /* 0x000000102c2c7819 */ /* 0x000fe4000000122d */
[----:B------:R-:W-:-:S02]  /*7d50*/  PRMT R58, R176, 0x5432, R46 ;  /* 0x00005432b03a7816 */ /* 0x000fc4000000002e */
[----:B------:R-:W-:Y:S02]  /*7d60*/  SHF.R.U32.HI R45, RZ, 0x10, R45 ;  /* 0x00000010ff2d7819 */ /* 0x000fe4000001162d */
[----:B------:R-:W-:Y:S02]  /*7d70*/  PRMT R46, R179, 0x5432, R89 ;  /* 0x00005432b32e7816 */ /* 0x000fe40000000059 */
[----:B------:R-:W-:Y:S02]  /*7d80*/  PRMT R45, R178, 0x5410, R45 ;  /* 0x00005410b22d7816 */ /* 0x000fe4000000002d */
[----:B------:R-:W-:Y:S01]  /*7d90*/  SHF.R.U32.HI R59, RZ, 0x10, R59 ;  /* 0x00000010ff3b7819 */ /* 0x000fe2000001163b */
[C---:B------:R-:W-:Y:S01]  /*7da0*/  IMAD.U32 R92, R46.reuse, 0x10000, RZ ;  /* 0x000100002e5c7824 */ /* 0x040fe200078e00ff */
[----:B------:R-:W-:Y:S01]  /*7db0*/  LOP3.LUT R46, R46, 0xffff0000, RZ, 0xc0, !PT ;  /* 0xffff00002e2e7812 */ /* 0x000fe200078ec0ff */
[----:B------:R-:W-:Y:S01]  /*7dc0*/  IMAD.U32 R89, R45, 0x10000, RZ ;  /* 0x000100002d597824 */ /* 0x000fe200078e00ff */
[----:B------:R-:W-:Y:S01]  /*7dd0*/  LOP3.LUT R61, R61, 0xffff0000, RZ, 0xc0, !PT ;  /* 0xffff00003d3d7812 */ /* 0x000fe200078ec0ff */
[----:B------:R-:W-:Y:S01]  /*7de0*/  FMUL.FTZ R90, R93, R92 ;  /* 0x0000005c5d5a7220 */ /* 0x000fe20000410000 */
[----:B------:R-:W-:-:S02]  /*7df0*/  SHF.R.U32.HI R47, RZ, 0x10, R47 ;  /* 0x00000010ff2f7819 */ /* 0x000fc4000001162f */
[----:B------:R-:W-:Y:S01]  /*7e00*/  PRMT R59, R177, 0x5432, R59 ;  /* 0x00005432b13b7816 */ /* 0x000fe2000000003b */
[-C--:B------:R-:W-:Y:S01]  /*7e10*/  FFMA.FTZ R90, R91, R89.reuse, -R90 ;  /* 0x000000595b5a7223 */ /* 0x080fe2000001085a */
[----:B------:R-:W-:Y:S01]  /*7e20*/  FMUL.FTZ R89, R93, R89 ;  /* 0x000000595d597220 */ /* 0x000fe20000410000 */
[----:B------:R-:W-:Y:S01]  /*7e30*/  LOP3.LUT R49, R49, 0xffff0000, RZ, 0xc0, !PT ;  /* 0xffff000031317812 */ /* 0x000fe200078ec0ff */
[----:B------:R-:W-:Y:S01]  /*7e40*/  IMAD.U32 R93, R63, 0x10000, RZ ;  /* 0x000100003f5d7824 */ /* 0x000fe200078e00ff */
[----:B------:R-:W-:Y:S01]  /*7e50*/  PRMT R47, R176, 0x5410, R47 ;  /* 0x00005410b02f7816 */ /* 0x000fe2000000002f */
[----:B------:R-:W-:Y:S01]  /*7e60*/  FFMA.FTZ R89, R91, R92, R89 ;  /* 0x0000005c5b597223 */ /* 0x000fe20000010059 */
[----:B------:R-:W-:Y:S01]  /*7e70*/  LOP3.LUT R91, R45, 0xffff0000, RZ, 0xc0, !PT ;  /* 0xffff00002d5b7812 */ /* 0x000fe200078ec0ff */
[----:B------:R-:W-:Y:S01]  /*7e80*/  FMUL.FTZ R45, R61, R46 ;  /* 0x0000002e3d2d7220 */ /* 0x000fe20000410000 */
[C---:B------:R-:W-:Y:S01]  /*7e90*/  IMAD.U32 R92, R59.reuse, 0x10000, RZ ;  /* 0x000100003b5c7824 */ /* 0x040fe200078e00ff */
[----:B------:R-:W-:-:S02]  /*7ea0*/  LOP3.LUT R59, R59, 0xffff0000, RZ, 0xc0, !PT ;  /* 0xffff00003b3b7812 */ /* 0x000fc400078ec0ff */
[-C--:B------:R-:W-:Y:S01]  /*7eb0*/  FMUL.FTZ R61, R61, R91.reuse ;  /* 0x0000005b3d3d7220 */ /* 0x080fe20000410000 */
[----:B------:R-:W-:Y:S01]  /*7ec0*/  FFMA.FTZ R45, R49, R91, -R45 ;  /* 0x0000005b312d7223 */ /* 0x000fe2000001082d */
[----:B------:R-:W-:Y:S01]  /*7ed0*/  IMAD.U32 R91, R51, 0x10000, RZ ;  /* 0x00010000335b7824 */ /* 0x000fe200078e00ff */
[----:B------:R-:W-:Y:S01]  /*7ee0*/  LOP3.LUT R63, R63, 0xffff0000, RZ, 0xc0, !PT ;  /* 0xffff00003f3f7812 */ /* 0x000fe200078ec0ff */
[----:B------:R-:W-:Y:S01]  /*7ef0*/  FFMA.FTZ R46, R49, R46, R61 ;  /* 0x0000002e312e7223 */ /* 0x000fe2000001003d */
[----:B------:R-:W-:Y:S02]  /*7f00*/  IMAD.U32 R61, R47, 0x10000, RZ ;  /* 0x000100002f3d7824 */ /* 0x000fe400078e00ff */
[----:B------:R-:W-:Y:S01]  /*7f10*/  FMUL.FTZ R49, R93, R92 ;  /* 0x0000005c5d317220 */ /* 0x000fe20000410000 */
[----:B------:R-:W-:Y:S02]  /*7f20*/  PRMT R56, R179, 0x5410, R56 ;  /* 0x00005410b3387816 */ /* 0x000fe40000000038 */
[----:B------:R-:W-:Y:S01]  /*7f30*/  PRMT R44, R178, 0x5432, R44 ;  /* 0x00005432b22c7816 */ /* 0x000fe2000000002c */
[-C--:B------:R-:W-:Y:S01]  /*7f40*/  FFMA.FTZ R49, R91, R61.reuse, -R49 ;  /* 0x0000003d5b317223 */ /* 0x080fe20000010831 */
[----:B------:R-:W-:Y:S01]  /*7f50*/  FMUL.FTZ R61, R93, R61 ;  /* 0x0000003d5d3d7220 */ /* 0x000fe20000410000 */
[----:B------:R-:W-:-:S02]  /*7f60*/  F2FP.BF16.F32.PACK_AB R46, R46, R89 ;  /* 0x000000592e2e723e */ /* 0x000fc400000010ff */
[----:B------:R-:W-:Y:S01]  /*7f70*/  PRMT R57, R177, 0x5410, R57 ;  /* 0x00005410b1397816 */ /* 0x000fe20000000039 */
[----:B------:R-:W-:Y:S01]  /*7f80*/  FFMA.FTZ R61, R91, R92, R61 ;  /* 0x0000005c5b3d7223 */ /* 0x000fe2000001003d */
[----:B------:R-:W-:Y:S02]  /*7f90*/  LOP3.LUT R91, R47, 0xffff0000, RZ, 0xc0, !PT ;  /* 0xffff00002f5b7812 */ /* 0x000fe400078ec0ff */
[----:B------:R-:W-:Y:S01]  /*7fa0*/  LOP3.LUT R47, R51, 0xffff0000, RZ, 0xc0, !PT ;  /* 0xffff0000332f7812 */ /* 0x000fe200078ec0ff */
[----:B------:R-:W-:Y:S01]  /*7fb0*/  FMUL.FTZ R51, R63, R59 ;  /* 0x0000003b3f337220 */ /* 0x000fe20000410000 */
[----:B------:R-:W-:Y:S01]  /*7fc0*/  F2FP.BF16.F32.PACK_AB R45, R45, R90 ;  /* 0x0000005a2d2d723e */ /* 0x000fe200000010ff */
[-C--:B------:R-:W-:Y:S02]  /*7fd0*/  FMUL.FTZ R63, R63, R91.reuse ;  /* 0x0000005b3f3f7220 */ /* 0x080fe40000410000 */
[C---:B------:R-:W-:Y:S02]  /*7fe0*/  FFMA.FTZ R51, R47.reuse, R91, -R51 ;  /* 0x0000005b2f337223 */ /* 0x040fe40000010833 */
[----:B------:R-:W-:Y:S01]  /*7ff0*/  FFMA.FTZ R63, R47, R59, R63 ;  /* 0x0000003b2f3f7223 */ /* 0x000fe2000001003f */
[----:B------:R-:W-:-:S02]  /*8000*/  IMAD.U32 R59, R60, 0x10000, RZ ;  /* 0x000100003c3b7824 */ /* 0x000fc400078e00ff */
[----:B------:R-:W-:Y:S01]  /*8010*/  F2FP.BF16.F32.PACK_AB R51, R51, R49 ;  /* 0x000000313333723e */ /* 0x000fe200000010ff */
[----:B------:R-:W-:Y:S01]  /*8020*/  IMAD.U32 R49, R56, 0x10000, RZ ;  /* 0x0001000038317824 */ /* 0x000fe200078e00ff */
[----:B------:R-:W-:Y:S01]  /*8030*/  F2FP.BF16.F32.PACK_AB R63, R63, R61 ;  /* 0x0000003d3f3f723e */ /* 0x000fe200000010ff */
[----:B------:R-:W-:Y:S01]  /*8040*/  IMAD.U32 R61, R44, 0x10000, RZ ;  /* 0x000100002c3d7824 */ /* 0x000fe200078e00ff */
[----:B------:R-:W-:Y:S01]  /*8050*/  LOP3.LUT R56, R56, 0xffff0000, RZ, 0xc0, !PT ;  /* 0xffff000038387812 */ /* 0x000fe200078ec0ff */
[C---:B------:R-:W-:Y:S01]  /*8060*/  FMUL.FTZ R89, R59.reuse, R49 ;  /* 0x000000313b597220 */ /* 0x040fe20000410000 */
[----:B------:R-:W-:Y:S02]  /*8070*/  IMAD.U32 R47, R48, 0x10000, RZ ;  /* 0x00010000302f7824 */ /* 0x000fe400078e00ff */
[-C--:B------:R-:W-:Y:S01]  /*8080*/  FMUL.FTZ R59, R59, R61.reuse ;  /* 0x0000003d3b3b7220 */ /* 0x080fe20000410000 */
[----:B------:R-:W-:Y:S01]  /*8090*/  LOP3.LUT R44, R44, 0xffff0000, RZ, 0xc0, !PT ;  /* 0xffff00002c2c7812 */ /* 0x000fe200078ec0ff */
[----:B------:R-:W-:-:S02]  /*80a0*/  FFMA.FTZ R89, R47, R61, -R89 ;  /* 0x0000003d2f597223 */ /* 0x000fc40000010859 */
[----:B------:R-:W-:Y:S01]  /*80b0*/  FFMA.FTZ R59, R47, R49, R59 ;  /* 0x000000312f3b7223 */ /* 0x000fe2000001003b */
[----:B------:R-:W-:Y:S01]  /*80c0*/  LOP3.LUT R47, R60, 0xffff0000, RZ, 0xc0, !PT ;  /* 0xffff00003c2f7812 */ /* 0x000fe200078ec0ff */
[----:B------:R-:W-:Y:S01]  /*80d0*/  IMAD.U32 R61, R62, 0x10000, RZ ;  /* 0x000100003e3d7824 */ /* 0x000fe200078e00ff */
        /* <DEDUP_REMOVED lines=11> */
[-C--:B------:R-:W-:Y:S01]  /*8190*/  FMUL.FTZ R61, R61, R56.reuse ;  /* 0x000000383d3d7220 */ /* 0x080fe20000410000 */
[----:B------:R-:W-:Y:S01]  /*81a0*/  F2FP.BF16.F32.PACK_AB R44, R44, R89 ;  /* 0x000000592c2c723e */ /* 0x000fe200000010ff */
[----:B------:R-:W-:-:S02]  /*81b0*/  FFMA.FTZ R60, R48, R56, -R60 ;  /* 0x00000038303c7223 */ /* 0x000fc4000001083c */
[----:B------:R-:W-:Y:S01]  /*81c0*/  FFMA.FTZ R61, R48, R49, R61 ;  /* 0x00000031303d7223 */ /* 0x000fe2000001003d */
[----:B------:R-:W-:Y:S02]  /*81d0*/  LOP3.LUT R48, R62, 0xffff0000, RZ, 0xc0, !PT ;  /* 0xffff00003e307812 */ /* 0x000fe400078ec0ff */
[----:B------:R-:W-:Y:S02]  /*81e0*/  LOP3.LUT R49, R50, 0xffff0000, RZ, 0xc0, !PT ;  /* 0xffff000032317812 */ /* 0x000fe400078ec0ff */
[----:B------:R-:W-:Y:S01]  /*81f0*/  F2FP.BF16.F32.PACK_AB R47, R47, R59 ;  /* 0x0000003b2f2f723e */ /* 0x000fe200000010ff */
[C---:B------:R-:W-:Y:S01]  /*8200*/  FMUL.FTZ R50, R48.reuse, R57 ;  /* 0x0000003930327220 */ /* 0x040fe20000410000 */
[----:B------:R-:W-:-:S03]  /*8210*/  FMUL.FTZ R48, R48, R58 ;  /* 0x0000003a30307220 */ /* 0x000fc60000410000 */
[C---:B------:R-:W-:Y:S01]  /*8220*/  FFMA.FTZ R50, R49.reuse, R58, -R50 ;  /* 0x0000003a31327223 */ /* 0x040fe20000010832 */
[----:B------:R-:W-:Y:S01]  /*8230*/  FFMA.FTZ R48, R49, R57, R48 ;  /* 0x0000003931307223 */ /* 0x000fe20000010030 */
[----:B------:R-:W-:-:S03]  /*8240*/  IMAD.MOV.U32 R49, RZ, RZ, R45 ;  /* 0x000000ffff317224 */ /* 0x000fc600078e002d */
[----:B------:R-:W-:Y:S01]  /*8250*/  F2FP.BF16.F32.PACK_AB R50, R50, R60 ;  /* 0x0000003c3232723e */ /* 0x000fe200000010ff */
[----:B------:R-:W-:Y:S01]  /*8260*/  IMAD.MOV.U32 R60, RZ, RZ, R47 ;  /* 0x000000ffff3c7224 */ /* 0x000fe200078e002f */
[----:B------:R-:W-:Y:S01]  /*8270*/  F2FP.BF16.F32.PACK_AB R62, R48, R61 ;  /* 0x0000003d303e723e */ /* 0x000fe200000010ff */
[----:B------:R-:W-:Y:S02]  /*8280*/  IMAD.MOV.U32 R48, RZ, RZ, R44 ;  /* 0x000000ffff307224 */ /* 0x000fe400078e002c */
[----:B------:R-:W-:-:S07]  /*8290*/  IMAD.MOV.U32 R61, RZ, RZ, R46 ;  /* 0x000000ffff3d7224 */ /* 0x000fce00078e002e */
.L_x_506:
[----:B------:R-:W-:Y:S05]  /*82a0*/  BSYNC B3 ;  /* 0x0000000000037941 */ /* 0x000fea0003800000 */
.L_x_505:
        /* <DEDUP_REMOVED lines=12> */
.L_x_504:
[----:B------:R-:W-:Y:S05]  /*8370*/  BSYNC B2 ;  /* 0x0000000000027941 */ /* 0x000fea0003800000 */
.L_x_503:
[----:B------:R-:W-:-:S13]  /*8380*/  ISETP.NE.AND P4, PT, R39, RZ, PT ;  /* 0x000000ff2700720c */ /* 0x000fda0003f85270 */
[----:B------:R-:W-:Y:S05]  /*8390*/  @!P4 BRA `(.L_x_498) ;  /* 0x000000080010c947 */ /* 0x000fea0003800000 */
[----:B---3--:R-:W3:Y:S01]  /*83a0*/  LDL R44, [R1+0x10] ;  /* 0x00001000012c7983 */ /* 0x008ee20000100800 */
[----:B------:R-:W-:Y:S01]  /*83b0*/  ISETP.GE.AND P4, PT, R3, R117, PT ;  /* 0x000000750300720c */ /* 0x000fe20003f86270 */
[----:B------:R-:W-:Y:S01]  /*83c0*/  BSSY B2, `(.L_x_507) ;  /* 0x0000075000027945 */ /* 0x000fe20003800000 */
[----:B---3--:R-:W-:-:S04]  /*83d0*/  LOP3.LUT P5, RZ, R44, 0x1, RZ, 0xc0, !PT ;  /* 0x000000012cff7812 */ /* 0x008fc800078ac0ff */
[----:B------:R-:W-:-:S04]  /*83e0*/  SEL R44, R122, R148, !P5 ;  /* 0x000000947a2c7207 */ /* 0x000fc80006800000 */
        /* <DEDUP_REMOVED lines=12> */
[C---:B--2---:R-:W-:Y:S02]  /*84b0*/  IMAD R48, R16.reuse, 0x6000, R44 ;  /* 0x0000600010307824 */ /* 0x044fe400078e022c */
        /* <DEDUP_REMOVED lines=8> */
[----:B------:R-:W-:Y:S01]  /*8540*/  SHF.R.U32.HI R57, RZ, 0x10, R43 ;  /* 0x00000010ff397819 */ /* 0x000fe2000001162b */
[----:B--2---:R-:W-:Y:S01]  /*8550*/  IMAD.U32 R58, R45, 0x10000, RZ ;  /* 0x000100002d3a7824 */ /* 0x004fe200078e00ff */
[--C-:B------:R-:W-:Y:S02]  /*8560*/  SHF.R.U64 R43, R52, 0x10, R53.reuse ;  /* 0x00000010342b7819 */ /* 0x100fe40000001235 */
[----:B------:R-:W-:Y:S02]  /*8570*/  SHF.R.U32.HI R53, RZ, 0x10, R53 ;  /* 0x00000010ff357819 */ /* 0x000fe40000011635 */
[----:B------:R-:W-:Y:S02]  /*8580*/  SHF.R.U64 R40, R40, 0x10, R41 ;  /* 0x0000001028287819 */ /* 0x000fe40000001229 */
[----:B------:R-:W-:-:S02]  /*8590*/  PRMT R43, R175, 0x5410, R43 ;  /* 0x00005410af2b7816 */ /* 0x000fc4000000002b */
[----:B------:R-:W-:Y:S02]  /*85a0*/  SHF.R.U32.HI R41, RZ, 0x10, R41 ;  /* 0x00000010ff297819 */ /* 0x000fe40000011629 */
[----:B------:R-:W-:Y:S02]  /*85b0*/  PRMT R175, R175, 0x5432, R53 ;  /* 0x00005432afaf7816 */ /* 0x000fe40000000035 */
[----:B------:R-:W-:Y:S02]  /*85c0*/  PRMT R41, R173, 0x5432, R41 ;  /* 0x00005432ad297816 */ /* 0x000fe40000000029 */
[--C-:B------:R-:W-:Y:S01]  /*85d0*/  SHF.R.U64 R52, R54, 0x10, R55.reuse ;  /* 0x0000001036347819 */ /* 0x100fe20000001237 */
[----:B------:R-:W-:Y:S01]  /*85e0*/  IMAD.U32 R59, R175, 0x10000, RZ ;  /* 0x00010000af3b7824 */ /* 0x000fe200078e00ff */
[----:B------:R-:W-:Y:S01]  /*85f0*/  SHF.R.U32.HI R54, RZ, 0x10, R55 ;  /* 0x00000010ff367819 */ /* 0x000fe20000011637 */
[----:B------:R-:W-:Y:S01]  /*8600*/  IMAD.U32 R53, R41, 0x10000, RZ ;  /* 0x0001000029357824 */ /* 0x000fe200078e00ff */
[----:B------:R-:W-:Y:S01]  /*8610*/  LOP3.LUT R175, R175, 0xffff0000, RZ, 0xc0, !PT ;  /* 0xffff0000afaf7812 */ /* 0x000fe200078ec0ff */
[----:B------:R-:W-:Y:S01]  /*8620*/  FMUL.FTZ R55, R60, R59 ;  /* 0x0000003b3c377220 */ /* 0x000fe20000410000 */
[----:B------:R-:W-:-:S02]  /*8630*/  LOP3.LUT R49, R49, 0xffff0000, RZ, 0xc0, !PT ;  /* 0xffff000031317812 */ /* 0x000fc400078ec0ff */
        /* <DEDUP_REMOVED lines=14> */
[----:B------:R-:W-:Y:S01]  /*8720*/  FMUL.FTZ R61, R60, R59 ;  /* 0x0000003b3c3d7220 */ /* 0x000fe20000410000 */
[----:B------:R-:W-:Y:S01]  /*8730*/  FFMA.FTZ R45, R45, R175, R49 ;  /* 0x000000af2d2d7223 */ /* 0x000fe20000010031 */
[C---:B------:R-:W-:Y:S01]  /*8740*/  IMAD.U32 R49, R57.reuse, 0x10000, RZ ;  /* 0x0001000039317824 */ /* 0x040fe200078e00ff */
[----:B------:R-:W-:Y:S02]  /*8750*/  LOP3.LUT R57, R57, 0xffff0000, RZ, 0xc0, !PT ;  /* 0xffff000039397812 */ /* 0x000fe400078ec0ff */
[----:B------:R-:W-:Y:S01]  /*8760*/  LOP3.LUT R47, R47, 0xffff0000, RZ, 0xc0, !PT ;  /* 0xffff00002f2f7812 */ /* 0x000fe200078ec0ff */
[-C--:B------:R-:W-:Y:S01]  /*8770*/  FFMA.FTZ R61, R58, R49.reuse, -R61 ;  /* 0x000000313a3d7223 */ /* 0x080fe2000001083d */
[----:B------:R-:W-:Y:S01]  /*8780*/  FMUL.FTZ R49, R60, R49 ;  /* 0x000000313c317220 */ /* 0x000fe20000410000 */
[----:B------:R-:W-:-:S02]  /*8790*/  PRMT R40, R173, 0x5410, R40 ;  /* 0x00005410ad287816 */ /* 0x000fc40000000028 */
[----:B------:R-:W-:Y:S01]  /*87a0*/  F2FP.BF16.F32.PACK_AB R41, R41, R55 ;  /* 0x000000372929723e */ /* 0x000fe200000010ff */
[----:B------:R-:W-:Y:S01]  /*87b0*/  FFMA.FTZ R58, R58, R59, R49 ;  /* 0x0000003b3a3a7223 */ /* 0x000fe20000010031 */
[----:B------:R-:W-:Y:S02]  /*87c0*/  LOP3.LUT R49, R51, 0xffff0000, RZ, 0xc0, !PT ;  /* 0xffff000033317812 */ /* 0x000fe400078ec0ff */
[----:B------:R-:W-:Y:S01]  /*87d0*/  F2FP.BF16.F32.PACK_AB R53, R45, R53 ;  /* 0x000000352d35723e */ /* 0x000fe200000010ff */
[C---:B------:R-:W-:Y:S01]  /*87e0*/  IMAD.U32 R45, R44.reuse, 0x10000, RZ ;  /* 0x000100002c2d7824 */ /* 0x040fe200078e00ff */
[----:B------:R-:W-:Y:S01]  /*87f0*/  LOP3.LUT R44, R44, 0xffff0000, RZ, 0xc0, !PT ;  /* 0xffff00002c2c7812 */ /* 0x000fe200078ec0ff */
[CC--:B------:R-:W-:Y:S01]  /*8800*/  FMUL.FTZ R51, R49.reuse, R54.reuse ;  /* 0x0000003631337220 */ /* 0x0c0fe20000410000 */
[-C--:B------:R-:W-:Y:S01]  /*8810*/  FMUL.FTZ R49, R49, R57.reuse ;  /* 0x0000003931317220 */ /* 0x080fe20000410000 */
[----:B------:R-:W-:Y:S02]  /*8820*/  PRMT R52, R174, 0x5410, R52 ;  /* 0x00005410ae347816 */ /* 0x000fe40000000034 */
[C---:B------:R-:W-:Y:S01]  /*8830*/  FFMA.FTZ R51, R47.reuse, R57, -R51 ;  /* 0x000000392f337223 */ /* 0x040fe20000010833 */
[----:B------:R-:W-:Y:S01]  /*8840*/  FFMA.FTZ R49, R47, R54, R49 ;  /* 0x000000362f317223 */ /* 0x000fe20000010031 */
[C---:B------:R-:W-:Y:S01]  /*8850*/  IMAD.U32 R47, R43.reuse, 0x10000, RZ ;  /* 0x000100002b2f7824 */ /* 0x040fe200078e00ff */
[----:B------:R-:W-:Y:S01]  /*8860*/  LOP3.LUT R43, R43, 0xffff0000, RZ, 0xc0, !PT ;  /* 0xffff00002b2b7812 */ /* 0x000fe200078ec0ff */
[C---:B------:R-:W-:Y:S01]  /*8870*/  IMAD.U32 R54, R40.reuse, 0x10000, RZ ;  /* 0x0001000028367824 */ /* 0x040fe200078e00ff */
[----:B------:R-:W-:-:S02]  /*8880*/  LOP3.LUT R40, R40, 0xffff0000, RZ, 0xc0, !PT ;  /* 0xffff000028287812 */ /* 0x000fc400078ec0ff */
[----:B------:R-:W-:Y:S01]  /*8890*/  F2FP.BF16.F32.PACK_AB R58, R49, R58 ;  /* 0x0000003a313a723e */ /* 0x000fe200000010ff */
[----:B------:R-:W-:Y:S01]  /*88a0*/  IMAD.U32 R49, R48, 0x10000, RZ ;  /* 0x0001000030317824 */ /* 0x000fe200078e00ff */
[----:B------:R-:W-:Y:S02]  /*88b0*/  PRMT R42, R172, 0x5410, R42 ;  /* 0x00005410ac2a7816 */ /* 0x000fe4000000002a */
[----:B------:R-:W-:Y:S01]  /*88c0*/  F2FP.BF16.F32.PACK_AB R51, R51, R61 ;  /* 0x0000003d3333723e */ /* 0x000fe200000010ff */
[C---:B------:R-:W-:Y:S01]  /*88d0*/  FMUL.FTZ R55, R49.reuse, R47 ;  /* 0x0000002f31377220 */ /* 0x040fe20000410000 */
[----:B------:R-:W-:-:S03]  /*88e0*/  FMUL.FTZ R49, R49, R54 ;  /* 0x0000003631317220 */ /* 0x000fc60000410000 */
[C---:B------:R-:W-:Y:S01]  /*88f0*/  FFMA.FTZ R55, R45.reuse, R54, -R55 ;  /* 0x000000362d377223 */ /* 0x040fe20000010837 */
[----:B------:R-:W-:Y:S01]  /*8900*/  FFMA.FTZ R49, R45, R47, R49 ;  /* 0x0000002f2d317223 */ /* 0x000fe20000010031 */
[----:B------:R-:W-:Y:S01]  /*8910*/  LOP3.LUT R45, R48, 0xffff0000, RZ, 0xc0, !PT ;  /* 0xffff0000302d7812 */ /* 0x000fe200078ec0ff */
[----:B------:R-:W-:-:S04]  /*8920*/  IMAD.U32 R54, R50, 0x10000, RZ ;  /* 0x0001000032367824 */ /* 0x000fc800078e00ff */
        /* <DEDUP_REMOVED lines=8> */
[----:B------:R-:W-:Y:S01]  /*89b0*/  FMUL.FTZ R48, R54, R45 ;  /* 0x0000002d36307220 */ /* 0x000fe20000410000 */
[----:B------:R-:W-:Y:S02]  /*89c0*/  IMAD.U32 R44, R46, 0x10000, RZ ;  /* 0x000100002e2c7824 */ /* 0x000fe400078e00ff */
[----:B------:R-:W-:Y:S01]  /*89d0*/  FMUL.FTZ R54, R54, R47 ;  /* 0x0000002f36367220 */ /* 0x000fe20000410000 */
[----:B------:R-:W-:Y:S01]  /*89e0*/  F2FP.BF16.F32.PACK_AB R49, R43, R49 ;  /* 0x000000312b31723e */ /* 0x000fe200000010ff */
[----:B------:R-:W-:-:S02]  /*89f0*/  FFMA.FTZ R48, R44, R47, -R48 ;  /* 0x0000002f2c307223 */ /* 0x000fc40000010830 */
[----:B------:R-:W-:Y:S01]  /*8a00*/  FFMA.FTZ R54, R44, R45, R54 ;  /* 0x0000002d2c367223 */ /* 0x000fe20000010036 */
[----:B------:R-:W-:Y:S01]  /*8a10*/  LOP3.LUT R44, R50, 0xffff0000, RZ, 0xc0, !PT ;  /* 0xffff0000322c7812 */ /* 0x000fe200078ec0ff */
[----:B------:R-:W-:Y:S01]  /*8a20*/  IMAD.MOV.U32 R47, RZ, RZ, R51 ;  /* 0x000000ffff2f7224 */ /* 0x000fe200078e0033 */
[----:B------:R-:W-:Y:S01]  /*8a30*/  LOP3.LUT R45, R46, 0xffff0000, RZ, 0xc0, !PT ;  /* 0xffff00002e2d7812 */ /* 0x000fe200078ec0ff */
[----:B------:R-:W-:Y:S01]  /*8a40*/  IMAD.MOV.U32 R51, RZ, RZ, R58 ;  /* 0x000000ffff337224 */ /* 0x000fe200078e003a */
        /* <DEDUP_REMOVED lines=10> */
[----:B------:R-:W-:Y:S02]  /*8af0*/  IMAD.MOV.U32 R49, RZ, RZ, R53 ;  /* 0x000000ffff317224 */ /* 0x000fe400078e0035 */
[----:B------:R-:W-:-:S07]  /*8b00*/  IMAD.MOV.U32 R50, RZ, RZ, R54 ;  /* 0x000000ffff327224 */ /* 0x000fce00078e0036 */
.L_x_508:
[----:B------:R-:W-:Y:S05]  /*8b10*/  BSYNC B2 ;  /* 0x0000000000027941 */ /* 0x000fea0003800000 */
.L_x_507:
        /* <DEDUP_REMOVED lines=12> */
.L_x_498:
[----:B------:R-:W-:Y:S05]  /*8be0*/  BSYNC B1 ;  /* 0x0000000000017941 */ /* 0x000fea0003800000 */
.L_x_497:
[-C--:B--2-4-:R-:W-:Y:S02]  /*8bf0*/  IMAD R40, R147, R126.reuse, RZ ;  /* 0x0000007e93287224 */ /* 0x094fe400078e02ff */
[----:B------:R-:W-:-:S04]  /*8c00*/  IMAD.WIDE.U32 R124, R207, R126, R124 ;  /* 0x0000007ecf7c7225 */ /* 0x000fc800078e007c */
[----:B------:R-:W-:Y:S01]  /*8c10*/  IMAD R40, R207, R127, R40 ;  /* 0x0000007fcf287224 */ /* 0x000fe200078e0228 */
[----:B------:R-:W-:Y:S06]  /*8c20*/  @P3 BRA `(.L_x_467) ;  /* 0x0000001c00183947 */ /* 0x000fec0003800000 */
[----:B------:R-:W-:Y:S01]  /*8c30*/  ISETP.NE.AND P3, PT, R34, RZ, PT ;  /* 0x000000ff2200720c */ /* 0x000fe20003f65270 */
[----:B------:R-:W-:Y:S01]  /*8c40*/  BSSY B1, `(.L_x_509) ;  /* 0x0000084000017945 */ /* 0x000fe20003800000 */
[----:B------:R-:W-:-:S11]  /*8c50*/  IMAD.IADD R52, R125, 0x1, R40 ;  /* 0x000000017d347824 */ /* 0x000fd600078e0228 */
[----:B------:R-:W-:Y:S05]  /*8c60*/  @!P3 BRA `(.L_x_510) ;  /* 0x000000080004b947 */ /* 0x000fea0003800000 */
[----:B------:R-:W-:Y:S01]  /*8c70*/  SEL R40, R122, R148, !P0 ;  /* 0x000000947a287207 */ /* 0x000fe20004000000 */
[----:B------:R-:W-:Y:S01]  /*8c80*/  BSSY B2, `(.L_x_511) ;  /* 0x000007d000027945 */ /* 0x000fe20003800000 */
[----:B---3--:R-:W-:Y:S02]  /*8c90*/  IADD3 R44, P3, P4, R114, R124, R29 ;  /* 0x0000007c722c7210 */ /* 0x008fe40007c7e01d */
[----:B------:R-:W-:Y:S02]  /*8ca0*/  SHF.R.S32.HI R41, RZ, 0x1f, R40 ;  /* 0x0000001fff297819 */ /* 0x000fe40000011428 */
[----:B------:R-:W-:Y:S02]  /*8cb0*/  IADD3.X R45, R6, R52, R35, P3, P4 ;  /* 0x00000034062d7210 */ /* 0x000fe40001fe8423 */
[----:B------:R-:W-:Y:S02]  /*8cc0*/  LEA.HI R40, R41, R40, RZ, 0x4 ;  /* 0x0000002829287211 */ /* 0x000fe400078f20ff */
[----:B------:R-:W-:-:S02]  /*8cd0*/  SHF.R.U32.HI R46, RZ, 0x3, R185 ;  /* 0x00000003ff2e7819 */ /* 0x000fc400000116b9 */
[----:B------:R-:W-:-:S05]  /*8ce0*/  LEA.HI.SX32 R40, R40, R28, 0x1c ;  /* 0x0000001c28287211 */ /* 0x000fca00078fe2ff */
[----:B------:R-:W-:-:S05]  /*8cf0*/  IMAD.SHL.U32 R41, R40, 0x8, RZ ;  /* 0x0000000828297824 */ /* 0x000fca00078e00ff */
[----:B------:R-:W-:-:S13]  /*8d00*/  ISETP.GE.AND P3, PT, R41, R146, PT ;  /* 0x000000922900720c */ /* 0x000fda0003f66270 */
[--C-:B------:R-:W-:Y:S02]  /*8d10*/  @!P3 SHF.R.S32.HI R43, RZ, 0x1f, R41.reuse ;  /* 0x0000001fff2bb819 */ /* 0x100fe40000011429 */
[--C-:B------:R-:W-:Y:S02]  /*8d20*/  @!P3 IADD3 R42, P4, P5, R114, R124, R41.reuse ;  /* 0x0000007c722ab210 */ /* 0x100fe40007d9e029 */
[----:B------:R-:W-:Y:S02]  /*8d30*/  LOP3.LUT R41, R185, 0x38, R41, 0xf8, !PT ;  /* 0x00000038b9297812 */ /* 0x000fe400078ef829 */
[----:B------:R-:W-:Y:S02]  /*8d40*/  @!P3 IADD3.X R43, R6, R52, R43, P4, P5 ;  /* 0x00000034062bb210 */ /* 0x000fe400027ea42b */
[----:B------:R-:W-:Y:S02]  /*8d50*/  LEA R48, P4, R44, R120, 0x1 ;  /* 0x000000782c307211 */ /* 0x000fe400078808ff */
[----:B------:R-:W-:-:S02]  /*8d60*/  LOP3.LUT R41, R41, R46, RZ, 0x3c, !PT ;  /* 0x0000002e29297212 */ /* 0x000fc400078e3cff */
[----:B------:R-:W-:Y:S02]  /*8d70*/  LEA.HI.X R49, R44, R121, R45, 0x1, P4 ;  /* 0x000000792c317211 */ /* 0x000fe400020f0c2d */
[----:B------:R-:W-:-:S04]  /*8d80*/  @!P3 LEA R50, P4, R42, R120, 0x1 ;  /* 0x000000782a32b211 */ /* 0x000fc800078808ff */
[----:B------:R-:W-:Y:S02]  /*8d90*/  @!P3 LEA.HI.X R51, R42, R121, R43, 0x1, P4 ;  /* 0x000000792a33b211 */ /* 0x000fe400020f0c2b */
[----:B------:R-:W-:Y:S02]  /*8da0*/  SHF.R.S32.HI R42, RZ, 0x1f, R40 ;  /* 0x0000001fff2a7819 */ /* 0x000fe40000011428 */
[----:B------:R-:W-:Y:S02]  /*8db0*/  ISETP.GE.AND P4, PT, R18, R117, PT ;  /* 0x000000751200720c */ /* 0x000fe40003f86270 */
[----:B------:R-:W-:Y:S01]  /*8dc0*/  LEA.HI R42, R42, R40, RZ, 0x3 ;  /* 0x000000282a2a7211 */ /* 0x000fe200078f18ff */
[----:B------:R-:W-:-:S04]  /*8dd0*/  IMAD R40, R16, 0x6000, R140 ;  /* 0x0000600010287824 */ /* 0x000fc800078e028c */
[----:B------:R-:W-:Y:S02]  /*8de0*/  IMAD.SHL.U32 R42, R42, 0x400, RZ ;  /* 0x000004002a2a7824 */ /* 0x000fe400078e00ff */
[----:B------:R-:W-:-:S03]  /*8df0*/  IMAD R40, R40, 0x2, R2 ;  /* 0x0000000228287824 */ /* 0x000fc600078e0202 */
[----:B------:R-:W-:-:S04]  /*8e00*/  LOP3.LUT R42, R42, 0x7fffe000, RZ, 0xc0, !PT ;  /* 0x7fffe0002a2a7812 */ /* 0x000fc800078ec0ff */
[----:B------:R-:W-:-:S05]  /*8e10*/  IADD3 R41, R41, R42, R195 ;  /* 0x0000002a29297210 */ /* 0x000fca0007ffe0c3 */
[----:B------:R-:W-:Y:S02]  /*8e20*/  IMAD R44, R16, 0x6000, R41 ;  /* 0x00006000102c7824 */ /* 0x000fe400078e0229 */
[----:B------:R-:W0:Y:S02]  /*8e30*/  LDS.128 R40, [R40+0x1c400] ;  /* 0x01c4000028287984 */ /* 0x000e240000000c00 */
[----:B------:R-:W-:-:S06]  /*8e40*/  IMAD R44, R44, 0x2, R2 ;  /* 0x000000022c2c7824 */ /* 0x000fcc00078e0202 */
[----:B------:R-:W2:Y:S01]  /*8e50*/  LDS.128 R44, [R44+0x1c400] ;  /* 0x01c400002c2c7984 */ /* 0x000ea20000000c00 */
[----:B------:R-:W-:Y:S05]  /*8e60*/  @P4 BRA `(.L_x_512) ;  /* 0x0000000400784947 */ /* 0x000fea0003800000 */
[----:B------:R-:W-:Y:S01]  /*8e70*/  SHF.R.U32.HI R55, RZ, 0x10, R85 ;  /* 0x00000010ff377819 */ /* 0x000fe20000011655 */
[----:B--2---:R-:W-:Y:S01]  /*8e80*/  IMAD.U32 R58, R45, 0x10000, RZ ;  /* 0x000100002d3a7824 */ /* 0x004fe200078e00ff */
[----:B------:R-:W-:Y:S01]  /*8e90*/  SHF.R.U32.HI R57, RZ, 0x10, R73 ;  /* 0x00000010ff397819 */ /* 0x000fe20000011649 */
[----:B0-----:R-:W-:Y:S01]  /*8ea0*/  IMAD.U32 R53, R41, 0x10000, RZ ;  /* 0x0001000029357824 */ /* 0x001fe200078e00ff */
[----:B------:R-:W-:Y:S01]  /*8eb0*/  PRMT R55, R171, 0x5432, R55 ;  /* 0x00005432ab377816 */ /* 0x000fe20000000037 */
[----:B------:R-:W-:Y:S01]  /*8ec0*/  IMAD.U32 R61, R47, 0x10000, RZ ;  /* 0x000100002f3d7824 */ /* 0x000fe200078e00ff */
[----:B------:R-:W-:Y:S01]  /*8ed0*/  PRMT R57, R169, 0x5432, R57 ;  /* 0x00005432a9397816 */ /* 0x000fe20000000039 */
[----:B------:R-:W-:Y:S01]  /*8ee0*/  IMAD.U32 R63, R46, 0x10000, RZ ;  /* 0x000100002e3f7824 */ /* 0x000fe200078e00ff */
[----:B------:R-:W-:Y:S01]  /*8ef0*/  LOP3.LUT R41, R41, 0xffff0000, RZ, 0xc0, !PT ;  /* 0xffff000029297812 */ /* 0x000fe200078ec0ff */
[C---:B------:R-:W-:Y:S01]  /*8f00*/  IMAD.U32 R56, R55.reuse, 0x10000, RZ ;  /* 0x0001000037387824 */ /* 0x040fe200078e00ff */
[----:B------:R-:W-:Y:S01]  /*8f10*/  LOP3.LUT R55, R55, 0xffff0000, RZ, 0xc0, !PT ;  /* 0xffff000037377812 */ /* 0x000fe200078ec0ff */
[C---:B------:R-:W-:Y:S01]  /*8f20*/  IMAD.U32 R54, R57.reuse, 0x10000, RZ ;  /* 0x0001000039367824 */ /* 0x040fe200078e00ff */
[----:B------:R-:W-:Y:S01]  /*8f30*/  LOP3.LUT R57, R57, 0xffff0000, RZ, 0xc0, !PT ;  /* 0xffff000039397812 */ /* 0x000fe200078ec0ff */
[----:B------:R-:W-:Y:S01]  /*8f40*/  FMUL.FTZ R59, R58, R56 ;  /* 0x000000383a3b7220 */ /* 0x000fe20000410000 */
[----:B------:R-:W-:Y:S01]  /*8f50*/  SHF.R.U64 R84, R84, 0x10, R85 ;  /* 0x0000001054547819 */ /* 0x000fe20000001255 */
[-C--:B------:R-:W-:Y:S01]  /*8f60*/  FMUL.FTZ R58, R58, R54.reuse ;  /* 0x000000363a3a7220 */ /* 0x080fe20000410000 */
[----:B------:R-:W-:Y:S01]  /*8f70*/  SHF.R.U64 R72, R72, 0x10, R73 ;  /* 0x0000001048487819 */ /* 0x000fe20000001249 */
[----:B------:R-:W-:Y:S01]  /*8f80*/  FFMA.FTZ R54, R53, R54, -R59 ;  /* 0x0000003635367223 */ /* 0x000fe2000001083b */
[----:B------:R-:W-:Y:S01]  /*8f90*/  PRMT R84, R171, 0x5410, R84 ;  /* 0x00005410ab547816 */ /* 0x000fe20000000054 */
[----:B------:R-:W-:Y:S01]  /*8fa0*/  FFMA.FTZ R53, R53, R56, R58 ;  /* 0x0000003835357223 */ /* 0x000fe2000001003a */
[----:B------:R-:W-:-:S02]  /*8fb0*/  LOP3.LUT R56, R45, 0xffff0000, RZ, 0xc0, !PT ;  /* 0xffff00002d387812 */ /* 0x000fc400078ec0ff */
[----:B------:R-:W-:Y:S02]  /*8fc0*/  PRMT R72, R169, 0x5410, R72 ;  /* 0x00005410a9487816 */ /* 0x000fe40000000048 */
[----:B------:R-:W-:Y:S01]  /*8fd0*/  SHF.R.U64 R86, R86, 0x10, R87 ;  /* 0x0000001056567819 */ /* 0x000fe20000001257 */
[C---:B------:R-:W-:Y:S01]  /*8fe0*/  FMUL.FTZ R45, R56.reuse, R55 ;  /* 0x00000037382d7220 */ /* 0x040fe20000410000 */
[-C--:B------:R-:W-:Y:S01]  /*8ff0*/  FMUL.FTZ R56, R56, R57.reuse ;  /* 0x0000003938387220 */ /* 0x080fe20000410000 */
[----:B------:R-:W-:Y:S02]  /*9000*/  SHF.R.U64 R74, R74, 0x10, R75 ;  /* 0x000000104a4a7819 */ /* 0x000fe4000000124b */
[C---:B------:R-:W-:Y:S01]  /*9010*/  FFMA.FTZ R45, R41.reuse, R57, -R45 ;  /* 0x00000039292d7223 */ /* 0x040fe2000001082d */
[----:B------:R-:W-:Y:S01]  /*9020*/  FFMA.FTZ R41, R41, R55, R56 ;  /* 0x0000003729297223 */ /* 0x000fe20000010038 */
[----:B------:R-:W-:Y:S01]  /*9030*/  SHF.R.U32.HI R56, RZ, 0x10, R87 ;  /* 0x00000010ff387819 */ /* 0x000fe20000011657 */
[----:B------:R-:W-:Y:S01]  /*9040*/  IMAD.U32 R57, R43, 0x10000, RZ ;  /* 0x000100002b397824 */ /* 0x000fe200078e00ff */
[----:B------:R-:W-:-:S02]  /*9050*/  SHF.R.U32.HI R55, RZ, 0x10, R75 ;  /* 0x00000010ff377819 */ /* 0x000fc4000001164b */
[----:B------:R-:W-:Y:S02]  /*9060*/  PRMT R56, R170, 0x5432, R56 ;  /* 0x00005432aa387816 */ /* 0x000fe40000000038 */
[----:B------:R-:W-:Y:S02]  /*9070*/  PRMT R55, R168, 0x5432, R55 ;  /* 0x00005432a8377816 */ /* 0x000fe40000000037 */
[----:B------:R-:W-:Y:S01]  /*9080*/  LOP3.LUT R43, R43, 0xffff0000, RZ, 0xc0, !PT ;  /* 0xffff00002b2b7812 */ /* 0x000fe200078ec0ff */
[C---:B------:R-:W-:Y:S01]  /*9090*/  IMAD.U32 R58, R56.reuse, 0x10000, RZ ;  /* 0x00010000383a7824 */ /* 0x040fe200078e00ff */
[----:B------:R-:W-:Y:S01]  /*90a0*/  LOP3.LUT R56, R56, 0xffff0000, RZ, 0xc0, !PT ;  /* 0xffff000038387812 */ /* 0x000fe200078ec0ff */
[C---:B------:R-:W-:Y:S01]  /*90b0*/  IMAD.U32 R59, R55.reuse, 0x10000, RZ ;  /* 0x00010000373b7824 */ /* 0x040fe200078e00ff */
[----:B------:R-:W-:Y:S01]  /*90c0*/  LOP3.LUT R55, R55, 0xffff0000, RZ, 0xc0, !PT ;  /* 0xffff000037377812 */ /* 0x000fe200078ec0ff */
[C---:B------:R-:W-:Y:S01]  /*90d0*/  FMUL.FTZ R60, R61.reuse, R58 ;  /* 0x0000003a3d3c7220 */ /* 0x040fe20000410000 */
[----:B------:R-:W-:Y:S01]  /*90e0*/  PRMT R86, R170, 0x5410, R86 ;  /* 0x00005410aa567816 */ /* 0x000fe20000000056 */
[-C--:B------:R-:W-:Y:S01]  /*90f0*/  FMUL.FTZ R61, R61, R59.reuse ;  /* 0x0000003b3d3d7220 */ /* 0x080fe20000410000 */
[----:B------:R-:W-:Y:S01]  /*9100*/  PRMT R74, R168, 0x5410, R74 ;  /* 0x00005410a84a7816 */ /* 0x000fe2000000004a */
[----:B------:R-:W-:Y:S01]  /*9110*/  FFMA.FTZ R60, R57, R59, -R60 ;  /* 0x0000003b393c7223 */ /* 0x000fe2000001083c */
[----:B------:R-:W-:-:S02]  /*9120*/  IMAD.U32 R59, R44, 0x10000, RZ ;  /* 0x000100002c3b7824 */ /* 0x000fc400078e00ff */
[----:B------:R-:W-:Y:S01]  /*9130*/  FFMA.FTZ R61, R57, R58, R61 ;  /* 0x0000003a393d7223 */ /* 0x000fe2000001003d */
[----:B------:R-:W-:Y:S02]  /*9140*/  LOP3.LUT R57, R47, 0xffff0000, RZ, 0xc0, !PT ;  /* 0xffff00002f397812 */ /* 0x000fe400078ec0ff */
[----:B------:R-:W-:Y:S02]  /*9150*/  LOP3.LUT R44, R44, 0xffff0000, RZ, 0xc0, !PT ;  /* 0xffff00002c2c7812 */ /* 0x000fe400078ec0ff */
[----:B------:R-:W-:Y:S01]  /*9160*/  LOP3.LUT R46, R46, 0xffff0000, RZ, 0xc0, !PT ;  /* 0xffff00002e2e7812 */ /* 0x000fe200078ec0ff */
[C---:B------:R-:W-:Y:S01]  /*9170*/  FMUL.FTZ R47, R57.reuse, R56 ;  /* 0x00000038392f7220 */ /* 0x040fe20000410000 */
[-C--:B------:R-:W-:Y:S01]  /*9180*/  FMUL.FTZ R57, R57, R55.reuse ;  /* 0x0000003739397220 */ /* 0x080fe20000410000 */
[----:B------:R-:W-:Y:S02]  /*9190*/  F2FP.BF16.F32.PACK_AB R45, R45, R54 ;  /* 0x000000362d2d723e */ /* 0x000fe400000010ff */
[C---:B------:R-:W-:Y:S01]  /*91a0*/  FFMA.FTZ R47, R43.reuse, R55, -R47 ;  /* 0x000000372b2f7223 */ /* 0x040fe2000001082f */
[----:B------:R-:W-:Y:S01]  /*91b0*/  FFMA.FTZ R57, R43, R56, R57 ;  /* 0x000000382b397223 */ /* 0x000fe20000010039 */
[C---:B------:R-:W-:Y:S01]  /*91c0*/  IMAD.U32 R55, R84.reuse, 0x10000, RZ ;  /* 0x0001000054377824 */ /* 0x040fe200078e00ff */
[----:B------:R-:W-:Y:S01]  /*91d0*/  LOP3.LUT R84, R84, 0xffff0000, RZ, 0xc0, !PT ;  /* 0xffff000054547812 */ /* 0x000fe200078ec0ff */
[C---:B------:R-:W-:Y:S01]  /*91e0*/  IMAD.U32 R56, R72.reuse, 0x10000, RZ ;  /* 0x0001000048387824 */ /* 0x040fe200078e00ff */
[----:B------:R-:W-:Y:S01]  /*91f0*/  LOP3.LUT R72, R72, 0xffff0000, RZ, 0xc0, !PT ;  /* 0xffff000048487812 */ /* 0x000fe200078ec0ff */
[----:B------:R-:W-:Y:S01]  /*9200*/  FMUL.FTZ R58, R59, R55 ;  /* 0x000000373b3a7220 */ /* 0x000fe20000410000 */
[----:B------:R-:W-:-:S02]  /*9210*/  IMAD.U32 R43, R40, 0x10000, RZ ;  /* 0x00010000282b7824 */ /* 0x000fc400078e00ff */
[-C--:B------:R-:W-:Y:S01]  /*9220*/  FMUL.FTZ R59, R59, R56.reuse ;  /* 0x000000383b3b7220 */ /* 0x080fe20000410000 */
[----:B------:R-:W-:Y:S01]  /*9230*/  LOP3.LUT R40, R40, 0xffff0000, RZ, 0xc0, !PT ;  /* 0xffff000028287812 */ /* 0x000fe200078ec0ff */
[C---:B------:R-:W-:Y:S02]  /*9240*/  FFMA.FTZ R58, R43.reuse, R56, -R58 ;  /* 0x000000382b3a7223 */ /* 0x040fe4000001083a */
[----:B------:R-:W-:Y:S01]  /*9250*/  FFMA.FTZ R59, R43, R55, R59 ;  /* 0x000000372b3b7223 */ /* 0x000fe2000001003b */
[C---:B------:R-:W-:Y:S01]  /*9260*/  FMUL.FTZ R43, R44.reuse, R84 ;  /* 0x000000542c2b7220 */ /* 0x040fe20000410000 */
[-C--:B------:R-:W-:Y:S01]  /*9270*/  FMUL.FTZ R44, R44, R72.reuse ;  /* 0x000000482c2c7220 */ /* 0x080fe20000410000 */
[C---:B------:R-:W-:Y:S01]  /*9280*/  IMAD.U32 R55, R86.reuse, 0x10000, RZ ;  /* 0x0001000056377824 */ /* 0x040fe200078e00ff */
[----:B------:R-:W-:Y:S01]  /*9290*/  LOP3.LUT R86, R86, 0xffff0000, RZ, 0xc0, !PT ;  /* 0xffff000056567812 */ /* 0x000fe200078ec0ff */
[----:B------:R-:W-:Y:S02]  /*92a0*/  IMAD.U32 R56, R74, 0x10000, RZ ;  /* 0x000100004a387824 */ /* 0x000fe400078e00ff */
[C---:B------:R-:W-:Y:S01]  /*92b0*/  FFMA.FTZ R43, R40.reuse, R72, -R43 ;  /* 0x00000048282b7223 */ /* 0x040fe2000001082b */
[----:B------:R-:W-:Y:S01]  /*92c0*/  FFMA.FTZ R44, R40, R84, R44 ;  /* 0x00000054282c7223 */ /* 0x000fe2000001002c */
[----:B------:R-:W-:Y:S01]  /*92d0*/  FMUL.FTZ R62, R63, R55 ;  /* 0x000000373f3e7220 */ /* 0x000fe20000410000 */
[----:B------:R-:W-:-:S02]  /*92e0*/  IMAD.U32 R40, R42, 0x10000, RZ ;  /* 0x000100002a287824 */ /* 0x000fc400078e00ff */
[-C--:B------:R-:W-:Y:S01]  /*92f0*/  FMUL.FTZ R63, R63, R56.reuse ;  /* 0x000000383f3f7220 */ /* 0x080fe20000410000 */
[----:B------:R-:W-:Y:S01]  /*9300*/  LOP3.LUT R74, R74, 0xffff0000, RZ, 0xc0, !PT ;  /* 0xffff00004a4a7812 */ /* 0x000fe200078ec0ff */
[C---:B------:R-:W-:Y:S02]  /*9310*/  FFMA.FTZ R62, R40.reuse, R56, -R62 ;  /* 0x00000038283e7223 */ /* 0x040fe4000001083e */
[----:B------:R-:W-:Y:S01]  /*9320*/  FFMA.FTZ R63, R40, R55, R63 ;  /* 0x00000037283f7223 */ /* 0x000fe2000001003f */
[----:B------:R-:W-:Y:S01]  /*9330*/  LOP3.LUT R42, R42, 0xffff0000, RZ, 0xc0, !PT ;  /* 0xffff00002a2a7812 */ /* 0x000fe200078ec0ff */
[C---:B------:R-:W-:Y:S01]  /*9340*/  FMUL.FTZ R40, R46.reuse, R86 ;  /* 0x000000562e287220 */ /* 0x040fe20000410000 */
[----:B------:R-:W-:Y:S01]  /*9350*/  FMUL.FTZ R46, R46, R74 ;  /* 0x0000004a2e2e7220 */ /* 0x000fe20000410000 */
[----:B------:R-:W-:Y:S02]  /*9360*/  F2FP.BF16.F32.PACK_AB R43, R43, R58 ;  /* 0x0000003a2b2b723e */ /* 0x000fe400000010ff */
[C---:B------:R-:W-:Y:S01]  /*9370*/  FFMA.FTZ R40, R42.reuse, R74, -R40 ;  /* 0x0000004a2a287223 */ /* 0x040fe20000010828 */
[----:B------:R-:W-:Y:S01]  /*9380*/  F2FP.BF16.F32.PACK_AB R47, R47, R60 ;  /* 0x0000003c2f2f723e */ /* 0x000fe200000010ff */
[----:B------:R-:W-:Y:S01]  /*9390*/  FFMA.FTZ R46, R42, R86, R46 ;  /* 0x000000562a2e7223 */ /* 0x000fe2000001002e */
[----:B------:R-:W-:Y:S01]  /*93a0*/  F2FP.BF16.F32.PACK_AB R53, R41, R53 ;  /* 0x000000352935723e */ /* 0x000fe200000010ff */
[----:B------:R-:W-:Y:S01]  /*93b0*/  IMAD.MOV.U32 R41, RZ, RZ, R45 ;  /* 0x000000ffff297224 */ /* 0x000fe200078e002d */
[----:B------:R-:W-:-:S02]  /*93c0*/  F2FP.BF16.F32.PACK_AB R57, R57, R61 ;  /* 0x0000003d3939723e */ /* 0x000fc400000010ff */
[----:B------:R-:W-:Y:S01]  /*93d0*/  F2FP.BF16.F32.PACK_AB R62, R40, R62 ;  /* 0x0000003e283e723e */ /* 0x000fe200000010ff */
[----:B------:R-:W-:Y:S01]  /*93e0*/  IMAD.MOV.U32 R40, RZ, RZ, R43 ;  /* 0x000000ffff287224 */ /* 0x000fe200078e002b */
[----:B------:R-:W-:Y:S01]  /*93f0*/  F2FP.BF16.F32.PACK_AB R44, R44, R59 ;  /* 0x0000003b2c2c723e */ /* 0x000fe200000010ff */
[----:B------:R-:W-:Y:S01]  /*9400*/  IMAD.MOV.U32 R43, RZ, RZ, R47 ;  /* 0x000000ffff2b7224 */ /* 0x000fe200078e002f */
[----:B------:R-:W-:Y:S01]  /*9410*/  F2FP.BF16.F32.PACK_AB R46, R46, R63 ;  /* 0x0000003f2e2e723e */ /* 0x000fe200000010ff */
[----:B------:R-:W-:Y:S02]  /*9420*/  IMAD.MOV.U32 R45, RZ, RZ, R53 ;  /* 0x000000ffff2d7224 */ /* 0x000fe400078e0035 */
[----:B------:R-:W-:Y:S02]  /*9430*/  IMAD.MOV.U32 R42, RZ, RZ, R62 ;  /* 0x000000ffff2a7224 */ /* 0x000fe400078e003e */
[----:B------:R-:W-:-:S07]  /*9440*/  IMAD.MOV.U32 R47, RZ, RZ, R57 ;  /* 0x000000ffff2f7224 */ /* 0x000fce00078e0039 */
.L_x_512:
[----:B------:R-:W-:Y:S05]  /*9450*/  BSYNC B2 ;  /* 0x0000000000027941 */ /* 0x000fea0003800000 */
.L_x_511:
[----:B0-----:R0:W-:Y:S04]  /*9460*/  STG.E.128 desc[UR56][R48.64], R40 ;  /* 0x0000002830007986 */ /* 0x0011e8000c101d38 */
[----:B--2---:R0:W-:Y:S02]  /*9470*/  @!P3 STG.E.128 desc[UR56][R50.64], R44 ;  /* 0x0000002c3200b986 */ /* 0x0041e4000c101d38 */
.L_x_510:
[----:B------:R-:W-:Y:S05]  /*9480*/  BSYNC B1 ;  /* 0x0000000000017941 */ /* 0x000fea0003800000 */
.L_x_509:
[----:B------:R-:W-:Y:S01]  /*9490*/  ISETP.NE.AND P3, PT, R38, RZ, PT ;  /* 0x000000ff2600720c */ /* 0x000fe20003f65270 */
[----:B------:R-:W-:-:S12]  /*94a0*/  BSSY B1, `(.L_x_513) ;  /* 0x0000081000017945 */ /* 0x000fd80003800000 */
[----:B------:R-:W-:Y:S05]  /*94b0*/  @!P3 BRA `(.L_x_514) ;  /* 0x0000000400fcb947 */ /* 0x000fea0003800000 */
[----:B0-----:R-:W-:Y:S01]  /*94c0*/  SEL R40, R122, R148, !P1 ;  /* 0x000000947a287207 */ /* 0x001fe20004800000 */
        /* <DEDUP_REMOVED lines=13> */
[----:B------:R-:W-:-:S04]  /*95a0*/  LEA R48, P4, R45, R120, 0x1 ;  /* 0x000000782d307211 */ /* 0x000fc800078808ff */
[----:B------:R-:W-:Y:S02]  /*95b0*/  LEA.HI.X R49, R45, R121, R44, 0x1, P4 ;  /* 0x000000792d317211 */ /* 0x000fe400020f0c2c */
[----:B------:R-:W-:-:S04]  /*95c0*/  @!P3 LEA R50, P4, R42, R120, 0x1 ;  /* 0x000000782a32b211 */ /* 0x000fc800078808ff */
[----:B------:R-:W-:Y:S02]  /*95d0*/  @!P3 LEA.HI.X R51, R42, R121, R43, 0x1, P4 ;  /* 0x000000792a33b211 */ /* 0x000fe400020f0c2b */
[----:B------:R-:W-:Y:S02]  /*95e0*/  SHF.R.S32.HI R43, RZ, 0x1f, R40 ;  /* 0x0000001fff2b7819 */ /* 0x000fe40000011428 */
[----:B------:R-:W-:Y:S02]  /*95f0*/  ISETP.GE.AND P4, PT, R0, R117, PT ;  /* 0x000000750000720c */ /* 0x000fe40003f86270 */
[----:B------:R-:W-:Y:S02]  /*9600*/  LEA.HI R43, R43, R40, RZ, 0x3 ;  /* 0x000000282b2b7211 */ /* 0x000fe400078f18ff */
[----:B------:R-:W-:Y:S01]  /*9610*/  LOP3.LUT R40, R41, R46, RZ, 0x3c, !PT ;  /* 0x0000002e29287212 */ /* 0x000fe200078e3cff */
[----:B------:R-:W-:Y:S02]  /*9620*/  IMAD R41, R16, 0x6000, R138 ;  /* 0x0000600010297824 */ /* 0x000fe400078e028a */
[----:B------:R-:W-:-:S02]  /*9630*/  IMAD.SHL.U32 R43, R43, 0x400, RZ ;  /* 0x000004002b2b7824 */ /* 0x000fc400078e00ff */
[----:B------:R-:W-:-:S03]  /*9640*/  IMAD R41, R41, 0x2, R2 ;  /* 0x0000000229297824 */ /* 0x000fc600078e0202 */
[----:B------:R-:W-:-:S04]  /*9650*/  LOP3.LUT R43, R43, 0x7fffe000, RZ, 0xc0, !PT ;  /* 0x7fffe0002b2b7812 */ /* 0x000fc800078ec0ff */
[----:B------:R-:W-:-:S05]  /*9660*/  IADD3 R43, R40, R43, R195 ;  /* 0x0000002b282b7210 */ /* 0x000fca0007ffe0c3 */
[----:B------:R-:W-:-:S04]  /*9670*/  IMAD R43, R16, 0x6000, R43 ;  /* 0x00006000102b7824 */ /* 0x000fc800078e022b */
[----:B------:R-:W-:Y:S02]  /*9680*/  IMAD R44, R43, 0x2, R2 ;  /* 0x000000022b2c7824 */ /* 0x000fe400078e0202 */
[----:B------:R-:W0:Y:S04]  /*9690*/  LDS.128 R40, [R41+0x1c400] ;  /* 0x01c4000029287984 */ /* 0x000e280000000c00 */
        /* <DEDUP_REMOVED lines=8> */
[----:B------:R-:W-:Y:S02]  /*9720*/  PRMT R56, R158, 0x5432, R56 ;  /* 0x000054329e387816 */ /* 0x000fe40000000038 */
[----:B------:R-:W-:Y:S01]  /*9730*/  LOP3.LUT R45, R45, 0xffff0000, RZ, 0xc0, !PT ;  /* 0xffff00002d2d7812 */ /* 0x000fe200078ec0ff */
[C---:B------:R-:W-:Y:S01]  /*9740*/  IMAD.U32 R60, R57.reuse, 0x10000, RZ ;  /* 0x00010000393c7824 */ /* 0x040fe200078e00ff */
[----:B------:R-:W-:Y:S01]  /*9750*/  LOP3.LUT R57, R57, 0xffff0000, RZ, 0xc0, !PT ;  /* 0xffff000039397812 */ /* 0x000fe200078ec0ff */
[----:B------:R-:W-:Y:S01]  /*9760*/  IMAD.U32 R61, R56, 0x10000, RZ ;  /* 0x00010000383d7824 */ /* 0x000fe200078e00ff */
[----:B------:R-:W-:Y:S01]  /*9770*/  SHF.R.U64 R55, R82, 0x10, R83 ;  /* 0x0000001052377819 */ /* 0x000fe20000001253 */
[----:B------:R-:W-:Y:S01]  /*9780*/  FMUL.FTZ R63, R62, R60 ;  /* 0x0000003c3e3f7220 */ /* 0x000fe20000410000 */
[----:B------:R-:W-:-:S02]  /*9790*/  LOP3.LUT R56, R56, 0xffff0000, RZ, 0xc0, !PT ;  /* 0xffff000038387812 */ /* 0x000fc400078ec0ff */
[----:B------:R-:W-:Y:S01]  /*97a0*/  SHF.R.U64 R54, R70, 0x10, R71 ;  /* 0x0000001046367819 */ /* 0x000fe20000001247 */
[----:B------:R-:W-:Y:S01]  /*97b0*/  FFMA.FTZ R63, R59, R61, -R63 ;  /* 0x0000003d3b3f7223 */ /* 0x000fe2000001083f */
[----:B------:R-:W-:Y:S02]  /*97c0*/  SHF.R.U32.HI R82, RZ, 0x10, R83 ;  /* 0x00000010ff527819 */ /* 0x000fe40000011653 */
[----:B------:R-:W-:Y:S01]  /*97d0*/  SHF.R.U32.HI R70, RZ, 0x10, R71 ;  /* 0x00000010ff467819 */ /* 0x000fe20000011647 */
[----:B------:R-:W-:Y:S01]  /*97e0*/  FMUL.FTZ R71, R45, R57 ;  /* 0x000000392d477220 */ /* 0x000fe20000410000 */
[----:B------:R-:W-:Y:S01]  /*97f0*/  LOP3.LUT R41, R41, 0xffff0000, RZ, 0xc0, !PT ;  /* 0xffff000029297812 */ /* 0x000fe200078ec0ff */
[-C--:B------:R-:W-:Y:S01]  /*9800*/  FMUL.FTZ R45, R45, R56.reuse ;  /* 0x000000382d2d7220 */ /* 0x080fe20000410000 */
[----:B------:R-:W-:Y:S02]  /*9810*/  PRMT R82, R160, 0x5432, R82 ;  /* 0x00005432a0527816 */ /* 0x000fe40000000052 */
[----:B------:R-:W-:Y:S01]  /*9820*/  PRMT R70, R159, 0x5432, R70 ;  /* 0x000054329f467816 */ /* 0x000fe20000000046 */
[C---:B------:R-:W-:Y:S01]  /*9830*/  FFMA.FTZ R71, R41.reuse, R56, -R71 ;  /* 0x0000003829477223 */ /* 0x040fe20000010847 */
[----:B------:R-:W-:Y:S01]  /*9840*/  SHF.R.U64 R53, R68, 0x10, R69 ;  /* 0x0000001044357819 */ /* 0x000fe20000001245 */
[----:B------:R-:W-:Y:S01]  /*9850*/  FMUL.FTZ R68, R62, R61 ;  /* 0x0000003d3e447220 */ /* 0x000fe20000410000 */
[----:B------:R-:W-:Y:S01]  /*9860*/  FFMA.FTZ R45, R41, R57, R45 ;  /* 0x00000039292d7223 */ /* 0x000fe2000001002d */
[----:B------:R-:W-:Y:S01]  /*9870*/  IMAD.U32 R61, R47, 0x10000, RZ ;  /* 0x000100002f3d7824 */ /* 0x000fe200078e00ff */
[----:B------:R-:W-:Y:S01]  /*9880*/  SHF.R.U64 R80, R80, 0x10, R81 ;  /* 0x0000001050507819 */ /* 0x000fe20000001251 */
[----:B------:R-:W-:-:S02]  /*9890*/  IMAD.U32 R41, R82, 0x10000, RZ ;  /* 0x0001000052297824 */ /* 0x000fc400078e00ff */
[----:B------:R-:W-:Y:S01]  /*98a0*/  FFMA.FTZ R68, R59, R60, R68 ;  /* 0x0000003c3b447223 */ /* 0x000fe20000010044 */
[----:B------:R-:W-:Y:S01]  /*98b0*/  IMAD.U32 R56, R70, 0x10000, RZ ;  /* 0x0001000046387824 */ /* 0x000fe200078e00ff */
[----:B------:R-:W-:Y:S01]  /*98c0*/  LOP3.LUT R47, R47, 0xffff0000, RZ, 0xc0, !PT ;  /* 0xffff00002f2f7812 */ /* 0x000fe200078ec0ff */
[-C--:B------:R-:W-:Y:S01]  /*98d0*/  FMUL.FTZ R57, R61, R41.reuse ;  /* 0x000000293d397220 */ /* 0x080fe20000410000 */
[----:B------:R-:W-:Y:S01]  /*98e0*/  IMAD.U32 R60, R43, 0x10000, RZ ;  /* 0x000100002b3c7824 */ /* 0x000fe200078e00ff */
[----:B------:R-:W-:Y:S01]  /*98f0*/  LOP3.LUT R82, R82, 0xffff0000, RZ, 0xc0, !PT ;  /* 0xffff000052527812 */ /* 0x000fe200078ec0ff */
[-C--:B------:R-:W-:Y:S01]  /*9900*/  FMUL.FTZ R61, R61, R56.reuse ;  /* 0x000000383d3d7220 */ /* 0x080fe20000410000 */
[----:B------:R-:W-:Y:S01]  /*9910*/  PRMT R80, R167, 0x5410, R80 ;  /* 0x00005410a7507816 */ /* 0x000fe20000000050 */
[C---:B------:R-:W-:Y:S01]  /*9920*/  FFMA.FTZ R57, R60.reuse, R56, -R57 ;  /* 0x000000383c397223 */ /* 0x040fe20000010839 */
[----:B------:R-:W-:Y:S01]  /*9930*/  PRMT R53, R159, 0x5410, R53 ;  /* 0x000054109f357816 */ /* 0x000fe20000000035 */
[----:B------:R-:W-:Y:S01]  /*9940*/  FFMA.FTZ R61, R60, R41, R61 ;  /* 0x000000293c3d7223 */ /* 0x000fe2000001003d */
[----:B------:R-:W-:Y:S01]  /*9950*/  LOP3.LUT R43, R43, 0xffff0000, RZ, 0xc0, !PT ;  /* 0xffff00002b2b7812 */ /* 0x000fe200078ec0ff */
[----:B------:R-:W-:Y:S01]  /*9960*/  FMUL.FTZ R60, R47, R82 ;  /* 0x000000522f3c7220 */ /* 0x000fe20000410000 */
[----:B------:R-:W-:Y:S01]  /*9970*/  LOP3.LUT R70, R70, 0xffff0000, RZ, 0xc0, !PT ;  /* 0xffff000046467812 */ /* 0x000fe200078ec0ff */
[C---:B------:R-:W-:Y:S01]  /*9980*/  IMAD.U32 R62, R44.reuse, 0x10000, RZ ;  /* 0x000100002c3e7824 */ /* 0x040fe200078e00ff */
[----:B------:R-:W-:Y:S01]  /*9990*/  LOP3.LUT R44, R44, 0xffff0000, RZ, 0xc0, !PT ;  /* 0xffff00002c2c7812 */ /* 0x000fe200078ec0ff */
[C---:B------:R-:W-:Y:S01]  /*99a0*/  IMAD.U32 R56, R80.reuse, 0x10000, RZ ;  /* 0x0001000050387824 */ /* 0x040fe200078e00ff */
[----:B------:R-:W-:Y:S01]  /*99b0*/  LOP3.LUT R80, R80, 0xffff0000, RZ, 0xc0, !PT ;  /* 0xffff000050507812 */ /* 0x000fe200078ec0ff */
[----:B------:R-:W-:-:S02]  /*99c0*/  IMAD.U32 R41, R53, 0x10000, RZ ;  /* 0x0001000035297824 */ /* 0x000fc400078e00ff */
[-C--:B------:R-:W-:Y:S01]  /*99d0*/  FMUL.FTZ R47, R47, R70.reuse ;  /* 0x000000462f2f7220 */ /* 0x080fe20000410000 */
[----:B------:R-:W-:Y:S01]  /*99e0*/  FFMA.FTZ R60, R43, R70, -R60 ;  /* 0x000000462b3c7223 */ /* 0x000fe2000001083c */
[----:B------:R-:W-:Y:S01]  /*99f0*/  LOP3.LUT R70, R53, 0xffff0000, RZ, 0xc0, !PT ;  /* 0xffff000035467812 */ /* 0x000fe200078ec0ff */
[----:B------:R-:W-:Y:S01]  /*9a00*/  FMUL.FTZ R53, R62, R56 ;  /* 0x000000383e357220 */ /* 0x000fe20000410000 */
[----:B------:R-:W-:Y:S01]  /*9a10*/  PRMT R55, R158, 0x5410, R55 ;  /* 0x000054109e377816 */ /* 0x000fe20000000037 */
[-C--:B------:R-:W-:Y:S01]  /*9a20*/  FMUL.FTZ R62, R62, R41.reuse ;  /* 0x000000293e3e7220 */ /* 0x080fe20000410000 */
[----:B------:R-:W-:Y:S01]  /*9a30*/  PRMT R54, R160, 0x5410, R54 ;  /* 0x00005410a0367816 */ /* 0x000fe20000000036 */
[----:B------:R-:W-:Y:S01]  /*9a40*/  FFMA.FTZ R47, R43, R82, R47 ;  /* 0x000000522b2f7223 */ /* 0x000fe2000001002f */
[----:B------:R-:W-:Y:S01]  /*9a50*/  LOP3.LUT R40, R40, 0xffff0000, RZ, 0xc0, !PT ;  /* 0xffff000028287812 */ /* 0x000fe200078ec0ff */
[----:B------:R-:W-:Y:S01]  /*9a60*/  FMUL.FTZ R43, R44, R80 ;  /* 0x000000502c2b7220 */ /* 0x000fe20000410000 */
[----:B------:R-:W-:Y:S01]  /*9a70*/  FFMA.FTZ R53, R58, R41, -R53 ;  /* 0x000000293a357223 */ /* 0x000fe20000010835 */
[----:B------:R-:W-:Y:S01]  /*9a80*/  FMUL.FTZ R44, R44, R70 ;  /* 0x000000462c2c7220 */ /* 0x000fe20000410000 */
[----:B------:R-:W-:-:S02]  /*9a90*/  IMAD.U32 R69, R46, 0x10000, RZ ;  /* 0x000100002e457824 */ /* 0x000fc400078e00ff */
[----:B------:R-:W-:Y:S01]  /*9aa0*/  FFMA.FTZ R62, R58, R56, R62 ;  /* 0x000000383a3e7223 */ /* 0x000fe2000001003e */
[C---:B------:R-:W-:Y:S01]  /*9ab0*/  IMAD.U32 R41, R55.reuse, 0x10000, RZ ;  /* 0x0001000037297824 */ /* 0x040fe200078e00ff */
[----:B------:R-:W-:Y:S01]  /*9ac0*/  LOP3.LUT R46, R46, 0xffff0000, RZ, 0xc0, !PT ;  /* 0xffff00002e2e7812 */ /* 0x000fe200078ec0ff */
[----:B------:R-:W-:Y:S01]  /*9ad0*/  IMAD.U32 R56, R54, 0x10000, RZ ;  /* 0x0001000036387824 */ /* 0x000fe200078e00ff */
[----:B------:R-:W-:Y:S01]  /*9ae0*/  LOP3.LUT R55, R55, 0xffff0000, RZ, 0xc0, !PT ;  /* 0xffff000037377812 */ /* 0x000fe200078ec0ff */
[C---:B------:R-:W-:Y:S01]  /*9af0*/  FFMA.FTZ R43, R40.reuse, R70, -R43 ;  /* 0x00000046282b7223 */ /* 0x040fe2000001082b */
[----:B------:R-:W-:Y:S01]  /*9b00*/  FFMA.FTZ R44, R40, R80, R44 ;  /* 0x00000050282c7223 */ /* 0x000fe2000001002c */
[----:B------:R-:W-:Y:S01]  /*9b10*/  IMAD.U32 R59, R42, 0x10000, RZ ;  /* 0x000100002a3b7824 */ /* 0x000fe200078e00ff */
[----:B------:R-:W-:Y:S01]  /*9b20*/  LOP3.LUT R54, R54, 0xffff0000, RZ, 0xc0, !PT ;  /* 0xffff000036367812 */ /* 0x000fe200078ec0ff */
[C---:B------:R-:W-:Y:S01]  /*9b30*/  FMUL.FTZ R40, R69.reuse, R41 ;  /* 0x0000002945287220 */ /* 0x040fe20000410000 */
[----:B------:R-:W-:Y:S01]  /*9b40*/  LOP3.LUT R42, R42, 0xffff0000, RZ, 0xc0, !PT ;  /* 0xffff00002a2a7812 */ /* 0x000fe200078ec0ff */
        /* <DEDUP_REMOVED lines=10> */
[----:B------:R-:W-:Y:S01]  /*9bf0*/  F2FP.BF16.F32.PACK_AB R56, R41, R40 ;  /* 0x000000282938723e */ /* 0x000fe200000010ff */
[----:B------:R-:W-:Y:S01]  /*9c00*/  IMAD.MOV.U32 R40, RZ, RZ, R42 ;  /* 0x000000ffff287224 */ /* 0x000fe200078e002a */
[----:B------:R-:W-:Y:S01]  /*9c10*/  F2FP.BF16.F32.PACK_AB R45, R45, R68 ;  /* 0x000000442d2d723e */ /* 0x000fe200000010ff */
[----:B------:R-:W-:Y:S01]  /*9c20*/  IMAD.MOV.U32 R41, RZ, RZ, R63 ;  /* 0x000000ffff297224 */ /* 0x000fe200078e003f */
[----:B------:R-:W-:Y:S01]  /*9c30*/  F2FP.BF16.F32.PACK_AB R47, R47, R61 ;  /* 0x0000003d2f2f723e */ /* 0x000fe200000010ff */
[----:B------:R-:W-:Y:S01]  /*9c40*/  IMAD.MOV.U32 R42, RZ, RZ, R56 ;  /* 0x000000ffff2a7224 */ /* 0x000fe200078e0038 */
[----:B------:R-:W-:Y:S01]  /*9c50*/  F2FP.BF16.F32.PACK_AB R44, R44, R62 ;  /* 0x0000003e2c2c723e */ /* 0x000fe200000010ff */
[----:B------:R-:W-:Y:S01]  /*9c60*/  IMAD.MOV.U32 R43, RZ, RZ, R57 ;  /* 0x000000ffff2b7224 */ /* 0x000fe200078e0039 */
[----:B------:R-:W-:-:S07]  /*9c70*/  F2FP.BF16.F32.PACK_AB R46, R46, R69 ;  /* 0x000000452e2e723e */ /* 0x000fce00000010ff */
.L_x_516:
[----:B------:R-:W-:Y:S05]  /*9c80*/  BSYNC B2 ;  /* 0x0000000000027941 */ /* 0x000fea0003800000 */
.L_x_515:
[----:B0-----:R4:W-:Y:S04]  /*9c90*/  STG.E.128 desc[UR56][R48.64], R40 ;  /* 0x0000002830007986 */ /* 0x0019e8000c101d38 */
[----:B--2---:R4:W-:Y:S02]  /*9ca0*/  @!P3 STG.E.128 desc[UR56][R50.64], R44 ;  /* 0x0000002c3200b986 */ /* 0x0049e4000c101d38 */
.L_x_514:
[----:B------:R-:W-:Y:S05]  /*9cb0*/  BSYNC B1 ;  /* 0x0000000000017941 */ /* 0x000fea0003800000 */
.L_x_513:
[----:B------:R-:W-:-:S13]  /*9cc0*/  ISETP.NE.AND P3, PT, R39, RZ, PT ;  /* 0x000000ff2700720c */ /* 0x000fda0003f65270 */
[----:B------:R-:W-:Y:S05]  /*9cd0*/  @!P3 BRA `(.L_x_467) ;  /* 0x0000000800ecb947 */ /* 0x000fea0003800000 */
[----:B0---4-:R-:W2:Y:S01]  /*9ce0*/  LDL R40, [R1+0x10] ;  /* 0x0000100001287983 */ /* 0x011ea20000100800 */
[----:B------:R-:W-:Y:S01]  /*9cf0*/  SHF.R.U32.HI R43, RZ, 0x3, R185 ;  /* 0x00000003ff2b7819 */ /* 0x000fe200000116b9 */
[----:B------:R-:W-:Y:S01]  /*9d00*/  BSSY B1, `(.L_x_517) ;  /* 0x0000078000017945 */ /* 0x000fe20003800000 */
[----:B------:R-:W-:-:S04]  /*9d10*/  IADD3 R42, P3, P4, R114, R124, R33 ;  /* 0x0000007c722a7210 */ /* 0x000fc80007c7e021 */
[----:B---3--:R-:W-:Y:S02]  /*9d20*/  IADD3.X R45, R6, R52, R37, P3, P4 ;  /* 0x00000034062d7210 */ /* 0x008fe40001fe8425 */
[----:B------:R-:W-:-:S04]  /*9d30*/  LEA R48, P3, R42, R120, 0x1 ;  /* 0x000000782a307211 */ /* 0x000fc800078608ff */
[----:B------:R-:W-:Y:S02]  /*9d40*/  LEA.HI.X R49, R42, R121, R45, 0x1, P3 ;  /* 0x000000792a317211 */ /* 0x000fe400018f0c2d */
[----:B------:R-:W-:Y:S02]  /*9d50*/  ISETP.GE.AND P3, PT, R3, R117, PT ;  /* 0x000000750300720c */ /* 0x000fe40003f66270 */
[----:B--2---:R-:W-:-:S04]  /*9d60*/  LOP3.LUT P5, RZ, R40, 0x1, RZ, 0xc0, !PT ;  /* 0x0000000128ff7812 */ /* 0x004fc800078ac0ff */
[----:B------:R-:W-:-:S04]  /*9d70*/  SEL R148, R122, R148, !P5 ;  /* 0x000000947a947207 */ /* 0x000fc80006800000 */
[----:B------:R-:W-:-:S04]  /*9d80*/  SHF.R.S32.HI R41, RZ, 0x1f, R148 ;  /* 0x0000001fff297819 */ /* 0x000fc80000011494 */
[----:B------:R-:W-:-:S04]  /*9d90*/  LEA.HI R41, R41, R148, RZ, 0x4 ;  /* 0x0000009429297211 */ /* 0x000fc800078f20ff */
[----:B------:R-:W-:-:S04]  /*9da0*/  LEA.HI.SX32 R41, R41, R32, 0x1c ;  /* 0x0000002029297211 */ /* 0x000fc800078fe2ff */
[----:B------:R-:W-:Y:S01]  /*9db0*/  SHF.R.S32.HI R40, RZ, 0x1f, R41 ;  /* 0x0000001fff287819 */ /* 0x000fe20000011429 */
[----:B------:R-:W-:-:S03]  /*9dc0*/  IMAD.SHL.U32 R51, R41, 0x8, RZ ;  /* 0x0000000829337824 */ /* 0x000fc600078e00ff */
[----:B------:R-:W-:Y:S02]  /*9dd0*/  LEA.HI R41, R40, R41, RZ, 0x3 ;  /* 0x0000002928297211 */ /* 0x000fe400078f18ff */
[----:B------:R-:W-:-:S03]  /*9de0*/  LOP3.LUT R40, R185, 0x38, R51, 0xf8, !PT ;  /* 0x00000038b9287812 */ /* 0x000fc600078ef833 */
[----:B------:R-:W-:Y:S01]  /*9df0*/  IMAD.SHL.U32 R41, R41, 0x400, RZ ;  /* 0x0000040029297824 */ /* 0x000fe200078e00ff */
[----:B------:R-:W-:-:S04]  /*9e00*/  LOP3.LUT R40, R40, R43, RZ, 0x3c, !PT ;  /* 0x0000002b28287212 */ /* 0x000fc800078e3cff */
[----:B------:R-:W-:-:S04]  /*9e10*/  LOP3.LUT R41, R41, 0x7fffe000, RZ, 0xc0, !PT ;  /* 0x7fffe00029297812 */ /* 0x000fc800078ec0ff */
[----:B------:R-:W-:Y:S01]  /*9e20*/  IADD3 R43, R40, R41, R195 ;  /* 0x00000029282b7210 */ /* 0x000fe20007ffe0c3 */
[----:B------:R-:W-:-:S04]  /*9e30*/  IMAD R41, R16, 0x6000, R137 ;  /* 0x0000600010297824 */ /* 0x000fc800078e0289 */
[----:B------:R-:W-:Y:S02]  /*9e40*/  IMAD R43, R16, 0x6000, R43 ;  /* 0x00006000102b7824 */ /* 0x000fe400078e022b */
[--C-:B------:R-:W-:Y:S02]  /*9e50*/  IMAD R41, R41, 0x2, R2.reuse ;  /* 0x0000000229297824 */ /* 0x100fe400078e0202 */
[----:B------:R-:W-:-:S04]  /*9e60*/  IMAD R44, R43, 0x2, R2 ;  /* 0x000000022b2c7824 */ /* 0x000fc800078e0202 */
[----:B------:R-:W0:Y:S04]  /*9e70*/  LDS.128 R40, [R41+0x1c400] ;  /* 0x01c4000029287984 */ /* 0x000e280000000c00 */
[----:B------:R-:W2:Y:S01]  /*9e80*/  LDS.128 R44, [R44+0x1c400] ;  /* 0x01c400002c2c7984 */ /* 0x000ea20000000c00 */
[----:B------:R-:W-:Y:S05]  /*9e90*/  @P3 BRA `(.L_x_518) ;  /* 0x0000000400783947 */ /* 0x000fea0003800000 */
[----:B------:R-:W-:Y:S01]  /*9ea0*/  SHF.R.U64 R54, R76, 0x10, R77 ;  /* 0x000000104c367819 */ /* 0x000fe2000000124d */
[----:B--2---:R-:W-:Y:S01]  /*9eb0*/  IMAD.U32 R58, R45, 0x10000, RZ ;  /* 0x000100002d3a7824 */ /* 0x004fe200078e00ff */
[----:B------:R-:W-:Y:S01]  /*9ec0*/  SHF.R.U64 R53, R64, 0x10, R65 ;  /* 0x0000001040357819 */ /* 0x000fe20000001241 */
[----:B------:R-:W-:Y:S01]  /*9ed0*/  IMAD.U32 R63, R47, 0x10000, RZ ;  /* 0x000100002f3f7824 */ /* 0x000fe200078e00ff */
[----:B------:R-:W-:Y:S01]  /*9ee0*/  SHF.R.U32.HI R76, RZ, 0x10, R77 ;  /* 0x00000010ff4c7819 */ /* 0x000fe2000001164d */
[----:B0-----:R-:W-:Y:S01]  /*9ef0*/  IMAD.U32 R61, R43, 0x10000, RZ ;  /* 0x000100002b3d7824 */ /* 0x001fe200078e00ff */
[----:B------:R-:W-:Y:S01]  /*9f00*/  SHF.R.U32.HI R64, RZ, 0x10, R65 ;  /* 0x00000010ff407819 */ /* 0x000fe20000011641 */
[----:B------:R-:W-:Y:S01]  /*9f10*/  IMAD.U32 R56, R41, 0x10000, RZ ;  /* 0x0001000029387824 */ /* 0x000fe200078e00ff */
[----:B------:R-:W-:Y:S01]  /*9f20*/  PRMT R76, R157, 0x5432, R76 ;  /* 0x000054329d4c7816 */ /* 0x000fe2000000004c */
[----:B------:R-:W-:Y:S01]  /*9f30*/  IMAD.U32 R60, R42, 0x10000, RZ ;  /* 0x000100002a3c7824 */ /* 0x000fe200078e00ff */
[----:B------:R-:W-:-:S02]  /*9f40*/  PRMT R64, R155, 0x5432, R64 ;  /* 0x000054329b407816 */ /* 0x000fc40000000040 */
[----:B------:R-:W-:Y:S01]  /*9f50*/  SHF.R.U64 R55, R78, 0x10, R79 ;  /* 0x000000104e377819 */ /* 0x000fe2000000124f */
[----:B------:R-:W-:Y:S01]  /*9f60*/  IMAD.U32 R65, R76, 0x10000, RZ ;  /* 0x000100004c417824 */ /* 0x000fe200078e00ff */
[----:B------:R-:W-:Y:S01]  /*9f70*/  SHF.R.U64 R50, R66, 0x10, R67 ;  /* 0x0000001042327819 */ /* 0x000fe20000001243 */
[----:B------:R-:W-:Y:S01]  /*9f80*/  IMAD.U32 R69, R64, 0x10000, RZ ;  /* 0x0001000040457824 */ /* 0x000fe200078e00ff */
[----:B------:R-:W-:Y:S01]  /*9f90*/  SHF.R.U32.HI R79, RZ, 0x10, R79 ;  /* 0x00000010ff4f7819 */ /* 0x000fe2000001164f */
[C---:B------:R-:W-:Y:S01]  /*9fa0*/  FMUL.FTZ R71, R58.reuse, R65 ;  /* 0x000000413a477220 */ /* 0x040fe20000410000 */
[----:B------:R-:W-:Y:S01]  /*9fb0*/  SHF.R.U32.HI R67, RZ, 0x10, R67 ;  /* 0x00000010ff437819 */ /* 0x000fe20000011643 */
[----:B------:R-:W-:Y:S01]  /*9fc0*/  FMUL.FTZ R73, R58, R69 ;  /* 0x000000453a497220 */ /* 0x000fe20000410000 */
[----:B------:R-:W-:Y:S01]  /*9fd0*/  LOP3.LUT R59, R45, 0xffff0000, RZ, 0xc0, !PT ;  /* 0xffff00002d3b7812 */ /* 0x000fe200078ec0ff */
[----:B------:R-:W-:Y:S01]  /*9fe0*/  IMAD.U32 R45, R44, 0x10000, RZ ;  /* 0x000100002c2d7824 */ /* 0x000fe200078e00ff */
[----:B------:R-:W-:-:S02]  /*9ff0*/  LOP3.LUT R76, R76, 0xffff0000, RZ, 0xc0, !PT ;  /* 0xffff00004c4c7812 */ /* 0x000fc400078ec0ff */
[----:B------:R-:W-:Y:S02]  /*a000*/  PRMT R79, R156, 0x5432, R79 ;  /* 0x000054329c4f7816 */ /* 0x000fe4000000004f */
[----:B------:R-:W-:Y:S01]  /*a010*/  PRMT R67, R154, 0x5432, R67 ;  /* 0x000054329a437816 */ /* 0x000fe20000000043 */
[----:B------:R-:W-:Y:S01]  /*a020*/  FMUL.FTZ R58, R59, R76 ;  /* 0x0000004c3b3a7220 */ /* 0x000fe20000410000 */
[----:B------:R-:W-:Y:S01]  /*a030*/  LOP3.LUT R64, R64, 0xffff0000, RZ, 0xc0, !PT ;  /* 0xffff000040407812 */ /* 0x000fe200078ec0ff */
[----:B------:R-:W-:Y:S01]  /*a040*/  IMAD.U32 R68, R79, 0x10000, RZ ;  /* 0x000100004f447824 */ /* 0x000fe200078e00ff */
[----:B------:R-:W-:Y:S01]  /*a050*/  LOP3.LUT R57, R41, 0xffff0000, RZ, 0xc0, !PT ;  /* 0xffff000029397812 */ /* 0x000fe200078ec0ff */
[----:B------:R-:W-:Y:S01]  /*a060*/  IMAD.U32 R41, R40, 0x10000, RZ ;  /* 0x0001000028297824 */ /* 0x000fe200078e00ff */
[----:B------:R-:W-:Y:S01]  /*a070*/  PRMT R157, R157, 0x5410, R54 ;  /* 0x000054109d9d7816 */ /* 0x000fe20000000036 */
[----:B------:R-:W-:Y:S02]  /*a080*/  IMAD.U32 R54, R67, 0x10000, RZ ;  /* 0x0001000043367824 */ /* 0x000fe400078e00ff */
[-C--:B------:R-:W-:Y:S01]  /*a090*/  FMUL.FTZ R66, R59, R64.reuse ;  /* 0x000000403b427220 */ /* 0x080fe20000410000 */
[----:B------:R-:W-:Y:S01]  /*a0a0*/  FFMA.FTZ R59, R57, R64, -R58 ;  /* 0x00000040393b7223 */ /* 0x000fe2000001083a */
[C---:B------:R-:W-:Y:S01]  /*a0b0*/  FMUL.FTZ R64, R63.reuse, R68 ;  /* 0x000000443f407220 */ /* 0x040fe20000410000 */
[----:B------:R-:W-:Y:S01]  /*a0c0*/  FMUL.FTZ R63, R63, R54 ;  /* 0x000000363f3f7220 */ /* 0x000fe20000410000 */
[----:B------:R-:W-:Y:S01]  /*a0d0*/  LOP3.LUT R47, R47, 0xffff0000, RZ, 0xc0, !PT ;  /* 0xffff00002f2f7812 */ /* 0x000fe200078ec0ff */
[----:B------:R-:W-:Y:S01]  /*a0e0*/  FFMA.FTZ R57, R57, R76, R66 ;  /* 0x0000004c39397223 */ /* 0x000fe20000010042 */
[----:B------:R-:W-:Y:S01]  /*a0f0*/  LOP3.LUT R58, R79, 0xffff0000, RZ, 0xc0, !PT ;  /* 0xffff00004f3a7812 */ /* 0x000fe200078ec0ff */
[C---:B------:R-:W-:Y:S01]  /*a100*/  FFMA.FTZ R54, R61.reuse, R54, -R64 ;  /* 0x000000363d367223 */ /* 0x040fe20000010840 */
[----:B------:R-:W-:Y:S01]  /*a110*/  PRMT R53, R154, 0x5410, R53 ;  /* 0x000054109a357816 */ /* 0x000fe20000000035 */
[----:B------:R-:W-:Y:S01]  /*a120*/  FFMA.FTZ R61, R61, R68, R63 ;  /* 0x000000443d3d7223 */ /* 0x000fe2000001003f */
[----:B------:R-:W-:Y:S01]  /*a130*/  LOP3.LUT R66, R67, 0xffff0000, RZ, 0xc0, !PT ;  /* 0xffff000043427812 */ /* 0x000fe200078ec0ff */
[----:B------:R-:W-:Y:S01]  /*a140*/  IMAD.U32 R68, R157, 0x10000, RZ ;  /* 0x000100009d447824 */ /* 0x000fe200078e00ff */
[----:B------:R-:W-:Y:S01]  /*a150*/  LOP3.LUT R43, R43, 0xffff0000, RZ, 0xc0, !PT ;  /* 0xffff00002b2b7812 */ /* 0x000fe200078ec0ff */
[----:B------:R-:W-:Y:S01]  /*a160*/  FMUL.FTZ R70, R47, R58 ;  /* 0x0000003a2f467220 */ /* 0x000fe20000410000 */
[----:B------:R-:W-:Y:S01]  /*a170*/  LOP3.LUT R44, R44, 0xffff0000, RZ, 0xc0, !PT ;  /* 0xffff00002c2c7812 */ /* 0x000fe200078ec0ff */
[----:B------:R-:W-:Y:S01]  /*a180*/  IMAD.U32 R64, R53, 0x10000, RZ ;  /* 0x0001000035407824 */ /* 0x000fe200078e00ff */
[----:B------:R-:W-:Y:S01]  /*a190*/  LOP3.LUT R157, R157, 0xffff0000, RZ, 0xc0, !PT ;  /* 0xffff00009d9d7812 */ /* 0x000fe200078ec0ff */
[-C--:B------:R-:W-:Y:S01]  /*a1a0*/  FMUL.FTZ R72, R47, R66.reuse ;  /* 0x000000422f487220 */ /* 0x080fe20000410000 */
[----:B------:R-:W-:Y:S01]  /*a1b0*/  LOP3.LUT R53, R53, 0xffff0000, RZ, 0xc0, !PT ;  /* 0xffff000035357812 */ /* 0x000fe200078ec0ff */
[----:B------:R-:W-:Y:S01]  /*a1c0*/  FFMA.FTZ R47, R43, R66, -R70 ;  /* 0x000000422b2f7223 */ /* 0x000fe20000010846 */
[----:B------:R-:W-:Y:S01]  /*a1d0*/  LOP3.LUT R40, R40, 0xffff0000, RZ, 0xc0, !PT ;  /* 0xffff000028287812 */ /* 0x000fe200078ec0ff */
[----:B------:R-:W-:Y:S01]  /*a1e0*/  FMUL.FTZ R66, R45, R68 ;  /* 0x000000442d427220 */ /* 0x000fe20000410000 */
[----:B------:R-:W-:Y:S01]  /*a1f0*/  PRMT R155, R155, 0x5410, R50 ;  /* 0x000054109b9b7816 */ /* 0x000fe20000000032 */
[----:B------:R-:W-:Y:S01]  /*a200*/  FMUL.FTZ R63, R44, R157 ;  /* 0x0000009d2c3f7220 */ /* 0x000fe20000410000 */
[----:B------:R-:W-:Y:S01]  /*a210*/  PRMT R55, R156, 0x5410, R55 ;  /* 0x000054109c377816 */ /* 0x000fe20000000037 */
[C---:B------:R-:W-:Y:S01]  /*a220*/  FFMA.FTZ R50, R56.reuse, R69, -R71 ;  /* 0x0000004538327223 */ /* 0x040fe20000010847 */
[----:B------:R-:W-:Y:S01]  /*a230*/  FMUL.FTZ R45, R45, R64 ;  /* 0x000000402d2d7220 */ /* 0x000fe20000410000 */
[----:B------:R-:W-:Y:S01]  /*a240*/  FFMA.FTZ R56, R56, R65, R73 ;  /* 0x0000004138387223 */ /* 0x000fe20000010049 */
[----:B------:R-:W-:Y:S01]  /*a250*/  FFMA.FTZ R58, R43, R58, R72 ;  /* 0x0000003a2b3a7223 */ /* 0x000fe20000010048 */
[-C--:B------:R-:W-:Y:S01]  /*a260*/  FMUL.FTZ R65, R44, R53.reuse ;  /* 0x000000352c417220 */ /* 0x080fe20000410000 */
[----:B------:R-:W-:Y:S01]  /*a270*/  LOP3.LUT R62, R42, 0xffff0000, RZ, 0xc0, !PT ;  /* 0xffff00002a3e7812 */ /* 0x000fe200078ec0ff */
[----:B------:R-:W-:Y:S01]  /*a280*/  FFMA.FTZ R43, R41, R64, -R66 ;  /* 0x00000040292b7223 */ /* 0x000fe20000010842 */
[----:B------:R-:W-:Y:S01]  /*a290*/  FFMA.FTZ R44, R40, R53, -R63 ;  /* 0x00000035282c7223 */ /* 0x000fe2000001083f */
[----:B------:R-:W-:-:S02]  /*a2a0*/  IMAD.U32 R42, R46, 0x10000, RZ ;  /* 0x000100002e2a7824 */ /* 0x000fc400078e00ff */
[----:B------:R-:W-:Y:S01]  /*a2b0*/  FFMA.FTZ R41, R41, R68, R45 ;  /* 0x0000004429297223 */ /* 0x000fe2000001002d */
[----:B------:R-:W-:Y:S01]  /*a2c0*/  IMAD.U32 R53, R55, 0x10000, RZ ;  /* 0x0001000037357824 */ /* 0x000fe200078e00ff */
[----:B------:R-:W-:Y:S01]  /*a2d0*/  LOP3.LUT R46, R46, 0xffff0000, RZ, 0xc0, !PT ;  /* 0xffff00002e2e7812 */ /* 0x000fe200078ec0ff */
[----:B------:R-:W-:Y:S01]  /*a2e0*/  IMAD.U32 R45, R155, 0x10000, RZ ;  /* 0x000100009b2d7824 */ /* 0x000fe200078e00ff */
[----:B------:R-:W-:Y:S01]  /*a2f0*/  LOP3.LUT R55, R55, 0xffff0000, RZ, 0xc0, !PT ;  /* 0xffff000037377812 */ /* 0x000fe200078ec0ff */
[----:B------:R-:W-:Y:S01]  /*a300*/  FFMA.FTZ R40, R40, R157, R65 ;  /* 0x0000009d28287223 */ /* 0x000fe20000010041 */
[----:B------:R-:W-:Y:S01]  /*a310*/  LOP3.LUT R155, R155, 0xffff0000, RZ, 0xc0, !PT ;  /* 0xffff00009b9b7812 */ /* 0x000fe200078ec0ff */
[C---:B------:R-:W-:Y:S01]  /*a320*/  FMUL.FTZ R63, R42.reuse, R53 ;  /* 0x000000352a3f7220 */ /* 0x040fe20000410000 */
[----:B------:R-:W-:Y:S01]  /*a330*/  FMUL.FTZ R42, R42, R45 ;  /* 0x0000002d2a2a7220 */ /* 0x000fe20000410000 */
[----:B------:R-:W-:Y:S01]  /*a340*/  FMUL.FTZ R65, R46, R55 ;  /* 0x000000372e417220 */ /* 0x000fe20000410000 */
[----:B------:R-:W-:Y:S01]  /*a350*/  F2FP.BF16.F32.PACK_AB R43, R44, R43 ;  /* 0x0000002b2c2b723e */ /* 0x000fe200000010ff */
[----:B------:R-:W-:Y:S01]  /*a360*/  FMUL.FTZ R64, R46, R155 ;  /* 0x0000009b2e407220 */ /* 0x000fe20000410000 */
[----:B------:R-:W-:Y:S01]  /*a370*/  FFMA.FTZ R63, R60, R45, -R63 ;  /* 0x0000002d3c3f7223 */ /* 0x000fe2000001083f */
[----:B------:R-:W-:Y:S01]  /*a380*/  FFMA.FTZ R46, R62, R155, -R65 ;  /* 0x0000009b3e2e7223 */ /* 0x000fe20000010841 */
[----:B------:R-:W-:Y:S01]  /*a390*/  FFMA.FTZ R42, R60, R53, R42 ;  /* 0x000000353c2a7223 */ /* 0x000fe2000001002a */
[----:B------:R-:W-:Y:S01]  /*a3a0*/  FFMA.FTZ R55, R62, R55, R64 ;  /* 0x000000373e377223 */ /* 0x000fe20000010040 */
[----:B------:R-:W-:-:S02]  /*a3b0*/  F2FP.BF16.F32.PACK_AB R47, R47, R54 ;  /* 0x000000362f2f723e */ /* 0x000fc400000010ff */
[----:B------:R-:W-:Y:S02]  /*a3c0*/  F2FP.BF16.F32.PACK_AB R46, R46, R63 ;  /* 0x0000003f2e2e723e */ /* 0x000fe400000010ff */
[----:B------:R-:W-:Y:S02]  /*a3d0*/  F2FP.BF16.F32.PACK_AB R50, R59, R50 ;  /* 0x000000323b32723e */ /* 0x000fe400000010ff */
[----:B------:R-:W-:Y:S02]  /*a3e0*/  F2FP.BF16.F32.PACK_AB R58, R58, R61 ;  /* 0x0000003d3a3a723e */ /* 0x000fe400000010ff */
[----:B------:R-:W-:Y:S01]  /*a3f0*/  F2FP.BF16.F32.PACK_AB R55, R55, R42 ;  /* 0x0000002a3737723e */ /* 0x000fe200000010ff */
[----:B------:R-:W-:Y:S01]  /*a400*/  IMAD.MOV.U32 R42, RZ, RZ, R46 ;  /* 0x000000ffff2a7224 */ /* 0x000fe200078e002e */
[----:B------:R-:W-:Y:S01]  /*a410*/  F2FP.BF16.F32.PACK_AB R44, R40, R41 ;  /* 0x00000029282c723e */ /* 0x000fe200000010ff */
[----:B------:R-:W-:Y:S01]  /*a420*/  IMAD.MOV.U32 R40, RZ, RZ, R43 ;  /* 0x000000ffff287224 */ /* 0x000fe200078e002b */
[----:B------:R-:W-:Y:S01]  /*a430*/  F2FP.BF16.F32.PACK_AB R45, R57, R56 ;  /* 0x00000038392d723e */ /* 0x000fe200000010ff */
[----:B------:R-:W-:-:S02]  /*a440*/  IMAD.MOV.U32 R43, RZ, RZ, R47 ;  /* 0x000000ffff2b7224 */ /* 0x000fc400078e002f */
[----:B------:R-:W-:Y:S02]  /*a450*/  IMAD.MOV.U32 R41, RZ, RZ, R50 ;  /* 0x000000ffff297224 */ /* 0x000fe400078e0032 */
[----:B------:R-:W-:Y:S02]  /*a460*/  IMAD.MOV.U32 R46, RZ, RZ, R55 ;  /* 0x000000ffff2e7224 */ /* 0x000fe400078e0037 */
[----:B------:R-:W-:-:S07]  /*a470*/  IMAD.MOV.U32 R47, RZ, RZ, R58 ;  /* 0x000000ffff2f7224 */ /* 0x000fce00078e003a */
.L_x_518:
[----:B------:R-:W-:Y:S05]  /*a480*/  BSYNC B1 ;  /* 0x0000000000017941 */ /* 0x000fea0003800000 */
.L_x_517:
[----:B0-----:R0:W-:Y:S01]  /*a490*/  STG.E.128 desc[UR56][R48.64], R40 ;  /* 0x0000002830007986 */ /* 0x0011e2000c101d38 */
[----:B------:R-:W-:-:S13]  /*a4a0*/  ISETP.GE.AND P3, PT, R51, R146, PT ;  /* 0x000000923300720c */ /* 0x000fda0003f66270 */
[----:B------:R-:W-:Y:S05]  /*a4b0*/  @P3 BRA `(.L_x_467) ;  /* 0x0000000000f43947 */ /* 0x000fea0003800000 */
[--C-:B0-----:R-:W-:Y:S02]  /*a4c0*/  SHF.R.S32.HI R41, RZ, 0x1f, R51.reuse ;  /* 0x0000001fff297819 */ /* 0x101fe40000011433 */
[----:B------:R-:W-:-:S04]  /*a4d0*/  IADD3 R51, P3, P4, R114, R124, R51 ;  /* 0x0000007c72337210 */ /* 0x000fc80007c7e033 */
[----:B------:R-:W-:Y:S02]  /*a4e0*/  IADD3.X R52, R6, R52, R41, P3, P4 ;  /* 0x0000003406347210 */ /* 0x000fe40001fe8429 */
[----:B------:R-:W-:-:S04]  /*a4f0*/  LEA R120, P3, R51, R120, 0x1 ;  /* 0x0000007833787211 */ /* 0x000fc800078608ff */
[----:B------:R-:W-:-:S05]  /*a500*/  LEA.HI.X R121, R51, R121, R52, 0x1, P3 ;  /* 0x0000007933797211 */ /* 0x000fca00018f0c34 */
[----:B--2---:R0:W-:Y:S01]  /*a510*/  STG.E.128 desc[UR56][R120.64], R44 ;  /* 0x0000002c78007986 */ /* 0x0041e2000c101d38 */
[----:B------:R-:W-:Y:S05]  /*a520*/  BRA `(.L_x_467) ;  /* 0x0000000000d87947 */ /* 0x000fea0003800000 */
.L_x_434:
[----:B------:R-:W-:-:S06]  /*a530*/  UISETP.NE.AND UP0, UPT, UR58, 0x3, UPT ;  /* 0x000000033a00788c */ /* 0x000fcc000bf05270 */
[----:B------:R-:W-:-:S13]  /*a540*/  PLOP3.LUT P2, PT, PT, PT, UP0, 0x80, 0x0 ;  /* 0x000000000000781c */ /* 0x000fda0003f4f008 */
[----:B------:R-:W-:Y:S05]  /*a550*/  @!P2 BRA `(.L_x_519) ;  /* 0x000000000004a947 */ /* 0x000fea0003800000 */
[----:B------:R-:W-:Y:S01]  /*a560*/  BPT.TRAP 0x1 ;  /* 0x000000040000795c */ /* 0x000fe20000300000 */
.L_x_519:
[----:B------:R-:W-:Y:S01]  /*a570*/  IMAD R101, R16, 0x8, R2 ;  /* 0x0000000810657824 */ /* 0x000fe200078e0202 */
[----:B------:R-:W-:Y:S01]  /*a580*/  SHF.L.U32 R102, R184, 0x1f, RZ ;  /* 0x0000001fb8667819 */ /* 0x000fe200000006ff */
[----:B------:R-:W-:Y:S01]  /*a590*/  IMAD R100, R25, -0x80, R24 ;  /* 0xffffff8019647824 */ /* 0x000fe200078e0218 */
[----:B------:R-:W-:Y:S02]  /*a5a0*/  BSSY B1, `(.L_x_520) ;  /* 0x0000004000017945 */ /* 0x000fe40003800000 */
[----:B------:R-:W0:Y:S02]  /*a5b0*/  SYNCS.PHASECHK.TRANS64.TRYWAIT P3, [R101+URZ+0x34890], R102 ;  /* 0x03489066650075a7 */ /* 0x000e24000806017f */
[----:B------:R-:W-:Y:S01]  /*a5c0*/  VIMNMX R100, R100, 0x80, PT ;  /* 0x0000008064647848 */ /* 0x000fe20003fe0100 */
[----:B0-----:R-:W-:Y:S06]  /*a5d0*/  @!P3 BRA `(.L_x_521) ;  /* 0x000001780004b947 */ /* 0x001fec0003800000 */
.L_x_801:
[----:B------:R-:W-:Y:S05]  /*a5e0*/  BSYNC B1 ;  /* 0x0000000000017941 */ /* 0x000fea0003800000 */
.L_x_520:
[----:B------:R-:W-:Y:S01]  /*a5f0*/  ISETP.GE.AND P3, PT, R17, R100, PT ;  /* 0x000000641100720c */ /* 0x000fe20003f66270 */
[----:B------:R-:W-:-:S12]  /*a600*/  BSSY B1, `(.L_x_522) ;  /* 0x0000014000017945 */ /* 0x000fd80003800000 */
[----:B------:R-:W-:Y:S05]  /*a610*/  @P3 BRA `(.L_x_523) ;  /* 0x0000000000483947 */ /* 0x000fea0003800000 */
[----:B------:R-:W-:-:S13]  /*a620*/  ISETP.NE.AND P3, PT, R34, RZ, PT ;  /* 0x000000ff2200720c */ /* 0x000fda0003f65270 */
[----:B------:R-:W1:Y:S04]  /*a630*/  @P3 LDS.128 R40, [R47] ;  /* 0x000000002f283984 */ /* 0x000e680000000c00 */
[----:B-1----:R-:W-:Y:S01]  /*a640*/  @P3 STG.E.128 desc[UR56][R48.64], R40 ;  /* 0x0000002830003986 */ /* 0x002fe2000c101d38 */
[----:B------:R-:W-:-:S13]  /*a650*/  ISETP.NE.AND P3, PT, R38, RZ, PT ;  /* 0x000000ff2600720c */ /* 0x000fda0003f65270 */
[----:B------:R-:W1:Y:S04]  /*a660*/  @P3 LDS.128 R40, [R46] ;  /* 0x000000002e283984 */ /* 0x000e680000000c00 */
[----:B-1----:R-:W-:Y:S01]  /*a670*/  @P3 STG.E.128 desc[UR56][R48.64+0x40], R40 ;  /* 0x0000402830003986 */ /* 0x002fe2000c101d38 */
[----:B------:R-:W-:-:S13]  /*a680*/  ISETP.NE.AND P3, PT, R39, RZ, PT ;  /* 0x000000ff2700720c */ /* 0x000fda0003f65270 */
[----:B------:R-:W1:Y:S04]  /*a690*/  @P3 LDS.128 R40, [R47+0x4000] ;  /* 0x004000002f283984 */ /* 0x000e680000000c00 */
        /* <DEDUP_REMOVED lines=9> */
[----:B-1----:R1:W-:Y:S02]  /*a730*/  @P3 STG.E.128 desc[UR56][R48.64+0x140], R40 ;  /* 0x0001402830003986 */ /* 0x0023e4000c101d38 */
.L_x_523:
[----:B------:R-:W-:Y:S05]  /*a740*/  BSYNC B1 ;  /* 0x0000000000017941 */ /* 0x000fea0003800000 */
.L_x_522:
[----:B------:R-:W-:-:S13]  /*a750*/  ISETP.GE.AND P3, PT, R207, R100, PT ;  /* 0x00000064cf00720c */ /* 0x000fda0003f66270 */
[----:B------:R-:W-:Y:S05]  /*a760*/  @P3 BRA `(.L_x_467) ;  /* 0x0000000000483947 */ /* 0x000fea0003800000 */
[----:B------:R-:W-:-:S13]  /*a770*/  ISETP.NE.AND P3, PT, R34, RZ, PT ;  /* 0x000000ff2200720c */ /* 0x000fda0003f65270 */
[----:B-1----:R-:W1:Y:S04]  /*a780*/  @P3 LDS.128 R40, [R47+0x2000] ;  /* 0x002000002f283984 */ /* 0x002e680000000c00 */
        /* <DEDUP_REMOVED lines=16> */
.L_x_467:
[----:B------:R-:W-:Y:S05]  /*a890*/  BSYNC B0 ;  /* 0x0000000000007941 */ /* 0x000fea0003800000 */
.L_x_433:
[----:B01234-:R-:W0:Y:S01]  /*a8a0*/  S2R R40, SR_TID.X ;  /* 0x0000000000287919 */ /* 0x01fe220000002100 */
[----:B------:R-:W-:Y:S01]  /*a8b0*/  @!PT LDS RZ, [RZ] ;  /* 0x00000000fffff984 */ /* 0x000fe20000000800 */
[----:B------:R-:W-:Y:S01]  /*a8c0*/  @!PT LDS RZ, [RZ] ;  /* 0x00000000fffff984 */ /* 0x000fe20000000800 */
[----:B------:R-:W-:Y:S01]  /*a8d0*/  @!PT LDS RZ, [RZ] ;  /* 0x00000000fffff984 */ /* 0x000fe20000000800 */
[----:B------:R-:W-:Y:S01]  /*a8e0*/  @!PT LDS RZ, [RZ] ;  /* 0x00000000fffff984 */ /* 0x000fe20000000800 */
[----:B------:R1:W-:Y:S06]  /*a8f0*/  MEMBAR.ALL.CTA ;  /* 0x0000000000007992 */ /* 0x0003ec0000008000 */
[----:B-1----:R-:W1:Y:S01]  /*a900*/  FENCE.VIEW.ASYNC.S ;  /* 0x00000000000073c6 */ /* 0x002e620000000000 */
[----:B------:R-:W-:Y:S05]  /*a910*/  WARPSYNC.ALL ;  /* 0x0000000000007948 */ /* 0x000fea0003800000 */
[----:B------:R-:W-:Y:S01]  /*a920*/  BSSY B0, `(.L_x_524) ;  /* 0x0000009000007945 */ /* 0x000fe20003800000 */
[----:B0-----:R-:W-:Y:S01]  /*a930*/  LOP3.LUT R40, R40, 0x7f, RZ, 0xc0, !PT ;  /* 0x0000007f28287812 */ /* 0x001fe200078ec0ff */
[----:B-1----:R0:W-:Y:S03]  /*a940*/  BAR.SYNC.DEFER_BLOCKING R151, 0x80 ;  /* 0x000200970000751d */ /* 0x0021e60000010000 */
[----:B------:R-:W-:-:S13]  /*a950*/  ISETP.NE.AND P3, PT, R40, RZ, PT ;  /* 0x000000ff2800720c */ /* 0x000fda0003f65270 */
[----:B------:R-:W-:-:S05]  /*a960*/  @!P3 VIADD R40, R101, 0x348a0 ;  /* 0x000348a06528b836 */ /* 0x000fca0000000000 */
[----:B------:R-:W-:-:S04]  /*a970*/  @!P3 PRMT R40, RZ, 0x654, R40 ;  /* 0x00000654ff28b816 */ /* 0x000fc80000000028 */
[----:B------:R0:W-:Y:S01]  /*a980*/  @!P3 SYNCS.ARRIVE.TRANS64.RED.A1T0 RZ, [R40+URZ], RZ ;  /* 0x000000ff28ffb9a7 */ /* 0x0001e2000810043f */
[----:B------:R-:W-:Y:S05]  /*a990*/  @!P2 BRA `(.L_x_525) ;  /* 0x000000000004a947 */ /* 0x000fea0003800000 */
[----:B------:R-:W-:Y:S01]  /*a9a0*/  BPT.TRAP 0x1 ;  /* 0x000000040000795c */ /* 0x000fe20000300000 */
.L_x_525:
[----:B------:R-:W-:Y:S05]  /*a9b0*/  BSYNC B0 ;  /* 0x0000000000007941 */ /* 0x000fea0003800000 */
.L_x_524:
[----:B------:R-:W1:Y:S01]  /*a9c0*/  SYNCS.PHASECHK.TRANS64.TRYWAIT P2, [R101+URZ+0x348b0], R102 ;  /* 0x0348b066650075a7 */ /* 0x000e62000804017f */
[----:B------:R-:W-:Y:S01]  /*a9d0*/  ULDC UR59, c[0x0][0x320] ;  /* 0x0000c800003b7ab9 */ /* 0x000fe20000000800 */
[----:B------:R-:W-:Y:S01]  /*a9e0*/  ULDC.64 UR38, c[0x0][0x328] ;  /* 0x0000ca0000267ab9 */ /* 0x000fe20000000a00 */
[----:B------:R-:W-:Y:S01]  /*a9f0*/  ULDC.64 UR36, c[0x0][0x318] ;  /* 0x0000c60000247ab9 */ /* 0x000fe20000000a00 */
[----:B------:R-:W-:Y:S04]  /*aa00*/  BSSY B0, `(.L_x_526) ;  /* 0x0000002000007945 */ /* 0x000fe80003800000 */
[----:B-1----:R-:W-:Y:S05]  /*aa10*/  @!P2 BRA `(.L_x_527) ;  /* 0x000001740008a947 */ /* 0x002fea0003800000 */
.L_x_802:
[----:B------:R-:W-:Y:S05]  /*aa20*/  BSYNC B0 ;  /* 0x0000000000007941 */ /* 0x000fea0003800000 */
.L_x_526:
[----:B------:R-:W-:Y:S01]  /*aa30*/  ISETP.GE.AND P2, PT, R17, R100, PT ;  /* 0x000000641100720c */ /* 0x000fe20003f46270 */
[----:B0-----:R-:W-:Y:S01]  /*aa40*/  IMAD R40, R16, 0x4000, R15 ;  /* 0x0000400010287824 */ /* 0x001fe200078e020f */
[----:B------:R-:W-:Y:S01]  /*aa50*/  BSSY B0, `(.L_x_528) ;  /* 0x000001a000007945 */ /* 0x000fe20003800000 */
[----:B------:R-:W-:-:S04]  /*aa60*/  IMAD.WIDE R44, R25, 0x80, R118 ;  /* 0x00000080192c7825 */ /* 0x000fc800078e0276 */
[----:B------:R-:W-:Y:S02]  /*aa70*/  IMAD.IADD R48, R130, 0x1, R40 ;  /* 0x0000000182307824 */ /* 0x000fe400078e0228 */
[--C-:B------:R-:W-:Y:S02]  /*aa80*/  IMAD R49, R40, 0x2, R103.reuse ;  /* 0x0000000228317824 */ /* 0x100fe400078e0267 */
[----:B------:R-:W-:Y:S02]  /*aa90*/  IMAD R48, R48, 0x2, R103 ;  /* 0x0000000230307824 */ /* 0x000fe400078e0267 */
[----:B------:R-:W-:Y:S05]  /*aaa0*/  @P2 BRA `(.L_x_529) ;  /* 0x0000000000502947 */ /* 0x000fea0003800000 */
[----:B------:R-:W-:Y:S02]  /*aab0*/  IMAD R43, R45, UR38, RZ ;  /* 0x000000262d2b7c24 */ /* 0x000fe4000f8e02ff */
[----:B------:R-:W-:Y:S02]  /*aac0*/  IMAD.MOV.U32 R40, RZ, RZ, R112 ;  /* 0x000000ffff287224 */ /* 0x000fe400078e0070 */
[----:B------:R-:W-:Y:S02]  /*aad0*/  IMAD.MOV.U32 R41, RZ, RZ, R99 ;  /* 0x000000ffff297224 */ /* 0x000fe400078e0063 */
[C---:B------:R-:W-:Y:S02]  /*aae0*/  IMAD R43, R44.reuse, UR39, R43 ;  /* 0x000000272c2b7c24 */ /* 0x040fe4000f8e022b */
[----:B------:R-:W-:-:S04]  /*aaf0*/  IMAD.WIDE.U32 R40, R44, UR38, R40 ;  /* 0x000000262c287c25 */ /* 0x000fc8000f8e0028 */
[----:B------:R-:W-:Y:S01]  /*ab00*/  IMAD.IADD R41, R41, 0x1, R43 ;  /* 0x0000000129297824 */ /* 0x000fe200078e022b */
[----:B------:R-:W-:-:S04]  /*ab10*/  LEA R46, P2, R40, UR36, 0x1 ;  /* 0x00000024282e7c11 */ /* 0x000fc8000f8408ff */
[----:B------:R-:W-:Y:S02]  /*ab20*/  LEA.HI.X R47, R40, UR37, R41, 0x1, P2 ;  /* 0x00000025282f7c11 */ /* 0x000fe400090f0c29 */
[----:B------:R-:W-:-:S13]  /*ab30*/  ISETP.GE.AND P2, PT, R18, UR59, PT ;  /* 0x0000003b12007c0c */ /* 0x000fda000bf46270 */
[----:B------:R-:W0:Y:S04]  /*ab40*/  @!P2 LDS.128 R40, [R49] ;  /* 0x000000003128a984 */ /* 0x000e280000000c00 */
[----:B0-----:R-:W-:Y:S01]  /*ab50*/  @!P2 STG.E.128 desc[UR56][R46.64], R40 ;  /* 0x000000282e00a986 */ /* 0x001fe2000c101d38 */
[----:B------:R-:W-:-:S13]  /*ab60*/  ISETP.GE.AND P2, PT, R0, UR59, PT ;  /* 0x0000003b00007c0c */ /* 0x000fda000bf46270 */
[----:B------:R-:W0:Y:S04]  /*ab70*/  @!P2 LDS.128 R40, [R48] ;  /* 0x000000003028a984 */ /* 0x000e280000000c00 */
[----:B0-----:R-:W-:Y:S01]  /*ab80*/  @!P2 STG.E.128 desc[UR56][R46.64+0x40], R40 ;  /* 0x000040282e00a986 */ /* 0x001fe2000c101d38 */
[----:B------:R-:W-:-:S13]  /*ab90*/  ISETP.GE.AND P2, PT, R3, UR59, PT ;  /* 0x0000003b03007c0c */ /* 0x000fda000bf46270 */
[----:B------:R-:W0:Y:S04]  /*aba0*/  @!P2 LDS.128 R40, [R49+0x4000] ;  /* 0x004000003128a984 */ /* 0x000e280000000c00 */
[----:B0-----:R-:W-:Y:S01]  /*abb0*/  @!P2 STG.E.128 desc[UR56][R46.64+0x80], R40 ;  /* 0x000080282e00a986 */ /* 0x001fe2000c101d38 */
[----:B------:R-:W-:-:S13]  /*abc0*/  ISETP.GE.AND P2, PT, R4, UR59, PT ;  /* 0x0000003b04007c0c */ /* 0x000fda000bf46270 */
[----:B------:R-:W0:Y:S04]  /*abd0*/  @!P2 LDS.128 R40, [R48+0x4000] ;  /* 0x004000003028a984 */ /* 0x000e280000000c00 */
[----:B0-----:R0:W-:Y:S02]  /*abe0*/  @!P2 STG.E.128 desc[UR56][R46.64+0xc0], R40 ;  /* 0x0000c0282e00a986 */ /* 0x0011e4000c101d38 */
.L_x_529:
[----:B------:R-:W-:Y:S05]  /*abf0*/  BSYNC B0 ;  /* 0x0000000000007941 */ /* 0x000fea0003800000 */
.L_x_528:
[----:B------:R-:W-:Y:S01]  /*ac00*/  ISETP.GE.AND P2, PT, R207, R100, PT ;  /* 0x00000064cf00720c */ /* 0x000fe20003f46270 */
[----:B------:R-:W-:-:S12]  /*ac10*/  BSSY B0, `(.L_x_530) ;  /* 0x0000018000007945 */ /* 0x000fd80003800000 */
[----:B------:R-:W-:Y:S05]  /*ac20*/  @P2 BRA `(.L_x_531) ;  /* 0x0000000000582947 */ /* 0x000fea0003800000 */
[----:B0-----:R-:W-:Y:S01]  /*ac30*/  IADD3 R43, P2, R44, 0x40, RZ ;  /* 0x000000402c2b7810 */ /* 0x001fe20007f5e0ff */
[----:B------:R-:W-:Y:S02]  /*ac40*/  IMAD.MOV.U32 R40, RZ, RZ, R112 ;  /* 0x000000ffff287224 */ /* 0x000fe400078e0070 */
[----:B------:R-:W-:Y:S02]  /*ac50*/  IMAD.MOV.U32 R41, RZ, RZ, R99 ;  /* 0x000000ffff297224 */ /* 0x000fe400078e0063 */
[----:B------:R-:W-:Y:S02]  /*ac60*/  IMAD.X R44, RZ, RZ, R45, P2 ;  /* 0x000000ffff2c7224 */ /* 0x000fe400010e062d */
[----:B------:R-:W-:-:S04]  /*ac70*/  IMAD.WIDE.U32 R40, R43, UR38, R40 ;  /* 0x000000262b287c25 */ /* 0x000fc8000f8e0028 */
[----:B------:R-:W-:-:S04]  /*ac80*/  IMAD R44, R44, UR38, RZ ;  /* 0x000000262c2c7c24 */ /* 0x000fc8000f8e02ff */
[----:B------:R-:W-:Y:S01]  /*ac90*/  IMAD R43, R43, UR39, R44 ;  /* 0x000000272b2b7c24 */ /* 0x000fe2000f8e022c */
[----:B------:R-:W-:-:S03]  /*aca0*/  LEA R44, P2, R40, UR36, 0x1 ;  /* 0x00000024282c7c11 */ /* 0x000fc6000f8408ff */
[----:B------:R-:W-:-:S05]  /*acb0*/  IMAD.IADD R41, R41, 0x1, R43 ;  /* 0x0000000129297824 */ /* 0x000fca00078e022b */
[----:B------:R-:W-:Y:S02]  /*acc0*/  LEA.HI.X R45, R40, UR37, R41, 0x1, P2 ;  /* 0x00000025282d7c11 */ /* 0x000fe400090f0c29 */
[----:B------:R-:W-:-:S13]  /*acd0*/  ISETP.GE.AND P2, PT, R18, UR59, PT ;  /* 0x0000003b12007c0c */ /* 0x000fda000bf46270 */
[----:B------:R-:W0:Y:S04]  /*ace0*/  @!P2 LDS.128 R40, [R49+0x2000] ;  /* 0x002000003128a984 */ /* 0x000e280000000c00 */
[----:B0-----:R-:W-:Y:S01]  /*acf0*/  @!P2 STG.E.128 desc[UR56][R44.64], R40 ;  /* 0x000000282c00a986 */ /* 0x001fe2000c101d38 */
        /* <DEDUP_REMOVED lines=8> */
[----:B0-----:R2:W-:Y:S02]  /*ad80*/  @!P2 STG.E.128 desc[UR56][R44.64+0xc0], R40 ;  /* 0x0000c0282c00a986 */ /* 0x0015e4000c101d38 */
.L_x_531:
[----:B------:R-:W-:Y:S05]  /*ad90*/  BSYNC B0 ;  /* 0x0000000000007941 */ /* 0x000fea0003800000 */
.L_x_530:
[----:B0-2---:R-:W2:Y:S01]  /*ada0*/  LDL R40, [R1+0x10] ;  /* 0x0000100001287983 */ /* 0x005ea20000100800 */
[----:B-1----:R-:W-:Y:S01]  /*adb0*/  @!P3 VIADD R101, R101, 0x348c0 ;  /* 0x000348c06565b836 */ /* 0x002fe20000000000 */
[----:B------:R-:W-:Y:S01]  /*adc0*/  PLOP3.LUT P2, PT, PT, PT, PT, 0x8, 0x0 ;  /* 0x000000000000781c */ /* 0x000fe20003f4e170 */
[----:B------:R-:W-:Y:S01]  /*add0*/  VIADD R16, R16, 0x1 ;  /* 0x0000000110107836 */ /* 0x000fe20000000000 */
[----:B------:R-:W-:Y:S01]  /*ade0*/  @!PT LDS RZ, [RZ] ;  /* 0x00000000fffff984 */ /* 0x000fe20000000800 */
[----:B------:R-:W-:Y:S01]  /*adf0*/  @!PT LDS RZ, [RZ] ;  /* 0x00000000fffff984 */ /* 0x000fe20000000800 */
[----:B------:R-:W-:Y:S01]  /*ae00*/  @!PT LDS RZ, [RZ] ;  /* 0x00000000fffff984 */ /* 0x000fe20000000800 */
[----:B------:R-:W-:Y:S01]  /*ae10*/  @!PT LDS RZ, [RZ] ;  /* 0x00000000fffff984 */ /* 0x000fe20000000800 */
[----:B------:R0:W-:Y:S06]  /*ae20*/  MEMBAR.ALL.CTA ;  /* 0x0000000000007992 */ /* 0x0001ec0000008000 */
[----:B0-----:R-:W0:Y:S01]  /*ae30*/  FENCE.VIEW.ASYNC.S ;  /* 0x00000000000073c6 */ /* 0x001e220000000000 */
[----:B------:R-:W-:Y:S01]  /*ae40*/  @!P3 PRMT R101, RZ, 0x654, R101 ;  /* 0x00000654ff65b816 */ /* 0x000fe20000000065 */
[----:B0-----:R1:W-:Y:S06]  /*ae50*/  BAR.SYNC.DEFER_BLOCKING R151, 0x80 ;  /* 0x000200970000751d */ /* 0x0013ec0000010000 */
[----:B------:R1:W-:Y:S01]  /*ae60*/  @!P3 SYNCS.ARRIVE.TRANS64.RED.A1T0 RZ, [R101+URZ], RZ ;  /* 0x000000ff65ffb9a7 */ /* 0x0003e2000810043f */
[----:B------:R-:W-:-:S04]  /*ae70*/  ISETP.NE.AND P3, PT, R16, 0x2, PT ;  /* 0x000000021000780c */ /* 0x000fc80003f65270 */
[----:B------:R-:W-:Y:S02]  /*ae80*/  SEL R41, RZ, 0x1, P3 ;  /* 0x00000001ff297807 */ /* 0x000fe40001800000 */
[----:B------:R-:W-:Y:S02]  /*ae90*/  SEL R16, R16, RZ, P3 ;  /* 0x000000ff10107207 */ /* 0x000fe40001800000 */
[----:B------:R-:W-:Y:S02]  /*aea0*/  LOP3.LUT R184, R184, R41, RZ, 0x3c, !PT ;  /* 0x00000029b8b87212 */ /* 0x000fe400078e3cff */
[----:B--2---:R-:W-:-:S13]  /*aeb0*/  LOP3.LUT P4, RZ, R40, 0x2, RZ, 0xc0, !PT ;  /* 0x0000000228ff7812 */ /* 0x004fda000788c0ff */
[----:B-1----:R-:W-:Y:S05]  /*aec0*/  @P4 BRA `(.L_x_532) ;  /* 0xffffff7c00884947 */ /* 0x002fea000383ffff */
.L_x_428:
[----:B------:R-:W-:Y:S01]  /*aed0*/  BSSY B0, `(.L_x_533) ;  /* 0x0000005000007945 */ /* 0x000fe20003800000 */
[----:B------:R-:W-:-:S03]  /*aee0*/  IMAD.MOV.U32 R0, RZ, RZ, RZ ;  /* 0x000000ffff007224 */ /* 0x000fc600078e00ff */
[----:B------:R-:W-:Y:S05]  /*aef0*/  @P2 BRA `(.L_x_534) ;  /* 0x0000000000082947 */ /* 0x000fea0003800000 */
[----:B------:R-:W1:Y:S02]  /*af00*/  FENCE.VIEW.ASYNC.G ;  /* 0x00000000000073c6 */ /* 0x000e640000000100 */
[----:B-1----:R-:W-:Y:S06]  /*af10*/  BAR.ARV 0xc, 0x180 ;  /* 0x0306000000007b1d */ /* 0x002fec0000002000 */
.L_x_534:
[----:B------:R-:W-:Y:S05]  /*af20*/  BSYNC B0 ;  /* 0x0000000000007941 */ /* 0x000fea0003800000 */
.L_x_533:
[----:B------:R-:W2:Y:S01]  /*af30*/  LDL R3, [R1+0x10] ;  /* 0x0000100001037983 */ /* 0x000ea20000100800 */
[----:B------:R-:W-:Y:S01]  /*af40*/  BSSY B0, `(.L_x_535) ;  /* 0x0000020000007945 */ /* 0x000fe20003800000 */
[----:B--2---:R-:W-:-:S13]  /*af50*/  LOP3.LUT P0, RZ, R3, 0x4, RZ, 0xc0, !PT ;  /* 0x0000000403ff7812 */ /* 0x004fda000780c0ff */
        /* <DEDUP_REMOVED lines=30> */
.L_x_536:
[----:B------:R-:W-:Y:S05]  /*b140*/  BSYNC B0 ;  /* 0x0000000000007941 */ /* 0x000fea0003800000 */
.L_x_535:
[-C--:B------:R-:W-:Y:S01]  /*b150*/  IMAD R197, R209, R0.reuse, RZ ;  /* 0x00000000d1c57224 */ /* 0x080fe200078e02ff */
[----:B------:R-:W-:Y:S02]  /*b160*/  PLOP3.LUT P0, PT, PT, PT, PT, 0x80, 0x0 ;  /* 0x000000000000781c */ /* 0x000fe40003f0f070 */
[----:B------:R-:W-:Y:S02]  /*b170*/  CS2R R20, SRZ ;  /* 0x0000000000147805 */ /* 0x000fe4000001ff00 */
[----:B------:R-:W-:Y:S02]  /*b180*/  CS2R R86, SRZ ;  /* 0x0000000000567805 */ /* 0x000fe4000001ff00 */
[----:B------:R-:W-:Y:S02]  /*b190*/  CS2R R84, SRZ ;  /* 0x0000000000547805 */ /* 0x000fe4000001ff00 */
[----:B------:R-:W-:Y:S02]  /*b1a0*/  VIADDMNMX R149, R197, R0, R149, PT ;  /* 0x00000000c5957246 */ /* 0x000fe40003800195 */
[----:B------:R-:W-:-:S02]  /*b1b0*/  CS2R R82, SRZ ;  /* 0x0000000000527805 */ /* 0x000fc4000001ff00 */
[----:B------:R-:W-:Y:S02]  /*b1c0*/  CS2R R80, SRZ ;  /* 0x0000000000507805 */ /* 0x000fe4000001ff00 */
[----:B------:R-:W-:Y:S02]  /*b1d0*/  CS2R R78, SRZ ;  /* 0x00000000004e7805 */ /* 0x000fe4000001ff00 */
[----:B------:R-:W-:Y:S02]  /*b1e0*/  ISETP.GT.AND P1, PT, R149, R197, PT ;  /* 0x000000c59500720c */ /* 0x000fe40003f24270 */
        /* <DEDUP_REMOVED lines=28> */
[----:B------:R-:W1:Y:S02]  /*b3b0*/  S2R R4, SR_TID.X ;  /* 0x0000000000047919 */ /* 0x000e640000002100 */
[----:B-1----:R-:W-:-:S05]  /*b3c0*/  VIADD R4, R4, 0xffffff80 ;  /* 0xffffff8004047836 */ /* 0x002fca0000000000 */
[----:B------:R-:W-:-:S04]  /*b3d0*/  SHF.R.S32.HI R3, RZ, 0x1f, R4 ;  /* 0x0000001fff037819 */ /* 0x000fc80000011404 */
[----:B------:R-:W-:-:S04]  /*b3e0*/  LEA.HI R3, R3, R4, RZ, 0x7 ;  /* 0x0000000403037211 */ /* 0x000fc800078f38ff */
[----:B------:R-:W-:-:S05]  /*b3f0*/  SHF.R.S32.HI R3, RZ, 0x7, R3 ;  /* 0x00000007ff037819 */ /* 0x000fca0000011403 */
[----:B------:R-:W1:Y:S02]  /*b400*/  SHFL.IDX PT, R0, R3, RZ, 0x1f ;  /* 0x00001fff03007589 */ /* 0x000e6400000e0000 */
[----:B-1----:R-:W-:-:S04]  /*b410*/  LEA.HI R3, R0, R0, RZ, 0x1 ;  /* 0x0000000000037211 */ /* 0x002fc800078f08ff */
[----:B------:R-:W-:-:S05]  /*b420*/  LOP3.LUT R3, R3, 0x1e, RZ, 0xc0, !PT ;  /* 0x0000001e03037812 */ /* 0x000fca00078ec0ff */
[----:B------:R-:W-:Y:S02]  /*b430*/  IMAD.IADD R3, R0, 0x1, -R3 ;  /* 0x0000000100037824 */ /* 0x000fe400078e0a03 */
[----:B------:R-:W-:-:S03]  /*b440*/  IMAD.U32 R0, RZ, RZ, UR61 ;  /* 0x0000003dff007e24 */ /* 0x000fc6000f8e00ff */
[----:B------:R-:W-:Y:S02]  /*b450*/  LEA R3, R3, UR61, 0xd ;  /* 0x0000003d03037c11 */ /* 0x000fe4000f8e68ff */
[----:B------:R-:W-:Y:S02]  /*b460*/  LOP3.LUT P0, RZ, R0, 0x3ff, RZ, 0xc0, !PT ;  /* 0x000003ff00ff7812 */ /* 0x000fe4000780c0ff */
[----:B------:R-:W-:Y:S02]  /*b470*/  SHF.R.U32.HI R3, RZ, 0x4, R3 ;  /* 0x00000004ff037819 */ /* 0x000fe40000011603 */
[----:B------:R-:W-:Y:S02]  /*b480*/  P2R R24, PR, RZ, 0x1 ;  /* 0x00000001ff187803 */ /* 0x000fe40000000000 */
[----:B------:R-:W-:-:S07]  /*b490*/  LOP3.LUT R36, R3, 0x3fff, RZ, 0xc0, !PT ;  /* 0x00003fff03247812 */ /* 0x000fce00078ec0ff */
        /* <DEDUP_REMOVED lines=17> */
.L_x_538:
[----:B------:R-:W-:Y:S02]  /*b5b0*/  ULDC UR4, c[0x0][0x3f4] ;  /* 0x0000fd0000047ab9 */ /* 0x000fe40000000800 */
[----:B------:R-:W-:-:S13]  /*b5c0*/  ISETP.LT.AND P0, PT, RZ, UR4, PT ;  /* 0x00000004ff007c0c */ /* 0x000fda000bf01270 */
[----:B------:R-:W-:Y:S05]  /*b5d0*/  @P0 BRA `(.L_x_539) ;  /* 0x00000000003c0947 */ /* 0x000fea0003800000 */
[----:B------:R-:W-:-:S04]  /*b5e0*/  LEA.HI R0, R206, R206, RZ, 0x1 ;  /* 0x000000cece007211 */ /* 0x000fc800078f08ff */
[----:B------:R-:W-:-:S05]  /*b5f0*/  LOP3.LUT R3, R0, 0xfffffffe, RZ, 0xc0, !PT ;  /* 0xfffffffe00037812 */ /* 0x000fca00078ec0ff */
[----:B------:R-:W-:-:S05]  /*b600*/  IMAD.IADD R3, R206, 0x1, -R3 ;  /* 0x00000001ce037824 */ /* 0x000fca00078e0a03 */
[----:B------:R-:W-:-:S04]  /*b610*/  SHF.L.U32 R3, R3, 0x1f, RZ ;  /* 0x0000001f03037819 */ /* 0x000fc800000006ff */
[----:B------:R1:W2:Y:S03]  /*b620*/  SYNCS.PHASECHK.TRANS64.TRYWAIT P0, [R2+URZ+0x34800], R3 ;  /* 0x03480003020075a7 */ /* 0x0002a6000800017f */
[----:B--2---:R-:W-:Y:S05]  /*b630*/  @!P0 NANOSLEEP.SYNCS 0x989680 ;  /* 0x009896800000895d */ /* 0x004fea0003900000 */
[----:B------:R-:W2:Y:S01]  /*b640*/  @!P0 SYNCS.PHASECHK.TRANS64 P0, [R2+URZ+0x34800], R3 ;  /* 0x03480003020085a7 */ /* 0x000ea2000800007f */
[----:B------:R-:W-:Y:S04]  /*b650*/  BSSY B0, `(.L_x_540) ;  /* 0x0000006000007945 */ /* 0x000fe80003800000 */
[----:B--2---:R-:W-:Y:S05]  /*b660*/  @P0 BRA `(.L_x_541) ;  /* 0x0000000000100947 */ /* 0x004fea0003800000 */
.L_x_542:
[----:B--2---:R2:W3:Y:S02]  /*b670*/  SYNCS.PHASECHK.TRANS64.TRYWAIT P0, [R2+URZ+0x34800], R3 ;  /* 0x03480003020075a7 */ /* 0x0044e4000800017f */
[----:B---3--:R-:W-:Y:S05]  /*b680*/  @!P0 NANOSLEEP.SYNCS 0x989680 ;  /* 0x009896800000895d */ /* 0x008fea0003900000 */
[----:B------:R-:W3:Y:S02]  /*b690*/  @!P0 SYNCS.PHASECHK.TRANS64 P0, [R2+URZ+0x34800], R3 ;  /* 0x03480003020085a7 */ /* 0x000ee4000800007f */
[----:B---3--:R-:W-:Y:S05]  /*b6a0*/  @!P0 BRA `(.L_x_542) ;  /* 0xfffffffc00f08947 */ /* 0x008fea000383ffff */
.L_x_541:
[----:B------:R-:W-:Y:S05]  /*b6b0*/  BSYNC B0 ;  /* 0x0000000000007941 */ /* 0x000fea0003800000 */
.L_x_540:
[----:B------:R-:W-:Y:S05]  /*b6c0*/  BRA `(.L_x_543) ;  /* 0x0000005800647947 */ /* 0x000fea0003800000 */
.L_x_539:
[----:B-----5:R-:W-:Y:S01]  /*b6d0*/  SHF.R.S32.HI R0, RZ, 0x1f, R143 ;  /* 0x0000001fff007819 */ /* 0x020fe2000001148f */
[----:B------:R-:W-:Y:S01]  /*b6e0*/  ULDC.64 UR4, c[0x0][0x3f8] ;  /* 0x0000fe0000047ab9 */ /* 0x000fe20000000a00 */
[----:B------:R-:W-:Y:S01]  /*b6f0*/  ULDC.64 UR6, c[0x0][0x408] ;  /* 0x0001020000067ab9 */ /* 0x000fe20000000a00 */
[----:B------:R-:W-:Y:S01]  /*b700*/  ISETP.NE.AND P2, PT, R24, RZ, PT ;  /* 0x000000ff1800720c */ /* 0x000fe20003f45270 */
[----:B------:R-:W-:-:S04]  /*b710*/  IMAD.WIDE.U32 R4, R143, UR4, RZ ;  /* 0x000000048f047c25 */ /* 0x000fc8000f8e00ff */
[C---:B0-----:R-:W-:Y:S02]  /*b720*/  IMAD R6, R0.reuse, UR4, RZ ;  /* 0x0000000400067c24 */ /* 0x041fe4000f8e02ff */
[----:B------:R-:W-:Y:S02]  /*b730*/  IMAD R0, R0, UR6, RZ ;  /* 0x0000000600007c24 */ /* 0x000fe4000f8e02ff */
[C---:B------:R-:W-:Y:S01]  /*b740*/  IMAD R41, R143.reuse, UR5, R6 ;  /* 0x000000058f297c24 */ /* 0x040fe2000f8e0206 */
[----:B------:R-:W-:Y:S01]  /*b750*/  ULDC.64 UR4, c[0x0][0x3e8] ;  /* 0x0000fa0000047ab9 */ /* 0x000fe20000000a00 */
[----:B------:R-:W-:Y:S01]  /*b760*/  IMAD.WIDE.U32 R44, R143, UR6, RZ ;  /* 0x000000068f2c7c25 */ /* 0x000fe2000f8e00ff */
[----:B------:R-:W-:-:S03]  /*b770*/  LEA R39, P0, R4, UR4, 0x1 ;  /* 0x0000000404277c11 */ /* 0x000fc6000f8008ff */
[----:B------:R-:W-:Y:S01]  /*b780*/  IMAD R3, R143, UR7, R0 ;  /* 0x000000078f037c24 */ /* 0x000fe2000f8e0200 */
[----:B------:R-:W-:Y:S01]  /*b790*/  ULDC.64 UR6, c[0x0][0x400] ;  /* 0x0001000000067ab9 */ /* 0x000fe20000000a00 */
[----:B------:R-:W-:Y:S01]  /*b7a0*/  IMAD.IADD R41, R41, 0x1, R5 ;  /* 0x0000000129297824 */ /* 0x000fe200078e0205 */
[----:B------:R-:W-:Y:S01]  /*b7b0*/  LEA R37, P1, R44, UR6, 0x1 ;  /* 0x000000062c257c11 */ /* 0x000fe2000f8208ff */
[----:B------:R-:W-:-:S03]  /*b7c0*/  IMAD.IADD R3, R3, 0x1, R45 ;  /* 0x0000000103037824 */ /* 0x000fc600078e022d */
[----:B------:R-:W-:Y:S02]  /*b7d0*/  LEA.HI.X R41, R4, UR5, R41, 0x1, P0 ;  /* 0x0000000504297c11 */ /* 0x000fe400080f0c29 */
[----:B------:R-:W-:Y:S01]  /*b7e0*/  LEA.HI.X R44, R44, UR7, R3, 0x1, P1 ;  /* 0x000000072c2c7c11 */ /* 0x000fe200088f0c03 */
[----:B------:R-:W-:Y:S06]  /*b7f0*/  @!P2 BRA `(.L_x_544) ;  /* 0x000000000040a947 */ /* 0x000fec0003800000 */
[----:B------:R-:W-:Y:S01]  /*b800*/  MOV R14, 0x0 ;  /* 0x00000000000e7802 */ /* 0x000fe20000000f00 */
[----:B------:R-:W-:Y:S01]  /*b810*/  ULDC.64 UR4, c[0x4][0x118] ;  /* 0x0100460000047ab9 */ /* 0x000fe20000000a00 */
[----:B------:R-:W-:Y:S01]  /*b820*/  ULDC.64 UR6, c[0x4][0x120] ;  /* 0x0100480000067ab9 */ /* 0x000fe20000000a00 */
[----:B------:R-:W-:Y:S02]  /*b830*/  IMAD.U32 R4, RZ, RZ, UR4 ;  /* 0x00000004ff047e24 */ /* 0x000fe4000f8e00ff */
[----:B------:R-:W-:Y:S01]  /*b840*/  IMAD.U32 R5, RZ, RZ, UR5 ;  /* 0x00000005ff057e24 */ /* 0x000fe2000f8e00ff */
[----:B------:R-:W0:Y:S01]  /*b850*/  LDC.64 R14, c[0x4][R14] ;  /* 0x010000000e0e7b82 */ /* 0x000e220000000a00 */
[----:B------:R-:W-:Y:S01]  /*b860*/  ULDC.64 UR4, c[0x4][0x88] ;  /* 0x0100220000047ab9 */ /* 0x000fe20000000a00 */
        /* <DEDUP_REMOVED lines=9> */
.L_x_544:
[----:B------:R-:W-:Y:S01]  /*b900*/  ULDC.U8 UR4, c[0x0][0x410] ;  /* 0x0001040000047ab9 */ /* 0x000fe20000000000 */
[----:B------:R-:W-:Y:S01]  /*b910*/  BSSY B0, `(.L_x_545) ;  /* 0x000056c000007945 */ /* 0x000fe20003800000 */
[----:B------:R-:W-:Y:S01]  /*b920*/  ISETP.NE.AND P0, PT, RZ, UR4, PT ;  /* 0x00000004ff007c0c */ /* 0x000fe2000bf05270 */
[----:B------:R-:W-:-:S12]  /*b930*/  IMAD R0, R145, 0x80, R17 ;  /* 0x0000008091007824 */ /* 0x000fd800078e0211 */
[----:B------:R-:W-:Y:S05]  /*b940*/  @!P0 BRA `(.L_x_546) ;  /* 0x0000002800b48947 */ /* 0x000fea0003800000 */
[----:B------:R-:W-:-:S03]  /*b950*/  UMOV UR4, 0xffffffff ;  /* 0xffffffff00047882 */ /* 0x000fc60000000000 */
[----:B------:R-:W-:Y:S05]  /*b960*/  BRA.DIV UR4, `(.L_x_547) ;  /* 0x0000016604487947 */ /* 0x000fea000b800000 */
[----:B------:R0:W1:Y:S04]  /*b970*/  SHFL.IDX PT, R42, R41, RZ, 0x1c1f ;  /* 0x001c1fff292a7589 */ /* 0x00006800000e0000 */
[----:B------:R-:W2:Y:S04]  /*b980*/  SHFL.IDX PT, R39, R39, RZ, 0x1c1f ;  /* 0x001c1fff27277589 */ /* 0x000ea800000e0000 */
[----:B------:R-:W3:Y:S04]  /*b990*/  SHFL.IDX PT, R44, R44, RZ, 0x1c1f ;  /* 0x001c1fff2c2c7589 */ /* 0x000ee800000e0000 */
[----:B0-----:R-:W4:Y:S02]  /*b9a0*/  SHFL.IDX PT, R37, R37, RZ, 0x1c1f ;  /* 0x001c1fff25257589 */ /* 0x001f2400000e0000 */
.L_x_808:
[----:B------:R-:W-:Y:S01]  /*b9b0*/  ULDC UR4, c[0x0][0x448] ;  /* 0x0001120000047ab9 */ /* 0x000fe20000000800 */
[----:B------:R-:W-:Y:S01]  /*b9c0*/  LOP3.LUT R8, R191, 0x18, R18, 0xf8, !PT ;  /* 0x00000018bf087812 */ /* 0x000fe200078ef812 */
[----:B------:R-:W-:Y:S01]  /*b9d0*/  IMAD R43, R150, UR4, RZ ;  /* 0x00000004962b7c24 */ /* 0x000fe2000f8e02ff */
[----:B------:R-:W-:Y:S01]  /*b9e0*/  BSSY B1, `(.L_x_548) ;  /* 0x0000054000017945 */ /* 0x000fe20003800000 */
[----:B------:R-:W-:Y:S02]  /*b9f0*/  LOP3.LUT P0, RZ, R231, 0x4, RZ, 0xc0, !PT ;  /* 0x00000004e7ff7812 */ /* 0x000fe4000780c0ff */
[----:B------:R-:W-:Y:S02]  /*ba00*/  CS2R R4, SRZ ;  /* 0x0000000000047805 */ /* 0x000fe4000001ff00 */
[----:B------:R-:W-:Y:S02]  /*ba10*/  LOP3.LUT R3, R8, R193, RZ, 0x3c, !PT ;  /* 0x000000c108037212 */ /* 0x000fe400078e3cff */
[----:B------:R-:W-:-:S02]  /*ba20*/  CS2R R6, SRZ ;  /* 0x0000000000067805 */ /* 0x000fc4000001ff00 */
[----:B------:R-:W-:Y:S01]  /*ba30*/  ISETP.GE.AND P1, PT, R0, R43, PT ;  /* 0x0000002b0000720c */ /* 0x000fe20003f26270 */
[----:B------:R-:W-:Y:S01]  /*ba40*/  IMAD R43, R145, -0x80, R43 ;  /* 0xffffff80912b7824 */ /* 0x000fe200078e022b */
[----:B------:R-:W-:Y:S01]  /*ba50*/  CS2R R8, SRZ ;  /* 0x0000000000087805 */ /* 0x000fe2000001ff00 */
[----:B------:R-:W-:Y:S01]  /*ba60*/  IMAD R3, R192, 0x200, R3 ;  /* 0x00000200c0037824 */ /* 0x000fe200078e0203 */
[----:B------:R-:W-:Y:S02]  /*ba70*/  CS2R R10, SRZ ;  /* 0x00000000000a7805 */ /* 0x000fe4000001ff00 */
[----:B------:R-:W-:Y:S02]  /*ba80*/  CS2R R12, SRZ ;  /* 0x00000000000c7805 */ /* 0x000fe4000001ff00 */
[----:B------:R-:W-:Y:S01]  /*ba90*/  CS2R R14, SRZ ;  /* 0x00000000000e7805 */ /* 0x000fe2000001ff00 */
[----:B------:R-:W-:Y:S01]  /*baa0*/  IMAD R3, R3, 0x2, R2 ;  /* 0x0000000203037824 */ /* 0x000fe200078e0202 */
[----:B------:R-:W-:-:S02]  /*bab0*/  CS2R R20, SRZ ;  /* 0x0000000000147805 */ /* 0x000fc4000001ff00 */
[----:B------:R-:W-:Y:S02]  /*bac0*/  CS2R R24, SRZ ;  /* 0x0000000000187805 */ /* 0x000fe4000001ff00 */
[----:B------:R-:W-:Y:S02]  /*bad0*/  CS2R R26, SRZ ;  /* 0x00000000001a7805 */ /* 0x000fe4000001ff00 */
[----:B------:R-:W-:Y:S02]  /*bae0*/  CS2R R28, SRZ ;  /* 0x00000000001c7805 */ /* 0x000fe4000001ff00 */
[----:B------:R-:W-:Y:S01]  /*baf0*/  CS2R R30, SRZ ;  /* 0x00000000001e7805 */ /* 0x000fe2000001ff00 */
[C---:B------:R-:W-:Y:S01]  /*bb00*/  VIADD R45, R3.reuse, 0x10400 ;  /* 0x00010400032d7836 */ /* 0x040fe20000000000 */
[----:B------:R-:W-:Y:S01]  /*bb10*/  CS2R R32, SRZ ;  /* 0x0000000000207805 */ /* 0x000fe2000001ff00 */
[----:B------:R-:W-:Y:S01]  /*bb20*/  VIADD R0, R3, 0x10440 ;  /* 0x0001044003007836 */ /* 0x000fe20000000000 */
[----:B------:R-:W-:Y:S06]  /*bb30*/  @P1 BRA `(.L_x_549) ;  /* 0x0000000000f81947 */ /* 0x000fec0003800000 */
[----:B------:R-:W3:Y:S01]  /*bb40*/  LDL R49, [R1+0x14] ;  /* 0x0000140001317983 */ /* 0x000ee20000100800 */
[----:B------:R-:W-:-:S03]  /*bb50*/  ULDC UR4, c[0x0][0x3f4] ;  /* 0x0000fd0000047ab9 */ /* 0x000fc60000000800 */
[----:B------:R-:W3:Y:S04]  /*bb60*/  LDL R38, [R1+0x4c] ;  /* 0x00004c0001267983 */ /* 0x000ee80000100800 */
[----:B------:R-:W3:Y:S04]  /*bb70*/  LDL R47, [R1+0x48] ;  /* 0x00004800012f7983 */ /* 0x000ee80000100800 */
[----:B------:R-:W3:Y:S04]  /*bb80*/  LDL R48, [R1+0x54] ;  /* 0x0000540001307983 */ /* 0x000ee80000100800 */
[----:B------:R-:W3:Y:S01]  /*bb90*/  LDL R46, [R1+0x50] ;  /* 0x00005000012e7983 */ /* 0x000ee20000100800 */
[----:B------:R-:W-:-:S02]  /*bba0*/  ISETP.GE.AND P2, PT, R22, UR4, PT ;  /* 0x0000000416007c0c */ /* 0x000fc4000bf46270 */
[----:B------:R-:W-:Y:S02]  /*bbb0*/  ISETP.GE.AND P3, PT, R187, UR4, PT ;  /* 0x00000004bb007c0c */ /* 0x000fe4000bf66270 */
[----:B------:R-:W-:Y:S02]  /*bbc0*/  ISETP.GE.AND P4, PT, R186, UR4, PT ;  /* 0x00000004ba007c0c */ /* 0x000fe4000bf86270 */
[----:B------:R-:W-:Y:S02]  /*bbd0*/  CS2R R20, SRZ ;  /* 0x0000000000147805 */ /* 0x000fe4000001ff00 */
[----:B------:R-:W-:-:S05]  /*bbe0*/  CS2R R4, SRZ ;  /* 0x0000000000047805 */ /* 0x000fca000001ff00 */
[----:B--2---:R-:W-:Y:S02]  /*bbf0*/  @!P2 IMAD.MOV.U32 R8, RZ, RZ, R39 ;  /* 0x000000ffff08a224 */ /* 0x004fe400078e0027 */
[----:B-1----:R-:W-:Y:S02]  /*bc00*/  @!P2 IMAD.MOV.U32 R9, RZ, RZ, R42 ;  /* 0x000000ffff09a224 */ /* 0x002fe400078e002a */
[----:B----4-:R-:W-:Y:S02]  /*bc10*/  @!P2 IMAD.MOV.U32 R6, RZ, RZ, R37 ;  /* 0x000000ffff06a224 */ /* 0x010fe400078e0025 */
[----:B---3--:R-:W-:Y:S01]  /*bc20*/  @!P2 IMAD.MOV.U32 R7, RZ, RZ, R44 ;  /* 0x000000ffff07a224 */ /* 0x008fe200078e002c */
[----:B------:R-:W-:Y:S01]  /*bc30*/  @!P3 IADD3 R10, P1, R39, R234, RZ ;  /* 0x000000ea270ab210 */ /* 0x000fe20007f3e0ff */
[----:B------:R-:W-:-:S04]  /*bc40*/  @!P2 IMAD.WIDE R8, R22, 0x2, R8 ;  /* 0x000000021608a825 */ /* 0x000fc800078e0208 */
[----:B------:R-:W-:Y:S01]  /*bc50*/  @!P2 IMAD.WIDE R12, R22, 0x2, R6 ;  /* 0x00000002160ca825 */ /* 0x000fe200078e0206 */
[----:B------:R0:W5:Y:S03]  /*bc60*/  @!P2 LD.E.64 R20, desc[UR56][R8.64] ;  /* 0x000000380814a980 */ /* 0x000166000c101b00 */
[----:B------:R-:W-:Y:S01]  /*bc70*/  @!P3 IMAD.X R11, R42, 0x1, R233, P1 ;  /* 0x000000012a0bb824 */ /* 0x000fe200008e06e9 */
[----:B------:R-:W5:Y:S01]  /*bc80*/  @!P2 LD.E.64 R4, desc[UR56][R12.64] ;  /* 0x000000380c04a980 */ /* 0x000f62000c101b00 */
[----:B------:R-:W-:Y:S02]  /*bc90*/  @!P3 IADD3 R30, P1, R37, R234, RZ ;  /* 0x000000ea251eb210 */ /* 0x000fe40007f3e0ff */
[----:B------:R-:W-:Y:S02]  /*bca0*/  ISETP.GE.AND P2, PT, R189, UR4, PT ;  /* 0x00000004bd007c0c */ /* 0x000fe4000bf46270 */
[----:B------:R-:W-:-:S02]  /*bcb0*/  @!P4 IADD3 R34, P5, R39, R236, RZ ;  /* 0x000000ec2722c210 */ /* 0x000fc40007fbe0ff */
[----:B------:R-:W-:Y:S01]  /*bcc0*/  @!P4 IADD3 R40, P6, R37, R236, RZ ;  /* 0x000000ec2528c210 */ /* 0x000fe20007fde0ff */
[----:B------:R-:W-:Y:S01]  /*bcd0*/  @!P3 IMAD.X R31, R44, 0x1, R233, P1 ;  /* 0x000000012c1fb824 */ /* 0x000fe200008e06e9 */
[----:B------:R-:W-:Y:S02]  /*bce0*/  CS2R R24, SRZ ;  /* 0x0000000000187805 */ /* 0x000fe4000001ff00 */
[----:B------:R-:W-:Y:S02]  /*bcf0*/  CS2R R6, SRZ ;  /* 0x0000000000067805 */ /* 0x000fe4000001ff00 */
[----:B------:R-:W-:Y:S02]  /*bd00*/  ISETP.GE.AND P1, PT, R188, UR4, PT ;  /* 0x00000004bc007c0c */ /* 0x000fe4000bf26270 */
[----:B------:R-:W-:Y:S02]  /*bd10*/  CS2R R26, SRZ ;  /* 0x00000000001a7805 */ /* 0x000fe4000001ff00 */
[----:B0-----:R-:W-:Y:S01]  /*bd20*/  CS2R R8, SRZ ;  /* 0x0000000000087805 */ /* 0x001fe2000001ff00 */
[--C-:B------:R-:W-:Y:S01]  /*bd30*/  @!P4 IMAD.X R35, R42, 0x1, R235.reuse, P5 ;  /* 0x000000012a23c824 */ /* 0x100fe200028e06eb */
[----:B------:R0:W5:Y:S01]  /*bd40*/  @!P3 LD.E.64 R24, desc[UR56][R10.64] ;  /* 0x000000380a18b980 */ /* 0x000162000c101b00 */
[----:B------:R-:W-:-:S03]  /*bd50*/  @!P4 IMAD.X R41, R44, 0x1, R235, P6 ;  /* 0x000000012c29c824 */ /* 0x000fc600030e06eb */
[----:B------:R1:W5:Y:S01]  /*bd60*/  @!P3 LD.E.64 R6, desc[UR56][R30.64] ;  /* 0x000000381e06b980 */ /* 0x000362000c101b00 */
[----:B------:R-:W-:-:S03]  /*bd70*/  ISETP.GE.AND P3, PT, R190, UR4, PT ;  /* 0x00000004be007c0c */ /* 0x000fc6000bf66270 */
[----:B------:R-:W5:Y:S04]  /*bd80*/  @!P4 LD.E.64 R26, desc[UR56][R34.64] ;  /* 0x00000038221ac980 */ /* 0x000f68000c101b00 */
[----:B------:R2:W5:Y:S01]  /*bd90*/  @!P4 LD.E.64 R8, desc[UR56][R40.64] ;  /* 0x000000382808c980 */ /* 0x000562000c101b00 */
[----:B------:R-:W-:Y:S02]  /*bda0*/  CS2R R28, SRZ ;  /* 0x00000000001c7805 */ /* 0x000fe4000001ff00 */
[----:B0-----:R-:W-:Y:S02]  /*bdb0*/  CS2R R10, SRZ ;  /* 0x00000000000a7805 */ /* 0x001fe4000001ff00 */
[----:B-1----:R-:W-:Y:S02]  /*bdc0*/  CS2R R30, SRZ ;  /* 0x00000000001e7805 */ /* 0x002fe4000001ff00 */
[----:B------:R-:W-:-:S02]  /*bdd0*/  @!P2 IADD3 R12, P4, R39, R49, RZ ;  /* 0x00000031270ca210 */ /* 0x000fc40007f9e0ff */
[----:B------:R-:W-:Y:S02]  /*bde0*/  @!P2 IADD3 R14, P5, R37, R49, RZ ;  /* 0x00000031250ea210 */ /* 0x000fe40007fbe0ff */
[----:B------:R-:W-:Y:S01]  /*bdf0*/  @!P1 IADD3 R32, P6, R39, R38, RZ ;  /* 0x0000002627209210 */ /* 0x000fe20007fde0ff */
[--C-:B------:R-:W-:Y:S02]  /*be00*/  @!P2 IMAD.X R13, R42, 0x1, R237.reuse, P4 ;  /* 0x000000012a0da824 */ /* 0x100fe400020e06ed */
[----:B------:R-:W-:Y:S02]  /*be10*/  @!P2 IMAD.X R15, R44, 0x1, R237, P5 ;  /* 0x000000012c0fa824 */ /* 0x000fe400028e06ed */
[----:B------:R-:W-:Y:S01]  /*be20*/  @!P1 IMAD.X R33, R42, 0x1, R47, P6 ;  /* 0x000000012a219824 */ /* 0x000fe200030e062f */
[----:B------:R0:W5:Y:S01]  /*be30*/  @!P2 LD.E.64 R28, desc[UR56][R12.64] ;  /* 0x000000380c1ca980 */ /* 0x000162000c101b00 */
[----:B--2---:R-:W-:-:S03]  /*be40*/  @!P3 IADD3 R40, P5, R37, R48, RZ ;  /* 0x000000302528b210 */ /* 0x004fc60007fbe0ff */
[----:B------:R1:W5:Y:S01]  /*be50*/  @!P2 LD.E.64 R10, desc[UR56][R14.64] ;  /* 0x000000380e0aa980 */ /* 0x000362000c101b00 */
[----:B------:R-:W-:Y:S02]  /*be60*/  @!P1 IADD3 R34, P2, R37, R38, RZ ;  /* 0x0000002625229210 */ /* 0x000fe40007f5e0ff */
[----:B------:R-:W-:Y:S01]  /*be70*/  @!P3 IADD3 R38, P4, R39, R48, RZ ;  /* 0x000000302726b210 */ /* 0x000fe20007f9e0ff */
[----:B------:R2:W5:Y:S01]  /*be80*/  @!P1 LD.E.64 R30, desc[UR56][R32.64] ;  /* 0x00000038201e9980 */ /* 0x000562000c101b00 */
[C-C-:B------:R-:W-:Y:S01]  /*be90*/  @!P3 IMAD.X R41, R44.reuse, 0x1, R46.reuse, P5 ;  /* 0x000000012c29b824 */ /* 0x140fe200028e062e */
[----:B0-----:R-:W-:Y:S01]  /*bea0*/  CS2R R12, SRZ ;  /* 0x00000000000c7805 */ /* 0x001fe2000001ff00 */
[----:B------:R-:W-:Y:S02]  /*beb0*/  @!P1 IMAD.X R35, R44, 0x1, R47, P2 ;  /* 0x000000012c239824 */ /* 0x000fe400010e062f */
[----:B------:R-:W-:Y:S01]  /*bec0*/  @!P3 IMAD.X R39, R42, 0x1, R46, P4 ;  /* 0x000000012a27b824 */ /* 0x000fe200020e062e */
[----:B-1----:R-:W-:-:S02]  /*bed0*/  CS2R R14, SRZ ;  /* 0x00000000000e7805 */ /* 0x002fc4000001ff00 */
[----:B------:R0:W5:Y:S01]  /*bee0*/  @!P1 LD.E.64 R12, desc[UR56][R34.64] ;  /* 0x00000038220c9980 */ /* 0x000162000c101b00 */
[----:B--2---:R-:W-:-:S03]  /*bef0*/  CS2R R32, SRZ ;  /* 0x0000000000207805 */ /* 0x004fc6000001ff00 */
[----:B------:R0:W5:Y:S04]  /*bf00*/  @!P3 LD.E.64 R14, desc[UR56][R40.64] ;  /* 0x00000038280eb980 */ /* 0x000168000c101b00 */
[----:B------:R0:W5:Y:S02]  /*bf10*/  @!P3 LD.E.64 R32, desc[UR56][R38.64] ;  /* 0x000000382620b980 */ /* 0x000164000c101b00 */
.L_x_549:
[----:B------:R-:W-:Y:S05]  /*bf20*/  BSYNC B1 ;  /* 0x0000000000017941 */ /* 0x000fea0003800000 */
.L_x_548:
[----:B0----5:R-:W-:Y:S01]  /*bf30*/  IMAD.MOV.U32 R34, RZ, RZ, R20 ;  /* 0x000000ffff227224 */ /* 0x021fe200078e0014 */
[----:B------:R-:W-:Y:S01]  /*bf40*/  SHF.R.U64 R69, R20, 0x10, R21 ;  /* 0x0000001014457819 */ /* 0x000fe20000001215 */
[----:B------:R-:W-:Y:S01]  /*bf50*/  IMAD.MOV.U32 R20, RZ, RZ, R24 ;  /* 0x000000ffff147224 */ /* 0x000fe200078e0018 */
[----:B------:R-:W-:Y:S01]  /*bf60*/  SHF.R.U64 R67, R24, 0x10, R25 ;  /* 0x0000001018437819 */ /* 0x000fe20000001219 */
[----:B------:R-:W-:Y:S01]  /*bf70*/  IMAD.MOV.U32 R35, RZ, RZ, R21 ;  /* 0x000000ffff237224 */ /* 0x000fe200078e0015 */
[----:B------:R-:W-:Y:S01]  /*bf80*/  LEA.HI R24, R206, R206, RZ, 0x1 ;  /* 0x000000cece187211 */ /* 0x000fe200078f08ff */
[----:B------:R-:W-:Y:S01]  /*bf90*/  IMAD.MOV.U32 R38, RZ, RZ, R5 ;  /* 0x000000ffff267224 */ /* 0x000fe200078e0005 */
[----:B------:R-:W-:Y:S01]  /*bfa0*/  SHF.R.U32.HI R66, RZ, 0x10, R21 ;  /* 0x00000010ff427819 */ /* 0x000fe20000011615 */
[--C-:B------:R-:W-:Y:S01]  /*bfb0*/  IMAD.MOV.U32 R21, RZ, RZ, R25.reuse ;  /* 0x000000ffff157224 */ /* 0x100fe200078e0019 */
[----:B------:R-:W-:Y:S01]  /*bfc0*/  SHF.R.U32.HI R64, RZ, 0x10, R25 ;  /* 0x00000010ff407819 */ /* 0x000fe20000011619 */
[----:B------:R-:W-:Y:S01]  /*bfd0*/  @P0 VIADD R0, R45, 0xffffffc0 ;  /* 0xffffffc02d000836 */ /* 0x000fe20000000000 */
[----:B------:R-:W-:Y:S01]  /*bfe0*/  LOP3.LUT R25, R24, 0xfffffffe, RZ, 0xc0, !PT ;  /* 0xfffffffe18197812 */ /* 0x000fe200078ec0ff */
[----:B--2---:R-:W-:Y:S01]  /*bff0*/  IMAD.MOV.U32 R39, RZ, RZ, R26 ;  /* 0x000000ffff277224 */ /* 0x004fe200078e001a */
[----:B------:R-:W-:Y:S01]  /*c000*/  SHF.R.U64 R56, R4, 0x10, R5 ;  /* 0x0000001004387819 */ /* 0x000fe20000001205 */
[----:B------:R-:W-:Y:S01]  /*c010*/  IMAD.MOV.U32 R40, RZ, RZ, R27 ;  /* 0x000000ffff287224 */ /* 0x000fe200078e001b */
[----:B------:R-:W-:Y:S01]  /*c020*/  SHF.R.U32.HI R59, RZ, 0x10, R5 ;  /* 0x00000010ff3b7819 */ /* 0x000fe20000011605 */
[----:B------:R-:W-:Y:S01]  /*c030*/  IMAD.IADD R25, R206, 0x1, -R25 ;  /* 0x00000001ce197824 */ /* 0x000fe200078e0a19 */
[--C-:B------:R-:W-:Y:S01]  /*c040*/  SHF.R.U64 R26, R26, 0x10, R27.reuse ;  /* 0x000000101a1a7819 */ /* 0x100fe2000000121b */
[----:B------:R-:W-:Y:S01]  /*c050*/  IMAD.MOV.U32 R41, RZ, RZ, R28 ;  /* 0x000000ffff297224 */ /* 0x000fe200078e001c */
[----:B------:R-:W-:Y:S01]  /*c060*/  SHF.R.U32.HI R27, RZ, 0x10, R27 ;  /* 0x00000010ff1b7819 */ /* 0x000fe2000001161b */
[--C-:B-1----:R-:W-:Y:S01]  /*c070*/  IMAD.MOV.U32 R42, RZ, RZ, R29.reuse ;  /* 0x000000ffff2a7224 */ /* 0x102fe200078e001d */
[----:B------:R-:W-:Y:S01]  /*c080*/  SHF.L.U32 R5, R25, 0x1f, RZ ;  /* 0x0000001f19057819 */ /* 0x000fe200000006ff */
[----:B------:R-:W-:Y:S01]  /*c090*/  IMAD.MOV.U32 R46, RZ, RZ, R32 ;  /* 0x000000ffff2e7224 */ /* 0x000fe200078e0020 */
[----:B------:R-:W-:Y:S01]  /*c0a0*/  SHF.R.U64 R62, R28, 0x10, R29 ;  /* 0x000000101c3e7819 */ /* 0x000fe2000000121d */
[----:B------:R-:W-:Y:S01]  /*c0b0*/  IMAD.MOV.U32 R47, RZ, RZ, R33 ;  /* 0x000000ffff2f7224 */ /* 0x000fe200078e0021 */
[----:B------:R-:W0:Y:S01]  /*c0c0*/  SYNCS.PHASECHK.TRANS64.TRYWAIT P0, [R2+URZ+0x34800], R5 ;  /* 0x03480005020075a7 */ /* 0x000e22000800017f */
[----:B------:R-:W-:Y:S01]  /*c0d0*/  SHF.R.U32.HI R65, RZ, 0x10, R29 ;  /* 0x00000010ff417819 */ /* 0x000fe2000001161d */
[----:B---3--:R-:W-:Y:S01]  /*c0e0*/  IMAD.MOV.U32 R44, RZ, RZ, R30 ;  /* 0x000000ffff2c7224 */ /* 0x008fe200078e001e */
[----:B------:R-:W-:Y:S01]  /*c0f0*/  SHF.R.U64 R61, R32, 0x10, R33 ;  /* 0x00000010203d7819 */ /* 0x000fe20000001221 */
[----:B------:R-:W-:Y:S01]  /*c100*/  IMAD.MOV.U32 R45, RZ, RZ, R31 ;  /* 0x000000ffff2d7224 */ /* 0x000fe200078e001f */
[----:B------:R-:W-:Y:S01]  /*c110*/  SHF.R.U32.HI R58, RZ, 0x10, R33 ;  /* 0x00000010ff3a7819 */ /* 0x000fe20000011621 */
[----:B----4-:R-:W-:Y:S01]  /*c120*/  IMAD.MOV.U32 R37, RZ, RZ, R4 ;  /* 0x000000ffff257224 */ /* 0x010fe200078e0004 */
[----:B------:R-:W-:Y:S01]  /*c130*/  PRMT R27, R40, 0x5410, R27 ;  /* 0x00005410281b7816 */ /* 0x000fe2000000001b */
[----:B------:R-:W-:Y:S01]  /*c140*/  IMAD.MOV.U32 R32, RZ, RZ, R6 ;  /* 0x000000ffff207224 */ /* 0x000fe200078e0006 */
[----:B------:R-:W-:Y:S01]  /*c150*/  SHF.R.U64 R63, R30, 0x10, R31 ;  /* 0x000000101e3f7819 */ /* 0x000fe2000000121f */
[----:B------:R-:W-:Y:S01]  /*c160*/  IMAD.MOV.U32 R33, RZ, RZ, R7 ;  /* 0x000000ffff217224 */ /* 0x000fe200078e0007 */
[----:B------:R-:W-:Y:S01]  /*c170*/  SHF.R.U32.HI R60, RZ, 0x10, R31 ;  /* 0x00000010ff3c7819 */ /* 0x000fe2000001161f */
        /* <DEDUP_REMOVED lines=8> */
[----:B------:R-:W-:Y:S01]  /*c200*/  BSSY B1, `(.L_x_550) ;  /* 0x0000021000017945 */ /* 0x000fe20003800000 */
[--C-:B------:R-:W-:Y:S01]  /*c210*/  SHF.R.U64 R53, R10, 0x10, R11.reuse ;  /* 0x000000100a357819 */ /* 0x100fe2000000120b */
[----:B------:R-:W-:Y:S01]  /*c220*/  IMAD.MOV.U32 R4, RZ, RZ, R12 ;  /* 0x000000ffff047224 */ /* 0x000fe200078e000c */
[----:B------:R-:W-:Y:S01]  /*c230*/  SHF.R.U32.HI R50, RZ, 0x10, R11 ;  /* 0x00000010ff327819 */ /* 0x000fe2000001160b */
[--C-:B------:R-:W-:Y:S01]  /*c240*/  IMAD.MOV.U32 R6, RZ, RZ, R13.reuse ;  /* 0x000000ffff067224 */ /* 0x100fe200078e000d */
[----:B------:R-:W-:Y:S01]  /*c250*/  VIMNMX R40, R43, 0x80, PT ;  /* 0x000000802b287848 */ /* 0x000fe20003fe0100 */
[----:B------:R-:W-:Y:S01]  /*c260*/  IMAD.MOV.U32 R10, RZ, RZ, R14 ;  /* 0x000000ffff0a7224 */ /* 0x000fe200078e000e */
[----:B------:R-:W-:Y:S01]  /*c270*/  SHF.R.U64 R51, R12, 0x10, R13 ;  /* 0x000000100c337819 */ /* 0x000fe2000000120d */
[----:B------:R-:W-:Y:S01]  /*c280*/  IMAD.MOV.U32 R11, RZ, RZ, R15 ;  /* 0x000000ffff0b7224 */ /* 0x000fe200078e000f */
[----:B------:R-:W-:-:S02]  /*c290*/  SHF.R.U32.HI R49, RZ, 0x10, R13 ;  /* 0x00000010ff317819 */ /* 0x000fc4000001160d */
[----:B------:R-:W-:Y:S02]  /*c2a0*/  PRMT R30, R20, 0x5410, R67 ;  /* 0x00005410141e7816 */ /* 0x000fe40000000043 */
[----:B------:R-:W-:Y:S02]  /*c2b0*/  PRMT R31, R21, 0x5410, R64 ;  /* 0x00005410151f7816 */ /* 0x000fe40000000040 */
[--C-:B------:R-:W-:Y:S02]  /*c2c0*/  SHF.R.U64 R7, R14, 0x10, R15.reuse ;  /* 0x000000100e077819 */ /* 0x100fe4000000120f */
[----:B------:R-:W-:Y:S02]  /*c2d0*/  SHF.R.U32.HI R48, RZ, 0x10, R15 ;  /* 0x00000010ff307819 */ /* 0x000fe4000001160f */
[----:B------:R-:W-:Y:S02]  /*c2e0*/  PRMT R34, R34, 0x5410, R69 ;  /* 0x0000541022227816 */ /* 0x000fe40000000045 */
[----:B------:R-:W-:-:S02]  /*c2f0*/  PRMT R35, R35, 0x5410, R66 ;  /* 0x0000541023237816 */ /* 0x000fc40000000042 */
[----:B------:R-:W-:Y:S02]  /*c300*/  PRMT R26, R39, 0x5410, R26 ;  /* 0x00005410271a7816 */ /* 0x000fe4000000001a */
[----:B------:R-:W-:Y:S02]  /*c310*/  PRMT R20, R41, 0x5410, R62 ;  /* 0x0000541029147816 */ /* 0x000fe4000000003e */
[----:B------:R-:W-:Y:S02]  /*c320*/  PRMT R21, R42, 0x5410, R65 ;  /* 0x000054102a157816 */ /* 0x000fe40000000041 */
[----:B------:R-:W-:Y:S02]  /*c330*/  PRMT R12, R44, 0x5410, R63 ;  /* 0x000054102c0c7816 */ /* 0x000fe4000000003f */
[----:B------:R-:W-:Y:S02]  /*c340*/  PRMT R13, R45, 0x5410, R60 ;  /* 0x000054102d0d7816 */ /* 0x000fe4000000003c */
[----:B------:R-:W-:-:S02]  /*c350*/  PRMT R8, R46, 0x5410, R61 ;  /* 0x000054102e087816 */ /* 0x000fc4000000003d */
[----:B------:R-:W-:Y:S02]  /*c360*/  PRMT R9, R47, 0x5410, R58 ;  /* 0x000054102f097816 */ /* 0x000fe4000000003a */
[----:B------:R-:W-:Y:S02]  /*c370*/  PRMT R37, R37, 0x5410, R56 ;  /* 0x0000541025257816 */ /* 0x000fe40000000038 */
[----:B------:R-:W-:Y:S02]  /*c380*/  ISETP.GE.AND P1, PT, R17, R40, PT ;  /* 0x000000281100720c */ /* 0x000fe40003f26270 */
[----:B------:R-:W-:Y:S02]  /*c390*/  PRMT R38, R38, 0x5410, R59 ;  /* 0x0000541026267816 */ /* 0x000fe4000000003b */
[----:B------:R-:W-:Y:S02]  /*c3a0*/  PRMT R32, R32, 0x5410, R57 ;  /* 0x0000541020207816 */ /* 0x000fe40000000039 */
[----:B------:R-:W-:-:S02]  /*c3b0*/  PRMT R33, R33, 0x5410, R54 ;  /* 0x0000541021217816 */ /* 0x000fc40000000036 */
[----:B------:R-:W-:Y:S02]  /*c3c0*/  PRMT R28, R28, 0x5410, R55 ;  /* 0x000054101c1c7816 */ /* 0x000fe40000000037 */
[----:B------:R-:W-:Y:S02]  /*c3d0*/  PRMT R29, R29, 0x5410, R52 ;  /* 0x000054101d1d7816 */ /* 0x000fe40000000034 */
[----:B------:R-:W-:Y:S02]  /*c3e0*/  PRMT R24, R24, 0x5410, R53 ;  /* 0x0000541018187816 */ /* 0x000fe40000000035 */
[----:B------:R-:W-:Y:S01]  /*c3f0*/  PRMT R25, R25, 0x5410, R50 ;  /* 0x0000541019197816 */ /* 0x000fe20000000032 */
[----:B0-----:R-:W-:Y:S06]  /*c400*/  @!P0 BRA `(.L_x_551) ;  /* 0x0000015c00148947 */ /* 0x001fec0003800000 */
.L_x_809:
[----:B------:R-:W-:Y:S05]  /*c410*/  BSYNC B1 ;  /* 0x0000000000017941 */ /* 0x000fea0003800000 */
.L_x_550:
[----:B------:R-:W-:Y:S01]  /*c420*/  BSSY B1, `(.L_x_552) ;  /* 0x0000101000017945 */ /* 0x000fe20003800000 */
[----:B------:R-:W-:Y:S02]  /*c430*/  PRMT R14, R4, 0x5410, R51 ;  /* 0x00005410040e7816 */ /* 0x000fe40000000033 */
[----:B------:R-:W-:Y:S02]  /*c440*/  PRMT R15, R6, 0x5410, R49 ;  /* 0x00005410060f7816 */ /* 0x000fe40000000031 */
[----:B------:R-:W-:Y:S02]  /*c450*/  PRMT R10, R10, 0x5410, R7 ;  /* 0x000054100a0a7816 */ /* 0x000fe40000000007 */
[----:B------:R-:W-:Y:S01]  /*c460*/  PRMT R11, R11, 0x5410, R48 ;  /* 0x000054100b0b7816 */ /* 0x000fe20000000030 */
[----:B------:R-:W-:Y:S06]  /*c470*/  @P1 BRA `(.L_x_553) ;  /* 0x0000000c00ec1947 */ /* 0x000fec0003800000 */
[----:B0-----:R-:W0:Y:S01]  /*c480*/  LDC R5, c[0x0][0x3f4] ;  /* 0x0000fd00ff057b82 */ /* 0x001e220000000800 */
[----:B------:R-:W-:Y:S01]  /*c490*/  BSSY B2, `(.L_x_554) ;  /* 0x000002e000027945 */ /* 0x000fe20003800000 */
[-C--:B0-----:R-:W-:Y:S02]  /*c4a0*/  ISETP.GE.AND P0, PT, R22, R5.reuse, PT ;  /* 0x000000051600720c */ /* 0x081fe40003f06270 */
[-C--:B------:R-:W-:Y:S02]  /*c4b0*/  ISETP.GE.AND P1, PT, R187, R5.reuse, PT ;  /* 0x00000005bb00720c */ /* 0x080fe40003f26270 */
[-C--:B------:R-:W-:Y:S02]  /*c4c0*/  ISETP.GE.AND P2, PT, R186, R5.reuse, PT ;  /* 0x00000005ba00720c */ /* 0x080fe40003f46270 */
[-C--:B------:R-:W-:Y:S02]  /*c4d0*/  ISETP.GE.AND P3, PT, R189, R5.reuse, PT ;  /* 0x00000005bd00720c */ /* 0x080fe40003f66270 */
[----:B------:R-:W-:-:S02]  /*c4e0*/  ISETP.GE.AND P4, PT, R188, R5, PT ;  /* 0x00000005bc00720c */ /* 0x000fc40003f86270 */
[----:B------:R-:W-:-:S03]  /*c4f0*/  ISETP.GE.AND P5, PT, R190, R5, PT ;  /* 0x00000005be00720c */ /* 0x000fc60003fa6270 */
[----:B------:R-:W-:Y:S10]  /*c500*/  @P0 BRA `(.L_x_555) ;  /* 0x0000000000980947 */ /* 0x000ff40003800000 */
[----:B------:R-:W0:Y:S01]  /*c510*/  LDS.128 R4, [R3+0x10400] ;  /* 0x0104000003047984 */ /* 0x000e220000000c00 */
[C---:B------:R-:W-:Y:S01]  /*c520*/  IMAD.U32 R45, R37.reuse, 0x10000, RZ ;  /* 0x00010000252d7824 */ /* 0x040fe200078e00ff */
[----:B------:R-:W-:Y:S01]  /*c530*/  LOP3.LUT R48, R37, 0xffff0000, RZ, 0xc0, !PT ;  /* 0xffff000025307812 */ /* 0x000fe200078ec0ff */
[C---:B------:R-:W-:Y:S01]  /*c540*/  IMAD.U32 R44, R34.reuse, 0x10000, RZ ;  /* 0x00010000222c7824 */ /* 0x040fe200078e00ff */
[----:B------:R-:W-:Y:S01]  /*c550*/  LOP3.LUT R46, R34, 0xffff0000, RZ, 0xc0, !PT ;  /* 0xffff0000222e7812 */ /* 0x000fe200078ec0ff */
[C---:B0-----:R-:W-:Y:S01]  /*c560*/  IMAD.U32 R39, R4.reuse, 0x10000, RZ ;  /* 0x0001000004277824 */ /* 0x041fe200078e00ff */
[----:B------:R-:W-:Y:S01]  /*c570*/  LOP3.LUT R4, R4, 0xffff0000, RZ, 0xc0, !PT ;  /* 0xffff000004047812 */ /* 0x000fe200078ec0ff */
[C---:B------:R-:W-:Y:S01]  /*c580*/  IMAD.U32 R41, R5.reuse, 0x10000, RZ ;  /* 0x0001000005297824 */ /* 0x040fe200078e00ff */
[----:B------:R-:W-:Y:S01]  /*c590*/  LOP3.LUT R5, R5, 0xffff0000, RZ, 0xc0, !PT ;  /* 0xffff000005057812 */ /* 0x000fe200078ec0ff */
[C---:B------:R-:W-:Y:S01]  /*c5a0*/  IMAD.U32 R42, R6.reuse, 0x10000, RZ ;  /* 0x00010000062a7824 */ /* 0x040fe200078e00ff */
[----:B------:R-:W-:Y:S01]  /*c5b0*/  LOP3.LUT R6, R6, 0xffff0000, RZ, 0xc0, !PT ;  /* 0xffff000006067812 */ /* 0x000fe200078ec0ff */
[C---:B------:R-:W-:Y:S01]  /*c5c0*/  FMUL.FTZ R50, R4.reuse, R45 ;  /* 0x0000002d04327220 */ /* 0x040fe20000410000 */
[----:B------:R-:W-:Y:S01]  /*c5d0*/  FMUL.FTZ R4, R4, R44 ;  /* 0x0000002c04047220 */ /* 0x000fe20000410000 */
[----:B------:R-:W-:-:S02]  /*c5e0*/  IMAD.U32 R43, R7, 0x10000, RZ ;  /* 0x00010000072b7824 */ /* 0x000fc400078e00ff */
[----:B------:R-:W-:Y:S01]  /*c5f0*/  FMUL.FTZ R52, R5, R48 ;  /* 0x0000003005347220 */ /* 0x000fe20000410000 */
[C---:B------:R-:W-:Y:S01]  /*c600*/  FFMA.FTZ R50, R39.reuse, R44, -R50 ;  /* 0x0000002c27327223 */ /* 0x040fe20000010832 */
[----:B------:R-:W-:Y:S01]  /*c610*/  FFMA.FTZ R45, R39, R45, R4 ;  /* 0x0000002d272d7223 */ /* 0x000fe20000010004 */
[----:B------:R-:W-:Y:S01]  /*c620*/  LOP3.LUT R7, R7, 0xffff0000, RZ, 0xc0, !PT ;  /* 0xffff000007077812 */ /* 0x000fe200078ec0ff */
[-C--:B------:R-:W-:Y:S01]  /*c630*/  FMUL.FTZ R54, R5, R46.reuse ;  /* 0x0000002e05367220 */ /* 0x080fe20000410000 */
[C---:B------:R-:W-:Y:S01]  /*c640*/  LOP3.LUT R44, R38.reuse, 0xffff0000, RZ, 0xc0, !PT ;  /* 0xffff0000262c7812 */ /* 0x040fe200078ec0ff */
[----:B------:R-:W-:Y:S01]  /*c650*/  IMAD.U32 R39, R38, 0x10000, RZ ;  /* 0x0001000026277824 */ /* 0x000fe200078e00ff */
[C---:B------:R-:W-:Y:S01]  /*c660*/  LOP3.LUT R4, R35.reuse, 0xffff0000, RZ, 0xc0, !PT ;  /* 0xffff000023047812 */ /* 0x040fe200078ec0ff */
[----:B------:R-:W-:Y:S02]  /*c670*/  IMAD.U32 R5, R35, 0x10000, RZ ;  /* 0x0001000023057824 */ /* 0x000fe400078e00ff */
[C---:B------:R-:W-:Y:S01]  /*c680*/  FFMA.FTZ R52, R41.reuse, R46, -R52 ;  /* 0x0000002e29347223 */ /* 0x040fe20000010834 */
[----:B------:R-:W-:Y:S01]  /*c690*/  FFMA.FTZ R41, R41, R48, R54 ;  /* 0x0000003029297223 */ /* 0x000fe20000010036 */
[C---:B------:R-:W-:Y:S01]  /*c6a0*/  FMUL.FTZ R47, R6.reuse, R39 ;  /* 0x00000027062f7220 */ /* 0x040fe20000410000 */
[-C--:B------:R-:W-:Y:S01]  /*c6b0*/  FMUL.FTZ R46, R6, R5.reuse ;  /* 0x00000005062e7220 */ /* 0x080fe20000410000 */
[C---:B------:R-:W-:Y:S01]  /*c6c0*/  FMUL.FTZ R48, R7.reuse, R44 ;  /* 0x0000002c07307220 */ /* 0x040fe20000410000 */
[-C--:B------:R-:W-:Y:S01]  /*c6d0*/  FMUL.FTZ R49, R7, R4.reuse ;  /* 0x0000000407317220 */ /* 0x080fe20000410000 */
[C---:B------:R-:W-:Y:S01]  /*c6e0*/  FFMA.FTZ R6, R42.reuse, R5, -R47 ;  /* 0x000000052a067223 */ /* 0x040fe2000001082f */
[----:B------:R-:W-:Y:S01]  /*c6f0*/  FFMA.FTZ R39, R42, R39, R46 ;  /* 0x000000272a277223 */ /* 0x000fe2000001002e */
[C---:B------:R-:W-:Y:S01]  /*c700*/  FFMA.FTZ R7, R43.reuse, R4, -R48 ;  /* 0x000000042b077223 */ /* 0x040fe20000010830 */
[----:B------:R-:W-:Y:S01]  /*c710*/  FFMA.FTZ R44, R43, R44, R49 ;  /* 0x0000002c2b2c7223 */ /* 0x000fe20000010031 */
[----:B------:R-:W-:-:S02]  /*c720*/  F2FP.BF16.F32.PACK_AB R4, R45, R50 ;  /* 0x000000322d04723e */ /* 0x000fc400000010ff */
[----:B------:R-:W-:Y:S02]  /*c730*/  F2FP.BF16.F32.PACK_AB R5, R41, R52 ;  /* 0x000000342905723e */ /* 0x000fe400000010ff */
[----:B------:R-:W-:Y:S02]  /*c740*/  F2FP.BF16.F32.PACK_AB R6, R39, R6 ;  /* 0x000000062706723e */ /* 0x000fe400000010ff */
[----:B------:R-:W-:-:S05]  /*c750*/  F2FP.BF16.F32.PACK_AB R7, R44, R7 ;  /* 0x000000072c07723e */ /* 0x000fca00000010ff */
[----:B------:R0:W-:Y:S02]  /*c760*/  STS.128 [R3+0x10400], R4 ;  /* 0x0104000403007388 */ /* 0x0001e40000000c00 */
.L_x_555:
[----:B------:R-:W-:Y:S05]  /*c770*/  BSYNC B2 ;  /* 0x0000000000027941 */ /* 0x000fea0003800000 */
.L_x_554:
[----:B------:R-:W-:Y:S04]  /*c780*/  BSSY B2, `(.L_x_556) ;  /* 0x0000028000027945 */ /* 0x000fe80003800000 */
[----:B------:R-:W-:Y:S05]  /*c790*/  @P1 BRA `(.L_x_557) ;  /* 0x0000000000981947 */ /* 0x000fea0003800000 */
[----:B0-----:R-:W0:Y:S01]  /*c7a0*/  LDS.128 R4, [R0] ;  /* 0x0000000000047984 */ /* 0x001e220000000c00 */
        /* <DEDUP_REMOVED lines=36> */
[----:B------:R1:W-:Y:S02]  /*c9f0*/  STS.128 [R0], R4 ;  /* 0x0000000400007388 */ /* 0x0003e40000000c00 */
.L_x_557:
[----:B------:R-:W-:Y:S05]  /*ca00*/  BSYNC B2 ;  /* 0x0000000000027941 */ /* 0x000fea0003800000 */
.L_x_556:
[----:B------:R-:W-:Y:S04]  /*ca10*/  BSSY B2, `(.L_x_558) ;  /* 0x0000028000027945 */ /* 0x000fe80003800000 */
[----:B------:R-:W-:Y:S05]  /*ca20*/  @P2 BRA `(.L_x_559) ;  /* 0x0000000000982947 */ /* 0x000fea0003800000 */
[----:B01----:R-:W0:Y:S01]  /*ca30*/  LDS.128 R4, [R3+0x14400] ;  /* 0x0144000003047984 */ /* 0x003e220000000c00 */
        /* <DEDUP_REMOVED lines=37> */
.L_x_559:
[----:B------:R-:W-:Y:S05]  /*cc90*/  BSYNC B2 ;  /* 0x0000000000027941 */ /* 0x000fea0003800000 */
.L_x_558:
[----:B------:R-:W-:Y:S04]  /*cca0*/  BSSY B2, `(.L_x_560) ;  /* 0x0000028000027945 */ /* 0x000fe80003800000 */
[----:B------:R-:W-:Y:S05]  /*ccb0*/  @P3 BRA `(.L_x_561) ;  /* 0x0000000000983947 */ /* 0x000fea0003800000 */
[----:B012---:R-:W0:Y:S01]  /*ccc0*/  LDS.128 R4, [R0+0x4000] ;  /* 0x0040000000047984 */ /* 0x007e220000000c00 */
        /* <DEDUP_REMOVED lines=37> */
.L_x_561:
[----:B------:R-:W-:Y:S05]  /*cf20*/  BSYNC B2 ;  /* 0x0000000000027941 */ /* 0x000fea0003800000 */
.L_x_560:
[----:B------:R-:W-:Y:S04]  /*cf30*/  BSSY B2, `(.L_x_562) ;  /* 0x0000028000027945 */ /* 0x000fe80003800000 */
[----:B------:R-:W-:Y:S05]  /*cf40*/  @P4 BRA `(.L_x_563) ;  /* 0x0000000000984947 */ /* 0x000fea0003800000 */
[----:B0123--:R-:W0:Y:S01]  /*cf50*/  LDS.128 R4, [R3+0x18400] ;  /* 0x0184000003047984 */ /* 0x00fe220000000c00 */
        /* <DEDUP_REMOVED lines=37> */
.L_x_563:
[----:B------:R-:W-:Y:S05]  /*d1b0*/  BSYNC B2 ;  /* 0x0000000000027941 */ /* 0x000fea0003800000 */
.L_x_562:
[----:B------:R-:W-:Y:S05]  /*d1c0*/  @P5 BRA `(.L_x_553) ;  /* 0x0000000000985947 */ /* 0x000fea0003800000 */
[----:B01234-:R-:W0:Y:S01]  /*d1d0*/  LDS.128 R4, [R0+0x8000] ;  /* 0x0080000000047984 */ /* 0x01fe220000000c00 */
        /* <DEDUP_REMOVED lines=37> */
.L_x_553:
[----:B------:R-:W-:Y:S05]  /*d430*/  BSYNC B1 ;  /* 0x0000000000017941 */ /* 0x000fea0003800000 */
.L_x_552:
[----:B------:R-:W-:-:S13]  /*d440*/  ISETP.GE.AND P0, PT, R207, R40, PT ;  /* 0x00000028cf00720c */ /* 0x000fda0003f06270 */
[----:B------:R-:W-:Y:S05]  /*d450*/  @P0 BRA `(.L_x_564) ;  /* 0x0000003800dc0947 */ /* 0x000fea0003800000 */
[----:B01234-:R-:W0:Y:S01]  /*d460*/  LDC R5, c[0x0][0x3f4] ;  /* 0x0000fd00ff057b82 */ /* 0x01fe220000000800 */
        /* <DEDUP_REMOVED lines=12> */
[----:B------:R-:W-:Y:S02]  /*d530*/  LOP3.LUT R46, R34, 0xffff0000, RZ, 0xc0, !PT ;  /* 0xffff0000222e7812 */ /* 0x000fe400078ec0ff */
[----:B------:R-:W-:Y:S01]  /*d540*/  LOP3.LUT R47, R38, 0xffff0000, RZ, 0xc0, !PT ;  /* 0xffff0000262f7812 */ /* 0x000fe200078ec0ff */
[C---:B0-----:R-:W-:Y:S01]  /*d550*/  IMAD.U32 R39, R4.reuse, 0x10000, RZ ;  /* 0x0001000004277824 */ /* 0x041fe200078e00ff */
[----:B------:R-:W-:Y:S01]  /*d560*/  LOP3.LUT R4, R4, 0xffff0000, RZ, 0xc0, !PT ;  /* 0xffff000004047812 */ /* 0x000fe200078ec0ff */
[C---:B------:R-:W-:Y:S01]  /*d570*/  IMAD.U32 R40, R5.reuse, 0x10000, RZ ;  /* 0x0001000005287824 */ /* 0x040fe200078e00ff */
[----:B------:R-:W-:Y:S01]  /*d580*/  LOP3.LUT R5, R5, 0xffff0000, RZ, 0xc0, !PT ;  /* 0xffff000005057812 */ /* 0x000fe200078ec0ff */
[C---:B------:R-:W-:Y:S01]  /*d590*/  IMAD.U32 R34, R6.reuse, 0x10000, RZ ;  /* 0x0001000006227824 */ /* 0x040fe200078e00ff */
[----:B------:R-:W-:Y:S01]  /*d5a0*/  LOP3.LUT R6, R6, 0xffff0000, RZ, 0xc0, !PT ;  /* 0xffff000006067812 */ /* 0x000fe200078ec0ff */
[-C--:B------:R-:W-:Y:S01]  /*d5b0*/  FMUL.FTZ R42, R45, R4.reuse ;  /* 0x000000042d2a7220 */ /* 0x080fe20000410000 */
[----:B------:R-:W-:Y:S01]  /*d5c0*/  FMUL.FTZ R44, R43, R4 ;  /* 0x000000042b2c7220 */ /* 0x000fe20000410000 */
[----:B------:R-:W-:Y:S01]  /*d5d0*/  FMUL.FTZ R41, R48, R5 ;  /* 0x0000000530297220 */ /* 0x000fe20000410000 */
[----:B------:R-:W-:-:S02]  /*d5e0*/  IMAD.U32 R37, R7, 0x10000, RZ ;  /* 0x0001000007257824 */ /* 0x000fc400078e00ff */
[-C--:B------:R-:W-:Y:S01]  /*d5f0*/  FFMA.FTZ R4, R43, R39.reuse, -R42 ;  /* 0x000000272b047223 */ /* 0x080fe2000001082a */
[----:B------:R-:W-:Y:S01]  /*d600*/  FFMA.FTZ R39, R45, R39, R44 ;  /* 0x000000272d277223 */ /* 0x000fe2000001002c */
[C---:B------:R-:W-:Y:S01]  /*d610*/  FMUL.FTZ R43, R46.reuse, R5 ;  /* 0x000000052e2b7220 */ /* 0x040fe20000410000 */
[----:B------:R-:W-:Y:S01]  /*d620*/  LOP3.LUT R7, R7, 0xffff0000, RZ, 0xc0, !PT ;  /* 0xffff000007077812 */ /* 0x000fe200078ec0ff */
[-C--:B------:R-:W-:Y:S01]  /*d630*/  FFMA.FTZ R5, R46, R40.reuse, -R41 ;  /* 0x000000282e057223 */ /* 0x080fe20000010829 */
[C---:B------:R-:W-:Y:S01]  /*d640*/  LOP3.LUT R45, R35.reuse, 0xffff0000, RZ, 0xc0, !PT ;  /* 0xffff0000232d7812 */ /* 0x040fe200078ec0ff */
[----:B------:R-:W-:Y:S02]  /*d650*/  IMAD.U32 R46, R38, 0x10000, RZ ;  /* 0x00010000262e7824 */ /* 0x000fe400078e00ff */
[----:B------:R-:W-:Y:S01]  /*d660*/  FFMA.FTZ R40, R48, R40, R43 ;  /* 0x0000002830287223 */ /* 0x000fe2000001002b */
[----:B------:R-:W-:Y:S02]  /*d670*/  IMAD.U32 R44, R35, 0x10000, RZ ;  /* 0x00010000232c7824 */ /* 0x000fe400078e00ff */
[-C--:B------:R-:W-:Y:S01]  /*d680*/  FMUL.FTZ R38, R47, R7.reuse ;  /* 0x000000072f267220 */ /* 0x080fe20000410000 */
[-C--:B------:R-:W-:Y:S01]  /*d690*/  FMUL.FTZ R35, R46, R6.reuse ;  /* 0x000000062e237220 */ /* 0x080fe20000410000 */
[C---:B------:R-:W-:Y:S01]  /*d6a0*/  FMUL.FTZ R42, R45.reuse, R7 ;  /* 0x000000072d2a7220 */ /* 0x040fe20000410000 */
[C---:B------:R-:W-:Y:S01]  /*d6b0*/  FMUL.FTZ R41, R44.reuse, R6 ;  /* 0x000000062c297220 */ /* 0x040fe20000410000 */
[-C--:B------:R-:W-:Y:S01]  /*d6c0*/  FFMA.FTZ R7, R45, R37.reuse, -R38 ;  /* 0x000000252d077223 */ /* 0x080fe20000010826 */
[-C--:B------:R-:W-:Y:S01]  /*d6d0*/  FFMA.FTZ R6, R44, R34.reuse, -R35 ;  /* 0x000000222c067223 */ /* 0x080fe20000010823 */
[----:B------:R-:W-:Y:S01]  /*d6e0*/  FFMA.FTZ R42, R47, R37, R42 ;  /* 0x000000252f2a7223 */ /* 0x000fe2000001002a */
[----:B------:R-:W-:Y:S01]  /*d6f0*/  FFMA.FTZ R41, R46, R34, R41 ;  /* 0x000000222e297223 */ /* 0x000fe20000010029 */
[----:B------:R-:W-:-:S02]  /*d700*/  F2FP.BF16.F32.PACK_AB R4, R39, R4 ;  /* 0x000000042704723e */ /* 0x000fc400000010ff */
[----:B------:R-:W-:Y:S02]  /*d710*/  F2FP.BF16.F32.PACK_AB R5, R40, R5 ;  /* 0x000000052805723e */ /* 0x000fe400000010ff */
[----:B------:R-:W-:Y:S02]  /*d720*/  F2FP.BF16.F32.PACK_AB R6, R41, R6 ;  /* 0x000000062906723e */ /* 0x000fe400000010ff */
[----:B------:R-:W-:-:S05]  /*d730*/  F2FP.BF16.F32.PACK_AB R7, R42, R7 ;  /* 0x000000072a07723e */ /* 0x000fca00000010ff */
[----:B------:R0:W-:Y:S02]  /*d740*/  STS.128 [R3+0x12400], R4 ;  /* 0x0124000403007388 */ /* 0x0001e40000000c00 */
.L_x_566:
[----:B------:R-:W-:Y:S05]  /*d750*/  BSYNC B1 ;  /* 0x0000000000017941 */ /* 0x000fea0003800000 */
.L_x_565:
[----:B------:R-:W-:Y:S04]  /*d760*/  BSSY B1, `(.L_x_567) ;  /* 0x0000028000017945 */ /* 0x000fe80003800000 */
[----:B------:R-:W-:Y:S05]  /*d770*/  @P1 BRA `(.L_x_568) ;  /* 0x0000000000981947 */ /* 0x000fea0003800000 */
[----:B0-----:R-:W0:Y:S01]  /*d780*/  LDS.128 R4, [R0+0x2000] ;  /* 0x0020000000047984 */ /* 0x001e220000000c00 */
[----:B------:R-:W-:Y:S01]  /*d790*/  IMAD.U32 R40, R30, 0x10000, RZ ;  /* 0x000100001e287824 */ /* 0x000fe200078e00ff */
[C---:B------:R-:W-:Y:S01]  /*d7a0*/  LOP3.LUT R43, R32.reuse, 0xffff0000, RZ, 0xc0, !PT ;  /* 0xffff0000202b7812 */ /* 0x040fe200078ec0ff */
[----:B------:R-:W-:Y:S01]  /*d7b0*/  IMAD.U32 R42, R32, 0x10000, RZ ;  /* 0x00010000202a7824 */ /* 0x000fe200078e00ff */
        /* <DEDUP_REMOVED lines=17> */
[----:B------:R-:W-:Y:S01]  /*d8d0*/  LOP3.LUT R40, R31, 0xffff0000, RZ, 0xc0, !PT ;  /* 0xffff00001f287812 */ /* 0x000fe200078ec0ff */
[----:B------:R-:W-:Y:S02]  /*d8e0*/  IMAD.U32 R42, R33, 0x10000, RZ ;  /* 0x00010000212a7824 */ /* 0x000fe400078e00ff */
[----:B------:R-:W-:Y:S01]  /*d8f0*/  FFMA.FTZ R34, R43, R35, R34 ;  /* 0x000000232b227223 */ /* 0x000fe20000010022 */
[----:B------:R-:W-:Y:S02]  /*d900*/  IMAD.U32 R38, R31, 0x10000, RZ ;  /* 0x000100001f267824 */ /* 0x000fe400078e00ff */
[-C--:B------:R-:W-:Y:S01]  /*d910*/  FMUL.FTZ R35, R44, R7.reuse ;  /* 0x000000072c237220 */ /* 0x080fe20000410000 */
[-C--:B------:R-:W-:Y:S01]  /*d920*/  FMUL.FTZ R31, R42, R6.reuse ;  /* 0x000000062a1f7220 */ /* 0x080fe20000410000 */
[----:B------:R-:W-:Y:S01]  /*d930*/  FMUL.FTZ R37, R40, R7 ;  /* 0x0000000728257220 */ /* 0x000fe20000410000 */
        /* <DEDUP_REMOVED lines=8> */
[----:B------:R-:W-:-:S05]  /*d9c0*/  F2FP.BF16.F32.PACK_AB R7, R32, R7 ;  /* 0x000000072007723e */ /* 0x000fca00000010ff */
[----:B------:R1:W-:Y:S02]  /*d9d0*/  STS.128 [R0+0x2000], R4 ;  /* 0x0020000400007388 */ /* 0x0003e40000000c00 */
.L_x_568:
[----:B------:R-:W-:Y:S05]  /*d9e0*/  BSYNC B1 ;  /* 0x0000000000017941 */ /* 0x000fea0003800000 */
.L_x_567:
[----:B------:R-:W-:Y:S04]  /*d9f0*/  BSSY B1, `(.L_x_569) ;  /* 0x0000028000017945 */ /* 0x000fe80003800000 */
[----:B------:R-:W-:Y:S05]  /*da00*/  @P2 BRA `(.L_x_570) ;  /* 0x0000000000982947 */ /* 0x000fea0003800000 */
[----:B01----:R-:W0:Y:S01]  /*da10*/  LDS.128 R4, [R3+0x16400] ;  /* 0x0164000003047984 */ /* 0x003e220000000c00 */
        /* <DEDUP_REMOVED lines=37> */
.L_x_570:
[----:B------:R-:W-:Y:S05]  /*dc70*/  BSYNC B1 ;  /* 0x0000000000017941 */ /* 0x000fea0003800000 */
.L_x_569:
[----:B------:R-:W-:Y:S04]  /*dc80*/  BSSY B1, `(.L_x_571) ;  /* 0x0000028000017945 */ /* 0x000fe80003800000 */
[----:B------:R-:W-:Y:S05]  /*dc90*/  @P3 BRA `(.L_x_572) ;  /* 0x0000000000983947 */ /* 0x000fea0003800000 */
[----:B012---:R-:W0:Y:S01]  /*dca0*/  LDS.128 R4, [R0+0x6000] ;  /* 0x0060000000047984 */ /* 0x007e220000000c00 */
        /* <DEDUP_REMOVED lines=37> */
.L_x_572:
[----:B------:R-:W-:Y:S05]  /*df00*/  BSYNC B1 ;  /* 0x0000000000017941 */ /* 0x000fea0003800000 */
.L_x_571:
[----:B------:R-:W-:Y:S04]  /*df10*/  BSSY B1, `(.L_x_573) ;  /* 0x0000028000017945 */ /* 0x000fe80003800000 */
[----:B------:R-:W-:Y:S05]  /*df20*/  @P4 BRA `(.L_x_574) ;  /* 0x0000000000984947 */ /* 0x000fea0003800000 */
[----:B0123--:R-:W0:Y:S01]  /*df30*/  LDS.128 R4, [R3+0x1a400] ;  /* 0x01a4000003047984 */ /* 0x00fe220000000c00 */
        /* <DEDUP_REMOVED lines=37> */
.L_x_574:
[----:B------:R-:W-:Y:S05]  /*e190*/  BSYNC B1 ;  /* 0x0000000000017941 */ /* 0x000fea0003800000 */
.L_x_573:
[----:B------:R-:W-:Y:S05]  /*e1a0*/  @P5 BRA `(.L_x_564) ;  /* 0x0000002c00885947 */ /* 0x000fea0003800000 */
[----:B01234-:R-:W0:Y:S01]  /*e1b0*/  LDS.128 R4, [R0+0xa000] ;  /* 0x00a0000000047984 */ /* 0x01fe220000000c00 */
        /* <DEDUP_REMOVED lines=17> */
[----:B------:R-:W-:Y:S01]  /*e2d0*/  FMUL.FTZ R15, R24, R5 ;  /* 0x00000005180f7220 */ /* 0x000fe20000410000 */
        /* <DEDUP_REMOVED lines=18> */
[----:B------:R0:W-:Y:S01]  /*e400*/  STS.128 [R0+0xa000], R4 ;  /* 0x00a0000400007388 */ /* 0x0001e20000000c00 */
[----:B------:R-:W-:Y:S05]  /*e410*/  BRA `(.L_x_564) ;  /* 0x0000002800ec7947 */ /* 0x000fea0003800000 */
.L_x_546:
[----:B------:R-:W-:-:S03]  /*e420*/  UMOV UR4, 0xffffffff ;  /* 0xffffffff00047882 */ /* 0x000fc60000000000 */
[----:B------:R-:W-:Y:S05]  /*e430*/  BRA.DIV UR4, `(.L_x_575) ;  /* 0x0000013e041c7947 */ /* 0x000fea000b800000 */
[----:B------:R-:W0:Y:S04]  /*e440*/  SHFL.IDX PT, R41, R41, RZ, 0x1c1f ;  /* 0x001c1fff29297589 */ /* 0x000e2800000e0000 */
[----:B------:R1:W2:Y:S04]  /*e450*/  SHFL.IDX PT, R40, R39, RZ, 0x1c1f ;  /* 0x001c1fff27287589 */ /* 0x0002a800000e0000 */
[----:B------:R1:W3:Y:S04]  /*e460*/  SHFL.IDX PT, R21, R44, RZ, 0x1c1f ;  /* 0x001c1fff2c157589 */ /* 0x0002e800000e0000 */
[----:B------:R1:W4:Y:S02]  /*e470*/  SHFL.IDX PT, R20, R37, RZ, 0x1c1f ;  /* 0x001c1fff25147589 */ /* 0x00032400000e0000 */
.L_x_815:
[----:B------:R-:W-:Y:S01]  /*e480*/  ULDC UR4, c[0x0][0x448] ;  /* 0x0001120000047ab9 */ /* 0x000fe20000000800 */
[----:B------:R-:W-:Y:S01]  /*e490*/  BSSY B1, `(.L_x_576) ;  /* 0x0000031000017945 */ /* 0x000fe20003800000 */
[----:B-1----:R-:W-:Y:S01]  /*e4a0*/  IMAD R37, R150, UR4, RZ ;  /* 0x0000000496257c24 */ /* 0x002fe2000f8e02ff */
[----:B------:R-:W-:Y:S02]  /*e4b0*/  CS2R R4, SRZ ;  /* 0x0000000000047805 */ /* 0x000fe4000001ff00 */
[----:B------:R-:W-:Y:S02]  /*e4c0*/  CS2R R6, SRZ ;  /* 0x0000000000067805 */ /* 0x000fe4000001ff00 */
[----:B------:R-:W-:Y:S02]  /*e4d0*/  CS2R R8, SRZ ;  /* 0x0000000000087805 */ /* 0x000fe4000001ff00 */
[----:B------:R-:W-:Y:S02]  /*e4e0*/  CS2R R10, SRZ ;  /* 0x00000000000a7805 */ /* 0x000fe4000001ff00 */
[----:B------:R-:W-:Y:S01]  /*e4f0*/  ISETP.GE.AND P0, PT, R0, R37, PT ;  /* 0x000000250000720c */ /* 0x000fe20003f06270 */
[----:B------:R-:W-:Y:S01]  /*e500*/  IMAD R37, R145, -0x80, R37 ;  /* 0xffffff8091257824 */ /* 0x000fe200078e0225 */
[----:B------:R-:W-:-:S02]  /*e510*/  CS2R R12, SRZ ;  /* 0x00000000000c7805 */ /* 0x000fc4000001ff00 */
[----:B------:R-:W-:Y:S02]  /*e520*/  CS2R R14, SRZ ;  /* 0x00000000000e7805 */ /* 0x000fe4000001ff00 */
[----:B------:R-:W-:Y:S02]  /*e530*/  CS2R R24, SRZ ;  /* 0x0000000000187805 */ /* 0x000fe4000001ff00 */
[----:B------:R-:W-:Y:S02]  /*e540*/  CS2R R26, SRZ ;  /* 0x00000000001a7805 */ /* 0x000fe4000001ff00 */
[----:B------:R-:W-:Y:S02]  /*e550*/  CS2R R28, SRZ ;  /* 0x00000000001c7805 */ /* 0x000fe4000001ff00 */
[----:B------:R-:W-:Y:S02]  /*e560*/  CS2R R30, SRZ ;  /* 0x00000000001e7805 */ /* 0x000fe4000001ff00 */
[----:B------:R-:W-:-:S02]  /*e570*/  CS2R R32, SRZ ;  /* 0x0000000000207805 */ /* 0x000fc4000001ff00 */
[----:B------:R-:W-:Y:S01]  /*e580*/  CS2R R34, SRZ ;  /* 0x0000000000227805 */ /* 0x000fe2000001ff00 */
[----:B------:R-:W-:Y:S06]  /*e590*/  @P0 BRA `(.L_x_577) ;  /* 0x0000000000800947 */ /* 0x000fec0003800000 */
[C---:B------:R-:W-:Y:S01]  /*e5a0*/  VIADD R0, R18.reuse, 0x20 ;  /* 0x0000002012007836 */ /* 0x040fe20000000000 */
[----:B------:R-:W-:Y:S01]  /*e5b0*/  ULDC UR4, c[0x0][0x3f4] ;  /* 0x0000fd0000047ab9 */ /* 0x000fe20000000800 */
[C---:B------:R-:W-:Y:S01]  /*e5c0*/  VIADD R3, R18.reuse, 0x40 ;  /* 0x0000004012037836 */ /* 0x040fe20000000000 */
[----:B------:R-:W-:Y:S02]  /*e5d0*/  ISETP.GE.AND P0, PT, R18, UR4, PT ;  /* 0x0000000412007c0c */ /* 0x000fe4000bf06270 */
[----:B------:R-:W-:Y:S02]  /*e5e0*/  CS2R R24, SRZ ;  /* 0x0000000000187805 */ /* 0x000fe4000001ff00 */
[----:B------:R-:W-:Y:S02]  /*e5f0*/  ISETP.GE.AND P1, PT, R0, UR4, PT ;  /* 0x0000000400007c0c */ /* 0x000fe4000bf26270 */
[----:B------:R-:W-:Y:S02]  /*e600*/  CS2R R26, SRZ ;  /* 0x00000000001a7805 */ /* 0x000fe4000001ff00 */
[----:B------:R-:W-:-:S02]  /*e610*/  ISETP.GE.AND P2, PT, R3, UR4, PT ;  /* 0x0000000403007c0c */ /* 0x000fc4000bf46270 */
[----:B------:R-:W-:Y:S02]  /*e620*/  CS2R R4, SRZ ;  /* 0x0000000000047805 */ /* 0x000fe4000001ff00 */
[----:B------:R-:W-:Y:S02]  /*e630*/  CS2R R6, SRZ ;  /* 0x0000000000067805 */ /* 0x000fe4000001ff00 */
[----:B------:R-:W-:Y:S01]  /*e640*/  CS2R R28, SRZ ;  /* 0x00000000001c7805 */ /* 0x000fe2000001ff00 */
[----:B0-2---:R-:W-:-:S04]  /*e650*/  @!P0 IMAD.WIDE R12, R18, 0x2, R40 ;  /* 0x00000002120c8825 */ /* 0x005fc800078e0228 */
[----:B------:R-:W-:Y:S01]  /*e660*/  @!P1 IMAD.SHL.U32 R43, R229, 0x8, RZ ;  /* 0x00000008e52b9824 */ /* 0x000fe200078e00ff */
[----:B------:R0:W5:Y:S01]  /*e670*/  @!P0 LD.E.128 R24, desc[UR56][R12.64] ;  /* 0x000000380c188980 */ /* 0x000162000c101d00 */
[----:B------:R-:W-:Y:S01]  /*e680*/  @!P2 IMAD.SHL.U32 R45, R230, 0x8, RZ ;  /* 0x00000008e62da824 */ /* 0x000fe200078e00ff */
[----:B------:R-:W-:Y:S01]  /*e690*/  CS2R R30, SRZ ;  /* 0x00000000001e7805 */ /* 0x000fe2000001ff00 */
[--C-:B------:R-:W-:Y:S01]  /*e6a0*/  @!P1 IMAD.WIDE R38, R43, 0x2, R40.reuse ;  /* 0x000000022b269825 */ /* 0x100fe200078e0228 */
[----:B------:R-:W-:Y:S02]  /*e6b0*/  CS2R R8, SRZ ;  /* 0x0000000000087805 */ /* 0x000fe4000001ff00 */
[----:B------:R-:W-:Y:S02]  /*e6c0*/  CS2R R10, SRZ ;  /* 0x00000000000a7805 */ /* 0x000fe4000001ff00 */
[----:B------:R-:W-:Y:S01]  /*e6d0*/  CS2R R32, SRZ ;  /* 0x0000000000207805 */ /* 0x000fe2000001ff00 */
[----:B------:R-:W-:Y:S01]  /*e6e0*/  @!P2 IMAD.WIDE R40, R45, 0x2, R40 ;  /* 0x000000022d28a825 */ /* 0x000fe200078e0228 */
[----:B------:R-:W-:-:S02]  /*e6f0*/  CS2R R34, SRZ ;  /* 0x0000000000227805 */ /* 0x000fc4000001ff00 */
[----:B------:R-:W-:Y:S02]  /*e700*/  CS2R R14, SRZ ;  /* 0x00000000000e7805 */ /* 0x000fe4000001ff00 */
[----:B0-----:R-:W-:Y:S01]  /*e710*/  CS2R R12, SRZ ;  /* 0x00000000000c7805 */ /* 0x001fe2000001ff00 */
[--C-:B---34-:R-:W-:Y:S01]  /*e720*/  @!P1 IMAD.WIDE R42, R43, 0x2, R20.reuse ;  /* 0x000000022b2a9825 */ /* 0x118fe200078e0214 */
[----:B------:R1:W5:Y:S03]  /*e730*/  @!P1 LD.E.128 R28, desc[UR56][R38.64] ;  /* 0x00000038261c9980 */ /* 0x000366000c101d00 */
[--C-:B------:R-:W-:Y:S01]  /*e740*/  @!P2 IMAD.WIDE R44, R45, 0x2, R20.reuse ;  /* 0x000000022d2ca825 */ /* 0x100fe200078e0214 */
[----:B------:R1:W5:Y:S03]  /*e750*/  @!P1 LD.E.128 R8, desc[UR56][R42.64] ;  /* 0x000000382a089980 */ /* 0x000366000c101d00 */
[----:B------:R-:W-:Y:S01]  /*e760*/  @!P0 IMAD.WIDE R20, R18, 0x2, R20 ;  /* 0x0000000212148825 */ /* 0x000fe200078e0214 */
[----:B------:R1:W5:Y:S04]  /*e770*/  @!P2 LD.E.128 R32, desc[UR56][R40.64] ;  /* 0x000000382820a980 */ /* 0x000368000c101d00 */
[----:B------:R1:W5:Y:S04]  /*e780*/  @!P0 LD.E.128 R4, desc[UR56][R20.64] ;  /* 0x0000003814048980 */ /* 0x000368000c101d00 */
[----:B------:R1:W5:Y:S02]  /*e790*/  @!P2 LD.E.128 R12, desc[UR56][R44.64] ;  /* 0x000000382c0ca980 */ /* 0x000364000c101d00 */
.L_x_577:
[----:B------:R-:W-:Y:S05]  /*e7a0*/  BSYNC B1 ;  /* 0x0000000000017941 */ /* 0x000fea0003800000 */
.L_x_576:
[----:B-1--4-:R-:W-:Y:S01]  /*e7b0*/  LEA.HI R20, R206, R206, RZ, 0x1 ;  /* 0x000000cece147211 */ /* 0x012fe200078f08ff */
[--C-:B-----5:R-:W-:Y:S01]  /*e7c0*/  IMAD.MOV.U32 R38, RZ, RZ, R5.reuse ;  /* 0x000000ffff267224 */ /* 0x120fe200078e0005 */
[----:B------:R-:W-:Y:S01]  /*e7d0*/  SHF.R.U64 R55, R4, 0x10, R5 ;  /* 0x0000001004377819 */ /* 0x000fe20000001205 */
[----:B------:R-:W-:Y:S01]  /*e7e0*/  IMAD.MOV.U32 R3, RZ, RZ, R25 ;  /* 0x000000ffff037224 */ /* 0x000fe200078e0019 */
[----:B---3--:R-:W-:Y:S01]  /*e7f0*/  LOP3.LUT R21, R20, 0xfffffffe, RZ, 0xc0, !PT ;  /* 0xfffffffe14157812 */ /* 0x008fe200078ec0ff */
[----:B------:R-:W-:Y:S01]  /*e800*/  IMAD.MOV.U32 R42, RZ, RZ, R31 ;  /* 0x000000ffff2a7224 */ /* 0x000fe200078e001f */
[----:B------:R-:W-:Y:S01]  /*e810*/  SHF.R.U32.HI R53, RZ, 0x10, R5 ;  /* 0x00000010ff357819 */ /* 0x000fe20000011605 */
[----:B------:R-:W-:Y:S01]  /*e820*/  IMAD.MOV.U32 R0, RZ, RZ, R24 ;  /* 0x000000ffff007224 */ /* 0x000fe200078e0018 */
[----:B------:R-:W-:Y:S01]  /*e830*/  SHF.R.U64 R67, R24, 0x10, R25 ;  /* 0x0000001018437819 */ /* 0x000fe20000001219 */
[----:B------:R-:W-:Y:S01]  /*e840*/  IMAD.IADD R21, R206, 0x1, -R21 ;  /* 0x00000001ce157824 */ /* 0x000fe200078e0a15 */
[----:B------:R-:W-:Y:S01]  /*e850*/  SHF.R.U32.HI R64, RZ, 0x10, R25 ;  /* 0x00000010ff407819 */ /* 0x000fe20000011619 */
[--C-:B------:R-:W-:Y:S01]  /*e860*/  IMAD.MOV.U32 R25, RZ, RZ, R27.reuse ;  /* 0x000000ffff197224 */ /* 0x100fe200078e001b */
[----:B------:R-:W-:Y:S01]  /*e870*/  SHF.R.U64 R65, R26, 0x10, R27 ;  /* 0x000000101a417819 */ /* 0x000fe2000000121b */
[----:B------:R-:W-:Y:S01]  /*e880*/  IMAD.MOV.U32 R46, RZ, RZ, R35 ;  /* 0x000000ffff2e7224 */ /* 0x000fe200078e0023 */
[----:B------:R-:W-:Y:S01]  /*e890*/  SHF.L.U32 R5, R21, 0x1f, RZ ;  /* 0x0000001f15057819 */ /* 0x000fe200000006ff */
[----:B------:R-:W-:Y:S01]  /*e8a0*/  IMAD.MOV.U32 R24, RZ, RZ, R26 ;  /* 0x000000ffff187224 */ /* 0x000fe200078e001a */
[----:B------:R-:W-:Y:S01]  /*e8b0*/  SHF.R.U32.HI R62, RZ, 0x10, R27 ;  /* 0x00000010ff3e7819 */ /* 0x000fe2000001161b */
[--C-:B------:R-:W-:Y:S01]  /*e8c0*/  IMAD.MOV.U32 R27, RZ, RZ, R29.reuse ;  /* 0x000000ffff1b7224 */ /* 0x100fe200078e001d */
[----:B------:R-:W1:Y:S01]  /*e8d0*/  SYNCS.PHASECHK.TRANS64.TRYWAIT P0, [R2+URZ+0x34800], R5 ;  /* 0x03480005020075a7 */ /* 0x000e62000800017f */
[----:B------:R-:W-:Y:S01]  /*e8e0*/  SHF.R.U32.HI R60, RZ, 0x10, R29 ;  /* 0x00000010ff3c7819 */ /* 0x000fe2000001161d */
[----:B------:R-:W-:Y:S01]  /*e8f0*/  IMAD.MOV.U32 R26, RZ, RZ, R28 ;  /* 0x000000ffff1a7224 */ /* 0x000fe200078e001c */
[----:B------:R-:W-:Y:S01]  /*e900*/  SHF.R.U32.HI R61, RZ, 0x10, R31 ;  /* 0x00000010ff3d7819 */ /* 0x000fe2000001161f */
[----:B0-----:R-:W-:Y:S01]  /*e910*/  IMAD.MOV.U32 R41, RZ, RZ, R30 ;  /* 0x000000ffff297224 */ /* 0x001fe200078e001e */
[--C-:B------:R-:W-:Y:S01]  /*e920*/  SHF.R.U64 R54, R34, 0x10, R35.reuse ;  /* 0x0000001022367819 */ /* 0x100fe20000001223 */
[----:B------:R-:W-:Y:S01]  /*e930*/  IMAD.MOV.U32 R43, RZ, RZ, R32 ;  /* 0x000000ffff2b7224 */ /* 0x000fe200078e0020 */
[----:B------:R-:W-:Y:S01]  /*e940*/  SHF.R.U32.HI R57, RZ, 0x10, R35 ;  /* 0x00000010ff397819 */ /* 0x000fe20000011623 */
[----:B------:R-:W-:Y:S01]  /*e950*/  IMAD.MOV.U32 R44, RZ, RZ, R33 ;  /* 0x000000ffff2c7224 */ /* 0x000fe200078e0021 */
[----:B------:R-:W-:Y:S01]  /*e960*/  PRMT R35, R25, 0x5410, R62 ;  /* 0x0000541019237816 */ /* 0x000fe2000000003e */
[----:B------:R-:W-:Y:S01]  /*e970*/  IMAD.MOV.U32 R45, RZ, RZ, R34 ;  /* 0x000000ffff2d7224 */ /* 0x000fe200078e0022 */
[----:B------:R-:W-:Y:S01]  /*e980*/  SHF.R.U64 R63, R28, 0x10, R29 ;  /* 0x000000101c3f7819 */ /* 0x000fe2000000121d */
[----:B------:R-:W-:Y:S01]  /*e990*/  IMAD.MOV.U32 R20, RZ, RZ, R4 ;  /* 0x000000ffff147224 */ /* 0x000fe200078e0004 */
[----:B------:R-:W-:Y:S01]  /*e9a0*/  SHF.R.U64 R58, R30, 0x10, R31 ;  /* 0x000000101e3a7819 */ /* 0x000fe2000000121f */
[----:B------:R-:W-:Y:S01]  /*e9b0*/  IMAD.MOV.U32 R39, RZ, RZ, R6 ;  /* 0x000000ffff277224 */ /* 0x000fe200078e0006 */
[----:B------:R-:W-:Y:S01]  /*e9c0*/  PRMT R25, R27, 0x5410, R60 ;  /* 0x000054101b197816 */ /* 0x000fe2000000003c */
[----:B--2---:R-:W-:Y:S01]  /*e9d0*/  IMAD.MOV.U32 R40, RZ, RZ, R7 ;  /* 0x000000ffff287224 */ /* 0x004fe200078e0007 */
        /* <DEDUP_REMOVED lines=13> */
[----:B------:R-:W-:Y:S01]  /*eab0*/  IMAD.MOV.U32 R6, RZ, RZ, R13 ;  /* 0x000000ffff067224 */ /* 0x000fe200078e000d */
[--C-:B------:R-:W-:Y:S01]  /*eac0*/  SHF.R.U64 R47, R10, 0x10, R11.reuse ;  /* 0x000000100a2f7819 */ /* 0x100fe2000000120b */
[----:B------:R-:W-:Y:S01]  /*ead0*/  IMAD.MOV.U32 R7, RZ, RZ, R14 ;  /* 0x000000ffff077224 */ /* 0x000fe200078e000e */
[----:B------:R-:W-:Y:S01]  /*eae0*/  SHF.R.U32.HI R48, RZ, 0x10, R11 ;  /* 0x00000010ff307819 */ /* 0x000fe2000001160b */
[----:B------:R-:W-:Y:S01]  /*eaf0*/  IMAD.MOV.U32 R21, RZ, RZ, R15 ;  /* 0x000000ffff157224 */ /* 0x000fe200078e000f */
[----:B------:R-:W-:-:S02]  /*eb00*/  VIMNMX R42, R37, 0x80, PT ;  /* 0x00000080252a7848 */ /* 0x000fc40003fe0100 */
[----:B------:R-:W-:Y:S02]  /*eb10*/  PRMT R34, R24, 0x5410, R65 ;  /* 0x0000541018227816 */ /* 0x000fe40000000041 */
[--C-:B------:R-:W-:Y:S02]  /*eb20*/  SHF.R.U64 R11, R12, 0x10, R13.reuse ;  /* 0x000000100c0b7819 */ /* 0x100fe4000000120d */
[----:B------:R-:W-:Y:S02]  /*eb30*/  SHF.R.U32.HI R9, RZ, 0x10, R13 ;  /* 0x00000010ff097819 */ /* 0x000fe4000001160d */
[----:B------:R-:W-:Y:S02]  /*eb40*/  PRMT R32, R0, 0x5410, R67 ;  /* 0x0000541000207816 */ /* 0x000fe40000000043 */
[----:B------:R-:W-:Y:S02]  /*eb50*/  PRMT R33, R3, 0x5410, R64 ;  /* 0x0000541003217816 */ /* 0x000fe40000000040 */
[----:B------:R-:W-:-:S02]  /*eb60*/  PRMT R24, R26, 0x5410, R63 ;  /* 0x000054101a187816 */ /* 0x000fc4000000003f */
[--C-:B------:R-:W-:Y:S02]  /*eb70*/  SHF.R.U64 R10, R14, 0x10, R15.reuse ;  /* 0x000000100e0a7819 */ /* 0x100fe4000000120f */
[----:B------:R-:W-:Y:S02]  /*eb80*/  SHF.R.U32.HI R8, RZ, 0x10, R15 ;  /* 0x00000010ff087819 */ /* 0x000fe4000001160f */
        /* <DEDUP_REMOVED lines=14> */
[----:B-1----:R-:W-:Y:S06]  /*ec70*/  @!P0 BRA `(.L_x_579) ;  /* 0x0000013400808947 */ /* 0x002fec0003800000 */
.L_x_816:
[----:B------:R-:W-:Y:S05]  /*ec80*/  BSYNC B1 ;  /* 0x0000000000017941 */ /* 0x000fea0003800000 */
.L_x_578:
[----:B------:R-:W-:Y:S01]  /*ec90*/  BSSY B1, `(.L_x_580) ;  /* 0x000011e000017945 */ /* 0x000fe20003800000 */
[----:B------:R-:W-:Y:S02]  /*eca0*/  PRMT R14, R4, 0x5410, R11 ;  /* 0x00005410040e7816 */ /* 0x000fe4000000000b */
[----:B------:R-:W-:Y:S02]  /*ecb0*/  PRMT R15, R6, 0x5410, R9 ;  /* 0x00005410060f7816 */ /* 0x000fe40000000009 */
[----:B------:R-:W-:Y:S02]  /*ecc0*/  PRMT R20, R7, 0x5410, R10 ;  /* 0x0000541007147816 */ /* 0x000fe4000000000a */
[----:B------:R-:W-:Y:S01]  /*ecd0*/  PRMT R21, R21, 0x5410, R8 ;  /* 0x0000541015157816 */ /* 0x000fe20000000008 */
[----:B------:R-:W-:Y:S06]  /*ece0*/  @P1 BRA `(.L_x_581) ;  /* 0x0000001000601947 */ /* 0x000fec0003800000 */
[----:B------:R-:W1:Y:S01]  /*ecf0*/  LDC R41, c[0x0][0x3f4] ;  /* 0x0000fd00ff297b82 */ /* 0x000e620000000800 */
[C---:B------:R-:W-:Y:S01]  /*ed00*/  VIADD R4, R18.reuse, 0x20 ;  /* 0x0000002012047836 */ /* 0x040fe20000000000 */
[----:B------:R-:W-:Y:S01]  /*ed10*/  BSSY B2, `(.L_x_582) ;  /* 0x0000061000027945 */ /* 0x000fe20003800000 */
[C---:B------:R-:W-:Y:S01]  /*ed20*/  VIADD R6, R18.reuse, 0x40 ;  /* 0x0000004012067836 */ /* 0x040fe20000000000 */
[-C--:B-1----:R-:W-:Y:S02]  /*ed30*/  ISETP.GE.AND P0, PT, R18, R41.reuse, PT ;  /* 0x000000291200720c */ /* 0x082fe40003f06270 */
[-C--:B------:R-:W-:Y:S02]  /*ed40*/  ISETP.GE.AND P1, PT, R4, R41.reuse, PT ;  /* 0x000000290400720c */ /* 0x080fe40003f26270 */
[----:B------:R-:W-:-:S09]  /*ed50*/  ISETP.GE.AND P2, PT, R6, R41, PT ;  /* 0x000000290600720c */ /* 0x000fd20003f46270 */
[----:B------:R-:W-:Y:S05]  /*ed60*/  @P0 BRA `(.L_x_583) ;  /* 0x00000004006c0947 */ /* 0x000fea0003800000 */
[----:B0-----:R-:W-:Y:S01]  /*ed70*/  LEA.HI R5, R41, R228, RZ, 0x1d ;  /* 0x000000e429057211 */ /* 0x001fe200078fe8ff */
[----:B------:R-:W-:Y:S01]  /*ed80*/  IMAD.U32 R54, R37, 0x10000, RZ ;  /* 0x0001000025367824 */ /* 0x000fe200078e00ff */
[----:B------:R-:W-:Y:S01]  /*ed90*/  LOP3.LUT R4, R191, 0x38, R18, 0xf8, !PT ;  /* 0x00000038bf047812 */ /* 0x000fe200078ef812 */
[----:B------:R-:W-:Y:S01]  /*eda0*/  IMAD.U32 R52, R32, 0x10000, RZ ;  /* 0x0001000020347824 */ /* 0x000fe200078e00ff */
[----:B------:R-:W-:Y:S01]  /*edb0*/  SHF.R.S32.HI R6, RZ, 0x1f, R5 ;  /* 0x0000001fff067819 */ /* 0x000fe20000011405 */
[----:B------:R-:W-:Y:S01]  /*edc0*/  IMAD.U32 R53, R38, 0x10000, RZ ;  /* 0x0001000026357824 */ /* 0x000fe200078e00ff */
[----:B------:R-:W-:Y:S02]  /*edd0*/  LOP3.LUT R51, R37, 0xffff0000, RZ, 0xc0, !PT ;  /* 0xffff000025337812 */ /* 0x000fe400078ec0ff */
[----:B------:R-:W-:Y:S01]  /*ede0*/  LEA.HI R7, R6, R5, RZ, 0x3 ;  /* 0x0000000506077211 */ /* 0x000fe200078f18ff */
[----:B------:R-:W-:Y:S01]  /*edf0*/  IMAD.SHL.U32 R6, R5, 0x8, RZ ;  /* 0x0000000805067824 */ /* 0x000fe200078e00ff */
[----:B------:R-:W-:-:S03]  /*ee00*/  LOP3.LUT R5, R4, R193, RZ, 0x3c, !PT ;  /* 0x000000c104057212 */ /* 0x000fc600078e3cff */
[----:B------:R-:W-:Y:S01]  /*ee10*/  IMAD.SHL.U32 R7, R7, 0x400, RZ ;  /* 0x0000040007077824 */ /* 0x000fe200078e00ff */
[----:B------:R-:W-:Y:S01]  /*ee20*/  LOP3.LUT R6, R191, 0x38, R6, 0xf8, !PT ;  /* 0x00000038bf067812 */ /* 0x000fe200078ef806 */
[----:B------:R-:W-:-:S03]  /*ee30*/  IMAD R5, R192, 0x200, R5 ;  /* 0x00000200c0057824 */ /* 0x000fc600078e0205 */
[----:B------:R-:W-:Y:S01]  /*ee40*/  LOP3.LUT R7, R7, 0x7fffe000, RZ, 0xc0, !PT ;  /* 0x7fffe00007077812 */ /* 0x000fe200078ec0ff */
[----:B------:R-:W-:Y:S01]  /*ee50*/  IMAD R61, R5, 0x2, R2 ;  /* 0x00000002053d7824 */ /* 0x000fe200078e0202 */
[----:B------:R-:W-:-:S03]  /*ee60*/  LOP3.LUT R6, R6, R193, RZ, 0x3c, !PT ;  /* 0x000000c106067212 */ /* 0x000fc600078e3cff */
[----:B------:R-:W-:-:S04]  /*ee70*/  IMAD R7, R192, 0x200, R7 ;  /* 0x00000200c0077824 */ /* 0x000fc800078e0207 */
[----:B------:R-:W-:Y:S02]  /*ee80*/  IMAD.IADD R9, R7, 0x1, R6 ;  /* 0x0000000107097824 */ /* 0x000fe400078e0206 */
[----:B------:R-:W0:Y:S02]  /*ee90*/  LDS.128 R4, [R61+0x10400] ;  /* 0x010400003d047984 */ /* 0x000e240000000c00 */
[----:B------:R-:W-:-:S05]  /*eea0*/  IMAD R62, R9, 0x2, R2 ;  /* 0x00000002093e7824 */ /* 0x000fca00078e0202 */
[----:B------:R-:W1:Y:S01]  /*eeb0*/  LDS.128 R8, [R62+0x10400] ;  /* 0x010400003e087984 */ /* 0x000e620000000c00 */
[C---:B0-----:R-:W-:Y:S01]  /*eec0*/  IMAD.U32 R43, R4.reuse, 0x10000, RZ ;  /* 0x00010000042b7824 */ /* 0x041fe200078e00ff */
[----:B------:R-:W-:Y:S01]  /*eed0*/  LOP3.LUT R4, R4, 0xffff0000, RZ, 0xc0, !PT ;  /* 0xffff000004047812 */ /* 0x000fe200078ec0ff */
[C---:B------:R-:W-:Y:S01]  /*eee0*/  IMAD.U32 R44, R5.reuse, 0x10000, RZ ;  /* 0x00010000052c7824 */ /* 0x040fe200078e00ff */
[----:B------:R-:W-:Y:S01]  /*eef0*/  LOP3.LUT R5, R5, 0xffff0000, RZ, 0xc0, !PT ;  /* 0xffff000005057812 */ /* 0x000fe200078ec0ff */
[C---:B------:R-:W-:Y:S01]  /*ef00*/  IMAD.U32 R45, R6.reuse, 0x10000, RZ ;  /* 0x00010000062d7824 */ /* 0x040fe200078e00ff */
[----:B------:R-:W-:Y:S01]  /*ef10*/  LOP3.LUT R6, R6, 0xffff0000, RZ, 0xc0, !PT ;  /* 0xffff000006067812 */ /* 0x000fe200078ec0ff */
[C---:B------:R-:W-:Y:S01]  /*ef20*/  IMAD.U32 R46, R7.reuse, 0x10000, RZ ;  /* 0x00010000072e7824 */ /* 0x040fe200078e00ff */
[----:B------:R-:W-:Y:S01]  /*ef30*/  LOP3.LUT R7, R7, 0xffff0000, RZ, 0xc0, !PT ;  /* 0xffff000007077812 */ /* 0x000fe200078ec0ff */
[C---:B-1----:R-:W-:Y:S01]  /*ef40*/  IMAD.U32 R47, R8.reuse, 0x10000, RZ ;  /* 0x00010000082f7824 */ /* 0x042fe200078e00ff */
[----:B------:R-:W-:Y:S01]  /*ef50*/  LOP3.LUT R8, R8, 0xffff0000, RZ, 0xc0, !PT ;  /* 0xffff000008087812 */ /* 0x000fe200078ec0ff */
[C---:B------:R-:W-:Y:S01]  /*ef60*/  IMAD.U32 R48, R9.reuse, 0x10000, RZ ;  /* 0x0001000009307824 */ /* 0x040fe200078e00ff */
[----:B------:R-:W-:Y:S01]  /*ef70*/  LOP3.LUT R9, R9, 0xffff0000, RZ, 0xc0, !PT ;  /* 0xffff000009097812 */ /* 0x000fe200078ec0ff */
[C---:B------:R-:W-:Y:S01]  /*ef80*/  FMUL.FTZ R56, R47.reuse, R54 ;  /* 0x000000362f387220 */ /* 0x040fe20000410000 */
[-C--:B------:R-:W-:Y:S01]  /*ef90*/  FMUL.FTZ R58, R47, R52.reuse ;  /* 0x000000342f3a7220 */ /* 0x080fe20000410000 */
[----:B------:R-:W-:Y:S01]  /*efa0*/  LOP3.LUT R47, R32, 0xffff0000, RZ, 0xc0, !PT ;  /* 0xffff0000202f7812 */ /* 0x000fe200078ec0ff */
[----:B------:R-:W-:Y:S01]  /*efb0*/  FMUL.FTZ R55, R8, R51 ;  /* 0x0000003308377220 */ /* 0x000fe20000410000 */
[C---:B------:R-:W-:Y:S01]  /*efc0*/  FFMA.FTZ R56, R43.reuse, R52, -R56 ;  /* 0x000000342b387223 */ /* 0x040fe20000010838 */
[----:B------:R-:W-:Y:S01]  /*efd0*/  FFMA.FTZ R58, R43, R54, R58 ;  /* 0x000000362b3a7223 */ /* 0x000fe2000001003a */
[----:B------:R-:W-:-:S02]  /*efe0*/  IMAD.U32 R43, R33, 0x10000, RZ ;  /* 0x00010000212b7824 */ /* 0x000fc400078e00ff */
[-C--:B------:R-:W-:Y:S01]  /*eff0*/  FMUL.FTZ R57, R8, R47.reuse ;  /* 0x0000002f08397220 */ /* 0x080fe20000410000 */
[----:B------:R-:W-:Y:S01]  /*f000*/  FFMA.FTZ R55, R4, R47, -R55 ;  /* 0x0000002f04377223 */ /* 0x000fe20000010837 */
[----:B------:R-:W-:Y:S01]  /*f010*/  FMUL.FTZ R47, R48, R53 ;  /* 0x00000035302f7220 */ /* 0x000fe20000410000 */
[----:B------:R-:W-:Y:S02]  /*f020*/  IMAD.U32 R49, R10, 0x10000, RZ ;  /* 0x000100000a317824 */ /* 0x000fe400078e00ff */
[----:B------:R-:W-:Y:S01]  /*f030*/  FMUL.FTZ R52, R48, R43 ;  /* 0x0000002b30347220 */ /* 0x000fe20000410000 */
[----:B------:R-:W-:Y:S01]  /*f040*/  FFMA.FTZ R57, R4, R51, R57 ;  /* 0x0000003304397223 */ /* 0x000fe20000010039 */
[----:B------:R-:W-:Y:S01]  /*f050*/  LOP3.LUT R10, R10, 0xffff0000, RZ, 0xc0, !PT ;  /* 0xffff00000a0a7812 */ /* 0x000fe200078ec0ff */
[----:B------:R-:W-:Y:S01]  /*f060*/  FFMA.FTZ R48, R44, R43, -R47 ;  /* 0x0000002b2c307223 */ /* 0x000fe2000001082f */
[C---:B------:R-:W-:Y:S01]  /*f070*/  LOP3.LUT R51, R39.reuse, 0xffff0000, RZ, 0xc0, !PT ;  /* 0xffff000027337812 */ /* 0x040fe200078ec0ff */
[----:B------:R-:W-:Y:S01]  /*f080*/  IMAD.U32 R8, R39, 0x10000, RZ ;  /* 0x0001000027087824 */ /* 0x000fe200078e00ff */
[C---:B------:R-:W-:Y:S01]  /*f090*/  LOP3.LUT R43, R34.reuse, 0xffff0000, RZ, 0xc0, !PT ;  /* 0xffff0000222b7812 */ /* 0x040fe200078ec0ff */
[----:B------:R-:W-:-:S02]  /*f0a0*/  IMAD.U32 R4, R34, 0x10000, RZ ;  /* 0x0001000022047824 */ /* 0x000fc400078e00ff */
[----:B------:R-:W-:Y:S01]  /*f0b0*/  FFMA.FTZ R52, R44, R53, R52 ;  /* 0x000000352c347223 */ /* 0x000fe20000010034 */
[C---:B------:R-:W-:Y:S01]  /*f0c0*/  FMUL.FTZ R59, R10.reuse, R51 ;  /* 0x000000330a3b7220 */ /* 0x040fe20000410000 */
[C---:B------:R-:W-:Y:S01]  /*f0d0*/  FMUL.FTZ R44, R49.reuse, R8 ;  /* 0x00000008312c7220 */ /* 0x040fe20000410000 */
[-C--:B------:R-:W-:Y:S01]  /*f0e0*/  FMUL.FTZ R54, R49, R4.reuse ;  /* 0x0000000431367220 */ /* 0x080fe20000410000 */
[----:B------:R-:W-:Y:S01]  /*f0f0*/  FMUL.FTZ R10, R10, R43 ;  /* 0x0000002b0a0a7220 */ /* 0x000fe20000410000 */
[----:B------:R-:W-:Y:S02]  /*f100*/  IMAD.U32 R50, R11, 0x10000, RZ ;  /* 0x000100000b327824 */ /* 0x000fe400078e00ff */
[C---:B------:R-:W-:Y:S01]  /*f110*/  FFMA.FTZ R53, R45.reuse, R4, -R44 ;  /* 0x000000042d357223 */ /* 0x040fe2000001082c */
[----:B------:R-:W-:Y:S02]  /*f120*/  IMAD.U32 R49, R40, 0x10000, RZ ;  /* 0x0001000028317824 */ /* 0x000fe400078e00ff */
[----:B------:R-:W-:Y:S01]  /*f130*/  FFMA.FTZ R54, R45, R8, R54 ;  /* 0x000000082d367223 */ /* 0x000fe20000010036 */
[----:B------:R-:W-:-:S02]  /*f140*/  IMAD.U32 R47, R35, 0x10000, RZ ;  /* 0x00010000232f7824 */ /* 0x000fc400078e00ff */
[----:B------:R-:W-:Y:S01]  /*f150*/  FFMA.FTZ R51, R6, R51, R10 ;  /* 0x0000003306337223 */ /* 0x000fe2000001000a */
[----:B------:R-:W-:Y:S01]  /*f160*/  LOP3.LUT R11, R11, 0xffff0000, RZ, 0xc0, !PT ;  /* 0xffff00000b0b7812 */ /* 0x000fe200078ec0ff */
[----:B------:R-:W-:Y:S01]  /*f170*/  FMUL.FTZ R45, R50, R49 ;  /* 0x00000031322d7220 */ /* 0x000fe20000410000 */
[----:B------:R-:W-:Y:S01]  /*f180*/  FFMA.FTZ R60, R6, R43, -R59 ;  /* 0x0000002b063c7223 */ /* 0x000fe2000001083b */
[----:B------:R-:W-:Y:S01]  /*f190*/  LOP3.LUT R8, R38, 0xffff0000, RZ, 0xc0, !PT ;  /* 0xffff000026087812 */ /* 0x000fe200078ec0ff */
[-C--:B------:R-:W-:Y:S01]  /*f1a0*/  FMUL.FTZ R43, R50, R47.reuse ;  /* 0x0000002f322b7220 */ /* 0x080fe20000410000 */
[----:B------:R-:W-:Y:S01]  /*f1b0*/  LOP3.LUT R10, R40, 0xffff0000, RZ, 0xc0, !PT ;  /* 0xffff0000280a7812 */ /* 0x000fe200078ec0ff */
[C---:B------:R-:W-:Y:S01]  /*f1c0*/  FFMA.FTZ R45, R46.reuse, R47, -R45 ;  /* 0x0000002f2e2d7223 */ /* 0x040fe2000001082d */
[----:B------:R-:W-:Y:S01]  /*f1d0*/  LOP3.LUT R4, R33, 0xffff0000, RZ, 0xc0, !PT ;  /* 0xffff000021047812 */ /* 0x000fe200078ec0ff */
[----:B------:R-:W-:Y:S01]  /*f1e0*/  FFMA.FTZ R46, R46, R49, R43 ;  /* 0x000000312e2e7223 */ /* 0x000fe2000001002b */
[----:B------:R-:W-:Y:S01]  /*f1f0*/  LOP3.LUT R6, R35, 0xffff0000, RZ, 0xc0, !PT ;  /* 0xffff000023067812 */ /* 0x000fe200078ec0ff */
[----:B------:R-:W-:Y:S01]  /*f200*/  FMUL.FTZ R44, R9, R8 ;  /* 0x00000008092c7220 */ /* 0x000fe20000410000 */
[----:B------:R-:W-:Y:S01]  /*f210*/  FMUL.FTZ R50, R11, R10 ;  /* 0x0000000a0b327220 */ /* 0x000fe20000410000 */
[----:B------:R-:W-:-:S02]  /*f220*/  FMUL.FTZ R43, R9, R4 ;  /* 0x00000004092b7220 */ /* 0x000fc40000410000 */
[----:B------:R-:W-:Y:S01]  /*f230*/  FMUL.FTZ R11, R11, R6 ;  /* 0x000000060b0b7220 */ /* 0x000fe20000410000 */
[----:B------:R-:W-:Y:S01]  /*f240*/  FFMA.FTZ R9, R5, R4, -R44 ;  /* 0x0000000405097223 */ /* 0x000fe2000001082c */
[----:B------:R-:W-:Y:S01]  /*f250*/  FFMA.FTZ R50, R7, R6, -R50 ;  /* 0x0000000607327223 */ /* 0x000fe20000010832 */
[----:B------:R-:W-:Y:S01]  /*f260*/  FFMA.FTZ R43, R5, R8, R43 ;  /* 0x00000008052b7223 */ /* 0x000fe2000001002b */
[----:B------:R-:W-:Y:S01]  /*f270*/  FFMA.FTZ R11, R7, R10, R11 ;  /* 0x0000000a070b7223 */ /* 0x000fe2000001000b */
[----:B------:R-:W-:Y:S02]  /*f280*/  F2FP.BF16.F32.PACK_AB R6, R60, R53 ;  /* 0x000000353c06723e */ /* 0x000fe400000010ff */
[----:B------:R-:W-:Y:S02]  /*f290*/  F2FP.BF16.F32.PACK_AB R4, R55, R56 ;  /* 0x000000383704723e */ /* 0x000fe400000010ff */
[----:B------:R-:W-:Y:S02]  /*f2a0*/  F2FP.BF16.F32.PACK_AB R5, R9, R48 ;  /* 0x000000300905723e */ /* 0x000fe400000010ff */
[----:B------:R-:W-:-:S02]  /*f2b0*/  F2FP.BF16.F32.PACK_AB R7, R50, R45 ;  /* 0x0000002d3207723e */ /* 0x000fc400000010ff */
[----:B------:R-:W-:Y:S02]  /*f2c0*/  F2FP.BF16.F32.PACK_AB R10, R51, R54 ;  /* 0x00000036330a723e */ /* 0x000fe400000010ff */
[----:B------:R-:W-:Y:S01]  /*f2d0*/  F2FP.BF16.F32.PACK_AB R8, R57, R58 ;  /* 0x0000003a3908723e */ /* 0x000fe200000010ff */
[----:B------:R1:W-:Y:S01]  /*f2e0*/  STS.128 [R61+0x10400], R4 ;  /* 0x010400043d007388 */ /* 0x0003e20000000c00 */
[----:B------:R-:W-:Y:S02]  /*f2f0*/  F2FP.BF16.F32.PACK_AB R9, R43, R52 ;  /* 0x000000342b09723e */ /* 0x000fe400000010ff */
[----:B------:R-:W-:-:S05]  /*f300*/  F2FP.BF16.F32.PACK_AB R11, R11, R46 ;  /* 0x0000002e0b0b723e */ /* 0x000fca00000010ff */
[----:B------:R1:W-:Y:S02]  /*f310*/  STS.128 [R62+0x10400], R8 ;  /* 0x010400083e007388 */ /* 0x0003e40000000c00 */
.L_x_583:
[----:B------:R-:W-:Y:S05]  /*f320*/  BSYNC B2 ;  /* 0x0000000000027941 */ /* 0x000fea0003800000 */
.L_x_582:
[----:B------:R-:W-:Y:S04]  /*f330*/  BSSY B2, `(.L_x_584) ;  /* 0x000005a000027945 */ /* 0x000fe80003800000 */
[----:B------:R-:W-:Y:S05]  /*f340*/  @P1 BRA `(.L_x_585) ;  /* 0x0000000400601947 */ /* 0x000fea0003800000 */
[----:B------:R-:W2:Y:S01]  /*f350*/  LDL R60, [R1+0x78] ;  /* 0x00007800013c7983 */ /* 0x000ea20000100800 */
[----:B-1----:R-:W-:Y:S01]  /*f360*/  LEA.HI R4, R41, R229, RZ, 0x1d ;  /* 0x000000e529047211 */ /* 0x002fe200078fe8ff */
[C---:B------:R-:W-:Y:S01]  /*f370*/  IMAD.U32 R55, R28.reuse, 0x10000, RZ ;  /* 0x000100001c377824 */ /* 0x040fe200078e00ff */
[----:B------:R-:W-:Y:S01]  /*f380*/  LOP3.LUT R57, R28, 0xffff0000, RZ, 0xc0, !PT ;  /* 0xffff00001c397812 */ /* 0x000fe200078ec0ff */
[----:B------:R-:W-:Y:S01]  /*f390*/  IMAD.U32 R53, R24, 0x10000, RZ ;  /* 0x0001000018357824 */ /* 0x000fe200078e00ff */
[----:B0-----:R-:W-:-:S04]  /*f3a0*/  SHF.R.S32.HI R5, RZ, 0x1f, R4 ;  /* 0x0000001fff057819 */ /* 0x001fc80000011404 */
        /* <DEDUP_REMOVED lines=8> */
[----:B------:R-:W-:-:S05]  /*f430*/  IMAD R43, R9, 0x2, R2 ;  /* 0x00000002092b7824 */ /* 0x000fca00078e0202 */
[----:B------:R-:W0:Y:S02]  /*f440*/  LDS.128 R8, [R43+0x10400] ;  /* 0x010400002b087984 */ /* 0x000e240000000c00 */
[C---:B0-----:R-:W-:Y:S01]  /*f450*/  IMAD.U32 R48, R8.reuse, 0x10000, RZ ;  /* 0x0001000008307824 */ /* 0x041fe200078e00ff */
[----:B------:R-:W-:Y:S01]  /*f460*/  LOP3.LUT R8, R8, 0xffff0000, RZ, 0xc0, !PT ;  /* 0xffff000008087812 */ /* 0x000fe200078ec0ff */
[C---:B------:R-:W-:Y:S01]  /*f470*/  IMAD.U32 R49, R9.reuse, 0x10000, RZ ;  /* 0x0001000009317824 */ /* 0x040fe200078e00ff */
[----:B------:R-:W-:Y:S01]  /*f480*/  LOP3.LUT R9, R9, 0xffff0000, RZ, 0xc0, !PT ;  /* 0xffff000009097812 */ /* 0x000fe200078ec0ff */
[C---:B------:R-:W-:Y:S01]  /*f490*/  FMUL.FTZ R59, R48.reuse, R55 ;  /* 0x00000037303b7220 */ /* 0x040fe20000410000 */
[----:B------:R-:W-:Y:S01]  /*f4a0*/  FMUL.FTZ R61, R48, R53 ;  /* 0x00000035303d7220 */ /* 0x000fe20000410000 */
[----:B------:R-:W-:Y:S01]  /*f4b0*/  FMUL.FTZ R63, R8, R57 ;  /* 0x00000039083f7220 */ /* 0x000fe20000410000 */
[----:B------:R-:W-:Y:S02]  /*f4c0*/  IMAD.U32 R48, R29, 0x10000, RZ ;  /* 0x000100001d307824 */ /* 0x000fe400078e00ff */
[C---:B------:R-:W-:Y:S01]  /*f4d0*/  IMAD.U32 R50, R10.reuse, 0x10000, RZ ;  /* 0x000100000a327824 */ /* 0x040fe200078e00ff */
[----:B------:R-:W-:Y:S01]  /*f4e0*/  LOP3.LUT R10, R10, 0xffff0000, RZ, 0xc0, !PT ;  /* 0xffff00000a0a7812 */ /* 0x000fe200078ec0ff */
[C---:B------:R-:W-:Y:S01]  /*f4f0*/  IMAD.U32 R51, R11.reuse, 0x10000, RZ ;  /* 0x000100000b337824 */ /* 0x040fe200078e00ff */
[----:B------:R-:W-:Y:S01]  /*f500*/  LOP3.LUT R11, R11, 0xffff0000, RZ, 0xc0, !PT ;  /* 0xffff00000b0b7812 */ /* 0x000fe200078ec0ff */
[----:B--2---:R-:W0:Y:S02]  /*f510*/  LDS.128 R4, [R60] ;  /* 0x000000003c047984 */ /* 0x004e240000000c00 */
[C---:B0-----:R-:W-:Y:S01]  /*f520*/  IMAD.U32 R44, R4.reuse, 0x10000, RZ ;  /* 0x00010000042c7824 */ /* 0x041fe200078e00ff */
[----:B------:R-:W-:Y:S01]  /*f530*/  LOP3.LUT R4, R4, 0xffff0000, RZ, 0xc0, !PT ;  /* 0xffff000004047812 */ /* 0x000fe200078ec0ff */
[C---:B------:R-:W-:Y:S01]  /*f540*/  IMAD.U32 R45, R5.reuse, 0x10000, RZ ;  /* 0x00010000052d7824 */ /* 0x040fe200078e00ff */
[----:B------:R-:W-:Y:S01]  /*f550*/  LOP3.LUT R5, R5, 0xffff0000, RZ, 0xc0, !PT ;  /* 0xffff000005057812 */ /* 0x000fe200078ec0ff */
[----:B------:R-:W-:Y:S01]  /*f560*/  FFMA.FTZ R59, R44, R53, -R59 ;  /* 0x000000352c3b7223 */ /* 0x000fe2000001083b */
[----:B------:R-:W-:Y:S01]  /*f570*/  LOP3.LUT R53, R24, 0xffff0000, RZ, 0xc0, !PT ;  /* 0xffff000018357812 */ /* 0x000fe200078ec0ff */
[----:B------:R-:W-:Y:S01]  /*f580*/  FFMA.FTZ R61, R44, R55, R61 ;  /* 0x000000372c3d7223 */ /* 0x000fe2000001003d */
[----:B------:R-:W-:-:S02]  /*f590*/  IMAD.U32 R44, R25, 0x10000, RZ ;  /* 0x00010000192c7824 */ /* 0x000fc400078e00ff */
[----:B------:R-:W-:Y:S02]  /*f5a0*/  IMAD.U32 R46, R6, 0x10000, RZ ;  /* 0x00010000062e7824 */ /* 0x000fe400078e00ff */
[-C--:B------:R-:W-:Y:S01]  /*f5b0*/  FMUL.FTZ R55, R8, R53.reuse ;  /* 0x0000003508377220 */ /* 0x080fe20000410000 */
[----:B------:R-:W-:Y:S01]  /*f5c0*/  FFMA.FTZ R52, R4, R53, -R63 ;  /* 0x0000003504347223 */ /* 0x000fe2000001083f */
[C---:B------:R-:W-:Y:S01]  /*f5d0*/  FMUL.FTZ R8, R49.reuse, R48 ;  /* 0x0000003031087220 */ /* 0x040fe20000410000 */
[----:B------:R-:W-:Y:S02]  /*f5e0*/  IMAD.U32 R53, R30, 0x10000, RZ ;  /* 0x000100001e357824 */ /* 0x000fe400078e00ff */
[-C--:B------:R-:W-:Y:S01]  /*f5f0*/  FMUL.FTZ R63, R49, R44.reuse ;  /* 0x0000002c313f7220 */ /* 0x080fe20000410000 */
[----:B------:R-:W-:Y:S01]  /*f600*/  FFMA.FTZ R54, R4, R57, R55 ;  /* 0x0000003904367223 */ /* 0x000fe20000010037 */
[----:B------:R-:W-:Y:S01]  /*f610*/  FFMA.FTZ R56, R45, R44, -R8 ;  /* 0x0000002c2d387223 */ /* 0x000fe20000010808 */
[----:B------:R-:W-:-:S02]  /*f620*/  IMAD.U32 R49, R26, 0x10000, RZ ;  /* 0x000100001a317824 */ /* 0x000fc400078e00ff */
[----:B------:R-:W-:Y:S01]  /*f630*/  FFMA.FTZ R63, R45, R48, R63 ;  /* 0x000000302d3f7223 */ /* 0x000fe2000001003f */
[----:B------:R-:W-:Y:S01]  /*f640*/  FMUL.FTZ R57, R50, R53 ;  /* 0x0000003532397220 */ /* 0x000fe20000410000 */
[----:B------:R-:W-:Y:S01]  /*f650*/  LOP3.LUT R55, R30, 0xffff0000, RZ, 0xc0, !PT ;  /* 0xffff00001e377812 */ /* 0x000fe200078ec0ff */
[----:B------:R-:W-:Y:S01]  /*f660*/  IMAD.U32 R44, R31, 0x10000, RZ ;  /* 0x000100001f2c7824 */ /* 0x000fe200078e00ff */
[----:B------:R-:W-:Y:S01]  /*f670*/  LOP3.LUT R45, R26, 0xffff0000, RZ, 0xc0, !PT ;  /* 0xffff00001a2d7812 */ /* 0x000fe200078ec0ff */
[-C--:B------:R-:W-:Y:S01]  /*f680*/  FMUL.FTZ R65, R50, R49.reuse ;  /* 0x0000003132417220 */ /* 0x080fe20000410000 */
[----:B------:R-:W-:Y:S01]  /*f690*/  LOP3.LUT R6, R6, 0xffff0000, RZ, 0xc0, !PT ;  /* 0xffff000006067812 */ /* 0x000fe200078ec0ff */
[----:B------:R-:W-:Y:S01]  /*f6a0*/  FFMA.FTZ R57, R46, R49, -R57 ;  /* 0x000000312e397223 */ /* 0x000fe20000010839 */
[C---:B------:R-:W-:Y:S01]  /*f6b0*/  FMUL.FTZ R49, R10.reuse, R55 ;  /* 0x000000370a317220 */ /* 0x040fe20000410000 */
[----:B------:R-:W-:Y:S02]  /*f6c0*/  IMAD.U32 R47, R7, 0x10000, RZ ;  /* 0x00010000072f7824 */ /* 0x000fe400078e00ff */
[----:B------:R-:W-:Y:S01]  /*f6d0*/  FMUL.FTZ R10, R10, R45 ;  /* 0x0000002d0a0a7220 */ /* 0x000fe20000410000 */
[----:B------:R-:W-:-:S02]  /*f6e0*/  IMAD.U32 R4, R27, 0x10000, RZ ;  /* 0x000100001b047824 */ /* 0x000fc400078e00ff */
[----:B------:R-:W-:Y:S01]  /*f6f0*/  FMUL.FTZ R8, R51, R44 ;  /* 0x0000002c33087220 */ /* 0x000fe20000410000 */
[----:B------:R-:W-:Y:S01]  /*f700*/  FFMA.FTZ R65, R46, R53, R65 ;  /* 0x000000352e417223 */ /* 0x000fe20000010041 */
[C---:B------:R-:W-:Y:S01]  /*f710*/  FFMA.FTZ R46, R6.reuse, R45, -R49 ;  /* 0x0000002d062e7223 */ /* 0x040fe20000010831 */
[----:B------:R-:W-:Y:S01]  /*f720*/  FFMA.FTZ R48, R6, R55, R10 ;  /* 0x0000003706307223 */ /* 0x000fe2000001000a */
[-C--:B------:R-:W-:Y:S01]  /*f730*/  FFMA.FTZ R49, R47, R4.reuse, -R8 ;  /* 0x000000042f317223 */ /* 0x080fe20000010808 */
[----:B------:R-:W-:Y:S01]  /*f740*/  FMUL.FTZ R50, R51, R4 ;  /* 0x0000000433327220 */ /* 0x000fe20000410000 */
[----:B------:R-:W-:Y:S02]  /*f750*/  LOP3.LUT R8, R29, 0xffff0000, RZ, 0xc0, !PT ;  /* 0xffff00001d087812 */ /* 0x000fe400078ec0ff */
[----:B------:R-:W-:Y:S01]  /*f760*/  LOP3.LUT R10, R31, 0xffff0000, RZ, 0xc0, !PT ;  /* 0xffff00001f0a7812 */ /* 0x000fe200078ec0ff */
[----:B------:R-:W-:Y:S01]  /*f770*/  FFMA.FTZ R50, R47, R44, R50 ;  /* 0x0000002c2f327223 */ /* 0x000fe20000010032 */
[----:B------:R-:W-:Y:S01]  /*f780*/  LOP3.LUT R4, R25, 0xffff0000, RZ, 0xc0, !PT ;  /* 0xffff000019047812 */ /* 0x000fe200078ec0ff */
[----:B------:R-:W-:Y:S01]  /*f790*/  FMUL.FTZ R44, R9, R8 ;  /* 0x00000008092c7220 */ /* 0x000fe20000410000 */
[----:B------:R-:W-:Y:S01]  /*f7a0*/  LOP3.LUT R6, R27, 0xffff0000, RZ, 0xc0, !PT ;  /* 0xffff00001b067812 */ /* 0x000fe200078ec0ff */
[----:B------:R-:W-:Y:S01]  /*f7b0*/  FMUL.FTZ R58, R11, R10 ;  /* 0x0000000a0b3a7220 */ /* 0x000fe20000410000 */
[----:B------:R-:W-:Y:S01]  /*f7c0*/  LOP3.LUT R7, R7, 0xffff0000, RZ, 0xc0, !PT ;  /* 0xffff000007077812 */ /* 0x000fe200078ec0ff */
[-C--:B------:R-:W-:Y:S01]  /*f7d0*/  FMUL.FTZ R45, R9, R4.reuse ;  /* 0x00000004092d7220 */ /* 0x080fe20000410000 */
[----:B------:R-:W-:Y:S01]  /*f7e0*/  FFMA.FTZ R9, R5, R4, -R44 ;  /* 0x0000000405097223 */ /* 0x000fe2000001082c */
[-C--:B------:R-:W-:Y:S01]  /*f7f0*/  FMUL.FTZ R11, R11, R6.reuse ;  /* 0x000000060b0b7220 */ /* 0x080fe20000410000 */
[----:B------:R-:W-:Y:S01]  /*f800*/  F2FP.BF16.F32.PACK_AB R4, R52, R59 ;  /* 0x0000003b3404723e */ /* 0x000fe200000010ff */
        /* <DEDUP_REMOVED lines=8> */
[----:B------:R2:W-:Y:S01]  /*f890*/  STS.128 [R60], R4 ;  /* 0x000000043c007388 */ /* 0x0005e20000000c00 */
[----:B------:R-:W-:Y:S02]  /*f8a0*/  F2FP.BF16.F32.PACK_AB R9, R44, R63 ;  /* 0x0000003f2c09723e */ /* 0x000fe400000010ff */
[----:B------:R-:W-:-:S05]  /*f8b0*/  F2FP.BF16.F32.PACK_AB R11, R11, R50 ;  /* 0x000000320b0b723e */ /* 0x000fca00000010ff */
[----:B------:R2:W-:Y:S02]  /*f8c0*/  STS.128 [R43+0x10400], R8 ;  /* 0x010400082b007388 */ /* 0x0005e40000000c00 */
.L_x_585:
[----:B------:R-:W-:Y:S05]  /*f8d0*/  BSYNC B2 ;  /* 0x0000000000027941 */ /* 0x000fea0003800000 */
.L_x_584:
[----:B------:R-:W-:Y:S05]  /*f8e0*/  @P2 BRA `(.L_x_581) ;  /* 0x0000000400602947 */ /* 0x000fea0003800000 */
[----:B-1----:R-:W3:Y:S01]  /*f8f0*/  LDL R61, [R1+0x70] ;  /* 0x00007000013d7983 */ /* 0x002ee20000100800 */
[----:B------:R-:W-:Y:S01]  /*f900*/  LEA.HI R41, R41, R230, RZ, 0x1d ;  /* 0x000000e629297211 */ /* 0x000fe200078fe8ff */
[C---:B------:R-:W-:Y:S01]  /*f910*/  IMAD.U32 R54, R14.reuse, 0x10000, RZ ;  /* 0x000100000e367824 */ /* 0x040fe200078e00ff */
[----:B------:R-:W-:Y:S01]  /*f920*/  LOP3.LUT R51, R14, 0xffff0000, RZ, 0xc0, !PT ;  /* 0xffff00000e337812 */ /* 0x000fe200078ec0ff */
[----:B------:R-:W-:Y:S01]  /*f930*/  IMAD.U32 R52, R0, 0x10000, RZ ;  /* 0x0001000000347824 */ /* 0x000fe200078e00ff */
[----:B--2---:R-:W-:Y:S01]  /*f940*/  SHF.R.S32.HI R4, RZ, 0x1f, R41 ;  /* 0x0000001fff047819 */ /* 0x004fe20000011429 */
[----:B------:R-:W-:-:S03]  /*f950*/  IMAD.U32 R53, R15, 0x10000, RZ ;  /* 0x000100000f357824 */ /* 0x000fc600078e00ff */
[----:B0-----:R-:W-:Y:S01]  /*f960*/  LEA.HI R5, R4, R41, RZ, 0x3 ;  /* 0x0000002904057211 */ /* 0x001fe200078f18ff */
        /* <DEDUP_REMOVED lines=15> */
[----:B------:R-:W-:Y:S01]  /*fa60*/  LOP3.LUT R47, R0, 0xffff0000, RZ, 0xc0, !PT ;  /* 0xffff0000002f7812 */ /* 0x000fe200078ec0ff */
[----:B------:R-:W-:Y:S01]  /*fa70*/  FMUL.FTZ R55, R8, R51 ;  /* 0x0000003308377220 */ /* 0x000fe20000410000 */
[C---:B------:R-:W-:Y:S01]  /*fa80*/  IMAD.U32 R49, R10.reuse, 0x10000, RZ ;  /* 0x000100000a317824 */ /* 0x040fe200078e00ff */
[----:B------:R-:W-:Y:S01]  /*fa90*/  LOP3.LUT R10, R10, 0xffff0000, RZ, 0xc0, !PT ;  /* 0xffff00000a0a7812 */ /* 0x000fe200078ec0ff */
[----:B------:R-:W-:-:S02]  /*faa0*/  IMAD.U32 R50, R11, 0x10000, RZ ;  /* 0x000100000b327824 */ /* 0x000fc400078e00ff */
[----:B------:R-:W-:Y:S01]  /*fab0*/  FMUL.FTZ R57, R8, R47 ;  /* 0x0000002f08397220 */ /* 0x000fe20000410000 */
[----:B------:R-:W-:Y:S01]  /*fac0*/  IMAD.U32 R8, R20, 0x10000, RZ ;  /* 0x0001000014087824 */ /* 0x000fe200078e00ff */
[----:B------:R-:W-:Y:S01]  /*fad0*/  LOP3.LUT R11, R11, 0xffff0000, RZ, 0xc0, !PT ;  /* 0xffff00000b0b7812 */ /* 0x000fe200078ec0ff */
[----:B---3--:R-:W0:Y:S02]  /*fae0*/  LDS.128 R4, [R61] ;  /* 0x000000003d047984 */ /* 0x008e240000000c00 */
[C---:B0-----:R-:W-:Y:S01]  /*faf0*/  IMAD.U32 R43, R4.reuse, 0x10000, RZ ;  /* 0x00010000042b7824 */ /* 0x041fe200078e00ff */
[----:B------:R-:W-:Y:S01]  /*fb00*/  LOP3.LUT R4, R4, 0xffff0000, RZ, 0xc0, !PT ;  /* 0xffff000004047812 */ /* 0x000fe200078ec0ff */
[C---:B------:R-:W-:Y:S01]  /*fb10*/  IMAD.U32 R44, R5.reuse, 0x10000, RZ ;  /* 0x00010000052c7824 */ /* 0x040fe200078e00ff */
[----:B------:R-:W-:Y:S01]  /*fb20*/  LOP3.LUT R5, R5, 0xffff0000, RZ, 0xc0, !PT ;  /* 0xffff000005057812 */ /* 0x000fe200078ec0ff */
[C---:B------:R-:W-:Y:S01]  /*fb30*/  FFMA.FTZ R56, R43.reuse, R52, -R56 ;  /* 0x000000342b387223 */ /* 0x040fe20000010838 */
[----:B------:R-:W-:Y:S01]  /*fb40*/  FFMA.FTZ R58, R43, R54, R58 ;  /* 0x000000362b3a7223 */ /* 0x000fe2000001003a */
[----:B------:R-:W-:-:S02]  /*fb50*/  IMAD.U32 R43, R3, 0x10000, RZ ;  /* 0x00010000032b7824 */ /* 0x000fc400078e00ff */
[----:B------:R-:W-:Y:S01]  /*fb60*/  FFMA.FTZ R55, R4, R47, -R55 ;  /* 0x0000002f04377223 */ /* 0x000fe20000010837 */
[----:B------:R-:W-:Y:S01]  /*fb70*/  FMUL.FTZ R47, R48, R53 ;  /* 0x00000035302f7220 */ /* 0x000fe20000410000 */
[----:B------:R-:W-:Y:S01]  /*fb80*/  FFMA.FTZ R57, R4, R51, R57 ;  /* 0x0000003304397223 */ /* 0x000fe20000010039 */
[-C--:B------:R-:W-:Y:S01]  /*fb90*/  FMUL.FTZ R52, R48, R43.reuse ;  /* 0x0000002b30347220 */ /* 0x080fe20000410000 */
[----:B------:R-:W-:Y:S01]  /*fba0*/  LOP3.LUT R51, R20, 0xffff0000, RZ, 0xc0, !PT ;  /* 0xffff000014337812 */ /* 0x000fe200078ec0ff */
[----:B------:R-:W-:Y:S01]  /*fbb0*/  FFMA.FTZ R48, R44, R43, -R47 ;  /* 0x0000002b2c307223 */ /* 0x000fe2000001082f */
[C---:B------:R-:W-:Y:S01]  /*fbc0*/  LOP3.LUT R43, R12.reuse, 0xffff0000, RZ, 0xc0, !PT ;  /* 0xffff00000c2b7812 */ /* 0x040fe200078ec0ff */
[----:B------:R-:W-:Y:S02]  /*fbd0*/  IMAD.U32 R4, R12, 0x10000, RZ ;  /* 0x000100000c047824 */ /* 0x000fe400078e00ff */
[----:B------:R-:W-:Y:S01]  /*fbe0*/  FFMA.FTZ R52, R44, R53, R52 ;  /* 0x000000352c347223 */ /* 0x000fe20000010034 */
[C---:B------:R-:W-:Y:S01]  /*fbf0*/  IMAD.U32 R45, R6.reuse, 0x10000, RZ ;  /* 0x00010000062d7824 */ /* 0x040fe200078e00ff */
[----:B------:R-:W-:Y:S01]  /*fc00*/  LOP3.LUT R6, R6, 0xffff0000, RZ, 0xc0, !PT ;  /* 0xffff000006067812 */ /* 0x000fe200078ec0ff */
[C---:B------:R-:W-:Y:S01]  /*fc10*/  FMUL.FTZ R59, R10.reuse, R51 ;  /* 0x000000330a3b7220 */ /* 0x040fe20000410000 */
[C---:B------:R-:W-:Y:S01]  /*fc20*/  FMUL.FTZ R44, R49.reuse, R8 ;  /* 0x00000008312c7220 */ /* 0x040fe20000410000 */
[----:B------:R-:W-:Y:S01]  /*fc30*/  FMUL.FTZ R54, R49, R4 ;  /* 0x0000000431367220 */ /* 0x000fe20000410000 */
[----:B------:R-:W-:Y:S01]  /*fc40*/  FMUL.FTZ R10, R10, R43 ;  /* 0x0000002b0a0a7220 */ /* 0x000fe20000410000 */
[----:B------:R-:W-:-:S02]  /*fc50*/  IMAD.U32 R49, R21, 0x10000, RZ ;  /* 0x0001000015317824 */ /* 0x000fc400078e00ff */
[----:B------:R-:W-:Y:S01]  /*fc60*/  FFMA.FTZ R53, R45, R4, -R44 ;  /* 0x000000042d357223 */ /* 0x000fe2000001082c */
[----:B------:R-:W-:Y:S02]  /*fc70*/  IMAD.U32 R47, R13, 0x10000, RZ ;  /* 0x000100000d2f7824 */ /* 0x000fe400078e00ff */
[----:B------:R-:W-:Y:S01]  /*fc80*/  FFMA.FTZ R54, R45, R8, R54 ;  /* 0x000000082d367223 */ /* 0x000fe20000010036 */
[----:B------:R-:W-:Y:S01]  /*fc90*/  FFMA.FTZ R51, R6, R51, R10 ;  /* 0x0000003306337223 */ /* 0x000fe2000001000a */
[----:B------:R-:W-:Y:S02]  /*fca0*/  IMAD.U32 R46, R7, 0x10000, RZ ;  /* 0x00010000072e7824 */ /* 0x000fe400078e00ff */
        /* <DEDUP_REMOVED lines=10> */
[----:B------:R-:W-:Y:S01]  /*fd50*/  LOP3.LUT R7, R7, 0xffff0000, RZ, 0xc0, !PT ;  /* 0xffff000007077812 */ /* 0x000fe200078ec0ff */
[----:B------:R-:W-:Y:S01]  /*fd60*/  FMUL.FTZ R50, R11, R10 ;  /* 0x0000000a0b327220 */ /* 0x000fe20000410000 */
        /* <DEDUP_REMOVED lines=10> */
[----:B------:R-:W-:Y:S02]  /*fe10*/  F2FP.BF16.F32.PACK_AB R10, R51, R54 ;  /* 0x00000036330a723e */ /* 0x000fe400000010ff */
[----:B------:R-:W-:Y:S01]  /*fe20*/  F2FP.BF16.F32.PACK_AB R8, R57, R58 ;  /* 0x0000003a3908723e */ /* 0x000fe200000010ff */
[----:B------:R3:W-:Y:S01]  /*fe30*/  STS.128 [R61], R4 ;  /* 0x000000043d007388 */ /* 0x0007e20000000c00 */
[----:B------:R-:W-:-:S02]  /*fe40*/  F2FP.BF16.F32.PACK_AB R9, R43, R52 ;  /* 0x000000342b09723e */ /* 0x000fc400000010ff */
[----:B------:R-:W-:-:S05]  /*fe50*/  F2FP.BF16.F32.PACK_AB R11, R11, R46 ;  /* 0x0000002e0b0b723e */ /* 0x000fca00000010ff */
[----:B------:R3:W-:Y:S02]  /*fe60*/  STS.128 [R41+0x10400], R8 ;  /* 0x0104000829007388 */ /* 0x0007e40000000c00 */
.L_x_581:
[----:B------:R-:W-:Y:S05]  /*fe70*/  BSYNC B1 ;  /* 0x0000000000017941 */ /* 0x000fea0003800000 */
.L_x_580:
[----:B------:R-:W-:-:S13]  /*fe80*/  ISETP.GE.AND P0, PT, R207, R42, PT ;  /* 0x0000002acf00720c */ /* 0x000fda0003f06270 */
[----:B------:R-:W-:Y:S05]  /*fe90*/  @P0 BRA `(.L_x_564) ;  /* 0x00000010004c0947 */ /* 0x000fea0003800000 */
[----:B---3--:R-:W3:Y:S01]  /*fea0*/  LDC R41, c[0x0][0x3f4] ;  /* 0x0000fd00ff297b82 */ /* 0x008ee20000000800 */
[C---:B-12---:R-:W-:Y:S01]  /*feb0*/  VIADD R4, R18.reuse, 0x20 ;  /* 0x0000002012047836 */ /* 0x046fe20000000000 */
[----:B------:R-:W-:Y:S01]  /*fec0*/  BSSY B1, `(.L_x_586) ;  /* 0x000005e000017945 */ /* 0x000fe20003800000 */
[C---:B------:R-:W-:Y:S01]  /*fed0*/  VIADD R6, R18.reuse, 0x40 ;  /* 0x0000004012067836 */ /* 0x040fe20000000000 */
[----:B------:R-:W-:Y:S02]  /*fee0*/  SHF.R.U32.HI R59, RZ, 0x3, R185 ;  /* 0x00000003ff3b7819 */ /* 0x000fe400000116b9 */
[-C--:B---3--:R-:W-:Y:S02]  /*fef0*/  ISETP.GE.AND P0, PT, R18, R41.reuse, PT ;  /* 0x000000291200720c */ /* 0x088fe40003f06270 */
[-C--:B------:R-:W-:Y:S02]  /*ff00*/  ISETP.GE.AND P1, PT, R4, R41.reuse, PT ;  /* 0x000000290400720c */ /* 0x080fe40003f26270 */
[----:B------:R-:W-:-:S09]  /*ff10*/  ISETP.GE.AND P2, PT, R6, R41, PT ;  /* 0x000000290600720c */ /* 0x000fd20003f46270 */
[----:B------:R-:W-:Y:S05]  /*ff20*/  @P0 BRA `(.L_x_587) ;  /* 0x00000004005c0947 */ /* 0x000fea0003800000 */
[----:B------:R-:W2:Y:S01]  /*ff30*/  LDL R61, [R1+0x74] ;  /* 0x00007400013d7983 */ /* 0x000ea20000100800 */
[----:B------:R-:W-:Y:S01]  /*ff40*/  LEA.HI R4, R41, R228, RZ, 0x1d ;  /* 0x000000e429047211 */ /* 0x000fe200078fe8ff */
[C---:B------:R-:W-:Y:S01]  /*ff50*/  IMAD.U32 R53, R37.reuse, 0x10000, RZ ;  /* 0x0001000025357824 */ /* 0x040fe200078e00ff */
[----:B------:R-:W-:Y:S01]  /*ff60*/  LOP3.LUT R58, R37, 0xffff0000, RZ, 0xc0, !PT ;  /* 0xffff0000253a7812 */ /* 0x000fe200078ec0ff */
[----:B------:R-:W-:Y:S01]  /*ff70*/  IMAD.U32 R51, R32, 0x10000, RZ ;  /* 0x0001000020337824 */ /* 0x000fe200078e00ff */
[----:B0-----:R-:W-:Y:S01]  /*ff80*/  SHF.R.S32.HI R5, RZ, 0x1f, R4 ;  /* 0x0000001fff057819 */ /* 0x001fe20000011404 */
[----:B------:R-:W-:Y:S01]  /*ff90*/  IMAD.SHL.U32 R6, R4, 0x8, RZ ;  /* 0x0000000804067824 */ /* 0x000fe200078e00ff */
[----:B------:R-:W-:Y:S01]  /*ffa0*/  LOP3.LUT R32, R32, 0xffff0000, RZ, 0xc0, !PT ;  /* 0xffff000020207812 */ /* 0x000fe200078ec0ff */
[----:B------:R-:W-:Y:S01]  /*ffb0*/  IMAD.U32 R60, R38, 0x10000, RZ ;  /* 0x00010000263c7824 */ /* 0x000fe200078e00ff */
[----:B------:R-:W-:Y:S01]  /*ffc0*/  LEA.HI R5, R5, R4, RZ, 0x3 ;  /* 0x0000000405057211 */ /* 0x000fe200078f18ff */
[----:B------:R-:W-:Y:S01]  /*ffd0*/  IMAD.U32 R56, R33, 0x10000, RZ ;  /* 0x0001000021387824 */ /* 0x000fe200078e00ff */
[----:B------:R-:W-:Y:S01]  /*ffe0*/  LOP3.LUT R4, R185, 0x38, R6, 0xf8, !PT ;  /* 0x00000038b9047812 */ /* 0x000fe200078ef806 */
[----:B------:R-:W-:Y:S01]  /*fff0*/  IMAD.U32 R55, R39, 0x10000, RZ ;  /* 0x0001000027377824 */ /* 0x000fe200078e00ff */
[----:B------:R-:W-:Y:S01]  /*10000*/  LOP3.LUT R57, R40, 0xffff0000, RZ, 0xc0, !PT ;  /* 0xffff000028397812 */ /* 0x000fe200078ec0ff */
[----:B------:R-:W-:Y:S01]  /*10010*/  IMAD.SHL.U32 R5, R5, 0x400, RZ ;  /* 0x0000040005057824 */ /* 0x000fe200078e00ff */
[----:B------:R-:W-:-:S02]  /*10020*/  LOP3.LUT R4, R4, R59, RZ, 0x3c, !PT ;  /* 0x0000003b04047212 */ /* 0x000fc400078e3cff */
[----:B------:R-:W-:Y:S02]  /*10030*/  LOP3.LUT R33, R33, 0xffff0000, RZ, 0xc0, !PT ;  /* 0xffff000021217812 */ /* 0x000fe400078ec0ff */
[----:B------:R-:W-:-:S04]  /*10040*/  LOP3.LUT R5, R5, 0x7fffe000, RZ, 0xc0, !PT ;  /* 0x7fffe00005057812 */ /* 0x000fc800078ec0ff */
[----:B------:R-:W-:-:S05]  /*10050*/  IADD3 R9, R4, R5, R195 ;  /* 0x0000000504097210 */ /* 0x000fca0007ffe0c3 */
[----:B------:R-:W-:-:S05]  /*10060*/  IMAD R42, R9, 0x2, R2 ;  /* 0x00000002092a7824 */ /* 0x000fca00078e0202 */
[----:B------:R-:W0:Y:S02]  /*10070*/  LDS.128 R8, [R42+0x10400] ;  /* 0x010400002a087984 */ /* 0x000e240000000c00 */
[C---:B0-----:R-:W-:Y:S01]  /*10080*/  IMAD.U32 R47, R8.reuse, 0x10000, RZ ;  /* 0x00010000082f7824 */ /* 0x041fe200078e00ff */
[----:B------:R-:W-:Y:S01]  /*10090*/  LOP3.LUT R8, R8, 0xffff0000, RZ, 0xc0, !PT ;  /* 0xffff000008087812 */ /* 0x000fe200078ec0ff */
[C---:B------:R-:W-:Y:S01]  /*100a0*/  IMAD.U32 R48, R9.reuse, 0x10000, RZ ;  /* 0x0001000009307824 */ /* 0x040fe200078e00ff */
[----:B------:R-:W-:Y:S01]  /*100b0*/  LOP3.LUT R9, R9, 0xffff0000, RZ, 0xc0, !PT ;  /* 0xffff000009097812 */ /* 0x000fe200078ec0ff */
[-C--:B------:R-:W-:Y:S01]  /*100c0*/  FMUL.FTZ R52, R53, R47.reuse ;  /* 0x0000002f35347220 */ /* 0x080fe20000410000 */
[----:B------:R-:W-:Y:S01]  /*100d0*/  FMUL.FTZ R54, R51, R47 ;  /* 0x0000002f33367220 */ /* 0x000fe20000410000 */
[----:B------:R-:W-:Y:S01]  /*100e0*/  FMUL.FTZ R47, R60, R48 ;  /* 0x000000303c2f7220 */ /* 0x000fe20000410000 */
[----:B------:R-:W-:Y:S01]  /*100f0*/  FMUL.FTZ R37, R58, R8 ;  /* 0x000000083a257220 */ /* 0x000fe20000410000 */
        /* <DEDUP_REMOVED lines=9> */
[-C--:B------:R-:W-:Y:S01]  /*10190*/  FFMA.FTZ R52, R51, R43.reuse, -R52 ;  /* 0x0000002b33347223 */ /* 0x080fe20000010834 */
[----:B------:R-:W-:Y:S01]  /*101a0*/  FMUL.FTZ R51, R56, R48 ;  /* 0x0000003038337220 */ /* 0x000fe20000410000 */
[----:B------:R-:W-:Y:S01]  /*101b0*/  FFMA.FTZ R54, R53, R43, R54 ;  /* 0x0000002b35367223 */ /* 0x000fe20000010036 */
[----:B------:R-:W-:Y:S01]  /*101c0*/  FMUL.FTZ R43, R32, R8 ;  /* 0x00000008202b7220 */ /* 0x000fe20000410000 */
[----:B------:R-:W-:-:S02]  /*101d0*/  IMAD.U32 R53, R34, 0x10000, RZ ;  /* 0x0001000022357824 */ /* 0x000fc400078e00ff */
[-C--:B------:R-:W-:Y:S01]  /*101e0*/  FFMA.FTZ R47, R56, R44.reuse, -R47 ;  /* 0x0000002c382f7223 */ /* 0x080fe2000001082f */
[----:B------:R-:W-:Y:S01]  /*101f0*/  FFMA.FTZ R51, R60, R44, R51 ;  /* 0x0000002c3c337223 */ /* 0x000fe20000010033 */
[----:B------:R-:W-:Y:S01]  /*10200*/  LOP3.LUT R34, R34, 0xffff0000, RZ, 0xc0, !PT ;  /* 0xffff000022227812 */ /* 0x000fe200078ec0ff */
[-C--:B------:R-:W-:Y:S01]  /*10210*/  FFMA.FTZ R37, R32, R4.reuse, -R37 ;  /* 0x0000000420257223 */ /* 0x080fe20000010825 */
[----:B------:R-:W-:Y:S01]  /*10220*/  LOP3.LUT R44, R39, 0xffff0000, RZ, 0xc0, !PT ;  /* 0xffff0000272c7812 */ /* 0x000fe200078ec0ff */
[----:B------:R-:W-:Y:S01]  /*10230*/  FFMA.FTZ R43, R58, R4, R43 ;  /* 0x000000043a2b7223 */ /* 0x000fe2000001002b */
[----:B------:R-:W-:Y:S02]  /*10240*/  IMAD.U32 R45, R6, 0x10000, RZ ;  /* 0x00010000062d7824 */ /* 0x000fe400078e00ff */
[-C--:B------:R-:W-:Y:S01]  /*10250*/  FMUL.FTZ R4, R55, R49.reuse ;  /* 0x0000003137047220 */ /* 0x080fe20000410000 */
[----:B------:R-:W-:Y:S01]  /*10260*/  FMUL.FTZ R32, R53, R49 ;  /* 0x0000003135207220 */ /* 0x000fe20000410000 */
[----:B------:R-:W-:-:S02]  /*10270*/  IMAD.U32 R48, R40, 0x10000, RZ ;  /* 0x0001000028307824 */ /* 0x000fc400078e00ff */
[-C--:B------:R-:W-:Y:S01]  /*10280*/  FMUL.FTZ R39, R44, R10.reuse ;  /* 0x0000000a2c277220 */ /* 0x080fe20000410000 */
[----:B------:R-:W-:Y:S01]  /*10290*/  FMUL.FTZ R49, R34, R10 ;  /* 0x0000000a22317220 */ /* 0x000fe20000410000 */
[-C--:B------:R-:W-:Y:S01]  /*102a0*/  FFMA.FTZ R8, R53, R45.reuse, -R4 ;  /* 0x0000002d35087223 */ /* 0x080fe20000010804 */
[----:B------:R-:W-:Y:S01]  /*102b0*/  FFMA.FTZ R10, R55, R45, R32 ;  /* 0x0000002d370a7223 */ /* 0x000fe20000010020 */
[----:B------:R-:W-:Y:S01]  /*102c0*/  LOP3.LUT R6, R6, 0xffff0000, RZ, 0xc0, !PT ;  /* 0xffff000006067812 */ /* 0x000fe200078ec0ff */
[----:B------:R-:W-:Y:S02]  /*102d0*/  IMAD.U32 R46, R7, 0x10000, RZ ;  /* 0x00010000072e7824 */ /* 0x000fe400078e00ff */
[----:B------:R-:W-:Y:S01]  /*102e0*/  FMUL.FTZ R45, R48, R50 ;  /* 0x00000032302d7220 */ /* 0x000fe20000410000 */
[C---:B------:R-:W-:Y:S01]  /*102f0*/  IMAD.U32 R4, R35.reuse, 0x10000, RZ ;  /* 0x0001000023047824 */ /* 0x040fe200078e00ff */
[----:B------:R-:W-:Y:S01]  /*10300*/  LOP3.LUT R55, R38, 0xffff0000, RZ, 0xc0, !PT ;  /* 0xffff000026377812 */ /* 0x000fe200078ec0ff */
[----:B------:R-:W-:Y:S01]  /*10310*/  FFMA.FTZ R39, R34, R6, -R39 ;  /* 0x0000000622277223 */ /* 0x000fe20000010827 */
[----:B------:R-:W-:Y:S01]  /*10320*/  LOP3.LUT R35, R35, 0xffff0000, RZ, 0xc0, !PT ;  /* 0xffff000023237812 */ /* 0x000fe200078ec0ff */
[C---:B------:R-:W-:Y:S01]  /*10330*/  FMUL.FTZ R53, R4.reuse, R50 ;  /* 0x0000003204357220 */ /* 0x040fe20000410000 */
[----:B------:R-:W-:Y:S01]  /*10340*/  LOP3.LUT R7, R7, 0xffff0000, RZ, 0xc0, !PT ;  /* 0xffff000007077812 */ /* 0x000fe200078ec0ff */
[----:B------:R-:W-:Y:S01]  /*10350*/  FFMA.FTZ R45, R4, R46, -R45 ;  /* 0x0000002e042d7223 */ /* 0x000fe2000001082d */
[----:B------:R-:W-:Y:S01]  /*10360*/  FFMA.FTZ R49, R44, R6, R49 ;  /* 0x000000062c317223 */ /* 0x000fe20000010031 */
[----:B------:R-:W-:Y:S01]  /*10370*/  FMUL.FTZ R4, R55, R9 ;  /* 0x0000000937047220 */ /* 0x000fe20000410000 */
[----:B------:R-:W-:Y:S01]  /*10380*/  FMUL.FTZ R38, R57, R11 ;  /* 0x0000000b39267220 */ /* 0x000fe20000410000 */
[----:B------:R-:W-:Y:S01]  /*10390*/  FMUL.FTZ R6, R33, R9 ;  /* 0x0000000921067220 */ /* 0x000fe20000410000 */
[----:B------:R-:W-:Y:S01]  /*103a0*/  FMUL.FTZ R40, R35, R11 ;  /* 0x0000000b23287220 */ /* 0x000fe20000410000 */
[----:B------:R-:W-:Y:S01]  /*103b0*/  FFMA.FTZ R32, R33, R5, -R4 ;  /* 0x0000000521207223 */ /* 0x000fe20000010804 */
[----:B------:R-:W-:Y:S01]  /*103c0*/  FFMA.FTZ R38, R35, R7, -R38 ;  /* 0x0000000723267223 */ /* 0x000fe20000010826 */
[----:B------:R-:W-:Y:S01]  /*103d0*/  FFMA.FTZ R53, R48, R46, R53 ;  /* 0x0000002e30357223 */ /* 0x000fe20000010035 */
        /* <DEDUP_REMOVED lines=12> */
.L_x_587:
[----:B------:R-:W-:Y:S05]  /*104a0*/  BSYNC B1 ;  /* 0x0000000000017941 */ /* 0x000fea0003800000 */
.L_x_586:
[----:B------:R-:W-:Y:S04]  /*104b0*/  BSSY B1, `(.L_x_588) ;  /* 0x0000059000017945 */ /* 0x000fe80003800000 */
[----:B------:R-:W-:Y:S05]  /*104c0*/  @P1 BRA `(.L_x_589) ;  /* 0x00000004005c1947 */ /* 0x000fea0003800000 */
[----:B------:R-:W2:Y:S01]  /*104d0*/  LDL R50, [R1+0x6c] ;  /* 0x00006c0001327983 */ /* 0x000ea20000100800 */
[----:B-1----:R-:W-:Y:S01]  /*104e0*/  LEA.HI R4, R41, R229, RZ, 0x1d ;  /* 0x000000e529047211 */ /* 0x002fe200078fe8ff */
        /* <DEDUP_REMOVED lines=8> */
[C---:B------:R-:W-:Y:S01]  /*10570*/  IMAD.U32 R47, R26.reuse, 0x10000, RZ ;  /* 0x000100001a2f7824 */ /* 0x040fe200078e00ff */
[----:B------:R-:W-:Y:S01]  /*10580*/  LOP3.LUT R4, R185, 0x38, R6, 0xf8, !PT ;  /* 0x00000038b9047812 */ /* 0x000fe200078ef806 */
[----:B------:R-:W-:Y:S01]  /*10590*/  IMAD.U32 R48, R29, 0x10000, RZ ;  /* 0x000100001d307824 */ /* 0x000fe200078e00ff */
[----:B------:R-:W-:Y:S01]  /*105a0*/  LOP3.LUT R26, R26, 0xffff0000, RZ, 0xc0, !PT ;  /* 0xffff00001a1a7812 */ /* 0x000fe200078ec0ff */
[----:B------:R-:W-:Y:S01]  /*105b0*/  IMAD.SHL.U32 R5, R5, 0x400, RZ ;  /* 0x0000040005057824 */ /* 0x000fe200078e00ff */
[----:B------:R-:W-:Y:S01]  /*105c0*/  LOP3.LUT R4, R4, R59, RZ, 0x3c, !PT ;  /* 0x0000003b04047212 */ /* 0x000fe200078e3cff */
[----:B------:R-:W-:Y:S01]  /*105d0*/  IMAD.U32 R55, R31, 0x10000, RZ ;  /* 0x000100001f377824 */ /* 0x000fe200078e00ff */
[----:B------:R-:W-:Y:S01]  /*105e0*/  LOP3.LUT R30, R30, 0xffff0000, RZ, 0xc0, !PT ;  /* 0xffff00001e1e7812 */ /* 0x000fe200078ec0ff */
[----:B------:R-:W-:Y:S01]  /*105f0*/  IMAD.U32 R28, R25, 0x10000, RZ ;  /* 0x00010000191c7824 */ /* 0x000fe200078e00ff */
[----:B------:R-:W-:Y:S01]  /*10600*/  LOP3.LUT R5, R5, 0x7fffe000, RZ, 0xc0, !PT ;  /* 0x7fffe00005057812 */ /* 0x000fe200078ec0ff */
[----:B------:R-:W-:Y:S01]  /*10610*/  IMAD.U32 R51, R27, 0x10000, RZ ;  /* 0x000100001b337824 */ /* 0x000fe200078e00ff */
[----:B------:R-:W-:-:S02]  /*10620*/  LOP3.LUT R29, R29, 0xffff0000, RZ, 0xc0, !PT ;  /* 0xffff00001d1d7812 */ /* 0x000fc400078ec0ff */
[----:B------:R-:W-:Y:S02]  /*10630*/  IADD3 R9, R4, R5, R195 ;  /* 0x0000000504097210 */ /* 0x000fe40007ffe0c3 */
[----:B------:R-:W-:Y:S02]  /*10640*/  LOP3.LUT R31, R31, 0xffff0000, RZ, 0xc0, !PT ;  /* 0xffff00001f1f7812 */ /* 0x000fe400078ec0ff */
[----:B------:R-:W-:Y:S01]  /*10650*/  LOP3.LUT R25, R25, 0xffff0000, RZ, 0xc0, !PT ;  /* 0xffff000019197812 */ /* 0x000fe200078ec0ff */
[----:B------:R-:W-:Y:S01]  /*10660*/  IMAD R32, R9, 0x2, R2 ;  /* 0x0000000209207824 */ /* 0x000fe200078e0202 */
[----:B------:R-:W-:-:S04]  /*10670*/  LOP3.LUT R27, R27, 0xffff0000, RZ, 0xc0, !PT ;  /* 0xffff00001b1b7812 */ /* 0x000fc800078ec0ff */
[----:B------:R-:W0:Y:S02]  /*10680*/  LDS.128 R8, [R32+0x10400] ;  /* 0x0104000020087984 */ /* 0x000e240000000c00 */
[C---:B0-----:R-:W-:Y:S01]  /*10690*/  IMAD.U32 R38, R8.reuse, 0x10000, RZ ;  /* 0x0001000008267824 */ /* 0x041fe200078e00ff */
[----:B------:R-:W-:Y:S01]  /*106a0*/  LOP3.LUT R8, R8, 0xffff0000, RZ, 0xc0, !PT ;  /* 0xffff000008087812 */ /* 0x000fe200078ec0ff */
[C---:B------:R-:W-:Y:S01]  /*106b0*/  IMAD.U32 R40, R10.reuse, 0x10000, RZ ;  /* 0x000100000a287824 */ /* 0x040fe200078e00ff */
[----:B------:R-:W-:Y:S01]  /*106c0*/  LOP3.LUT R10, R10, 0xffff0000, RZ, 0xc0, !PT ;  /* 0xffff00000a0a7812 */ /* 0x000fe200078ec0ff */
[-C--:B------:R-:W-:Y:S01]  /*106d0*/  FMUL.FTZ R44, R45, R38.reuse ;  /* 0x000000262d2c7220 */ /* 0x080fe20000410000 */
[----:B------:R-:W-:Y:S01]  /*106e0*/  FMUL.FTZ R38, R43, R38 ;  /* 0x000000262b267220 */ /* 0x000fe20000410000 */
[C---:B------:R-:W-:Y:S01]  /*106f0*/  IMAD.U32 R39, R9.reuse, 0x10000, RZ ;  /* 0x0001000009277824 */ /* 0x040fe200078e00ff */
[----:B------:R-:W-:Y:S01]  /*10700*/  LOP3.LUT R9, R9, 0xffff0000, RZ, 0xc0, !PT ;  /* 0xffff000009097812 */ /* 0x000fe200078ec0ff */
[C---:B------:R-:W-:Y:S01]  /*10710*/  IMAD.U32 R42, R11.reuse, 0x10000, RZ ;  /* 0x000100000b2a7824 */ /* 0x040fe200078e00ff */
[----:B------:R-:W-:Y:S01]  /*10720*/  LOP3.LUT R11, R11, 0xffff0000, RZ, 0xc0, !PT ;  /* 0xffff00000b0b7812 */ /* 0x000fe200078ec0ff */
[----:B------:R-:W-:Y:S01]  /*10730*/  FMUL.FTZ R49, R26, R10 ;  /* 0x0000000a1a317220 */ /* 0x000fe20000410000 */
[----:B--2---:R-:W0:Y:S02]  /*10740*/  LDS.128 R4, [R50] ;  /* 0x0000000032047984 */ /* 0x004e240000000c00 */
[C---:B0-----:R-:W-:Y:S01]  /*10750*/  IMAD.U32 R33, R4.reuse, 0x10000, RZ ;  /* 0x0001000004217824 */ /* 0x041fe200078e00ff */
[----:B------:R-:W-:Y:S01]  /*10760*/  LOP3.LUT R4, R4, 0xffff0000, RZ, 0xc0, !PT ;  /* 0xffff000004047812 */ /* 0x000fe200078ec0ff */
[C---:B------:R-:W-:Y:S01]  /*10770*/  IMAD.U32 R35, R6.reuse, 0x10000, RZ ;  /* 0x0001000006237824 */ /* 0x040fe200078e00ff */
[----:B------:R-:W-:Y:S01]  /*10780*/  LOP3.LUT R6, R6, 0xffff0000, RZ, 0xc0, !PT ;  /* 0xffff000006067812 */ /* 0x000fe200078ec0ff */
[-C--:B------:R-:W-:Y:S01]  /*10790*/  FFMA.FTZ R44, R43, R33.reuse, -R44 ;  /* 0x000000212b2c7223 */ /* 0x080fe2000001082c */
[----:B------:R-:W-:Y:S01]  /*107a0*/  FFMA.FTZ R38, R45, R33, R38 ;  /* 0x000000212d267223 */ /* 0x000fe20000010026 */
[-C--:B------:R-:W-:Y:S01]  /*107b0*/  FMUL.FTZ R43, R46, R8.reuse ;  /* 0x000000082e2b7220 */ /* 0x080fe20000410000 */
[----:B------:R-:W-:Y:S01]  /*107c0*/  FMUL.FTZ R33, R24, R8 ;  /* 0x0000000818217220 */ /* 0x000fe20000410000 */
[----:B------:R-:W-:-:S02]  /*107d0*/  IMAD.U32 R34, R5, 0x10000, RZ ;  /* 0x0001000005227824 */ /* 0x000fc400078e00ff */
[-C--:B------:R-:W-:Y:S01]  /*107e0*/  FMUL.FTZ R45, R48, R39.reuse ;  /* 0x00000027302d7220 */ /* 0x080fe20000410000 */
[-C--:B------:R-:W-:Y:S01]  /*107f0*/  FFMA.FTZ R43, R24, R4.reuse, -R43 ;  /* 0x00000004182b7223 */ /* 0x080fe2000001082b */
[----:B------:R-:W-:Y:S01]  /*10800*/  FFMA.FTZ R33, R46, R4, R33 ;  /* 0x000000042e217223 */ /* 0x000fe20000010021 */
[-C--:B------:R-:W-:Y:S01]  /*10810*/  FMUL.FTZ R4, R53, R40.reuse ;  /* 0x0000002835047220 */ /* 0x080fe20000410000 */
[----:B------:R-:W-:Y:S02]  /*10820*/  IMAD.U32 R37, R7, 0x10000, RZ ;  /* 0x0001000007257824 */ /* 0x000fe400078e00ff */
[C---:B------:R-:W-:Y:S01]  /*10830*/  FMUL.FTZ R40, R47.reuse, R40 ;  /* 0x000000282f287220 */ /* 0x040fe20000410000 */
[----:B------:R-:W-:Y:S01]  /*10840*/  FMUL.FTZ R39, R28, R39 ;  /* 0x000000271c277220 */ /* 0x000fe20000410000 */
[----:B------:R-:W-:Y:S01]  /*10850*/  FFMA.FTZ R8, R47, R35, -R4 ;  /* 0x000000232f087223 */ /* 0x000fe20000010804 */
[----:B------:R-:W-:Y:S01]  /*10860*/  FMUL.FTZ R4, R55, R42 ;  /* 0x0000002a37047220 */ /* 0x000fe20000410000 */
[----:B------:R-:W-:Y:S01]  /*10870*/  FMUL.FTZ R47, R30, R10 ;  /* 0x0000000a1e2f7220 */ /* 0x000fe20000410000 */
[----:B------:R-:W-:Y:S01]  /*10880*/  FFMA.FTZ R45, R28, R34, -R45 ;  /* 0x000000221c2d7223 */ /* 0x000fe2000001082d */
[----:B------:R-:W-:Y:S01]  /*10890*/  LOP3.LUT R5, R5, 0xffff0000, RZ, 0xc0, !PT ;  /* 0xffff000005057812 */ /* 0x000fe200078ec0ff */
[----:B------:R-:W-:Y:S01]  /*108a0*/  FFMA.FTZ R49, R30, R6, R49 ;  /* 0x000000061e317223 */ /* 0x000fe20000010031 */
[----:B------:R-:W-:Y:S01]  /*108b0*/  LOP3.LUT R7, R7, 0xffff0000, RZ, 0xc0, !PT ;  /* 0xffff000007077812 */ /* 0x000fe200078ec0ff */
[----:B------:R-:W-:Y:S01]  /*108c0*/  FFMA.FTZ R28, R51, R37, -R4 ;  /* 0x00000025331c7223 */ /* 0x000fe20000010804 */
[----:B------:R-:W-:Y:S01]  /*108d0*/  FFMA.FTZ R39, R48, R34, R39 ;  /* 0x0000002230277223 */ /* 0x000fe20000010027 */
[----:B------:R-:W-:Y:S01]  /*108e0*/  FFMA.FTZ R47, R26, R6, -R47 ;  /* 0x000000061a2f7223 */ /* 0x000fe2000001082f */
[----:B------:R-:W-:Y:S01]  /*108f0*/  FMUL.FTZ R4, R29, R9 ;  /* 0x000000091d047220 */ /* 0x000fe20000410000 */
        /* <DEDUP_REMOVED lines=20> */
.L_x_589:
[----:B------:R-:W-:Y:S05]  /*10a40*/  BSYNC B1 ;  /* 0x0000000000017941 */ /* 0x000fea0003800000 */
.L_x_588:
[----:B------:R-:W-:Y:S05]  /*10a50*/  @P2 BRA `(.L_x_564) ;  /* 0x00000004005c2947 */ /* 0x000fea0003800000 */
[----:B------:R-:W0:Y:S01]  /*10a60*/  LDL R43, [R1+0x68] ;  /* 0x00006800012b7983 */ /* 0x000e220000100800 */
[----:B------:R-:W-:Y:S01]  /*10a70*/  LEA.HI R41, R41, R230, RZ, 0x1d ;  /* 0x000000e629297211 */ /* 0x000fe200078fe8ff */
[C---:B------:R-:W-:Y:S01]  /*10a80*/  IMAD.U32 R35, R14.reuse, 0x10000, RZ ;  /* 0x000100000e237824 */ /* 0x040fe200078e00ff */
[----:B------:R-:W-:Y:S01]  /*10a90*/  LOP3.LUT R40, R14, 0xffff0000, RZ, 0xc0, !PT ;  /* 0xffff00000e287812 */ /* 0x000fe200078ec0ff */
[C---:B------:R-:W-:Y:S01]  /*10aa0*/  IMAD.U32 R33, R0.reuse, 0x10000, RZ ;  /* 0x0001000000217824 */ /* 0x040fe200078e00ff */
[----:B-12---:R-:W-:Y:S01]  /*10ab0*/  SHF.R.S32.HI R6, RZ, 0x1f, R41 ;  /* 0x0000001fff067819 */ /* 0x006fe20000011429 */
[----:B------:R-:W-:Y:S01]  /*10ac0*/  IMAD.SHL.U32 R4, R41, 0x8, RZ ;  /* 0x0000000829047824 */ /* 0x000fe200078e00ff */
[----:B------:R-:W-:Y:S01]  /*10ad0*/  LOP3.LUT R0, R0, 0xffff0000, RZ, 0xc0, !PT ;  /* 0xffff000000007812 */ /* 0x000fe200078ec0ff */
[----:B------:R-:W-:Y:S01]  /*10ae0*/  IMAD.U32 R42, R15, 0x10000, RZ ;  /* 0x000100000f2a7824 */ /* 0x000fe200078e00ff */
[----:B------:R-:W-:Y:S01]  /*10af0*/  LEA.HI R6, R6, R41, RZ, 0x3 ;  /* 0x0000002906067211 */ /* 0x000fe200078f18ff */
[----:B------:R-:W-:Y:S01]  /*10b00*/  IMAD.U32 R38, R3, 0x10000, RZ ;  /* 0x0001000003267824 */ /* 0x000fe200078e00ff */
[----:B------:R-:W-:Y:S01]  /*10b10*/  LOP3.LUT R4, R185, 0x38, R4, 0xf8, !PT ;  /* 0x00000038b9047812 */ /* 0x000fe200078ef804 */
[C---:B------:R-:W-:Y:S01]  /*10b20*/  IMAD.U32 R39, R20.reuse, 0x10000, RZ ;  /* 0x0001000014277824 */ /* 0x040fe200078e00ff */
[----:B------:R-:W-:Y:S01]  /*10b30*/  LOP3.LUT R20, R20, 0xffff0000, RZ, 0xc0, !PT ;  /* 0xffff000014147812 */ /* 0x000fe200078ec0ff */
[----:B------:R-:W-:Y:S01]  /*10b40*/  IMAD.SHL.U32 R6, R6, 0x400, RZ ;  /* 0x0000040006067824 */ /* 0x000fe200078e00ff */
[----:B------:R-:W-:Y:S01]  /*10b50*/  LOP3.LUT R4, R4, R59, RZ, 0x3c, !PT ;  /* 0x0000003b04047212 */ /* 0x000fe200078e3cff */
[C---:B------:R-:W-:Y:S01]  /*10b60*/  IMAD.U32 R37, R12.reuse, 0x10000, RZ ;  /* 0x000100000c257824 */ /* 0x040fe200078e00ff */
[----:B------:R-:W-:-:S02]  /*10b70*/  LOP3.LUT R12, R12, 0xffff0000, RZ, 0xc0, !PT ;  /* 0xffff00000c0c7812 */ /* 0x000fc400078ec0ff */
[----:B------:R-:W-:Y:S02]  /*10b80*/  LOP3.LUT R6, R6, 0x7fffe000, RZ, 0xc0, !PT ;  /* 0x7fffe00006067812 */ /* 0x000fe400078ec0ff */
[----:B------:R-:W-:Y:S02]  /*10b90*/  LOP3.LUT R15, R15, 0xffff0000, RZ, 0xc0, !PT ;  /* 0xffff00000f0f7812 */ /* 0x000fe400078ec0ff */
[----:B------:R-:W-:Y:S02]  /*10ba0*/  IADD3 R9, R4, R6, R195 ;  /* 0x0000000604097210 */ /* 0x000fe40007ffe0c3 */
[----:B------:R-:W-:-:S03]  /*10bb0*/  LOP3.LUT R3, R3, 0xffff0000, RZ, 0xc0, !PT ;  /* 0xffff000003037812 */ /* 0x000fc600078ec0ff */
[----:B------:R-:W-:-:S05]  /*10bc0*/  IMAD R24, R9, 0x2, R2 ;  /* 0x0000000209187824 */ /* 0x000fca00078e0202 */
[----:B------:R-:W1:Y:S02]  /*10bd0*/  LDS.128 R8, [R24+0x10400] ;  /* 0x0104000018087984 */ /* 0x000e640000000c00 */
[C---:B-1----:R-:W-:Y:S01]  /*10be0*/  IMAD.U32 R29, R8.reuse, 0x10000, RZ ;  /* 0x00010000081d7824 */ /* 0x042fe200078e00ff */
[----:B------:R-:W-:Y:S01]  /*10bf0*/  LOP3.LUT R8, R8, 0xffff0000, RZ, 0xc0, !PT ;  /* 0xffff000008087812 */ /* 0x000fe200078ec0ff */
[C---:B------:R-:W-:Y:S01]  /*10c00*/  IMAD.U32 R30, R9.reuse, 0x10000, RZ ;  /* 0x00010000091e7824 */ /* 0x040fe200078e00ff */
[----:B------:R-:W-:Y:S01]  /*10c10*/  LOP3.LUT R9, R9, 0xffff0000, RZ, 0xc0, !PT ;  /* 0xffff000009097812 */ /* 0x000fe200078ec0ff */
[-C--:B------:R-:W-:Y:S01]  /*10c20*/  FMUL.FTZ R34, R35, R29.reuse ;  /* 0x0000001d23227220 */ /* 0x080fe20000410000 */
[----:B------:R-:W-:Y:S01]  /*10c30*/  FMUL.FTZ R14, R33, R29 ;  /* 0x0000001d210e7220 */ /* 0x000fe20000410000 */
[-C--:B------:R-:W-:Y:S01]  /*10c40*/  FMUL.FTZ R29, R40, R8.reuse ;  /* 0x00000008281d7220 */ /* 0x080fe20000410000 */
[C---:B------:R-:W-:Y:S01]  /*10c50*/  IMAD.U32 R31, R10.reuse, 0x10000, RZ ;  /* 0x000100000a1f7824 */ /* 0x040fe200078e00ff */
[----:B------:R-:W-:Y:S01]  /*10c60*/  LOP3.LUT R10, R10, 0xffff0000, RZ, 0xc0, !PT ;  /* 0xffff00000a0a7812 */ /* 0x000fe200078ec0ff */
[C---:B------:R-:W-:Y:S01]  /*10c70*/  IMAD.U32 R32, R11.reuse, 0x10000, RZ ;  /* 0x000100000b207824 */ /* 0x040fe200078e00ff */
[----:B------:R-:W-:Y:S01]  /*10c80*/  LOP3.LUT R11, R11, 0xffff0000, RZ, 0xc0, !PT ;  /* 0xffff00000b0b7812 */ /* 0x000fe200078ec0ff */
[----:B0-----:R-:W0:Y:S02]  /*10c90*/  LDS.128 R4, [R43] ;  /* 0x000000002b047984 */ /* 0x001e240000000c00 */
[C---:B0-----:R-:W-:Y:S01]  /*10ca0*/  IMAD.U32 R25, R4.reuse, 0x10000, RZ ;  /* 0x0001000004197824 */ /* 0x041fe200078e00ff */
[----:B------:R-:W-:Y:S01]  /*10cb0*/  LOP3.LUT R4, R4, 0xffff0000, RZ, 0xc0, !PT ;  /* 0xffff000004047812 */ /* 0x000fe200078ec0ff */
[C---:B------:R-:W-:Y:S01]  /*10cc0*/  IMAD.U32 R26, R5.reuse, 0x10000, RZ ;  /* 0x00010000051a7824 */ /* 0x040fe200078e00ff */
[----:B------:R-:W-:Y:S01]  /*10cd0*/  LOP3.LUT R5, R5, 0xffff0000, RZ, 0xc0, !PT ;  /* 0xffff000005057812 */ /* 0x000fe200078ec0ff */
[-C--:B------:R-:W-:Y:S01]  /*10ce0*/  FFMA.FTZ R34, R33, R25.reuse, -R34 ;  /* 0x0000001921227223 */ /* 0x080fe20000010822 */
[----:B------:R-:W-:Y:S01]  /*10cf0*/  FFMA.FTZ R14, R35, R25, R14 ;  /* 0x00000019230e7223 */ /* 0x000fe2000001000e */
[C---:B------:R-:W-:Y:S01]  /*10d00*/  FMUL.FTZ R25, R0.reuse, R8 ;  /* 0x0000000800197220 */ /* 0x040fe20000410000 */
[----:B------:R-:W-:Y:S01]  /*10d10*/  FFMA.FTZ R29, R0, R4, -R29 ;  /* 0x00000004001d7223 */ /* 0x000fe2000001081d */
[-C--:B------:R-:W-:Y:S01]  /*10d20*/  FMUL.FTZ R33, R42, R30.reuse ;  /* 0x0000001e2a217220 */ /* 0x080fe20000410000 */
[----:B------:R-:W-:Y:S01]  /*10d30*/  FMUL.FTZ R35, R38, R30 ;  /* 0x0000001e26237220 */ /* 0x000fe20000410000 */
[----:B------:R-:W-:-:S02]  /*10d40*/  IMAD.U32 R27, R6, 0x10000, RZ ;  /* 0x00010000061b7824 */ /* 0x000fc400078e00ff */
[-C--:B------:R-:W-:Y:S01]  /*10d50*/  FMUL.FTZ R0, R39, R31.reuse ;  /* 0x0000001f27007220 */ /* 0x080fe20000410000 */
[----:B------:R-:W-:Y:S01]  /*10d60*/  FFMA.FTZ R25, R40, R4, R25 ;  /* 0x0000000428197223 */ /* 0x000fe20000010019 */
[-C--:B------:R-:W-:Y:S01]  /*10d70*/  FFMA.FTZ R33, R38, R26.reuse, -R33 ;  /* 0x0000001a26217223 */ /* 0x080fe20000010821 */
[----:B------:R-:W-:Y:S01]  /*10d80*/  FFMA.FTZ R35, R42, R26, R35 ;  /* 0x0000001a2a237223 */ /* 0x000fe20000010023 */
[C---:B------:R-:W-:Y:S01]  /*10d90*/  FMUL.FTZ R4, R37.reuse, R31 ;  /* 0x0000001f25047220 */ /* 0x040fe20000410000 */
[-C--:B------:R-:W-:Y:S01]  /*10da0*/  FFMA.FTZ R8, R37, R27.reuse, -R0 ;  /* 0x0000001b25087223 */ /* 0x080fe20000010800 */
[----:B------:R-:W-:Y:S02]  /*10db0*/  IMAD.U32 R26, R21, 0x10000, RZ ;  /* 0x00010000151a7824 */ /* 0x000fe400078e00ff */
[-C--:B------:R-:W-:Y:S01]  /*10dc0*/  FMUL.FTZ R31, R20, R10.reuse ;  /* 0x0000000a141f7220 */ /* 0x080fe20000410000 */
[----:B------:R-:W-:Y:S02]  /*10dd0*/  IMAD.U32 R0, R13, 0x10000, RZ ;  /* 0x000100000d007824 */ /* 0x000fe400078e00ff */
[----:B------:R-:W-:Y:S01]  /*10de0*/  FMUL.FTZ R37, R12, R10 ;  /* 0x0000000a0c257220 */ /* 0x000fe20000410000 */
[----:B------:R-:W-:Y:S01]  /*10df0*/  LOP3.LUT R6, R6, 0xffff0000, RZ, 0xc0, !PT ;  /* 0xffff000006067812 */ /* 0x000fe200078ec0ff */
[----:B------:R-:W-:Y:S01]  /*10e00*/  FFMA.FTZ R10, R39, R27, R4 ;  /* 0x0000001b270a7223 */ /* 0x000fe20000010004 */
[----:B------:R-:W-:-:S02]  /*10e10*/  IMAD.U32 R28, R7, 0x10000, RZ ;  /* 0x00010000071c7824 */ /* 0x000fc400078e00ff */
[-C--:B------:R-:W-:Y:S01]  /*10e20*/  FMUL.FTZ R27, R26, R32.reuse ;  /* 0x000000201a1b7220 */ /* 0x080fe20000410000 */
[----:B------:R-:W-:Y:S01]  /*10e30*/  LOP3.LUT R21, R21, 0xffff0000, RZ, 0xc0, !PT ;  /* 0xffff000015157812 */ /* 0x000fe200078ec0ff */
[----:B------:R-:W-:Y:S01]  /*10e40*/  FMUL.FTZ R39, R0, R32 ;  /* 0x0000002000277220 */ /* 0x000fe20000410000 */
[----:B------:R-:W-:Y:S01]  /*10e50*/  LOP3.LUT R13, R13, 0xffff0000, RZ, 0xc0, !PT ;  /* 0xffff00000d0d7812 */ /* 0x000fe200078ec0ff */
[-C--:B------:R-:W-:Y:S01]  /*10e60*/  FFMA.FTZ R31, R12, R6.reuse, -R31 ;  /* 0x000000060c1f7223 */ /* 0x080fe2000001081f */
[----:B------:R-:W-:Y:S01]  /*10e70*/  LOP3.LUT R7, R7, 0xffff0000, RZ, 0xc0, !PT ;  /* 0xffff000007077812 */ /* 0x000fe200078ec0ff */
[----:B------:R-:W-:Y:S01]  /*10e80*/  FFMA.FTZ R37, R20, R6, R37 ;  /* 0x0000000614257223 */ /* 0x000fe20000010025 */
[-C--:B------:R-:W-:Y:S01]  /*10e90*/  FFMA.FTZ R27, R0, R28.reuse, -R27 ;  /* 0x0000001c001b7223 */ /* 0x080fe2000001081b */
        /* <DEDUP_REMOVED lines=19> */
.L_x_564:
[----:B------:R-:W-:Y:S05]  /*10fd0*/  BSYNC B0 ;  /* 0x0000000000007941 */ /* 0x000fea0003800000 */
.L_x_545:
[----:B------:R-:W-:Y:S01]  /*10fe0*/  @!PT LDS RZ, [RZ] ;  /* 0x00000000fffff984 */ /* 0x000fe20000000800 */
[----:B------:R-:W-:Y:S01]  /*10ff0*/  @!PT LDS RZ, [RZ] ;  /* 0x00000000fffff984 */ /* 0x000fe20000000800 */
[----:B------:R-:W-:Y:S01]  /*11000*/  @!PT LDS RZ, [RZ] ;  /* 0x00000000fffff984 */ /* 0x000fe20000000800 */
[----:B------:R-:W-:Y:S01]  /*11010*/  @!PT LDS RZ, [RZ] ;  /* 0x00000000fffff984 */ /* 0x000fe20000000800 */
[----:B------:R5:W-:Y:S06]  /*11020*/  MEMBAR.ALL.CTA ;  /* 0x0000000000007992 */ /* 0x000bec0000008000 */
[----:B-----5:R-:W5:Y:S01]  /*11030*/  FENCE.VIEW.ASYNC.S ;  /* 0x00000000000073c6 */ /* 0x020f620000000000 */
[----:B------:R-:W-:Y:S05]  /*11040*/  WARPSYNC.ALL ;  /* 0x0000000000007948 */ /* 0x000fea0003800000 */
[----:B-----5:R-:W-:Y:S06]  /*11050*/  BAR.SYNC.DEFER_BLOCKING 0xd, 0x100 ;  /* 0x0344000000007b1d */ /* 0x020fec0000010000 */
.L_x_543:
[----:B01-3--:R-:W-:-:S05]  /*11060*/  IMAD.U32 R0, RZ, RZ, UR58 ;  /* 0x0000003aff007e24 */ /* 0x00bfca000f8e00ff */
[----:B------:R-:W-:-:S13]  /*11070*/  ISETP.NE.AND P0, PT, R0, 0x3, PT ;  /* 0x000000030000780c */ /* 0x000fda0003f05270 */
[----:B------:R-:W-:Y:S05]  /*11080*/  @!P0 BRA `(.L_x_590) ;  /* 0x0000000000048947 */ /* 0x000fea0003800000 */
[----:B------:R-:W-:Y:S01]  /*11090*/  BPT.TRAP 0x1 ;  /* 0x000000040000795c */ /* 0x000fe20000300000 */
.L_x_590:
[----:B--2---:R-:W-:Y:S01]  /*110a0*/  IMAD R10, R194, 0x8, R2 ;  /* 0x00000008c20a7824 */ /* 0x004fe200078e0202 */
[----:B----4-:R-:W-:-:S04]  /*110b0*/  SHF.L.U32 R3, R196, 0x1f, RZ ;  /* 0x0000001fc4037819 */ /* 0x010fc800000006ff */
[----:B------:R0:W1:Y:S01]  /*110c0*/  SYNCS.PHASECHK.TRANS64.TRYWAIT P2, [R10+URZ+0x34830], R3 ;  /* 0x034830030a0075a7 */ /* 0x000062000804017f */
[----:B------:R-:W-:Y:S05]  /*110d0*/  @!P0 BRA `(.L_x_591) ;  /* 0x0000000000048947 */ /* 0x000fea0003800000 */
[----:B------:R-:W-:Y:S01]  /*110e0*/  BPT.TRAP 0x1 ;  /* 0x000000040000795c */ /* 0x000fe20000300000 */
.L_x_591:
[----:B------:R-:W2:Y:S01]  /*110f0*/  S2R R0, SR_TID.X ;  /* 0x0000000000007919 */ /* 0x000ea20000002100 */
[----:B------:R-:W-:Y:S01]  /*11100*/  IMAD.MOV.U32 R151, RZ, RZ, RZ ;  /* 0x000000ffff977224 */ /* 0x000fe200078e00ff */
[----:B--2---:R-:W-:-:S04]  /*11110*/  LOP3.LUT R0, R0, 0x7f, RZ, 0xc0, !PT ;  /* 0x0000007f00007812 */ /* 0x004fc800078ec0ff */
[----:B------:R-:W-:Y:S01]  /*11120*/  ISETP.NE.AND P1, PT, R0, RZ, PT ;  /* 0x000000ff0000720c */ /* 0x000fe20003f25270 */
[----:B-1----:R-:W-:-:S12]  /*11130*/  @P2 BRA `(.L_x_592) ;  /* 0x0000000000082947 */ /* 0x002fd80003800000 */
[----:B------:R-:W1:Y:S02]  /*11140*/  SYNCS.PHASECHK.TRANS64.TRYWAIT P2, [R10+URZ+0x34830], R3 ;  /* 0x034830030a0075a7 */ /* 0x000e64000804017f */
[----:B-1----:R-:W-:Y:S05]  /*11150*/  @!P2 BRA `(.L_x_593) ;  /* 0x00000110005ca947 */ /* 0x002fea0003800000 */
.L_x_592:
[----:B------:R-:W-:Y:S05]  /*11160*/  WARPSYNC.ALL ;  /* 0x0000000000007948 */ /* 0x000fea0003800000 */
[----:B------:R-:W-:Y:S01]  /*11170*/  VIADD R0, R2, 0x1c400 ;  /* 0x0001c40002007836 */ /* 0x000fe20000000000 */
[----:B------:R-:W-:Y:S01]  /*11180*/  R2UR UR4, R36 ;  /* 0x00000000240472ca */ /* 0x000fe200000e0000 */
[----:B------:R-:W-:Y:S01]  /*11190*/  IMAD.MOV.U32 R5, RZ, RZ, 0x40000040 ;  /* 0x40000040ff057424 */ /* 0x000fe200078e00ff */
[----:B------:R-:W-:Y:S01]  /*111a0*/  WARPGROUP.ARRIVE ;  /* 0x00000000000079c5 */ /* 0x000fe20000000000 */
[----:B------:R-:W-:Y:S01]  /*111b0*/  UMOV UR9, 0x40000040 ;  /* 0x4000004000097882 */ /* 0x000fe20000000000 */
[----:B------:R-:W-:Y:S01]  /*111c0*/  SHF.R.U32.HI R0, RZ, 0x4, R0 ;  /* 0x00000004ff007819 */ /* 0x000fe20000011600 */
[----:B------:R-:W-:Y:S01]  /*111d0*/  IMAD.MOV.U32 R9, RZ, RZ, 0x40000040 ;  /* 0x40000040ff097424 */ /* 0x000fe200078e00ff */
[----:B------:R-:W-:Y:S01]  /*111e0*/  R2UR UR11, R5 ;  /* 0x00000000050b72ca */ /* 0x000fe200000e0000 */
[----:B------:R-:W-:Y:S01]  /*111f0*/  IMAD.U32 R21, RZ, RZ, UR9 ;  /* 0x00000009ff157e24 */ /* 0x000fe2000f8e00ff */
[----:B------:R-:W-:Y:S01]  /*11200*/  LOP3.LUT R0, R0, 0x3fff, RZ, 0xc0, !PT ;  /* 0x00003fff00007812 */ /* 0x000fe200078ec0ff */
[----:B------:R-:W-:Y:S01]  /*11210*/  UMOV UR41, 0x40000040 ;  /* 0x4000004000297882 */ /* 0x000fe20000000000 */
[----:B------:R-:W-:Y:S01]  /*11220*/  UMOV UR45, 0x40000040 ;  /* 0x40000040002d7882 */ /* 0x000fe20000000000 */
[----:B------:R-:W-:Y:S01]  /*11230*/  UMOV UR49, 0x40000040 ;  /* 0x4000004000317882 */ /* 0x000fe20000000000 */
[----:B------:R-:W-:Y:S01]  /*11240*/  LOP3.LUT R6, R0, 0x10000, RZ, 0xfc, !PT ;  /* 0x0001000000067812 */ /* 0x000fe200078efcff */
[----:B------:R-:W-:Y:S01]  /*11250*/  ULOP3.LUT UR4, UR4, 0x10000, URZ, 0xfc, !UPT ;  /* 0x0001000004047892 */ /* 0x000fe2000f8efc3f */
[----:B------:R-:W-:Y:S01]  /*11260*/  IMAD.MOV.U32 R5, RZ, RZ, 0x40000040 ;  /* 0x40000040ff057424 */ /* 0x000fe200078e00ff */
[----:B------:R-:W-:Y:S01]  /*11270*/  UMOV UR53, 0x40000040 ;  /* 0x4000004000357882 */ /* 0x000fe20000000000 */
[----:B------:R-:W-:Y:S01]  /*11280*/  P2R R12, PR, RZ, 0x2 ;  /* 0x00000002ff0c7803 */ /* 0x000fe20000000000 */
[----:B------:R-:W-:Y:S01]  /*11290*/  IMAD R4, R194, 0xc00, R6 ;  /* 0x00000c00c2047824 */ /* 0x000fe200078e0206 */
[----:B------:R-:W-:Y:S01]  /*112a0*/  UIADD3 UR5, UR4, 0x2, URZ ;  /* 0x0000000204057890 */ /* 0x000fe2000fffe03f */
[----:B------:R-:W-:Y:S01]  /*112b0*/  R2UR UR55, R5 ;  /* 0x00000000053772ca */ /* 0x000fe200000e0000 */
[----:B------:R-:W-:Y:S01]  /*112c0*/  UMOV UR8, UR4 ;  /* 0x0000000400087c82 */ /* 0x000fe20008000000 */
[C---:B------:R-:W-:Y:S01]  /*112d0*/  VIADD R8, R4.reuse, 0x2 ;  /* 0x0000000204087836 */ /* 0x040fe20000000000 */
[----:B------:R-:W-:Y:S01]  /*112e0*/  R2UR UR10, R4 ;  /* 0x00000000040a72ca */ /* 0x000fe200000e0000 */
[----:B------:R-:W-:Y:S01]  /*112f0*/  IMAD.U32 R20, RZ, RZ, UR8 ;  /* 0x00000008ff147e24 */ /* 0x000fe2000f8e00ff */
[----:B------:R-:W-:Y:S01]  /*11300*/  UIADD3 UR40, UR4, 0x800, URZ ;  /* 0x0000080004287890 */ /* 0x000fe2000fffe03f */
[----:B------:R-:W-:Y:S01]  /*11310*/  P2R R14, PR, RZ, 0x1 ;  /* 0x00000001ff0e7803 */ /* 0x000fe20000000000 */
[----:B------:R-:W-:Y:S01]  /*11320*/  UIADD3 UR44, UR4, 0x802, URZ ;  /* 0x00000802042c7890 */ /* 0x000fe2000fffe03f */
[----:B------:R-:W-:Y:S01]  /*11330*/  BSSY B0, `(.L_x_594) ;  /* 0x00004c1000007945 */ /* 0x000fe20003800000 */
[----:B------:R2:W-:Y:S01]  /*11340*/  STL.64 [R1+0x40], R20 ;  /* 0x0000401401007387 */ /* 0x0005e20000100a00 */
[----:B------:R-:W-:Y:S01]  /*11350*/  UIADD3 UR48, UR4, 0x804, URZ ;  /* 0x0000080404307890 */ /* 0x000fe2000fffe03f */
[--C-:B------:R-:W-:Y:S01]  /*11360*/  IMAD.MOV.U32 R150, RZ, RZ, R151.reuse ;  /* 0x000000ffff967224 */ /* 0x100fe200078e0097 */
[----:B------:R-:W-:Y:S01]  /*11370*/  UIADD3 UR52, UR4, 0x806, URZ ;  /* 0x0000080604347890 */ /* 0x000fe2000fffe03f */
[--C-:B------:R-:W-:Y:S01]  /*11380*/  IMAD.MOV.U32 R148, RZ, RZ, R151.reuse ;  /* 0x000000ffff947224 */ /* 0x100fe200078e0097 */
[----:B------:R-:W-:Y:S01]  /*11390*/  ULDC UR60, c[0x0][0x988] ;  /* 0x00026200003c7ab9 */ /* 0x000fe20000000800 */
[----:B------:R-:W-:Y:S01]  /*113a0*/  IMAD.MOV.U32 R147, RZ, RZ, R151 ;  /* 0x000000ffff937224 */ /* 0x000fe200078e0097 */
[----:B------:R-:W-:Y:S01]  /*113b0*/  HGMMA.64x128x16.F32.BF16 R24, gdesc[UR8], RZ, !UPT, gsb0 ;  /* 0x01e00000081879f0 */ /* 0x000fe2000c0018ff */
[----:B------:R-:W-:Y:S01]  /*113c0*/  R2UR UR10, R8 ;  /* 0x00000000080a72ca */ /* 0x000fe200000e0000 */
[----:B------:R-:W-:Y:S01]  /*113d0*/  UMOV UR8, UR5 ;  /* 0x0000000500087c82 */ /* 0x000fe20008000000 */
[----:B------:R-:W-:Y:S01]  /*113e0*/  R2UR UR11, R9 ;  /* 0x00000000090b72ca */ /* 0x000fe200000e0000 */
[----:B------:R-:W-:Y:S01]  /*113f0*/  UMOV UR9, 0x40000040 ;  /* 0x4000004000097882 */ /* 0x000fe20000000000 */
[----:B------:R-:W-:Y:S01]  /*11400*/  VIADD R8, R4, 0x4 ;  /* 0x0000000404087836 */ /* 0x000fe20000000000 */
[----:B------:R-:W-:Y:S01]  /*11410*/  UIADD3 UR5, UR4, 0x4, URZ ;  /* 0x0000000404057890 */ /* 0x000fe2000fffe03f */
[----:B------:R-:W-:-:S02]  /*11420*/  IMAD.MOV.U32 R9, RZ, RZ, 0x40000040 ;  /* 0x40000040ff097424 */ /* 0x000fc400078e00ff */
[----:B--2---:R-:W-:Y:S02]  /*11430*/  IMAD.U32 R20, RZ, RZ, UR8 ;  /* 0x00000008ff147e24 */ /* 0x004fe4000f8e00ff */
[----:B------:R-:W-:Y:S02]  /*11440*/  IMAD.U32 R21, RZ, RZ, UR9 ;  /* 0x00000009ff157e24 */ /* 0x000fe4000f8e00ff */
[--C-:B------:R-:W-:Y:S02]  /*11450*/  IMAD.MOV.U32 R146, RZ, RZ, R151.reuse ;  /* 0x000000ffff927224 */ /* 0x100fe400078e0097 */
[--C-:B------:R-:W-:Y:S01]  /*11460*/  IMAD.MOV.U32 R145, RZ, RZ, R151.reuse ;  /* 0x000000ffff917224 */ /* 0x100fe200078e0097 */
[----:B------:R2:W-:Y:S01]  /*11470*/  STL.64 [R1+0x38], R20 ;  /* 0x0000381401007387 */ /* 0x0005e20000100a00 */
[--C-:B------:R-:W-:Y:S02]  /*11480*/  IMAD.MOV.U32 R144, RZ, RZ, R151.reuse ;  /* 0x000000ffff907224 */ /* 0x100fe400078e0097 */
[----:B-----5:R-:W-:-:S02]  /*11490*/  IMAD.MOV.U32 R143, RZ, RZ, R151 ;  /* 0x000000ffff8f7224 */ /* 0x020fc400078e0097 */
        /* <DEDUP_REMOVED lines=31> */
[----:B------:R-:W-:Y:S01]  /*11690*/  IMAD.MOV.U32 R88, RZ, RZ, R151 ;  /* 0x000000ffff587224 */ /* 0x000fe200078e0097 */
[----:B------:R-:W-:Y:S02]  /*116a0*/  WARPGROUP.DEPBAR.LE gsb0, 0x0 ;  /* 0x00008000000079c5 */ /* 0x000fe40000010000 */
[----:B------:R-:W-:-:S06]  /*116b0*/  WARPGROUP.ARRIVE ;  /* 0x00000000000079c5 */ /* 0x000fcc0000000000 */
[----:B------:R-:W-:Y:S01]  /*116c0*/  HGMMA.64x128x16.F32.BF16 R24, gdesc[UR8], R24, gsb0 ;  /* 0x01e00000081879f0 */ /* 0x000fe20008001818 */
[----:B------:R-:W-:Y:S01]  /*116d0*/  R2UR UR10, R8 ;  /* 0x00000000080a72ca */ /* 0x000fe200000e0000 */
[----:B------:R-:W-:Y:S01]  /*116e0*/  UMOV UR8, UR5 ;  /* 0x0000000500087c82 */ /* 0x000fe20008000000 */
[----:B------:R-:W-:Y:S01]  /*116f0*/  R2UR UR11, R9 ;  /* 0x00000000090b72ca */ /* 0x000fe200000e0000 */
[----:B------:R-:W-:Y:S01]  /*11700*/  UMOV UR9, 0x40000040 ;  /* 0x4000004000097882 */ /* 0x000fe20000000000 */
[----:B------:R-:W-:Y:S01]  /*11710*/  VIADD R8, R4, 0x6 ;  /* 0x0000000604087836 */ /* 0x000fe20000000000 */
[----:B------:R-:W-:Y:S01]  /*11720*/  UIADD3 UR5, UR4, 0x6, URZ ;  /* 0x0000000604057890 */ /* 0x000fe2000fffe03f */
[----:B------:R-:W-:Y:S02]  /*11730*/  IMAD.MOV.U32 R9, RZ, RZ, 0x40000040 ;  /* 0x40000040ff097424 */ /* 0x000fe400078e00ff */
[----:B--2---:R-:W-:Y:S02]  /*11740*/  IMAD.U32 R20, RZ, RZ, UR8 ;  /* 0x00000008ff147e24 */ /* 0x004fe4000f8e00ff */
[----:B------:R-:W-:-:S05]  /*11750*/  IMAD.U32 R21, RZ, RZ, UR9 ;  /* 0x00000009ff157e24 */ /* 0x000fca000f8e00ff */
[----:B------:R2:W-:Y:S01]  /*11760*/  STL.64 [R1+0x30], R20 ;  /* 0x0000301401007387 */ /* 0x0005e20000100a00 */
        /* <DEDUP_REMOVED lines=49> */
[----:B--2---:R-:W-:Y:S01]  /*11a80*/  IMAD.U32 R20, RZ, RZ, UR8 ;  /* 0x00000008ff147e24 */ /* 0x004fe2000f8e00ff */
[----:B------:R-:W-:Y:S01]  /*11a90*/  ULDC UR4, c[0x0][0x988] ;  /* 0x0002620000047ab9 */ /* 0x000fe20000000800 */
        /* <DEDUP_REMOVED lines=9> */
[----:B------:R-:W-:Y:S02]  /*11b30*/  VIADD R8, R4, 0x800 ;  /* 0x0000080004087836 */ /* 0x000fe40000000000 */
[----:B------:R-:W-:Y:S02]  /*11b40*/  IMAD.MOV.U32 R9, RZ, RZ, 0x40000040 ;  /* 0x40000040ff097424 */ /* 0x000fe400078e00ff */
[----:B--2---:R-:W-:Y:S01]  /*11b50*/  IMAD.U32 R20, RZ, RZ, UR8 ;  /* 0x00000008ff147e24 */ /* 0x004fe2000f8e00ff */
[----:B------:R-:W-:Y:S01]  /*11b60*/  R2UR UR42, R8 ;  /* 0x00000000082a72ca */ /* 0x000fe200000e0000 */
[----:B------:R-:W-:Y:S01]  /*11b70*/  VIADD R8, R4, 0x802 ;  /* 0x0000080204087836 */ /* 0x000fe20000000000 */
[----:B------:R-:W-:Y:S01]  /*11b80*/  R2UR UR43, R9 ;  /* 0x00000000092b72ca */ /* 0x000fe200000e0000 */
[----:B------:R-:W-:-:S02]  /*11b90*/  IMAD.MOV.U32 R9, RZ, RZ, 0x40000040 ;  /* 0x40000040ff097424 */ /* 0x000fc400078e00ff */
[----:B------:R-:W-:Y:S01]  /*11ba0*/  IMAD.U32 R21, RZ, RZ, UR9 ;  /* 0x00000009ff157e24 */ /* 0x000fe2000f8e00ff */
[----:B------:R-:W-:Y:S01]  /*11bb0*/  R2UR UR46, R8 ;  /* 0x00000000082e72ca */ /* 0x000fe200000e0000 */
[C---:B------:R-:W-:Y:S01]  /*11bc0*/  VIADD R8, R4.reuse, 0x804 ;  /* 0x0000080404087836 */ /* 0x040fe20000000000 */
[----:B------:R-:W-:Y:S01]  /*11bd0*/  R2UR UR47, R9 ;  /* 0x00000000092f72ca */ /* 0x000fe200000e0000 */
[----:B------:R-:W-:Y:S01]  /*11be0*/  IMAD.MOV.U32 R9, RZ, RZ, 0x40000040 ;  /* 0x40000040ff097424 */ /* 0x000fe200078e00ff */
[----:B------:R2:W-:Y:S01]  /*11bf0*/  STL.64 [R1], R20 ;  /* 0x0000001401007387 */ /* 0x0005e20000100a00 */
[----:B------:R-:W-:Y:S01]  /*11c00*/  VIADD R4, R4, 0x806 ;  /* 0x0000080604047836 */ /* 0x000fe20000000000 */
[----:B------:R-:W-:Y:S02]  /*11c10*/  R2UR UR50, R8 ;  /* 0x00000000083272ca */ /* 0x000fe400000e0000 */
[----:B------:R-:W-:Y:S02]  /*11c20*/  R2UR UR51, R9 ;  /* 0x00000000093372ca */ /* 0x000fe400000e0000 */
[----:B------:R-:W-:-:S02]  /*11c30*/  R2UR UR54, R4 ;  /* 0x00000000043672ca */ /* 0x000fc400000e0000 */
[----:B------:R-:W-:-:S05]  /*11c40*/  IADD3 R4, R152, 0x80, -R225 ;  /* 0x0000008098047810 */ /* 0x000fca0007ffe8e1 */
[----:B------:R-:W-:-:S05]  /*11c50*/  IMAD R4, R149, -0x80, R4 ;  /* 0xffffff8095047824 */ /* 0x000fca00078e0204 */
[C---:B------:R-:W-:Y:S02]  /*11c60*/  ISETP.GT.AND P4, PT, R4.reuse, RZ, PT ;  /* 0x000000ff0400720c */ /* 0x040fe40003f84270 */
[C---:B------:R-:W-:Y:S02]  /*11c70*/  ISETP.GT.AND P3, PT, R4.reuse, 0x1, PT ;  /* 0x000000010400780c */ /* 0x040fe40003f64270 */
[C---:B------:R-:W-:Y:S02]  /*11c80*/  ISETP.GT.AND P2, PT, R4.reuse, 0x8, PT ;  /* 0x000000080400780c */ /* 0x040fe40003f44270 */
[C---:B------:R-:W-:Y:S02]  /*11c90*/  ISETP.GT.AND P6, PT, R4.reuse, 0x9, PT ;  /* 0x000000090400780c */ /* 0x040fe40003fc4270 */
[C---:B------:R-:W-:Y:S02]  /*11ca0*/  ISETP.GT.AND P5, PT, R4.reuse, 0x10, PT ;  /* 0x000000100400780c */ /* 0x040fe40003fa4270 */
[----:B------:R-:W-:-:S02]  /*11cb0*/  ISETP.GT.AND P1, PT, R4, 0x59, PT ;  /* 0x000000590400780c */ /* 0x000fc40003f24270 */
[----:B------:R-:W-:Y:S01]  /*11cc0*/  ISETP.GT.AND P0, PT, R4, 0x60, PT ;  /* 0x000000600400780c */ /* 0x000fe20003f04270 */
        /* <DEDUP_REMOVED lines=54> */
[----:B--2---:R-:W-:Y:S02]  /*12030*/  FSEL R21, R42, -INF , P6 ;  /* 0xff8000002a157808 */ /* 0x004fe40003000000 */
        /* <DEDUP_REMOVED lines=76> */
[----:B01----:R-:W0:Y:S01]  /*12500*/  SHFL.BFLY PT, R3, R8, 0x2, 0x1f ;  /* 0x0c401f0008037f89 */ /* 0x003e2200000e0000 */
        /* <DEDUP_REMOVED lines=8> */
[----:B------:R-:W-:Y:S02]  /*12590*/  ISETP.NE.AND P1, PT, R12, RZ, PT ;  /* 0x000000ff0c00720c */ /* 0x000fe40003f25270 */
[----:B------:R-:W-:Y:S02]  /*125a0*/  ISETP.NE.AND P0, PT, R14, RZ, PT ;  /* 0x000000ff0e00720c */ /* 0x000fe40003f05270 */
[----:B0-----:R-:W-:-:S02]  /*125b0*/  FMNMX.FTZ R20, R8, R3, !PT ;  /* 0x0000000308147209 */ /* 0x001fc40007810000 */
[----:B------:R-:W-:-:S03]  /*125c0*/  FMNMX.FTZ R8, R5, R27, !PT ;  /* 0x0000001b05087209 */ /* 0x000fc60007810000 */
        /* <DEDUP_REMOVED lines=39> */
[--C-:B------:R-:W-:Y:S01]  /*12840*/  FFMA.FTZ R29, R29, R0, -R4.reuse ;  /* 0x000000001d1d7223 */ /* 0x100fe20000010804 */
[----:B------:R-:W-:Y:S01]  /*12850*/  MUFU.EX2 R182, R182 ;  /* 0x000000b600b67308 */ /* 0x000fe20000000800 */
[----:B------:R-:W-:Y:S01]  /*12860*/  FMNMX.FTZ R8, R61, R8, !PT ;  /* 0x000000083d087209 */ /* 0x000fe20007810000 */
[-CC-:B------:R-:W-:Y:S01]  /*12870*/  FFMA.FTZ R168, R97, R0.reuse, -R4.reuse ;  /* 0x0000000061a87223 */ /* 0x180fe20000010804 */
[-CC-:B------:R-:W-:Y:S01]  /*12880*/  FFMA.FTZ R81, R103, R0.reuse, -R4.reuse ;  /* 0x0000000067517223 */ /* 0x180fe20000010804 */
        /* <DEDUP_REMOVED lines=12> */
[----:B------:R-:W0:Y:S01]  /*12950*/  MUFU.EX2 R25, R25 ;  /* 0x0000001900197308 */ /* 0x000e220000000800 */
[----:B------:R-:W-:Y:S01]  /*12960*/  FMNMX.FTZ R8, R69, R8, !PT ;  /* 0x0000000845087209 */ /* 0x000fe20007810000 */
[-CC-:B------:R-:W-:Y:S01]  /*12970*/  FFMA.FTZ R101, R119, R0.reuse, -R4.reuse ;  /* 0x0000000077657223 */ /* 0x180fe20000010804 */
[-CC-:B------:R-:W-:Y:S01]  /*12980*/  FFMA.FTZ R160, R121, R0.reuse, -R4.reuse ;  /* 0x0000000079a07223 */ /* 0x180fe20000010804 */
[--C-:B------:R-:W-:Y:S01]  /*12990*/  FFMA.FTZ R103, R123, R0, -R4.reuse ;  /* 0x000000007b677223 */ /* 0x100fe20000010804 */
[----:B------:R-:W-:Y:S01]  /*129a0*/  FMNMX.FTZ R8, R71, R8, !PT ;  /* 0x0000000847087209 */ /* 0x000fe20007810000 */
[-CC-:B------:R-:W-:Y:S01]  /*129b0*/  FFMA.FTZ R162, R129, R0.reuse, -R4.reuse ;  /* 0x0000000081a27223 */ /* 0x180fe20000010804 */
[--C-:B------:R-:W-:Y:S01]  /*129c0*/  FFMA.FTZ R105, R133, R0, -R4.reuse ;  /* 0x0000000085697223 */ /* 0x100fe20000010804 */
[----:B------:R-:W1:Y:S01]  /*129d0*/  MUFU.EX2 R29, R29 ;  /* 0x0000001d001d7308 */ /* 0x000e620000000800 */
[----:B------:R-:W-:Y:S01]  /*129e0*/  FMNMX.FTZ R8, R73, R8, !PT ;  /* 0x0000000849087209 */ /* 0x000fe20007810000 */
[-CC-:B------:R-:W-:Y:S01]  /*129f0*/  FFMA.FTZ R164, R127, R0.reuse, -R4.reuse ;  /* 0x000000007fa47223 */ /* 0x180fe20000010804 */
[-CC-:B------:R-:W-:Y:S01]  /*12a00*/  FFMA.FTZ R107, R131, R0.reuse, -R4.reuse ;  /* 0x00000000836b7223 */ /* 0x180fe20000010804 */
[--C-:B------:R-:W-:Y:S01]  /*12a10*/  FFMA.FTZ R166, R125, R0, -R4.reuse ;  /* 0x000000007da67223 */ /* 0x100fe20000010804 */
[----:B------:R-:W-:Y:S01]  /*12a20*/  FMNMX.FTZ R8, R75, R8, !PT ;  /* 0x000000084b087209 */ /* 0x000fe20007810000 */
[----:B------:R-:W-:Y:S01]  /*12a30*/  FFMA.FTZ R85, R85, R0, -R4 ;  /* 0x0000000055557223 */ /* 0x000fe20000010804 */
[--C-:B------:R-:W-:Y:S01]  /*12a40*/  IMAD.MOV.U32 R133, RZ, RZ, R151.reuse ;  /* 0x000000ffff857224 */ /* 0x100fe200078e0097 */
[----:B------:R-:W2:Y:S01]  /*12a50*/  MUFU.EX2 R176, R176 ;  /* 0x000000b000b07308 */ /* 0x000ea20000000800 */
[----:B------:R-:W-:Y:S01]  /*12a60*/  FMNMX.FTZ R8, R77, R8, !PT ;  /* 0x000000084d087209 */ /* 0x000fe20007810000 */
[----:B------:R-:W-:-:S02]  /*12a70*/  IMAD.MOV.U32 R131, RZ, RZ, R151 ;  /* 0x000000ffff837224 */ /* 0x000fc400078e0097 */
[--C-:B------:R-:W-:Y:S01]  /*12a80*/  IMAD.MOV.U32 R129, RZ, RZ, R151.reuse ;  /* 0x000000ffff817224 */ /* 0x100fe200078e0097 */
[----:B------:R-:W-:Y:S01]  /*12a90*/  FMNMX.FTZ R8, R89, R8, !PT ;  /* 0x0000000859087209 */ /* 0x000fe20007810000 */
[--C-:B------:R-:W-:Y:S02]  /*12aa0*/  IMAD.MOV.U32 R127, RZ, RZ, R151.reuse ;  /* 0x000000ffff7f7224 */ /* 0x100fe400078e0097 */
[----:B------:R-:W3:Y:S01]  /*12ab0*/  MUFU.EX2 R15, R15 ;  /* 0x0000000f000f7308 */ /* 0x000ee20000000800 */
[----:B------:R-:W-:Y:S01]  /*12ac0*/  FMNMX.FTZ R8, R91, R8, !PT ;  /* 0x000000085b087209 */ /* 0x000fe20007810000 */
[--C-:B------:R-:W-:Y:S02]  /*12ad0*/  IMAD.MOV.U32 R125, RZ, RZ, R151.reuse ;  /* 0x000000ffff7d7224 */ /* 0x100fe400078e0097 */
[--C-:B------:R-:W-:Y:S01]  /*12ae0*/  IMAD.MOV.U32 R123, RZ, RZ, R151.reuse ;  /* 0x000000ffff7b7224 */ /* 0x100fe200078e0097 */
[----:B------:R-:W-:Y:S01]  /*12af0*/  FMNMX.FTZ R8, R93, R8, !PT ;  /* 0x000000085d087209 */ /* 0x000fe20007810000 */
[----:B------:R-:W-:-:S02]  /*12b00*/  IMAD.MOV.U32 R121, RZ, RZ, R151 ;  /* 0x000000ffff797224 */ /* 0x000fc400078e0097 */
[----:B------:R-:W4:Y:S01]  /*12b10*/  MUFU.EX2 R178, R178 ;  /* 0x000000b200b27308 */ /* 0x000f220000000800 */
[----:B------:R-:W-:Y:S01]  /*12b20*/  FMNMX.FTZ R8, R95, R8, !PT ;  /* 0x000000085f087209 */ /* 0x000fe20007810000 */
[--C-:B------:R-:W-:Y:S02]  /*12b30*/  IMAD.MOV.U32 R119, RZ, RZ, R151.reuse ;  /* 0x000000ffff777224 */ /* 0x100fe400078e0097 */
[--C-:B------:R-:W-:Y:S01]  /*12b40*/  IMAD.MOV.U32 R117, RZ, RZ, R151.reuse ;  /* 0x000000ffff757224 */ /* 0x100fe200078e0097 */
[----:B------:R-:W-:Y:S01]  /*12b50*/  FMNMX.FTZ R8, R99, R8, !PT ;  /* 0x0000000863087209 */ /* 0x000fe20007810000 */
[--C-:B------:R-:W-:Y:S02]  /*12b60*/  IMAD.MOV.U32 R115, RZ, RZ, R151.reuse ;  /* 0x000000ffff737224 */ /* 0x100fe400078e0097 */
[----:B------:R-:W4:Y:S01]  /*12b70*/  MUFU.EX2 R33, R33 ;  /* 0x0000002100217308 */ /* 0x000f220000000800 */
[--C-:B------:R-:W-:Y:S01]  /*12b80*/  IMAD.MOV.U32 R113, RZ, RZ, R151.reuse ;  /* 0x000000ffff717224 */ /* 0x100fe200078e0097 */
[----:B------:R-:W0:Y:S01]  /*12b90*/  SHFL.BFLY PT, R7, R8, 0x2, 0x1f ;  /* 0x0c401f0008077f89 */ /* 0x000e2200000e0000 */
[----:B------:R-:W-:-:S05]  /*12ba0*/  IMAD.MOV.U32 R109, RZ, RZ, R151 ;  /* 0x000000ffff6d7224 */ /* 0x000fca00078e0097 */
[----:B------:R-:W-:Y:S08]  /*12bb0*/  MUFU.EX2 R172, R172 ;  /* 0x000000ac00ac7308 */ /* 0x000ff00000000800 */
[----:B------:R-:W-:Y:S08]  /*12bc0*/  MUFU.EX2 R37, R37 ;  /* 0x0000002500257308 */ /* 0x000ff00000000800 */
[----:B------:R-:W-:Y:S01]  /*12bd0*/  MUFU.EX2 R174, R174 ;  /* 0x000000ae00ae7308 */ /* 0x000fe20000000800 */
[----:B0-----:R-:W-:-:S05]  /*12be0*/  FMNMX.FTZ R12, R8, R7, !PT ;  /* 0x00000007080c7209 */ /* 0x001fca0007810000 */
[----:B------:R-:W0:Y:S02]  /*12bf0*/  SHFL.BFLY PT, R7, R12, 0x1, 0x1f ;  /* 0x0c201f000c077f89 */ /* 0x000e2400000e0000 */
[----:B------:R-:W-:Y:S08]  /*12c00*/  MUFU.EX2 R41, R41 ;  /* 0x0000002900297308 */ /* 0x000ff00000000800 */
[----:B------:R-:W-:Y:S08]  /*12c10*/  MUFU.EX2 R168, R168 ;  /* 0x000000a800a87308 */ /* 0x000ff00000000800 */
[----:B------:R-:W-:Y:S01]  /*12c20*/  MUFU.EX2 R81, R81 ;  /* 0x0000005100517308 */ /* 0x000fe20000000800 */
[----:B0-----:R-:W-:-:S07]  /*12c30*/  FMNMX.FTZ R7, R12, R7, !PT ;  /* 0x000000070c077209 */ /* 0x001fce0007810000 */
[----:B------:R-:W-:Y:S01]  /*12c40*/  MUFU.EX2 R170, R170 ;  /* 0x000000aa00aa7308 */ /* 0x000fe20000000800 */
[C---:B------:R-:W-:Y:S01]  /*12c50*/  FSETP.NEU.FTZ.AND P2, PT, R7.reuse, -INF , PT ;  /* 0xff8000000700780b */ /* 0x040fe20003f5d000 */
[----:B------:R-:W-:-:S06]  /*12c60*/  FMUL.FTZ R24, R7, R0 ;  /* 0x0000000007187220 */ /* 0x000fcc0000410000 */
[----:B------:R-:W-:Y:S01]  /*12c70*/  MUFU.EX2 R79, R111 ;  /* 0x0000006f004f7308 */ /* 0x000fe20000000800 */
[----:B------:R-:W-:-:S05]  /*12c80*/  FSEL R24, R24, RZ, P2 ;  /* 0x000000ff18187208 */ /* 0x000fca0001000000 */
[-CC-:B------:R-:W-:Y:S01]  /*12c90*/  FFMA.FTZ R181, R5, R0.reuse, -R24.reuse ;  /* 0x0000000005b57223 */ /* 0x180fe20000010818 */
[-CC-:B------:R-:W-:Y:S01]  /*12ca0*/  FFMA.FTZ R4, R27, R0.reuse, -R24.reuse ;  /* 0x000000001b047223 */ /* 0x180fe20000010818 */
[-CC-:B------:R-:W-:Y:S01]  /*12cb0*/  FFMA.FTZ R183, R9, R0.reuse, -R24.reuse ;  /* 0x0000000009b77223 */ /* 0x180fe20000010818 */
[----:B------:R-:W-:Y:S01]  /*12cc0*/  FADD.FTZ R5, R180, R25 ;  /* 0x00000019b4057221 */ /* 0x000fe20000010000 */
[-CC-:B------:R-:W-:Y:S01]  /*12cd0*/  FFMA.FTZ R8, R31, R0.reuse, -R24.reuse ;  /* 0x000000001f087223 */ /* 0x180fe20000010818 */
[-CC-:B------:R-:W-:Y:S01]  /*12ce0*/  FFMA.FTZ R177, R11, R0.reuse, -R24.reuse ;  /* 0x000000000bb17223 */ /* 0x180fe20000010818 */
[----:B------:R-:W-:Y:S01]  /*12cf0*/  MUFU.EX2 R181, R181 ;  /* 0x000000b500b57308 */ /* 0x000fe20000000800 */
[----:B------:R-:W-:Y:S01]  /*12d00*/  FADD.FTZ R32, R182, R5 ;  /* 0x00000005b6207221 */ /* 0x000fe20000010000 */
[-CC-:B------:R-:W-:Y:S01]  /*12d10*/  FFMA.FTZ R12, R35, R0.reuse, -R24.reuse ;  /* 0x00000000230c7223 */ /* 0x180fe20000010818 */
[-CC-:B------:R-:W-:Y:S01]  /*12d20*/  FFMA.FTZ R179, R13, R0.reuse, -R24.reuse ;  /* 0x000000000db37223 */ /* 0x180fe20000010818 */
[-C--:B------:R-:W-:Y:S01]  /*12d30*/  FFMA.FTZ R14, R39, R0.reuse, -R24 ;  /* 0x00000000270e7223 */ /* 0x080fe20000010818 */
[----:B-1----:R-:W-:Y:S01]  /*12d40*/  FADD.FTZ R5, R29, R32 ;  /* 0x000000201d057221 */ /* 0x002fe20000010000 */
[-CC-:B------:R-:W-:Y:S01]  /*12d50*/  FFMA.FTZ R173, R21, R0.reuse, -R24.reuse ;  /* 0x0000000015ad7223 */ /* 0x180fe20000010818 */
[-CC-:B------:R-:W-:Y:S01]  /*12d60*/  FFMA.FTZ R20, R43, R0.reuse, -R24.reuse ;  /* 0x000000002b147223 */ /* 0x180fe20000010818 */
[----:B------:R-:W0:Y:S01]  /*12d70*/  MUFU.EX2 R4, R4 ;  /* 0x0000000400047308 */ /* 0x000e220000000800 */
[----:B--2---:R-:W-:Y:S01]  /*12d80*/  FADD.FTZ R34, R176, R5 ;  /* 0x00000005b0227221 */ /* 0x004fe20000010000 */
[-CC-:B------:R-:W-:Y:S01]  /*12d90*/  FFMA.FTZ R175, R45, R0.reuse, -R24.reuse ;  /* 0x000000002daf7223 */ /* 0x180fe20000010818 */
[-CC-:B------:R-:W-:Y:S01]  /*12da0*/  FFMA.FTZ R26, R47, R0.reuse, -R24.reuse ;  /* 0x000000002f1a7223 */ /* 0x180fe20000010818 */
[-C--:B------:R-:W-:Y:S01]  /*12db0*/  FFMA.FTZ R169, R49, R0.reuse, -R24 ;  /* 0x0000000031a97223 */ /* 0x080fe20000010818 */
[----:B---3--:R-:W-:Y:S01]  /*12dc0*/  FADD.FTZ R5, R15, R34 ;  /* 0x000000220f057221 */ /* 0x008fe20000010000 */
[-CC-:B------:R-:W-:Y:S01]  /*12dd0*/  FFMA.FTZ R28, R51, R0.reuse, -R24.reuse ;  /* 0x00000000331c7223 */ /* 0x180fe20000010818 */
[-CC-:B------:R-:W-:Y:S01]  /*12de0*/  FFMA.FTZ R171, R53, R0.reuse, -R24.reuse ;  /* 0x0000000035ab7223 */ /* 0x180fe20000010818 */
[----:B------:R-:W1:Y:S01]  /*12df0*/  MUFU.EX2 R183, R183 ;  /* 0x000000b700b77308 */ /* 0x000e620000000800 */
[----:B----4-:R-:W-:Y:S01]  /*12e00*/  FADD.FTZ R34, R178, R5 ;  /* 0x00000005b2227221 */ /* 0x010fe20000010000 */
        /* <DEDUP_REMOVED lines=19> */
[-CC-:B------:R-:W-:Y:S01]  /*12f40*/  FFMA.FTZ R89, R89, R0.reuse, -R24.reuse ;  /* 0x0000000059597223 */ /* 0x180fe20000010818 */
[-CC-:B------:R-:W-:Y:S01]  /*12f50*/  FFMA.FTZ R91, R91, R0.reuse, -R24.reuse ;  /* 0x000000005b5b7223 */ /* 0x180fe20000010818 */
[-CC-:B------:R-:W-:Y:S01]  /*12f60*/  FFMA.FTZ R93, R93, R0.reuse, -R24.reuse ;  /* 0x000000005d5d7223 */ /* 0x180fe20000010818 */
[----:B------:R-:W1:Y:S01]  /*12f70*/  MUFU.EX2 R12, R12 ;  /* 0x0000000c000c7308 */ /* 0x000e620000000800 */
[C---:B--2---:R-:W-:Y:S01]  /*12f80*/  FADD.FTZ R36, R8.reuse, R5 ;  /* 0x0000000508247221 */ /* 0x044fe20000010000 */
[-CC-:B------:R-:W-:Y:S01]  /*12f90*/  FFMA.FTZ R95, R95, R0.reuse, -R24.reuse ;  /* 0x000000005f5f7223 */ /* 0x180fe20000010818 */
[----:B------:R-:W-:Y:S01]  /*12fa0*/  FFMA.FTZ R99, R99, R0, -R24 ;  /* 0x0000000063637223 */ /* 0x000fe20000010818 */
[----:B------:R-:W-:Y:S01]  /*12fb0*/  F2FP.BF16.F32.PACK_AB R183, R8, R183 ;  /* 0x000000b708b7723e */ /* 0x000fe200000010ff */
[----:B------:R-:W-:Y:S01]  /*12fc0*/  IMAD.MOV.U32 R111, RZ, RZ, R151 ;  /* 0x000000ffff6f7224 */ /* 0x000fe200078e0097 */
[----:B------:R-:W-:-:S02]  /*12fd0*/  F2FP.BF16.F32.PACK_AB R181, R4, R181 ;  /* 0x000000b504b5723e */ /* 0x000fc400000010ff */
[----:B------:R-:W2:Y:S01]  /*12fe0*/  MUFU.EX2 R179, R179 ;  /* 0x000000b300b37308 */ /* 0x000ea20000000800 */
[----:B0-----:R-:W-:Y:S01]  /*12ff0*/  FADD.FTZ R5, R177, R36 ;  /* 0x00000024b1057221 */ /* 0x001fe20000010000 */
[----:B------:R-:W-:Y:S02]  /*13000*/  F2FP.BF16.F32.PACK_AB R180, R25, R180 ;  /* 0x000000b419b4723e */ /* 0x000fe400000010ff */
[----:B------:R-:W-:Y:S02]  /*13010*/  F2FP.BF16.F32.PACK_AB R182, R29, R182 ;  /* 0x000000b61db6723e */ /* 0x000fe400000010ff */
[----:B------:R-:W-:Y:S02]  /*13020*/  F2FP.BF16.F32.PACK_AB R176, R15, R176 ;  /* 0x000000b00fb0723e */ /* 0x000fe400000010ff */
[----:B------:R-:W0:Y:S01]  /*13030*/  MUFU.EX2 R14, R14 ;  /* 0x0000000e000e7308 */ /* 0x000e220000000800 */
[C---:B-1----:R-:W-:Y:S01]  /*13040*/  FADD.FTZ R36, R12.reuse, R5 ;  /* 0x000000050c247221 */ /* 0x042fe20000010000 */
[----:B------:R-:W-:Y:S01]  /*13050*/  FADD.FTZ R5, R41, R38 ;  /* 0x0000002629057221 */ /* 0x000fe20000010000 */
[----:B------:R-:W-:Y:S01]  /*13060*/  F2FP.BF16.F32.PACK_AB R177, R12, R177 ;  /* 0x000000b10cb1723e */ /* 0x000fe200000010ff */
[----:B------:R-:W-:Y:S01]  /*13070*/  VIADD R12, R149, 0xfffffffe ;  /* 0xfffffffe950c7836 */ /* 0x000fe20000000000 */
[----:B------:R-:W-:Y:S01]  /*13080*/  F2FP.BF16.F32.PACK_AB R178, R33, R178 ;  /* 0x000000b221b2723e */ /* 0x000fe200000010ff */
[----:B------:R-:W-:Y:S01]  /*13090*/  FADD.FTZ R38, R168, R5 ;  /* 0x00000005a8267221 */ /* 0x000fe20000010000 */
[----:B------:R-:W-:Y:S01]  /*130a0*/  @!P1 VIADD R5, R10, 0x34840 ;  /* 0x000348400a059836 */ /* 0x000fe20000000000 */
[----:B------:R-:W1:Y:S01]  /*130b0*/  MUFU.EX2 R173, R173 ;  /* 0x000000ad00ad7308 */ /* 0x000e620000000800 */
[----:B--2---:R-:W-:Y:S01]  /*130c0*/  FADD.FTZ R9, R179, R36 ;  /* 0x00000024b3097221 */ /* 0x004fe20000010000 */
[----:B------:R-:W-:Y:S01]  /*130d0*/  FADD.FTZ R11, R81, R38 ;  /* 0x00000026510b7221 */ /* 0x000fe20000010000 */
[----:B------:R-:W-:Y:S01]  /*130e0*/  ISETP.GE.AND P2, PT, R12, R197, PT ;  /* 0x000000c50c00720c */ /* 0x000fe20003f46270 */
[----:B------:R-:W-:Y:S01]  /*130f0*/  IMAD.MOV.U32 R149, RZ, RZ, R151 ;  /* 0x000000ffff957224 */ /* 0x000fe200078e0097 */
[----:B------:R-:W-:-:S02]  /*13100*/  @!P1 PRMT R5, RZ, 0x654, R5 ;  /* 0x00000654ff059816 */ /* 0x000fc40000000005 */
[----:B------:R-:W-:Y:S01]  /*13110*/  F2FP.BF16.F32.PACK_AB R172, R37, R172 ;  /* 0x000000ac25ac723e */ /* 0x000fe200000010ff */
[----:B------:R-:W2:Y:S01]  /*13120*/  MUFU.EX2 R20, R20 ;  /* 0x0000001400147308 */ /* 0x000ea20000000800 */
[C---:B0-----:R-:W-:Y:S01]  /*13130*/  FADD.FTZ R36, R14.reuse, R9 ;  /* 0x000000090e247221 */ /* 0x041fe20000010000 */
[----:B------:R0:W-:Y:S01]  /*13140*/  @!P1 SYNCS.ARRIVE.TRANS64.RED.A1T0 RZ, [R5+URZ], RZ ;  /* 0x000000ff05ff99a7 */ /* 0x0001e2000810043f */
[----:B------:R-:W-:Y:S02]  /*13150*/  F2FP.BF16.F32.PACK_AB R174, R41, R174 ;  /* 0x000000ae29ae723e */ /* 0x000fe400000010ff */
[----:B------:R-:W-:Y:S02]  /*13160*/  F2FP.BF16.F32.PACK_AB R168, R81, R168 ;  /* 0x000000a851a8723e */ /* 0x000fe400000010ff */
[----:B------:R-:W-:Y:S01]  /*13170*/  F2FP.BF16.F32.PACK_AB R179, R14, R179 ;  /* 0x000000b30eb3723e */ /* 0x000fe200000010ff */
[----:B------:R-:W0:Y:S01]  /*13180*/  MUFU.EX2 R175, R175 ;  /* 0x000000af00af7308 */ /* 0x000e220000000800 */
[----:B-1----:R-:W-:Y:S01]  /*13190*/  FADD.FTZ R9, R173, R36 ;  /* 0x00000024ad097221 */ /* 0x002fe20000010000 */
[----:B------:R-:W-:Y:S01]  /*131a0*/  FADD.FTZ R36, R170, R11 ;  /* 0x0000000baa247221 */ /* 0x000fe20000010000 */
[----:B------:R-:W-:-:S05]  /*131b0*/  F2FP.BF16.F32.PACK_AB R170, R79, R170 ;  /* 0x000000aa4faa723e */ /* 0x000fca00000010ff */
[----:B------:R-:W1:Y:S01]  /*131c0*/  MUFU.EX2 R26, R26 ;  /* 0x0000001a001a7308 */ /* 0x000e620000000800 */
[C---:B--2---:R-:W-:Y:S01]  /*131d0*/  FADD.FTZ R38, R20.reuse, R9 ;  /* 0x0000000914267221 */ /* 0x044fe20000010000 */
[----:B------:R-:W-:Y:S01]  /*131e0*/  FADD.FTZ R9, R79, R36 ;  /* 0x000000244f097221 */ /* 0x000fe20000010000 */
[----:B------:R-:W-:Y:S01]  /*131f0*/  FFMA.FTZ R36, R71, R0, -R24 ;  /* 0x0000000047247223 */ /* 0x000fe20000010818 */
[----:B------:R-:W-:-:S04]  /*13200*/  F2FP.BF16.F32.PACK_AB R173, R20, R173 ;  /* 0x000000ad14ad723e */ /* 0x000fc800000010ff */
        /* <DEDUP_REMOVED lines=80> */
[----:B------:R2:W3:Y:S01]  /*13710*/  MUFU.EX2 R38, R89 ;  /* 0x0000005900267308 */ /* 0x0004e20000000800 */
[----:B0-----:R-:W-:-:S07]  /*13720*/  FADD.FTZ R44, R166, R9 ;  /* 0x00000009a62c7221 */ /* 0x001fce0000010000 */
[----:B------:R-:W0:Y:S01]  /*13730*/  MUFU.EX2 R91, R91 ;  /* 0x0000005b005b7308 */ /* 0x000e220000000800 */
[----:B-1----:R-:W-:Y:S01]  /*13740*/  FADD.FTZ R9, R77, R42 ;  /* 0x0000002a4d097221 */ /* 0x002fe20000010000 */
[----:B--2---:R-:W-:-:S06]  /*13750*/  IMAD.MOV.U32 R89, RZ, RZ, R151 ;  /* 0x000000ffff597224 */ /* 0x004fcc00078e0097 */
[----:B------:R1:W2:Y:S01]  /*13760*/  MUFU.EX2 R40, R93 ;  /* 0x0000005d00287308 */ /* 0x0002a20000000800 */
[C---:B---3--:R-:W-:Y:S01]  /*13770*/  FADD.FTZ R4, R38.reuse, R9 ;  /* 0x0000000926047221 */ /* 0x048fe20000010000 */
[----:B------:R-:W-:-:S06]  /*13780*/  F2FP.BF16.F32.PACK_AB R163, R38, R77 ;  /* 0x0000004d26a3723e */ /* 0x000fcc00000010ff */
[----:B------:R-:W3:Y:S01]  /*13790*/  MUFU.EX2 R95, R95 ;  /* 0x0000005f005f7308 */ /* 0x000ee20000000800 */
[----:B0-----:R-:W-:Y:S01]  /*137a0*/  FADD.FTZ R9, R91, R4 ;  /* 0x000000045b097221 */ /* 0x001fe20000010000 */
[----:B-1----:R-:W-:-:S06]  /*137b0*/  IMAD.MOV.U32 R93, RZ, RZ, R151 ;  /* 0x000000ffff5d7224 */ /* 0x002fcc00078e0097 */
[----:B------:R0:W1:Y:S01]  /*137c0*/  MUFU.EX2 R8, R99 ;  /* 0x0000006300087308 */ /* 0x0000620000000800 */
[C---:B--2---:R-:W-:Y:S01]  /*137d0*/  FADD.FTZ R4, R40.reuse, R9 ;  /* 0x0000000928047221 */ /* 0x044fe20000010000 */
[----:B------:R-:W-:Y:S01]  /*137e0*/  F2FP.BF16.F32.PACK_AB R165, R40, R91 ;  /* 0x0000005b28a5723e */ /* 0x000fe200000010ff */
[----:B------:R-:W-:-:S05]  /*137f0*/  IMAD.MOV.U32 R91, RZ, RZ, R151 ;  /* 0x000000ffff5b7224 */ /* 0x000fca00078e0097 */
[----:B------:R-:W2:Y:S01]  /*13800*/  MUFU.EX2 R85, R85 ;  /* 0x0000005500557308 */ /* 0x000ea20000000800 */
[----:B---3--:R-:W-:Y:S01]  /*13810*/  FADD.FTZ R9, R95, R4 ;  /* 0x000000045f097221 */ /* 0x008fe20000010000 */
[----:B0-----:R-:W-:-:S03]  /*13820*/  IMAD.MOV.U32 R99, RZ, RZ, R151 ;  /* 0x000000ffff637224 */ /* 0x001fc600078e0097 */
[C---:B-1----:R-:W-:Y:S01]  /*13830*/  FADD.FTZ R4, R8.reuse, R9 ;  /* 0x0000000908047221 */ /* 0x042fe20000010000 */
[----:B------:R-:W-:Y:S01]  /*13840*/  F2FP.BF16.F32.PACK_AB R167, R8, R95 ;  /* 0x0000005f08a7723e */ /* 0x000fe200000010ff */
[----:B------:R-:W-:Y:S02]  /*13850*/  IMAD.MOV.U32 R8, RZ, RZ, 0x3f800000 ;  /* 0x3f800000ff087424 */ /* 0x000fe400078e00ff */
[----:B------:R-:W-:Y:S02]  /*13860*/  IMAD.MOV.U32 R9, RZ, RZ, 0x3f800000 ;  /* 0x3f800000ff097424 */ /* 0x000fe400078e00ff */
[----:B------:R-:W-:Y:S02]  /*13870*/  IMAD.MOV.U32 R95, RZ, RZ, R151 ;  /* 0x000000ffff5f7224 */ /* 0x000fe400078e0097 */
[C---:B--2---:R-:W-:Y:S01]  /*13880*/  FADD.FTZ R5, R85.reuse, R44 ;  /* 0x0000002c55057221 */ /* 0x044fe20000010000 */
[----:B------:R-:W-:Y:S01]  /*13890*/  F2FP.BF16.F32.PACK_AB R166, R85, R166 ;  /* 0x000000a655a6723e */ /* 0x000fe200000010ff */
[----:B------:R-:W-:Y:S06]  /*138a0*/  @!P2 BRA `(.L_x_595) ;  /* 0x0000002400a4a947 */ /* 0x000fec0003800000 */
[----:B------:R-:W-:Y:S01]  /*138b0*/  IMAD.MOV.U32 R13, RZ, RZ, R7 ;  /* 0x000000ffff0d7224 */ /* 0x000fe200078e0007 */
[----:B------:R-:W-:Y:S01]  /*138c0*/  CS2R R150, SRZ ;  /* 0x0000000000967805 */ /* 0x000fe2000001ff00 */
        /* <DEDUP_REMOVED lines=34> */
[----:B------:R-:W-:-:S07]  /*13af0*/  CS2R R88, SRZ ;  /* 0x0000000000587805 */ /* 0x000fce000001ff00 */
.L_x_606:
[----:B------:R-:W-:-:S05]  /*13b00*/  VIADD R0, R10, 0x1 ;  /* 0x000000010a007836 */ /* 0x000fca0000000000 */
[----:B------:R-:W-:-:S04]  /*13b10*/  ISETP.NE.AND P2, PT, R0, 0x2, PT ;  /* 0x000000020000780c */ /* 0x000fc80003f45270 */
[----:B------:R-:W-:Y:S02]  /*13b20*/  SEL R196, RZ, 0x1, P2 ;  /* 0x00000001ffc47807 */ /* 0x000fe40001000000 */
[----:B------:R-:W-:Y:S02]  /*13b30*/  SEL R194, R0, RZ, P2 ;  /* 0x000000ff00c27207 */ /* 0x000fe40001000000 */
[----:B------:R-:W-:Y:S01]  /*13b40*/  LOP3.LUT R196, R11, R196, RZ, 0x3c, !PT ;  /* 0x000000c40bc47212 */ /* 0x000fe200078e3cff */
[----:B------:R-:W-:Y:S06]  /*13b50*/  @!P0 BRA `(.L_x_596) ;  /* 0x0000000000048947 */ /* 0x000fec0003800000 */
[----:B------:R-:W-:Y:S01]  /*13b60*/  BPT.TRAP 0x1 ;  /* 0x000000040000795c */ /* 0x000fe20000300000 */
.L_x_596:
[----:B------:R-:W-:Y:S01]  /*13b70*/  IMAD R15, R194, 0x8, R2 ;  /* 0x00000008c20f7824 */ /* 0x000fe200078e0202 */
[----:B------:R-:W-:-:S04]  /*13b80*/  SHF.L.U32 R20, R196, 0x1f, RZ ;  /* 0x0000001fc4147819 */ /* 0x000fc800000006ff */
[----:B------:R0:W1:Y:S01]  /*13b90*/  SYNCS.PHASECHK.TRANS64.TRYWAIT P2, [R15+URZ+0x34830], R20 ;  /* 0x034830140f0075a7 */ /* 0x000062000804017f */
[----:B------:R-:W-:Y:S05]  /*13ba0*/  @!P0 BRA `(.L_x_597) ;  /* 0x0000000000048947 */ /* 0x000fea0003800000 */
[----:B------:R-:W-:Y:S01]  /*13bb0*/  BPT.TRAP 0x1 ;  /* 0x000000040000795c */ /* 0x000fe20000300000 */
.L_x_597:
[----:B------:R-:W-:Y:S01]  /*13bc0*/  IMAD R0, R194, 0xc00, R6 ;  /* 0x00000c00c2007824 */ /* 0x000fe200078e0206 */
[----:B------:R-:W-:Y:S03]  /*13bd0*/  BSSY B1, `(.L_x_598) ;  /* 0x0000006000017945 */ /* 0x000fe60003800000 */
[C---:B------:R-:W-:Y:S02]  /*13be0*/  VIADD R24, R0.reuse, 0x2 ;  /* 0x0000000200187836 */ /* 0x040fe40000000000 */
[----:B------:R-:W-:Y:S01]  /*13bf0*/  VIADD R3, R0, 0x4 ;  /* 0x0000000400037836 */ /* 0x000fe20000000000 */
[----:B-1----:R-:W-:Y:S06]  /*13c00*/  @P2 BRA `(.L_x_599) ;  /* 0x0000000000082947 */ /* 0x002fec0003800000 */
[----:B------:R-:W1:Y:S02]  /*13c10*/  SYNCS.PHASECHK.TRANS64.TRYWAIT P2, [R15+URZ+0x34830], R20 ;  /* 0x034830140f0075a7 */ /* 0x000e64000804017f */
[----:B-1----:R-:W-:Y:S05]  /*13c20*/  @!P2 BRA `(.L_x_600) ;  /* 0x000000e400bca947 */ /* 0x002fea0003800000 */
.L_x_599:
[----:B------:R-:W-:Y:S05]  /*13c30*/  BSYNC B1 ;  /* 0x0000000000017941 */ /* 0x000fea0003800000 */
.L_x_598:
[----:B------:R-:W2:Y:S04]  /*13c40*/  LDL.64 R28, [R1+0x40] ;  /* 0x00004000011c7983 */ /* 0x000ea80000100a00 */
[----:B------:R3:W-:Y:S01]  /*13c50*/  STL.64 [R1+0xa8], R12 ;  /* 0x0000a80c01007387 */ /* 0x0007e20000100a00 */
[-C--:B------:R-:W-:Y:S01]  /*13c60*/  FMUL.FTZ R88, R88, R9.reuse ;  /* 0x0000000958587220 */ /* 0x080fe20000410000 */
[-C--:B------:R-:W-:Y:S01]  /*13c70*/  FMUL.FTZ R89, R89, R9.reuse ;  /* 0x0000000959597220 */ /* 0x080fe20000410000 */
[-C--:B------:R-:W-:Y:S01]  /*13c80*/  FMUL.FTZ R92, R92, R9.reuse ;  /* 0x000000095c5c7220 */ /* 0x080fe20000410000 */
[-C--:B------:R-:W-:Y:S01]  /*13c90*/  FMUL.FTZ R93, R93, R9.reuse ;  /* 0x000000095d5d7220 */ /* 0x080fe20000410000 */
[-C--:B------:R-:W-:Y:S01]  /*13ca0*/  FMUL.FTZ R96, R96, R9.reuse ;  /* 0x0000000960607220 */ /* 0x080fe20000410000 */
[-C--:B------:R-:W-:Y:S01]  /*13cb0*/  FMUL.FTZ R97, R97, R9.reuse ;  /* 0x0000000961617220 */ /* 0x080fe20000410000 */
[-C--:B------:R-:W-:Y:S01]  /*13cc0*/  FMUL.FTZ R100, R100, R9.reuse ;  /* 0x0000000964647220 */ /* 0x080fe20000410000 */
[----:B---3--:R-:W3:Y:S04]  /*13cd0*/  LDL.64 R12, [R1+0x30] ;  /* 0x00003000010c7983 */ /* 0x008ee80000100a00 */
        /* <DEDUP_REMOVED lines=10> */
[----:B----4-:R-:W4:Y:S01]  /*13d80*/  LDL.64 R10, [R1+0x28] ;  /* 0x00002800010a7983 */ /* 0x010f220000100a00 */
[-C--:B------:R-:W-:Y:S01]  /*13d90*/  FMUL.FTZ R120, R120, R9.reuse ;  /* 0x0000000978787220 */ /* 0x080fe20000410000 */
[----:B------:R-:W-:-:S02]  /*13da0*/  FMUL.FTZ R121, R121, R9 ;  /* 0x0000000979797220 */ /* 0x000fc40000410000 */
[----:B------:R0:W-:Y:S01]  /*13db0*/  STL [R1+0x98], R6 ;  /* 0x0000980601007387 */ /* 0x0001e20000100800 */
        /* <DEDUP_REMOVED lines=9> */
[----:B0-----:R-:W4:Y:S01]  /*13e50*/  LDL.64 R6, [R1+0x20] ;  /* 0x0000200001067983 */ /* 0x001f220000100a00 */
[-C--:B------:R-:W-:Y:S01]  /*13e60*/  FMUL.FTZ R141, R141, R9.reuse ;  /* 0x000000098d8d7220 */ /* 0x080fe20000410000 */
[-C--:B------:R-:W-:Y:S01]  /*13e70*/  FMUL.FTZ R144, R144, R9.reuse ;  /* 0x0000000990907220 */ /* 0x080fe20000410000 */
[-C--:B------:R-:W-:Y:S01]  /*13e80*/  FMUL.FTZ R145, R145, R9.reuse ;  /* 0x0000000991917220 */ /* 0x080fe20000410000 */
[----:B------:R0:W-:Y:S01]  /*13e90*/  STL.64 [R1+0x90], R4 ;  /* 0x0000900401007387 */ /* 0x0001e20000100a00 */
        /* <DEDUP_REMOVED lines=34> */
[----:B------:R-:W-:Y:S01]  /*140c0*/  R2UR UR10, R24 ;  /* 0x00000000180a72ca */ /* 0x000fe200000e0000 */
[----:B------:R-:W3:Y:S01]  /*140d0*/  LDL.64 R8, [R1+0x38] ;  /* 0x0000380001087983 */ /* 0x000ee20000100a00 */
[----:B------:R-:W-:-:S02]  /*140e0*/  IMAD.MOV.U32 R24, RZ, RZ, R3 ;  /* 0x000000ffff187224 */ /* 0x000fc400078e0003 */
[----:B-1----:R-:W-:Y:S01]  /*140f0*/  IMAD.MOV.U32 R20, RZ, RZ, R0 ;  /* 0x000000ffff147224 */ /* 0x002fe200078e0000 */
[----:B0-----:R-:W4:Y:S01]  /*14100*/  LDL.64 R4, [R1+0x18] ;  /* 0x0000180001047983 */ /* 0x001f220000100a00 */
[----:B------:R-:W-:Y:S01]  /*14110*/  IMAD.MOV.U32 R21, RZ, RZ, 0x40000040 ;  /* 0x40000040ff157424 */ /* 0x000fe200078e00ff */
[----:B------:R-:W-:Y:S01]  /*14120*/  R2UR UR14, R24 ;  /* 0x00000000180e72ca */ /* 0x000fe200000e0000 */
[----:B------:R-:W-:Y:S01]  /*14130*/  VIADD R24, R0, 0x400 ;  /* 0x0000040000187836 */ /* 0x000fe20000000000 */
[----:B------:R-:W-:Y:S01]  /*14140*/  R2UR UR6, R20 ;  /* 0x00000000140672ca */ /* 0x000fe200000e0000 */
[----:B------:R-:W-:Y:S01]  /*14150*/  VIADD R26, R0, 0x402 ;  /* 0x00000402001a7836 */ /* 0x000fe20000000000 */
[----:B------:R-:W-:Y:S01]  /*14160*/  R2UR UR7, R21 ;  /* 0x00000000150772ca */ /* 0x000fe200000e0000 */
[----:B------:R-:W-:Y:S01]  /*14170*/  IMAD.MOV.U32 R25, RZ, RZ, 0x40000040 ;  /* 0x40000040ff197424 */ /* 0x000fe200078e00ff */
[----:B------:R-:W-:Y:S01]  /*14180*/  R2UR UR22, R24 ;  /* 0x00000000181672ca */ /* 0x000fe200000e0000 */
[----:B------:R-:W-:Y:S01]  /*14190*/  VIADD R24, R0, 0x406 ;  /* 0x0000040600187836 */ /* 0x000fe20000000000 */
[----:B------:R-:W-:Y:S01]  /*141a0*/  R2UR UR26, R26 ;  /* 0x000000001a1a72ca */ /* 0x000fe200000e0000 */
[----:B------:R-:W-:Y:S01]  /*141b0*/  IMAD.MOV.U32 R27, RZ, RZ, 0x40000040 ;  /* 0x40000040ff1b7424 */ /* 0x000fe200078e00ff */
[C---:B------:R-:W-:Y:S01]  /*141c0*/  R2UR UR11, R25.reuse ;  /* 0x00000000190b72ca */ /* 0x040fe200000e0000 */
[----:B------:R-:W-:Y:S01]  /*141d0*/  VIADD R26, R0, 0x800 ;  /* 0x00000800001a7836 */ /* 0x000fe20000000000 */
[----:B------:R-:W-:Y:S01]  /*141e0*/  R2UR UR34, R24 ;  /* 0x00000000182272ca */ /* 0x000fe200000e0000 */
[C---:B------:R-:W-:Y:S01]  /*141f0*/  VIADD R24, R0.reuse, 0x804 ;  /* 0x0000080400187836 */ /* 0x040fe20000000000 */
[C---:B------:R-:W-:Y:S01]  /*14200*/  R2UR UR15, R25.reuse ;  /* 0x00000000190f72ca */ /* 0x040fe200000e0000 */
[----:B------:R-:W-:Y:S01]  /*14210*/  VIADD R20, R0, 0x6 ;  /* 0x0000000600147836 */ /* 0x000fe20000000000 */
[----:B------:R-:W-:-:S02]  /*14220*/  R2UR UR23, R25 ;  /* 0x00000000191772ca */ /* 0x000fc400000e0000 */
[----:B------:R-:W-:Y:S02]  /*14230*/  R2UR UR27, R27 ;  /* 0x000000001b1b72ca */ /* 0x000fe400000e0000 */
[----:B------:R-:W-:Y:S02]  /*14240*/  R2UR UR35, R25 ;  /* 0x00000000192372ca */ /* 0x000fe400000e0000 */
[----:B------:R-:W-:Y:S02]  /*14250*/  R2UR UR42, R26 ;  /* 0x000000001a2a72ca */ /* 0x000fe400000e0000 */
[----:B------:R-:W-:Y:S02]  /*14260*/  R2UR UR43, R27 ;  /* 0x000000001b2b72ca */ /* 0x000fe400000e0000 */
[----:B------:R-:W-:Y:S02]  /*14270*/  R2UR UR50, R24 ;  /* 0x00000000183272ca */ /* 0x000fe400000e0000 */
[----:B------:R-:W-:-:S02]  /*14280*/  R2UR UR51, R25 ;  /* 0x00000000193372ca */ /* 0x000fc400000e0000 */
[----:B------:R-:W-:Y:S01]  /*14290*/  R2UR UR18, R20 ;  /* 0x00000000141272ca */ /* 0x000fe200000e0000 */
[----:B------:R-:W-:Y:S01]  /*142a0*/  VIADD R20, R0, 0x404 ;  /* 0x0000040400147836 */ /* 0x000fe20000000000 */
[C---:B------:R-:W-:Y:S02]  /*142b0*/  R2UR UR19, R21.reuse ;  /* 0x00000000151372ca */ /* 0x040fe400000e0000 */
[C---:B------:R-:W-:Y:S02]  /*142c0*/  R2UR UR31, R21.reuse ;  /* 0x00000000151f72ca */ /* 0x040fe400000e0000 */
[----:B------:R-:W-:Y:S01]  /*142d0*/  R2UR UR30, R20 ;  /* 0x00000000141e72ca */ /* 0x000fe200000e0000 */
[----:B------:R-:W-:Y:S01]  /*142e0*/  VIADD R20, R0, 0x802 ;  /* 0x0000080200147836 */ /* 0x000fe20000000000 */
[----:B------:R-:W-:-:S04]  /*142f0*/  R2UR UR47, R21 ;  /* 0x00000000152f72ca */ /* 0x000fc800000e0000 */
[----:B------:R-:W-:Y:S01]  /*14300*/  R2UR UR46, R20 ;  /* 0x00000000142e72ca */ /* 0x000fe200000e0000 */
[----:B------:R-:W-:Y:S01]  /*14310*/  VIADD R20, R0, 0x806 ;  /* 0x0000080600147836 */ /* 0x000fe20000000000 */
[----:B--2---:R-:W-:Y:S02]  /*14320*/  R2UR UR4, R28 ;  /* 0x000000001c0472ca */ /* 0x004fe400000e0000 */
[----:B------:R-:W-:Y:S02]  /*14330*/  R2UR UR5, R29 ;  /* 0x000000001d0572ca */ /* 0x000fe400000e0000 */
[----:B------:R-:W-:-:S11]  /*14340*/  WARPGROUP.ARRIVE ;  /* 0x00000000000079c5 */ /* 0x000fd60000000000 */
[----:B------:R-:W-:Y:S01]  /*14350*/  HGMMA.64x128x16.F32.BF16 R24, gdesc[UR4], RZ, !UPT, gsb0 ;  /* 0x01e00000041879f0 */ /* 0x000fe2000c0018ff */
[----:B---3--:R-:W-:Y:S02]  /*14360*/  R2UR UR8, R8 ;  /* 0x00000000080872ca */ /* 0x008fe400000e0000 */
[----:B------:R-:W-:Y:S02]  /*14370*/  R2UR UR9, R9 ;  /* 0x00000000090972ca */ /* 0x000fe400000e0000 */
[----:B------:R-:W-:Y:S01]  /*14380*/  R2UR UR12, R12 ;  /* 0x000000000c0c72ca */ /* 0x000fe200000e0000 */
[----:B------:R-:W2:Y:S01]  /*14390*/  LDL.64 R8, [R1] ;  /* 0x0000000001087983 */ /* 0x000ea20000100a00 */
[----:B------:R-:W-:Y:S02]  /*143a0*/  WARPGROUP.DEPBAR.LE gsb0, 0x0 ;  /* 0x00008000000079c5 */ /* 0x000fe40000010000 */
[----:B------:R-:W-:-:S07]  /*143b0*/  WARPGROUP.ARRIVE ;  /* 0x00000000000079c5 */ /* 0x000fce0000000000 */
[----:B------:R-:W-:Y:S01]  /*143c0*/  HGMMA.64x128x16.F32.BF16 R24, gdesc[UR8], R24, gsb0 ;  /* 0x01e00000081879f0 */ /* 0x000fe20008001818 */
[----:B------:R-:W-:Y:S02]  /*143d0*/  R2UR UR13, R13 ;  /* 0x000000000d0d72ca */ /* 0x000fe400000e0000 */
[----:B----4-:R-:W-:Y:S02]  /*143e0*/  R2UR UR16, R10 ;  /* 0x000000000a1072ca */ /* 0x010fe400000e0000 */
[----:B------:R-:W-:Y:S01]  /*143f0*/  R2UR UR17, R11 ;  /* 0x000000000b1172ca */ /* 0x000fe200000e0000 */
[----:B------:R-:W-:Y:S02]  /*14400*/  WARPGROUP.DEPBAR.LE gsb0, 0x0 ;  /* 0x00008000000079c5 */ /* 0x000fe40000010000 */
[----:B------:R-:W-:-:S06]  /*14410*/  WARPGROUP.ARRIVE ;  /* 0x00000000000079c5 */ /* 0x000fcc0000000000 */
[----:B------:R-:W-:Y:S01]  /*14420*/  HGMMA.64x128x16.F32.BF16 R24, gdesc[UR12], R24, gsb0 ;  /* 0x01e000000c1879f0 */ /* 0x000fe20008001818 */
[----:B------:R-:W-:Y:S02]  /*14430*/  R2UR UR54, R20 ;  /* 0x00000000143672ca */ /* 0x000fe400000e0000 */
[----:B------:R-:W-:Y:S02]  /*14440*/  R2UR UR55, R21 ;  /* 0x00000000153772ca */ /* 0x000fe400000e0000 */
[----:B------:R-:W3:Y:S01]  /*14450*/  LDL.64 R20, [R1+0x8] ;  /* 0x0000080001147983 */ /* 0x000ee20000100a00 */
[----:B------:R-:W-:Y:S02]  /*14460*/  R2UR UR20, R6 ;  /* 0x00000000061472ca */ /* 0x000fe400000e0000 */
[----:B------:R-:W-:Y:S01]  /*14470*/  R2UR UR21, R7 ;  /* 0x00000000071572ca */ /* 0x000fe200000e0000 */
[----:B------:R0:W5:Y:S01]  /*14480*/  LDL.LU.64 R12, [R1+0xa8] ;  /* 0x0000a800010c7983 */ /* 0x0001620000300a00 */
[----:B------:R-:W-:-:S02]  /*14490*/  R2UR UR24, R4 ;  /* 0x00000000041872ca */ /* 0x000fc400000e0000 */
[----:B------:R-:W-:Y:S01]  /*144a0*/  R2UR UR25, R5 ;  /* 0x00000000051972ca */ /* 0x000fe200000e0000 */
[----:B------:R0:W5:Y:S04]  /*144b0*/  LDL.LU.64 R10, [R1+0xa0] ;  /* 0x0000a000010a7983 */ /* 0x0001680000300a00 */
[----:B------:R0:W5:Y:S04]  /*144c0*/  LDL.LU R6, [R1+0x98] ;  /* 0x0000980001067983 */ /* 0x0001680000300800 */
[----:B------:R0:W5:Y:S01]  /*144d0*/  LDL.LU.64 R4, [R1+0x90] ;  /* 0x0000900001047983 */ /* 0x0001620000300a00 */
[----:B------:R-:W-:-:S02]  /*144e0*/  WARPGROUP.DEPBAR.LE gsb0, 0x0 ;  /* 0x00008000000079c5 */ /* 0x000fc40000010000 */
[----:B------:R-:W-:-:S06]  /*144f0*/  WARPGROUP.ARRIVE ;  /* 0x00000000000079c5 */ /* 0x000fcc0000000000 */
[----:B------:R-:W-:Y:S03]  /*14500*/  HGMMA.64x128x16.F32.BF16 R24, gdesc[UR16], R24, gsb0 ;  /* 0x01e00000101879f0 */ /* 0x000fe60008001818 */
[----:B------:R-:W-:Y:S02]  /*14510*/  WARPGROUP.DEPBAR.LE gsb0, 0x0 ;  /* 0x00008000000079c5 */ /* 0x000fe40000010000 */
[----:B------:R-:W-:-:S07]  /*14520*/  WARPGROUP.ARRIVE ;  /* 0x00000000000079c5 */ /* 0x000fce0000000000 */
[----:B------:R-:W-:Y:S01]  /*14530*/  HGMMA.64x128x16.F32.BF16 R24, gdesc[UR20], R24, gsb0 ;  /* 0x01e00000141879f0 */ /* 0x000fe20008001818 */
[----:B---3--:R-:W-:Y:S02]  /*14540*/  R2UR UR28, R20 ;  /* 0x00000000141c72ca */ /* 0x008fe400000e0000 */
[----:B------:R-:W-:Y:S01]  /*14550*/  R2UR UR29, R21 ;  /* 0x00000000151d72ca */ /* 0x000fe200000e0000 */
[----:B------:R-:W-:Y:S02]  /*14560*/  WARPGROUP.DEPBAR.LE gsb0, 0x0 ;  /* 0x00008000000079c5 */ /* 0x000fe40000010000 */
[----:B------:R-:W-:-:S06]  /*14570*/  WARPGROUP.ARRIVE ;  /* 0x00000000000079c5 */ /* 0x000fcc0000000000 */
[----:B------:R-:W-:Y:S01]  /*14580*/  HGMMA.64x128x16.F32.BF16 R24, gdesc[UR24], R24, gsb0 ;  /* 0x01e00000181879f0 */ /* 0x000fe20008001818 */
[----:B--2---:R-:W-:Y:S02]  /*14590*/  R2UR UR32, R8 ;  /* 0x00000000082072ca */ /* 0x004fe400000e0000 */
[----:B------:R-:W-:Y:S01]  /*145a0*/  R2UR UR33, R9 ;  /* 0x00000000092172ca */ /* 0x000fe200000e0000 */
        /* <DEDUP_REMOVED lines=19> */
[----:B0-----:R-:W-:Y:S05]  /*146e0*/  @!P0 BRA `(.L_x_601) ;  /* 0x0000000000048947 */ /* 0x001fea0003800000 */
[----:B------:R-:W-:Y:S01]  /*146f0*/  BPT.TRAP 0x1 ;  /* 0x000000040000795c */ /* 0x000fe20000300000 */
.L_x_601:
[----:B-----5:R-:W-:Y:S01]  /*14700*/  SHF.L.U32 R0, R11, 0x1f, RZ ;  /* 0x0000001f0b007819 */ /* 0x020fe200000006ff */
[----:B------:R-:W-:-:S04]  /*14710*/  IMAD R20, R10, 0x8, R2 ;  /* 0x000000080a147824 */ /* 0x000fc800078e0202 */
[----:B------:R0:W1:Y:S01]  /*14720*/  SYNCS.PHASECHK.TRANS64.TRYWAIT P2, [R20+URZ+0x34850], R0 ;  /* 0x03485000140075a7 */ /* 0x000062000804017f */
[----:B------:R-:W-:Y:S05]  /*14730*/  @!P0 BRA `(.L_x_602) ;  /* 0x0000000000048947 */ /* 0x000fea0003800000 */
[----:B------:R-:W-:Y:S01]  /*14740*/  BPT.TRAP 0x1 ;  /* 0x000000040000795c */ /* 0x000fe20000300000 */
.L_x_602:
[----:B------:R-:W-:Y:S04]  /*14750*/  BSSY B1, `(.L_x_603) ;  /* 0x0000004000017945 */ /* 0x000fe80003800000 */
[----:B-1----:R-:W-:Y:S05]  /*14760*/  @P2 BRA `(.L_x_604) ;  /* 0x0000000000082947 */ /* 0x002fea0003800000 */
[----:B------:R-:W1:Y:S02]  /*14770*/  SYNCS.PHASECHK.TRANS64.TRYWAIT P2, [R20+URZ+0x34850], R0 ;  /* 0x03485000140075a7 */ /* 0x000e64000804017f */
[----:B-1----:R-:W-:Y:S05]  /*14780*/  @!P2 BRA `(.L_x_605) ;  /* 0x000000d800f8a947 */ /* 0x002fea0003800000 */
.L_x_604:
[----:B------:R-:W-:Y:S05]  /*14790*/  BSYNC B1 ;  /* 0x0000000000017941 */ /* 0x000fea0003800000 */
.L_x_603:
[----:B01----:R-:W-:Y:S01]  /*147a0*/  VIADD R0, R2, 0x400 ;  /* 0x0000040002007836 */ /* 0x003fe20000000000 */
[----:B------:R-:W-:Y:S01]  /*147b0*/  WARPGROUP.ARRIVE ;  /* 0x00000000000079c5 */ /* 0x000fe20000000000 */
[----:B------:R-:W-:Y:S01]  /*147c0*/  IMAD.MOV.U32 R11, RZ, RZ, 0x40000040 ;  /* 0x40000040ff0b7424 */ /* 0x000fe200078e00ff */
[----:B------:R-:W-:Y:S01]  /*147d0*/  ISETP.GT.AND P2, PT, R12, R197, PT ;  /* 0x000000c50c00720c */ /* 0x000fe20003f44270 */
[----:B------:R-:W-:Y:S01]  /*147e0*/  IMAD.MOV.U32 R9, RZ, RZ, 0x40000040 ;  /* 0x40000040ff097424 */ /* 0x000fe200078e00ff */
[----:B------:R-:W-:Y:S01]  /*147f0*/  SHF.R.U32.HI R0, RZ, 0x4, R0 ;  /* 0x00000004ff007819 */ /* 0x000fe20000011600 */
[----:B------:R-:W-:Y:S01]  /*14800*/  @!P1 VIADD R15, R15, 0x34840 ;  /* 0x000348400f0f9836 */ /* 0x000fe20000000000 */
[----:B------:R-:W-:Y:S01]  /*14810*/  R2UR UR7, R11 ;  /* 0x000000000b0772ca */ /* 0x000fe200000e0000 */
[----:B------:R-:W-:Y:S01]  /*14820*/  @!P1 VIADD R20, R20, 0x34860 ;  /* 0x0003486014149836 */ /* 0x000fe20000000000 */
[----:B------:R-:W-:Y:S01]  /*14830*/  LOP3.LUT R0, R0, 0x3fff, RZ, 0xc0, !PT ;  /* 0x00003fff00007812 */ /* 0x000fe200078ec0ff */
[----:B------:R-:W-:Y:S01]  /*14840*/  VIADD R12, R12, 0xffffffff ;  /* 0xffffffff0c0c7836 */ /* 0x000fe20000000000 */
[----:B------:R-:W-:-:S02]  /*14850*/  @!P1 PRMT R15, RZ, 0x654, R15 ;  /* 0x00000654ff0f9816 */ /* 0x000fc4000000000f */
[----:B------:R-:W-:Y:S02]  /*14860*/  LOP3.LUT R0, R0, 0x4000000, RZ, 0xfc, !PT ;  /* 0x0400000000007812 */ /* 0x000fe400078efcff */
[----:B------:R-:W-:-:S03]  /*14870*/  @!P1 PRMT R20, RZ, 0x654, R20 ;  /* 0x00000654ff149816 */ /* 0x000fc60000000014 */
[----:B------:R-:W-:Y:S01]  /*14880*/  IMAD R10, R10, 0x800, R0 ;  /* 0x000008000a0a7824 */ /* 0x000fe200078e0200 */
[----:B------:R-:W-:-:S03]  /*14890*/  FMNMX.FTZ R0, R24, R14, !PT ;  /* 0x0000000e18007209 */ /* 0x000fc60007810000 */
[C---:B------:R-:W-:Y:S01]  /*148a0*/  VIADD R8, R10.reuse, 0x80 ;  /* 0x000000800a087836 */ /* 0x040fe20000000000 */
[----:B------:R-:W-:Y:S02]  /*148b0*/  R2UR UR6, R10 ;  /* 0x000000000a0672ca */ /* 0x000fe400000e0000 */
[----:B------:R-:W-:-:S04]  /*148c0*/  FMNMX.FTZ R0, R25, R0, !PT ;  /* 0x0000000019007209 */ /* 0x000fc80007810000 */
[----:B------:R-:W-:-:S04]  /*148d0*/  FMNMX.FTZ R0, R28, R0, !PT ;  /* 0x000000001c007209 */ /* 0x000fc80007810000 */
[----:B------:R-:W-:-:S03]  /*148e0*/  FMNMX.FTZ R0, R29, R0, !PT ;  /* 0x000000001d007209 */ /* 0x000fc60007810000 */
[----:B------:R-:W-:Y:S01]  /*148f0*/  HGMMA.64x128x16.F32.BF16 R88, R180, gdesc[UR4].tnspB, R88, gsb0 ;  /* 0x41e00004b4587df0 */ /* 0x000fe20008001858 */
[----:B------:R-:W-:Y:S01]  /*14900*/  R2UR UR6, R8 ;  /* 0x00000000080672ca */ /* 0x000fe200000e0000 */
[----:B------:R-:W-:Y:S01]  /*14910*/  VIADD R8, R10, 0x100 ;  /* 0x000001000a087836 */ /* 0x000fe20000000000 */
[----:B------:R-:W-:Y:S01]  /*14920*/  R2UR UR7, R9 ;  /* 0x00000000090772ca */ /* 0x000fe200000e0000 */
[----:B------:R-:W-:Y:S01]  /*14930*/  IMAD.MOV.U32 R9, RZ, RZ, 0x40000040 ;  /* 0x40000040ff097424 */ /* 0x000fe200078e00ff */
        /* <DEDUP_REMOVED lines=28> */
[----:B------:R-:W0:Y:S01]  /*14b00*/  SHFL.BFLY PT, R0, R3, 0x2, 0x1f ;  /* 0x0c401f0003007f89 */ /* 0x000e2200000e0000 */
[----:B------:R-:W-:Y:S02]  /*14b10*/  WARPGROUP.DEPBAR.LE gsb0, 0x0 ;  /* 0x00008000000079c5 */ /* 0x000fe40000010000 */
[----:B------:R-:W-:Y:S01]  /*14b20*/  WARPGROUP.ARRIVE ;  /* 0x00000000000079c5 */ /* 0x000fe20000000000 */
[----:B0-----:R-:W-:-:S05]  /*14b30*/  FMNMX.FTZ R3, R3, R0, !PT ;  /* 0x0000000003037209 */ /* 0x001fca0007810000 */
[----:B------:R-:W-:Y:S01]  /*14b40*/  HGMMA.64x128x16.F32.BF16 R88, R176, gdesc[UR4].tnspB, R88, gsb0 ;  /* 0x41e00004b0587df0 */ /* 0x000fe20008001858 */
[----:B------:R-:W-:Y:S01]  /*14b50*/  R2UR UR6, R8 ;  /* 0x00000000080672ca */ /* 0x000fe200000e0000 */
[----:B------:R-:W-:Y:S01]  /*14b60*/  VIADD R8, R10, 0x180 ;  /* 0x000001800a087836 */ /* 0x000fe20000000000 */
[----:B------:R-:W-:Y:S01]  /*14b70*/  R2UR UR7, R9 ;  /* 0x00000000090772ca */ /* 0x000fe200000e0000 */
[----:B------:R-:W-:Y:S01]  /*14b80*/  IMAD.MOV.U32 R9, RZ, RZ, 0x40000040 ;  /* 0x40000040ff097424 */ /* 0x000fe200078e00ff */
[----:B------:R-:W0:Y:S02]  /*14b90*/  SHFL.BFLY PT, R0, R3, 0x1, 0x1f ;  /* 0x0c201f0003007f89 */ /* 0x000e2400000e0000 */
[----:B0-----:R-:W-:Y:S01]  /*14ba0*/  FMNMX.FTZ R3, R3, R0, !PT ;  /* 0x0000000003037209 */ /* 0x001fe20007810000 */
[----:B------:R-:W-:-:S04]  /*14bb0*/  IMAD.U32 R0, RZ, RZ, UR60 ;  /* 0x0000003cff007e24 */ /* 0x000fc8000f8e00ff */
[C---:B------:R-:W-:Y:S01]  /*14bc0*/  FADD.FTZ R7, -R3.reuse, R14 ;  /* 0x0000000e03077221 */ /* 0x040fe20000010100 */
[----:B------:R-:W-:-:S03]  /*14bd0*/  FMUL.FTZ R11, R3, R0 ;  /* 0x00000000030b7220 */ /* 0x000fc60000410000 */
[-C--:B------:R-:W-:Y:S01]  /*14be0*/  FMUL.FTZ R7, R7, R0.reuse ;  /* 0x0000000007077220 */ /* 0x080fe20000410000 */
[-CC-:B------:R-:W-:Y:S01]  /*14bf0*/  FFMA.FTZ R180, R24, R0.reuse, -R11.reuse ;  /* 0x0000000018b47223 */ /* 0x180fe2000001080b */
[-CC-:B------:R-:W-:Y:S01]  /*14c00*/  FFMA.FTZ R14, R25, R0.reuse, -R11.reuse ;  /* 0x00000000190e7223 */ /* 0x180fe2000001080b */
[----:B------:R-:W-:Y:S02]  /*14c10*/  VIADD R24, R10, 0x300 ;  /* 0x000003000a187836 */ /* 0x000fe40000000000 */
[-CC-:B------:R-:W-:Y:S01]  /*14c20*/  FFMA.FTZ R182, R28, R0.reuse, -R11.reuse ;  /* 0x000000001cb67223 */ /* 0x180fe2000001080b */
[----:B------:R-:W-:Y:S02]  /*14c30*/  IMAD.MOV.U32 R25, RZ, RZ, 0x40000040 ;  /* 0x40000040ff197424 */ /* 0x000fe400078e00ff */
        /* <DEDUP_REMOVED lines=14> */
[-CC-:B------:R-:W-:Y:S01]  /*14d20*/  FFMA.FTZ R36, R45, R0.reuse, -R11.reuse ;  /* 0x000000002d247223 */ /* 0x180fe2000001080b */
[-CC-:B------:R-:W-:Y:S01]  /*14d30*/  FFMA.FTZ R176, R32, R0.reuse, -R11.reuse ;  /* 0x0000000020b07223 */ /* 0x180fe2000001080b */
[-CC-:B------:R-:W-:Y:S01]  /*14d40*/  FFMA.FTZ R45, R49, R0.reuse, -R11.reuse ;  /* 0x00000000312d7223 */ /* 0x180fe2000001080b */
[----:B------:R-:W-:Y:S01]  /*14d50*/  FFMA.FTZ R32, R65, R0, -R11 ;  /* 0x0000000041207223 */ /* 0x000fe2000001080b */
[----:B------:R-:W-:Y:S01]  /*14d60*/  HGMMA.64x128x16.F32.BF16 R88, R172, gdesc[UR4].tnspB, R88, gsb0 ;  /* 0x41e00004ac587df0 */ /* 0x000fe20008001858 */
[----:B------:R-:W-:Y:S01]  /*14d70*/  R2UR UR6, R8 ;  /* 0x00000000080672ca */ /* 0x000fe200000e0000 */
[----:B------:R-:W-:Y:S01]  /*14d80*/  VIADD R8, R10, 0x200 ;  /* 0x000002000a087836 */ /* 0x000fe20000000000 */
[----:B------:R-:W-:Y:S01]  /*14d90*/  R2UR UR7, R9 ;  /* 0x00000000090772ca */ /* 0x000fe200000e0000 */
[----:B------:R-:W-:-:S02]  /*14da0*/  IMAD.MOV.U32 R9, RZ, RZ, 0x40000040 ;  /* 0x40000040ff097424 */ /* 0x000fc400078e00ff */
[----:B------:R-:W-:Y:S01]  /*14db0*/  FFMA.FTZ R49, R77, R0, -R11 ;  /* 0x000000004d317223 */ /* 0x000fe2000001080b */
        /* <DEDUP_REMOVED lines=11> */
[----:B------:R-:W-:Y:S02]  /*14e70*/  FFMA.FTZ R40, R69, R0, -R11 ;  /* 0x0000000045287223 */ /* 0x000fe4000001080b */
[----:B------:R-:W-:Y:S01]  /*14e80*/  HGMMA.64x128x16.F32.BF16 R88, R168, gdesc[UR4].tnspB, R88, gsb0 ;  /* 0x41e00004a8587df0 */ /* 0x000fe20008001858 */
[----:B------:R-:W-:Y:S01]  /*14e90*/  R2UR UR6, R8 ;  /* 0x00000000080672ca */ /* 0x000fe200000e0000 */
[C---:B------:R-:W-:Y:S01]  /*14ea0*/  VIADD R8, R10.reuse, 0x280 ;  /* 0x000002800a087836 */ /* 0x040fe20000000000 */
[----:B------:R-:W-:Y:S01]  /*14eb0*/  R2UR UR7, R9 ;  /* 0x00000000090772ca */ /* 0x000fe200000e0000 */
[----:B------:R-:W-:Y:S01]  /*14ec0*/  IMAD.MOV.U32 R9, RZ, RZ, 0x40000040 ;  /* 0x40000040ff097424 */ /* 0x000fe200078e00ff */
[----:B------:R-:W-:Y:S01]  /*14ed0*/  MUFU.EX2 R172, R172 ;  /* 0x000000ac00ac7308 */ /* 0x000fe20000000800 */
[----:B------:R-:W-:-:S07]  /*14ee0*/  VIADD R10, R10, 0x380 ;  /* 0x000003800a0a7836 */ /* 0x000fce0000000000 */
        /* <DEDUP_REMOVED lines=11> */
[----:B------:R-:W-:Y:S01]  /*14fa0*/  MUFU.EX2 R168, R168 ;  /* 0x000000a800a87308 */ /* 0x000fe20000000800 */
[----:B------:R-:W-:-:S07]  /*14fb0*/  R2UR UR7, R9 ;  /* 0x00000000090772ca */ /* 0x000fce00000e0000 */
[----:B------:R0:W1:Y:S08]  /*14fc0*/  MUFU.EX2 R9, R7 ;  /* 0x0000000700097308 */ /* 0x0000700000000800 */
[----:B------:R-:W-:Y:S01]  /*14fd0*/  MUFU.EX2 R170, R170 ;  /* 0x000000aa00aa7308 */ /* 0x000fe20000000800 */
[----:B0-----:R-:W-:-:S04]  /*14fe0*/  FMNMX.FTZ R7, R26, R13, !PT ;  /* 0x0000000d1a077209 */ /* 0x001fc80007810000 */
[----:B------:R-:W-:-:S03]  /*14ff0*/  FMNMX.FTZ R7, R27, R7, !PT ;  /* 0x000000071b077209 */ /* 0x000fc60007810000 */
[----:B------:R-:W-:Y:S01]  /*15000*/  MUFU.EX2 R48, R48 ;  /* 0x0000003000307308 */ /* 0x000fe20000000800 */
[----:B------:R-:W-:Y:S01]  /*15010*/  FMNMX.FTZ R7, R30, R7, !PT ;  /* 0x000000071e077209 */ /* 0x000fe20007810000 */
[----:B-1----:R-:W-:Y:S01]  /*15020*/  FFMA.FTZ R5, R9, R5, R180 ;  /* 0x0000000509057223 */ /* 0x002fe200000100b4 */
[C---:B------:R-:W-:Y:S02]  /*15030*/  F2FP.BF16.F32.PACK_AB R180, R14.reuse, R180 ;  /* 0x000000b40eb4723e */ /* 0x040fe400000010ff */
[----:B------:R-:W-:Y:S01]  /*15040*/  FMNMX.FTZ R7, R31, R7, !PT ;  /* 0x000000071f077209 */ /* 0x000fe20007810000 */
[----:B------:R-:W-:Y:S02]  /*15050*/  FADD.FTZ R5, R14, R5 ;  /* 0x000000050e057221 */ /* 0x000fe40000010000 */
[----:B------:R-:W-:Y:S01]  /*15060*/  MUFU.EX2 R52, R52 ;  /* 0x0000003400347308 */ /* 0x000fe20000000800 */
[----:B------:R-:W-:Y:S01]  /*15070*/  FMNMX.FTZ R7, R34, R7, !PT ;  /* 0x0000000722077209 */ /* 0x000fe20007810000 */
[----:B------:R-:W-:-:S03]  /*15080*/  FADD.FTZ R5, R182, R5 ;  /* 0x00000005b6057221 */ /* 0x000fc60000010000 */
        /* <DEDUP_REMOVED lines=25> */
[----:B------:R-:W-:Y:S01]  /*15220*/  FMNMX.FTZ R7, R86, R7, !PT ;  /* 0x0000000756077209 */ /* 0x000fe20007810000 */
[----:B------:R-:W-:Y:S02]  /*15230*/  WARPGROUP.DEPBAR.LE gsb0, 0x0 ;  /* 0x00008000000079c5 */ /* 0x000fe40000010000 */
[----:B------:R-:W-:Y:S01]  /*15240*/  WARPGROUP.ARRIVE ;  /* 0x00000000000079c5 */ /* 0x000fe20000000000 */
[----:B------:R-:W-:Y:S01]  /*15250*/  FMNMX.FTZ R7, R87, R7, !PT ;  /* 0x0000000757077209 */ /* 0x000fe20007810000 */
[-CC-:B------:R-:W-:Y:S01]  /*15260*/  FFMA.FTZ R155, R29, R0.reuse, -R11.reuse ;  /* 0x000000001d9b7223 */ /* 0x180fe2000001080b */
[-CC-:B------:R-:W-:Y:S01]  /*15270*/  FFMA.FTZ R153, R37, R0.reuse, -R11.reuse ;  /* 0x0000000025997223 */ /* 0x180fe2000001080b */
[-CC-:B------:R-:W-:Y:S01]  /*15280*/  FFMA.FTZ R29, R53, R0.reuse, -R11.reuse ;  /* 0x00000000351d7223 */ /* 0x180fe2000001080b */
[-CC-:B------:R-:W-:Y:S01]  /*15290*/  FFMA.FTZ R152, R56, R0.reuse, -R11.reuse ;  /* 0x0000000038987223 */ /* 0x180fe2000001080b */
[----:B------:R-:W-:Y:S01]  /*152a0*/  HGMMA.64x128x16.F32.BF16 R88, R156, gdesc[UR4].tnspB, R88, gsb0 ;  /* 0x41e000049c587df0 */ /* 0x000fe20008001858 */
[----:B------:R-:W-:Y:S01]  /*152b0*/  R2UR UR6, R24 ;  /* 0x00000000180672ca */ /* 0x000fe200000e0000 */
[----:B------:R-:W0:Y:S01]  /*152c0*/  SHFL.BFLY PT, R8, R7, 0x2, 0x1f ;  /* 0x0c401f0007087f89 */ /* 0x000e2200000e0000 */
[----:B------:R-:W-:Y:S01]  /*152d0*/  R2UR UR7, R25 ;  /* 0x00000000190772ca */ /* 0x000fe200000e0000 */
[-CC-:B------:R-:W-:Y:S01]  /*152e0*/  FFMA.FTZ R37, R57, R0.reuse, -R11.reuse ;  /* 0x0000000039257223 */ /* 0x180fe2000001080b */
[-CC-:B------:R-:W-:Y:S01]  /*152f0*/  FFMA.FTZ R154, R60, R0.reuse, -R11.reuse ;  /* 0x000000003c9a7223 */ /* 0x180fe2000001080b */
[-CC-:B------:R-:W-:Y:S01]  /*15300*/  FFMA.FTZ R53, R81, R0.reuse, -R11.reuse ;  /* 0x0000000051357223 */ /* 0x180fe2000001080b */
[----:B------:R-:W-:Y:S01]  /*15310*/  FFMA.FTZ R56, R84, R0, -R11 ;  /* 0x0000000054387223 */ /* 0x000fe2000001080b */
[----:B------:R-:W1:Y:S08]  /*15320*/  MUFU.EX2 R155, R155 ;  /* 0x0000009b009b7308 */ /* 0x000e700000000800 */
[----:B------:R-:W2:Y:S08]  /*15330*/  MUFU.EX2 R153, R153 ;  /* 0x0000009900997308 */ /* 0x000eb00000000800 */
[----:B------:R-:W3:Y:S01]  /*15340*/  MUFU.EX2 R29, R29 ;  /* 0x0000001d001d7308 */ /* 0x000ee20000000800 */
[----:B-1----:R-:W-:-:S02]  /*15350*/  F2FP.BF16.F32.PACK_AB R182, R155, R182 ;  /* 0x000000b69bb6723e */ /* 0x002fc400000010ff */
[----:B0-----:R-:W-:-:S05]  /*15360*/  FMNMX.FTZ R7, R7, R8, !PT ;  /* 0x0000000807077209 */ /* 0x001fca0007810000 */
[----:B------:R-:W0:Y:S01]  /*15370*/  SHFL.BFLY PT, R8, R7, 0x1, 0x1f ;  /* 0x0c201f0007087f89 */ /* 0x000e2200000e0000 */
[----:B------:R-:W1:Y:S08]  /*15380*/  MUFU.EX2 R152, R152 ;  /* 0x0000009800987308 */ /* 0x000e700000000800 */
[----:B------:R-:W4:Y:S08]  /*15390*/  MUFU.EX2 R37, R37 ;  /* 0x0000002500257308 */ /* 0x000f300000000800 */
[----:B------:R-:W5:Y:S01]  /*153a0*/  MUFU.EX2 R154, R154 ;  /* 0x0000009a009a7308 */ /* 0x000f620000000800 */
[----:B0-----:R-:W-:-:S07]  /*153b0*/  FMNMX.FTZ R7, R7, R8, !PT ;  /* 0x0000000807077209 */ /* 0x001fce0007810000 */
[----:B------:R-:W-:Y:S01]  /*153c0*/  MUFU.EX2 R53, R53 ;  /* 0x0000003500357308 */ /* 0x000fe20000000800 */
[C---:B------:R-:W-:Y:S01]  /*153d0*/  FADD.FTZ R8, -R7.reuse, R13 ;  /* 0x0000000d07087221 */ /* 0x040fe20000010100 */
[----:B------:R-:W-:-:S03]  /*153e0*/  FMUL.FTZ R25, R7, R0 ;  /* 0x0000000007197220 */ /* 0x000fc60000410000 */
[-C--:B------:R-:W-:Y:S01]  /*153f0*/  FMUL.FTZ R8, R8, R0.reuse ;  /* 0x0000000008087220 */ /* 0x080fe20000410000 */
[-CC-:B------:R-:W-:Y:S01]  /*15400*/  FFMA.FTZ R181, R26, R0.reuse, -R25.reuse ;  /* 0x000000001ab57223 */ /* 0x180fe20000010819 */
[-CC-:B------:R-:W-:Y:S01]  /*15410*/  FFMA.FTZ R24, R27, R0.reuse, -R25.reuse ;  /* 0x000000001b187223 */ /* 0x180fe20000010819 */
[-CC-:B------:R-:W-:Y:S01]  /*15420*/  FFMA.FTZ R183, R30, R0.reuse, -R25.reuse ;  /* 0x000000001eb77223 */ /* 0x180fe20000010819 */
[-CC-:B------:R-:W-:Y:S01]  /*15430*/  FFMA.FTZ R26, R31, R0.reuse, -R25.reuse ;  /* 0x000000001f1a7223 */ /* 0x180fe20000010819 */
[-CC-:B------:R-:W-:Y:S01]  /*15440*/  FFMA.FTZ R177, R34, R0.reuse, -R25.reuse ;  /* 0x0000000022b17223 */ /* 0x180fe20000010819 */
[----:B------:R-:W-:Y:S01]  /*15450*/  MUFU.EX2 R8, R8 ;  /* 0x0000000800087308 */ /* 0x000fe20000000800 */
[-CC-:B------:R-:W-:Y:S01]  /*15460*/  FFMA.FTZ R27, R35, R0.reuse, -R25.reuse ;  /* 0x00000000231b7223 */ /* 0x180fe20000010819 */
[-CC-:B------:R-:W-:Y:S01]  /*15470*/  FFMA.FTZ R179, R38, R0.reuse, -R25.reuse ;  /* 0x0000000026b37223 */ /* 0x180fe20000010819 */
[-CC-:B------:R-:W-:Y:S01]  /*15480*/  FFMA.FTZ R30, R39, R0.reuse, -R25.reuse ;  /* 0x00000000271e7223 */ /* 0x180fe20000010819 */
[-C--:B------:R-:W-:Y:S01]  /*15490*/  FFMA.FTZ R173, R42, R0.reuse, -R25 ;  /* 0x000000002aad7223 */ /* 0x080fe20000010819 */
[----:B------:R-:W-:Y:S01]  /*154a0*/  FADD.FTZ R39, R155, R5 ;  /* 0x000000059b277221 */ /* 0x000fe20000010000 */
[-CC-:B------:R-:W-:Y:S01]  /*154b0*/  FFMA.FTZ R31, R43, R0.reuse, -R25.reuse ;  /* 0x000000002b1f7223 */ /* 0x180fe20000010819 */
[-C--:B------:R-:W-:Y:S01]  /*154c0*/  FFMA.FTZ R175, R46, R0.reuse, -R25 ;  /* 0x000000002eaf7223 */ /* 0x080fe20000010819 */
[----:B------:R-:W-:Y:S01]  /*154d0*/  MUFU.EX2 R181, R181 ;  /* 0x000000b500b57308 */ /* 0x000fe20000000800 */
[----:B------:R-:W-:Y:S01]  /*154e0*/  FADD.FTZ R39, R176, R39 ;  /* 0x00000027b0277221 */ /* 0x000fe20000010000 */
        /* <DEDUP_REMOVED lines=11> */
[----:B--2---:R-:W-:Y:S01]  /*155a0*/  FADD.FTZ R39, R153, R39 ;  /* 0x0000002799277221 */ /* 0x004fe20000010000 */
[-CC-:B------:R-:W-:Y:S01]  /*155b0*/  FFMA.FTZ R78, R78, R0.reuse, -R25.reuse ;  /* 0x000000004e4e7223 */ /* 0x180fe20000010819 */
[-C--:B------:R-:W-:Y:S01]  /*155c0*/  FFMA.FTZ R79, R79, R0.reuse, -R25 ;  /* 0x000000004f4f7223 */ /* 0x080fe20000010819 */
[----:B------:R-:W-:Y:S01]  /*155d0*/  MUFU.EX2 R183, R183 ;  /* 0x000000b700b77308 */ /* 0x000fe20000000800 */
[----:B------:R-:W-:Y:S01]  /*155e0*/  FADD.FTZ R39, R172, R39 ;  /* 0x00000027ac277221 */ /* 0x000fe20000010000 */
[--C-:B------:R-:W-:Y:S01]  /*155f0*/  FFMA.FTZ R82, R82, R0, -R25.reuse ;  /* 0x0000000052527223 */ /* 0x100fe20000010819 */
[----:B------:R-:W-:Y:S01]  /*15600*/  F2FP.BF16.F32.PACK_AB R178, R153, R178 ;  /* 0x000000b299b2723e */ /* 0x000fe200000010ff */
[-C--:B------:R-:W-:Y:S01]  /*15610*/  FFMA.FTZ R83, R83, R0.reuse, -R25 ;  /* 0x0000000053537223 */ /* 0x080fe20000010819 */
[----:B------:R-:W-:Y:S01]  /*15620*/  FADD.FTZ R39, R28, R39 ;  /* 0x000000271c277221 */ /* 0x000fe20000010000 */
[----:B------:R-:W-:Y:S01]  /*15630*/  FFMA.FTZ R86, R86, R0, -R25 ;  /* 0x0000000056567223 */ /* 0x000fe20000010819 */
[----:B------:R-:W-:Y:S01]  /*15640*/  F2FP.BF16.F32.PACK_AB R176, R33, R176 ;  /* 0x000000b021b0723e */ /* 0x000fe200000010ff */
[----:B------:R-:W-:Y:S01]  /*15650*/  MUFU.EX2 R26, R26 ;  /* 0x0000001a001a7308 */ /* 0x000fe20000000800 */
[----:B------:R-:W-:Y:S01]  /*15660*/  FADD.FTZ R39, R174, R39 ;  /* 0x00000027ae277221 */ /* 0x000fe20000010000 */
[----:B------:R-:W-:-:S02]  /*15670*/  F2FP.BF16.F32.PACK_AB R172, R28, R172 ;  /* 0x000000ac1cac723e */ /* 0x000fc400000010ff */
[C---:B------:R-:W-:Y:S01]  /*15680*/  F2FP.BF16.F32.PACK_AB R174, R36.reuse, R174 ;  /* 0x000000ae24ae723e */ /* 0x040fe200000010ff */
[----:B------:R-:W-:-:S03]  /*15690*/  FADD.FTZ R39, R36, R39 ;  /* 0x0000002724277221 */ /* 0x000fc60000010000 */
[----:B------:R-:W-:Y:S01]  /*156a0*/  MUFU.EX2 R177, R177 ;  /* 0x000000b100b17308 */ /* 0x000fe20000000800 */
[----:B------:R-:W-:Y:S01]  /*156b0*/  FADD.FTZ R39, R168, R39 ;  /* 0x00000027a8277221 */ /* 0x000fe20000010000 */
[----:B------:R-:W-:-:S03]  /*156c0*/  F2FP.BF16.F32.PACK_AB R168, R45, R168 ;  /* 0x000000a82da8723e */ /* 0x000fc600000010ff */
[----:B------:R-:W-:-:S03]  /*156d0*/  FADD.FTZ R39, R45, R39 ;  /* 0x000000272d277221 */ /* 0x000fc60000010000 */
[----:B------:R-:W-:Y:S01]  /*156e0*/  MUFU.EX2 R27, R27 ;  /* 0x0000001b001b7308 */ /* 0x000fe20000000800 */
[----:B------:R-:W-:Y:S01]  /*156f0*/  FADD.FTZ R39, R170, R39 ;  /* 0x00000027aa277221 */ /* 0x000fe20000010000 */
[----:B---3--:R-:W-:-:S03]  /*15700*/  F2FP.BF16.F32.PACK_AB R170, R29, R170 ;  /* 0x000000aa1daa723e */ /* 0x008fc600000010ff */
[----:B------:R-:W-:-:S03]  /*15710*/  FADD.FTZ R39, R29, R39 ;  /* 0x000000271d277221 */ /* 0x000fc60000010000 */
[----:B------:R-:W-:Y:S01]  /*15720*/  MUFU.EX2 R179, R179 ;  /* 0x000000b300b37308 */ /* 0x000fe20000000800 */
[----:B-1----:R-:W-:Y:S01]  /*15730*/  FADD.FTZ R39, R152, R39 ;  /* 0x0000002798277221 */ /* 0x002fe20000010000 */
[----:B----4-:R-:W-:-:S03]  /*15740*/  F2FP.BF16.F32.PACK_AB R152, R37, R152 ;  /* 0x000000982598723e */ /* 0x010fc600000010ff */
[----:B------:R-:W-:-:S03]  /*15750*/  FADD.FTZ R39, R37, R39 ;  /* 0x0000002725277221 */ /* 0x000fc60000010000 */
[----:B------:R-:W-:Y:S01]  /*15760*/  MUFU.EX2 R30, R30 ;  /* 0x0000001e001e7308 */ /* 0x000fe20000000800 */
[----:B-----5:R-:W-:Y:S01]  /*15770*/  FADD.FTZ R39, R154, R39 ;  /* 0x000000279a277221 */ /* 0x020fe20000010000 */
[----:B------:R-:W-:-:S03]  /*15780*/  F2FP.BF16.F32.PACK_AB R154, R44, R154 ;  /* 0x0000009a2c9a723e */ /* 0x000fc600000010ff */
[----:B------:R-:W-:Y:S01]  /*15790*/  FADD.FTZ R39, R44, R39 ;  /* 0x000000272c277221 */ /* 0x000fe20000010000 */
[----:B------:R-:W-:Y:S02]  /*157a0*/  WARPGROUP.DEPBAR.LE gsb0, 0x0 ;  /* 0x00008000000079c5 */ /* 0x000fe40000010000 */
[----:B------:R-:W-:Y:S01]  /*157b0*/  WARPGROUP.ARRIVE ;  /* 0x00000000000079c5 */ /* 0x000fe20000000000 */
[-CC-:B------:R-:W-:Y:S01]  /*157c0*/  FFMA.FTZ R156, R64, R0.reuse, -R11.reuse ;  /* 0x00000000409c7223 */ /* 0x180fe2000001080b */
[-CC-:B------:R-:W-:Y:S01]  /*157d0*/  FFMA.FTZ R158, R68, R0.reuse, -R11.reuse ;  /* 0x00000000449e7223 */ /* 0x180fe2000001080b */
[-C--:B------:R-:W-:Y:S01]  /*157e0*/  FFMA.FTZ R11, R85, R0.reuse, -R11 ;  /* 0x00000000550b7223 */ /* 0x080fe2000001080b */
[----:B------:R-:W-:Y:S01]  /*157f0*/  MUFU.EX2 R173, R173 ;  /* 0x000000ad00ad7308 */ /* 0x000fe20000000800 */
[-CC-:B------:R-:W-:Y:S01]  /*15800*/  FFMA.FTZ R157, R66, R0.reuse, -R25.reuse ;  /* 0x00000000429d7223 */ /* 0x180fe20000010819 */
[----:B------:R-:W-:Y:S01]  /*15810*/  HGMMA.64x128x16.F32.BF16 R88, R160, gdesc[UR4].tnspB, R88, gsb0 ;  /* 0x41e00004a0587df0 */ /* 0x000fe20008001858 */
[----:B------:R-:W-:Y:S01]  /*15820*/  R2UR UR6, R10 ;  /* 0x000000000a0672ca */ /* 0x000fe200000e0000 */
[-CC-:B------:R-:W-:Y:S01]  /*15830*/  FFMA.FTZ R10, R58, R0.reuse, -R25.reuse ;  /* 0x000000003a0a7223 */ /* 0x180fe20000010819 */
[----:B------:R-:W-:-:S03]  /*15840*/  FFMA.FTZ R159, R70, R0, -R25 ;  /* 0x00000000469f7223 */ /* 0x000fc60000010819 */
[----:B------:R0:W-:Y:S08]  /*15850*/  MUFU.EX2 R13, R11 ;  /* 0x0000000b000d7308 */ /* 0x0001f00000000800 */
[----:B------:R-:W-:Y:S01]  /*15860*/  MUFU.EX2 R31, R31 ;  /* 0x0000001f001f7308 */ /* 0x000fe20000000800 */
[----:B0-----:R-:W-:-:S05]  /*15870*/  IMAD.MOV.U32 R11, RZ, RZ, 0x40000040 ;  /* 0x40000040ff0b7424 */ /* 0x001fca00078e00ff */
[----:B------:R-:W-:Y:S01]  /*15880*/  R2UR UR7, R11 ;  /* 0x000000000b0772ca */ /* 0x000fe200000e0000 */
        /* <DEDUP_REMOVED lines=8> */
[----:B------:R-:W0:Y:S08]  /*15910*/  MUFU.EX2 R11, R11 ;  /* 0x0000000b000b7308 */ /* 0x000e300000000800 */
[----:B------:R-:W-:Y:S08]  /*15920*/  MUFU.EX2 R5, R63 ;  /* 0x0000003f00057308 */ /* 0x000ff00000000800 */
[----:B------:R-:W1:Y:S01]  /*15930*/  MUFU.EX2 R156, R156 ;  /* 0x0000009c009c7308 */ /* 0x000e620000000800 */
[----:B0-----:R-:W-:-:S07]  /*15940*/  F2FP.BF16.F32.PACK_AB R153, R11, R10 ;  /* 0x0000000a0b99723e */ /* 0x001fce00000010ff */
[----:B------:R-:W-:Y:S08]  /*15950*/  MUFU.EX2 R157, R157 ;  /* 0x0000009d009d7308 */ /* 0x000ff00000000800 */
[----:B------:R-:W0:Y:S01]  /*15960*/  MUFU.EX2 R158, R158 ;  /* 0x0000009e009e7308 */ /* 0x000e220000000800 */
[----:B-1----:R-:W-:Y:S01]  /*15970*/  FADD.FTZ R39, R156, R39 ;  /* 0x000000279c277221 */ /* 0x002fe20000010000 */
[----:B------:R-:W-:-:S03]  /*15980*/  F2FP.BF16.F32.PACK_AB R156, R32, R156 ;  /* 0x0000009c209c723e */ /* 0x000fc600000010ff */
[----:B------:R-:W-:-:S03]  /*15990*/  FADD.FTZ R39, R32, R39 ;  /* 0x0000002720277221 */ /* 0x000fc60000010000 */
[----:B------:R-:W-:Y:S08]  /*159a0*/  MUFU.EX2 R159, R159 ;  /* 0x0000009f009f7308 */ /* 0x000ff00000000800 */
[----:B------:R-:W-:Y:S01]  /*159b0*/  MUFU.EX2 R75, R75 ;  /* 0x0000004b004b7308 */ /* 0x000fe20000000800 */
[----:B0-----:R-:W-:Y:S01]  /*159c0*/  FADD.FTZ R39, R158, R39 ;  /* 0x000000279e277221 */ /* 0x001fe20000010000 */
[----:B------:R-:W-:-:S03]  /*159d0*/  F2FP.BF16.F32.PACK_AB R158, R40, R158 ;  /* 0x0000009e289e723e */ /* 0x000fc600000010ff */
[----:B------:R-:W-:-:S03]  /*159e0*/  FADD.FTZ R14, R40, R39 ;  /* 0x00000027280e7221 */ /* 0x000fc60000010000 */
[----:B------:R-:W-:Y:S01]  /*159f0*/  MUFU.EX2 R78, R78 ;  /* 0x0000004e004e7308 */ /* 0x000fe20000000800 */
[----:B------:R-:W-:Y:S01]  /*15a00*/  FADD.FTZ R14, R21, R14 ;  /* 0x0000000e150e7221 */ /* 0x000fe20000010000 */
[----:B------:R-:W-:Y:S02]  /*15a10*/  WARPGROUP.DEPBAR.LE gsb0, 0x0 ;  /* 0x00008000000079c5 */ /* 0x000fe40000010000 */
[----:B------:R-:W-:Y:S01]  /*15a20*/  WARPGROUP.ARRIVE ;  /* 0x00000000000079c5 */ /* 0x000fe20000000000 */
[----:B------:R-:W-:-:S03]  /*15a30*/  FFMA.FTZ R161, R74, R0, -R25 ;  /* 0x000000004aa17223 */ /* 0x000fc60000010819 */
[----:B------:R-:W0:Y:S01]  /*15a40*/  MUFU.EX2 R79, R79 ;  /* 0x0000004f004f7308 */ /* 0x000e220000000800 */
[----:B------:R-:W-:Y:S02]  /*15a50*/  F2FP.BF16.F32.PACK_AB R160, R41, R21 ;  /* 0x0000001529a0723e */ /* 0x000fe400000010ff */
[----:B------:R-:W-:Y:S01]  /*15a60*/  F2FP.BF16.F32.PACK_AB R162, R49, R48 ;  /* 0x0000003031a2723e */ /* 0x000fe200000010ff */
[----:B------:R-:W-:Y:S04]  /*15a70*/  HGMMA.64x128x16.F32.BF16 R88, R164, gdesc[UR4].tnspB, R88, gsb0 ;  /* 0x41e00004a4587df0 */ /* 0x000fe80008001858 */
[----:B------:R-:W-:Y:S08]  /*15a80*/  MUFU.EX2 R161, R161 ;  /* 0x000000a100a17308 */ /* 0x000ff00000000800 */
[----:B------:R-:W-:Y:S01]  /*15a90*/  MUFU.EX2 R82, R82 ;  /* 0x0000005200527308 */ /* 0x000fe20000000800 */
[----:B0-----:R-:W-:-:S07]  /*15aa0*/  F2FP.BF16.F32.PACK_AB R163, R79, R78 ;  /* 0x0000004e4fa3723e */ /* 0x001fce00000010ff */
[----:B------:R-:W-:Y:S08]  /*15ab0*/  MUFU.EX2 R83, R83 ;  /* 0x0000005300537308 */ /* 0x000ff00000000800 */
[----:B------:R-:W0:Y:S08]  /*15ac0*/  MUFU.EX2 R56, R56 ;  /* 0x0000003800387308 */ /* 0x000e300000000800 */
[----:B------:R-:W-:Y:S01]  /*15ad0*/  MUFU.EX2 R86, R86 ;  /* 0x0000005600567308 */ /* 0x000fe20000000800 */
[----:B------:R-:W-:-:S02]  /*15ae0*/  WARPGROUP.DEPBAR.LE gsb0, 0x0 ;  /* 0x00008000000079c5 */ /* 0x000fc40000010000 */
[----:B------:R1:W-:Y:S01]  /*15af0*/  @!P1 SYNCS.ARRIVE.TRANS64.RED.A1T0 RZ, [R15+URZ], RZ ;  /* 0x000000ff0fff99a7 */ /* 0x0003e2000810043f */
[----:B0-----:R-:W-:Y:S02]  /*15b00*/  F2FP.BF16.F32.PACK_AB R166, R13, R56 ;  /* 0x000000380da6723e */ /* 0x001fe400000010ff */
[----:B------:R-:W-:Y:S02]  /*15b10*/  F2FP.BF16.F32.PACK_AB R164, R53, R52 ;  /* 0x0000003435a4723e */ /* 0x000fe400000010ff */
[----:B------:R-:W-:Y:S01]  /*15b20*/  F2FP.BF16.F32.PACK_AB R165, R83, R82 ;  /* 0x0000005253a5723e */ /* 0x000fe200000010ff */
[----:B-1----:R-:W-:Y:S01]  /*15b30*/  FFMA.FTZ R15, R8, R4, R181 ;  /* 0x00000004080f7223 */ /* 0x002fe200000100b5 */
[----:B------:R0:W-:Y:S01]  /*15b40*/  @!P1 SYNCS.ARRIVE.TRANS64.RED.A1T0 RZ, [R20+URZ], RZ ;  /* 0x000000ff14ff99a7 */ /* 0x0001e2000810043f */
[----:B------:R-:W1:Y:S01]  /*15b50*/  MUFU.EX2 R4, R62 ;  /* 0x0000003e00047308 */ /* 0x000e620000000800 */
[C---:B------:R-:W-:Y:S01]  /*15b60*/  F2FP.BF16.F32.PACK_AB R181, R24.reuse, R181 ;  /* 0x000000b518b5723e */ /* 0x040fe200000010ff */
[----:B------:R-:W-:-:S04]  /*15b70*/  FADD.FTZ R15, R24, R15 ;  /* 0x0000000f180f7221 */ /* 0x000fc80000010000 */
[----:B------:R-:W-:Y:S01]  /*15b80*/  FADD.FTZ R15, R183, R15 ;  /* 0x0000000fb70f7221 */ /* 0x000fe20000010000 */
[----:B------:R-:W-:-:S03]  /*15b90*/  F2FP.BF16.F32.PACK_AB R183, R26, R183 ;  /* 0x000000b71ab7723e */ /* 0x000fc600000010ff */
[----:B0-----:R-:W-:Y:S01]  /*15ba0*/  FADD.FTZ R20, R26, R15 ;  /* 0x0000000f1a147221 */ /* 0x001fe20000010000 */
[----:B------:R-:W-:-:S03]  /*15bb0*/  FFMA.FTZ R15, R67, R0, -R25 ;  /* 0x00000000430f7223 */ /* 0x000fc60000010819 */
[----:B------:R-:W-:Y:S01]  /*15bc0*/  FADD.FTZ R20, R177, R20 ;  /* 0x00000014b1147221 */ /* 0x000fe20000010000 */
[C---:B------:R-:W-:Y:S02]  /*15bd0*/  F2FP.BF16.F32.PACK_AB R177, R27.reuse, R177 ;  /* 0x000000b11bb1723e */ /* 0x040fe400000010ff */
[----:B------:R-:W-:Y:S01]  /*15be0*/  MUFU.EX2 R15, R15 ;  /* 0x0000000f000f7308 */ /* 0x000fe20000000800 */
[----:B------:R-:W-:Y:S01]  /*15bf0*/  FADD.FTZ R42, R27, R20 ;  /* 0x000000141b2a7221 */ /* 0x000fe20000010000 */
[--C-:B------:R-:W-:Y:S01]  /*15c00*/  FFMA.FTZ R20, R71, R0, -R25.reuse ;  /* 0x0000000047147223 */ /* 0x100fe20000010819 */
[----:B-1----:R-:W-:Y:S01]  /*15c10*/  F2FP.BF16.F32.PACK_AB R155, R5, R4 ;  /* 0x00000004059b723e */ /* 0x002fe200000010ff */
[----:B------:R-:W-:Y:S01]  /*15c20*/  FFMA.FTZ R25, R87, R0, -R25 ;  /* 0x0000000057197223 */ /* 0x000fe20000010819 */
[----:B------:R-:W-:Y:S01]  /*15c30*/  FADD.FTZ R42, R179, R42 ;  /* 0x0000002ab32a7221 */ /* 0x000fe20000010000 */
[C---:B------:R-:W-:Y:S02]  /*15c40*/  F2FP.BF16.F32.PACK_AB R179, R30.reuse, R179 ;  /* 0x000000b31eb3723e */ /* 0x040fe400000010ff */
[----:B------:R-:W-:Y:S01]  /*15c50*/  MUFU.EX2 R20, R20 ;  /* 0x0000001400147308 */ /* 0x000fe20000000800 */
[----:B------:R-:W-:-:S04]  /*15c60*/  FADD.FTZ R42, R30, R42 ;  /* 0x0000002a1e2a7221 */ /* 0x000fc80000010000 */
[----:B------:R-:W-:Y:S01]  /*15c70*/  FADD.FTZ R42, R173, R42 ;  /* 0x0000002aad2a7221 */ /* 0x000fe20000010000 */
[C---:B------:R-:W-:Y:S02]  /*15c80*/  F2FP.BF16.F32.PACK_AB R173, R31.reuse, R173 ;  /* 0x000000ad1fad723e */ /* 0x040fe400000010ff */
[----:B------:R-:W0:Y:S01]  /*15c90*/  MUFU.EX2 R25, R25 ;  /* 0x0000001900197308 */ /* 0x000e220000000800 */
[----:B------:R-:W-:-:S04]  /*15ca0*/  FADD.FTZ R42, R31, R42 ;  /* 0x0000002a1f2a7221 */ /* 0x000fc80000010000 */
[----:B------:R-:W-:Y:S01]  /*15cb0*/  FADD.FTZ R42, R175, R42 ;  /* 0x0000002aaf2a7221 */ /* 0x000fe20000010000 */
[----:B------:R-:W-:-:S03]  /*15cc0*/  F2FP.BF16.F32.PACK_AB R175, R34, R175 ;  /* 0x000000af22af723e */ /* 0x000fc600000010ff */
[----:B------:R-:W-:-:S04]  /*15cd0*/  FADD.FTZ R42, R34, R42 ;  /* 0x0000002a222a7221 */ /* 0x000fc80000010000 */
[----:B------:R-:W-:Y:S01]  /*15ce0*/  FADD.FTZ R42, R169, R42 ;  /* 0x0000002aa92a7221 */ /* 0x000fe20000010000 */
[----:B------:R-:W-:-:S03]  /*15cf0*/  F2FP.BF16.F32.PACK_AB R169, R35, R169 ;  /* 0x000000a923a9723e */ /* 0x000fc600000010ff */
[----:B------:R-:W-:Y:S01]  /*15d00*/  FADD.FTZ R42, R35, R42 ;  /* 0x0000002a232a7221 */ /* 0x000fe20000010000 */
[----:B0-----:R-:W-:-:S03]  /*15d10*/  F2FP.BF16.F32.PACK_AB R167, R25, R86 ;  /* 0x0000005619a7723e */ /* 0x001fc600000010ff */
[----:B------:R-:W-:Y:S01]  /*15d20*/  FADD.FTZ R42, R171, R42 ;  /* 0x0000002aab2a7221 */ /* 0x000fe20000010000 */
[----:B------:R-:W-:-:S03]  /*15d30*/  F2FP.BF16.F32.PACK_AB R171, R38, R171 ;  /* 0x000000ab26ab723e */ /* 0x000fc600000010ff */
[----:B------:R-:W-:-:S04]  /*15d40*/  FADD.FTZ R42, R38, R42 ;  /* 0x0000002a262a7221 */ /* 0x000fc80000010000 */
[----:B------:R-:W-:-:S04]  /*15d50*/  FADD.FTZ R42, R10, R42 ;  /* 0x0000002a0a2a7221 */ /* 0x000fc80000010000 */
[----:B------:R-:W-:-:S04]  /*15d60*/  FADD.FTZ R42, R11, R42 ;  /* 0x0000002a0b2a7221 */ /* 0x000fc80000010000 */
[----:B------:R-:W-:-:S04]  /*15d70*/  FADD.FTZ R42, R4, R42 ;  /* 0x0000002a042a7221 */ /* 0x000fc80000010000 */
[----:B------:R-:W-:Y:S01]  /*15d80*/  FADD.FTZ R42, R5, R42 ;  /* 0x0000002a052a7221 */ /* 0x000fe20000010000 */
[----:B------:R-:W-:Y:S01]  /*15d90*/  FADD.FTZ R5, R41, R14 ;  /* 0x0000000e29057221 */ /* 0x000fe20000010000 */
[----:B------:R-:W-:Y:S02]  /*15da0*/  IMAD.MOV.U32 R14, RZ, RZ, R3 ;  /* 0x000000ffff0e7224 */ /* 0x000fe400078e0003 */
        /* <DEDUP_REMOVED lines=15> */
[----:B------:R-:W-:Y:S02]  /*15ea0*/  IMAD.MOV.U32 R13, RZ, RZ, R7 ;  /* 0x000000ffff0d7224 */ /* 0x000fe400078e0007 */
[----:B------:R-:W-:-:S04]  /*15eb0*/  FADD.FTZ R10, R78, R11 ;  /* 0x0000000b4e0a7221 */ /* 0x000fc80000010000 */
[----:B------:R-:W-:-:S04]  /*15ec0*/  FADD.FTZ R11, R79, R10 ;  /* 0x0000000a4f0b7221 */ /* 0x000fc80000010000 */
[----:B------:R-:W-:-:S04]  /*15ed0*/  FADD.FTZ R10, R82, R11 ;  /* 0x0000000b520a7221 */ /* 0x000fc80000010000 */
[----:B------:R-:W-:-:S04]  /*15ee0*/  FADD.FTZ R11, R83, R10 ;  /* 0x0000000a530b7221 */ /* 0x000fc80000010000 */
[----:B------:R-:W-:Y:S01]  /*15ef0*/  FADD.FTZ R10, R86, R11 ;  /* 0x0000000b560a7221 */ /* 0x000fe20000010000 */
[----:B------:R-:W-:-:S03]  /*15f00*/  IMAD.MOV.U32 R11, RZ, RZ, R196 ;  /* 0x000000ffff0b7224 */ /* 0x000fc600078e00c4 */
[----:B------:R-:W-:Y:S01]  /*15f10*/  FADD.FTZ R4, R25, R10 ;  /* 0x0000000a19047221 */ /* 0x000fe20000010000 */
[----:B------:R-:W-:Y:S01]  /*15f20*/  IMAD.MOV.U32 R10, RZ, RZ, R194 ;  /* 0x000000ffff0a7224 */ /* 0x000fe200078e00c2 */
[----:B------:R-:W-:Y:S06]  /*15f30*/  @P2 BRA `(.L_x_606) ;  /* 0xffffffd800f02947 */ /* 0x000fec000383ffff */
.L_x_595:
[----:B------:R-:W-:Y:S05]  /*15f40*/  BSYNC B0 ;  /* 0x0000000000007941 */ /* 0x000fea0003800000 */
.L_x_594:
        /* <DEDUP_REMOVED lines=67> */
.L_x_607:
[----:B------:R-:W-:Y:S01]  /*16380*/  IMAD R6, R194, 0x8, R2 ;  /* 0x00000008c2067824 */ /* 0x000fe200078e0202 */
[----:B------:R-:W-:-:S04]  /*16390*/  SHF.L.U32 R9, R196, 0x1f, RZ ;  /* 0x0000001fc4097819 */ /* 0x000fc800000006ff */
[----:B------:R0:W1:Y:S01]  /*163a0*/  SYNCS.PHASECHK.TRANS64.TRYWAIT P2, [R6+URZ+0x34850], R9 ;  /* 0x03485009060075a7 */ /* 0x000062000804017f */
[----:B------:R-:W-:Y:S05]  /*163b0*/  @!P0 BRA `(.L_x_608) ;  /* 0x0000000000048947 */ /* 0x000fea0003800000 */
[----:B------:R-:W-:Y:S01]  /*163c0*/  BPT.TRAP 0x1 ;  /* 0x000000040000795c */ /* 0x000fe20000300000 */
.L_x_608:
[----:B------:R-:W-:Y:S01]  /*163d0*/  VIADD R2, R2, 0x400 ;  /* 0x0000040002027836 */ /* 0x000fe20000000000 */
[----:B------:R-:W-:Y:S04]  /*163e0*/  BSSY B0, `(.L_x_609) ;  /* 0x0000008000007945 */ /* 0x000fe80003800000 */
[----:B------:R-:W-:-:S04]  /*163f0*/  SHF.R.U32.HI R2, RZ, 0x4, R2 ;  /* 0x00000004ff027819 */ /* 0x000fc80000011602 */
[----:B------:R-:W-:-:S04]  /*16400*/  LOP3.LUT R2, R2, 0x3fff, RZ, 0xc0, !PT ;  /* 0x00003fff02027812 */ /* 0x000fc800078ec0ff */
[----:B------:R-:W-:-:S05]  /*16410*/  LOP3.LUT R11, R2, 0x4000000, RZ, 0xfc, !PT ;  /* 0x04000000020b7812 */ /* 0x000fca00078efcff */
[----:B------:R-:W-:Y:S01]  /*16420*/  IMAD R2, R194, 0x800, R11 ;  /* 0x00000800c2027824 */ /* 0x000fe200078e020b */
[----:B-1----:R-:W-:Y:S06]  /*16430*/  @P2 BRA `(.L_x_610) ;  /* 0x0000000000082947 */ /* 0x002fec0003800000 */
[----:B------:R-:W1:Y:S02]  /*16440*/  SYNCS.PHASECHK.TRANS64.TRYWAIT P0, [R6+URZ+0x34850], R9 ;  /* 0x03485009060075a7 */ /* 0x000e64000800017f */
[----:B-1----:R-:W-:Y:S05]  /*16450*/  @!P0 BRA `(.L_x_611) ;  /* 0x000000bc00d88947 */ /* 0x002fea0003800000 */
.L_x_610:
[----:B------:R-:W-:Y:S05]  /*16460*/  BSYNC B0 ;  /* 0x0000000000007941 */ /* 0x000fea0003800000 */
.L_x_609:
[----:B------:R-:W-:Y:S01]  /*16470*/  IMAD.MOV.U32 R8, RZ, RZ, R2 ;  /* 0x000000ffff087224 */ /* 0x000fe200078e0002 */
[----:B------:R-:W-:Y:S01]  /*16480*/  WARPGROUP.ARRIVE ;  /* 0x00000000000079c5 */ /* 0x000fe20000000000 */
[----:B01----:R-:W-:Y:S02]  /*16490*/  IMAD.MOV.U32 R9, RZ, RZ, 0x40000040 ;  /* 0x40000040ff097424 */ /* 0x003fe400078e00ff */
[----:B------:R-:W-:Y:S01]  /*164a0*/  VIADD R194, R194, 0x1 ;  /* 0x00000001c2c27836 */ /* 0x000fe20000000000 */
[----:B------:R-:W-:Y:S01]  /*164b0*/  R2UR UR6, R8 ;  /* 0x00000000080672ca */ /* 0x000fe200000e0000 */
[----:B------:R-:W-:Y:S01]  /*164c0*/  VIADD R8, R2, 0x80 ;  /* 0x0000008002087836 */ /* 0x000fe20000000000 */
[----:B------:R-:W-:Y:S01]  /*164d0*/  R2UR UR7, R9 ;  /* 0x00000000090772ca */ /* 0x000fe200000e0000 */
[----:B------:R-:W-:Y:S01]  /*164e0*/  IMAD.MOV.U32 R9, RZ, RZ, 0x40000040 ;  /* 0x40000040ff097424 */ /* 0x000fe200078e00ff */
[----:B------:R-:W-:Y:S01]  /*164f0*/  ISETP.NE.AND P2, PT, R194, 0x2, PT ;  /* 0x00000002c200780c */ /* 0x000fe20003f45270 */
[----:B------:R-:W-:-:S02]  /*16500*/  IMAD.MOV.U32 R21, RZ, RZ, -0x800000 ;  /* 0xff800000ff157424 */ /* 0x000fc400078e00ff */
[----:B------:R-:W-:Y:S01]  /*16510*/  IMAD.MOV.U32 R20, RZ, RZ, -0x800000 ;  /* 0xff800000ff147424 */ /* 0x000fe200078e00ff */
[----:B------:R-:W-:Y:S01]  /*16520*/  SEL R194, R194, RZ, P2 ;  /* 0x000000ffc2c27207 */ /* 0x000fe20001000000 */
[----:B------:R-:W-:-:S06]  /*16530*/  VIADD R206, R206, 0x1 ;  /* 0x00000001cece7836 */ /* 0x000fcc0000000000 */
        /* <DEDUP_REMOVED lines=40> */
[----:B------:R-:W0:Y:S02]  /*167c0*/  SHFL.BFLY PT, R2, R5, 0x2, 0x1f ;  /* 0x0c401f0005027f89 */ /* 0x000e2400000e0000 */
[----:B0-----:R-:W-:Y:S01]  /*167d0*/  FADD.FTZ R2, R2, R5 ;  /* 0x0000000502027221 */ /* 0x001fe20000010000 */
[----:B------:R-:W-:Y:S02]  /*167e0*/  WARPGROUP.DEPBAR.LE gsb0, 0x0 ;  /* 0x00008000000079c5 */ /* 0x000fe40000010000 */
[----:B------:R-:W-:-:S06]  /*167f0*/  WARPGROUP.ARRIVE ;  /* 0x00000000000079c5 */ /* 0x000fcc0000000000 */
[----:B------:R-:W-:Y:S01]  /*16800*/  HGMMA.64x128x16.F32.BF16 R24, R160, gdesc[UR4].tnspB, R24, gsb0 ;  /* 0x41e00004a0187df0 */ /* 0x000fe20008001818 */
[----:B------:R-:W-:Y:S02]  /*16810*/  R2UR UR6, R8 ;  /* 0x00000000080672ca */ /* 0x000fe400000e0000 */
[----:B------:R-:W-:Y:S02]  /*16820*/  R2UR UR7, R9 ;  /* 0x00000000090772ca */ /* 0x000fe400000e0000 */
[----:B------:R-:W0:Y:S02]  /*16830*/  SHFL.BFLY PT, R9, R4, 0x2, 0x1f ;  /* 0x0c401f0004097f89 */ /* 0x000e2400000e0000 */
[----:B0-----:R-:W-:Y:S01]  /*16840*/  FADD.FTZ R8, R9, R4 ;  /* 0x0000000409087221 */ /* 0x001fe20000010000 */
[----:B------:R-:W-:Y:S01]  /*16850*/  IMAD.MOV.U32 R4, RZ, RZ, RZ ;  /* 0x000000ffff047224 */ /* 0x000fe200078e00ff */
[----:B------:R-:W0:Y:S04]  /*16860*/  SHFL.BFLY PT, R9, R2, 0x1, 0x1f ;  /* 0x0c201f0002097f89 */ /* 0x000e2800000e0000 */
[----:B------:R-:W1:Y:S01]  /*16870*/  SHFL.BFLY PT, R11, R8, 0x1, 0x1f ;  /* 0x0c201f00080b7f89 */ /* 0x000e6200000e0000 */
[----:B0-----:R-:W-:Y:S01]  /*16880*/  FADD.FTZ R10, R2, R9 ;  /* 0x00000009020a7221 */ /* 0x001fe20000010000 */
[----:B------:R-:W-:-:S02]  /*16890*/  IMAD.MOV.U32 R2, RZ, RZ, RZ ;  /* 0x000000ffff027224 */ /* 0x000fc400078e00ff */
[----:B-1----:R-:W-:Y:S02]  /*168a0*/  FADD.FTZ R12, R8, R11 ;  /* 0x0000000b080c7221 */ /* 0x002fe40000010000 */
[----:B------:R-:W-:Y:S01]  /*168b0*/  FSETP.NE.FTZ.AND P0, PT, R10, RZ, PT ;  /* 0x000000ff0a00720b */ /* 0x000fe20003f15000 */
[----:B------:R-:W-:Y:S01]  /*168c0*/  @!P1 VIADD R8, R6, 0x34860 ;  /* 0x0003486006089836 */ /* 0x000fe20000000000 */
[----:B------:R-:W-:Y:S02]  /*168d0*/  SEL R11, RZ, 0x1, P2 ;  /* 0x00000001ff0b7807 */ /* 0x000fe40001000000 */
[----:B------:R-:W-:Y:S02]  /*168e0*/  FSETP.NE.FTZ.AND P3, PT, R12, RZ, PT ;  /* 0x000000ff0c00720b */ /* 0x000fe40003f75000 */
[----:B------:R-:W-:Y:S02]  /*168f0*/  @!P1 PRMT R8, RZ, 0x654, R8 ;  /* 0x00000654ff089816 */ /* 0x000fe40000000008 */
[----:B------:R-:W-:-:S05]  /*16900*/  LOP3.LUT R196, R196, R11, RZ, 0x3c, !PT ;  /* 0x0000000bc4c47212 */ /* 0x000fca00078e3cff */
[----:B------:R-:W0:Y:S01]  /*16910*/  @P0 MUFU.LG2 R5, R10 ;  /* 0x0000000a00050308 */ /* 0x000e220000000c00 */
[----:B------:R-:W-:-:S03]  /*16920*/  @P0 FMUL.FTZ R6, R0, 0.69314718246459960938 ;  /* 0x3f31721800060820 */ /* 0x000fc60000410000 */
[----:B------:R-:W-:-:S04]  /*16930*/  @P3 FMUL.FTZ R11, R0, 0.69314718246459960938 ;  /* 0x3f317218000b3820 */ /* 0x000fc80000410000 */
        /* <DEDUP_REMOVED lines=77> */
.L_x_537:
[----:B------:R-:W1:Y:S08]  /*16e10*/  S2UR UR5, SR_CgaCtaId ;  /* 0x00000000000579c3 */ /* 0x000e700000008800 */
[----:B------:R-:W-:Y:S06]  /*16e20*/  BAR.SYNC.DEFER_BLOCKING 0x5, 0x180 ;  /* 0x0146000000007b1d */ /* 0x000fec0000010000 */
[----:B------:R-:W-:Y:S01]  /*16e30*/  UMOV UR4, 0x400 ;  /* 0x0000040000047882 */ /* 0x000fe20000000000 */
[----:B------:R-:W-:Y:S01]  /*16e40*/  BSSY B0, `(.L_x_612) ;  /* 0x00002da000007945 */ /* 0x000fe20003800000 */
[----:B-1----:R-:W-:-:S06]  /*16e50*/  ULEA UR4, UR5, UR4, 0x18 ;  /* 0x0000000405047291 */ /* 0x002fcc000f8ec03f */
[----:B------:R-:W-:-:S05]  /*16e60*/  IMAD.U32 R2, RZ, RZ, UR4 ;  /* 0x00000004ff027e24 */ /* 0x000fca000f8e00ff */
[----:B------:R1:W2:Y:S01]  /*16e70*/  LDS.128 R144, [R2+0x348d0] ;  /* 0x0348d00002907984 */ /* 0x0002a20000000c00 */
[----:B------:R-:W-:Y:S06]  /*16e80*/  BAR.ARV 0x4, 0x180 ;  /* 0x0106000000007b1d */ /* 0x000fec0000002000 */
[----:B------:R-:W-:Y:S05]  /*16e90*/  @P0 BRA `(.L_x_613) ;  /* 0x0000002000640947 */ /* 0x000fea0003800000 */
[----:B------:R-:W3:Y:S01]  /*16ea0*/  LDL R0, [R1+0x84] ;  /* 0x0000840001007983 */ /* 0x000ee20000100800 */
[----:B------:R-:W4:Y:S01]  /*16eb0*/  S2R R3, SR_SWINHI ;  /* 0x0000000000037919 */ /* 0x000f220000002f00 */
[----:B------:R-:W-:Y:S01]  /*16ec0*/  F2FP.BF16.F32.PACK_AB R32, R73, R72 ;  /* 0x000000484920723e */ /* 0x000fe200000010ff */
[----:B------:R-:W-:Y:S01]  /*16ed0*/  ULDC.64 UR6, c[0x0][0xc00] ;  /* 0x0003000000067ab9 */ /* 0x000fe20000000a00 */
[----:B------:R-:W-:Y:S01]  /*16ee0*/  ULDC.64 UR4, c[0x0][0xc08] ;  /* 0x0003020000047ab9 */ /* 0x000fe20000000a00 */
[----:B------:R-:W2:Y:S01]  /*16ef0*/  LDL R104, [R1+0x80] ;  /* 0x0000800001687983 */ /* 0x000ea20000100800 */
[----:B------:R-:W-:Y:S02]  /*16f00*/  MOV R100, R2 ;  /* 0x0000000200647202 */ /* 0x000fe40000000f00 */
[----:B----4-:R-:W-:Y:S01]  /*16f10*/  MOV R101, R3 ;  /* 0x0000000300657202 */ /* 0x010fe20000000f00 */
[----:B------:R-:W-:Y:S02]  /*16f20*/  BAR.SYNC.DEFER_BLOCKING 0x1, 0x100 ;  /* 0x0044000000007b1d */ /* 0x000fe40000010000 */
[----:B---3--:R-:W-:-:S03]  /*16f30*/  IMAD.WIDE R8, R0, 0x2, R100 ;  /* 0x0000000200087825 */ /* 0x008fc600078e0264 */
[C---:B------:R-:W-:Y:S02]  /*16f40*/  LOP3.LUT R3, R8.reuse, 0x380, RZ, 0xc0, !PT ;  /* 0x0000038008037812 */ /* 0x040fe400078ec0ff */
[C---:B------:R-:W-:Y:S02]  /*16f50*/  IADD3 R11, P6, R8.reuse, 0x20, RZ ;  /* 0x00000020080b7810 */ /* 0x040fe40007fde0ff */
[----:B------:R-:W-:Y:S02]  /*16f60*/  SHF.R.U64 R3, R3, 0x3, RZ ;  /* 0x0000000303037819 */ /* 0x000fe400000012ff */
[C---:B0-----:R-:W-:Y:S02]  /*16f70*/  IADD3 R6, P5, R8.reuse, 0x40, RZ ;  /* 0x0000004008067810 */ /* 0x041fe40007fbe0ff */
[C---:B------:R-:W-:Y:S02]  /*16f80*/  IADD3 R31, P4, R8.reuse, 0x60, RZ ;  /* 0x00000060081f7810 */ /* 0x040fe40007f9e0ff */
[----:B------:R-:W-:-:S02]  /*16f90*/  IADD3 R33, P3, R8, 0x4000, RZ ;  /* 0x0000400008217810 */ /* 0x000fc40007f7e0ff */
[C---:B------:R-:W-:Y:S02]  /*16fa0*/  IADD3 R35, P2, R8.reuse, 0x4020, RZ ;  /* 0x0000402008237810 */ /* 0x040fe40007f5e0ff */
[C---:B------:R-:W-:Y:S02]  /*16fb0*/  IADD3 R26, P1, R8.reuse, 0x4040, RZ ;  /* 0x00004040081a7810 */ /* 0x040fe40007f3e0ff */
[----:B------:R-:W-:Y:S02]  /*16fc0*/  IADD3 R103, P0, R8, 0x4060, RZ ;  /* 0x0000406008677810 */ /* 0x000fe40007f1e0ff */
[----:B------:R-:W-:Y:S02]  /*16fd0*/  LOP3.LUT R8, R3, R8, RZ, 0x3c, !PT ;  /* 0x0000000803087212 */ /* 0x000fe400078e3cff */
[----:B------:R-:W-:Y:S02]  /*16fe0*/  LOP3.LUT R0, R11, 0x380, RZ, 0xc0, !PT ;  /* 0x000003800b007812 */ /* 0x000fe400078ec0ff */
[----:B------:R-:W-:-:S02]  /*16ff0*/  LOP3.LUT R3, R6, 0x380, RZ, 0xc0, !PT ;  /* 0x0000038006037812 */ /* 0x000fc400078ec0ff */
[----:B------:R-:W-:Y:S02]  /*17000*/  LOP3.LUT R10, R31, 0x380, RZ, 0xc0, !PT ;  /* 0x000003801f0a7812 */ /* 0x000fe400078ec0ff */
[----:B------:R-:W-:Y:S02]  /*17010*/  SHF.R.U64 R0, R0, 0x3, RZ ;  /* 0x0000000300007819 */ /* 0x000fe400000012ff */
[----:B------:R-:W-:Y:S02]  /*17020*/  SHF.R.U64 R3, R3, 0x3, RZ ;  /* 0x0000000303037819 */ /* 0x000fe400000012ff */
[----:B------:R-:W-:Y:S02]  /*17030*/  LOP3.LUT R14, R33, 0x380, RZ, 0xc0, !PT ;  /* 0x00000380210e7812 */ /* 0x000fe400078ec0ff */
[----:B------:R-:W-:Y:S02]  /*17040*/  SHF.R.U64 R10, R10, 0x3, RZ ;  /* 0x000000030a0a7819 */ /* 0x000fe400000012ff */
[----:B------:R-:W-:-:S02]  /*17050*/  LOP3.LUT R4, R0, R11, RZ, 0x3c, !PT ;  /* 0x0000000b00047212 */ /* 0x000fc400078e3cff */
[----:B------:R-:W-:Y:S02]  /*17060*/  LOP3.LUT R6, R3, R6, RZ, 0x3c, !PT ;  /* 0x0000000603067212 */ /* 0x000fe400078e3cff */
[----:B------:R-:W-:Y:S01]  /*17070*/  LOP3.LUT R0, R35, 0x380, RZ, 0xc0, !PT ;  /* 0x0000038023007812 */ /* 0x000fe200078ec0ff */
[--C-:B------:R-:W-:Y:S01]  /*17080*/  IMAD.X R5, RZ, RZ, R9.reuse, P6 ;  /* 0x000000ffff057224 */ /* 0x100fe200030e0609 */
[----:B------:R-:W-:Y:S01]  /*17090*/  SHF.R.U64 R14, R14, 0x3, RZ ;  /* 0x000000030e0e7819 */ /* 0x000fe200000012ff */
[--C-:B------:R-:W-:Y:S01]  /*170a0*/  IMAD.X R7, RZ, RZ, R9.reuse, P5 ;  /* 0x000000ffff077224 */ /* 0x100fe200028e0609 */
[----:B------:R-:W-:Y:S01]  /*170b0*/  LOP3.LUT R3, R26, 0x380, RZ, 0xc0, !PT ;  /* 0x000003801a037812 */ /* 0x000fe200078ec0ff */
[--C-:B------:R-:W-:Y:S01]  /*170c0*/  IMAD.X R13, RZ, RZ, R9.reuse, P4 ;  /* 0x000000ffff0d7224 */ /* 0x100fe200020e0609 */
[----:B------:R-:W-:Y:S01]  /*170d0*/  LOP3.LUT R12, R10, R31, RZ, 0x3c, !PT ;  /* 0x0000001f0a0c7212 */ /* 0x000fe200078e3cff */
[--C-:B------:R-:W-:Y:S01]  /*170e0*/  IMAD.X R15, RZ, RZ, R9.reuse, P3 ;  /* 0x000000ffff0f7224 */ /* 0x100fe200018e0609 */
[----:B------:R-:W-:Y:S01]  /*170f0*/  MOV R30, R8 ;  /* 0x00000008001e7202 */ /* 0x000fe20000000f00 */
[--C-:B------:R-:W-:Y:S01]  /*17100*/  IMAD.X R25, RZ, RZ, R9.reuse, P2 ;  /* 0x000000ffff197224 */ /* 0x100fe200010e0609 */
[----:B------:R-:W-:Y:S01]  /*17110*/  LOP3.LUT R28, R103, 0x380, RZ, 0xc0, !PT ;  /* 0x00000380671c7812 */ /* 0x000fe200078ec0ff */
[--C-:B------:R-:W-:Y:S01]  /*17120*/  IMAD.X R27, RZ, RZ, R9.reuse, P1 ;  /* 0x000000ffff1b7224 */ /* 0x100fe200008e0609 */
[----:B------:R-:W-:Y:S01]  /*17130*/  F2FP.BF16.F32.PACK_AB R8, R89, R88 ;  /* 0x000000585908723e */ /* 0x000fe200000010ff */
[----:B------:R-:W-:Y:S01]  /*17140*/  IMAD.X R29, RZ, RZ, R9, P0 ;  /* 0x000000ffff1d7224 */ /* 0x000fe200000e0609 */
[----:B------:R-:W-:-:S02]  /*17150*/  F2FP.BF16.F32.PACK_AB R9, R95, R94 ;  /* 0x0000005e5f09723e */ /* 0x000fc400000010ff */
[----:B------:R-:W-:Y:S02]  /*17160*/  F2FP.BF16.F32.PACK_AB R10, R91, R90 ;  /* 0x0000005a5b0a723e */ /* 0x000fe400000010ff */
[----:B------:R-:W-:Y:S02]  /*17170*/  F2FP.BF16.F32.PACK_AB R11, R97, R96 ;  /* 0x00000060610b723e */ /* 0x000fe400000010ff */
[----:B------:R-:W-:Y:S02]  /*17180*/  SHF.R.U64 R0, R0, 0x3, RZ ;  /* 0x0000000300007819 */ /* 0x000fe400000012ff */
[----:B------:R-:W-:Y:S02]  /*17190*/  LOP3.LUT R14, R14, R33, RZ, 0x3c, !PT ;  /* 0x000000210e0e7212 */ /* 0x000fe400078e3cff */
[----:B------:R-:W-:Y:S02]  /*171a0*/  SHF.R.U64 R3, R3, 0x3, RZ ;  /* 0x0000000303037819 */ /* 0x000fe400000012ff */
[----:B------:R-:W-:Y:S01]  /*171b0*/  SHF.R.U64 R28, R28, 0x3, RZ ;  /* 0x000000031c1c7819 */ /* 0x000fe200000012ff */
[----:B------:R0:W-:Y:S01]  /*171c0*/  STSM.16.M88.4 [R30], R8 ;  /* 0x000000081e007844 */ /* 0x0001e20000000200 */
[----:B------:R-:W-:-:S02]  /*171d0*/  MOV R33, R4 ;  /* 0x0000000400217202 */ /* 0x000fc40000000f00 */
[----:B------:R-:W-:Y:S02]  /*171e0*/  MOV R34, R6 ;  /* 0x0000000600227202 */ /* 0x000fe40000000f00 */
[----:B------:R-:W-:Y:S02]  /*171f0*/  LOP3.LUT R24, R0, R35, RZ, 0x3c, !PT ;  /* 0x0000002300187212 */ /* 0x000fe400078e3cff */
[----:B------:R-:W-:Y:S02]  /*17200*/  F2FP.BF16.F32.PACK_AB R4, R93, R92 ;  /* 0x0000005c5d04723e */ /* 0x000fe400000010ff */
[----:B------:R-:W-:Y:S02]  /*17210*/  F2FP.BF16.F32.PACK_AB R5, R99, R98 ;  /* 0x000000626305723e */ /* 0x000fe400000010ff */
[----:B------:R-:W-:Y:S02]  /*17220*/  F2FP.BF16.F32.PACK_AB R6, R37, R36 ;  /* 0x000000242506723e */ /* 0x000fe400000010ff */
[----:B------:R-:W-:-:S02]  /*17230*/  F2FP.BF16.F32.PACK_AB R7, R39, R38 ;  /* 0x000000262707723e */ /* 0x000fc400000010ff */
[----:B------:R-:W-:Y:S02]  /*17240*/  LOP3.LUT R26, R3, R26, RZ, 0x3c, !PT ;  /* 0x0000001a031a7212 */ /* 0x000fe400078e3cff */
[----:B------:R-:W-:Y:S02]  /*17250*/  MOV R35, R12 ;  /* 0x0000000c00237202 */ /* 0x000fe40000000f00 */
[----:B------:R-:W-:Y:S02]  /*17260*/  MOV R0, R14 ;  /* 0x0000000e00007202 */ /* 0x000fe40000000f00 */
[----:B0-----:R-:W-:Y:S02]  /*17270*/  F2FP.BF16.F32.PACK_AB R8, R41, R40 ;  /* 0x000000282908723e */ /* 0x001fe400000010ff */
[----:B------:R-:W-:Y:S02]  /*17280*/  F2FP.BF16.F32.PACK_AB R9, R43, R42 ;  /* 0x0000002a2b09723e */ /* 0x000fe400000010ff */
[----:B------:R-:W-:-:S02]  /*17290*/  F2FP.BF16.F32.PACK_AB R10, R45, R44 ;  /* 0x0000002c2d0a723e */ /* 0x000fc400000010ff */
[----:B------:R-:W-:Y:S02]  /*172a0*/  F2FP.BF16.F32.PACK_AB R11, R47, R46 ;  /* 0x0000002e2f0b723e */ /* 0x000fe400000010ff */
[----:B------:R-:W-:Y:S02]  /*172b0*/  LOP3.LUT R28, R28, R103, RZ, 0x3c, !PT ;  /* 0x000000671c1c7212 */ /* 0x000fe400078e3cff */
[----:B------:R-:W-:Y:S02]  /*172c0*/  F2FP.BF16.F32.PACK_AB R12, R49, R48 ;  /* 0x00000030310c723e */ /* 0x000fe400000010ff */
[----:B------:R-:W-:Y:S02]  /*172d0*/  F2FP.BF16.F32.PACK_AB R13, R51, R50 ;  /* 0x00000032330d723e */ /* 0x000fe400000010ff */
[----:B------:R-:W-:Y:S02]  /*172e0*/  F2FP.BF16.F32.PACK_AB R14, R53, R52 ;  /* 0x00000034350e723e */ /* 0x000fe400000010ff */
[----:B------:R-:W-:Y:S01]  /*172f0*/  F2FP.BF16.F32.PACK_AB R15, R55, R54 ;  /* 0x00000036370f723e */ /* 0x000fe200000010ff */
[----:B------:R0:W-:Y:S01]  /*17300*/  STSM.16.M88.4 [R33], R4 ;  /* 0x0000000421007844 */ /* 0x0001e20000000200 */
[----:B------:R-:W-:-:S02]  /*17310*/  MOV R3, R24 ;  /* 0x0000001800037202 */ /* 0x000fc40000000f00 */
[----:B------:R-:W-:Y:S01]  /*17320*/  MOV R103, R26 ;  /* 0x0000001a00677202 */ /* 0x000fe20000000f00 */
[----:B------:R-:W-:Y:S01]  /*17330*/  STSM.16.M88.4 [R34], R8 ;  /* 0x0000000822007844 */ /* 0x000fe20000000200 */
[----:B------:R-:W-:Y:S02]  /*17340*/  F2FP.BF16.F32.PACK_AB R24, R57, R56 ;  /* 0x000000383918723e */ /* 0x000fe400000010ff */
[----:B------:R-:W-:Y:S01]  /*17350*/  F2FP.BF16.F32.PACK_AB R25, R59, R58 ;  /* 0x0000003a3b19723e */ /* 0x000fe200000010ff */
[----:B------:R3:W-:Y:S01]  /*17360*/  STSM.16.M88.4 [R35], R12 ;  /* 0x0000000c23007844 */ /* 0x0007e20000000200 */
[----:B------:R-:W-:Y:S02]  /*17370*/  F2FP.BF16.F32.PACK_AB R26, R61, R60 ;  /* 0x0000003c3d1a723e */ /* 0x000fe400000010ff */
[----:B------:R-:W-:Y:S02]  /*17380*/  F2FP.BF16.F32.PACK_AB R27, R63, R62 ;  /* 0x0000003e3f1b723e */ /* 0x000fe400000010ff */
[----:B------:R-:W-:-:S02]  /*17390*/  MOV R102, R28 ;  /* 0x0000001c00667202 */ /* 0x000fc40000000f00 */
[----:B------:R-:W-:Y:S02]  /*173a0*/  F2FP.BF16.F32.PACK_AB R28, R65, R64 ;  /* 0x00000040411c723e */ /* 0x000fe400000010ff */
[----:B------:R-:W-:Y:S02]  /*173b0*/  F2FP.BF16.F32.PACK_AB R29, R67, R66 ;  /* 0x00000042431d723e */ /* 0x000fe400000010ff */
[----:B------:R-:W-:Y:S02]  /*173c0*/  F2FP.BF16.F32.PACK_AB R30, R69, R68 ;  /* 0x00000044451e723e */ /* 0x000fe400000010ff */
[----:B------:R-:W-:Y:S02]  /*173d0*/  F2FP.BF16.F32.PACK_AB R31, R71, R70 ;  /* 0x00000046471f723e */ /* 0x000fe400000010ff */
[----:B0-----:R-:W-:Y:S01]  /*173e0*/  F2FP.BF16.F32.PACK_AB R33, R75, R74 ;  /* 0x0000004a4b21723e */ /* 0x001fe200000010ff */
[----:B---3--:R-:W0:Y:S01]  /*173f0*/  LDC.64 R14, c[0x0][0xba8] ;  /* 0x0002ea00ff0e7b82 */ /* 0x008e220000000a00 */
[----:B------:R-:W-:-:S02]  /*17400*/  F2FP.BF16.F32.PACK_AB R34, R77, R76 ;  /* 0x0000004c4d22723e */ /* 0x000fc400000010ff */
[----:B------:R-:W-:Y:S02]  /*17410*/  F2FP.BF16.F32.PACK_AB R35, R79, R78 ;  /* 0x0000004e4f23723e */ /* 0x000fe400000010ff */
[----:B------:R-:W-:Y:S02]  /*17420*/  F2FP.BF16.F32.PACK_AB R4, R81, R80 ;  /* 0x000000505104723e */ /* 0x000fe400000010ff */
[----:B------:R-:W-:Y:S02]  /*17430*/  F2FP.BF16.F32.PACK_AB R5, R83, R82 ;  /* 0x000000525305723e */ /* 0x000fe400000010ff */
[----:B------:R-:W-:Y:S02]  /*17440*/  F2FP.BF16.F32.PACK_AB R6, R85, R84 ;  /* 0x000000545506723e */ /* 0x000fe400000010ff */
[----:B------:R-:W-:Y:S01]  /*17450*/  F2FP.BF16.F32.PACK_AB R7, R87, R86 ;  /* 0x000000565707723e */ /* 0x000fe200000010ff */
[----:B------:R3:W-:Y:S04]  /*17460*/  STSM.16.M88.4 [R0], R24 ;  /* 0x0000001800007844 */ /* 0x0007e80000000200 */
[----:B------:R-:W-:Y:S04]  /*17470*/  STSM.16.M88.4 [R3], R28 ;  /* 0x0000001c03007844 */ /* 0x000fe80000000200 */
[----:B------:R-:W-:Y:S04]  /*17480*/  STSM.16.M88.4 [R103], R32 ;  /* 0x0000002067007844 */ /* 0x000fe80000000200 */
[----:B------:R4:W-:Y:S01]  /*17490*/  STSM.16.M88.4 [R102], R4 ;  /* 0x0000000466007844 */ /* 0x0009e20000000200 */
[----:B------:R-:W-:Y:S01]  /*174a0*/  BAR.SYNC.DEFER_BLOCKING 0x1, 0x100 ;  /* 0x0044000000007b1d */ /* 0x000fe20000010000 */
[----:B------:R-:W-:-:S04]  /*174b0*/  ISETP.NE.U32.AND P0, PT, RZ, UR6, PT ;  /* 0x00000006ff007c0c */ /* 0x000fc8000bf05070 */
[----:B------:R-:W-:Y:S02]  /*174c0*/  ISETP.NE.AND.EX P0, PT, RZ, UR7, PT, P0 ;  /* 0x00000007ff007c0c */ /* 0x000fe4000bf05300 */
[----:B------:R-:W-:Y:S01]  /*174d0*/  IADD3 R8, P1, R204, UR6, RZ ;  /* 0x00000006cc087c10 */ /* 0x000fe2000ff3e0ff */
[----:B---3--:R-:W-:-:S03]  /*174e0*/  IMAD.MOV.U32 R0, RZ, RZ, RZ ;  /* 0x000000ffff007224 */ /* 0x008fc600078e00ff */
[----:B------:R-:W-:Y:S01]  /*174f0*/  IADD3.X R9, R205, UR7, RZ, P1, !PT ;  /* 0x00000007cd097c10 */ /* 0x000fe20008ffe4ff */
[----:B------:R-:W-:Y:S01]  /*17500*/  IMAD.MOV.U32 R24, RZ, RZ, 0x9b8 ;  /* 0x000009b8ff187424 */ /* 0x000fe200078e00ff */
[----:B----4-:R-:W3:Y:S05]  /*17510*/  LDC R102, c[0x0][0xbe8] ;  /* 0x0002fa00ff667b82 */ /* 0x010eea0000000800 */
[----:B------:R-:W4:Y:S01]  /*17520*/  @P0 LDG.E R0, desc[UR56][R8.64] ;  /* 0x0000003808000981 */ /* 0x000f22000c1e1900 */
[----:B------:R-:W-:-:S04]  /*17530*/  ISETP.NE.U32.AND P1, PT, RZ, UR4, PT ;  /* 0x00000004ff007c0c */ /* 0x000fc8000bf25070 */
[----:B------:R-:W-:-:S13]  /*17540*/  ISETP.NE.AND.EX P1, PT, RZ, UR5, PT, P1 ;  /* 0x00000005ff007c0c */ /* 0x000fda000bf25310 */
[----:B------:R-:W-:Y:S01]  /*17550*/  @P1 IADD3 R204, P2, R204, UR4, RZ ;  /* 0x00000004cccc1c10 */ /* 0x000fe2000ff5e0ff */
[----:B------:R-:W-:Y:S02]  /*17560*/  ULDC UR4, c[0x0][0xa88] ;  /* 0x0002a20000047ab9 */ /* 0x000fe40000000800 */
[----:B------:R-:W-:Y:S01]  /*17570*/  IMAD.U32 R3, RZ, RZ, UR4 ;  /* 0x00000004ff037e24 */ /* 0x000fe2000f8e00ff */
[----:B------:R-:W-:Y:S01]  /*17580*/  @P1 IADD3.X R205, R205, UR5, RZ, P2, !PT ;  /* 0x00000005cdcd1c10 */ /* 0x000fe200097fe4ff */
[----:B------:R-:W-:-:S04]  /*17590*/  ULDC UR4, c[0x0][0xad4] ;  /* 0x0002b50000047ab9 */ /* 0x000fc80000000800 */
[----:B------:R0:W5:Y:S01]  /*175a0*/  @P1 LDG.E R3, desc[UR56][R204.64] ;  /* 0x00000038cc031981 */ /* 0x000162000c1e1900 */
[----:B------:R-:W-:-:S04]  /*175b0*/  ISETP.NE.AND P2, PT, R202, RZ, PT ;  /* 0x000000ffca00720c */ /* 0x000fc80003f45270 */
[----:B------:R-:W-:-:S04]  /*175c0*/  SEL R202, R202, UR4, P2 ;  /* 0x00000004caca7c07 */ /* 0x000fc80009000000 */
[----:B------:R-:W-:-:S04]  /*175d0*/  ISETP.GT.AND P3, PT, R202, 0x1, PT ;  /* 0x00000001ca00780c */ /* 0x000fc80003f64270 */
[----:B------:R-:W-:-:S04]  /*175e0*/  SEL R24, R24, 0x978, P3 ;  /* 0x0000097818187807 */ /* 0x000fc80001800000 */
[----:B------:R-:W1:Y:S08]  /*175f0*/  LDC.64 R6, c[0x0][R24+0x220] ;  /* 0x0000880018067b82 */ /* 0x000e700000000a00 */
[----:B------:R-:W2:Y:S01]  /*17600*/  LDC.64 R10, c[0x0][R24+0x218] ;  /* 0x00008600180a7b82 */ /* 0x000ea20000000a00 */
[----:B---3--:R-:W-:-:S07]  /*17610*/  ISETP.NE.AND P4, PT, R102, 0x1, PT ;  /* 0x000000016600780c */ /* 0x008fce0003f85270 */
[----:B------:R-:W3:Y:S01]  /*17620*/  LDC.64 R12, c[0x0][R24+0x228] ;  /* 0x00008a00180c7b82 */ /* 0x000ee20000000a00 */
[----:B------:R-:W-:-:S07]  /*17630*/  ISETP.NE.U32.AND P2, PT, RZ, UR6, PT ;  /* 0x00000006ff007c0c */ /* 0x000fce000bf45070 */
[----:B------:R4:W4:Y:S01]  /*17640*/  LDC.64 R4, c[0x0][R24+0x210] ;  /* 0x0000840018047b82 */ /* 0x0009220000000a00 */
[----:B------:R-:W-:-:S07]  /*17650*/  ISETP.NE.AND.EX P2, PT, RZ, UR7, PT, P2 ;  /* 0x00000007ff007c0c */ /* 0x000fce000bf45320 */
[----:B------:R-:W4:Y:S01]  /*17660*/  @P4 LDC R26, c[0x0][0xbec] ;  /* 0x0002fb00ff1a4b82 */ /* 0x000f220000000800 */
[----:B------:R-:W-:-:S07]  /*17670*/  SEL R203, R203, RZ, !P2 ;  /* 0x000000ffcbcb7207 */ /* 0x000fce0005000000 */
[----:B------:R-:W4:Y:S01]  /*17680*/  @P4 LDC R33, c[0x0][0xbf0] ;  /* 0x0002fc00ff214b82 */ /* 0x000f220000000800 */
[----:B------:R-:W-:Y:S01]  /*17690*/  SEL R25, R226, RZ, !P2 ;  /* 0x000000ffe2197207 */ /* 0x000fe20005000000 */
[----:B-1----:R-:W-:-:S06]  /*176a0*/  IMAD R7, R7, R203, RZ ;  /* 0x000000cb07077224 */ /* 0x002fcc00078e02ff */
[----:B0-----:R-:W0:Y:S01]  /*176b0*/  @!P3 LDC R14, c[0x0][0xb50] ;  /* 0x0002d400ff0ebb82 */ /* 0x001e220000000800 */
[C---:B------:R-:W-:Y:S02]  /*176c0*/  IMAD R31, R6.reuse, R25, R7 ;  /* 0x00000019061f7224 */ /* 0x040fe400078e0207 */
[----:B------:R-:W-:-:S05]  /*176d0*/  IMAD.WIDE.U32 R6, R6, R203, RZ ;  /* 0x000000cb06067225 */ /* 0x000fca00078e00ff */
[----:B------:R-:W1:Y:S01]  /*176e0*/  @!P3 LDC R15, c[0x0][0xb54] ;  /* 0x0002d500ff0fbb82 */ /* 0x000e620000000800 */
[-C--:B--2---:R-:W-:Y:S02]  /*176f0*/  IMAD R29, R11, R199.reuse, RZ ;  /* 0x000000c70b1d7224 */ /* 0x084fe400078e02ff */
[----:B------:R-:W-:-:S04]  /*17700*/  IMAD.WIDE.U32 R10, R10, R199, RZ ;  /* 0x000000c70a0a7225 */ /* 0x000fc800078e00ff */
[----:B------:R-:W-:Y:S01]  /*17710*/  IMAD R25, R208, 0x80, R104 ;  /* 0x00000080d0197824 */ /* 0x000fe200078e0268 */
[----:B------:R-:W-:Y:S01]  /*17720*/  SEL R27, R209, RZ, P3 ;  /* 0x000000ffd11b7207 */ /* 0x000fe20001800000 */
[----:B------:R-:W-:Y:S02]  /*17730*/  IMAD.IADD R28, R11, 0x1, R29 ;  /* 0x000000010b1c7824 */ /* 0x000fe400078e021d */
[----:B------:R-:W-:Y:S02]  /*17740*/  IMAD.IADD R11, R7, 0x1, R31 ;  /* 0x00000001070b7824 */ /* 0x000fe400078e021f */
[----:B------:R-:W-:Y:S02]  /*17750*/  IMAD.MOV.U32 R7, RZ, RZ, R25 ;  /* 0x000000ffff077224 */ /* 0x000fe400078e0019 */
[-C--:B---3--:R-:W-:Y:S02]  /*17760*/  IMAD R29, R13, R27.reuse, RZ ;  /* 0x0000001b0d1d7224 */ /* 0x088fe400078e02ff */
[----:B------:R-:W-:-:S04]  /*17770*/  IMAD.WIDE.U32 R12, R12, R27, RZ ;  /* 0x0000001b0c0c7225 */ /* 0x000fc800078e00ff */
[----:B------:R-:W-:Y:S01]  /*17780*/  IMAD.IADD R29, R13, 0x1, R29 ;  /* 0x000000010d1d7824 */ /* 0x000fe200078e021d */
[--C-:B----4-:R-:W-:Y:S01]  /*17790*/  IADD3 R10, P2, P5, R6, R10, R0.reuse ;  /* 0x0000000a060a7210 */ /* 0x110fe20007d5e000 */
[----:B------:R-:W-:Y:S01]  /*177a0*/  @P4 IMAD.HI.U32 R6, R25, R26, RZ ;  /* 0x0000001a19064227 */ /* 0x000fe200078e00ff */
[----:B------:R-:W-:-:S04]  /*177b0*/  SHF.R.S32.HI R103, RZ, 0x1f, R0 ;  /* 0x0000001fff677819 */ /* 0x000fc80000011400 */
[----:B------:R-:W-:Y:S02]  /*177c0*/  @P4 SHF.R.U32.HI R7, RZ, R33, R6 ;  /* 0x00000021ff074219 */ /* 0x000fe40000011606 */
[----:B------:R-:W-:-:S03]  /*177d0*/  IADD3.X R11, R11, R28, R103, P2, P5 ;  /* 0x0000001c0b0b7210 */ /* 0x000fc600017ea467 */
[--C-:B------:R-:W-:Y:S01]  /*177e0*/  IMAD.MOV R24, RZ, RZ, -R7.reuse ;  /* 0x000000ffff187224 */ /* 0x100fe200078e0a07 */
[----:B------:R-:W-:Y:S02]  /*177f0*/  IADD3 R12, P2, P5, R7, R10, R12 ;  /* 0x0000000a070c7210 */ /* 0x000fe40007d5e00c */
[----:B------:R-:W-:Y:S01]  /*17800*/  SHF.R.S32.HI R6, RZ, 0x1f, R7 ;  /* 0x0000001fff067819 */ /* 0x000fe20000011407 */
[----:B------:R-:W-:-:S03]  /*17810*/  IMAD R7, R102, R24, R25 ;  /* 0x0000001866077224 */ /* 0x000fc600078e0219 */
[----:B------:R-:W-:Y:S01]  /*17820*/  IADD3.X R13, R6, R11, R29, P2, P5 ;  /* 0x0000000b060d7210 */ /* 0x000fe200017ea41d */
[-C--:B------:R-:W-:Y:S01]  /*17830*/  IMAD R5, R5, R7.reuse, RZ ;  /* 0x0000000705057224 */ /* 0x080fe200078e02ff */
[----:B------:R-:W-:Y:S01]  /*17840*/  SHF.R.S32.HI R11, RZ, 0x1f, R7 ;  /* 0x0000001fff0b7819 */ /* 0x000fe20000011407 */
[----:B------:R-:W-:-:S04]  /*17850*/  IMAD.WIDE.U32 R12, R4, R7, R12 ;  /* 0x00000007040c7225 */ /* 0x000fc800078e000c */
[----:B------:R-:W-:Y:S01]  /*17860*/  IMAD R5, R4, R11, R5 ;  /* 0x0000000b04057224 */ /* 0x000fe200078e0205 */
[----:B0-----:R-:W-:-:S03]  /*17870*/  LEA R14, P2, R12, R14, 0x2 ;  /* 0x0000000e0c0e7211 */ /* 0x001fc600078410ff */
[----:B------:R-:W-:-:S05]  /*17880*/  IMAD.IADD R4, R13, 0x1, R5 ;  /* 0x000000010d047824 */ /* 0x000fca00078e0205 */
[----:B-1----:R-:W-:Y:S01]  /*17890*/  LEA.HI.X R15, R12, R15, R4, 0x2, P2 ;  /* 0x0000000f0c0f7211 */ /* 0x002fe200010f1404 */
[----:B------:R-:W-:Y:S06]  /*178a0*/  @P1 BRA `(.L_x_614) ;  /* 0x0000000000101947 */ /* 0x000fec0003800000 */
[----:B------:R-:W-:Y:S05]  /*178b0*/  @!P0 BRA `(.L_x_614) ;  /* 0x00000000000c8947 */ /* 0x000fea0003800000 */
[----:B------:R-:W2:Y:S04]  /*178c0*/  LDG.E R4, desc[UR56][R8.64] ;  /* 0x0000003808047981 */ /* 0x000ea8000c1e1900 */
[----:B-----5:R-:W2:Y:S02]  /*178d0*/  LDG.E R3, desc[UR56][R8.64+0x4] ;  /* 0x0000043808037981 */ /* 0x020ea4000c1e1900 */
[----:B--2---:R-:W-:-:S07]  /*178e0*/  IMAD.IADD R3, R3, 0x1, -R4 ;  /* 0x0000000103037824 */ /* 0x004fce00078e0a04 */
.L_x_614:
[----:B------:R-:W2:Y:S01]  /*178f0*/  LDL R8, [R1+0x7c] ;  /* 0x00007c0001087983 */ /* 0x000ea20000100800 */
[----:B-----5:R-:W-:Y:S01]  /*17900*/  IMAD R3, R3, R102, RZ ;  /* 0x0000006603037224 */ /* 0x020fe200078e02ff */
[----:B------:R-:W-:Y:S02]  /*17910*/  LOP3.LUT P0, RZ, R232, 0x3, RZ, 0xc0, !PT ;  /* 0x00000003e8ff7812 */ /* 0x000fe4000780c0ff */
[----:B------:R-:W-:Y:S04]  /*17920*/  SHFL.IDX PT, R4, R14, RZ, 0x1c1f ;  /* 0x001c1fff0e047589 */ /* 0x000fe800000e0000 */
[----:B------:R-:W0:Y:S04]  /*17930*/  SHFL.IDX PT, R5, R15, RZ, 0x1c1f ;  /* 0x001c1fff0f057589 */ /* 0x000e2800000e0000 */
[----:B------:R-:W-:Y:S04]  /*17940*/  SHFL.IDX PT, R6, R14, 0x1, 0x1c1f ;  /* 0x003c1f000e067f89 */ /* 0x000fe800000e0000 */
[----:B------:R-:W1:Y:S01]  /*17950*/  SHFL.IDX PT, R7, R15, 0x1, 0x1c1f ;  /* 0x003c1f000f077f89 */ /* 0x000e6200000e0000 */
[----:B--2---:R-:W-:-:S04]  /*17960*/  IMAD R8, R208, 0x80, R8 ;  /* 0x00000080d0087824 */ /* 0x004fc800078e0208 */
[C---:B------:R-:W-:Y:S01]  /*17970*/  VIADD R12, R8.reuse, 0x8 ;  /* 0x00000008080c7836 */ /* 0x040fe20000000000 */
[----:B------:R-:W-:-:S04]  /*17980*/  ISETP.GE.OR P1, PT, R8, R3, P0 ;  /* 0x000000030800720c */ /* 0x000fc80000726670 */
[----:B------:R-:W-:-:S09]  /*17990*/  ISETP.GE.OR P0, PT, R12, R3, P0 ;  /* 0x000000030c00720c */ /* 0x000fd20000706670 */
[----:B0-----:R0:W-:Y:S04]  /*179a0*/  @!P1 ST.E desc[UR56][R4.64], R21 ;  /* 0x0000001504009985 */ /* 0x0011e8000c101938 */
[----:B-1----:R0:W-:Y:S01]  /*179b0*/  @!P0 ST.E desc[UR56][R6.64], R20 ;  /* 0x0000001406008985 */ /* 0x0021e2000c101938 */
[----:B------:R-:W-:Y:S05]  /*179c0*/  @P3 BRA `(.L_x_615) ;  /* 0x0000000800843947 */ /* 0x000fea0003800000 */
[----:B0-----:R-:W-:Y:S01]  /*179d0*/  IMAD R5, R227, 0x40, R198 ;  /* 0x00000040e3057824 */ /* 0x001fe200078e02c6 */
[----:B------:R-:W0:Y:S01]  /*179e0*/  @P4 LDC R47, c[0x0][0xbec] ;  /* 0x0002fb00ff2f4b82 */ /* 0x000e220000000800 */
[----:B------:R-:W-:Y:S02]  /*179f0*/  ULDC.64 UR4, c[0x0][0xaa0] ;  /* 0x0002a80000047ab9 */ /* 0x000fe40000000a00 */
[----:B------:R-:W-:-:S05]  /*17a00*/  IMAD.WIDE R100, R5, 0x2, R100 ;  /* 0x0000000205647825 */ /* 0x000fca00078e0264 */
[----:B------:R-:W1:Y:S01]  /*17a10*/  @P4 LDC R49, c[0x0][0xbf0] ;  /* 0x0002fc00ff314b82 */ /* 0x000e620000000800 */
[C---:B------:R-:W-:Y:S01]  /*17a20*/  IADD3 R9, P6, R100.reuse, 0x1000, RZ ;  /* 0x0000100064097810 */ /* 0x040fe20007fde0ff */
[----:B------:R-:W-:Y:S01]  /*17a30*/  IMAD R103, R103, UR4, RZ ;  /* 0x0000000467677c24 */ /* 0x000fe2000f8e02ff */
[----:B------:R-:W-:Y:S01]  /*17a40*/  IADD3 R13, P5, R100, 0x2000, RZ ;  /* 0x00002000640d7810 */ /* 0x000fe20007fbe0ff */
[----:B------:R-:W-:Y:S01]  /*17a50*/  IMAD.WIDE.U32 R20, R0, UR4, RZ ;  /* 0x0000000400147c25 */ /* 0x000fe2000f8e00ff */
[----:B------:R-:W-:Y:S02]  /*17a60*/  LOP3.LUT R8, R9, 0x380, RZ, 0xc0, !PT ;  /* 0x0000038009087812 */ /* 0x000fe400078ec0ff */
[----:B------:R-:W-:Y:S01]  /*17a70*/  IADD3 R25, P3, R100, 0x3000, RZ ;  /* 0x0000300064197810 */ /* 0x000fe20007f7e0ff */
[----:B------:R-:W-:Y:S01]  /*17a80*/  IMAD R103, R0, UR5, R103 ;  /* 0x0000000500677c24 */ /* 0x000fe2000f8e0267 */
[----:B------:R-:W-:Y:S01]  /*17a90*/  SHF.R.U64 R8, R8, 0x3, RZ ;  /* 0x0000000308087819 */ /* 0x000fe200000012ff */
[----:B------:R-:W-:Y:S01]  /*17aa0*/  IMAD R45, R201, 0x20, R227 ;  /* 0x00000020c92d7824 */ /* 0x000fe200078e02e3 */
[----:B------:R-:W-:Y:S01]  /*17ab0*/  ULDC.64 UR4, c[0x0][0xae8] ;  /* 0x0002ba0000047ab9 */ /* 0x000fe20000000a00 */
[----:B------:R-:W-:Y:S01]  /*17ac0*/  IMAD.IADD R21, R21, 0x1, R103 ;  /* 0x0000000115157824 */ /* 0x000fe200078e0267 */
[----:B------:R-:W-:Y:S01]  /*17ad0*/  LOP3.LUT R8, R8, R9, RZ, 0x3c, !PT ;  /* 0x0000000908087212 */ /* 0x000fe200078e3cff */
[----:B------:R-:W-:Y:S01]  /*17ae0*/  IMAD R46, R208, 0x80, R45 ;  /* 0x00000080d02e7824 */ /* 0x000fe200078e022d */
[C---:B------:R-:W-:Y:S01]  /*17af0*/  IADD3 R29, P2, R100.reuse, 0x4000, RZ ;  /* 0x00004000641d7810 */ /* 0x040fe20007f5e0ff */
[----:B------:R-:W-:Y:S01]  /*17b00*/  IMAD.X R9, RZ, RZ, R101, P6 ;  /* 0x000000ffff097224 */ /* 0x000fe200030e0665 */
[C---:B------:R-:W-:Y:S01]  /*17b10*/  IADD3 R33, P1, R100.reuse, 0x5000, RZ ;  /* 0x0000500064217810 */ /* 0x040fe20007f3e0ff */
[----:B------:R-:W-:Y:S01]  /*17b20*/  IMAD.WIDE.U32 R20, R199, UR4, R20 ;  /* 0x00000004c7147c25 */ /* 0x000fe2000f8e0014 */
[----:B------:R-:W-:-:S02]  /*17b30*/  IADD3 R37, P0, R100, 0x6000, RZ ;  /* 0x0000600064257810 */ /* 0x000fc40007f1e0ff */
[----:B------:R-:W-:Y:S01]  /*17b40*/  IADD3 R5, P6, R100, 0x7000, RZ ;  /* 0x0000700064057810 */ /* 0x000fe20007fde0ff */
[----:B0-----:R-:W-:Y:S01]  /*17b50*/  @P4 IMAD.HI.U32 R0, R46, R47, RZ ;  /* 0x0000002f2e004227 */ /* 0x001fe200078e00ff */
[----:B------:R-:W-:Y:S01]  /*17b60*/  SHF.R.S32.HI R44, RZ, 0x1f, R203 ;  /* 0x0000001fff2c7819 */ /* 0x000fe200000114cb */
[----:B------:R-:W5:Y:S01]  /*17b70*/  LD.E.128 R8, desc[UR56][R8.64] ;  /* 0x0000003808087980 */ /* 0x000f62000c101d00 */
[----:B------:R-:W-:Y:S01]  /*17b80*/  LOP3.LUT R12, R13, 0x380, RZ, 0xc0, !PT ;  /* 0x000003800d0c7812 */ /* 0x000fe200078ec0ff */
[----:B------:R-:W-:Y:S01]  /*17b90*/  IMAD R21, R199, UR5, R21 ;  /* 0x00000005c7157c24 */ /* 0x000fe2000f8e0215 */
[----:B------:R-:W-:Y:S01]  /*17ba0*/  LOP3.LUT R24, R25, 0x380, RZ, 0xc0, !PT ;  /* 0x0000038019187812 */ /* 0x000fe200078ec0ff */
[----:B------:R-:W-:Y:S01]  /*17bb0*/  ULDC.64 UR4, c[0x0][0xaf0] ;  /* 0x0002bc0000047ab9 */ /* 0x000fe20000000a00 */
[----:B------:R-:W-:Y:S01]  /*17bc0*/  LOP3.LUT R28, R29, 0x380, RZ, 0xc0, !PT ;  /* 0x000003801d1c7812 */ /* 0x000fe200078ec0ff */
[----:B------:R-:W-:Y:S01]  /*17bd0*/  IMAD.MOV.U32 R45, RZ, RZ, R46 ;  /* 0x000000ffff2d7224 */ /* 0x000fe200078e002e */
[----:B------:R-:W-:Y:S01]  /*17be0*/  LOP3.LUT R32, R33, 0x380, RZ, 0xc0, !PT ;  /* 0x0000038021207812 */ /* 0x000fe200078ec0ff */
[----:B------:R-:W-:Y:S01]  /*17bf0*/  IMAD.X R41, RZ, RZ, R101, P6 ;  /* 0x000000ffff297224 */ /* 0x000fe200030e0665 */
[----:B------:R-:W-:-:S02]  /*17c00*/  LOP3.LUT R36, R37, 0x380, RZ, 0xc0, !PT ;  /* 0x0000038025247812 */ /* 0x000fc400078ec0ff */
[----:B------:R-:W-:Y:S01]  /*17c10*/  LOP3.LUT R4, R5, 0x380, RZ, 0xc0, !PT ;  /* 0x0000038005047812 */ /* 0x000fe200078ec0ff */
[----:B------:R-:W-:Y:S01]  /*17c20*/  IMAD R44, R44, UR4, RZ ;  /* 0x000000042c2c7c24 */ /* 0x000fe2000f8e02ff */
[----:B------:R-:W-:Y:S02]  /*17c30*/  LOP3.LUT R7, R100, 0x380, RZ, 0xc0, !PT ;  /* 0x0000038064077812 */ /* 0x000fe400078ec0ff */
[----:B-1----:R-:W-:Y:S02]  /*17c40*/  @P4 SHF.R.U32.HI R45, RZ, R49, R0 ;  /* 0x00000031ff2d4219 */ /* 0x002fe40000011600 */
[----:B------:R-:W-:Y:S02]  /*17c50*/  SHF.R.U64 R12, R12, 0x3, RZ ;  /* 0x000000030c0c7819 */ /* 0x000fe400000012ff */
[----:B------:R-:W-:Y:S02]  /*17c60*/  SHF.R.U64 R24, R24, 0x3, RZ ;  /* 0x0000000318187819 */ /* 0x000fe400000012ff */
[----:B------:R-:W-:-:S02]  /*17c70*/  SHF.R.U64 R28, R28, 0x3, RZ ;  /* 0x000000031c1c7819 */ /* 0x000fc400000012ff */
[----:B------:R-:W-:Y:S02]  /*17c80*/  SHF.R.U64 R32, R32, 0x3, RZ ;  /* 0x0000000320207819 */ /* 0x000fe400000012ff */
[----:B------:R-:W-:Y:S02]  /*17c90*/  SHF.R.U64 R36, R36, 0x3, RZ ;  /* 0x0000000324247819 */ /* 0x000fe400000012ff */
[----:B------:R-:W-:Y:S01]  /*17ca0*/  SHF.R.U64 R4, R4, 0x3, RZ ;  /* 0x0000000304047819 */ /* 0x000fe200000012ff */
[----:B------:R-:W-:Y:S01]  /*17cb0*/  IMAD R47, R203, UR5, R44 ;  /* 0x00000005cb2f7c24 */ /* 0x000fe2000f8e022c */
[----:B------:R-:W-:Y:S01]  /*17cc0*/  SHF.R.U64 R7, R7, 0x3, RZ ;  /* 0x0000000307077819 */ /* 0x000fe200000012ff */
[----:B------:R-:W-:Y:S01]  /*17cd0*/  IMAD.WIDE.U32 R20, R203, UR4, R20 ;  /* 0x00000004cb147c25 */ /* 0x000fe2000f8e0014 */
[--C-:B------:R-:W-:Y:S01]  /*17ce0*/  SHF.R.S32.HI R0, RZ, 0x1f, R45.reuse ;  /* 0x0000001fff007819 */ /* 0x100fe2000001142d */
[----:B------:R-:W-:Y:S01]  /*17cf0*/  ULDC.64 UR4, c[0x0][0xae0] ;  /* 0x0002b80000047ab9 */ /* 0x000fe20000000a00 */
[----:B------:R-:W-:Y:S01]  /*17d00*/  LOP3.LUT R12, R12, R13, RZ, 0x3c, !PT ;  /* 0x0000000d0c0c7212 */ /* 0x000fe200078e3cff */
[----:B------:R-:W-:Y:S01]  /*17d10*/  IMAD.MOV R49, RZ, RZ, -R45 ;  /* 0x000000ffff317224 */ /* 0x000fe200078e0a2d */
        /* <DEDUP_REMOVED lines=10> */
[----:B------:R-:W-:Y:S01]  /*17dc0*/  LOP3.LUT R100, R7, R100, RZ, 0x3c, !PT ;  /* 0x0000006407647212 */ /* 0x000fe200078e3cff */
[----:B------:R-:W-:Y:S01]  /*17dd0*/  IMAD.IADD R21, R21, 0x1, R47 ;  /* 0x0000000115157824 */ /* 0x000fe200078e022f */
[----:B------:R-:W5:Y:S01]  /*17de0*/  LD.E.128 R12, desc[UR56][R12.64] ;  /* 0x000000380c0c7980 */ /* 0x000f62000c101d00 */
[----:B------:R-:W-:-:S02]  /*17df0*/  IMAD R0, R0, UR4, RZ ;  /* 0x0000000400007c24 */ /* 0x000fc4000f8e02ff */
[----:B------:R-:W-:Y:S01]  /*17e00*/  IMAD R47, R102, R49, R46 ;  /* 0x00000031662f7224 */ /* 0x000fe200078e022e */
[----:B------:R0:W5:Y:S01]  /*17e10*/  LD.E.128 R4, desc[UR56][R100.64] ;  /* 0x0000003864047980 */ /* 0x000162000c101d00 */
[----:B------:R-:W-:-:S03]  /*17e20*/  IMAD R49, R45, UR5, R0 ;  /* 0x000000052d317c24 */ /* 0x000fc6000f8e0200 */
[----:B------:R-:W5:Y:S01]  /*17e30*/  LD.E.128 R24, desc[UR56][R24.64] ;  /* 0x0000003818187980 */ /* 0x000f62000c101d00 */
[----:B------:R-:W-:-:S03]  /*17e40*/  SHF.R.S32.HI R0, RZ, 0x1f, R47 ;  /* 0x0000001fff007819 */ /* 0x000fc6000001142f */
[----:B------:R-:W5:Y:S01]  /*17e50*/  LD.E.128 R28, desc[UR56][R28.64] ;  /* 0x000000381c1c7980 */ /* 0x000f62000c101d00 */
[----:B------:R-:W-:Y:S01]  /*17e60*/  IMAD.WIDE.U32 R20, R45, UR4, R20 ;  /* 0x000000042d147c25 */ /* 0x000fe2000f8e0014 */
[----:B------:R-:W-:Y:S02]  /*17e70*/  ULDC.64 UR4, c[0x0][0xad8] ;  /* 0x0002b60000047ab9 */ /* 0x000fe40000000a00 */
[----:B------:R-:W5:Y:S04]  /*17e80*/  LD.E.128 R32, desc[UR56][R32.64] ;  /* 0x0000003820207980 */ /* 0x000f68000c101d00 */
[----:B------:R-:W5:Y:S04]  /*17e90*/  LD.E.128 R36, desc[UR56][R36.64] ;  /* 0x0000003824247980 */ /* 0x000f68000c101d00 */
[----:B------:R-:W5:Y:S01]  /*17ea0*/  LD.E.128 R40, desc[UR56][R40.64] ;  /* 0x0000003828287980 */ /* 0x000f62000c101d00 */
[----:B------:R-:W-:Y:S01]  /*17eb0*/  @!PT LDS RZ, [RZ] ;  /* 0x00000000fffff984 */ /* 0x000fe20000000800 */
[----:B------:R-:W-:Y:S01]  /*17ec0*/  @!PT LDS RZ, [RZ] ;  /* 0x00000000fffff984 */ /* 0x000fe20000000800 */
[----:B------:R-:W-:Y:S01]  /*17ed0*/  @!PT LDS RZ, [RZ] ;  /* 0x00000000fffff984 */ /* 0x000fe20000000800 */
[----:B------:R-:W-:Y:S01]  /*17ee0*/  @!PT LDS RZ, [RZ] ;  /* 0x00000000fffff984 */ /* 0x000fe20000000800 */
[----:B------:R1:W-:Y:S06]  /*17ef0*/  MEMBAR.ALL.CTA ;  /* 0x0000000000007992 */ /* 0x0003ec0000008000 */
[----:B-1----:R-:W1:Y:S01]  /*17f00*/  FENCE.VIEW.ASYNC.S ;  /* 0x00000000000073c6 */ /* 0x002e620000000000 */
[----:B------:R-:W-:-:S02]  /*17f10*/  IMAD R48, R208, 0x80, R227 ;  /* 0x00000080d0307824 */ /* 0x000fc400078e02e3 */
[----:B------:R-:W-:Y:S02]  /*17f20*/  IMAD.IADD R21, R21, 0x1, R49 ;  /* 0x0000000115157824 */ /* 0x000fe400078e0231 */
[----:B------:R-:W-:Y:S02]  /*17f30*/  IMAD R44, R0, UR4, RZ ;  /* 0x00000004002c7c24 */ /* 0x000fe4000f8e02ff */
[C---:B------:R-:W-:Y:S02]  /*17f40*/  VIADD R0, R48.reuse, 0x20 ;  /* 0x0000002030007836 */ /* 0x040fe40000000000 */
[C---:B------:R-:W-:Y:S02]  /*17f50*/  IMAD R45, R47.reuse, UR5, R44 ;  /* 0x000000052f2d7c24 */ /* 0x040fe4000f8e022c */
[----:B------:R-:W-:Y:S01]  /*17f60*/  IMAD.WIDE.U32 R20, R47, UR4, R20 ;  /* 0x000000042f147c25 */ /* 0x000fe2000f8e0014 */
[-C--:B------:R-:W-:Y:S01]  /*17f70*/  ISETP.GE.AND P2, PT, R48, R3.reuse, PT ;  /* 0x000000033000720c */ /* 0x080fe20003f46270 */
[----:B------:R-:W-:Y:S01]  /*17f80*/  ULDC.64 UR4, c[0x0][0xa80] ;  /* 0x0002a00000047ab9 */ /* 0x000fe20000000a00 */
[----:B------:R-:W-:Y:S01]  /*17f90*/  ISETP.GE.AND P0, PT, R0, R3, PT ;  /* 0x000000030000720c */ /* 0x000fe20003f06270 */
[----:B------:R-:W-:Y:S01]  /*17fa0*/  IMAD.IADD R21, R21, 0x1, R45 ;  /* 0x0000000115157824 */ /* 0x000fe200078e022d */
[----:B------:R-:W-:Y:S01]  /*17fb0*/  LEA R46, P3, R20, UR4, 0x1 ;  /* 0x00000004142e7c11 */ /* 0x000fe2000f8608ff */
[----:B------:R-:W-:-:S03]  /*17fc0*/  VIADD R0, R2, 0x34820 ;  /* 0x0003482002007836 */ /* 0x000fc60000000000 */
[----:B------:R-:W-:Y:S02]  /*17fd0*/  LEA.HI.X R47, R20, UR5, R21, 0x1, P3 ;  /* 0x00000005142f7c11 */ /* 0x000fe400098f0c15 */
[----:B------:R-:W-:Y:S01]  /*17fe0*/  PRMT R0, RZ, 0x654, R0 ;  /* 0x00000654ff007816 */ /* 0x000fe20000000000 */
[----:B------:R-:W-:Y:S01]  /*17ff0*/  VIADD R44, R48, 0x40 ;  /* 0x00000040302c7836 */ /* 0x000fe20000000000 */
[----:B-1----:R0:W1:Y:S01]  /*18000*/  SHFL.IDX PT, R21, R46, RZ, 0x181f ;  /* 0x00181fff2e157589 */ /* 0x00206200000e0000 */
[----:B------:R-:W-:Y:S01]  /*18010*/  BSSY B1, `(.L_x_616) ;  /* 0x0000010000017945 */ /* 0x000fe20003800000 */
[----:B------:R0:W-:Y:S02]  /*18020*/  SYNCS.ARRIVE.TRANS64.RED.A1T0 RZ, [R0+URZ], RZ ;  /* 0x000000ff00ff79a7 */ /* 0x0001e4000810043f */
[----:B------:R0:W2:Y:S01]  /*18030*/  SHFL.IDX PT, R45, R47, RZ, 0x181f ;  /* 0x00181fff2f2d7589 */ /* 0x0000a200000e0000 */
[----:B------:R-:W-:Y:S02]  /*18040*/  ISETP.GE.AND P1, PT, R44, R3, PT ;  /* 0x000000032c00720c */ /* 0x000fe40003f26270 */
[----:B------:R-:W-:-:S02]  /*18050*/  SHF.R.S32.HI R104, RZ, 0x1f, R200 ;  /* 0x0000001fff687819 */ /* 0x000fc400000114c8 */
[----:B------:R-:W-:Y:S01]  /*18060*/  SHF.R.S32.HI R105, RZ, 0x1f, R198 ;  /* 0x0000001fff697819 */ /* 0x000fe200000114c6 */
[----:B------:R-:W-:Y:S08]  /*18070*/  @P2 BRA `(.L_x_617) ;  /* 0x0000000000242947 */ /* 0x000ff00003800000 */
[----:B------:R-:W-:Y:S02]  /*18080*/  ULDC UR4, c[0x0][0xac8] ;  /* 0x0002b20000047ab9 */ /* 0x000fe40000000800 */
[----:B------:R-:W-:Y:S02]  /*18090*/  ISETP.GE.AND P2, PT, R198, UR4, PT ;  /* 0x00000004c6007c0c */ /* 0x000fe4000bf46270 */
[----:B------:R-:W-:-:S11]  /*180a0*/  ISETP.GE.AND P3, PT, R200, UR4, PT ;  /* 0x00000004c8007c0c */ /* 0x000fd6000bf66270 */
[-C--:B-1----:R-:W-:Y:S02]  /*180b0*/  @!P2 LEA R20, P4, R198, R21.reuse, 0x1 ;  /* 0x00000015c614a211 */ /* 0x082fe400078808ff */
[----:B------:R-:W-:Y:S02]  /*180c0*/  @!P3 LEA R44, P5, R200, R21, 0x1 ;  /* 0x00000015c82cb211 */ /* 0x000fe400078a08ff */
[-C--:B--2---:R-:W-:Y:S02]  /*180d0*/  @!P2 LEA.HI.X R21, R198, R45.reuse, R105, 0x1, P4 ;  /* 0x0000002dc615a211 */ /* 0x084fe400020f0c69 */
[----:B------:R-:W-:-:S03]  /*180e0*/  @!P3 LEA.HI.X R45, R200, R45, R104, 0x1, P5 ;  /* 0x0000002dc82db211 */ /* 0x000fc600028f0c68 */
[----:B-----5:R3:W-:Y:S04]  /*180f0*/  @!P2 ST.E.128 desc[UR56][R20.64], R4 ;  /* 0x000000041400a985 */ /* 0x0207e8000c101d38 */
[----:B------:R3:W-:Y:S02]  /*18100*/  @!P3 ST.E.128 desc[UR56][R44.64], R28 ;  /* 0x0000001c2c00b985 */ /* 0x0007e4000c101d38 */
.L_x_617:
[----:B------:R-:W-:Y:S05]  /*18110*/  BSYNC B1 ;  /* 0x0000000000017941 */ /* 0x000fea0003800000 */
.L_x_616:
[----:B---3-5:R3:W4:Y:S01]  /*18120*/  SHFL.IDX PT, R7, R47, 0x1, 0x181f ;  /* 0x00381f002f077f89 */ /* 0x02872200000e0000 */
[----:B------:R-:W-:Y:S03]  /*18130*/  BSSY B1, `(.L_x_618) ;  /* 0x000000c000017945 */ /* 0x000fe60003800000 */
[----:B------:R3:W0:Y:S01]  /*18140*/  SHFL.IDX PT, R5, R46, 0x1, 0x181f ;  /* 0x00381f002e057f89 */ /* 0x00062200000e0000 */
[----:B------:R-:W-:Y:S05]  /*18150*/  @P0 BRA `(.L_x_619) ;  /* 0x0000000000240947 */ /* 0x000fea0003800000 */
[----:B------:R-:W-:Y:S02]  /*18160*/  ULDC UR4, c[0x0][0xac8] ;  /* 0x0002b20000047ab9 */ /* 0x000fe40000000800 */
[----:B------:R-:W-:Y:S02]  /*18170*/  ISETP.GE.AND P3, PT, R198, UR4, PT ;  /* 0x00000004c6007c0c */ /* 0x000fe4000bf66270 */
[----:B------:R-:W-:-:S11]  /*18180*/  ISETP.GE.AND P4, PT, R200, UR4, PT ;  /* 0x00000004c8007c0c */ /* 0x000fd6000bf86270 */
[-C--:B0-----:R-:W-:Y:S02]  /*18190*/  @!P3 LEA R4, P0, R198, R5.reuse, 0x1 ;  /* 0x00000005c604b211 */ /* 0x081fe400078008ff */
[----:B------:R-:W-:Y:S02]  /*181a0*/  @!P4 LEA R6, P2, R200, R5, 0x1 ;  /* 0x00000005c806c211 */ /* 0x000fe400078408ff */
[-C--:B----4-:R-:W-:Y:S02]  /*181b0*/  @!P3 LEA.HI.X R5, R198, R7.reuse, R105, 0x1, P0 ;  /* 0x00000007c605b211 */ /* 0x090fe400000f0c69 */
[----:B------:R-:W-:-:S03]  /*181c0*/  @!P4 LEA.HI.X R7, R200, R7, R104, 0x1, P2 ;  /* 0x00000007c807c211 */ /* 0x000fc600010f0c68 */
[----:B------:R0:W-:Y:S04]  /*181d0*/  @!P3 ST.E.128 desc[UR56][R4.64], R8 ;  /* 0x000000080400b985 */ /* 0x0001e8000c101d38 */
[----:B------:R0:W-:Y:S02]  /*181e0*/  @!P4 ST.E.128 desc[UR56][R6.64], R32 ;  /* 0x000000200600c985 */ /* 0x0001e4000c101d38 */
.L_x_619:
[----:B------:R-:W-:Y:S05]  /*181f0*/  BSYNC B1 ;  /* 0x0000000000017941 */ /* 0x000fea0003800000 */
.L_x_618:
[----:B0---4-:R0:W4:Y:S01]  /*18200*/  SHFL.IDX PT, R7, R47, 0x2, 0x181f ;  /* 0x00581f002f077f89 */ /* 0x01112200000e0000 */
        /* <DEDUP_REMOVED lines=12> */
.L_x_621:
[----:B------:R-:W-:Y:S05]  /*182d0*/  BSYNC B1 ;  /* 0x0000000000017941 */ /* 0x000fea0003800000 */
.L_x_620:
[----:B------:R-:W-:Y:S01]  /*182e0*/  VIADD R0, R48, 0x60 ;  /* 0x0000006030007836 */ /* 0x000fe20000000000 */
[----:B0--3--:R-:W0:Y:S04]  /*182f0*/  SHFL.IDX PT, R47, R47, 0x3, 0x181f ;  /* 0x00781f002f2f7f89 */ /* 0x009e2800000e0000 */
[----:B------:R-:W-:Y:S01]  /*18300*/  ISETP.GE.AND P0, PT, R0, R3, PT ;  /* 0x000000030000720c */ /* 0x000fe20003f06270 */
[----:B----4-:R3:W4:-:S12]  /*18310*/  SHFL.IDX PT, R7, R46, 0x3, 0x181f ;  /* 0x00781f002e077f89 */ /* 0x01071800000e0000 */
[----:B---3--:R-:W-:Y:S05]  /*18320*/  @P0 BRA `(.L_x_622) ;  /* 0x00000018002c0947 */ /* 0x008fea0003800000 */
[----:B------:R-:W-:Y:S02]  /*18330*/  ULDC UR4, c[0x0][0xac8] ;  /* 0x0002b20000047ab9 */ /* 0x000fe40000000800 */
[----:B------:R-:W-:-:S13]  /*18340*/  ISETP.GE.AND P1, PT, R198, UR4, PT ;  /* 0x00000004c6007c0c */ /* 0x000fda000bf26270 */
[----:B----4-:R-:W-:-:S04]  /*18350*/  @!P1 LEA R4, P0, R198, R7, 0x1 ;  /* 0x00000007c6049211 */ /* 0x010fc800078008ff */
        /* <DEDUP_REMOVED lines=8> */
.L_x_615:
[----:B0-----:R-:W0:Y:S01]  /*183e0*/  @P4 LDC R6, c[0x0][0xbec] ;  /* 0x0002fb00ff064b82 */ /* 0x001e220000000800 */
[----:B------:R-:W-:Y:S01]  /*183f0*/  ULDC.64 UR4, c[0x0][0xb08] ;  /* 0x0002c20000047ab9 */ /* 0x000fe20000000a00 */
[----:B------:R-:W-:Y:S01]  /*18400*/  IMAD.MOV.U32 R7, RZ, RZ, R25 ;  /* 0x000000ffff077224 */ /* 0x000fe200078e0019 */
[----:B------:R-:W-:Y:S01]  /*18410*/  ULDC.64 UR6, c[0x0][0xb30] ;  /* 0x0002cc0000067ab9 */ /* 0x000fe20000000a00 */
[----:B------:R-:W-:Y:S01]  /*18420*/  IMAD R103, R103, UR4, RZ ;  /* 0x0000000467677c24 */ /* 0x000fe2000f8e02ff */
[----:B------:R-:W-:Y:S01]  /*18430*/  ISETP.GE.AND P0, PT, R8, R3, PT ;  /* 0x000000030800720c */ /* 0x000fe20003f06270 */
[C---:B------:R-:W-:Y:S01]  /*18440*/  IMAD.WIDE.U32 R4, R0.reuse, UR4, RZ ;  /* 0x0000000400047c25 */ /* 0x040fe2000f8e00ff */
[----:B------:R-:W-:Y:S01]  /*18450*/  BSSY B1, `(.L_x_623) ;  /* 0x0000077000017945 */ /* 0x000fe20003800000 */
[----:B------:R-:W1:Y:S01]  /*18460*/  @P4 LDC R11, c[0x0][0xbf0] ;  /* 0x0002fc00ff0b4b82 */ /* 0x000e620000000800 */
[----:B------:R-:W-:Y:S01]  /*18470*/  SHF.R.S32.HI R15, RZ, 0x1f, R210 ;  /* 0x0000001fff0f7819 */ /* 0x000fe200000114d2 */
[----:B------:R-:W-:Y:S01]  /*18480*/  IMAD R103, R0, UR5, R103 ;  /* 0x0000000500677c24 */ /* 0x000fe2000f8e0267 */
[----:B------:R-:W-:Y:S01]  /*18490*/  ULDC.64 UR4, c[0x0][0xb38] ;  /* 0x0002ce0000047ab9 */ /* 0x000fe20000000a00 */
[----:B------:R-:W-:-:S02]  /*184a0*/  SHF.R.S32.HI R0, RZ, 0x1f, R203 ;  /* 0x0000001fff007819 */ /* 0x000fc400000114cb */
[----:B------:R-:W-:Y:S01]  /*184b0*/  IMAD.IADD R5, R5, 0x1, R103 ;  /* 0x0000000105057824 */ /* 0x000fe200078e0267 */
[----:B------:R-:W-:Y:S02]  /*184c0*/  SHF.R.S32.HI R24, RZ, 0x1f, R211 ;  /* 0x0000001fff187819 */ /* 0x000fe400000114d3 */
[----:B------:R-:W-:Y:S01]  /*184d0*/  SHF.R.S32.HI R26, RZ, 0x1f, R212 ;  /* 0x0000001fff1a7819 */ /* 0x000fe200000114d4 */
[C---:B------:R-:W-:Y:S01]  /*184e0*/  IMAD.WIDE.U32 R4, R199.reuse, UR4, R4 ;  /* 0x00000004c7047c25 */ /* 0x040fe2000f8e0004 */
[----:B------:R-:W-:Y:S02]  /*184f0*/  SHF.R.S32.HI R27, RZ, 0x1f, R213 ;  /* 0x0000001fff1b7819 */ /* 0x000fe400000114d5 */
[----:B------:R-:W-:Y:S01]  /*18500*/  SHF.R.S32.HI R28, RZ, 0x1f, R214 ;  /* 0x0000001fff1c7819 */ /* 0x000fe200000114d6 */
[----:B------:R-:W-:Y:S01]  /*18510*/  IMAD R5, R199, UR5, R5 ;  /* 0x00000005c7057c24 */ /* 0x000fe2000f8e0205 */
[----:B------:R-:W-:Y:S01]  /*18520*/  ULDC.64 UR4, c[0x0][0xb40] ;  /* 0x0002d00000047ab9 */ /* 0x000fe20000000a00 */
[----:B0-----:R-:W-:Y:S01]  /*18530*/  @P4 IMAD.HI.U32 R6, R25, R6, RZ ;  /* 0x0000000619064227 */ /* 0x001fe200078e00ff */
[----:B------:R-:W-:-:S02]  /*18540*/  SHF.R.S32.HI R29, RZ, 0x1f, R215 ;  /* 0x0000001fff1d7819 */ /* 0x000fc400000114d7 */
[----:B------:R-:W-:Y:S01]  /*18550*/  SHF.R.S32.HI R30, RZ, 0x1f, R216 ;  /* 0x0000001fff1e7819 */ /* 0x000fe200000114d8 */
[----:B------:R-:W-:Y:S01]  /*18560*/  IMAD R0, R0, UR4, RZ ;  /* 0x0000000400007c24 */ /* 0x000fe2000f8e02ff */
[----:B------:R-:W-:Y:S01]  /*18570*/  SHF.R.S32.HI R31, RZ, 0x1f, R217 ;  /* 0x0000001fff1f7819 */ /* 0x000fe200000114d9 */
[C---:B------:R-:W-:Y:S01]  /*18580*/  IMAD.WIDE.U32 R4, R203.reuse, UR4, R4 ;  /* 0x00000004cb047c25 */ /* 0x040fe2000f8e0004 */
[----:B------:R-:W-:Y:S02]  /*18590*/  SHF.R.S32.HI R32, RZ, 0x1f, R218 ;  /* 0x0000001fff207819 */ /* 0x000fe400000114da */
[----:B-1----:R-:W-:Y:S01]  /*185a0*/  @P4 SHF.R.U32.HI R7, RZ, R11, R6 ;  /* 0x0000000bff074219 */ /* 0x002fe20000011606 */
[----:B------:R-:W-:Y:S01]  /*185b0*/  IMAD R9, R203, UR5, R0 ;  /* 0x00000005cb097c24 */ /* 0x000fe2000f8e0200 */
[----:B------:R-:W-:Y:S01]  /*185c0*/  ULDC.64 UR4, c[0x0][0xb48] ;  /* 0x0002d20000047ab9 */ /* 0x000fe20000000a00 */
[----:B------:R-:W-:Y:S01]  /*185d0*/  VIADD R6, R2, 0x34820 ;  /* 0x0003482002067836 */ /* 0x000fe20000000000 */
[----:B------:R-:W-:Y:S01]  /*185e0*/  SHF.R.S32.HI R0, RZ, 0x1f, R7 ;  /* 0x0000001fff007819 */ /* 0x000fe20000011407 */
[----:B------:R-:W-:Y:S01]  /*185f0*/  IMAD.IADD R5, R5, 0x1, R9 ;  /* 0x0000000105057824 */ /* 0x000fe200078e0209 */
[----:B------:R-:W-:Y:S01]  /*18600*/  SHF.R.S32.HI R33, RZ, 0x1f, R219 ;  /* 0x0000001fff217819 */ /* 0x000fe200000114db */
[----:B------:R-:W-:Y:S01]  /*18610*/  IMAD.MOV R9, RZ, RZ, -R7 ;  /* 0x000000ffff097224 */ /* 0x000fe200078e0a07 */
[----:B------:R-:W-:Y:S01]  /*18620*/  PRMT R6, RZ, 0x654, R6 ;  /* 0x00000654ff067816 */ /* 0x000fe20000000006 */
[----:B------:R-:W-:Y:S01]  /*18630*/  IMAD.WIDE.U32 R4, R209, UR4, R4 ;  /* 0x00000004d1047c25 */ /* 0x000fe2000f8e0004 */
[----:B------:R-:W-:-:S02]  /*18640*/  SHF.R.S32.HI R34, RZ, 0x1f, R220 ;  /* 0x0000001fff227819 */ /* 0x000fc400000114dc */
[----:B------:R0:W-:Y:S01]  /*18650*/  SYNCS.ARRIVE.TRANS64.RED.A1T0 RZ, [R6+URZ], RZ ;  /* 0x000000ff06ff79a7 */ /* 0x0001e2000810043f */
[----:B------:R-:W-:Y:S01]  /*18660*/  IMAD R9, R102, R9, R25 ;  /* 0x0000000966097224 */ /* 0x000fe200078e0219 */
[----:B------:R-:W-:Y:S01]  /*18670*/  SHF.R.S32.HI R35, RZ, 0x1f, R221 ;  /* 0x0000001fff237819 */ /* 0x000fe200000114dd */
[----:B------:R-:W-:Y:S01]  /*18680*/  IMAD R0, R0, UR6, RZ ;  /* 0x0000000600007c24 */ /* 0x000fe2000f8e02ff */
[----:B------:R-:W-:Y:S01]  /*18690*/  SHF.R.S32.HI R100, RZ, 0x1f, R222 ;  /* 0x0000001fff647819 */ /* 0x000fe200000114de */
[----:B------:R-:W-:Y:S01]  /*186a0*/  IMAD R5, R209, UR5, R5 ;  /* 0x00000005d1057c24 */ /* 0x000fe2000f8e0205 */
[----:B------:R-:W-:Y:S01]  /*186b0*/  ULDC.64 UR4, c[0x0][0xb28] ;  /* 0x0002ca0000047ab9 */ /* 0x000fe20000000a00 */
[C---:B------:R-:W-:Y:S01]  /*186c0*/  IMAD R11, R7.reuse, UR7, R0 ;  /* 0x00000007070b7c24 */ /* 0x040fe2000f8e0200 */
[----:B------:R-:W-:Y:S01]  /*186d0*/  SHF.R.S32.HI R0, RZ, 0x1f, R9 ;  /* 0x0000001fff007819 */ /* 0x000fe20000011409 */
[----:B------:R-:W-:Y:S01]  /*186e0*/  IMAD.WIDE.U32 R4, R7, UR6, R4 ;  /* 0x0000000607047c25 */ /* 0x000fe2000f8e0004 */
[----:B------:R-:W-:-:S02]  /*186f0*/  SHF.R.S32.HI R20, RZ, 0x1f, R223 ;  /* 0x0000001fff147819 */ /* 0x000fc400000114df */
[----:B------:R-:W-:Y:S01]  /*18700*/  SHF.R.S32.HI R14, RZ, 0x1f, R224 ;  /* 0x0000001fff0e7819 */ /* 0x000fe200000114e0 */
[----:B------:R-:W-:Y:S02]  /*18710*/  IMAD R0, R0, UR4, RZ ;  /* 0x0000000400007c24 */ /* 0x000fe4000f8e02ff */
[----:B------:R-:W-:Y:S02]  /*18720*/  IMAD.IADD R5, R5, 0x1, R11 ;  /* 0x0000000105057824 */ /* 0x000fe400078e020b */
[C---:B------:R-:W-:Y:S02]  /*18730*/  IMAD R7, R9.reuse, UR5, R0 ;  /* 0x0000000509077c24 */ /* 0x040fe4000f8e0200 */
[----:B------:R-:W-:Y:S01]  /*18740*/  IMAD.WIDE.U32 R4, R9, UR4, R4 ;  /* 0x0000000409047c25 */ /* 0x000fe2000f8e0004 */
[----:B------:R-:W-:-:S03]  /*18750*/  ULDC.64 UR4, c[0x0][0xb00] ;  /* 0x0002c00000047ab9 */ /* 0x000fc60000000a00 */
[----:B------:R-:W-:Y:S01]  /*18760*/  IMAD.IADD R5, R5, 0x1, R7 ;  /* 0x0000000105057824 */ /* 0x000fe200078e0207 */
[----:B------:R-:W-:-:S04]  /*18770*/  LEA R0, P1, R4, UR4, 0x2 ;  /* 0x0000000404007c11 */ /* 0x000fc8000f8210ff */
[----:B------:R-:W-:Y:S02]  /*18780*/  LEA.HI.X R13, R4, UR5, R5, 0x2, P1 ;  /* 0x00000005040d7c11 */ /* 0x000fe400088f1405 */
[----:B------:R0:W1:Y:S04]  /*18790*/  SHFL.IDX PT, R4, R0, RZ, 0x1c1f ;  /* 0x001c1fff00047589 */ /* 0x00006800000e0000 */
[----:B------:R0:W2:Y:S01]  /*187a0*/  SHFL.IDX PT, R5, R13, RZ, 0x1c1f ;  /* 0x001c1fff0d057589 */ /* 0x0000a200000e0000 */
[----:B------:R-:W-:Y:S05]  /*187b0*/  @P0 BRA `(.L_x_624) ;  /* 0x0000000400000947 */ /* 0x000fea0003800000 */
[----:B------:R-:W-:Y:S02]  /*187c0*/  ULDC UR4, c[0x0][0xac8] ;  /* 0x0002b20000047ab9 */ /* 0x000fe40000000800 */
[----:B------:R-:W-:Y:S02]  /*187d0*/  ISETP.GE.AND P3, PT, R225, UR4, PT ;  /* 0x00000004e1007c0c */ /* 0x000fe4000bf66270 */
[----:B------:R-:W-:Y:S02]  /*187e0*/  ISETP.GE.AND P2, PT, R210, UR4, PT ;  /* 0x00000004d2007c0c */ /* 0x000fe4000bf46270 */
[----:B------:R-:W-:Y:S02]  /*187f0*/  ISETP.GE.AND P1, PT, R224, UR4, PT ;  /* 0x00000004e0007c0c */ /* 0x000fe4000bf26270 */
[----:B------:R-:W-:Y:S02]  /*18800*/  ISETP.GE.AND P0, PT, R223, UR4, PT ;  /* 0x00000004df007c0c */ /* 0x000fe4000bf06270 */
[----:B------:R-:W-:-:S05]  /*18810*/  ISETP.GE.AND P4, PT, R221, UR4, PT ;  /* 0x00000004dd007c0c */ /* 0x000fca000bf86270 */
[----:B012---:R-:W-:-:S04]  /*18820*/  @!P3 IMAD.WIDE R6, R225, 0x4, R4 ;  /* 0x00000004e106b825 */ /* 0x007fc800078e0204 */
[-C--:B------:R-:W-:Y:S01]  /*18830*/  @!P1 LEA R8, P5, R224, R4.reuse, 0x2 ;  /* 0x00000004e0089211 */ /* 0x080fe200078a10ff */
[----:B------:R0:W-:Y:S01]  /*18840*/  @!P3 ST.E.64 desc[UR56][R6.64], R88 ;  /* 0x000000580600b985 */ /* 0x0001e2000c101b38 */
[----:B------:R-:W-:Y:S02]  /*18850*/  ISETP.GE.AND P3, PT, R222, UR4, PT ;  /* 0x00000004de007c0c */ /* 0x000fe4000bf66270 */
[----:B------:R-:W-:Y:S02]  /*18860*/  @!P1 LEA.HI.X R9, R224, R5, R14, 0x2, P5 ;  /* 0x00000005e0099211 */ /* 0x000fe400028f140e */
[----:B------:R-:W-:Y:S02]  /*18870*/  ISETP.GE.AND P5, PT, R220, UR4, PT ;  /* 0x00000004dc007c0c */ /* 0x000fe4000bfa6270 */
[----:B0-----:R-:W-:-:S04]  /*18880*/  @!P2 LEA R6, P6, R210, R4, 0x2 ;  /* 0x00000004d206a211 */ /* 0x001fc800078c10ff */
[----:B------:R-:W-:Y:S02]  /*18890*/  @!P2 LEA.HI.X R7, R210, R5, R15, 0x2, P6 ;  /* 0x00000005d207a211 */ /* 0x000fe400030f140f */
[----:B------:R-:W-:-:S03]  /*188a0*/  @!P0 LEA R10, P6, R223, R4, 0x2 ;  /* 0x00000004df0a8211 */ /* 0x000fc600078c10ff */
[----:B------:R0:W-:Y:S01]  /*188b0*/  @!P2 ST.E.64 desc[UR56][R6.64], R90 ;  /* 0x0000005a0600a985 */ /* 0x0001e2000c101b38 */
[----:B------:R-:W-:Y:S02]  /*188c0*/  @!P0 LEA.HI.X R11, R223, R5, R20, 0x2, P6 ;  /* 0x00000005df0b8211 */ /* 0x000fe400030f1414 */
[----:B------:R-:W-:Y:S01]  /*188d0*/  ISETP.GE.AND P2, PT, R219, UR4, PT ;  /* 0x00000004db007c0c */ /* 0x000fe2000bf46270 */
[----:B------:R1:W-:Y:S01]  /*188e0*/  @!P1 ST.E.64 desc[UR56][R8.64], R92 ;  /* 0x0000005c08009985 */ /* 0x0003e2000c101b38 */
[----:B------:R-:W-:-:S03]  /*188f0*/  ISETP.GE.AND P1, PT, R218, UR4, PT ;  /* 0x00000004da007c0c */ /* 0x000fc6000bf26270 */
[----:B------:R2:W-:Y:S01]  /*18900*/  @!P0 ST.E.64 desc[UR56][R10.64], R36 ;  /* 0x000000240a008985 */ /* 0x0005e2000c101b38 */
[CC--:B0-----:R-:W-:Y:S02]  /*18910*/  @!P3 LEA R6, P6, R222.reuse, R4.reuse, 0x2 ;  /* 0x00000004de06b211 */ /* 0x0c1fe400078c10ff */
[CC--:B-1----:R-:W-:Y:S02]  /*18920*/  @!P4 LEA R8, P0, R221.reuse, R4.reuse, 0x2 ;  /* 0x00000004dd08c211 */ /* 0x0c2fe400078010ff */
[-C--:B------:R-:W-:Y:S02]  /*18930*/  @!P3 LEA.HI.X R7, R222, R5.reuse, R100, 0x2, P6 ;  /* 0x00000005de07b211 */ /* 0x080fe400030f1464 */
[----:B------:R-:W-:Y:S02]  /*18940*/  @!P4 LEA.HI.X R9, R221, R5, R35, 0x2, P0 ;  /* 0x00000005dd09c211 */ /* 0x000fe400000f1423 */
[----:B------:R-:W-:Y:S01]  /*18950*/  ISETP.GE.AND P0, PT, R217, UR4, PT ;  /* 0x00000004d9007c0c */ /* 0x000fe2000bf06270 */
[----:B------:R0:W-:Y:S01]  /*18960*/  @!P3 ST.E.64 desc[UR56][R6.64], R40 ;  /* 0x000000280600b985 */ /* 0x0001e2000c101b38 */
[----:B--2---:R-:W-:-:S02]  /*18970*/  @!P5 LEA R10, P6, R220, R4, 0x2 ;  /* 0x00000004dc0ad211 */ /* 0x004fc400078c10ff */
[----:B------:R-:W-:Y:S01]  /*18980*/  ISETP.GE.AND P3, PT, R216, UR4, PT ;  /* 0x00000004d8007c0c */ /* 0x000fe2000bf66270 */
[----:B------:R1:W-:Y:S01]  /*18990*/  @!P4 ST.E.64 desc[UR56][R8.64], R44 ;  /* 0x0000002c0800c985 */ /* 0x0003e2000c101b38 */
[----:B------:R-:W-:-:S05]  /*189a0*/  @!P5 LEA.HI.X R11, R220, R5, R34, 0x2, P6 ;  /* 0x00000005dc0bd211 */ /* 0x000fca00030f1422 */
[----:B------:R2:W-:Y:S01]  /*189b0*/  @!P5 ST.E.64 desc[UR56][R10.64], R48 ;  /* 0x000000300a00d985 */ /* 0x0005e2000c101b38 */
[CC--:B0-----:R-:W-:Y:S02]  /*189c0*/  @!P2 LEA R6, P4, R219.reuse, R4.reuse, 0x2 ;  /* 0x00000004db06a211 */ /* 0x0c1fe400078810ff */
[CC--:B-1----:R-:W-:Y:S02]  /*189d0*/  @!P1 LEA R8, P5, R218.reuse, R4.reuse, 0x2 ;  /* 0x00000004da089211 */ /* 0x0c2fe400078a10ff */
[-C--:B------:R-:W-:Y:S02]  /*189e0*/  @!P2 LEA.HI.X R7, R219, R5.reuse, R33, 0x2, P4 ;  /* 0x00000005db07a211 */ /* 0x080fe400020f1421 */
[----:B------:R-:W-:Y:S02]  /*189f0*/  ISETP.GE.AND P4, PT, R215, UR4, PT ;  /* 0x00000004d7007c0c */ /* 0x000fe4000bf86270 */
[----:B--2---:R-:W-:Y:S01]  /*18a00*/  @!P0 LEA R10, P6, R217, R4, 0x2 ;  /* 0x00000004d90a8211 */ /* 0x004fe200078c10ff */
[----:B------:R0:W-:Y:S01]  /*18a10*/  @!P2 ST.E.64 desc[UR56][R6.64], R52 ;  /* 0x000000340600a985 */ /* 0x0001e2000c101b38 */
[----:B------:R-:W-:-:S02]  /*18a20*/  @!P1 LEA.HI.X R9, R218, R5, R32, 0x2, P5 ;  /* 0x00000005da099211 */ /* 0x000fc400028f1420 */
[----:B------:R-:W-:Y:S02]  /*18a30*/  @!P0 LEA.HI.X R11, R217, R5, R31, 0x2, P6 ;  /* 0x00000005d90b8211 */ /* 0x000fe400030f141f */
[----:B------:R-:W-:Y:S01]  /*18a40*/  ISETP.GE.AND P2, PT, R214, UR4, PT ;  /* 0x00000004d6007c0c */ /* 0x000fe2000bf46270 */
[----:B------:R1:W-:Y:S01]  /*18a50*/  @!P1 ST.E.64 desc[UR56][R8.64], R56 ;  /* 0x0000003808009985 */ /* 0x0003e2000c101b38 */
[----:B------:R-:W-:-:S03]  /*18a60*/  ISETP.GE.AND P1, PT, R213, UR4, PT ;  /* 0x00000004d5007c0c */ /* 0x000fc6000bf26270 */
[----:B------:R2:W-:Y:S01]  /*18a70*/  @!P0 ST.E.64 desc[UR56][R10.64], R60 ;  /* 0x0000003c0a008985 */ /* 0x0005e2000c101b38 */
[----:B------:R-:W-:Y:S02]  /*18a80*/  ISETP.GE.AND P0, PT, R212, UR4, PT ;  /* 0x00000004d4007c0c */ /* 0x000fe4000bf06270 */
[----:B0-----:R-:W-:-:S04]  /*18a90*/  @!P3 LEA R6, P5, R216, R4, 0x2 ;  /* 0x00000004d806b211 */ /* 0x001fc800078a10ff */
[-C--:B------:R-:W-:Y:S02]  /*18aa0*/  @!P3 LEA.HI.X R7, R216, R5.reuse, R30, 0x2, P5 ;  /* 0x00000005d807b211 */ /* 0x080fe400028f141e */
[----:B------:R-:W-:Y:S02]  /*18ab0*/  ISETP.GE.AND P5, PT, R211, UR4, PT ;  /* 0x00000004d3007c0c */ /* 0x000fe4000bfa6270 */
[CC--:B-1----:R-:W-:Y:S01]  /*18ac0*/  @!P4 LEA R8, P6, R215.reuse, R4.reuse, 0x2 ;  /* 0x00000004d708c211 */ /* 0x0c2fe200078c10ff */
[----:B------:R0:W-:Y:S03]  /*18ad0*/  @!P3 ST.E.64 desc[UR56][R6.64], R64 ;  /* 0x000000400600b985 */ /* 0x0001e6000c101b38 */
[----:B------:R-:W-:Y:S02]  /*18ae0*/  @!P4 LEA.HI.X R9, R215, R5, R29, 0x2, P6 ;  /* 0x00000005d709c211 */ /* 0x000fe400030f141d */
[----:B--2---:R-:W-:-:S03]  /*18af0*/  @!P1 LEA R10, P6, R213, R4, 0x2 ;  /* 0x00000004d50a9211 */ /* 0x004fc600078c10ff */
[----:B------:R1:W-:Y:S01]  /*18b00*/  @!P4 ST.E.64 desc[UR56][R8.64], R68 ;  /* 0x000000440800c985 */ /* 0x0003e2000c101b38 */
[----:B------:R-:W-:Y:S02]  /*18b10*/  @!P1 LEA.HI.X R11, R213, R5, R27, 0x2, P6 ;  /* 0x00000005d50b9211 */ /* 0x000fe400030f141b */
[----:B0-----:R-:W-:-:S04]  /*18b20*/  @!P2 LEA R6, P3, R214, R4, 0x2 ;  /* 0x00000004d606a211 */ /* 0x001fc800078610ff */
[----:B------:R-:W-:Y:S02]  /*18b30*/  @!P2 LEA.HI.X R7, R214, R5, R28, 0x2, P3 ;  /* 0x00000005d607a211 */ /* 0x000fe400018f141c */
[----:B-1----:R-:W-:-:S03]  /*18b40*/  @!P0 LEA R8, P4, R212, R4, 0x2 ;  /* 0x00000004d4088211 */ /* 0x002fc600078810ff */
[----:B------:R3:W-:Y:S01]  /*18b50*/  @!P2 ST.E.64 desc[UR56][R6.64], R72 ;  /* 0x000000480600a985 */ /* 0x0007e2000c101b38 */
[C---:B------:R-:W-:Y:S02]  /*18b60*/  @!P5 LEA R4, P3, R211.reuse, R4, 0x2 ;  /* 0x00000004d304d211 */ /* 0x040fe400078610ff */
[-C--:B------:R-:W-:Y:S01]  /*18b70*/  @!P0 LEA.HI.X R9, R212, R5.reuse, R26, 0x2, P4 ;  /* 0x00000005d4098211 */ /* 0x080fe200020f141a */
[----:B------:R3:W-:Y:S01]  /*18b80*/  @!P1 ST.E.64 desc[UR56][R10.64], R76 ;  /* 0x0000004c0a009985 */ /* 0x0007e2000c101b38 */
[----:B------:R-:W-:-:S03]  /*18b90*/  @!P5 LEA.HI.X R5, R211, R5, R24, 0x2, P3 ;  /* 0x00000005d305d211 */ /* 0x000fc600018f1418 */
[----:B------:R3:W-:Y:S04]  /*18ba0*/  @!P0 ST.E.64 desc[UR56][R8.64], R80 ;  /* 0x0000005008008985 */ /* 0x0007e8000c101b38 */
[----:B------:R3:W-:Y:S02]  /*18bb0*/  @!P5 ST.E.64 desc[UR56][R4.64], R84 ;  /* 0x000000540400d985 */ /* 0x0007e4000c101b38 */
.L_x_624:
[----:B------:R-:W-:Y:S05]  /*18bc0*/  BSYNC B1 ;  /* 0x0000000000017941 */ /* 0x000fea0003800000 */
.L_x_623:
[----:B------:R-:W-:Y:S01]  /*18bd0*/  ISETP.GE.AND P0, PT, R12, R3, PT ;  /* 0x000000030c00720c */ /* 0x000fe20003f06270 */
[----:B--23--:R2:W3:Y:S04]  /*18be0*/  SHFL.IDX PT, R5, R13, 0x1, 0x1c1f ;  /* 0x003c1f000d057f89 */ /* 0x00c4e800000e0000 */
[----:B-1----:R2:W1:Y:S08]  /*18bf0*/  SHFL.IDX PT, R4, R0, 0x1, 0x1c1f ;  /* 0x003c1f0000047f89 */ /* 0x00247000000e0000 */
[----:B--2---:R-:W-:Y:S05]  /*18c00*/  @P0 BRA `(.L_x_622) ;  /* 0x0000000c00f40947 */ /* 0x004fea0003800000 */
[----:B------:R-:W-:Y:S02]  /*18c10*/  ULDC UR4, c[0x0][0xac8] ;  /* 0x0002b20000047ab9 */ /* 0x000fe40000000800 */
[----:B------:R-:W-:Y:S02]  /*18c20*/  ISETP.GE.AND P1, PT, R210, UR4, PT ;  /* 0x00000004d2007c0c */ /* 0x000fe4000bf26270 */
[----:B------:R-:W-:Y:S02]  /*18c30*/  ISETP.GE.AND P0, PT, R224, UR4, PT ;  /* 0x00000004e0007c0c */ /* 0x000fe4000bf06270 */
[----:B------:R-:W-:Y:S02]  /*18c40*/  ISETP.GE.AND P2, PT, R225, UR4, PT ;  /* 0x00000004e1007c0c */ /* 0x000fe4000bf46270 */
[----:B------:R-:W-:Y:S02]  /*18c50*/  ISETP.GE.AND P4, PT, R222, UR4, PT ;  /* 0x00000004de007c0c */ /* 0x000fe4000bf86270 */
[----:B------:R-:W-:-:S05]  /*18c60*/  ISETP.GE.AND P3, PT, R223, UR4, PT ;  /* 0x00000004df007c0c */ /* 0x000fca000bf66270 */
[-C--:B-1----:R-:W-:Y:S02]  /*18c70*/  @!P1 LEA R8, P5, R210, R4.reuse, 0x2 ;  /* 0x00000004d2089211 */ /* 0x082fe400078a10ff */
[-C--:B------:R-:W-:Y:S02]  /*18c80*/  @!P0 LEA R10, P6, R224, R4.reuse, 0x2 ;  /* 0x00000004e00a8211 */ /* 0x080fe400078c10ff */
[-C--:B---3--:R-:W-:Y:S01]  /*18c90*/  @!P1 LEA.HI.X R9, R210, R5.reuse, R15, 0x2, P5 ;  /* 0x00000005d2099211 */ /* 0x088fe200028f140f */
[----:B0-----:R-:W-:Y:S01]  /*18ca0*/  @!P2 IMAD.WIDE R6, R225, 0x4, R4 ;  /* 0x00000004e106a825 */ /* 0x001fe200078e0204 */
        /* <DEDUP_REMOVED lines=18> */
[-C--:B-1----:R-:W-:Y:S01]  /*18dd0*/  @!P2 LEA R10, P6, R218, R4.reuse, 0x2 ;  /* 0x00000004da0aa211 */ /* 0x082fe200078c10ff */
[----:B------:R-:W-:Y:S01]  /*18de0*/  @!P5 ST.E.64 desc[UR56][R20.64], R46 ;  /* 0x0000002e1400d985 */ /* 0x000fe2000c101b38 */
[----:B------:R-:W-:Y:S02]  /*18df0*/  @!P1 LEA R8, P5, R219, R4, 0x2 ;  /* 0x00000004db089211 */ /* 0x000fe400078a10ff */
[----:B------:R-:W-:-:S02]  /*18e00*/  @!P0 LEA.HI.X R7, R220, R5, R34, 0x2, P4 ;  /* 0x00000005dc078211 */ /* 0x000fc400020f1422 */
[-C--:B------:R-:W-:Y:S02]  /*18e10*/  @!P1 LEA.HI.X R9, R219, R5.reuse, R33, 0x2, P5 ;  /* 0x00000005db099211 */ /* 0x080fe400028f1421 */
[----:B------:R-:W-:Y:S01]  /*18e20*/  ISETP.GE.AND P4, PT, R216, UR4, PT ;  /* 0x00000004d8007c0c */ /* 0x000fe2000bf86270 */
[----:B------:R-:W-:Y:S01]  /*18e30*/  @!P0 ST.E.64 desc[UR56][R6.64], R50 ;  /* 0x0000003206008985 */ /* 0x000fe2000c101b38 */
[----:B------:R-:W-:Y:S02]  /*18e40*/  @!P2 LEA.HI.X R11, R218, R5, R32, 0x2, P6 ;  /* 0x00000005da0ba211 */ /* 0x000fe400030f1420 */
[----:B--2---:R-:W-:Y:S01]  /*18e50*/  @!P3 LEA R12, P5, R217, R4, 0x2 ;  /* 0x00000004d90cb211 */ /* 0x004fe200078a10ff */
[----:B------:R0:W-:Y:S01]  /*18e60*/  @!P1 ST.E.64 desc[UR56][R8.64], R54 ;  /* 0x0000003608009985 */ /* 0x0001e2000c101b38 */
[----:B------:R-:W-:Y:S02]  /*18e70*/  ISETP.GE.AND P1, PT, R214, UR4, PT ;  /* 0x00000004d6007c0c */ /* 0x000fe4000bf26270 */
[----:B------:R-:W-:Y:S01]  /*18e80*/  ISETP.GE.AND P0, PT, R213, UR4, PT ;  /* 0x00000004d5007c0c */ /* 0x000fe2000bf06270 */
[----:B------:R1:W-:Y:S01]  /*18e90*/  @!P2 ST.E.64 desc[UR56][R10.64], R58 ;  /* 0x0000003a0a00a985 */ /* 0x0003e2000c101b38 */
[----:B------:R-:W-:-:S02]  /*18ea0*/  ISETP.GE.AND P2, PT, R215, UR4, PT ;  /* 0x00000004d7007c0c */ /* 0x000fc4000bf46270 */
[-C--:B------:R-:W-:Y:S02]  /*18eb0*/  @!P3 LEA.HI.X R13, R217, R5.reuse, R31, 0x2, P5 ;  /* 0x00000005d90db211 */ /* 0x080fe400028f141f */
[----:B------:R-:W-:Y:S02]  /*18ec0*/  ISETP.GE.AND P5, PT, R212, UR4, PT ;  /* 0x00000004d4007c0c */ /* 0x000fe4000bfa6270 */
[CC--:B---3--:R-:W-:Y:S01]  /*18ed0*/  @!P4 LEA R14, P6, R216.reuse, R4.reuse, 0x2 ;  /* 0x00000004d80ec211 */ /* 0x0c8fe200078c10ff */
[----:B------:R2:W-:Y:S03]  /*18ee0*/  @!P3 ST.E.64 desc[UR56][R12.64], R62 ;  /* 0x0000003e0c00b985 */ /* 0x0005e6000c101b38 */
[----:B------:R-:W-:Y:S02]  /*18ef0*/  @!P4 LEA.HI.X R15, R216, R5, R30, 0x2, P6 ;  /* 0x00000005d80fc211 */ /* 0x000fe400030f141e */
[----:B0-----:R-:W-:-:S02]  /*18f00*/  @!P1 LEA R8, P6, R214, R4, 0x2 ;  /* 0x00000004d6089211 */ /* 0x001fc400078c10ff */
[-C--:B------:R-:W-:Y:S01]  /*18f10*/  @!P2 LEA R6, P3, R215, R4.reuse, 0x2 ;  /* 0x00000004d706a211 */ /* 0x080fe200078610ff */
[----:B------:R2:W-:Y:S01]  /*18f20*/  @!P4 ST.E.64 desc[UR56][R14.64], R66 ;  /* 0x000000420e00c985 */ /* 0x0005e2000c101b38 */
[-C--:B-1----:R-:W-:Y:S02]  /*18f30*/  @!P0 LEA R10, P4, R213, R4.reuse, 0x2 ;  /* 0x00000004d50a8211 */ /* 0x082fe400078810ff */
        /* <DEDUP_REMOVED lines=11> */
[----:B------:R-:W-:-:S04]  /*18ff0*/  LEA R4, P0, R211, R4, 0x2 ;  /* 0x00000004d3047211 */ /* 0x000fc800078010ff */
[----:B------:R-:W-:-:S05]  /*19000*/  LEA.HI.X R5, R211, R5, R24, 0x2, P0 ;  /* 0x00000005d3057211 */ /* 0x000fca00000f1418 */
[----:B------:R4:W-:Y:S01]  /*19010*/  ST.E.64 desc[UR56][R4.64], R86 ;  /* 0x0000005604007985 */ /* 0x0009e2000c101b38 */
[----:B------:R-:W-:Y:S05]  /*19020*/  BRA `(.L_x_622) ;  /* 0x0000000800ec7947 */ /* 0x000fea0003800000 */
.L_x_613:
[----:B------:R-:W-:Y:S01]  /*19030*/  ULDC.64 UR6, c[0x0][0xc08] ;  /* 0x0003020000067ab9 */ /* 0x000fe20000000a00 */
[----:B------:R-:W-:Y:S01]  /*19040*/  ULDC.64 UR4, c[0x0][0xc00] ;  /* 0x0003000000047ab9 */ /* 0x000fe20000000a00 */
[----:B------:R-:W-:Y:S01]  /*19050*/  ISETP.NE.U32.AND P1, PT, RZ, UR6, PT ;  /* 0x00000006ff007c0c */ /* 0x000fe2000bf25070 */
[----:B------:R-:W-:Y:S01]  /*19060*/  IMAD.MOV.U32 R3, RZ, RZ, RZ ;  /* 0x000000ffff037224 */ /* 0x000fe200078e00ff */
[----:B------:R-:W-:Y:S02]  /*19070*/  ISETP.NE.U32.AND P0, PT, RZ, UR4, PT ;  /* 0x00000004ff007c0c */ /* 0x000fe4000bf05070 */
[----:B------:R-:W-:Y:S02]  /*19080*/  ISETP.NE.AND.EX P1, PT, RZ, UR7, PT, P1 ;  /* 0x00000007ff007c0c */ /* 0x000fe4000bf25310 */
[----:B------:R-:W-:Y:S02]  /*19090*/  IADD3 R4, P2, R204, UR4, RZ ;  /* 0x00000004cc047c10 */ /* 0x000fe4000ff5e0ff */
[----:B------:R-:W-:-:S02]  /*190a0*/  ISETP.NE.AND.EX P0, PT, RZ, UR5, PT, P0 ;  /* 0x00000005ff007c0c */ /* 0x000fc4000bf05300 */
[----:B------:R-:W-:Y:S01]  /*190b0*/  IADD3.X R5, R205, UR5, RZ, P2, !PT ;  /* 0x00000005cd057c10 */ /* 0x000fe200097fe4ff */
[----:B------:R-:W-:Y:S02]  /*190c0*/  ULDC UR4, c[0x0][0xa88] ;  /* 0x0002a20000047ab9 */ /* 0x000fe40000000800 */
[----:B------:R-:W-:-:S04]  /*190d0*/  IMAD.U32 R0, RZ, RZ, UR4 ;  /* 0x00000004ff007e24 */ /* 0x000fc8000f8e00ff */
[----:B------:R-:W-:-:S04]  /*190e0*/  @P1 IADD3 R204, P2, R204, UR6, RZ ;  /* 0x00000006cccc1c10 */ /* 0x000fc8000ff5e0ff */
[----:B------:R-:W-:Y:S01]  /*190f0*/  @P1 IADD3.X R205, R205, UR7, RZ, P2, !PT ;  /* 0x00000007cdcd1c10 */ /* 0x000fe200097fe4ff */
[----:B------:R3:W5:Y:S04]  /*19100*/  @P0 LDG.E R3, desc[UR56][R4.64] ;  /* 0x0000003804030981 */ /* 0x000768000c1e1900 */
[----:B------:R3:W5:Y:S01]  /*19110*/  @P1 LDG.E R0, desc[UR56][R204.64] ;  /* 0x00000038cc001981 */ /* 0x000762000c1e1900 */
[----:B------:R-:W-:Y:S01]  /*19120*/  ISETP.NE.AND P2, PT, R202, RZ, PT ;  /* 0x000000ffca00720c */ /* 0x000fe20003f45270 */
[----:B0-----:R-:W0:-:S12]  /*19130*/  S2R R6, SR_TID.X ;  /* 0x0000000000067919 */ /* 0x001e180000002100 */
[----:B------:R-:W4:Y:S01]  /*19140*/  @!P2 LDC R202, c[0x0][0xad4] ;  /* 0x0002b500ffcaab82 */ /* 0x000f220000000800 */
[----:B0-----:R-:W-:Y:S01]  /*19150*/  VIADD R6, R6, 0xffffff80 ;  /* 0xffffff8006067836 */ /* 0x001fe20000000000 */
[----:B----4-:R-:W-:-:S04]  /*19160*/  ISETP.GT.AND P2, PT, R202, 0x1, PT ;  /* 0x00000001ca00780c */ /* 0x010fc80003f44270 */
[----:B------:R-:W-:Y:S01]  /*19170*/  ISETP.GT.AND P3, PT, R6, 0x7f, PT ;  /* 0x0000007f0600780c */ /* 0x000fe20003f64270 */
[----:B---3--:R-:W-:-:S12]  /*19180*/  @P1 BRA `(.L_x_625) ;  /* 0x0000000000101947 */ /* 0x008fd80003800000 */
[----:B------:R-:W-:Y:S05]  /*19190*/  @!P0 BRA `(.L_x_625) ;  /* 0x00000000000c8947 */ /* 0x000fea0003800000 */
[----:B------:R-:W3:Y:S04]  /*191a0*/  LDG.E R7, desc[UR56][R4.64] ;  /* 0x0000003804077981 */ /* 0x000ee8000c1e1900 */
[----:B-----5:R-:W3:Y:S02]  /*191b0*/  LDG.E R0, desc[UR56][R4.64+0x4] ;  /* 0x0000043804007981 */ /* 0x020ee4000c1e1900 */
[----:B---3--:R-:W-:-:S07]  /*191c0*/  IMAD.IADD R0, R0, 0x1, -R7 ;  /* 0x0000000100007824 */ /* 0x008fce00078e0a07 */
.L_x_625:
[----:B------:R-:W-:Y:S01]  /*191d0*/  BSSY B1, `(.L_x_626) ;  /* 0x0000037000017945 */ /* 0x000fe20003800000 */
[----:B------:R-:W-:Y:S02]  /*191e0*/  SEL R203, R203, RZ, !P0 ;  /* 0x000000ffcbcb7207 */ /* 0x000fe40004000000 */
[----:B------:R-:W-:Y:S02]  /*191f0*/  SEL R226, R226, RZ, !P0 ;  /* 0x000000ffe2e27207 */ /* 0x000fe40004000000 */
[----:B-----5:R-:W-:Y:S01]  /*19200*/  SHF.R.S32.HI R26, RZ, 0x1f, R3 ;  /* 0x0000001fff1a7819 */ /* 0x020fe20000011403 */
[----:B------:R-:W-:Y:S06]  /*19210*/  @P3 BRA `(.L_x_627) ;  /* 0x0000000000c83947 */ /* 0x000fec0003800000 */
[----:B------:R-:W0:Y:S01]  /*19220*/  S2R R5, SR_TID.X ;  /* 0x0000000000057919 */ /* 0x000e220000002100 */
[----:B------:R-:W3:Y:S01]  /*19230*/  LDC R29, c[0x0][0xbe8] ;  /* 0x0002fa00ff1d7b82 */ /* 0x000ee20000000800 */
[----:B0-----:R-:W-:Y:S02]  /*19240*/  IMAD R4, R208, 0x80, R5 ;  /* 0x00000080d0047824 */ /* 0x001fe400078e0205 */
[----:B---3--:R-:W-:Y:S02]  /*19250*/  IMAD R5, R0, R29, RZ ;  /* 0x0000001d00057224 */ /* 0x008fe400078e02ff */
[----:B------:R-:W-:-:S05]  /*19260*/  VIADD R27, R4, 0xffffff80 ;  /* 0xffffff80041b7836 */ /* 0x000fca0000000000 */
[----:B------:R-:W-:-:S13]  /*19270*/  ISETP.GE.AND P0, PT, R27, R5, PT ;  /* 0x000000051b00720c */ /* 0x000fda0003f06270 */
[----:B------:R-:W-:Y:S05]  /*19280*/  @P0 BRA `(.L_x_627) ;  /* 0x0000000000ac0947 */ /* 0x000fea0003800000 */
[----:B------:R-:W-:Y:S01]  /*19290*/  IMAD.MOV.U32 R24, RZ, RZ, 0x9b8 ;  /* 0x000009b8ff187424 */ /* 0x000fe200078e00ff */
[----:B------:R-:W-:Y:S01]  /*192a0*/  ISETP.GT.AND P0, PT, R202, 0x1, PT ;  /* 0x00000001ca00780c */ /* 0x000fe20003f04270 */
[----:B------:R-:W0:Y:S01]  /*192b0*/  LDC.64 R4, c[0x0][0xba8] ;  /* 0x0002ea00ff047b82 */ /* 0x000e220000000a00 */
[----:B------:R-:W-:Y:S01]  /*192c0*/  ISETP.NE.AND P1, PT, R29, 0x1, PT ;  /* 0x000000011d00780c */ /* 0x000fe20003f25270 */
[----:B------:R-:W-:Y:S01]  /*192d0*/  IMAD.MOV.U32 R21, RZ, RZ, R27 ;  /* 0x000000ffff157224 */ /* 0x000fe200078e001b */
[----:B------:R-:W-:Y:S02]  /*192e0*/  SEL R24, R24, 0x978, P0 ;  /* 0x0000097818187807 */ /* 0x000fe40000000000 */
[----:B------:R-:W-:-:S03]  /*192f0*/  SEL R209, R209, RZ, P0 ;  /* 0x000000ffd1d17207 */ /* 0x000fc60000000000 */
[----:B------:R-:W3:Y:S08]  /*19300*/  LDC.64 R12, c[0x0][R24+0x220] ;  /* 0x00008800180c7b82 */ /* 0x000ef00000000a00 */
[----:B------:R-:W4:Y:S08]  /*19310*/  LDC.64 R14, c[0x0][R24+0x218] ;  /* 0x00008600180e7b82 */ /* 0x000f300000000a00 */
[----:B------:R-:W5:Y:S08]  /*19320*/  LDC.64 R8, c[0x0][R24+0x228] ;  /* 0x00008a0018087b82 */ /* 0x000f700000000a00 */
[----:B------:R-:W1:Y:S08]  /*19330*/  LDC.64 R6, c[0x0][R24+0x210] ;  /* 0x0000840018067b82 */ /* 0x000e700000000a00 */
[----:B------:R-:W2:Y:S08]  /*19340*/  @P1 LDC R20, c[0x0][0xbec] ;  /* 0x0002fb00ff141b82 */ /* 0x000eb00000000800 */
[----:B------:R-:W5:Y:S01]  /*19350*/  @P1 LDC R31, c[0x0][0xbf0] ;  /* 0x0002fc00ff1f1b82 */ /* 0x000f620000000800 */
[----:B---3--:R-:W-:-:S07]  /*19360*/  IMAD R13, R13, R203, RZ ;  /* 0x000000cb0d0d7224 */ /* 0x008fce00078e02ff */
[----:B0-----:R-:W0:Y:S01]  /*19370*/  @!P0 LDC R4, c[0x0][0xb50] ;  /* 0x0002d400ff048b82 */ /* 0x001e220000000800 */
[----:B------:R-:W-:-:S04]  /*19380*/  IMAD.WIDE.U32 R10, R12, R203, RZ ;  /* 0x000000cb0c0a7225 */ /* 0x000fc800078e00ff */
[----:B------:R-:W-:Y:S02]  /*19390*/  IMAD R13, R12, R226, R13 ;  /* 0x000000e20c0d7224 */ /* 0x000fe400078e020d */
[----:B--2---:R-:W-:Y:S01]  /*193a0*/  @P1 IMAD.HI.U32 R20, R27, R20, RZ ;  /* 0x000000141b141227 */ /* 0x004fe200078e00ff */
[----:B------:R-:W2:Y:S03]  /*193b0*/  @!P0 LDC R5, c[0x0][0xb54] ;  /* 0x0002d500ff058b82 */ /* 0x000ea60000000800 */
[-C--:B----4-:R-:W-:Y:S02]  /*193c0*/  IMAD R25, R15, R199.reuse, RZ ;  /* 0x000000c70f197224 */ /* 0x090fe400078e02ff */
[----:B------:R-:W-:Y:S01]  /*193d0*/  IMAD.WIDE.U32 R14, R14, R199, RZ ;  /* 0x000000c70e0e7225 */ /* 0x000fe200078e00ff */
[----:B-----5:R-:W-:-:S03]  /*193e0*/  @P1 SHF.R.U32.HI R21, RZ, R31, R20 ;  /* 0x0000001fff151219 */ /* 0x020fc60000011614 */
[----:B------:R-:W-:Y:S01]  /*193f0*/  IMAD.IADD R12, R11, 0x1, R13 ;  /* 0x000000010b0c7824 */ /* 0x000fe200078e020d */
[----:B------:R-:W-:Y:S01]  /*19400*/  IADD3 R14, P1, P3, R10, R14, R3 ;  /* 0x0000000e0a0e7210 */ /* 0x000fe20007b3e003 */
[----:B------:R-:W-:Y:S02]  /*19410*/  IMAD.IADD R25, R15, 0x1, R25 ;  /* 0x000000010f197824 */ /* 0x000fe400078e0219 */
[----:B------:R-:W-:Y:S02]  /*19420*/  IMAD.MOV R10, RZ, RZ, -R21 ;  /* 0x000000ffff0a7224 */ /* 0x000fe400078e0a15 */
[-C--:B------:R-:W-:Y:S02]  /*19430*/  IMAD R13, R9, R209.reuse, RZ ;  /* 0x000000d1090d7224 */ /* 0x080fe400078e02ff */
[----:B------:R-:W-:-:S04]  /*19440*/  IMAD.WIDE.U32 R8, R8, R209, RZ ;  /* 0x000000d108087225 */ /* 0x000fc800078e00ff */
[----:B------:R-:W-:Y:S01]  /*19450*/  IMAD R11, R29, R10, R27 ;  /* 0x0000000a1d0b7224 */ /* 0x000fe200078e021b */
[----:B------:R-:W-:Y:S01]  /*19460*/  IADD3.X R10, R12, R25, R26, P1, P3 ;  /* 0x000000190c0a7210 */ /* 0x000fe20000fe641a */
[----:B------:R-:W-:Y:S01]  /*19470*/  IMAD.IADD R13, R9, 0x1, R13 ;  /* 0x00000001090d7824 */ /* 0x000fe200078e020d */
[----:B------:R-:W-:Y:S01]  /*19480*/  IADD3 R8, P0, P1, R21, R14, R8 ;  /* 0x0000000e15087210 */ /* 0x000fe2000791e008 */
[----:B-1----:R-:W-:Y:S01]  /*19490*/  IMAD R7, R7, R11, RZ ;  /* 0x0000000b07077224 */ /* 0x002fe200078e02ff */
[----:B------:R-:W-:-:S04]  /*194a0*/  SHF.R.S32.HI R21, RZ, 0x1f, R21 ;  /* 0x0000001fff157819 */ /* 0x000fc80000011415 */
[----:B------:R-:W-:Y:S02]  /*194b0*/  IADD3.X R9, R21, R10, R13, P0, P1 ;  /* 0x0000000a15097210 */ /* 0x000fe400007e240d */
[----:B------:R-:W-:-:S05]  /*194c0*/  SHF.R.S32.HI R13, RZ, 0x1f, R11 ;  /* 0x0000001fff0d7819 */ /* 0x000fca000001140b */
[C---:B------:R-:W-:Y:S02]  /*194d0*/  IMAD R13, R6.reuse, R13, R7 ;  /* 0x0000000d060d7224 */ /* 0x040fe400078e0207 */
[----:B------:R-:W-:-:S04]  /*194e0*/  IMAD.WIDE.U32 R6, R6, R11, R8 ;  /* 0x0000000b06067225 */ /* 0x000fc800078e0008 */
[----:B------:R-:W-:Y:S01]  /*194f0*/  IMAD.IADD R7, R7, 0x1, R13 ;  /* 0x0000000107077824 */ /* 0x000fe200078e020d */
[----:B0-----:R-:W-:-:S04]  /*19500*/  LEA R4, P0, R6, R4, 0x2 ;  /* 0x0000000406047211 */ /* 0x001fc800078010ff */
[----:B--2---:R-:W-:Y:S01]  /*19510*/  LEA.HI.X R5, R6, R5, R7, 0x2, P0 ;  /* 0x0000000506057211 */ /* 0x004fe200000f1407 */
[----:B------:R-:W-:-:S05]  /*19520*/  IMAD.MOV.U32 R7, RZ, RZ, -0x800000 ;  /* 0xff800000ff077424 */ /* 0x000fca00078e00ff */
[----:B------:R0:W-:Y:S03]  /*19530*/  STG.E desc[UR56][R4.64], R7 ;  /* 0x0000000704007986 */ /* 0x0001e6000c101938 */
.L_x_627:
[----:B------:R-:W-:Y:S05]  /*19540*/  BSYNC B1 ;  /* 0x0000000000017941 */ /* 0x000fea0003800000 */
.L_x_626:
[----:B------:R-:W-:Y:S05]  /*19550*/  @P2 BRA `(.L_x_622) ;  /* 0x0000000400a02947 */ /* 0x000fea0003800000 */
[----:B------:R-:W3:Y:S01]  /*19560*/  LDC R11, c[0x0][0xbe8] ;  /* 0x0002fa00ff0b7b82 */ /* 0x000ee20000000800 */
[----:B------:R-:W-:Y:S01]  /*19570*/  ULDC.64 UR4, c[0x0][0xaa0] ;  /* 0x0002a80000047ab9 */ /* 0x000fe20000000a00 */
[----:B------:R-:W-:Y:S01]  /*19580*/  ULDC.64 UR6, c[0x0][0xaf0] ;  /* 0x0002bc0000067ab9 */ /* 0x000fe20000000a00 */
[----:B0-----:R-:W-:Y:S01]  /*19590*/  IMAD R4, R26, UR4, RZ ;  /* 0x000000041a047c24 */ /* 0x001fe2000f8e02ff */
[----:B------:R-:W-:Y:S01]  /*195a0*/  BSSY B1, `(.L_x_628) ;  /* 0x0000039000017945 */ /* 0x000fe20003800000 */
[----:B------:R-:W-:Y:S02]  /*195b0*/  SHF.R.S32.HI R10, RZ, 0x1f, R200 ;  /* 0x0000001fff0a7819 */ /* 0x000fe400000114c8 */
[C---:B------:R-:W-:Y:S01]  /*195c0*/  IMAD R7, R3.reuse, UR5, R4 ;  /* 0x0000000503077c24 */ /* 0x040fe2000f8e0204 */
[----:B------:R-:W-:Y:S01]  /*195d0*/  SHF.R.S32.HI R14, RZ, 0x1f, R198 ;  /* 0x0000001fff0e7819 */ /* 0x000fe200000114c6 */
[----:B------:R-:W-:Y:S01]  /*195e0*/  IMAD.WIDE.U32 R4, R3, UR4, RZ ;  /* 0x0000000403047c25 */ /* 0x000fe2000f8e00ff */
[----:B------:R-:W-:-:S03]  /*195f0*/  ULDC.64 UR4, c[0x0][0xae8] ;  /* 0x0002ba0000047ab9 */ /* 0x000fc60000000a00 */
[----:B------:R-:W-:Y:S02]  /*19600*/  IMAD R3, R201, 0x20, R227 ;  /* 0x00000020c9037824 */ /* 0x000fe400078e02e3 */
[----:B------:R-:W-:Y:S02]  /*19610*/  IMAD.IADD R5, R5, 0x1, R7 ;  /* 0x0000000105057824 */ /* 0x000fe400078e0207 */
[----:B------:R-:W-:Y:S02]  /*19620*/  IMAD R9, R208, 0x80, R3 ;  /* 0x00000080d0097824 */ /* 0x000fe400078e0203 */
[----:B------:R-:W-:-:S04]  /*19630*/  IMAD.WIDE.U32 R4, R199, UR4, R4 ;  /* 0x00000004c7047c25 */ /* 0x000fc8000f8e0004 */
[----:B------:R-:W-:Y:S01]  /*19640*/  IMAD.MOV.U32 R3, RZ, RZ, R9 ;  /* 0x000000ffff037224 */ /* 0x000fe200078e0009 */
[----:B---3--:R-:W-:Y:S01]  /*19650*/  ISETP.NE.AND P0, PT, R11, 0x1, PT ;  /* 0x000000010b00780c */ /* 0x008fe20003f05270 */
[----:B------:R-:W-:Y:S02]  /*19660*/  IMAD R7, R226, UR6, RZ ;  /* 0x00000006e2077c24 */ /* 0x000fe4000f8e02ff */
[----:B------:R-:W-:Y:S01]  /*19670*/  IMAD R5, R199, UR5, R5 ;  /* 0x00000005c7057c24 */ /* 0x000fe2000f8e0205 */
[----:B------:R-:W-:Y:S01]  /*19680*/  ULDC.64 UR4, c[0x0][0xae0] ;  /* 0x0002b80000047ab9 */ /* 0x000fe20000000a00 */
[C---:B------:R-:W-:Y:S02]  /*19690*/  IMAD R7, R203.reuse, UR7, R7 ;  /* 0x00000007cb077c24 */ /* 0x040fe4000f8e0207 */
[----:B------:R-:W-:-:S04]  /*196a0*/  IMAD.WIDE.U32 R4, R203, UR6, R4 ;  /* 0x00000006cb047c25 */ /* 0x000fc8000f8e0004 */
[----:B------:R-:W-:Y:S02]  /*196b0*/  IMAD.IADD R5, R5, 0x1, R7 ;  /* 0x0000000105057824 */ /* 0x000fe400078e0207 */
[----:B------:R-:W0:Y:S08]  /*196c0*/  @P0 LDC R6, c[0x0][0xbec] ;  /* 0x0002fb00ff060b82 */ /* 0x000e300000000800 */
[----:B------:R-:W3:Y:S01]  /*196d0*/  @P0 LDC R13, c[0x0][0xbf0] ;  /* 0x0002fc00ff0d0b82 */ /* 0x000ee20000000800 */
[----:B0-----:R-:W-:-:S05]  /*196e0*/  @P0 IMAD.HI.U32 R6, R9, R6, RZ ;  /* 0x0000000609060227 */ /* 0x001fca00078e00ff */
[----:B---3--:R-:W-:-:S04]  /*196f0*/  @P0 SHF.R.U32.HI R3, RZ, R13, R6 ;  /* 0x0000000dff030219 */ /* 0x008fc80000011606 */
[--C-:B------:R-:W-:Y:S01]  /*19700*/  SHF.R.S32.HI R6, RZ, 0x1f, R3.reuse ;  /* 0x0000001fff067819 */ /* 0x100fe20000011403 */
[----:B------:R-:W-:Y:S02]  /*19710*/  IMAD.MOV R8, RZ, RZ, -R3 ;  /* 0x000000ffff087224 */ /* 0x000fe400078e0a03 */
[----:B------:R-:W-:-:S04]  /*19720*/  IMAD.WIDE.U32 R4, R3, UR4, R4 ;  /* 0x0000000403047c25 */ /* 0x000fc8000f8e0004 */
[----:B------:R-:W-:Y:S02]  /*19730*/  IMAD R6, R6, UR4, RZ ;  /* 0x0000000406067c24 */ /* 0x000fe4000f8e02ff */
[----:B------:R-:W-:Y:S02]  /*19740*/  IMAD R7, R11, R8, R9 ;  /* 0x000000080b077224 */ /* 0x000fe400078e0209 */
[----:B------:R-:W-:Y:S01]  /*19750*/  IMAD R9, R3, UR5, R6 ;  /* 0x0000000503097c24 */ /* 0x000fe2000f8e0206 */
[----:B------:R-:W-:Y:S01]  /*19760*/  ULDC.64 UR4, c[0x0][0xad8] ;  /* 0x0002b60000047ab9 */ /* 0x000fe20000000a00 */
[----:B------:R-:W-:Y:S01]  /*19770*/  IMAD R8, R208, 0x80, R227 ;  /* 0x00000080d0087824 */ /* 0x000fe200078e02e3 */
[----:B------:R-:W-:Y:S01]  /*19780*/  SHF.R.S32.HI R3, RZ, 0x1f, R7 ;  /* 0x0000001fff037819 */ /* 0x000fe20000011407 */
[----:B------:R-:W-:Y:S02]  /*19790*/  IMAD.IADD R5, R5, 0x1, R9 ;  /* 0x0000000105057824 */ /* 0x000fe400078e0209 */
[----:B------:R-:W-:-:S02]  /*197a0*/  IMAD R11, R0, R11, RZ ;  /* 0x0000000b000b7224 */ /* 0x000fc400078e02ff */
[----:B------:R-:W-:Y:S02]  /*197b0*/  IMAD R6, R3, UR4, RZ ;  /* 0x0000000403067c24 */ /* 0x000fe4000f8e02ff */
[----:B------:R-:W-:Y:S01]  /*197c0*/  IMAD.WIDE.U32 R4, R7, UR4, R4 ;  /* 0x0000000407047c25 */ /* 0x000fe2000f8e0004 */
[----:B------:R-:W-:-:S03]  /*197d0*/  ISETP.GE.AND P2, PT, R8, R11, PT ;  /* 0x0000000b0800720c */ /* 0x000fc60003f46270 */
[----:B------:R-:W-:Y:S01]  /*197e0*/  IMAD R3, R7, UR5, R6 ;  /* 0x0000000507037c24 */ /* 0x000fe2000f8e0206 */
[----:B------:R-:W-:Y:S01]  /*197f0*/  ULDC.64 UR4, c[0x0][0xa80] ;  /* 0x0002a00000047ab9 */ /* 0x000fe20000000a00 */
[----:B------:R-:W-:Y:S01]  /*19800*/  VIADD R0, R8, 0x20 ;  /* 0x0000002008007836 */ /* 0x000fe20000000000 */
[----:B------:R-:W-:Y:S01]  /*19810*/  LEA R6, P3, R4, UR4, 0x1 ;  /* 0x0000000404067c11 */ /* 0x000fe2000f8608ff */
[----:B------:R-:W-:-:S03]  /*19820*/  IMAD.IADD R3, R5, 0x1, R3 ;  /* 0x0000000105037824 */ /* 0x000fc600078e0203 */
[-C--:B------:R-:W-:Y:S01]  /*19830*/  ISETP.GE.AND P1, PT, R0, R11.reuse, PT ;  /* 0x0000000b0000720c */ /* 0x080fe20003f26270 */
[----:B------:R-:W-:Y:S01]  /*19840*/  VIADD R0, R8, 0x40 ;  /* 0x0000004008007836 */ /* 0x000fe20000000000 */
[----:B------:R-:W-:Y:S01]  /*19850*/  LEA.HI.X R3, R4, UR5, R3, 0x1, P3 ;  /* 0x0000000504037c11 */ /* 0x000fe200098f0c03 */
[----:B------:R0:W3:Y:S03]  /*19860*/  SHFL.IDX PT, R7, R6, RZ, 0x181f ;  /* 0x00181fff06077589 */ /* 0x0000e600000e0000 */
[----:B------:R-:W-:Y:S01]  /*19870*/  ISETP.GE.AND P0, PT, R0, R11, PT ;  /* 0x0000000b0000720c */ /* 0x000fe20003f06270 */
[----:B------:R0:W4:Y:S01]  /*19880*/  SHFL.IDX PT, R5, R3, RZ, 0x181f ;  /* 0x00181fff03057589 */ /* 0x00012200000e0000 */
[----:B------:R-:W-:Y:S11]  /*19890*/  @P2 BRA `(.L_x_629) ;  /* 0x0000000000242947 */ /* 0x000ff60003800000 */
[----:B------:R-:W-:Y:S02]  /*198a0*/  ULDC UR4, c[0x0][0xac8] ;  /* 0x0002b20000047ab9 */ /* 0x000fe40000000800 */
[----:B------:R-:W-:Y:S02]  /*198b0*/  ISETP.GE.AND P4, PT, R198, UR4, PT ;  /* 0x00000004c6007c0c */ /* 0x000fe4000bf86270 */
[----:B------:R-:W-:-:S11]  /*198c0*/  ISETP.GE.AND P5, PT, R200, UR4, PT ;  /* 0x00000004c8007c0c */ /* 0x000fd6000bfa6270 */
[-C--:B---3--:R-:W-:Y:S02]  /*198d0*/  @!P4 LEA R12, P2, R198, R7.reuse, 0x1 ;  /* 0x00000007c60cc211 */ /* 0x088fe400078408ff */
[----:B------:R-:W-:Y:S02]  /*198e0*/  @!P5 LEA R4, P3, R200, R7, 0x1 ;  /* 0x00000007c804d211 */ /* 0x000fe400078608ff */
[-C--:B----4-:R-:W-:Y:S02]  /*198f0*/  @!P4 LEA.HI.X R13, R198, R5.reuse, R14, 0x1, P2 ;  /* 0x00000005c60dc211 */ /* 0x090fe400010f0c0e */
[----:B------:R-:W-:-:S03]  /*19900*/  @!P5 LEA.HI.X R5, R200, R5, R10, 0x1, P3 ;  /* 0x00000005c805d211 */ /* 0x000fc600018f0c0a */
[----:B------:R3:W-:Y:S04]  /*19910*/  @!P4 ST.E.128 desc[UR56][R12.64], RZ ;  /* 0x000000ff0c00c985 */ /* 0x0007e8000c101d38 */
[----:B------:R3:W-:Y:S02]  /*19920*/  @!P5 ST.E.128 desc[UR56][R4.64], RZ ;  /* 0x000000ff0400d985 */ /* 0x0007e4000c101d38 */
.L_x_629:
[----:B------:R-:W-:Y:S05]  /*19930*/  BSYNC B1 ;  /* 0x0000000000017941 */ /* 0x000fea0003800000 */
.L_x_628:
[----:B---34-:R3:W4:Y:S01]  /*19940*/  SHFL.IDX PT, R5, R3, 0x1, 0x181f ;  /* 0x00381f0003057f89 */ /* 0x01872200000e0000 */
        /* <DEDUP_REMOVED lines=10> */
[----:B------:R0:W-:Y:S04]  /*199f0*/  @!P3 ST.E.128 desc[UR56][R12.64], RZ ;  /* 0x000000ff0c00b985 */ /* 0x0001e8000c101d38 */
[----:B------:R0:W-:Y:S02]  /*19a00*/  @!P4 ST.E.128 desc[UR56][R4.64], RZ ;  /* 0x000000ff0400c985 */ /* 0x0001e4000c101d38 */
.L_x_631:
[----:B------:R-:W-:Y:S05]  /*19a10*/  BSYNC B1 ;  /* 0x0000000000017941 */ /* 0x000fea0003800000 */
.L_x_630:
        /* <DEDUP_REMOVED lines=13> */
.L_x_633:
[----:B------:R-:W-:Y:S05]  /*19af0*/  BSYNC B1 ;  /* 0x0000000000017941 */ /* 0x000fea0003800000 */
.L_x_632:
[----:B------:R-:W-:Y:S01]  /*19b00*/  VIADD R0, R8, 0x60 ;  /* 0x0000006008007836 */ /* 0x000fe20000000000 */
[----:B0--3--:R-:W0:Y:S04]  /*19b10*/  SHFL.IDX PT, R3, R3, 0x3, 0x181f ;  /* 0x00781f0003037f89 */ /* 0x009e2800000e0000 */
[----:B------:R-:W-:Y:S01]  /*19b20*/  ISETP.GE.AND P0, PT, R0, R11, PT ;  /* 0x0000000b0000720c */ /* 0x000fe20003f06270 */
[----:B----4-:R3:W4:-:S12]  /*19b30*/  SHFL.IDX PT, R5, R6, 0x3, 0x181f ;  /* 0x00781f0006057f89 */ /* 0x01071800000e0000 */
[----:B---3--:R-:W-:Y:S05]  /*19b40*/  @P0 BRA `(.L_x_622) ;  /* 0x0000000000240947 */ /* 0x008fea0003800000 */
[----:B------:R-:W-:Y:S02]  /*19b50*/  ULDC UR4, c[0x0][0xac8] ;  /* 0x0002b20000047ab9 */ /* 0x000fe40000000800 */
[----:B------:R-:W-:Y:S02]  /*19b60*/  ISETP.GE.AND P2, PT, R198, UR4, PT ;  /* 0x00000004c6007c0c */ /* 0x000fe4000bf46270 */
[----:B------:R-:W-:-:S11]  /*19b70*/  ISETP.GE.AND P3, PT, R200, UR4, PT ;  /* 0x00000004c8007c0c */ /* 0x000fd6000bf66270 */
[-C--:B----4-:R-:W-:Y:S02]  /*19b80*/  @!P2 LEA R6, P0, R198, R5.reuse, 0x1 ;  /* 0x00000005c606a211 */ /* 0x090fe400078008ff */
[----:B------:R-:W-:Y:S02]  /*19b90*/  @!P3 LEA R4, P1, R200, R5, 0x1 ;  /* 0x00000005c804b211 */ /* 0x000fe400078208ff */
[-C--:B0-----:R-:W-:Y:S02]  /*19ba0*/  @!P2 LEA.HI.X R7, R198, R3.reuse, R14, 0x1, P0 ;  /* 0x00000003c607a211 */ /* 0x081fe400000f0c0e */
[----:B------:R-:W-:-:S03]  /*19bb0*/  @!P3 LEA.HI.X R5, R200, R3, R10, 0x1, P1 ;  /* 0x00000003c805b211 */ /* 0x000fc600008f0c0a */
[----:B------:R0:W-:Y:S04]  /*19bc0*/  @!P2 ST.E.128 desc[UR56][R6.64], RZ ;  /* 0x000000ff0600a985 */ /* 0x0001e8000c101d38 */
[----:B------:R0:W-:Y:S02]  /*19bd0*/  @!P3 ST.E.128 desc[UR56][R4.64], RZ ;  /* 0x000000ff0400b985 */ /* 0x0001e4000c101d38 */
.L_x_622:
[----:B------:R-:W-:Y:S05]  /*19be0*/  BSYNC B0 ;  /* 0x0000000000007941 */ /* 0x000fea0003800000 */
.L_x_612:
[----:B------:R-:W-:Y:S02]  /*19bf0*/  ULDC UR4, c[0x0][0xc3c] ;  /* 0x00030f0000047ab9 */ /* 0x000fe40000000800 */
[----:B--2---:R-:W-:-:S13]  /*19c00*/  ISETP.GE.AND P0, PT, R147, UR4, PT ;  /* 0x0000000493007c0c */ /* 0x004fda000bf06270 */
[----:B------:R-:W-:Y:S05]  /*19c10*/  @!P0 BRA `(.L_x_634) ;  /* 0xfffffe7800708947 */ /* 0x000fea000383ffff */
[----:B------:R-:W-:Y:S05]  /*19c20*/  BRA `(.L_x_422) ;  /* 0x0000008000407947 */ /* 0x000fea0003800000 */
.L_x_420:
        /* <DEDUP_REMOVED lines=20> */
.L_x_635:
[----:B------:R-:W-:Y:S01]  /*19d70*/  LOP3.LUT R0, R6, 0x1f, RZ, 0xc0, !PT ;  /* 0x0000001f06007812 */ /* 0x000fe200078ec0ff */
[----:B------:R-:W-:Y:S01]  /*19d80*/  ULDC UR4, c[0x0][0xc3c] ;  /* 0x00030f0000047ab9 */ /* 0x000fe20000000800 */
[----:B------:R-:W-:Y:S01]  /*19d90*/  IMAD.MOV.U32 R10, RZ, RZ, RZ ;  /* 0x000000ffff0a7224 */ /* 0x000fe200078e00ff */
[----:B------:R-:W1:Y:S01]  /*19da0*/  S2UR UR6, SR_CTAID.X ;  /* 0x00000000000679c3 */ /* 0x000e620000002500 */
[----:B------:R-:W-:Y:S01]  /*19db0*/  ISETP.NE.AND P0, PT, R0, 0x1f, PT ;  /* 0x0000001f0000780c */ /* 0x000fe20003f05270 */
[----:B------:R-:W-:-:S03]  /*19dc0*/  ULDC UR5, c[0x0][0xc38] ;  /* 0x00030e0000057ab9 */ /* 0x000fc60000000800 */
[----:B------:R-:W-:-:S13]  /*19dd0*/  ISETP.GE.OR P1, PT, R0, UR4, !P0 ;  /* 0x0000000400007c0c */ /* 0x000fda000c726670 */
[----:B0-----:R-:W0:Y:S08]  /*19de0*/  @!P1 LDC.64 R2, c[0x0][0xc80] ;  /* 0x00032000ff029b82 */ /* 0x001e300000000a00 */
[----:B------:R-:W2:Y:S01]  /*19df0*/  @!P1 LDC.64 R4, c[0x0][0xc78] ;  /* 0x00031e00ff049b82 */ /* 0x000ea20000000a00 */
[----:B0-----:R-:W-:-:S05]  /*19e00*/  @!P1 IMAD.WIDE.U32 R2, R0, 0x4, R2 ;  /* 0x0000000400029825 */ /* 0x001fca00078e0002 */
[----:B------:R2:W3:Y:S02]  /*19e10*/  @!P1 LDG.E R7, desc[UR56][R2.64] ;  /* 0x0000003802079981 */ /* 0x0004e4000c1e1900 */
[----:B--2---:R-:W-:-:S05]  /*19e20*/  @!P1 IMAD.WIDE.U32 R2, R0, 0x4, R4 ;  /* 0x0000000400029825 */ /* 0x004fca00078e0004 */
        /* <DEDUP_REMOVED lines=26> */
[----:B-1----:R-:W-:-:S13]  /*19fd0*/  ISETP.GT.AND P6, PT, R8, UR6, PT ;  /* 0x0000000608007c0c */ /* 0x002fda000bfc4270 */
[----:B------:R-:W-:Y:S05]  /*19fe0*/  @P6 BRA `(.L_x_637) ;  /* 0x0000000000a46947 */ /* 0x000fea0003800000 */
[----:B------:R-:W-:Y:S01]  /*19ff0*/  IMAD.MOV.U32 R8, RZ, RZ, R11 ;  /* 0x000000ffff087224 */ /* 0x000fe200078e000b */
[----:B------:R-:W-:Y:S01]  /*1a000*/  UMOV UR4, URZ ;  /* 0x0000003f00047c82 */ /* 0x000fe20008000000 */
[----:B------:R-:W-:-:S05]  /*1a010*/  ULDC UR5, c[0x0][0xc38] ;  /* 0x00030e0000057ab9 */ /* 0x000fca0000000800 */
.L_x_639:
        /* <DEDUP_REMOVED lines=12> */
[----:B------:R-:W-:Y:S02]  /*1a0e0*/  IMAD.MOV.U32 R10, RZ, RZ, RZ ;  /* 0x000000ffff0a7224 */ /* 0x000fe400078e00ff */
[----:B0-----:R-:W-:-:S05]  /*1a0f0*/  @!P6 IMAD.WIDE R2, R9, 0x4, R2 ;  /* 0x000000040902e825 */ /* 0x001fca00078e0202 */
[----:B------:R1:W2:Y:S02]  /*1a100*/  @!P6 LDG.E R7, desc[UR56][R2.64] ;  /* 0x000000380207e981 */ /* 0x0002a4000c1e1900 */
[----:B-1----:R-:W-:-:S05]  /*1a110*/  @!P6 IMAD.WIDE R2, R9, 0x4, R4 ;  /* 0x000000040902e825 */ /* 0x002fca00078e0204 */
        /* <DEDUP_REMOVED lines=22> */
.L_x_637:
        /* <DEDUP_REMOVED lines=20> */
.L_x_640:
[----:B-1----:R-:W-:Y:S01]  /*1a3c0*/  IMAD R10, R14, UR5, R11 ;  /* 0x000000050e0a7c24 */ /* 0x002fe2000f8e020b */
[----:B------:R-:W1:Y:S01]  /*1a3d0*/  MUFU.RCP R12, R12 ;  /* 0x0000000c000c7308 */ /* 0x000e620000001000 */
[----:B------:R-:W-:Y:S02]  /*1a3e0*/  IMAD R11, R16, R5, RZ ;  /* 0x00000005100b7224 */ /* 0x000fe400078e02ff */
[----:B0-----:R-:W-:Y:S01]  /*1a3f0*/  IMAD.MOV.U32 R2, RZ, RZ, RZ ;  /* 0x000000ffff027224 */ /* 0x001fe200078e00ff */
[----:B------:R0:W-:Y:S03]  /*1a400*/  STL [R1], R10 ;  /* 0x0000000a01007387 */ /* 0x0001e60000100800 */
[----:B------:R-:W-:Y:S01]  /*1a410*/  IMAD.HI.U32 R2, R3, R11, R2 ;  /* 0x0000000b03027227 */ /* 0x000fe200078e0002 */
[----:B------:R-:W-:-:S05]  /*1a420*/  IABS R11, R7 ;  /* 0x00000007000b7213 */ /* 0x000fca0000000000 */
[----:B------:R-:W-:Y:S01]  /*1a430*/  IMAD.MOV R14, RZ, RZ, -R11 ;  /* 0x000000ffff0e7224 */ /* 0x000fe200078e0a0b */
[----:B0-----:R-:W-:-:S04]  /*1a440*/  IADD3 R10, -R10, UR6, RZ ;  /* 0x000000060a0a7c10 */ /* 0x001fc8000fffe1ff */
[----:B------:R-:W-:-:S05]  /*1a450*/  IABS R3, R10 ;  /* 0x0000000a00037213 */ /* 0x000fca0000000000 */
[----:B------:R-:W-:-:S04]  /*1a460*/  IMAD.HI.U32 R11, R2, R3, RZ ;  /* 0x00000003020b7227 */ /* 0x000fc800078e00ff */
[----:B------:R-:W-:Y:S02]  /*1a470*/  IMAD R2, R11, R14, R3 ;  /* 0x0000000e0b027224 */ /* 0x000fe400078e0203 */
[----:B-1----:R-:W-:-:S03]  /*1a480*/  VIADD R3, R12, 0xffffffe ;  /* 0x0ffffffe0c037836 */ /* 0x002fc60000000000 */
[----:B------:R-:W-:-:S03]  /*1a490*/  ISETP.GT.U32.AND P1, PT, R5, R2, PT ;  /* 0x000000020500720c */ /* 0x000fc60003f24070 */
[----:B------:R-:W0:Y:S10]  /*1a4a0*/  F2I.FTZ.U32.TRUNC.NTZ R3, R3 ;  /* 0x0000000300037305 */ /* 0x000e34000021f000 */
[----:B------:R-:W-:-:S02]  /*1a4b0*/  @!P1 IMAD.IADD R2, R2, 0x1, -R5 ;  /* 0x0000000102029824 */ /* 0x000fc400078e0a05 */
[----:B------:R-:W-:Y:S01]  /*1a4c0*/  @!P1 VIADD R11, R11, 0x1 ;  /* 0x000000010b0b9836 */ /* 0x000fe20000000000 */
[----:B------:R-:W-:Y:S02]  /*1a4d0*/  ISETP.NE.AND P1, PT, R7, RZ, PT ;  /* 0x000000ff0700720c */ /* 0x000fe40003f25270 */
[----:B------:R-:W-:Y:S01]  /*1a4e0*/  ISETP.GE.U32.AND P0, PT, R2, R5, PT ;  /* 0x000000050200720c */ /* 0x000fe20003f06070 */
[----:B0-----:R-:W-:Y:S02]  /*1a4f0*/  IMAD.MOV R5, RZ, RZ, -R3 ;  /* 0x000000ffff057224 */ /* 0x001fe400078e0a03 */
[----:B------:R-:W-:Y:S02]  /*1a500*/  IMAD.MOV.U32 R2, RZ, RZ, RZ ;  /* 0x000000ffff027224 */ /* 0x000fe400078e00ff */
[----:B------:R-:W-:-:S04]  /*1a510*/  IMAD R5, R5, R8, RZ ;  /* 0x0000000805057224 */ /* 0x000fc800078e02ff */
[----:B------:R-:W-:Y:S01]  /*1a520*/  IMAD.HI.U32 R5, R3, R5, R2 ;  /* 0x0000000503057227 */ /* 0x000fe200078e0002 */
[----:B------:R-:W-:Y:S02]  /*1a530*/  LOP3.LUT R2, R10, R7, RZ, 0x3c, !PT ;  /* 0x000000070a027212 */ /* 0x000fe400078e3cff */
[----:B------:R-:W-:Y:S01]  /*1a540*/  IABS R3, R9 ;  /* 0x0000000900037213 */ /* 0x000fe20000000000 */
[----:B------:R-:W-:Y:S01]  /*1a550*/  @P0 VIADD R11, R11, 0x1 ;  /* 0x000000010b0b0836 */ /* 0x000fe20000000000 */
[----:B------:R-:W-:-:S03]  /*1a560*/  ISETP.GE.AND P2, PT, R2, RZ, PT ;  /* 0x000000ff0200720c */ /* 0x000fc60003f46270 */
[----:B------:R-:W-:-:S10]  /*1a570*/  IMAD.MOV R3, RZ, RZ, -R3 ;  /* 0x000000ffff037224 */ /* 0x000fd400078e0a03 */
[----:B------:R-:W-:Y:S01]  /*1a580*/  @!P2 IMAD.MOV R11, RZ, RZ, -R11 ;  /* 0x000000ffff0ba224 */ /* 0x000fe200078e0a0b */
[----:B------:R-:W-:-:S04]  /*1a590*/  @!P1 LOP3.LUT R11, RZ, R7, RZ, 0x33, !PT ;  /* 0x00000007ff0b9212 */ /* 0x000fc800078e33ff */
[-C--:B------:R-:W-:Y:S01]  /*1a5a0*/  IABS R2, R11.reuse ;  /* 0x0000000b00027213 */ /* 0x080fe20000000000 */
[----:B------:R-:W-:-:S04]  /*1a5b0*/  IMAD R7, R7, R11, RZ ;  /* 0x0000000b07077224 */ /* 0x000fc800078e02ff */
[----:B------:R-:W-:-:S04]  /*1a5c0*/  IMAD.HI.U32 R5, R5, R2, RZ ;  /* 0x0000000205057227 */ /* 0x000fc800078e00ff */
[----:B------:R-:W-:Y:S01]  /*1a5d0*/  IMAD R3, R5, R3, R2 ;  /* 0x0000000305037224 */ /* 0x000fe200078e0202 */
[----:B------:R-:W-:-:S04]  /*1a5e0*/  LOP3.LUT R2, R11, R9, RZ, 0x3c, !PT ;  /* 0x000000090b027212 */ /* 0x000fc800078e3cff */
[----:B------:R-:W-:Y:S02]  /*1a5f0*/  ISETP.GT.U32.AND P1, PT, R8, R3, PT ;  /* 0x000000030800720c */ /* 0x000fe40003f24070 */
[----:B------:R-:W-:-:S11]  /*1a600*/  ISETP.GE.AND P2, PT, R2, RZ, PT ;  /* 0x000000ff0200720c */ /* 0x000fd60003f46270 */
[----:B------:R-:W-:Y:S02]  /*1a610*/  @!P1 IMAD.IADD R3, R3, 0x1, -R8 ;  /* 0x0000000103039824 */ /* 0x000fe400078e0a08 */
[----:B------:R-:W-:Y:S01]  /*1a620*/  @!P1 VIADD R5, R5, 0x1 ;  /* 0x0000000105059836 */ /* 0x000fe20000000000 */
[----:B------:R-:W-:Y:S02]  /*1a630*/  ISETP.NE.AND P1, PT, R9, RZ, PT ;  /* 0x000000ff0900720c */ /* 0x000fe40003f25270 */
[----:B------:R-:W-:-:S13]  /*1a640*/  ISETP.GE.U32.AND P0, PT, R3, R8, PT ;  /* 0x000000080300720c */ /* 0x000fda0003f06070 */
[----:B------:R-:W-:-:S04]  /*1a650*/  @P0 VIADD R5, R5, 0x1 ;  /* 0x0000000105050836 */ /* 0x000fc80000000000 */
[----:B------:R-:W-:Y:S01]  /*1a660*/  @!P2 IMAD.MOV R5, RZ, RZ, -R5 ;  /* 0x000000ffff05a224 */ /* 0x000fe200078e0a05 */
[----:B------:R-:W-:-:S05]  /*1a670*/  @!P1 LOP3.LUT R5, RZ, R9, RZ, 0x33, !PT ;  /* 0x00000009ff059212 */ /* 0x000fca00078e33ff */
[----:B------:R-:W-:-:S04]  /*1a680*/  IMAD.MOV R2, RZ, RZ, -R5 ;  /* 0x000000ffff027224 */ /* 0x000fc800078e0a05 */
[C---:B------:R-:W-:Y:S02]  /*1a690*/  IMAD R11, R9.reuse, R2, R11 ;  /* 0x00000002090b7224 */ /* 0x040fe400078e020b */
[----:B------:R-:W-:Y:S02]  /*1a6a0*/  IMAD R2, R9, 0x1000000, R5 ;  /* 0x0100000009027824 */ /* 0x000fe400078e0205 */
[----:B------:R-:W-:Y:S02]  /*1a6b0*/  IMAD.IADD R5, R10, 0x1, -R7 ;  /* 0x000000010a057824 */ /* 0x000fe400078e0a07 */
[----:B------:R-:W-:Y:S02]  /*1a6c0*/  IMAD R3, R11, 0x10000, R2 ;  /* 0x000100000b037824 */ /* 0x000fe400078e0202 */
[----:B------:R-:W-:Y:S01]  /*1a6d0*/  VIADD R2, R4, UR4 ;  /* 0x0000000404027c36 */ /* 0x000fe20008000000 */
[----:B------:R1:W-:Y:S04]  /*1a6e0*/  STL [R1+0x4], R5 ;  /* 0x0000040501007387 */ /* 0x0003e80000100800 */
[----:B------:R1:W-:Y:S04]  /*1a6f0*/  STL [R1+0xc], R2 ;  /* 0x00000c0201007387 */ /* 0x0003e80000100800 */
[----:B------:R1:W-:Y:S01]  /*1a700*/  STL [R1+0x8], R3 ;  /* 0x0000080301007387 */ /* 0x0003e20000100800 */
[----:B------:R-:W-:Y:S05]  /*1a710*/  BRA `(.L_x_641) ;  /* 0x0000000000107947 */ /* 0x000fea0003800000 */
.L_x_638:
[----:B------:R-:W-:Y:S01]  /*1a720*/  IMAD.U32 R2, RZ, RZ, UR6 ;  /* 0x00000006ff027e24 */ /* 0x000fe2000f8e00ff */
[----:B------:R0:W-:Y:S04]  /*1a730*/  STL [R1+0x4], RZ ;  /* 0x000004ff01007387 */ /* 0x0001e80000100800 */
[----:B------:R0:W-:Y:S04]  /*1a740*/  STL [R1+0x8], RZ ;  /* 0x000008ff01007387 */ /* 0x0001e80000100800 */
[----:B------:R0:W-:Y:S02]  /*1a750*/  STL [R1], R2 ;  /* 0x0000000201007387 */ /* 0x0001e40000100800 */
.L_x_641:
[----:B------:R-:W2:Y:S04]  /*1a760*/  LDL R8, [R1] ;  /* 0x0000000001087983 */ /* 0x000ea80000100800 */
[----:B------:R-:W2:Y:S04]  /*1a770*/  LDL R9, [R1+0x4] ;  /* 0x0000040001097983 */ /* 0x000ea80000100800 */
[----:B------:R-:W2:Y:S04]  /*1a780*/  LDL R10, [R1+0x8] ;  /* 0x00000800010a7983 */ /* 0x000ea80000100800 */
[----:B------:R-:W2:Y:S01]  /*1a790*/  LDL R11, [R1+0xc] ;  /* 0x00000c00010b7983 */ /* 0x000ea20000100800 */
[----:B------:R-:W-:-:S13]  /*1a7a0*/  ISETP.NE.AND P0, PT, R0, RZ, PT ;  /* 0x000000ff0000720c */ /* 0x000fda0003f05270 */
[----:B-1----:R-:W1:Y:S01]  /*1a7b0*/  @!P0 S2R R3, SR_CgaCtaId ;  /* 0x0000000000038919 */ /* 0x002e620000008800 */
[----:B------:R-:W-:-:S04]  /*1a7c0*/  @!P0 MOV R0, 0x400 ;  /* 0x0000040000008802 */ /* 0x000fc80000000f00 */
[----:B-1----:R-:W-:-:S05]  /*1a7d0*/  @!P0 LEA R0, R3, R0, 0x18 ;  /* 0x0000000003008211 */ /* 0x002fca00078ec0ff */
[----:B--2---:R2:W-:Y:S01]  /*1a7e0*/  @!P0 STS.128 [R0+0x348d0], R8 ;  /* 0x0348d00800008388 */ /* 0x0045e20000000c00 */
[----:B------:R-:W-:Y:S06]  /*1a7f0*/  BAR.ARV 0x5, 0x180 ;  /* 0x0146000000007b1d */ /* 0x000fec0000002000 */
.L_x_636:
[----:B--2---:R-:W2:Y:S01]  /*1a800*/  LDL R0, [R1+0xc] ;  /* 0x00000c0001007983 */ /* 0x004ea20000100800 */
[----:B------:R-:W-:Y:S01]  /*1a810*/  ULDC UR4, c[0x0][0xc3c] ;  /* 0x00030f0000047ab9 */ /* 0x000fe20000000800 */
[----:B------:R-:W-:Y:S01]  /*1a820*/  IMAD.MOV.U32 R19, RZ, RZ, RZ ;  /* 0x000000ffff137224 */ /* 0x000fe200078e00ff */
[----:B--2---:R-:W-:Y:S01]  /*1a830*/  ISETP.GE.AND P0, PT, R0, UR4, PT ;  /* 0x0000000400007c0c */ /* 0x004fe2000bf06270 */
[----:B------:R-:W-:-:S05]  /*1a840*/  IMAD.MOV.U32 R0, RZ, RZ, 0x1 ;  /* 0x00000001ff007424 */ /* 0x000fca00078e00ff */
[----:B------:R2:W-:Y:S04]  /*1a850*/  STL [R1+0x1c], R0 ;  /* 0x00001c0001007387 */ /* 0x0005e80000100800 */
[----:B------:R2:W-:Y:S03]  /*1a860*/  STL [R1+0x64], RZ ;  /* 0x000064ff01007387 */ /* 0x0005e60000100800 */
[----:B------:R-:W-:Y:S05]  /*1a870*/  @P0 BRA `(.L_x_642) ;  /* 0x0000007000440947 */ /* 0x000fea0003800000 */
[----:B--2---:R-:W2:Y:S04]  /*1a880*/  LDL R0, [R1+0x88] ;  /* 0x0000880001007983 */ /* 0x004ea80000100800 */
[----:B------:R-:W3:Y:S01]  /*1a890*/  LDL.LU R4, [R1+0x10] ;  /* 0x0000100001047983 */ /* 0x000ee20000300800 */
[----:B------:R-:W4:Y:S01]  /*1a8a0*/  S2UR UR5, SR_CgaCtaId ;  /* 0x00000000000579c3 */ /* 0x000f220000008800 */
[----:B------:R-:W-:Y:S01]  /*1a8b0*/  LOP3.LUT R5, R6, 0x7f, RZ, 0xc0, !PT ;  /* 0x0000007f06057812 */ /* 0x000fe200078ec0ff */
[----:B------:R-:W-:Y:S01]  /*1a8c0*/  UMOV UR4, 0x400 ;  /* 0x0000040000047882 */ /* 0x000fe20000000000 */
[----:B------:R-:W-:Y:S01]  /*1a8d0*/  BSSY B8, `(.L_x_642) ;  /* 0x000070b000087945 */ /* 0x000fe20003800000 */
[----:B------:R-:W-:Y:S01]  /*1a8e0*/  IMAD.MOV.U32 R19, RZ, RZ, RZ ;  /* 0x000000ffff137224 */ /* 0x000fe200078e00ff */
[C---:B------:R-:W-:Y:S01]  /*1a8f0*/  ISETP.NE.AND P1, PT, R5.reuse, RZ, PT ;  /* 0x000000ff0500720c */ /* 0x040fe20003f25270 */
[----:B0-----:R-:W-:Y:S01]  /*1a900*/  IMAD.SHL.U32 R2, R5, 0x8, RZ ;  /* 0x0000000805027824 */ /* 0x001fe200078e00ff */
[----:B------:R-:W-:Y:S01]  /*1a910*/  ULDC.64 UR36, c[0x0][0x198] ;  /* 0x0000660000247ab9 */ /* 0x000fe20000000a00 */
[----:B------:R-:W-:Y:S01]  /*1a920*/  ULDC UR39, c[0x0][0xc] ;  /* 0x0000030000277ab9 */ /* 0x000fe20000000800 */
[----:B----4-:R-:W-:-:S06]  /*1a930*/  ULEA UR4, UR5, UR4, 0x18 ;  /* 0x0000000405047291 */ /* 0x010fcc000f8ec03f */
[----:B------:R-:W-:Y:S01]  /*1a940*/  IMAD.U32 R18, RZ, RZ, UR4 ;  /* 0x00000004ff127e24 */ /* 0x000fe2000f8e00ff */
[----:B--2---:R-:W-:Y:S01]  /*1a950*/  R2UR UR6, R0 ;  /* 0x00000000000672ca */ /* 0x004fe200000e0000 */
[----:B------:R-:W-:Y:S01]  /*1a960*/  IMAD.SHL.U32 R0, R6, 0x8, RZ ;  /* 0x0000000806007824 */ /* 0x000fe200078e00ff */
[----:B---3--:R-:W-:-:S04]  /*1a970*/  LOP3.LUT R4, R4, 0xfffffffd, RZ, 0xc0, !PT ;  /* 0xfffffffd04047812 */ /* 0x008fc800078ec0ff */
[----:B------:R-:W-:Y:S02]  /*1a980*/  LOP3.LUT R3, R0, 0x1f8, RZ, 0xc0, !PT ;  /* 0x000001f800037812 */ /* 0x000fe400078ec0ff */
[----:B------:R-:W-:Y:S02]  /*1a990*/  @P1 LOP3.LUT R4, R4, 0x2, RZ, 0xfc, !PT ;  /* 0x0000000204041812 */ /* 0x000fe400078efcff */
[----:B------:R-:W-:Y:S02]  /*1a9a0*/  LOP3.LUT R3, R3, 0x38, R6, 0x78, !PT ;  /* 0x0000003803037812 */ /* 0x000fe400078e7806 */
[----:B------:R-:W-:Y:S01]  /*1a9b0*/  LOP3.LUT R4, R4, 0xfffffffe, RZ, 0xc0, !PT ;  /* 0xfffffffe04047812 */ /* 0x000fe200078ec0ff */
[----:B------:R-:W-:Y:S01]  /*1a9c0*/  ULOP3.LUT UR38, UR6, 0x2, URZ, 0xfc, !UPT ;  /* 0x0000000206267892 */ /* 0x000fe2000f8efc3f */
[----:B------:R-:W-:Y:S02]  /*1a9d0*/  LOP3.LUT R3, R3, 0x200, R2, 0xf8, !PT ;  /* 0x0000020003037812 */ /* 0x000fe400078ef802 */
[C---:B------:R-:W-:Y:S01]  /*1a9e0*/  LOP3.LUT P0, R2, R6.reuse, 0x1f, RZ, 0xc0, !PT ;  /* 0x0000001f06027812 */ /* 0x040fe2000780c0ff */
[----:B------:R-:W-:Y:S01]  /*1a9f0*/  IMAD.SHL.U32 R6, R6, 0x10, RZ ;  /* 0x0000001006067824 */ /* 0x000fe200078e00ff */
[----:B------:R-:W-:-:S03]  /*1aa00*/  LOP3.LUT R0, R0, 0x38, RZ, 0xc0, !PT ;  /* 0x0000003800007812 */ /* 0x000fc600078ec0ff */
[----:B------:R0:W-:Y:S08]  /*1aa10*/  STL [R1+0x2c], R2 ;  /* 0x00002c0201007387 */ /* 0x0001f00000100800 */
[----:B------:R-:W-:Y:S02]  /*1aa20*/  @P0 LOP3.LUT R4, R4, 0x1, RZ, 0xfc, !PT ;  /* 0x0000000104040812 */ /* 0x000fe400078efcff */
[----:B------:R-:W-:-:S02]  /*1aa30*/  ISETP.NE.OR P0, PT, R5, RZ, !P0 ;  /* 0x000000ff0500720c */ /* 0x000fc40004705670 */
[----:B0-----:R-:W-:Y:S02]  /*1aa40*/  SHF.R.U32.HI R2, RZ, 0x3, R5 ;  /* 0x00000003ff027819 */ /* 0x001fe40000011605 */
[----:B------:R-:W-:Y:S02]  /*1aa50*/  LOP3.LUT R4, R4, 0xfffffff7, RZ, 0xc0, !PT ;  /* 0xfffffff704047812 */ /* 0x000fe400078ec0ff */
[----:B------:R-:W-:Y:S01]  /*1aa60*/  LOP3.LUT R5, R2, 0x70, R6, 0xf8, !PT ;  /* 0x0000007002057812 */ /* 0x000fe200078ef806 */
[----:B------:R-:W-:Y:S02]  /*1aa70*/  IMAD R2, R3, 0x2, R18 ;  /* 0x0000000203027824 */ /* 0x000fe400078e0212 */
[----:B------:R-:W-:-:S03]  /*1aa80*/  IMAD.MOV.U32 R3, RZ, RZ, 0x1 ;  /* 0x00000001ff037424 */ /* 0x000fc600078e00ff */
[----:B------:R0:W-:Y:S01]  /*1aa90*/  STL [R1+0x30], R2 ;  /* 0x0000300201007387 */ /* 0x0001e20000100800 */
[----:B------:R-:W-:-:S03]  /*1aaa0*/  @P0 LOP3.LUT R4, R4, 0x8, RZ, 0xfc, !PT ;  /* 0x0000000804040812 */ /* 0x000fc600078efcff */
[----:B------:R-:W-:Y:S04]  /*1aab0*/  STL [R1+0x64], RZ ;  /* 0x000064ff01007387 */ /* 0x000fe80000100800 */
[----:B------:R-:W-:Y:S01]  /*1aac0*/  STL [R1+0x10], R4 ;  /* 0x0000100401007387 */ /* 0x000fe20000100800 */
[----:B0-----:R-:W-:-:S05]  /*1aad0*/  IMAD.MOV.U32 R2, RZ, RZ, 0x1 ;  /* 0x00000001ff027424 */ /* 0x001fca00078e00ff */
[----:B------:R0:W-:Y:S04]  /*1aae0*/  STL [R1+0x24], R2 ;  /* 0x0000240201007387 */ /* 0x0001e80000100800 */
[----:B------:R2:W-:Y:S04]  /*1aaf0*/  STL [R1+0x14], RZ ;  /* 0x000014ff01007387 */ /* 0x0005e80000100800 */
[----:B------:R2:W-:Y:S01]  /*1ab00*/  STL [R1+0x1c], R3 ;  /* 0x00001c0301007387 */ /* 0x0005e20000100800 */
[C---:B0-----:R-:W-:Y:S02]  /*1ab10*/  LOP3.LUT R2, R0.reuse, 0x40, RZ, 0xfc, !PT ;  /* 0x0000004000027812 */ /* 0x041fe400078efcff */
[----:B------:R-:W-:-:S07]  /*1ab20*/  LOP3.LUT R0, R0, 0x80, RZ, 0xfc, !PT ;  /* 0x0000008000007812 */ /* 0x000fce00078efcff */
.L_x_788:
[----:B------:R-:W3:Y:S01]  /*1ab30*/  LDL R0, [R1+0xc] ;  /* 0x00000c0001007983 */ /* 0x000ee20000100800 */
[----:B--2---:R-:W3:Y:S01]  /*1ab40*/  LDC.64 R2, c[0x0][0xc88] ;  /* 0x00032200ff027b82 */ /* 0x004ee20000000a00 */
[----:B------:R-:W-:Y:S05]  /*1ab50*/  YIELD ;  /* 0x0000000000007946 */ /* 0x000fea0003800000 */
[----:B------:R-:W-:Y:S01]  /*1ab60*/  ULDC.64 UR4, c[0x0][0xa28] ;  /* 0x00028a0000047ab9 */ /* 0x000fe20000000a00 */
[----:B------:R-:W-:Y:S01]  /*1ab70*/  ULDC.64 UR10, c[0x0][0xa18] ;  /* 0x00028600000a7ab9 */ /* 0x000fe20000000a00 */
[----:B------:R-:W-:Y:S01]  /*1ab80*/  ISETP.NE.U32.AND P0, PT, RZ, UR4, PT ;  /* 0x00000004ff007c0c */ /* 0x000fe2000bf05070 */
[----:B------:R-:W-:Y:S01]  /*1ab90*/  ULDC.64 UR6, c[0x0][0xa08] ;  /* 0x0002820000067ab9 */ /* 0x000fe20000000a00 */
[----:B---3--:R-:W-:Y:S01]  /*1aba0*/  IMAD.WIDE R2, R0, 0x4, R2 ;  /* 0x0000000400027825 */ /* 0x008fe200078e0202 */
[----:B------:R-:W-:-:S04]  /*1abb0*/  ULDC.64 UR8, c[0x0][0xa10] ;  /* 0x0002840000087ab9 */ /* 0x000fc80000000a00 */
[----:B------:R-:W2:Y:S01]  /*1abc0*/  LDG.E R15, desc[UR56][R2.64] ;  /* 0x00000038020f7981 */ /* 0x000ea2000c1e1900 */
[----:B------:R-:W-:Y:S01]  /*1abd0*/  ISETP.NE.AND.EX P0, PT, RZ, UR5, PT, P0 ;  /* 0x00000005ff007c0c */ /* 0x000fe2000bf05300 */
[----:B------:R-:W-:Y:S01]  /*1abe0*/  IMAD.MOV.U32 R0, RZ, RZ, RZ ;  /* 0x000000ffff007224 */ /* 0x000fe200078e00ff */
[----:B------:R-:W-:-:S04]  /*1abf0*/  ISETP.NE.U32.AND P3, PT, RZ, UR10, PT ;  /* 0x0000000aff007c0c */ /* 0x000fc8000bf65070 */
[----:B------:R-:W-:Y:S01]  /*1ac00*/  ISETP.NE.AND.EX P3, PT, RZ, UR11, PT, P3 ;  /* 0x0000000bff007c0c */ /* 0x000fe2000bf65330 */
[----:B------:R-:W-:Y:S01]  /*1ac10*/  IMAD.MOV.U32 R12, RZ, RZ, RZ ;  /* 0x000000ffff0c7224 */ /* 0x000fe200078e00ff */
[----:B012---:R-:W-:Y:S01]  /*1ac20*/  SHF.R.S32.HI R4, RZ, 0x1f, R15 ;  /* 0x0000001fff047819 */ /* 0x007fe2000001140f */
[----:B------:R-:W-:-:S04]  /*1ac30*/  IMAD.SHL.U32 R14, R15, 0x4, RZ ;  /* 0x000000040f0e7824 */ /* 0x000fc800078e00ff */
[C---:B------:R-:W-:Y:S01]  /*1ac40*/  @P0 LEA R2, P1, R15.reuse, UR4, 0x2 ;  /* 0x000000040f020c11 */ /* 0x040fe2000f8210ff */
[----:B------:R-:W-:Y:S01]  /*1ac50*/  STL [R1+0x38], R15 ;  /* 0x0000380f01007387 */ /* 0x000fe20000100800 */
[C-C-:B------:R-:W-:Y:S02]  /*1ac60*/  SHF.L.U64.HI R13, R15.reuse, 0x2, R4.reuse ;  /* 0x000000020f0d7819 */ /* 0x140fe40000010204 */
[----:B------:R-:W-:Y:S01]  /*1ac70*/  @P0 LEA.HI.X R3, R15, UR5, R4, 0x2, P1 ;  /* 0x000000050f030c11 */ /* 0x000fe200088f1404 */
[----:B------:R-:W-:Y:S01]  /*1ac80*/  ULDC.64 UR4, c[0x0][0xa00] ;  /* 0x0002800000047ab9 */ /* 0x000fe20000000a00 */
[C---:B-1----:R-:W-:Y:S01]  /*1ac90*/  @P3 IADD3 R8, P1, R14.reuse, UR10, RZ ;  /* 0x0000000a0e083c10 */ /* 0x042fe2000ff3e0ff */
[----:B------:R0:W-:Y:S03]  /*1aca0*/  STL [R1+0x58], R4 ;  /* 0x0000580401007387 */ /* 0x0001e60000100800 */
[----:B------:R-:W-:Y:S01]  /*1acb0*/  @P3 IADD3.X R9, R13, UR11, RZ, P1, !PT ;  /* 0x0000000b0d093c10 */ /* 0x000fe20008ffe4ff */
[----:B------:R1:W5:Y:S01]  /*1acc0*/  @P0 LDG.E R0, desc[UR56][R2.64] ;  /* 0x0000003802000981 */ /* 0x000362000c1e1900 */
[----:B------:R-:W-:-:S02]  /*1acd0*/  IADD3 R6, P1, R14, UR6, RZ ;  /* 0x000000060e067c10 */ /* 0x000fc4000ff3e0ff */
[----:B------:R-:W-:Y:S02]  /*1ace0*/  CS2R R10, SRZ ;  /* 0x00000000000a7805 */ /* 0x000fe4000001ff00 */
[----:B------:R-:W-:Y:S01]  /*1acf0*/  ISETP.NE.U32.AND P2, PT, RZ, UR6, PT ;  /* 0x00000006ff007c0c */ /* 0x000fe2000bf45070 */
[----:B------:R-:W-:Y:S01]  /*1ad00*/  STL [R1+0x28], R14 ;  /* 0x0000280e01007387 */ /* 0x000fe20000100800 */
[----:B------:R-:W-:Y:S02]  /*1ad10*/  IADD3.X R7, R13, UR7, RZ, P1, !PT ;  /* 0x000000070d077c10 */ /* 0x000fe40008ffe4ff */
[----:B------:R-:W-:Y:S01]  /*1ad20*/  ISETP.NE.U32.AND P1, PT, RZ, UR4, PT ;  /* 0x00000004ff007c0c */ /* 0x000fe2000bf25070 */
[----:B------:R-:W-:Y:S01]  /*1ad30*/  STL [R1+0x3c], R13 ;  /* 0x00003c0d01007387 */ /* 0x000fe20000100800 */
[----:B------:R-:W-:Y:S02]  /*1ad40*/  ISETP.NE.AND.EX P2, PT, RZ, UR7, PT, P2 ;  /* 0x00000007ff007c0c */ /* 0x000fe4000bf45320 */
[----:B------:R-:W-:-:S02]  /*1ad50*/  ISETP.NE.AND.EX P1, PT, RZ, UR5, PT, P1 ;  /* 0x00000005ff007c0c */ /* 0x000fc4000bf25310 */
[----:B-1----:R-:W-:-:S04]  /*1ad60*/  IADD3 R2, P0, R14, UR4, RZ ;  /* 0x000000040e027c10 */ /* 0x002fc8000ff1e0ff */
[----:B------:R-:W-:Y:S01]  /*1ad70*/  IADD3.X R3, R13, UR5, RZ, P0, !PT ;  /* 0x000000050d037c10 */ /* 0x000fe200087fe4ff */
[----:B------:R-:W-:Y:S01]  /*1ad80*/  ULDC UR4, c[0x0][0x288] ;  /* 0x0000a20000047ab9 */ /* 0x000fe20000000800 */
[----:B0-----:R-:W-:-:S03]  /*1ad90*/  IADD3 R4, P0, R14, UR8, RZ ;  /* 0x000000080e047c10 */ /* 0x001fc6000ff1e0ff */
[----:B------:R-:W5:Y:S01]  /*1ada0*/  @P2 LDG.E R11, desc[UR56][R6.64] ;  /* 0x00000038060b2981 */ /* 0x000f62000c1e1900 */
[----:B------:R-:W-:Y:S02]  /*1adb0*/  IADD3.X R5, R13, UR9, RZ, P0, !PT ;  /* 0x000000090d057c10 */ /* 0x000fe400087fe4ff */
[----:B------:R-:W-:Y:S01]  /*1adc0*/  ISETP.NE.U32.AND P0, PT, RZ, UR8, PT ;  /* 0x00000008ff007c0c */ /* 0x000fe2000bf05070 */
[----:B------:R-:W2:Y:S03]  /*1add0*/  @P1 LDG.E R12, desc[UR56][R2.64] ;  /* 0x00000038020c1981 */ /* 0x000ea6000c1e1900 */
[----:B------:R-:W-:-:S13]  /*1ade0*/  ISETP.NE.AND.EX P0, PT, RZ, UR9, PT, P0 ;  /* 0x00000009ff007c0c */ /* 0x000fda000bf05300 */
[----:B------:R-:W5:Y:S04]  /*1adf0*/  @P0 LDG.E R10, desc[UR56][R4.64] ;  /* 0x00000038040a0981 */ /* 0x000f68000c1e1900 */
[----:B--2---:R0:W-:Y:S02]  /*1ae00*/  STL [R1+0x4c], R12 ;  /* 0x00004c0c01007387 */ /* 0x0041e40000100800 */
[----:B0-----:R-:W-:Y:S01]  /*1ae10*/  IMAD.U32 R12, RZ, RZ, UR4 ;  /* 0x00000004ff0c7e24 */ /* 0x001fe2000f8e00ff */
[----:B------:R-:W-:-:S05]  /*1ae20*/  ULDC.64 UR4, c[0x0][0x418] ;  /* 0x0001060000047ab9 */ /* 0x000fca0000000a00 */
[----:B------:R0:W2:Y:S01]  /*1ae30*/  @P3 LDG.E R12, desc[UR56][R8.64] ;  /* 0x00000038080c3981 */ /* 0x0000a2000c1e1900 */
[----:B------:R-:W-:-:S03]  /*1ae40*/  UISETP.NE.U32.AND UP0, UPT, UR4, URZ, UPT ;  /* 0x0000003f0400728c */ /* 0x000fc6000bf05070 */
[----:B------:R-:W-:Y:S01]  /*1ae50*/  ULDC UR4, c[0x0][0x424] ;  /* 0x0001090000047ab9 */ /* 0x000fe20000000800 */
[----:B------:R-:W-:-:S03]  /*1ae60*/  UISETP.NE.AND.EX UP0, UPT, UR5, URZ, UPT, UP0 ;  /* 0x0000003f0500728c */ /* 0x000fc6000bf05300 */
[----:B------:R-:W-:Y:S01]  /*1ae70*/  ULDC UR5, c[0x0][0x2f0] ;  /* 0x0000bc0000057ab9 */ /* 0x000fe20000000800 */
[----:B------:R-:W-:-:S04]  /*1ae80*/  USEL UR4, UR4, 0x1, UP0 ;  /* 0x0000000104047887 */ /* 0x000fc80008000000 */
[----:B------:R-:W-:-:S03]  /*1ae90*/  UIMAD UR4, UR4, UR5, URZ ;  /* 0x00000005040472a4 */ /* 0x000fc6000f8e023f */
[----:B------:R-:W-:Y:S02]  /*1aea0*/  ULDC UR5, c[0x0][0x348] ;  /* 0x0000d20000057ab9 */ /* 0x000fe40000000800 */
[----:B0-----:R-:W-:Y:S02]  /*1aeb0*/  IMAD.U32 R9, RZ, RZ, UR5 ;  /* 0x00000005ff097e24 */ /* 0x001fe4000f8e00ff */
[----:B------:R-:W-:Y:S01]  /*1aec0*/  IMAD.U32 R8, RZ, RZ, UR4 ;  /* 0x00000004ff087e24 */ /* 0x000fe2000f8e00ff */
[----:B--2---:R0:W-:Y:S01]  /*1aed0*/  STL [R1+0x5c], R12 ;  /* 0x00005c0c01007387 */ /* 0x0041e20000100800 */
[----:B------:R-:W-:Y:S05]  /*1aee0*/  @P3 BRA `(.L_x_643) ;  /* 0x0000000000143947 */ /* 0x000fea0003800000 */
[----:B------:R-:W-:Y:S05]  /*1aef0*/  @!P1 BRA `(.L_x_643) ;  /* 0x0000000000109947 */ /* 0x000fea0003800000 */
[----:B0-----:R-:W2:Y:S04]  /*1af00*/  LDG.E R12, desc[UR56][R2.64] ;  /* 0x00000038020c7981 */ /* 0x001ea8000c1e1900 */
[----:B------:R-:W2:Y:S02]  /*1af10*/  LDG.E R2, desc[UR56][R2.64+0x4] ;  /* 0x0000043802027981 */ /* 0x000ea4000c1e1900 */
[----:B--2---:R-:W-:-:S05]  /*1af20*/  IMAD.IADD R2, R2, 0x1, -R12 ;  /* 0x0000000102027824 */ /* 0x004fca00078e0a0c */
[----:B------:R1:W-:Y:S02]  /*1af30*/  STL [R1+0x5c], R2 ;  /* 0x00005c0201007387 */ /* 0x0003e40000100800 */
.L_x_643:
[----:B------:R-:W2:Y:S01]  /*1af40*/  LDL.LU R3, [R1+0x8] ;  /* 0x0000080001037983 */ /* 0x000ea20000300800 */
[----:B0-----:R-:W-:Y:S01]  /*1af50*/  IMAD.MOV.U32 R12, RZ, RZ, R15 ;  /* 0x000000ffff0c7224 */ /* 0x001fe200078e000f */
[----:B------:R-:W-:Y:S02]  /*1af60*/  ULDC.64 UR4, c[0x0][0xa20] ;  /* 0x0002880000047ab9 */ /* 0x000fe40000000a00 */
[----:B------:R-:W-:Y:S02]  /*1af70*/  ISETP.NE.U32.AND P1, PT, RZ, UR4, PT ;  /* 0x00000004ff007c0c */ /* 0x000fe4000bf25070 */
[----:B------:R0:W-:Y:S02]  /*1af80*/  STL [R1+0x18], R12 ;  /* 0x0000180c01007387 */ /* 0x0001e40000100800 */
[----:B------:R-:W-:Y:S02]  /*1af90*/  ISETP.NE.AND.EX P1, PT, RZ, UR5, PT, P1 ;  /* 0x00000005ff007c0c */ /* 0x000fe4000bf25310 */
[----:B--2---:R-:W-:-:S02]  /*1afa0*/  LOP3.LUT R17, R3, 0xff000000, RZ, 0xc0, !PT ;  /* 0xff00000003117812 */ /* 0x004fc400078ec0ff */
[C---:B-1----:R-:W-:Y:S02]  /*1afb0*/  LOP3.LUT R2, R3.reuse, 0xff0000, RZ, 0xc0, !PT ;  /* 0x00ff000003027812 */ /* 0x042fe400078ec0ff */
[----:B------:R-:W-:Y:S02]  /*1afc0*/  SHF.R.U32.HI R17, RZ, 0x8, R17 ;  /* 0x00000008ff117819 */ /* 0x000fe40000011611 */
[----:B------:R-:W-:Y:S02]  /*1afd0*/  LOP3.LUT R16, R3, 0xffff, RZ, 0xc0, !PT ;  /* 0x0000ffff03107812 */ /* 0x000fe400078ec0ff */
[----:B------:R-:W-:Y:S01]  /*1afe0*/  LEA.HI R17, R2, R17, RZ, 0x10 ;  /* 0x0000001102117211 */ /* 0x000fe200078f80ff */
[----:B-----5:R-:W-:-:S05]  /*1aff0*/  IMAD.IADD R2, R11, 0x1, R0 ;  /* 0x000000010b027824 */ /* 0x020fca00078e0200 */
[----:B------:R0:W-:Y:S01]  /*1b000*/  STL [R1+0x20], R2 ;  /* 0x0000200201007387 */ /* 0x0001e20000100800 */
[----:B------:R-:W-:Y:S05]  /*1b010*/  @!P1 BRA `(.L_x_644) ;  /* 0x0000000000109947 */ /* 0x000fea0003800000 */
[----:B0-----:R-:W-:-:S04]  /*1b020*/  IADD3 R2, P1, R14, UR4, RZ ;  /* 0x000000040e027c10 */ /* 0x001fc8000ff3e0ff */
[----:B------:R-:W-:-:S05]  /*1b030*/  IADD3.X R3, R13, UR5, RZ, P1, !PT ;  /* 0x000000050d037c10 */ /* 0x000fca0008ffe4ff */
[----:B------:R0:W5:Y:S01]  /*1b040*/  LDG.E R8, desc[UR56][R2.64] ;  /* 0x0000003802087981 */ /* 0x000162000c1e1900 */
[----:B------:R-:W-:Y:S05]  /*1b050*/  BRA `(.L_x_645) ;  /* 0x0000000000107947 */ /* 0x000fea0003800000 */
.L_x_644:
[----:B------:R-:W-:Y:S05]  /*1b060*/  @!P2 BRA `(.L_x_645) ;  /* 0x00000000000ca947 */ /* 0x000fea0003800000 */
[----:B------:R-:W2:Y:S04]  /*1b070*/  LDG.E R8, desc[UR56][R6.64] ;  /* 0x0000003806087981 */ /* 0x000ea8000c1e1900 */
[----:B------:R-:W2:Y:S02]  /*1b080*/  LDG.E R6, desc[UR56][R6.64+0x4] ;  /* 0x0000043806067981 */ /* 0x000ea4000c1e1900 */
[----:B--2---:R-:W-:-:S07]  /*1b090*/  IMAD.IADD R8, R6, 0x1, -R8 ;  /* 0x0000000106087824 */ /* 0x004fce00078e0a08 */
.L_x_645:
[----:B-----5:R-:W-:Y:S01]  /*1b0a0*/  IMAD.IADD R6, R8, 0x1, -R0 ;  /* 0x0000000108067824 */ /* 0x020fe200078e0a00 */
[----:B0-----:R-:W2:Y:S04]  /*1b0b0*/  LDL.LU R3, [R1+0x10] ;  /* 0x0000100001037983 */ /* 0x001ea80000300800 */
[----:B------:R-:W3:Y:S04]  /*1b0c0*/  @P0 LDG.E R0, desc[UR56][R4.64] ;  /* 0x0000003804000981 */ /* 0x000ee8000c1e1900 */
[----:B------:R-:W3:Y:S01]  /*1b0d0*/  @P0 LDG.E R4, desc[UR56][R4.64+0x4] ;  /* 0x0000043804040981 */ /* 0x000ee2000c1e1900 */
[----:B------:R-:W-:Y:S01]  /*1b0e0*/  LOP3.LUT R13, R17, 0xff, RZ, 0xc0, !PT ;  /* 0x000000ff110d7812 */ /* 0x000fe200078ec0ff */
[----:B------:R-:W-:Y:S01]  /*1b0f0*/  BSSY B0, `(.L_x_646) ;  /* 0x000002d000007945 */ /* 0x000fe20003800000 */
[----:B------:R-:W-:-:S03]  /*1b100*/  SHF.R.U32.HI R17, RZ, 0x10, R17 ;  /* 0x00000010ff117819 */ /* 0x000fc60000011611 */
[----:B------:R0:W-:Y:S01]  /*1b110*/  STL [R1+0x60], R13 ;  /* 0x0000600d01007387 */ /* 0x0001e20000100800 */
        /* <DEDUP_REMOVED lines=10> */
[----:B------:R0:W-:Y:S04]  /*1b1c0*/  STL [R1+0x10], R3 ;  /* 0x0000100301007387 */ /* 0x0001e80000100800 */
[----:B------:R0:W-:Y:S01]  /*1b1d0*/  STL [R1+0x40], R11 ;  /* 0x0000400b01007387 */ /* 0x0001e20000100800 */
[----:B------:R-:W-:Y:S05]  /*1b1e0*/  @!P1 BRA `(.L_x_647) ;  /* 0x0000000000749947 */ /* 0x000fea0003800000 */
[----:B------:R-:W-:Y:S01]  /*1b1f0*/  ISETP.NE.AND P1, PT, R17, RZ, PT ;  /* 0x000000ff1100720c */ /* 0x000fe20003f25270 */
[----:B------:R-:W-:-:S03]  /*1b200*/  ULDC UR4, c[0x0][0x9f0] ;  /* 0x00027c0000047ab9 */ /* 0x000fc60000000800 */
[----:B------:R-:W-:-:S04]  /*1b210*/  SEL R2, R17, UR4, P1 ;  /* 0x0000000411027c07 */ /* 0x000fc80008800000 */
[----:B0-----:R-:W-:-:S04]  /*1b220*/  IABS R3, R2 ;  /* 0x0000000200037213 */ /* 0x001fc80000000000 */
[----:B------:R-:W0:Y:S08]  /*1b230*/  I2F.RP R4, R3 ;  /* 0x0000000300047306 */ /* 0x000e300000209400 */
[----:B0-----:R-:W0:Y:S02]  /*1b240*/  MUFU.RCP R4, R4 ;  /* 0x0000000400047308 */ /* 0x001e240000001000 */
[----:B0-----:R-:W-:-:S06]  /*1b250*/  VIADD R4, R4, 0xffffffe ;  /* 0x0ffffffe04047836 */ /* 0x001fcc0000000000 */
[----:B------:R0:W1:Y:S02]  /*1b260*/  F2I.FTZ.U32.TRUNC.NTZ R5, R4 ;  /* 0x0000000400057305 */ /* 0x000064000021f000 */
[----:B0-----:R-:W-:Y:S02]  /*1b270*/  IMAD.MOV.U32 R4, RZ, RZ, RZ ;  /* 0x000000ffff047224 */ /* 0x001fe400078e00ff */
[----:B-1----:R-:W-:-:S04]  /*1b280*/  IMAD.MOV R0, RZ, RZ, -R5 ;  /* 0x000000ffff007224 */ /* 0x002fc800078e0a05 */
[----:B------:R-:W-:-:S04]  /*1b290*/  IMAD R0, R0, R3, RZ ;  /* 0x0000000300007224 */ /* 0x000fc800078e02ff */
[----:B------:R-:W-:Y:S01]  /*1b2a0*/  IMAD.HI.U32 R8, R5, R0, R4 ;  /* 0x0000000005087227 */ /* 0x000fe200078e0004 */
[----:B------:R-:W-:Y:S02]  /*1b2b0*/  IABS R0, R2 ;  /* 0x0000000200007213 */ /* 0x000fe40000000000 */
[----:B------:R-:W-:-:S03]  /*1b2c0*/  IADD3 R5, R2, -0x1, R11 ;  /* 0xffffffff02057810 */ /* 0x000fc60007ffe00b */
[----:B------:R-:W-:Y:S01]  /*1b2d0*/  IMAD.MOV R0, RZ, RZ, -R0 ;  /* 0x000000ffff007224 */ /* 0x000fe200078e0a00 */
[----:B------:R-:W-:Y:S02]  /*1b2e0*/  IABS R4, R5 ;  /* 0x0000000500047213 */ /* 0x000fe40000000000 */
[----:B------:R-:W-:Y:S01]  /*1b2f0*/  LOP3.LUT R5, R5, R2, RZ, 0x3c, !PT ;  /* 0x0000000205057212 */ /* 0x000fe200078e3cff */
[----:B------:R-:W-:Y:S02]  /*1b300*/  IMAD.MOV.U32 R7, RZ, RZ, R0 ;  /* 0x000000ffff077224 */ /* 0x000fe400078e0000 */
[----:B------:R-:W-:-:S04]  /*1b310*/  IMAD.HI.U32 R0, R8, R4, RZ ;  /* 0x0000000408007227 */ /* 0x000fc800078e00ff */
[----:B------:R-:W-:-:S05]  /*1b320*/  IMAD R4, R0, R7, R4 ;  /* 0x0000000700047224 */ /* 0x000fca00078e0204 */
[----:B------:R-:W-:-:S13]  /*1b330*/  ISETP.GT.U32.AND P1, PT, R3, R4, PT ;  /* 0x000000040300720c */ /* 0x000fda0003f24070 */
[----:B------:R-:W-:Y:S02]  /*1b340*/  @!P1 IMAD.IADD R4, R4, 0x1, -R3 ;  /* 0x0000000104049824 */ /* 0x000fe400078e0a03 */
[----:B------:R-:W-:-:S03]  /*1b350*/  @!P1 VIADD R0, R0, 0x1 ;  /* 0x0000000100009836 */ /* 0x000fc60000000000 */
[----:B------:R-:W-:-:S13]  /*1b360*/  ISETP.GE.U32.AND P1, PT, R4, R3, PT ;  /* 0x000000030400720c */ /* 0x000fda0003f26070 */
[----:B------:R-:W-:Y:S01]  /*1b370*/  @P1 VIADD R0, R0, 0x1 ;  /* 0x0000000100001836 */ /* 0x000fe20000000000 */
[----:B------:R-:W-:-:S13]  /*1b380*/  ISETP.GE.AND P1, PT, R5, RZ, PT ;  /* 0x000000ff0500720c */ /* 0x000fda0003f26270 */
[----:B------:R-:W-:Y:S01]  /*1b390*/  @!P1 IMAD.MOV R0, RZ, RZ, -R0 ;  /* 0x000000ffff009224 */ /* 0x000fe200078e0a00 */
[----:B------:R-:W-:-:S13]  /*1b3a0*/  ISETP.NE.AND P1, PT, R2, RZ, PT ;  /* 0x000000ff0200720c */ /* 0x000fda0003f25270 */
[----:B------:R-:W-:-:S07]  /*1b3b0*/  @!P1 LOP3.LUT R0, RZ, R2, RZ, 0x33, !PT ;  /* 0x00000002ff009212 */ /* 0x000fce00078e33ff */
.L_x_647:
[----:B------:R-:W-:Y:S05]  /*1b3c0*/  BSYNC B0 ;  /* 0x0000000000007941 */ /* 0x000fea0003800000 */
.L_x_646:
[----:B------:R-:W-:Y:S01]  /*1b3d0*/  IMAD R2, R13, R0, RZ ;  /* 0x000000000d027224 */ /* 0x000fe200078e02ff */
[----:B------:R-:W-:Y:S01]  /*1b3e0*/  BSSY B0, `(.L_x_648) ;  /* 0x0000142000007945 */ /* 0x000fe20003800000 */
[----:B------:R-:W-:-:S03]  /*1b3f0*/  PLOP3.LUT P5, PT, PT, PT, PT, 0x80, 0x0 ;  /* 0x000000000000781c */ /* 0x000fc60003faf070 */
[C---:B------:R-:W-:Y:S01]  /*1b400*/  VIADDMNMX R0, R2.reuse, R0, R11, PT ;  /* 0x0000000002007246 */ /* 0x040fe2000380010b */
[----:B------:R-:W-:-:S04]  /*1b410*/  IMAD R2, R2, 0x80, -R6 ;  /* 0x0000008002027824 */ /* 0x000fc800078e0a06 */
[----:B------:R-:W-:Y:S01]  /*1b420*/  IMAD R6, R0, 0x80, -R6 ;  /* 0x0000008000067824 */ /* 0x000fe200078e0a06 */
[----:B------:R-:W-:-:S04]  /*1b430*/  VIMNMX R2, RZ, R2, !PT ;  /* 0x00000002ff027248 */ /* 0x000fc80007fe0100 */
[----:B------:R-:W-:-:S04]  /*1b440*/  VIMNMX R9, R6, R9, PT ;  /* 0x0000000906097248 */ /* 0x000fc80003fe0100 */
[----:B------:R-:W-:-:S13]  /*1b450*/  ISETP.GT.AND P1, PT, R9, R2, PT ;  /* 0x000000020900720c */ /* 0x000fda0003f24270 */
[----:B------:R-:W-:Y:S01]  /*1b460*/  @P1 VIADD R0, R9, 0x7f ;  /* 0x0000007f09001836 */ /* 0x000fe20000000000 */
[----:B------:R-:W-:-:S04]  /*1b470*/  SHF.R.U32.HI R9, RZ, 0x7, R2 ;  /* 0x00000007ff097819 */ /* 0x000fc80000011602 */
[----:B------:R-:W-:Y:S01]  /*1b480*/  @P1 SHF.R.S32.HI R2, RZ, 0x1f, R0 ;  /* 0x0000001fff021819 */ /* 0x000fe20000011400 */
[----:B------:R-:W-:-:S03]  /*1b490*/  IMAD.MOV.U32 R6, RZ, RZ, R9 ;  /* 0x000000ffff067224 */ /* 0x000fc600078e0009 */
[----:B------:R-:W-:-:S04]  /*1b4a0*/  @P1 LEA.HI R0, R2, R0, RZ, 0x7 ;  /* 0x0000000002001211 */ /* 0x000fc800078f38ff */
[----:B------:R-:W-:-:S04]  /*1b4b0*/  @P1 SHF.R.S32.HI R6, RZ, 0x7, R0 ;  /* 0x00000007ff061819 */ /* 0x000fc80000011400 */
[----:B------:R-:W-:-:S13]  /*1b4c0*/  ISETP.GT.AND P1, PT, R6, R9, PT ;  /* 0x000000090600720c */ /* 0x000fda0003f24270 */
[----:B------:R-:W-:Y:S05]  /*1b4d0*/  @!P1 BRA `(.L_x_649) ;  /* 0x0000001000c89947 */ /* 0x000fea0003800000 */
[----:B------:R-:W-:Y:S01]  /*1b4e0*/  UMOV UR4, 0xffffffff ;  /* 0xffffffff00047882 */ /* 0x000fe20000000000 */
[----:B------:R-:W-:Y:S02]  /*1b4f0*/  SEL R0, R12, RZ, !P0 ;  /* 0x000000ff0c007207 */ /* 0x000fe40004000000 */
[----:B------:R-:W-:Y:S05]  /*1b500*/  BRA.DIV UR4, `(.L_x_650) ;  /* 0x0000006e04c07947 */ /* 0x000fea000b800000 */
[----:B------:R-:W1:Y:S02]  /*1b510*/  S2R R2, SR_TID.X ;  /* 0x0000000000027919 */ /* 0x000e640000002100 */
[----:B-1----:R-:W-:-:S04]  /*1b520*/  SHF.R.U32.HI R2, RZ, 0x5, R2 ;  /* 0x00000005ff027819 */ /* 0x002fc80000011602 */
[----:B------:R-:W-:-:S05]  /*1b530*/  LOP3.LUT R2, R2, 0x3, RZ, 0xc0, !PT ;  /* 0x0000000302027812 */ /* 0x000fca00078ec0ff */
[----:B------:R1:W2:Y:S02]  /*1b540*/  SHFL.IDX PT, R14, R2, RZ, 0x1f ;  /* 0x00001fff020e7589 */ /* 0x0002a400000e0000 */
.L_x_819:
[----:B--2---:R-:W-:Y:S02]  /*1b550*/  ISETP.NE.AND P0, PT, R14, RZ, PT ;  /* 0x000000ff0e00720c */ /* 0x004fe40003f05270 */
[----:B------:R-:W-:-:S11]  /*1b560*/  PLOP3.LUT P2, PT, PT, PT, PT, 0x8, 0x0 ;  /* 0x000000000000781c */ /* 0x000fd60003f4e170 */
[----:B------:R-:W-:Y:S05]  /*1b570*/  @P0 BRA `(.L_x_651) ;  /* 0x00000000000c0947 */ /* 0x000fea0003800000 */
[----:B------:R-:W-:-:S03]  /*1b580*/  UMOV UR4, 0xffffffff ;  /* 0xffffffff00047882 */ /* 0x000fc60000000000 */
[----:B------:R-:W-:Y:S05]  /*1b590*/  BRA.DIV UR4, `(.L_x_652) ;  /* 0x0000006e04d07947 */ /* 0x000fea000b800000 */
[----:B------:R-:W-:-:S13]  /*1b5a0*/  ELECT P2, URZ, PT ;  /* 0x00000000003f782f */ /* 0x000fda0003840000 */
.L_x_651:
[----:B-1----:R-:W2:Y:S01]  /*1b5b0*/  LDL R2, [R1+0x64] ;  /* 0x0000640001027983 */ /* 0x002ea20000100800 */
[----:B------:R-:W-:Y:S01]  /*1b5c0*/  BSSY B1, `(.L_x_653) ;  /* 0x0000008000017945 */ /* 0x000fe20003800000 */
[----:B--2---:R-:W-:-:S05]  /*1b5d0*/  VIADD R2, R2, 0x1 ;  /* 0x0000000102027836 */ /* 0x004fca0000000000 */
[----:B0-----:R-:W-:-:S04]  /*1b5e0*/  LEA.HI R3, R2, R2, RZ, 0x1 ;  /* 0x0000000202037211 */ /* 0x001fc800078f08ff */
[----:B------:R-:W-:-:S05]  /*1b5f0*/  LOP3.LUT R3, R3, 0xfffffffe, RZ, 0xc0, !PT ;  /* 0xfffffffe03037812 */ /* 0x000fca00078ec0ff */
[----:B------:R-:W-:-:S05]  /*1b600*/  IMAD.IADD R2, R2, 0x1, -R3 ;  /* 0x0000000102027824 */ /* 0x000fca00078e0a03 */
[----:B------:R-:W-:-:S04]  /*1b610*/  SHF.L.U32 R2, R2, 0x1f, RZ ;  /* 0x0000001f02027819 */ /* 0x000fc800000006ff */
[----:B------:R-:W0:Y:S02]  /*1b620*/  SYNCS.PHASECHK.TRANS64.TRYWAIT P0, [R18+URZ+0x34820], R2 ;  /* 0x03482002120075a7 */ /* 0x000e24000800017f */
[----:B0-----:R-:W-:Y:S05]  /*1b630*/  @!P0 BRA `(.L_x_654) ;  /* 0x0000006c00cc8947 */ /* 0x001fea0003800000 */
.L_x_822:
[----:B------:R-:W-:Y:S05]  /*1b640*/  BSYNC B1 ;  /* 0x0000000000017941 */ /* 0x000fea0003800000 */
.L_x_653:
[----:B------:R-:W-:Y:S04]  /*1b650*/  BSSY B1, `(.L_x_655) ;  /* 0x0000082000017945 */ /* 0x000fe80003800000 */
[----:B------:R-:W-:Y:S05]  /*1b660*/  @!P2 BRA `(.L_x_656) ;  /* 0x000000080000a947 */ /* 0x000fea0003800000 */
[----:B------:R-:W2:Y:S04]  /*1b670*/  LDL R5, [R1+0x14] ;  /* 0x0000140001057983 */ /* 0x000ea80000100800 */
[----:B------:R-:W3:Y:S01]  /*1b680*/  LDL R4, [R1+0x24] ;  /* 0x0000240001047983 */ /* 0x000ee20000100800 */
[----:B------:R-:W-:Y:S01]  /*1b690*/  BSSY B2, `(.L_x_657) ;  /* 0x0000008000027945 */ /* 0x000fe20003800000 */
[----:B------:R-:W1:Y:S02]  /*1b6a0*/  S2R R3, SR_TID.X ;  /* 0x0000000000037919 */ /* 0x000e640000002100 */
[----:B-1----:R-:W-:-:S04]  /*1b6b0*/  LOP3.LUT R3, R3, 0x7f, RZ, 0xc0, !PT ;  /* 0x0000007f03037812 */ /* 0x002fc800078ec0ff */
[----:B------:R-:W-:Y:S01]  /*1b6c0*/  ISETP.NE.AND P4, PT, R3, RZ, PT ;  /* 0x000000ff0300720c */ /* 0x000fe20003f85270 */
[----:B--2---:R-:W-:Y:S01]  /*1b6d0*/  IMAD R5, R5, 0x8, R18 ;  /* 0x0000000805057824 */ /* 0x004fe200078e0212 */
[----:B---3--:R-:W-:-:S04]  /*1b6e0*/  SHF.L.U32 R8, R4, 0x1f, RZ ;  /* 0x0000001f04087819 */ /* 0x008fc800000006ff */
[----:B------:R-:W1:Y:S02]  /*1b6f0*/  SYNCS.PHASECHK.TRANS64.TRYWAIT P0, [R5+URZ+0x348a0], R8 ;  /* 0x0348a008050075a7 */ /* 0x000e64000800017f */
[----:B-1----:R-:W-:Y:S05]  /*1b700*/  @!P0 BRA `(.L_x_658) ;  /* 0x0000006c00ac8947 */ /* 0x002fea0003800000 */
.L_x_823:
[----:B------:R-:W-:Y:S05]  /*1b710*/  BSYNC B2 ;  /* 0x0000000000027941 */ /* 0x000fea0003800000 */
.L_x_657:
[----:B------:R-:W-:Y:S04]  /*1b720*/  BSSY B2, `(.L_x_659) ;  /* 0x0000008000027945 */ /* 0x000fe80003800000 */
[----:B------:R-:W-:Y:S05]  /*1b730*/  @P4 BRA `(.L_x_660) ;  /* 0x0000000000184947 */ /* 0x000fea0003800000 */
[----:B0-----:R-:W2:Y:S02]  /*1b740*/  LDL R2, [R1+0x10] ;  /* 0x0000100001027983 */ /* 0x001ea40000100800 */
[----:B--2---:R-:W-:Y:S01]  /*1b750*/  LOP3.LUT P0, RZ, R2, 0x1, RZ, 0xc0, !PT ;  /* 0x0000000102ff7812 */ /* 0x004fe2000780c0ff */
[----:B------:R-:W-:-:S04]  /*1b760*/  IMAD.MOV.U32 R2, RZ, RZ, 0xc000 ;  /* 0x0000c000ff027424 */ /* 0x000fc800078e00ff */
[----:B------:R2:W-:Y:S08]  /*1b770*/  SYNCS.ARRIVE.TRANS64 RZ, [R5+URZ+0x34890], R2 ;  /* 0x0348900205ff79a7 */ /* 0x0005f0000800003f */
[----:B------:R-:W-:Y:S05]  /*1b780*/  @!P0 BRA `(.L_x_660) ;  /* 0x0000000000048947 */ /* 0x000fea0003800000 */
[----:B------:R-:W-:Y:S01]  /*1b790*/  BPT.TRAP 0x1 ;  /* 0x000000040000795c */ /* 0x000fe20000300000 */
.L_x_660:
[----:B------:R-:W-:Y:S05]  /*1b7a0*/  BSYNC B2 ;  /* 0x0000000000027941 */ /* 0x000fea0003800000 */
.L_x_659:
[----:B0-2---:R-:W2:Y:S01]  /*1b7b0*/  LDL R2, [R1+0x14] ;  /* 0x0000140001027983 */ /* 0x005ea20000100800 */
[----:B------:R-:W-:Y:S01]  /*1b7c0*/  IMAD.MOV.U32 R11, RZ, RZ, RZ ;  /* 0x000000ffff0b7224 */ /* 0x000fe200078e00ff */
[----:B------:R-:W-:Y:S01]  /*1b7d0*/  UIADD3 UR4, UP0, UR36, 0x570, URZ ;  /* 0x0000057024047890 */ /* 0x000fe2000ff1e03f */
[----:B------:R-:W-:Y:S01]  /*1b7e0*/  IMAD R3, R6, 0x80, R10 ;  /* 0x0000008006037824 */ /* 0x000fe200078e020a */
[----:B------:R-:W-:Y:S01]  /*1b7f0*/  PLOP3.LUT P0, PT, PT, PT, PT, 0x80, 0x0 ;  /* 0x000000000000781c */ /* 0x000fe20003f0f070 */
[----:B------:R-:W-:Y:S01]  /*1b800*/  UMOV UR6, 0x0 ;  /* 0x0000000000067882 */ /* 0x000fe20000000000 */
[----:B------:R-:W-:Y:S01]  /*1b810*/  R2UR UR10, R11 ;  /* 0x000000000b0a72ca */ /* 0x000fe200000e0000 */
[----:B------:R-:W-:Y:S01]  /*1b820*/  VIADD R3, R3, 0xffffff80 ;  /* 0xffffff8003037836 */ /* 0x000fe20000000000 */
[----:B------:R-:W-:Y:S01]  /*1b830*/  UMOV UR7, 0x12f00000 ;  /* 0x12f0000000077882 */ /* 0x000fe20000000000 */
[----:B------:R-:W-:Y:S01]  /*1b840*/  UIADD3.X UR5, URZ, UR37, URZ, UP0, !UPT ;  /* 0x000000253f057290 */ /* 0x000fe200087fe43f */
[----:B--2---:R-:W-:-:S02]  /*1b850*/  IMAD R7, R2, 0xc000, R18 ;  /* 0x0000c00002077824 */ /* 0x004fc400078e0212 */
[----:B------:R-:W-:Y:S02]  /*1b860*/  VIADD R2, R5, 0x34890 ;  /* 0x0003489005027836 */ /* 0x000fe40000000000 */
[----:B------:R-:W-:-:S07]  /*1b870*/  VIADD R4, R7, 0x1c400 ;  /* 0x0001c40007047836 */ /* 0x000fce0000000000 */
.L_x_661:
        /* <DEDUP_REMOVED lines=16> */
.L_x_662:
        /* <DEDUP_REMOVED lines=10> */
[----:B------:R-:W-:Y:S01]  /*1ba20*/  VIADD R4, R7, 0x24400 ;  /* 0x0002440007047836 */ /* 0x000fe20000000000 */
[----:B------:R-:W-:Y:S01]  /*1ba30*/  PLOP3.LUT P0, PT, PT, PT, PT, 0x80, 0x0 ;  /* 0x000000000000781c */ /* 0x000fe20003f0f070 */
[----:B------:R-:W-:Y:S01]  /*1ba40*/  UMOV UR6, 0x0 ;  /* 0x0000000000067882 */ /* 0x000fe20000000000 */
[----:B------:R-:W-:Y:S01]  /*1ba50*/  UMOV UR7, 0x12f00000 ;  /* 0x12f0000000077882 */ /* 0x000fe20000000000 */
[----:B------:R-:W-:-:S10]  /*1ba60*/  UMOV UR10, 0x80 ;  /* 0x00000080000a7882 */ /* 0x000fd40000000000 */
.L_x_663:
        /* <DEDUP_REMOVED lines=10> */
[----:B------:R-:W0:Y:S01]  /*1bb10*/  SYNCS.PHASECHK.TRANS64.TRYWAIT P0, [R5+URZ+0x348c0], R8 ;  /* 0x0348c008050075a7 */ /* 0x000e22000800017f */
[----:B------:R-:W-:Y:S04]  /*1bb20*/  BSSY B2, `(.L_x_664) ;  /* 0x0000002000027945 */ /* 0x000fe80003800000 */
[----:B0-----:R-:W-:Y:S05]  /*1bb30*/  @!P0 BRA `(.L_x_665) ;  /* 0x0000006800b48947 */ /* 0x001fea0003800000 */
.L_x_824:
[----:B------:R-:W-:Y:S05]  /*1bb40*/  BSYNC B2 ;  /* 0x0000000000027941 */ /* 0x000fea0003800000 */
.L_x_664:
[----:B------:R-:W-:Y:S01]  /*1bb50*/  BSSY B2, `(.L_x_666) ;  /* 0x000000a000027945 */ /* 0x000fe20003800000 */
[----:B------:R-:W-:Y:S02]  /*1bb60*/  IMAD.MOV.U32 R12, RZ, RZ, 0x0 ;  /* 0x00000000ff0c7424 */ /* 0x000fe400078e00ff */
[----:B------:R-:W-:Y:S01]  /*1bb70*/  IMAD.MOV.U32 R13, RZ, RZ, 0x12f00000 ;  /* 0x12f00000ff0d7424 */ /* 0x000fe200078e00ff */
[----:B------:R-:W-:Y:S06]  /*1bb80*/  @P4 BRA `(.L_x_667) ;  /* 0x0000000000184947 */ /* 0x000fec0003800000 */
[----:B------:R-:W2:Y:S02]  /*1bb90*/  LDL R2, [R1+0x10] ;  /* 0x0000100001027983 */ /* 0x000ea40000100800 */
[----:B--2---:R-:W-:Y:S01]  /*1bba0*/  LOP3.LUT P0, RZ, R2, 0x1, RZ, 0xc0, !PT ;  /* 0x0000000102ff7812 */ /* 0x004fe2000780c0ff */
[----:B------:R-:W-:-:S04]  /*1bbb0*/  IMAD.MOV.U32 R2, RZ, RZ, 0x8000 ;  /* 0x00008000ff027424 */ /* 0x000fc800078e00ff */
[----:B------:R2:W-:Y:S08]  /*1bbc0*/  SYNCS.ARRIVE.TRANS64 RZ, [R5+URZ+0x348b0], R2 ;  /* 0x0348b00205ff79a7 */ /* 0x0005f0000800003f */
[----:B------:R-:W-:Y:S05]  /*1bbd0*/  @!P0 BRA `(.L_x_667) ;  /* 0x0000000000048947 */ /* 0x000fea0003800000 */
[----:B------:R-:W-:Y:S01]  /*1bbe0*/  BPT.TRAP 0x1 ;  /* 0x000000040000795c */ /* 0x000fe20000300000 */
.L_x_667:
[----:B------:R-:W-:Y:S05]  /*1bbf0*/  BSYNC B2 ;  /* 0x0000000000027941 */ /* 0x000fea0003800000 */
.L_x_666:
[----:B--2---:R-:W2:Y:S01]  /*1bc00*/  LDL R2, [R1+0x14] ;  /* 0x0000140001027983 */ /* 0x004ea20000100800 */
[----:B------:R-:W-:Y:S01]  /*1bc10*/  R2UR UR10, R11 ;  /* 0x000000000b0a72ca */ /* 0x000fe200000e0000 */
[----:B------:R-:W-:Y:S01]  /*1bc20*/  VIADD R4, R18, 0x400 ;  /* 0x0000040012047836 */ /* 0x000fe20000000000 */
[----:B------:R-:W-:Y:S01]  /*1bc30*/  R2UR UR6, R12 ;  /* 0x000000000c0672ca */ /* 0x000fe200000e0000 */
[----:B------:R-:W-:Y:S01]  /*1bc40*/  UIADD3 UR4, UP0, UR36, 0x670, URZ ;  /* 0x0000067024047890 */ /* 0x000fe2000ff1e03f */
[----:B------:R-:W-:Y:S01]  /*1bc50*/  R2UR UR7, R13 ;  /* 0x000000000d0772ca */ /* 0x000fe200000e0000 */
[----:B01----:R-:W-:Y:S01]  /*1bc60*/  VIADD R5, R5, 0x348b0 ;  /* 0x000348b005057836 */ /* 0x003fe20000000000 */
[----:B------:R-:W-:Y:S01]  /*1bc70*/  PLOP3.LUT P0, PT, PT, PT, PT, 0x80, 0x0 ;  /* 0x000000000000781c */ /* 0x000fe20003f0f070 */
[----:B------:R-:W-:Y:S01]  /*1bc80*/  UIADD3.X UR5, URZ, UR37, URZ, UP0, !UPT ;  /* 0x000000253f057290 */ /* 0x000fe200087fe43f */
[----:B--2---:R-:W-:-:S11]  /*1bc90*/  IMAD R2, R2, 0x8000, R4 ;  /* 0x0000800002027824 */ /* 0x004fd600078e0204 */
.L_x_668:
        /* <DEDUP_REMOVED lines=10> */
[----:B------:R-:W2:Y:S01]  /*1bd40*/  LDL R7, [R1+0x14] ;  /* 0x0000140001077983 */ /* 0x000ea20000100800 */
[----:B------:R-:W-:Y:S01]  /*1bd50*/  IMAD.MOV.U32 R2, RZ, RZ, 0x6000 ;  /* 0x00006000ff027424 */ /* 0x000fe200078e00ff */
[----:B------:R-:W-:Y:S02]  /*1bd60*/  R2UR UR10, R14 ;  /* 0x000000000e0a72ca */ /* 0x000fe400000e0000 */
[----:B------:R-:W-:Y:S02]  /*1bd70*/  R2UR UR6, R12 ;  /* 0x000000000c0672ca */ /* 0x000fe400000e0000 */
[----:B------:R-:W-:Y:S02]  /*1bd80*/  R2UR UR7, R13 ;  /* 0x000000000d0772ca */ /* 0x000fe400000e0000 */
[----:B------:R-:W-:Y:S01]  /*1bd90*/  PLOP3.LUT P0, PT, PT, PT, PT, 0x80, 0x0 ;  /* 0x000000000000781c */ /* 0x000fe20003f0f070 */
[----:B--2---:R-:W-:-:S04]  /*1bda0*/  IMAD R2, R7, R2, 0x2000 ;  /* 0x0000200007027424 */ /* 0x004fc800078e0202 */
[----:B------:R-:W-:-:S04]  /*1bdb0*/  IMAD R2, R7, -0x2000, R2 ;  /* 0xffffe00007027824 */ /* 0x000fc800078e0202 */
[----:B------:R-:W-:-:S07]  /*1bdc0*/  IMAD R2, R2, 0x2, R4 ;  /* 0x0000000202027824 */ /* 0x000fce00078e0204 */
.L_x_669:
        /* <DEDUP_REMOVED lines=10> */
.L_x_656:
[----:B------:R-:W-:Y:S05]  /*1be70*/  BSYNC B1 ;  /* 0x0000000000017941 */ /* 0x000fea0003800000 */
.L_x_655:
[----:B------:R-:W0:Y:S04]  /*1be80*/  LDL.LU R7, [R1+0x14] ;  /* 0x0000140001077983 */ /* 0x000e280000300800 */
[----:B------:R-:W2:Y:S01]  /*1be90*/  LDL.LU R4, [R1+0x24] ;  /* 0x0000240001047983 */ /* 0x000ea20000300800 */
[----:B------:R-:W-:Y:S01]  /*1bea0*/  PLOP3.LUT P5, PT, PT, PT, PT, 0x8, 0x0 ;  /* 0x000000000000781c */ /* 0x000fe20003fae170 */
[----:B0-----:R-:W-:Y:S02]  /*1beb0*/  VIADD R2, R7, 0x1 ;  /* 0x0000000107027836 */ /* 0x001fe40000000000 */
[----:B------:R-:W-:-:S03]  /*1bec0*/  VIADD R7, R6, 0xfffffffe ;  /* 0xfffffffe06077836 */ /* 0x000fc60000000000 */
[----:B------:R-:W-:-:S04]  /*1bed0*/  ISETP.NE.AND P0, PT, R2, 0x2, PT ;  /* 0x000000020200780c */ /* 0x000fc80003f05270 */
[----:B------:R-:W-:Y:S02]  /*1bee0*/  SEL R3, RZ, 0x1, P0 ;  /* 0x00000001ff037807 */ /* 0x000fe40000000000 */
[----:B------:R-:W-:Y:S02]  /*1bef0*/  SEL R2, R2, RZ, P0 ;  /* 0x000000ff02027207 */ /* 0x000fe40000000000 */
[----:B--2---:R-:W-:Y:S02]  /*1bf00*/  LOP3.LUT R4, R4, R3, RZ, 0x3c, !PT ;  /* 0x0000000304047212 */ /* 0x004fe400078e3cff */
[----:B------:R-:W-:-:S03]  /*1bf10*/  ISETP.GE.AND P0, PT, R7, R9, PT ;  /* 0x000000090700720c */ /* 0x000fc60003f06270 */
[----:B------:R1:W-:Y:S04]  /*1bf20*/  STL [R1+0x24], R4 ;  /* 0x0000240401007387 */ /* 0x0003e80000100800 */
[----:B------:R1:W-:Y:S06]  /*1bf30*/  STL [R1+0x14], R2 ;  /* 0x0000140201007387 */ /* 0x0003ec0000100800 */
[----:B------:R-:W-:Y:S05]  /*1bf40*/  @!P0 BRA `(.L_x_649) ;  /* 0x00000008002c8947 */ /* 0x000fea0003800000 */
.L_x_685:
[----:B------:R-:W-:Y:S05]  /*1bf50*/  YIELD ;  /* 0x0000000000007946 */ /* 0x000fea0003800000 */
[----:B------:R-:W-:Y:S04]  /*1bf60*/  BSSY B1, `(.L_x_670) ;  /* 0x000007d000017945 */ /* 0x000fe80003800000 */
[----:B--2---:R-:W-:Y:S05]  /*1bf70*/  @!P2 BRA `(.L_x_671) ;  /* 0x0000000400eca947 */ /* 0x004fea0003800000 */
[----:B------:R-:W2:Y:S04]  /*1bf80*/  LDL R3, [R1+0x14] ;  /* 0x0000140001037983 */ /* 0x000ea80000100800 */
[----:B-1----:R-:W3:Y:S01]  /*1bf90*/  LDL R2, [R1+0x24] ;  /* 0x0000240001027983 */ /* 0x002ee20000100800 */
[----:B------:R-:W-:Y:S01]  /*1bfa0*/  BSSY B2, `(.L_x_672) ;  /* 0x0000005000027945 */ /* 0x000fe20003800000 */
[----:B--2---:R-:W-:Y:S01]  /*1bfb0*/  IMAD R6, R3, 0x8, R18 ;  /* 0x0000000803067824 */ /* 0x004fe200078e0212 */
[----:B---3--:R-:W-:-:S04]  /*1bfc0*/  SHF.L.U32 R5, R2, 0x1f, RZ ;  /* 0x0000001f02057819 */ /* 0x008fc800000006ff */
[----:B------:R-:W0:Y:S02]  /*1bfd0*/  SYNCS.PHASECHK.TRANS64.TRYWAIT P0, [R6+URZ+0x348a0], R5 ;  /* 0x0348a005060075a7 */ /* 0x000e24000800017f */
[----:B0-----:R-:W-:Y:S05]  /*1bfe0*/  @!P0 BRA `(.L_x_673) ;  /* 0x00000064009c8947 */ /* 0x001fea0003800000 */
.L_x_825:
[----:B------:R-:W-:Y:S05]  /*1bff0*/  BSYNC B2 ;  /* 0x0000000000027941 */ /* 0x000fea0003800000 */
.L_x_672:
[----:B------:R-:W1:Y:S01]  /*1c000*/  S2R R2, SR_TID.X ;  /* 0x0000000000027919 */ /* 0x000e620000002100 */
[----:B------:R-:W-:Y:S01]  /*1c010*/  BSSY B2, `(.L_x_674) ;  /* 0x000000a000027945 */ /* 0x000fe20003800000 */
[----:B-1----:R-:W-:-:S04]  /*1c020*/  LOP3.LUT R2, R2, 0x7f, RZ, 0xc0, !PT ;  /* 0x0000007f02027812 */ /* 0x002fc800078ec0ff */
[----:B------:R-:W-:-:S13]  /*1c030*/  ISETP.NE.AND P1, PT, R2, RZ, PT ;  /* 0x000000ff0200720c */ /* 0x000fda0003f25270 */
[----:B------:R-:W-:Y:S05]  /*1c040*/  @P1 BRA `(.L_x_675) ;  /* 0x0000000000181947 */ /* 0x000fea0003800000 */
[----:B------:R-:W2:Y:S02]  /*1c050*/  LDL R2, [R1+0x10] ;  /* 0x0000100001027983 */ /* 0x000ea40000100800 */
[----:B--2---:R-:W-:Y:S01]  /*1c060*/  LOP3.LUT P0, RZ, R2, 0x1, RZ, 0xc0, !PT ;  /* 0x0000000102ff7812 */ /* 0x004fe2000780c0ff */
[----:B------:R-:W-:-:S04]  /*1c070*/  IMAD.MOV.U32 R2, RZ, RZ, 0xc000 ;  /* 0x0000c000ff027424 */ /* 0x000fc800078e00ff */
[----:B------:R1:W-:Y:S08]  /*1c080*/  SYNCS.ARRIVE.TRANS64 RZ, [R6+URZ+0x34890], R2 ;  /* 0x0348900206ff79a7 */ /* 0x0003f0000800003f */
[----:B------:R-:W-:Y:S05]  /*1c090*/  @!P0 BRA `(.L_x_675) ;  /* 0x0000000000048947 */ /* 0x000fea0003800000 */
[----:B------:R-:W-:Y:S01]  /*1c0a0*/  BPT.TRAP 0x1 ;  /* 0x000000040000795c */ /* 0x000fe20000300000 */
.L_x_675:
[----:B------:R-:W-:Y:S05]  /*1c0b0*/  BSYNC B2 ;  /* 0x0000000000027941 */ /* 0x000fea0003800000 */
.L_x_674:
[----:B-1----:R-:W2:Y:S01]  /*1c0c0*/  LDL R2, [R1+0x14] ;  /* 0x0000140001027983 */ /* 0x002ea20000100800 */
[----:B------:R-:W-:Y:S01]  /*1c0d0*/  IMAD.MOV.U32 R11, RZ, RZ, RZ ;  /* 0x000000ffff0b7224 */ /* 0x000fe200078e00ff */
[----:B------:R-:W-:Y:S01]  /*1c0e0*/  UIADD3 UR4, UP0, UR36, 0x570, URZ ;  /* 0x0000057024047890 */ /* 0x000fe2000ff1e03f */
[----:B------:R-:W-:Y:S01]  /*1c0f0*/  IMAD R3, R7, 0x80, R10 ;  /* 0x0000008007037824 */ /* 0x000fe200078e020a */
[----:B------:R-:W-:Y:S01]  /*1c100*/  PLOP3.LUT P0, PT, PT, PT, PT, 0x80, 0x0 ;  /* 0x000000000000781c */ /* 0x000fe20003f0f070 */
[----:B------:R-:W-:Y:S01]  /*1c110*/  UMOV UR6, 0x0 ;  /* 0x0000000000067882 */ /* 0x000fe20000000000 */
[----:B------:R-:W-:Y:S01]  /*1c120*/  R2UR UR10, R11 ;  /* 0x000000000b0a72ca */ /* 0x000fe200000e0000 */
[----:B------:R-:W-:Y:S01]  /*1c130*/  UIADD3.X UR5, URZ, UR37, URZ, UP0, !UPT ;  /* 0x000000253f057290 */ /* 0x000fe200087fe43f */
[----:B------:R-:W-:Y:S01]  /*1c140*/  UMOV UR7, 0x12f00000 ;  /* 0x12f0000000077882 */ /* 0x000fe20000000000 */
[----:B--2---:R-:W-:Y:S02]  /*1c150*/  IMAD R4, R2, 0xc000, R18 ;  /* 0x0000c00002047824 */ /* 0x004fe400078e0212 */
[----:B------:R-:W-:-:S02]  /*1c160*/  VIADD R2, R6, 0x34890 ;  /* 0x0003489006027836 */ /* 0x000fc40000000000 */
[----:B------:R-:W-:-:S08]  /*1c170*/  VIADD R8, R4, 0x1c400 ;  /* 0x0001c40004087836 */ /* 0x000fd00000000000 */
.L_x_676:
        /* <DEDUP_REMOVED lines=16> */
.L_x_677:
        /* <DEDUP_REMOVED lines=10> */
[----:B------:R-:W-:Y:S01]  /*1c320*/  VIADD R4, R4, 0x24400 ;  /* 0x0002440004047836 */ /* 0x000fe20000000000 */
[----:B------:R-:W-:Y:S01]  /*1c330*/  PLOP3.LUT P0, PT, PT, PT, PT, 0x80, 0x0 ;  /* 0x000000000000781c */ /* 0x000fe20003f0f070 */
[----:B------:R-:W-:Y:S01]  /*1c340*/  UMOV UR6, 0x0 ;  /* 0x0000000000067882 */ /* 0x000fe20000000000 */
[----:B------:R-:W-:Y:S01]  /*1c350*/  UMOV UR7, 0x12f00000 ;  /* 0x12f0000000077882 */ /* 0x000fe20000000000 */
[----:B------:R-:W-:-:S10]  /*1c360*/  UMOV UR10, 0x80 ;  /* 0x00000080000a7882 */ /* 0x000fd40000000000 */
.L_x_678:
        /* <DEDUP_REMOVED lines=10> */
[----:B------:R-:W1:Y:S01]  /*1c410*/  SYNCS.PHASECHK.TRANS64.TRYWAIT P0, [R6+URZ+0x348c0], R5 ;  /* 0x0348c005060075a7 */ /* 0x000e62000800017f */
[----:B------:R-:W-:Y:S04]  /*1c420*/  BSSY B2, `(.L_x_679) ;  /* 0x0000002000027945 */ /* 0x000fe80003800000 */
[----:B-1----:R-:W-:Y:S05]  /*1c430*/  @!P0 BRA `(.L_x_680) ;  /* 0x00000060009c8947 */ /* 0x002fea0003800000 */
.L_x_826:
[----:B------:R-:W-:Y:S05]  /*1c440*/  BSYNC B2 ;  /* 0x0000000000027941 */ /* 0x000fea0003800000 */
.L_x_679:
[----:B------:R-:W-:Y:S01]  /*1c450*/  BSSY B2, `(.L_x_681) ;  /* 0x000000a000027945 */ /* 0x000fe20003800000 */
[----:B------:R-:W-:Y:S02]  /*1c460*/  IMAD.MOV.U32 R4, RZ, RZ, 0x0 ;  /* 0x00000000ff047424 */ /* 0x000fe400078e00ff */
[----:B01----:R-:W-:Y:S01]  /*1c470*/  IMAD.MOV.U32 R5, RZ, RZ, 0x12f00000 ;  /* 0x12f00000ff057424 */ /* 0x003fe200078e00ff */
[----:B------:R-:W-:Y:S06]  /*1c480*/  @P1 BRA `(.L_x_682) ;  /* 0x0000000000181947 */ /* 0x000fec0003800000 */
[----:B------:R-:W2:Y:S02]  /*1c490*/  LDL R2, [R1+0x10] ;  /* 0x0000100001027983 */ /* 0x000ea40000100800 */
[----:B--2---:R-:W-:Y:S01]  /*1c4a0*/  LOP3.LUT P0, RZ, R2, 0x1, RZ, 0xc0, !PT ;  /* 0x0000000102ff7812 */ /* 0x004fe2000780c0ff */
[----:B------:R-:W-:-:S04]  /*1c4b0*/  IMAD.MOV.U32 R2, RZ, RZ, 0x8000 ;  /* 0x00008000ff027424 */ /* 0x000fc800078e00ff */
[----:B------:R0:W-:Y:S08]  /*1c4c0*/  SYNCS.ARRIVE.TRANS64 RZ, [R6+URZ+0x348b0], R2 ;  /* 0x0348b00206ff79a7 */ /* 0x0001f0000800003f */
[----:B------:R-:W-:Y:S05]  /*1c4d0*/  @!P0 BRA `(.L_x_682) ;  /* 0x0000000000048947 */ /* 0x000fea0003800000 */
[----:B------:R-:W-:Y:S01]  /*1c4e0*/  BPT.TRAP 0x1 ;  /* 0x000000040000795c */ /* 0x000fe20000300000 */
.L_x_682:
[----:B------:R-:W-:Y:S05]  /*1c4f0*/  BSYNC B2 ;  /* 0x0000000000027941 */ /* 0x000fea0003800000 */
.L_x_681:
[----:B------:R-:W2:Y:S01]  /*1c500*/  LDL R8, [R1+0x14] ;  /* 0x0000140001087983 */ /* 0x000ea20000100800 */
[----:B------:R-:W-:Y:S01]  /*1c510*/  R2UR UR10, R11 ;  /* 0x000000000b0a72ca */ /* 0x000fe200000e0000 */
[----:B0-----:R-:W-:Y:S01]  /*1c520*/  VIADD R2, R18, 0x400 ;  /* 0x0000040012027836 */ /* 0x001fe20000000000 */
[----:B------:R-:W-:Y:S01]  /*1c530*/  R2UR UR6, R4 ;  /* 0x00000000040672ca */ /* 0x000fe200000e0000 */
[----:B------:R-:W-:Y:S01]  /*1c540*/  UIADD3 UR4, UP0, UR36, 0x670, URZ ;  /* 0x0000067024047890 */ /* 0x000fe2000ff1e03f */
[----:B------:R-:W-:Y:S01]  /*1c550*/  R2UR UR7, R5 ;  /* 0x00000000050772ca */ /* 0x000fe200000e0000 */
[----:B------:R-:W-:Y:S01]  /*1c560*/  VIADD R6, R6, 0x348b0 ;  /* 0x000348b006067836 */ /* 0x000fe20000000000 */
[----:B------:R-:W-:Y:S01]  /*1c570*/  PLOP3.LUT P0, PT, PT, PT, PT, 0x80, 0x0 ;  /* 0x000000000000781c */ /* 0x000fe20003f0f070 */
[----:B------:R-:W-:Y:S01]  /*1c580*/  UIADD3.X UR5, URZ, UR37, URZ, UP0, !UPT ;  /* 0x000000253f057290 */ /* 0x000fe200087fe43f */
[----:B--2---:R-:W-:-:S11]  /*1c590*/  IMAD R2, R8, 0x8000, R2 ;  /* 0x0000800008027824 */ /* 0x004fd600078e0202 */
.L_x_683:
        /* <DEDUP_REMOVED lines=15> */
.L_x_684:
        /* <DEDUP_REMOVED lines=10> */
.L_x_671:
[----:B------:R-:W-:Y:S05]  /*1c730*/  BSYNC B1 ;  /* 0x0000000000017941 */ /* 0x000fea0003800000 */
.L_x_670:
[----:B------:R-:W2:Y:S04]  /*1c740*/  LDL.LU R5, [R1+0x14] ;  /* 0x0000140001057983 */ /* 0x000ea80000300800 */
[----:B-1----:R-:W3:Y:S01]  /*1c750*/  LDL.LU R4, [R1+0x24] ;  /* 0x0000240001047983 */ /* 0x002ee20000300800 */
[----:B--2---:R-:W-:-:S05]  /*1c760*/  VIADD R2, R5, 0x1 ;  /* 0x0000000105027836 */ /* 0x004fca0000000000 */
[----:B------:R-:W-:-:S04]  /*1c770*/  ISETP.NE.AND P0, PT, R2, 0x2, PT ;  /* 0x000000020200780c */ /* 0x000fc80003f05270 */
[----:B------:R-:W-:Y:S02]  /*1c780*/  SEL R3, RZ, 0x1, P0 ;  /* 0x00000001ff037807 */ /* 0x000fe40000000000 */
[----:B------:R-:W-:Y:S02]  /*1c790*/  SEL R2, R2, RZ, P0 ;  /* 0x000000ff02027207 */ /* 0x000fe40000000000 */
[----:B---3--:R-:W-:Y:S02]  /*1c7a0*/  LOP3.LUT R4, R4, R3, RZ, 0x3c, !PT ;  /* 0x0000000304047212 */ /* 0x008fe400078e3cff */
[C---:B------:R-:W-:Y:S01]  /*1c7b0*/  ISETP.GT.AND P0, PT, R7.reuse, R9, PT ;  /* 0x000000090700720c */ /* 0x040fe20003f04270 */
[----:B------:R-:W-:Y:S02]  /*1c7c0*/  VIADD R7, R7, 0xffffffff ;  /* 0xffffffff07077836 */ /* 0x000fe40000000000 */
[----:B------:R2:W-:Y:S04]  /*1c7d0*/  STL [R1+0x24], R4 ;  /* 0x0000240401007387 */ /* 0x0005e80000100800 */
[----:B------:R2:W-:Y:S06]  /*1c7e0*/  STL [R1+0x14], R2 ;  /* 0x0000140201007387 */ /* 0x0005ec0000100800 */
[----:B------:R-:W-:Y:S05]  /*1c7f0*/  @P0 BRA `(.L_x_685) ;  /* 0xfffffff400d40947 */ /* 0x000fea000383ffff */
.L_x_649:
[----:B------:R-:W-:Y:S05]  /*1c800*/  BSYNC B0 ;  /* 0x0000000000007941 */ /* 0x000fea0003800000 */
.L_x_648:
[----:B-12---:R-:W2:Y:S04]  /*1c810*/  LDL R2, [R1+0x10] ;  /* 0x0000100001027983 */ /* 0x006ea80000100800 */
[----:B------:R1:W5:Y:S01]  /*1c820*/  LDL R8, [R1+0x40] ;  /* 0x0000400001087983 */ /* 0x0003620000100800 */
[----:B------:R-:W-:Y:S05]  /*1c830*/  @!P5 WARPSYNC.ALL ;  /* 0x000000000000d948 */ /* 0x000fea0003800000 */
[----:B------:R1:W-:Y:S01]  /*1c840*/  STL [R1+0x44], RZ ;  /* 0x000044ff01007387 */ /* 0x0003e20000100800 */
[----:B------:R-:W-:Y:S01]  /*1c850*/  BSSY B0, `(.L_x_686) ;  /* 0x0000021000007945 */ /* 0x000fe20003800000 */
[----:B------:R-:W-:Y:S01]  /*1c860*/  @!P5 BAR.SYNC.DEFER_BLOCKING 0xc, 0x180 ;  /* 0x030600000000db1d */ /* 0x000fe20000010000 */
[----:B--2---:R-:W-:-:S13]  /*1c870*/  LOP3.LUT P0, RZ, R2, 0x4, RZ, 0xc0, !PT ;  /* 0x0000000402ff7812 */ /* 0x004fda000780c0ff */
[----:B-1----:R-:W-:Y:S05]  /*1c880*/  @!P0 BRA `(.L_x_687) ;  /* 0x0000000000748947 */ /* 0x002fea0003800000 */
[----:B------:R-:W-:-:S13]  /*1c890*/  ISETP.NE.AND P0, PT, R17, RZ, PT ;  /* 0x000000ff1100720c */ /* 0x000fda0003f05270 */
[----:B------:R-:W1:Y:S02]  /*1c8a0*/  @!P0 LDC R17, c[0x0][0x9f0] ;  /* 0x00027c00ff118b82 */ /* 0x000e640000000800 */
[----:B-1----:R-:W-:-:S04]  /*1c8b0*/  IABS R0, R17 ;  /* 0x0000001100007213 */ /* 0x002fc80000000000 */
[----:B------:R-:W1:Y:S08]  /*1c8c0*/  I2F.RP R2, R0 ;  /* 0x0000000000027306 */ /* 0x000e700000209400 */
[----:B-1----:R-:W1:Y:S02]  /*1c8d0*/  MUFU.RCP R2, R2 ;  /* 0x0000000200027308 */ /* 0x002e640000001000 */
[----:B-1----:R-:W-:-:S06]  /*1c8e0*/  VIADD R2, R2, 0xffffffe ;  /* 0x0ffffffe02027836 */ /* 0x002fcc0000000000 */
[----:B0-----:R-:W0:Y:S02]  /*1c8f0*/  F2I.FTZ.U32.TRUNC.NTZ R3, R2 ;  /* 0x0000000200037305 */ /* 0x001e24000021f000 */
[----:B0-----:R-:W-:-:S04]  /*1c900*/  IMAD.MOV R2, RZ, RZ, -R3 ;  /* 0x000000ffff027224 */ /* 0x001fc800078e0a03 */
[----:B------:R-:W-:Y:S02]  /*1c910*/  IMAD R4, R2, R0, RZ ;  /* 0x0000000002047224 */ /* 0x000fe400078e02ff */
[----:B------:R-:W-:-:S04]  /*1c920*/  IMAD.MOV.U32 R2, RZ, RZ, RZ ;  /* 0x000000ffff027224 */ /* 0x000fc800078e00ff */
[----:B------:R-:W-:Y:S01]  /*1c930*/  IMAD.HI.U32 R6, R3, R4, R2 ;  /* 0x0000000403067227 */ /* 0x000fe200078e0002 */
[----:B------:R-:W-:Y:S02]  /*1c940*/  IABS R2, R17 ;  /* 0x0000001100027213 */ /* 0x000fe40000000000 */
[----:B-----5:R-:W-:-:S03]  /*1c950*/  IADD3 R4, R8, -0x1, R17 ;  /* 0xffffffff08047810 */ /* 0x020fc60007ffe011 */
        /* <DEDUP_REMOVED lines=15> */
[----:B------:R1:W-:Y:S02]  /*1ca50*/  STL [R1+0x44], R2 ;  /* 0x0000440201007387 */ /* 0x0003e40000100800 */
.L_x_687:
[----:B------:R-:W-:Y:S05]  /*1ca60*/  BSYNC B0 ;  /* 0x0000000000007941 */ /* 0x000fea0003800000 */
.L_x_686:
[----:B------:R-:W2:Y:S04]  /*1ca70*/  LDL R0, [R1+0x44] ;  /* 0x0000440001007983 */ /* 0x000ea80000100800 */
[----:B-1----:R-:W2:Y:S01]  /*1ca80*/  LDL R2, [R1+0x60] ;  /* 0x0000600001027983 */ /* 0x002ea20000100800 */
[----:B------:R-:W-:Y:S01]  /*1ca90*/  BSSY B7, `(.L_x_688) ;  /* 0x0000415000077945 */ /* 0x000fe20003800000 */
[----:B--2---:R-:W-:-:S05]  /*1caa0*/  IMAD R2, R2, R0, RZ ;  /* 0x0000000002027224 */ /* 0x004fca00078e02ff */
[----:B-----5:R-:W-:Y:S01]  /*1cab0*/  VIADDMNMX R0, R2, R0, R8, PT ;  /* 0x0000000002007246 */ /* 0x020fe20003800108 */
[----:B------:R1:W-:Y:S03]  /*1cac0*/  STL [R1+0x34], R2 ;  /* 0x0000340201007387 */ /* 0x0003e60000100800 */
[----:B------:R-:W-:Y:S01]  /*1cad0*/  ISETP.GT.AND P0, PT, R0, R2, PT ;  /* 0x000000020000720c */ /* 0x000fe20003f04270 */
[----:B------:R1:W-:-:S12]  /*1cae0*/  STL [R1+0x48], R0 ;  /* 0x0000480001007387 */ /* 0x0003d80000100800 */
[----:B-1----:R-:W-:Y:S05]  /*1caf0*/  @P0 BRA `(.L_x_689) ;  /* 0x0000000000480947 */ /* 0x002fea0003800000 */
[----:B------:R-:W1:Y:S02]  /*1cb00*/  S2R R0, SR_TID.X ;  /* 0x0000000000007919 */ /* 0x000e640000002100 */
[----:B-1----:R-:W-:-:S04]  /*1cb10*/  LOP3.LUT R0, R0, 0x7f, RZ, 0xc0, !PT ;  /* 0x0000007f00007812 */ /* 0x002fc800078ec0ff */
[----:B------:R-:W-:-:S13]  /*1cb20*/  ISETP.NE.AND P1, PT, R0, RZ, PT ;  /* 0x000000ff0000720c */ /* 0x000fda0003f25270 */
[----:B------:R-:W-:Y:S05]  /*1cb30*/  @P1 BRA `(.L_x_690) ;  /* 0x0000004000281947 */ /* 0x000fea0003800000 */
[----:B0-----:R-:W0:Y:S01]  /*1cb40*/  S2R R3, SR_LANEID ;  /* 0x0000000000037919 */ /* 0x001e220000000000 */
[----:B------:R-:W-:Y:S02]  /*1cb50*/  VOTEU.ANY UR4, UPT, PT ;  /* 0x0000000000047886 */ /* 0x000fe400038e0100 */
[----:B------:R-:W0:Y:S08]  /*1cb60*/  FLO.U32 R0, UR4 ;  /* 0x0000000400007d00 */ /* 0x000e3000080e0000 */
[----:B------:R-:W1:Y:S01]  /*1cb70*/  POPC R4, UR4 ;  /* 0x0000000400047d09 */ /* 0x000e620008000000 */
[----:B0-----:R-:W-:-:S02]  /*1cb80*/  ISETP.EQ.U32.AND P0, PT, R0, R3, PT ;  /* 0x000000030000720c */ /* 0x001fc40003f02070 */
[----:B------:R-:W1:Y:S11]  /*1cb90*/  LDC.64 R2, c[0x0][0xc60] ;  /* 0x00031800ff027b82 */ /* 0x000e760000000a00 */
[----:B-1----:R-:W2:Y:S01]  /*1cba0*/  @P0 ATOMG.E.ADD.STRONG.GPU PT, R3, desc[UR56][R2.64], R4 ;  /* 0x00000004020309a8 */ /* 0x002ea200081ee1f8 */
[----:B------:R-:W0:Y:S02]  /*1cbb0*/  S2R R5, SR_LTMASK ;  /* 0x0000000000057919 */ /* 0x000e240000003900 */
[----:B0-----:R-:W-:-:S06]  /*1cbc0*/  LOP3.LUT R5, R5, UR4, RZ, 0xc0, !PT ;  /* 0x0000000405057c12 */ /* 0x001fcc000f8ec0ff */
[----:B------:R-:W0:Y:S01]  /*1cbd0*/  POPC R5, R5 ;  /* 0x0000000500057309 */ /* 0x000e220000000000 */
[----:B--2---:R-:W0:Y:S02]  /*1cbe0*/  SHFL.IDX PT, R0, R3, R0, 0x1f ;  /* 0x00001f0003007589 */ /* 0x004e2400000e0000 */
[----:B0-----:R-:W-:-:S05]  /*1cbf0*/  IADD3 R0, R0, UR39, R5 ;  /* 0x0000002700007c10 */ /* 0x001fca000fffe005 */
[----:B------:R1:W-:Y:S01]  /*1cc00*/  STL [R1], R0 ;  /* 0x0000000001007387 */ /* 0x0003e20000100800 */
[----:B------:R-:W-:Y:S05]  /*1cc10*/  BRA `(.L_x_690) ;  /* 0x0000003c00f07947 */ /* 0x000fea0003800000 */
.L_x_689:
        /* <DEDUP_REMOVED lines=8> */
[----:B------:R-:W-:Y:S02]  /*1cca0*/  IMAD.U32 R4, RZ, RZ, UR6 ;  /* 0x00000006ff047e24 */ /* 0x000fe4000f8e00ff */
[----:B0-----:R-:W0:Y:S01]  /*1ccb0*/  LDC.64 R2, c[0x4][R2] ;  /* 0x0100000002027b82 */ /* 0x001e220000000a00 */
        /* <DEDUP_REMOVED lines=10> */
.L_x_692:
[----:B------:R-:W-:Y:S05]  /*1cd60*/  BSYNC B6 ;  /* 0x0000000000067941 */ /* 0x000fea0003800000 */
.L_x_691:
        /* <DEDUP_REMOVED lines=8> */
[----:B0-----:R0:W1:Y:S01]  /*1cdf0*/  LDC.64 R2, c[0x4][R17] ;  /* 0x0100000011027b82 */ /* 0x0010620000000a00 */
[----:B------:R-:W-:Y:S02]  /*1ce00*/  IMAD.U32 R4, RZ, RZ, UR6 ;  /* 0x00000006ff047e24 */ /* 0x000fe4000f8e00ff */
[----:B------:R-:W-:Y:S02]  /*1ce10*/  IMAD.U32 R5, RZ, RZ, UR7 ;  /* 0x00000007ff057e24 */ /* 0x000fe4000f8e00ff */
[----:B------:R-:W-:Y:S02]  /*1ce20*/  IMAD.U32 R6, RZ, RZ, UR8 ;  /* 0x00000008ff067e24 */ /* 0x000fe4000f8e00ff */
[----:B------:R-:W-:-:S02]  /*1ce30*/  IMAD.U32 R7, RZ, RZ, UR9 ;  /* 0x00000009ff077e24 */ /* 0x000fc4000f8e00ff */
[----:B------:R-:W-:Y:S02]  /*1ce40*/  IMAD.U32 R10, RZ, RZ, UR4 ;  /* 0x00000004ff0a7e24 */ /* 0x000fe4000f8e00ff */
[----:B------:R-:W-:Y:S02]  /*1ce50*/  IMAD.U32 R11, RZ, RZ, UR5 ;  /* 0x00000005ff0b7e24 */ /* 0x000fe4000f8e00ff */
[----:B------:R-:W-:Y:S02]  /*1ce60*/  IMAD.MOV.U32 R8, RZ, RZ, 0x70 ;  /* 0x00000070ff087424 */ /* 0x000fe400078e00ff */
[----:B------:R-:W-:Y:S02]  /*1ce70*/  IMAD.MOV.U32 R12, RZ, RZ, 0x1 ;  /* 0x00000001ff0c7424 */ /* 0x000fe400078e00ff */
[----:B0-----:R-:W-:-:S07]  /*1ce80*/  IMAD.MOV.U32 R13, RZ, RZ, RZ ;  /* 0x000000ffff0d7224 */ /* 0x001fce00078e00ff */
[----:B------:R-:W-:-:S07]  /*1ce90*/  LEPC R20, `(.L_x_695) ;  /* 0x000000001014794e */ /* 0x000fce0000000000 */
[----:B-1----:R-:W-:Y:S05]  /*1cea0*/  CALL.ABS.NOINC R2 ;  /* 0x0000000002007343 */ /* 0x002fea0003c00000 */
.L_x_695:
[----:B------:R0:W1:Y:S01]  /*1ceb0*/  LDC.64 R2, c[0x4][R17] ;  /* 0x0100000011027b82 */ /* 0x0000620000000a00 */
[----:B------:R-:W-:Y:S01]  /*1cec0*/  ULDC.64 UR4, c[0x4][0x118] ;  /* 0x0100460000047ab9 */ /* 0x000fe20000000a00 */
[----:B------:R-:W-:Y:S01]  /*1ced0*/  ULDC.64 UR6, c[0x4][0x120] ;  /* 0x0100480000067ab9 */ /* 0x000fe20000000a00 */
[----:B------:R-:W-:Y:S01]  /*1cee0*/  ULDC.64 UR8, c[0x4][0x80] ;  /* 0x0100200000087ab9 */ /* 0x000fe20000000a00 */
        /* <DEDUP_REMOVED lines=11> */
.L_x_694:
[----:B------:R-:W-:Y:S05]  /*1cfa0*/  BSYNC B6 ;  /* 0x0000000000067941 */ /* 0x000fea0003800000 */
.L_x_693:
[----:B------:R-:W2:Y:S01]  /*1cfb0*/  LDL.LU R2, [R1+0x28] ;  /* 0x0000280001027983 */ /* 0x000ea20000300800 */
[----:B------:R-:W-:-:S03]  /*1cfc0*/  ULDC.64 UR4, c[0x0][0x9f8] ;  /* 0x00027e0000047ab9 */ /* 0x000fc60000000a00 */
[----:B------:R-:W0:Y:S04]  /*1cfd0*/  LDL.LU R0, [R1+0x3c] ;  /* 0x00003c0001007983 */ /* 0x000e280000300800 */
[----:B------:R-:W3:Y:S01]  /*1cfe0*/  LDL R7, [R1+0x18] ;  /* 0x0000180001077983 */ /* 0x000ee20000100800 */
[----:B------:R-:W-:-:S03]  /*1cff0*/  ISETP.NE.U32.AND P0, PT, RZ, UR4, PT ;  /* 0x00000004ff007c0c */ /* 0x000fc6000bf05070 */
[----:B------:R-:W4:Y:S01]  /*1d000*/  LDL R17, [R1+0x48] ;  /* 0x0000480001117983 */ /* 0x000f220000100800 */
[----:B------:R-:W-:-:S13]  /*1d010*/  ISETP.NE.AND.EX P0, PT, RZ, UR5, PT, P0 ;  /* 0x00000005ff007c0c */ /* 0x000fda000bf05300 */
[----:B--2---:R-:W-:-:S04]  /*1d020*/  @P0 IADD3 R2, P1, R2, UR4, RZ ;  /* 0x0000000402020c10 */ /* 0x004fc8000ff3e0ff */
[----:B0-----:R-:W-:Y:S01]  /*1d030*/  @P0 IADD3.X R3, R0, UR5, RZ, P1, !PT ;  /* 0x0000000500030c10 */ /* 0x001fe20008ffe4ff */
[----:B------:R-:W-:-:S04]  /*1d040*/  ULDC.64 UR4, c[0x0][0xa08] ;  /* 0x0002820000047ab9 */ /* 0x000fc80000000a00 */
[----:B---3--:R0:W2:Y:S02]  /*1d050*/  @P0 LDG.E R7, desc[UR56][R2.64] ;  /* 0x0000003802070981 */ /* 0x0080a4000c1e1900 */
[----:B0-----:R-:W0:Y:S01]  /*1d060*/  LDC.64 R2, c[0x0][0x418] ;  /* 0x00010600ff027b82 */ /* 0x001e220000000a00 */
[----:B----4-:R-:W-:Y:S01]  /*1d070*/  VIADD R0, R17, 0xffffffff ;  /* 0xffffffff11007836 */ /* 0x010fe20000000000 */
[----:B--2---:R-:W-:Y:S01]  /*1d080*/  SHF.R.S32.HI R8, RZ, 0x1f, R7 ;  /* 0x0000001fff087819 */ /* 0x004fe20000011407 */
[----:B------:R1:W-:Y:S04]  /*1d090*/  @P0 STL [R1+0x18], R7 ;  /* 0x0000180701000387 */ /* 0x0003e80000100800 */
[----:B------:R1:W-:Y:S01]  /*1d0a0*/  STL [R1+0x28], R8 ;  /* 0x0000280801007387 */ /* 0x0003e20000100800 */
[----:B0-----:R-:W-:Y:S01]  /*1d0b0*/  LOP3.LUT P0, RZ, R2, UR4, RZ, 0xfc, !PT ;  /* 0x0000000402ff7c12 */ /* 0x001fe2000f80fcff */
[----:B------:R-:W-:-:S03]  /*1d0c0*/  UMOV UR4, 0xffffffff ;  /* 0xffffffff00047882 */ /* 0x000fc60000000000 */
[----:B------:R-:W-:-:S04]  /*1d0d0*/  LOP3.LUT P0, RZ, R3, UR5, RZ, 0xfc, P0 ;  /* 0x0000000503ff7c12 */ /* 0x000fc8000800fcff */
[----:B------:R-:W-:Y:S01]  /*1d0e0*/  SEL R17, R7, RZ, !P0 ;  /* 0x000000ff07117207 */ /* 0x000fe20004000000 */
[----:B-1----:R-:W-:Y:S08]  /*1d0f0*/  BRA.DIV UR4, `(.L_x_696) ;  /* 0x0000005604807947 */ /* 0x002ff0000b800000 */
[----:B------:R-:W0:Y:S02]  /*1d100*/  S2R R4, SR_TID.X ;  /* 0x0000000000047919 */ /* 0x000e240000002100 */
[----:B0-----:R-:W-:-:S04]  /*1d110*/  SHF.R.U32.HI R4, RZ, 0x5, R4 ;  /* 0x00000005ff047819 */ /* 0x001fc80000011604 */
[----:B------:R-:W-:-:S05]  /*1d120*/  LOP3.LUT R4, R4, 0x3, RZ, 0xc0, !PT ;  /* 0x0000000304047812 */ /* 0x000fca00078ec0ff */
[----:B------:R0:W1:Y:S02]  /*1d130*/  SHFL.IDX PT, R14, R4, RZ, 0x1f ;  /* 0x00001fff040e7589 */ /* 0x00006400000e0000 */
.L_x_829:
[----:B0-----:R-:W2:Y:S01]  /*1d140*/  LDL.LU R4, [R1+0x10] ;  /* 0x0000100001047983 */ /* 0x001ea20000300800 */
[----:B------:R-:W-:Y:S02]  /*1d150*/  PLOP3.LUT P1, PT, PT, PT, PT, 0x8, 0x0 ;  /* 0x000000000000781c */ /* 0x000fe40003f2e170 */
[----:B-1----:R-:W-:Y:S01]  /*1d160*/  ISETP.NE.AND P0, PT, R14, RZ, PT ;  /* 0x000000ff0e00720c */ /* 0x002fe20003f05270 */
        /* <DEDUP_REMOVED lines=8> */
.L_x_832:
[----:B------:R-:W-:Y:S05]  /*1d1f0*/  @!P6 BRA `(.L_x_697) ;  /* 0x000000040020e947 */ /* 0x000fea0003800000 */
[----:B------:R-:W-:-:S04]  /*1d200*/  ISETP.NE.U32.AND P0, PT, R2, RZ, PT ;  /* 0x000000ff0200720c */ /* 0x000fc80003f05070 */
[----:B------:R-:W-:-:S13]  /*1d210*/  ISETP.NE.AND.EX P0, PT, R3, RZ, PT, P0 ;  /* 0x000000ff0300720c */ /* 0x000fda0003f05300 */
[----:B------:R-:W-:Y:S05]  /*1d220*/  @!P0 BRA `(.L_x_699) ;  /* 0x0000000000508947 */ /* 0x000fea0003800000 */
[----:B------:R-:W1:Y:S01]  /*1d230*/  LDC R6, c[0x0][0x43c] ;  /* 0x00010f00ff067b82 */ /* 0x000e620000000800 */
[----:B------:R-:W-:Y:S01]  /*1d240*/  IMAD.MOV.U32 R9, RZ, RZ, R0 ;  /* 0x000000ffff097224 */ /* 0x000fe200078e0000 */
[----:B------:R-:W-:-:S03]  /*1d250*/  ULDC.64 UR4, c[0x0][0x428] ;  /* 0x00010a0000047ab9 */ /* 0x000fc60000000a00 */
[----:B0-----:R-:W-:Y:S01]  /*1d260*/  IMAD.MOV.U32 R0, RZ, RZ, R9 ;  /* 0x000000ffff007224 */ /* 0x001fe200078e0009 */
[----:B-1----:R-:W-:-:S13]  /*1d270*/  ISETP.NE.AND P0, PT, R6, 0x1, PT ;  /* 0x000000010600780c */ /* 0x002fda0003f05270 */
[----:B------:R-:W0:Y:S02]  /*1d280*/  @P0 LDC.64 R4, c[0x0][0x440] ;  /* 0x00011000ff040b82 */ /* 0x000e240000000a00 */
[----:B0-----:R-:W-:-:S05]  /*1d290*/  @P0 IMAD.HI.U32 R4, R9, R4, RZ ;  /* 0x0000000409040227 */ /* 0x001fca00078e00ff */
        /* <DEDUP_REMOVED lines=13> */
.L_x_699:
[----:B-1----:R-:W2:Y:S01]  /*1d370*/  LDL R2, [R1+0x1c] ;  /* 0x00001c0001027983 */ /* 0x002ea20000100800 */
[----:B0-----:R-:W-:Y:S01]  /*1d380*/  IMAD R0, R19, 0x8, R18 ;  /* 0x0000000813007824 */ /* 0x001fe200078e0212 */
[----:B--2---:R-:W-:-:S04]  /*1d390*/  SHF.L.U32 R2, R2, 0x1f, RZ ;  /* 0x0000001f02027819 */ /* 0x004fc800000006ff */
[----:B------:R-:W0:Y:S02]  /*1d3a0*/  SYNCS.PHASECHK.TRANS64.TRYWAIT P0, [R0+URZ+0x34840], R2 ;  /* 0x03484002000075a7 */ /* 0x000e24000800017f */
[----:B0-----:R-:W-:Y:S05]  /*1d3b0*/  @!P0 BRA `(.L_x_700) ;  /* 0x0000005400248947 */ /* 0x001fea0003800000 */
.L_x_833:
[----:B------:R1:W5:Y:S01]  /*1d3c0*/  LDL R3, [R1+0x10] ;  /* 0x0000100001037983 */ /* 0x0003620000100800 */
[----:B------:R-:W2:Y:S02]  /*1d3d0*/  S2R R4, SR_TID.X ;  /* 0x0000000000047919 */ /* 0x000ea40000002100 */
[----:B--2---:R-:W-:-:S04]  /*1d3e0*/  LOP3.LUT R4, R4, 0x7f, RZ, 0xc0, !PT ;  /* 0x0000007f04047812 */ /* 0x004fc800078ec0ff */
[----:B------:R-:W-:-:S13]  /*1d3f0*/  ISETP.NE.AND P0, PT, R4, RZ, PT ;  /* 0x000000ff0400720c */ /* 0x000fda0003f05270 */
[----:B-1----:R-:W-:Y:S05]  /*1d400*/  @P0 BRA `(.L_x_701) ;  /* 0x0000000000140947 */ /* 0x002fea0003800000 */
[----:B-----5:R-:W-:Y:S01]  /*1d410*/  LOP3.LUT P1, RZ, R3, 0x1, RZ, 0xc0, !PT ;  /* 0x0000000103ff7812 */ /* 0x020fe2000782c0ff */
[----:B0-----:R-:W-:-:S04]  /*1d420*/  IMAD.MOV.U32 R2, RZ, RZ, 0xc000 ;  /* 0x0000c000ff027424 */ /* 0x001fc800078e00ff */
[----:B------:R1:W-:Y:S08]  /*1d430*/  SYNCS.ARRIVE.TRANS64 RZ, [R0+URZ+0x34830], R2 ;  /* 0x0348300200ff79a7 */ /* 0x0003f0000800003f */
[----:B------:R-:W-:Y:S05]  /*1d440*/  @!P1 BRA `(.L_x_701) ;  /* 0x0000000000049947 */ /* 0x000fea0003800000 */
[----:B------:R-:W-:Y:S01]  /*1d450*/  BPT.TRAP 0x1 ;  /* 0x000000040000795c */ /* 0x000fe20000300000 */
.L_x_701:
[----:B------:R-:W2:Y:S04]  /*1d460*/  LDL R4, [R1+0x8] ;  /* 0x0000080001047983 */ /* 0x000ea80000100800 */
[----:B01----:R-:W3:Y:S01]  /*1d470*/  LDL R2, [R1+0x20] ;  /* 0x0000200001027983 */ /* 0x003ee20000100800 */
        /* <DEDUP_REMOVED lines=10> */
[----:B------:R-:W-:Y:S01]  /*1d520*/  UMOV UR17, 0x40 ;  /* 0x0000004000117882 */ /* 0x000fe20000000000 */
[----:B------:R-:W-:-:S02]  /*1d530*/  LOP3.LUT R3, R3, 0xfffffffb, RZ, 0xc0, !PT ;  /* 0xfffffffb03037812 */ /* 0x000fc400078ec0ff */
[----:B------:R-:W-:-:S07]  /*1d540*/  UIADD3 UR9, UR9, 0x34830, URZ ;  /* 0x0003483009097890 */ /* 0x000fce000fffe03f */
[----:B------:R-:W-:Y:S02]  /*1d550*/  UIADD3 UR14, UR8, 0x1c400, URZ ;  /* 0x0001c400080e7890 */ /* 0x000fe4000fffe03f */
[----:B------:R-:W-:Y:S01]  /*1d560*/  UIADD3 UR15, UR8, 0x20400, URZ ;  /* 0x00020400080f7890 */ /* 0x000fe2000fffe03f */
[----:B------:R-:W-:Y:S01]  /*1d570*/  @P0 LOP3.LUT R3, R3, 0x4, RZ, 0xfc, !PT ;  /* 0x0000000403030812 */ /* 0x000fe200078efcff */
[----:B------:R-:W-:-:S03]  /*1d580*/  UIADD3 UR16, UR8, 0x24400, URZ ;  /* 0x0002440008107890 */ /* 0x000fc6000fffe03f */
[----:B------:R-:W-:Y:S01]  /*1d590*/  UMOV UR8, UR14 ;  /* 0x0000000e00087c82 */ /* 0x000fe20008000000 */
[----:B------:R-:W-:Y:S01]  /*1d5a0*/  UMOV UR14, 0x80 ;  /* 0x00000080000e7882 */ /* 0x000fe20000000000 */
[----:B------:R1:W-:Y:S01]  /*1d5b0*/  STL [R1+0x10], R3 ;  /* 0x0000100301007387 */ /* 0x0003e20000100800 */
[----:B--2---:R-:W-:Y:S02]  /*1d5c0*/  R2UR UR11, R4 ;  /* 0x00000000040b72ca */ /* 0x004fe400000e0000 */
[----:B---3--:R-:W-:-:S13]  /*1d5d0*/  R2UR UR5, R2 ;  /* 0x00000000020572ca */ /* 0x008fda00000e0000 */
[----:B------:R-:W-:Y:S02]  /*1d5e0*/  ULEA UR11, UR11, UR5, 0x7 ;  /* 0x000000050b0b7291 */ /* 0x000fe4000f8e383f */
[----:B------:R-:W-:-:S09]  /*1d5f0*/  UIADD3.X UR5, URZ, UR37, URZ, UP0, !UPT ;  /* 0x000000253f057290 */ /* 0x000fd200087fe43f */
[----:B------:R0:W-:Y:S02]  /*1d600*/  UTMALDG.4D [UR8], [UR4], desc[UR6] ;  /* 0x00000608040075b4 */ /* 0x0001e40008019000 */
[----:B0-----:R-:W-:Y:S01]  /*1d610*/  UMOV UR8, UR15 ;  /* 0x0000000f00087c82 */ /* 0x001fe20008000000 */
[----:B------:R-:W-:Y:S02]  /*1d620*/  UMOV UR10, UR17 ;  /* 0x00000011000a7c82 */ /* 0x000fe40008000000 */
[----:B------:R0:W-:Y:S02]  /*1d630*/  UTMALDG.4D [UR8], [UR4], desc[UR6] ;  /* 0x00000608040075b4 */ /* 0x0001e40008019000 */
[----:B0-----:R-:W-:Y:S01]  /*1d640*/  UMOV UR8, UR16 ;  /* 0x0000001000087c82 */ /* 0x001fe20008000000 */
[----:B------:R-:W-:Y:S02]  /*1d650*/  UMOV UR10, UR14 ;  /* 0x0000000e000a7c82 */ /* 0x000fe40008000000 */
[----:B------:R1:W-:Y:S02]  /*1d660*/  UTMALDG.4D [UR8], [UR4], desc[UR6] ;  /* 0x00000608040075b4 */ /* 0x0003e40008019000 */
[----:B-1----:R-:W-:Y:S01]  /*1d670*/  NOP ;  /* 0x0000000000007918 */ /* 0x002fe20000000000 */
.L_x_697:
[----:B------:R-:W2:Y:S04]  /*1d680*/  LDL.LU R3, [R1+0x4c] ;  /* 0x00004c0001037983 */ /* 0x000ea80000300800 */
[----:B------:R-:W3:Y:S04]  /*1d690*/  LDL.LU R5, [R1+0x38] ;  /* 0x0000380001057983 */ /* 0x000ee80000300800 */
[----:B0-----:R-:W4:Y:S01]  /*1d6a0*/  LDL.LU R4, [R1+0x58] ;  /* 0x0000580001047983 */ /* 0x001f220000300800 */
        /* <DEDUP_REMOVED lines=10> */
[----:B---3--:R-:W-:-:S03]  /*1d750*/  SEL R5, R5, RZ, !P0 ;  /* 0x000000ff05057207 */ /* 0x008fc60004000000 */
[----:B------:R-:W-:Y:S01]  /*1d760*/  IMAD R0, R0, UR4, RZ ;  /* 0x0000000400007c24 */ /* 0x000fe2000f8e02ff */
[----:B----4-:R-:W-:-:S03]  /*1d770*/  SEL R4, R4, RZ, !P0 ;  /* 0x000000ff04047207 */ /* 0x010fc60004000000 */
        /* <DEDUP_REMOVED lines=8> */
[----:B0-----:R-:W-:Y:S01]  /*1d800*/  MOV R2, 0x0 ;  /* 0x0000000000027802 */ /* 0x001fe20000000f00 */
        /* <DEDUP_REMOVED lines=15> */
.L_x_703:
[----:B------:R-:W-:Y:S05]  /*1d900*/  BSYNC B6 ;  /* 0x0000000000067941 */ /* 0x000fea0003800000 */
.L_x_702:
[----:B0-----:R-:W2:Y:S01]  /*1d910*/  LDL.LU R0, [R1+0x4c] ;  /* 0x00004c0001007983 */ /* 0x001ea20000300800 */
[----:B------:R-:W-:Y:S01]  /*1d920*/  ULDC.64 UR4, c[0x0][0x2d8] ;  /* 0x0000b60000047ab9 */ /* 0x000fe20000000a00 */
[----:B------:R-:W0:Y:S02]  /*1d930*/  LDC R8, c[0x0][0x448] ;  /* 0x00011200ff087b82 */ /* 0x000e240000000800 */
[----:B------:R-:W3:Y:S04]  /*1d940*/  LDL.LU R5, [R1+0x3c] ;  /* 0x00003c0001057983 */ /* 0x000ee80000300800 */
[----:B------:R-:W3:Y:S04]  /*1d950*/  LDL.LU.64 R2, [R1+0x50] ;  /* 0x0000500001027983 */ /* 0x000ee80000300a00 */
[----:B------:R-:W4:Y:S01]  /*1d960*/  LDL.LU R4, [R1+0x38] ;  /* 0x0000380001047983 */ /* 0x000f220000300800 */
[----:B0-----:R-:W-:-:S13]  /*1d970*/  ISETP.NE.AND P0, PT, R8, 0x1, PT ;  /* 0x000000010800780c */ /* 0x001fda0003f05270 */
[----:B------:R-:W0:Y:S01]  /*1d980*/  @P0 LDC R7, c[0x0][0x450] ;  /* 0x00011400ff070b82 */ /* 0x000e220000000800 */
[----:B---3--:R-:W-:Y:S02]  /*1d990*/  IMAD.MOV.U32 R3, RZ, RZ, R5 ;  /* 0x000000ffff037224 */ /* 0x008fe400078e0005 */
[----:B------:R-:W3:Y:S01]  /*1d9a0*/  LDL.LU R5, [R1+0x4] ;  /* 0x0000040001057983 */ /* 0x000ee20000300800 */
[C---:B------:R-:W-:Y:S01]  /*1d9b0*/  IMAD.WIDE.U32 R2, R16.reuse, UR4, R2 ;  /* 0x0000000410027c25 */ /* 0x040fe2000f8e0002 */
[----:B------:R-:W1:Y:S03]  /*1d9c0*/  S2R R10, SR_TID.X ;  /* 0x00000000000a7919 */ /* 0x000e660000002100 */
[----:B------:R-:W-:Y:S01]  /*1d9d0*/  IMAD R3, R16, UR5, R3 ;  /* 0x0000000510037c24 */ /* 0x000fe2000f8e0203 */
[----:B------:R-:W-:Y:S01]  /*1d9e0*/  ULDC.64 UR4, c[0x0][0x2e0] ;  /* 0x0000b80000047ab9 */ /* 0x000fe20000000a00 */
[----:B------:R-:W5:Y:S01]  /*1d9f0*/  S2R R9, SR_TID.X ;  /* 0x0000000000097919 */ /* 0x000f620000002100 */
[----:B--2---:R-:W-:-:S02]  /*1da00*/  IMAD R0, R0, UR4, RZ ;  /* 0x0000000400007c24 */ /* 0x004fc4000f8e02ff */
[----:B----4-:R-:W-:-:S04]  /*1da10*/  IMAD.WIDE.U32 R2, R4, UR4, R2 ;  /* 0x0000000404027c25 */ /* 0x010fc8000f8e0002 */
[----:B------:R-:W-:Y:S01]  /*1da20*/  IMAD R0, R4, UR5, R0 ;  /* 0x0000000504007c24 */ /* 0x000fe2000f8e0200 */
[----:B------:R-:W-:Y:S01]  /*1da30*/  ULDC.64 UR4, c[0x0][0x2d0] ;  /* 0x0000b40000047ab9 */ /* 0x000fe20000000a00 */
[----:B------:R-:W2:Y:S02]  /*1da40*/  S2R R4, SR_TID.X ;  /* 0x0000000000047919 */ /* 0x000ea40000002100 */
[----:B------:R-:W-:Y:S02]  /*1da50*/  IMAD.IADD R3, R3, 0x1, R0 ;  /* 0x0000000103037824 */ /* 0x000fe400078e0200 */
[----:B-1----:R-:W-:Y:S02]  /*1da60*/  IMAD.SHL.U32 R10, R10, 0x8, RZ ;  /* 0x000000080a0a7824 */ /* 0x002fe400078e00ff */
[----:B-----5:R-:W-:-:S03]  /*1da70*/  IMAD.SHL.U32 R9, R9, 0x8, RZ ;  /* 0x0000000809097824 */ /* 0x020fc600078e00ff */
[----:B------:R-:W-:-:S04]  /*1da80*/  LOP3.LUT R10, R10, 0x38, RZ, 0xc0, !PT ;  /* 0x000000380a0a7812 */ /* 0x000fc800078ec0ff */
[----:B------:R-:W-:Y:S02]  /*1da90*/  LOP3.LUT R11, R10, 0x40, RZ, 0xfc, !PT ;  /* 0x000000400a0b7812 */ /* 0x000fe400078efcff */
[----:B------:R-:W-:Y:S02]  /*1daa0*/  LOP3.LUT R9, R9, 0x38, RZ, 0xc0, !PT ;  /* 0x0000003809097812 */ /* 0x000fe400078ec0ff */
[----:B--2---:R-:W-:Y:S02]  /*1dab0*/  LOP3.LUT R4, R4, 0x7f, RZ, 0xc0, !PT ;  /* 0x0000007f04047812 */ /* 0x004fe400078ec0ff */
[----:B------:R-:W-:Y:S02]  /*1dac0*/  LOP3.LUT R10, R10, 0x80, RZ, 0xfc, !PT ;  /* 0x000000800a0a7812 */ /* 0x000fe400078efcff */
[----:B------:R-:W-:Y:S02]  /*1dad0*/  SHF.R.U32.HI R6, RZ, 0x3, R4 ;  /* 0x00000003ff067819 */ /* 0x000fe40000011604 */
[----:B------:R-:W1:Y:S02]  /*1dae0*/  S2R R4, SR_TID.X ;  /* 0x0000000000047919 */ /* 0x000e640000002100 */
[----:B-1----:R-:W-:-:S05]  /*1daf0*/  IMAD.SHL.U32 R4, R4, 0x10, RZ ;  /* 0x0000001004047824 */ /* 0x002fca00078e00ff */
[----:B------:R-:W-:Y:S02]  /*1db00*/  LOP3.LUT R4, R6, 0x70, R4, 0xf8, !PT ;  /* 0x0000007006047812 */ /* 0x000fe400078ef804 */
[----:B------:R-:W1:Y:S01]  /*1db10*/  @P0 LDC R6, c[0x0][0x44c] ;  /* 0x00011300ff060b82 */ /* 0x000e620000000800 */
[----:B---3--:R-:W-:-:S05]  /*1db20*/  IMAD.SHL.U32 R5, R5, 0x80, RZ ;  /* 0x0000008005057824 */ /* 0x008fca00078e00ff */
[----:B------:R-:W-:-:S05]  /*1db30*/  LOP3.LUT R4, R4, R5, RZ, 0xfc, !PT ;  /* 0x0000000504047212 */ /* 0x000fca00078efcff */
        /* <DEDUP_REMOVED lines=9> */
[----:B------:R-:W-:-:S03]  /*1dbd0*/  ULDC.64 UR4, c[0x0][0x2c8] ;  /* 0x0000b20000047ab9 */ /* 0x000fc60000000a00 */
[----:B------:R-:W-:Y:S01]  /*1dbe0*/  IMAD.IADD R3, R3, 0x1, R0 ;  /* 0x0000000103037824 */ /* 0x000fe200078e0200 */
[----:B------:R-:W-:Y:S01]  /*1dbf0*/  SHF.R.S32.HI R0, RZ, 0x1f, R4 ;  /* 0x0000001fff007819 */ /* 0x000fe20000011404 */
[----:B------:R-:W-:-:S04]  /*1dc00*/  IMAD.WIDE.U32 R2, R4, UR4, R2 ;  /* 0x0000000404027c25 */ /* 0x000fc8000f8e0002 */
[----:B------:R-:W-:-:S04]  /*1dc10*/  IMAD R0, R0, UR4, RZ ;  /* 0x0000000400007c24 */ /* 0x000fc8000f8e02ff */
[----:B------:R-:W-:Y:S01]  /*1dc20*/  IMAD R4, R4, UR5, R0 ;  /* 0x0000000504047c24 */ /* 0x000fe2000f8e0200 */
[----:B------:R-:W-:-:S03]  /*1dc30*/  ULDC.64 UR4, c[0x0][0x280] ;  /* 0x0000a00000047ab9 */ /* 0x000fc60000000a00 */
[----:B------:R-:W-:Y:S01]  /*1dc40*/  IMAD.IADD R3, R3, 0x1, R4 ;  /* 0x0000000103037824 */ /* 0x000fe200078e0204 */
[C---:B------:R-:W-:Y:S01]  /*1dc50*/  LEA R4, P0, R2.reuse, UR4, 0x1 ;  /* 0x0000000402047c11 */ /* 0x040fe2000f8008ff */
[----:B------:R-:W-:Y:S02]  /*1dc60*/  ULDC UR4, c[0x0][0x2b8] ;  /* 0x0000ae0000047ab9 */ /* 0x000fe40000000800 */
[----:B------:R-:W-:Y:S02]  /*1dc70*/  ISETP.GE.AND P3, PT, R9, UR4, PT ;  /* 0x0000000409007c0c */ /* 0x000fe4000bf66270 */
[----:B------:R-:W-:Y:S01]  /*1dc80*/  LEA.HI.X R3, R2, UR5, R3, 0x1, P0 ;  /* 0x0000000502037c11 */ /* 0x000fe200080f0c03 */
[----:B------:R-:W-:Y:S01]  /*1dc90*/  UMOV UR5, 0xffffffff ;  /* 0xffffffff00057882 */ /* 0x000fe20000000000 */
[----:B------:R-:W-:Y:S02]  /*1dca0*/  ISETP.GE.AND P0, PT, R11, UR4, PT ;  /* 0x000000040b007c0c */ /* 0x000fe4000bf06270 */
[----:B------:R-:W-:Y:S01]  /*1dcb0*/  ISETP.GE.AND P1, PT, R10, UR4, PT ;  /* 0x000000040a007c0c */ /* 0x000fe2000bf26270 */
[----:B------:R-:W-:-:S12]  /*1dcc0*/  BRA.DIV UR5, `(.L_x_704) ;  /* 0x0000004a05f47947 */ /* 0x000fd8000b800000 */
[----:B------:R-:W2:Y:S04]  /*1dcd0*/  LDL.LU R6, [R1+0x5c] ;  /* 0x00005c0001067983 */ /* 0x000ea80000300800 */
[----:B------:R-:W3:Y:S01]  /*1dce0*/  LDL R10, [R1+0x30] ;  /* 0x00003000010a7983 */ /* 0x000ee20000100800 */
[----:B------:R-:W0:Y:S02]  /*1dcf0*/  S2R R7, SR_TID.X ;  /* 0x0000000000077919 */ /* 0x000e240000002100 */
[----:B0-----:R-:W-:-:S04]  /*1dd00*/  LOP3.LUT R7, R7, 0x7f, RZ, 0xc0, !PT ;  /* 0x0000007f07077812 */ /* 0x001fc800078ec0ff */
[----:B------:R-:W-:Y:S02]  /*1dd10*/  SHF.R.U32.HI R11, RZ, 0x3, R7 ;  /* 0x00000003ff0b7819 */ /* 0x000fe40000011607 */
[----:B------:R-:W0:Y:S03]  /*1dd20*/  SHFL.IDX PT, R7, R4, RZ, 0x181f ;  /* 0x00181fff04077589 */ /* 0x000e2600000e0000 */
[----:B------:R-:W-:-:S04]  /*1dd30*/  IMAD.IADD R0, R11, 0x1, R5 ;  /* 0x000000010b007824 */ /* 0x000fc800078e0205 */
[----:B------:R-:W-:Y:S02]  /*1dd40*/  VIADD R5, R0, 0x10 ;  /* 0x0000001000057836 */ /* 0x000fe40000000000 */
[----:B--2---:R-:W-:Y:S02]  /*1dd50*/  IMAD R2, R6, R8, RZ ;  /* 0x0000000806027224 */ /* 0x004fe400078e02ff */
[----:B------:R-:W1:Y:S03]  /*1dd60*/  SHFL.IDX PT, R6, R3, RZ, 0x181f ;  /* 0x00181fff03067589 */ /* 0x000e6600000e0000 */
[----:B------:R-:W-:-:S13]  /*1dd70*/  ISETP.GE.AND P2, PT, R0, R2, PT ;  /* 0x000000020000720c */ /* 0x000fda0003f46270 */
[----:B0-----:R-:W-:-:S05]  /*1dd80*/  @!P2 LEA R7, P4, R9, R7, 0x1 ;  /* 0x000000070907a211 */ /* 0x001fca00078808ff */
[----:B-1----:R-:W-:-:S05]  /*1dd90*/  @!P2 IMAD.X R6, RZ, RZ, R6, P4 ;  /* 0x000000ffff06a224 */ /* 0x002fca00020e0606 */
[----:B------:R-:W-:-:S04]  /*1dda0*/  @!P2 LOP3.LUT R7, R7, R6, RZ, 0x3c, !PT ;  /* 0x000000060707a212 */ /* 0x000fc800078e3cff */
[----:B------:R-:W-:-:S04]  /*1ddb0*/  @!P2 LOP3.LUT R6, R7, R6, RZ, 0x3c, !PT ;  /* 0x000000060706a212 */ /* 0x000fc800078e3cff */
[----:B------:R-:W-:-:S05]  /*1ddc0*/  @!P2 LOP3.LUT R7, R7, R6, RZ, 0x3c, !PT ;  /* 0x000000060707a212 */ /* 0x000fca00078e3cff */
[----:B------:R-:W-:Y:S01]  /*1ddd0*/  @!PT LDS RZ, [RZ] ;  /* 0x00000000fffff984 */ /* 0x000fe20000000800 */
[----:B---3--:R-:W-:Y:S04]  /*1dde0*/  @!P2 LDGSTS.E.BYPASS.LTC128B.128 [R10+0x10400], desc[UR56][R6.64], !P3 ;  /* 0x10400000060aafae */ /* 0x008fe8000d901d78 */
        /* <DEDUP_REMOVED lines=64> */
[----:B------:R1:W2:Y:S04]  /*1e1f0*/  SHFL.IDX PT, R5, R3, 0x7, 0x181f ;  /* 0x00f81f0003057f89 */ /* 0x0002a800000e0000 */
[----:B------:R1:W-:Y:S04]  /*1e200*/  @!P2 LDGSTS.E.BYPASS.LTC128B.128 [R10+0x13400], desc[UR56][R6.64], !P3 ;  /* 0x13400000060aafae */ /* 0x0003e8000d901d78 */
[----:B------:R1:W-:Y:S04]  /*1e210*/  @!P2 LDGSTS.E.BYPASS.LTC128B.128 [R10+0x17400], desc[UR56][R6.64+0x80], !P0 ;  /* 0x17400080060aafae */ /* 0x0003e8000c101d78 */
[----:B------:R1:W-:Y:S04]  /*1e220*/  @!P2 LDGSTS.E.BYPASS.LTC128B.128 [R10+0x1b400], desc[UR56][R6.64+0x100], !P1 ;  /* 0x1b400100060aafae */ /* 0x0003e8000c901d78 */
[----:B------:R1:W3:Y:S02]  /*1e230*/  SHFL.IDX PT, R3, R4, 0x7, 0x181f ;  /* 0x00f81f0004037f89 */ /* 0x0002e400000e0000 */
.L_x_850:
[----:B------:R-:W-:Y:S01]  /*1e240*/  VIADD R0, R0, 0x70 ;  /* 0x0000007000007836 */ /* 0x000fe20000000000 */
[----:B------:R-:W-:Y:S04]  /*1e250*/  BSSY B0, `(.L_x_705) ;  /* 0x000000c000007945 */ /* 0x000fe80003800000 */
[----:B------:R-:W-:-:S13]  /*1e260*/  ISETP.GE.AND P2, PT, R0, R2, PT ;  /* 0x000000020000720c */ /* 0x000fda0003f46270 */
[----:B------:R-:W-:Y:S05]  /*1e270*/  @P2 BRA `(.L_x_706) ;  /* 0x0000000000242947 */ /* 0x000fea0003800000 */
[----:B-1----:R-:W4:Y:S01]  /*1e280*/  LDL R4, [R1+0x30] ;  /* 0x0000300001047983 */ /* 0x002f220000100800 */
[----:B---3--:R-:W-:-:S05]  /*1e290*/  LEA R2, P2, R9, R3, 0x1 ;  /* 0x0000000309027211 */ /* 0x008fca00078408ff */
[----:B--2---:R-:W-:-:S05]  /*1e2a0*/  IMAD.X R3, RZ, RZ, R5, P2 ;  /* 0x000000ffff037224 */ /* 0x004fca00010e0605 */
[----:B------:R-:W-:Y:S01]  /*1e2b0*/  @!PT LDS RZ, [RZ] ;  /* 0x00000000fffff984 */ /* 0x000fe20000000800 */
[----:B------:R-:W-:Y:S01]  /*1e2c0*/  @!PT LDS RZ, [RZ] ;  /* 0x00000000fffff984 */ /* 0x000fe20000000800 */
[----:B------:R-:W-:Y:S01]  /*1e2d0*/  @!PT LDS RZ, [RZ] ;  /* 0x00000000fffff984 */ /* 0x000fe20000000800 */
[----:B----4-:R4:W-:Y:S04]  /*1e2e0*/  LDGSTS.E.BYPASS.LTC128B.128 [R4+0x13c00], desc[UR56][R2.64], !P3 ;  /* 0x13c0000002047fae */ /* 0x0109e8000d901d78 */
[----:B------:R4:W-:Y:S04]  /*1e2f0*/  LDGSTS.E.BYPASS.LTC128B.128 [R4+0x17c00], desc[UR56][R2.64+0x80], !P0 ;  /* 0x17c0008002047fae */ /* 0x0009e8000c101d78 */
[----:B------:R4:W-:Y:S02]  /*1e300*/  LDGSTS.E.BYPASS.LTC128B.128 [R4+0x1bc00], desc[UR56][R2.64+0x100], !P1 ;  /* 0x1bc0010002047fae */ /* 0x0009e4000c901d78 */
.L_x_706:
[----:B------:R-:W-:Y:S05]  /*1e310*/  BSYNC B0 ;  /* 0x0000000000007941 */ /* 0x000fea0003800000 */
.L_x_705:
[----:B------:R-:W-:Y:S01]  /*1e320*/  NOP ;  /* 0x0000000000007918 */ /* 0x000fe20000000000 */
[----:B------:R-:W-:-:S13]  /*1e330*/  PLOP3.LUT P0, PT, PT, PT, PT, 0x80, 0x0 ;  /* 0x000000000000781c */ /* 0x000fda0003f0f070 */
.L_x_707:
        /* <DEDUP_REMOVED lines=16> */
[----:B------:R-:W5:Y:S03]  /*1e440*/  SYNCS.PHASECHK.TRANS64.TRYWAIT P0, [R18+URZ+0x34820], R0 ;  /* 0x03482000120075a7 */ /* 0x000f66000800017f */
[----:B----45:R-:W-:Y:S05]  /*1e450*/  @!P0 BRA `(.L_x_709) ;  /* 0x0000004c00f48947 */ /* 0x030fea0003800000 */
.L_x_851:
[----:B------:R-:W-:Y:S05]  /*1e460*/  BSYNC B0 ;  /* 0x0000000000007941 */ /* 0x000fea0003800000 */
.L_x_708:
[----:B-1-3--:R-:W4:Y:S04]  /*1e470*/  LDL R3, [R1+0x48] ;  /* 0x0000480001037983 */ /* 0x00af280000100800 */
[----:B------:R-:W3:Y:S01]  /*1e480*/  LDL R2, [R1+0x34] ;  /* 0x0000340001027983 */ /* 0x000ee20000100800 */
[----:B------:R-:W-:Y:S01]  /*1e490*/  BSSY B0, `(.L_x_710) ;  /* 0x0000219000007945 */ /* 0x000fe20003800000 */
[----:B----4-:R-:W-:-:S05]  /*1e4a0*/  VIADD R0, R3, 0xfffffffe ;  /* 0xfffffffe03007836 */ /* 0x010fca0000000000 */
[----:B---3--:R-:W-:-:S13]  /*1e4b0*/  ISETP.GE.AND P0, PT, R0, R2, PT ;  /* 0x000000020000720c */ /* 0x008fda0003f06270 */
[----:B------:R-:W-:Y:S05]  /*1e4c0*/  @!P0 BRA `(.L_x_711) ;  /* 0x0000002000548947 */ /* 0x000fea0003800000 */
[----:B--2---:R-:W0:Y:S04]  /*1e4d0*/  LDL.LU R5, [R1+0x60] ;  /* 0x0000600001057983 */ /* 0x004e280000300800 */
[----:B------:R-:W2:Y:S04]  /*1e4e0*/  LDL.LU R4, [R1+0x44] ;  /* 0x0000440001047983 */ /* 0x000ea80000300800 */
[----:B------:R-:W3:Y:S01]  /*1e4f0*/  LDL.LU R3, [R1+0x40] ;  /* 0x0000400001037983 */ /* 0x000ee20000300800 */
[----:B------:R-:W-:Y:S01]  /*1e500*/  LOP3.LUT R2, RZ, R2, RZ, 0x33, !PT ;  /* 0x00000002ff027212 */ /* 0x000fe200078e33ff */
[----:B------:R-:W-:Y:S01]  /*1e510*/  BSSY B2, `(.L_x_712) ;  /* 0x00000b6000027945 */ /* 0x000fe20003800000 */
[----:B0-----:R-:W-:-:S04]  /*1e520*/  VIADD R6, R5, 0x1 ;  /* 0x0000000105067836 */ /* 0x001fc80000000000 */
[----:B--2---:R-:W-:-:S05]  /*1e530*/  IMAD R6, R6, R4, RZ ;  /* 0x0000000406067224 */ /* 0x004fca00078e02ff */
[----:B---3--:R-:W-:-:S05]  /*1e540*/  VIMNMX R6, R3, R6, PT ;  /* 0x0000000603067248 */ /* 0x008fca0003fe0100 */
        /* <DEDUP_REMOVED lines=40> */
.L_x_716:
[----:B------:R-:W-:Y:S01]  /*1e7d0*/  IMAD R3, R8, 0x8, R18 ;  /* 0x0000000808037824 */ /* 0x000fe200078e0212 */
[----:B------:R-:W-:Y:S01]  /*1e7e0*/  SHF.L.U32 R2, R10, 0x1f, RZ ;  /* 0x0000001f0a027819 */ /* 0x000fe200000006ff */
[----:B------:R-:W-:Y:S03]  /*1e7f0*/  BSSY B3, `(.L_x_717) ;  /* 0x0000003000037945 */ /* 0x000fe60003800000 */
[----:B------:R-:W1:Y:S02]  /*1e800*/  SYNCS.PHASECHK.TRANS64.TRYWAIT P0, [R3+URZ+0x34840], R2 ;  /* 0x03484002030075a7 */ /* 0x000e64000800017f */
[----:B-1----:R-:W-:Y:S05]  /*1e810*/  @!P0 BRA `(.L_x_718) ;  /* 0x0000004c00188947 */ /* 0x002fea0003800000 */
.L_x_852:
[----:B------:R-:W-:Y:S05]  /*1e820*/  BSYNC B3 ;  /* 0x0000000000037941 */ /* 0x000fea0003800000 */
.L_x_717:
[----:B0-----:R-:W0:Y:S01]  /*1e830*/  S2R R5, SR_TID.X ;  /* 0x0000000000057919 */ /* 0x001e220000002100 */
[----:B------:R-:W-:Y:S01]  /*1e840*/  BSSY B3, `(.L_x_719) ;  /* 0x000000a000037945 */ /* 0x000fe20003800000 */
[----:B0-----:R-:W-:-:S04]  /*1e850*/  LOP3.LUT R5, R5, 0x7f, RZ, 0xc0, !PT ;  /* 0x0000007f05057812 */ /* 0x001fc800078ec0ff */
[----:B------:R-:W-:-:S13]  /*1e860*/  ISETP.NE.AND P0, PT, R5, RZ, PT ;  /* 0x000000ff0500720c */ /* 0x000fda0003f05270 */
[----:B------:R-:W-:Y:S05]  /*1e870*/  @P0 BRA `(.L_x_720) ;  /* 0x0000000000180947 */ /* 0x000fea0003800000 */
[----:B------:R-:W2:Y:S01]  /*1e880*/  LDL R5, [R1+0x10] ;  /* 0x0000100001057983 */ /* 0x000ea20000100800 */
[----:B-1----:R-:W-:-:S04]  /*1e890*/  IMAD.MOV.U32 R2, RZ, RZ, 0xc000 ;  /* 0x0000c000ff027424 */ /* 0x002fc800078e00ff */
[----:B------:R0:W-:Y:S01]  /*1e8a0*/  SYNCS.ARRIVE.TRANS64 RZ, [R3+URZ+0x34830], R2 ;  /* 0x0348300203ff79a7 */ /* 0x0001e2000800003f */
[----:B--2---:R-:W-:-:S13]  /*1e8b0*/  LOP3.LUT P1, RZ, R5, 0x1, RZ, 0xc0, !PT ;  /* 0x0000000105ff7812 */ /* 0x004fda000782c0ff */
[----:B0-----:R-:W-:Y:S05]  /*1e8c0*/  @!P1 BRA `(.L_x_720) ;  /* 0x0000000000049947 */ /* 0x001fea0003800000 */
[----:B------:R-:W-:Y:S01]  /*1e8d0*/  BPT.TRAP 0x1 ;  /* 0x000000040000795c */ /* 0x000fe20000300000 */
.L_x_720:
[----:B------:R-:W-:Y:S05]  /*1e8e0*/  BSYNC B3 ;  /* 0x0000000000037941 */ /* 0x000fea0003800000 */
.L_x_719:
        /* <DEDUP_REMOVED lines=12> */
.L_x_721:
        /* <DEDUP_REMOVED lines=16> */
.L_x_722:
        /* <DEDUP_REMOVED lines=15> */
.L_x_723:
        /* <DEDUP_REMOVED lines=16> */
.L_x_853:
[----:B------:R-:W-:Y:S05]  /*1eca0*/  BSYNC B3 ;  /* 0x0000000000037941 */ /* 0x000fea0003800000 */
.L_x_724:
[----:B------:R-:W1:Y:S01]  /*1ecb0*/  S2R R5, SR_TID.X ;  /* 0x0000000000057919 */ /* 0x000e620000002100 */
[----:B------:R-:W-:-:S04]  /*1ecc0*/  UPRMT UR4, UR38, 0x9910, URZ ;  /* 0x0000991026047896 */ /* 0x000fc8000800003f */
[----:B------:R-:W-:Y:S01]  /*1ecd0*/  UISETP.NE.AND UP0, UPT, UR4, 0x2, UPT ;  /* 0x000000020400788c */ /* 0x000fe2000bf05270 */
[----:B-1----:R-:W-:-:S04]  /*1ece0*/  LOP3.LUT R5, R5, 0x7f, RZ, 0xc0, !PT ;  /* 0x0000007f05057812 */ /* 0x002fc800078ec0ff */
[----:B------:R-:W-:-:S13]  /*1ecf0*/  ISETP.NE.AND P0, PT, R5, RZ, PT ;  /* 0x000000ff0500720c */ /* 0x000fda0003f05270 */
[----:B0-----:R-:W-:-:S04]  /*1ed00*/  @!P0 IMAD.MOV.U32 R3, RZ, RZ, 0x8000 ;  /* 0x00008000ff038424 */ /* 0x001fc800078e00ff */
[----:B------:R0:W-:Y:S01]  /*1ed10*/  @!P0 SYNCS.ARRIVE.TRANS64 RZ, [R2+URZ+0x34850], R3 ;  /* 0x0348500302ff89a7 */ /* 0x0001e2000800003f */
[----:B------:R-:W-:-:S13]  /*1ed20*/  PLOP3.LUT P0, PT, PT, PT, UP0, 0x80, 0x0 ;  /* 0x000000000000781c */ /* 0x000fda0003f0f008 */
[----:B0-----:R-:W-:Y:S05]  /*1ed30*/  @P0 BRA `(.L_x_726) ;  /* 0x0000000000040947 */ /* 0x001fea0003800000 */
[----:B------:R-:W-:Y:S01]  /*1ed40*/  BPT.TRAP 0x1 ;  /* 0x000000040000795c */ /* 0x000fe20000300000 */
.L_x_726:
[----:B------:R-:W2:Y:S01]  /*1ed50*/  LDL R3, [R1+0x10] ;  /* 0x0000100001037983 */ /* 0x000ea20000100800 */
[----:B------:R-:W-:Y:S01]  /*1ed60*/  BSSY B3, `(.L_x_727) ;  /* 0x0000004000037945 */ /* 0x000fe20003800000 */
[----:B--2---:R-:W-:-:S13]  /*1ed70*/  LOP3.LUT P0, RZ, R3, 0x8, RZ, 0xc0, !PT ;  /* 0x0000000803ff7812 */ /* 0x004fda000780c0ff */
[----:B------:R-:W-:Y:S05]  /*1ed80*/  @P0 BRA `(.L_x_728) ;  /* 0x0000000000040947 */ /* 0x000fea0003800000 */
[----:B------:R-:W-:Y:S01]  /*1ed90*/  BPT.TRAP 0x1 ;  /* 0x000000040000795c */ /* 0x000fe20000300000 */
.L_x_728:
[----:B------:R-:W-:Y:S05]  /*1eda0*/  BSYNC B3 ;  /* 0x0000000000037941 */ /* 0x000fea0003800000 */
.L_x_727:
[----:B------:R-:W2:Y:S04]  /*1edb0*/  LDL R5, [R1+0x20] ;  /* 0x0000200001057983 */ /* 0x000ea80000100800 */
[----:B------:R-:W2:Y:S01]  /*1edc0*/  LDL.LU R3, [R1+0x8] ;  /* 0x0000080001037983 */ /* 0x000ea20000300800 */
[----:B------:R-:W-:Y:S01]  /*1edd0*/  R2UR UR10, R11 ;  /* 0x000000000b0a72ca */ /* 0x000fe200000e0000 */
[----:B------:R-:W-:Y:S01]  /*1ede0*/  IMAD R7, R19, 0x8000, R18 ;  /* 0x0000800013077824 */ /* 0x000fe200078e0212 */
[----:B------:R-:W-:Y:S01]  /*1edf0*/  UIADD3 UR4, UP0, UR36, 0x470, URZ ;  /* 0x0000047024047890 */ /* 0x000fe2000ff1e03f */
[----:B------:R-:W-:Y:S01]  /*1ee00*/  PLOP3.LUT P0, PT, PT, PT, PT, 0x80, 0x0 ;  /* 0x000000000000781c */ /* 0x000fe20003f0f070 */
[----:B------:R-:W-:Y:S01]  /*1ee10*/  VIADD R2, R2, 0x34850 ;  /* 0x0003485002027836 */ /* 0x000fe20000000000 */
[----:B------:R-:W-:Y:S01]  /*1ee20*/  UMOV UR6, 0x0 ;  /* 0x0000000000067882 */ /* 0x000fe20000000000 */
[----:B------:R-:W-:Y:S01]  /*1ee30*/  UIADD3.X UR5, URZ, UR37, URZ, UP0, !UPT ;  /* 0x000000253f057290 */ /* 0x000fe200087fe43f */
[----:B------:R-:W-:Y:S01]  /*1ee40*/  UMOV UR7, 0x14f00000 ;  /* 0x14f0000000077882 */ /* 0x000fe20000000000 */
[----:B--2---:R-:W-:-:S02]  /*1ee50*/  IMAD R3, R3, 0x80, R5 ;  /* 0x0000008003037824 */ /* 0x004fc400078e0205 */
[----:B------:R-:W-:-:S08]  /*1ee60*/  VIADD R5, R7, 0x400 ;  /* 0x0000040007057836 */ /* 0x000fd00000000000 */
.L_x_729:
        /* <DEDUP_REMOVED lines=12> */
[----:B------:R-:W-:Y:S01]  /*1ef30*/  PLOP3.LUT P0, PT, PT, PT, PT, 0x80, 0x0 ;  /* 0x000000000000781c */ /* 0x000fe20003f0f070 */
[----:B------:R-:W-:Y:S01]  /*1ef40*/  UMOV UR6, 0x0 ;  /* 0x0000000000067882 */ /* 0x000fe20000000000 */
[----:B------:R-:W-:-:S11]  /*1ef50*/  UMOV UR7, 0x14f00000 ;  /* 0x14f0000000077882 */ /* 0x000fd60000000000 */
.L_x_730:
        /* <DEDUP_REMOVED lines=12> */
.L_x_715:
[----:B------:R-:W-:Y:S05]  /*1f020*/  BSYNC B1 ;  /* 0x0000000000017941 */ /* 0x000fea0003800000 */
.L_x_714:
[----:B0-----:R-:W2:Y:S01]  /*1f030*/  LDL.LU R0, [R1+0x48] ;  /* 0x0000480001007983 */ /* 0x001ea20000300800 */
[----:B------:R-:W-:-:S03]  /*1f040*/  IMAD.MOV.U32 R19, RZ, RZ, R8 ;  /* 0x000000ffff137224 */ /* 0x000fc600078e0008 */
[----:B------:R0:W-:Y:S02]  /*1f050*/  STL [R1+0x1c], R10 ;  /* 0x00001c0a01007387 */ /* 0x0001e40000100800 */
[----:B0-2---:R-:W-:-:S07]  /*1f060*/  VIADD R0, R0, 0xfffffffd ;  /* 0xfffffffd00007836 */ /* 0x005fce0000000000 */
.L_x_713:
[----:B------:R-:W-:Y:S05]  /*1f070*/  BSYNC B2 ;  /* 0x0000000000027941 */ /* 0x000fea0003800000 */
.L_x_712:
[----:B------:R-:W-:Y:S01]  /*1f080*/  VIADD R9, R9, 0xfffffffe ;  /* 0xfffffffe09097836 */ /* 0x000fe20000000000 */
[----:B------:R-:W-:-:S04]  /*1f090*/  LOP3.LUT R6, RZ, R6, RZ, 0x33, !PT ;  /* 0x00000006ff067212 */ /* 0x000fc800078e33ff */
[----:B------:R-:W-:-:S13]  /*1f0a0*/  ISETP.NE.AND P0, PT, R9, R6, PT ;  /* 0x000000060900720c */ /* 0x000fda0003f05270 */
[----:B------:R-:W-:Y:S05]  /*1f0b0*/  @!P0 BRA `(.L_x_711) ;  /* 0x0000001400588947 */ /* 0x000fea0003800000 */
[----:B------:R-:W-:-:S07]  /*1f0c0*/  IMAD.MOV.U32 R9, RZ, RZ, R17 ;  /* 0x000000ffff097224 */ /* 0x000fce00078e0011 */
.L_x_765:
        /* <DEDUP_REMOVED lines=35> */
.L_x_733:
[----:B------:R-:W-:Y:S01]  /*1f300*/  IMAD R3, R4, 0x8, R18 ;  /* 0x0000000804037824 */ /* 0x000fe200078e0212 */
[----:B------:R-:W-:Y:S01]  /*1f310*/  SHF.L.U32 R2, R5, 0x1f, RZ ;  /* 0x0000001f05027819 */ /* 0x000fe200000006ff */
[----:B------:R-:W-:Y:S03]  /*1f320*/  BSSY B2, `(.L_x_734) ;  /* 0x0000003000027945 */ /* 0x000fe60003800000 */
[----:B------:R-:W1:Y:S02]  /*1f330*/  SYNCS.PHASECHK.TRANS64.TRYWAIT P0, [R3+URZ+0x34840], R2 ;  /* 0x03484002030075a7 */ /* 0x000e64000800017f */
[----:B-1----:R-:W-:Y:S05]  /*1f340*/  @!P0 BRA `(.L_x_735) ;  /* 0x0000004000748947 */ /* 0x002fea0003800000 */
.L_x_854:
[----:B------:R-:W-:Y:S05]  /*1f350*/  BSYNC B2 ;  /* 0x0000000000027941 */ /* 0x000fea0003800000 */
.L_x_734:
[----:B------:R-:W2:Y:S01]  /*1f360*/  S2R R7, SR_TID.X ;  /* 0x0000000000077919 */ /* 0x000ea20000002100 */
[----:B------:R-:W-:Y:S01]  /*1f370*/  BSSY B2, `(.L_x_736) ;  /* 0x000000a000027945 */ /* 0x000fe20003800000 */
[----:B--2---:R-:W-:-:S04]  /*1f380*/  LOP3.LUT R7, R7, 0x7f, RZ, 0xc0, !PT ;  /* 0x0000007f07077812 */ /* 0x004fc800078ec0ff */
[----:B------:R-:W-:-:S13]  /*1f390*/  ISETP.NE.AND P0, PT, R7, RZ, PT ;  /* 0x000000ff0700720c */ /* 0x000fda0003f05270 */
[----:B------:R-:W-:Y:S05]  /*1f3a0*/  @P0 BRA `(.L_x_737) ;  /* 0x0000000000180947 */ /* 0x000fea0003800000 */
[----:B------:R-:W2:Y:S01]  /*1f3b0*/  LDL R7, [R1+0x10] ;  /* 0x0000100001077983 */ /* 0x000ea20000100800 */
[----:B-1----:R-:W-:-:S04]  /*1f3c0*/  IMAD.MOV.U32 R2, RZ, RZ, 0xc000 ;  /* 0x0000c000ff027424 */ /* 0x002fc800078e00ff */
[----:B------:R3:W-:Y:S01]  /*1f3d0*/  SYNCS.ARRIVE.TRANS64 RZ, [R3+URZ+0x34830], R2 ;  /* 0x0348300203ff79a7 */ /* 0x0007e2000800003f */
[----:B--2---:R-:W-:-:S13]  /*1f3e0*/  LOP3.LUT P1, RZ, R7, 0x1, RZ, 0xc0, !PT ;  /* 0x0000000107ff7812 */ /* 0x004fda000782c0ff */
[----:B---3--:R-:W-:Y:S05]  /*1f3f0*/  @!P1 BRA `(.L_x_737) ;  /* 0x0000000000049947 */ /* 0x008fea0003800000 */
[----:B------:R-:W-:Y:S01]  /*1f400*/  BPT.TRAP 0x1 ;  /* 0x000000040000795c */ /* 0x000fe20000300000 */
.L_x_737:
[----:B------:R-:W-:Y:S05]  /*1f410*/  BSYNC B2 ;  /* 0x0000000000027941 */ /* 0x000fea0003800000 */
.L_x_736:
[----:B-1----:R-:W2:Y:S01]  /*1f420*/  LDL R2, [R1+0x20] ;  /* 0x0000200001027983 */ /* 0x002ea20000100800 */
[----:B------:R-:W-:Y:S01]  /*1f430*/  IMAD.MOV.U32 R10, RZ, RZ, RZ ;  /* 0x000000ffff0a7224 */ /* 0x000fe200078e00ff */
[----:B------:R-:W-:Y:S01]  /*1f440*/  UIADD3 UR4, UP0, UR36, 0x370, URZ ;  /* 0x0000037024047890 */ /* 0x000fe2000ff1e03f */
[----:B------:R-:W-:Y:S01]  /*1f450*/  IMAD R7, R4, 0xc000, R18 ;  /* 0x0000c00004077824 */ /* 0x000fe200078e0212 */
[----:B------:R-:W-:Y:S01]  /*1f460*/  PLOP3.LUT P0, PT, PT, PT, PT, 0x80, 0x0 ;  /* 0x000000000000781c */ /* 0x000fe20003f0f070 */
[----:B------:R-:W-:Y:S01]  /*1f470*/  VIADD R3, R3, 0x34830 ;  /* 0x0003483003037836 */ /* 0x000fe20000000000 */
[----:B------:R-:W-:Y:S01]  /*1f480*/  R2UR UR10, R10 ;  /* 0x000000000a0a72ca */ /* 0x000fe200000e0000 */
[----:B0-----:R-:W-:Y:S01]  /*1f490*/  VIADD R8, R7, 0x1c400 ;  /* 0x0001c40007087836 */ /* 0x001fe20000000000 */
[----:B------:R-:W-:Y:S01]  /*1f4a0*/  UIADD3.X UR5, URZ, UR37, URZ, UP0, !UPT ;  /* 0x000000253f057290 */ /* 0x000fe200087fe43f */
[----:B------:R-:W-:Y:S01]  /*1f4b0*/  UMOV UR6, 0x0 ;  /* 0x0000000000067882 */ /* 0x000fe20000000000 */
[----:B------:R-:W-:Y:S01]  /*1f4c0*/  UMOV UR7, 0x14f00000 ;  /* 0x14f0000000077882 */ /* 0x000fe20000000000 */
[----:B--2---:R-:W-:-:S10]  /*1f4d0*/  IMAD R2, R6, 0x80, R2 ;  /* 0x0000008006027824 */ /* 0x004fd400078e0202 */
.L_x_738:
        /* <DEDUP_REMOVED lines=16> */
.L_x_739:
        /* <DEDUP_REMOVED lines=15> */
.L_x_740:
        /* <DEDUP_REMOVED lines=16> */
.L_x_855:
[----:B------:R-:W-:Y:S05]  /*1f7d0*/  BSYNC B2 ;  /* 0x0000000000027941 */ /* 0x000fea0003800000 */
.L_x_741:
        /* <DEDUP_REMOVED lines=10> */
.L_x_743:
[----:B------:R-:W2:Y:S01]  /*1f880*/  LDL R3, [R1+0x10] ;  /* 0x0000100001037983 */ /* 0x000ea20000100800 */
[----:B------:R-:W-:Y:S01]  /*1f890*/  BSSY B2, `(.L_x_744) ;  /* 0x0000004000027945 */ /* 0x000fe20003800000 */
[----:B--2---:R-:W-:-:S13]  /*1f8a0*/  LOP3.LUT P0, RZ, R3, 0x8, RZ, 0xc0, !PT ;  /* 0x0000000803ff7812 */ /* 0x004fda000780c0ff */
[----:B------:R-:W-:Y:S05]  /*1f8b0*/  @P0 BRA `(.L_x_745) ;  /* 0x0000000000040947 */ /* 0x000fea0003800000 */
[----:B------:R-:W-:Y:S01]  /*1f8c0*/  BPT.TRAP 0x1 ;  /* 0x000000040000795c */ /* 0x000fe20000300000 */
.L_x_745:
[----:B------:R-:W-:Y:S05]  /*1f8d0*/  BSYNC B2 ;  /* 0x0000000000027941 */ /* 0x000fea0003800000 */
.L_x_744:
        /* <DEDUP_REMOVED lines=12> */
.L_x_746:
        /* <DEDUP_REMOVED lines=15> */
.L_x_747:
        /* <DEDUP_REMOVED lines=12> */
.L_x_732:
[----:B------:R-:W-:Y:S05]  /*1fb50*/  BSYNC B1 ;  /* 0x0000000000017941 */ /* 0x000fea0003800000 */
.L_x_731:
        /* <DEDUP_REMOVED lines=35> */
.L_x_750:
[----:B------:R-:W-:Y:S01]  /*1fd90*/  IMAD R3, R19, 0x8, R18 ;  /* 0x0000000813037824 */ /* 0x000fe200078e0212 */
[----:B------:R-:W-:Y:S01]  /*1fda0*/  SHF.L.U32 R2, R10, 0x1f, RZ ;  /* 0x0000001f0a027819 */ /* 0x000fe200000006ff */
[----:B------:R-:W-:Y:S03]  /*1fdb0*/  BSSY B2, `(.L_x_751) ;  /* 0x0000003000027945 */ /* 0x000fe60003800000 */
[----:B------:R-:W2:Y:S02]  /*1fdc0*/  SYNCS.PHASECHK.TRANS64.TRYWAIT P0, [R3+URZ+0x34840], R2 ;  /* 0x03484002030075a7 */ /* 0x000ea4000800017f */
[----:B--2---:R-:W-:Y:S05]  /*1fdd0*/  @!P0 BRA `(.L_x_752) ;  /* 0x0000003400f88947 */ /* 0x004fea0003800000 */
.L_x_856:
[----:B------:R-:W-:Y:S05]  /*1fde0*/  BSYNC B2 ;  /* 0x0000000000027941 */ /* 0x000fea0003800000 */
.L_x_751:
[----:B-1----:R-:W1:Y:S01]  /*1fdf0*/  S2R R8, SR_TID.X ;  /* 0x0000000000087919 */ /* 0x002e620000002100 */
[----:B------:R-:W-:Y:S01]  /*1fe00*/  BSSY B2, `(.L_x_753) ;  /* 0x000000a000027945 */ /* 0x000fe20003800000 */
[----:B-1----:R-:W-:-:S04]  /*1fe10*/  LOP3.LUT R8, R8, 0x7f, RZ, 0xc0, !PT ;  /* 0x0000007f08087812 */ /* 0x002fc800078ec0ff */
[----:B------:R-:W-:-:S13]  /*1fe20*/  ISETP.NE.AND P0, PT, R8, RZ, PT ;  /* 0x000000ff0800720c */ /* 0x000fda0003f05270 */
[----:B------:R-:W-:Y:S05]  /*1fe30*/  @P0 BRA `(.L_x_754) ;  /* 0x0000000000180947 */ /* 0x000fea0003800000 */
[----:B------:R-:W3:Y:S01]  /*1fe40*/  LDL R8, [R1+0x10] ;  /* 0x0000100001087983 */ /* 0x000ee20000100800 */
[----:B--2---:R-:W-:-:S04]  /*1fe50*/  IMAD.MOV.U32 R2, RZ, RZ, 0xc000 ;  /* 0x0000c000ff027424 */ /* 0x004fc800078e00ff */
[----:B------:R1:W-:Y:S01]  /*1fe60*/  SYNCS.ARRIVE.TRANS64 RZ, [R3+URZ+0x34830], R2 ;  /* 0x0348300203ff79a7 */ /* 0x0003e2000800003f */
[----:B---3--:R-:W-:-:S13]  /*1fe70*/  LOP3.LUT P1, RZ, R8, 0x1, RZ, 0xc0, !PT ;  /* 0x0000000108ff7812 */ /* 0x008fda000782c0ff */
[----:B-1----:R-:W-:Y:S05]  /*1fe80*/  @!P1 BRA `(.L_x_754) ;  /* 0x0000000000049947 */ /* 0x002fea0003800000 */
[----:B------:R-:W-:Y:S01]  /*1fe90*/  BPT.TRAP 0x1 ;  /* 0x000000040000795c */ /* 0x000fe20000300000 */
.L_x_754:
[----:B------:R-:W-:Y:S05]  /*1fea0*/  BSYNC B2 ;  /* 0x0000000000027941 */ /* 0x000fea0003800000 */
.L_x_753:
[----:B--2---:R-:W2:Y:S01]  /*1feb0*/  LDL R2, [R1+0x20] ;  /* 0x0000200001027983 */ /* 0x004ea20000100800 */
        /* <DEDUP_REMOVED lines=11> */
.L_x_755:
        /* <DEDUP_REMOVED lines=16> */
.L_x_756:
        /* <DEDUP_REMOVED lines=15> */
.L_x_757:
        /* <DEDUP_REMOVED lines=15> */
.L_x_857:
[----:B------:R-:W-:Y:S05]  /*20250*/  BSYNC B2 ;  /* 0x0000000000027941 */ /* 0x000fea0003800000 */
.L_x_758:
[----:B------:R-:W1:Y:S01]  /*20260*/  S2R R3, SR_TID.X ;  /* 0x0000000000037919 */ /* 0x000e620000002100 */
[----:B------:R-:W-:-:S04]  /*20270*/  UPRMT UR4, UR38, 0x9910, URZ ;  /* 0x0000991026047896 */ /* 0x000fc8000800003f */
[----:B------:R-:W-:Y:S01]  /*20280*/  UISETP.NE.AND UP0, UPT, UR4, 0x2, UPT ;  /* 0x000000020400788c */ /* 0x000fe2000bf05270 */
[----:B-1----:R-:W-:-:S04]  /*20290*/  LOP3.LUT R3, R3, 0x7f, RZ, 0xc0, !PT ;  /* 0x0000007f03037812 */ /* 0x002fc800078ec0ff */
[----:B------:R-:W-:-:S13]  /*202a0*/  ISETP.NE.AND P0, PT, R3, RZ, PT ;  /* 0x000000ff0300720c */ /* 0x000fda0003f05270 */
[----:B------:R-:W-:-:S04]  /*202b0*/  @!P0 IMAD.MOV.U32 R3, RZ, RZ, 0x8000 ;  /* 0x00008000ff038424 */ /* 0x000fc800078e00ff */
[----:B------:R1:W-:Y:S01]  /*202c0*/  @!P0 SYNCS.ARRIVE.TRANS64 RZ, [R2+URZ+0x34850], R3 ;  /* 0x0348500302ff89a7 */ /* 0x0003e2000800003f */
[----:B------:R-:W-:-:S13]  /*202d0*/  PLOP3.LUT P0, PT, PT, PT, UP0, 0x80, 0x0 ;  /* 0x000000000000781c */ /* 0x000fda0003f0f008 */
[----:B-1----:R-:W-:Y:S05]  /*202e0*/  @P0 BRA `(.L_x_760) ;  /* 0x0000000000040947 */ /* 0x002fea0003800000 */
[----:B------:R-:W-:Y:S01]  /*202f0*/  BPT.TRAP 0x1 ;  /* 0x000000040000795c */ /* 0x000fe20000300000 */
.L_x_760:
[----:B------:R-:W2:Y:S01]  /*20300*/  LDL R3, [R1+0x10] ;  /* 0x0000100001037983 */ /* 0x000ea20000100800 */
[----:B------:R-:W-:Y:S01]  /*20310*/  BSSY B2, `(.L_x_761) ;  /* 0x0000004000027945 */ /* 0x000fe20003800000 */
[----:B--2---:R-:W-:-:S13]  /*20320*/  LOP3.LUT P0, RZ, R3, 0x8, RZ, 0xc0, !PT ;  /* 0x0000000803ff7812 */ /* 0x004fda000780c0ff */
[----:B------:R-:W-:Y:S05]  /*20330*/  @P0 BRA `(.L_x_762) ;  /* 0x0000000000040947 */ /* 0x000fea0003800000 */
[----:B------:R-:W-:Y:S01]  /*20340*/  BPT.TRAP 0x1 ;  /* 0x000000040000795c */ /* 0x000fe20000300000 */
.L_x_762:
[----:B------:R-:W-:Y:S05]  /*20350*/  BSYNC B2 ;  /* 0x0000000000027941 */ /* 0x000fea0003800000 */
.L_x_761:
[----:B0-----:R-:W2:Y:S04]  /*20360*/  LDL R5, [R1+0x20] ;  /* 0x0000200001057983 */ /* 0x001ea80000100800 */
        /* <DEDUP_REMOVED lines=11> */
.L_x_763:
        /* <DEDUP_REMOVED lines=15> */
.L_x_764:
        /* <DEDUP_REMOVED lines=12> */
.L_x_749:
[----:B------:R-:W-:Y:S05]  /*205d0*/  BSYNC B1 ;  /* 0x0000000000017941 */ /* 0x000fea0003800000 */
.L_x_748:
[----:B------:R-:W2:Y:S01]  /*205e0*/  LDL R2, [R1+0x34] ;  /* 0x0000340001027983 */ /* 0x000ea20000100800 */
[----:B------:R-:W-:Y:S01]  /*205f0*/  VIADD R0, R0, 0xfffffffe ;  /* 0xfffffffe00007836 */ /* 0x000fe20000000000 */
[----:B--2---:R-:W-:-:S13]  /*20600*/  ISETP.GT.AND P0, PT, R6, R2, PT ;  /* 0x000000020600720c */ /* 0x004fda0003f04270 */
[----:B------:R-:W-:Y:S05]  /*20610*/  @P0 BRA `(.L_x_765) ;  /* 0xffffffe800ac0947 */ /* 0x000fea000383ffff */
.L_x_711:
[----:B------:R-:W-:Y:S05]  /*20620*/  BSYNC B0 ;  /* 0x0000000000007941 */ /* 0x000fea0003800000 */
.L_x_710:
        /* <DEDUP_REMOVED lines=18> */
.L_x_767:
[----:B------:R-:W-:Y:S05]  /*20750*/  BSYNC B0 ;  /* 0x0000000000007941 */ /* 0x000fea0003800000 */
.L_x_766:
[----:B---3--:R-:W3:Y:S01]  /*20760*/  LDL R0, [R1+0x10] ;  /* 0x0000100001007983 */ /* 0x008ee20000100800 */
[----:B------:R-:W-:Y:S01]  /*20770*/  BSSY B0, `(.L_x_768) ;  /* 0x000003f000007945 */ /* 0x000fe20003800000 */
[----:B---3--:R-:W-:-:S13]  /*20780*/  LOP3.LUT P0, RZ, R0, 0x4, RZ, 0xc0, !PT ;  /* 0x0000000400ff7812 */ /* 0x008fda000780c0ff */
[----:B------:R-:W-:Y:S05]  /*20790*/  @!P0 BRA `(.L_x_769) ;  /* 0x0000000000f08947 */ /* 0x000fea0003800000 */
[----:B------:R-:W3:Y:S01]  /*207a0*/  LDL R2, [R1+0x1c] ;  /* 0x00001c0001027983 */ /* 0x000ee20000100800 */
[----:B------:R-:W-:Y:S01]  /*207b0*/  IMAD R0, R19, 0x8, R18 ;  /* 0x0000000813007824 */ /* 0x000fe200078e0212 */
[----:B------:R-:W-:Y:S01]  /*207c0*/  BSSY B1, `(.L_x_770) ;  /* 0x0000004000017945 */ /* 0x000fe20003800000 */
[----:B---3--:R-:W-:-:S04]  /*207d0*/  SHF.L.U32 R2, R2, 0x1f, RZ ;  /* 0x0000001f02027819 */ /* 0x008fc800000006ff */
[----:B------:R-:W3:Y:S02]  /*207e0*/  SYNCS.PHASECHK.TRANS64.TRYWAIT P0, [R0+URZ+0x34860], R2 ;  /* 0x03486002000075a7 */ /* 0x000ee4000800017f */
[----:B---3--:R-:W-:Y:S05]  /*207f0*/  @!P0 BRA `(.L_x_771) ;  /* 0x0000002c00988947 */ /* 0x008fea0003800000 */
.L_x_858:
[----:B------:R-:W-:Y:S05]  /*20800*/  BSYNC B1 ;  /* 0x0000000000017941 */ /* 0x000fea0003800000 */
.L_x_770:
[----:B------:R-:W4:Y:S01]  /*20810*/  S2R R3, SR_TID.X ;  /* 0x0000000000037919 */ /* 0x000f220000002100 */
[----:B------:R-:W-:-:S04]  /*20820*/  UPRMT UR4, UR38, 0x9910, URZ ;  /* 0x0000991026047896 */ /* 0x000fc8000800003f */
[----:B------:R-:W-:Y:S01]  /*20830*/  UISETP.NE.AND UP0, UPT, UR4, 0x2, UPT ;  /* 0x000000020400788c */ /* 0x000fe2000bf05270 */
[----:B----4-:R-:W-:-:S04]  /*20840*/  LOP3.LUT R3, R3, 0x7f, RZ, 0xc0, !PT ;  /* 0x0000007f03037812 */ /* 0x010fc800078ec0ff */
[----:B------:R-:W-:-:S13]  /*20850*/  ISETP.NE.AND P0, PT, R3, RZ, PT ;  /* 0x000000ff0300720c */ /* 0x000fda0003f05270 */
[----:B---3--:R-:W-:-:S04]  /*20860*/  @!P0 IMAD.MOV.U32 R2, RZ, RZ, 0x8000 ;  /* 0x00008000ff028424 */ /* 0x008fc800078e00ff */
[----:B------:R3:W-:Y:S01]  /*20870*/  @!P0 SYNCS.ARRIVE.TRANS64 RZ, [R0+URZ+0x34850], R2 ;  /* 0x0348500200ff89a7 */ /* 0x0007e2000800003f */
[----:B------:R-:W-:-:S13]  /*20880*/  PLOP3.LUT P0, PT, PT, PT, UP0, 0x80, 0x0 ;  /* 0x000000000000781c */ /* 0x000fda0003f0f008 */
[----:B---3--:R-:W-:Y:S05]  /*20890*/  @P0 BRA `(.L_x_772) ;  /* 0x0000000000040947 */ /* 0x008fea0003800000 */
[----:B------:R-:W-:Y:S01]  /*208a0*/  BPT.TRAP 0x1 ;  /* 0x000000040000795c */ /* 0x000fe20000300000 */
.L_x_772:
[----:B------:R-:W3:Y:S01]  /*208b0*/  LDL R2, [R1+0x10] ;  /* 0x0000100001027983 */ /* 0x000ee20000100800 */
[----:B------:R-:W-:Y:S01]  /*208c0*/  BSSY B1, `(.L_x_773) ;  /* 0x0000004000017945 */ /* 0x000fe20003800000 */
[----:B---3--:R-:W-:-:S13]  /*208d0*/  LOP3.LUT P0, RZ, R2, 0x8, RZ, 0xc0, !PT ;  /* 0x0000000802ff7812 */ /* 0x008fda000780c0ff */
[----:B------:R-:W-:Y:S05]  /*208e0*/  @P0 BRA `(.L_x_774) ;  /* 0x0000000000040947 */ /* 0x000fea0003800000 */
[----:B------:R-:W-:Y:S01]  /*208f0*/  BPT.TRAP 0x1 ;  /* 0x000000040000795c */ /* 0x000fe20000300000 */
.L_x_774:
[----:B------:R-:W-:Y:S05]  /*20900*/  BSYNC B1 ;  /* 0x0000000000017941 */ /* 0x000fea0003800000 */
.L_x_773:
[----:B------:R-:W3:Y:S04]  /*20910*/  LDL.LU R3, [R1+0x20] ;  /* 0x0000200001037983 */ /* 0x000ee80000300800 */
[----:B------:R-:W3:Y:S01]  /*20920*/  LDL.LU R2, [R1+0x8] ;  /* 0x0000080001027983 */ /* 0x000ee20000300800 */
[----:B------:R-:W-:Y:S01]  /*20930*/  UIADD3 UR4, UP0, UR36, 0x470, URZ ;  /* 0x0000047024047890 */ /* 0x000fe2000ff1e03f */
[----:B------:R-:W-:Y:S01]  /*20940*/  PLOP3.LUT P0, PT, PT, PT, PT, 0x80, 0x0 ;  /* 0x000000000000781c */ /* 0x000fe20003f0f070 */
[----:B------:R-:W-:Y:S01]  /*20950*/  VIADD R0, R0, 0x34850 ;  /* 0x0003485000007836 */ /* 0x000fe20000000000 */
[----:B------:R-:W-:Y:S01]  /*20960*/  UMOV UR6, 0x0 ;  /* 0x0000000000067882 */ /* 0x000fe20000000000 */
[----:B------:R-:W-:Y:S01]  /*20970*/  UIADD3.X UR5, URZ, UR37, URZ, UP0, !UPT ;  /* 0x000000253f057290 */ /* 0x000fe200087fe43f */
[----:B------:R-:W-:Y:S01]  /*20980*/  UMOV UR7, 0x14f00000 ;  /* 0x14f0000000077882 */ /* 0x000fe20000000000 */
[----:B------:R-:W-:Y:S01]  /*20990*/  UMOV UR10, URZ ;  /* 0x0000003f000a7c82 */ /* 0x000fe20008000000 */
[----:B---3--:R-:W-:-:S02]  /*209a0*/  IMAD R3, R2, 0x80, R3 ;  /* 0x0000008002037824 */ /* 0x008fc400078e0203 */
[----:B------:R-:W-:-:S04]  /*209b0*/  IMAD R2, R19, 0x8000, R18 ;  /* 0x0000800013027824 */ /* 0x000fc800078e0212 */
[----:B------:R-:W-:-:S07]  /*209c0*/  VIADD R4, R2, 0x400 ;  /* 0x0000040002047836 */ /* 0x000fce0000000000 */
.L_x_775:
        /* <DEDUP_REMOVED lines=15> */
.L_x_776:
        /* <DEDUP_REMOVED lines=10> */
.L_x_769:
[----:B------:R-:W-:Y:S05]  /*20b60*/  BSYNC B0 ;  /* 0x0000000000007941 */ /* 0x000fea0003800000 */
.L_x_768:
[----:B------:R-:W3:Y:S01]  /*20b70*/  LDL.LU R4, [R1+0x1c] ;  /* 0x00001c0001047983 */ /* 0x000ee20000300800 */
[----:B------:R-:W-:-:S05]  /*20b80*/  VIADD R19, R19, 0x1 ;  /* 0x0000000113137836 */ /* 0x000fca0000000000 */
[----:B------:R-:W-:-:S04]  /*20b90*/  ISETP.NE.AND P0, PT, R19, 0x2, PT ;  /* 0x000000021300780c */ /* 0x000fc80003f05270 */
[----:B------:R-:W-:Y:S02]  /*20ba0*/  SEL R0, RZ, 0x1, P0 ;  /* 0x00000001ff007807 */ /* 0x000fe40000000000 */
[----:B------:R-:W-:Y:S02]  /*20bb0*/  SEL R19, R19, RZ, P0 ;  /* 0x000000ff13137207 */ /* 0x000fe40000000000 */
[----:B---3--:R-:W-:-:S05]  /*20bc0*/  LOP3.LUT R4, R4, R0, RZ, 0x3c, !PT ;  /* 0x0000000004047212 */ /* 0x008fca00078e3cff */
[----:B------:R3:W-:Y:S02]  /*20bd0*/  STL [R1+0x1c], R4 ;  /* 0x00001c0401007387 */ /* 0x0007e40000100800 */
.L_x_690:
[----:B------:R-:W-:Y:S05]  /*20be0*/  BSYNC B7 ;  /* 0x0000000000077941 */ /* 0x000fea0003800000 */
.L_x_688:
[----:B------:R-:W4:Y:S02]  /*20bf0*/  LDL R9, [R1+0x10] ;  /* 0x0000100001097983 */ /* 0x000f240000100800 */
        /* <DEDUP_REMOVED lines=8> */
[----:B0123--:R-:W0:Y:S04]  /*20c80*/  LDS.128 R4, [R18+0x348d0] ;  /* 0x0348d00012047984 */ /* 0x00fe280000000c00 */
[----:B0-----:R0:W-:Y:S04]  /*20c90*/  STL.64 [R1], R4 ;  /* 0x0000000401007387 */ /* 0x0011e80000100a00 */
[----:B------:R0:W-:Y:S01]  /*20ca0*/  STL.64 [R1+0x8], R6 ;  /* 0x0000080601007387 */ /* 0x0001e20000100a00 */
[----:B------:R-:W-:Y:S06]  /*20cb0*/  BAR.ARV 0x4, 0x180 ;  /* 0x0106000000007b1d */ /* 0x000fec0000002000 */
[----:B------:R-:W-:Y:S05]  /*20cc0*/  BRA `(.L_x_778) ;  /* 0x0000000c001c7947 */ /* 0x000fea0003800000 */
.L_x_777:
[----:B------:R-:W4:Y:S01]  /*20cd0*/  LDL R17, [R1+0x2c] ;  /* 0x00002c0001117983 */ /* 0x000f220000100800 */
[----:B------:R-:W-:Y:S01]  /*20ce0*/  UMOV UR4, 0xffffffff ;  /* 0xffffffff00047882 */ /* 0x000fe20000000000 */
[----:B----4-:R-:W-:Y:S02]  /*20cf0*/  ISETP.NE.AND P5, PT, R17, 0x1f, PT ;  /* 0x0000001f1100780c */ /* 0x010fe40003fa5270 */
[----:B------:R-:W-:Y:S11]  /*20d00*/  BRA.DIV UR4, `(.L_x_779) ;  /* 0x0000002a04687947 */ /* 0x000ff6000b800000 */
[----:B0-----:R-:W1:Y:S01]  /*20d10*/  LDL R3, [R1+0xc] ;  /* 0x00000c0001037983 */ /* 0x001e620000100800 */
[----:B------:R-:W-:-:S03]  /*20d20*/  ULDC UR4, c[0x0][0xc3c] ;  /* 0x00030f0000047ab9 */ /* 0x000fc60000000800 */
[----:B------:R-:W4:Y:S01]  /*20d30*/  LDL.LU R2, [R1] ;  /* 0x0000000001027983 */ /* 0x000f220000300800 */
[----:B------:R-:W-:Y:S01]  /*20d40*/  LOP3.LUT P4, RZ, R9, 0x1, RZ, 0xc0, !PT ;  /* 0x0000000109ff7812 */ /* 0x000fe2000788c0ff */
[----:B-1----:R-:W-:Y:S02]  /*20d50*/  IMAD.IADD R0, R3, 0x1, R17 ;  /* 0x0000000103007824 */ /* 0x002fe400078e0211 */
[----:B----4-:R-:W-:-:S03]  /*20d60*/  IMAD.MOV.U32 R9, RZ, RZ, R2 ;  /* 0x000000ffff097224 */ /* 0x010fc600078e0002 */
[----:B------:R-:W-:-:S13]  /*20d70*/  ISETP.GE.OR P0, PT, R0, UR4, !P5 ;  /* 0x0000000400007c0c */ /* 0x000fda000ef06670 */
[----:B------:R-:W0:Y:S08]  /*20d80*/  @!P0 LDC.64 R2, c[0x0][0xc80] ;  /* 0x00032000ff028b82 */ /* 0x000e300000000a00 */
[----:B------:R-:W1:Y:S01]  /*20d90*/  @!P0 LDC.64 R6, c[0x0][0xc78] ;  /* 0x00031e00ff068b82 */ /* 0x000e620000000a00 */
[----:B0-----:R-:W-:-:S05]  /*20da0*/  @!P0 IMAD.WIDE R2, R0, 0x4, R2 ;  /* 0x0000000400028825 */ /* 0x001fca00078e0202 */
[----:B------:R1:W4:Y:S02]  /*20db0*/  @!P0 LDG.E R8, desc[UR56][R2.64] ;  /* 0x0000003802088981 */ /* 0x000324000c1e1900 */
[----:B-1----:R-:W-:-:S06]  /*20dc0*/  @!P0 IMAD.WIDE R2, R0, 0x4, R6 ;  /* 0x0000000400028825 */ /* 0x002fcc00078e0206 */
[----:B------:R-:W5:Y:S01]  /*20dd0*/  @!P0 LDG.E R2, desc[UR56][R2.64] ;  /* 0x0000003802028981 */ /* 0x000f62000c1e1900 */
[----:B---3--:R-:W-:Y:S01]  /*20de0*/  IMAD.MOV.U32 R4, RZ, RZ, RZ ;  /* 0x000000ffff047224 */ /* 0x008fe200078e00ff */
[C---:B------:R-:W-:Y:S01]  /*20df0*/  ISETP.GE.U32.AND P1, PT, R17.reuse, 0x4, PT ;  /* 0x000000041100780c */ /* 0x040fe20003f26070 */
[----:B------:R-:W-:Y:S01]  /*20e00*/  IMAD.MOV.U32 R6, RZ, RZ, RZ ;  /* 0x000000ffff067224 */ /* 0x000fe200078e00ff */
[C---:B------:R-:W-:Y:S01]  /*20e10*/  ISETP.GE.U32.AND P2, PT, R17.reuse, 0x8, PT ;  /* 0x000000081100780c */ /* 0x040fe20003f46070 */
[----:B--2---:R-:W-:Y:S01]  /*20e20*/  SHFL.IDX PT, R5, R9, RZ, 0x1f ;  /* 0x00001fff09057589 */ /* 0x004fe200000e0000 */
[----:B------:R-:W-:Y:S01]  /*20e30*/  ISETP.GE.U32.AND P3, PT, R17, 0x10, PT ;  /* 0x000000101100780c */ /* 0x000fe20003f66070 */
[----:B------:R-:W-:Y:S02]  /*20e40*/  IMAD.MOV.U32 R10, RZ, RZ, RZ ;  /* 0x000000ffff0a7224 */ /* 0x000fe400078e00ff */
[----:B------:R-:W-:Y:S01]  /*20e50*/  SHFL.IDX PT, R0, R9, 0x1, 0x1f ;  /* 0x00201f0009007f89 */ /* 0x000fe200000e0000 */
[----:B----4-:R-:W-:-:S02]  /*20e60*/  @!P0 IMAD.MOV.U32 R4, RZ, RZ, R8 ;  /* 0x000000ffff048224 */ /* 0x010fc400078e0008 */
[----:B-----5:R-:W-:Y:S01]  /*20e70*/  @!P0 IMAD.MOV.U32 R6, RZ, RZ, R2 ;  /* 0x000000ffff068224 */ /* 0x020fe200078e0002 */
[----:B------:R-:W-:-:S03]  /*20e80*/  ISETP.GE.U32.AND P0, PT, R17, 0x2, PT ;  /* 0x000000021100780c */ /* 0x000fc60003f06070 */
[----:B------:R-:W-:-:S05]  /*20e90*/  IMAD R2, R6, R4, RZ ;  /* 0x0000000406027224 */ /* 0x000fca00078e02ff */
        /* <DEDUP_REMOVED lines=15> */
[----:B------:R0:W1:Y:S02]  /*20f90*/  SHFL.IDX PT, R16, R7, 0x1f, 0x1f ;  /* 0x03e01f0007107f89 */ /* 0x00006400000e0000 */
.L_x_868:
[----:B------:R-:W-:Y:S02]  /*20fa0*/  ULDC UR4, c[0x0][0xc38] ;  /* 0x00030e0000047ab9 */ /* 0x000fe40000000800 */
[----:B------:R-:W-:-:S04]  /*20fb0*/  IMAD.U32 R2, RZ, RZ, UR4 ;  /* 0x00000004ff027e24 */ /* 0x000fc8000f8e00ff */
[----:B-1----:R-:W-:-:S04]  /*20fc0*/  IMAD R16, R16, R2, RZ ;  /* 0x0000000210107224 */ /* 0x002fc800078e02ff */
[----:B------:R-:W-:-:S05]  /*20fd0*/  IMAD.IADD R0, R0, 0x1, R16 ;  /* 0x0000000100007824 */ /* 0x000fca00078e0210 */
[----:B------:R-:W-:-:S13]  /*20fe0*/  ISETP.GT.AND P4, PT, R0, R5, PT ;  /* 0x000000050000720c */ /* 0x000fda0003f84270 */
[----:B------:R-:W-:Y:S05]  /*20ff0*/  @P4 BRA `(.L_x_780) ;  /* 0x0000000000b04947 */ /* 0x000fea0003800000 */
.L_x_783:
[----:B------:R-:W2:Y:S01]  /*21000*/  LDL.LU R3, [R1+0xc] ;  /* 0x00000c0001037983 */ /* 0x000ea20000300800 */
[----:B------:R-:W1:Y:S01]  /*21010*/  LDC R2, c[0x0][0xc3c] ;  /* 0x00030f00ff027b82 */ /* 0x000e620000000800 */
[----:B--2---:R-:W-:-:S05]  /*21020*/  VIADD R3, R3, 0x1f ;  /* 0x0000001f03037836 */ /* 0x004fca0000000000 */
[----:B-1----:R-:W-:-:S13]  /*21030*/  ISETP.GE.AND P4, PT, R3, R2, PT ;  /* 0x000000020300720c */ /* 0x002fda0003f86270 */
[----:B------:R-:W-:Y:S05]  /*21040*/  @P4 BRA `(.L_x_781) ;  /* 0x0000000400d84947 */ /* 0x000fea0003800000 */
[----:B------:R-:W2:Y:S04]  /*21050*/  LDL R4, [R1+0x2c] ;  /* 0x00002c0001047983 */ /* 0x000ea80000100800 */
[----:B------:R1:W-:Y:S01]  /*21060*/  STL [R1+0xc], R3 ;  /* 0x00000c0301007387 */ /* 0x0003e20000100800 */
[----:B--2---:R-:W-:Y:S02]  /*21070*/  IMAD.IADD R6, R3, 0x1, R4 ;  /* 0x0000000103067824 */ /* 0x004fe400078e0204 */
[----:B------:R-:W-:-:S03]  /*21080*/  IMAD.MOV.U32 R4, RZ, RZ, RZ ;  /* 0x000000ffff047224 */ /* 0x000fc600078e00ff */
[----:B------:R-:W-:-:S13]  /*21090*/  ISETP.GE.OR P4, PT, R6, R2, !P5 ;  /* 0x000000020600720c */ /* 0x000fda0006f86670 */
[----:B-1----:R-:W1:Y:S02]  /*210a0*/  @!P4 LDC.64 R2, c[0x0][0xc80] ;  /* 0x00032000ff02cb82 */ /* 0x002e640000000a00 */
        /* <DEDUP_REMOVED lines=9> */
[----:B------:R-:W2:Y:S02]  /*21140*/  LDL R3, [R1+0x10] ;  /* 0x0000100001037983 */ /* 0x000ea40000100800 */
[----:B--2---:R-:W-:Y:S02]  /*21150*/  LOP3.LUT P4, RZ, R3, 0x1, RZ, 0xc0, !PT ;  /* 0x0000000103ff7812 */ /* 0x004fe4000788c0ff */
        /* <DEDUP_REMOVED lines=14> */
[----:B0-----:R-:W-:-:S05]  /*21240*/  IMAD.IADD R7, R2, 0x1, R3 ;  /* 0x0000000102077824 */ /* 0x001fca00078e0203 */
[----:B------:R0:W1:Y:S02]  /*21250*/  SHFL.IDX PT, R16, R7, 0x1f, 0x1f ;  /* 0x03e01f0007107f89 */ /* 0x00006400000e0000 */
.L_x_876:
[----:B------:R-:W-:Y:S02]  /*21260*/  ULDC UR4, c[0x0][0xc38] ;  /* 0x00030e0000047ab9 */ /* 0x000fe40000000800 */
[----:B------:R-:W-:-:S04]  /*21270*/  IMAD.U32 R2, RZ, RZ, UR4 ;  /* 0x00000004ff027e24 */ /* 0x000fc8000f8e00ff */
[----:B-1----:R-:W-:-:S04]  /*21280*/  IMAD R16, R16, R2, RZ ;  /* 0x0000000210107224 */ /* 0x002fc800078e02ff */
[----:B------:R-:W-:-:S05]  /*21290*/  IMAD.IADD R0, R16, 0x1, R0 ;  /* 0x0000000110007824 */ /* 0x000fca00078e0200 */
[----:B------:R-:W-:-:S13]  /*212a0*/  ISETP.GT.AND P4, PT, R0, R5, PT ;  /* 0x000000050000720c */ /* 0x000fda0003f84270 */
[----:B------:R-:W-:Y:S05]  /*212b0*/  @!P4 BRA `(.L_x_783) ;  /* 0xfffffffc0050c947 */ /* 0x000fea000383ffff */
.L_x_780:
[----:B------:R-:W-:Y:S01]  /*212c0*/  IMAD.IADD R16, R0, 0x1, -R16 ;  /* 0x0000000100107824 */ /* 0x000fe200078e0a10 */
[----:B------:R-:W-:-:S03]  /*212d0*/  UMOV UR4, 0xffffffff ;  /* 0xffffffff00047882 */ /* 0x000fc60000000000 */
[----:B------:R-:W-:-:S05]  /*212e0*/  IMAD R0, R7, R2, R16 ;  /* 0x0000000207007224 */ /* 0x000fca00078e0210 */
[----:B------:R-:W-:Y:S01]  /*212f0*/  ISETP.GT.AND P6, PT, R0, R5, PT ;  /* 0x000000050000720c */ /* 0x000fe20003fc4270 */
[----:B------:R-:W-:-:S12]  /*21300*/  BRA.DIV UR4, `(.L_x_784) ;  /* 0x0000002e04247947 */ /* 0x000fd8000b800000 */
[----:B------:R-:W-:-:S04]  /*21310*/  VOTE.ANY R3, PT, !P6 ;  /* 0x0000000000037806 */ /* 0x000fc800070e0100 */
[----:B------:R-:W1:Y:S02]  /*21320*/  POPC R0, R3 ;  /* 0x0000000300007309 */ /* 0x000e640000000000 */
[----:B-1----:R1:W2:Y:S04]  /*21330*/  SHFL.IDX PT, R4, R4, R0, 0x1f ;  /* 0x00001f0004047589 */ /* 0x0022a800000e0000 */
[----:B------:R1:W3:Y:S02]  /*21340*/  SHFL.IDX PT, R6, R6, R0, 0x1f ;  /* 0x00001f0006067589 */ /* 0x0002e400000e0000 */
.L_x_881:
[----:B------:R-:W-:-:S13]  /*21350*/  ISETP.NE.AND P0, PT, R3, RZ, PT ;  /* 0x000000ff0300720c */ /* 0x000fda0003f05270 */
[----:B------:R-:W-:Y:S05]  /*21360*/  @!P0 BRA `(.L_x_785) ;  /* 0x0000000000148947 */ /* 0x000fea0003800000 */
[----:B------:R-:W-:Y:S01]  /*21370*/  UMOV UR4, 0xffffffff ;  /* 0xffffffff00047882 */ /* 0x000fe20000000000 */
[----:B------:R-:W-:Y:S02]  /*21380*/  VIADD R12, R0, 0xffffffff ;  /* 0xffffffff000c7836 */ /* 0x000fe40000000000 */
[----:B------:R-:W-:Y:S05]  /*21390*/  BRA.DIV UR4, `(.L_x_786) ;  /* 0x0000002e045c7947 */ /* 0x000fea000b800000 */
[----:B0-----:R0:W4:Y:S02]  /*213a0*/  SHFL.IDX PT, R7, R7, R12, 0x1f ;  /* 0x00001f0c07077589 */ /* 0x00112400000e0000 */
.L_x_884:
[----:B----4-:R-:W-:-:S07]  /*213b0*/  IMAD.MOV.U32 R10, RZ, RZ, R7 ;  /* 0x000000ffff0a7224 */ /* 0x010fce00078e0007 */
.L_x_785:
[----:B------:R-:W4:Y:S01]  /*213c0*/  LDL.LU R11, [R1+0xc] ;  /* 0x00000c00010b7983 */ /* 0x000f220000300800 */
[----:B--2---:R-:W-:Y:S01]  /*213d0*/  IABS R3, R4 ;  /* 0x0000000400037213 */ /* 0x004fe20000000000 */
[----:B------:R-:W-:Y:S02]  /*213e0*/  IMAD R2, R10, R2, R16 ;  /* 0x000000020a027224 */ /* 0x000fe400078e0210 */
[----:B------:R-:W-:Y:S01]  /*213f0*/  IMAD.MOV.U32 R8, RZ, RZ, RZ ;  /* 0x000000ffff087224 */ /* 0x000fe200078e00ff */
[----:B0-----:R-:W0:Y:S01]  /*21400*/  I2F.RP R7, R3 ;  /* 0x0000000300077306 */ /* 0x001e220000209400 */
[----:B------:R-:W-:Y:S01]  /*21410*/  IMAD.IADD R5, R5, 0x1, -R2 ;  /* 0x0000000105057824 */ /* 0x000fe200078e0a02 */
[----:B------:R2:W-:Y:S04]  /*21420*/  STL [R1], R2 ;  /* 0x0000000201007387 */ /* 0x0005e80000100800 */
[----:B--2---:R-:W-:-:S02]  /*21430*/  IABS R2, R5 ;  /* 0x0000000500027213 */ /* 0x004fc40000000000 */
[----:B0-----:R-:W0:Y:S02]  /*21440*/  MUFU.RCP R7, R7 ;  /* 0x0000000700077308 */ /* 0x001e240000001000 */
[----:B0-----:R-:W-:-:S06]  /*21450*/  VIADD R7, R7, 0xffffffe ;  /* 0x0ffffffe07077836 */ /* 0x001fcc0000000000 */
[----:B------:R-:W0:Y:S02]  /*21460*/  F2I.FTZ.U32.TRUNC.NTZ R9, R7 ;  /* 0x0000000700097305 */ /* 0x000e24000021f000 */
[----:B0-----:R-:W-:-:S04]  /*21470*/  IMAD.MOV R7, RZ, RZ, -R9 ;  /* 0x000000ffff077224 */ /* 0x001fc800078e0a09 */
[----:B------:R-:W-:-:S04]  /*21480*/  IMAD R7, R7, R3, RZ ;  /* 0x0000000307077224 */ /* 0x000fc800078e02ff */
[----:B------:R-:W-:Y:S01]  /*21490*/  IMAD.HI.U32 R7, R9, R7, R8 ;  /* 0x0000000709077227 */ /* 0x000fe200078e0008 */
[----:B------:R-:W-:-:S05]  /*214a0*/  IABS R8, R4 ;  /* 0x0000000400087213 */ /* 0x000fca0000000000 */
[----:B------:R-:W-:Y:S02]  /*214b0*/  IMAD.MOV R8, RZ, RZ, -R8 ;  /* 0x000000ffff087224 */ /* 0x000fe400078e0a08 */
[----:B------:R-:W-:-:S04]  /*214c0*/  IMAD.HI.U32 R7, R7, R2, RZ ;  /* 0x0000000207077227 */ /* 0x000fc800078e00ff */
[----:B------:R-:W-:Y:S01]  /*214d0*/  IMAD R2, R7, R8, R2 ;  /* 0x0000000807027224 */ /* 0x000fe200078e0202 */
[----:B---3--:R-:W-:-:S04]  /*214e0*/  IABS R8, R6 ;  /* 0x0000000600087213 */ /* 0x008fc80000000000 */
[----:B------:R-:W-:-:S13]  /*214f0*/  ISETP.GT.U32.AND P2, PT, R3, R2, PT ;  /* 0x000000020300720c */ /* 0x000fda0003f44070 */
[----:B------:R-:W-:Y:S02]  /*21500*/  @!P2 IMAD.IADD R2, R2, 0x1, -R3 ;  /* 0x000000010202a824 */ /* 0x000fe400078e0a03 */
[----:B------:R-:W-:Y:S01]  /*21510*/  @!P2 VIADD R7, R7, 0x1 ;  /* 0x000000010707a836 */ /* 0x000fe20000000000 */
[----:B------:R-:W-:Y:S02]  /*21520*/  ISETP.NE.AND P2, PT, R4, RZ, PT ;  /* 0x000000ff0400720c */ /* 0x000fe40003f45270 */
[----:B------:R-:W-:Y:S02]  /*21530*/  ISETP.GE.U32.AND P0, PT, R2, R3, PT ;  /* 0x000000030200720c */ /* 0x000fe40003f06070 */
[----:B------:R-:W0:Y:S11]  /*21540*/  I2F.RP R2, R8 ;  /* 0x0000000800027306 */ /* 0x000e360000209400 */
[----:B------:R-:W-:Y:S01]  /*21550*/  @P0 VIADD R7, R7, 0x1 ;  /* 0x0000000107070836 */ /* 0x000fe20000000000 */
[----:B0-----:R-:W0:Y:S02]  /*21560*/  MUFU.RCP R2, R2 ;  /* 0x0000000200027308 */ /* 0x001e240000001000 */
[----:B0-----:R-:W-:-:S06]  /*21570*/  VIADD R2, R2, 0xffffffe ;  /* 0x0ffffffe02027836 */ /* 0x001fcc0000000000 */
[----:B------:R-:W0:Y:S02]  /*21580*/  F2I.FTZ.U32.TRUNC.NTZ R3, R2 ;  /* 0x0000000200037305 */ /* 0x000e24000021f000 */
[----:B0-----:R-:W-:-:S04]  /*21590*/  IMAD.MOV R2, RZ, RZ, -R3 ;  /* 0x000000ffff027224 */ /* 0x001fc800078e0a03 */
        /* <DEDUP_REMOVED lines=12> */
[----:B------:R-:W-:Y:S02]  /*21660*/  IMAD R3, R2, R9, R3 ;  /* 0x0000000902037224 */ /* 0x000fe400078e0203 */
[----:B------:R-:W-:-:S03]  /*21670*/  IMAD.IADD R4, R5, 0x1, -R4 ;  /* 0x0000000105047824 */ /* 0x000fc600078e0a04 */
        /* <DEDUP_REMOVED lines=13> */
[----:B----4-:R-:W-:Y:S02]  /*21750*/  IMAD.IADD R11, R0, 0x1, R11 ;  /* 0x00000001000b7824 */ /* 0x010fe400078e020b */
[----:B-1----:R-:W-:-:S05]  /*21760*/  IMAD R0, R3, 0x10000, R2 ;  /* 0x0001000003007824 */ /* 0x002fca00078e0202 */
[----:B------:R0:W-:Y:S04]  /*21770*/  STL [R1+0x8], R0 ;  /* 0x0000080001007387 */ /* 0x0001e80000100800 */
[----:B------:R0:W-:Y:S04]  /*21780*/  STL [R1+0xc], R11 ;  /* 0x00000c0b01007387 */ /* 0x0001e80000100800 */
[----:B------:R0:W-:Y:S01]  /*21790*/  STL [R1+0x4], R4 ;  /* 0x0000040401007387 */ /* 0x0001e20000100800 */
[----:B------:R-:W-:Y:S05]  /*217a0*/  BRA `(.L_x_787) ;  /* 0x0000000000287947 */ /* 0x000fea0003800000 */
.L_x_781:
[----:B------:R-:W-:Y:S01]  /*217b0*/  UMOV UR4, URZ ;  /* 0x0000003f00047c82 */ /* 0x000fe20008000000 */
[----:B------:R-:W-:Y:S01]  /*217c0*/  ULDC UR6, c[0x0][0xc3c] ;  /* 0x00030f0000067ab9 */ /* 0x000fe20000000800 */
[----:B------:R-:W-:Y:S01]  /*217d0*/  UMOV UR5, URZ ;  /* 0x0000003f00057c82 */ /* 0x000fe20008000000 */
[----:B------:R-:W-:Y:S01]  /*217e0*/  IMAD.U32 R3, RZ, RZ, UR4 ;  /* 0x00000004ff037e24 */ /* 0x000fe2000f8e00ff */
[----:B------:R1:W-:Y:S01]  /*217f0*/  STL [R1], R5 ;  /* 0x0000000501007387 */ /* 0x0003e20000100800 */
[----:B------:R-:W-:Y:S02]  /*21800*/  IMAD.U32 R0, RZ, RZ, UR6 ;  /* 0x00000006ff007e24 */ /* 0x000fe4000f8e00ff */
[----:B------:R-:W-:Y:S01]  /*21810*/  IMAD.U32 R2, RZ, RZ, UR5 ;  /* 0x00000005ff027e24 */ /* 0x000fe2000f8e00ff */
[----:B------:R1:W-:Y:S04]  /*21820*/  STL [R1+0x4], R3 ;  /* 0x0000040301007387 */ /* 0x0003e80000100800 */
[----:B------:R1:W-:Y:S04]  /*21830*/  STL [R1+0xc], R0 ;  /* 0x00000c0001007387 */ /* 0x0003e80000100800 */
[----:B------:R1:W-:Y:S02]  /*21840*/  STL [R1+0x8], R2 ;  /* 0x0000080201007387 */ /* 0x0003e40000100800 */
.L_x_787:
[----:B01----:R-:W2:Y:S04]  /*21850*/  LDL R0, [R1+0x2c] ;  /* 0x00002c0001007983 */ /* 0x003ea80000100800 */
[----:B------:R-:W3:Y:S04]  /*21860*/  LDL R2, [R1+0xc] ;  /* 0x00000c0001027983 */ /* 0x000ee80000100800 */
[----:B------:R-:W4:Y:S04]  /*21870*/  LDL R3, [R1+0x8] ;  /* 0x0000080001037983 */ /* 0x000f280000100800 */
[----:B------:R-:W5:Y:S04]  /*21880*/  LDL R4, [R1] ;  /* 0x0000000001047983 */ /* 0x000f680000100800 */
[----:B------:R-:W5:Y:S01]  /*21890*/  LDL R5, [R1+0x4] ;  /* 0x0000040001057983 */ /* 0x000f620000100800 */
[----:B------:R-:W-:Y:S05]  /*218a0*/  WARPSYNC.ALL ;  /* 0x0000000000007948 */ /* 0x000fea0003800000 */
[----:B------:R-:W-:Y:S01]  /*218b0*/  BAR.SYNC.DEFER_BLOCKING 0x4, 0x180 ;  /* 0x0106000000007b1d */ /* 0x000fe20000010000 */
[----:B--2---:R-:W-:-:S13]  /*218c0*/  ISETP.NE.AND P0, PT, R0, RZ, PT ;  /* 0x000000ff0000720c */ /* 0x004fda0003f05270 */
[----:B------:R-:W0:Y:S01]  /*218d0*/  @!P0 S2R R0, SR_CgaCtaId ;  /* 0x0000000000008919 */ /* 0x000e220000008800 */
[----:B---3--:R-:W-:Y:S01]  /*218e0*/  IMAD.MOV.U32 R7, RZ, RZ, R2 ;  /* 0x000000ffff077224 */ /* 0x008fe200078e0002 */
[----:B------:R-:W-:Y:S01]  /*218f0*/  @!P0 MOV R2, 0x400 ;  /* 0x0000040000028802 */ /* 0x000fe20000000f00 */
[----:B----4-:R-:W-:-:S03]  /*21900*/  IMAD.MOV.U32 R6, RZ, RZ, R3 ;  /* 0x000000ffff067224 */ /* 0x010fc600078e0003 */
[----:B0-----:R-:W-:-:S05]  /*21910*/  @!P0 LEA R18, R0, R2, 0x18 ;  /* 0x0000000200128211 */ /* 0x001fca00078ec0ff */
[----:B-----5:R1:W-:Y:S01]  /*21920*/  @!P0 STS.128 [R18+0x348d0], R4 ;  /* 0x0348d00412008388 */ /* 0x0203e20000000c00 */
[----:B------:R-:W-:Y:S06]  /*21930*/  BAR.ARV 0x5, 0x180 ;  /* 0x0146000000007b1d */ /* 0x000fec0000002000 */
.L_x_778:
[----:B------:R-:W2:Y:S01]  /*21940*/  LDL R0, [R1+0xc] ;  /* 0x00000c0001007983 */ /* 0x000ea20000100800 */
[----:B------:R-:W-:Y:S02]  /*21950*/  ULDC UR4, c[0x0][0xc3c] ;  /* 0x00030f0000047ab9 */ /* 0x000fe40000000800 */
[----:B--2---:R-:W-:-:S13]  /*21960*/  ISETP.GE.AND P0, PT, R0, UR4, PT ;  /* 0x0000000400007c0c */ /* 0x004fda000bf06270 */
[----:B------:R-:W-:Y:S05]  /*21970*/  @!P0 BRA `(.L_x_788) ;  /* 0xffffff90006c8947 */ /* 0x000fea000383ffff */
[----:B------:R-:W-:Y:S05]  /*21980*/  BSYNC B8 ;  /* 0x0000000000087941 */ /* 0x000fea0003800000 */
.L_x_642:
[----:B--2---:R-:W2:Y:S01]  /*21990*/  LDL.LU R0, [R1+0x64] ;  /* 0x0000640001007983 */ /* 0x004ea20000300800 */
[----:B------:R-:W-:Y:S01]  /*219a0*/  BSSY B0, `(.L_x_789) ;  /* 0x000000b000007945 */ /* 0x000fe20003800000 */
[----:B01----:R-:W0:Y:S01]  /*219b0*/  S2R R5, SR_CgaCtaId ;  /* 0x0000000000057919 */ /* 0x003e220000008800 */
[----:B--2---:R-:W-:-:S05]  /*219c0*/  VIADD R0, R0, 0x1 ;  /* 0x0000000100007836 */ /* 0x004fca0000000000 */
[----:B------:R-:W-:-:S04]  /*219d0*/  LEA.HI R2, R0, R0, RZ, 0x1 ;  /* 0x0000000000027211 */ /* 0x000fc800078f08ff */
[----:B------:R-:W-:-:S05]  /*219e0*/  LOP3.LUT R3, R2, 0xfffffffe, RZ, 0xc0, !PT ;  /* 0xfffffffe02037812 */ /* 0x000fca00078ec0ff */
[----:B------:R-:W-:Y:S01]  /*219f0*/  IMAD.IADD R3, R0, 0x1, -R3 ;  /* 0x0000000100037824 */ /* 0x000fe200078e0a03 */
[----:B------:R-:W-:-:S04]  /*21a00*/  MOV R0, 0x400 ;  /* 0x0000040000007802 */ /* 0x000fc80000000f00 */
[----:B0-----:R-:W-:Y:S02]  /*21a10*/  LEA R0, R5, R0, 0x18 ;  /* 0x0000000005007211 */ /* 0x001fe400078ec0ff */
[----:B------:R-:W-:-:S04]  /*21a20*/  SHF.L.U32 R3, R3, 0x1f, RZ ;  /* 0x0000001f03037819 */ /* 0x000fc800000006ff */
[----:B------:R-:W0:Y:S02]  /*21a30*/  SYNCS.PHASECHK.TRANS64.TRYWAIT P0, [R0+URZ+0x34820], R3 ;  /* 0x03482003000075a7 */ /* 0x000e24000800017f */
[----:B0-----:R-:W-:Y:S05]  /*21a40*/  @!P0 BRA `(.L_x_790) ;  /* 0x0000002400d88947 */ /* 0x001fea0003800000 */
.L_x_885:
[----:B------:R-:W-:Y:S05]  /*21a50*/  BSYNC B0 ;  /* 0x0000000000007941 */ /* 0x000fea0003800000 */
.L_x_789:
[----:B------:R-:W-:-:S03]  /*21a60*/  UMOV UR4, 0xffffffff ;  /* 0xffffffff00047882 */ /* 0x000fc60000000000 */
[----:B------:R-:W-:Y:S05]  /*21a70*/  BRA.DIV UR4, `(.L_x_791) ;  /* 0x0000002604e07947 */ /* 0x000fea000b800000 */
[----:B------:R-:W1:Y:S02]  /*21a80*/  S2R R2, SR_TID.X ;  /* 0x0000000000027919 */ /* 0x000e640000002100 */
[----:B-1----:R-:W-:-:S04]  /*21a90*/  SHF.R.U32.HI R2, RZ, 0x5, R2 ;  /* 0x00000005ff027819 */ /* 0x002fc80000011602 */
[----:B------:R-:W-:-:S05]  /*21aa0*/  LOP3.LUT R2, R2, 0x3, RZ, 0xc0, !PT ;  /* 0x0000000302027812 */ /* 0x000fca00078ec0ff */
[----:B------:R1:W2:Y:S02]  /*21ab0*/  SHFL.IDX PT, R14, R2, RZ, 0x1f ;  /* 0x00001fff020e7589 */ /* 0x0002a400000e0000 */
.L_x_888:
[----:B--2---:R-:W-:-:S13]  /*21ac0*/  ISETP.NE.AND P0, PT, R14, RZ, PT ;  /* 0x000000ff0e00720c */ /* 0x004fda0003f05270 */
[----:B------:R-:W-:Y:S05]  /*21ad0*/  @P0 BRA `(.L_x_422) ;  /* 0x0000000000940947 */ /* 0x000fea0003800000 */
[----:B------:R-:W-:-:S03]  /*21ae0*/  UMOV UR4, 0xffffffff ;  /* 0xffffffff00047882 */ /* 0x000fc60000000000 */
[----:B------:R-:W-:Y:S05]  /*21af0*/  BRA.DIV UR4, `(.L_x_792) ;  /* 0x0000002604f47947 */ /* 0x000fea000b800000 */
[----:B------:R-:W-:-:S13]  /*21b00*/  ELECT P6, URZ, PT ;  /* 0x00000000003f782f */ /* 0x000fda00038c0000 */
.L_x_891:
[----:B------:R-:W-:Y:S05]  /*21b10*/  @!P6 BRA `(.L_x_422) ;  /* 0x000000000084e947 */ /* 0x000fea0003800000 */
[----:B-1----:R-:W2:Y:S02]  /*21b20*/  LDL R2, [R1+0x88] ;  /* 0x0000880001027983 */ /* 0x002ea40000100800 */
[----:B--2---:R-:W-:-:S13]  /*21b30*/  R2UR UR4, R2 ;  /* 0x00000000020472ca */ /* 0x004fda00000e0000 */
[----:B------:R-:W-:-:S06]  /*21b40*/  ULOP3.LUT UR4, UR4, 0x2, URZ, 0xfc, !UPT ;  /* 0x0000000204047892 */ /* 0x000fcc000f8efc3f */
[----:B------:R-:W-:-:S05]  /*21b50*/  IMAD.U32 R2, RZ, RZ, UR4 ;  /* 0x00000004ff027e24 */ /* 0x000fca000f8e00ff */
[----:B------:R-:W-:-:S13]  /*21b60*/  ISETP.NE.AND P2, PT, R2, 0x3, PT ;  /* 0x000000030200780c */ /* 0x000fda0003f45270 */
[----:B------:R-:W-:Y:S05]  /*21b70*/  @!P2 BRA `(.L_x_793) ;  /* 0x000000000004a947 */ /* 0x000fea0003800000 */
[----:B------:R-:W-:Y:S01]  /*21b80*/  BPT.TRAP 0x1 ;  /* 0x000000040000795c */ /* 0x000fe20000300000 */
.L_x_793:
        /* <DEDUP_REMOVED lines=13> */
.L_x_892:
[----:B------:R-:W1:Y:S02]  /*21c60*/  SYNCS.PHASECHK.TRANS64.TRYWAIT P0, [R7+URZ], R2 ;  /* 0x00000002070075a7 */ /* 0x000e64000800017f */
[----:B-1----:R-:W-:Y:S05]  /*21c70*/  @!P0 BRA `(.L_x_795) ;  /* 0x0000002400c88947 */ /* 0x002fea0003800000 */
.L_x_893:
[----:B------:R-:W-:Y:S05]  /*21c80*/  @!P2 BRA `(.L_x_796) ;  /* 0x000000000004a947 */ /* 0x000fea0003800000 */
[----:B------:R-:W-:Y:S01]  /*21c90*/  BPT.TRAP 0x1 ;  /* 0x000000040000795c */ /* 0x000fe20000300000 */
.L_x_796:
[----:B------:R-:W-:-:S04]  /*21ca0*/  VIADD R0, R0, 0x34860 ;  /* 0x0003486000007836 */ /* 0x000fc80000000000 */
[----:B------:R-:W-:-:S04]  /*21cb0*/  IMAD R4, R19, 0x8, R0 ;  /* 0x0000000813047824 */ /* 0x000fc800078e0200 */
[----:B------:R-:W2:Y:S02]  /*21cc0*/  SYNCS.PHASECHK.TRANS64.TRYWAIT P0, [R4+URZ], R5 ;  /* 0x00000005040075a7 */ /* 0x000ea4000800017f */
[----:B--2---:R-:W-:Y:S05]  /*21cd0*/  @!P0 BRA `(.L_x_797) ;  /* 0x0000002400c48947 */ /* 0x004fea0003800000 */
.L_x_894:
[----:B------:R-:W-:-:S07]  /*21ce0*/  IMAD R3, R3, 0x8, R0 ;  /* 0x0000000803037824 */ /* 0x000fce00078e0200 */
.L_x_798:
[----:B---3--:R3:W4:Y:S02]  /*21cf0*/  SYNCS.PHASECHK.TRANS64.TRYWAIT P0, [R3+URZ], R2 ;  /* 0x00000002030075a7 */ /* 0x008724000800017f */
[----:B----4-:R-:W-:Y:S05]  /*21d00*/  @!P0 NANOSLEEP.SYNCS 0x989680 ;  /* 0x009896800000895d */ /* 0x010fea0003900000 */
[----:B------:R-:W4:Y:S02]  /*21d10*/  @!P0 SYNCS.PHASECHK.TRANS64 P0, [R3+URZ], R2 ;  /* 0x00000002030085a7 */ /* 0x000f24000800007f */
[----:B----4-:R-:W-:Y:S05]  /*21d20*/  @!P0 BRA `(.L_x_798) ;  /* 0xfffffffc00f08947 */ /* 0x010fea000383ffff */
.L_x_422:
[----:B------:R-:W-:Y:S05]  /*21d30*/  BSYNC B9 ;  /* 0x0000000000097941 */ /* 0x000fea0003800000 */
.L_x_419:
[----:B------:R-:W-:Y:S05]  /*21d40*/  EXIT ;  /* 0x000000000000794d */ /* 0x000fea0003800000 */
.L_x_442:
[----:B0-----:R0:W1:Y:S02]  /*21d50*/  SYNCS.PHASECHK.TRANS64.TRYWAIT P5, [R101+URZ+0x34890], R102 ;  /* 0x03489066650075a7 */ /* 0x00106400080a017f */
[----:B-1----:R-:W-:Y:S05]  /*21d60*/  @!P5 NANOSLEEP.SYNCS 0x989680 ;  /* 0x009896800000d95d */ /* 0x002fea0003900000 */
[----:B------:R-:W1:Y:S02]  /*21d70*/  @!P5 SYNCS.PHASECHK.TRANS64 P5, [R101+URZ+0x34890], R102 ;  /* 0x034890666500d5a7 */ /* 0x000e6400080a007f */
[----:B-1----:R-:W-:Y:S05]  /*21d80*/  @!P5 BRA `(.L_x_442) ;  /* 0xfffffffc00f0d947 */ /* 0x002fea000383ffff */
[----:B------:R-:W-:Y:S05]  /*21d90*/  BRA `(.L_x_799) ;  /* 0xfffffe1c00bc7947 */ /* 0x000fea000383ffff */
.L_x_496:
[----:B-1----:R1:W2:Y:S02]  /*21da0*/  SYNCS.PHASECHK.TRANS64.TRYWAIT P5, [R101+URZ+0x34890], R102 ;  /* 0x03489066650075a7 */ /* 0x0022a400080a017f */
[----:B--2---:R-:W-:Y:S05]  /*21db0*/  @!P5 NANOSLEEP.SYNCS 0x989680 ;  /* 0x009896800000d95d */ /* 0x004fea0003900000 */
[----:B------:R-:W2:Y:S02]  /*21dc0*/  @!P5 SYNCS.PHASECHK.TRANS64 P5, [R101+URZ+0x34890], R102 ;  /* 0x034890666500d5a7 */ /* 0x000ea400080a007f */
[----:B--2---:R-:W-:Y:S05]  /*21dd0*/  @!P5 BRA `(.L_x_496) ;  /* 0xfffffffc00f0d947 */ /* 0x004fea000383ffff */
[----:B------:R-:W-:Y:S05]  /*21de0*/  BRA `(.L_x_800) ;  /* 0xfffffe5400247947 */ /* 0x000fea000383ffff */
.L_x_521:
[----:B0-----:R0:W1:Y:S02]  /*21df0*/  SYNCS.PHASECHK.TRANS64.TRYWAIT P3, [R101+URZ+0x34890], R102 ;  /* 0x03489066650075a7 */ /* 0x001064000806017f */
[----:B-1----:R-:W-:Y:S05]  /*21e00*/  @!P3 NANOSLEEP.SYNCS 0x989680 ;  /* 0x009896800000b95d */ /* 0x002fea0003900000 */
[----:B------:R-:W1:Y:S02]  /*21e10*/  @!P3 SYNCS.PHASECHK.TRANS64 P3, [R101+URZ+0x34890], R102 ;  /* 0x034890666500b5a7 */ /* 0x000e64000806007f */
[----:B-1----:R-:W-:Y:S05]  /*21e20*/  @!P3 BRA `(.L_x_521) ;  /* 0xfffffffc00f0b947 */ /* 0x002fea000383ffff */
[----:B------:R-:W-:Y:S05]  /*21e30*/  BRA `(.L_x_801) ;  /* 0xfffffe8400e87947 */ /* 0x000fea000383ffff */
.L_x_527:
[----:B-1----:R1:W2:Y:S02]  /*21e40*/  SYNCS.PHASECHK.TRANS64.TRYWAIT P2, [R101+URZ+0x348b0], R102 ;  /* 0x0348b066650075a7 */ /* 0x0022a4000804017f */
[----:B--2---:R-:W-:Y:S05]  /*21e50*/  @!P2 NANOSLEEP.SYNCS 0x989680 ;  /* 0x009896800000a95d */ /* 0x004fea0003900000 */
[----:B------:R-:W2:Y:S02]  /*21e60*/  @!P2 SYNCS.PHASECHK.TRANS64 P2, [R101+URZ+0x348b0], R102 ;  /* 0x0348b0666500a5a7 */ /* 0x000ea4000804007f */
[----:B--2---:R-:W-:Y:S05]  /*21e70*/  @!P2 BRA `(.L_x_527) ;  /* 0xfffffffc00f0a947 */ /* 0x004fea000383ffff */
[----:B------:R-:W-:Y:S05]  /*21e80*/  BRA `(.L_x_802) ;  /* 0xfffffe8800e47947 */ /* 0x000fea000383ffff */
.L_x_547:
[----:B------:R-:W-:Y:S01]  /*21e90*/  BSSY B1, `(.L_x_803) ;  /* 0x0000008000017945 */ /* 0x000fe20003800000 */
[----:B------:R-:W-:Y:S02]  /*21ea0*/  IMAD.MOV.U32 R13, RZ, RZ, R41 ;  /* 0x000000ffff0d7224 */ /* 0x000fe400078e0029 */
[----:B------:R-:W-:Y:S02]  /*21eb0*/  IMAD.MOV.U32 R12, RZ, RZ, RZ ;  /* 0x000000ffff0c7224 */ /* 0x000fe400078e00ff */
[----:B------:R-:W-:Y:S02]  /*21ec0*/  IMAD.MOV.U32 R11, RZ, RZ, 0x1c1f ;  /* 0x00001c1fff0b7424 */ /* 0x000fe400078e00ff */
[----:B------:R-:W-:-:S07]  /*21ed0*/  IMAD.MOV.U32 R15, RZ, RZ, -0x1 ;  /* 0xffffffffff0f7424 */ /* 0x000fce00078e00ff */
[----:B------:R-:W-:Y:S05]  /*21ee0*/  WARPSYNC.COLLECTIVE R15, `(.L_x_804) ;  /* 0x000000000f087348 */ /* 0x000fea0003c00000 */
[----:B------:R0:W1:Y:S02]  /*21ef0*/  SHFL.IDX P6, R14, R13, R12, R11 ;  /* 0x0000000c0d0e7389 */ /* 0x00006400000c000b */
[----:B01----:R-:W-:Y:S01]  /*21f00*/  ENDCOLLECTIVE ;  /* 0x000000000000791b */ /* 0x003fe20003800000 */
.L_x_804:
[----:B------:R-:W-:Y:S05]  /*21f10*/  BSYNC B1 ;  /* 0x0000000000017941 */ /* 0x000fea0003800000 */
.L_x_803:
[----:B------:R-:W-:Y:S02]  /*21f20*/  IMAD.MOV.U32 R13, RZ, RZ, R39 ;  /* 0x000000ffff0d7224 */ /* 0x000fe400078e0027 */
[----:B------:R-:W-:Y:S02]  /*21f30*/  IMAD.MOV.U32 R12, RZ, RZ, RZ ;  /* 0x000000ffff0c7224 */ /* 0x000fe400078e00ff */
[----:B------:R-:W-:Y:S02]  /*21f40*/  IMAD.MOV.U32 R11, RZ, RZ, 0x1c1f ;  /* 0x00001c1fff0b7424 */ /* 0x000fe400078e00ff */
[----:B------:R-:W-:Y:S02]  /*21f50*/  IMAD.MOV.U32 R15, RZ, RZ, -0x1 ;  /* 0xffffffffff0f7424 */ /* 0x000fe400078e00ff */
[----:B------:R-:W-:-:S07]  /*21f60*/  IMAD.MOV.U32 R42, RZ, RZ, R14 ;  /* 0x000000ffff2a7224 */ /* 0x000fce00078e000e */
[----:B------:R-:W-:Y:S05]  /*21f70*/  WARPSYNC.COLLECTIVE R15, `(.L_x_805) ;  /* 0x000000000f087348 */ /* 0x000fea0003c00000 */
[----:B------:R0:W1:Y:S02]  /*21f80*/  SHFL.IDX P6, R14, R13, R12, R11 ;  /* 0x0000000c0d0e7389 */ /* 0x00006400000c000b */
[----:B01----:R-:W-:Y:S01]  /*21f90*/  ENDCOLLECTIVE ;  /* 0x000000000000791b */ /* 0x003fe20003800000 */
.L_x_805:
[----:B------:R-:W-:Y:S02]  /*21fa0*/  IMAD.MOV.U32 R13, RZ, RZ, R44 ;  /* 0x000000ffff0d7224 */ /* 0x000fe400078e002c */
[----:B------:R-:W-:-:S07]  /*21fb0*/  IMAD.MOV.U32 R39, RZ, RZ, R14 ;  /* 0x000000ffff277224 */ /* 0x000fce00078e000e */
[----:B------:R-:W-:Y:S05]  /*21fc0*/  WARPSYNC.COLLECTIVE R15, `(.L_x_806) ;  /* 0x000000000f087348 */ /* 0x000fea0003c00000 */
[----:B------:R0:W1:Y:S02]  /*21fd0*/  SHFL.IDX P6, R14, R13, R12, R11 ;  /* 0x0000000c0d0e7389 */ /* 0x00006400000c000b */
[----:B01----:R-:W-:Y:S01]  /*21fe0*/  ENDCOLLECTIVE ;  /* 0x000000000000791b */ /* 0x003fe20003800000 */
.L_x_806:
[----:B------:R-:W-:Y:S02]  /*21ff0*/  IMAD.MOV.U32 R13, RZ, RZ, R37 ;  /* 0x000000ffff0d7224 */ /* 0x000fe400078e0025 */
[----:B------:R-:W-:-:S07]  /*22000*/  IMAD.MOV.U32 R44, RZ, RZ, R14 ;  /* 0x000000ffff2c7224 */ /* 0x000fce00078e000e */
[----:B------:R-:W-:Y:S05]  /*22010*/  WARPSYNC.COLLECTIVE R15, `(.L_x_807) ;  /* 0x000000000f087348 */ /* 0x000fea0003c00000 */
[----:B------:R0:W1:Y:S02]  /*22020*/  SHFL.IDX P6, R14, R13, R12, R11 ;  /* 0x0000000c0d0e7389 */ /* 0x00006400000c000b */
[----:B01----:R-:W-:Y:S01]  /*22030*/  ENDCOLLECTIVE ;  /* 0x000000000000791b */ /* 0x003fe20003800000 */
.L_x_807:
[----:B------:R-:W-:Y:S01]  /*22040*/  IMAD.MOV.U32 R37, RZ, RZ, R14 ;  /* 0x000000ffff257224 */ /* 0x000fe200078e000e */
[----:B------:R-:W-:Y:S06]  /*22050*/  BRA `(.L_x_808) ;  /* 0xfffffe9800547947 */ /* 0x000fec000383ffff */
.L_x_551:
[----:B0-----:R0:W1:Y:S02]  /*22060*/  SYNCS.PHASECHK.TRANS64.TRYWAIT P0, [R2+URZ+0x34800], R5 ;  /* 0x03480005020075a7 */ /* 0x001064000800017f */
[----:B-1----:R-:W-:Y:S05]  /*22070*/  @!P0 NANOSLEEP.SYNCS 0x989680 ;  /* 0x009896800000895d */ /* 0x002fea0003900000 */
[----:B------:R-:W1:Y:S02]  /*22080*/  @!P0 SYNCS.PHASECHK.TRANS64 P0, [R2+URZ+0x34800], R5 ;  /* 0x03480005020085a7 */ /* 0x000e64000800007f */
[----:B-1----:R-:W-:Y:S05]  /*22090*/  @!P0 BRA `(.L_x_551) ;  /* 0xfffffffc00f08947 */ /* 0x002fea000383ffff */
[----:B------:R-:W-:Y:S05]  /*220a0*/  BRA `(.L_x_809) ;  /* 0xfffffea000d87947 */ /* 0x000fea000383ffff */
.L_x_575:
        /* <DEDUP_REMOVED lines=8> */
.L_x_811:
[----:B------:R-:W-:Y:S05]  /*22130*/  BSYNC B1 ;  /* 0x0000000000017941 */ /* 0x000fea0003800000 */
.L_x_810:
        /* <DEDUP_REMOVED lines=8> */
.L_x_812:
[----:B------:R-:W-:Y:S02]  /*221c0*/  IMAD.MOV.U32 R13, RZ, RZ, R44 ;  /* 0x000000ffff0d7224 */ /* 0x000fe400078e002c */
[----:B------:R-:W-:-:S07]  /*221d0*/  IMAD.MOV.U32 R40, RZ, RZ, R14 ;  /* 0x000000ffff287224 */ /* 0x000fce00078e000e */
[----:B------:R-:W-:Y:S05]  /*221e0*/  WARPSYNC.COLLECTIVE R15, `(.L_x_813) ;  /* 0x000000000f087348 */ /* 0x000fea0003c00000 */
[----:B------:R0:W1:Y:S02]  /*221f0*/  SHFL.IDX P6, R14, R13, R12, R11 ;  /* 0x0000000c0d0e7389 */ /* 0x00006400000c000b */
[----:B01----:R-:W-:Y:S01]  /*22200*/  ENDCOLLECTIVE ;  /* 0x000000000000791b */ /* 0x003fe20003800000 */
.L_x_813:
[----:B------:R-:W-:Y:S02]  /*22210*/  IMAD.MOV.U32 R13, RZ, RZ, R37 ;  /* 0x000000ffff0d7224 */ /* 0x000fe400078e0025 */
[----:B------:R-:W-:-:S07]  /*22220*/  IMAD.MOV.U32 R21, RZ, RZ, R14 ;  /* 0x000000ffff157224 */ /* 0x000fce00078e000e */
[----:B------:R-:W-:Y:S05]  /*22230*/  WARPSYNC.COLLECTIVE R15, `(.L_x_814) ;  /* 0x000000000f087348 */ /* 0x000fea0003c00000 */
[----:B------:R0:W1:Y:S02]  /*22240*/  SHFL.IDX P6, R14, R13, R12, R11 ;  /* 0x0000000c0d0e7389 */ /* 0x00006400000c000b */
[----:B01----:R-:W-:Y:S01]  /*22250*/  ENDCOLLECTIVE ;  /* 0x000000000000791b */ /* 0x003fe20003800000 */
.L_x_814:
[----:B------:R-:W-:Y:S01]  /*22260*/  IMAD.MOV.U32 R20, RZ, RZ, R14 ;  /* 0x000000ffff147224 */ /* 0x000fe200078e000e */
[----:B------:R-:W-:Y:S06]  /*22270*/  BRA `(.L_x_815) ;  /* 0xfffffec000807947 */ /* 0x000fec000383ffff */
.L_x_579:
[----:B0-----:R0:W1:Y:S02]  /*22280*/  SYNCS.PHASECHK.TRANS64.TRYWAIT P0, [R2+URZ+0x34800], R5 ;  /* 0x03480005020075a7 */ /* 0x001064000800017f */
[----:B-1----:R-:W-:Y:S05]  /*22290*/  @!P0 NANOSLEEP.SYNCS 0x989680 ;  /* 0x009896800000895d */ /* 0x002fea0003900000 */
[----:B------:R-:W1:Y:S02]  /*222a0*/  @!P0 SYNCS.PHASECHK.TRANS64 P0, [R2+URZ+0x34800], R5 ;  /* 0x03480005020085a7 */ /* 0x000e64000800007f */
[----:B-1----:R-:W-:Y:S05]  /*222b0*/  @!P0 BRA `(.L_x_579) ;  /* 0xfffffffc00f08947 */ /* 0x002fea000383ffff */
[----:B------:R-:W-:Y:S05]  /*222c0*/  BRA `(.L_x_816) ;  /* 0xfffffec8006c7947 */ /* 0x000fea000383ffff */
.L_x_593:
[----:B-1----:R1:W2:Y:S02]  /*222d0*/  SYNCS.PHASECHK.TRANS64.TRYWAIT P2, [R10+URZ+0x34830], R3 ;  /* 0x034830030a0075a7 */ /* 0x0022a4000804017f */
[----:B--2---:R-:W-:Y:S05]  /*222e0*/  @!P2 NANOSLEEP.SYNCS 0x989680 ;  /* 0x009896800000a95d */ /* 0x004fea0003900000 */
[----:B------:R-:W2:Y:S02]  /*222f0*/  @!P2 SYNCS.PHASECHK.TRANS64 P2, [R10+URZ+0x34830], R3 ;  /* 0x034830030a00a5a7 */ /* 0x000ea4000804007f */
[----:B--2---:R-:W-:Y:S05]  /*22300*/  @!P2 BRA `(.L_x_593) ;  /* 0xfffffffc00f0a947 */ /* 0x004fea000383ffff */
[----:B------:R-:W-:Y:S05]  /*22310*/  BRA `(.L_x_592) ;  /* 0xfffffeec00907947 */ /* 0x000fea000383ffff */
.L_x_600:
[----:B-1----:R1:W2:Y:S02]  /*22320*/  SYNCS.PHASECHK.TRANS64.TRYWAIT P2, [R15+URZ+0x34830], R20 ;  /* 0x034830140f0075a7 */ /* 0x0022a4000804017f */
[----:B--2---:R-:W-:Y:S05]  /*22330*/  @!P2 NANOSLEEP.SYNCS 0x989680 ;  /* 0x009896800000a95d */ /* 0x004fea0003900000 */
[----:B------:R-:W2:Y:S02]  /*22340*/  @!P2 SYNCS.PHASECHK.TRANS64 P2, [R15+URZ+0x34830], R20 ;  /* 0x034830140f00a5a7 */ /* 0x000ea4000804007f */
[----:B--2---:R-:W-:Y:S05]  /*22350*/  @!P2 BRA `(.L_x_600) ;  /* 0xfffffffc00f0a947 */ /* 0x004fea000383ffff */
[----:B------:R-:W-:Y:S05]  /*22360*/  BRA `(.L_x_599) ;  /* 0xffffff1800307947 */ /* 0x000fea000383ffff */
.L_x_605:
[----:B-1----:R1:W2:Y:S02]  /*22370*/  SYNCS.PHASECHK.TRANS64.TRYWAIT P2, [R20+URZ+0x34850], R0 ;  /* 0x03485000140075a7 */ /* 0x0022a4000804017f */
[----:B--2---:R-:W-:Y:S05]  /*22380*/  @!P2 NANOSLEEP.SYNCS 0x989680 ;  /* 0x009896800000a95d */ /* 0x004fea0003900000 */
[----:B------:R-:W2:Y:S02]  /*22390*/  @!P2 SYNCS.PHASECHK.TRANS64 P2, [R20+URZ+0x34850], R0 ;  /* 0x034850001400a5a7 */ /* 0x000ea4000804007f */
[----:B--2---:R-:W-:Y:S05]  /*223a0*/  @!P2 BRA `(.L_x_605) ;  /* 0xfffffffc00f0a947 */ /* 0x004fea000383ffff */
[----:B------:R-:W-:Y:S05]  /*223b0*/  BRA `(.L_x_604) ;  /* 0xffffff2000f47947 */ /* 0x000fea000383ffff */
.L_x_611:
[----:B-1----:R1:W2:Y:S02]  /*223c0*/  SYNCS.PHASECHK.TRANS64.TRYWAIT P0, [R6+URZ+0x34850], R9 ;  /* 0x03485009060075a7 */ /* 0x0022a4000800017f */
[----:B--2---:R-:W-:Y:S05]  /*223d0*/  @!P0 NANOSLEEP.SYNCS 0x989680 ;  /* 0x009896800000895d */ /* 0x004fea0003900000 */
[----:B------:R-:W2:Y:S02]  /*223e0*/  @!P0 SYNCS.PHASECHK.TRANS64 P0, [R6+URZ+0x34850], R9 ;  /* 0x03485009060085a7 */ /* 0x000ea4000800007f */
[----:B--2---:R-:W-:Y:S05]  /*223f0*/  @!P0 BRA `(.L_x_611) ;  /* 0xfffffffc00f08947 */ /* 0x004fea000383ffff */
[----:B------:R-:W-:Y:S05]  /*22400*/  BRA `(.L_x_610) ;  /* 0xffffff4000147947 */ /* 0x000fea000383ffff */
.L_x_650:
[----:B0-----:R-:W0:Y:S01]  /*22410*/  S2R R3, SR_TID.X ;  /* 0x0000000000037919 */ /* 0x001e220000002100 */
[----:B------:R-:W-:Y:S01]  /*22420*/  BSSY B1, `(.L_x_817) ;  /* 0x000000a000017945 */ /* 0x000fe20003800000 */
[----:B------:R-:W-:Y:S02]  /*22430*/  IMAD.MOV.U32 R12, RZ, RZ, RZ ;  /* 0x000000ffff0c7224 */ /* 0x000fe400078e00ff */
[----:B------:R-:W-:Y:S02]  /*22440*/  IMAD.MOV.U32 R11, RZ, RZ, 0x1f ;  /* 0x0000001fff0b7424 */ /* 0x000fe400078e00ff */
[----:B------:R-:W-:Y:S01]  /*22450*/  IMAD.MOV.U32 R15, RZ, RZ, -0x1 ;  /* 0xffffffffff0f7424 */ /* 0x000fe200078e00ff */
[----:B0-----:R-:W-:-:S04]  /*22460*/  SHF.R.U32.HI R3, RZ, 0x5, R3 ;  /* 0x00000005ff037819 */ /* 0x001fc80000011603 */
[----:B------:R-:W-:-:S05]  /*22470*/  LOP3.LUT R3, R3, 0x3, RZ, 0xc0, !PT ;  /* 0x0000000303037812 */ /* 0x000fca00078ec0ff */
[----:B------:R-:W-:-:S07]  /*22480*/  IMAD.MOV.U32 R13, RZ, RZ, R3 ;  /* 0x000000ffff0d7224 */ /* 0x000fce00078e0003 */
[----:B------:R-:W-:Y:S05]  /*22490*/  WARPSYNC.COLLECTIVE R15, `(.L_x_818) ;  /* 0x000000000f087348 */ /* 0x000fea0003c00000 */
[----:B------:R0:W1:Y:S02]  /*224a0*/  SHFL.IDX P6, R14, R13, R12, R11 ;  /* 0x0000000c0d0e7389 */ /* 0x00006400000c000b */
[----:B01----:R-:W-:Y:S01]  /*224b0*/  ENDCOLLECTIVE ;  /* 0x000000000000791b */ /* 0x003fe20003800000 */
.L_x_818:
[----:B------:R-:W-:Y:S05]  /*224c0*/  BSYNC B1 ;  /* 0x0000000000017941 */ /* 0x000fea0003800000 */
.L_x_817:
[----:B------:R-:W-:Y:S05]  /*224d0*/  BRA `(.L_x_819) ;  /* 0xffffff90001c7947 */ /* 0x000fea000383ffff */
.L_x_652:
[----:B------:R-:W-:Y:S01]  /*224e0*/  BSSY B1, `(.L_x_820) ;  /* 0x0000006000017945 */ /* 0x000fe20003800000 */
[----:B------:R-:W-:-:S07]  /*224f0*/  IMAD.MOV.U32 R15, RZ, RZ, -0x1 ;  /* 0xffffffffff0f7424 */ /* 0x000fce00078e00ff */
[----:B01----:R-:W-:Y:S05]  /*22500*/  WARPSYNC.COLLECTIVE R15, `(.L_x_821) ;  /* 0x000000000f0c7348 */ /* 0x003fea0003c00000 */
[----:B------:R-:W-:Y:S02]  /*22510*/  ELECT P6, UR62, PT ;  /* 0x00000000003e782f */ /* 0x000fe400038c0000 */
[----:B------:R-:W-:Y:S01]  /*22520*/  MOV R14, UR62 ;  /* 0x0000003e000e7c02 */ /* 0x000fe20008000f00 */
[----:B01----:R-:W-:Y:S10]  /*22530*/  ENDCOLLECTIVE ;  /* 0x000000000000791b */ /* 0x003ff40003800000 */
.L_x_821:
[----:B------:R-:W-:Y:S05]  /*22540*/  BSYNC B1 ;  /* 0x0000000000017941 */ /* 0x000fea0003800000 */
.L_x_820:
[----:B------:R-:W-:Y:S01]  /*22550*/  PLOP3.LUT P2, PT, P6, PT, PT, 0x80, 0x0 ;  /* 0x000000000000781c */ /* 0x000fe2000374f070 */
[----:B------:R-:W-:-:S12]  /*22560*/  BRA `(.L_x_651) ;  /* 0xffffff9000107947 */ /* 0x000fd8000383ffff */
.L_x_654:
[----:B0-----:R0:W1:Y:S02]  /*22570*/  SYNCS.PHASECHK.TRANS64.TRYWAIT P0, [R18+URZ+0x34820], R2 ;  /* 0x03482002120075a7 */ /* 0x001064000800017f */
[----:B-1----:R-:W-:Y:S05]  /*22580*/  @!P0 NANOSLEEP.SYNCS 0x989680 ;  /* 0x009896800000895d */ /* 0x002fea0003900000 */
[----:B------:R-:W1:Y:S02]  /*22590*/  @!P0 SYNCS.PHASECHK.TRANS64 P0, [R18+URZ+0x34820], R2 ;  /* 0x03482002120085a7 */ /* 0x000e64000800007f */
[----:B-1----:R-:W-:Y:S05]  /*225a0*/  @!P0 BRA `(.L_x_654) ;  /* 0xfffffffc00f08947 */ /* 0x002fea000383ffff */
[----:B------:R-:W-:Y:S05]  /*225b0*/  BRA `(.L_x_822) ;  /* 0xffffff9000207947 */ /* 0x000fea000383ffff */
.L_x_658:
[----:B-1----:R1:W2:Y:S02]  /*225c0*/  SYNCS.PHASECHK.TRANS64.TRYWAIT P0, [R5+URZ+0x348a0], R8 ;  /* 0x0348a008050075a7 */ /* 0x0022a4000800017f */
[----:B--2---:R-:W-:Y:S05]  /*225d0*/  @!P0 NANOSLEEP.SYNCS 0x989680 ;  /* 0x009896800000895d */ /* 0x004fea0003900000 */
[----:B------:R-:W2:Y:S02]  /*225e0*/  @!P0 SYNCS.PHASECHK.TRANS64 P0, [R5+URZ+0x348a0], R8 ;  /* 0x0348a008050085a7 */ /* 0x000ea4000800007f */
[----:B--2---:R-:W-:Y:S05]  /*225f0*/  @!P0 BRA `(.L_x_658) ;  /* 0xfffffffc00f08947 */ /* 0x004fea000383ffff */
[----:B------:R-:W-:Y:S05]  /*22600*/  BRA `(.L_x_823) ;  /* 0xffffff9000407947 */ /* 0x000fea000383ffff */
.L_x_665:
[----:B0-----:R0:W2:Y:S02]  /*22610*/  SYNCS.PHASECHK.TRANS64.TRYWAIT P0, [R5+URZ+0x348c0], R8 ;  /* 0x0348c008050075a7 */ /* 0x0010a4000800017f */
[----:B--2---:R-:W-:Y:S05]  /*22620*/  @!P0 NANOSLEEP.SYNCS 0x989680 ;  /* 0x009896800000895d */ /* 0x004fea0003900000 */
[----:B------:R-:W2:Y:S02]  /*22630*/  @!P0 SYNCS.PHASECHK.TRANS64 P0, [R5+URZ+0x348c0], R8 ;  /* 0x0348c008050085a7 */ /* 0x000ea4000800007f */
[----:B--2---:R-:W-:Y:S05]  /*22640*/  @!P0 BRA `(.L_x_665) ;  /* 0xfffffffc00f08947 */ /* 0x004fea000383ffff */
[----:B------:R-:W-:Y:S05]  /*22650*/  BRA `(.L_x_824) ;  /* 0xffffff9400387947 */ /* 0x000fea000383ffff */
.L_x_673:
[----:B0-----:R0:W1:Y:S02]  /*22660*/  SYNCS.PHASECHK.TRANS64.TRYWAIT P0, [R6+URZ+0x348a0], R5 ;  /* 0x0348a005060075a7 */ /* 0x001064000800017f */
[----:B-1----:R-:W-:Y:S05]  /*22670*/  @!P0 NANOSLEEP.SYNCS 0x989680 ;  /* 0x009896800000895d */ /* 0x002fea0003900000 */
[----:B------:R-:W1:Y:S02]  /*22680*/  @!P0 SYNCS.PHASECHK.TRANS64 P0, [R6+URZ+0x348a0], R5 ;  /* 0x0348a005060085a7 */ /* 0x000e64000800007f */
[----:B-1----:R-:W-:Y:S05]  /*22690*/  @!P0 BRA `(.L_x_673) ;  /* 0xfffffffc00f08947 */ /* 0x002fea000383ffff */
[----:B------:R-:W-:Y:S05]  /*226a0*/  BRA `(.L_x_825) ;  /* 0xffffff9800507947 */ /* 0x000fea000383ffff */
.L_x_680:
[----:B-1----:R1:W2:Y:S02]  /*226b0*/  SYNCS.PHASECHK.TRANS64.TRYWAIT P0, [R6+URZ+0x348c0], R5 ;  /* 0x0348c005060075a7 */ /* 0x0022a4000800017f */
[----:B--2---:R-:W-:Y:S05]  /*226c0*/  @!P0 NANOSLEEP.SYNCS 0x989680 ;  /* 0x009896800000895d */ /* 0x004fea0003900000 */
[----:B------:R-:W2:Y:S02]  /*226d0*/  @!P0 SYNCS.PHASECHK.TRANS64 P0, [R6+URZ+0x348c0], R5 ;  /* 0x0348c005060085a7 */ /* 0x000ea4000800007f */
[----:B--2---:R-:W-:Y:S05]  /*226e0*/  @!P0 BRA `(.L_x_680) ;  /* 0xfffffffc00f08947 */ /* 0x004fea000383ffff */
[----:B------:R-:W-:Y:S05]  /*226f0*/  BRA `(.L_x_826) ;  /* 0xffffff9c00507947 */ /* 0x000fea000383ffff */
.L_x_696:
[----:B------:R-:W0:Y:S01]  /*22700*/  S2R R4, SR_TID.X ;  /* 0x0000000000047919 */ /* 0x000e220000002100 */
        /* <DEDUP_REMOVED lines=10> */
.L_x_828:
[----:B------:R-:W-:Y:S05]  /*227b0*/  BSYNC B0 ;  /* 0x0000000000007941 */ /* 0x000fea0003800000 */
.L_x_827:
[----:B------:R-:W-:Y:S05]  /*227c0*/  BRA `(.L_x_829) ;  /* 0xffffffa8005c7947 */ /* 0x000fea000383ffff */
.L_x_698:
[----:B------:R-:W-:Y:S01]  /*227d0*/  BSSY B0, `(.L_x_830) ;  /* 0x0000006000007945 */ /* 0x000fe20003800000 */
[----:B------:R-:W-:-:S07]  /*227e0*/  IMAD.MOV.U32 R15, RZ, RZ, -0x1 ;  /* 0xffffffffff0f7424 */ /* 0x000fce00078e00ff */
[----:B0-----:R-:W-:Y:S05]  /*227f0*/  WARPSYNC.COLLECTIVE R15, `(.L_x_831) ;  /* 0x000000000f0c7348 */ /* 0x001fea0003c00000 */
[----:B------:R-:W-:Y:S02]  /*22800*/  ELECT P6, UR62, PT ;  /* 0x00000000003e782f */ /* 0x000fe400038c0000 */
[----:B------:R-:W-:Y:S01]  /*22810*/  MOV R14, UR62 ;  /* 0x0000003e000e7c02 */ /* 0x000fe20008000f00 */
[----:B0-----:R-:W-:Y:S10]  /*22820*/  ENDCOLLECTIVE ;  /* 0x000000000000791b */ /* 0x001ff40003800000 */
.L_x_831:
[----:B------:R-:W-:Y:S05]  /*22830*/  BSYNC B0 ;  /* 0x0000000000007941 */ /* 0x000fea0003800000 */
.L_x_830:
[----:B------:R-:W-:Y:S05]  /*22840*/  BRA `(.L_x_832) ;  /* 0xffffffa800687947 */ /* 0x000fea000383ffff */
.L_x_700:
[----:B0-----:R0:W1:Y:S02]  /*22850*/  SYNCS.PHASECHK.TRANS64.TRYWAIT P0, [R0+URZ+0x34840], R2 ;  /* 0x03484002000075a7 */ /* 0x001064000800017f */
[----:B-1----:R-:W-:Y:S05]  /*22860*/  @!P0 NANOSLEEP.SYNCS 0x989680 ;  /* 0x009896800000895d */ /* 0x002fea0003900000 */
[----:B------:R-:W1:Y:S02]  /*22870*/  @!P0 SYNCS.PHASECHK.TRANS64 P0, [R0+URZ+0x34840], R2 ;  /* 0x03484002000085a7 */ /* 0x000e64000800007f */
[----:B-1----:R-:W-:Y:S05]  /*22880*/  @!P0 BRA `(.L_x_700) ;  /* 0xfffffffc00f08947 */ /* 0x002fea000383ffff */
[----:B------:R-:W-:Y:S05]  /*22890*/  BRA `(.L_x_833) ;  /* 0xffffffa800c87947 */ /* 0x000fea000383ffff */
.L_x_704:
        /* <DEDUP_REMOVED lines=9> */
.L_x_834:
[----:B------:R-:W-:Y:S02]  /*22930*/  IMAD.MOV.U32 R13, RZ, RZ, R4 ;  /* 0x000000ffff0d7224 */ /* 0x000fe400078e0004 */
[----:B------:R-:W-:-:S07]  /*22940*/  IMAD.MOV.U32 R6, RZ, RZ, R14 ;  /* 0x000000ffff067224 */ /* 0x000fce00078e000e */
[----:B------:R-:W-:Y:S05]  /*22950*/  WARPSYNC.COLLECTIVE R15, `(.L_x_835) ;  /* 0x000000000f087348 */ /* 0x000fea0003c00000 */
[----:B------:R0:W1:Y:S02]  /*22960*/  SHFL.IDX P6, R14, R13, R12, R11 ;  /* 0x0000000c0d0e7389 */ /* 0x00006400000c000b */
[----:B01----:R-:W-:Y:S01]  /*22970*/  ENDCOLLECTIVE ;  /* 0x000000000000791b */ /* 0x003fe20003800000 */
.L_x_835:
[----:B------:R-:W-:-:S04]  /*22980*/  LOP3.LUT R7, R7, 0x7f, RZ, 0xc0, !PT ;  /* 0x0000007f07077812 */ /* 0x000fc800078ec0ff */
[----:B------:R-:W-:Y:S01]  /*22990*/  SHF.R.U32.HI R0, RZ, 0x3, R7 ;  /* 0x00000003ff007819 */ /* 0x000fe20000011607 */
[----:B------:R-:W-:Y:S02]  /*229a0*/  IMAD R2, R10, R8, RZ ;  /* 0x000000080a027224 */ /* 0x000fe400078e02ff */
[----:B------:R0:W5:Y:S02]  /*229b0*/  LDL R10, [R1+0x30] ;  /* 0x00003000010a7983 */ /* 0x0001640000100800 */
[----:B------:R-:W-:Y:S02]  /*229c0*/  IMAD.IADD R0, R0, 0x1, R5 ;  /* 0x0000000100007824 */ /* 0x000fe400078e0205 */
[----:B------:R-:W-:Y:S02]  /*229d0*/  IMAD.MOV.U32 R7, RZ, RZ, R14 ;  /* 0x000000ffff077224 */ /* 0x000fe400078e000e */
[----:B------:R-:W-:Y:S01]  /*229e0*/  IMAD.MOV.U32 R13, RZ, RZ, R3 ;  /* 0x000000ffff0d7224 */ /* 0x000fe200078e0003 */
[----:B------:R-:W-:Y:S01]  /*229f0*/  ISETP.GE.AND P2, PT, R0, R2, PT ;  /* 0x000000020000720c */ /* 0x000fe20003f46270 */
[----:B------:R-:W-:-:S02]  /*22a00*/  IMAD.MOV.U32 R12, RZ, RZ, 0x1 ;  /* 0x00000001ff0c7424 */ /* 0x000fc400078e00ff */
[----:B0-----:R-:W-:-:S10]  /*22a10*/  VIADD R5, R0, 0x10 ;  /* 0x0000001000057836 */ /* 0x001fd40000000000 */
[----:B-----5:R-:W-:Y:S05]  /*22a20*/  WARPSYNC.COLLECTIVE R15, `(.L_x_836) ;  /* 0x000000000f087348 */ /* 0x020fea0003c00000 */
[----:B------:R0:W1:Y:S02]  /*22a30*/  SHFL.IDX P6, R14, R13, R12, R11 ;  /* 0x0000000c0d0e7389 */ /* 0x00006400000c000b */
[----:B01---5:R-:W-:Y:S01]  /*22a40*/  ENDCOLLECTIVE ;  /* 0x000000000000791b */ /* 0x023fe20003800000 */
.L_x_836:
[----:B------:R-:W-:-:S05]  /*22a50*/  @!P2 LEA R7, P4, R9, R7, 0x1 ;  /* 0x000000070907a211 */ /* 0x000fca00078808ff */
[----:B------:R-:W-:Y:S02]  /*22a60*/  @!P2 IMAD.X R6, RZ, RZ, R6, P4 ;  /* 0x000000ffff06a224 */ /* 0x000fe400020e0606 */
[----:B------:R-:W-:-:S03]  /*22a70*/  IMAD.MOV.U32 R13, RZ, RZ, R4 ;  /* 0x000000ffff0d7224 */ /* 0x000fc600078e0004 */
[----:B------:R-:W-:-:S04]  /*22a80*/  @!P2 LOP3.LUT R7, R7, R6, RZ, 0x3c, !PT ;  /* 0x000000060707a212 */ /* 0x000fc800078e3cff */
[----:B------:R-:W-:-:S04]  /*22a90*/  @!P2 LOP3.LUT R6, R7, R6, RZ, 0x3c, !PT ;  /* 0x000000060706a212 */ /* 0x000fc800078e3cff */
[----:B------:R-:W-:-:S05]  /*22aa0*/  @!P2 LOP3.LUT R7, R7, R6, RZ, 0x3c, !PT ;  /* 0x000000060707a212 */ /* 0x000fca00078e3cff */
        /* <DEDUP_REMOVED lines=11> */
.L_x_837:
[----:B------:R-:W-:Y:S02]  /*22b60*/  IMAD.MOV.U32 R13, RZ, RZ, R3 ;  /* 0x000000ffff0d7224 */ /* 0x000fe400078e0003 */
[----:B------:R-:W-:Y:S02]  /*22b70*/  IMAD.MOV.U32 R12, RZ, RZ, 0x2 ;  /* 0x00000002ff0c7424 */ /* 0x000fe400078e00ff */
[----:B------:R-:W-:-:S07]  /*22b80*/  IMAD.MOV.U32 R5, RZ, RZ, R14 ;  /* 0x000000ffff057224 */ /* 0x000fce00078e000e */
[----:B------:R-:W-:Y:S05]  /*22b90*/  WARPSYNC.COLLECTIVE R15, `(.L_x_838) ;  /* 0x000000000f087348 */ /* 0x000fea0003c00000 */
[----:B------:R0:W1:Y:S02]  /*22ba0*/  SHFL.IDX P6, R14, R13, R12, R11 ;  /* 0x0000000c0d0e7389 */ /* 0x00006400000c000b */
[----:B01----:R-:W-:Y:S01]  /*22bb0*/  ENDCOLLECTIVE ;  /* 0x000000000000791b */ /* 0x003fe20003800000 */
.L_x_838:
        /* <DEDUP_REMOVED lines=17> */
.L_x_839:
[----:B------:R-:W-:Y:S02]  /*22cd0*/  IMAD.MOV.U32 R13, RZ, RZ, R3 ;  /* 0x000000ffff0d7224 */ /* 0x000fe400078e0003 */
[----:B------:R-:W-:Y:S02]  /*22ce0*/  IMAD.MOV.U32 R12, RZ, RZ, 0x3 ;  /* 0x00000003ff0c7424 */ /* 0x000fe400078e00ff */
[----:B------:R-:W-:-:S07]  /*22cf0*/  IMAD.MOV.U32 R5, RZ, RZ, R14 ;  /* 0x000000ffff057224 */ /* 0x000fce00078e000e */
[----:B------:R-:W-:Y:S05]  /*22d00*/  WARPSYNC.COLLECTIVE R15, `(.L_x_840) ;  /* 0x000000000f087348 */ /* 0x000fea0003c00000 */
[----:B------:R0:W1:Y:S02]  /*22d10*/  SHFL.IDX P6, R14, R13, R12, R11 ;  /* 0x0000000c0d0e7389 */ /* 0x00006400000c000b */
[----:B01----:R-:W-:Y:S01]  /*22d20*/  ENDCOLLECTIVE ;  /* 0x000000000000791b */ /* 0x003fe20003800000 */
.L_x_840:
        /* <DEDUP_REMOVED lines=17> */
.L_x_841:
[----:B------:R-:W-:Y:S02]  /*22e40*/  IMAD.MOV.U32 R13, RZ, RZ, R3 ;  /* 0x000000ffff0d7224 */ /* 0x000fe400078e0003 */
[----:B------:R-:W-:Y:S02]  /*22e50*/  IMAD.MOV.U32 R12, RZ, RZ, 0x4 ;  /* 0x00000004ff0c7424 */ /* 0x000fe400078e00ff */
[----:B------:R-:W-:-:S07]  /*22e60*/  IMAD.MOV.U32 R5, RZ, RZ, R14 ;  /* 0x000000ffff057224 */ /* 0x000fce00078e000e */
[----:B------:R-:W-:Y:S05]  /*22e70*/  WARPSYNC.COLLECTIVE R15, `(.L_x_842) ;  /* 0x000000000f087348 */ /* 0x000fea0003c00000 */
[----:B------:R0:W1:Y:S02]  /*22e80*/  SHFL.IDX P6, R14, R13, R12, R11 ;  /* 0x0000000c0d0e7389 */ /* 0x00006400000c000b */
[----:B01----:R-:W-:Y:S01]  /*22e90*/  ENDCOLLECTIVE ;  /* 0x000000000000791b */ /* 0x003fe20003800000 */
.L_x_842:
        /* <DEDUP_REMOVED lines=17> */
.L_x_843:
[----:B------:R-:W-:Y:S02]  /*22fb0*/  IMAD.MOV.U32 R13, RZ, RZ, R3 ;  /* 0x000000ffff0d7224 */ /* 0x000fe400078e0003 */
[----:B------:R-:W-:Y:S02]  /*22fc0*/  IMAD.MOV.U32 R12, RZ, RZ, 0x5 ;  /* 0x00000005ff0c7424 */ /* 0x000fe400078e00ff */
[----:B------:R-:W-:-:S07]  /*22fd0*/  IMAD.MOV.U32 R5, RZ, RZ, R14 ;  /* 0x000000ffff057224 */ /* 0x000fce00078e000e */
[----:B------:R-:W-:Y:S05]  /*22fe0*/  WARPSYNC.COLLECTIVE R15, `(.L_x_844) ;  /* 0x000000000f087348 */ /* 0x000fea0003c00000 */
[----:B------:R0:W1:Y:S02]  /*22ff0*/  SHFL.IDX P6, R14, R13, R12, R11 ;  /* 0x0000000c0d0e7389 */ /* 0x00006400000c000b */
[----:B01----:R-:W-:Y:S01]  /*23000*/  ENDCOLLECTIVE ;  /* 0x000000000000791b */ /* 0x003fe20003800000 */
.L_x_844:
        /* <DEDUP_REMOVED lines=17> */
.L_x_845:
[----:B------:R-:W-:Y:S02]  /*23120*/  IMAD.MOV.U32 R13, RZ, RZ, R3 ;  /* 0x000000ffff0d7224 */ /* 0x000fe400078e0003 */
[----:B------:R-:W-:Y:S02]  /*23130*/  IMAD.MOV.U32 R12, RZ, RZ, 0x6 ;  /* 0x00000006ff0c7424 */ /* 0x000fe400078e00ff */
[----:B------:R-:W-:-:S07]  /*23140*/  IMAD.MOV.U32 R5, RZ, RZ, R14 ;  /* 0x000000ffff057224 */ /* 0x000fce00078e000e */
[----:B------:R-:W-:Y:S05]  /*23150*/  WARPSYNC.COLLECTIVE R15, `(.L_x_846) ;  /* 0x000000000f087348 */ /* 0x000fea0003c00000 */
[----:B------:R0:W1:Y:S02]  /*23160*/  SHFL.IDX P6, R14, R13, R12, R11 ;  /* 0x0000000c0d0e7389 */ /* 0x00006400000c000b */
[----:B01----:R-:W-:Y:S01]  /*23170*/  ENDCOLLECTIVE ;  /* 0x000000000000791b */ /* 0x003fe20003800000 */
.L_x_846:
        /* <DEDUP_REMOVED lines=17> */
.L_x_847:
[----:B------:R-:W-:Y:S02]  /*23290*/  IMAD.MOV.U32 R13, RZ, RZ, R3 ;  /* 0x000000ffff0d7224 */ /* 0x000fe400078e0003 */
[----:B------:R-:W-:Y:S02]  /*232a0*/  IMAD.MOV.U32 R12, RZ, RZ, 0x7 ;  /* 0x00000007ff0c7424 */ /* 0x000fe400078e00ff */
[----:B------:R-:W-:-:S07]  /*232b0*/  IMAD.MOV.U32 R5, RZ, RZ, R14 ;  /* 0x000000ffff057224 */ /* 0x000fce00078e000e */
[----:B------:R-:W-:Y:S05]  /*232c0*/  WARPSYNC.COLLECTIVE R15, `(.L_x_848) ;  /* 0x000000000f087348 */ /* 0x000fea0003c00000 */
[----:B------:R0:W1:Y:S02]  /*232d0*/  SHFL.IDX P6, R14, R13, R12, R11 ;  /* 0x0000000c0d0e7389 */ /* 0x00006400000c000b */
[----:B01----:R-:W-:Y:S01]  /*232e0*/  ENDCOLLECTIVE ;  /* 0x000000000000791b */ /* 0x003fe20003800000 */
.L_x_848:
        /* <DEDUP_REMOVED lines=14> */
.L_x_849:
[----:B------:R-:W-:Y:S01]  /*233d0*/  @!PT LDS RZ, [RZ] ;  /* 0x00000000fffff984 */ /* 0x000fe20000000800 */
[----:B------:R-:W-:Y:S01]  /*233e0*/  @!PT LDS RZ, [RZ] ;  /* 0x00000000fffff984 */ /* 0x000fe20000000800 */
[----:B------:R-:W-:Y:S01]  /*233f0*/  @!PT LDS RZ, [RZ] ;  /* 0x00000000fffff984 */ /* 0x000fe20000000800 */
[----:B------:R0:W-:Y:S01]  /*23400*/  @!P2 LDGSTS.E.BYPASS.LTC128B.128 [R10+0x1b400], desc[UR56][R6.64+0x100], !P1 ;  /* 0x1b400100060aafae */ /* 0x0001e2000c901d78 */
[----:B------:R-:W-:Y:S01]  /*23410*/  IMAD.MOV.U32 R3, RZ, RZ, R14 ;  /* 0x000000ffff037224 */ /* 0x000fe200078e000e */
[----:B------:R-:W-:Y:S06]  /*23420*/  BRA `(.L_x_850) ;  /* 0xffffffac00847947 */ /* 0x000fec000383ffff */
.L_x_709:
[----:B----4-:R4:W0:Y:S02]  /*23430*/  SYNCS.PHASECHK.TRANS64.TRYWAIT P0, [R18+URZ+0x34820], R0 ;  /* 0x03482000120075a7 */ /* 0x010824000800017f */
[----:B0-----:R-:W-:Y:S05]  /*23440*/  @!P0 NANOSLEEP.SYNCS 0x989680 ;  /* 0x009896800000895d */ /* 0x001fea0003900000 */
[----:B------:R-:W0:Y:S02]  /*23450*/  @!P0 SYNCS.PHASECHK.TRANS64 P0, [R18+URZ+0x34820], R0 ;  /* 0x03482000120085a7 */ /* 0x000e24000800007f */
[----:B0-----:R-:W-:Y:S05]  /*23460*/  @!P0 BRA `(.L_x_709) ;  /* 0xfffffffc00f08947 */ /* 0x001fea000383ffff */
[----:B------:R-:W-:Y:S05]  /*23470*/  BRA `(.L_x_851) ;  /* 0xffffffac00f87947 */ /* 0x000fea000383ffff */
.L_x_718:
[----:B-1----:R1:W2:Y:S02]  /*23480*/  SYNCS.PHASECHK.TRANS64.TRYWAIT P0, [R3+URZ+0x34840], R2 ;  /* 0x03484002030075a7 */ /* 0x0022a4000800017f */
[----:B--2---:R-:W-:Y:S05]  /*23490*/  @!P0 NANOSLEEP.SYNCS 0x989680 ;  /* 0x009896800000895d */ /* 0x004fea0003900000 */
[----:B------:R-:W2:Y:S02]  /*234a0*/  @!P0 SYNCS.PHASECHK.TRANS64 P0, [R3+URZ+0x34840], R2 ;  /* 0x03484002030085a7 */ /* 0x000ea4000800007f */
[----:B--2---:R-:W-:Y:S05]  /*234b0*/  @!P0 BRA `(.L_x_718) ;  /* 0xfffffffc00f08947 */ /* 0x004fea000383ffff */
[----:B------:R-:W-:Y:S05]  /*234c0*/  BRA `(.L_x_852) ;  /* 0xffffffb000d47947 */ /* 0x000fea000383ffff */
.L_x_725:
[----:B0-----:R0:W1:Y:S02]  /*234d0*/  SYNCS.PHASECHK.TRANS64.TRYWAIT P0, [R2+URZ+0x34860], R3 ;  /* 0x03486003020075a7 */ /* 0x001064000800017f */
[----:B-1----:R-:W-:Y:S05]  /*234e0*/  @!P0 NANOSLEEP.SYNCS 0x989680 ;  /* 0x009896800000895d */ /* 0x002fea0003900000 */
[----:B------:R-:W1:Y:S02]  /*234f0*/  @!P0 SYNCS.PHASECHK.TRANS64 P0, [R2+URZ+0x34860], R3 ;  /* 0x03486003020085a7 */ /* 0x000e64000800007f */
[----:B-1----:R-:W-:Y:S05]  /*23500*/  @!P0 BRA `(.L_x_725) ;  /* 0xfffffffc00f08947 */ /* 0x002fea000383ffff */
[----:B------:R-:W-:Y:S05]  /*23510*/  BRA `(.L_x_853) ;  /* 0xffffffb400e07947 */ /* 0x000fea000383ffff */
.L_x_735:
[----:B-1----:R1:W2:Y:S02]  /*23520*/  SYNCS.PHASECHK.TRANS64.TRYWAIT P0, [R3+URZ+0x34840], R2 ;  /* 0x03484002030075a7 */ /* 0x0022a4000800017f */
[----:B--2---:R-:W-:Y:S05]  /*23530*/  @!P0 NANOSLEEP.SYNCS 0x989680 ;  /* 0x009896800000895d */ /* 0x004fea0003900000 */
[----:B------:R-:W2:Y:S02]  /*23540*/  @!P0 SYNCS.PHASECHK.TRANS64 P0, [R3+URZ+0x34840], R2 ;  /* 0x03484002030085a7 */ /* 0x000ea4000800007f */
[----:B--2---:R-:W-:Y:S05]  /*23550*/  @!P0 BRA `(.L_x_735) ;  /* 0xfffffffc00f08947 */ /* 0x004fea000383ffff */
[----:B------:R-:W-:Y:S05]  /*23560*/  BRA `(.L_x_854) ;  /* 0xffffffbc00787947 */ /* 0x000fea000383ffff */
.L_x_742:
[----:B0-----:R0:W1:Y:S02]  /*23570*/  SYNCS.PHASECHK.TRANS64.TRYWAIT P0, [R2+URZ+0x34860], R3 ;  /* 0x03486003020075a7 */ /* 0x001064000800017f */
[----:B-1----:R-:W-:Y:S05]  /*23580*/  @!P0 NANOSLEEP.SYNCS 0x989680 ;  /* 0x009896800000895d */ /* 0x002fea0003900000 */
[----:B------:R-:W1:Y:S02]  /*23590*/  @!P0 SYNCS.PHASECHK.TRANS64 P0, [R2+URZ+0x34860], R3 ;  /* 0x03486003020085a7 */ /* 0x000e64000800007f */
[----:B-1----:R-:W-:Y:S05]  /*235a0*/  @!P0 BRA `(.L_x_742) ;  /* 0xfffffffc00f08947 */ /* 0x002fea000383ffff */
[----:B------:R-:W-:Y:S05]  /*235b0*/  BRA `(.L_x_855) ;  /* 0xffffffc000847947 */ /* 0x000fea000383ffff */
.L_x_752:
[----:B--2---:R2:W3:Y:S02]  /*235c0*/  SYNCS.PHASECHK.TRANS64.TRYWAIT P0, [R3+URZ+0x34840], R2 ;  /* 0x03484002030075a7 */ /* 0x0044e4000800017f */
[----:B---3--:R-:W-:Y:S05]  /*235d0*/  @!P0 NANOSLEEP.SYNCS 0x989680 ;  /* 0x009896800000895d */ /* 0x008fea0003900000 */
[----:B------:R-:W3:Y:S02]  /*235e0*/  @!P0 SYNCS.PHASECHK.TRANS64 P0, [R3+URZ+0x34840], R2 ;  /* 0x03484002030085a7 */ /* 0x000ee4000800007f */
[----:B---3--:R-:W-:Y:S05]  /*235f0*/  @!P0 BRA `(.L_x_752) ;  /* 0xfffffffc00f08947 */ /* 0x008fea000383ffff */
[----:B------:R-:W-:Y:S05]  /*23600*/  BRA `(.L_x_856) ;  /* 0xffffffc400f47947 */ /* 0x000fea000383ffff */
.L_x_759:
[----:B0-----:R0:W1:Y:S02]  /*23610*/  SYNCS.PHASECHK.TRANS64.TRYWAIT P0, [R2+URZ+0x34860], R5 ;  /* 0x03486005020075a7 */ /* 0x001064000800017f */
[----:B-1----:R-:W-:Y:S05]  /*23620*/  @!P0 NANOSLEEP.SYNCS 0x989680 ;  /* 0x009896800000895d */ /* 0x002fea0003900000 */
[----:B------:R-:W1:Y:S02]  /*23630*/  @!P0 SYNCS.PHASECHK.TRANS64 P0, [R2+URZ+0x34860], R5 ;  /* 0x03486005020085a7 */ /* 0x000e64000800007f */
[----:B-1----:R-:W-:Y:S05]  /*23640*/  @!P0 BRA `(.L_x_759) ;  /* 0xfffffffc00f08947 */ /* 0x002fea000383ffff */
[----:B------:R-:W-:Y:S05]  /*23650*/  BRA `(.L_x_857) ;  /* 0xffffffc800fc7947 */ /* 0x000fea000383ffff */
.L_x_771:
[----:B---3--:R3:W4:Y:S02]  /*23660*/  SYNCS.PHASECHK.TRANS64.TRYWAIT P0, [R0+URZ+0x34860], R2 ;  /* 0x03486002000075a7 */ /* 0x008724000800017f */
[----:B----4-:R-:W-:Y:S05]  /*23670*/  @!P0 NANOSLEEP.SYNCS 0x989680 ;  /* 0x009896800000895d */ /* 0x010fea0003900000 */
[----:B------:R-:W4:Y:S02]  /*23680*/  @!P0 SYNCS.PHASECHK.TRANS64 P0, [R0+URZ+0x34860], R2 ;  /* 0x03486002000085a7 */ /* 0x000f24000800007f */
[----:B----4-:R-:W-:Y:S05]  /*23690*/  @!P0 BRA `(.L_x_771) ;  /* 0xfffffffc00f08947 */ /* 0x010fea000383ffff */
[----:B------:R-:W-:Y:S05]  /*236a0*/  BRA `(.L_x_858) ;  /* 0xffffffd000547947 */ /* 0x000fea000383ffff */
.L_x_779:
[----:B-1----:R-:W4:Y:S01]  /*236b0*/  LDL R0, [R1] ;  /* 0x0000000001007983 */ /* 0x002f220000100800 */
[----:B------:R-:W-:Y:S01]  /*236c0*/  BSSY B0, `(.L_x_859) ;  /* 0x0000008000007945 */ /* 0x000fe20003800000 */
[----:B------:R-:W-:Y:S02]  /*236d0*/  IMAD.MOV.U32 R12, RZ, RZ, RZ ;  /* 0x000000ffff0c7224 */ /* 0x000fe400078e00ff */
[----:B0-----:R-:W-:Y:S02]  /*236e0*/  IMAD.MOV.U32 R11, RZ, RZ, 0x1f ;  /* 0x0000001fff0b7424 */ /* 0x001fe400078e00ff */
[----:B------:R-:W-:Y:S02]  /*236f0*/  IMAD.MOV.U32 R15, RZ, RZ, -0x1 ;  /* 0xffffffffff0f7424 */ /* 0x000fe400078e00ff */
[----:B----4-:R-:W-:-:S07]  /*23700*/  IMAD.MOV.U32 R13, RZ, RZ, R0 ;  /* 0x000000ffff0d7224 */ /* 0x010fce00078e0000 */
[----:B--23--:R-:W-:Y:S05]  /*23710*/  WARPSYNC.COLLECTIVE R15, `(.L_x_860) ;  /* 0x000000000f087348 */ /* 0x00cfea0003c00000 */
[----:B------:R0:W1:Y:S02]  /*23720*/  SHFL.IDX P6, R14, R13, R12, R11 ;  /* 0x0000000c0d0e7389 */ /* 0x00006400000c000b */
[----:B0123--:R-:W-:Y:S01]  /*23730*/  ENDCOLLECTIVE ;  /* 0x000000000000791b */ /* 0x00ffe20003800000 */
.L_x_860:
[----:B------:R-:W-:Y:S05]  /*23740*/  BSYNC B0 ;  /* 0x0000000000007941 */ /* 0x000fea0003800000 */
.L_x_859:
[----:B------:R0:W5:Y:S01]  /*23750*/  LDL R2, [R1+0xc] ;  /* 0x00000c0001027983 */ /* 0x0001620000100800 */
[----:B------:R-:W-:Y:S01]  /*23760*/  IMAD.MOV.U32 R13, RZ, RZ, R0 ;  /* 0x000000ffff0d7224 */ /* 0x000fe200078e0000 */
[----:B------:R-:W-:Y:S01]  /*23770*/  LOP3.LUT P1, RZ, R9, 0x1, RZ, 0xc0, !PT ;  /* 0x0000000109ff7812 */ /* 0x000fe2000782c0ff */
[----:B------:R-:W-:Y:S02]  /*23780*/  IMAD.MOV.U32 R12, RZ, RZ, 0x1 ;  /* 0x00000001ff0c7424 */ /* 0x000fe400078e00ff */
[----:B------:R-:W-:Y:S02]  /*23790*/  IMAD.MOV.U32 R11, RZ, RZ, 0x1f ;  /* 0x0000001fff0b7424 */ /* 0x000fe400078e00ff */
[----:B------:R-:W-:Y:S02]  /*237a0*/  IMAD.MOV.U32 R15, RZ, RZ, -0x1 ;  /* 0xffffffffff0f7424 */ /* 0x000fe400078e00ff */
[----:B0-----:R-:W-:-:S07]  /*237b0*/  IMAD.MOV.U32 R5, RZ, RZ, R14 ;  /* 0x000000ffff057224 */ /* 0x001fce00078e000e */
[----:B-----5:R-:W-:Y:S05]  /*237c0*/  WARPSYNC.COLLECTIVE R15, `(.L_x_861) ;  /* 0x000000000f087348 */ /* 0x020fea0003c00000 */
[----:B------:R0:W1:Y:S02]  /*237d0*/  SHFL.IDX P6, R14, R13, R12, R11 ;  /* 0x0000000c0d0e7389 */ /* 0x00006400000c000b */
[----:B01---5:R-:W-:Y:S01]  /*237e0*/  ENDCOLLECTIVE ;  /* 0x000000000000791b */ /* 0x023fe20003800000 */
.L_x_861:
[----:B------:R-:W-:Y:S01]  /*237f0*/  ULDC UR4, c[0x0][0xc3c] ;  /* 0x00030f0000047ab9 */ /* 0x000fe20000000800 */
[----:B------:R-:W-:Y:S01]  /*23800*/  IMAD.IADD R4, R2, 0x1, R17 ;  /* 0x0000000102047824 */ /* 0x000fe200078e0211 */
[----:B------:R-:W-:Y:S01]  /*23810*/  CS2R R10, SRZ ;  /* 0x00000000000a7805 */ /* 0x000fe2000001ff00 */
[----:B------:R-:W-:-:S03]  /*23820*/  IMAD.MOV.U32 R0, RZ, RZ, R14 ;  /* 0x000000ffff007224 */ /* 0x000fc600078e000e */
        /* <DEDUP_REMOVED lines=8> */
[C---:B------:R-:W-:Y:S01]  /*238b0*/  ISETP.GE.U32.AND P2, PT, R17.reuse, 0x8, PT ;  /* 0x000000081100780c */ /* 0x040fe20003f46070 */
[----:B------:R-:W-:Y:S01]  /*238c0*/  IMAD.MOV.U32 R6, RZ, RZ, RZ ;  /* 0x000000ffff067224 */ /* 0x000fe200078e00ff */
[C---:B------:R-:W-:Y:S01]  /*238d0*/  ISETP.GE.U32.AND P3, PT, R17.reuse, 0x10, PT ;  /* 0x000000101100780c */ /* 0x040fe20003f66070 */
[----:B--2---:R-:W-:Y:S02]  /*238e0*/  @!P0 IMAD.MOV.U32 R4, RZ, RZ, R8 ;  /* 0x000000ffff048224 */ /* 0x004fe400078e0008 */
[----:B---3--:R-:W-:Y:S01]  /*238f0*/  @!P0 IMAD.MOV.U32 R6, RZ, RZ, R2 ;  /* 0x000000ffff068224 */ /* 0x008fe200078e0002 */
[----:B------:R-:W-:-:S03]  /*23900*/  ISETP.GE.U32.AND P0, PT, R17, 0x2, PT ;  /* 0x000000021100780c */ /* 0x000fc60003f06070 */
[----:B------:R-:W-:-:S04]  /*23910*/  IMAD R2, R6, R4, RZ ;  /* 0x0000000406027224 */ /* 0x000fc800078e02ff */
[----:B------:R-:W-:-:S07]  /*23920*/  IMAD.MOV.U32 R13, RZ, RZ, R2 ;  /* 0x000000ffff0d7224 */ /* 0x000fce00078e0002 */
[----:B------:R-:W-:Y:S05]  /*23930*/  WARPSYNC.COLLECTIVE R15, `(.L_x_862) ;  /* 0x000000000f087348 */ /* 0x000fea0003c00000 */
[----:B------:R0:W1:Y:S02]  /*23940*/  SHFL.UP P6, R14, R13, R12, R11 ;  /* 0x0400000c0d0e7389 */ /* 0x00006400000c000b */
[----:B01----:R-:W-:Y:S01]  /*23950*/  ENDCOLLECTIVE ;  /* 0x000000000000791b */ /* 0x003fe20003800000 */
.L_x_862:
[----:B------:R-:W-:Y:S02]  /*23960*/  IMAD.MOV.U32 R12, RZ, RZ, 0x2 ;  /* 0x00000002ff0c7424 */ /* 0x000fe400078e00ff */
[----:B------:R-:W-:-:S05]  /*23970*/  IMAD.MOV.U32 R3, RZ, RZ, R14 ;  /* 0x000000ffff037224 */ /* 0x000fca00078e000e */
[----:B------:R-:W-:Y:S02]  /*23980*/  SEL R3, R3, RZ, P1 ;  /* 0x000000ff03037207 */ /* 0x000fe40000800000 */
[----:B------:R-:W-:-:S03]  /*23990*/  ISETP.GE.U32.AND P1, PT, R17, 0x4, PT ;  /* 0x000000041100780c */ /* 0x000fc60003f26070 */
[----:B------:R-:W-:-:S04]  /*239a0*/  IMAD.IADD R2, R2, 0x1, R3 ;  /* 0x0000000102027824 */ /* 0x000fc800078e0203 */
[----:B------:R-:W-:-:S07]  /*239b0*/  IMAD.MOV.U32 R13, RZ, RZ, R2 ;  /* 0x000000ffff0d7224 */ /* 0x000fce00078e0002 */
[----:B------:R-:W-:Y:S05]  /*239c0*/  WARPSYNC.COLLECTIVE R15, `(.L_x_863) ;  /* 0x000000000f087348 */ /* 0x000fea0003c00000 */
[----:B------:R0:W1:Y:S02]  /*239d0*/  SHFL.UP P6, R14, R13, R12, R11 ;  /* 0x0400000c0d0e7389 */ /* 0x00006400000c000b */
[----:B01----:R-:W-:Y:S01]  /*239e0*/  ENDCOLLECTIVE ;  /* 0x000000000000791b */ /* 0x003fe20003800000 */
.L_x_863:
        /* <DEDUP_REMOVED lines=8> */
.L_x_864:
        /* <DEDUP_REMOVED lines=8> */
.L_x_865:
        /* <DEDUP_REMOVED lines=8> */
.L_x_866:
        /* <DEDUP_REMOVED lines=9> */
.L_x_867:
[----:B------:R-:W-:Y:S01]  /*23c00*/  IMAD.MOV.U32 R16, RZ, RZ, R14 ;  /* 0x000000ffff107224 */ /* 0x000fe200078e000e */
[----:B------:R-:W-:Y:S06]  /*23c10*/  BRA `(.L_x_868) ;  /* 0xffffffd000e07947 */ /* 0x000fec000383ffff */
.L_x_782:
[----:B------:R-:W-:Y:S01]  /*23c20*/  BSSY B0, `(.L_x_869) ;  /* 0x0000008000007945 */ /* 0x000fe20003800000 */
[----:B------:R-:W-:Y:S02]  /*23c30*/  IMAD.MOV.U32 R13, RZ, RZ, R2 ;  /* 0x000000ffff0d7224 */ /* 0x000fe400078e0002 */
[----:B------:R-:W-:Y:S02]  /*23c40*/  IMAD.MOV.U32 R12, RZ, RZ, 0x1 ;  /* 0x00000001ff0c7424 */ /* 0x000fe400078e00ff */
[----:B------:R-:W-:Y:S02]  /*23c50*/  IMAD.MOV.U32 R11, RZ, RZ, RZ ;  /* 0x000000ffff0b7224 */ /* 0x000fe400078e00ff */
[----:B------:R-:W-:-:S07]  /*23c60*/  IMAD.MOV.U32 R15, RZ, RZ, -0x1 ;  /* 0xffffffffff0f7424 */ /* 0x000fce00078e00ff */
[----:B0-----:R-:W-:Y:S05]  /*23c70*/  WARPSYNC.COLLECTIVE R15, `(.L_x_870) ;  /* 0x000000000f087348 */ /* 0x001fea0003c00000 */
[----:B------:R1:W2:Y:S02]  /*23c80*/  SHFL.UP P6, R14, R13, R12, R11 ;  /* 0x0400000c0d0e7389 */ /* 0x0002a400000c000b */
[----:B012---:R-:W-:Y:S01]  /*23c90*/  ENDCOLLECTIVE ;  /* 0x000000000000791b */ /* 0x007fe20003800000 */
.L_x_870:
[----:B------:R-:W-:Y:S05]  /*23ca0*/  BSYNC B0 ;  /* 0x0000000000007941 */ /* 0x000fea0003800000 */
.L_x_869:
[----:B------:R-:W2:Y:S01]  /*23cb0*/  LDL R7, [R1+0x10] ;  /* 0x0000100001077983 */ /* 0x000ea20000100800 */
[----:B------:R-:W-:Y:S02]  /*23cc0*/  IMAD.MOV.U32 R3, RZ, RZ, R14 ;  /* 0x000000ffff037224 */ /* 0x000fe400078e000e */
[----:B------:R-:W-:Y:S02]  /*23cd0*/  IMAD.MOV.U32 R12, RZ, RZ, 0x2 ;  /* 0x00000002ff0c7424 */ /* 0x000fe400078e00ff */
[----:B------:R-:W-:Y:S02]  /*23ce0*/  IMAD.MOV.U32 R11, RZ, RZ, RZ ;  /* 0x000000ffff0b7224 */ /* 0x000fe400078e00ff */
[----:B------:R-:W-:Y:S01]  /*23cf0*/  IMAD.MOV.U32 R15, RZ, RZ, -0x1 ;  /* 0xffffffffff0f7424 */ /* 0x000fe200078e00ff */
[----:B--2---:R-:W-:-:S04]  /*23d00*/  LOP3.LUT P4, RZ, R7, 0x1, RZ, 0xc0, !PT ;  /* 0x0000000107ff7812 */ /* 0x004fc8000788c0ff */
[----:B------:R-:W-:-:S05]  /*23d10*/  SEL R3, R3, RZ, P4 ;  /* 0x000000ff03037207 */ /* 0x000fca0002000000 */
[----:B------:R-:W-:-:S04]  /*23d20*/  IMAD.IADD R2, R2, 0x1, R3 ;  /* 0x0000000102027824 */ /* 0x000fc800078e0203 */
[----:B------:R-:W-:-:S07]  /*23d30*/  IMAD.MOV.U32 R13, RZ, RZ, R2 ;  /* 0x000000ffff0d7224 */ /* 0x000fce00078e0002 */
[----:B------:R-:W-:Y:S05]  /*23d40*/  WARPSYNC.COLLECTIVE R15, `(.L_x_871) ;  /* 0x000000000f087348 */ /* 0x000fea0003c00000 */
[----:B------:R0:W1:Y:S02]  /*23d50*/  SHFL.UP P6, R14, R13, R12, R11 ;  /* 0x0400000c0d0e7389 */ /* 0x00006400000c000b */
[----:B01----:R-:W-:Y:S01]  /*23d60*/  ENDCOLLECTIVE ;  /* 0x000000000000791b */ /* 0x003fe20003800000 */
.L_x_871:
        /* <DEDUP_REMOVED lines=8> */
.L_x_872:
        /* <DEDUP_REMOVED lines=8> */
.L_x_873:
        /* <DEDUP_REMOVED lines=8> */
.L_x_874:
        /* <DEDUP_REMOVED lines=9> */
.L_x_875:
[----:B------:R-:W-:Y:S01]  /*23f80*/  IMAD.MOV.U32 R16, RZ, RZ, R14 ;  /* 0x000000ffff107224 */ /* 0x000fe200078e000e */
[----:B------:R-:W-:Y:S06]  /*23f90*/  BRA `(.L_x_876) ;  /* 0xffffffd000b07947 */ /* 0x000fec000383ffff */
.L_x_784:
[----:B------:R-:W-:Y:S01]  /*23fa0*/  BSSY B0, `(.L_x_877) ;  /* 0x0000006000007945 */ /* 0x000fe20003800000 */
[----:B------:R-:W-:Y:S01]  /*23fb0*/  PLOP3.LUT P6, PT, P6, PT, PT, 0x8, 0x0 ;  /* 0x000000000000781c */ /* 0x000fe200037ce170 */
[----:B------:R-:W-:-:S12]  /*23fc0*/  IMAD.MOV.U32 R15, RZ, RZ, -0x1 ;  /* 0xffffffffff0f7424 */ /* 0x000fd800078e00ff */
[----:B0-----:R-:W-:Y:S05]  /*23fd0*/  WARPSYNC.COLLECTIVE R15, `(.L_x_878) ;  /* 0x000000000f087348 */ /* 0x001fea0003c00000 */
[----:B------:R-:W-:Y:S01]  /*23fe0*/  VOTE.ANY R14, PT, P6 ;  /* 0x00000000000e7806 */ /* 0x000fe200030e0100 */
[----:B0-----:R-:W-:Y:S06]  /*23ff0*/  ENDCOLLECTIVE ;  /* 0x000000000000791b */ /* 0x001fec0003800000 */
.L_x_878:
[----:B------:R-:W-:Y:S05]  /*24000*/  BSYNC B0 ;  /* 0x0000000000007941 */ /* 0x000fea0003800000 */
.L_x_877:
        /* <DEDUP_REMOVED lines=9> */
.L_x_879:
[----:B------:R-:W-:Y:S02]  /*240a0*/  IMAD.MOV.U32 R13, RZ, RZ, R6 ;  /* 0x000000ffff0d7224 */ /* 0x000fe400078e0006 */
[----:B------:R-:W-:-:S07]  /*240b0*/  IMAD.MOV.U32 R4, RZ, RZ, R14 ;  /* 0x000000ffff047224 */ /* 0x000fce00078e000e */
[----:B------:R-:W-:Y:S05]  /*240c0*/  WARPSYNC.COLLECTIVE R15, `(.L_x_880) ;  /* 0x000000000f087348 */ /* 0x000fea0003c00000 */
[----:B------:R0:W1:Y:S02]  /*240d0*/  SHFL.IDX P6, R14, R13, R12, R11 ;  /* 0x0000000c0d0e7389 */ /* 0x00006400000c000b */
[----:B01----:R-:W-:Y:S01]  /*240e0*/  ENDCOLLECTIVE ;  /* 0x000000000000791b */ /* 0x003fe20003800000 */
.L_x_880:
[----:B------:R-:W-:Y:S01]  /*240f0*/  IMAD.MOV.U32 R6, RZ, RZ, R14 ;  /* 0x000000ffff067224 */ /* 0x000fe200078e000e */
[----:B------:R-:W-:Y:S06]  /*24100*/  BRA `(.L_x_881) ;  /* 0xffffffd000907947 */ /* 0x000fec000383ffff */
.L_x_786:
[----:B------:R-:W-:Y:S01]  /*24110*/  BSSY B0, `(.L_x_882) ;  /* 0x0000007000007945 */ /* 0x000fe20003800000 */
[----:B------:R-:W-:Y:S02]  /*24120*/  IMAD.MOV.U32 R13, RZ, RZ, R7 ;  /* 0x000000ffff0d7224 */ /* 0x000fe400078e0007 */
[----:B------:R-:W-:Y:S02]  /*24130*/  IMAD.MOV.U32 R11, RZ, RZ, 0x1f ;  /* 0x0000001fff0b7424 */ /* 0x000fe400078e00ff */
[----:B------:R-:W-:-:S07]  /*24140*/  IMAD.MOV.U32 R15, RZ, RZ, -0x1 ;  /* 0xffffffffff0f7424 */ /* 0x000fce00078e00ff */
[----:B0123--:R-:W-:Y:S05]  /*24150*/  WARPSYNC.COLLECTIVE R15, `(.L_x_883) ;  /* 0x000000000f087348 */ /* 0x00ffea0003c00000 */
[----:B------:R4:W0:Y:S02]  /*24160*/  SHFL.IDX P6, R14, R13, R12, R11 ;  /* 0x0000000c0d0e7389 */ /* 0x00082400000c000b */
[----:B01234-:R-:W-:Y:S01]  /*24170*/  ENDCOLLECTIVE ;  /* 0x000000000000791b */ /* 0x01ffe20003800000 */
.L_x_883:
[----:B------:R-:W-:Y:S05]  /*24180*/  BSYNC B0 ;  /* 0x0000000000007941 */ /* 0x000fea0003800000 */
.L_x_882:
[----:B------:R-:W-:Y:S01]  /*24190*/  IMAD.MOV.U32 R7, RZ, RZ, R14 ;  /* 0x000000ffff077224 */ /* 0x000fe200078e000e */
[----:B------:R-:W-:Y:S06]  /*241a0*/  BRA `(.L_x_884) ;  /* 0xffffffd000807947 */ /* 0x000fec000383ffff */
.L_x_790:
[----:B0-----:R0:W1:Y:S02]  /*241b0*/  SYNCS.PHASECHK.TRANS64.TRYWAIT P0, [R0+URZ+0x34820], R3 ;  /* 0x03482003000075a7 */ /* 0x001064000800017f */
[----:B-1----:R-:W-:Y:S05]  /*241c0*/  @!P0 NANOSLEEP.SYNCS 0x989680 ;  /* 0x009896800000895d */ /* 0x002fea0003900000 */
[----:B------:R-:W1:Y:S02]  /*241d0*/  @!P0 SYNCS.PHASECHK.TRANS64 P0, [R0+URZ+0x34820], R3 ;  /* 0x03482003000085a7 */ /* 0x000e64000800007f */
[----:B-1----:R-:W-:Y:S05]  /*241e0*/  @!P0 BRA `(.L_x_790) ;  /* 0xfffffffc00f08947 */ /* 0x002fea000383ffff */
[----:B------:R-:W-:Y:S05]  /*241f0*/  BRA `(.L_x_885) ;  /* 0xffffffd800147947 */ /* 0x000fea000383ffff */
.L_x_791:
        /* <DEDUP_REMOVED lines=11> */
.L_x_887:
[----:B------:R-:W-:Y:S05]  /*242b0*/  BSYNC B0 ;  /* 0x0000000000007941 */ /* 0x000fea0003800000 */
.L_x_886:
[----:B------:R-:W-:Y:S05]  /*242c0*/  BRA `(.L_x_888) ;  /* 0xffffffd400fc7947 */ /* 0x000fea000383ffff */
.L_x_792:
[----:B------:R-:W-:Y:S01]  /*242d0*/  BSSY B0, `(.L_x_889) ;  /* 0x0000006000007945 */ /* 0x000fe20003800000 */
[----:B------:R-:W-:-:S07]  /*242e0*/  IMAD.MOV.U32 R15, RZ, RZ, -0x1 ;  /* 0xffffffffff0f7424 */ /* 0x000fce00078e00ff */
[----:B01----:R-:W-:Y:S05]  /*242f0*/  WARPSYNC.COLLECTIVE R15, `(.L_x_890) ;  /* 0x000000000f0c7348 */ /* 0x003fea0003c00000 */
[----:B------:R-:W-:Y:S02]  /*24300*/  ELECT P6, UR62, PT ;  /* 0x00000000003e782f */ /* 0x000fe400038c0000 */
[----:B------:R-:W-:Y:S01]  /*24310*/  MOV R14, UR62 ;  /* 0x0000003e000e7c02 */ /* 0x000fe20008000f00 */
[----:B01----:R-:W-:Y:S10]  /*24320*/  ENDCOLLECTIVE ;  /* 0x000000000000791b */ /* 0x003ff40003800000 */
.L_x_890:
[----:B------:R-:W-:Y:S05]  /*24330*/  BSYNC B0 ;  /* 0x0000000000007941 */ /* 0x000fea0003800000 */
.L_x_889:
[----:B------:R-:W-:Y:S05]  /*24340*/  BRA `(.L_x_891) ;  /* 0xffffffd400f07947 */ /* 0x000fea000383ffff */
.L_x_794:
[----:B0-----:R0:W1:Y:S02]  /*24350*/  SYNCS.PHASECHK.TRANS64.TRYWAIT P0, [R6+URZ], R5 ;  /* 0x00000005060075a7 */ /* 0x001064000800017f */
[----:B-1----:R-:W-:Y:S05]  /*24360*/  @!P0 NANOSLEEP.SYNCS 0x989680 ;  /* 0x009896800000895d */ /* 0x002fea0003900000 */
[----:B------:R-:W1:Y:S02]  /*24370*/  @!P0 SYNCS.PHASECHK.TRANS64 P0, [R6+URZ], R5 ;  /* 0x00000005060085a7 */ /* 0x000e64000800007f */
[----:B-1----:R-:W-:Y:S05]  /*24380*/  @!P0 BRA `(.L_x_794) ;  /* 0xfffffffc00f08947 */ /* 0x002fea000383ffff */
[----:B------:R-:W-:Y:S05]  /*24390*/  BRA `(.L_x_892) ;  /* 0xffffffd800307947 */ /* 0x000fea000383ffff */
.L_x_795:
[----:B-1----:R1:W2:Y:S02]  /*243a0*/  SYNCS.PHASECHK.TRANS64.TRYWAIT P0, [R7+URZ], R2 ;  /* 0x00000002070075a7 */ /* 0x0022a4000800017f */
[----:B--2---:R-:W-:Y:S05]  /*243b0*/  @!P0 NANOSLEEP.SYNCS 0x989680 ;  /* 0x009896800000895d */ /* 0x004fea0003900000 */
[----:B------:R-:W2:Y:S02]  /*243c0*/  @!P0 SYNCS.PHASECHK.TRANS64 P0, [R7+URZ], R2 ;  /* 0x00000002070085a7 */ /* 0x000ea4000800007f */
[----:B--2---:R-:W-:Y:S05]  /*243d0*/  @!P0 BRA `(.L_x_795) ;  /* 0xfffffffc00f08947 */ /* 0x004fea000383ffff */
[----:B------:R-:W-:Y:S05]  /*243e0*/  BRA `(.L_x_893) ;  /* 0xffffffd800247947 */ /* 0x000fea000383ffff */
.L_x_797:
[----:B--2---:R2:W3:Y:S02]  /*243f0*/  SYNCS.PHASECHK.TRANS64.TRYWAIT P0, [R4+URZ], R5 ;  /* 0x00000005040075a7 */ /* 0x0044e4000800017f */
[----:B---3--:R-:W-:Y:S05]  /*24400*/  @!P0 NANOSLEEP.SYNCS 0x989680 ;  /* 0x009896800000895d */ /* 0x008fea0003900000 */
[----:B------:R-:W3:Y:S02]  /*24410*/  @!P0 SYNCS.PHASECHK.TRANS64 P0, [R4+URZ], R5 ;  /* 0x00000005040085a7 */ /* 0x000ee4000800007f */
[----:B---3--:R-:W-:Y:S05]  /*24420*/  @!P0 BRA `(.L_x_797) ;  /* 0xfffffffc00f08947 */ /* 0x008fea000383ffff */
[----:B------:R-:W-:Y:S05]  /*24430*/  BRA `(.L_x_894) ;  /* 0xffffffd800287947 */ /* 0x000fea000383ffff */
.L_x_895:
        /* <DEDUP_REMOVED lines=12> */
.L_x_14989:


//--------------------- .text._ZN7cutlass13device_kernelIN5flash11enable_sm90INS1_16FlashAttnFwdSm90INS1_25CollectiveMainloopFwdSm90ILi2EN4cute5tupleIJNS5_1CILi1EEES8_S8_EEENS6_IJNS7_ILi128EEENS7_ILi96EEENS7_ILi192EEEEEELi128ENS_10bfloat16_tEfNS_4arch4Sm90ELb0ELb1ELb0ELb0ELb0ELb0ELb0ELb1ELb1ELb1ELb1ELb0EEENS1_21CollectiveEpilogueFwdINS6_IJSA_SA_SB_EEES9_SE_SG_Li256ELb0ELb1ELb1ELb0EEENS1_19SingleTileSchedulerILb0ELb1ELb1ELi128EEEEEEEEEvNT_6ParamsE --------------------------
	.section	.text._ZN7cutlass13device_kernelIN5flash11enable_sm90INS1_16FlashAttnFwdSm90INS1_25CollectiveMainloopFwdSm90ILi2EN4cute5tupleIJNS5_1CILi1EEES8_S8_EEENS6_IJNS7_ILi128EEENS7_ILi96EEENS7_ILi192EEEEEELi128ENS_10bfloat16_tEfNS_4arch4Sm90ELb0ELb1ELb0ELb0ELb0ELb0ELb0ELb1ELb1ELb1ELb1ELb0EEENS1_21CollectiveEpilogueFwdINS6_IJSA_SA_SB_EEES9_SE_SG_Li256ELb0ELb1ELb1ELb0EEENS1_19SingleTileSchedulerILb0ELb1ELb1ELi128EEEEEEEEEvNT_6ParamsE,"ax",@progbits
	.align	128
.text._ZN7cutlass13device_kernelIN5flash11enable_sm90INS1_16FlashAttnFwdSm90INS1_25CollectiveMainloopFwdSm90ILi2EN4cute5tupleIJNS5_1CILi1EEES8_S8_EEENS6_IJNS7_ILi128EEENS7_ILi96EEENS7_ILi192EEEEEELi128ENS_10bfloat16_tEfNS_4arch4Sm90ELb0ELb1ELb0ELb0ELb0ELb0ELb0ELb1ELb1ELb1ELb1ELb0EEENS1_21CollectiveEpilogueFwdINS6_IJSA_SA_SB_EEES9_SE_SG_Li256ELb0ELb1ELb1ELb0EEENS1_19SingleTileSchedulerILb0ELb1ELb1ELi128EEEEEEEEEvNT_6ParamsE:
        .type           _ZN7cutlass13device_kernelIN5flash11enable_sm90INS1_16FlashAttnFwdSm90INS1_25CollectiveMainloopFwdSm90ILi2EN4cute5tupleIJNS5_1CILi1EEES8_S8_EEENS6_IJNS7_ILi128EEENS7_ILi96EEENS7_ILi192EEEEEELi128ENS_10bfloat16_tEfNS_4arch4Sm90ELb0ELb1ELb0ELb0ELb0ELb0ELb0ELb1ELb1ELb1ELb1ELb0EEENS1_21CollectiveEpilogueFwdINS6_IJSA_SA_SB_EEES9_SE_SG_Li256ELb0ELb1ELb1ELb0EEENS1_19SingleTileSchedulerILb0ELb1ELb1ELi128EEEEEEEEEvNT_6ParamsE,@function
        .size           _ZN7cutlass13device_kernelIN5flash11enable_sm90INS1_16FlashAttnFwdSm90INS1_25CollectiveMainloopFwdSm90ILi2EN4cute5tupleIJNS5_1CILi1EEES8_S8_EEENS6_IJNS7_ILi128EEENS7_ILi96EEENS7_ILi192EEEEEELi128ENS_10bfloat16_tEfNS_4arch4Sm90ELb0ELb1ELb0ELb0ELb0ELb0ELb0ELb1ELb1ELb1ELb1ELb0EEENS1_21CollectiveEpilogueFwdINS6_IJSA_SA_SB_EEES9_SE_SG_Li256ELb0ELb1ELb1ELb0EEENS1_19SingleTileSchedulerILb0ELb1ELb1ELi128EEEEEEEEEvNT_6ParamsE,(.L_x_14990 - _ZN7cutlass13device_kernelIN5flash11enable_sm90INS1_16FlashAttnFwdSm90INS1_25CollectiveMainloopFwdSm90ILi2EN4cute5tupleIJNS5_1CILi1EEES8_S8_EEENS6_IJNS7_ILi128EEENS7_ILi96EEENS7_ILi192EEEEEELi128ENS_10bfloat16_tEfNS_4arch4Sm90ELb0ELb1ELb0ELb0ELb0ELb0ELb0ELb1ELb1ELb1ELb1ELb0EEENS1_21CollectiveEpilogueFwdINS6_IJSA_SA_SB_EEES9_SE_SG_Li256ELb0ELb1ELb1ELb0EEENS1_19SingleTileSchedulerILb0ELb1ELb1ELi128EEEEEEEEEvNT_6ParamsE)
        .other          _ZN7cutlass13device_kernelIN5flash11enable_sm90INS1_16FlashAttnFwdSm90INS1_25CollectiveMainloopFwdSm90ILi2EN4cute5tupleIJNS5_1CILi1EEES8_S8_EEENS6_IJNS7_ILi128EEENS7_ILi96EEENS7_ILi192EEEEEELi128ENS_10bfloat16_tEfNS_4arch4Sm90ELb0ELb1ELb0ELb0ELb0ELb0ELb0ELb1ELb1ELb1ELb1ELb0EEENS1_21CollectiveEpilogueFwdINS6_IJSA_SA_SB_EEES9_SE_SG_Li256ELb0ELb1ELb1ELb0EEENS1_19SingleTileSchedulerILb0ELb1ELb1ELi128EEEEEEEEEvNT_6ParamsE,@"STO_CUDA_ENTRY STV_DEFAULT"
_ZN7cutlass13device_kernelIN5flash11enable_sm90INS1_16FlashAttnFwdSm90INS1_25CollectiveMainloopFwdSm90ILi2EN4cute5tupleIJNS5_1CILi1EEES8_S8_EEENS6_IJNS7_ILi128EEENS7_ILi96EEENS7_ILi192EEEEEELi128ENS_10bfloat16_tEfNS_4arch4Sm90ELb0ELb1ELb0ELb0ELb0ELb0ELb0ELb1ELb1ELb1ELb1ELb0EEENS1_21CollectiveEpilogueFwdINS6_IJSA_SA_SB_EEES9_SE_SG_Li256ELb0ELb1ELb1ELb0EEENS1_19SingleTileSchedulerILb0ELb1ELb1ELi128EEEEEEEEEvNT_6ParamsE:
        /* <DEDUP_REMOVED lines=17> */
.L_x_897:
[----:B------:R-:W-:Y:S05]  /*0110*/  BSYNC B0 ;  /* 0x0000000000007941 */ /* 0x000fea0003800000 */
.L_x_896:
        /* <DEDUP_REMOVED lines=40> */
.L_x_898:
        /* <DEDUP_REMOVED lines=22> */
.L_x_899:
        /* <DEDUP_REMOVED lines=18> */
.L_x_900:
        /* <DEDUP_REMOVED lines=22> */
.L_x_901:
        /* <DEDUP_REMOVED lines=22> */
.L_x_902:
        /* <DEDUP_REMOVED lines=9> */
.L_x_905:
        /* <DEDUP_REMOVED lines=18> */
[----:B------:R-:W0:Y:S01]  /*0a90*/  LDC R0, c[0x0][0x448] ;  /* 0x00011200ff007b82 */ /* 0x000e220000000800 */
[----:B------:R-:W1:Y:S01]  /*0aa0*/  S2R R22, SR_CTAID.X ;  /* 0x0000000000167919 */ /* 0x000e620000002500 */
[----:B------:R-:W2:Y:S06]  /*0ab0*/  S2R R4, SR_TID.X ;  /* 0x0000000000047919 */ /* 0x000eac0000002100 */
[----:B------:R-:W3:Y:S08]  /*0ac0*/  LDC.64 R2, c[0x0][0x418] ;  /* 0x00010600ff027b82 */ /* 0x000ef00000000a00 */
[----:B------:R-:W4:Y:S01]  /*0ad0*/  LDC.64 R10, c[0x0][0x9e0] ;  /* 0x00027800ff0a7b82 */ /* 0x000f220000000a00 */
[----:B0-----:R-:W-:-:S07]  /*0ae0*/  ISETP.NE.AND P1, PT, R0, 0x1, PT ;  /* 0x000000010000780c */ /* 0x001fce0003f25270 */
[----:B------:R-:W0:Y:S01]  /*0af0*/  LDC R8, c[0x0][0x288] ;  /* 0x0000a200ff087b82 */ /* 0x000e220000000800 */
[----:B---3--:R-:W-:-:S07]  /*0b00*/  ISETP.NE.U32.AND P0, PT, R2, RZ, PT ;  /* 0x000000ff0200720c */ /* 0x008fce0003f05070 */
[----:B------:R-:W3:Y:S01]  /*0b10*/  LDC R16, c[0x0][0x424] ;  /* 0x00010900ff107b82 */ /* 0x000ee20000000800 */
[----:B-1----:R-:W-:Y:S01]  /*0b20*/  IMAD.SHL.U32 R22, R22, 0x80, RZ ;  /* 0x0000008016167824 */ /* 0x002fe200078e00ff */
[----:B------:R-:W-:Y:S01]  /*0b30*/  ISETP.NE.AND.EX P0, PT, R3, RZ, PT, P0 ;  /* 0x000000ff0300720c */ /* 0x000fe20003f05300 */
[----:B--2---:R-:W-:Y:S02]  /*0b40*/  VIADD R73, R4, 0xffffff80 ;  /* 0xffffff8004497836 */ /* 0x004fe40000000000 */
[----:B------:R-:W-:Y:S01]  /*0b50*/  @P1 VIADD R0, R22, 0x7f ;  /* 0x0000007f16001836 */ /* 0x000fe20000000000 */
[----:B----4-:R-:W-:Y:S02]  /*0b60*/  ISETP.GE.AND P2, PT, R11, 0x1, PT ;  /* 0x000000010b00780c */ /* 0x010fe40003f46270 */
[----:B------:R-:W1:Y:S08]  /*0b70*/  @P1 LDC R5, c[0x0][0x44c] ;  /* 0x00011300ff051b82 */ /* 0x000e700000000800 */
[----:B------:R-:W2:Y:S01]  /*0b80*/  @P1 LDC R7, c[0x0][0x450] ;  /* 0x00011400ff071b82 */ /* 0x000ea20000000800 */
[----:B0-----:R-:W-:-:S07]  /*0b90*/  IADD3 R3, -R8, 0x1, RZ ;  /* 0x0000000108037810 */ /* 0x001fce0007ffe1ff */
[----:B------:R-:W0:Y:S01]  /*0ba0*/  LDC R23, c[0x0][0x2f0] ;  /* 0x0000bc00ff177b82 */ /* 0x000e220000000800 */
[----:B---3--:R-:W-:Y:S01]  /*0bb0*/  SEL R16, R16, 0x1, P0 ;  /* 0x0000000110107807 */ /* 0x008fe20000000000 */
[----:B-1----:R-:W-:-:S04]  /*0bc0*/  @P1 IMAD.HI.U32 R2, R0, R5, RZ ;  /* 0x0000000500021227 */ /* 0x002fc800078e00ff */
[----:B------:R-:W-:Y:S01]  /*0bd0*/  VIADD R0, R22, 0x7f ;  /* 0x0000007f16007836 */ /* 0x000fe20000000000 */
[----:B--2---:R-:W-:Y:S01]  /*0be0*/  @P1 SHF.R.U32.HI R0, RZ, R7, R2 ;  /* 0x00000007ff001219 */ /* 0x004fe20000011602 */
[CC--:B0-----:R-:W-:Y:S02]  /*0bf0*/  IMAD R3, R16.reuse, R23.reuse, R3 ;  /* 0x0000001710037224 */ /* 0x0c1fe400078e0203 */
[----:B------:R-:W-:Y:S02]  /*0c00*/  IMAD R19, R16, R23, RZ ;  /* 0x0000001710137224 */ /* 0x000fe400078e02ff */
[----:B------:R-:W-:-:S04]  /*0c10*/  IMAD.IADD R3, R3, 0x1, R0 ;  /* 0x0000000103037824 */ /* 0x000fc800078e0200 */
[----:B------:R-:W-:Y:S01]  /*0c20*/  IMAD.IADD R0, R3, 0x1, R10 ;  /* 0x0000000103007824 */ /* 0x000fe200078e020a */
[----:B------:R-:W-:Y:S06]  /*0c30*/  @!P2 BRA `(.L_x_907) ;  /* 0x000000000040a947 */ /* 0x000fec0003800000 */
[C---:B------:R-:W-:Y:S01]  /*0c40*/  ISETP.GT.AND P0, PT, R3.reuse, RZ, PT ;  /* 0x000000ff0300720c */ /* 0x040fe20003f04270 */
[----:B------:R-:W-:-:S12]  /*0c50*/  VIADD R2, R3, 0xffffffff ;  /* 0xffffffff03027836 */ /* 0x000fd80000000000 */
[----:B------:R-:W-:Y:S05]  /*0c60*/  @P0 BRA `(.L_x_908) ;  /* 0x00000000001c0947 */ /* 0x000fea0003800000 */
[----:B------:R-:W-:Y:S01]  /*0c70*/  ISETP.NE.AND P0, PT, R11, 0x1, PT ;  /* 0x000000010b00780c */ /* 0x000fe20003f05270 */
[----:B------:R-:W-:-:S12]  /*0c80*/  IMAD.MOV R3, RZ, RZ, -R3 ;  /* 0x000000ffff037224 */ /* 0x000fd800078e0a03 */
[----:B------:R-:W0:Y:S02]  /*0c90*/  @P0 LDC.64 R4, c[0x0][0x9e8] ;  /* 0x00027a00ff040b82 */ /* 0x000e240000000a00 */
[----:B0-----:R-:W-:-:S05]  /*0ca0*/  @P0 IMAD.HI.U32 R2, R3, R4, RZ ;  /* 0x0000000403020227 */ /* 0x001fca00078e00ff */
[----:B------:R-:W-:-:S04]  /*0cb0*/  @P0 SHF.R.U32.HI R3, RZ, R5, R2 ;  /* 0x00000005ff030219 */ /* 0x000fc80000011602 */
[----:B------:R-:W-:Y:S01]  /*0cc0*/  LOP3.LUT R2, RZ, R3, RZ, 0x33, !PT ;  /* 0x00000003ff027212 */ /* 0x000fe200078e33ff */
[----:B------:R-:W-:Y:S06]  /*0cd0*/  BRA `(.L_x_909) ;  /* 0x0000000000107947 */ /* 0x000fec0003800000 */
.L_x_908:
[----:B------:R-:W-:-:S13]  /*0ce0*/  ISETP.NE.AND P0, PT, R11, 0x1, PT ;  /* 0x000000010b00780c */ /* 0x000fda0003f05270 */
[----:B------:R-:W0:Y:S02]  /*0cf0*/  @P0 LDC.64 R4, c[0x0][0x9e8] ;  /* 0x00027a00ff040b82 */ /* 0x000e240000000a00 */
[----:B0-----:R-:W-:-:S05]  /*0d00*/  @P0 IMAD.HI.U32 R4, R2, R4, RZ ;  /* 0x0000000402040227 */ /* 0x001fca00078e00ff */
[----:B------:R-:W-:-:S07]  /*0d10*/  @P0 SHF.R.U32.HI R2, RZ, R5, R4 ;  /* 0x00000005ff020219 */ /* 0x000fce0000011604 */
.L_x_909:
[----:B------:R-:W-:-:S05]  /*0d20*/  IMAD R3, R2, R11, R11 ;  /* 0x0000000b02037224 */ /* 0x000fca00078e020b */
[----:B------:R-:W-:-:S07]  /*0d30*/  VIMNMX R0, R0, R3, PT ;  /* 0x0000000300007248 */ /* 0x000fce0003fe0100 */
.L_x_907:
[----:B------:R-:W0:Y:S01]  /*0d40*/  @P1 LDC R3, c[0x0][0x44c] ;  /* 0x00011300ff031b82 */ /* 0x000e220000000800 */
[----:B------:R-:W-:Y:S01]  /*0d50*/  VIADD R2, R0, 0x5f ;  /* 0x0000005f00027836 */ /* 0x000fe20000000000 */
[----:B------:R-:W-:Y:S01]  /*0d60*/  ULDC UR4, c[0x0][0x9dc] ;  /* 0x0002770000047ab9 */ /* 0x000fe20000000800 */
[----:B------:R-:W-:Y:S02]  /*0d70*/  IMAD R0, R16, R23, 0x5f ;  /* 0x0000005f10007424 */ /* 0x000fe400078e0217 */
[----:B------:R-:W-:-:S03]  /*0d80*/  IMAD.HI R2, R2, 0x2aaaaaab, RZ ;  /* 0x2aaaaaab02027827 */ /* 0x000fc600078e02ff */
[----:B------:R-:W1:Y:S01]  /*0d90*/  @P1 LDC R7, c[0x0][0x450] ;  /* 0x00011400ff071b82 */ /* 0x000e620000000800 */
[----:B------:R-:W-:Y:S01]  /*0da0*/  IMAD.HI R0, R0, 0x2aaaaaab, RZ ;  /* 0x2aaaaaab00007827 */ /* 0x000fe200078e02ff */
[----:B------:R-:W-:-:S03]  /*0db0*/  SHF.R.U32.HI R5, RZ, 0x1f, R2 ;  /* 0x0000001fff057819 */ /* 0x000fc60000011602 */
[----:B------:R-:W-:Y:S01]  /*0dc0*/  IMAD.MOV.U32 R4, RZ, RZ, R22 ;  /* 0x000000ffff047224 */ /* 0x000fe200078e0016 */
[----:B------:R-:W-:Y:S01]  /*0dd0*/  LEA.HI.SX32 R2, R2, R5, 0x1c ;  /* 0x0000000502027211 */ /* 0x000fe200078fe2ff */
[----:B------:R-:W-:Y:S02]  /*0de0*/  IMAD R23, R16, R23, -R8 ;  /* 0x0000001710177224 */ /* 0x000fe400078e0a08 */
[----:B0-----:R-:W-:Y:S01]  /*0df0*/  @P1 IMAD.HI.U32 R6, R22, R3, RZ ;  /* 0x0000000316061227 */ /* 0x001fe200078e00ff */
[----:B------:R-:W-:-:S04]  /*0e00*/  SHF.R.U32.HI R3, RZ, 0x1f, R0 ;  /* 0x0000001fff037819 */ /* 0x000fc80000011600 */
[----:B------:R-:W-:Y:S02]  /*0e10*/  LEA.HI.SX32 R3, R0, R3, 0x1c ;  /* 0x0000000300037211 */ /* 0x000fe400078fe2ff */
[----:B-1----:R-:W-:Y:S02]  /*0e20*/  @P1 SHF.R.U32.HI R4, RZ, R7, R6 ;  /* 0x00000007ff041219 */ /* 0x002fe40000011606 */
[----:B------:R-:W-:-:S03]  /*0e30*/  VIMNMX R9, R3, R2, PT ;  /* 0x0000000203097248 */ /* 0x000fc60003fe0100 */
[----:B------:R-:W-:-:S04]  /*0e40*/  IMAD.IADD R0, R23, 0x1, R4 ;  /* 0x0000000117007824 */ /* 0x000fc800078e0204 */
[----:B------:R-:W-:Y:S01]  /*0e50*/  VIADD R2, R0, -UR4 ;  /* 0x8000000400027c36 */ /* 0x000fe20008000000 */
[----:B------:R-:W-:Y:S06]  /*0e60*/  @!P2 BRA `(.L_x_910) ;  /* 0x00000000003ca947 */ /* 0x000fec0003800000 */
[----:B------:R-:W-:-:S13]  /*0e70*/  ISETP.GT.AND P0, PT, R0, -0x1, PT ;  /* 0xffffffff0000780c */ /* 0x000fda0003f04270 */
[----:B------:R-:W-:Y:S05]  /*0e80*/  @P0 BRA `(.L_x_911) ;  /* 0x00000000001c0947 */ /* 0x000fea0003800000 */
[----:B------:R-:W-:Y:S02]  /*0e90*/  ISETP.NE.AND P0, PT, R11, 0x1, PT ;  /* 0x000000010b00780c */ /* 0x000fe40003f05270 */
[----:B------:R-:W-:-:S11]  /*0ea0*/  LOP3.LUT R3, RZ, R0, RZ, 0x33, !PT ;  /* 0x00000000ff037212 */ /* 0x000fd600078e33ff */
[----:B------:R-:W0:Y:S02]  /*0eb0*/  @P0 LDC.64 R4, c[0x0][0x9e8] ;  /* 0x00027a00ff040b82 */ /* 0x000e240000000a00 */
[----:B0-----:R-:W-:-:S05]  /*0ec0*/  @P0 IMAD.HI.U32 R0, R3, R4, RZ ;  /* 0x0000000403000227 */ /* 0x001fca00078e00ff */
[----:B------:R-:W-:-:S04]  /*0ed0*/  @P0 SHF.R.U32.HI R3, RZ, R5, R0 ;  /* 0x00000005ff030219 */ /* 0x000fc80000011600 */
[----:B------:R-:W-:Y:S01]  /*0ee0*/  LOP3.LUT R0, RZ, R3, RZ, 0x33, !PT ;  /* 0x00000003ff007212 */ /* 0x000fe200078e33ff */
[----:B------:R-:W-:Y:S06]  /*0ef0*/  BRA `(.L_x_912) ;  /* 0x0000000000107947 */ /* 0x000fec0003800000 */
.L_x_911:
[----:B------:R-:W-:-:S13]  /*0f00*/  ISETP.NE.AND P0, PT, R11, 0x1, PT ;  /* 0x000000010b00780c */ /* 0x000fda0003f05270 */
[----:B------:R-:W0:Y:S02]  /*0f10*/  @P0 LDC.64 R4, c[0x0][0x9e8] ;  /* 0x00027a00ff040b82 */ /* 0x000e240000000a00 */
[----:B0-----:R-:W-:-:S05]  /*0f20*/  @P0 IMAD.HI.U32 R4, R0, R4, RZ ;  /* 0x0000000400040227 */ /* 0x001fca00078e00ff */
[----:B------:R-:W-:-:S07]  /*0f30*/  @P0 SHF.R.U32.HI R0, RZ, R5, R4 ;  /* 0x00000005ff000219 */ /* 0x000fce0000011604 */
.L_x_912:
[----:B------:R-:W-:-:S05]  /*0f40*/  IMAD R3, R0, R11, RZ ;  /* 0x0000000b00037224 */ /* 0x000fca00078e02ff */
[----:B------:R-:W-:-:S07]  /*0f50*/  VIMNMX R2, R2, R3, !PT ;  /* 0x0000000302027248 */ /* 0x000fce0007fe0100 */
.L_x_910:
[----:B------:R-:W-:Y:S01]  /*0f60*/  SHF.R.U32.HI R0, RZ, 0x10, R17 ;  /* 0x00000010ff007819 */ /* 0x000fe20000011611 */
[----:B------:R-:W-:Y:S01]  /*0f70*/  IMAD.HI R2, R2, 0x2aaaaaab, RZ ;  /* 0x2aaaaaab02027827 */ /* 0x000fe200078e02ff */
[----:B------:R-:W-:Y:S02]  /*0f80*/  LOP3.LUT R17, R17, 0xffff, RZ, 0xc0, !PT ;  /* 0x0000ffff11117812 */ /* 0x000fe400078ec0ff */
[----:B------:R-:W-:Y:S01]  /*0f90*/  ISETP.NE.AND P0, PT, R0, RZ, PT ;  /* 0x000000ff0000720c */ /* 0x000fe20003f05270 */
[----:B------:R-:W-:Y:S01]  /*0fa0*/  IMAD.MOV.U32 R72, RZ, RZ, RZ ;  /* 0x000000ffff487224 */ /* 0x000fe200078e00ff */
[----:B------:R-:W-:-:S04]  /*0fb0*/  SHF.R.U32.HI R3, RZ, 0x1f, R2 ;  /* 0x0000001fff037819 */ /* 0x000fc80000011602 */
[----:B------:R-:W-:-:S04]  /*0fc0*/  LEA.HI.SX32 R3, R2, R3, 0x1c ;  /* 0x0000000302037211 */ /* 0x000fc800078fe2ff */
[----:B------:R-:W-:-:S03]  /*0fd0*/  VIMNMX R8, RZ, R3, !PT ;  /* 0x00000003ff087248 */ /* 0x000fc60007fe0100 */
[----:B------:R-:W0:Y:S01]  /*0fe0*/  @!P0 LDC R0, c[0x0][0x9f0] ;  /* 0x00027c00ff008b82 */ /* 0x000e220000000800 */
[----:B------:R-:W-:-:S13]  /*0ff0*/  ISETP.GT.AND P1, PT, R9, R8, PT ;  /* 0x000000080900720c */ /* 0x000fda0003f24270 */
[----:B------:R-:W-:Y:S05]  /*1000*/  @!P1 BRA `(.L_x_913) ;  /* 0x0000000000709947 */ /* 0x000fea0003800000 */
[-C--:B0-----:R-:W-:Y:S02]  /*1010*/  IABS R6, R0.reuse ;  /* 0x0000000000067213 */ /* 0x081fe40000000000 */
[----:B------:R-:W-:Y:S02]  /*1020*/  IADD3 R2, R0, -0x1, R9 ;  /* 0xffffffff00027810 */ /* 0x000fe40007ffe009 */
[----:B------:R-:W0:Y:S03]  /*1030*/  I2F.RP R4, R6 ;  /* 0x0000000600047306 */ /* 0x000e260000209400 */
[----:B------:R-:W-:Y:S01]  /*1040*/  IMAD.IADD R5, R2, 0x1, -R8 ;  /* 0x0000000102057824 */ /* 0x000fe200078e0a08 */
[----:B------:R-:W-:-:S04]  /*1050*/  IABS R2, R0 ;  /* 0x0000000000027213 */ /* 0x000fc80000000000 */
[----:B------:R-:W-:Y:S02]  /*1060*/  IABS R10, R5 ;  /* 0x00000005000a7213 */ /* 0x000fe40000000000 */
[----:B------:R-:W-:-:S04]  /*1070*/  LOP3.LUT R5, R5, R0, RZ, 0x3c, !PT ;  /* 0x0000000005057212 */ /* 0x000fc800078e3cff */
[----:B------:R-:W-:Y:S01]  /*1080*/  ISETP.GE.AND P2, PT, R5, RZ, PT ;  /* 0x000000ff0500720c */ /* 0x000fe20003f46270 */
[----:B0-----:R-:W0:Y:S02]  /*1090*/  MUFU.RCP R4, R4 ;  /* 0x0000000400047308 */ /* 0x001e240000001000 */
[----:B0-----:R-:W-:Y:S02]  /*10a0*/  VIADD R3, R4, 0xffffffe ;  /* 0x0ffffffe04037836 */ /* 0x001fe40000000000 */
[----:B------:R-:W-:Y:S02]  /*10b0*/  IMAD.MOV R4, RZ, RZ, -R2 ;  /* 0x000000ffff047224 */ /* 0x000fe400078e0a02 */
[----:B------:R-:W-:Y:S02]  /*10c0*/  IMAD.MOV.U32 R2, RZ, RZ, RZ ;  /* 0x000000ffff027224 */ /* 0x000fe400078e00ff */
[----:B------:R-:W0:Y:S02]  /*10d0*/  F2I.FTZ.U32.TRUNC.NTZ R3, R3 ;  /* 0x0000000300037305 */ /* 0x000e24000021f000 */
[----:B0-----:R-:W-:-:S04]  /*10e0*/  IMAD.MOV R7, RZ, RZ, -R3 ;  /* 0x000000ffff077224 */ /* 0x001fc800078e0a03 */
[----:B------:R-:W-:-:S04]  /*10f0*/  IMAD R7, R7, R6, RZ ;  /* 0x0000000607077224 */ /* 0x000fc800078e02ff */
[----:B------:R-:W-:-:S04]  /*1100*/  IMAD.HI.U32 R2, R3, R7, R2 ;  /* 0x0000000703027227 */ /* 0x000fc800078e0002 */
[----:B------:R-:W-:-:S04]  /*1110*/  IMAD.MOV.U32 R3, RZ, RZ, R10 ;  /* 0x000000ffff037224 */ /* 0x000fc800078e000a */
        /* <DEDUP_REMOVED lines=11> */
.L_x_913:
[-C--:B------:R-:W-:Y:S01]  /*11d0*/  IMAD R17, R17, R72.reuse, R8 ;  /* 0x0000004811117224 */ /* 0x080fe200078e0208 */
[----:B------:R-:W-:Y:S01]  /*11e0*/  PLOP3.LUT P0, PT, PT, PT, PT, 0x80, 0x0 ;  /* 0x000000000000781c */ /* 0x000fe20003f0f070 */
[----:B0-----:R-:W-:Y:S01]  /*11f0*/  IMAD.MOV.U32 R0, RZ, RZ, RZ ;  /* 0x000000ffff007224 */ /* 0x001fe200078e00ff */
[----:B------:R-:W-:Y:S01]  /*1200*/  CS2R R86, SRZ ;  /* 0x0000000000567805 */ /* 0x000fe2000001ff00 */
[----:B------:R-:W-:Y:S01]  /*1210*/  IMAD.MOV.U32 R4, RZ, RZ, RZ ;  /* 0x000000ffff047224 */ /* 0x000fe200078e00ff */
[----:B------:R-:W-:Y:S02]  /*1220*/  VIADDMNMX R72, R17, R72, R9, PT ;  /* 0x0000004811487246 */ /* 0x000fe40003800109 */
[----:B------:R-:W-:Y:S02]  /*1230*/  CS2R R84, SRZ ;  /* 0x0000000000547805 */ /* 0x000fe4000001ff00 */
[----:B------:R-:W-:Y:S02]  /*1240*/  CS2R R82, SRZ ;  /* 0x0000000000527805 */ /* 0x000fe4000001ff00 */
[----:B------:R-:W-:-:S02]  /*1250*/  CS2R R80, SRZ ;  /* 0x0000000000507805 */ /* 0x000fc4000001ff00 */
[----:B------:R-:W-:Y:S02]  /*1260*/  ISETP.GT.AND P1, PT, R72, R17, PT ;  /* 0x000000114800720c */ /* 0x000fe40003f24270 */
        /* <DEDUP_REMOVED lines=33> */
[----:B------:R-:W-:-:S05]  /*1480*/  SHF.R.S32.HI R76, RZ, 0x7, R75 ;  /* 0x00000007ff4c7819 */ /* 0x000fca000001144b */
        /* <DEDUP_REMOVED lines=29> */
.L_x_915:
[----:B------:R-:W2:Y:S01]  /*1660*/  LDL.LU R20, [R1+0x14] ;  /* 0x0000140001147983 */ /* 0x000ea20000300800 */
[----:B------:R-:W-:-:S04]  /*1670*/  SHF.L.U32 R2, RZ, 0x1f, RZ ;  /* 0x0000001fff027819 */ /* 0x000fc800000006ff */
[----:B------:R-:W0:Y:S01]  /*1680*/  SYNCS.PHASECHK.TRANS64.TRYWAIT P1, [UR56+0x2a800], R2 ;  /* 0x02a80002ff0075a7 */ /* 0x000e220008020178 */
[----:B--2---:R-:W-:-:S04]  /*1690*/  LOP3.LUT R0, R20, 0x1, RZ, 0xfc, !PT ;  /* 0x0000000114007812 */ /* 0x004fc800078efcff */
[----:B------:R-:W-:Y:S01]  /*16a0*/  ISETP.NE.AND P0, PT, R0, 0x3, PT ;  /* 0x000000030000780c */ /* 0x000fe20003f05270 */
[----:B0-----:R-:W-:-:S12]  /*16b0*/  @!P1 BRA `(.L_x_916) ;  /* 0x0000010c00549947 */ /* 0x001fd80003800000 */
.L_x_1079:
[----:B------:R-:W-:Y:S05]  /*16c0*/  @!P0 BRA `(.L_x_917) ;  /* 0x0000000000048947 */ /* 0x000fea0003800000 */
[----:B------:R-:W-:Y:S01]  /*16d0*/  BPT.TRAP 0x1 ;  /* 0x000000040000795c */ /* 0x000fe20000300000 */
.L_x_917:
[----:B------:R1:W2:Y:S01]  /*16e0*/  SYNCS.PHASECHK.TRANS64.TRYWAIT P2, [UR56+0x2a830], R2 ;  /* 0x02a83002ff0075a7 */ /* 0x0002a20008040178 */
[----:B------:R-:W-:Y:S05]  /*16f0*/  @!P0 BRA `(.L_x_918) ;  /* 0x0000000000048947 */ /* 0x000fea0003800000 */
[----:B------:R-:W-:Y:S01]  /*1700*/  BPT.TRAP 0x1 ;  /* 0x000000040000795c */ /* 0x000fe20000300000 */
.L_x_918:
[----:B------:R-:W3:Y:S01]  /*1710*/  S2R R0, SR_TID.X ;  /* 0x0000000000007919 */ /* 0x000ee20000002100 */
[----:B------:R-:W-:-:S05]  /*1720*/  IMAD.U32 R6, RZ, RZ, UR36 ;  /* 0x00000024ff067e24 */ /* 0x000fca000f8e00ff */
[----:B------:R-:W-:Y:S02]  /*1730*/  LOP3.LUT R6, R6, 0x10000, RZ, 0xfc, !PT ;  /* 0x0001000006067812 */ /* 0x000fe400078efcff */
[----:B---3--:R-:W-:-:S04]  /*1740*/  LOP3.LUT R0, R0, 0x7f, RZ, 0xc0, !PT ;  /* 0x0000007f00007812 */ /* 0x008fc800078ec0ff */
[----:B------:R-:W-:Y:S01]  /*1750*/  ISETP.NE.AND P1, PT, R0, RZ, PT ;  /* 0x000000ff0000720c */ /* 0x000fe20003f25270 */
[----:B--2---:R-:W-:-:S12]  /*1760*/  @P2 BRA `(.L_x_919) ;  /* 0x0000000000082947 */ /* 0x004fd80003800000 */
[----:B------:R-:W2:Y:S02]  /*1770*/  SYNCS.PHASECHK.TRANS64.TRYWAIT P2, [UR56+0x2a830], R2 ;  /* 0x02a83002ff0075a7 */ /* 0x000ea40008040178 */
[----:B--2---:R-:W-:Y:S05]  /*1780*/  @!P2 BRA `(.L_x_920) ;  /* 0x0000010c0038a947 */ /* 0x004fea0003800000 */
.L_x_919:
[----:B------:R-:W-:Y:S05]  /*1790*/  WARPSYNC.ALL ;  /* 0x0000000000007948 */ /* 0x000fea0003800000 */
[----:B------:R-:W-:Y:S01]  /*17a0*/  IMAD.MOV.U32 R7, RZ, RZ, 0x40000040 ;  /* 0x40000040ff077424 */ /* 0x000fe200078e00ff */
[----:B------:R-:W-:Y:S01]  /*17b0*/  UIADD3 UR4, UR56, 0x18400, URZ ;  /* 0x0001840038047890 */ /* 0x000fe2000fffe03f */
[----:B------:R-:W-:Y:S01]  /*17c0*/  R2UR UR8, R6 ;  /* 0x00000000060872ca */ /* 0x000fe200000e0000 */
[----:B------:R-:W-:Y:S02]  /*17d0*/  WARPGROUP.ARRIVE ;  /* 0x00000000000079c5 */ /* 0x000fe40000000000 */
[----:B------:R-:W-:Y:S01]  /*17e0*/  R2UR UR9, R7 ;  /* 0x00000000070972ca */ /* 0x000fe200000e0000 */
[----:B------:R-:W-:Y:S01]  /*17f0*/  USHF.R.U32.HI UR4, URZ, 0x4, UR4 ;  /* 0x000000043f047899 */ /* 0x000fe20008011604 */
[----:B------:R-:W2:Y:S01]  /*1800*/  LDC R160, c[0x0][0x448] ;  /* 0x00011200ffa07b82 */ /* 0x000ea20000000800 */
[----:B------:R-:W-:Y:S01]  /*1810*/  UMOV UR11, 0x40000040 ;  /* 0x40000040000b7882 */ /* 0x000fe20000000000 */
[----:B------:R-:W-:Y:S01]  /*1820*/  UMOV UR13, 0x40000040 ;  /* 0x40000040000d7882 */ /* 0x000fe20000000000 */
[----:B------:R-:W-:Y:S01]  /*1830*/  ULOP3.LUT UR4, UR4, 0x3fff, URZ, 0xc0, !UPT ;  /* 0x00003fff04047892 */ /* 0x000fe2000f8ec03f */
[----:B------:R-:W-:Y:S01]  /*1840*/  LOP3.LUT R0, R75, 0xffffff80, RZ, 0xc0, !PT ;  /* 0xffffff804b007812 */ /* 0x000fe200078ec0ff */
[----:B------:R-:W-:Y:S01]  /*1850*/  UMOV UR15, 0x40000040 ;  /* 0x40000040000f7882 */ /* 0x000fe20000000000 */
[----:B------:R-:W-:Y:S01]  /*1860*/  UMOV UR17, 0x40000040 ;  /* 0x4000004000117882 */ /* 0x000fe20000000000 */
[----:B------:R-:W-:Y:S01]  /*1870*/  ULOP3.LUT UR57, UR4, 0x10000, URZ, 0xfc, !UPT ;  /* 0x0001000004397892 */ /* 0x000fe2000f8efc3f */
[----:B------:R-:W-:Y:S01]  /*1880*/  LEA.HI R74, R74, R73, RZ, 0x2 ;  /* 0x000000494a4a7211 */ /* 0x000fe200078f10ff */
[----:B------:R-:W-:Y:S01]  /*1890*/  UMOV UR19, 0x40000040 ;  /* 0x4000004000137882 */ /* 0x000fe20000000000 */
[----:B------:R-:W-:Y:S01]  /*18a0*/  R2UR UR4, R6 ;  /* 0x00000000060472ca */ /* 0x000fe200000e0000 */
[----:B------:R-:W-:Y:S01]  /*18b0*/  UIADD3 UR14, UR57, 0x4, URZ ;  /* 0x00000004390e7890 */ /* 0x000fe2000fffe03f */
[----:B------:R-:W-:Y:S01]  /*18c0*/  IMAD.IADD R10, R73, 0x1, -R0 ;  /* 0x00000001490a7824 */ /* 0x000fe200078e0a00 */
[----:B------:R-:W-:Y:S01]  /*18d0*/  UIADD3 UR18, UR57, 0x6, URZ ;  /* 0x0000000639127890 */ /* 0x000fe2000fffe03f */
[----:B------:R-:W-:Y:S01]  /*18e0*/  LOP3.LUT R74, R74, 0xfffffffc, RZ, 0xc0, !PT ;  /* 0xfffffffc4a4a7812 */ /* 0x000fe200078ec0ff */
[----:B------:R-:W-:Y:S01]  /*18f0*/  UMOV UR10, UR57 ;  /* 0x00000039000a7c82 */ /* 0x000fe20008000000 */
[----:B------:R-:W-:Y:S01]  /*1900*/  UIADD3 UR22, UR57, 0x300, URZ ;  /* 0x0000030039167890 */ /* 0x000fe2000fffe03f */
[----:B------:R-:W-:Y:S01]  /*1910*/  HGMMA.64x96x16.F32.BF16 R24, gdesc[UR8], RZ, !UPT, gsb0 ;  /* 0x01600000081879f0 */ /* 0x000fe2000c0018ff */
[----:B------:R-:W-:Y:S01]  /*1920*/  UIADD3 UR10, UR57, 0x2, URZ ;  /* 0x00000002390a7890 */ /* 0x000fe2000fffe03f */
[----:B0-----:R-:W-:Y:S01]  /*1930*/  SHF.R.S32.HI R3, RZ, 0x1f, R10 ;  /* 0x0000001fff037819 */ /* 0x001fe2000001140a */
[----:B------:R-:W-:Y:S01]  /*1940*/  UMOV UR9, 0x40000040 ;  /* 0x4000004000097882 */ /* 0x000fe20000000000 */
[----:B------:R-:W-:Y:S01]  /*1950*/  UMOV UR11, 0x40000040 ;  /* 0x40000040000b7882 */ /* 0x000fe20000000000 */
[----:B------:R-:W-:Y:S01]  /*1960*/  UMOV UR21, 0x40000040 ;  /* 0x4000004000157882 */ /* 0x000fe20000000000 */
[----:B------:R-:W-:Y:S01]  /*1970*/  UIADD3 UR8, UR4, 0x2, URZ ;  /* 0x0000000204087890 */ /* 0x000fe2000fffe03f */
[----:B--2---:R-:W-:Y:S01]  /*1980*/  ISETP.NE.AND P2, PT, R160, 0x1, PT ;  /* 0x00000001a000780c */ /* 0x004fe20003f45270 */
[----:B------:R-:W-:Y:S01]  /*1990*/  UIADD3 UR12, UR4, 0x4, URZ ;  /* 0x00000004040c7890 */ /* 0x000fe2000fffe03f */
[CC--:B-1----:R-:W-:Y:S01]  /*19a0*/  LEA.HI R2, R3.reuse, R10.reuse, RZ, 0x2 ;  /* 0x0000000a03027211 */ /* 0x0c2fe200078f10ff */
[----:B------:R-:W-:Y:S01]  /*19b0*/  UIADD3 UR16, UR4, 0x6, URZ ;  /* 0x0000000604107890 */ /* 0x000fe2000fffe03f */
[----:B------:R-:W-:Y:S01]  /*19c0*/  LEA.HI R3, R3, R10, RZ, 0x5 ;  /* 0x0000000a03037211 */ /* 0x000fe200078f28ff */
[----:B------:R-:W-:Y:S01]  /*19d0*/  UIADD3 UR20, UR4, 0x400, URZ ;  /* 0x0000040004147890 */ /* 0x000fe2000fffe03f */
[--C-:B------:R-:W-:Y:S01]  /*19e0*/  SHF.R.S32.HI R0, RZ, 0x2, R2.reuse ;  /* 0x00000002ff007819 */ /* 0x100fe20000011402 */
[----:B------:R-:W-:Y:S01]  /*19f0*/  UMOV UR23, 0x40000040 ;  /* 0x4000004000177882 */ /* 0x000fe20000000000 */
[----:B------:R-:W-:Y:S01]  /*1a00*/  UIADD3 UR24, UR4, 0x402, URZ ;  /* 0x0000040204187890 */ /* 0x000fe2000fffe03f */
[----:B------:R-:W-:Y:S01]  /*1a10*/  SHF.R.S32.HI R5, RZ, 0x1f, R2 ;  /* 0x0000001fff057819 */ /* 0x000fe20000011402 */
[----:B------:R-:W-:Y:S01]  /*1a20*/  UIADD3 UR26, UR57, 0x302, URZ ;  /* 0x00000302391a7890 */ /* 0x000fe2000fffe03f */
[----:B------:R-:W-:Y:S01]  /*1a30*/  SHF.R.S32.HI R3, RZ, 0x5, R3 ;  /* 0x00000005ff037819 */ /* 0x000fe20000011403 */
[----:B------:R-:W-:Y:S01]  /*1a40*/  UMOV UR25, 0x40000040 ;  /* 0x4000004000197882 */ /* 0x000fe20000000000 */
[----:B------:R-:W-:Y:S01]  /*1a50*/  UMOV UR27, 0x40000040 ;  /* 0x40000040001b7882 */ /* 0x000fe20000000000 */
[----:B------:R-:W-:Y:S01]  /*1a60*/  UIADD3 UR28, UR4, 0x404, URZ ;  /* 0x00000404041c7890 */ /* 0x000fe2000fffe03f */
[----:B------:R-:W0:Y:S01]  /*1a70*/  @P2 LDC R12, c[0x0][0x44c] ;  /* 0x00011300ff0c2b82 */ /* 0x000e220000000800 */
[----:B------:R-:W-:Y:S01]  /*1a80*/  UIADD3 UR30, UR57, 0x304, URZ ;  /* 0x00000304391e7890 */ /* 0x000fe2000fffe03f */
[----:B------:R-:W-:Y:S01]  /*1a90*/  IMAD.IADD R74, R73, 0x1, -R74 ;  /* 0x00000001494a7824 */ /* 0x000fe200078e0a4a */
[----:B------:R-:W-:Y:S01]  /*1aa0*/  UMOV UR29, 0x40000040 ;  /* 0x40000040001d7882 */ /* 0x000fe20000000000 */
[----:B------:R-:W-:Y:S01]  /*1ab0*/  UMOV UR31, 0x40000040 ;  /* 0x40000040001f7882 */ /* 0x000fe20000000000 */
[----:B------:R-:W-:Y:S01]  /*1ac0*/  UIADD3 UR32, UR4, 0x406, URZ ;  /* 0x0000040604207890 */ /* 0x000fe2000fffe03f */
[----:B------:R-:W-:Y:S01]  /*1ad0*/  LEA.HI R4, R76, R76, RZ, 0x1 ;  /* 0x0000004c4c047211 */ /* 0x000fe200078f08ff */
[----:B------:R-:W-:Y:S01]  /*1ae0*/  UIADD3 UR34, UR57, 0x306, URZ ;  /* 0x0000030639227890 */ /* 0x000fe2000fffe03f */
[----:B------:R-:W-:Y:S01]  /*1af0*/  LEA.HI R5, R5, R0, RZ, 0x3 ;  /* 0x0000000005057211 */ /* 0x000fe200078f18ff */
[----:B------:R-:W-:Y:S01]  /*1b00*/  UMOV UR33, 0x40000040 ;  /* 0x4000004000217882 */ /* 0x000fe20000000000 */
[----:B------:R-:W-:Y:S01]  /*1b10*/  UMOV UR35, 0x40000040 ;  /* 0x4000004000237882 */ /* 0x000fe20000000000 */
[----:B------:R-:W-:Y:S01]  /*1b20*/  UIADD3 UR36, UR4, 0x800, URZ ;  /* 0x0000080004247890 */ /* 0x000fe2000fffe03f */
[----:B------:R-:W1:Y:S01]  /*1b30*/  @P2 LDC R11, c[0x0][0x450] ;  /* 0x00011400ff0b2b82 */ /* 0x000e620000000800 */
[----:B------:R-:W-:Y:S01]  /*1b40*/  UIADD3 UR38, UR57, 0x600, URZ ;  /* 0x0000060039267890 */ /* 0x000fe2000fffe03f */
[----:B------:R-:W-:Y:S01]  /*1b50*/  LOP3.LUT R9, R4, 0x3fffffe, RZ, 0xc0, !PT ;  /* 0x03fffffe04097812 */ /* 0x000fe200078ec0ff */
[----:B------:R-:W-:Y:S01]  /*1b60*/  UMOV UR37, 0x40000040 ;  /* 0x4000004000257882 */ /* 0x000fe20000000000 */
[----:B------:R-:W-:Y:S01]  /*1b70*/  UMOV UR39, 0x40000040 ;  /* 0x4000004000277882 */ /* 0x000fe20000000000 */
[----:B------:R-:W-:Y:S01]  /*1b80*/  UIADD3 UR40, UR4, 0x802, URZ ;  /* 0x0000080204287890 */ /* 0x000fe2000fffe03f */
[----:B------:R-:W-:Y:S01]  /*1b90*/  IMAD R8, R3, 0x10, R22 ;  /* 0x0000001003087824 */ /* 0x000fe200078e0216 */
[----:B------:R-:W-:Y:S01]  /*1ba0*/  UIADD3 UR42, UR57, 0x602, URZ ;  /* 0x00000602392a7890 */ /* 0x000fe2000fffe03f */
[----:B------:R-:W-:Y:S01]  /*1bb0*/  LEA.HI R4, R74, R74, RZ, 0x1 ;  /* 0x0000004a4a047211 */ /* 0x000fe200078f08ff */
[----:B------:R-:W-:Y:S01]  /*1bc0*/  UMOV UR41, 0x40000040 ;  /* 0x4000004000297882 */ /* 0x000fe20000000000 */
[----:B------:R-:W-:Y:S01]  /*1bd0*/  UMOV UR43, 0x40000040 ;  /* 0x40000040002b7882 */ /* 0x000fe20000000000 */
[----:B------:R-:W-:Y:S01]  /*1be0*/  UIADD3 UR44, UR4, 0x804, URZ ;  /* 0x00000804042c7890 */ /* 0x000fe2000fffe03f */
[----:B------:R-:W-:Y:S01]  /*1bf0*/  LOP3.LUT R5, R5, 0xfffffff8, RZ, 0xc0, !PT ;  /* 0xfffffff805057812 */ /* 0x000fe200078ec0ff */
[----:B------:R-:W-:Y:S01]  /*1c00*/  UIADD3 UR46, UR57, 0x604, URZ ;  /* 0x00000604392e7890 */ /* 0x000fe2000fffe03f */
[----:B------:R-:W-:Y:S01]  /*1c10*/  LOP3.LUT R3, R4, 0x1ffffffe, RZ, 0xc0, !PT ;  /* 0x1ffffffe04037812 */ /* 0x000fe200078ec0ff */
[----:B------:R-:W-:Y:S01]  /*1c20*/  UMOV UR45, 0x40000040 ;  /* 0x40000040002d7882 */ /* 0x000fe20000000000 */
[----:B------:R-:W-:Y:S01]  /*1c30*/  UMOV UR47, 0x40000040 ;  /* 0x40000040002f7882 */ /* 0x000fe20000000000 */
[----:B------:R-:W-:Y:S01]  /*1c40*/  UIADD3 UR48, UR4, 0x806, URZ ;  /* 0x0000080604307890 */ /* 0x000fe2000fffe03f */
[----:B------:R-:W-:Y:S01]  /*1c50*/  IADD3 R8, R8, R0, -R5 ;  /* 0x0000000008087210 */ /* 0x000fe20007ffe805 */
[----:B------:R-:W-:Y:S01]  /*1c60*/  UIADD3 UR50, UR57, 0x606, URZ ;  /* 0x0000060639327890 */ /* 0x000fe2000fffe03f */
[----:B------:R-:W-:Y:S01]  /*1c70*/  IMAD.IADD R9, R76, 0x1, -R9 ;  /* 0x000000014c097824 */ /* 0x000fe200078e0a09 */
[----:B------:R-:W-:Y:S01]  /*1c80*/  UMOV UR49, 0x40000040 ;  /* 0x4000004000317882 */ /* 0x000fe20000000000 */
[----:B------:R-:W-:Y:S01]  /*1c90*/  UMOV UR51, 0x40000040 ;  /* 0x4000004000337882 */ /* 0x000fe20000000000 */
[----:B------:R-:W-:Y:S01]  /*1ca0*/  IMAD.IADD R3, R74, 0x1, -R3 ;  /* 0x000000014a037824 */ /* 0x000fe200078e0a03 */
[----:B------:R-:W-:Y:S01]  /*1cb0*/  ULDC UR59, c[0x0][0x288] ;  /* 0x0000a200003b7ab9 */ /* 0x000fe20000000800 */
[----:B------:R-:W-:Y:S01]  /*1cc0*/  IMAD R8, R9, 0x40, R8 ;  /* 0x0000004009087824 */ /* 0x000fe200078e0208 */
[----:B------:R-:W2:Y:S01]  /*1cd0*/  LDC.64 R74, c[0x0][0x9e0] ;  /* 0x00027800ff4a7b82 */ /* 0x000ea20000000a00 */
[----:B------:R-:W-:Y:S01]  /*1ce0*/  IMAD.MOV.U32 R5, RZ, RZ, -0x60 ;  /* 0xffffffa0ff057424 */ /* 0x000fe200078e00ff */
[----:B------:R-:W-:Y:S01]  /*1cf0*/  ULDC UR4, c[0x0][0x9dc] ;  /* 0x0002770000047ab9 */ /* 0x000fe20000000800 */
[----:B------:R-:W-:Y:S01]  /*1d00*/  IMAD R9, R3, 0x8, R8 ;  /* 0x0000000803097824 */ /* 0x000fe200078e0208 */
[----:B------:R-:W-:Y:S01]  /*1d10*/  ULOP3.LUT UR5, URZ, UR4, URZ, 0x33, !UPT ;  /* 0x000000043f057292 */ /* 0x000fe2000f8e333f */
[----:B------:R-:W-:-:S02]  /*1d20*/  IMAD.U32 R3, RZ, RZ, UR56 ;  /* 0x00000038ff037e24 */ /* 0x000fc4000f8e00ff */
[----:B0-----:R-:W-:-:S04]  /*1d30*/  @P2 IMAD.HI.U32 R0, R9, R12, RZ ;  /* 0x0000000c09002227 */ /* 0x001fc800078e00ff */
[----:B------:R-:W-:Y:S01]  /*1d40*/  IMAD.MOV.U32 R4, RZ, RZ, R9 ;  /* 0x000000ffff047224 */ /* 0x000fe200078e0009 */
[----:B-1----:R-:W-:Y:S01]  /*1d50*/  @P2 SHF.R.U32.HI R4, RZ, R11, R0 ;  /* 0x0000000bff042219 */ /* 0x002fe20000011600 */
[----:B------:R-:W-:Y:S01]  /*1d60*/  @!P1 VIADD R0, R3, 0x2a840 ;  /* 0x0002a84003009836 */ /* 0x000fe20000000000 */
[----:B------:R-:W-:Y:S01]  /*1d70*/  LOP3.LUT R3, R2, 0x7ffffffc, RZ, 0xc0, !PT ;  /* 0x7ffffffc02037812 */ /* 0x000fe200078ec0ff */
[----:B------:R-:W-:Y:S02]  /*1d80*/  IMAD R5, R72, R5, 0x61 ;  /* 0x0000006148057424 */ /* 0x000fe400078e0205 */
[----:B------:R-:W0:Y:S01]  /*1d90*/  SHFL.IDX PT, R8, R4, RZ, 0x1c1f ;  /* 0x001c1fff04087589 */ /* 0x000e2200000e0000 */
[----:B------:R-:W-:Y:S01]  /*1da0*/  @!P1 PRMT R0, RZ, 0x654, R0 ;  /* 0x00000654ff009816 */ /* 0x000fe20000000000 */
[----:B------:R-:W-:Y:S02]  /*1db0*/  IMAD.IADD R10, R10, 0x1, -R3 ;  /* 0x000000010a0a7824 */ /* 0x000fe400078e0a03 */
[----:B------:R-:W-:-:S02]  /*1dc0*/  IMAD.U32 R12, RZ, RZ, UR5 ;  /* 0x00000005ff0c7e24 */ /* 0x000fc4000f8e00ff */
[----:B------:R-:W-:Y:S01]  /*1dd0*/  IMAD R2, R10, -0x2, R5 ;  /* 0xfffffffe0a027824 */ /* 0x000fe200078e0205 */
[----:B--2---:R-:W-:Y:S01]  /*1de0*/  ISETP.GE.AND P2, PT, R75, 0x1, PT ;  /* 0x000000014b00780c */ /* 0x004fe20003f46270 */
[----:B------:R-:W-:Y:S02]  /*1df0*/  VIADD R5, R5, 0xffffffff ;  /* 0xffffffff05057836 */ /* 0x000fe40000000000 */
[C---:B------:R-:W-:Y:S01]  /*1e00*/  VIADD R20, R2.reuse, 0xffffffff ;  /* 0xffffffff02147836 */ /* 0x040fe20000000000 */
[----:B------:R-:W-:Y:S02]  /*1e10*/  IADD3 R11, R2, -UR59, R19 ;  /* 0x8000003b020b7c10 */ /* 0x000fe4000fffe013 */
[----:B------:R-:W-:-:S03]  /*1e20*/  P2R R161, PR, RZ, 0x4 ;  /* 0x00000004ffa17803 */ /* 0x000fc60000000000 */
[C---:B------:R-:W-:Y:S02]  /*1e30*/  IMAD.IADD R14, R11.reuse, 0x1, R74 ;  /* 0x000000010b0e7824 */ /* 0x040fe400078e024a */
[----:B------:R-:W-:-:S04]  /*1e40*/  VIADD R15, R11, UR5 ;  /* 0x000000050b0f7c36 */ /* 0x000fc80008000000 */
[----:B0-----:R-:W-:Y:S01]  /*1e50*/  IMAD.IADD R2, R15, 0x1, R8 ;  /* 0x000000010f027824 */ /* 0x001fe200078e0208 */
[----:B------:R-:W-:Y:S02]  /*1e60*/  WARPGROUP.DEPBAR.LE gsb0, 0x0 ;  /* 0x00008000000079c5 */ /* 0x000fe40000010000 */
[----:B------:R-:W-:-:S06]  /*1e70*/  WARPGROUP.ARRIVE ;  /* 0x00000000000079c5 */ /* 0x000fcc0000000000 */
[----:B------:R-:W-:Y:S03]  /*1e80*/  HGMMA.64x96x16.F32.BF16 R24, gdesc[UR8], R24, gsb0 ;  /* 0x01600000081879f0 */ /* 0x000fe60008001818 */
        /* <DEDUP_REMOVED lines=31> */
[----:B------:R0:W-:Y:S02]  /*2080*/  @!P1 SYNCS.ARRIVE.TRANS64.RED.A1T0 RZ, [R0+URZ], RZ ;  /* 0x000000ff00ff99a7 */ /* 0x0001e4000810043f */
[----:B0-----:R-:W-:-:S04]  /*2090*/  IMAD R0, R72, -0x60, R19 ;  /* 0xffffffa048007824 */ /* 0x001fc800078e0213 */
[----:B------:R-:W-:-:S04]  /*20a0*/  VIADD R3, R0, 0x60 ;  /* 0x0000006000037836 */ /* 0x000fc80000000000 */
[----:B------:R-:W-:-:S05]  /*20b0*/  IMAD R13, R10, -0x2, R3 ;  /* 0xfffffffe0a0d7824 */ /* 0x000fca00078e0203 */
[----:B------:R-:W-:Y:S01]  /*20c0*/  VIADDMNMX R0, R8, R14, R13, PT ;  /* 0x0000000e08007246 */ /* 0x000fe2000380010d */
[----:B------:R-:W-:Y:S06]  /*20d0*/  @!P2 BRA `(.L_x_921) ;  /* 0x00000000004ca947 */ /* 0x000fec0003800000 */
[----:B------:R-:W-:Y:S01]  /*20e0*/  IADD3 R3, R19, -UR59, R8 ;  /* 0x8000003b13037c10 */ /* 0x000fe2000fffe008 */
[----:B------:R-:W-:Y:S03]  /*20f0*/  BSSY B0, `(.L_x_922) ;  /* 0x000000e000007945 */ /* 0x000fe60003800000 */
        /* <DEDUP_REMOVED lines=9> */
.L_x_923:
[----:B------:R-:W-:-:S13]  /*2190*/  ISETP.NE.AND P2, PT, R75, 0x1, PT ;  /* 0x000000014b00780c */ /* 0x000fda0003f45270 */
[----:B------:R-:W0:Y:S02]  /*21a0*/  @P2 LDC.64 R76, c[0x0][0x9e8] ;  /* 0x00027a00ff4c2b82 */ /* 0x000e240000000a00 */
[----:B0-----:R-:W-:-:S05]  /*21b0*/  @P2 IMAD.HI.U32 R8, R3, R76, RZ ;  /* 0x0000004c03082227 */ /* 0x001fca00078e00ff */
[----:B------:R-:W-:-:S07]  /*21c0*/  @P2 SHF.R.U32.HI R3, RZ, R77, R8 ;  /* 0x0000004dff032219 */ /* 0x000fce0000011608 */
.L_x_924:
[----:B------:R-:W-:Y:S05]  /*21d0*/  BSYNC B0 ;  /* 0x0000000000007941 */ /* 0x000fea0003800000 */
.L_x_922:
[----:B------:R-:W-:-:S05]  /*21e0*/  IMAD R3, R3, R75, R20 ;  /* 0x0000004b03037224 */ /* 0x000fca00078e0214 */
[----:B------:R-:W-:Y:S02]  /*21f0*/  VIMNMX R2, R2, R3, !PT ;  /* 0x0000000302027248 */ /* 0x000fe40007fe0100 */
[----:B------:R-:W-:-:S07]  /*2200*/  VIADDMNMX R0, R3, R75, R0, PT ;  /* 0x0000004b03007246 */ /* 0x000fce0003800100 */
.L_x_921:
[C---:B------:R-:W-:Y:S01]  /*2210*/  ISETP.GE.AND P2, PT, R5.reuse, 0x2, PT ;  /* 0x000000020500780c */ /* 0x040fe20003f46270 */
[----:B------:R-:W0:Y:S01]  /*2220*/  SHFL.IDX PT, R4, R4, 0x1, 0x1c1f ;  /* 0x003c1f0004047f89 */ /* 0x000e2200000e0000 */
[C---:B------:R-:W-:Y:S02]  /*2230*/  ISETP.GE.AND P6, PT, R5.reuse, 0x9, PT ;  /* 0x000000090500780c */ /* 0x040fe40003fc6270 */
[----:B------:R-:W-:Y:S02]  /*2240*/  ISETP.GT.AND P3, PT, R2, 0x1, !P2 ;  /* 0x000000010200780c */ /* 0x000fe40005764270 */
[----:B------:R-:W-:Y:S02]  /*2250*/  ISETP.GE.AND P4, PT, R5, 0xa, PT ;  /* 0x0000000a0500780c */ /* 0x000fe40003f86270 */
[----:B------:R-:W-:Y:S02]  /*2260*/  ISETP.LT.OR P3, PT, R0, 0x2, P3 ;  /* 0x000000020000780c */ /* 0x000fe40001f61670 */
[----:B------:R-:W-:-:S02]  /*2270*/  P2R R8, PR, RZ, 0x10 ;  /* 0x00000010ff087803 */ /* 0x000fc40000000000 */
[----:B------:R-:W-:Y:S02]  /*2280*/  FSEL R76, R25, -INF , !P3 ;  /* 0xff800000194c7808 */ /* 0x000fe40005800000 */
[----:B------:R-:W-:-:S04]  /*2290*/  ISETP.GT.AND P3, PT, R2, 0x8, !P6 ;  /* 0x000000080200780c */ /* 0x000fc80007764270 */
[----:B------:R-:W-:-:S04]  /*22a0*/  ISETP.LT.OR P3, PT, R0, 0x9, P3 ;  /* 0x000000090000780c */ /* 0x000fc80001f61670 */
[----:B------:R-:W-:Y:S02]  /*22b0*/  FSEL R28, R28, -INF , !P3 ;  /* 0xff8000001c1c7808 */ /* 0x000fe40005800000 */
[----:B------:R-:W-:Y:S02]  /*22c0*/  ISETP.GT.AND P3, PT, R2, 0x9, !P4 ;  /* 0x000000090200780c */ /* 0x000fe40006764270 */
[----:B------:R-:W-:Y:S02]  /*22d0*/  ISETP.GE.AND P4, PT, R5, 0x11, PT ;  /* 0x000000110500780c */ /* 0x000fe40003f86270 */
[----:B------:R-:W-:Y:S02]  /*22e0*/  ISETP.LT.OR P3, PT, R0, 0xa, P3 ;  /* 0x0000000a0000780c */ /* 0x000fe40001f61670 */
[----:B------:R-:W-:Y:S02]  /*22f0*/  P2R R11, PR, RZ, 0x10 ;  /* 0x00000010ff0b7803 */ /* 0x000fe40000000000 */
[----:B------:R-:W-:-:S02]  /*2300*/  FSEL R78, R29, -INF , !P3 ;  /* 0xff8000001d4e7808 */ /* 0x000fc40005800000 */
[----:B------:R-:W-:Y:S02]  /*2310*/  ISETP.GT.AND P3, PT, R2, 0x10, !P4 ;  /* 0x000000100200780c */ /* 0x000fe40006764270 */
[----:B------:R-:W-:Y:S02]  /*2320*/  ISETP.GE.AND P4, PT, R5, 0x12, PT ;  /* 0x000000120500780c */ /* 0x000fe40003f86270 */
[----:B------:R-:W-:Y:S02]  /*2330*/  ISETP.LT.OR P3, PT, R0, 0x11, P3 ;  /* 0x000000110000780c */ /* 0x000fe40001f61670 */
[----:B------:R-:W-:Y:S02]  /*2340*/  P2R R21, PR, RZ, 0x10 ;  /* 0x00000010ff157803 */ /* 0x000fe40000000000 */
[----:B------:R-:W-:Y:S02]  /*2350*/  FSEL R32, R32, -INF , !P3 ;  /* 0xff80000020207808 */ /* 0x000fe40005800000 */
[----:B------:R-:W-:-:S02]  /*2360*/  ISETP.GT.AND P3, PT, R2, 0x11, !P4 ;  /* 0x000000110200780c */ /* 0x000fc40006764270 */
[----:B------:R-:W-:Y:S02]  /*2370*/  ISETP.GE.AND P4, PT, R5, 0x19, PT ;  /* 0x000000190500780c */ /* 0x000fe40003f86270 */
[----:B------:R-:W-:Y:S02]  /*2380*/  ISETP.LT.OR P3, PT, R0, 0x12, P3 ;  /* 0x000000120000780c */ /* 0x000fe40001f61670 */
[----:B------:R-:W-:Y:S02]  /*2390*/  P2R R25, PR, RZ, 0x10 ;  /* 0x00000010ff197803 */ /* 0x000fe40000000000 */
[----:B------:R-:W-:Y:S02]  /*23a0*/  FSEL R80, R33, -INF , !P3 ;  /* 0xff80000021507808 */ /* 0x000fe40005800000 */
[----:B------:R-:W-:Y:S02]  /*23b0*/  ISETP.GT.AND P3, PT, R2, 0x18, !P4 ;  /* 0x000000180200780c */ /* 0x000fe40006764270 */
[----:B------:R-:W-:-:S02]  /*23c0*/  ISETP.GE.AND P4, PT, R5, 0x1a, PT ;  /* 0x0000001a0500780c */ /* 0x000fc40003f86270 */
[----:B------:R-:W-:Y:S02]  /*23d0*/  ISETP.LT.OR P3, PT, R0, 0x19, P3 ;  /* 0x000000190000780c */ /* 0x000fe40001f61670 */
[----:B------:R-:W-:Y:S02]  /*23e0*/  P2R R29, PR, RZ, 0x10 ;  /* 0x00000010ff1d7803 */ /* 0x000fe40000000000 */
[----:B------:R-:W-:Y:S02]  /*23f0*/  FSEL R36, R36, -INF , !P3 ;  /* 0xff80000024247808 */ /* 0x000fe40005800000 */
[----:B------:R-:W-:Y:S02]  /*2400*/  ISETP.GT.AND P3, PT, R2, 0x19, !P4 ;  /* 0x000000190200780c */ /* 0x000fe40006764270 */
[----:B------:R-:W-:Y:S02]  /*2410*/  ISETP.GE.AND P4, PT, R5, 0x21, PT ;  /* 0x000000210500780c */ /* 0x000fe40003f86270 */
[----:B------:R-:W-:-:S02]  /*2420*/  ISETP.LT.OR P3, PT, R0, 0x1a, P3 ;  /* 0x0000001a0000780c */ /* 0x000fc40001f61670 */
[----:B------:R-:W-:Y:S02]  /*2430*/  P2R R33, PR, RZ, 0x10 ;  /* 0x00000010ff217803 */ /* 0x000fe40000000000 */
[----:B------:R-:W-:Y:S02]  /*2440*/  FSEL R82, R37, -INF , !P3 ;  /* 0xff80000025527808 */ /* 0x000fe40005800000 */
[----:B------:R-:W-:Y:S02]  /*2450*/  ISETP.GT.AND P3, PT, R2, 0x20, !P4 ;  /* 0x000000200200780c */ /* 0x000fe40006764270 */
[----:B------:R-:W-:Y:S02]  /*2460*/  ISETP.GE.AND P4, PT, R5, 0x22, PT ;  /* 0x000000220500780c */ /* 0x000fe40003f86270 */
[----:B------:R-:W-:Y:S02]  /*2470*/  ISETP.LT.OR P3, PT, R0, 0x21, P3 ;  /* 0x000000210000780c */ /* 0x000fe40001f61670 */
[----:B------:R-:W-:-:S02]  /*2480*/  P2R R37, PR, RZ, 0x10 ;  /* 0x00000010ff257803 */ /* 0x000fc40000000000 */
[----:B------:R-:W-:Y:S02]  /*2490*/  FSEL R40, R40, -INF , !P3 ;  /* 0xff80000028287808 */ /* 0x000fe40005800000 */
[----:B------:R-:W-:Y:S02]  /*24a0*/  ISETP.GT.AND P3, PT, R2, 0x21, !P4 ;  /* 0x000000210200780c */ /* 0x000fe40006764270 */
[----:B------:R-:W-:Y:S02]  /*24b0*/  ISETP.GE.AND P4, PT, R5, 0x29, PT ;  /* 0x000000290500780c */ /* 0x000fe40003f86270 */
[----:B------:R-:W-:-:S04]  /*24c0*/  ISETP.LT.OR P3, PT, R0, 0x22, P3 ;  /* 0x000000220000780c */ /* 0x000fc80001f61670 */
[----:B------:R-:W-:Y:S02]  /*24d0*/  FSEL R84, R41, -INF , !P3 ;  /* 0xff80000029547808 */ /* 0x000fe40005800000 */
[----:B------:R-:W-:Y:S02]  /*24e0*/  ISETP.GT.AND P3, PT, R2, 0x28, !P4 ;  /* 0x000000280200780c */ /* 0x000fe40006764270 */
[----:B------:R-:W-:Y:S02]  /*24f0*/  P2R R41, PR, RZ, 0x10 ;  /* 0x00000010ff297803 */ /* 0x000fe40000000000 */
[----:B------:R-:W-:Y:S02]  /*2500*/  ISETP.LT.OR P3, PT, R0, 0x29, P3 ;  /* 0x000000290000780c */ /* 0x000fe40001f61670 */
[----:B------:R-:W-:Y:S02]  /*2510*/  ISETP.GE.AND P4, PT, R5, 0x2a, PT ;  /* 0x0000002a0500780c */ /* 0x000fe40003f86270 */
[----:B------:R-:W-:-:S02]  /*2520*/  FSEL R44, R44, -INF , !P3 ;  /* 0xff8000002c2c7808 */ /* 0x000fc40005800000 */
[----:B------:R-:W-:Y:S02]  /*2530*/  ISETP.GT.AND P3, PT, R2, 0x29, !P4 ;  /* 0x000000290200780c */ /* 0x000fe40006764270 */
[----:B------:R-:W-:Y:S02]  /*2540*/  P2R R73, PR, RZ, 0x10 ;  /* 0x00000010ff497803 */ /* 0x000fe40000000000 */
[----:B------:R-:W-:Y:S02]  /*2550*/  ISETP.LT.OR P3, PT, R0, 0x2a, P3 ;  /* 0x0000002a0000780c */ /* 0x000fe40001f61670 */
[----:B------:R-:W-:Y:S02]  /*2560*/  ISETP.GE.AND P4, PT, R5, 0x31, PT ;  /* 0x000000310500780c */ /* 0x000fe40003f86270 */
[----:B------:R-:W-:Y:S02]  /*2570*/  FSEL R86, R45, -INF , !P3 ;  /* 0xff8000002d567808 */ /* 0x000fe40005800000 */
[----:B------:R-:W-:-:S02]  /*2580*/  ISETP.GT.AND P3, PT, R2, 0x30, !P4 ;  /* 0x000000300200780c */ /* 0x000fc40006764270 */
[----:B------:R-:W-:Y:S02]  /*2590*/  P2R R45, PR, RZ, 0x10 ;  /* 0x00000010ff2d7803 */ /* 0x000fe40000000000 */
[----:B------:R-:W-:Y:S02]  /*25a0*/  ISETP.LT.OR P3, PT, R0, 0x31, P3 ;  /* 0x000000310000780c */ /* 0x000fe40001f61670 */
[----:B------:R-:W-:Y:S02]  /*25b0*/  ISETP.GE.AND P4, PT, R5, 0x32, PT ;  /* 0x000000320500780c */ /* 0x000fe40003f86270 */
[----:B------:R-:W-:Y:S02]  /*25c0*/  FSEL R48, R48, -INF , !P3 ;  /* 0xff80000030307808 */ /* 0x000fe40005800000 */
[----:B------:R-:W-:Y:S02]  /*25d0*/  ISETP.GT.AND P3, PT, R2, 0x31, !P4 ;  /* 0x000000310200780c */ /* 0x000fe40006764270 */
[----:B------:R-:W-:-:S02]  /*25e0*/  P2R R77, PR, RZ, 0x10 ;  /* 0x00000010ff4d7803 */ /* 0x000fc40000000000 */
[----:B------:R-:W-:Y:S02]  /*25f0*/  ISETP.LT.OR P3, PT, R0, 0x32, P3 ;  /* 0x000000320000780c */ /* 0x000fe40001f61670 */
[----:B------:R-:W-:Y:S02]  /*2600*/  ISETP.GE.AND P4, PT, R5, 0x39, PT ;  /* 0x000000390500780c */ /* 0x000fe40003f86270 */
[----:B------:R-:W-:Y:S02]  /*2610*/  FSEL R88, R49, -INF , !P3 ;  /* 0xff80000031587808 */ /* 0x000fe40005800000 */
[----:B------:R-:W-:Y:S02]  /*2620*/  ISETP.GT.AND P3, PT, R2, 0x38, !P4 ;  /* 0x000000380200780c */ /* 0x000fe40006764270 */
[----:B------:R-:W-:Y:S02]  /*2630*/  P2R R49, PR, RZ, 0x10 ;  /* 0x00000010ff317803 */ /* 0x000fe40000000000 */
[----:B------:R-:W-:-:S02]  /*2640*/  ISETP.LT.OR P3, PT, R0, 0x39, P3 ;  /* 0x000000390000780c */ /* 0x000fc40001f61670 */
[C---:B------:R-:W-:Y:S02]  /*2650*/  ISETP.GE.AND P4, PT, R5.reuse, 0x3a, PT ;  /* 0x0000003a0500780c */ /* 0x040fe40003f86270 */
[----:B------:R-:W-:Y:S02]  /*2660*/  FSEL R52, R52, -INF , !P3 ;  /* 0xff80000034347808 */ /* 0x000fe40005800000 */
[----:B------:R-:W-:Y:S02]  /*2670*/  ISETP.GT.AND P3, PT, R2, 0x39, !P4 ;  /* 0x000000390200780c */ /* 0x000fe40006764270 */
[----:B------:R-:W-:Y:S02]  /*2680*/  P2R R79, PR, RZ, 0x10 ;  /* 0x00000010ff4f7803 */ /* 0x000fe40000000000 */
[----:B------:R-:W-:Y:S02]  /*2690*/  ISETP.LT.OR P3, PT, R0, 0x3a, P3 ;  /* 0x0000003a0000780c */ /* 0x000fe40001f61670 */
[----:B------:R-:W-:-:S02]  /*26a0*/  ISETP.GE.AND P4, PT, R5, 0x41, PT ;  /* 0x000000410500780c */ /* 0x000fc40003f86270 */
        /* <DEDUP_REMOVED lines=24> */
[----:B------:R-:W-:Y:S02]  /*2830*/  ISETP.GE.AND P4, PT, R5, 0x52, PT ;  /* 0x000000520500780c */ /* 0x000fe40003f86270 */
[----:B------:R-:W-:Y:S02]  /*2840*/  FSEL R64, R64, -INF , !P3 ;  /* 0xff80000040407808 */ /* 0x000fe40005800000 */
[----:B------:R-:W-:Y:S02]  /*2850*/  ISETP.GT.AND P3, PT, R2, 0x51, !P4 ;  /* 0x000000510200780c */ /* 0x000fe40006764270 */
[----:B------:R-:W-:Y:S02]  /*2860*/  P2R R85, PR, RZ, 0x10 ;  /* 0x00000010ff557803 */ /* 0x000fe40000000000 */
[----:B------:R-:W-:-:S04]  /*2870*/  ISETP.LT.OR P3, PT, R0, 0x52, P3 ;  /* 0x000000520000780c */ /* 0x000fc80001f61670 */
[----:B------:R-:W-:Y:S02]  /*2880*/  FSEL R96, R65, -INF , !P3 ;  /* 0xff80000041607808 */ /* 0x000fe40005800000 */
[----:B------:R-:W-:-:S04]  /*2890*/  ISETP.GE.AND P3, PT, R5, 0x59, PT ;  /* 0x000000590500780c */ /* 0x000fc80003f66270 */
[----:B------:R-:W-:-:S04]  /*28a0*/  ISETP.GT.AND P4, PT, R2, 0x58, !P3 ;  /* 0x000000580200780c */ /* 0x000fc80005f84270 */
[----:B------:R-:W-:-:S04]  /*28b0*/  ISETP.LT.OR P4, PT, R0, 0x59, P4 ;  /* 0x000000590000780c */ /* 0x000fc80002781670 */
[----:B------:R-:W-:Y:S02]  /*28c0*/  FSEL R68, R68, -INF , !P4 ;  /* 0xff80000044447808 */ /* 0x000fe40006000000 */
[----:B------:R-:W-:-:S04]  /*28d0*/  ISETP.GE.AND P4, PT, R5, 0x1, PT ;  /* 0x000000010500780c */ /* 0x000fc80003f86270 */
[----:B------:R-:W-:-:S04]  /*28e0*/  ISETP.GT.AND P5, PT, R2, RZ, !P4 ;  /* 0x000000ff0200720c */ /* 0x000fc800067a4270 */
[----:B------:R-:W-:-:S04]  /*28f0*/  ISETP.LT.OR P5, PT, R0, 0x1, P5 ;  /* 0x000000010000780c */ /* 0x000fc80002fa1670 */
[----:B------:R-:W-:Y:S02]  /*2900*/  FSEL R24, R24, -INF , !P5 ;  /* 0xff80000018187808 */ /* 0x000fe40006800000 */
[----:B------:R-:W-:-:S04]  /*2910*/  ISETP.GE.AND P5, PT, R5, 0x5a, PT ;  /* 0x0000005a0500780c */ /* 0x000fc80003fa6270 */
[----:B------:R-:W-:Y:S02]  /*2920*/  P2R R65, PR, RZ, 0x20 ;  /* 0x00000020ff417803 */ /* 0x000fe40000000000 */
[----:B------:R-:W-:Y:S01]  /*2930*/  ISETP.GT.AND P5, PT, R2, 0x59, !P5 ;  /* 0x000000590200780c */ /* 0x000fe20006fa4270 */
[----:B0-----:R-:W-:-:S03]  /*2940*/  IMAD.IADD R2, R15, 0x1, R4 ;  /* 0x000000010f027824 */ /* 0x001fc600078e0204 */
[----:B------:R-:W-:Y:S02]  /*2950*/  ISETP.LT.OR P5, PT, R0, 0x5a, P5 ;  /* 0x0000005a0000780c */ /* 0x000fe40002fa1670 */
[----:B------:R-:W-:Y:S02]  /*2960*/  VIADDMNMX R0, R4, R14, R13, PT ;  /* 0x0000000e04007246 */ /* 0x000fe4000380010d */
[----:B------:R-:W-:Y:S02]  /*2970*/  FSEL R98, R69, -INF , !P5 ;  /* 0xff80000045627808 */ /* 0x000fe40006800000 */
[----:B------:R-:W-:-:S13]  /*2980*/  ISETP.GE.AND P5, PT, R75, 0x1, PT ;  /* 0x000000014b00780c */ /* 0x000fda0003fa6270 */
[----:B------:R-:W-:Y:S05]  /*2990*/  @!P5 BRA `(.L_x_925) ;  /* 0x00000000004cd947 */ /* 0x000fea0003800000 */
        /* <DEDUP_REMOVED lines=11> */
.L_x_927:
[----:B------:R-:W-:-:S13]  /*2a50*/  ISETP.NE.AND P5, PT, R75, 0x1, PT ;  /* 0x000000014b00780c */ /* 0x000fda0003fa5270 */
[----:B------:R-:W0:Y:S02]  /*2a60*/  @P5 LDC.64 R4, c[0x0][0x9e8] ;  /* 0x00027a00ff045b82 */ /* 0x000e240000000a00 */
[----:B0-----:R-:W-:-:S05]  /*2a70*/  @P5 IMAD.HI.U32 R4, R3, R4, RZ ;  /* 0x0000000403045227 */ /* 0x001fca00078e00ff */
[----:B------:R-:W-:-:S07]  /*2a80*/  @P5 SHF.R.U32.HI R3, RZ, R5, R4 ;  /* 0x00000005ff035219 */ /* 0x000fce0000011604 */
.L_x_928:
[----:B------:R-:W-:Y:S05]  /*2a90*/  BSYNC B0 ;  /* 0x0000000000007941 */ /* 0x000fea0003800000 */
.L_x_926:
[----:B------:R-:W-:-:S05]  /*2aa0*/  IMAD R3, R3, R75, R20 ;  /* 0x0000004b03037224 */ /* 0x000fca00078e0214 */
[----:B------:R-:W-:Y:S02]  /*2ab0*/  VIMNMX R2, R2, R3, !PT ;  /* 0x0000000302027248 */ /* 0x000fe40007fe0100 */
[----:B------:R-:W-:-:S07]  /*2ac0*/  VIADDMNMX R0, R3, R75, R0, PT ;  /* 0x0000004b03007246 */ /* 0x000fce0003800100 */
.L_x_925:
[----:B------:R-:W-:Y:S01]  /*2ad0*/  ISETP.GT.AND P2, PT, R2, 0x1, !P2 ;  /* 0x000000010200780c */ /* 0x000fe20005744270 */
[----:B------:R-:W-:Y:S01]  /*2ae0*/  ULDC UR4, c[0x0][0x988] ;  /* 0x0002620000047ab9 */ /* 0x000fe20000000800 */
[----:B------:R-:W-:Y:S01]  /*2af0*/  FMNMX.FTZ R3, R24, R76, !PT ;  /* 0x0000004c18037209 */ /* 0x000fe20007810000 */
[----:B------:R-:W-:Y:S01]  /*2b00*/  IMAD.U32 R14, RZ, RZ, UR4 ;  /* 0x00000004ff0e7e24 */ /* 0x000fe2000f8e00ff */
[----:B------:R-:W-:Y:S02]  /*2b10*/  ISETP.LT.OR P2, PT, R0, 0x2, P2 ;  /* 0x000000020000780c */ /* 0x000fe40001741670 */
[----:B------:R-:W-:Y:S02]  /*2b20*/  FMNMX.FTZ R3, R28, R3, !PT ;  /* 0x000000031c037209 */ /* 0x000fe40007810000 */
[----:B------:R-:W-:Y:S02]  /*2b30*/  FSEL R27, R27, -INF , !P2 ;  /* 0xff8000001b1b7808 */ /* 0x000fe40005000000 */
[----:B------:R-:W-:-:S02]  /*2b40*/  ISETP.NE.AND P2, PT, R8, RZ, PT ;  /* 0x000000ff0800720c */ /* 0x000fc40003f45270 */
[C---:B------:R-:W-:Y:S02]  /*2b50*/  ISETP.GT.AND P6, PT, R2.reuse, 0x8, !P6 ;  /* 0x000000080200780c */ /* 0x040fe400077c4270 */
[----:B------:R-:W-:Y:S02]  /*2b60*/  ISETP.GT.AND P2, PT, R2, 0x9, !P2 ;  /* 0x000000090200780c */ /* 0x000fe40005744270 */
[----:B------:R-:W-:Y:S02]  /*2b70*/  FMNMX.FTZ R3, R78, R3, !PT ;  /* 0x000000034e037209 */ /* 0x000fe40007810000 */
[C---:B------:R-:W-:Y:S02]  /*2b80*/  ISETP.LT.OR P2, PT, R0.reuse, 0xa, P2 ;  /* 0x0000000a0000780c */ /* 0x040fe40001741670 */
[----:B------:R-:W-:Y:S02]  /*2b90*/  ISETP.LT.OR P6, PT, R0, 0x9, P6 ;  /* 0x000000090000780c */ /* 0x000fe400037c1670 */
[----:B------:R-:W-:-:S02]  /*2ba0*/  FSEL R31, R31, -INF , !P2 ;  /* 0xff8000001f1f7808 */ /* 0x000fc40005000000 */
[----:B------:R-:W-:Y:S02]  /*2bb0*/  ISETP.NE.AND P2, PT, R11, RZ, PT ;  /* 0x000000ff0b00720c */ /* 0x000fe40003f45270 */
[----:B------:R-:W-:Y:S02]  /*2bc0*/  FMNMX.FTZ R3, R32, R3, !PT ;  /* 0x0000000320037209 */ /* 0x000fe40007810000 */
[----:B------:R-:W-:Y:S02]  /*2bd0*/  ISETP.GT.AND P2, PT, R2, 0x10, !P2 ;  /* 0x000000100200780c */ /* 0x000fe40005744270 */
[----:B------:R-:W-:Y:S02]  /*2be0*/  FSEL R13, R30, -INF , !P6 ;  /* 0xff8000001e0d7808 */ /* 0x000fe40007000000 */
[----:B------:R-:W-:Y:S02]  /*2bf0*/  ISETP.LT.OR P2, PT, R0, 0x11, P2 ;  /* 0x000000110000780c */ /* 0x000fe40001741670 */
[----:B------:R-:W-:-:S02]  /*2c00*/  ISETP.NE.AND P6, PT, R29, RZ, PT ;  /* 0x000000ff1d00720c */ /* 0x000fc40003fc5270 */
[----:B------:R-:W-:Y:S02]  /*2c10*/  FSEL R15, R34, -INF , !P2 ;  /* 0xff800000220f7808 */ /* 0x000fe40005000000 */
[----:B------:R-:W-:Y:S02]  /*2c20*/  ISETP.NE.AND P2, PT, R21, RZ, PT ;  /* 0x000000ff1500720c */ /* 0x000fe40003f45270 */
[----:B------:R-:W-:Y:S02]  /*2c30*/  FMNMX.FTZ R3, R80, R3, !PT ;  /* 0x0000000350037209 */ /* 0x000fe40007810000 */
[----:B------:R-:W-:Y:S02]  /*2c40*/  ISETP.GT.AND P2, PT, R2, 0x11, !P2 ;  /* 0x000000110200780c */ /* 0x000fe40005744270 */
[----:B------:R-:W-:Y:S02]  /*2c50*/  FMNMX.FTZ R3, R36, R3, !PT ;  /* 0x0000000324037209 */ /* 0x000fe40007810000 */
[----:B------:R-:W-:-:S02]  /*2c60*/  ISETP.LT.OR P2, PT, R0, 0x12, P2 ;  /* 0x000000120000780c */ /* 0x000fc40001741670 */
[----:B------:R-:W-:Y:S02]  /*2c70*/  ISETP.NE.AND P5, PT, R33, RZ, PT ;  /* 0x000000ff2100720c */ /* 0x000fe40003fa5270 */
[----:B------:R-:W-:Y:S02]  /*2c80*/  FSEL R35, R35, -INF , !P2 ;  /* 0xff80000023237808 */ /* 0x000fe40005000000 */
[----:B------:R-:W-:Y:S02]  /*2c90*/  ISETP.NE.AND P2, PT, R25, RZ, PT ;  /* 0x000000ff1900720c */ /* 0x000fe40003f45270 */
[----:B------:R-:W-:Y:S02]  /*2ca0*/  FMNMX.FTZ R3, R82, R3, !PT ;  /* 0x0000000352037209 */ /* 0x000fe40007810000 */
[----:B------:R-:W-:Y:S02]  /*2cb0*/  ISETP.GT.AND P2, PT, R2, 0x18, !P2 ;  /* 0x000000180200780c */ /* 0x000fe40005744270 */
[----:B------:R-:W-:-:S02]  /*2cc0*/  FMNMX.FTZ R3, R40, R3, !PT ;  /* 0x0000000328037209 */ /* 0x000fc40007810000 */
[----:B------:R-:W-:Y:S02]  /*2cd0*/  ISETP.LT.OR P2, PT, R0, 0x19, P2 ;  /* 0x000000190000780c */ /* 0x000fe40001741670 */
[----:B------:R-:W-:Y:S02]  /*2ce0*/  FMNMX.FTZ R3, R84, R3, !PT ;  /* 0x0000000354037209 */ /* 0x000fe40007810000 */
[----:B------:R-:W-:Y:S02]  /*2cf0*/  FSEL R21, R38, -INF , !P2 ;  /* 0xff80000026157808 */ /* 0x000fe40005000000 */
[----:B------:R-:W-:Y:S02]  /*2d00*/  ISETP.GT.AND P2, PT, R2, 0x19, !P6 ;  /* 0x000000190200780c */ /* 0x000fe40007744270 */
[----:B------:R-:W-:Y:S02]  /*2d10*/  FMNMX.FTZ R3, R44, R3, !PT ;  /* 0x000000032c037209 */ /* 0x000fe40007810000 */
[----:B------:R-:W-:-:S02]  /*2d20*/  ISETP.LT.OR P2, PT, R0, 0x1a, P2 ;  /* 0x0000001a0000780c */ /* 0x000fc40001741670 */
[----:B------:R-:W-:Y:S02]  /*2d30*/  FMNMX.FTZ R3, R86, R3, !PT ;  /* 0x0000000356037209 */ /* 0x000fe40007810000 */
[----:B------:R-:W-:Y:S02]  /*2d40*/  FSEL R39, R39, -INF , !P2 ;  /* 0xff80000027277808 */ /* 0x000fe40005000000 */
[----:B------:R-:W-:Y:S02]  /*2d50*/  ISETP.GT.AND P2, PT, R2, 0x20, !P5 ;  /* 0x000000200200780c */ /* 0x000fe40006f44270 */
[----:B------:R-:W-:Y:S02]  /*2d60*/  FMNMX.FTZ R3, R48, R3, !PT ;  /* 0x0000000330037209 */ /* 0x000fe40007810000 */
[----:B------:R-:W-:Y:S02]  /*2d70*/  ISETP.LT.OR P2, PT, R0, 0x21, P2 ;  /* 0x000000210000780c */ /* 0x000fe40001741670 */
[----:B------:R-:W-:-:S02]  /*2d80*/  FMNMX.FTZ R3, R88, R3, !PT ;  /* 0x0000000358037209 */ /* 0x000fc40007810000 */
[----:B------:R-:W-:Y:S02]  /*2d90*/  FSEL R25, R42, -INF , !P2 ;  /* 0xff8000002a197808 */ /* 0x000fe40005000000 */
[----:B------:R-:W-:Y:S02]  /*2da0*/  ISETP.NE.AND P2, PT, R37, RZ, PT ;  /* 0x000000ff2500720c */ /* 0x000fe40003f45270 */
[----:B------:R-:W-:Y:S02]  /*2db0*/  FMNMX.FTZ R3, R52, R3, !PT ;  /* 0x0000000334037209 */ /* 0x000fe40007810000 */
[----:B------:R-:W-:Y:S02]  /*2dc0*/  ISETP.GT.AND P2, PT, R2, 0x21, !P2 ;  /* 0x000000210200780c */ /* 0x000fe40005744270 */
[----:B------:R-:W-:Y:S02]  /*2dd0*/  FMNMX.FTZ R3, R90, R3, !PT ;  /* 0x000000035a037209 */ /* 0x000fe40007810000 */
[----:B------:R-:W-:-:S02]  /*2de0*/  ISETP.LT.OR P2, PT, R0, 0x22, P2 ;  /* 0x000000220000780c */ /* 0x000fc40001741670 */
[----:B------:R-:W-:Y:S02]  /*2df0*/  FMNMX.FTZ R3, R56, R3, !PT ;  /* 0x0000000338037209 */ /* 0x000fe40007810000 */
        /* <DEDUP_REMOVED lines=8> */
[----:B------:R-:W-:Y:S02]  /*2e80*/  ISETP.NE.AND P2, PT, R73, RZ, PT ;  /* 0x000000ff4900720c */ /* 0x000fe40003f45270 */
[----:B------:R-:W-:Y:S02]  /*2e90*/  FMNMX.FTZ R3, R64, R3, !PT ;  /* 0x0000000340037209 */ /* 0x000fe40007810000 */
[----:B------:R-:W-:-:S02]  /*2ea0*/  ISETP.GT.AND P2, PT, R2, 0x29, !P2 ;  /* 0x000000290200780c */ /* 0x000fc40005744270 */
[----:B------:R-:W-:Y:S02]  /*2eb0*/  FMNMX.FTZ R3, R96, R3, !PT ;  /* 0x0000000360037209 */ /* 0x000fe40007810000 */
[----:B------:R-:W-:Y:S02]  /*2ec0*/  ISETP.LT.OR P2, PT, R0, 0x2a, P2 ;  /* 0x0000002a0000780c */ /* 0x000fe40001741670 */
[----:B------:R-:W-:Y:S02]  /*2ed0*/  FMNMX.FTZ R3, R68, R3, !PT ;  /* 0x0000000344037209 */ /* 0x000fe40007810000 */
[----:B------:R-:W-:Y:S02]  /*2ee0*/  FSEL R47, R47, -INF , !P2 ;  /* 0xff8000002f2f7808 */ /* 0x000fe40005000000 */
[----:B------:R-:W-:Y:S02]  /*2ef0*/  ISETP.NE.AND P2, PT, R45, RZ, PT ;  /* 0x000000ff2d00720c */ /* 0x000fe40003f45270 */
[----:B------:R-:W-:-:S02]  /*2f00*/  FMNMX.FTZ R4, R98, R3, !PT ;  /* 0x0000000362047209 */ /* 0x000fc40007810000 */
[C---:B------:R-:W-:Y:S02]  /*2f10*/  ISETP.GT.AND P2, PT, R2.reuse, 0x30, !P2 ;  /* 0x000000300200780c */ /* 0x040fe40005744270 */
[----:B------:R-:W-:Y:S01]  /*2f20*/  ISETP.GT.AND P4, PT, R2, RZ, !P4 ;  /* 0x000000ff0200720c */ /* 0x000fe20006784270 */
[----:B------:R-:W0:Y:S01]  /*2f30*/  SHFL.BFLY PT, R3, R4, 0x2, 0x1f ;  /* 0x0c401f0004037f89 */ /* 0x000e2200000e0000 */
[C---:B------:R-:W-:Y:S02]  /*2f40*/  ISETP.LT.OR P2, PT, R0.reuse, 0x31, P2 ;  /* 0x000000310000780c */ /* 0x040fe40001741670 */
[----:B------:R-:W-:Y:S02]  /*2f50*/  ISETP.LT.OR P4, PT, R0, 0x1, P4 ;  /* 0x000000010000780c */ /* 0x000fe40002781670 */
[----:B------:R-:W-:Y:S02]  /*2f60*/  FSEL R33, R50, -INF , !P2 ;  /* 0xff80000032217808 */ /* 0x000fe40005000000 */
[----:B------:R-:W-:-:S02]  /*2f70*/  ISETP.NE.AND P2, PT, R77, RZ, PT ;  /* 0x000000ff4d00720c */ /* 0x000fc40003f45270 */
[----:B------:R-:W-:Y:S02]  /*2f80*/  FSEL R5, R26, -INF , !P4 ;  /* 0xff8000001a057808 */ /* 0x000fe40006000000 */
[----:B------:R-:W-:Y:S02]  /*2f90*/  ISETP.GT.AND P2, PT, R2, 0x31, !P2 ;  /* 0x000000310200780c */ /* 0x000fe40005744270 */
[----:B------:R-:W-:Y:S02]  /*2fa0*/  ISETP.NE.AND P6, PT, R57, RZ, PT ;  /* 0x000000ff3900720c */ /* 0x000fe40003fc5270 */
[----:B------:R-:W-:Y:S02]  /*2fb0*/  ISETP.LT.OR P2, PT, R0, 0x32, P2 ;  /* 0x000000320000780c */ /* 0x000fe40001741670 */
[----:B------:R-:W-:Y:S02]  /*2fc0*/  ISETP.NE.AND P5, PT, R83, RZ, PT ;  /* 0x000000ff5300720c */ /* 0x000fe40003fa5270 */
[----:B------:R-:W-:-:S02]  /*2fd0*/  FSEL R51, R51, -INF , !P2 ;  /* 0xff80000033337808 */ /* 0x000fc40005000000 */
[----:B------:R-:W-:Y:S02]  /*2fe0*/  ISETP.NE.AND P2, PT, R49, RZ, PT ;  /* 0x000000ff3100720c */ /* 0x000fe40003f45270 */
[C---:B------:R-:W-:Y:S02]  /*2ff0*/  ISETP.GT.AND P3, PT, R2.reuse, 0x58, !P3 ;  /* 0x000000580200780c */ /* 0x040fe40005f64270 */
[----:B------:R-:W-:Y:S02]  /*3000*/  ISETP.GT.AND P2, PT, R2, 0x38, !P2 ;  /* 0x000000380200780c */ /* 0x000fe40005744270 */
[----:B0-----:R-:W-:Y:S02]  /*3010*/  FMNMX.FTZ R8, R4, R3, !PT ;  /* 0x0000000304087209 */ /* 0x001fe40007810000 */
[----:B------:R-:W-:Y:S02]  /*3020*/  ISETP.LT.OR P2, PT, R0, 0x39, P2 ;  /* 0x000000390000780c */ /* 0x000fe40001741670 */
[----:B------:R-:W-:Y:S01]  /*3030*/  FMNMX.FTZ R4, R5, R27, !PT ;  /* 0x0000001b05047209 */ /* 0x000fe20007810000 */
[----:B------:R-:W0:Y:S01]  /*3040*/  SHFL.BFLY PT, R3, R8, 0x1, 0x1f ;  /* 0x0c201f0008037f89 */ /* 0x000e2200000e0000 */
[----:B------:R-:W-:-:S02]  /*3050*/  FSEL R37, R54, -INF , !P2 ;  /* 0xff80000036257808 */ /* 0x000fc40005000000 */
[----:B------:R-:W-:Y:S02]  /*3060*/  ISETP.NE.AND P2, PT, R79, RZ, PT ;  /* 0x000000ff4f00720c */ /* 0x000fe40003f45270 */
[----:B------:R-:W-:Y:S02]  /*3070*/  FMNMX.FTZ R4, R13, R4, !PT ;  /* 0x000000040d047209 */ /* 0x000fe40007810000 */
        /* <DEDUP_REMOVED lines=25> */
[----:B0-----:R-:W-:Y:S02]  /*3210*/  FMNMX.FTZ R3, R8, R3, !PT ;  /* 0x0000000308037209 */ /* 0x001fe40007810000 */
[----:B------:R-:W-:Y:S02]  /*3220*/  FMNMX.FTZ R4, R51, R4, !PT ;  /* 0x0000000433047209 */ /* 0x000fe40007810000 */
[----:B------:R-:W-:Y:S01]  /*3230*/  ISETP.LT.OR P2, PT, R0, 0x4a, P2 ;  /* 0x0000004a0000780c */ /* 0x000fe20001741670 */
[----:B------:R-:W-:Y:S01]  /*3240*/  FMUL.FTZ R11, R3, R14 ;  /* 0x0000000e030b7220 */ /* 0x000fe20000410000 */
[----:B------:R-:W-:-:S02]  /*3250*/  FMNMX.FTZ R4, R37, R4, !PT ;  /* 0x0000000425047209 */ /* 0x000fc40007810000 */
[----:B------:R-:W-:Y:S02]  /*3260*/  FSEL R63, R63, -INF , !P2 ;  /* 0xff8000003f3f7808 */ /* 0x000fe40005000000 */
[----:B------:R-:W-:Y:S02]  /*3270*/  FSETP.NEU.FTZ.AND P2, PT, R3, -INF , PT ;  /* 0xff8000000300780b */ /* 0x000fe40003f5d000 */
[----:B------:R-:W-:Y:S02]  /*3280*/  ISETP.NE.AND P5, PT, R61, RZ, PT ;  /* 0x000000ff3d00720c */ /* 0x000fe40003fa5270 */
[----:B------:R-:W-:Y:S02]  /*3290*/  FMNMX.FTZ R4, R55, R4, !PT ;  /* 0x0000000437047209 */ /* 0x000fe40007810000 */
[----:B------:R-:W-:Y:S02]  /*32a0*/  FSEL R57, R11, RZ, P2 ;  /* 0x000000ff0b397208 */ /* 0x000fe40001000000 */
[----:B------:R-:W-:-:S02]  /*32b0*/  ISETP.GT.AND P2, PT, R2, 0x50, !P5 ;  /* 0x000000500200780c */ /* 0x000fc40006f44270 */
[----:B------:R-:W-:Y:S01]  /*32c0*/  FMNMX.FTZ R4, R41, R4, !PT ;  /* 0x0000000429047209 */ /* 0x000fe20007810000 */
[-CC-:B------:R-:W-:Y:S01]  /*32d0*/  FFMA.FTZ R11, R76, R14.reuse, -R57.reuse ;  /* 0x0000000e4c0b7223 */ /* 0x180fe20000010839 */
[----:B------:R-:W-:Y:S01]  /*32e0*/  ISETP.LT.OR P2, PT, R0, 0x51, P2 ;  /* 0x000000510000780c */ /* 0x000fe20001741670 */
[--C-:B------:R-:W-:Y:S01]  /*32f0*/  FFMA.FTZ R8, R24, R14, -R57.reuse ;  /* 0x0000000e18087223 */ /* 0x100fe20000010839 */
[----:B------:R-:W-:Y:S01]  /*3300*/  ISETP.NE.AND P6, PT, R85, RZ, PT ;  /* 0x000000ff5500720c */ /* 0x000fe20003fc5270 */
[----:B------:R0:W-:Y:S01]  /*3310*/  MUFU.EX2 R61, R11 ;  /* 0x0000000b003d7308 */ /* 0x0001e20000000800 */
[----:B------:R-:W-:Y:S01]  /*3320*/  FMNMX.FTZ R4, R59, R4, !PT ;  /* 0x000000043b047209 */ /* 0x000fe20007810000 */
[-CC-:B------:R-:W-:Y:S01]  /*3330*/  FFMA.FTZ R24, R78, R14.reuse, -R57.reuse ;  /* 0x0000000e4e187223 */ /* 0x180fe20000010839 */
[----:B------:R-:W-:Y:S01]  /*3340*/  FSEL R49, R66, -INF , !P2 ;  /* 0xff80000042317808 */ /* 0x000fe20005000000 */
[-CC-:B------:R-:W-:Y:S01]  /*3350*/  FFMA.FTZ R20, R28, R14.reuse, -R57.reuse ;  /* 0x0000000e1c147223 */ /* 0x180fe20000010839 */
[----:B------:R-:W-:Y:S01]  /*3360*/  ISETP.GT.AND P2, PT, R2, 0x51, !P6 ;  /* 0x000000510200780c */ /* 0x000fe20007744270 */
[--C-:B------:R-:W-:Y:S01]  /*3370*/  FFMA.FTZ R26, R32, R14, -R57.reuse ;  /* 0x0000000e201a7223 */ /* 0x100fe20000010839 */
[----:B------:R-:W-:Y:S01]  /*3380*/  FMNMX.FTZ R4, R45, R4, !PT ;  /* 0x000000042d047209 */ /* 0x000fe20007810000 */
[----:B------:R-:W1:Y:S01]  /*3390*/  MUFU.EX2 R8, R8 ;  /* 0x0000000800087308 */ /* 0x000e620000000800 */
[----:B------:R-:W-:Y:S01]  /*33a0*/  ISETP.NE.AND P5, PT, R65, RZ, PT ;  /* 0x000000ff4100720c */ /* 0x000fe20003fa5270 */
[-CC-:B0-----:R-:W-:Y:S01]  /*33b0*/  FFMA.FTZ R11, R80, R14.reuse, -R57.reuse ;  /* 0x0000000e500b7223 */ /* 0x181fe20000010839 */
[----:B------:R-:W-:Y:S01]  /*33c0*/  ISETP.LT.OR P2, PT, R0, 0x52, P2 ;  /* 0x000000520000780c */ /* 0x000fe20001741670 */
[--C-:B------:R-:W-:Y:S01]  /*33d0*/  FFMA.FTZ R38, R96, R14, -R57.reuse ;  /* 0x0000000e60267223 */ /* 0x100fe20000010839 */
[----:B------:R-:W-:Y:S01]  /*33e0*/  FMNMX.FTZ R4, R63, R4, !PT ;  /* 0x000000043f047209 */ /* 0x000fe20007810000 */
[-CC-:B------:R-:W-:Y:S01]  /*33f0*/  FFMA.FTZ R28, R36, R14.reuse, -R57.reuse ;  /* 0x0000000e241c7223 */ /* 0x180fe20000010839 */
[----:B------:R-:W-:Y:S01]  /*3400*/  ISETP.GT.AND P4, PT, R2, 0x59, !P5 ;  /* 0x000000590200780c */ /* 0x000fe20006f84270 */
[----:B------:R0:W-:Y:S01]  /*3410*/  MUFU.EX2 R69, R11 ;  /* 0x0000000b00457308 */ /* 0x0001e20000000800 */
[----:B------:R-:W-:Y:S01]  /*3420*/  ISETP.LT.OR P3, PT, R0, 0x59, P3 ;  /* 0x000000590000780c */ /* 0x000fe20001f61670 */
[-CC-:B------:R-:W-:Y:S01]  /*3430*/  FFMA.FTZ R2, R84, R14.reuse, -R57.reuse ;  /* 0x0000000e54027223 */ /* 0x180fe20000010839 */
[----:B------:R-:W-:Y:S01]  /*3440*/  FSEL R67, R67, -INF , !P2 ;  /* 0xff80000043437808 */ /* 0x000fe20005000000 */
[--C-:B------:R-:W-:Y:S01]  /*3450*/  FFMA.FTZ R32, R52, R14, -R57.reuse ;  /* 0x0000000e34207223 */ /* 0x100fe20000010839 */
[----:B------:R-:W-:Y:S01]  /*3460*/  FMNMX.FTZ R4, R49, R4, !PT ;  /* 0x0000000431047209 */ /* 0x000fe20007810000 */
[-CC-:B------:R-:W-:Y:S01]  /*3470*/  FFMA.FTZ R30, R48, R14.reuse, -R57.reuse ;  /* 0x0000000e301e7223 */ /* 0x180fe20000010839 */
[----:B------:R-:W-:Y:S01]  /*3480*/  ISETP.LT.OR P4, PT, R0, 0x5a, P4 ;  /* 0x0000005a0000780c */ /* 0x000fe20002781670 */
[-CC-:B------:R-:W-:Y:S01]  /*3490*/  FFMA.FTZ R0, R44, R14.reuse, -R57.reuse ;  /* 0x0000000e2c007223 */ /* 0x180fe20000010839 */
[----:B------:R-:W-:Y:S01]  /*34a0*/  FSEL R53, R70, -INF , !P3 ;  /* 0xff80000046357808 */ /* 0x000fe20005800000 */
[--C-:B0-----:R-:W-:Y:S01]  /*34b0*/  FFMA.FTZ R11, R40, R14, -R57.reuse ;  /* 0x0000000e280b7223 */ /* 0x101fe20000010839 */
[----:B------:R-:W-:Y:S01]  /*34c0*/  FMNMX.FTZ R4, R67, R4, !PT ;  /* 0x0000000443047209 */ /* 0x000fe20007810000 */
[----:B------:R-:W-:Y:S01]  /*34d0*/  MUFU.EX2 R150, R0 ;  /* 0x0000000000967308 */ /* 0x000fe20000000800 */
[----:B------:R-:W-:Y:S01]  /*34e0*/  FSEL R71, R71, -INF , !P4 ;  /* 0xff80000047477808 */ /* 0x000fe20006000000 */
[--C-:B------:R-:W-:Y:S01]  /*34f0*/  FFMA.FTZ R36, R56, R14, -R57.reuse ;  /* 0x0000000e38247223 */ /* 0x100fe20000010839 */
[----:B------:R-:W-:Y:S01]  /*3500*/  FMNMX.FTZ R4, R53, R4, !PT ;  /* 0x0000000435047209 */ /* 0x000fe20007810000 */
[----:B------:R-:W-:Y:S01]  /*3510*/  FFMA.FTZ R34, R90, R14, -R57 ;  /* 0x0000000e5a227223 */ /* 0x000fe20000010839 */
[----:B------:R-:W-:-:S02]  /*3520*/  ISETP.NE.AND P5, PT, R160, 0x1, PT ;  /* 0x00000001a000780c */ /* 0x000fc40003fa5270 */
[----:B------:R-:W-:Y:S01]  /*3530*/  FMNMX.FTZ R4, R71, R4, !PT ;  /* 0x0000000447047209 */ /* 0x000fe20007810000 */
[----:B------:R0:W-:Y:S01]  /*3540*/  MUFU.EX2 R148, R11 ;  /* 0x0000000b00947308 */ /* 0x0001e20000000800 */
[----:B-1----:R-:W-:-:S07]  /*3550*/  F2FP.BF16.F32.PACK_AB R156, R61, R8 ;  /* 0x000000083d9c723e */ /* 0x002fce00000010ff */
[----:B------:R1:W-:Y:S01]  /*3560*/  MUFU.EX2 R65, R24 ;  /* 0x0000001800417308 */ /* 0x0003e20000000800 */
[----:B0-----:R-:W0:Y:S01]  /*3570*/  SHFL.BFLY PT, R11, R4, 0x2, 0x1f ;  /* 0x0c401f00040b7f89 */ /* 0x001e2200000e0000 */
[----:B------:R-:W2:Y:S06]  /*3580*/  @P5 LDC R58, c[0x0][0x450] ;  /* 0x00011400ff3a5b82 */ /* 0x000eac0000000800 */
[----:B------:R-:W3:Y:S01]  /*3590*/  MUFU.EX2 R20, R20 ;  /* 0x0000001400147308 */ /* 0x000ee20000000800 */
[----:B-1----:R-:W-:-:S07]  /*35a0*/  FFMA.FTZ R24, R82, R14, -R57 ;  /* 0x0000000e52187223 */ /* 0x002fce0000010839 */
[----:B------:R1:W-:Y:S08]  /*35b0*/  MUFU.EX2 R73, R24 ;  /* 0x0000001800497308 */ /* 0x0003f00000000800 */
[----:B------:R-:W4:Y:S01]  /*35c0*/  MUFU.EX2 R26, R26 ;  /* 0x0000001a001a7308 */ /* 0x000f220000000800 */
[----:B0-----:R-:W-:Y:S01]  /*35d0*/  FMNMX.FTZ R0, R4, R11, !PT ;  /* 0x0000000b04007209 */ /* 0x001fe20007810000 */
[-CC-:B------:R-:W-:Y:S01]  /*35e0*/  FFMA.FTZ R4, R92, R14.reuse, -R57.reuse ;  /* 0x0000000e5c047223 */ /* 0x180fe20000010839 */
[----:B-1----:R-:W-:Y:S01]  /*35f0*/  FFMA.FTZ R24, R86, R14, -R57 ;  /* 0x0000000e56187223 */ /* 0x002fe20000010839 */
[----:B---3--:R-:W-:-:S02]  /*3600*/  F2FP.BF16.F32.PACK_AB R158, R65, R20 ;  /* 0x00000014419e723e */ /* 0x008fc400000010ff */
[----:B------:R-:W0:Y:S02]  /*3610*/  SHFL.BFLY PT, R11, R0, 0x1, 0x1f ;  /* 0x0c201f00000b7f89 */ /* 0x000e2400000e0000 */
[----:B------:R-:W-:Y:S08]  /*3620*/  MUFU.EX2 R85, R4 ;  /* 0x0000000400557308 */ /* 0x000ff00000000800 */
[----:B------:R1:W-:Y:S01]  /*3630*/  MUFU.EX2 R79, R24 ;  /* 0x00000018004f7308 */ /* 0x0003e20000000800 */
[----:B----4-:R-:W-:-:S07]  /*3640*/  F2FP.BF16.F32.PACK_AB R152, R69, R26 ;  /* 0x0000001a4598723e */ /* 0x010fce00000010ff */
[----:B------:R-:W-:Y:S01]  /*3650*/  MUFU.EX2 R89, R38 ;  /* 0x0000002600597308 */ /* 0x000fe20000000800 */
[-CC-:B-1----:R-:W-:Y:S01]  /*3660*/  FFMA.FTZ R24, R94, R14.reuse, -R57.reuse ;  /* 0x0000000e5e187223 */ /* 0x182fe20000010839 */
[----:B0-----:R-:W-:Y:S01]  /*3670*/  FMNMX.FTZ R11, R0, R11, !PT ;  /* 0x0000000b000b7209 */ /* 0x001fe20007810000 */
[----:B------:R-:W-:-:S05]  /*3680*/  FFMA.FTZ R0, R68, R14, -R57 ;  /* 0x0000000e44007223 */ /* 0x000fca0000010839 */
[----:B------:R-:W-:Y:S01]  /*3690*/  MUFU.EX2 R87, R24 ;  /* 0x0000001800577308 */ /* 0x000fe20000000800 */
[C---:B------:R-:W-:Y:S01]  /*36a0*/  FSETP.NEU.FTZ.AND P2, PT, R11.reuse, -INF , PT ;  /* 0xff8000000b00780b */ /* 0x040fe20003f5d000 */
[----:B------:R-:W-:-:S05]  /*36b0*/  FMUL.FTZ R4, R11, R14 ;  /* 0x0000000e0b047220 */ /* 0x000fca0000410000 */
[----:B------:R-:W-:Y:S01]  /*36c0*/  FSEL R4, R4, RZ, P2 ;  /* 0x000000ff04047208 */ /* 0x000fe20001000000 */
[----:B------:R-:W-:Y:S04]  /*36d0*/  MUFU.EX2 R28, R28 ;  /* 0x0000001c001c7308 */ /* 0x000fe80000000800 */
        /* <DEDUP_REMOVED lines=14> */
[----:B0-----:R-:W-:Y:S01]  /*37c0*/  FADD.FTZ R27, R8, R61 ;  /* 0x0000003d081b7221 */ /* 0x001fe20000010000 */
[-CC-:B------:R-:W-:Y:S01]  /*37d0*/  FFMA.FTZ R33, R33, R14.reuse, -R4.reuse ;  /* 0x0000000e21217223 */ /* 0x180fe20000010804 */
[-CC-:B------:R-:W-:Y:S01]  /*37e0*/  FFMA.FTZ R51, R51, R14.reuse, -R4.reuse ;  /* 0x0000000e33337223 */ /* 0x180fe20000010804 */
[-CC-:B------:R-:W-:Y:S01]  /*37f0*/  FFMA.FTZ R37, R37, R14.reuse, -R4.reuse ;  /* 0x0000000e25257223 */ /* 0x180fe20000010804 */
[----:B------:R-:W-:Y:S01]  /*3800*/  FADD.FTZ R50, R20, R27 ;  /* 0x0000001b14327221 */ /* 0x000fe20000010000 */
[-CC-:B------:R-:W-:Y:S01]  /*3810*/  FFMA.FTZ R55, R55, R14.reuse, -R4.reuse ;  /* 0x0000000e37377223 */ /* 0x180fe20000010804 */
[-C--:B------:R-:W-:Y:S01]  /*3820*/  FFMA.FTZ R41, R41, R14.reuse, -R4 ;  /* 0x0000000e29297223 */ /* 0x080fe20000010804 */
[----:B------:R-:W0:Y:S01]  /*3830*/  MUFU.EX2 R13, R13 ;  /* 0x0000000d000d7308 */ /* 0x000e220000000800 */
[----:B------:R-:W-:Y:S01]  /*3840*/  FADD.FTZ R27, R65, R50 ;  /* 0x00000032411b7221 */ /* 0x000fe20000010000 */
[-CC-:B------:R-:W-:Y:S01]  /*3850*/  FFMA.FTZ R59, R59, R14.reuse, -R4.reuse ;  /* 0x0000000e3b3b7223 */ /* 0x180fe20000010804 */
[-CC-:B------:R-:W-:Y:S01]  /*3860*/  FFMA.FTZ R45, R45, R14.reuse, -R4.reuse ;  /* 0x0000000e2d2d7223 */ /* 0x180fe20000010804 */
[-CC-:B------:R-:W-:Y:S01]  /*3870*/  FFMA.FTZ R63, R63, R14.reuse, -R4.reuse ;  /* 0x0000000e3f3f7223 */ /* 0x180fe20000010804 */
[----:B------:R-:W-:Y:S01]  /*3880*/  FADD.FTZ R52, R26, R27 ;  /* 0x0000001b1a347221 */ /* 0x000fe20000010000 */
[-CC-:B------:R-:W-:Y:S01]  /*3890*/  FFMA.FTZ R49, R49, R14.reuse, -R4.reuse ;  /* 0x0000000e31317223 */ /* 0x180fe20000010804 */
[-C--:B------:R-:W-:Y:S01]  /*38a0*/  FFMA.FTZ R67, R67, R14.reuse, -R4 ;  /* 0x0000000e43437223 */ /* 0x080fe20000010804 */
[----:B------:R3:W4:Y:S01]  /*38b0*/  MUFU.EX2 R38, R31 ;  /* 0x0000001f00267308 */ /* 0x0007220000000800 */
[----:B-1----:R-:W-:Y:S01]  /*38c0*/  FADD.FTZ R50, R5, R24 ;  /* 0x0000001805327221 */ /* 0x002fe20000010000 */
[-CC-:B------:R-:W-:Y:S01]  /*38d0*/  FFMA.FTZ R53, R53, R14.reuse, -R4.reuse ;  /* 0x0000000e35357223 */ /* 0x180fe20000010804 */
[----:B------:R-:W-:Y:S01]  /*38e0*/  FFMA.FTZ R71, R71, R14, -R4 ;  /* 0x0000000e47477223 */ /* 0x000fe20000010804 */
[----:B------:R-:W-:-:S02]  /*38f0*/  F2FP.BF16.F32.PACK_AB R157, R24, R5 ;  /* 0x00000005189d723e */ /* 0x000fc400000010ff */
[----:B------:R-:W-:Y:S02]  /*3900*/  F2FP.BF16.F32.PACK_AB R154, R73, R28 ;  /* 0x0000001c499a723e */ /* 0x000fe400000010ff */
[----:B------:R-:W1:Y:S01]  /*3910*/  MUFU.EX2 R15, R15 ;  /* 0x0000000f000f7308 */ /* 0x000e620000000800 */
[----:B0-----:R-:W-:Y:S01]  /*3920*/  FADD.FTZ R27, R13, R50 ;  /* 0x000000320d1b7221 */ /* 0x001fe20000010000 */
[----:B---3--:R-:W-:-:S04]  /*3930*/  FADD.FTZ R31, R69, R52 ;  /* 0x00000034451f7221 */ /* 0x008fc80000010000 */
[----:B------:R-:W-:Y:S02]  /*3940*/  FADD.FTZ R54, R28, R31 ;  /* 0x0000001f1c367221 */ /* 0x000fe40000010000 */
[----:B------:R0:W3:Y:S01]  /*3950*/  MUFU.EX2 R40, R35 ;  /* 0x0000002300287308 */ /* 0x0000e20000000800 */
[C---:B----4-:R-:W-:Y:S01]  /*3960*/  FADD.FTZ R52, R38.reuse, R27 ;  /* 0x0000001b26347221 */ /* 0x050fe20000010000 */
[----:B------:R-:W-:Y:S01]  /*3970*/  FADD.FTZ R31, R73, R54 ;  /* 0x00000036491f7221 */ /* 0x000fe20000010000 */
[----:B------:R-:W-:-:S03]  /*3980*/  F2FP.BF16.F32.PACK_AB R159, R38, R13 ;  /* 0x0000000d269f723e */ /* 0x000fc600000010ff */
[----:B------:R-:W-:Y:S02]  /*3990*/  FADD.FTZ R54, R148, R31 ;  /* 0x0000001f94367221 */ /* 0x000fe40000010000 */
[----:B------:R-:W4:Y:S01]  /*39a0*/  MUFU.EX2 R21, R21 ;  /* 0x0000001500157308 */ /* 0x000f220000000800 */
[----:B0-----:R-:W0:Y:S01]  /*39b0*/  @P5 LDC R35, c[0x0][0x44c] ;  /* 0x00011300ff235b82 */ /* 0x001e220000000800 */
[----:B-1----:R-:W-:-:S06]  /*39c0*/  FADD.FTZ R27, R15, R52 ;  /* 0x000000340f1b7221 */ /* 0x002fcc0000010000 */
[----:B------:R1:W5:Y:S01]  /*39d0*/  MUFU.EX2 R77, R2 ;  /* 0x00000002004d7308 */ /* 0x0003620000000800 */
[C---:B---3--:R-:W-:Y:S01]  /*39e0*/  FADD.FTZ R52, R40.reuse, R27 ;  /* 0x0000001b28347221 */ /* 0x048fe20000010000 */
[----:B------:R-:W-:-:S06]  /*39f0*/  F2FP.BF16.F32.PACK_AB R153, R40, R15 ;  /* 0x0000000f2899723e */ /* 0x000fcc00000010ff */
[----:B------:R-:W3:Y:S01]  /*3a00*/  MUFU.EX2 R42, R39 ;  /* 0x00000027002a7308 */ /* 0x000ee20000000800 */
[----:B-1----:R-:W-:Y:S01]  /*3a10*/  FFMA.FTZ R2, R88, R14, -R57 ;  /* 0x0000000e58027223 */ /* 0x002fe20000010839 */
[----:B----4-:R-:W-:-:S06]  /*3a20*/  FADD.FTZ R27, R21, R52 ;  /* 0x00000034151b7221 */ /* 0x010fcc0000010000 */
[----:B------:R-:W1:Y:S01]  /*3a30*/  MUFU.EX2 R25, R25 ;  /* 0x0000001900197308 */ /* 0x000e620000000800 */
[C---:B-----5:R-:W-:Y:S01]  /*3a40*/  FADD.FTZ R31, R77.reuse, R54 ;  /* 0x000000364d1f7221 */ /* 0x060fe20000010000 */
[----:B0-----:R-:W-:Y:S01]  /*3a50*/  @P5 IMAD.HI.U32 R35, R22, R35, RZ ;  /* 0x0000002316235227 */ /* 0x001fe200078e00ff */
[----:B------:R-:W-:-:S03]  /*3a60*/  F2FP.BF16.F32.PACK_AB R148, R77, R148 ;  /* 0x000000944d94723e */ /* 0x000fc600000010ff */
[----:B------:R-:W-:Y:S01]  /*3a70*/  FADD.FTZ R56, R150, R31 ;  /* 0x0000001f96387221 */ /* 0x000fe20000010000 */
[C---:B------:R-:W-:Y:S01]  /*3a80*/  F2FP.BF16.F32.PACK_AB R150, R79.reuse, R150 ;  /* 0x000000964f96723e */ /* 0x040fe200000010ff */
[----:B------:R-:W0:Y:S01]  /*3a90*/  MUFU.EX2 R44, R43 ;  /* 0x0000002b002c7308 */ /* 0x000e220000000800 */
[C---:B---3--:R-:W-:Y:S01]  /*3aa0*/  FADD.FTZ R54, R42.reuse, R27 ;  /* 0x0000001b2a367221 */ /* 0x048fe20000010000 */
[----:B------:R-:W-:Y:S01]  /*3ab0*/  FADD.FTZ R31, R79, R56 ;  /* 0x000000384f1f7221 */ /* 0x000fe20000010000 */
[----:B--2---:R-:W-:Y:S02]  /*3ac0*/  @P5 SHF.R.U32.HI R22, RZ, R58, R35 ;  /* 0x0000003aff165219 */ /* 0x004fe40000011623 */
[----:B------:R-:W-:Y:S02]  /*3ad0*/  ISETP.GE.AND P5, PT, R75, 0x1, PT ;  /* 0x000000014b00780c */ /* 0x000fe40003fa6270 */
[----:B------:R-:W-:Y:S01]  /*3ae0*/  F2FP.BF16.F32.PACK_AB R155, R42, R21 ;  /* 0x000000152a9b723e */ /* 0x000fe200000010ff */
[----:B------:R-:W2:Y:S01]  /*3af0*/  MUFU.EX2 R30, R30 ;  /* 0x0000001e001e7308 */ /* 0x000ea20000000800 */
[----:B-1----:R-:W-:-:S07]  /*3b00*/  FADD.FTZ R27, R25, R54 ;  /* 0x00000036191b7221 */ /* 0x002fce0000010000 */
[----:B------:R-:W1:Y:S01]  /*3b10*/  MUFU.EX2 R29, R29 ;  /* 0x0000001d001d7308 */ /* 0x000e620000000800 */
[C---:B0-----:R-:W-:Y:S01]  /*3b20*/  FADD.FTZ R54, R44.reuse, R27 ;  /* 0x0000001b2c367221 */ /* 0x041fe20000010000 */
[----:B------:R-:W-:-:S06]  /*3b30*/  F2FP.BF16.F32.PACK_AB R149, R44, R25 ;  /* 0x000000192c95723e */ /* 0x000fcc00000010ff */
[----:B------:R0:W3:Y:S01]  /*3b40*/  MUFU.EX2 R81, R2 ;  /* 0x0000000200517308 */ /* 0x0000e20000000800 */
[----:B--2---:R-:W-:-:S07]  /*3b50*/  FADD.FTZ R56, R30, R31 ;  /* 0x0000001f1e387221 */ /* 0x004fce0000010000 */
[----:B------:R-:W2:Y:S01]  /*3b60*/  MUFU.EX2 R46, R47 ;  /* 0x0000002f002e7308 */ /* 0x000ea20000000800 */
[----:B0-----:R-:W-:Y:S01]  /*3b70*/  FFMA.FTZ R2, R60, R14, -R57 ;  /* 0x0000000e3c027223 */ /* 0x001fe20000010839 */
[----:B-1----:R-:W-:-:S06]  /*3b80*/  FADD.FTZ R27, R29, R54 ;  /* 0x000000361d1b7221 */ /* 0x002fcc0000010000 */
[----:B------:R-:W0:Y:S01]  /*3b90*/  MUFU.EX2 R32, R32 ;  /* 0x0000002000207308 */ /* 0x000e220000000800 */
[C---:B---3--:R-:W-:Y:S01]  /*3ba0*/  FADD.FTZ R31, R81.reuse, R56 ;  /* 0x00000038511f7221 */ /* 0x048fe20000010000 */
[----:B------:R-:W-:-:S06]  /*3bb0*/  F2FP.BF16.F32.PACK_AB R144, R81, R30 ;  /* 0x0000001e5190723e */ /* 0x000fcc00000010ff */
[----:B------:R-:W1:Y:S01]  /*3bc0*/  MUFU.EX2 R33, R33 ;  /* 0x0000002100217308 */ /* 0x000e620000000800 */
[C---:B--2---:R-:W-:Y:S01]  /*3bd0*/  FADD.FTZ R54, R46.reuse, R27 ;  /* 0x0000001b2e367221 */ /* 0x044fe20000010000 */
[----:B------:R-:W-:-:S06]  /*3be0*/  F2FP.BF16.F32.PACK_AB R151, R46, R29 ;  /* 0x0000001d2e97723e */ /* 0x000fcc00000010ff */
[----:B------:R2:W3:Y:S01]  /*3bf0*/  MUFU.EX2 R83, R34 ;  /* 0x0000002200537308 */ /* 0x0004e20000000800 */
[----:B0-----:R-:W-:Y:S01]  /*3c00*/  FADD.FTZ R56, R32, R31 ;  /* 0x0000001f20387221 */ /* 0x001fe20000010000 */
[----:B------:R-:W-:-:S04]  /*3c10*/  IMAD.IADD R31, R23, 0x1, R22 ;  /* 0x00000001171f7824 */ /* 0x000fc800078e0216 */
[----:B------:R-:W-:Y:S02]  /*3c20*/  IMAD.IADD R74, R31, 0x1, R74 ;  /* 0x000000011f4a7824 */ /* 0x000fe400078e024a */
[----:B------:R-:W0:Y:S01]  /*3c30*/  MUFU.EX2 R48, R51 ;  /* 0x0000003300307308 */ /* 0x000e220000000800 */
[-CC-:B--2---:R-:W-:Y:S01]  /*3c40*/  FFMA.FTZ R34, R64, R14.reuse, -R57.reuse ;  /* 0x0000000e40227223 */ /* 0x184fe20000010839 */
[----:B-1----:R-:W-:Y:S01]  /*3c50*/  FADD.FTZ R23, R33, R54 ;  /* 0x0000003621177221 */ /* 0x002fe20000010000 */
[----:B------:R-:W-:-:S05]  /*3c60*/  FFMA.FTZ R57, R98, R14, -R57 ;  /* 0x0000000e62397223 */ /* 0x000fca0000010839 */
[----:B------:R-:W1:Y:S01]  /*3c70*/  MUFU.EX2 R36, R36 ;  /* 0x0000002400247308 */ /* 0x000e620000000800 */
[C---:B---3--:R-:W-:Y:S01]  /*3c80*/  FADD.FTZ R27, R83.reuse, R56 ;  /* 0x00000038531b7221 */ /* 0x048fe20000010000 */
[----:B------:R-:W-:-:S06]  /*3c90*/  F2FP.BF16.F32.PACK_AB R146, R83, R32 ;  /* 0x000000205392723e */ /* 0x000fcc00000010ff */
[----:B------:R-:W2:Y:S01]  /*3ca0*/  MUFU.EX2 R37, R37 ;  /* 0x0000002500257308 */ /* 0x000ea20000000800 */
[C---:B0-----:R-:W-:Y:S01]  /*3cb0*/  FADD.FTZ R8, R48.reuse, R23 ;  /* 0x0000001730087221 */ /* 0x041fe20000010000 */
[----:B------:R-:W-:-:S06]  /*3cc0*/  F2FP.BF16.F32.PACK_AB R145, R48, R33 ;  /* 0x000000213091723e */ /* 0x000fcc00000010ff */
[----:B------:R-:W0:Y:S01]  /*3cd0*/  MUFU.EX2 R50, R55 ;  /* 0x0000003700327308 */ /* 0x000e220000000800 */
[----:B-1----:R-:W-:Y:S01]  /*3ce0*/  FADD.FTZ R22, R36, R27 ;  /* 0x0000001b24167221 */ /* 0x002fe20000010000 */
[----:B------:R-:W-:-:S03]  /*3cf0*/  F2FP.BF16.F32.PACK_AB R140, R85, R36 ;  /* 0x00000024558c723e */ /* 0x000fc600000010ff */
[----:B------:R-:W-:-:S03]  /*3d00*/  FADD.FTZ R27, R85, R22 ;  /* 0x00000016551b7221 */ /* 0x000fc60000010000 */
[----:B------:R-:W1:Y:S01]  /*3d10*/  MUFU.EX2 R2, R2 ;  /* 0x0000000200027308 */ /* 0x000e620000000800 */
[----:B--2---:R-:W-:-:S07]  /*3d20*/  FADD.FTZ R23, R37, R8 ;  /* 0x0000000825177221 */ /* 0x004fce0000010000 */
        /* <DEDUP_REMOVED lines=26> */
[C---:B0-----:R-:W-:Y:S01]  /*3ed0*/  F2FP.BF16.F32.PACK_AB R138, R57.reuse, R0 ;  /* 0x00000000398a723e */ /* 0x041fe200000010ff */
[----:B------:R-:W-:-:S06]  /*3ee0*/  FADD.FTZ R8, R57, R8 ;  /* 0x0000000839087221 */ /* 0x000fcc0000010000 */
[----:B------:R-:W0:Y:S01]  /*3ef0*/  MUFU.EX2 R2, R71 ;  /* 0x0000004700027308 */ /* 0x000e220000000800 */
[C---:B-1----:R-:W-:Y:S01]  /*3f00*/  FADD.FTZ R0, R20.reuse, R5 ;  /* 0x0000000514007221 */ /* 0x042fe20000010000 */
[----:B------:R-:W-:Y:S01]  /*3f10*/  F2FP.BF16.F32.PACK_AB R137, R20, R49 ;  /* 0x000000311489723e */ /* 0x000fe200000010ff */
[----:B------:R-:W-:Y:S02]  /*3f20*/  VIADD R20, R72, 0xfffffffe ;  /* 0xfffffffe48147836 */ /* 0x000fe40000000000 */
[----:B--2---:R-:W-:-:S04]  /*3f30*/  FADD.FTZ R5, R53, R0 ;  /* 0x0000000035057221 */ /* 0x004fc80000010000 */
[C---:B0-----:R-:W-:Y:S01]  /*3f40*/  FADD.FTZ R5, R2.reuse, R5 ;  /* 0x0000000502057221 */ /* 0x041fe20000010000 */
[----:B------:R-:W-:Y:S01]  /*3f50*/  F2FP.BF16.F32.PACK_AB R139, R2, R53 ;  /* 0x00000035028b723e */ /* 0x000fe200000010ff */
        /* <DEDUP_REMOVED lines=11> */
.L_x_930:
[----:B------:R-:W-:-:S13]  /*4010*/  ISETP.NE.AND P2, PT, R75, 0x1, PT ;  /* 0x000000014b00780c */ /* 0x000fda0003f45270 */
[----:B------:R-:W0:Y:S02]  /*4020*/  @P2 LDC.64 R22, c[0x0][0x9e8] ;  /* 0x00027a00ff162b82 */ /* 0x000e240000000a00 */
[----:B0-----:R-:W-:-:S05]  /*4030*/  @P2 IMAD.HI.U32 R2, R0, R22, RZ ;  /* 0x0000001600022227 */ /* 0x001fca00078e00ff */
[----:B------:R-:W-:-:S07]  /*4040*/  @P2 SHF.R.U32.HI R0, RZ, R23, R2 ;  /* 0x00000017ff002219 */ /* 0x000fce0000011602 */
.L_x_931:
[----:B------:R-:W-:-:S05]  /*4050*/  IMAD R75, R0, R75, R75 ;  /* 0x0000004b004b7224 */ /* 0x000fca00078e024b */
[----:B------:R-:W-:-:S07]  /*4060*/  VIMNMX R74, R74, R75, PT ;  /* 0x0000004b4a4a7248 */ /* 0x000fce0003fe0100 */
.L_x_929:
[----:B------:R-:W-:Y:S01]  /*4070*/  IMAD.HI R74, R74, 0x2aaaaaab, RZ ;  /* 0x2aaaaaab4a4a7827 */ /* 0x000fe200078e02ff */
[----:B------:R-:W-:Y:S01]  /*4080*/  UMOV UR4, URZ ;  /* 0x0000003f00047c82 */ /* 0x000fe20008000000 */
[----:B------:R-:W-:Y:S02]  /*4090*/  CS2R R86, SRZ ;  /* 0x0000000000567805 */ /* 0x000fe4000001ff00 */
[----:B------:R-:W-:Y:S01]  /*40a0*/  CS2R R84, SRZ ;  /* 0x0000000000547805 */ /* 0x000fe2000001ff00 */
[----:B------:R-:W-:Y:S01]  /*40b0*/  IMAD.MOV.U32 R2, RZ, RZ, 0x3f800000 ;  /* 0x3f800000ff027424 */ /* 0x000fe200078e00ff */
[----:B------:R-:W-:Y:S01]  /*40c0*/  SHF.R.U32.HI R13, RZ, 0x1f, R74 ;  /* 0x0000001fff0d7819 */ /* 0x000fe2000001164a */
[----:B------:R-:W-:Y:S01]  /*40d0*/  IMAD.MOV.U32 R0, RZ, RZ, 0x3f800000 ;  /* 0x3f800000ff007424 */ /* 0x000fe200078e00ff */
[----:B------:R-:W-:Y:S01]  /*40e0*/  CS2R R82, SRZ ;  /* 0x0000000000527805 */ /* 0x000fe2000001ff00 */
[----:B------:R-:W-:Y:S01]  /*40f0*/  IMAD.MOV.U32 R4, RZ, RZ, RZ ;  /* 0x000000ffff047224 */ /* 0x000fe200078e00ff */
[----:B------:R-:W-:-:S02]  /*4100*/  LEA.HI.SX32 R22, R74, R13, 0x1c ;  /* 0x0000000d4a167211 */ /* 0x000fc400078fe2ff */
[----:B------:R-:W-:Y:S02]  /*4110*/  CS2R R80, SRZ ;  /* 0x0000000000507805 */ /* 0x000fe4000001ff00 */
[----:B------:R-:W-:Y:S02]  /*4120*/  CS2R R78, SRZ ;  /* 0x00000000004e7805 */ /* 0x000fe4000001ff00 */
[----:B------:R-:W-:Y:S02]  /*4130*/  CS2R R76, SRZ ;  /* 0x00000000004c7805 */ /* 0x000fe4000001ff00 */
[----:B------:R-:W-:Y:S02]  /*4140*/  VIMNMX R13, R17, R22, !PT ;  /* 0x00000016110d7248 */ /* 0x000fe40007fe0100 */
[----:B------:R-:W-:Y:S02]  /*4150*/  CS2R R74, SRZ ;  /* 0x00000000004a7805 */ /* 0x000fe4000001ff00 */
[----:B------:R-:W-:-:S02]  /*4160*/  CS2R R72, SRZ ;  /* 0x0000000000487805 */ /* 0x000fc4000001ff00 */
[----:B------:R-:W-:Y:S02]  /*4170*/  CS2R R70, SRZ ;  /* 0x0000000000467805 */ /* 0x000fe4000001ff00 */
[----:B------:R-:W-:Y:S02]  /*4180*/  ISETP.GE.AND P2, PT, R20, R13, PT ;  /* 0x0000000d1400720c */ /* 0x000fe40003f46270 */
        /* <DEDUP_REMOVED lines=23> */
[----:B------:R-:W-:Y:S06]  /*4300*/  @!P2 BRA `(.L_x_932) ;  /* 0x0000002c0064a947 */ /* 0x000fec0003800000 */
[----:B------:R-:W-:Y:S01]  /*4310*/  IMAD.MOV.U32 R21, RZ, RZ, RZ ;  /* 0x000000ffff157224 */ /* 0x000fe200078e00ff */
[----:B------:R-:W-:Y:S01]  /*4320*/  UMOV UR5, URZ ;  /* 0x0000003f00057c82 */ /* 0x000fe20008000000 */
[----:B------:R-:W-:Y:S01]  /*4330*/  IMAD.MOV.U32 R2, RZ, RZ, 0x3f800000 ;  /* 0x3f800000ff027424 */ /* 0x000fe200078e00ff */
[----:B------:R-:W-:Y:S01]  /*4340*/  ULDC UR6, c[0x0][0x9e4] ;  /* 0x0002790000067ab9 */ /* 0x000fe20000000800 */
[----:B------:R-:W-:Y:S01]  /*4350*/  IMAD.MOV.U32 R87, RZ, RZ, RZ ;  /* 0x000000ffff577224 */ /* 0x000fe200078e00ff */
[----:B------:R-:W-:Y:S01]  /*4360*/  ULDC UR59, c[0x0][0x288] ;  /* 0x0000a200003b7ab9 */ /* 0x000fe20000000800 */
[----:B------:R-:W-:-:S05]  /*4370*/  ULDC UR7, c[0x0][0x2f0] ;  /* 0x0000bc0000077ab9 */ /* 0x000fca0000000800 */
.L_x_949:
[----:B------:R-:W-:-:S04]  /*4380*/  UIADD3 UR4, UR5, 0x1, URZ ;  /* 0x0000000105047890 */ /* 0x000fc8000fffe03f */
[----:B------:R-:W-:-:S04]  /*4390*/  UISETP.NE.AND UP0, UPT, UR4, 0x2, UPT ;  /* 0x000000020400788c */ /* 0x000fc8000bf05270 */
[----:B------:R-:W-:Y:S02]  /*43a0*/  USEL UR10, URZ, 0x1, UP0 ;  /* 0x000000013f0a7887 */ /* 0x000fe40008000000 */
[----:B------:R-:W-:-:S04]  /*43b0*/  USEL UR4, UR4, URZ, UP0 ;  /* 0x0000003f04047287 */ /* 0x000fc80008000000 */
[----:B------:R-:W-:Y:S01]  /*43c0*/  LOP3.LUT R4, R21, UR10, RZ, 0x3c, !PT ;  /* 0x0000000a15047c12 */ /* 0x000fe2000f8e3cff */
[----:B------:R-:W-:Y:S07]  /*43d0*/  @!P0 BRA `(.L_x_933) ;  /* 0x0000000000048947 */ /* 0x000fee0003800000 */
[----:B------:R-:W-:Y:S01]  /*43e0*/  BPT.TRAP 0x1 ;  /* 0x000000040000795c */ /* 0x000fe20000300000 */
.L_x_933:
[----:B------:R-:W-:Y:S01]  /*43f0*/  ULEA UR58, UR4, UR56, 0x3 ;  /* 0x00000038043a7291 */ /* 0x000fe2000f8e183f */
[----:B------:R-:W-:-:S08]  /*4400*/  SHF.L.U32 R14, R4, 0x1f, RZ ;  /* 0x0000001f040e7819 */ /* 0x000fd000000006ff */
[----:B------:R0:W1:Y:S01]  /*4410*/  SYNCS.PHASECHK.TRANS64.TRYWAIT P2, [UR58+0x2a830], R14 ;  /* 0x02a8300eff0075a7 */ /* 0x000062000804017a */
[----:B------:R-:W-:Y:S05]  /*4420*/  @!P0 BRA `(.L_x_934) ;  /* 0x0000000000048947 */ /* 0x000fea0003800000 */
[----:B------:R-:W-:Y:S01]  /*4430*/  BPT.TRAP 0x1 ;  /* 0x000000040000795c */ /* 0x000fe20000300000 */
.L_x_934:
[----:B-1----:R-:W-:Y:S05]  /*4440*/  @P2 BRA `(.L_x_935) ;  /* 0x0000000000082947 */ /* 0x002fea0003800000 */
[----:B------:R-:W1:Y:S02]  /*4450*/  SYNCS.PHASECHK.TRANS64.TRYWAIT P2, [UR58+0x2a830], R14 ;  /* 0x02a8300eff0075a7 */ /* 0x000e64000804017a */
[----:B-1----:R-:W-:Y:S05]  /*4460*/  @!P2 BRA `(.L_x_936) ;  /* 0x000000e00018a947 */ /* 0x002fea0003800000 */
.L_x_935:
[----:B------:R-:W-:Y:S01]  /*4470*/  R2UR UR52, R6 ;  /* 0x00000000063472ca */ /* 0x000fe200000e0000 */
[----:B------:R-:W-:Y:S01]  /*4480*/  UIMAD UR50, UR4, 0x900, UR57 ;  /* 0x00000900043278a4 */ /* 0x000fe2000f8e0239 */
[----:B------:R-:W-:Y:S01]  /*4490*/  R2UR UR53, R7 ;  /* 0x00000000073572ca */ /* 0x000fe200000e0000 */
[----:B------:R-:W-:Y:S01]  /*44a0*/  WARPGROUP.ARRIVE ;  /* 0x00000000000079c5 */ /* 0x000fe20000000000 */
[----:B------:R-:W-:Y:S01]  /*44b0*/  UMOV UR55, 0x40000040 ;  /* 0x4000004000377882 */ /* 0x000fe20000000000 */
[----:B------:R-:W-:Y:S01]  /*44c0*/  UIADD3 UR10, UR50, 0x2, URZ ;  /* 0x00000002320a7890 */ /* 0x000fe2000fffe03f */
[-C--:B------:R-:W-:Y:S01]  /*44d0*/  FMUL.FTZ R24, R24, R0.reuse ;  /* 0x0000000018187220 */ /* 0x080fe20000410000 */
[----:B------:R-:W-:Y:S01]  /*44e0*/  UMOV UR11, 0x40000040 ;  /* 0x40000040000b7882 */ /* 0x000fe20000000000 */
[----:B------:R-:W-:Y:S01]  /*44f0*/  UMOV UR54, UR50 ;  /* 0x0000003200367c82 */ /* 0x000fe20008000000 */
[----:B------:R-:W-:Y:S01]  /*4500*/  UIADD3 UR14, UR50, 0x4, URZ ;  /* 0x00000004320e7890 */ /* 0x000fe2000fffe03f */
[-C--:B------:R-:W-:Y:S01]  /*4510*/  FMUL.FTZ R25, R25, R0.reuse ;  /* 0x0000000019197220 */ /* 0x080fe20000410000 */
[----:B------:R-:W-:Y:S01]  /*4520*/  UMOV UR15, 0x40000040 ;  /* 0x40000040000f7882 */ /* 0x000fe20000000000 */
[----:B------:R-:W-:Y:S01]  /*4530*/  UIADD3 UR18, UR50, 0x6, URZ ;  /* 0x0000000632127890 */ /* 0x000fe2000fffe03f */
[-C--:B------:R-:W-:Y:S01]  /*4540*/  FMUL.FTZ R28, R28, R0.reuse ;  /* 0x000000001c1c7220 */ /* 0x080fe20000410000 */
[----:B------:R-:W-:Y:S01]  /*4550*/  UMOV UR19, 0x40000040 ;  /* 0x4000004000137882 */ /* 0x000fe20000000000 */
[----:B------:R-:W-:Y:S01]  /*4560*/  HGMMA.64x96x16.F32.BF16 R88, gdesc[UR52], RZ, !UPT, gsb0 ;  /* 0x01600000345879f0 */ /* 0x000fe2000c0018ff */
[----:B------:R-:W-:Y:S01]  /*4570*/  UIADD3 UR22, UR50, 0x300, URZ ;  /* 0x0000030032167890 */ /* 0x000fe2000fffe03f */
[-C--:B------:R-:W-:Y:S01]  /*4580*/  FMUL.FTZ R29, R29, R0.reuse ;  /* 0x000000001d1d7220 */ /* 0x080fe20000410000 */
[----:B------:R-:W-:Y:S01]  /*4590*/  UMOV UR23, 0x40000040 ;  /* 0x4000004000177882 */ /* 0x000fe20000000000 */
        /* <DEDUP_REMOVED lines=108> */
[----:B------:R-:W-:Y:S05]  /*4c60*/  @!P0 BRA `(.L_x_937) ;  /* 0x0000000000048947 */ /* 0x000fea0003800000 */
[----:B------:R-:W-:Y:S01]  /*4c70*/  BPT.TRAP 0x1 ;  /* 0x000000040000795c */ /* 0x000fe20000300000 */
.L_x_937:
[----:B------:R-:W-:Y:S01]  /*4c80*/  ULEA UR11, UR5, UR56, 0x3 ;  /* 0x00000038050b7291 */ /* 0x000fe2000f8e183f */
[----:B------:R-:W-:-:S08]  /*4c90*/  SHF.L.U32 R0, R21, 0x1f, RZ ;  /* 0x0000001f15007819 */ /* 0x000fd000000006ff */
[----:B------:R2:W3:Y:S01]  /*4ca0*/  SYNCS.PHASECHK.TRANS64.TRYWAIT P2, [UR11+0x2a850], R0 ;  /* 0x02a85000ff0075a7 */ /* 0x0004e2000804014b */
[----:B------:R-:W-:Y:S05]  /*4cb0*/  @!P0 BRA `(.L_x_938) ;  /* 0x0000000000048947 */ /* 0x000fea0003800000 */
[----:B------:R-:W-:Y:S01]  /*4cc0*/  BPT.TRAP 0x1 ;  /* 0x000000040000795c */ /* 0x000fe20000300000 */
.L_x_938:
[----:B---3--:R-:W-:Y:S05]  /*4cd0*/  @P2 BRA `(.L_x_939) ;  /* 0x0000000000082947 */ /* 0x008fea0003800000 */
[----:B------:R-:W3:Y:S02]  /*4ce0*/  SYNCS.PHASECHK.TRANS64.TRYWAIT P2, [UR11+0x2a850], R0 ;  /* 0x02a85000ff0075a7 */ /* 0x000ee4000804014b */
[----:B---3--:R-:W-:Y:S05]  /*4cf0*/  @!P2 BRA `(.L_x_940) ;  /* 0x000000d8000ca947 */ /* 0x008fea0003800000 */
.L_x_939:
[----:B------:R-:W-:Y:S01]  /*4d00*/  UIADD3 UR10, UR56, 0x400, URZ ;  /* 0x00000400380a7890 */ /* 0x000fe2000fffe03f */
[----:B------:R-:W-:Y:S01]  /*4d10*/  WARPGROUP.ARRIVE ;  /* 0x00000000000079c5 */ /* 0x000fe20000000000 */
[----:B------:R-:W-:Y:S01]  /*4d20*/  UMOV UR15, 0x40000040 ;  /* 0x40000040000f7882 */ /* 0x000fe20000000000 */
[----:B------:R-:W-:Y:S01]  /*4d30*/  ISETP.NE.AND P3, PT, R160, 0x1, PT ;  /* 0x00000001a000780c */ /* 0x000fe20003f65270 */
[----:B------:R-:W-:Y:S01]  /*4d40*/  USHF.R.U32.HI UR10, URZ, 0x4, UR10 ;  /* 0x000000043f0a7899 */ /* 0x000fe2000801160a */
[----:B01----:R-:W-:Y:S01]  /*4d50*/  IMAD.MOV.U32 R14, RZ, RZ, R9 ;  /* 0x000000ffff0e7224 */ /* 0x003fe200078e0009 */
[----:B------:R-:W-:Y:S01]  /*4d60*/  R2UR UR18, R12 ;  /* 0x000000000c1272ca */ /* 0x000fe200000e0000 */
[----:B------:R-:W-:Y:S01]  /*4d70*/  IMAD.U32 R2, RZ, RZ, UR58 ;  /* 0x0000003aff027e24 */ /* 0x000fe2000f8e00ff */
[----:B------:R-:W-:Y:S01]  /*4d80*/  ULOP3.LUT UR10, UR10, 0x3fff, URZ, 0xc0, !UPT ;  /* 0x00003fff0a0a7892 */ /* 0x000fe2000f8ec03f */
[----:B------:R-:W-:Y:S01]  /*4d90*/  ISETP.NE.AND P2, PT, R161, RZ, PT ;  /* 0x000000ffa100720c */ /* 0x000fe20003f45270 */
[----:B------:R-:W-:-:S02]  /*4da0*/  ULDC UR19, c[0x0][0x9e0] ;  /* 0x0002780000137ab9 */ /* 0x000fc40000000800 */
[----:B------:R-:W-:-:S04]  /*4db0*/  ULOP3.LUT UR10, UR10, 0x3000000, URZ, 0xfc, !UPT ;  /* 0x030000000a0a7892 */ /* 0x000fc8000f8efc3f */
[----:B------:R-:W-:Y:S01]  /*4dc0*/  UIMAD UR10, UR5, 0x600, UR10 ;  /* 0x00000600050a78a4 */ /* 0x000fe2000f8e020a */
[----:B--2---:R-:W0:Y:S06]  /*4dd0*/  @P3 LDC R0, c[0x0][0x44c] ;  /* 0x00011300ff003b82 */ /* 0x004e2c0000000800 */
[----:B------:R-:W-:Y:S02]  /*4de0*/  UMOV UR14, UR10 ;  /* 0x0000000a000e7c82 */ /* 0x000fe40008000000 */
[----:B------:R-:W-:Y:S01]  /*4df0*/  HGMMA.64x128x16.F32.BF16 R24, R156, gdesc[UR12].tnspB, R24, gsb0 ;  /* 0x41e0000c9c187df0 */ /* 0x000fe20008001818 */
[----:B------:R-:W-:Y:S01]  /*4e00*/  UIADD3 UR14, UR10, 0x80, URZ ;  /* 0x000000800a0e7890 */ /* 0x000fe2000fffe03f */
[----:B------:R-:W1:Y:S01]  /*4e10*/  @P3 LDC R15, c[0x0][0x450] ;  /* 0x00011400ff0f3b82 */ /* 0x000e620000000800 */
[----:B------:R-:W-:Y:S01]  /*4e20*/  UMOV UR15, 0x40000040 ;  /* 0x40000040000f7882 */ /* 0x000fe20000000000 */
[----:B0-----:R-:W-:-:S05]  /*4e30*/  @P3 IMAD.HI.U32 R0, R9, R0, RZ ;  /* 0x0000000009003227 */ /* 0x001fca00078e00ff */
[----:B-1----:R-:W-:Y:S01]  /*4e40*/  @P3 SHF.R.U32.HI R14, RZ, R15, R0 ;  /* 0x0000000fff0e3219 */ /* 0x002fe20000011600 */
[----:B------:R-:W-:-:S04]  /*4e50*/  @!P1 VIADD R0, R2, 0x2a840 ;  /* 0x0002a84002009836 */ /* 0x000fc80000000000 */
[----:B------:R-:W0:Y:S01]  /*4e60*/  SHFL.IDX PT, R21, R14, RZ, 0x1c1f ;  /* 0x001c1fff0e157589 */ /* 0x000e2200000e0000 */
[----:B------:R-:W-:Y:S01]  /*4e70*/  @!P1 PRMT R0, RZ, 0x654, R0 ;  /* 0x00000654ff009816 */ /* 0x000fe20000000000 */
        /* <DEDUP_REMOVED lines=11> */
[----:B------:R-:W-:Y:S01]  /*4f30*/  WARPGROUP.ARRIVE ;  /* 0x00000000000079c5 */ /* 0x000fe20000000000 */
[----:B------:R-:W-:-:S04]  /*4f40*/  IMAD R149, R20, -0x60, RZ ;  /* 0xffffffa014957824 */ /* 0x000fc800078e02ff */
[----:B------:R-:W-:Y:S02]  /*4f50*/  VIADD R15, R149, 0x1 ;  /* 0x00000001950f7836 */ /* 0x000fe40000000000 */
[----:B------:R-:W-:Y:S01]  /*4f60*/  HGMMA.64x128x16.F32.BF16 R24, R144, gdesc[UR12].tnspB, R24, gsb0 ;  /* 0x41e0000c90187df0 */ /* 0x000fe20008001818 */
[----:B------:R-:W-:Y:S01]  /*4f70*/  UIADD3 UR14, UR10, 0x200, URZ ;  /* 0x000002000a0e7890 */ /* 0x000fe2000fffe03f */
[----:B------:R-:W-:Y:S01]  /*4f80*/  UMOV UR15, 0x40000040 ;  /* 0x40000040000f7882 */ /* 0x000fe20000000000 */
[----:B------:R-:W-:Y:S01]  /*4f90*/  UIADD3 UR10, UR10, 0x280, URZ ;  /* 0x000002800a0a7890 */ /* 0x000fe2000fffe03f */
[----:B------:R-:W-:Y:S01]  /*4fa0*/  IMAD R15, R10, -0x2, R15 ;  /* 0xfffffffe0a0f7824 */ /* 0x000fe200078e020f */
[----:B------:R-:W-:Y:S02]  /*4fb0*/  WARPGROUP.DEPBAR.LE gsb0, 0x0 ;  /* 0x00008000000079c5 */ /* 0x000fe40000010000 */
[----:B------:R-:W-:-:S06]  /*4fc0*/  WARPGROUP.ARRIVE ;  /* 0x00000000000079c5 */ /* 0x000fcc0000000000 */
[----:B------:R-:W-:Y:S01]  /*4fd0*/  HGMMA.64x128x16.F32.BF16 R24, R140, gdesc[UR12].tnspB, R24, gsb0 ;  /* 0x41e0000c8c187df0 */ /* 0x000fe20008001818 */
[----:B------:R-:W-:Y:S01]  /*4fe0*/  UMOV UR14, UR10 ;  /* 0x0000000a000e7c82 */ /* 0x000fe20008000000 */
[----:B------:R-:W-:Y:S01]  /*4ff0*/  UMOV UR15, 0x40000040 ;  /* 0x40000040000f7882 */ /* 0x000fe20000000000 */
[----:B------:R-:W-:Y:S02]  /*5000*/  WARPGROUP.DEPBAR.LE gsb0, 0x0 ;  /* 0x00008000000079c5 */ /* 0x000fe40000010000 */
[----:B------:R-:W-:Y:S01]  /*5010*/  WARPGROUP.ARRIVE ;  /* 0x00000000000079c5 */ /* 0x000fe20000000000 */
[----:B------:R-:W-:-:S06]  /*5020*/  VIADD R140, R15, 0xffffffff ;  /* 0xffffffff0f8c7836 */ /* 0x000fcc0000000000 */
[----:B------:R-:W-:Y:S03]  /*5030*/  HGMMA.64x128x16.F32.BF16 R24, R136, gdesc[UR12].tnspB, R24, gsb0 ;  /* 0x41e0000c88187df0 */ /* 0x000fe60008001818 */
[----:B------:R-:W-:Y:S02]  /*5040*/  WARPGROUP.DEPBAR.LE gsb0, 0x0 ;  /* 0x00008000000079c5 */ /* 0x000fe40000010000 */
[----:B------:R1:W-:Y:S02]  /*5050*/  @!P1 SYNCS.ARRIVE.TRANS64.RED.A1T0 RZ, [R0+URZ], RZ ;  /* 0x000000ff00ff99a7 */ /* 0x0003e4000810043f */
[----:B-1----:R-:W-:-:S04]  /*5060*/  IMAD R0, R16, UR7, R15 ;  /* 0x0000000710007c24 */ /* 0x002fc8000f8e020f */
[----:B------:R-:W-:-:S04]  /*5070*/  VIADD R0, R0, -UR59 ;  /* 0x8000003b00007c36 */ /* 0x000fc80008000000 */
[C---:B------:R-:W-:Y:S02]  /*5080*/  VIADD R136, R0.reuse, UR19 ;  /* 0x0000001300887c36 */ /* 0x040fe40008000000 */
[----:B------:R-:W-:Y:S02]  /*5090*/  VIADD R138, R0, UR18 ;  /* 0x00000012008a7c36 */ /* 0x000fe40008000000 */
[--C-:B0-----:R-:W-:Y:S02]  /*50a0*/  IMAD.IADD R0, R136, 0x1, R21.reuse ;  /* 0x0000000188007824 */ /* 0x101fe400078e0215 */
[----:B------:R-:W-:Y:S01]  /*50b0*/  IMAD.IADD R2, R138, 0x1, R21 ;  /* 0x000000018a027824 */ /* 0x000fe200078e0215 */
[----:B------:R-:W-:Y:S06]  /*50c0*/  @!P2 BRA `(.L_x_941) ;  /* 0x000000000058a947 */ /* 0x000fec0003800000 */
[----:B------:R-:W-:Y:S01]  /*50d0*/  IMAD R15, R16, UR7, R21 ;  /* 0x00000007100f7c24 */ /* 0x000fe2000f8e0215 */
[----:B------:R-:W-:Y:S03]  /*50e0*/  BSSY B0, `(.L_x_942) ;  /* 0x0000011000007945 */ /* 0x000fe60003800000 */
[----:B------:R-:W-:-:S05]  /*50f0*/  VIADD R15, R15, -UR59 ;  /* 0x8000003b0f0f7c36 */ /* 0x000fca0008000000 */
[----:B------:R-:W-:-:S13]  /*5100*/  ISETP.GT.AND P2, PT, R15, -0x1, PT ;  /* 0xffffffff0f00780c */ /* 0x000fda0003f44270 */
[----:B------:R-:W-:Y:S05]  /*5110*/  @P2 BRA `(.L_x_943) ;  /* 0x0000000000202947 */ /* 0x000fea0003800000 */
[----:B------:R-:W-:Y:S01]  /*5120*/  IMAD.U32 R21, RZ, RZ, UR6 ;  /* 0x00000006ff157e24 */ /* 0x000fe2000f8e00ff */
[----:B------:R-:W-:-:S04]  /*5130*/  LOP3.LUT R15, RZ, R15, RZ, 0x33, !PT ;  /* 0x0000000fff0f7212 */ /* 0x000fc800078e33ff */
[----:B------:R-:W-:-:S13]  /*5140*/  ISETP.NE.AND P2, PT, R21, 0x1, PT ;  /* 0x000000011500780c */ /* 0x000fda0003f45270 */
[----:B------:R-:W0:Y:S02]  /*5150*/  @P2 LDC.64 R22, c[0x0][0x9e8] ;  /* 0x00027a00ff162b82 */ /* 0x000e240000000a00 */
[----:B0-----:R-:W-:-:S05]  /*5160*/  @P2 IMAD.HI.U32 R22, R15, R22, RZ ;  /* 0x000000160f162227 */ /* 0x001fca00078e00ff */
[----:B------:R-:W-:-:S04]  /*5170*/  @P2 SHF.R.U32.HI R15, RZ, R23, R22 ;  /* 0x00000017ff0f2219 */ /* 0x000fc80000011616 */
[----:B------:R-:W-:Y:S01]  /*5180*/  LOP3.LUT R15, RZ, R15, RZ, 0x33, !PT ;  /* 0x0000000fff0f7212 */ /* 0x000fe200078e33ff */
[----:B------:R-:W-:Y:S06]  /*5190*/  BRA `(.L_x_944) ;  /* 0x0000000000147947 */ /* 0x000fec0003800000 */
.L_x_943:
[----:B------:R-:W-:-:S05]  /*51a0*/  IMAD.U32 R21, RZ, RZ, UR6 ;  /* 0x00000006ff157e24 */ /* 0x000fca000f8e00ff */
[----:B------:R-:W-:-:S13]  /*51b0*/  ISETP.NE.AND P2, PT, R21, 0x1, PT ;  /* 0x000000011500780c */ /* 0x000fda0003f45270 */
[----:B------:R-:W0:Y:S02]  /*51c0*/  @P2 LDC.64 R22, c[0x0][0x9e8] ;  /* 0x00027a00ff162b82 */ /* 0x000e240000000a00 */
[----:B0-----:R-:W-:-:S05]  /*51d0*/  @P2 IMAD.HI.U32 R22, R15, R22, RZ ;  /* 0x000000160f162227 */ /* 0x001fca00078e00ff */
[----:B------:R-:W-:-:S07]  /*51e0*/  @P2 SHF.R.U32.HI R15, RZ, R23, R22 ;  /* 0x00000017ff0f2219 */ /* 0x000fce0000011616 */
.L_x_944:
[----:B------:R-:W-:Y:S05]  /*51f0*/  BSYNC B0 ;  /* 0x0000000000007941 */ /* 0x000fea0003800000 */
.L_x_942:
[----:B------:R-:W-:-:S05]  /*5200*/  IMAD R15, R15, R21, R140 ;  /* 0x000000150f0f7224 */ /* 0x000fca00078e028c */
[----:B------:R-:W-:Y:S02]  /*5210*/  VIADDMNMX R0, R15, R21, R0, PT ;  /* 0x000000150f007246 */ /* 0x000fe40003800100 */
[----:B------:R-:W-:-:S07]  /*5220*/  VIMNMX R2, R2, R15, !PT ;  /* 0x0000000f02027248 */ /* 0x000fce0007fe0100 */
.L_x_941:
[C---:B------:R-:W-:Y:S02]  /*5230*/  ISETP.GE.AND P2, PT, R149.reuse, 0x2, PT ;  /* 0x000000029500780c */ /* 0x040fe40003f46270 */
[C---:B------:R-:W-:Y:S02]  /*5240*/  ISETP.GE.AND P5, PT, R149.reuse, 0xa, PT ;  /* 0x0000000a9500780c */ /* 0x040fe40003fa6270 */
[----:B------:R-:W-:Y:S02]  /*5250*/  ISETP.GT.AND P3, PT, R2, 0x1, !P2 ;  /* 0x000000010200780c */ /* 0x000fe40005764270 */
[----:B------:R-:W-:Y:S02]  /*5260*/  P2R R139, PR, RZ, 0x20 ;  /* 0x00000020ff8b7803 */ /* 0x000fe40000000000 */
[----:B------:R-:W-:Y:S02]  /*5270*/  ISETP.LT.OR P4, PT, R0, 0x2, P3 ;  /* 0x000000020000780c */ /* 0x000fe40001f81670 */
[----:B------:R-:W-:-:S02]  /*5280*/  ISETP.GE.AND P3, PT, R149, 0x9, PT ;  /* 0x000000099500780c */ /* 0x000fc40003f66270 */
        /* <DEDUP_REMOVED lines=28> */
[----:B------:R-:W-:Y:S01]  /*5450*/  ISETP.GT.AND P4, PT, R2, 0x20, !P5 ;  /* 0x000000200200780c */ /* 0x000fe20006f84270 */
[----:B------:R-:W0:Y:S01]  /*5460*/  SHFL.IDX PT, R101, R14, 0x1, 0x1c1f ;  /* 0x003c1f000e657f89 */ /* 0x000e2200000e0000 */
        /* <DEDUP_REMOVED lines=61> */
[----:B------:R-:W-:-:S04]  /*5840*/  ISETP.LT.OR P4, PT, R0, 0x51, P4 ;  /* 0x000000510000780c */ /* 0x000fc80002781670 */
[----:B------:R-:W-:Y:S02]  /*5850*/  FSEL R93, R128, -INF , !P4 ;  /* 0xff800000805d7808 */ /* 0x000fe40006000000 */
[----:B------:R-:W-:-:S04]  /*5860*/  ISETP.GE.AND P4, PT, R149, 0x52, PT ;  /* 0x000000529500780c */ /* 0x000fc80003f86270 */
[----:B------:R-:W-:-:S04]  /*5870*/  ISETP.GT.AND P5, PT, R2, 0x51, !P4 ;  /* 0x000000510200780c */ /* 0x000fc800067a4270 */
[----:B------:R-:W-:-:S04]  /*5880*/  ISETP.LT.OR P5, PT, R0, 0x52, P5 ;  /* 0x000000520000780c */ /* 0x000fc80002fa1670 */
[----:B------:R-:W-:Y:S02]  /*5890*/  FSEL R129, R129, -INF , !P5 ;  /* 0xff80000081817808 */ /* 0x000fe40006800000 */
[----:B------:R-:W-:-:S04]  /*58a0*/  ISETP.GE.AND P5, PT, R149, 0x59, PT ;  /* 0x000000599500780c */ /* 0x000fc80003fa6270 */
[----:B------:R-:W-:-:S04]  /*58b0*/  ISETP.GT.AND P6, PT, R2, 0x58, !P5 ;  /* 0x000000580200780c */ /* 0x000fc80006fc4270 */
[----:B------:R-:W-:-:S04]  /*58c0*/  ISETP.LT.OR P6, PT, R0, 0x59, P6 ;  /* 0x000000590000780c */ /* 0x000fc800037c1670 */
[----:B------:R-:W-:Y:S02]  /*58d0*/  FSEL R89, R132, -INF , !P6 ;  /* 0xff80000084597808 */ /* 0x000fe40007000000 */
[----:B------:R-:W-:-:S04]  /*58e0*/  ISETP.GE.AND P6, PT, R149, 0x1, PT ;  /* 0x000000019500780c */ /* 0x000fc80003fc6270 */
[----:B------:R-:W-:Y:S02]  /*58f0*/  P2R R92, PR, RZ, 0x40 ;  /* 0x00000040ff5c7803 */ /* 0x000fe40000000000 */
[----:B------:R-:W-:-:S04]  /*5900*/  ISETP.GT.AND P6, PT, R2, RZ, !P6 ;  /* 0x000000ff0200720c */ /* 0x000fc800077c4270 */
[----:B------:R-:W-:-:S04]  /*5910*/  ISETP.LT.OR P6, PT, R0, 0x1, P6 ;  /* 0x000000010000780c */ /* 0x000fc800037c1670 */
[----:B------:R-:W-:Y:S02]  /*5920*/  FSEL R165, R88, -INF , !P6 ;  /* 0xff80000058a57808 */ /* 0x000fe40007000000 */
[----:B------:R-:W-:-:S04]  /*5930*/  ISETP.GE.AND P6, PT, R149, 0x5a, PT ;  /* 0x0000005a9500780c */ /* 0x000fc80003fc6270 */
[----:B------:R-:W-:Y:S02]  /*5940*/  P2R R128, PR, RZ, 0x40 ;  /* 0x00000040ff807803 */ /* 0x000fe40000000000 */
[----:B------:R-:W-:Y:S01]  /*5950*/  ISETP.GT.AND P6, PT, R2, 0x59, !P6 ;  /* 0x000000590200780c */ /* 0x000fe200077c4270 */
[----:B0-----:R-:W-:-:S03]  /*5960*/  IMAD.IADD R2, R138, 0x1, R101 ;  /* 0x000000018a027824 */ /* 0x001fc600078e0265 */
[----:B------:R-:W-:Y:S01]  /*5970*/  ISETP.LT.OR P6, PT, R0, 0x5a, P6 ;  /* 0x0000005a0000780c */ /* 0x000fe200037c1670 */
[----:B------:R-:W-:-:S03]  /*5980*/  IMAD.IADD R0, R136, 0x1, R101 ;  /* 0x0000000188007824 */ /* 0x000fc600078e0265 */
[----:B------:R-:W-:Y:S02]  /*5990*/  FSEL R133, R133, -INF , !P6 ;  /* 0xff80000085857808 */ /* 0x000fe40007000000 */
[----:B------:R-:W-:-:S13]  /*59a0*/  ISETP.NE.AND P6, PT, R161, RZ, PT ;  /* 0x000000ffa100720c */ /* 0x000fda0003fc5270 */
[----:B------:R-:W-:Y:S05]  /*59b0*/  @!P6 BRA `(.L_x_945) ;  /* 0x000000000058e947 */ /* 0x000fea0003800000 */
        /* <DEDUP_REMOVED lines=13> */
.L_x_947:
[----:B------:R-:W-:-:S05]  /*5a90*/  IMAD.U32 R22, RZ, RZ, UR6 ;  /* 0x00000006ff167e24 */ /* 0x000fca000f8e00ff */
[----:B------:R-:W-:-:S13]  /*5aa0*/  ISETP.NE.AND P6, PT, R22, 0x1, PT ;  /* 0x000000011600780c */ /* 0x000fda0003fc5270 */
[----:B------:R-:W0:Y:S02]  /*5ab0*/  @P6 LDC.64 R104, c[0x0][0x9e8] ;  /* 0x00027a00ff686b82 */ /* 0x000e240000000a00 */
[----:B0-----:R-:W-:-:S05]  /*5ac0*/  @P6 IMAD.HI.U32 R14, R101, R104, RZ ;  /* 0x00000068650e6227 */ /* 0x001fca00078e00ff */
[----:B------:R-:W-:-:S07]  /*5ad0*/  @P6 SHF.R.U32.HI R101, RZ, R105, R14 ;  /* 0x00000069ff656219 */ /* 0x000fce000001160e */
.L_x_948:
[----:B------:R-:W-:Y:S05]  /*5ae0*/  BSYNC B0 ;  /* 0x0000000000007941 */ /* 0x000fea0003800000 */
.L_x_946:
[----:B------:R-:W-:-:S05]  /*5af0*/  IMAD R101, R101, R22, R140 ;  /* 0x0000001665657224 */ /* 0x000fca00078e028c */
[----:B------:R-:W-:Y:S02]  /*5b00*/  VIADDMNMX R0, R101, R22, R0, PT ;  /* 0x0000001665007246 */ /* 0x000fe40003800100 */
[----:B------:R-:W-:-:S07]  /*5b10*/  VIMNMX R2, R2, R101, !PT ;  /* 0x0000006502027248 */ /* 0x000fce0007fe0100 */
.L_x_945:
[C---:B------:R-:W-:Y:S01]  /*5b20*/  ISETP.GT.AND P2, PT, R2.reuse, 0x1, !P2 ;  /* 0x000000010200780c */ /* 0x040fe20005744270 */
[----:B------:R-:W-:Y:S01]  /*5b30*/  UMOV UR5, UR4 ;  /* 0x0000000400057c82 */ /* 0x000fe20008000000 */
[----:B------:R-:W-:Y:S02]  /*5b40*/  ISETP.GT.AND P3, PT, R2, 0x8, !P3 ;  /* 0x000000080200780c */ /* 0x000fe40005f64270 */
        /* <DEDUP_REMOVED lines=38> */
[----:B------:R-:W-:Y:S02]  /*5db0*/  ISETP.GT.AND P2, PT, R2, 0x20, !P3 ;  /* 0x000000200200780c */ /* 0x000fe40005f44270 */
[----:B------:R-:W-:-:S02]  /*5dc0*/  FMNMX.FTZ R14, R23, R14, !PT ;  /* 0x0000000e170e7209 */ /* 0x000fc40007810000 */
[----:B------:R-:W-:Y:S02]  /*5dd0*/  ISETP.LT.OR P2, PT, R0, 0x21, P2 ;  /* 0x000000210000780c */ /* 0x000fe40001741670 */
[----:B------:R-:W-:Y:S02]  /*5de0*/  FMNMX.FTZ R14, R113, R14, !PT ;  /* 0x0000000e710e7209 */ /* 0x000fe40007810000 */
[----:B------:R-:W-:Y:S02]  /*5df0*/  FSEL R141, R106, -INF , !P2 ;  /* 0xff8000006a8d7808 */ /* 0x000fe40005000000 */
[----:B------:R-:W-:Y:S02]  /*5e00*/  ISETP.GT.AND P2, PT, R2, 0x21, !P6 ;  /* 0x000000210200780c */ /* 0x000fe40007744270 */
[----:B------:R-:W-:Y:S02]  /*5e10*/  ISETP.NE.AND P6, PT, R147, RZ, PT ;  /* 0x000000ff9300720c */ /* 0x000fe40003fc5270 */
        /* <DEDUP_REMOVED lines=19> */
[----:B------:R-:W-:Y:S02]  /*5f50*/  ISETP.GT.AND P2, PT, R2, 0x30, !P2 ;  /* 0x000000300200780c */ /* 0x000fe40005744270 */
[----:B------:R-:W-:Y:S02]  /*5f60*/  ISETP.NE.AND P3, PT, R124, RZ, PT ;  /* 0x000000ff7c00720c */ /* 0x000fe40003f65270 */
[----:B------:R-:W-:Y:S02]  /*5f70*/  ISETP.LT.OR P2, PT, R0, 0x31, P2 ;  /* 0x000000310000780c */ /* 0x000fe40001741670 */
[----:B------:R-:W-:Y:S02]  /*5f80*/  FMNMX.FTZ R14, R89, R14, !PT ;  /* 0x0000000e590e7209 */ /* 0x000fe40007810000 */
[----:B------:R-:W-:Y:S02]  /*5f90*/  FSEL R107, R114, -INF , !P2 ;  /* 0xff800000726b7808 */ /* 0x000fe40005000000 */
[----:B------:R-:W-:-:S02]  /*5fa0*/  ISETP.NE.AND P2, PT, R112, RZ, PT ;  /* 0x000000ff7000720c */ /* 0x000fc40003f45270 */
[----:B------:R-:W-:Y:S02]  /*5fb0*/  FMNMX.FTZ R22, R133, R14, !PT ;  /* 0x0000000e85167209 */ /* 0x000fe40007810000 */
[C---:B------:R-:W-:Y:S01]  /*5fc0*/  ISETP.GT.AND P2, PT, R2.reuse, 0x31, !P2 ;  /* 0x000000310200780c */ /* 0x040fe20005744270 */
[----:B------:R-:W0:Y:S01]  /*5fd0*/  LDC R14, c[0x0][0x988] ;  /* 0x00026200ff0e7b82 */ /* 0x000e220000000800 */
[----:B------:R-:W-:Y:S01]  /*5fe0*/  ISETP.GT.AND P4, PT, R2, 0x51, !P4 ;  /* 0x000000510200780c */ /* 0x000fe20006784270 */
[----:B------:R-:W1:Y:S01]  /*5ff0*/  SHFL.BFLY PT, R163, R22, 0x2, 0x1f ;  /* 0x0c401f0016a37f89 */ /* 0x000e6200000e0000 */
[C---:B------:R-:W-:Y:S02]  /*6000*/  ISETP.LT.OR P2, PT, R0.reuse, 0x32, P2 ;  /* 0x000000320000780c */ /* 0x040fe40001741670 */
[----:B------:R-:W-:Y:S02]  /*6010*/  ISETP.LT.OR P4, PT, R0, 0x52, P4 ;  /* 0x000000520000780c */ /* 0x000fe40002781670 */
[----:B------:R-:W-:-:S02]  /*6020*/  FSEL R115, R115, -INF , !P2 ;  /* 0xff80000073737808 */ /* 0x000fc40005000000 */
[----:B------:R-:W-:Y:S02]  /*6030*/  ISETP.NE.AND P2, PT, R150, RZ, PT ;  /* 0x000000ff9600720c */ /* 0x000fe40003f45270 */
[C---:B------:R-:W-:Y:S02]  /*6040*/  ISETP.GT.AND P5, PT, R2.reuse, 0x58, !P5 ;  /* 0x000000580200780c */ /* 0x040fe40006fa4270 */
[----:B------:R-:W-:Y:S02]  /*6050*/  ISETP.GT.AND P2, PT, R2, 0x38, !P2 ;  /* 0x000000380200780c */ /* 0x000fe40005744270 */
[----:B------:R-:W-:Y:S02]  /*6060*/  FSEL R131, R131, -INF , !P4 ;  /* 0xff80000083837808 */ /* 0x000fe40006000000 */
[C---:B------:R-:W-:Y:S02]  /*6070*/  ISETP.LT.OR P2, PT, R0.reuse, 0x39, P2 ;  /* 0x000000390000780c */ /* 0x040fe40001741670 */
[----:B------:R-:W-:-:S02]  /*6080*/  ISETP.LT.OR P5, PT, R0, 0x59, P5 ;  /* 0x000000590000780c */ /* 0x000fc40002fa1670 */
[----:B------:R-:W-:Y:S02]  /*6090*/  FSEL R111, R118, -INF , !P2 ;  /* 0xff800000766f7808 */ /* 0x000fe40005000000 */
[----:B------:R-:W-:Y:S02]  /*60a0*/  ISETP.NE.AND P2, PT, R116, RZ, PT ;  /* 0x000000ff7400720c */ /* 0x000fe40003f45270 */
[----:B-1----:R-:W-:Y:S02]  /*60b0*/  FMNMX.FTZ R88, R22, R163, !PT ;  /* 0x000000a316587209 */ /* 0x002fe40007810000 */
[----:B------:R-:W-:-:S03]  /*60c0*/  ISETP.GT.AND P2, PT, R2, 0x39, !P2 ;  /* 0x000000390200780c */ /* 0x000fc60005744270 */
[----:B------:R-:W1:Y:S01]  /*60d0*/  SHFL.BFLY PT, R163, R88, 0x1, 0x1f ;  /* 0x0c201f0058a37f89 */ /* 0x000e6200000e0000 */
[----:B------:R-:W-:-:S04]  /*60e0*/  ISETP.LT.OR P2, PT, R0, 0x3a, P2 ;  /* 0x0000003a0000780c */ /* 0x000fc80001741670 */
[----:B------:R-:W-:Y:S02]  /*60f0*/  FSEL R119, R119, -INF , !P2 ;  /* 0xff80000077777808 */ /* 0x000fe40005000000 */
[----:B------:R-:W-:-:S04]  /*6100*/  ISETP.NE.AND P2, PT, R152, RZ, PT ;  /* 0x000000ff9800720c */ /* 0x000fc80003f45270 */
[----:B------:R-:W-:-:S04]  /*6110*/  ISETP.GT.AND P2, PT, R2, 0x40, !P2 ;  /* 0x000000400200780c */ /* 0x000fc80005744270 */
[----:B------:R-:W-:-:S04]  /*6120*/  ISETP.LT.OR P2, PT, R0, 0x41, P2 ;  /* 0x000000410000780c */ /* 0x000fc80001741670 */
[----:B------:R-:W-:Y:S02]  /*6130*/  FSEL R153, R122, -INF , !P2 ;  /* 0xff8000007a997808 */ /* 0x000fe40005000000 */
[----:B------:R-:W-:Y:S02]  /*6140*/  ISETP.NE.AND P2, PT, R120, RZ, PT ;  /* 0x000000ff7800720c */ /* 0x000fe40003f45270 */
[----:B-1----:R-:W-:Y:S02]  /*6150*/  FMNMX.FTZ R163, R88, R163, !PT ;  /* 0x000000a358a37209 */ /* 0x002fe40007810000 */
[----:B------:R-:W-:-:S04]  /*6160*/  ISETP.GT.AND P2, PT, R2, 0x41, !P2 ;  /* 0x000000410200780c */ /* 0x000fc80005744270 */
[----:B------:R-:W-:-:S04]  /*6170*/  ISETP.LT.OR P2, PT, R0, 0x42, P2 ;  /* 0x000000420000780c */ /* 0x000fc80001741670 */
[----:B------:R-:W-:Y:S02]  /*6180*/  FSEL R123, R123, -INF , !P2 ;  /* 0xff8000007b7b7808 */ /* 0x000fe40005000000 */
[----:B------:R-:W-:-:S04]  /*6190*/  ISETP.NE.AND P2, PT, R154, RZ, PT ;  /* 0x000000ff9a00720c */ /* 0x000fc80003f45270 */
[----:B------:R-:W-:-:S04]  /*61a0*/  ISETP.GT.AND P2, PT, R2, 0x48, !P2 ;  /* 0x000000480200780c */ /* 0x000fc80005744270 */
[----:B------:R-:W-:-:S04]  /*61b0*/  ISETP.LT.OR P2, PT, R0, 0x49, P2 ;  /* 0x000000490000780c */ /* 0x000fc80001741670 */
[----:B------:R-:W-:Y:S02]  /*61c0*/  FSEL R157, R126, -INF , !P2 ;  /* 0xff8000007e9d7808 */ /* 0x000fe40005000000 */
[----:B------:R-:W-:-:S04]  /*61d0*/  ISETP.GT.AND P2, PT, R2, 0x49, !P3 ;  /* 0x000000490200780c */ /* 0x000fc80005f44270 */
[----:B------:R-:W-:-:S04]  /*61e0*/  ISETP.LT.OR P2, PT, R0, 0x4a, P2 ;  /* 0x0000004a0000780c */ /* 0x000fc80001741670 */
[----:B------:R-:W-:Y:S02]  /*61f0*/  FSEL R127, R127, -INF , !P2 ;  /* 0xff8000007f7f7808 */ /* 0x000fe40005000000 */
[----:B------:R-:W-:Y:S02]  /*6200*/  ISETP.GT.AND P2, PT, R2, 0x50, !P6 ;  /* 0x000000500200780c */ /* 0x000fe40007744270 */
[----:B------:R-:W-:Y:S01]  /*6210*/  ISETP.NE.AND P6, PT, R92, RZ, PT ;  /* 0x000000ff5c00720c */ /* 0x000fe20003fc5270 */
[----:B0-----:R-:W-:Y:S01]  /*6220*/  FMUL.FTZ R92, R163, R14 ;  /* 0x0000000ea35c7220 */ /* 0x001fe20000410000 */
[----:B------:R-:W-:-:S04]  /*6230*/  ISETP.LT.OR P2, PT, R0, 0x51, P2 ;  /* 0x000000510000780c */ /* 0x000fc80001741670 */
[----:B------:R-:W-:Y:S02]  /*6240*/  FSEL R159, R130, -INF , !P2 ;  /* 0xff800000829f7808 */ /* 0x000fe40005000000 */
[----:B------:R-:W-:Y:S02]  /*6250*/  ISETP.GT.AND P2, PT, R2, RZ, !P6 ;  /* 0x000000ff0200720c */ /* 0x000fe40007744270 */
[----:B------:R-:W-:Y:S02]  /*6260*/  ISETP.NE.AND P6, PT, R128, RZ, PT ;  /* 0x000000ff8000720c */ /* 0x000fe40003fc5270 */
[----:B------:R-:W-:Y:S02]  /*6270*/  ISETP.LT.OR P2, PT, R0, 0x1, P2 ;  /* 0x000000010000780c */ /* 0x000fe40001741670 */
[----:B------:R-:W-:Y:S02]  /*6280*/  ISETP.GT.AND P3, PT, R2, 0x59, !P6 ;  /* 0x000000590200780c */ /* 0x000fe40007764270 */
[----:B------:R-:W-:-:S02]  /*6290*/  FSEL R90, R90, -INF , !P2 ;  /* 0xff8000005a5a7808 */ /* 0x000fc40005000000 */
[----:B------:R-:W-:Y:S02]  /*62a0*/  FSETP.NEU.FTZ.AND P2, PT, R163, -INF , PT ;  /* 0xff800000a300780b */ /* 0x000fe40003f5d000 */
[----:B------:R-:W-:Y:S02]  /*62b0*/  FMNMX.FTZ R22, R90, R11, !PT ;  /* 0x0000000b5a167209 */ /* 0x000fe40007810000 */
[----:B------:R-:W-:Y:S02]  /*62c0*/  FSEL R92, R92, RZ, P2 ;  /* 0x000000ff5c5c7208 */ /* 0x000fe40001000000 */
[----:B------:R-:W-:Y:S02]  /*62d0*/  FMNMX.FTZ R22, R101, R22, !PT ;  /* 0x0000001665167209 */ /* 0x000fe40007810000 */
[----:B------:R-:W-:Y:S01]  /*62e0*/  ISETP.LT.OR P3, PT, R0, 0x5a, P3 ;  /* 0x0000005a0000780c */ /* 0x000fe20001f61670 */
[--C-:B------:R-:W-:Y:S01]  /*62f0*/  FFMA.FTZ R148, R151, R14, -R92.reuse ;  /* 0x0000000e97947223 */ /* 0x100fe2000001085c */
[----:B------:R-:W-:Y:S01]  /*6300*/  FMNMX.FTZ R22, R91, R22, !PT ;  /* 0x000000165b167209 */ /* 0x000fe20007810000 */
[-CC-:B------:R-:W-:Y:S01]  /*6310*/  FFMA.FTZ R150, R137, R14.reuse, -R92.reuse ;  /* 0x0000000e89967223 */ /* 0x180fe2000001085c */
[----:B------:R-:W-:Y:S01]  /*6320*/  FSEL R151, R134, -INF , !P5 ;  /* 0xff80000086977808 */ /* 0x000fe20006800000 */
[--C-:B------:R-:W-:Y:S01]  /*6330*/  FFMA.FTZ R142, R15, R14, -R92.reuse ;  /* 0x0000000e0f8e7223 */ /* 0x100fe2000001085c */
[----:B------:R-:W-:Y:S01]  /*6340*/  FMNMX.FTZ R22, R95, R22, !PT ;  /* 0x000000165f167209 */ /* 0x000fe20007810000 */
[-CC-:B------:R-:W-:Y:S01]  /*6350*/  FFMA.FTZ R138, R89, R14.reuse, -R92.reuse ;  /* 0x0000000e598a7223 */ /* 0x180fe2000001085c */
[----:B------:R-:W-:Y:S01]  /*6360*/  FSEL R135, R135, -INF , !P3 ;  /* 0xff80000087877808 */ /* 0x000fe20005800000 */
[--C-:B------:R-:W-:Y:S01]  /*6370*/  FFMA.FTZ R144, R23, R14, -R92.reuse ;  /* 0x0000000e17907223 */ /* 0x100fe2000001085c */
[----:B------:R-:W-:Y:S01]  /*6380*/  FMNMX.FTZ R22, R105, R22, !PT ;  /* 0x0000001669167209 */ /* 0x000fe20007810000 */
[-CC-:B------:R-:W-:Y:S01]  /*6390*/  FFMA.FTZ R23, R113, R14.reuse, -R92.reuse ;  /* 0x0000000e71177223 */ /* 0x180fe2000001085c */
[----:B------:R-:W-:Y:S01]  /*63a0*/  FSEL R2, R163, RZ, P2 ;  /* 0x000000ffa3027208 */ /* 0x000fe20001000000 */
[--C-:B------:R-:W-:Y:S01]  /*63b0*/  FFMA.FTZ R146, R97, R14, -R92.reuse ;  /* 0x0000000e61927223 */ /* 0x100fe2000001085c */
[----:B------:R-:W-:Y:S01]  /*63c0*/  FMNMX.FTZ R22, R99, R22, !PT ;  /* 0x0000001663167209 */ /* 0x000fe20007810000 */
[-CC-:B------:R-:W-:Y:S01]  /*63d0*/  FFMA.FTZ R140, R21, R14.reuse, -R92.reuse ;  /* 0x0000000e158c7223 */ /* 0x180fe2000001085c */
[--C-:B------:R-:W-:Y:S01]  /*63e0*/  FFMA.FTZ R136, R93, R14, -R92.reuse ;  /* 0x0000000e5d887223 */ /* 0x100fe2000001085c */
[----:B------:R-:W-:Y:S01]  /*63f0*/  FADD.FTZ R89, -R2, R3 ;  /* 0x0000000302597221 */ /* 0x000fe20000010100 */
        /* <DEDUP_REMOVED lines=39> */
[----:B------:R-:W-:Y:S04]  /*6670*/  MUFU.EX2 R154, R154 ;  /* 0x0000009a009a7308 */ /* 0x000fe80000000800 */
[----:B------:R-:W0:Y:S04]  /*6680*/  SHFL.BFLY PT, R137, R22, 0x2, 0x1f ;  /* 0x0c401f0016897f89 */ /* 0x000e2800000e0000 */
        /* <DEDUP_REMOVED lines=9> */
[----:B0-----:R-:W-:Y:S01]  /*6720*/  FMNMX.FTZ R15, R137, R0, !PT ;  /* 0x00000000890f7209 */ /* 0x001fe20007810000 */
[----:B------:R-:W-:-:S03]  /*6730*/  FMUL.FTZ R0, R89, R14 ;  /* 0x0000000e59007220 */ /* 0x000fc60000410000 */
[C---:B------:R-:W-:Y:S01]  /*6740*/  FSETP.NEU.FTZ.AND P2, PT, R15.reuse, -INF , PT ;  /* 0xff8000000f00780b */ /* 0x040fe20003f5d000 */
[CC--:B------:R-:W-:Y:S02]  /*6750*/  FMUL.FTZ R2, R15.reuse, R14.reuse ;  /* 0x0000000e0f027220 */ /* 0x0c0fe40000410000 */
[----:B------:R-:W0:Y:S03]  /*6760*/  MUFU.EX2 R0, R0 ;  /* 0x0000000000007308 */ /* 0x000e260000000800 */
[----:B------:R-:W-:Y:S02]  /*6770*/  FSEL R92, R2, RZ, P2 ;  /* 0x000000ff025c7208 */ /* 0x000fe40001000000 */
[----:B------:R-:W-:Y:S02]  /*6780*/  FSEL R2, R15, RZ, P2 ;  /* 0x000000ff0f027208 */ /* 0x000fe40001000000 */
[----:B------:R-:W-:Y:S01]  /*6790*/  ISETP.GT.AND P2, PT, R20, R13, PT ;  /* 0x0000000d1400720c */ /* 0x000fe20003f44270 */
[-CC-:B------:R-:W-:Y:S01]  /*67a0*/  FFMA.FTZ R89, R90, R14.reuse, -R92.reuse ;  /* 0x0000000e5a597223 */ /* 0x180fe2000001085c */
[-CC-:B------:R-:W-:Y:S01]  /*67b0*/  FFMA.FTZ R88, R101, R14.reuse, -R92.reuse ;  /* 0x0000000e65587223 */ /* 0x180fe2000001085c */
[----:B------:R-:W-:Y:S01]  /*67c0*/  FADD.FTZ R11, -R2, R11 ;  /* 0x0000000b020b7221 */ /* 0x000fe20000010100 */
[-CC-:B------:R-:W-:Y:S01]  /*67d0*/  FFMA.FTZ R22, R91, R14.reuse, -R92.reuse ;  /* 0x0000000e5b167223 */ /* 0x180fe2000001085c */
[-CC-:B------:R-:W-:Y:S01]  /*67e0*/  FFMA.FTZ R95, R95, R14.reuse, -R92.reuse ;  /* 0x0000000e5f5f7223 */ /* 0x180fe2000001085c */
[-CC-:B------:R-:W-:Y:S01]  /*67f0*/  FFMA.FTZ R105, R105, R14.reuse, -R92.reuse ;  /* 0x0000000e69697223 */ /* 0x180fe2000001085c */
[-C--:B------:R-:W-:Y:S01]  /*6800*/  FMUL.FTZ R11, R11, R14.reuse ;  /* 0x0000000e0b0b7220 */ /* 0x080fe20000410000 */
[----:B------:R-:W-:Y:S01]  /*6810*/  MUFU.EX2 R89, R89 ;  /* 0x0000005900597308 */ /* 0x000fe20000000800 */
[--C-:B------:R-:W-:Y:S01]  /*6820*/  FFMA.FTZ R99, R99, R14, -R92.reuse ;  /* 0x0000000e63637223 */ /* 0x100fe2000001085c */
[----:B0-----:R-:W-:Y:S01]  /*6830*/  FFMA.FTZ R91, R0, R8, R165 ;  /* 0x00000008005b7223 */ /* 0x001fe200000100a5 */
[-CC-:B------:R-:W-:Y:S01]  /*6840*/  FFMA.FTZ R139, R139, R14.reuse, -R92.reuse ;  /* 0x0000000e8b8b7223 */ /* 0x180fe2000001085c */
[-CC-:B------:R-:W-:Y:S01]  /*6850*/  FFMA.FTZ R103, R103, R14.reuse, -R92.reuse ;  /* 0x0000000e67677223 */ /* 0x180fe2000001085c */
[-CC-:B------:R-:W-:Y:S01]  /*6860*/  FFMA.FTZ R141, R141, R14.reuse, -R92.reuse ;  /* 0x0000000e8d8d7223 */ /* 0x180fe2000001085c */
[----:B------:R-:W-:Y:S01]  /*6870*/  FADD.FTZ R91, R156, R91 ;  /* 0x0000005b9c5b7221 */ /* 0x000fe20000010000 */
[-CC-:B------:R-:W-:Y:S01]  /*6880*/  FFMA.FTZ R143, R143, R14.reuse, -R92.reuse ;  /* 0x0000000e8f8f7223 */ /* 0x180fe2000001085c */
[----:B------:R0:W1:Y:S01]  /*6890*/  MUFU.EX2 R2, R11 ;  /* 0x0000000b00027308 */ /* 0x0000620000000800 */
[-CC-:B------:R-:W-:Y:S01]  /*68a0*/  FFMA.FTZ R147, R147, R14.reuse, -R92.reuse ;  /* 0x0000000e93937223 */ /* 0x180fe2000001085c */
[----:B------:R-:W-:Y:S01]  /*68b0*/  FADD.FTZ R8, R158, R91 ;  /* 0x0000005b9e087221 */ /* 0x000fe20000010000 */
[-CC-:B------:R-:W-:Y:S01]  /*68c0*/  FFMA.FTZ R149, R149, R14.reuse, -R92.reuse ;  /* 0x0000000e95957223 */ /* 0x180fe2000001085c */
[-CC-:B------:R-:W-:Y:S01]  /*68d0*/  FFMA.FTZ R107, R107, R14.reuse, -R92.reuse ;  /* 0x0000000e6b6b7223 */ /* 0x180fe2000001085c */
[-C--:B------:R-:W-:Y:S01]  /*68e0*/  FFMA.FTZ R115, R115, R14.reuse, -R92 ;  /* 0x0000000e73737223 */ /* 0x080fe2000001085c */
[----:B------:R-:W-:Y:S01]  /*68f0*/  FADD.FTZ R91, R167, R8 ;  /* 0x00000008a75b7221 */ /* 0x000fe20000010000 */
[-CC-:B------:R-:W-:Y:S01]  /*6900*/  FFMA.FTZ R111, R111, R14.reuse, -R92.reuse ;  /* 0x0000000e6f6f7223 */ /* 0x180fe2000001085c */
[----:B------:R-:W2:Y:S01]  /*6910*/  MUFU.EX2 R88, R88 ;  /* 0x0000005800587308 */ /* 0x000ea20000000800 */
[----:B------:R-:W-:Y:S01]  /*6920*/  FFMA.FTZ R119, R119, R14, -R92 ;  /* 0x0000000e77777223 */ /* 0x000fe2000001085c */
[----:B------:R-:W-:Y:S01]  /*6930*/  FADD.FTZ R8, R152, R91 ;  /* 0x0000005b98087221 */ /* 0x000fe20000010000 */
[----:B------:R-:W-:-:S02]  /*6940*/  IMAD.U32 R90, RZ, RZ, UR11 ;  /* 0x0000000bff5a7e24 */ /* 0x000fc4000f8e00ff */
[-CC-:B------:R-:W-:Y:S01]  /*6950*/  FFMA.FTZ R153, R153, R14.reuse, -R92.reuse ;  /* 0x0000000e99997223 */ /* 0x180fe2000001085c */
[-C--:B------:R-:W-:Y:S01]  /*6960*/  FFMA.FTZ R123, R123, R14.reuse, -R92 ;  /* 0x0000000e7b7b7223 */ /* 0x080fe2000001085c */
[----:B0-----:R-:W-:Y:S01]  /*6970*/  FADD.FTZ R11, R169, R8 ;  /* 0x00000008a90b7221 */ /* 0x001fe20000010000 */
[----:B------:R-:W-:Y:S01]  /*6980*/  @!P1 VIADD R90, R90, 0x2a860 ;  /* 0x0002a8605a5a9836 */ /* 0x000fe20000000000 */
[----:B------:R-:W0:Y:S01]  /*6990*/  MUFU.EX2 R22, R22 ;  /* 0x0000001600167308 */ /* 0x000e220000000800 */
[----:B-1----:R-:W-:Y:S01]  /*69a0*/  FFMA.FTZ R5, R2, R5, R89 ;  /* 0x0000000502057223 */ /* 0x002fe20000010059 */
[----:B------:R-:W-:Y:S01]  /*69b0*/  FADD.FTZ R8, R154, R11 ;  /* 0x0000000b9a087221 */ /* 0x000fe20000010000 */
[-C--:B------:R-:W-:Y:S01]  /*69c0*/  FFMA.FTZ R157, R157, R14.reuse, -R92 ;  /* 0x0000000e9d9d7223 */ /* 0x080fe2000001085c */
[----:B------:R-:W-:Y:S01]  /*69d0*/  @!P1 PRMT R90, RZ, 0x654, R90 ;  /* 0x00000654ff5a9816 */ /* 0x000fe2000000005a */
[-C--:B------:R-:W-:Y:S01]  /*69e0*/  FFMA.FTZ R127, R127, R14.reuse, -R92 ;  /* 0x0000000e7f7f7223 */ /* 0x080fe2000001085c */
[----:B------:R-:W-:Y:S01]  /*69f0*/  FADD.FTZ R11, R155, R8 ;  /* 0x000000089b0b7221 */ /* 0x000fe20000010000 */
[-CC-:B------:R-:W-:Y:S01]  /*6a00*/  FFMA.FTZ R159, R159, R14.reuse, -R92.reuse ;  /* 0x0000000e9f9f7223 */ /* 0x180fe2000001085c */
[----:B------:R-:W1:Y:S01]  /*6a10*/  MUFU.EX2 R95, R95 ;  /* 0x0000005f005f7308 */ /* 0x000e620000000800 */
[----:B--2---:R-:W-:Y:S01]  /*6a20*/  FADD.FTZ R5, R88, R5 ;  /* 0x0000000558057221 */ /* 0x004fe20000010000 */
[----:B------:R-:W-:Y:S01]  /*6a30*/  FADD.FTZ R8, R148, R11 ;  /* 0x0000000b94087221 */ /* 0x000fe20000010000 */
[----:B------:R2:W-:Y:S01]  /*6a40*/  @!P1 SYNCS.ARRIVE.TRANS64.RED.A1T0 RZ, [R90+URZ], RZ ;  /* 0x000000ff5aff99a7 */ /* 0x0005e2000810043f */
[-CC-:B------:R-:W-:Y:S01]  /*6a50*/  FFMA.FTZ R131, R131, R14.reuse, -R92.reuse ;  /* 0x0000000e83837223 */ /* 0x180fe2000001085c */
[-C--:B------:R-:W-:Y:S01]  /*6a60*/  FFMA.FTZ R151, R151, R14.reuse, -R92 ;  /* 0x0000000e97977223 */ /* 0x080fe2000001085c */
[----:B------:R-:W-:Y:S01]  /*6a70*/  FADD.FTZ R11, R145, R8 ;  /* 0x00000008910b7221 */ /* 0x000fe20000010000 */
[----:B------:R-:W-:Y:S01]  /*6a80*/  FFMA.FTZ R92, R135, R14, -R92 ;  /* 0x0000000e875c7223 */ /* 0x000fe2000001085c */
[----:B------:R-:W3:Y:S01]  /*6a90*/  MUFU.EX2 R94, R105 ;  /* 0x00000069005e7308 */ /* 0x000ee20000000800 */
[----:B0-----:R-:W-:Y:S01]  /*6aa0*/  FADD.FTZ R5, R22, R5 ;  /* 0x0000000516057221 */ /* 0x001fe20000010000 */
[----:B------:R-:W-:Y:S01]  /*6ab0*/  FADD.FTZ R8, R150, R11 ;  /* 0x0000000b96087221 */ /* 0x000fe20000010000 */
[----:B------:R-:W-:Y:S01]  /*6ac0*/  F2FP.BF16.F32.PACK_AB R154, R155, R154 ;  /* 0x0000009a9b9a723e */ /* 0x000fe200000010ff */
[----:B------:R-:W-:Y:S01]  /*6ad0*/  VIADD R20, R20, 0xffffffff ;  /* 0xffffffff14147836 */ /* 0x000fe20000000000 */
[----:B------:R-:W-:Y:S01]  /*6ae0*/  F2FP.BF16.F32.PACK_AB R148, R145, R148 ;  /* 0x000000949194723e */ /* 0x000fe200000010ff */
[----:B------:R-:W-:Y:S01]  /*6af0*/  FADD.FTZ R11, R109, R8 ;  /* 0x000000086d0b7221 */ /* 0x000fe20000010000 */
[----:B------:R-:W-:Y:S01]  /*6b00*/  F2FP.BF16.F32.PACK_AB R156, R156, R165 ;  /* 0x000000a59c9c723e */ /* 0x000fe200000010ff */
[----:B------:R-:W0:Y:S01]  /*6b10*/  MUFU.EX2 R99, R99 ;  /* 0x0000006300637308 */ /* 0x000e220000000800 */
[----:B-1----:R-:W-:Y:S01]  /*6b20*/  FADD.FTZ R5, R95, R5 ;  /* 0x000000055f057221 */ /* 0x002fe20000010000 */
[----:B------:R-:W-:Y:S01]  /*6b30*/  FADD.FTZ R8, R144, R11 ;  /* 0x0000000b90087221 */ /* 0x000fe20000010000 */
[----:B------:R-:W-:-:S02]  /*6b40*/  F2FP.BF16.F32.PACK_AB R158, R167, R158 ;  /* 0x0000009ea79e723e */ /* 0x000fc400000010ff */
[----:B------:R-:W-:Y:S01]  /*6b50*/  F2FP.BF16.F32.PACK_AB R152, R169, R152 ;  /* 0x00000098a998723e */ /* 0x000fe200000010ff */
[----:B------:R-:W-:Y:S01]  /*6b60*/  FADD.FTZ R11, R23, R8 ;  /* 0x00000008170b7221 */ /* 0x000fe20000010000 */
[----:B------:R-:W-:Y:S01]  /*6b70*/  F2FP.BF16.F32.PACK_AB R150, R109, R150 ;  /* 0x000000966d96723e */ /* 0x000fe200000010ff */
[----:B------:R-:W1:Y:S01]  /*6b80*/  MUFU.EX2 R96, R139 ;  /* 0x0000008b00607308 */ /* 0x000e620000000800 */
[----:B---3--:R-:W-:Y:S01]  /*6b90*/  FADD.FTZ R5, R94, R5 ;  /* 0x000000055e057221 */ /* 0x008fe20000010000 */
[----:B------:R-:W-:-:S06]  /*6ba0*/  F2FP.BF16.F32.PACK_AB R144, R23, R144 ;  /* 0x000000901790723e */ /* 0x000fcc00000010ff */
[----:B------:R-:W3:Y:S01]  /*6bb0*/  MUFU.EX2 R103, R103 ;  /* 0x0000006700677308 */ /* 0x000ee20000000800 */
[----:B0-----:R-:W-:-:S07]  /*6bc0*/  FADD.FTZ R5, R99, R5 ;  /* 0x0000000563057221 */ /* 0x001fce0000010000 */
[----:B------:R-:W0:Y:S01]  /*6bd0*/  MUFU.EX2 R98, R141 ;  /* 0x0000008d00627308 */ /* 0x000e220000000800 */
[----:B-1----:R-:W-:-:S07]  /*6be0*/  FADD.FTZ R5, R96, R5 ;  /* 0x0000000560057221 */ /* 0x002fce0000010000 */
[----:B------:R-:W1:Y:S01]  /*6bf0*/  MUFU.EX2 R143, R143 ;  /* 0x0000008f008f7308 */ /* 0x000e620000000800 */
[C---:B---3--:R-:W-:Y:S01]  /*6c00*/  FADD.FTZ R5, R103.reuse, R5 ;  /* 0x0000000567057221 */ /* 0x048fe20000010000 */
[----:B------:R-:W-:-:S06]  /*6c10*/  F2FP.BF16.F32.PACK_AB R155, R103, R96 ;  /* 0x00000060679b723e */ /* 0x000fcc00000010ff */
[----:B------:R-:W3:Y:S01]  /*6c20*/  MUFU.EX2 R100, R147 ;  /* 0x0000009300647308 */ /* 0x000ee20000000800 */
[----:B0-----:R-:W-:-:S07]  /*6c30*/  FADD.FTZ R5, R98, R5 ;  /* 0x0000000562057221 */ /* 0x001fce0000010000 */
[----:B------:R0:W4:Y:S01]  /*6c40*/  MUFU.EX2 R101, R149 ;  /* 0x0000009500657308 */ /* 0x0001220000000800 */
[----:B-1----:R-:W-:-:S07]  /*6c50*/  FADD.FTZ R5, R143, R5 ;  /* 0x000000058f057221 */ /* 0x002fce0000010000 */
[----:B------:R-:W1:Y:S01]  /*6c60*/  MUFU.EX2 R102, R107 ;  /* 0x0000006b00667308 */ /* 0x000e620000000800 */
[----:B---3--:R-:W-:Y:S01]  /*6c70*/  FADD.FTZ R5, R100, R5 ;  /* 0x0000000564057221 */ /* 0x008fe20000010000 */
[----:B0-----:R-:W-:-:S06]  /*6c80*/  F2FP.BF16.F32.PACK_AB R149, R143, R98 ;  /* 0x000000628f95723e */ /* 0x001fcc00000010ff */
[----:B------:R-:W0:Y:S01]  /*6c90*/  MUFU.EX2 R115, R115 ;  /* 0x0000007300737308 */ /* 0x000e220000000800 */
[----:B----4-:R-:W-:-:S07]  /*6ca0*/  FADD.FTZ R5, R101, R5 ;  /* 0x0000000565057221 */ /* 0x010fce0000010000 */
[----:B------:R-:W3:Y:S01]  /*6cb0*/  MUFU.EX2 R146, R146 ;  /* 0x0000009200927308 */ /* 0x000ee20000000800 */
[----:B-1----:R-:W-:-:S07]  /*6cc0*/  FADD.FTZ R5, R102, R5 ;  /* 0x0000000566057221 */ /* 0x002fce0000010000 */
[----:B------:R-:W1:Y:S01]  /*6cd0*/  MUFU.EX2 R104, R111 ;  /* 0x0000006f00687308 */ /* 0x000e620000000800 */
[C---:B0-----:R-:W-:Y:S01]  /*6ce0*/  FADD.FTZ R5, R115.reuse, R5 ;  /* 0x0000000573057221 */ /* 0x041fe20000010000 */
[----:B------:R-:W-:-:S06]  /*6cf0*/  F2FP.BF16.F32.PACK_AB R145, R115, R102 ;  /* 0x000000667391723e */ /* 0x000fcc00000010ff */
[----:B------:R-:W0:Y:S01]  /*6d00*/  MUFU.EX2 R97, R97 ;  /* 0x0000006100617308 */ /* 0x000e220000000800 */
[----:B---3--:R-:W-:-:S07]  /*6d10*/  FADD.FTZ R8, R146, R11 ;  /* 0x0000000b92087221 */ /* 0x008fce0000010000 */
[----:B------:R-:W3:Y:S01]  /*6d20*/  MUFU.EX2 R119, R119 ;  /* 0x0000007700777308 */ /* 0x000ee20000000800 */
[----:B-1----:R-:W-:-:S07]  /*6d30*/  FADD.FTZ R5, R104, R5 ;  /* 0x0000000568057221 */ /* 0x002fce0000010000 */
[----:B------:R-:W1:Y:S01]  /*6d40*/  MUFU.EX2 R140, R140 ;  /* 0x0000008c008c7308 */ /* 0x000e620000000800 */
[C---:B0-----:R-:W-:Y:S01]  /*6d50*/  FADD.FTZ R11, R97.reuse, R8 ;  /* 0x00000008610b7221 */ /* 0x041fe20000010000 */
[----:B------:R-:W-:-:S06]  /*6d60*/  F2FP.BF16.F32.PACK_AB R146, R97, R146 ;  /* 0x000000926192723e */ /* 0x000fcc00000010ff */
[----:B------:R0:W4:Y:S01]  /*6d70*/  MUFU.EX2 R106, R153 ;  /* 0x00000099006a7308 */ /* 0x0001220000000800 */
[C---:B---3--:R-:W-:Y:S01]  /*6d80*/  FADD.FTZ R5, R119.reuse, R5 ;  /* 0x0000000577057221 */ /* 0x048fe20000010000 */
[----:B------:R-:W-:-:S06]  /*6d90*/  F2FP.BF16.F32.PACK_AB R147, R119, R104 ;  /* 0x000000687793723e */ /* 0x000fcc00000010ff */
[----:B------:R-:W3:Y:S01]  /*6da0*/  MUFU.EX2 R21, R21 ;  /* 0x0000001500157308 */ /* 0x000ee20000000800 */
[----:B-1----:R-:W-:Y:S01]  /*6db0*/  FADD.FTZ R8, R140, R11 ;  /* 0x0000000b8c087221 */ /* 0x002fe20000010000 */
[----:B0-----:R-:W-:-:S06]  /*6dc0*/  F2FP.BF16.F32.PACK_AB R153, R99, R94 ;  /* 0x0000005e6399723e */ /* 0x001fcc00000010ff */
[----:B------:R-:W0:Y:S01]  /*6dd0*/  MUFU.EX2 R123, R123 ;  /* 0x0000007b007b7308 */ /* 0x000e220000000800 */
[----:B----4-:R-:W-:-:S07]  /*6de0*/  FADD.FTZ R5, R106, R5 ;  /* 0x000000056a057221 */ /* 0x010fce0000010000 */
[----:B------:R-:W1:Y:S01]  /*6df0*/  MUFU.EX2 R142, R142 ;  /* 0x0000008e008e7308 */ /* 0x000e620000000800 */
[C---:B---3--:R-:W-:Y:S01]  /*6e00*/  FADD.FTZ R11, R21.reuse, R8 ;  /* 0x00000008150b7221 */ /* 0x048fe20000010000 */
[----:B------:R-:W-:Y:S01]  /*6e10*/  F2FP.BF16.F32.PACK_AB R140, R21, R140 ;  /* 0x0000008c158c723e */ /* 0x000fe200000010ff */
[----:B------:R-:W-:-:S05]  /*6e20*/  IMAD.MOV.U32 R21, RZ, RZ, R4 ;  /* 0x000000ffff157224 */ /* 0x000fca00078e0004 */
[----:B--2---:R2:W3:Y:S01]  /*6e30*/  MUFU.EX2 R90, R157 ;  /* 0x0000009d005a7308 */ /* 0x0044e20000000800 */
[C---:B0-----:R-:W-:Y:S01]  /*6e40*/  FADD.FTZ R5, R123.reuse, R5 ;  /* 0x000000057b057221 */ /* 0x041fe20000010000 */
[----:B------:R-:W-:-:S06]  /*6e50*/  F2FP.BF16.F32.PACK_AB R141, R123, R106 ;  /* 0x0000006a7b8d723e */ /* 0x000fcc00000010ff */
[----:B------:R-:W0:Y:S01]  /*6e60*/  MUFU.EX2 R113, R113 ;  /* 0x0000007100717308 */ /* 0x000e220000000800 */
[----:B-1----:R-:W-:Y:S01]  /*6e70*/  FADD.FTZ R8, R142, R11 ;  /* 0x0000000b8e087221 */ /* 0x002fe20000010000 */
[----:B--2---:R-:W-:-:S06]  /*6e80*/  F2FP.BF16.F32.PACK_AB R157, R88, R89 ;  /* 0x00000059589d723e */ /* 0x004fcc00000010ff */
[----:B------:R-:W1:Y:S01]  /*6e90*/  MUFU.EX2 R127, R127 ;  /* 0x0000007f007f7308 */ /* 0x000e620000000800 */
[----:B---3--:R-:W-:-:S07]  /*6ea0*/  FADD.FTZ R5, R90, R5 ;  /* 0x000000055a057221 */ /* 0x008fce0000010000 */
[----:B------:R-:W2:Y:S01]  /*6eb0*/  MUFU.EX2 R136, R136 ;  /* 0x0000008800887308 */ /* 0x000ea20000000800 */
[C---:B0-----:R-:W-:Y:S01]  /*6ec0*/  FADD.FTZ R11, R113.reuse, R8 ;  /* 0x00000008710b7221 */ /* 0x041fe20000010000 */
[----:B------:R-:W-:-:S06]  /*6ed0*/  F2FP.BF16.F32.PACK_AB R142, R113, R142 ;  /* 0x0000008e718e723e */ /* 0x000fcc00000010ff */
[----:B------:R0:W3:Y:S01]  /*6ee0*/  MUFU.EX2 R108, R159 ;  /* 0x0000009f006c7308 */ /* 0x0000e20000000800 */
[C---:B-1----:R-:W-:Y:S01]  /*6ef0*/  FADD.FTZ R5, R127.reuse, R5 ;  /* 0x000000057f057221 */ /* 0x042fe20000010000 */
[----:B------:R-:W-:-:S06]  /*6f00*/  F2FP.BF16.F32.PACK_AB R143, R127, R90 ;  /* 0x0000005a7f8f723e */ /* 0x000fcc00000010ff */
[----:B------:R-:W1:Y:S01]  /*6f10*/  MUFU.EX2 R93, R93 ;  /* 0x0000005d005d7308 */ /* 0x000e620000000800 */
[----:B--2---:R-:W-:Y:S01]  /*6f20*/  FADD.FTZ R8, R136, R11 ;  /* 0x0000000b88087221 */ /* 0x004fe20000010000 */
[----:B0-----:R-:W-:-:S06]  /*6f30*/  F2FP.BF16.F32.PACK_AB R159, R95, R22 ;  /* 0x000000165f9f723e */ /* 0x001fcc00000010ff */
[----:B------:R-:W0:Y:S01]  /*6f40*/  MUFU.EX2 R131, R131 ;  /* 0x0000008300837308 */ /* 0x000e220000000800 */
[----:B---3--:R-:W-:-:S07]  /*6f50*/  FADD.FTZ R5, R108, R5 ;  /* 0x000000056c057221 */ /* 0x008fce0000010000 */
[----:B------:R-:W2:Y:S01]  /*6f60*/  MUFU.EX2 R138, R138 ;  /* 0x0000008a008a7308 */ /* 0x000ea20000000800 */
[C---:B-1----:R-:W-:Y:S01]  /*6f70*/  FADD.FTZ R11, R93.reuse, R8 ;  /* 0x000000085d0b7221 */ /* 0x042fe20000010000 */
[----:B------:R-:W-:-:S06]  /*6f80*/  F2FP.BF16.F32.PACK_AB R136, R93, R136 ;  /* 0x000000885d88723e */ /* 0x000fcc00000010ff */
[----:B------:R1:W3:Y:S01]  /*6f90*/  MUFU.EX2 R110, R151 ;  /* 0x00000097006e7308 */ /* 0x0002e20000000800 */
[C---:B0-----:R-:W-:Y:S01]  /*6fa0*/  FADD.FTZ R5, R131.reuse, R5 ;  /* 0x0000000583057221 */ /* 0x041fe20000010000 */
[----:B------:R-:W-:-:S06]  /*6fb0*/  F2FP.BF16.F32.PACK_AB R137, R131, R108 ;  /* 0x0000006c8389723e */ /* 0x000fcc00000010ff */
[----:B------:R-:W0:Y:S01]  /*6fc0*/  MUFU.EX2 R3, R3 ;  /* 0x0000000300037308 */ /* 0x000e220000000800 */
[----:B--2---:R-:W-:Y:S01]  /*6fd0*/  FADD.FTZ R8, R138, R11 ;  /* 0x0000000b8a087221 */ /* 0x004fe20000010000 */
[----:B-1----:R-:W-:Y:S01]  /*6fe0*/  F2FP.BF16.F32.PACK_AB R151, R101, R100 ;  /* 0x000000646597723e */ /* 0x002fe200000010ff */
[----:B------:R-:W-:-:S05]  /*6ff0*/  IMAD.MOV.U32 R11, RZ, RZ, R15 ;  /* 0x000000ffff0b7224 */ /* 0x000fca00078e000f */
[----:B------:R-:W1:Y:S01]  /*7000*/  MUFU.EX2 R92, R92 ;  /* 0x0000005c005c7308 */ /* 0x000e620000000800 */
[----:B---3--:R-:W-:Y:S01]  /*7010*/  FADD.FTZ R5, R110, R5 ;  /* 0x000000056e057221 */ /* 0x008fe20000010000 */
[C---:B0-----:R-:W-:Y:S01]  /*7020*/  FADD.FTZ R8, R3.reuse, R8 ;  /* 0x0000000803087221 */ /* 0x041fe20000010000 */
[----:B------:R-:W-:Y:S01]  /*7030*/  F2FP.BF16.F32.PACK_AB R138, R3, R138 ;  /* 0x0000008a038a723e */ /* 0x000fe200000010ff */
[----:B------:R-:W-:Y:S02]  /*7040*/  IMAD.MOV.U32 R3, RZ, RZ, R163 ;  /* 0x000000ffff037224 */ /* 0x000fe400078e00a3 */
[C---:B-1----:R-:W-:Y:S01]  /*7050*/  FADD.FTZ R5, R92.reuse, R5 ;  /* 0x000000055c057221 */ /* 0x042fe20000010000 */
[----:B------:R-:W-:Y:S01]  /*7060*/  F2FP.BF16.F32.PACK_AB R139, R92, R110 ;  /* 0x0000006e5c8b723e */ /* 0x000fe200000010ff */
[----:B------:R-:W-:Y:S06]  /*7070*/  @P2 BRA `(.L_x_949) ;  /* 0xffffffd000c02947 */ /* 0x000fec000383ffff */
[----:B------:R-:W-:Y:S02]  /*7080*/  IMAD.MOV.U32 R11, RZ, RZ, R15 ;  /* 0x000000ffff0b7224 */ /* 0x000fe400078e000f */
[----:B------:R-:W-:-:S07]  /*7090*/  IMAD.MOV.U32 R3, RZ, RZ, R163 ;  /* 0x000000ffff037224 */ /* 0x000fce00078e00a3 */
.L_x_932:
[----:B------:R-:W0:Y:S01]  /*70a0*/  LDC R160, c[0x0][0x448] ;  /* 0x00011200ffa07b82 */ /* 0x000e220000000800 */
[----:B------:R-:W-:-:S07]  /*70b0*/  UIADD3 UR59, -UR59, 0x1, URZ ;  /* 0x000000013b3b7890 */ /* 0x000fce000fffe13f */
[----:B------:R-:W1:Y:S08]  /*70c0*/  S2UR UR5, SR_CTAID.X ;  /* 0x00000000000579c3 */ /* 0x000e700000002500 */
[----:B------:R-:W2:Y:S01]  /*70d0*/  LDC R13, c[0x0][0x9e4] ;  /* 0x00027900ff0d7b82 */ /* 0x000ea20000000800 */
[----:B0-----:R-:W-:-:S07]  /*70e0*/  ISETP.NE.AND P2, PT, R160, 0x1, PT ;  /* 0x00000001a000780c */ /* 0x001fce0003f45270 */
[----:B------:R-:W0:Y:S01]  /*70f0*/  LDC R23, c[0x0][0x2f0] ;  /* 0x0000bc00ff177b82 */ /* 0x000e220000000800 */
[----:B-1----:R-:W-:-:S07]  /*7100*/  ULEA UR5, UR5, 0x7f, 0x7 ;  /* 0x0000007f05057891 */ /* 0x002fce000f8e383f */
[----:B------:R-:W1:Y:S01]  /*7110*/  @P2 LDC R21, c[0x0][0x44c] ;  /* 0x00011300ff152b82 */ /* 0x000e620000000800 */
[----:B------:R-:W-:-:S07]  /*7120*/  IMAD.U32 R15, RZ, RZ, UR5 ;  /* 0x00000005ff0f7e24 */ /* 0x000fce000f8e00ff */
[----:B------:R-:W3:Y:S01]  /*7130*/  @P2 LDC R22, c[0x0][0x450] ;  /* 0x00011400ff162b82 */ /* 0x000ee20000000800 */
[----:B0-----:R-:W-:Y:S02]  /*7140*/  IMAD R88, R16, R23, UR59 ;  /* 0x0000003b10587e24 */ /* 0x001fe4000f8e0217 */
[----:B-1----:R-:W-:Y:S01]  /*7150*/  @P2 IMAD.HI.U32 R21, R21, UR5, RZ ;  /* 0x0000000515152c27 */ /* 0x002fe2000f8e00ff */
[----:B------:R-:W-:-:S04]  /*7160*/  ULDC UR5, c[0x0][0x9dc] ;  /* 0x0002770000057ab9 */ /* 0x000fc80000000800 */
[----:B---3--:R-:W-:Y:S02]  /*7170*/  @P2 SHF.R.U32.HI R15, RZ, R22, R21 ;  /* 0x00000016ff0f2219 */ /* 0x008fe40000011615 */
[----:B--2---:R-:W-:-:S03]  /*7180*/  ISETP.GE.AND P2, PT, R13, 0x1, PT ;  /* 0x000000010d00780c */ /* 0x004fc60003f46270 */
[----:B------:R-:W-:-:S04]  /*7190*/  IMAD.IADD R15, R88, 0x1, R15 ;  /* 0x00000001580f7824 */ /* 0x000fc800078e020f */
[----:B------:R-:W-:-:S06]  /*71a0*/  VIADD R21, R15, -UR5 ;  /* 0x800000050f157c36 */ /* 0x000fcc0008000000 */
[----:B------:R-:W-:Y:S05]  /*71b0*/  @!P2 BRA `(.L_x_950) ;  /* 0x00000000003ca947 */ /* 0x000fea0003800000 */
        /* <DEDUP_REMOVED lines=9> */
.L_x_951:
[----:B------:R-:W-:-:S13]  /*7250*/  ISETP.NE.AND P2, PT, R13, 0x1, PT ;  /* 0x000000010d00780c */ /* 0x000fda0003f45270 */
[----:B------:R-:W0:Y:S02]  /*7260*/  @P2 LDC.64 R22, c[0x0][0x9e8] ;  /* 0x00027a00ff162b82 */ /* 0x000e240000000a00 */
[----:B0-----:R-:W-:-:S05]  /*7270*/  @P2 IMAD.HI.U32 R22, R15, R22, RZ ;  /* 0x000000160f162227 */ /* 0x001fca00078e00ff */
[----:B------:R-:W-:-:S07]  /*7280*/  @P2 SHF.R.U32.HI R15, RZ, R23, R22 ;  /* 0x00000017ff0f2219 */ /* 0x000fce0000011616 */
.L_x_952:
[----:B------:R-:W-:-:S05]  /*7290*/  IMAD R22, R15, R13, RZ ;  /* 0x0000000d0f167224 */ /* 0x000fca00078e02ff */
[----:B------:R-:W-:-:S07]  /*72a0*/  VIMNMX R21, R21, R22, !PT ;  /* 0x0000001615157248 */ /* 0x000fce0007fe0100 */
.L_x_950:
[----:B------:R-:W-:-:S04]  /*72b0*/  VIADD R21, R21, 0x5f ;  /* 0x0000005f15157836 */ /* 0x000fc80000000000 */
[----:B------:R-:W-:-:S05]  /*72c0*/  IMAD.HI R21, R21, 0x2aaaaaab, RZ ;  /* 0x2aaaaaab15157827 */ /* 0x000fca00078e02ff */
[----:B------:R-:W-:-:S04]  /*72d0*/  SHF.R.U32.HI R22, RZ, 0x1f, R21 ;  /* 0x0000001fff167819 */ /* 0x000fc80000011615 */
[----:B------:R-:W-:-:S04]  /*72e0*/  LEA.HI.SX32 R22, R21, R22, 0x1c ;  /* 0x0000001615167211 */ /* 0x000fc800078fe2ff */
[----:B------:R-:W-:-:S04]  /*72f0*/  VIMNMX R15, R17, R22, !PT ;  /* 0x00000016110f7248 */ /* 0x000fc80007fe0100 */
[----:B------:R-:W-:-:S13]  /*7300*/  ISETP.GE.AND P2, PT, R20, R15, PT ;  /* 0x0000000f1400720c */ /* 0x000fda0003f46270 */
[----:B------:R-:W-:Y:S05]  /*7310*/  @!P2 BRA `(.L_x_953) ;  /* 0x0000001800eca947 */ /* 0x000fea0003800000 */
[----:B------:R-:W-:Y:S01]  /*7320*/  IMAD.MOV.U32 R21, RZ, RZ, R11 ;  /* 0x000000ffff157224 */ /* 0x000fe200078e000b */
[----:B------:R-:W-:Y:S01]  /*7330*/  UMOV UR5, UR4 ;  /* 0x0000000400057c82 */ /* 0x000fe20008000000 */
[----:B------:R-:W-:Y:S02]  /*7340*/  IMAD.MOV.U32 R22, RZ, RZ, R3 ;  /* 0x000000ffff167224 */ /* 0x000fe400078e0003 */
[----:B------:R-:W-:-:S07]  /*7350*/  IMAD.MOV.U32 R23, RZ, RZ, R4 ;  /* 0x000000ffff177224 */ /* 0x000fce00078e0004 */
.L_x_962:
[----:B------:R-:W-:-:S04]  /*7360*/  UIADD3 UR4, UR5, 0x1, URZ ;  /* 0x0000000105047890 */ /* 0x000fc8000fffe03f */
[----:B------:R-:W-:-:S04]  /*7370*/  UISETP.NE.AND UP0, UPT, UR4, 0x2, UPT ;  /* 0x000000020400788c */ /* 0x000fc8000bf05270 */
[----:B------:R-:W-:Y:S02]  /*7380*/  USEL UR6, URZ, 0x1, UP0 ;  /* 0x000000013f067887 */ /* 0x000fe40008000000 */
[----:B------:R-:W-:-:S04]  /*7390*/  USEL UR4, UR4, URZ, UP0 ;  /* 0x0000003f04047287 */ /* 0x000fc80008000000 */
[----:B------:R-:W-:Y:S01]  /*73a0*/  LOP3.LUT R4, R23, UR6, RZ, 0x3c, !PT ;  /* 0x0000000617047c12 */ /* 0x000fe2000f8e3cff */
[----:B------:R-:W-:Y:S07]  /*73b0*/  @!P0 BRA `(.L_x_954) ;  /* 0x0000000000048947 */ /* 0x000fee0003800000 */
[----:B------:R-:W-:Y:S01]  /*73c0*/  BPT.TRAP 0x1 ;  /* 0x000000040000795c */ /* 0x000fe20000300000 */
.L_x_954:
[----:B------:R-:W-:Y:S01]  /*73d0*/  ULEA UR7, UR4, UR56, 0x3 ;  /* 0x0000003804077291 */ /* 0x000fe2000f8e183f */
[----:B------:R-:W-:-:S08]  /*73e0*/  SHF.L.U32 R3, R4, 0x1f, RZ ;  /* 0x0000001f04037819 */ /* 0x000fd000000006ff */
[----:B------:R0:W1:Y:S01]  /*73f0*/  SYNCS.PHASECHK.TRANS64.TRYWAIT P2, [UR7+0x2a830], R3 ;  /* 0x02a83003ff0075a7 */ /* 0x0000620008040147 */
[----:B------:R-:W-:Y:S05]  /*7400*/  @!P0 BRA `(.L_x_955) ;  /* 0x0000000000048947 */ /* 0x000fea0003800000 */
[----:B------:R-:W-:Y:S01]  /*7410*/  BPT.TRAP 0x1 ;  /* 0x000000040000795c */ /* 0x000fe20000300000 */
.L_x_955:
[----:B-1----:R-:W-:Y:S05]  /*7420*/  @P2 BRA `(.L_x_956) ;  /* 0x0000000000082947 */ /* 0x002fea0003800000 */
[----:B------:R-:W1:Y:S02]  /*7430*/  SYNCS.PHASECHK.TRANS64.TRYWAIT P2, [UR7+0x2a830], R3 ;  /* 0x02a83003ff0075a7 */ /* 0x000e640008040147 */
[----:B-1----:R-:W-:Y:S05]  /*7440*/  @!P2 BRA `(.L_x_957) ;  /* 0x000000b00050a947 */ /* 0x002fea0003800000 */
.L_x_956:
        /* <DEDUP_REMOVED lines=129> */
.L_x_958:
[----:B------:R-:W-:Y:S01]  /*7c60*/  ULEA UR11, UR5, UR56, 0x3 ;  /* 0x00000038050b7291 */ /* 0x000fe2000f8e183f */
[----:B------:R-:W-:-:S08]  /*7c70*/  SHF.L.U32 R0, R23, 0x1f, RZ ;  /* 0x0000001f17007819 */ /* 0x000fd000000006ff */
[----:B------:R2:W3:Y:S01]  /*7c80*/  SYNCS.PHASECHK.TRANS64.TRYWAIT P2, [UR11+0x2a850], R0 ;  /* 0x02a85000ff0075a7 */ /* 0x0004e2000804014b */
[----:B------:R-:W-:Y:S05]  /*7c90*/  @!P0 BRA `(.L_x_959) ;  /* 0x0000000000048947 */ /* 0x000fea0003800000 */
[----:B------:R-:W-:Y:S01]  /*7ca0*/  BPT.TRAP 0x1 ;  /* 0x000000040000795c */ /* 0x000fe20000300000 */
.L_x_959:
[----:B---3--:R-:W-:Y:S05]  /*7cb0*/  @P2 BRA `(.L_x_960) ;  /* 0x0000000000082947 */ /* 0x008fea0003800000 */
[----:B------:R-:W3:Y:S02]  /*7cc0*/  SYNCS.PHASECHK.TRANS64.TRYWAIT P2, [UR11+0x2a850], R0 ;  /* 0x02a85000ff0075a7 */ /* 0x000ee4000804014b */
[----:B---3--:R-:W-:Y:S05]  /*7cd0*/  @!P2 BRA `(.L_x_961) ;  /* 0x000000a80044a947 */ /* 0x008fea0003800000 */
.L_x_960:
[----:B------:R-:W-:Y:S01]  /*7ce0*/  UIADD3 UR6, UR56, 0x400, URZ ;  /* 0x0000040038067890 */ /* 0x000fe2000fffe03f */
[----:B------:R-:W-:Y:S01]  /*7cf0*/  WARPGROUP.ARRIVE ;  /* 0x00000000000079c5 */ /* 0x000fe20000000000 */
[----:B------:R-:W-:Y:S01]  /*7d00*/  UMOV UR15, 0x40000040 ;  /* 0x40000040000f7882 */ /* 0x000fe20000000000 */
[----:B0-2---:R-:W-:Y:S01]  /*7d10*/  FMNMX.FTZ R0, R88, R22, !PT ;  /* 0x0000001658007209 */ /* 0x005fe20007810000 */
[----:B------:R-:W-:Y:S01]  /*7d20*/  USHF.R.U32.HI UR6, URZ, 0x4, UR6 ;  /* 0x000000043f067899 */ /* 0x000fe20008011606 */
[----:B-1----:R-:W0:Y:S01]  /*7d30*/  LDC R14, c[0x0][0x988] ;  /* 0x00026200ff0e7b82 */ /* 0x002e220000000800 */
[----:B------:R-:W-:Y:S02]  /*7d40*/  FMNMX.FTZ R2, R90, R21, !PT ;  /* 0x000000155a027209 */ /* 0x000fe40007810000 */
[----:B------:R-:W-:Y:S01]  /*7d50*/  ULOP3.LUT UR6, UR6, 0x3fff, URZ, 0xc0, !UPT ;  /* 0x00003fff06067892 */ /* 0x000fe2000f8ec03f */
[----:B------:R-:W-:Y:S02]  /*7d60*/  FMNMX.FTZ R3, R89, R0, !PT ;  /* 0x0000000059037209 */ /* 0x000fe40007810000 */
[----:B------:R-:W-:Y:S01]  /*7d70*/  ISETP.GT.AND P2, PT, R20, R15, PT ;  /* 0x0000000f1400720c */ /* 0x000fe20003f44270 */
[----:B------:R-:W-:Y:S01]  /*7d80*/  ULOP3.LUT UR6, UR6, 0x3000000, URZ, 0xfc, !UPT ;  /* 0x0300000006067892 */ /* 0x000fe2000f8efc3f */
[----:B------:R-:W-:Y:S01]  /*7d90*/  FMNMX.FTZ R0, R92, R3, !PT ;  /* 0x000000035c007209 */ /* 0x000fe20007810000 */
[----:B------:R-:W-:-:S02]  /*7da0*/  VIADD R20, R20, 0xffffffff ;  /* 0xffffffff14147836 */ /* 0x000fc40000000000 */
[----:B------:R-:W-:Y:S01]  /*7db0*/  UIMAD UR6, UR5, 0x600, UR6 ;  /* 0x00000600050678a4 */ /* 0x000fe2000f8e0206 */
[----:B------:R-:W-:Y:S02]  /*7dc0*/  FMNMX.FTZ R3, R93, R0, !PT ;  /* 0x000000005d037209 */ /* 0x000fe40007810000 */
[----:B------:R-:W-:Y:S01]  /*7dd0*/  UMOV UR5, UR4 ;  /* 0x0000000400057c82 */ /* 0x000fe20008000000 */
[----:B------:R-:W-:Y:S01]  /*7de0*/  UIADD3 UR10, UR6, 0x80, URZ ;  /* 0x00000080060a7890 */ /* 0x000fe2000fffe03f */
[----:B------:R-:W-:Y:S02]  /*7df0*/  FMNMX.FTZ R0, R96, R3, !PT ;  /* 0x0000000360007209 */ /* 0x000fe40007810000 */
[----:B------:R-:W-:Y:S02]  /*7e00*/  UMOV UR14, UR6 ;  /* 0x00000006000e7c82 */ /* 0x000fe40008000000 */
[----:B------:R-:W-:Y:S01]  /*7e10*/  HGMMA.64x128x16.F32.BF16 R24, R156, gdesc[UR12].tnspB, R24, gsb0 ;  /* 0x41e0000c9c187df0 */ /* 0x000fe20008001818 */
[----:B------:R-:W-:Y:S01]  /*7e20*/  UMOV UR15, 0x40000040 ;  /* 0x40000040000f7882 */ /* 0x000fe20000000000 */
[----:B------:R-:W-:Y:S01]  /*7e30*/  UMOV UR14, UR10 ;  /* 0x0000000a000e7c82 */ /* 0x000fe20008000000 */
[----:B------:R-:W-:Y:S01]  /*7e40*/  UIADD3 UR10, UR6, 0x100, URZ ;  /* 0x00000100060a7890 */ /* 0x000fe2000fffe03f */
        /* <DEDUP_REMOVED lines=19> */
[----:B------:R-:W1:Y:S01]  /*7f80*/  SHFL.BFLY PT, R3, R0, 0x2, 0x1f ;  /* 0x0c401f0000037f89 */ /* 0x000e6200000e0000 */
[----:B------:R-:W-:Y:S02]  /*7f90*/  WARPGROUP.DEPBAR.LE gsb0, 0x0 ;  /* 0x00008000000079c5 */ /* 0x000fe40000010000 */
[----:B------:R-:W-:-:S06]  /*7fa0*/  WARPGROUP.ARRIVE ;  /* 0x00000000000079c5 */ /* 0x000fcc0000000000 */
[----:B------:R-:W-:Y:S01]  /*7fb0*/  HGMMA.64x128x16.F32.BF16 R24, R152, gdesc[UR12].tnspB, R24, gsb0 ;  /* 0x41e0000c98187df0 */ /* 0x000fe20008001818 */
[----:B------:R-:W-:Y:S01]  /*7fc0*/  UMOV UR14, UR10 ;  /* 0x0000000a000e7c82 */ /* 0x000fe20008000000 */
[----:B------:R-:W-:Y:S01]  /*7fd0*/  UMOV UR15, 0x40000040 ;  /* 0x40000040000f7882 */ /* 0x000fe20000000000 */
[----:B------:R-:W-:Y:S01]  /*7fe0*/  UIADD3 UR10, UR6, 0x180, URZ ;  /* 0x00000180060a7890 */ /* 0x000fe2000fffe03f */
[----:B------:R-:W-:Y:S02]  /*7ff0*/  WARPGROUP.DEPBAR.LE gsb0, 0x0 ;  /* 0x00008000000079c5 */ /* 0x000fe40000010000 */
[----:B------:R-:W-:-:S06]  /*8000*/  WARPGROUP.ARRIVE ;  /* 0x00000000000079c5 */ /* 0x000fcc0000000000 */
[----:B------:R-:W-:Y:S01]  /*8010*/  HGMMA.64x128x16.F32.BF16 R24, R148, gdesc[UR12].tnspB, R24, gsb0 ;  /* 0x41e0000c94187df0 */ /* 0x000fe20008001818 */
[----:B------:R-:W-:Y:S01]  /*8020*/  UMOV UR14, UR10 ;  /* 0x0000000a000e7c82 */ /* 0x000fe20008000000 */
[----:B------:R-:W-:Y:S01]  /*8030*/  UMOV UR15, 0x40000040 ;  /* 0x40000040000f7882 */ /* 0x000fe20000000000 */
[----:B------:R-:W-:Y:S02]  /*8040*/  UIADD3 UR10, UR6, 0x200, URZ ;  /* 0x00000200060a7890 */ /* 0x000fe4000fffe03f */
[----:B------:R-:W-:Y:S01]  /*8050*/  UIADD3 UR6, UR6, 0x280, URZ ;  /* 0x0000028006067890 */ /* 0x000fe2000fffe03f */
[----:B------:R-:W-:Y:S02]  /*8060*/  WARPGROUP.DEPBAR.LE gsb0, 0x0 ;  /* 0x00008000000079c5 */ /* 0x000fe40000010000 */
[----:B------:R-:W-:Y:S01]  /*8070*/  WARPGROUP.ARRIVE ;  /* 0x00000000000079c5 */ /* 0x000fe20000000000 */
[----:B-1----:R-:W-:-:S05]  /*8080*/  FMNMX.FTZ R148, R0, R3, !PT ;  /* 0x0000000300947209 */ /* 0x002fca0007810000 */
[----:B------:R-:W-:Y:S01]  /*8090*/  HGMMA.64x128x16.F32.BF16 R24, R144, gdesc[UR12].tnspB, R24, gsb0 ;  /* 0x41e0000c90187df0 */ /* 0x000fe20008001818 */
[----:B------:R-:W1:Y:S01]  /*80a0*/  SHFL.BFLY PT, R3, R148, 0x1, 0x1f ;  /* 0x0c201f0094037f89 */ /* 0x000e6200000e0000 */
[----:B------:R-:W-:Y:S01]  /*80b0*/  UMOV UR14, UR10 ;  /* 0x0000000a000e7c82 */ /* 0x000fe20008000000 */
[----:B------:R-:W-:Y:S01]  /*80c0*/  UMOV UR15, 0x40000040 ;  /* 0x40000040000f7882 */ /* 0x000fe20000000000 */
[----:B-1----:R-:W-:-:S05]  /*80d0*/  FMNMX.FTZ R3, R148, R3, !PT ;  /* 0x0000000394037209 */ /* 0x002fca0007810000 */
[C---:B------:R-:W-:Y:S01]  /*80e0*/  FADD.FTZ R11, -R3.reuse, R22 ;  /* 0x00000016030b7221 */ /* 0x040fe20000010100 */
[----:B0-----:R-:W-:-:S03]  /*80f0*/  FMUL.FTZ R149, R3, R14 ;  /* 0x0000000e03957220 */ /* 0x001fc60000410000 */
[----:B------:R-:W-:Y:S01]  /*8100*/  FMUL.FTZ R22, R11, R14 ;  /* 0x0000000e0b167220 */ /* 0x000fe20000410000 */
        /* <DEDUP_REMOVED lines=17> */
[----:B------:R0:W-:Y:S01]  /*8220*/  MUFU.EX2 R0, R22 ;  /* 0x0000001600007308 */ /* 0x0001e20000000800 */
[-CC-:B------:R-:W-:Y:S01]  /*8230*/  FFMA.FTZ R158, R92, R14.reuse, -R149.reuse ;  /* 0x0000000e5c9e7223 */ /* 0x180fe20000010895 */
[-CC-:B------:R-:W-:Y:S01]  /*8240*/  FFMA.FTZ R154, R100, R14.reuse, -R149.reuse ;  /* 0x0000000e649a7223 */ /* 0x180fe20000010895 */
[----:B------:R-:W-:Y:S01]  /*8250*/  FMNMX.FTZ R2, R102, R11, !PT ;  /* 0x0000000b66027209 */ /* 0x000fe20007810000 */
[-CC-:B------:R-:W-:Y:S01]  /*8260*/  FFMA.FTZ R152, R96, R14.reuse, -R149.reuse ;  /* 0x0000000e60987223 */ /* 0x180fe20000010895 */
[-CC-:B------:R-:W-:Y:S01]  /*8270*/  FFMA.FTZ R148, R104, R14.reuse, -R149.reuse ;  /* 0x0000000e68947223 */ /* 0x180fe20000010895 */
[--C-:B------:R-:W-:Y:S01]  /*8280*/  FFMA.FTZ R150, R108, R14, -R149.reuse ;  /* 0x0000000e6c967223 */ /* 0x100fe20000010895 */
[----:B------:R-:W-:Y:S01]  /*8290*/  FMNMX.FTZ R11, R103, R2, !PT ;  /* 0x00000002670b7209 */ /* 0x000fe20007810000 */
[----:B------:R-:W-:Y:S01]  /*82a0*/  MUFU.EX2 R23, R23 ;  /* 0x0000001700177308 */ /* 0x000fe20000000800 */
[-CC-:B0-----:R-:W-:Y:S01]  /*82b0*/  FFMA.FTZ R22, R120, R14.reuse, -R149.reuse ;  /* 0x0000000e78167223 */ /* 0x181fe20000010895 */
[-CC-:B------:R-:W-:Y:S01]  /*82c0*/  FFMA.FTZ R88, R124, R14.reuse, -R149.reuse ;  /* 0x0000000e7c587223 */ /* 0x180fe20000010895 */
        /* <DEDUP_REMOVED lines=36> */
[----:B0-----:R-:W-:-:S06]  /*8510*/  FMNMX.FTZ R11, R2, R11, !PT ;  /* 0x0000000b020b7209 */ /* 0x001fcc0007810000 */
[----:B------:R-:W-:Y:S01]  /*8520*/  MUFU.EX2 R144, R144 ;  /* 0x0000009000907308 */ /* 0x000fe20000000800 */
[----:B------:R-:W0:Y:S07]  /*8530*/  SHFL.BFLY PT, R2, R11, 0x1, 0x1f ;  /* 0x0c201f000b027f89 */ /* 0x000e2e00000e0000 */
[----:B------:R-:W-:Y:S08]  /*8540*/  MUFU.EX2 R109, R109 ;  /* 0x0000006d006d7308 */ /* 0x000ff00000000800 */
[----:B------:R-:W-:Y:S08]  /*8550*/  MUFU.EX2 R146, R146 ;  /* 0x0000009200927308 */ /* 0x000ff00000000800 */
[----:B------:R-:W-:Y:S01]  /*8560*/  MUFU.EX2 R113, R113 ;  /* 0x0000007100717308 */ /* 0x000fe20000000800 */
[----:B0-----:R-:W-:-:S05]  /*8570*/  FMNMX.FTZ R11, R11, R2, !PT ;  /* 0x000000020b0b7209 */ /* 0x001fca0007810000 */
[----:B------:R-:W-:Y:S02]  /*8580*/  FADD.FTZ R129, -R11, R21 ;  /* 0x000000150b817221 */ /* 0x000fe40000010100 */
[----:B------:R-:W-:Y:S02]  /*8590*/  MUFU.EX2 R22, R22 ;  /* 0x0000001600167308 */ /* 0x000fe40000000800 */
[----:B------:R-:W-:-:S06]  /*85a0*/  FMUL.FTZ R129, R129, R14 ;  /* 0x0000000e81817220 */ /* 0x000fcc0000410000 */
[----:B------:R-:W-:Y:S08]  /*85b0*/  MUFU.EX2 R2, R129 ;  /* 0x0000008100027308 */ /* 0x000ff00000000800 */
[----:B------:R-:W0:Y:S08]  /*85c0*/  MUFU.EX2 R117, R117 ;  /* 0x0000007500757308 */ /* 0x000e300000000800 */
[----:B------:R-:W-:Y:S08]  /*85d0*/  MUFU.EX2 R88, R88 ;  /* 0x0000005800587308 */ /* 0x000ff00000000800 */
[----:B------:R-:W-:Y:S08]  /*85e0*/  MUFU.EX2 R121, R121 ;  /* 0x0000007900797308 */ /* 0x000ff00000000800 */
[----:B------:R-:W-:Y:S08]  /*85f0*/  MUFU.EX2 R92, R92 ;  /* 0x0000005c005c7308 */ /* 0x000ff00000000800 */
[----:B------:R-:W-:Y:S08]  /*8600*/  MUFU.EX2 R125, R125 ;  /* 0x0000007d007d7308 */ /* 0x000ff00000000800 */
[----:B------:R-:W-:Y:S08]  /*8610*/  MUFU.EX2 R96, R96 ;  /* 0x0000006000607308 */ /* 0x000ff00000000800 */
[----:B------:R-:W-:Y:S01]  /*8620*/  MUFU.EX2 R21, R133 ;  /* 0x0000008500157308 */ /* 0x000fe20000000800 */
[----:B------:R-:W-:-:S02]  /*8630*/  WARPGROUP.DEPBAR.LE gsb0, 0x0 ;  /* 0x00008000000079c5 */ /* 0x000fc40000010000 */
[----:B------:R-:W-:Y:S01]  /*8640*/  FMUL.FTZ R141, R11, R14 ;  /* 0x0000000e0b8d7220 */ /* 0x000fe20000410000 */
[----:B------:R-:W-:Y:S01]  /*8650*/  WARPGROUP.ARRIVE ;  /* 0x00000000000079c5 */ /* 0x000fe20000000000 */
[----:B0-----:R-:W-:Y:S02]  /*8660*/  F2FP.BF16.F32.PACK_AB R140, R117, R22 ;  /* 0x00000016758c723e */ /* 0x001fe400000010ff */
[-CC-:B------:R-:W-:Y:S01]  /*8670*/  FFMA.FTZ R90, R90, R14.reuse, -R141.reuse ;  /* 0x0000000e5a5a7223 */ /* 0x180fe2000001088d */
[-CC-:B------:R-:W-:Y:S01]  /*8680*/  FFMA.FTZ R91, R91, R14.reuse, -R141.reuse ;  /* 0x0000000e5b5b7223 */ /* 0x180fe2000001088d */
[-CC-:B------:R-:W-:Y:S01]  /*8690*/  FFMA.FTZ R94, R94, R14.reuse, -R141.reuse ;  /* 0x0000000e5e5e7223 */ /* 0x180fe2000001088d */
[-CC-:B------:R-:W-:Y:S01]  /*86a0*/  FFMA.FTZ R95, R95, R14.reuse, -R141.reuse ;  /* 0x0000000e5f5f7223 */ /* 0x180fe2000001088d */
[----:B------:R0:W1:Y:S01]  /*86b0*/  MUFU.EX2 R157, R90 ;  /* 0x0000005a009d7308 */ /* 0x0000620000000800 */
[-CC-:B------:R-:W-:Y:S01]  /*86c0*/  FFMA.FTZ R98, R98, R14.reuse, -R141.reuse ;  /* 0x0000000e62627223 */ /* 0x180fe2000001088d */
[-CC-:B------:R-:W-:Y:S01]  /*86d0*/  FFMA.FTZ R99, R99, R14.reuse, -R141.reuse ;  /* 0x0000000e63637223 */ /* 0x180fe2000001088d */
[-CC-:B------:R-:W-:Y:S01]  /*86e0*/  FFMA.FTZ R102, R102, R14.reuse, -R141.reuse ;  /* 0x0000000e66667223 */ /* 0x180fe2000001088d */
[-CC-:B------:R-:W-:Y:S01]  /*86f0*/  FFMA.FTZ R103, R103, R14.reuse, -R141.reuse ;  /* 0x0000000e67677223 */ /* 0x180fe2000001088d */
[-CC-:B------:R-:W-:Y:S01]  /*8700*/  FFMA.FTZ R106, R106, R14.reuse, -R141.reuse ;  /* 0x0000000e6a6a7223 */ /* 0x180fe2000001088d */
[-CC-:B------:R-:W-:Y:S01]  /*8710*/  FFMA.FTZ R107, R107, R14.reuse, -R141.reuse ;  /* 0x0000000e6b6b7223 */ /* 0x180fe2000001088d */
[-CC-:B------:R-:W-:Y:S01]  /*8720*/  FFMA.FTZ R110, R110, R14.reuse, -R141.reuse ;  /* 0x0000000e6e6e7223 */ /* 0x180fe2000001088d */
[----:B------:R2:W3:Y:S01]  /*8730*/  MUFU.EX2 R100, R91 ;  /* 0x0000005b00647308 */ /* 0x0004e20000000800 */
[----:B0-----:R-:W-:Y:S01]  /*8740*/  IMAD.U32 R90, RZ, RZ, UR7 ;  /* 0x00000007ff5a7e24 */ /* 0x001fe2000f8e00ff */
[----:B------:R-:W-:Y:S01]  /*8750*/  UMOV UR7, 0x40000040 ;  /* 0x4000004000077882 */ /* 0x000fe20000000000 */
[-CC-:B------:R-:W-:Y:S01]  /*8760*/  FFMA.FTZ R111, R111, R14.reuse, -R141.reuse ;  /* 0x0000000e6f6f7223 */ /* 0x180fe2000001088d */
[----:B------:R-:W-:Y:S01]  /*8770*/  HGMMA.64x128x16.F32.BF16 R24, R136, gdesc[UR4].tnspB, R24, gsb0 ;  /* 0x41e0000488187df0 */ /* 0x000fe20008001818 */
[-CC-:B------:R-:W-:Y:S01]  /*8780*/  FFMA.FTZ R114, R114, R14.reuse, -R141.reuse ;  /* 0x0000000e72727223 */ /* 0x180fe2000001088d */
[-CC-:B------:R-:W-:Y:S01]  /*8790*/  FFMA.FTZ R115, R115, R14.reuse, -R141.reuse ;  /* 0x0000000e73737223 */ /* 0x180fe2000001088d */
[----:B------:R-:W-:Y:S01]  /*87a0*/  FFMA.FTZ R118, R118, R14, -R141 ;  /* 0x0000000e76767223 */ /* 0x000fe2000001088d */
[----:B------:R-:W0:Y:S01]  /*87b0*/  MUFU.EX2 R94, R94 ;  /* 0x0000005e005e7308 */ /* 0x000e220000000800 */
[----:B--2---:R-:W-:Y:S01]  /*87c0*/  FFMA.FTZ R91, R0, R8, R23 ;  /* 0x00000008005b7223 */ /* 0x004fe20000010017 */
[----:B-1----:R-:W-:Y:S01]  /*87d0*/  FFMA.FTZ R5, R2, R5, R157 ;  /* 0x0000000502057223 */ /* 0x002fe2000001009d */
[-CC-:B------:R-:W-:Y:S01]  /*87e0*/  FFMA.FTZ R119, R119, R14.reuse, -R141.reuse ;  /* 0x0000000e77777223 */ /* 0x180fe2000001088d */
[-C--:B------:R-:W-:Y:S01]  /*87f0*/  FFMA.FTZ R122, R122, R14.reuse, -R141 ;  /* 0x0000000e7a7a7223 */ /* 0x080fe2000001088d */
[C---:B------:R-:W-:Y:S01]  /*8800*/  FADD.FTZ R91, R156.reuse, R91 ;  /* 0x0000005b9c5b7221 */ /* 0x040fe20000010000 */
[----:B------:R-:W-:Y:S01]  /*8810*/  F2FP.BF16.F32.PACK_AB R156, R156, R23 ;  /* 0x000000179c9c723e */ /* 0x000fe200000010ff */
[-C--:B------:R-:W-:Y:S01]  /*8820*/  FFMA.FTZ R123, R123, R14.reuse, -R141 ;  /* 0x0000000e7b7b7223 */ /* 0x080fe2000001088d */
[----:B------:R-:W1:Y:S01]  /*8830*/  MUFU.EX2 R95, R95 ;  /* 0x0000005f005f7308 */ /* 0x000e620000000800 */
[----:B---3--:R-:W-:Y:S01]  /*8840*/  FADD.FTZ R5, R100, R5 ;  /* 0x0000000564057221 */ /* 0x008fe20000010000 */
[----:B------:R-:W-:Y:S01]  /*8850*/  FADD.FTZ R8, R158, R91 ;  /* 0x0000005b9e087221 */ /* 0x000fe20000010000 */
[-CC-:B------:R-:W-:Y:S01]  /*8860*/  FFMA.FTZ R126, R126, R14.reuse, -R141.reuse ;  /* 0x0000000e7e7e7223 */ /* 0x180fe2000001088d */
[-CC-:B------:R-:W-:Y:S01]  /*8870*/  FFMA.FTZ R127, R127, R14.reuse, -R141.reuse ;  /* 0x0000000e7f7f7223 */ /* 0x180fe2000001088d */
[-CC-:B------:R-:W-:Y:S01]  /*8880*/  FFMA.FTZ R130, R130, R14.reuse, -R141.reuse ;  /* 0x0000000e82827223 */ /* 0x180fe2000001088d */
[----:B------:R-:W-:Y:S01]  /*8890*/  FADD.FTZ R91, R89, R8 ;  /* 0x00000008595b7221 */ /* 0x000fe20000010000 */
[-C--:B------:R-:W-:Y:S01]  /*88a0*/  FFMA.FTZ R131, R131, R14.reuse, -R141 ;  /* 0x0000000e83837223 */ /* 0x080fe2000001088d */
[----:B------:R-:W2:Y:S01]  /*88b0*/  MUFU.EX2 R98, R98 ;  /* 0x0000006200627308 */ /* 0x000ea20000000800 */
[----:B0-----:R-:W-:Y:S01]  /*88c0*/  FADD.FTZ R5, R94, R5 ;  /* 0x000000055e057221 */ /* 0x001fe20000010000 */
[----:B------:R-:W-:Y:S01]  /*88d0*/  FADD.FTZ R8, R152, R91 ;  /* 0x0000005b98087221 */ /* 0x000fe20000010000 */
[----:B------:R-:W-:Y:S01]  /*88e0*/  FFMA.FTZ R134, R134, R14, -R141 ;  /* 0x0000000e86867223 */ /* 0x000fe2000001088d */
[----:B------:R-:W-:-:S02]  /*88f0*/  @!P1 VIADD R90, R90, 0x2a840 ;  /* 0x0002a8405a5a9836 */ /* 0x000fc40000000000 */
[----:B------:R-:W-:Y:S01]  /*8900*/  FFMA.FTZ R135, R135, R14, -R141 ;  /* 0x0000000e87877223 */ /* 0x000fe2000001088d */
[----:B------:R-:W-:Y:S01]  /*8910*/  FADD.FTZ R91, R93, R8 ;  /* 0x000000085d5b7221 */ /* 0x000fe20000010000 */
[----:B------:R-:W-:Y:S01]  /*8920*/  F2FP.BF16.F32.PACK_AB R158, R89, R158 ;  /* 0x0000009e599e723e */ /* 0x000fe200000010ff */
[----:B------:R-:W0:Y:S01]  /*8930*/  MUFU.EX2 R99, R99 ;  /* 0x0000006300637308 */ /* 0x000e220000000800 */
[----:B-1----:R-:W-:Y:S01]  /*8940*/  FADD.FTZ R5, R95, R5 ;  /* 0x000000055f057221 */ /* 0x002fe20000010000 */
[----:B------:R-:W-:Y:S01]  /*8950*/  FADD.FTZ R8, R154, R91 ;  /* 0x0000005b9a087221 */ /* 0x000fe20000010000 */
[----:B------:R-:W-:Y:S02]  /*8960*/  @!P1 PRMT R90, RZ, 0x654, R90 ;  /* 0x00000654ff5a9816 */ /* 0x000fe4000000005a */
[----:B------:R-:W-:Y:S01]  /*8970*/  F2FP.BF16.F32.PACK_AB R152, R93, R152 ;  /* 0x000000985d98723e */ /* 0x000fe200000010ff */
[----:B------:R-:W-:Y:S01]  /*8980*/  FADD.FTZ R91, R97, R8 ;  /* 0x00000008615b7221 */ /* 0x000fe20000010000 */
[----:B------:R-:W-:Y:S01]  /*8990*/  F2FP.BF16.F32.PACK_AB R157, R100, R157 ;  /* 0x0000009d649d723e */ /* 0x000fe200000010ff */
[----:B------:R-:W1:Y:S01]  /*89a0*/  MUFU.EX2 R102, R102 ;  /* 0x0000006600667308 */ /* 0x000e620000000800 */
[----:B--2---:R-:W-:Y:S01]  /*89b0*/  FADD.FTZ R5, R98, R5 ;  /* 0x0000000562057221 */ /* 0x004fe20000010000 */
[----:B------:R-:W-:Y:S01]  /*89c0*/  FADD.FTZ R8, R148, R91 ;  /* 0x0000005b94087221 */ /* 0x000fe20000010000 */
[----:B------:R-:W-:-:S02]  /*89d0*/  F2FP.BF16.F32.PACK_AB R159, R95, R94 ;  /* 0x0000005e5f9f723e */ /* 0x000fc400000010ff */
[----:B------:R-:W-:Y:S01]  /*89e0*/  F2FP.BF16.F32.PACK_AB R154, R97, R154 ;  /* 0x0000009a619a723e */ /* 0x000fe200000010ff */
[C---:B------:R-:W-:Y:S01]  /*89f0*/  FADD.FTZ R91, R101.reuse, R8 ;  /* 0x00000008655b7221 */ /* 0x040fe20000010000 */
[----:B------:R-:W-:Y:S01]  /*8a00*/  F2FP.BF16.F32.PACK_AB R148, R101, R148 ;  /* 0x000000946594723e */ /* 0x000fe200000010ff */
[----:B------:R-:W2:Y:S01]  /*8a10*/  MUFU.EX2 R103, R103 ;  /* 0x0000006700677308 */ /* 0x000ea20000000800 */
[C---:B0-----:R-:W-:Y:S01]  /*8a20*/  FADD.FTZ R5, R99.reuse, R5 ;  /* 0x0000000563057221 */ /* 0x041fe20000010000 */
[----:B------:R-:W-:Y:S01]  /*8a30*/  FADD.FTZ R8, R150, R91 ;  /* 0x0000005b96087221 */ /* 0x000fe20000010000 */
[----:B------:R-:W-:Y:S02]  /*8a40*/  F2FP.BF16.F32.PACK_AB R153, R99, R98 ;  /* 0x000000626399723e */ /* 0x000fe400000010ff */
[C---:B------:R-:W-:Y:S01]  /*8a50*/  F2FP.BF16.F32.PACK_AB R150, R105.reuse, R150 ;  /* 0x000000966996723e */ /* 0x040fe200000010ff */
[----:B------:R-:W-:Y:S01]  /*8a60*/  FADD.FTZ R23, R105, R8 ;  /* 0x0000000869177221 */ /* 0x000fe20000010000 */
[----:B------:R-:W-:Y:S01]  /*8a70*/  F2FP.BF16.F32.PACK_AB R142, R121, R88 ;  /* 0x00000058798e723e */ /* 0x000fe200000010ff */
[----:B------:R-:W0:Y:S01]  /*8a80*/  MUFU.EX2 R106, R106 ;  /* 0x0000006a006a7308 */ /* 0x000e220000000800 */
[----:B-1----:R-:W-:Y:S01]  /*8a90*/  FADD.FTZ R5, R102, R5 ;  /* 0x0000000566057221 */ /* 0x002fe20000010000 */
[----:B------:R-:W-:Y:S01]  /*8aa0*/  FADD.FTZ R8, R144, R23 ;  /* 0x0000001790087221 */ /* 0x000fe20000010000 */
[----:B------:R-:W-:-:S03]  /*8ab0*/  F2FP.BF16.F32.PACK_AB R144, R109, R144 ;  /* 0x000000906d90723e */ /* 0x000fc600000010ff */
[----:B------:R-:W-:Y:S02]  /*8ac0*/  FADD.FTZ R23, R109, R8 ;  /* 0x000000086d177221 */ /* 0x000fe40000010000 */
[----:B------:R-:W1:Y:S01]  /*8ad0*/  MUFU.EX2 R107, R107 ;  /* 0x0000006b006b7308 */ /* 0x000e620000000800 */
[C---:B--2---:R-:W-:Y:S01]  /*8ae0*/  FADD.FTZ R5, R103.reuse, R5 ;  /* 0x0000000567057221 */ /* 0x044fe20000010000 */
[----:B------:R-:W-:Y:S01]  /*8af0*/  FADD.FTZ R8, R146, R23 ;  /* 0x0000001792087221 */ /* 0x000fe20000010000 */
[----:B------:R-:W-:Y:S02]  /*8b00*/  F2FP.BF16.F32.PACK_AB R155, R103, R102 ;  /* 0x00000066679b723e */ /* 0x000fe400000010ff */
[C---:B------:R-:W-:Y:S01]  /*8b10*/  F2FP.BF16.F32.PACK_AB R146, R113.reuse, R146 ;  /* 0x000000927192723e */ /* 0x040fe200000010ff */
[----:B------:R-:W-:Y:S02]  /*8b20*/  FADD.FTZ R23, R113, R8 ;  /* 0x0000000871177221 */ /* 0x000fe40000010000 */
[----:B------:R-:W2:Y:S01]  /*8b30*/  MUFU.EX2 R110, R110 ;  /* 0x0000006e006e7308 */ /* 0x000ea20000000800 */
[----:B0-----:R-:W-:Y:S01]  /*8b40*/  FADD.FTZ R5, R106, R5 ;  /* 0x000000056a057221 */ /* 0x001fe20000010000 */
[----:B------:R-:W-:Y:S01]  /*8b50*/  FADD.FTZ R8, R22, R23 ;  /* 0x0000001716087221 */ /* 0x000fe20000010000 */
[----:B------:R-:W-:-:S03]  /*8b60*/  IMAD.MOV.U32 R22, RZ, RZ, R3 ;  /* 0x000000ffff167224 */ /* 0x000fc600078e0003 */
[----:B------:R-:W-:Y:S02]  /*8b70*/  FADD.FTZ R23, R117, R8 ;  /* 0x0000000875177221 */ /* 0x000fe40000010000 */
[----:B------:R-:W0:Y:S01]  /*8b80*/  MUFU.EX2 R111, R111 ;  /* 0x0000006f006f7308 */ /* 0x000e220000000800 */
[C---:B-1----:R-:W-:Y:S01]  /*8b90*/  FADD.FTZ R5, R107.reuse, R5 ;  /* 0x000000056b057221 */ /* 0x042fe20000010000 */
[----:B------:R-:W-:Y:S01]  /*8ba0*/  FADD.FTZ R8, R88, R23 ;  /* 0x0000001758087221 */ /* 0x000fe20000010000 */
[----:B------:R-:W-:-:S03]  /*8bb0*/  F2FP.BF16.F32.PACK_AB R149, R107, R106 ;  /* 0x0000006a6b95723e */ /* 0x000fc600000010ff */
[----:B------:R-:W-:Y:S02]  /*8bc0*/  FADD.FTZ R23, R121, R8 ;  /* 0x0000000879177221 */ /* 0x000fe40000010000 */
[----:B------:R-:W1:Y:S01]  /*8bd0*/  MUFU.EX2 R114, R114 ;  /* 0x0000007200727308 */ /* 0x000e620000000800 */
[----:B--2---:R-:W-:Y:S01]  /*8be0*/  FADD.FTZ R5, R110, R5 ;  /* 0x000000056e057221 */ /* 0x004fe20000010000 */
[----:B------:R-:W-:-:S04]  /*8bf0*/  FADD.FTZ R8, R92, R23 ;  /* 0x000000175c087221 */ /* 0x000fc80000010000 */
[----:B------:R-:W-:Y:S02]  /*8c00*/  FADD.FTZ R23, R125, R8 ;  /* 0x000000087d177221 */ /* 0x000fe40000010000 */
[----:B------:R-:W2:Y:S01]  /*8c10*/  MUFU.EX2 R115, R115 ;  /* 0x0000007300737308 */ /* 0x000ea20000000800 */
[C---:B0-----:R-:W-:Y:S01]  /*8c20*/  FADD.FTZ R5, R111.reuse, R5 ;  /* 0x000000056f057221 */ /* 0x041fe20000010000 */
[----:B------:R-:W-:Y:S01]  /*8c30*/  FADD.FTZ R8, R96, R23 ;  /* 0x0000001760087221 */ /* 0x000fe20000010000 */
[----:B------:R-:W-:Y:S01]  /*8c40*/  F2FP.BF16.F32.PACK_AB R151, R111, R110 ;  /* 0x0000006e6f97723e */ /* 0x000fe200000010ff */
[----:B------:R-:W-:Y:S02]  /*8c50*/  IMAD.MOV.U32 R23, RZ, RZ, R4 ;  /* 0x000000ffff177224 */ /* 0x000fe400078e0004 */
[----:B------:R-:W-:Y:S02]  /*8c60*/  FADD.FTZ R8, R21, R8 ;  /* 0x0000000815087221 */ /* 0x000fe40000010000 */
[----:B------:R-:W0:Y:S01]  /*8c70*/  MUFU.EX2 R118, R118 ;  /* 0x0000007600767308 */ /* 0x000e220000000800 */
[----:B-1----:R-:W-:-:S07]  /*8c80*/  FADD.FTZ R5, R114, R5 ;  /* 0x0000000572057221 */ /* 0x002fce0000010000 */
[----:B------:R-:W1:Y:S01]  /*8c90*/  MUFU.EX2 R119, R119 ;  /* 0x0000007700777308 */ /* 0x000e620000000800 */
[C---:B--2---:R-:W-:Y:S01]  /*8ca0*/  FADD.FTZ R5, R115.reuse, R5 ;  /* 0x0000000573057221 */ /* 0x044fe20000010000 */
[----:B------:R-:W-:-:S06]  /*8cb0*/  F2FP.BF16.F32.PACK_AB R145, R115, R114 ;  /* 0x000000727391723e */ /* 0x000fcc00000010ff */
        /* <DEDUP_REMOVED lines=8> */
[----:B0-----:R-:W-:Y:S01]  /*8d40*/  FADD.FTZ R5, R123, R5 ;  /* 0x000000057b057221 */ /* 0x001fe20000010000 */
[----:B------:R-:W-:Y:S02]  /*8d50*/  WARPGROUP.DEPBAR.LE gsb0, 0x0 ;  /* 0x00008000000079c5 */ /* 0x000fe40000010000 */
[----:B------:R0:W-:Y:S01]  /*8d60*/  @!P1 SYNCS.ARRIVE.TRANS64.RED.A1T0 RZ, [R90+URZ], RZ ;  /* 0x000000ff5aff99a7 */ /* 0x0001e2000810043f */
[----:B------:R-:W-:Y:S01]  /*8d70*/  F2FP.BF16.F32.PACK_AB R138, R21, R96 ;  /* 0x00000060158a723e */ /* 0x000fe200000010ff */
[----:B------:R-:W-:Y:S01]  /*8d80*/  IMAD.MOV.U32 R21, RZ, RZ, R11 ;  /* 0x000000ffff157224 */ /* 0x000fe200078e000b */
[----:B------:R-:W-:Y:S01]  /*8d90*/  F2FP.BF16.F32.PACK_AB R141, R123, R122 ;  /* 0x0000007a7b8d723e */ /* 0x000fe200000010ff */
[----:B------:R-:W3:Y:S01]  /*8da0*/  MUFU.EX2 R130, R130 ;  /* 0x0000008200827308 */ /* 0x000ee20000000800 */
[----:B-1----:R-:W-:Y:S01]  /*8db0*/  FADD.FTZ R5, R126, R5 ;  /* 0x000000057e057221 */ /* 0x002fe20000010000 */
[----:B------:R-:W-:Y:S01]  /*8dc0*/  F2FP.BF16.F32.PACK_AB R136, R125, R92 ;  /* 0x0000005c7d88723e */ /* 0x000fe200000010ff */
[----:B0-----:R-:W-:-:S05]  /*8dd0*/  IMAD.U32 R90, RZ, RZ, UR11 ;  /* 0x0000000bff5a7e24 */ /* 0x001fca000f8e00ff */
[----:B------:R-:W0:Y:S01]  /*8de0*/  MUFU.EX2 R131, R131 ;  /* 0x0000008300837308 */ /* 0x000e220000000800 */
[C---:B--2---:R-:W-:Y:S01]  /*8df0*/  FADD.FTZ R5, R127.reuse, R5 ;  /* 0x000000057f057221 */ /* 0x044fe20000010000 */
[----:B------:R-:W-:Y:S01]  /*8e00*/  @!P1 VIADD R90, R90, 0x2a860 ;  /* 0x0002a8605a5a9836 */ /* 0x000fe20000000000 */
[----:B------:R-:W-:-:S04]  /*8e10*/  F2FP.BF16.F32.PACK_AB R143, R127, R126 ;  /* 0x0000007e7f8f723e */ /* 0x000fc800000010ff */
[----:B------:R-:W-:Y:S01]  /*8e20*/  @!P1 PRMT R90, RZ, 0x654, R90 ;  /* 0x00000654ff5a9816 */ /* 0x000fe2000000005a */
[----:B------:R-:W1:Y:S01]  /*8e30*/  MUFU.EX2 R134, R134 ;  /* 0x0000008600867308 */ /* 0x000e620000000800 */
[----:B---3--:R-:W-:Y:S02]  /*8e40*/  FADD.FTZ R5, R130, R5 ;  /* 0x0000000582057221 */ /* 0x008fe40000010000 */
[----:B------:R2:W-:Y:S05]  /*8e50*/  @!P1 SYNCS.ARRIVE.TRANS64.RED.A1T0 RZ, [R90+URZ], RZ ;  /* 0x000000ff5aff99a7 */ /* 0x0005ea000810043f */
[----:B------:R-:W3:Y:S01]  /*8e60*/  MUFU.EX2 R135, R135 ;  /* 0x0000008700877308 */ /* 0x000ee20000000800 */
[C---:B0-----:R-:W-:Y:S01]  /*8e70*/  FADD.FTZ R5, R131.reuse, R5 ;  /* 0x0000000583057221 */ /* 0x041fe20000010000 */
[----:B------:R-:W-:-:S03]  /*8e80*/  F2FP.BF16.F32.PACK_AB R137, R131, R130 ;  /* 0x000000828389723e */ /* 0x000fc600000010ff */
[----:B-1----:R-:W-:-:S04]  /*8e90*/  FADD.FTZ R5, R134, R5 ;  /* 0x0000000586057221 */ /* 0x002fc80000010000 */
[C---:B---3--:R-:W-:Y:S01]  /*8ea0*/  FADD.FTZ R5, R135.reuse, R5 ;  /* 0x0000000587057221 */ /* 0x048fe20000010000 */
[----:B------:R-:W-:Y:S01]  /*8eb0*/  F2FP.BF16.F32.PACK_AB R139, R135, R134 ;  /* 0x00000086878b723e */ /* 0x000fe200000010ff */
[----:B--2---:R-:W-:Y:S06]  /*8ec0*/  @P2 BRA `(.L_x_962) ;  /* 0xffffffe400242947 */ /* 0x004fec000383ffff */
.L_x_953:
[----:B------:R-:W-:-:S13]  /*8ed0*/  ISETP.GE.AND P2, PT, R20, R17, PT ;  /* 0x000000111400720c */ /* 0x000fda0003f46270 */
[----:B------:R-:W-:Y:S05]  /*8ee0*/  @!P2 BRA `(.L_x_963) ;  /* 0x0000002c006ca947 */ /* 0x000fea0003800000 */
[----:B------:R-:W-:Y:S01]  /*8ef0*/  IMAD.MOV.U32 R15, RZ, RZ, R11 ;  /* 0x000000ffff0f7224 */ /* 0x000fe200078e000b */
[----:B------:R-:W-:Y:S01]  /*8f00*/  UMOV UR5, UR4 ;  /* 0x0000000400057c82 */ /* 0x000fe20008000000 */
[----:B------:R-:W-:Y:S01]  /*8f10*/  IMAD.MOV.U32 R21, RZ, RZ, R3 ;  /* 0x000000ffff157224 */ /* 0x000fe200078e0003 */
[----:B------:R-:W-:Y:S01]  /*8f20*/  ULDC UR58, c[0x0][0x9e4] ;  /* 0x00027900003a7ab9 */ /* 0x000fe20000000800 */
[----:B------:R-:W-:Y:S01]  /*8f30*/  IMAD.MOV.U32 R22, RZ, RZ, R4 ;  /* 0x000000ffff167224 */ /* 0x000fe200078e0004 */
[----:B------:R-:W-:-:S06]  /*8f40*/  ULDC UR59, c[0x0][0x288] ;  /* 0x0000a200003b7ab9 */ /* 0x000fcc0000000800 */
.L_x_980:
[----:B------:R-:W-:-:S04]  /*8f50*/  UIADD3 UR4, UR5, 0x1, URZ ;  /* 0x0000000105047890 */ /* 0x000fc8000fffe03f */
[----:B------:R-:W-:-:S04]  /*8f60*/  UISETP.NE.AND UP0, UPT, UR4, 0x2, UPT ;  /* 0x000000020400788c */ /* 0x000fc8000bf05270 */
[----:B------:R-:W-:Y:S02]  /*8f70*/  USEL UR6, URZ, 0x1, UP0 ;  /* 0x000000013f067887 */ /* 0x000fe40008000000 */
[----:B------:R-:W-:-:S04]  /*8f80*/  USEL UR4, UR4, URZ, UP0 ;  /* 0x0000003f04047287 */ /* 0x000fc80008000000 */
[----:B------:R-:W-:Y:S01]  /*8f90*/  LOP3.LUT R4, R22, UR6, RZ, 0x3c, !PT ;  /* 0x0000000616047c12 */ /* 0x000fe2000f8e3cff */
[----:B------:R-:W-:Y:S07]  /*8fa0*/  @!P0 BRA `(.L_x_964) ;  /* 0x0000000000048947 */ /* 0x000fee0003800000 */
[----:B------:R-:W-:Y:S01]  /*8fb0*/  BPT.TRAP 0x1 ;  /* 0x000000040000795c */ /* 0x000fe20000300000 */
.L_x_964:
[----:B------:R-:W-:Y:S01]  /*8fc0*/  ULEA UR7, UR4, UR56, 0x3 ;  /* 0x0000003804077291 */ /* 0x000fe2000f8e183f */
[----:B------:R-:W-:-:S08]  /*8fd0*/  SHF.L.U32 R3, R4, 0x1f, RZ ;  /* 0x0000001f04037819 */ /* 0x000fd000000006ff */
[----:B------:R0:W1:Y:S01]  /*8fe0*/  SYNCS.PHASECHK.TRANS64.TRYWAIT P2, [UR7+0x2a830], R3 ;  /* 0x02a83003ff0075a7 */ /* 0x0000620008040147 */
[----:B------:R-:W-:Y:S05]  /*8ff0*/  @!P0 BRA `(.L_x_965) ;  /* 0x0000000000048947 */ /* 0x000fea0003800000 */
[----:B------:R-:W-:Y:S01]  /*9000*/  BPT.TRAP 0x1 ;  /* 0x000000040000795c */ /* 0x000fe20000300000 */
.L_x_965:
[----:B-1----:R-:W-:Y:S05]  /*9010*/  @P2 BRA `(.L_x_966) ;  /* 0x0000000000082947 */ /* 0x002fea0003800000 */
[----:B------:R-:W1:Y:S02]  /*9020*/  SYNCS.PHASECHK.TRANS64.TRYWAIT P2, [UR7+0x2a830], R3 ;  /* 0x02a83003ff0075a7 */ /* 0x000e640008040147 */
[----:B-1----:R-:W-:Y:S05]  /*9030*/  @!P2 BRA `(.L_x_967) ;  /* 0x000000940084a947 */ /* 0x002fea0003800000 */
.L_x_966:
        /* <DEDUP_REMOVED lines=129> */
.L_x_968:
[----:B------:R-:W-:Y:S01]  /*9850*/  ULEA UR11, UR5, UR56, 0x3 ;  /* 0x00000038050b7291 */ /* 0x000fe2000f8e183f */
[----:B------:R-:W-:-:S08]  /*9860*/  SHF.L.U32 R0, R22, 0x1f, RZ ;  /* 0x0000001f16007819 */ /* 0x000fd000000006ff */
[----:B------:R2:W3:Y:S01]  /*9870*/  SYNCS.PHASECHK.TRANS64.TRYWAIT P2, [UR11+0x2a850], R0 ;  /* 0x02a85000ff0075a7 */ /* 0x0004e2000804014b */
[----:B------:R-:W-:Y:S05]  /*9880*/  @!P0 BRA `(.L_x_969) ;  /* 0x0000000000048947 */ /* 0x000fea0003800000 */
[----:B------:R-:W-:Y:S01]  /*9890*/  BPT.TRAP 0x1 ;  /* 0x000000040000795c */ /* 0x000fe20000300000 */
.L_x_969:
[----:B---3--:R-:W-:Y:S05]  /*98a0*/  @P2 BRA `(.L_x_970) ;  /* 0x0000000000082947 */ /* 0x008fea0003800000 */
[----:B------:R-:W3:Y:S02]  /*98b0*/  SYNCS.PHASECHK.TRANS64.TRYWAIT P2, [UR11+0x2a850], R0 ;  /* 0x02a85000ff0075a7 */ /* 0x000ee4000804014b */
[----:B---3--:R-:W-:Y:S05]  /*98c0*/  @!P2 BRA `(.L_x_971) ;  /* 0x0000008c0078a947 */ /* 0x008fea0003800000 */
.L_x_970:
        /* <DEDUP_REMOVED lines=9> */
[----:B------:R-:W-:Y:S01]  /*9960*/  IMAD R22, R20, -0x60, RZ ;  /* 0xffffffa014167824 */ /* 0x000fe200078e02ff */
[----:B------:R-:W-:-:S02]  /*9970*/  ULDC UR19, c[0x0][0x9e0] ;  /* 0x0002780000137ab9 */ /* 0x000fc40000000800 */
[----:B------:R-:W-:-:S04]  /*9980*/  ULOP3.LUT UR6, UR6, 0x3000000, URZ, 0xfc, !UPT ;  /* 0x0300000006067892 */ /* 0x000fc8000f8efc3f */
[----:B------:R-:W-:Y:S01]  /*9990*/  UIMAD UR6, UR5, 0x600, UR6 ;  /* 0x00000600050678a4 */ /* 0x000fe2000f8e0206 */
[----:B--2---:R-:W0:Y:S03]  /*99a0*/  @P2 LDC R0, c[0x0][0x44c] ;  /* 0x00011300ff002b82 */ /* 0x004e260000000800 */
[----:B------:R-:W-:-:S03]  /*99b0*/  UIADD3 UR10, UR6, 0x80, URZ ;  /* 0x00000080060a7890 */ /* 0x000fc6000fffe03f */
[----:B------:R-:W-:Y:S02]  /*99c0*/  UMOV UR14, UR6 ;  /* 0x00000006000e7c82 */ /* 0x000fe40008000000 */
[----:B------:R-:W-:Y:S01]  /*99d0*/  HGMMA.64x128x16.F32.BF16 R24, R156, gdesc[UR12].tnspB, R24, gsb0 ;  /* 0x41e0000c9c187df0 */ /* 0x000fe20008001818 */
[----:B------:R-:W-:Y:S01]  /*99e0*/  UMOV UR15, 0x40000040 ;  /* 0x40000040000f7882 */ /* 0x000fe20000000000 */
[----:B------:R-:W-:Y:S01]  /*99f0*/  UMOV UR14, UR10 ;  /* 0x0000000a000e7c82 */ /* 0x000fe20008000000 */
[----:B------:R-:W-:Y:S01]  /*9a00*/  UIADD3 UR10, UR6, 0x100, URZ ;  /* 0x00000100060a7890 */ /* 0x000fe2000fffe03f */
[----:B------:R-:W1:Y:S01]  /*9a10*/  @P2 LDC R11, c[0x0][0x450] ;  /* 0x00011400ff0b2b82 */ /* 0x000e620000000800 */
[----:B0-----:R-:W-:-:S05]  /*9a20*/  @P2 IMAD.HI.U32 R0, R9, R0, RZ ;  /* 0x0000000009002227 */ /* 0x001fca00078e00ff */
[----:B-1----:R-:W-:Y:S01]  /*9a30*/  @P2 SHF.R.U32.HI R3, RZ, R11, R0 ;  /* 0x0000000bff032219 */ /* 0x002fe20000011600 */
[----:B------:R-:W-:Y:S01]  /*9a40*/  @!P1 VIADD R0, R2, 0x2a840 ;  /* 0x0002a84002009836 */ /* 0x000fe20000000000 */
[----:B------:R-:W-:Y:S01]  /*9a50*/  ISETP.GE.AND P2, PT, R13, 0x1, PT ;  /* 0x000000010d00780c */ /* 0x000fe20003f46270 */
[----:B------:R-:W-:Y:S02]  /*9a60*/  VIADD R11, R22, 0x1 ;  /* 0x00000001160b7836 */ /* 0x000fe40000000000 */
[----:B------:R-:W0:Y:S01]  /*9a70*/  SHFL.IDX PT, R23, R3, RZ, 0x1c1f ;  /* 0x001c1fff03177589 */ /* 0x000e2200000e0000 */
[----:B------:R-:W-:Y:S01]  /*9a80*/  @!P1 PRMT R0, RZ, 0x654, R0 ;  /* 0x00000654ff009816 */ /* 0x000fe20000000000 */
        /* <DEDUP_REMOVED lines=20> */
[----:B------:R-:W-:Y:S01]  /*9bd0*/  HGMMA.64x128x16.F32.BF16 R24, R140, gdesc[UR12].tnspB, R24, gsb0 ;  /* 0x41e0000c8c187df0 */ /* 0x000fe20008001818 */
[----:B------:R-:W-:Y:S01]  /*9be0*/  UMOV UR14, UR6 ;  /* 0x00000006000e7c82 */ /* 0x000fe20008000000 */
[----:B------:R-:W-:Y:S01]  /*9bf0*/  UMOV UR15, 0x40000040 ;  /* 0x40000040000f7882 */ /* 0x000fe20000000000 */
[----:B------:R-:W-:Y:S02]  /*9c00*/  WARPGROUP.DEPBAR.LE gsb0, 0x0 ;  /* 0x00008000000079c5 */ /* 0x000fe40000010000 */
[----:B------:R-:W-:-:S07]  /*9c10*/  WARPGROUP.ARRIVE ;  /* 0x00000000000079c5 */ /* 0x000fce0000000000 */
[----:B------:R-:W-:Y:S03]  /*9c20*/  HGMMA.64x128x16.F32.BF16 R24, R136, gdesc[UR12].tnspB, R24, gsb0 ;  /* 0x41e0000c88187df0 */ /* 0x000fe60008001818 */
[----:B------:R-:W-:Y:S02]  /*9c30*/  WARPGROUP.DEPBAR.LE gsb0, 0x0 ;  /* 0x00008000000079c5 */ /* 0x000fe40000010000 */
[----:B------:R1:W-:Y:S02]  /*9c40*/  @!P1 SYNCS.ARRIVE.TRANS64.RED.A1T0 RZ, [R0+URZ], RZ ;  /* 0x000000ff00ff99a7 */ /* 0x0003e4000810043f */
[----:B-1----:R-:W-:-:S04]  /*9c50*/  IMAD R0, R10, -0x2, R11 ;  /* 0xfffffffe0a007824 */ /* 0x002fc800078e020b */
[C---:B------:R-:W-:Y:S01]  /*9c60*/  VIADD R138, R0.reuse, 0xffffffff ;  /* 0xffffffff008a7836 */ /* 0x040fe20000000000 */
[----:B------:R-:W-:-:S05]  /*9c70*/  IADD3 R2, R0, -UR59, R19 ;  /* 0x8000003b00027c10 */ /* 0x000fca000fffe013 */
[C---:B------:R-:W-:Y:S02]  /*9c80*/  VIADD R136, R2.reuse, UR19 ;  /* 0x0000001302887c36 */ /* 0x040fe40008000000 */
[----:B------:R-:W-:Y:S02]  /*9c90*/  VIADD R137, R2, UR18 ;  /* 0x0000001202897c36 */ /* 0x000fe40008000000 */
[--C-:B0-----:R-:W-:Y:S02]  /*9ca0*/  IMAD.IADD R0, R136, 0x1, R23.reuse ;  /* 0x0000000188007824 */ /* 0x101fe400078e0217 */
[----:B------:R-:W-:Y:S01]  /*9cb0*/  IMAD.IADD R2, R137, 0x1, R23 ;  /* 0x0000000189027824 */ /* 0x000fe200078e0217 */
[----:B------:R-:W-:Y:S06]  /*9cc0*/  @!P2 BRA `(.L_x_972) ;  /* 0x00000000005ca947 */ /* 0x000fec0003800000 */
[----:B------:R-:W-:Y:S01]  /*9cd0*/  ULDC UR5, c[0x0][0x2f0] ;  /* 0x0000bc0000057ab9 */ /* 0x000fe20000000800 */
[----:B------:R-:W-:Y:S01]  /*9ce0*/  BSSY B0, `(.L_x_973) ;  /* 0x0000012000007945 */ /* 0x000fe20003800000 */
[----:B------:R-:W-:-:S04]  /*9cf0*/  IMAD R11, R16, UR5, R23 ;  /* 0x00000005100b7c24 */ /* 0x000fc8000f8e0217 */
        /* <DEDUP_REMOVED lines=11> */
.L_x_974:
[----:B------:R-:W-:-:S05]  /*9db0*/  IMAD.U32 R23, RZ, RZ, UR58 ;  /* 0x0000003aff177e24 */ /* 0x000fca000f8e00ff */
[----:B------:R-:W-:-:S13]  /*9dc0*/  ISETP.NE.AND P2, PT, R23, 0x1, PT ;  /* 0x000000011700780c */ /* 0x000fda0003f45270 */
[----:B------:R-:W0:Y:S02]  /*9dd0*/  @P2 LDC.64 R140, c[0x0][0x9e8] ;  /* 0x00027a00ff8c2b82 */ /* 0x000e240000000a00 */
[----:B0-----:R-:W-:-:S05]  /*9de0*/  @P2 IMAD.HI.U32 R14, R11, R140, RZ ;  /* 0x0000008c0b0e2227 */ /* 0x001fca00078e00ff */
[----:B------:R-:W-:-:S07]  /*9df0*/  @P2 SHF.R.U32.HI R11, RZ, R141, R14 ;  /* 0x0000008dff0b2219 */ /* 0x000fce000001160e */
.L_x_975:
[----:B------:R-:W-:Y:S05]  /*9e00*/  BSYNC B0 ;  /* 0x0000000000007941 */ /* 0x000fea0003800000 */
.L_x_973:
[----:B------:R-:W-:-:S05]  /*9e10*/  IMAD R11, R11, R23, R138 ;  /* 0x000000170b0b7224 */ /* 0x000fca00078e028a */
[----:B------:R-:W-:Y:S02]  /*9e20*/  VIADDMNMX R0, R11, R23, R0, PT ;  /* 0x000000170b007246 */ /* 0x000fe40003800100 */
[----:B------:R-:W-:-:S07]  /*9e30*/  VIMNMX R2, R2, R11, !PT ;  /* 0x0000000b02027248 */ /* 0x000fce0007fe0100 */
.L_x_972:
[C---:B------:R-:W-:Y:S01]  /*9e40*/  ISETP.GE.AND P2, PT, R22.reuse, 0x2, PT ;  /* 0x000000021600780c */ /* 0x040fe20003f46270 */
[----:B------:R-:W0:Y:S01]  /*9e50*/  SHFL.IDX PT, R3, R3, 0x1, 0x1c1f ;  /* 0x003c1f0003037f89 */ /* 0x000e2200000e0000 */
[----:B------:R-:W-:Y:S02]  /*9e60*/  ISETP.GE.AND P5, PT, R22, 0xa, PT ;  /* 0x0000000a1600780c */ /* 0x000fe40003fa6270 */
        /* <DEDUP_REMOVED lines=116> */
[----:B------:R-:W-:-:S13]  /*a5b0*/  ISETP.GE.AND P6, PT, R13, 0x1, PT ;  /* 0x000000010d00780c */ /* 0x000fda0003fc6270 */
[----:B------:R-:W-:Y:S05]  /*a5c0*/  @!P6 BRA `(.L_x_976) ;  /* 0x00000000005ce947 */ /* 0x000fea0003800000 */
        /* <DEDUP_REMOVED lines=14> */
.L_x_978:
[----:B------:R-:W-:-:S05]  /*a6b0*/  IMAD.U32 R22, RZ, RZ, UR58 ;  /* 0x0000003aff167e24 */ /* 0x000fca000f8e00ff */
[----:B------:R-:W-:-:S13]  /*a6c0*/  ISETP.NE.AND P6, PT, R22, 0x1, PT ;  /* 0x000000011600780c */ /* 0x000fda0003fc5270 */
[----:B------:R-:W0:Y:S02]  /*a6d0*/  @P6 LDC.64 R104, c[0x0][0x9e8] ;  /* 0x00027a00ff686b82 */ /* 0x000e240000000a00 */
[----:B0-----:R-:W-:-:S05]  /*a6e0*/  @P6 IMAD.HI.U32 R14, R3, R104, RZ ;  /* 0x00000068030e6227 */ /* 0x001fca00078e00ff */
[----:B------:R-:W-:-:S07]  /*a6f0*/  @P6 SHF.R.U32.HI R3, RZ, R105, R14 ;  /* 0x00000069ff036219 */ /* 0x000fce000001160e */
.L_x_979:
[----:B------:R-:W-:Y:S05]  /*a700*/  BSYNC B0 ;  /* 0x0000000000007941 */ /* 0x000fea0003800000 */
.L_x_977:
[----:B------:R-:W-:-:S05]  /*a710*/  IMAD R3, R3, R22, R138 ;  /* 0x0000001603037224 */ /* 0x000fca00078e028a */
[----:B------:R-:W-:Y:S02]  /*a720*/  VIADDMNMX R0, R3, R22, R0, PT ;  /* 0x0000001603007246 */ /* 0x000fe40003800100 */
[----:B------:R-:W-:-:S07]  /*a730*/  VIMNMX R2, R2, R3, !PT ;  /* 0x0000000302027248 */ /* 0x000fce0007fe0100 */
.L_x_976:
        /* <DEDUP_REMOVED lines=139> */
[----:B------:R-:W-:Y:S01]  /*aff0*/  MUFU.EX2 R163, R163 ;  /* 0x000000a300a37308 */ /* 0x000fe20000000800 */
        /* <DEDUP_REMOVED lines=8> */
[----:B------:R-:W-:Y:S01]  /*b080*/  MUFU.EX2 R156, R156 ;  /* 0x0000009c009c7308 */ /* 0x000fe20000000800 */
        /* <DEDUP_REMOVED lines=34> */
[----:B------:R-:W-:Y:S02]  /*b2b0*/  MUFU.EX2 R148, R148 ;  /* 0x0000009400947308 */ /* 0x000fe40000000800 */
[----:B------:R-:W0:Y:S06]  /*b2c0*/  SHFL.BFLY PT, R139, R22, 0x2, 0x1f ;  /* 0x0c401f00168b7f89 */ /* 0x000e2c00000e0000 */
        /* <DEDUP_REMOVED lines=8> */
[----:B0-----:R-:W-:Y:S01]  /*b350*/  FMNMX.FTZ R11, R139, R0, !PT ;  /* 0x000000008b0b7209 */ /* 0x001fe20007810000 */
[----:B------:R-:W-:-:S06]  /*b360*/  FMUL.FTZ R0, R93, R14 ;  /* 0x0000000e5d007220 */ /* 0x000fcc0000410000 */
[----:B------:R-:W-:Y:S01]  /*b370*/  MUFU.EX2 R101, R101 ;  /* 0x0000006500657308 */ /* 0x000fe20000000800 */
[C---:B------:R-:W-:Y:S01]  /*b380*/  FSETP.NEU.FTZ.AND P2, PT, R11.reuse, -INF , PT ;  /* 0xff8000000b00780b */ /* 0x040fe20003f5d000 */
[----:B------:R-:W-:-:S05]  /*b390*/  FMUL.FTZ R2, R11, R14 ;  /* 0x0000000e0b027220 */ /* 0x000fca0000410000 */
[----:B------:R-:W-:Y:S01]  /*b3a0*/  FSEL R88, R2, RZ, P2 ;  /* 0x000000ff02587208 */ /* 0x000fe20001000000 */
[----:B------:R-:W0:Y:S01]  /*b3b0*/  MUFU.EX2 R0, R0 ;  /* 0x0000000000007308 */ /* 0x000e220000000800 */
[----:B------:R-:W-:Y:S02]  /*b3c0*/  FSEL R2, R11, RZ, P2 ;  /* 0x000000ff0b027208 */ /* 0x000fe40001000000 */
[----:B------:R-:W-:Y:S01]  /*b3d0*/  ISETP.GT.AND P2, PT, R20, R17, PT ;  /* 0x000000111400720c */ /* 0x000fe20003f44270 */
[-CC-:B------:R-:W-:Y:S01]  /*b3e0*/  FFMA.FTZ R93, R90, R14.reuse, -R88.reuse ;  /* 0x0000000e5a5d7223 */ /* 0x180fe20000010858 */
[-CC-:B------:R-:W-:Y:S01]  /*b3f0*/  FFMA.FTZ R91, R91, R14.reuse, -R88.reuse ;  /* 0x0000000e5b5b7223 */ /* 0x180fe20000010858 */
[----:B------:R-:W-:Y:S01]  /*b400*/  FADD.FTZ R15, -R2, R15 ;  /* 0x0000000f020f7221 */ /* 0x000fe20000010100 */
[-CC-:B------:R-:W-:Y:S01]  /*b410*/  FFMA.FTZ R22, R105, R14.reuse, -R88.reuse ;  /* 0x0000000e69167223 */ /* 0x180fe20000010858 */
[-CC-:B------:R-:W-:Y:S01]  /*b420*/  FFMA.FTZ R95, R95, R14.reuse, -R88.reuse ;  /* 0x0000000e5f5f7223 */ /* 0x180fe20000010858 */
[----:B------:R0:W-:Y:S01]  /*b430*/  MUFU.EX2 R92, R91 ;  /* 0x0000005b005c7308 */ /* 0x0001e20000000800 */
[-C--:B------:R-:W-:Y:S01]  /*b440*/  FMUL.FTZ R15, R15, R14.reuse ;  /* 0x0000000e0f0f7220 */ /* 0x080fe20000410000 */
[-CC-:B------:R-:W-:Y:S01]  /*b450*/  FFMA.FTZ R137, R137, R14.reuse, -R88.reuse ;  /* 0x0000000e89897223 */ /* 0x180fe20000010858 */
[-CC-:B------:R-:W-:Y:S01]  /*b460*/  FFMA.FTZ R99, R99, R14.reuse, -R88.reuse ;  /* 0x0000000e63637223 */ /* 0x180fe20000010858 */
[-CC-:B------:R-:W-:Y:S01]  /*b470*/  FFMA.FTZ R141, R141, R14.reuse, -R88.reuse ;  /* 0x0000000e8d8d7223 */ /* 0x180fe20000010858 */
[-CC-:B------:R-:W-:Y:S01]  /*b480*/  FFMA.FTZ R103, R103, R14.reuse, -R88.reuse ;  /* 0x0000000e67677223 */ /* 0x180fe20000010858 */
[-CC-:B------:R-:W-:Y:S01]  /*b490*/  FFMA.FTZ R143, R143, R14.reuse, -R88.reuse ;  /* 0x0000000e8f8f7223 */ /* 0x180fe20000010858 */
[--C-:B------:R-:W-:Y:S01]  /*b4a0*/  FFMA.FTZ R147, R147, R14, -R88.reuse ;  /* 0x0000000e93937223 */ /* 0x100fe20000010858 */
[----:B------:R-:W-:Y:S01]  /*b4b0*/  MUFU.EX2 R93, R93 ;  /* 0x0000005d005d7308 */ /* 0x000fe20000000800 */
[----:B0-----:R-:W-:Y:S01]  /*b4c0*/  FFMA.FTZ R91, R0, R8, R163 ;  /* 0x00000008005b7223 */ /* 0x001fe200000100a3 */
[-CC-:B------:R-:W-:Y:S01]  /*b4d0*/  FFMA.FTZ R149, R149, R14.reuse, -R88.reuse ;  /* 0x0000000e95957223 */ /* 0x180fe20000010858 */
[-CC-:B------:R-:W-:Y:S01]  /*b4e0*/  FFMA.FTZ R151, R151, R14.reuse, -R88.reuse ;  /* 0x0000000e97977223 */ /* 0x180fe20000010858 */
[-CC-:B------:R-:W-:Y:S01]  /*b4f0*/  FFMA.FTZ R107, R107, R14.reuse, -R88.reuse ;  /* 0x0000000e6b6b7223 */ /* 0x180fe20000010858 */
[----:B------:R-:W-:Y:S01]  /*b500*/  FADD.FTZ R91, R156, R91 ;  /* 0x0000005b9c5b7221 */ /* 0x000fe20000010000 */
[-CC-:B------:R-:W-:Y:S01]  /*b510*/  FFMA.FTZ R115, R115, R14.reuse, -R88.reuse ;  /* 0x0000000e73737223 */ /* 0x180fe20000010858 */
[-CC-:B------:R-:W-:Y:S01]  /*b520*/  FFMA.FTZ R111, R111, R14.reuse, -R88.reuse ;  /* 0x0000000e6f6f7223 */ /* 0x180fe20000010858 */
[----:B------:R0:W1:Y:S01]  /*b530*/  MUFU.EX2 R2, R15 ;  /* 0x0000000f00027308 */ /* 0x0000620000000800 */
[----:B------:R-:W-:Y:S01]  /*b540*/  FADD.FTZ R8, R158, R91 ;  /* 0x0000005b9e087221 */ /* 0x000fe20000010000 */
[----:B------:R-:W-:Y:S01]  /*b550*/  FFMA.FTZ R119, R119, R14, -R88 ;  /* 0x0000000e77777223 */ /* 0x000fe20000010858 */
[----:B------:R-:W-:-:S02]  /*b560*/  IMAD.U32 R90, RZ, RZ, UR11 ;  /* 0x0000000bff5a7e24 */ /* 0x000fc4000f8e00ff */
[-C--:B------:R-:W-:Y:S01]  /*b570*/  FFMA.FTZ R157, R157, R14.reuse, -R88 ;  /* 0x0000000e9d9d7223 */ /* 0x080fe20000010858 */
[----:B------:R-:W-:Y:S01]  /*b580*/  FADD.FTZ R91, R165, R8 ;  /* 0x00000008a55b7221 */ /* 0x000fe20000010000 */
[-CC-:B------:R-:W-:Y:S01]  /*b590*/  FFMA.FTZ R123, R123, R14.reuse, -R88.reuse ;  /* 0x0000000e7b7b7223 */ /* 0x180fe20000010858 */
[----:B------:R-:W-:Y:S01]  /*b5a0*/  @!P1 VIADD R90, R90, 0x2a860 ;  /* 0x0002a8605a5a9836 */ /* 0x000fe20000000000 */
[----:B------:R-:W2:Y:S01]  /*b5b0*/  MUFU.EX2 R22, R22 ;  /* 0x0000001600167308 */ /* 0x000ea20000000800 */
[----:B------:R-:W-:Y:S01]  /*b5c0*/  FADD.FTZ R8, R152, R91 ;  /* 0x0000005b98087221 */ /* 0x000fe20000010000 */
[-CC-:B------:R-:W-:Y:S01]  /*b5d0*/  FFMA.FTZ R159, R159, R14.reuse, -R88.reuse ;  /* 0x0000000e9f9f7223 */ /* 0x180fe20000010858 */
[-C--:B------:R-:W-:Y:S01]  /*b5e0*/  FFMA.FTZ R127, R127, R14.reuse, -R88 ;  /* 0x0000000e7f7f7223 */ /* 0x080fe20000010858 */
[----:B------:R-:W-:Y:S01]  /*b5f0*/  @!P1 PRMT R90, RZ, 0x654, R90 ;  /* 0x00000654ff5a9816 */ /* 0x000fe2000000005a */
[----:B0-----:R-:W-:Y:S01]  /*b600*/  FADD.FTZ R15, R167, R8 ;  /* 0x00000008a70f7221 */ /* 0x001fe20000010000 */
[-CC-:B------:R-:W-:Y:S01]  /*b610*/  FFMA.FTZ R161, R161, R14.reuse, -R88.reuse ;  /* 0x0000000ea1a17223 */ /* 0x180fe20000010858 */
[-CC-:B------:R-:W-:Y:S01]  /*b620*/  FFMA.FTZ R131, R131, R14.reuse, -R88.reuse ;  /* 0x0000000e83837223 */ /* 0x180fe20000010858 */
[----:B------:R-:W0:Y:S01]  /*b630*/  MUFU.EX2 R95, R95 ;  /* 0x0000005f005f7308 */ /* 0x000e220000000800 */
[----:B-1----:R-:W-:Y:S01]  /*b640*/  FFMA.FTZ R5, R2, R5, R93 ;  /* 0x0000000502057223 */ /* 0x002fe2000001005d */
[----:B------:R-:W-:Y:S01]  /*b650*/  FADD.FTZ R8, R154, R15 ;  /* 0x0000000f9a087221 */ /* 0x000fe20000010000 */
[----:B------:R1:W-:Y:S01]  /*b660*/  @!P1 SYNCS.ARRIVE.TRANS64.RED.A1T0 RZ, [R90+URZ], RZ ;  /* 0x000000ff5aff99a7 */ /* 0x0003e2000810043f */
[-C--:B------:R-:W-:Y:S01]  /*b670*/  FFMA.FTZ R153, R153, R14.reuse, -R88 ;  /* 0x0000000e99997223 */ /* 0x080fe20000010858 */
[----:B------:R-:W-:Y:S01]  /*b680*/  FADD.FTZ R5, R92, R5 ;  /* 0x000000055c057221 */ /* 0x000fe20000010000 */
[----:B------:R-:W-:Y:S01]  /*b690*/  FADD.FTZ R15, R155, R8 ;  /* 0x000000089b0f7221 */ /* 0x000fe20000010000 */
[----:B------:R-:W-:Y:S01]  /*b6a0*/  FFMA.FTZ R88, R135, R14, -R88 ;  /* 0x0000000e87587223 */ /* 0x000fe20000010858 */
[----:B------:R-:W3:Y:S01]  /*b6b0*/  MUFU.EX2 R94, R137 ;  /* 0x00000089005e7308 */ /* 0x000ee20000000800 */
[----:B--2---:R-:W-:Y:S01]  /*b6c0*/  FADD.FTZ R5, R22, R5 ;  /* 0x0000000516057221 */ /* 0x004fe20000010000 */
[----:B------:R-:W-:Y:S01]  /*b6d0*/  FADD.FTZ R8, R148, R15 ;  /* 0x0000000f94087221 */ /* 0x000fe20000010000 */
[----:B------:R-:W-:Y:S01]  /*b6e0*/  F2FP.BF16.F32.PACK_AB R154, R155, R154 ;  /* 0x0000009a9b9a723e */ /* 0x000fe200000010ff */
[----:B------:R-:W-:Y:S01]  /*b6f0*/  VIADD R20, R20, 0xffffffff ;  /* 0xffffffff14147836 */ /* 0x000fe20000000000 */
[C---:B------:R-:W-:Y:S01]  /*b700*/  F2FP.BF16.F32.PACK_AB R148, R145.reuse, R148 ;  /* 0x000000949194723e */ /* 0x040fe200000010ff */
[----:B------:R-:W-:Y:S01]  /*b710*/  FADD.FTZ R15, R145, R8 ;  /* 0x00000008910f7221 */ /* 0x000fe20000010000 */
[----:B------:R-:W-:Y:S01]  /*b720*/  F2FP.BF16.F32.PACK_AB R156, R156, R163 ;  /* 0x000000a39c9c723e */ /* 0x000fe200000010ff */
[----:B------:R-:W2:Y:S01]  /*b730*/  MUFU.EX2 R99, R99 ;  /* 0x0000006300637308 */ /* 0x000ea20000000800 */
[----:B0-----:R-:W-:Y:S01]  /*b740*/  FADD.FTZ R5, R95, R5 ;  /* 0x000000055f057221 */ /* 0x001fe20000010000 */
[----:B------:R-:W-:Y:S01]  /*b750*/  FADD.FTZ R8, R150, R15 ;  /* 0x0000000f96087221 */ /* 0x000fe20000010000 */
[----:B------:R-:W-:-:S02]  /*b760*/  F2FP.BF16.F32.PACK_AB R158, R165, R158 ;  /* 0x0000009ea59e723e */ /* 0x000fc400000010ff */
[----:B------:R-:W-:Y:S01]  /*b770*/  F2FP.BF16.F32.PACK_AB R152, R167, R152 ;  /* 0x00000098a798723e */ /* 0x000fe200000010ff */
[C---:B------:R-:W-:Y:S01]  /*b780*/  FADD.FTZ R15, R109.reuse, R8 ;  /* 0x000000086d0f7221 */ /* 0x040fe20000010000 */
[----:B------:R-:W-:Y:S01]  /*b790*/  F2FP.BF16.F32.PACK_AB R150, R109, R150 ;  /* 0x000000966d96723e */ /* 0x000fe200000010ff */
[----:B------:R-:W0:Y:S01]  /*b7a0*/  MUFU.EX2 R96, R141 ;  /* 0x0000008d00607308 */ /* 0x000e220000000800 */
[----:B---3--:R-:W-:Y:S01]  /*b7b0*/  FADD.FTZ R5, R94, R5 ;  /* 0x000000055e057221 */ /* 0x008fe20000010000 */
[----:B------:R-:W-:Y:S01]  /*b7c0*/  FADD.FTZ R8, R144, R15 ;  /* 0x0000000f90087221 */ /* 0x000fe20000010000 */
[----:B------:R-:W-:-:S03]  /*b7d0*/  F2FP.BF16.F32.PACK_AB R144, R89, R144 ;  /* 0x000000905990723e */ /* 0x000fc600000010ff */
[----:B------:R-:W-:Y:S02]  /*b7e0*/  FADD.FTZ R15, R89, R8 ;  /* 0x00000008590f7221 */ /* 0x000fe40000010000 */
[----:B------:R-:W3:Y:S01]  /*b7f0*/  MUFU.EX2 R103, R103 ;  /* 0x0000006700677308 */ /* 0x000ee20000000800 */
[----:B--2---:R-:W-:Y:S01]  /*b800*/  FADD.FTZ R5, R99, R5 ;  /* 0x0000000563057221 */ /* 0x004fe20000010000 */
[----:B------:R-:W-:Y:S01]  /*b810*/  FADD.FTZ R8, R146, R15 ;  /* 0x0000000f92087221 */ /* 0x000fe20000010000 */
[----:B------:R-:W-:-:S03]  /*b820*/  F2FP.BF16.F32.PACK_AB R146, R101, R146 ;  /* 0x000000926592723e */ /* 0x000fc600000010ff */
[----:B------:R-:W-:Y:S02]  /*b830*/  FADD.FTZ R15, R101, R8 ;  /* 0x00000008650f7221 */ /* 0x000fe40000010000 */
[----:B------:R-:W2:Y:S01]  /*b840*/  MUFU.EX2 R98, R143 ;  /* 0x0000008f00627308 */ /* 0x000ea20000000800 */
[----:B0-----:R-:W-:-:S07]  /*b850*/  FADD.FTZ R5, R96, R5 ;  /* 0x0000000560057221 */ /* 0x001fce0000010000 */
[----:B------:R-:W0:Y:S01]  /*b860*/  MUFU.EX2 R147, R147 ;  /* 0x0000009300937308 */ /* 0x000e220000000800 */
[C---:B---3--:R-:W-:Y:S01]  /*b870*/  FADD.FTZ R5, R103.reuse, R5 ;  /* 0x0000000567057221 */ /* 0x048fe20000010000 */
[----:B------:R-:W-:-:S06]  /*b880*/  F2FP.BF16.F32.PACK_AB R155, R103, R96 ;  /* 0x00000060679b723e */ /* 0x000fcc00000010ff */
[----:B------:R3:W4:Y:S01]  /*b890*/  MUFU.EX2 R100, R149 ;  /* 0x0000009500647308 */ /* 0x0007220000000800 */
[----:B--2---:R-:W-:-:S07]  /*b8a0*/  FADD.FTZ R5, R98, R5 ;  /* 0x0000000562057221 */ /* 0x004fce0000010000 */
[----:B------:R-:W2:Y:S01]  /*b8b0*/  MUFU.EX2 R151, R151 ;  /* 0x0000009700977308 */ /* 0x000ea20000000800 */
[C---:B0-----:R-:W-:Y:S01]  /*b8c0*/  FADD.FTZ R5, R147.reuse, R5 ;  /* 0x0000000593057221 */ /* 0x041fe20000010000 */
[----:B---3--:R-:W-:-:S06]  /*b8d0*/  F2FP.BF16.F32.PACK_AB R149, R147, R98 ;  /* 0x000000629395723e */ /* 0x008fcc00000010ff */
[----:B------:R-:W0:Y:S01]  /*b8e0*/  MUFU.EX2 R102, R107 ;  /* 0x0000006b00667308 */ /* 0x000e220000000800 */
[----:B----4-:R-:W-:-:S07]  /*b8f0*/  FADD.FTZ R5, R100, R5 ;  /* 0x0000000564057221 */ /* 0x010fce0000010000 */
[----:B------:R-:W3:Y:S01]  /*b900*/  MUFU.EX2 R115, R115 ;  /* 0x0000007300737308 */ /* 0x000ee20000000800 */
[C---:B--2---:R-:W-:Y:S01]  /*b910*/  FADD.FTZ R5, R151.reuse, R5 ;  /* 0x0000000597057221 */ /* 0x044fe20000010000 */
[----:B------:R-:W-:-:S06]  /*b920*/  F2FP.BF16.F32.PACK_AB R151, R151, R100 ;  /* 0x000000649797723e */ /* 0x000fcc00000010ff */
[----:B------:R-:W2:Y:S01]  /*b930*/  MUFU.EX2 R104, R111 ;  /* 0x0000006f00687308 */ /* 0x000ea20000000800 */
[----:B0-----:R-:W-:-:S07]  /*b940*/  FADD.FTZ R5, R102, R5 ;  /* 0x0000000566057221 */ /* 0x001fce0000010000 */
[----:B------:R-:W0:Y:S01]  /*b950*/  MUFU.EX2 R119, R119 ;  /* 0x0000007700777308 */ /* 0x000e220000000800 */
[C---:B---3--:R-:W-:Y:S01]  /*b960*/  FADD.FTZ R5, R115.reuse, R5 ;  /* 0x0000000573057221 */ /* 0x048fe20000010000 */
[----:B------:R-:W-:-:S06]  /*b970*/  F2FP.BF16.F32.PACK_AB R145, R115, R102 ;  /* 0x000000667391723e */ /* 0x000fcc00000010ff */
[----:B------:R-:W3:Y:S01]  /*b980*/  MUFU.EX2 R140, R140 ;  /* 0x0000008c008c7308 */ /* 0x000ee20000000800 */
[----:B--2---:R-:W-:-:S07]  /*b990*/  FADD.FTZ R5, R104, R5 ;  /* 0x0000000568057221 */ /* 0x004fce0000010000 */
[----:B------:R2:W4:Y:S01]  /*b9a0*/  MUFU.EX2 R106, R157 ;  /* 0x0000009d006a7308 */ /* 0x0005220000000800 */
[C---:B0-----:R-:W-:Y:S01]  /*b9b0*/  FADD.FTZ R5, R119.reuse, R5 ;  /* 0x0000000577057221 */ /* 0x041fe20000010000 */
[----:B------:R-:W-:-:S06]  /*b9c0*/  F2FP.BF16.F32.PACK_AB R147, R119, R104 ;  /* 0x000000687793723e */ /* 0x000fcc00000010ff */
[----:B------:R-:W0:Y:S01]  /*b9d0*/  MUFU.EX2 R23, R23 ;  /* 0x0000001700177308 */ /* 0x000e220000000800 */
[----:B---3--:R-:W-:Y:S01]  /*b9e0*/  FADD.FTZ R8, R140, R15 ;  /* 0x0000000f8c087221 */ /* 0x008fe20000010000 */
[----:B--2---:R-:W-:-:S06]  /*b9f0*/  F2FP.BF16.F32.PACK_AB R157, R92, R93 ;  /* 0x0000005d5c9d723e */ /* 0x004fcc00000010ff */
[----:B------:R-:W2:Y:S01]  /*ba00*/  MUFU.EX2 R123, R123 ;  /* 0x0000007b007b7308 */ /* 0x000ea20000000800 */
[----:B----4-:R-:W-:-:S07]  /*ba10*/  FADD.FTZ R5, R106, R5 ;  /* 0x000000056a057221 */ /* 0x010fce0000010000 */
[----:B------:R-:W3:Y:S01]  /*ba20*/  MUFU.EX2 R142, R142 ;  /* 0x0000008e008e7308 */ /* 0x000ee20000000800 */
[C---:B0-----:R-:W-:Y:S01]  /*ba30*/  FADD.FTZ R15, R23.reuse, R8 ;  /* 0x00000008170f7221 */ /* 0x041fe20000010000 */
[----:B------:R-:W-:-:S06]  /*ba40*/  F2FP.BF16.F32.PACK_AB R140, R23, R140 ;  /* 0x0000008c178c723e */ /* 0x000fcc00000010ff */
[----:B-1----:R0:W1:Y:S01]  /*ba50*/  MUFU.EX2 R90, R159 ;  /* 0x0000009f005a7308 */ /* 0x0020620000000800 */
[C---:B--2---:R-:W-:Y:S01]  /*ba60*/  FADD.FTZ R5, R123.reuse, R5 ;  /* 0x000000057b057221 */ /* 0x044fe20000010000 */
[----:B------:R-:W-:-:S06]  /*ba70*/  F2FP.BF16.F32.PACK_AB R141, R123, R106 ;  /* 0x0000006a7b8d723e */ /* 0x000fcc00000010ff */
[----:B------:R-:W2:Y:S01]  /*ba80*/  MUFU.EX2 R113, R113 ;  /* 0x0000007100717308 */ /* 0x000ea20000000800 */
[----:B---3--:R-:W-:Y:S01]  /*ba90*/  FADD.FTZ R8, R142, R15 ;  /* 0x0000000f8e087221 */ /* 0x008fe20000010000 */
[----:B0-----:R-:W-:Y:S01]  /*baa0*/  F2FP.BF16.F32.PACK_AB R159, R95, R22 ;  /* 0x000000165f9f723e */ /* 0x001fe200000010ff */
[----:B------:R-:W-:-:S05]  /*bab0*/  IMAD.MOV.U32 R22, RZ, RZ, R4 ;  /* 0x000000ffff167224 */ /* 0x000fca00078e0004 */
        /* <DEDUP_REMOVED lines=20> */
[----:B0-----:R-:W-:Y:S01]  /*bc00*/  F2FP.BF16.F32.PACK_AB R153, R99, R94 ;  /* 0x0000005e6399723e */ /* 0x001fe200000010ff */
[----:B------:R-:W-:-:S05]  /*bc10*/  IMAD.MOV.U32 R15, RZ, RZ, R11 ;  /* 0x000000ffff0f7224 */ /* 0x000fca00078e000b */
[----:B------:R-:W0:Y:S01]  /*bc20*/  MUFU.EX2 R88, R88 ;  /* 0x0000005800587308 */ /* 0x000e220000000800 */
[----:B---3--:R-:W-:Y:S01]  /*bc30*/  FADD.FTZ R5, R110, R5 ;  /* 0x000000056e057221 */ /* 0x008fe20000010000 */
[C---:B-1----:R-:W-:Y:S01]  /*bc40*/  FADD.FTZ R8, R21.reuse, R8 ;  /* 0x0000000815087221 */ /* 0x042fe20000010000 */
[----:B------:R-:W-:Y:S01]  /*bc50*/  F2FP.BF16.F32.PACK_AB R138, R21, R138 ;  /* 0x0000008a158a723e */ /* 0x000fe200000010ff */
[----:B------:R-:W-:Y:S02]  /*bc60*/  IMAD.MOV.U32 R21, RZ, RZ, R3 ;  /* 0x000000ffff157224 */ /* 0x000fe400078e0003 */
[C---:B0-----:R-:W-:Y:S01]  /*bc70*/  FADD.FTZ R5, R88.reuse, R5 ;  /* 0x0000000558057221 */ /* 0x041fe20000010000 */
[----:B------:R-:W-:Y:S01]  /*bc80*/  F2FP.BF16.F32.PACK_AB R139, R88, R110 ;  /* 0x0000006e588b723e */ /* 0x000fe200000010ff */
[----:B------:R-:W-:Y:S06]  /*bc90*/  @P2 BRA `(.L_x_980) ;  /* 0xffffffd000ac2947 */ /* 0x000fec000383ffff */
.L_x_963:
        /* <DEDUP_REMOVED lines=67> */
.L_x_981:
[----:B------:R-:W-:Y:S01]  /*c0d0*/  ULEA UR5, UR4, UR56, 0x3 ;  /* 0x0000003804057291 */ /* 0x000fe2000f8e183f */
[----:B------:R-:W-:-:S08]  /*c0e0*/  SHF.L.U32 R4, R4, 0x1f, RZ ;  /* 0x0000001f04047819 */ /* 0x000fd000000006ff */
[----:B------:R0:W1:Y:S01]  /*c0f0*/  SYNCS.PHASECHK.TRANS64.TRYWAIT P2, [UR5+0x2a850], R4 ;  /* 0x02a85004ff0075a7 */ /* 0x0000620008040145 */
[----:B------:R-:W-:Y:S05]  /*c100*/  @!P0 BRA `(.L_x_982) ;  /* 0x0000000000048947 */ /* 0x000fea0003800000 */
[----:B------:R-:W-:Y:S01]  /*c110*/  BPT.TRAP 0x1 ;  /* 0x000000040000795c */ /* 0x000fe20000300000 */
.L_x_982:
[----:B-1----:R-:W-:Y:S05]  /*c120*/  @P2 BRA `(.L_x_983) ;  /* 0x0000000000082947 */ /* 0x002fea0003800000 */
[----:B------:R-:W1:Y:S02]  /*c130*/  SYNCS.PHASECHK.TRANS64.TRYWAIT P0, [UR5+0x2a850], R4 ;  /* 0x02a85004ff0075a7 */ /* 0x000e640008000145 */
[----:B-1----:R-:W-:Y:S05]  /*c140*/  @!P0 BRA `(.L_x_984) ;  /* 0x0000006400708947 */ /* 0x002fea0003800000 */
.L_x_983:
[----:B------:R-:W-:Y:S01]  /*c150*/  UIADD3 UR56, UR56, 0x400, URZ ;  /* 0x0000040038387890 */ /* 0x000fe2000fffe03f */
[----:B------:R-:W-:Y:S01]  /*c160*/  WARPGROUP.ARRIVE ;  /* 0x00000000000079c5 */ /* 0x000fe20000000000 */
[----:B------:R-:W-:Y:S01]  /*c170*/  UMOV UR7, 0x40000040 ;  /* 0x4000004000077882 */ /* 0x000fe20000000000 */
[----:B-1----:R-:W1:Y:S01]  /*c180*/  SHFL.BFLY PT, R7, R8, 0x2, 0x1f ;  /* 0x0c401f0008077f89 */ /* 0x002e6200000e0000 */
[----:B------:R-:W-:Y:S01]  /*c190*/  USHF.R.U32.HI UR56, URZ, 0x4, UR56 ;  /* 0x000000043f387899 */ /* 0x000fe20008011638 */
[----:B------:R-:W-:Y:S02]  /*c1a0*/  IMAD.U32 R10, RZ, RZ, UR5 ;  /* 0x00000005ff0a7e24 */ /* 0x000fe4000f8e00ff */
[----:B------:R-:W2:Y:S01]  /*c1b0*/  SHFL.BFLY PT, R0, R5, 0x2, 0x1f ;  /* 0x0c401f0005007f89 */ /* 0x000ea200000e0000 */
[----:B------:R-:W-:Y:S01]  /*c1c0*/  ULOP3.LUT UR56, UR56, 0x3fff, URZ, 0xc0, !UPT ;  /* 0x00003fff38387892 */ /* 0x000fe2000f8ec03f */
[----:B------:R-:W-:Y:S02]  /*c1d0*/  @!P1 VIADD R10, R10, 0x2a860 ;  /* 0x0002a8600a0a9836 */ /* 0x000fe40000000000 */
[----:B0-----:R-:W-:Y:S01]  /*c1e0*/  IMAD.MOV.U32 R4, RZ, RZ, -0x800000 ;  /* 0xff800000ff047424 */ /* 0x001fe200078e00ff */
[----:B------:R-:W-:-:S02]  /*c1f0*/  ULOP3.LUT UR56, UR56, 0x3000000, URZ, 0xfc, !UPT ;  /* 0x0300000038387892 */ /* 0x000fc4000f8efc3f */
[----:B------:R-:W-:Y:S02]  /*c200*/  @!P1 PRMT R10, RZ, 0x654, R10 ;  /* 0x00000654ff0a9816 */ /* 0x000fe4000000000a */
[----:B------:R-:W-:-:S07]  /*c210*/  UIMAD UR4, UR4, 0x600, UR56 ;  /* 0x00000600040478a4 */ /* 0x000fce000f8e0238 */
[----:B------:R-:W-:Y:S02]  /*c220*/  UMOV UR6, UR4 ;  /* 0x0000000400067c82 */ /* 0x000fe40008000000 */
[----:B------:R-:W-:Y:S01]  /*c230*/  HGMMA.64x128x16.F32.BF16 R24, R156, gdesc[UR4].tnspB, R24, gsb0 ;  /* 0x41e000049c187df0 */ /* 0x000fe20008001818 */
[----:B------:R-:W-:Y:S01]  /*c240*/  UIADD3 UR6, UR4, 0x80, URZ ;  /* 0x0000008004067890 */ /* 0x000fe2000fffe03f */
[----:B-1----:R-:W-:Y:S01]  /*c250*/  FADD.FTZ R7, R7, R8 ;  /* 0x0000000807077221 */ /* 0x002fe20000010000 */
[----:B------:R-:W-:Y:S01]  /*c260*/  UMOV UR7, 0x40000040 ;  /* 0x4000004000077882 */ /* 0x000fe20000000000 */
[----:B------:R-:W-:Y:S02]  /*c270*/  IMAD.MOV.U32 R8, RZ, RZ, RZ ;  /* 0x000000ffff087224 */ /* 0x000fe400078e00ff */
[----:B--2---:R-:W-:Y:S01]  /*c280*/  FADD.FTZ R2, R0, R5 ;  /* 0x0000000500027221 */ /* 0x004fe20000010000 */
        /* <DEDUP_REMOVED lines=109> */
.L_x_914:
        /* <DEDUP_REMOVED lines=20> */
[----:B------:R-:W-:-:S03]  /*caa0*/  LOP3.LUT R6, R6, 0xfffffffc, RZ, 0xc0, !PT ;  /* 0xfffffffc06067812 */ /* 0x000fc600078ec0ff */
[C---:B------:R-:W-:Y:S01]  /*cab0*/  IMAD.IADD R88, R5.reuse, 0x1, -R8 ;  /* 0x0000000105587824 */ /* 0x040fe200078e0a08 */
[----:B------:R-:W-:Y:S01]  /*cac0*/  SHF.R.S32.HI R8, RZ, 0x7, R7 ;  /* 0x00000007ff087819 */ /* 0x000fe20000011407 */
[----:B------:R-:W-:Y:S01]  /*cad0*/  IMAD.IADD R12, R5, 0x1, -R6 ;  /* 0x00000001050c7824 */ /* 0x000fe200078e0a06 */
[----:B------:R-:W5:Y:S02]  /*cae0*/  @P0 LDC R15, c[0x0][0xbec] ;  /* 0x0002fb00ff0f0b82 */ /* 0x000f640000000800 */
[----:B------:R-:W-:Y:S02]  /*caf0*/  SHF.R.S32.HI R9, RZ, 0x1f, R88 ;  /* 0x0000001fff097819 */ /* 0x000fe40000011458 */
[----:B------:R-:W-:Y:S02]  /*cb00*/  LEA.HI R5, R7, R8, RZ, 0x1 ;  /* 0x0000000807057211 */ /* 0x000fe400078f08ff */
[CC--:B------:R-:W-:Y:S02]  /*cb10*/  LEA.HI R90, R9.reuse, R88.reuse, RZ, 0x2 ;  /* 0x00000058095a7211 */ /* 0x0c0fe400078f10ff */
[----:B------:R-:W-:Y:S01]  /*cb20*/  LEA.HI R9, R9, R88, RZ, 0x5 ;  /* 0x0000005809097211 */ /* 0x000fe200078f28ff */
[----:B------:R-:W5:Y:S01]  /*cb30*/  @P0 LDC R91, c[0x0][0xbec] ;  /* 0x0002fb00ff5b0b82 */ /* 0x000f620000000800 */
[----:B------:R-:W-:-:S02]  /*cb40*/  SHF.R.S32.HI R10, RZ, 0x2, R90 ;  /* 0x00000002ff0a7819 */ /* 0x000fc4000001145a */
[----:B------:R-:W-:Y:S02]  /*cb50*/  SHF.R.S32.HI R11, RZ, 0x1f, R90 ;  /* 0x0000001fff0b7819 */ /* 0x000fe4000001145a */
[----:B------:R-:W-:Y:S02]  /*cb60*/  LOP3.LUT R5, R5, 0x3fffffe, RZ, 0xc0, !PT ;  /* 0x03fffffe05057812 */ /* 0x000fe400078ec0ff */
[----:B------:R-:W-:Y:S01]  /*cb70*/  LEA.HI R11, R11, R10, RZ, 0x3 ;  /* 0x0000000a0b0b7211 */ /* 0x000fe200078f18ff */
[----:B------:R-:W5:Y:S01]  /*cb80*/  @P0 LDC R17, c[0x0][0xbf0] ;  /* 0x0002fc00ff110b82 */ /* 0x000f620000000800 */
[----:B------:R-:W-:Y:S01]  /*cb90*/  LEA.HI R7, R12, R12, RZ, 0x1 ;  /* 0x0000000c0c077211 */ /* 0x000fe200078f08ff */
[----:B------:R-:W-:Y:S01]  /*cba0*/  IMAD.IADD R5, R8, 0x1, -R5 ;  /* 0x0000000108057824 */ /* 0x000fe200078e0a05 */
[----:B------:R-:W-:Y:S02]  /*cbb0*/  LOP3.LUT R11, R11, 0xfffffff8, RZ, 0xc0, !PT ;  /* 0xfffffff80b0b7812 */ /* 0x000fe400078ec0ff */
[----:B------:R-:W-:-:S02]  /*cbc0*/  SHF.R.S32.HI R9, RZ, 0x5, R9 ;  /* 0x00000005ff097819 */ /* 0x000fc40000011409 */
[----:B------:R-:W-:Y:S01]  /*cbd0*/  LOP3.LUT R7, R7, 0x1ffffffe, RZ, 0xc0, !PT ;  /* 0x1ffffffe07077812 */ /* 0x000fe200078ec0ff */
[----:B------:R-:W-:Y:S01]  /*cbe0*/  IMAD.IADD R6, R10, 0x1, -R11 ;  /* 0x000000010a067824 */ /* 0x000fe200078e0a0b */
[----:B------:R-:W5:Y:S03]  /*cbf0*/  @P0 LDC R16, c[0x0][0xbf0] ;  /* 0x0002fc00ff100b82 */ /* 0x000f660000000800 */
[----:B------:R-:W-:Y:S02]  /*cc00*/  IMAD R6, R9, 0x10, R6 ;  /* 0x0000001009067824 */ /* 0x000fe400078e0206 */
[----:B------:R-:W-:Y:S02]  /*cc10*/  IMAD R9, R13, UR4, RZ ;  /* 0x000000040d097c24 */ /* 0x000fe4000f8e02ff */
[----:B------:R-:W-:Y:S02]  /*cc20*/  IMAD.IADD R10, R12, 0x1, -R7 ;  /* 0x000000010c0a7824 */ /* 0x000fe400078e0a07 */
[----:B------:R-:W-:-:S02]  /*cc30*/  IMAD R5, R5, 0x40, R6 ;  /* 0x0000004005057824 */ /* 0x000fc400078e0206 */
[----:B------:R-:W-:Y:S01]  /*cc40*/  IMAD.WIDE.U32 R6, R18, UR4, RZ ;  /* 0x0000000412067c25 */ /* 0x000fe2000f8e00ff */
[----:B---3--:R-:W-:-:S03]  /*cc50*/  USHF.R.S32.HI UR4, URZ, 0x1f, UR9 ;  /* 0x0000001f3f047899 */ /* 0x008fc60008011409 */
[C---:B------:R-:W-:Y:S02]  /*cc60*/  IMAD R11, R18.reuse, UR5, R9 ;  /* 0x00000005120b7c24 */ /* 0x040fe4000f8e0209 */
[----:B------:R-:W-:Y:S02]  /*cc70*/  IMAD R13, R13, UR6, RZ ;  /* 0x000000060d0d7c24 */ /* 0x000fe4000f8e02ff */
[----:B------:R-:W-:Y:S02]  /*cc80*/  IMAD.IADD R7, R7, 0x1, R11 ;  /* 0x0000000107077824 */ /* 0x000fe400078e020b */
[----:B------:R-:W-:-:S04]  /*cc90*/  IMAD.WIDE.U32 R8, R18, UR6, RZ ;  /* 0x0000000612087c25 */ /* 0x000fc8000f8e00ff */
        /* <DEDUP_REMOVED lines=17> */
[----:B------:R-:W-:Y:S02]  /*cdb0*/  IMAD.IADD R7, R7, 0x1, R13 ;  /* 0x0000000107077824 */ /* 0x000fe400078e020d */
[----:B------:R-:W-:-:S04]  /*cdc0*/  @P0 IMAD.HI.U32 R91, R10, R91, RZ ;  /* 0x0000005b0a5b0227 */ /* 0x000fc800078e00ff */
[----:B------:R-:W-:Y:S02]  /*cdd0*/  IMAD.IADD R9, R9, 0x1, R15 ;  /* 0x0000000109097824 */ /* 0x000fe400078e020f */
[----:B------:R-:W-:Y:S01]  /*cde0*/  IMAD.MOV.U32 R11, RZ, RZ, R10 ;  /* 0x000000ffff0b7224 */ /* 0x000fe200078e000a */
[----:B------:R-:W-:Y:S01]  /*cdf0*/  @P0 SHF.R.U32.HI R11, RZ, R17, R12 ;  /* 0x00000011ff0b0219 */ /* 0x000fe2000001160c */
[----:B------:R-:W-:Y:S02]  /*ce00*/  IMAD R15, R14, UR6, RZ ;  /* 0x000000060e0f7c24 */ /* 0x000fe4000f8e02ff */
[----:B------:R-:W-:-:S04]  /*ce10*/  IMAD.WIDE.U32 R6, R89, UR4, R6 ;  /* 0x0000000459067c25 */ /* 0x000fc8000f8e0006 */
[----:B------:R-:W-:Y:S01]  /*ce20*/  IMAD.MOV.U32 R13, RZ, RZ, R10 ;  /* 0x000000ffff0d7224 */ /* 0x000fe200078e000a */
[----:B------:R-:W-:Y:S01]  /*ce30*/  @P0 SHF.R.U32.HI R13, RZ, R16, R91 ;  /* 0x00000010ff0d0219 */ /* 0x000fe2000001165b */
        /* <DEDUP_REMOVED lines=34> */
[----:B------:R-:W-:Y:S01]  /*d060*/  LEA R22, P1, R8, UR8, 0x2 ;  /* 0x0000000808167c11 */ /* 0x000fe2000f8210ff */
[----:B------:R-:W-:Y:S01]  /*d070*/  IMAD.IADD R7, R9, 0x1, R17 ;  /* 0x0000000109077824 */ /* 0x000fe200078e0211 */
[----:B0-----:R-:W-:Y:S01]  /*d080*/  ULEA UR4, UR5, UR4, 0x18 ;  /* 0x0000000405047291 */ /* 0x001fe2000f8ec03f */
[----:B------:R-:W-:Y:S01]  /*d090*/  IMAD R5, R73, 0x80, R5 ;  /* 0x0000008049057824 */ /* 0x000fe200078e0205 */
[----:B------:R-:W-:Y:S01]  /*d0a0*/  LEA.HI.X R11, R6, UR7, R11, 0x2, P0 ;  /* 0x00000007060b7c11 */ /* 0x000fe200080f140b */
[----:B------:R-:W-:Y:S01]  /*d0b0*/  IMAD R18, R19, UR6, RZ ;  /* 0x0000000613127c24 */ /* 0x000fe2000f8e02ff */
[----:B------:R-:W-:Y:S01]  /*d0c0*/  LEA.HI.X R72, R8, UR9, R7, 0x2, P1 ;  /* 0x0000000908487c11 */ /* 0x000fe200088f1407 */
[----:B------:R-:W-:Y:S01]  /*d0d0*/  SHFL.IDX PT, R6, R10, RZ, 0x1c1f ;  /* 0x001c1fff0a067589 */ /* 0x000fe200000e0000 */
[----:B------:R-:W-:Y:S01]  /*d0e0*/  LOP3.LUT P0, RZ, R88, 0x3, RZ, 0xc0, !PT ;  /* 0x0000000358ff7812 */ /* 0x000fe2000780c0ff */
[C---:B------:R-:W-:Y:S01]  /*d0f0*/  VIADD R19, R5.reuse, 0x8 ;  /* 0x0000000805137836 */ /* 0x040fe20000000000 */
[----:B------:R-:W-:Y:S01]  /*d100*/  UIADD3 UR4, UR4, 0x2a820, URZ ;  /* 0x0002a82004047890 */ /* 0x000fe2000fffe03f */
[----:B------:R-:W0:Y:S01]  /*d110*/  SHFL.IDX PT, R7, R11, RZ, 0x1c1f ;  /* 0x001c1fff0b077589 */ /* 0x000e2200000e0000 */
[----:B------:R-:W-:-:S02]  /*d120*/  ISETP.GE.OR P1, PT, R5, R18, P0 ;  /* 0x000000120500720c */ /* 0x000fc40000726670 */
[-C--:B------:R-:W-:Y:S01]  /*d130*/  ISETP.GE.OR P0, PT, R19, R18.reuse, P0 ;  /* 0x000000121300720c */ /* 0x080fe20000706670 */
[----:B------:R-:W-:Y:S01]  /*d140*/  SHFL.IDX PT, R8, R10, 0x1, 0x1c1f ;  /* 0x003c1f000a087f89 */ /* 0x000fe200000e0000 */
[----:B------:R-:W-:Y:S01]  /*d150*/  UPRMT UR4, URZ, 0x654, UR4 ;  /* 0x000006543f047896 */ /* 0x000fe20008000004 */
[----:B------:R-:W-:Y:S02]  /*d160*/  ISETP.GE.AND P2, PT, R5, R18, PT ;  /* 0x000000120500720c */ /* 0x000fe40003f46270 */
[----:B------:R1:W2:Y:S04]  /*d170*/  SHFL.IDX PT, R9, R11, 0x1, 0x1c1f ;  /* 0x003c1f000b097f89 */ /* 0x0002a800000e0000 */
[----:B------:R3:W4:Y:S02]  /*d180*/  SHFL.IDX PT, R16, R22, RZ, 0x1c1f ;  /* 0x001c1fff16107589 */ /* 0x00072400000e0000 */
[----:B------:R-:W-:Y:S01]  /*d190*/  SYNCS.ARRIVE.TRANS64.RED.A1T0 RZ, [UR4], RZ ;  /* 0x000000ffffff79a7 */ /* 0x000fe20008100404 */
[----:B-1----:R-:W-:Y:S01]  /*d1a0*/  LOP3.LUT R11, R90, 0x7ffffffc, RZ, 0xc0, !PT ;  /* 0x7ffffffc5a0b7812 */ /* 0x002fe200078ec0ff */
[----:B------:R3:W1:Y:S04]  /*d1b0*/  SHFL.IDX PT, R17, R72, RZ, 0x1c1f ;  /* 0x001c1fff48117589 */ /* 0x00066800000e0000 */
[----:B------:R-:W-:Y:S01]  /*d1c0*/  IMAD.IADD R11, R88, 0x1, -R11 ;  /* 0x00000001580b7824 */ /* 0x000fe200078e0a0b */
[----:B0-----:R3:W-:Y:S03]  /*d1d0*/  @!P1 ST.E desc[UR60][R6.64], R4 ;  /* 0x0000000406009985 */ /* 0x0017e6000c10193c */
[----:B------:R-:W-:Y:S01]  /*d1e0*/  IMAD.SHL.U32 R21, R11, 0x2, RZ ;  /* 0x000000020b157824 */ /* 0x000fe200078e00ff */
[----:B--2---:R3:W-:Y:S01]  /*d1f0*/  @!P0 ST.E desc[UR60][R8.64], R0 ;  /* 0x0000000008008985 */ /* 0x0047e2000c10193c */
[----:B------:R-:W-:Y:S05]  /*d200*/  @P2 BRA `(.L_x_987) ;  /* 0x0000000400782947 */ /* 0x000fea0003800000 */
[C---:B---3--:R-:W-:Y:S01]  /*d210*/  VIADD R0, R21.reuse, 0x8 ;  /* 0x0000000815007836 */ /* 0x048fe20000000000 */
[----:B------:R-:W-:Y:S01]  /*d220*/  ULDC UR4, c[0x0][0xac8] ;  /* 0x0002b20000047ab9 */ /* 0x000fe20000000800 */
[C---:B------:R-:W-:Y:S01]  /*d230*/  VIADD R8, R21.reuse, 0x10 ;  /* 0x0000001015087836 */ /* 0x040fe20000000000 */
[C---:B------:R-:W-:Y:S01]  /*d240*/  ISETP.GE.AND P2, PT, R21.reuse, UR4, PT ;  /* 0x0000000415007c0c */ /* 0x040fe2000bf46270 */
[C---:B------:R-:W-:Y:S01]  /*d250*/  VIADD R9, R21.reuse, 0x18 ;  /* 0x0000001815097836 */ /* 0x040fe20000000000 */
[----:B------:R-:W-:Y:S01]  /*d260*/  ISETP.GE.AND P3, PT, R0, UR4, PT ;  /* 0x0000000400007c0c */ /* 0x000fe2000bf66270 */
[C---:B------:R-:W-:Y:S01]  /*d270*/  VIADD R10, R21.reuse, 0x28 ;  /* 0x00000028150a7836 */ /* 0x040fe20000000000 */
[----:B------:R-:W-:Y:S01]  /*d280*/  ISETP.GE.AND P0, PT, R8, UR4, PT ;  /* 0x0000000408007c0c */ /* 0x000fe2000bf06270 */
[----:B------:R-:W-:Y:S01]  /*d290*/  VIADD R11, R21, 0x30 ;  /* 0x00000030150b7836 */ /* 0x000fe20000000000 */
[----:B------:R-:W-:Y:S01]  /*d2a0*/  ISETP.GE.AND P1, PT, R9, UR4, PT ;  /* 0x0000000409007c0c */ /* 0x000fe2000bf26270 */
[----:B------:R-:W-:-:S02]  /*d2b0*/  VIADD R12, R21, 0x38 ;  /* 0x00000038150c7836 */ /* 0x000fc40000000000 */
[----:B------:R-:W-:Y:S01]  /*d2c0*/  VIADD R13, R21, 0x40 ;  /* 0x00000040150d7836 */ /* 0x000fe20000000000 */
[----:B------:R-:W-:Y:S01]  /*d2d0*/  ISETP.GE.AND P4, PT, R11, UR4, PT ;  /* 0x000000040b007c0c */ /* 0x000fe2000bf86270 */
[C---:B------:R-:W-:Y:S01]  /*d2e0*/  VIADD R14, R21.reuse, 0x50 ;  /* 0x00000050150e7836 */ /* 0x040fe20000000000 */
[----:B------:R-:W-:Y:S01]  /*d2f0*/  ISETP.GE.AND P5, PT, R12, UR4, PT ;  /* 0x000000040c007c0c */ /* 0x000fe2000bfa6270 */
[----:B-1--4-:R-:W-:Y:S01]  /*d300*/  @!P2 IMAD.WIDE R4, R21, 0x4, R16 ;  /* 0x000000041504a825 */ /* 0x012fe200078e0210 */
[----:B------:R-:W-:Y:S02]  /*d310*/  ISETP.GE.AND P6, PT, R13, UR4, PT ;  /* 0x000000040d007c0c */ /* 0x000fe4000bfc6270 */
[----:B------:R-:W-:Y:S01]  /*d320*/  @!P3 LEA.HI R0, R0, R0, RZ, 0x1 ;  /* 0x000000000000b211 */ /* 0x000fe200078f08ff */
[----:B------:R-:W-:Y:S01]  /*d330*/  VIADD R20, R21, 0x60 ;  /* 0x0000006015147836 */ /* 0x000fe20000000000 */
[----:B------:R0:W-:Y:S01]  /*d340*/  @!P2 ST.E.64 desc[UR60][R4.64], R24 ;  /* 0x000000180400a985 */ /* 0x0001e2000c101b3c */
[----:B------:R-:W-:-:S02]  /*d350*/  @!P0 LEA.HI R8, R8, R8, RZ, 0x1 ;  /* 0x0000000808088211 */ /* 0x000fc400078f08ff */
[----:B------:R-:W-:Y:S01]  /*d360*/  @!P3 LOP3.LUT R7, R0, 0xfffffffe, RZ, 0xc0, !PT ;  /* 0xfffffffe0007b812 */ /* 0x000fe200078ec0ff */
[----:B------:R-:W-:Y:S01]  /*d370*/  VIADD R0, R21, 0x20 ;  /* 0x0000002015007836 */ /* 0x000fe20000000000 */
[----:B------:R-:W-:Y:S02]  /*d380*/  @!P1 LEA.HI R9, R9, R9, RZ, 0x1 ;  /* 0x0000000909099211 */ /* 0x000fe400078f08ff */
[----:B------:R-:W-:Y:S01]  /*d390*/  @!P5 LEA.HI R12, R12, R12, RZ, 0x1 ;  /* 0x0000000c0c0cd211 */ /* 0x000fe200078f08ff */
[----:B------:R-:W-:Y:S01]  /*d3a0*/  @!P3 IMAD.WIDE R6, R7, 0x4, R16 ;  /* 0x000000040706b825 */ /* 0x000fe200078e0210 */
[----:B------:R-:W-:Y:S02]  /*d3b0*/  ISETP.GE.AND P2, PT, R0, UR4, PT ;  /* 0x0000000400007c0c */ /* 0x000fe4000bf46270 */
[----:B------:R-:W-:Y:S02]  /*d3c0*/  @!P5 LOP3.LUT R15, R12, 0xfffffffe, RZ, 0xc0, !PT ;  /* 0xfffffffe0c0fd812 */ /* 0x000fe400078ec0ff */
[----:B------:R1:W-:Y:S01]  /*d3d0*/  @!P3 ST.E.64 desc[UR60][R6.64], R28 ;  /* 0x0000001c0600b985 */ /* 0x0003e2000c101b3c */
[----:B------:R-:W-:-:S02]  /*d3e0*/  ISETP.GE.AND P3, PT, R10, UR4, PT ;  /* 0x000000040a007c0c */ /* 0x000fc4000bf66270 */
[----:B0-----:R-:W-:Y:S02]  /*d3f0*/  @!P0 LOP3.LUT R5, R8, 0xfffffffe, RZ, 0xc0, !PT ;  /* 0xfffffffe08058812 */ /* 0x001fe400078ec0ff */
[----:B------:R-:W-:-:S03]  /*d400*/  @!P4 LEA.HI R8, R11, R11, RZ, 0x1 ;  /* 0x0000000b0b08c211 */ /* 0x000fc600078f08ff */
        /* <DEDUP_REMOVED lines=62> */
.L_x_987:
[----:B------:R-:W-:Y:S05]  /*d7f0*/  BSYNC B0 ;  /* 0x0000000000007941 */ /* 0x000fea0003800000 */
.L_x_986:
[----:B------:R-:W-:Y:S01]  /*d800*/  ISETP.GE.AND P0, PT, R19, R18, PT ;  /* 0x000000121300720c */ /* 0x000fe20003f06270 */
[----:B0-----:R2:W0:Y:S04]  /*d810*/  SHFL.IDX PT, R13, R72, 0x1, 0x1c1f ;  /* 0x003c1f00480d7f89 */ /* 0x00142800000e0000 */
[----:B------:R2:W0:Y:S08]  /*d820*/  SHFL.IDX PT, R12, R22, 0x1, 0x1c1f ;  /* 0x003c1f00160c7f89 */ /* 0x00043000000e0000 */
[----:B--2---:R-:W-:Y:S05]  /*d830*/  @P0 BRA `(.L_x_906) ;  /* 0x0000004800ec0947 */ /* 0x004fea0003800000 */
[----:B------:R-:W-:Y:S01]  /*d840*/  ULDC UR4, c[0x0][0xac8] ;  /* 0x0002b20000047ab9 */ /* 0x000fe20000000800 */
[C---:B---3--:R-:W-:Y:S01]  /*d850*/  VIADD R0, R21.reuse, 0x8 ;  /* 0x0000000815007836 */ /* 0x048fe20000000000 */
[C---:B------:R-:W-:Y:S01]  /*d860*/  ISETP.GE.AND P0, PT, R21.reuse, UR4, PT ;  /* 0x0000000415007c0c */ /* 0x040fe2000bf06270 */
[C---:B------:R-:W-:Y:S02]  /*d870*/  VIADD R4, R21.reuse, 0x10 ;  /* 0x0000001015047836 */ /* 0x040fe40000000000 */
[C---:B------:R-:W-:Y:S01]  /*d880*/  VIADD R6, R21.reuse, 0x18 ;  /* 0x0000001815067836 */ /* 0x040fe20000000000 */
[----:B------:R-:W-:Y:S01]  /*d890*/  ISETP.GE.AND P5, PT, R0, UR4, PT ;  /* 0x0000000400007c0c */ /* 0x000fe2000bfa6270 */
[C---:B------:R-:W-:Y:S01]  /*d8a0*/  VIADD R8, R21.reuse, 0x20 ;  /* 0x0000002015087836 */ /* 0x040fe20000000000 */
[----:B------:R-:W-:Y:S01]  /*d8b0*/  ISETP.GE.AND P6, PT, R4, UR4, PT ;  /* 0x0000000404007c0c */ /* 0x000fe2000bfc6270 */
[C---:B------:R-:W-:Y:S02]  /*d8c0*/  VIADD R9, R21.reuse, 0x28 ;  /* 0x0000002815097836 */ /* 0x040fe40000000000 */
[C---:B------:R-:W-:Y:S01]  /*d8d0*/  VIADD R10, R21.reuse, 0x30 ;  /* 0x00000030150a7836 */ /* 0x040fe20000000000 */
[----:B------:R-:W-:Y:S01]  /*d8e0*/  ISETP.GE.AND P4, PT, R8, UR4, PT ;  /* 0x0000000408007c0c */ /* 0x000fe2000bf86270 */
[----:B------:R-:W-:Y:S01]  /*d8f0*/  VIADD R11, R21, 0x38 ;  /* 0x00000038150b7836 */ /* 0x000fe20000000000 */
[----:B------:R-:W-:Y:S01]  /*d900*/  ISETP.GE.AND P3, PT, R9, UR4, PT ;  /* 0x0000000409007c0c */ /* 0x000fe2000bf66270 */
[----:B0-----:R-:W-:Y:S01]  /*d910*/  @!P0 IMAD.WIDE R2, R21, 0x4, R12 ;  /* 0x0000000415028825 */ /* 0x001fe200078e020c */
[----:B------:R-:W-:-:S02]  /*d920*/  ISETP.GE.AND P2, PT, R10, UR4, PT ;  /* 0x000000040a007c0c */ /* 0x000fc4000bf46270 */
[----:B------:R-:W-:Y:S01]  /*d930*/  ISETP.GE.AND P1, PT, R11, UR4, PT ;  /* 0x000000040b007c0c */ /* 0x000fe2000bf26270 */
[C---:B----4-:R-:W-:Y:S01]  /*d940*/  VIADD R16, R21.reuse, 0x40 ;  /* 0x0000004015107836 */ /* 0x050fe20000000000 */
[----:B------:R0:W-:Y:S01]  /*d950*/  @!P0 ST.E.64 desc[UR60][R2.64], R26 ;  /* 0x0000001a02008985 */ /* 0x0001e2000c101b3c */
[----:B------:R-:W-:Y:S01]  /*d960*/  ISETP.GE.AND P0, PT, R6, UR4, PT ;  /* 0x0000000406007c0c */ /* 0x000fe2000bf06270 */
[C---:B------:R-:W-:Y:S01]  /*d970*/  VIADD R18, R21.reuse, 0x48 ;  /* 0x0000004815127836 */ /* 0x040fe20000000000 */
[----:B------:R-:W-:Y:S01]  /*d980*/  @!P5 LEA.HI R0, R0, R0, RZ, 0x1 ;  /* 0x000000000000d211 */ /* 0x000fe200078f08ff */
[----:B------:R-:W-:Y:S01]  /*d990*/  VIADD R19, R21, 0x70 ;  /* 0x0000007015137836 */ /* 0x000fe20000000000 */
        /* <DEDUP_REMOVED lines=9> */
[----:B------:R-:W-:Y:S01]  /*da30*/  @!P1 LEA.HI R14, R11, R11, RZ, 0x1 ;  /* 0x0000000b0b0e9211 */ /* 0x000fe200078f08ff */
[----:B------:R0:W-:Y:S01]  /*da40*/  @!P5 ST.E.64 desc[UR60][R2.64], R30 ;  /* 0x0000001e0200d985 */ /* 0x0001e2000c101b3c */
[----:B------:R-:W-:-:S02]  /*da50*/  @!P0 LOP3.LUT R7, R6, 0xfffffffe, RZ, 0xc0, !PT ;  /* 0xfffffffe06078812 */ /* 0x000fc400078ec0ff */
[----:B------:R-:W-:Y:S01]  /*da60*/  @!P4 LOP3.LUT R9, R8, 0xfffffffe, RZ, 0xc0, !PT ;  /* 0xfffffffe0809c812 */ /* 0x000fe200078ec0ff */
[----:B------:R2:W-:Y:S01]  /*da70*/  @!P6 ST.E.64 desc[UR60][R4.64], R34 ;  /* 0x000000220400e985 */ /* 0x0005e2000c101b3c */
[----:B------:R-:W-:Y:S01]  /*da80*/  @!P3 LOP3.LUT R11, R0, 0xfffffffe, RZ, 0xc0, !PT ;  /* 0xfffffffe000bb812 */ /* 0x000fe200078ec0ff */
[C---:B------:R-:W-:Y:S01]  /*da90*/  VIADD R0, R21.reuse, 0x50 ;  /* 0x0000005015007836 */ /* 0x040fe20000000000 */
[----:B------:R-:W-:Y:S02]  /*daa0*/  @!P2 LOP3.LUT R15, R10, 0xfffffffe, RZ, 0xc0, !PT ;  /* 0xfffffffe0a0fa812 */ /* 0x000fe400078ec0ff */
[----:B-1----:R-:W-:Y:S01]  /*dab0*/  @!P1 LOP3.LUT R17, R14, 0xfffffffe, RZ, 0xc0, !PT ;  /* 0xfffffffe0e119812 */ /* 0x002fe200078ec0ff */
[----:B------:R-:W-:Y:S01]  /*dac0*/  VIADD R14, R21, 0x58 ;  /* 0x00000058150e7836 */ /* 0x000fe20000000000 */
[----:B------:R-:W-:Y:S02]  /*dad0*/  ISETP.GE.AND P5, PT, R16, UR4, PT ;  /* 0x0000000410007c0c */ /* 0x000fe4000bfa6270 */
[----:B------:R-:W-:Y:S01]  /*dae0*/  ISETP.GE.AND P6, PT, R18, UR4, PT ;  /* 0x0000000412007c0c */ /* 0x000fe2000bfc6270 */
[----:B0-----:R-:W-:-:S04]  /*daf0*/  @!P0 IMAD.WIDE R2, R7, 0x4, R12 ;  /* 0x0000000407028825 */ /* 0x001fc800078e020c */
[--C-:B--2---:R-:W-:Y:S01]  /*db00*/  @!P4 IMAD.WIDE R4, R9, 0x4, R12.reuse ;  /* 0x000000040904c825 */ /* 0x104fe200078e020c */
        /* <DEDUP_REMOVED lines=47> */
[----:B--2---:R-:W-:-:S05]  /*de00*/  LOP3.LUT R3, R21, 0xfffffffe, RZ, 0xc0, !PT ;  /* 0xfffffffe15037812 */ /* 0x004fca00078ec0ff */
[----:B------:R-:W-:-:S05]  /*de10*/  IMAD.WIDE R2, R3, 0x4, R12 ;  /* 0x0000000403027825 */ /* 0x000fca00078e020c */
[----:B------:R0:W-:Y:S01]  /*de20*/  ST.E.64 desc[UR60][R2.64], R86 ;  /* 0x0000005602007985 */ /* 0x0001e2000c101b3c */
[----:B------:R-:W-:Y:S05]  /*de30*/  BRA `(.L_x_906) ;  /* 0x00000044006c7947 */ /* 0x000fea0003800000 */
.L_x_985:
[----:B------:R-:W0:Y:S02]  /*de40*/  S2R R0, SR_TID.X ;  /* 0x0000000000007919 */ /* 0x000e240000002100 */
[----:B0-----:R-:W-:-:S05]  /*de50*/  VIADD R2, R0, 0xffffff80 ;  /* 0xffffff8000027836 */ /* 0x001fca0000000000 */
        /* <DEDUP_REMOVED lines=30> */
[----:B------:R-:W-:-:S03]  /*e040*/  ULDC.64 UR4, c[0x0][0xbe0] ;  /* 0x0002f80000047ab9 */ /* 0x000fc60000000a00 */
[----:B------:R-:W-:Y:S02]  /*e050*/  IMAD.IADD R3, R13, 0x1, R3 ;  /* 0x000000010d037824 */ /* 0x000fe400078e0203 */
        /* <DEDUP_REMOVED lines=23> */
.L_x_904:
        /* <DEDUP_REMOVED lines=18> */
.L_x_988:
[----:B------:R-:W-:Y:S01]  /*e2f0*/  ULDC UR7, c[0x0][0xc50] ;  /* 0x0003140000077ab9 */ /* 0x000fe20000000800 */
[----:B------:R-:W-:Y:S01]  /*e300*/  UMOV UR36, UR6 ;  /* 0x0000000600247c82 */ /* 0x000fe20008000000 */
[----:B------:R-:W-:-:S11]  /*e310*/  UISETP.NE.AND UP0, UPT, UR7, 0x1, UPT ;  /* 0x000000010700788c */ /* 0x000fd6000bf05270 */
[----:B------:R-:W-:Y:S01]  /*e320*/  @UP0 ULDC UR4, c[0x0][0xc54] ;  /* 0x0003150000040ab9 */ /* 0x000fe20000000800 */
[----:B------:R-:W-:Y:S01]  /*e330*/  @UP0 ULDC UR8, c[0x0][0xc58] ;  /* 0x0003160000080ab9 */ /* 0x000fe20000000800 */
[----:B------:R-:W-:-:S04]  /*e340*/  UIMAD.WIDE.U32 UR4, UR6, UR4, URZ ;  /* 0x00000004060472a5 */ /* 0x000fc8000f8e003f */
[----:B------:R-:W-:-:S12]  /*e350*/  @UP0 USHF.R.U32.HI UR36, URZ, UR8, UR5 ;  /* 0x000000083f240299 */ /* 0x000fd80008011605 */
.L_x_989:
[----:B------:R-:W-:Y:S01]  /*e360*/  ISETP.GE.AND P0, PT, R19, RZ, PT ;  /* 0x000000ff1300720c */ /* 0x000fe20003f06270 */
[----:B------:R-:W-:Y:S01]  /*e370*/  UIADD3 UR41, -UR36, URZ, URZ ;  /* 0x0000003f24297290 */ /* 0x000fe2000fffe13f */
[----:B------:R-:W-:Y:S02]  /*e380*/  IMAD.MOV.U32 R9, RZ, RZ, 0x1 ;  /* 0x00000001ff097424 */ /* 0x000fe400078e00ff */
[----:B------:R-:W-:Y:S01]  /*e390*/  IMAD.MOV.U32 R0, RZ, RZ, RZ ;  /* 0x000000ffff007224 */ /* 0x000fe200078e00ff */
[----:B------:R-:W-:Y:S01]  /*e3a0*/  UIMAD UR41, UR7, UR41, UR6 ;  /* 0x00000029072972a4 */ /* 0x000fe2000f8e0206 */
[----:B------:R-:W-:-:S07]  /*e3b0*/  IMAD.MOV.U32 R3, RZ, RZ, 0x1 ;  /* 0x00000001ff037424 */ /* 0x000fce00078e00ff */
[----:B------:R-:W-:Y:S05]  /*e3c0*/  @!P0 BRA `(.L_x_990) ;  /* 0x0000003c00488947 */ /* 0x000fea0003800000 */
[----:B------:R-:W0:Y:S01]  /*e3d0*/  S2UR UR42, SR_CTAID.X ;  /* 0x00000000002a79c3 */ /* 0x000e220000002500 */
[----:B------:R-:W-:Y:S01]  /*e3e0*/  ULDC UR6, c[0x0][0x448] ;  /* 0x0001120000067ab9 */ /* 0x000fe20000000800 */
[----:B------:R-:W-:Y:S01]  /*e3f0*/  ULDC.64 UR4, c[0x0][0x418] ;  /* 0x0001060000047ab9 */ /* 0x000fe20000000a00 */
[----:B------:R-:W-:Y:S02]  /*e400*/  UISETP.NE.AND UP1, UPT, UR6, 0x1, UPT ;  /* 0x000000010600788c */ /* 0x000fe4000bf25270 */
[----:B------:R-:W-:Y:S01]  /*e410*/  UISETP.NE.U32.AND UP0, UPT, UR4, URZ, UPT ;  /* 0x0000003f0400728c */ /* 0x000fe2000bf05070 */
[----:B------:R-:W-:Y:S02]  /*e420*/  ULDC UR11, c[0x0][0x288] ;  /* 0x0000a200000b7ab9 */ /* 0x000fe40000000800 */
[----:B------:R-:W-:Y:S01]  /*e430*/  ULDC UR4, c[0x0][0x424] ;  /* 0x0001090000047ab9 */ /* 0x000fe20000000800 */
[----:B------:R-:W-:Y:S01]  /*e440*/  UISETP.NE.AND.EX UP0, UPT, UR5, URZ, UPT, UP0 ;  /* 0x0000003f0500728c */ /* 0x000fe2000bf05300 */
[----:B------:R-:W-:Y:S01]  /*e450*/  ULDC UR12, c[0x0][0x2f0] ;  /* 0x0000bc00000c7ab9 */ /* 0x000fe20000000800 */
[----:B------:R-:W-:-:S02]  /*e460*/  UIADD3 UR6, -UR11, 0x1, URZ ;  /* 0x000000010b067890 */ /* 0x000fc4000fffe13f */
[----:B------:R-:W-:Y:S01]  /*e470*/  USEL UR10, UR4, 0x1, UP0 ;  /* 0x00000001040a7887 */ /* 0x000fe20008000000 */
[----:B------:R-:W-:Y:S02]  /*e480*/  @UP1 ULDC UR13, c[0x0][0x450] ;  /* 0x00011400000d1ab9 */ /* 0x000fe40000000800 */
[----:B------:R-:W-:Y:S01]  /*e490*/  @UP1 ULDC UR4, c[0x0][0x44c] ;  /* 0x0001130000041ab9 */ /* 0x000fe20000000800 */
[----:B------:R-:W-:Y:S02]  /*e4a0*/  UIMAD UR7, UR10, UR12, 0x5f ;  /* 0x0000005f0a0774a4 */ /* 0x000fe4000f8e020c */
[----:B------:R-:W-:Y:S02]  /*e4b0*/  UIMAD UR9, UR10, UR12, UR6 ;  /* 0x0000000c0a0972a4 */ /* 0x000fe4000f8e0206 */
[----:B------:R-:W-:Y:S02]  /*e4c0*/  UIMAD.WIDE UR6, UR7, 0x2aaaaaab, URZ ;  /* 0x2aaaaaab070678a5 */ /* 0x000fe4000f8e023f */
[----:B0-----:R-:W-:-:S02]  /*e4d0*/  USHF.L.U32 UR42, UR42, 0x7, URZ ;  /* 0x000000072a2a7899 */ /* 0x001fc4000800063f */
[----:B------:R-:W-:Y:S02]  /*e4e0*/  USHF.R.U32.HI UR40, URZ, 0x1f, UR7 ;  /* 0x0000001f3f287899 */ /* 0x000fe40008011607 */
[----:B------:R-:W-:Y:S02]  /*e4f0*/  UIADD3 UR8, UR42, 0x7f, URZ ;  /* 0x0000007f2a087890 */ /* 0x000fe4000fffe03f */
[----:B------:R-:W-:Y:S02]  /*e500*/  ULEA.HI.SX32 UR40, UR7, UR40, 0x1c ;  /* 0x0000002807287291 */ /* 0x000fe4000f8fe23f */
[----:B------:R-:W-:-:S04]  /*e510*/  UIMAD.WIDE.U32 UR4, UR8, UR4, URZ ;  /* 0x00000004080472a5 */ /* 0x000fc8000f8e003f */
[----:B------:R-:W-:-:S03]  /*e520*/  @UP1 USHF.R.U32.HI UR8, URZ, UR13, UR5 ;  /* 0x0000000d3f081299 */ /* 0x000fc60008011605 */
[----:B------:R-:W-:Y:S01]  /*e530*/  ULDC.64 UR4, c[0x0][0x9e0] ;  /* 0x0002780000047ab9 */ /* 0x000fe20000000a00 */
[----:B------:R-:W-:Y:S02]  /*e540*/  UIADD3 UR9, UR9, UR8, URZ ;  /* 0x0000000809097290 */ /* 0x000fe4000fffe03f */
[----:B------:R-:W-:Y:S02]  /*e550*/  UISETP.GE.AND UP0, UPT, UR5, 0x1, UPT ;  /* 0x000000010500788c */ /* 0x000fe4000bf06270 */
[----:B------:R-:W-:-:S04]  /*e560*/  UIADD3 UR4, UR9, UR4, URZ ;  /* 0x0000000409047290 */ /* 0x000fc8000fffe03f */
[----:B------:R-:W-:-:S13]  /*e570*/  PLOP3.LUT P1, PT, PT, PT, UP0, 0x80, 0x0 ;  /* 0x000000000000781c */ /* 0x000fda0003f2f008 */
[----:B------:R-:W-:Y:S05]  /*e580*/  @!P1 BRA `(.L_x_991) ;  /* 0x0000000000449947 */ /* 0x000fea0003800000 */
[----:B------:R-:W-:Y:S01]  /*e590*/  ISETP.LT.AND P0, PT, RZ, UR9, PT ;  /* 0x00000009ff007c0c */ /* 0x000fe2000bf01270 */
[----:B------:R-:W-:-:S12]  /*e5a0*/  UIADD3 UR8, UR9, -0x1, URZ ;  /* 0xffffffff09087890 */ /* 0x000fd8000fffe03f */
[----:B------:R-:W-:Y:S05]  /*e5b0*/  @P0 BRA `(.L_x_992) ;  /* 0x00000000001c0947 */ /* 0x000fea0003800000 */
[----:B------:R-:W-:Y:S02]  /*e5c0*/  UISETP.NE.AND UP0, UPT, UR5, 0x1, UPT ;  /* 0x000000010500788c */ /* 0x000fe4000bf05270 */
[----:B------:R-:W-:-:S09]  /*e5d0*/  UIADD3 UR8, -UR9, URZ, URZ ;  /* 0x0000003f09087290 */ /* 0x000fd2000fffe13f */
[----:B------:R-:W-:Y:S02]  /*e5e0*/  @UP0 ULDC.64 UR14, c[0x0][0x9e8] ;  /* 0x00027a00000e0ab9 */ /* 0x000fe40000000a00 */
[----:B------:R-:W-:-:S04]  /*e5f0*/  UIMAD.WIDE.U32 UR6, UR8, UR14, URZ ;  /* 0x0000000e080672a5 */ /* 0x000fc8000f8e003f */
[----:B------:R-:W-:-:S04]  /*e600*/  @UP0 USHF.R.U32.HI UR8, URZ, UR15, UR7 ;  /* 0x0000000f3f080299 */ /* 0x000fc80008011607 */
[----:B------:R-:W-:Y:S01]  /*e610*/  ULOP3.LUT UR8, URZ, UR8, URZ, 0x33, !UPT ;  /* 0x000000083f087292 */ /* 0x000fe2000f8e333f */
[----:B------:R-:W-:Y:S11]  /*e620*/  BRA `(.L_x_993) ;  /* 0x0000000000107947 */ /* 0x000ff60003800000 */
.L_x_992:
[----:B------:R-:W-:-:S11]  /*e630*/  UISETP.NE.AND UP0, UPT, UR5, 0x1, UPT ;  /* 0x000000010500788c */ /* 0x000fd6000bf05270 */
[----:B------:R-:W-:Y:S02]  /*e640*/  @UP0 ULDC.64 UR14, c[0x0][0x9e8] ;  /* 0x00027a00000e0ab9 */ /* 0x000fe40000000a00 */
[----:B------:R-:W-:-:S04]  /*e650*/  UIMAD.WIDE.U32 UR6, UR8, UR14, URZ ;  /* 0x0000000e080672a5 */ /* 0x000fc8000f8e003f */
[----:B------:R-:W-:-:S12]  /*e660*/  @UP0 USHF.R.U32.HI UR8, URZ, UR15, UR7 ;  /* 0x0000000f3f080299 */ /* 0x000fd80008011607 */
.L_x_993:
[----:B------:R-:W-:-:S04]  /*e670*/  UIMAD UR8, UR8, UR5, UR5 ;  /* 0x00000005080872a4 */ /* 0x000fc8000f8e0205 */
[----:B------:R-:W-:-:S04]  /*e680*/  UISETP.LT.AND UP0, UPT, UR4, UR8, UPT ;  /* 0x000000080400728c */ /* 0x000fc8000bf01270 */
[----:B------:R-:W-:-:S12]  /*e690*/  USEL UR4, UR4, UR8, UP0 ;  /* 0x0000000804047287 */ /* 0x000fd80008000000 */
.L_x_991:
[----:B------:R-:W-:Y:S01]  /*e6a0*/  UIADD3 UR6, UR4, 0x5f, URZ ;  /* 0x0000005f04067890 */ /* 0x000fe2000fffe03f */
[----:B------:R-:W-:Y:S01]  /*e6b0*/  @UP1 ULDC UR8, c[0x0][0x44c] ;  /* 0x0001130000081ab9 */ /* 0x000fe20000000800 */
[----:B------:R-:W-:Y:S02]  /*e6c0*/  @UP1 ULDC UR13, c[0x0][0x450] ;  /* 0x00011400000d1ab9 */ /* 0x000fe40000000800 */
[----:B------:R-:W-:Y:S02]  /*e6d0*/  UIMAD.WIDE UR6, UR6, 0x2aaaaaab, URZ ;  /* 0x2aaaaaab060678a5 */ /* 0x000fe4000f8e023f */
[----:B------:R-:W-:Y:S02]  /*e6e0*/  UIMAD.WIDE.U32 UR8, UR42, UR8, URZ ;  /* 0x000000082a0872a5 */ /* 0x000fe4000f8e003f */
[----:B------:R-:W-:Y:S01]  /*e6f0*/  USHF.R.U32.HI UR39, URZ, 0x1f, UR7 ;  /* 0x0000001f3f277899 */ /* 0x000fe20008011607 */
[----:B------:R-:W-:Y:S01]  /*e700*/  UMOV UR4, UR42 ;  /* 0x0000002a00047c82 */ /* 0x000fe20008000000 */
[----:B------:R-:W-:-:S02]  /*e710*/  UIMAD UR10, UR10, UR12, -UR11 ;  /* 0x0000000c0a0a72a4 */ /* 0x000fc4000f8e0a0b */
[----:B------:R-:W-:Y:S02]  /*e720*/  @UP1 USHF.R.U32.HI UR4, URZ, UR13, UR9 ;  /* 0x0000000d3f041299 */ /* 0x000fe40008011609 */
[----:B------:R-:W-:Y:S02]  /*e730*/  ULEA.HI.SX32 UR39, UR7, UR39, 0x1c ;  /* 0x0000002707277291 */ /* 0x000fe4000f8fe23f */
[----:B------:R-:W-:Y:S02]  /*e740*/  UIADD3 UR4, UR10, UR4, URZ ;  /* 0x000000040a047290 */ /* 0x000fe4000fffe03f */
[----:B------:R-:W-:Y:S01]  /*e750*/  UISETP.LT.AND UP0, UPT, UR40, UR39, UPT ;  /* 0x000000272800728c */ /* 0x000fe2000bf01270 */
[----:B------:R-:W-:Y:S02]  /*e760*/  ULDC UR8, c[0x0][0x9dc] ;  /* 0x0002770000087ab9 */ /* 0x000fe40000000800 */
[----:B------:R-:W-:Y:S02]  /*e770*/  UIADD3 UR8, UR4, -UR8, URZ ;  /* 0x8000000804087290 */ /* 0x000fe4000fffe03f */
[----:B------:R-:W-:Y:S01]  /*e780*/  USEL UR9, UR40, UR39, UP0 ;  /* 0x0000002728097287 */ /* 0x000fe20008000000 */
[----:B------:R-:W-:Y:S11]  /*e790*/  @!P1 BRA `(.L_x_994) ;  /* 0x0000000000449947 */ /* 0x000ff60003800000 */
[----:B------:R-:W-:-:S06]  /*e7a0*/  UISETP.GT.AND UP0, UPT, UR4, -0x1, UPT ;  /* 0xffffffff0400788c */ /* 0x000fcc000bf04270 */
[----:B------:R-:W-:-:S13]  /*e7b0*/  PLOP3.LUT P0, PT, PT, PT, UP0, 0x80, 0x0 ;  /* 0x000000000000781c */ /* 0x000fda0003f0f008 */
[----:B------:R-:W-:Y:S05]  /*e7c0*/  @P0 BRA `(.L_x_995) ;  /* 0x00000000001c0947 */ /* 0x000fea0003800000 */
[----:B------:R-:W-:Y:S02]  /*e7d0*/  UISETP.NE.AND UP0, UPT, UR5, 0x1, UPT ;  /* 0x000000010500788c */ /* 0x000fe4000bf05270 */
[----:B------:R-:W-:-:S09]  /*e7e0*/  ULOP3.LUT UR4, URZ, UR4, URZ, 0x33, !UPT ;  /* 0x000000043f047292 */ /* 0x000fd2000f8e333f */
[----:B------:R-:W-:Y:S02]  /*e7f0*/  @UP0 ULDC.64 UR10, c[0x0][0x9e8] ;  /* 0x00027a00000a0ab9 */ /* 0x000fe40000000a00 */
[----:B------:R-:W-:-:S04]  /*e800*/  UIMAD.WIDE.U32 UR6, UR4, UR10, URZ ;  /* 0x0000000a040672a5 */ /* 0x000fc8000f8e003f */
[----:B------:R-:W-:-:S04]  /*e810*/  @UP0 USHF.R.U32.HI UR4, URZ, UR11, UR7 ;  /* 0x0000000b3f040299 */ /* 0x000fc80008011607 */
[----:B------:R-:W-:Y:S01]  /*e820*/  ULOP3.LUT UR4, URZ, UR4, URZ, 0x33, !UPT ;  /* 0x000000043f047292 */ /* 0x000fe2000f8e333f */
[----:B------:R-:W-:Y:S11]  /*e830*/  BRA `(.L_x_996) ;  /* 0x0000000000107947 */ /* 0x000ff60003800000 */
.L_x_995:
[----:B------:R-:W-:-:S11]  /*e840*/  UISETP.NE.AND UP0, UPT, UR5, 0x1, UPT ;  /* 0x000000010500788c */ /* 0x000fd6000bf05270 */
[----:B------:R-:W-:Y:S02]  /*e850*/  @UP0 ULDC.64 UR10, c[0x0][0x9e8] ;  /* 0x00027a00000a0ab9 */ /* 0x000fe40000000a00 */
[----:B------:R-:W-:-:S04]  /*e860*/  UIMAD.WIDE.U32 UR6, UR4, UR10, URZ ;  /* 0x0000000a040672a5 */ /* 0x000fc8000f8e003f */
[----:B------:R-:W-:-:S12]  /*e870*/  @UP0 USHF.R.U32.HI UR4, URZ, UR11, UR7 ;  /* 0x0000000b3f040299 */ /* 0x000fd80008011607 */
.L_x_996:
[----:B------:R-:W-:-:S04]  /*e880*/  UIMAD UR4, UR4, UR5, URZ ;  /* 0x00000005040472a4 */ /* 0x000fc8000f8e023f */
[----:B------:R-:W-:-:S04]  /*e890*/  UISETP.LT.AND UP0, UPT, UR8, UR4, UPT ;  /* 0x000000040800728c */ /* 0x000fc8000bf01270 */
[----:B------:R-:W-:-:S12]  /*e8a0*/  USEL UR8, UR8, UR4, !UP0 ;  /* 0x0000000408087287 */ /* 0x000fd8000c000000 */
.L_x_994:
[----:B------:R-:W-:-:S04]  /*e8b0*/  UIMAD.WIDE UR4, UR8, 0x2aaaaaab, URZ ;  /* 0x2aaaaaab080478a5 */ /* 0x000fc8000f8e023f */
[----:B------:R-:W-:-:S04]  /*e8c0*/  USHF.R.U32.HI UR4, URZ, 0x1f, UR5 ;  /* 0x0000001f3f047899 */ /* 0x000fc80008011605 */
[----:B------:R-:W-:Y:S02]  /*e8d0*/  ULEA.HI.SX32 UR4, UR5, UR4, 0x1c ;  /* 0x0000000405047291 */ /* 0x000fe4000f8fe23f */
[----:B------:R-:W-:Y:S02]  /*e8e0*/  USHF.R.U32.HI UR5, URZ, 0x10, UR41 ;  /* 0x000000103f057899 */ /* 0x000fe40008011629 */
[----:B------:R-:W-:Y:S02]  /*e8f0*/  ULOP3.LUT UR41, UR41, 0xffff, URZ, 0xc0, !UPT ;  /* 0x0000ffff29297892 */ /* 0x000fe4000f8ec03f */
[----:B------:R-:W-:Y:S01]  /*e900*/  VIMNMX R7, RZ, UR4, !PT ;  /* 0x00000004ff077c48 */ /* 0x000fe2000ffe0100 */
[----:B------:R-:W-:-:S03]  /*e910*/  UISETP.NE.AND UP0, UPT, UR5, URZ, UPT ;  /* 0x0000003f0500728c */ /* 0x000fc6000bf05270 */
[----:B------:R-:W-:Y:S01]  /*e920*/  ISETP.LT.AND P0, PT, R7, UR9, PT ;  /* 0x0000000907007c0c */ /* 0x000fe2000bf01270 */
[----:B------:R0:W-:Y:S04]  /*e930*/  STL [R1+0x8], R7 ;  /* 0x0000080701007387 */ /* 0x0001e80000100800 */
[----:B------:R0:W-:Y:S03]  /*e940*/  STL [R1+0xc], RZ ;  /* 0x00000cff01007387 */ /* 0x0001e60000100800 */
[----:B------:R-:W-:-:S05]  /*e950*/  @!UP0 ULDC UR5, c[0x0][0x9f0] ;  /* 0x00027c0000058ab9 */ /* 0x000fca0000000800 */
[----:B0-----:R-:W-:Y:S05]  /*e960*/  @!P0 BRA `(.L_x_997) ;  /* 0x0000000000708947 */ /* 0x001fea0003800000 */
[----:B------:R-:W-:Y:S01]  /*e970*/  IMAD.U32 R6, RZ, RZ, UR5 ;  /* 0x00000005ff067e24 */ /* 0x000fe2000f8e00ff */
[----:B------:R-:W-:Y:S01]  /*e980*/  UIADD3 UR4, UR5, -0x1, UR9 ;  /* 0xffffffff05047890 */ /* 0x000fe2000fffe009 */
[----:B------:R-:W-:-:S03]  /*e990*/  IMAD.MOV.U32 R2, RZ, RZ, RZ ;  /* 0x000000ffff027224 */ /* 0x000fc600078e00ff */
[-C--:B------:R-:W-:Y:S02]  /*e9a0*/  IABS R0, R6.reuse ;  /* 0x0000000600007213 */ /* 0x080fe40000000000 */
[----:B------:R-:W-:Y:S02]  /*e9b0*/  IABS R6, R6 ;  /* 0x0000000600067213 */ /* 0x000fe40000000000 */
[----:B------:R-:W0:Y:S08]  /*e9c0*/  I2F.RP R4, R0 ;  /* 0x0000000000047306 */ /* 0x000e300000209400 */
[----:B0-----:R-:W0:Y:S02]  /*e9d0*/  MUFU.RCP R4, R4 ;  /* 0x0000000400047308 */ /* 0x001e240000001000 */
[----:B0-----:R-:W-:-:S06]  /*e9e0*/  VIADD R3, R4, 0xffffffe ;  /* 0x0ffffffe04037836 */ /* 0x001fcc0000000000 */
[----:B------:R-:W0:Y:S02]  /*e9f0*/  F2I.FTZ.U32.TRUNC.NTZ R3, R3 ;  /* 0x0000000300037305 */ /* 0x000e24000021f000 */
[----:B0-----:R-:W-:-:S04]  /*ea00*/  IMAD.MOV R5, RZ, RZ, -R3 ;  /* 0x000000ffff057224 */ /* 0x001fc800078e0a03 */
[----:B------:R-:W-:-:S04]  /*ea10*/  IMAD R5, R5, R0, RZ ;  /* 0x0000000005057224 */ /* 0x000fc800078e02ff */
[----:B------:R-:W-:Y:S01]  /*ea20*/  IMAD.HI.U32 R5, R3, R5, R2 ;  /* 0x0000000503057227 */ /* 0x000fe200078e0002 */
[----:B------:R-:W-:-:S03]  /*ea30*/  IADD3 R2, -R7, UR4, RZ ;  /* 0x0000000407027c10 */ /* 0x000fc6000fffe1ff */
[----:B------:R-:W-:Y:S01]  /*ea40*/  IMAD.MOV R3, RZ, RZ, -R6 ;  /* 0x000000ffff037224 */ /* 0x000fe200078e0a06 */
[----:B------:R-:W-:Y:S02]  /*ea50*/  IABS R4, R2 ;  /* 0x0000000200047213 */ /* 0x000fe40000000000 */
[----:B------:R-:W-:-:S03]  /*ea60*/  LOP3.LUT R2, R2, UR5, RZ, 0x3c, !PT ;  /* 0x0000000502027c12 */ /* 0x000fc6000f8e3cff */
[----:B------:R-:W-:Y:S01]  /*ea70*/  IMAD.HI.U32 R5, R5, R4, RZ ;  /* 0x0000000405057227 */ /* 0x000fe200078e00ff */
[----:B------:R-:W-:-:S03]  /*ea80*/  ISETP.GE.AND P2, PT, R2, RZ, PT ;  /* 0x000000ff0200720c */ /* 0x000fc60003f46270 */
[----:B------:R-:W-:-:S05]  /*ea90*/  IMAD R3, R5, R3, R4 ;  /* 0x0000000305037224 */ /* 0x000fca00078e0204 */
[----:B------:R-:W-:-:S13]  /*eaa0*/  ISETP.GT.U32.AND P1, PT, R0, R3, PT ;  /* 0x000000030000720c */ /* 0x000fda0003f24070 */
[----:B------:R-:W-:Y:S02]  /*eab0*/  @!P1 IMAD.IADD R3, R3, 0x1, -R0 ;  /* 0x0000000103039824 */ /* 0x000fe400078e0a00 */
[----:B------:R-:W-:Y:S01]  /*eac0*/  @!P1 VIADD R5, R5, 0x1 ;  /* 0x0000000105059836 */ /* 0x000fe20000000000 */
[----:B------:R-:W-:Y:S02]  /*ead0*/  ISETP.NE.AND P1, PT, RZ, UR5, PT ;  /* 0x00000005ff007c0c */ /* 0x000fe4000bf25270 */
[----:B------:R-:W-:-:S13]  /*eae0*/  ISETP.GE.U32.AND P0, PT, R3, R0, PT ;  /* 0x000000000300720c */ /* 0x000fda0003f06070 */
[----:B------:R-:W-:-:S04]  /*eaf0*/  @P0 VIADD R5, R5, 0x1 ;  /* 0x0000000105050836 */ /* 0x000fc80000000000 */
[----:B------:R-:W-:Y:S01]  /*eb00*/  @!P2 IMAD.MOV R5, RZ, RZ, -R5 ;  /* 0x000000ffff05a224 */ /* 0x000fe200078e0a05 */
[----:B------:R-:W-:-:S05]  /*eb10*/  @!P1 LOP3.LUT R5, RZ, UR5, RZ, 0x33, !PT ;  /* 0x00000005ff059c12 */ /* 0x000fca000f8e33ff */
[----:B------:R0:W-:Y:S02]  /*eb20*/  STL [R1+0xc], R5 ;  /* 0x00000c0501007387 */ /* 0x0001e40000100800 */
.L_x_997:
[----:B------:R-:W2:Y:S01]  /*eb30*/  LDL R2, [R1+0xc] ;  /* 0x00000c0001027983 */ /* 0x000ea20000100800 */
[----:B------:R-:W-:Y:S02]  /*eb40*/  IMAD.MOV.U32 R9, RZ, RZ, 0x1 ;  /* 0x00000001ff097424 */ /* 0x000fe400078e00ff */
[----:B------:R-:W-:Y:S02]  /*eb50*/  IMAD.MOV.U32 R3, RZ, RZ, 0x1 ;  /* 0x00000001ff037424 */ /* 0x000fe400078e00ff */
[----:B--2---:R-:W-:-:S05]  /*eb60*/  IMAD R0, R2, UR41, R7 ;  /* 0x0000002902007c24 */ /* 0x004fca000f8e0207 */
[----:B------:R-:W-:Y:S01]  /*eb70*/  VIADDMNMX R18, R0, R2, UR9, PT ;  /* 0x0000000900127e46 */ /* 0x000fe2000b800102 */
[----:B------:R1:W-:Y:S03]  /*eb80*/  STL [R1+0x4], R0 ;  /* 0x0000040001007387 */ /* 0x0003e60000100800 */
[----:B------:R-:W-:Y:S01]  /*eb90*/  ISETP.GT.AND P0, PT, R18, R0, PT ;  /* 0x000000001200720c */ /* 0x000fe20003f04270 */
[----:B------:R2:W-:Y:S01]  /*eba0*/  STL [R1+0x10], R18 ;  /* 0x0000101201007387 */ /* 0x0005e20000100800 */
[----:B-1----:R-:W-:-:S11]  /*ebb0*/  IMAD.MOV.U32 R0, RZ, RZ, RZ ;  /* 0x000000ffff007224 */ /* 0x002fd600078e00ff */
[----:B--2---:R-:W-:Y:S05]  /*ebc0*/  @!P0 BRA `(.L_x_990) ;  /* 0x0000003400488947 */ /* 0x004fea0003800000 */
[----:B------:R-:W1:Y:S01]  /*ebd0*/  S2UR UR4, SR_CgaCtaId ;  /* 0x00000000000479c3 */ /* 0x000e620000008800 */
[----:B------:R-:W-:Y:S02]  /*ebe0*/  UMOV UR38, 0x400 ;  /* 0x0000040000267882 */ /* 0x000fe40000000000 */
[----:B-1----:R-:W-:-:S04]  /*ebf0*/  ULEA UR38, UR4, UR38, 0x18 ;  /* 0x0000002604267291 */ /* 0x002fc8000f8ec03f */
        /* <DEDUP_REMOVED lines=8> */
[----:B------:R-:W-:Y:S02]  /*ec80*/  IMAD.U32 R4, RZ, RZ, UR6 ;  /* 0x00000006ff047e24 */ /* 0x000fe4000f8e00ff */
[----:B------:R-:W1:Y:S01]  /*ec90*/  LDC.64 R2, c[0x4][R2] ;  /* 0x0100000002027b82 */ /* 0x000e620000000a00 */
[----:B0-----:R-:W-:Y:S02]  /*eca0*/  IMAD.U32 R5, RZ, RZ, UR7 ;  /* 0x00000007ff057e24 */ /* 0x001fe4000f8e00ff */
        /* <DEDUP_REMOVED lines=8> */
[----:B-1----:R-:W-:Y:S05]  /*ed30*/  CALL.ABS.NOINC R2 ;  /* 0x0000000002007343 */ /* 0x002fea0003c00000 */
.L_x_998:
        /* <DEDUP_REMOVED lines=8> */
[----:B------:R1:W2:Y:S01]  /*edc0*/  LDC.64 R2, c[0x4][R16] ;  /* 0x0100000010027b82 */ /* 0x0002a20000000a00 */
[----:B------:R-:W-:Y:S02]  /*edd0*/  IMAD.U32 R4, RZ, RZ, UR6 ;  /* 0x00000006ff047e24 */ /* 0x000fe4000f8e00ff */
[----:B0-----:R-:W-:Y:S02]  /*ede0*/  IMAD.U32 R5, RZ, RZ, UR7 ;  /* 0x00000007ff057e24 */ /* 0x001fe4000f8e00ff */
[----:B------:R-:W-:Y:S02]  /*edf0*/  IMAD.U32 R6, RZ, RZ, UR8 ;  /* 0x00000008ff067e24 */ /* 0x000fe4000f8e00ff */
[----:B------:R-:W-:-:S02]  /*ee00*/  IMAD.U32 R7, RZ, RZ, UR9 ;  /* 0x00000009ff077e24 */ /* 0x000fc4000f8e00ff */
[----:B------:R-:W-:Y:S02]  /*ee10*/  IMAD.U32 R10, RZ, RZ, UR4 ;  /* 0x00000004ff0a7e24 */ /* 0x000fe4000f8e00ff */
[----:B------:R-:W-:Y:S02]  /*ee20*/  IMAD.U32 R11, RZ, RZ, UR5 ;  /* 0x00000005ff0b7e24 */ /* 0x000fe4000f8e00ff */
[----:B------:R-:W-:Y:S02]  /*ee30*/  IMAD.MOV.U32 R8, RZ, RZ, 0x70 ;  /* 0x00000070ff087424 */ /* 0x000fe400078e00ff */
[----:B------:R-:W-:Y:S02]  /*ee40*/  IMAD.MOV.U32 R12, RZ, RZ, 0x1 ;  /* 0x00000001ff0c7424 */ /* 0x000fe400078e00ff */
[----:B-1----:R-:W-:-:S07]  /*ee50*/  IMAD.MOV.U32 R13, RZ, RZ, RZ ;  /* 0x000000ffff0d7224 */ /* 0x002fce00078e00ff */
[----:B------:R-:W-:-:S07]  /*ee60*/  LEPC R20, `(.L_x_1000) ;  /* 0x000000001014794e */ /* 0x000fce0000000000 */
[----:B--2---:R-:W-:Y:S05]  /*ee70*/  CALL.ABS.NOINC R2 ;  /* 0x0000000002007343 */ /* 0x004fea0003c00000 */
.L_x_1000:
        /* <DEDUP_REMOVED lines=15> */
.L_x_999:
[----:B------:R-:W1:Y:S02]  /*ef70*/  LDC.64 R2, c[0x0][0x9f8] ;  /* 0x00027e00ff027b82 */ /* 0x000e640000000a00 */
[----:B-1----:R-:W-:-:S04]  /*ef80*/  ISETP.NE.U32.AND P0, PT, R2, RZ, PT ;  /* 0x000000ff0200720c */ /* 0x002fc80003f05070 */
[----:B------:R-:W-:-:S13]  /*ef90*/  ISETP.NE.AND.EX P0, PT, R3, RZ, PT, P0 ;  /* 0x000000ff0300720c */ /* 0x000fda0003f05300 */
[----:B------:R-:W1:Y:S02]  /*efa0*/  @P0 LDC.64 R2, c[0x0][0x9f8] ;  /* 0x00027e00ff020b82 */ /* 0x000e640000000a00 */
[----:B-1----:R-:W-:-:S05]  /*efb0*/  @P0 IMAD.WIDE R2, R19, 0x4, R2 ;  /* 0x0000000413020825 */ /* 0x002fca00078e0202 */
[----:B------:R1:W2:Y:S01]  /*efc0*/  @P0 LDG.E R19, desc[UR60][R2.64] ;  /* 0x0000003c02130981 */ /* 0x0002a2000c1e1900 */
[----:B------:R-:W-:Y:S01]  /*efd0*/  UMOV UR4, 0xffffffff ;  /* 0xffffffff00047882 */ /* 0x000fe20000000000 */
[----:B------:R-:W-:Y:S01]  /*efe0*/  LOP3.LUT R17, R17, 0xfffffffe, RZ, 0xc0, !PT ;  /* 0xfffffffe11117812 */ /* 0x000fe200078ec0ff */
[----:B------:R-:W-:Y:S01]  /*eff0*/  VIADD R18, R18, 0xffffffff ;  /* 0xffffffff12127836 */ /* 0x000fe20000000000 */
[----:B------:R-:W3:Y:S01]  /*f000*/  S2R R0, SR_TID.X ;  /* 0x0000000000007919 */ /* 0x000ee20000002100 */
[----:B-1----:R-:W1:Y:S02]  /*f010*/  LDC.64 R2, c[0x0][0x418] ;  /* 0x00010600ff027b82 */ /* 0x002e640000000a00 */
[----:B-1----:R-:W-:Y:S02]  /*f020*/  ISETP.NE.U32.AND P0, PT, R2, RZ, PT ;  /* 0x000000ff0200720c */ /* 0x002fe40003f05070 */
[----:B---3--:R-:W-:Y:S02]  /*f030*/  SHF.R.U32.HI R0, RZ, 0x5, R0 ;  /* 0x00000005ff007819 */ /* 0x008fe40000011600 */
[----:B------:R-:W-:-:S02]  /*f040*/  ISETP.NE.AND.EX P1, PT, R3, RZ, PT, P0 ;  /* 0x000000ff0300720c */ /* 0x000fc40003f25300 */
[----:B------:R-:W-:-:S11]  /*f050*/  LOP3.LUT R0, R0, 0x3, RZ, 0xc0, !PT ;  /* 0x0000000300007812 */ /* 0x000fd600078ec0ff */
[----:B------:R-:W-:Y:S02]  /*f060*/  @P1 LOP3.LUT R17, R17, 0x1, RZ, 0xfc, !PT ;  /* 0x0000000111111812 */ /* 0x000fe400078efcff */
[----:B--2---:R-:W-:Y:S02]  /*f070*/  SHF.R.S32.HI R6, RZ, 0x1f, R19 ;  /* 0x0000001fff067819 */ /* 0x004fe40000011413 */
[----:B------:R-:W-:-:S03]  /*f080*/  SEL R16, R19, RZ, !P1 ;  /* 0x000000ff13107207 */ /* 0x000fc60004800000 */
[----:B------:R1:W-:Y:S01]  /*f090*/  STL [R1], R6 ;  /* 0x0000000601007387 */ /* 0x0003e20000100800 */
[----:B------:R-:W-:Y:S05]  /*f0a0*/  BRA.DIV UR4, `(.L_x_1001) ;  /* 0x0000003604b07947 */ /* 0x000fea000b800000 */
[----:B------:R2:W3:Y:S02]  /*f0b0*/  SHFL.IDX PT, R14, R0, RZ, 0x1f ;  /* 0x00001fff000e7589 */ /* 0x0004e400000e0000 */
.L_x_1081:
[----:B---3--:R-:W-:Y:S02]  /*f0c0*/  ISETP.NE.AND P0, PT, R14, RZ, PT ;  /* 0x000000ff0e00720c */ /* 0x008fe40003f05270 */
[----:B------:R-:W-:Y:S02]  /*f0d0*/  PLOP3.LUT P2, PT, PT, PT, PT, 0x8, 0x0 ;  /* 0x000000000000781c */ /* 0x000fe40003f4e170 */
[----:B------:R-:W-:-:S11]  /*f0e0*/  LOP3.LUT R17, R17, 0xfffffffd, RZ, 0xc0, !PT ;  /* 0xfffffffd11117812 */ /* 0x000fd600078ec0ff */
[----:B------:R-:W-:Y:S01]  /*f0f0*/  @P2 LOP3.LUT R17, R17, 0x2, RZ, 0xfc, !PT ;  /* 0x0000000211112812 */ /* 0x000fe200078efcff */
[----:B------:R-:W-:Y:S06]  /*f100*/  @P0 BRA `(.L_x_1002) ;  /* 0x0000000400100947 */ /* 0x000fec0003800000 */
[----:B------:R-:W-:-:S03]  /*f110*/  UMOV UR4, 0xffffffff ;  /* 0xffffffff00047882 */ /* 0x000fc60000000000 */
[----:B------:R-:W-:Y:S05]  /*f120*/  BRA.DIV UR4, `(.L_x_1003) ;  /* 0x0000003604b07947 */ /* 0x000fea000b800000 */
[----:B------:R-:W-:-:S13]  /*f130*/  ELECT P6, URZ, PT ;  /* 0x00000000003f782f */ /* 0x000fda00038c0000 */
.L_x_1084:
[----:B------:R-:W-:Y:S05]  /*f140*/  @!P6 BRA `(.L_x_1002) ;  /* 0x000000040000e947 */ /* 0x000fea0003800000 */
[----:B------:R-:W-:Y:S01]  /*f150*/  IMAD.MOV.U32 R16, RZ, RZ, R19 ;  /* 0x000000ffff107224 */ /* 0x000fe200078e0013 */
[----:B------:R-:W-:Y:S06]  /*f160*/  @!P1 BRA `(.L_x_1004) ;  /* 0x0000000000449947 */ /* 0x000fec0003800000 */
[----:B------:R-:W3:Y:S01]  /*f170*/  LDC R7, c[0x0][0x43c] ;  /* 0x00010f00ff077b82 */ /* 0x000ee20000000800 */
[----:B------:R-:W-:Y:S01]  /*f180*/  ULDC.64 UR4, c[0x0][0x428] ;  /* 0x00010a0000047ab9 */ /* 0x000fe20000000a00 */
[----:B---3--:R-:W-:-:S13]  /*f190*/  ISETP.NE.AND P0, PT, R7, 0x1, PT ;  /* 0x000000010700780c */ /* 0x008fda0003f05270 */
[----:B0-----:R-:W2:Y:S02]  /*f1a0*/  @P0 LDC.64 R4, c[0x0][0x440] ;  /* 0x00011000ff040b82 */ /* 0x001ea40000000a00 */
[----:B--2---:R-:W-:-:S04]  /*f1b0*/  @P0 IMAD.HI.U32 R0, R18, R4, RZ ;  /* 0x0000000412000227 */ /* 0x004fc800078e00ff */
        /* <DEDUP_REMOVED lines=8> */
[----:B------:R-:W-:-:S03]  /*f240*/  LEA R2, P0, R4, R2, 0x2 ;  /* 0x0000000204027211 */ /* 0x000fc600078010ff */
[----:B------:R-:W-:-:S05]  /*f250*/  IMAD.IADD R0, R5, 0x1, R7 ;  /* 0x0000000105007824 */ /* 0x000fca00078e0207 */
[----:B------:R-:W-:-:S05]  /*f260*/  LEA.HI.X R3, R4, R3, R0, 0x2, P0 ;  /* 0x0000000304037211 */ /* 0x000fca00000f1400 */
[----:B------:R3:W5:Y:S02]  /*f270*/  LDG.E R16, desc[UR60][R2.64] ;  /* 0x0000003c02107981 */ /* 0x000764000c1e1900 */
.L_x_1004:
[----:B--2---:R-:W-:Y:S01]  /*f280*/  IMAD.MOV.U32 R0, RZ, RZ, 0x1 ;  /* 0x00000001ff007424 */ /* 0x004fe200078e00ff */
[----:B-1----:R-:W3:Y:S04]  /*f290*/  S2R R6, SR_TID.X ;  /* 0x0000000000067919 */ /* 0x002ee80000002100 */
[----:B------:R-:W-:-:S04]  /*f2a0*/  SHF.L.U32 R0, R0, 0x1f, RZ ;  /* 0x0000001f00007819 */ /* 0x000fc800000006ff */
[----:B------:R-:W1:Y:S01]  /*f2b0*/  SYNCS.PHASECHK.TRANS64.TRYWAIT P0, [UR38+0x2a840], R0 ;  /* 0x02a84000ff0075a7 */ /* 0x000e620008000166 */
[----:B---3--:R-:W-:-:S04]  /*f2c0*/  LOP3.LUT R2, R6, 0x7f, RZ, 0xc0, !PT ;  /* 0x0000007f06027812 */ /* 0x008fc800078ec0ff */
[----:B------:R-:W-:Y:S01]  /*f2d0*/  ISETP.NE.AND P1, PT, R2, RZ, PT ;  /* 0x000000ff0200720c */ /* 0x000fe20003f25270 */
[----:B-1----:R-:W-:-:S12]  /*f2e0*/  @!P0 BRA `(.L_x_1005) ;  /* 0x0000003400608947 */ /* 0x002fd80003800000 */
.L_x_1085:
[----:B------:R-:W-:Y:S05]  /*f2f0*/  @P1 BRA `(.L_x_1006) ;  /* 0x0000000000181947 */ /* 0x000fea0003800000 */
[----:B------:R-:W2:Y:S01]  /*f300*/  S2R R2, SR_TID.X ;  /* 0x0000000000027919 */ /* 0x000ea20000002100 */
[----:B-1----:R-:W-:-:S04]  /*f310*/  IMAD.MOV.U32 R0, RZ, RZ, 0x9000 ;  /* 0x00009000ff007424 */ /* 0x002fc800078e00ff */
[----:B------:R3:W-:Y:S01]  /*f320*/  SYNCS.ARRIVE.TRANS64 RZ, [UR38+0x2a830], R0 ;  /* 0x02a83000ffff79a7 */ /* 0x0007e20008000026 */
[----:B--2---:R-:W-:-:S13]  /*f330*/  LOP3.LUT P0, RZ, R2, 0x1f, RZ, 0xc0, !PT ;  /* 0x0000001f02ff7812 */ /* 0x004fda000780c0ff */
[----:B---3--:R-:W-:Y:S05]  /*f340*/  @!P0 BRA `(.L_x_1006) ;  /* 0x0000000000048947 */ /* 0x008fea0003800000 */
[----:B------:R-:W-:Y:S01]  /*f350*/  BPT.TRAP 0x1 ;  /* 0x000000040000795c */ /* 0x000fe20000300000 */
.L_x_1006:
        /* <DEDUP_REMOVED lines=10> */
[----:B------:R-:W-:Y:S02]  /*f400*/  UIMAD UR11, UR11, 0x60, URZ ;  /* 0x000000600b0b78a4 */ /* 0x000fe4000f8e023f */
        /* <DEDUP_REMOVED lines=13> */
[----:B------:R-:W-:Y:S01]  /*f4e0*/  UMOV UR21, UR13 ;  /* 0x0000000d00157c82 */ /* 0x000fe20008000000 */
[----:B------:R3:W-:Y:S01]  /*f4f0*/  UTMALDG.4D [UR8], [UR4], desc[UR6] ;  /* 0x00000608040075b4 */ /* 0x0007e20008019000 */
[----:B------:R-:W-:Y:S01]  /*f500*/  UMOV UR19, UR11 ;  /* 0x0000000b00137c82 */ /* 0x000fe20008000000 */
[----:B------:R-:W-:Y:S01]  /*f510*/  @P0 LOP3.LUT R17, R17, 0x2, RZ, 0xfc, !PT ;  /* 0x0000000211110812 */ /* 0x000fe200078efcff */
[----:B------:R3:W-:Y:S01]  /*f520*/  UTMALDG.4D [UR24], [UR4], desc[UR6] ;  /* 0x00000618040075b4 */ /* 0x0007e20008019000 */
[----:B------:R3:W-:Y:S02]  /*f530*/  UTMALDG.4D [UR16], [UR4], desc[UR6] ;  /* 0x00000610040075b4 */ /* 0x0007e40008019000 */
[----:B---3--:R-:W-:-:S03]  /*f540*/  NOP ;  /* 0x0000000000007918 */ /* 0x008fc60000000000 */
.L_x_1002:
        /* <DEDUP_REMOVED lines=11> */
[----:B-1----:R-:W1:Y:S01]  /*f600*/  LDC.64 R2, c[0x4][R2] ;  /* 0x0100000002027b82 */ /* 0x002e620000000a00 */
        /* <DEDUP_REMOVED lines=9> */
[----:B-12---:R-:W-:Y:S05]  /*f6a0*/  CALL.ABS.NOINC R2 ;  /* 0x0000000002007343 */ /* 0x006fea0003c00000 */
.L_x_1007:
[----:B------:R-:W0:Y:S01]  /*f6b0*/  S2R R4, SR_CTAID.Z ;  /* 0x0000000000047919 */ /* 0x000e220000002700 */
[----:B------:R-:W3:Y:S01]  /*f6c0*/  LDC R8, c[0x0][0x448] ;  /* 0x00011200ff087b82 */ /* 0x000ee20000000800 */
[----:B------:R-:W-:Y:S01]  /*f6d0*/  USHF.R.S32.HI UR4, URZ, 0x1f, UR36 ;  /* 0x0000001f3f047899 */ /* 0x000fe20008011424 */
[----:B------:R-:W4:Y:S01]  /*f6e0*/  S2R R11, SR_TID.X ;  /* 0x00000000000b7919 */ /* 0x000f220000002100 */
[----:B------:R-:W-:Y:S02]  /*f6f0*/  ULDC.64 UR8, c[0x0][0x2d8] ;  /* 0x0000b60000087ab9 */ /* 0x000fe40000000a00 */
[----:B------:R-:W-:-:S03]  /*f700*/  UIMAD UR6, UR4, UR8, URZ ;  /* 0x00000008040672a4 */ /* 0x000fc6000f8e023f */
[----:B-1----:R-:W2:Y:S01]  /*f710*/  LDC.64 R2, c[0x0][0x2e0] ;  /* 0x0000b800ff027b82 */ /* 0x002ea20000000a00 */
[----:B------:R-:W-:Y:S02]  /*f720*/  UIMAD.WIDE.U32 UR4, UR36, UR8, URZ ;  /* 0x00000008240472a5 */ /* 0x000fe4000f8e003f */
[----:B------:R-:W-:-:S04]  /*f730*/  UIMAD UR6, UR36, UR9, UR6 ;  /* 0x00000009240672a4 */ /* 0x000fc8000f8e0206 */
[----:B------:R-:W-:Y:S01]  /*f740*/  UIADD3 UR5, UR5, UR6, URZ ;  /* 0x0000000605057290 */ /* 0x000fe2000fffe03f */
[----:B---3--:R-:W-:Y:S02]  /*f750*/  ISETP.NE.AND P0, PT, R8, 0x1, PT ;  /* 0x000000010800780c */ /* 0x008fe40003f05270 */
[----:B0-----:R-:W-:Y:S02]  /*f760*/  SHF.R.S32.HI R5, RZ, 0x1f, R4 ;  /* 0x0000001fff057819 */ /* 0x001fe40000011404 */
[----:B----4-:R-:W-:-:S03]  /*f770*/  LOP3.LUT R9, R11, 0x7f, RZ, 0xc0, !PT ;  /* 0x0000007f0b097812 */ /* 0x010fc600078ec0ff */
[-C--:B--2---:R-:W-:Y:S02]  /*f780*/  IMAD R0, R5, R2.reuse, RZ ;  /* 0x0000000205007224 */ /* 0x084fe400078e02ff */
[----:B------:R-:W-:Y:S02]  /*f790*/  IMAD.SHL.U32 R7, R11, 0x10, RZ ;  /* 0x000000100b077824 */ /* 0x000fe400078e00ff */
[C---:B------:R-:W-:Y:S02]  /*f7a0*/  IMAD R5, R4.reuse, R3, R0 ;  /* 0x0000000304057224 */ /* 0x040fe400078e0200 */
[----:B------:R-:W-:Y:S01]  /*f7b0*/  IMAD.WIDE.U32 R2, R4, R2, UR4 ;  /* 0x0000000404027e25 */ /* 0x000fe2000f8e0002 */
[----:B------:R-:W0:Y:S01]  /*f7c0*/  @P0 LDC R0, c[0x0][0x450] ;  /* 0x00011400ff000b82 */ /* 0x000e220000000800 */
[----:B------:R-:W-:Y:S01]  /*f7d0*/  SHF.R.U32.HI R4, RZ, 0x3, R9 ;  /* 0x00000003ff047819 */ /* 0x000fe20000011609 */
[----:B------:R-:W-:Y:S01]  /*f7e0*/  ULDC.64 UR4, c[0x0][0x2d0] ;  /* 0x0000b40000047ab9 */ /* 0x000fe20000000a00 */
[----:B------:R-:W-:-:S02]  /*f7f0*/  IMAD.IADD R3, R3, 0x1, R5 ;  /* 0x0000000103037824 */ /* 0x000fc400078e0205 */
[----:B------:R-:W-:-:S03]  /*f800*/  LOP3.LUT R6, R4, 0x70, R7, 0xf8, !PT ;  /* 0x0000007004067812 */ /* 0x000fc600078ef807 */
[----:B------:R-:W1:Y:S02]  /*f810*/  @P0 LDC R5, c[0x0][0x44c] ;  /* 0x00011300ff050b82 */ /* 0x000e640000000800 */
[----:B------:R-:W-:-:S04]  /*f820*/  VIADD R6, R6, UR42 ;  /* 0x0000002a06067c36 */ /* 0x000fc80008000000 */
[----:B-1----:R-:W-:-:S04]  /*f830*/  @P0 IMAD.HI.U32 R7, R6, R5, RZ ;  /* 0x0000000506070227 */ /* 0x002fc800078e00ff */
[----:B------:R-:W-:Y:S01]  /*f840*/  IMAD.MOV.U32 R5, RZ, RZ, R6 ;  /* 0x000000ffff057224 */ /* 0x000fe200078e0006 */
[----:B0-----:R-:W-:-:S05]  /*f850*/  @P0 SHF.R.U32.HI R5, RZ, R0, R7 ;  /* 0x00000000ff050219 */ /* 0x001fca0000011607 */
[----:B------:R-:W-:Y:S02]  /*f860*/  IMAD.MOV R7, RZ, RZ, -R5 ;  /* 0x000000ffff077224 */ /* 0x000fe400078e0a05 */
[----:B------:R-:W-:-:S04]  /*f870*/  IMAD.WIDE.U32 R2, R5, UR4, R2 ;  /* 0x0000000405027c25 */ /* 0x000fc8000f8e0002 */
[----:B------:R-:W-:Y:S01]  /*f880*/  IMAD R0, R8, R7, R6 ;  /* 0x0000000708007224 */ /* 0x000fe200078e0206 */
[----:B------:R-:W-:Y:S01]  /*f890*/  SHF.R.S32.HI R6, RZ, 0x1f, R5 ;  /* 0x0000001fff067819 */ /* 0x000fe20000011405 */
[----:B------:R-:W-:-:S04]  /*f8a0*/  IMAD.SHL.U32 R7, R9, 0x8, RZ ;  /* 0x0000000809077824 */ /* 0x000fc800078e00ff */
        /* <DEDUP_REMOVED lines=8> */
[----:B------:R-:W-:Y:S02]  /*f930*/  ULDC.64 UR4, c[0x0][0x280] ;  /* 0x0000a00000047ab9 */ /* 0x000fe40000000a00 */
[----:B------:R-:W-:Y:S01]  /*f940*/  LEA R0, P0, R2, UR4, 0x1 ;  /* 0x0000000402007c11 */ /* 0x000fe2000f8008ff */
[----:B------:R-:W-:Y:S01]  /*f950*/  IMAD.IADD R3, R3, 0x1, R5 ;  /* 0x0000000103037824 */ /* 0x000fe200078e0205 */
[----:B------:R-:W-:-:S04]  /*f960*/  ULDC UR4, c[0x0][0x2b8] ;  /* 0x0000ae0000047ab9 */ /* 0x000fc80000000800 */
        /* <DEDUP_REMOVED lines=14> */
[----:B------:R-:W-:Y:S01]  /*fa50*/  SHFL.IDX PT, R2, R6, RZ, 0x181f ;  /* 0x00181fff06027589 */ /* 0x000fe200000e0000 */
[----:B------:R-:W-:Y:S01]  /*fa60*/  ULDC UR4, c[0x0][0x288] ;  /* 0x0000a20000047ab9 */ /* 0x000fe20000000800 */
[----:B------:R-:W-:Y:S02]  /*fa70*/  VIADD R4, R4, UR42 ;  /* 0x0000002a04047c36 */ /* 0x000fe40008000000 */
[----:B------:R-:W0:Y:S01]  /*fa80*/  SHFL.IDX PT, R3, R0, RZ, 0x181f ;  /* 0x00181fff00037589 */ /* 0x000e2200000e0000 */
[----:B------:R-:W-:Y:S02]  /*fa90*/  IMAD R5, R8, UR4, RZ ;  /* 0x0000000408057c24 */ /* 0x000fe4000f8e02ff */
[C---:B------:R-:W-:Y:S01]  /*faa0*/  VIADD R8, R4.reuse, 0x10 ;  /* 0x0000001004087836 */ /* 0x040fe20000000000 */
[----:B------:R-:W-:Y:S02]  /*fab0*/  SHFL.IDX PT, R14, R0, 0x1, 0x181f ;  /* 0x00381f00000e7f89 */ /* 0x000fe400000e0000 */
[----:B------:R-:W-:-:S13]  /*fac0*/  ISETP.GE.AND P3, PT, R4, R5, PT ;  /* 0x000000050400720c */ /* 0x000fda0003f66270 */
[----:B------:R-:W-:Y:S02]  /*fad0*/  @!P3 LEA R21, R7, UR38, 0x1 ;  /* 0x000000260715bc11 */ /* 0x000fe4000f8e08ff */
[----:B0-----:R-:W-:-:S04]  /*fae0*/  LOP3.LUT R3, R3, R2, RZ, 0x3c, !PT ;  /* 0x0000000203037212 */ /* 0x001fc800078e3cff */
[----:B------:R-:W-:-:S04]  /*faf0*/  LOP3.LUT R2, R3, R2, RZ, 0x3c, !PT ;  /* 0x0000000203027212 */ /* 0x000fc800078e3cff */
[----:B------:R-:W-:-:S03]  /*fb00*/  LOP3.LUT R3, R3, R2, RZ, 0x3c, !PT ;  /* 0x0000000203037212 */ /* 0x000fc600078e3cff */
[----:B------:R-:W-:-:S05]  /*fb10*/  @!P3 IMAD.WIDE.U32 R2, R10, 0x2, R2 ;  /* 0x000000020a02b825 */ /* 0x000fca00078e0002 */
[----:B------:R-:W-:Y:S04]  /*fb20*/  @!P3 LDGSTS.E.BYPASS.LTC128B.128 [R21+0xc400], desc[UR60][R2.64], !P2 ;  /* 0x0c4000000215bfae */ /* 0x000fe8000d101d7c */
[----:B------:R-:W-:Y:S04]  /*fb30*/  @!P3 LDGSTS.E.BYPASS.LTC128B.128 [R21+0x10400], desc[UR60][R2.64+0x80], !P0 ;  /* 0x104000800215bfae */ /* 0x000fe8000c101d7c */
[----:B------:R0:W-:Y:S01]  /*fb40*/  @!P3 LDGSTS.E.BYPASS.LTC128B.128 [R21+0x14400], desc[UR60][R2.64+0x100], !P1 ;  /* 0x144001000215bfae */ /* 0x0001e2000c901d7c */
[----:B------:R-:W-:-:S03]  /*fb50*/  ISETP.GE.AND P3, PT, R8, R5, PT ;  /* 0x000000050800720c */ /* 0x000fc60003f66270 */
[----:B------:R-:W1:Y:S01]  /*fb60*/  SHFL.IDX PT, R8, R6, 0x1, 0x181f ;  /* 0x00381f0006087f89 */ /* 0x000e6200000e0000 */
[----:B0-----:R-:W-:-:S09]  /*fb70*/  VIADD R2, R4, 0x20 ;  /* 0x0000002004027836 */ /* 0x001fd20000000000 */
[----:B------:R-:W-:Y:S01]  /*fb80*/  @!P3 LEA R20, R7, UR38, 0x1 ;  /* 0x000000260714bc11 */ /* 0x000fe2000f8e08ff */
[----:B-1----:R-:W-:Y:S02]  /*fb90*/  IMAD.MOV.U32 R9, RZ, RZ, R8 ;  /* 0x000000ffff097224 */ /* 0x002fe400078e0008 */
[----:B------:R-:W-:Y:S02]  /*fba0*/  IMAD.MOV.U32 R8, RZ, RZ, R14 ;  /* 0x000000ffff087224 */ /* 0x000fe400078e000e */
[----:B------:R-:W-:Y:S02]  /*fbb0*/  SHFL.IDX PT, R14, R0, 0x2, 0x181f ;  /* 0x00581f00000e7f89 */ /* 0x000fe400000e0000 */
        /* <DEDUP_REMOVED lines=49> */
[----:B------:R-:W1:Y:S04]  /*fed0*/  SHFL.IDX PT, R2, R6, 0x6, 0x181f ;  /* 0x00d81f0006027f89 */ /* 0x000e6800000e0000 */
[----:B0-----:R0:W2:Y:S06]  /*fee0*/  SHFL.IDX PT, R8, R6, 0x7, 0x181f ;  /* 0x00f81f0006087f89 */ /* 0x0010ac00000e0000 */
[----:B------:R-:W-:Y:S01]  /*fef0*/  @!P3 LEA R21, R7, UR38, 0x1 ;  /* 0x000000260715bc11 */ /* 0x000fe2000f8e08ff */
[----:B-1----:R-:W-:-:S02]  /*ff00*/  IMAD.MOV.U32 R3, RZ, RZ, R2 ;  /* 0x000000ffff037224 */ /* 0x002fc400078e0002 */
[----:B------:R-:W-:Y:S02]  /*ff10*/  IMAD.MOV.U32 R2, RZ, RZ, R14 ;  /* 0x000000ffff027224 */ /* 0x000fe400078e000e */
[----:B------:R0:W1:Y:S02]  /*ff20*/  SHFL.IDX PT, R14, R0, 0x7, 0x181f ;  /* 0x00f81f00000e7f89 */ /* 0x00006400000e0000 */
[----:B------:R-:W-:-:S05]  /*ff30*/  @!P3 IMAD.WIDE.U32 R2, R10, 0x2, R2 ;  /* 0x000000020a02b825 */ /* 0x000fca00078e0002 */
[----:B------:R0:W-:Y:S04]  /*ff40*/  @!P3 LDGSTS.E.BYPASS.LTC128B.128 [R21+0xf400], desc[UR60][R2.64], !P2 ;  /* 0x0f4000000215bfae */ /* 0x0001e8000d101d7c */
[----:B------:R0:W-:Y:S04]  /*ff50*/  @!P3 LDGSTS.E.BYPASS.LTC128B.128 [R21+0x13400], desc[UR60][R2.64+0x80], !P0 ;  /* 0x134000800215bfae */ /* 0x0001e8000c101d7c */
[----:B--2---:R0:W-:Y:S02]  /*ff60*/  @!P3 LDGSTS.E.BYPASS.LTC128B.128 [R21+0x17400], desc[UR60][R2.64+0x100], !P1 ;  /* 0x174001000215bfae */ /* 0x0041e4000c901d7c */
.L_x_1102:
[----:B------:R-:W-:Y:S01]  /*ff70*/  VIADD R4, R4, 0x70 ;  /* 0x0000007004047836 */ /* 0x000fe20000000000 */
[----:B------:R-:W-:Y:S01]  /*ff80*/  BSSY B0, `(.L_x_1009) ;  /* 0x000000d000007945 */ /* 0x000fe20003800000 */
[----:B01----:R-:W-:Y:S02]  /*ff90*/  IMAD.MOV.U32 R2, RZ, RZ, R14 ;  /* 0x000000ffff027224 */ /* 0x003fe400078e000e */
[----:B------:R-:W-:Y:S01]  /*ffa0*/  IMAD.MOV.U32 R3, RZ, RZ, R8 ;  /* 0x000000ffff037224 */ /* 0x000fe200078e0008 */
[----:B------:R-:W-:-:S13]  /*ffb0*/  ISETP.GE.AND P3, PT, R4, R5, PT ;  /* 0x000000050400720c */ /* 0x000fda0003f66270 */
        /* <DEDUP_REMOVED lines=9> */
.L_x_1010:
[----:B------:R-:W-:Y:S05]  /*10050*/  BSYNC B0 ;  /* 0x0000000000007941 */ /* 0x000fea0003800000 */
.L_x_1009:
        /* <DEDUP_REMOVED lines=13> */
.L_x_1103:
[----:B------:R-:W-:Y:S02]  /*10130*/  IMAD.MOV.U32 R9, RZ, RZ, 0x1 ;  /* 0x00000001ff097424 */ /* 0x000fe400078e00ff */
[----:B-1----:R-:W-:Y:S01]  /*10140*/  IMAD.MOV.U32 R0, RZ, RZ, RZ ;  /* 0x000000ffff007224 */ /* 0x002fe200078e00ff */
[----:B------:R-:W-:Y:S06]  /*10150*/  @!P1 BRA `(.L_x_1012) ;  /* 0x0000001800ec9947 */ /* 0x000fec0003800000 */
[----:B------:R-:W2:Y:S04]  /*10160*/  LDL.LU R2, [R1+0xc] ;  /* 0x00000c0001027983 */ /* 0x000ea80000300800 */
[----:B------:R-:W3:Y:S04]  /*10170*/  LDL.LU R4, [R1+0x8] ;  /* 0x0000080001047983 */ /* 0x000ee80000300800 */
[----:B------:R-:W4:Y:S01]  /*10180*/  LDL.LU R3, [R1+0x4] ;  /* 0x0000040001037983 */ /* 0x000f220000300800 */
[----:B------:R-:W-:Y:S01]  /*10190*/  UIADD3 UR4, UR41, 0x1, URZ ;  /* 0x0000000129047890 */ /* 0x000fe2000fffe03f */
[----:B------:R-:W-:-:S05]  /*101a0*/  IMAD.MOV.U32 R9, RZ, RZ, 0x1 ;  /* 0x00000001ff097424 */ /* 0x000fca00078e00ff */
[----:B--2---:R-:W-:Y:S01]  /*101b0*/  IMAD R2, R2, UR4, RZ ;  /* 0x0000000402027c24 */ /* 0x004fe2000f8e02ff */
[----:B------:R-:W-:-:S04]  /*101c0*/  ULOP3.LUT UR4, URZ, UR39, URZ, 0x33, !UPT ;  /* 0x000000273f047292 */ /* 0x000fc8000f8e333f */
[----:B------:R-:W-:Y:S02]  /*101d0*/  LOP3.LUT R2, RZ, R2, RZ, 0x33, !PT ;  /* 0x00000002ff027212 */ /* 0x000fe400078e33ff */
[----:B----4-:R-:W-:Y:S02]  /*101e0*/  LOP3.LUT R3, RZ, R3, RZ, 0x33, !PT ;  /* 0x00000003ff037212 */ /* 0x010fe400078e33ff */
[----:B---3--:R-:W-:Y:S01]  /*101f0*/  VIADDMNMX R2, R2, -R4, UR4, !PT ;  /* 0x0000000402027e46 */ /* 0x008fe2000f800904 */
[----:B------:R-:W-:Y:S01]  /*10200*/  ULOP3.LUT UR4, URZ, UR40, URZ, 0x33, !UPT ;  /* 0x000000283f047292 */ /* 0x000fe2000f8e333f */
[----:B------:R-:W1:Y:S05]  /*10210*/  S2R R4, SR_TID.X ;  /* 0x0000000000047919 */ /* 0x000e6a0000002100 */
[----:B------:R-:W-:-:S04]  /*10220*/  VIMNMX R2, R2, UR4, !PT ;  /* 0x0000000402027c48 */ /* 0x000fc8000ffe0100 */
[----:B------:R-:W-:-:S05]  /*10230*/  VIADDMNMX R3, R2, 0x2, R3, !PT ;  /* 0x0000000202037846 */ /* 0x000fca0007800103 */
[----:B------:R-:W-:-:S05]  /*10240*/  VIADD R5, R3, 0xfffffffe ;  /* 0xfffffffe03057836 */ /* 0x000fca0000000000 */
[-C--:B------:R-:W-:Y:S02]  /*10250*/  ISETP.NE.AND P0, PT, R5, R2.reuse, PT ;  /* 0x000000020500720c */ /* 0x080fe40003f05270 */
[----:B------:R-:W-:-:S05]  /*10260*/  LOP3.LUT R2, RZ, R2, RZ, 0x33, !PT ;  /* 0x00000002ff027212 */ /* 0x000fca00078e33ff */
[----:B------:R-:W-:-:S05]  /*10270*/  IMAD.IADD R2, R3, 0x1, R2 ;  /* 0x0000000103027824 */ /* 0x000fca00078e0202 */
[----:B0-----:R-:W-:Y:S02]  /*10280*/  LOP3.LUT R11, R2, 0x1, RZ, 0xc0, !PT ;  /* 0x00000001020b7812 */ /* 0x001fe400078ec0ff */
[----:B-1----:R-:W-:Y:S01]  /*10290*/  LOP3.LUT R10, R4, 0x1f, RZ, 0xc0, !PT ;  /* 0x0000001f040a7812 */ /* 0x002fe200078ec0ff */
[----:B------:R-:W-:Y:S01]  /*102a0*/  IMAD.MOV.U32 R4, RZ, RZ, R16 ;  /* 0x000000ffff047224 */ /* 0x000fe200078e0010 */
[----:B------:R-:W-:Y:S06]  /*102b0*/  @!P0 BRA `(.L_x_1013) ;  /* 0x00000010006c8947 */ /* 0x000fec0003800000 */
[----:B------:R-:W-:Y:S01]  /*102c0*/  BSSY B0, `(.L_x_1013) ;  /* 0x000011a000007945 */ /* 0x000fe20003800000 */
[----:B------:R-:W-:Y:S02]  /*102d0*/  IMAD.IADD R7, R2, 0x1, -R11 ;  /* 0x0000000102077824 */ /* 0x000fe400078e0a0b */
[----:B------:R-:W-:Y:S02]  /*102e0*/  IMAD.MOV.U32 R8, RZ, RZ, 0x1 ;  /* 0x00000001ff087424 */ /* 0x000fe400078e00ff */
[----:B------:R-:W-:-:S07]  /*102f0*/  IMAD.MOV.U32 R4, RZ, RZ, R16 ;  /* 0x000000ffff047224 */ /* 0x000fce00078e0010 */
.L_x_1046:
        /* <DEDUP_REMOVED lines=27> */
.L_x_1016:
[----:B------:R-:W1:Y:S01]  /*104b0*/  S2R R2, SR_TID.X ;  /* 0x0000000000027919 */ /* 0x000e620000002100 */
[----:B------:R-:W-:Y:S01]  /*104c0*/  BSSY B2, `(.L_x_1017) ;  /* 0x0000006000027945 */ /* 0x000fe20003800000 */
[----:B-1----:R-:W-:Y:S02]  /*104d0*/  LOP3.LUT R3, R2, 0x7f, RZ, 0xc0, !PT ;  /* 0x0000007f02037812 */ /* 0x002fe400078ec0ff */
[----:B------:R-:W-:Y:S02]  /*104e0*/  SHF.L.U32 R2, R8, 0x1f, RZ ;  /* 0x0000001f08027819 */ /* 0x000fe400000006ff */
[----:B------:R-:W-:Y:S02]  /*104f0*/  ISETP.NE.AND P2, PT, R3, RZ, PT ;  /* 0x000000ff0300720c */ /* 0x000fe40003f45270 */
[----:B------:R-:W1:Y:S02]  /*10500*/  SYNCS.PHASECHK.TRANS64.TRYWAIT P0, [UR38+0x2a848], R2 ;  /* 0x02a84802ff0075a7 */ /* 0x000e640008000166 */
[----:B-1----:R-:W-:Y:S09]  /*10510*/  @!P0 BRA `(.L_x_1018) ;  /* 0x0000002c00b08947 */ /* 0x002ff20003800000 */
.L_x_1104:
[----:B------:R-:W-:Y:S05]  /*10520*/  BSYNC B2 ;  /* 0x0000000000027941 */ /* 0x000fea0003800000 */
.L_x_1017:
[----:B------:R-:W-:Y:S04]  /*10530*/  BSSY B2, `(.L_x_1019) ;  /* 0x0000007000027945 */ /* 0x000fe80003800000 */
[----:B------:R-:W-:Y:S05]  /*10540*/  @P2 BRA `(.L_x_1020) ;  /* 0x0000000000142947 */ /* 0x000fea0003800000 */
[----:B------:R-:W-:Y:S01]  /*10550*/  ISETP.NE.AND P0, PT, R10, RZ, PT ;  /* 0x000000ff0a00720c */ /* 0x000fe20003f05270 */
[----:B-1----:R-:W-:-:S04]  /*10560*/  IMAD.MOV.U32 R3, RZ, RZ, 0x9000 ;  /* 0x00009000ff037424 */ /* 0x002fc800078e00ff */
[----:B------:R2:W-:Y:S08]  /*10570*/  SYNCS.ARRIVE.TRANS64 RZ, [UR38+0x2a838], R3 ;  /* 0x02a83803ffff79a7 */ /* 0x0005f00008000026 */
[----:B--2---:R-:W-:Y:S05]  /*10580*/  @!P0 BRA `(.L_x_1020) ;  /* 0x0000000000048947 */ /* 0x004fea0003800000 */
[----:B------:R-:W-:Y:S01]  /*10590*/  BPT.TRAP 0x1 ;  /* 0x000000040000795c */ /* 0x000fe20000300000 */
.L_x_1020:
[----:B------:R-:W-:Y:S05]  /*105a0*/  BSYNC B2 ;  /* 0x0000000000027941 */ /* 0x000fea0003800000 */
.L_x_1019:
[----:B0-----:R-:W-:Y:S01]  /*105b0*/  IMAD.MOV.U32 R5, RZ, RZ, RZ ;  /* 0x000000ffff057224 */ /* 0x001fe200078e00ff */
[----:B------:R-:W-:Y:S01]  /*105c0*/  ULDC.64 UR4, c[0x0][0x198] ;  /* 0x0000660000047ab9 */ /* 0x000fe20000000a00 */
[----:B------:R-:W-:Y:S01]  /*105d0*/  PLOP3.LUT P0, PT, PT, PT, PT, 0x80, 0x0 ;  /* 0x000000000000781c */ /* 0x000fe20003f0f070 */
[----:B------:R-:W-:Y:S01]  /*105e0*/  UIADD3 UR4, UP0, UR4, 0x370, URZ ;  /* 0x0000037004047890 */ /* 0x000fe2000ff1e03f */
[----:B-1----:R-:W-:Y:S01]  /*105f0*/  IMAD R3, R9, 0x60, RZ ;  /* 0x0000006009037824 */ /* 0x002fe200078e02ff */
[----:B------:R-:W-:Y:S01]  /*10600*/  R2UR UR34, R5 ;  /* 0x00000000052272ca */ /* 0x000fe200000e0000 */
[----:B------:R-:W-:Y:S02]  /*10610*/  UIADD3 UR32, UR38, 0x21400, URZ ;  /* 0x0002140026207890 */ /* 0x000fe4000fffe03f */
[----:B------:R-:W-:Y:S02]  /*10620*/  UIADD3 UR33, UR38, 0x2a838, URZ ;  /* 0x0002a83826217890 */ /* 0x000fe4000fffe03f */
[----:B------:R-:W-:Y:S01]  /*10630*/  UIADD3.X UR5, URZ, UR5, URZ, UP0, !UPT ;  /* 0x000000053f057290 */ /* 0x000fe200087fe43f */
[----:B------:R-:W-:Y:S01]  /*10640*/  UMOV UR6, 0x0 ;  /* 0x0000000000067882 */ /* 0x000fe20000000000 */
[----:B------:R-:W-:-:S10]  /*10650*/  UMOV UR7, 0x14f00000 ;  /* 0x14f0000000077882 */ /* 0x000fd40000000000 */
.L_x_1021:
        /* <DEDUP_REMOVED lines=13> */
.L_x_1022:
        /* <DEDUP_REMOVED lines=14> */
.L_x_1023:
        /* <DEDUP_REMOVED lines=12> */
.L_x_1105:
[----:B------:R-:W-:Y:S05]  /*108d0*/  BSYNC B2 ;  /* 0x0000000000027941 */ /* 0x000fea0003800000 */
.L_x_1024:
        /* <DEDUP_REMOVED lines=9> */
.L_x_1027:
[----:B------:R-:W-:Y:S05]  /*10970*/  BSYNC B2 ;  /* 0x0000000000027941 */ /* 0x000fea0003800000 */
.L_x_1026:
[----:B------:R-:W-:Y:S01]  /*10980*/  R2UR UR6, R2 ;  /* 0x00000000020672ca */ /* 0x000fe200000e0000 */
[----:B------:R-:W-:Y:S01]  /*10990*/  ULDC.64 UR4, c[0x0][0x198] ;  /* 0x0000660000047ab9 */ /* 0x000fe20000000a00 */
[----:B------:R-:W-:Y:S01]  /*109a0*/  R2UR UR7, R3 ;  /* 0x00000000030772ca */ /* 0x000fe200000e0000 */
[----:B------:R-:W-:Y:S01]  /*109b0*/  UIADD3 UR4, UP0, UR4, 0x470, URZ ;  /* 0x0000047004047890 */ /* 0x000fe2000ff1e03f */
[----:B------:R-:W-:Y:S01]  /*109c0*/  R2UR UR10, R5 ;  /* 0x00000000050a72ca */ /* 0x000fe200000e0000 */
[----:B------:R-:W-:Y:S01]  /*109d0*/  IMAD R5, R18, 0x60, RZ ;  /* 0x0000006012057824 */ /* 0x000fe200078e02ff */
[----:B------:R-:W-:Y:S01]  /*109e0*/  PLOP3.LUT P0, PT, PT, PT, PT, 0x80, 0x0 ;  /* 0x000000000000781c */ /* 0x000fe20003f0f070 */
[----:B------:R-:W-:Y:S02]  /*109f0*/  UIADD3 UR8, UR38, 0x400, URZ ;  /* 0x0000040026087890 */ /* 0x000fe4000fffe03f */
[----:B------:R-:W-:Y:S02]  /*10a00*/  UIADD3 UR9, UR38, 0x2a850, URZ ;  /* 0x0002a85026097890 */ /* 0x000fe4000fffe03f */
[----:B------:R-:W-:-:S12]  /*10a10*/  UIADD3.X UR5, URZ, UR5, URZ, UP0, !UPT ;  /* 0x000000053f057290 */ /* 0x000fd800087fe43f */
.L_x_1028:
        /* <DEDUP_REMOVED lines=13> */
.L_x_1029:
        /* <DEDUP_REMOVED lines=10> */
.L_x_1015:
[----:B------:R-:W-:Y:S05]  /*10b90*/  BSYNC B1 ;  /* 0x0000000000017941 */ /* 0x000fea0003800000 */
.L_x_1014:
[----:B------:R-:W-:Y:S01]  /*10ba0*/  LOP3.LUT P0, RZ, R17, 0x2, RZ, 0xc0, !PT ;  /* 0x0000000211ff7812 */ /* 0x000fe2000780c0ff */
[----:B------:R-:W-:Y:S01]  /*10bb0*/  BSSY B1, `(.L_x_1030) ;  /* 0x0000087000017945 */ /* 0x000fe20003800000 */
[----:B------:R-:W-:-:S11]  /*10bc0*/  LOP3.LUT R9, R8, 0x1, RZ, 0x3c, !PT ;  /* 0x0000000108097812 */ /* 0x000fd600078e3cff */
[----:B------:R-:W-:Y:S05]  /*10bd0*/  @!P0 BRA `(.L_x_1031) ;  /* 0x0000000800108947 */ /* 0x000fea0003800000 */
[----:B------:R-:W-:Y:S01]  /*10be0*/  LOP3.LUT P0, RZ, R17, 0x1, RZ, 0xc0, !PT ;  /* 0x0000000111ff7812 */ /* 0x000fe2000780c0ff */
[----:B------:R-:W-:-:S12]  /*10bf0*/  VIADD R12, R6, 0xffffffff ;  /* 0xffffffff060c7836 */ /* 0x000fd80000000000 */
        /* <DEDUP_REMOVED lines=20> */
.L_x_1032:
[----:B------:R-:W1:Y:S01]  /*10d40*/  S2R R2, SR_TID.X ;  /* 0x0000000000027919 */ /* 0x000e620000002100 */
[----:B------:R-:W-:Y:S01]  /*10d50*/  BSSY B2, `(.L_x_1033) ;  /* 0x0000006000027945 */ /* 0x000fe20003800000 */
[----:B-1----:R-:W-:Y:S02]  /*10d60*/  LOP3.LUT R3, R2, 0x7f, RZ, 0xc0, !PT ;  /* 0x0000007f02037812 */ /* 0x002fe400078ec0ff */
[----:B------:R-:W-:Y:S02]  /*10d70*/  SHF.L.U32 R2, R9, 0x1f, RZ ;  /* 0x0000001f09027819 */ /* 0x000fe400000006ff */
[----:B------:R-:W-:Y:S02]  /*10d80*/  ISETP.NE.AND P2, PT, R3, RZ, PT ;  /* 0x000000ff0300720c */ /* 0x000fe40003f45270 */
[----:B------:R-:W1:Y:S02]  /*10d90*/  SYNCS.PHASECHK.TRANS64.TRYWAIT P0, [UR38+0x2a840], R2 ;  /* 0x02a84002ff0075a7 */ /* 0x000e640008000166 */
[----:B-1----:R-:W-:Y:S09]  /*10da0*/  @!P0 BRA `(.L_x_1034) ;  /* 0x0000002400bc8947 */ /* 0x002ff20003800000 */
.L_x_1106:
[----:B------:R-:W-:Y:S05]  /*10db0*/  BSYNC B2 ;  /* 0x0000000000027941 */ /* 0x000fea0003800000 */
.L_x_1033:
[----:B------:R-:W-:Y:S04]  /*10dc0*/  BSSY B2, `(.L_x_1035) ;  /* 0x0000007000027945 */ /* 0x000fe80003800000 */
[----:B------:R-:W-:Y:S05]  /*10dd0*/  @P2 BRA `(.L_x_1036) ;  /* 0x0000000000142947 */ /* 0x000fea0003800000 */
[----:B------:R-:W-:Y:S01]  /*10de0*/  ISETP.NE.AND P0, PT, R10, RZ, PT ;  /* 0x000000ff0a00720c */ /* 0x000fe20003f05270 */
[----:B-1----:R-:W-:-:S04]  /*10df0*/  IMAD.MOV.U32 R2, RZ, RZ, 0x9000 ;  /* 0x00009000ff027424 */ /* 0x002fc800078e00ff */
[----:B------:R2:W-:Y:S08]  /*10e00*/  SYNCS.ARRIVE.TRANS64 RZ, [UR38+0x2a830], R2 ;  /* 0x02a83002ffff79a7 */ /* 0x0005f00008000026 */
[----:B--2---:R-:W-:Y:S05]  /*10e10*/  @!P0 BRA `(.L_x_1036) ;  /* 0x0000000000048947 */ /* 0x004fea0003800000 */
[----:B------:R-:W-:Y:S01]  /*10e20*/  BPT.TRAP 0x1 ;  /* 0x000000040000795c */ /* 0x000fe20000300000 */
.L_x_1036:
[----:B------:R-:W-:Y:S05]  /*10e30*/  BSYNC B2 ;  /* 0x0000000000027941 */ /* 0x000fea0003800000 */
.L_x_1035:
        /* <DEDUP_REMOVED lines=11> */
.L_x_1037:
        /* <DEDUP_REMOVED lines=14> */
.L_x_1038:
        /* <DEDUP_REMOVED lines=13> */
.L_x_1039:
        /* <DEDUP_REMOVED lines=12> */
.L_x_1107:
[----:B------:R-:W-:Y:S05]  /*11160*/  BSYNC B2 ;  /* 0x0000000000027941 */ /* 0x000fea0003800000 */
.L_x_1040:
        /* <DEDUP_REMOVED lines=9> */
.L_x_1043:
[----:B------:R-:W-:Y:S05]  /*11200*/  BSYNC B2 ;  /* 0x0000000000027941 */ /* 0x000fea0003800000 */
.L_x_1042:
        /* <DEDUP_REMOVED lines=10> */
.L_x_1044:
        /* <DEDUP_REMOVED lines=13> */
.L_x_1045:
        /* <DEDUP_REMOVED lines=10> */
.L_x_1031:
[----:B------:R-:W-:Y:S05]  /*11420*/  BSYNC B1 ;  /* 0x0000000000017941 */ /* 0x000fea0003800000 */
.L_x_1030:
[----:B------:R-:W-:Y:S02]  /*11430*/  VIADD R6, R6, 0xfffffffe ;  /* 0xfffffffe06067836 */ /* 0x000fe40000000000 */
[----:B------:R-:W-:Y:S01]  /*11440*/  IMAD.MOV.U32 R8, RZ, RZ, R9 ;  /* 0x000000ffff087224 */ /* 0x000fe200078e0009 */
[----:B------:R-:W-:Y:S06]  /*11450*/  @P1 BRA `(.L_x_1046) ;  /* 0xffffffec00a81947 */ /* 0x000fec000383ffff */
[----:B------:R-:W-:Y:S05]  /*11460*/  BSYNC B0 ;  /* 0x0000000000007941 */ /* 0x000fea0003800000 */
.L_x_1013:
        /* <DEDUP_REMOVED lines=18> */
[----:B------:R-:W-:Y:S02]  /*11590*/  IMAD R5, R19, UR5, R2 ;  /* 0x0000000513057c24 */ /* 0x000fe4000f8e0202 */
[----:B------:R-:W-:-:S04]  /*115a0*/  IMAD.MOV.U32 R2, RZ, RZ, R7 ;  /* 0x000000ffff027224 */ /* 0x000fc800078e0007 */
        /* <DEDUP_REMOVED lines=8> */
.L_x_1048:
[----:B------:R-:W1:Y:S01]  /*11630*/  S2R R2, SR_TID.X ;  /* 0x0000000000027919 */ /* 0x000e620000002100 */
[----:B------:R-:W-:Y:S01]  /*11640*/  BSSY B1, `(.L_x_1049) ;  /* 0x0000006000017945 */ /* 0x000fe20003800000 */
[----:B-1----:R-:W-:Y:S02]  /*11650*/  LOP3.LUT R3, R2, 0x7f, RZ, 0xc0, !PT ;  /* 0x0000007f02037812 */ /* 0x002fe400078ec0ff */
[----:B------:R-:W-:Y:S02]  /*11660*/  SHF.L.U32 R2, R9, 0x1f, RZ ;  /* 0x0000001f09027819 */ /* 0x000fe400000006ff */
[----:B------:R-:W-:Y:S02]  /*11670*/  ISETP.NE.AND P1, PT, R3, RZ, PT ;  /* 0x000000ff0300720c */ /* 0x000fe40003f25270 */
[----:B------:R-:W1:Y:S02]  /*11680*/  SYNCS.PHASECHK.TRANS64.TRYWAIT P0, [UR38+0x2a848], R2 ;  /* 0x02a84802ff0075a7 */ /* 0x000e640008000166 */
[----:B-1----:R-:W-:Y:S09]  /*11690*/  @!P0 BRA `(.L_x_1050) ;  /* 0x0000001c00b08947 */ /* 0x002ff20003800000 */
.L_x_1108:
[----:B------:R-:W-:Y:S05]  /*116a0*/  BSYNC B1 ;  /* 0x0000000000017941 */ /* 0x000fea0003800000 */
.L_x_1049:
[----:B------:R-:W-:Y:S04]  /*116b0*/  BSSY B1, `(.L_x_1051) ;  /* 0x0000007000017945 */ /* 0x000fe80003800000 */
[----:B------:R-:W-:Y:S05]  /*116c0*/  @P1 BRA `(.L_x_1052) ;  /* 0x0000000000141947 */ /* 0x000fea0003800000 */
[----:B------:R-:W-:Y:S01]  /*116d0*/  ISETP.NE.AND P0, PT, R10, RZ, PT ;  /* 0x000000ff0a00720c */ /* 0x000fe20003f05270 */
[----:B-1----:R-:W-:-:S04]  /*116e0*/  IMAD.MOV.U32 R3, RZ, RZ, 0x9000 ;  /* 0x00009000ff037424 */ /* 0x002fc800078e00ff */
[----:B------:R2:W-:Y:S08]  /*116f0*/  SYNCS.ARRIVE.TRANS64 RZ, [UR38+0x2a838], R3 ;  /* 0x02a83803ffff79a7 */ /* 0x0005f00008000026 */
[----:B--2---:R-:W-:Y:S05]  /*11700*/  @!P0 BRA `(.L_x_1052) ;  /* 0x0000000000048947 */ /* 0x004fea0003800000 */
[----:B------:R-:W-:Y:S01]  /*11710*/  BPT.TRAP 0x1 ;  /* 0x000000040000795c */ /* 0x000fe20000300000 */
.L_x_1052:
[----:B------:R-:W-:Y:S05]  /*11720*/  BSYNC B1 ;  /* 0x0000000000017941 */ /* 0x000fea0003800000 */
.L_x_1051:
        /* <DEDUP_REMOVED lines=11> */
.L_x_1053:
        /* <DEDUP_REMOVED lines=14> */
.L_x_1054:
        /* <DEDUP_REMOVED lines=13> */
.L_x_1055:
        /* <DEDUP_REMOVED lines=11> */
.L_x_1109:
[----:B------:R-:W-:Y:S05]  /*11a40*/  BSYNC B1 ;  /* 0x0000000000017941 */ /* 0x000fea0003800000 */
.L_x_1056:
        /* <DEDUP_REMOVED lines=9> */
.L_x_1059:
[----:B------:R-:W-:Y:S05]  /*11ae0*/  BSYNC B1 ;  /* 0x0000000000017941 */ /* 0x000fea0003800000 */
.L_x_1058:
        /* <DEDUP_REMOVED lines=10> */
.L_x_1060:
        /* <DEDUP_REMOVED lines=13> */
.L_x_1061:
        /* <DEDUP_REMOVED lines=10> */
.L_x_1047:
[----:B------:R-:W-:Y:S05]  /*11d00*/  BSYNC B0 ;  /* 0x0000000000007941 */ /* 0x000fea0003800000 */
.L_x_1012:
[----:B------:R-:W-:Y:S01]  /*11d10*/  LOP3.LUT P0, RZ, R17, 0x2, RZ, 0xc0, !PT ;  /* 0x0000000211ff7812 */ /* 0x000fe2000780c0ff */
[----:B------:R-:W-:-:S12]  /*11d20*/  BSSY B0, `(.L_x_1062) ;  /* 0x0000036000007945 */ /* 0x000fd80003800000 */
[----:B------:R-:W-:Y:S05]  /*11d30*/  @!P0 BRA `(.L_x_1063) ;  /* 0x0000000000d08947 */ /* 0x000fea0003800000 */
[----:B------:R-:W1:Y:S01]  /*11d40*/  S2R R2, SR_TID.X ;  /* 0x0000000000027919 */ /* 0x000e620000002100 */
[----:B------:R-:W-:Y:S01]  /*11d50*/  LEA R3, R0, UR38, 0x3 ;  /* 0x0000002600037c11 */ /* 0x000fe2000f8e18ff */
[----:B------:R-:W-:Y:S01]  /*11d60*/  BSSY B1, `(.L_x_1064) ;  /* 0x0000006000017945 */ /* 0x000fe20003800000 */
[----:B-1----:R-:W-:Y:S02]  /*11d70*/  LOP3.LUT R4, R2, 0x7f, RZ, 0xc0, !PT ;  /* 0x0000007f02047812 */ /* 0x002fe400078ec0ff */
[----:B------:R-:W-:Y:S02]  /*11d80*/  SHF.L.U32 R2, R9, 0x1f, RZ ;  /* 0x0000001f09027819 */ /* 0x000fe400000006ff */
[----:B------:R-:W-:Y:S02]  /*11d90*/  ISETP.NE.AND P1, PT, R4, RZ, PT ;  /* 0x000000ff0400720c */ /* 0x000fe40003f25270 */
[----:B------:R-:W1:Y:S02]  /*11da0*/  SYNCS.PHASECHK.TRANS64.TRYWAIT P0, [R3+URZ+0x2a860], R2 ;  /* 0x02a86002030075a7 */ /* 0x000e64000800017f */
[----:B-1----:R-:W-:Y:S09]  /*11db0*/  @!P0 BRA `(.L_x_1065) ;  /* 0x0000001800188947 */ /* 0x002ff20003800000 */
.L_x_1110:
[----:B------:R-:W-:Y:S05]  /*11dc0*/  BSYNC B1 ;  /* 0x0000000000017941 */ /* 0x000fea0003800000 */
.L_x_1064:
[----:B------:R-:W-:Y:S04]  /*11dd0*/  BSSY B1, `(.L_x_1066) ;  /* 0x0000008000017945 */ /* 0x000fe80003800000 */
[----:B------:R-:W-:Y:S05]  /*11de0*/  @P1 BRA `(.L_x_1067) ;  /* 0x0000000000181947 */ /* 0x000fea0003800000 */
[----:B------:R-:W2:Y:S01]  /*11df0*/  S2R R4, SR_TID.X ;  /* 0x0000000000047919 */ /* 0x000ea20000002100 */
[----:B-1----:R-:W-:-:S04]  /*11e00*/  IMAD.MOV.U32 R2, RZ, RZ, 0x6000 ;  /* 0x00006000ff027424 */ /* 0x002fc800078e00ff */
[----:B------:R3:W-:Y:S01]  /*11e10*/  SYNCS.ARRIVE.TRANS64 RZ, [R3+URZ+0x2a850], R2 ;  /* 0x02a8500203ff79a7 */ /* 0x0007e2000800003f */
[----:B--2---:R-:W-:-:S13]  /*11e20*/  LOP3.LUT P0, RZ, R4, 0x1f, RZ, 0xc0, !PT ;  /* 0x0000001f04ff7812 */ /* 0x004fda000780c0ff */
[----:B---3--:R-:W-:Y:S05]  /*11e30*/  @!P0 BRA `(.L_x_1067) ;  /* 0x0000000000048947 */ /* 0x008fea0003800000 */
[----:B------:R-:W-:Y:S01]  /*11e40*/  BPT.TRAP 0x1 ;  /* 0x000000040000795c */ /* 0x000fe20000300000 */
.L_x_1067:
[----:B------:R-:W-:Y:S05]  /*11e50*/  BSYNC B1 ;  /* 0x0000000000017941 */ /* 0x000fea0003800000 */
.L_x_1066:
[----:B------:R-:W-:Y:S01]  /*11e60*/  R2UR UR4, R0 ;  /* 0x00000000000472ca */ /* 0x000fe200000e0000 */
[----:B------:R-:W-:Y:S01]  /*11e70*/  ULDC.64 UR6, c[0x0][0x198] ;  /* 0x0000660000067ab9 */ /* 0x000fe20000000a00 */
[----:B------:R-:W-:Y:S01]  /*11e80*/  R2UR UR9, R3 ;  /* 0x00000000030972ca */ /* 0x000fe200000e0000 */
[----:B------:R-:W-:Y:S01]  /*11e90*/  UIADD3 UR6, UP0, UR6, 0x470, URZ ;  /* 0x0000047006067890 */ /* 0x000fe2000ff1e03f */
[----:B------:R-:W-:Y:S01]  /*11ea0*/  PLOP3.LUT P0, PT, PT, PT, PT, 0x80, 0x0 ;  /* 0x000000000000781c */ /* 0x000fe20003f0f070 */
[----:B------:R-:W-:Y:S01]  /*11eb0*/  IMAD R18, R18, 0x60, RZ ;  /* 0x0000006012127824 */ /* 0x000fe200078e02ff */
[----:B------:R-:W-:Y:S01]  /*11ec0*/  UMOV UR14, 0x0 ;  /* 0x00000000000e7882 */ /* 0x000fe20000000000 */
[----:B------:R-:W-:Y:S01]  /*11ed0*/  UIADD3.X UR7, URZ, UR7, URZ, UP0, !UPT ;  /* 0x000000073f077290 */ /* 0x000fe200087fe43f */
[----:B------:R-:W-:Y:S01]  /*11ee0*/  UMOV UR15, 0x14f00000 ;  /* 0x14f00000000f7882 */ /* 0x000fe20000000000 */
[----:B------:R-:W-:-:S04]  /*11ef0*/  UMOV UR10, URZ ;  /* 0x0000003f000a7c82 */ /* 0x000fc80008000000 */
[----:B------:R-:W-:Y:S02]  /*11f00*/  UIMAD UR4, UR4, 0x6000, UR38 ;  /* 0x00006000040478a4 */ /* 0x000fe4000f8e0226 */
[----:B------:R-:W-:Y:S02]  /*11f10*/  UIADD3 UR9, UR9, 0x2a850, URZ ;  /* 0x0002a85009097890 */ /* 0x000fe4000fffe03f */
[----:B------:R-:W-:-:S12]  /*11f20*/  UIADD3 UR8, UR4, 0x400, URZ ;  /* 0x0000040004087890 */ /* 0x000fd8000fffe03f */
.L_x_1068:
[----:B------:R-:W-:-:S13]  /*11f30*/  @P0 ELECT P1, URZ, PT ;  /* 0x00000000003f082f */ /* 0x000fda0003820000 */
[----:B------:R-:W-:Y:S01]  /*11f40*/  @P1 R2UR UR13, R16 ;  /* 0x00000000100d12ca */ /* 0x000fe200000e0000 */
[----:B------:R-:W-:Y:S01]  /*11f50*/  UMOV UR12, UR36 ;  /* 0x00000024000c7c82 */ /* 0x000fe20008000000 */
[----:B------:R-:W-:Y:S02]  /*11f60*/  @P1 R2UR UR11, R18 ;  /* 0x00000000120b12ca */ /* 0x000fe400000e0000 */
[----:B------:R-:W-:Y:S02]  /*11f70*/  @P1 PLOP3.LUT P0, PT, P1, PT, PT, 0x8, 0x0 ;  /* 0x000000000000181c */ /* 0x000fe40000f0e170 */
[----:B------:R-:W-:-:S09]  /*11f80*/  PLOP3.LUT P1, PT, PT, PT, PT, 0x8, 0x0 ;  /* 0x000000000000781c */ /* 0x000fd20003f2e170 */
[----:B------:R2:W-:Y:S02]  /*11f90*/  UTMALDG.4D [UR8], [UR6], desc[UR14] ;  /* 0x00000e08060075b4 */ /* 0x0005e40008019000 */
[----:B--2---:R-:W-:Y:S05]  /*11fa0*/  @P0 BRA.U.ANY `(.L_x_1068) ;  /* 0xfffffffd00e00947 */ /* 0x004fea000393ffff */
[----:B------:R-:W-:Y:S01]  /*11fb0*/  PLOP3.LUT P0, PT, PT, PT, PT, 0x80, 0x0 ;  /* 0x000000000000781c */ /* 0x000fe20003f0f070 */
[----:B------:R-:W-:Y:S01]  /*11fc0*/  UIADD3 UR8, UR4, 0x3400, URZ ;  /* 0x0000340004087890 */ /* 0x000fe2000fffe03f */
[----:B------:R-:W-:Y:S02]  /*11fd0*/  UMOV UR5, 0x14f00000 ;  /* 0x14f0000000057882 */ /* 0x000fe40000000000 */
[----:B------:R-:W-:Y:S01]  /*11fe0*/  UMOV UR4, 0x0 ;  /* 0x0000000000047882 */ /* 0x000fe20000000000 */
[----:B------:R-:W-:-:S08]  /*11ff0*/  UMOV UR10, 0x40 ;  /* 0x00000040000a7882 */ /* 0x000fd00000000000 */
.L_x_1069:
        /* <DEDUP_REMOVED lines=8> */
.L_x_1063:
[----:B------:R-:W-:Y:S05]  /*12080*/  BSYNC B0 ;  /* 0x0000000000007941 */ /* 0x000fea0003800000 */
.L_x_1062:
[----:B------:R-:W-:Y:S02]  /*12090*/  VIADD R0, R0, 0x1 ;  /* 0x0000000100007836 */ /* 0x000fe40000000000 */
[----:B-1----:R-:W-:-:S03]  /*120a0*/  IMAD.MOV.U32 R3, RZ, RZ, RZ ;  /* 0x000000ffff037224 */ /* 0x002fc600078e00ff */
[----:B------:R-:W-:-:S04]  /*120b0*/  ISETP.NE.AND P0, PT, R0, 0x2, PT ;  /* 0x000000020000780c */ /* 0x000fc80003f05270 */
[----:B------:R-:W-:Y:S02]  /*120c0*/  SEL R2, RZ, 0x1, P0 ;  /* 0x00000001ff027807 */ /* 0x000fe40000000000 */
[----:B------:R-:W-:Y:S02]  /*120d0*/  SEL R0, R0, RZ, P0 ;  /* 0x000000ff00007207 */ /* 0x000fe40000000000 */
[----:B------:R-:W-:-:S07]  /*120e0*/  LOP3.LUT R9, R9, R2, RZ, 0x3c, !PT ;  /* 0x0000000209097212 */ /* 0x000fce00078e3cff */
.L_x_990:
[----:B0-----:R-:W0:Y:S01]  /*120f0*/  S2R R5, SR_CgaCtaId ;  /* 0x0000000000057919 */ /* 0x001e220000008800 */
[----:B------:R-:W-:Y:S02]  /*12100*/  MOV R2, 0x400 ;  /* 0x0000040000027802 */ /* 0x000fe40000000f00 */
[----:B------:R-:W-:Y:S02]  /*12110*/  SHF.L.U32 R3, R3, 0x1f, RZ ;  /* 0x0000001f03037819 */ /* 0x000fe400000006ff */
[----:B0-----:R-:W-:-:S04]  /*12120*/  LEA R2, R5, R2, 0x18 ;  /* 0x0000000205027211 */ /* 0x001fc800078ec0ff */
[----:B------:R-:W0:Y:S02]  /*12130*/  SYNCS.PHASECHK.TRANS64.TRYWAIT P0, [R2+URZ+0x2a820], R3 ;  /* 0x02a82003020075a7 */ /* 0x000e24000800017f */
[----:B0-----:R-:W-:Y:S05]  /*12140*/  @!P0 BRA `(.L_x_1070) ;  /* 0x0000001400488947 */ /* 0x001fea0003800000 */
.L_x_1111:
[----:B------:R-:W-:-:S03]  /*12150*/  UMOV UR4, 0xffffffff ;  /* 0xffffffff00047882 */ /* 0x000fc60000000000 */
[----:B------:R-:W-:Y:S05]  /*12160*/  BRA.DIV UR4, `(.L_x_1071) ;  /* 0x0000001604547947 */ /* 0x000fea000b800000 */
[----:B0-----:R-:W0:Y:S02]  /*12170*/  S2R R3, SR_TID.X ;  /* 0x0000000000037919 */ /* 0x001e240000002100 */
[----:B0-----:R-:W-:-:S04]  /*12180*/  SHF.R.U32.HI R3, RZ, 0x5, R3 ;  /* 0x00000005ff037819 */ /* 0x001fc80000011603 */
[----:B------:R-:W-:-:S05]  /*12190*/  LOP3.LUT R3, R3, 0x3, RZ, 0xc0, !PT ;  /* 0x0000000303037812 */ /* 0x000fca00078ec0ff */
[----:B------:R0:W1:Y:S02]  /*121a0*/  SHFL.IDX PT, R14, R3, RZ, 0x1f ;  /* 0x00001fff030e7589 */ /* 0x00006400000e0000 */
.L_x_1114:
[----:B-1----:R-:W-:-:S13]  /*121b0*/  ISETP.NE.AND P0, PT, R14, RZ, PT ;  /* 0x000000ff0e00720c */ /* 0x002fda0003f05270 */
[----:B------:R-:W-:Y:S05]  /*121c0*/  @P0 BRA `(.L_x_906) ;  /* 0x0000000000880947 */ /* 0x000fea0003800000 */
[----:B------:R-:W-:-:S03]  /*121d0*/  UMOV UR4, 0xffffffff ;  /* 0xffffffff00047882 */ /* 0x000fc60000000000 */
[----:B------:R-:W-:Y:S05]  /*121e0*/  BRA.DIV UR4, `(.L_x_1072) ;  /* 0x0000001604687947 */ /* 0x000fea000b800000 */
[----:B------:R-:W-:-:S13]  /*121f0*/  ELECT P6, URZ, PT ;  /* 0x00000000003f782f */ /* 0x000fda00038c0000 */
.L_x_1117:
[----:B------:R-:W-:Y:S05]  /*12200*/  @!P6 BRA `(.L_x_906) ;  /* 0x000000000078e947 */ /* 0x000fea0003800000 */
[----:B0-----:R-:W2:Y:S02]  /*12210*/  LDL.LU R3, [R1+0x14] ;  /* 0x0000140001037983 */ /* 0x001ea40000300800 */
[----:B--2---:R-:W-:-:S04]  /*12220*/  LOP3.LUT R3, R3, 0x2, RZ, 0xfc, !PT ;  /* 0x0000000203037812 */ /* 0x004fc800078efcff */
[----:B------:R-:W-:-:S13]  /*12230*/  ISETP.NE.AND P2, PT, R3, 0x3, PT ;  /* 0x000000030300780c */ /* 0x000fda0003f45270 */
[----:B------:R-:W-:Y:S05]  /*12240*/  @!P2 BRA `(.L_x_1073) ;  /* 0x000000000004a947 */ /* 0x000fea0003800000 */
[----:B------:R-:W-:Y:S01]  /*12250*/  BPT.TRAP 0x1 ;  /* 0x000000040000795c */ /* 0x000fe20000300000 */
.L_x_1073:
[----:B------:R-:W-:Y:S01]  /*12260*/  VIADD R7, R2, 0x2a840 ;  /* 0x0002a84002077836 */ /* 0x000fe20000000000 */
[----:B------:R-:W-:Y:S01]  /*12270*/  SHF.L.U32 R5, R9, 0x1f, RZ ;  /* 0x0000001f09057819 */ /* 0x000fe200000006ff */
[C---:B------:R-:W-:Y:S02]  /*12280*/  VIADD R3, R0.reuse, 0x1 ;  /* 0x0000000100037836 */ /* 0x040fe40000000000 */
[----:B------:R-:W-:-:S03]  /*12290*/  IMAD R6, R0, 0x8, R7 ;  /* 0x0000000800067824 */ /* 0x000fc600078e0207 */
[C---:B------:R-:W-:Y:S01]  /*122a0*/  ISETP.NE.AND P1, PT, R3.reuse, 0x2, PT ;  /* 0x000000020300780c */ /* 0x040fe20003f25270 */
[----:B------:R-:W0:Y:S03]  /*122b0*/  SYNCS.PHASECHK.TRANS64.TRYWAIT P0, [R6+URZ], R5 ;  /* 0x00000005060075a7 */ /* 0x000e26000800017f */
[----:B------:R-:W-:Y:S02]  /*122c0*/  SEL R4, RZ, 0x1, P1 ;  /* 0x00000001ff047807 */ /* 0x000fe40000800000 */
[----:B------:R-:W-:Y:S02]  /*122d0*/  SEL R8, R3, RZ, P1 ;  /* 0x000000ff03087207 */ /* 0x000fe40000800000 */
[----:B------:R-:W-:-:S03]  /*122e0*/  LOP3.LUT R4, R9, R4, RZ, 0x3c, !PT ;  /* 0x0000000409047212 */ /* 0x000fc600078e3cff */
[----:B------:R-:W-:Y:S01]  /*122f0*/  IMAD R3, R8, 0x8, R7 ;  /* 0x0000000808037824 */ /* 0x000fe200078e0207 */
[----:B------:R-:W-:Y:S01]  /*12300*/  SHF.L.U32 R4, R4, 0x1f, RZ ;  /* 0x0000001f04047819 */ /* 0x000fe200000006ff */
[----:B0-----:R-:W-:Y:S06]  /*12310*/  @!P0 BRA `(.L_x_1074) ;  /* 0x00000014003c8947 */ /* 0x001fec0003800000 */
.L_x_1118:
[----:B------:R-:W1:Y:S02]  /*12320*/  SYNCS.PHASECHK.TRANS64.TRYWAIT P0, [R3+URZ], R4 ;  /* 0x00000004030075a7 */ /* 0x000e64000800017f */
[----:B-1----:R-:W-:Y:S05]  /*12330*/  @!P0 BRA `(.L_x_1075) ;  /* 0x0000001400488947 */ /* 0x002fea0003800000 */
.L_x_1119:
[----:B------:R-:W-:Y:S05]  /*12340*/  @!P2 BRA `(.L_x_1076) ;  /* 0x000000000004a947 */ /* 0x000fea0003800000 */
[----:B------:R-:W-:Y:S01]  /*12350*/  BPT.TRAP 0x1 ;  /* 0x000000040000795c */ /* 0x000fe20000300000 */
.L_x_1076:
[----:B-1----:R-:W-:-:S04]  /*12360*/  VIADD R3, R2, 0x2a860 ;  /* 0x0002a86002037836 */ /* 0x002fc80000000000 */
[----:B------:R-:W-:-:S04]  /*12370*/  IMAD R0, R0, 0x8, R3 ;  /* 0x0000000800007824 */ /* 0x000fc800078e0203 */
[----:B------:R-:W1:Y:S02]  /*12380*/  SYNCS.PHASECHK.TRANS64.TRYWAIT P0, [R0+URZ], R5 ;  /* 0x00000005000075a7 */ /* 0x000e64000800017f */
[----:B-1----:R-:W-:Y:S05]  /*12390*/  @!P0 BRA `(.L_x_1077) ;  /* 0x0000001400448947 */ /* 0x002fea0003800000 */
.L_x_1120:
[----:B------:R-:W-:-:S07]  /*123a0*/  IMAD R3, R8, 0x8, R3 ;  /* 0x0000000808037824 */ /* 0x000fce00078e0203 */
.L_x_1078:
[----:B--2---:R2:W3:Y:S02]  /*123b0*/  SYNCS.PHASECHK.TRANS64.TRYWAIT P0, [R3+URZ], R4 ;  /* 0x00000004030075a7 */ /* 0x0044e4000800017f */
[----:B---3--:R-:W-:Y:S05]  /*123c0*/  @!P0 NANOSLEEP.SYNCS 0x989680 ;  /* 0x009896800000895d */ /* 0x008fea0003900000 */
[----:B------:R-:W3:Y:S02]  /*123d0*/  @!P0 SYNCS.PHASECHK.TRANS64 P0, [R3+URZ], R4 ;  /* 0x00000004030085a7 */ /* 0x000ee4000800007f */
[----:B---3--:R-:W-:Y:S05]  /*123e0*/  @!P0 BRA `(.L_x_1078) ;  /* 0xfffffffc00f08947 */ /* 0x008fea000383ffff */
.L_x_906:
[----:B------:R-:W-:Y:S05]  /*123f0*/  BSYNC B6 ;  /* 0x0000000000067941 */ /* 0x000fea0003800000 */
.L_x_903:
[----:B------:R-:W-:Y:S05]  /*12400*/  EXIT ;  /* 0x000000000000794d */ /* 0x000fea0003800000 */
.L_x_916:
[----:B0-----:R-:W-:-:S04]  /*12410*/  IMAD.U32 R3, RZ, RZ, UR56 ;  /* 0x00000038ff037e24 */ /* 0x001fc8000f8e00ff */
[----:B------:R0:W1:Y:S03]  /*12420*/  SYNCS.PHASECHK.TRANS64.TRYWAIT P1, [R3+URZ+0x2a800], R2 ;  /* 0x02a80002030075a7 */ /* 0x000066000802017f */
[----:B-1----:R-:W-:Y:S05]  /*12430*/  @!P1 NANOSLEEP.SYNCS 0x989680 ;  /* 0x009896800000995d */ /* 0x002fea0003900000 */
[----:B------:R-:W1:Y:S02]  /*12440*/  @!P1 SYNCS.PHASECHK.TRANS64 P1, [R3+URZ+0x2a800], R2 ;  /* 0x02a80002030095a7 */ /* 0x000e64000802007f */
[----:B-1----:R-:W-:Y:S05]  /*12450*/  @!P1 BRA `(.L_x_916) ;  /* 0xfffffffc00ec9947 */ /* 0x002fea000383ffff */
[----:B------:R-:W-:Y:S05]  /*12460*/  BRA `(.L_x_1079) ;  /* 0xfffffef000947947 */ /* 0x000fea000383ffff */
.L_x_920:
[----:B0-----:R-:W-:-:S04]  /*12470*/  IMAD.U32 R3, RZ, RZ, UR56 ;  /* 0x00000038ff037e24 */ /* 0x001fc8000f8e00ff */
[----:B------:R0:W2:Y:S03]  /*12480*/  SYNCS.PHASECHK.TRANS64.TRYWAIT P2, [R3+URZ+0x2a830], R2 ;  /* 0x02a83002030075a7 */ /* 0x0000a6000804017f */
[----:B--2---:R-:W-:Y:S05]  /*12490*/  @!P2 NANOSLEEP.SYNCS 0x989680 ;  /* 0x009896800000a95d */ /* 0x004fea0003900000 */
[----:B------:R-:W2:Y:S02]  /*124a0*/  @!P2 SYNCS.PHASECHK.TRANS64 P2, [R3+URZ+0x2a830], R2 ;  /* 0x02a830020300a5a7 */ /* 0x000ea4000804007f */
[----:B--2---:R-:W-:Y:S05]  /*124b0*/  @!P2 BRA `(.L_x_920) ;  /* 0xfffffffc00eca947 */ /* 0x004fea000383ffff */
[----:B------:R-:W-:Y:S05]  /*124c0*/  BRA `(.L_x_919) ;  /* 0xfffffef000b07947 */ /* 0x000fea000383ffff */
.L_x_936:
[----:B-1----:R-:W-:-:S04]  /*124d0*/  IMAD.U32 R15, RZ, RZ, UR58 ;  /* 0x0000003aff0f7e24 */ /* 0x002fc8000f8e00ff */
[----:B------:R1:W2:Y:S03]  /*124e0*/  SYNCS.PHASECHK.TRANS64.TRYWAIT P2, [R15+URZ+0x2a830], R14 ;  /* 0x02a8300e0f0075a7 */ /* 0x0002a6000804017f */
[----:B--2---:R-:W-:Y:S05]  /*124f0*/  @!P2 NANOSLEEP.SYNCS 0x989680 ;  /* 0x009896800000a95d */ /* 0x004fea0003900000 */
[----:B------:R-:W2:Y:S02]  /*12500*/  @!P2 SYNCS.PHASECHK.TRANS64 P2, [R15+URZ+0x2a830], R14 ;  /* 0x02a8300e0f00a5a7 */ /* 0x000ea4000804007f */
[----:B--2---:R-:W-:Y:S05]  /*12510*/  @!P2 BRA `(.L_x_936) ;  /* 0xfffffffc00eca947 */ /* 0x004fea000383ffff */
[----:B------:R-:W-:Y:S05]  /*12520*/  BRA `(.L_x_935) ;  /* 0xffffff1c00d07947 */ /* 0x000fea000383ffff */
.L_x_940:
[----:B-1----:R-:W-:-:S04]  /*12530*/  IMAD.U32 R15, RZ, RZ, UR11 ;  /* 0x0000000bff0f7e24 */ /* 0x002fc8000f8e00ff */
[----:B------:R1:W3:Y:S03]  /*12540*/  SYNCS.PHASECHK.TRANS64.TRYWAIT P2, [R15+URZ+0x2a850], R0 ;  /* 0x02a850000f0075a7 */ /* 0x0002e6000804017f */
[----:B---3--:R-:W-:Y:S05]  /*12550*/  @!P2 NANOSLEEP.SYNCS 0x989680 ;  /* 0x009896800000a95d */ /* 0x008fea0003900000 */
[----:B------:R-:W3:Y:S02]  /*12560*/  @!P2 SYNCS.PHASECHK.TRANS64 P2, [R15+URZ+0x2a850], R0 ;  /* 0x02a850000f00a5a7 */ /* 0x000ee4000804007f */
[----:B---3--:R-:W-:Y:S05]  /*12570*/  @!P2 BRA `(.L_x_940) ;  /* 0xfffffffc00eca947 */ /* 0x008fea000383ffff */
[----:B------:R-:W-:Y:S05]  /*12580*/  BRA `(.L_x_939) ;  /* 0xffffff2400dc7947 */ /* 0x000fea000383ffff */
.L_x_957:
[----:B-1----:R-:W-:-:S04]  /*12590*/  IMAD.U32 R14, RZ, RZ, UR7 ;  /* 0x00000007ff0e7e24 */ /* 0x002fc8000f8e00ff */
[----:B------:R1:W2:Y:S03]  /*125a0*/  SYNCS.PHASECHK.TRANS64.TRYWAIT P2, [R14+URZ+0x2a830], R3 ;  /* 0x02a830030e0075a7 */ /* 0x0002a6000804017f */
[----:B--2---:R-:W-:Y:S05]  /*125b0*/  @!P2 NANOSLEEP.SYNCS 0x989680 ;  /* 0x009896800000a95d */ /* 0x004fea0003900000 */
[----:B------:R-:W2:Y:S02]  /*125c0*/  @!P2 SYNCS.PHASECHK.TRANS64 P2, [R14+URZ+0x2a830], R3 ;  /* 0x02a830030e00a5a7 */ /* 0x000ea4000804007f */
[----:B--2---:R-:W-:Y:S05]  /*125d0*/  @!P2 BRA `(.L_x_957) ;  /* 0xfffffffc00eca947 */ /* 0x004fea000383ffff */
[----:B------:R-:W-:Y:S05]  /*125e0*/  BRA `(.L_x_956) ;  /* 0xffffff4c00987947 */ /* 0x000fea000383ffff */
.L_x_961:
[----:B01----:R-:W-:-:S04]  /*125f0*/  IMAD.U32 R3, RZ, RZ, UR11 ;  /* 0x0000000bff037e24 */ /* 0x003fc8000f8e00ff */
[----:B------:R0:W1:Y:S03]  /*12600*/  SYNCS.PHASECHK.TRANS64.TRYWAIT P2, [R3+URZ+0x2a850], R0 ;  /* 0x02a85000030075a7 */ /* 0x000066000804017f */
[----:B-1----:R-:W-:Y:S05]  /*12610*/  @!P2 NANOSLEEP.SYNCS 0x989680 ;  /* 0x009896800000a95d */ /* 0x002fea0003900000 */
[----:B------:R-:W1:Y:S02]  /*12620*/  @!P2 SYNCS.PHASECHK.TRANS64 P2, [R3+URZ+0x2a850], R0 ;  /* 0x02a850000300a5a7 */ /* 0x000e64000804007f */
[----:B-1----:R-:W-:Y:S05]  /*12630*/  @!P2 BRA `(.L_x_961) ;  /* 0xfffffffc00eca947 */ /* 0x002fea000383ffff */
[----:B------:R-:W-:Y:S05]  /*12640*/  BRA `(.L_x_960) ;  /* 0xffffff5400a47947 */ /* 0x000fea000383ffff */
.L_x_967:
[----:B-1----:R-:W-:-:S04]  /*12650*/  IMAD.U32 R14, RZ, RZ, UR7 ;  /* 0x00000007ff0e7e24 */ /* 0x002fc8000f8e00ff */
[----:B------:R1:W2:Y:S03]  /*12660*/  SYNCS.PHASECHK.TRANS64.TRYWAIT P2, [R14+URZ+0x2a830], R3 ;  /* 0x02a830030e0075a7 */ /* 0x0002a6000804017f */
[----:B--2---:R-:W-:Y:S05]  /*12670*/  @!P2 NANOSLEEP.SYNCS 0x989680 ;  /* 0x009896800000a95d */ /* 0x004fea0003900000 */
[----:B------:R-:W2:Y:S02]  /*12680*/  @!P2 SYNCS.PHASECHK.TRANS64 P2, [R14+URZ+0x2a830], R3 ;  /* 0x02a830030e00a5a7 */ /* 0x000ea4000804007f */
[----:B--2---:R-:W-:Y:S05]  /*12690*/  @!P2 BRA `(.L_x_967) ;  /* 0xfffffffc00eca947 */ /* 0x004fea000383ffff */
[----:B------:R-:W-:Y:S05]  /*126a0*/  BRA `(.L_x_966) ;  /* 0xffffff6800647947 */ /* 0x000fea000383ffff */
.L_x_971:
[----:B01----:R-:W-:-:S04]  /*126b0*/  IMAD.U32 R3, RZ, RZ, UR11 ;  /* 0x0000000bff037e24 */ /* 0x003fc8000f8e00ff */
[----:B------:R0:W1:Y:S03]  /*126c0*/  SYNCS.PHASECHK.TRANS64.TRYWAIT P2, [R3+URZ+0x2a850], R0 ;  /* 0x02a85000030075a7 */ /* 0x000066000804017f */
[----:B-1----:R-:W-:Y:S05]  /*126d0*/  @!P2 NANOSLEEP.SYNCS 0x989680 ;  /* 0x009896800000a95d */ /* 0x002fea0003900000 */
[----:B------:R-:W1:Y:S02]  /*126e0*/  @!P2 SYNCS.PHASECHK.TRANS64 P2, [R3+URZ+0x2a850], R0 ;  /* 0x02a850000300a5a7 */ /* 0x000e64000804007f */
[----:B-1----:R-:W-:Y:S05]  /*126f0*/  @!P2 BRA `(.L_x_971) ;  /* 0xfffffffc00eca947 */ /* 0x002fea000383ffff */
[----:B------:R-:W-:Y:S05]  /*12700*/  BRA `(.L_x_970) ;  /* 0xffffff7000707947 */ /* 0x000fea000383ffff */
.L_x_984:
[----:B-1----:R-:W-:-:S04]  /*12710*/  IMAD.U32 R7, RZ, RZ, UR5 ;  /* 0x00000005ff077e24 */ /* 0x002fc8000f8e00ff */
[----:B------:R1:W2:Y:S03]  /*12720*/  SYNCS.PHASECHK.TRANS64.TRYWAIT P0, [R7+URZ+0x2a850], R4 ;  /* 0x02a85004070075a7 */ /* 0x0002a6000800017f */
[----:B--2---:R-:W-:Y:S05]  /*12730*/  @!P0 NANOSLEEP.SYNCS 0x989680 ;  /* 0x009896800000895d */ /* 0x004fea0003900000 */
[----:B------:R-:W2:Y:S02]  /*12740*/  @!P0 SYNCS.PHASECHK.TRANS64 P0, [R7+URZ+0x2a850], R4 ;  /* 0x02a85004070085a7 */ /* 0x000ea4000800007f */
[----:B--2---:R-:W-:Y:S05]  /*12750*/  @!P0 BRA `(.L_x_984) ;  /* 0xfffffffc00ec8947 */ /* 0x004fea000383ffff */
[----:B------:R-:W-:Y:S05]  /*12760*/  BRA `(.L_x_983) ;  /* 0xffffff9800787947 */ /* 0x000fea000383ffff */
.L_x_1001:
[----:B------:R-:W-:Y:S02]  /*12770*/  IMAD.MOV.U32 R13, RZ, RZ, R0 ;  /* 0x000000ffff0d7224 */ /* 0x000fe400078e0000 */
[----:B------:R-:W-:Y:S02]  /*12780*/  IMAD.MOV.U32 R12, RZ, RZ, RZ ;  /* 0x000000ffff0c7224 */ /* 0x000fe400078e00ff */
[----:B------:R-:W-:Y:S02]  /*12790*/  IMAD.MOV.U32 R11, RZ, RZ, 0x1f ;  /* 0x0000001fff0b7424 */ /* 0x000fe400078e00ff */
[----:B------:R-:W-:-:S07]  /*127a0*/  IMAD.MOV.U32 R15, RZ, RZ, -0x1 ;  /* 0xffffffffff0f7424 */ /* 0x000fce00078e00ff */
[----:B01----:R-:W-:Y:S05]  /*127b0*/  WARPSYNC.COLLECTIVE R15, `(.L_x_1080) ;  /* 0x000000000f087348 */ /* 0x003fea0003c00000 */
[----:B------:R2:W3:Y:S02]  /*127c0*/  SHFL.IDX P6, R14, R13, R12, R11 ;  /* 0x0000000c0d0e7389 */ /* 0x0004e400000c000b */
[----:B0123--:R-:W-:Y:S01]  /*127d0*/  ENDCOLLECTIVE ;  /* 0x000000000000791b */ /* 0x00ffe20003800000 */
.L_x_1080:
[----:B------:R-:W-:Y:S05]  /*127e0*/  BRA `(.L_x_1081) ;  /* 0xffffffc800347947 */ /* 0x000fea000383ffff */
.L_x_1003:
[----:B------:R-:W-:Y:S01]  /*127f0*/  BSSY B0, `(.L_x_1082) ;  /* 0x0000006000007945 */ /* 0x000fe20003800000 */
[----:B------:R-:W-:-:S07]  /*12800*/  IMAD.MOV.U32 R15, RZ, RZ, -0x1 ;  /* 0xffffffffff0f7424 */ /* 0x000fce00078e00ff */
[----:B012---:R-:W-:Y:S05]  /*12810*/  WARPSYNC.COLLECTIVE R15, `(.L_x_1083) ;  /* 0x000000000f0c7348 */ /* 0x007fea0003c00000 */
[----:B------:R-:W-:Y:S02]  /*12820*/  ELECT P6, UR62, PT ;  /* 0x00000000003e782f */ /* 0x000fe400038c0000 */
[----:B------:R-:W-:Y:S01]  /*12830*/  MOV R14, UR62 ;  /* 0x0000003e000e7c02 */ /* 0x000fe20008000f00 */
[----:B012---:R-:W-:Y:S10]  /*12840*/  ENDCOLLECTIVE ;  /* 0x000000000000791b */ /* 0x007ff40003800000 */
.L_x_1083:
[----:B------:R-:W-:Y:S05]  /*12850*/  BSYNC B0 ;  /* 0x0000000000007941 */ /* 0x000fea0003800000 */
.L_x_1082:
[----:B------:R-:W-:Y:S05]  /*12860*/  BRA `(.L_x_1084) ;  /* 0xffffffc800347947 */ /* 0x000fea000383ffff */
.L_x_1005:
[----:B-1----:R-:W-:-:S04]  /*12870*/  IMAD.U32 R3, RZ, RZ, UR38 ;  /* 0x00000026ff037e24 */ /* 0x002fc8000f8e00ff */
[----:B------:R1:W2:Y:S03]  /*12880*/  SYNCS.PHASECHK.TRANS64.TRYWAIT P0, [R3+URZ+0x2a840], R0 ;  /* 0x02a84000030075a7 */ /* 0x0002a6000800017f */
[----:B--2---:R-:W-:Y:S05]  /*12890*/  @!P0 NANOSLEEP.SYNCS 0x989680 ;  /* 0x009896800000895d */ /* 0x004fea0003900000 */
[----:B------:R-:W2:Y:S02]  /*128a0*/  @!P0 SYNCS.PHASECHK.TRANS64 P0, [R3+URZ+0x2a840], R0 ;  /* 0x02a84000030085a7 */ /* 0x000ea4000800007f */
[----:B--2---:R-:W-:Y:S05]  /*128b0*/  @!P0 BRA `(.L_x_1005) ;  /* 0xfffffffc00ec8947 */ /* 0x004fea000383ffff */
[----:B------:R-:W-:Y:S05]  /*128c0*/  BRA `(.L_x_1085) ;  /* 0xffffffc800887947 */ /* 0x000fea000383ffff */
.L_x_1008:
[----:B------:R-:W-:Y:S02]  /*128d0*/  IMAD.MOV.U32 R13, RZ, RZ, R6 ;  /* 0x000000ffff0d7224 */ /* 0x000fe400078e0006 */
[----:B------:R-:W-:Y:S02]  /*128e0*/  IMAD.MOV.U32 R12, RZ, RZ, RZ ;  /* 0x000000ffff0c7224 */ /* 0x000fe400078e00ff */
[----:B------:R-:W-:Y:S02]  /*128f0*/  IMAD.MOV.U32 R11, RZ, RZ, 0x181f ;  /* 0x0000181fff0b7424 */ /* 0x000fe400078e00ff */
[----:B------:R-:W-:Y:S02]  /*12900*/  IMAD.MOV.U32 R15, RZ, RZ, -0x1 ;  /* 0xffffffffff0f7424 */ /* 0x000fe400078e00ff */
[----:B------:R-:W-:-:S07]  /*12910*/  VIADD R4, R4, UR42 ;  /* 0x0000002a04047c36 */ /* 0x000fce0008000000 */
[----:B------:R-:W-:Y:S05]  /*12920*/  WARPSYNC.COLLECTIVE R15, `(.L_x_1086) ;  /* 0x000000000f087348 */ /* 0x000fea0003c00000 */
[----:B------:R0:W1:Y:S02]  /*12930*/  SHFL.IDX P6, R14, R13, R12, R11 ;  /* 0x0000000c0d0e7389 */ /* 0x00006400000c000b */
[----:B01----:R-:W-:Y:S01]  /*12940*/  ENDCOLLECTIVE ;  /* 0x000000000000791b */ /* 0x003fe20003800000 */
.L_x_1086:
[----:B------:R-:W-:Y:S02]  /*12950*/  IMAD.MOV.U32 R13, RZ, RZ, R0 ;  /* 0x000000ffff0d7224 */ /* 0x000fe400078e0000 */
[----:B------:R-:W-:-:S07]  /*12960*/  IMAD.MOV.U32 R2, RZ, RZ, R14 ;  /* 0x000000ffff027224 */ /* 0x000fce00078e000e */
[----:B------:R-:W-:Y:S05]  /*12970*/  WARPSYNC.COLLECTIVE R15, `(.L_x_1087) ;  /* 0x000000000f087348 */ /* 0x000fea0003c00000 */
[----:B------:R0:W1:Y:S02]  /*12980*/  SHFL.IDX P6, R14, R13, R12, R11 ;  /* 0x0000000c0d0e7389 */ /* 0x00006400000c000b */
[----:B01----:R-:W-:Y:S01]  /*12990*/  ENDCOLLECTIVE ;  /* 0x000000000000791b */ /* 0x003fe20003800000 */
.L_x_1087:
[----:B------:R-:W-:Y:S02]  /*129a0*/  ULDC UR4, c[0x0][0x288] ;  /* 0x0000a20000047ab9 */ /* 0x000fe40000000800 */
[----:B------:R-:W-:Y:S02]  /*129b0*/  IMAD R5, R8, UR4, RZ ;  /* 0x0000000408057c24 */ /* 0x000fe4000f8e02ff */
[----:B------:R-:W-:-:S03]  /*129c0*/  VIADD R8, R4, 0x10 ;  /* 0x0000001004087836 */ /* 0x000fc60000000000 */
[----:B------:R-:W-:Y:S01]  /*129d0*/  ISETP.GE.AND P3, PT, R4, R5, PT ;  /* 0x000000050400720c */ /* 0x000fe20003f66270 */
[----:B------:R-:W-:Y:S02]  /*129e0*/  IMAD.MOV.U32 R13, RZ, RZ, R6 ;  /* 0x000000ffff0d7224 */ /* 0x000fe400078e0006 */
[----:B------:R-:W-:-:S10]  /*129f0*/  IMAD.MOV.U32 R12, RZ, RZ, 0x1 ;  /* 0x00000001ff0c7424 */ /* 0x000fd400078e00ff */
[----:B------:R-:W-:Y:S01]  /*12a00*/  @!P3 LEA R21, R7, UR38, 0x1 ;  /* 0x000000260715bc11 */ /* 0x000fe2000f8e08ff */
[----:B------:R-:W-:-:S07]  /*12a10*/  IMAD.MOV.U32 R3, RZ, RZ, R14 ;  /* 0x000000ffff037224 */ /* 0x000fce00078e000e */
[----:B------:R-:W-:Y:S05]  /*12a20*/  WARPSYNC.COLLECTIVE R15, `(.L_x_1088) ;  /* 0x000000000f087348 */ /* 0x000fea0003c00000 */
[----:B------:R0:W1:Y:S02]  /*12a30*/  SHFL.IDX P6, R14, R13, R12, R11 ;  /* 0x0000000c0d0e7389 */ /* 0x00006400000c000b */
[----:B01----:R-:W-:Y:S01]  /*12a40*/  ENDCOLLECTIVE ;  /* 0x000000000000791b */ /* 0x003fe20003800000 */
.L_x_1088:
[----:B------:R-:W-:-:S04]  /*12a50*/  LOP3.LUT R3, R3, R2, RZ, 0x3c, !PT ;  /* 0x0000000203037212 */ /* 0x000fc800078e3cff */
[----:B------:R-:W-:-:S04]  /*12a60*/  LOP3.LUT R2, R3, R2, RZ, 0x3c, !PT ;  /* 0x0000000203027212 */ /* 0x000fc800078e3cff */
[----:B------:R-:W-:Y:S01]  /*12a70*/  LOP3.LUT R3, R3, R2, RZ, 0x3c, !PT ;  /* 0x0000000203037212 */ /* 0x000fe200078e3cff */
[----:B------:R-:W-:Y:S02]  /*12a80*/  IMAD.MOV.U32 R13, RZ, RZ, R0 ;  /* 0x000000ffff0d7224 */ /* 0x000fe400078e0000 */
[----:B------:R-:W-:-:S05]  /*12a90*/  @!P3 IMAD.WIDE.U32 R2, R10, 0x2, R2 ;  /* 0x000000020a02b825 */ /* 0x000fca00078e0002 */
        /* <DEDUP_REMOVED lines=11> */
.L_x_1089:
[----:B------:R-:W-:Y:S02]  /*12b50*/  IMAD.MOV.U32 R9, RZ, RZ, R8 ;  /* 0x000000ffff097224 */ /* 0x000fe400078e0008 */
[----:B------:R-:W-:Y:S01]  /*12b60*/  VIADD R2, R4, 0x20 ;  /* 0x0000002004027836 */ /* 0x000fe20000000000 */
[----:B------:R-:W-:Y:S01]  /*12b70*/  @!P3 LEA R20, R7, UR38, 0x1 ;  /* 0x000000260714bc11 */ /* 0x000fe2000f8e08ff */
[----:B------:R-:W-:Y:S02]  /*12b80*/  IMAD.MOV.U32 R13, RZ, RZ, R6 ;  /* 0x000000ffff0d7224 */ /* 0x000fe400078e0006 */
[----:B------:R-:W-:Y:S02]  /*12b90*/  IMAD.MOV.U32 R12, RZ, RZ, 0x2 ;  /* 0x00000002ff0c7424 */ /* 0x000fe400078e00ff */
[----:B------:R-:W-:-:S07]  /*12ba0*/  IMAD.MOV.U32 R8, RZ, RZ, R14 ;  /* 0x000000ffff087224 */ /* 0x000fce00078e000e */
[----:B------:R-:W-:Y:S05]  /*12bb0*/  WARPSYNC.COLLECTIVE R15, `(.L_x_1090) ;  /* 0x000000000f087348 */ /* 0x000fea0003c00000 */
[----:B------:R0:W1:Y:S02]  /*12bc0*/  SHFL.IDX P6, R14, R13, R12, R11 ;  /* 0x0000000c0d0e7389 */ /* 0x00006400000c000b */
[----:B01----:R-:W-:Y:S01]  /*12bd0*/  ENDCOLLECTIVE ;  /* 0x000000000000791b */ /* 0x003fe20003800000 */
.L_x_1090:
        /* <DEDUP_REMOVED lines=13> */
.L_x_1091:
        /* <DEDUP_REMOVED lines=9> */
.L_x_1092:
        /* <DEDUP_REMOVED lines=13> */
.L_x_1093:
        /* <DEDUP_REMOVED lines=9> */
.L_x_1094:
        /* <DEDUP_REMOVED lines=13> */
.L_x_1095:
        /* <DEDUP_REMOVED lines=9> */
.L_x_1096:
        /* <DEDUP_REMOVED lines=13> */
.L_x_1097:
        /* <DEDUP_REMOVED lines=9> */
.L_x_1098:
        /* <DEDUP_REMOVED lines=13> */
.L_x_1099:
        /* <DEDUP_REMOVED lines=8> */
.L_x_1100:
        /* <DEDUP_REMOVED lines=12> */
.L_x_1101:
[----:B------:R-:W-:Y:S05]  /*13370*/  BRA `(.L_x_1102) ;  /* 0xffffffc800fc7947 */ /* 0x000fea000383ffff */
.L_x_1011:
[----:B-1----:R-:W-:-:S04]  /*13380*/  IMAD.U32 R3, RZ, RZ, UR38 ;  /* 0x00000026ff037e24 */ /* 0x002fc8000f8e00ff */
[----:B------:R1:W2:Y:S03]  /*13390*/  SYNCS.PHASECHK.TRANS64.TRYWAIT P0, [R3+URZ+0x2a820], R0 ;  /* 0x02a82000030075a7 */ /* 0x0002a6000800017f */
[----:B--2---:R-:W-:Y:S05]  /*133a0*/  @!P0 NANOSLEEP.SYNCS 0x989680 ;  /* 0x009896800000895d */ /* 0x004fea0003900000 */
[----:B------:R-:W2:Y:S02]  /*133b0*/  @!P0 SYNCS.PHASECHK.TRANS64 P0, [R3+URZ+0x2a820], R0 ;  /* 0x02a82000030085a7 */ /* 0x000ea4000800007f */
[----:B--2---:R-:W-:Y:S05]  /*133c0*/  @!P0 BRA `(.L_x_1011) ;  /* 0xfffffffc00ec8947 */ /* 0x004fea000383ffff */
[----:B------:R-:W-:Y:S05]  /*133d0*/  BRA `(.L_x_1103) ;  /* 0xffffffcc00547947 */ /* 0x000fea000383ffff */
.L_x_1018:
[----:B-1----:R-:W-:-:S04]  /*133e0*/  IMAD.U32 R3, RZ, RZ, UR38 ;  /* 0x00000026ff037e24 */ /* 0x002fc8000f8e00ff */
[----:B------:R1:W2:Y:S03]  /*133f0*/  SYNCS.PHASECHK.TRANS64.TRYWAIT P0, [R3+URZ+0x2a848], R2 ;  /* 0x02a84802030075a7 */ /* 0x0002a6000800017f */
[----:B--2---:R-:W-:Y:S05]  /*13400*/  @!P0 NANOSLEEP.SYNCS 0x989680 ;  /* 0x009896800000895d */ /* 0x004fea0003900000 */
[----:B------:R-:W2:Y:S02]  /*13410*/  @!P0 SYNCS.PHASECHK.TRANS64 P0, [R3+URZ+0x2a848], R2 ;  /* 0x02a84802030085a7 */ /* 0x000ea4000800007f */
[----:B--2---:R-:W-:Y:S05]  /*13420*/  @!P0 BRA `(.L_x_1018) ;  /* 0xfffffffc00ec8947 */ /* 0x004fea000383ffff */
[----:B------:R-:W-:Y:S05]  /*13430*/  BRA `(.L_x_1104) ;  /* 0xffffffd000387947 */ /* 0x000fea000383ffff */
.L_x_1025:
[----:B0-----:R-:W-:-:S04]  /*13440*/  IMAD.U32 R3, RZ, RZ, UR38 ;  /* 0x00000026ff037e24 */ /* 0x001fc8000f8e00ff */
[----:B------:R0:W1:Y:S03]  /*13450*/  SYNCS.PHASECHK.TRANS64.TRYWAIT P0, [R3+URZ+0x2a860], R2 ;  /* 0x02a86002030075a7 */ /* 0x000066000800017f */
[----:B-1----:R-:W-:Y:S05]  /*13460*/  @!P0 NANOSLEEP.SYNCS 0x989680 ;  /* 0x009896800000895d */ /* 0x002fea0003900000 */
[----:B------:R-:W1:Y:S02]  /*13470*/  @!P0 SYNCS.PHASECHK.TRANS64 P0, [R3+URZ+0x2a860], R2 ;  /* 0x02a86002030085a7 */ /* 0x000e64000800007f */
[----:B-1----:R-:W-:Y:S05]  /*13480*/  @!P0 BRA `(.L_x_1025) ;  /* 0xfffffffc00ec8947 */ /* 0x002fea000383ffff */
[----:B------:R-:W-:Y:S05]  /*13490*/  BRA `(.L_x_1105) ;  /* 0xffffffd4000c7947 */ /* 0x000fea000383ffff */
.L_x_1034:
[----:B-1----:R-:W-:-:S04]  /*134a0*/  IMAD.U32 R3, RZ, RZ, UR38 ;  /* 0x00000026ff037e24 */ /* 0x002fc8000f8e00ff */
[----:B------:R1:W2:Y:S03]  /*134b0*/  SYNCS.PHASECHK.TRANS64.TRYWAIT P0, [R3+URZ+0x2a840], R2 ;  /* 0x02a84002030075a7 */ /* 0x0002a6000800017f */
[----:B--2---:R-:W-:Y:S05]  /*134c0*/  @!P0 NANOSLEEP.SYNCS 0x989680 ;  /* 0x009896800000895d */ /* 0x004fea0003900000 */
[----:B------:R-:W2:Y:S02]  /*134d0*/  @!P0 SYNCS.PHASECHK.TRANS64 P0, [R3+URZ+0x2a840], R2 ;  /* 0x02a84002030085a7 */ /* 0x000ea4000800007f */
[----:B--2---:R-:W-:Y:S05]  /*134e0*/  @!P0 BRA `(.L_x_1034) ;  /* 0xfffffffc00ec8947 */ /* 0x004fea000383ffff */
[----:B------:R-:W-:Y:S05]  /*134f0*/  BRA `(.L_x_1106) ;  /* 0xffffffd8002c7947 */ /* 0x000fea000383ffff */
.L_x_1041:
[----:B0-----:R-:W-:-:S04]  /*13500*/  IMAD.U32 R3, RZ, RZ, UR38 ;  /* 0x00000026ff037e24 */ /* 0x001fc8000f8e00ff */
[----:B------:R0:W1:Y:S03]  /*13510*/  SYNCS.PHASECHK.TRANS64.TRYWAIT P0, [R3+URZ+0x2a868], R2 ;  /* 0x02a86802030075a7 */ /* 0x000066000800017f */
[----:B-1----:R-:W-:Y:S05]  /*13520*/  @!P0 NANOSLEEP.SYNCS 0x989680 ;  /* 0x009896800000895d */ /* 0x002fea0003900000 */
[----:B------:R-:W1:Y:S02]  /*13530*/  @!P0 SYNCS.PHASECHK.TRANS64 P0, [R3+URZ+0x2a868], R2 ;  /* 0x02a86802030085a7 */ /* 0x000e64000800007f */
[----:B-1----:R-:W-:Y:S05]  /*13540*/  @!P0 BRA `(.L_x_1041) ;  /* 0xfffffffc00ec8947 */ /* 0x002fea000383ffff */
[----:B------:R-:W-:Y:S05]  /*13550*/  BRA `(.L_x_1107) ;  /* 0xffffffdc00007947 */ /* 0x000fea000383ffff */
.L_x_1050:
[----:B-1----:R-:W-:-:S04]  /*13560*/  IMAD.U32 R3, RZ, RZ, UR38 ;  /* 0x00000026ff037e24 */ /* 0x002fc8000f8e00ff */
[----:B------:R1:W2:Y:S03]  /*13570*/  SYNCS.PHASECHK.TRANS64.TRYWAIT P0, [R3+URZ+0x2a848], R2 ;  /* 0x02a84802030075a7 */ /* 0x0002a6000800017f */
[----:B--2---:R-:W-:Y:S05]  /*13580*/  @!P0 NANOSLEEP.SYNCS 0x989680 ;  /* 0x009896800000895d */ /* 0x004fea0003900000 */
[----:B------:R-:W2:Y:S02]  /*13590*/  @!P0 SYNCS.PHASECHK.TRANS64 P0, [R3+URZ+0x2a848], R2 ;  /* 0x02a84802030085a7 */ /* 0x000ea4000800007f */
[----:B--2---:R-:W-:Y:S05]  /*135a0*/  @!P0 BRA `(.L_x_1050) ;  /* 0xfffffffc00ec8947 */ /* 0x004fea000383ffff */
[----:B------:R-:W-:Y:S05]  /*135b0*/  BRA `(.L_x_1108) ;  /* 0xffffffe000387947 */ /* 0x000fea000383ffff */
.L_x_1057:
[----:B0-----:R-:W-:-:S04]  /*135c0*/  IMAD.U32 R3, RZ, RZ, UR38 ;  /* 0x00000026ff037e24 */ /* 0x001fc8000f8e00ff */
[----:B------:R0:W1:Y:S03]  /*135d0*/  SYNCS.PHASECHK.TRANS64.TRYWAIT P0, [R3+URZ+0x2a860], R2 ;  /* 0x02a86002030075a7 */ /* 0x000066000800017f */
[----:B-1----:R-:W-:Y:S05]  /*135e0*/  @!P0 NANOSLEEP.SYNCS 0x989680 ;  /* 0x009896800000895d */ /* 0x002fea0003900000 */
[----:B------:R-:W1:Y:S02]  /*135f0*/  @!P0 SYNCS.PHASECHK.TRANS64 P0, [R3+URZ+0x2a860], R2 ;  /* 0x02a86002030085a7 */ /* 0x000e64000800007f */
[----:B-1----:R-:W-:Y:S05]  /*13600*/  @!P0 BRA `(.L_x_1057) ;  /* 0xfffffffc00ec8947 */ /* 0x002fea000383ffff */
[----:B------:R-:W-:Y:S05]  /*13610*/  BRA `(.L_x_1109) ;  /* 0xffffffe400087947 */ /* 0x000fea000383ffff */
.L_x_1065:
[----:B-1----:R1:W2:Y:S02]  /*13620*/  SYNCS.PHASECHK.TRANS64.TRYWAIT P0, [R3+URZ+0x2a860], R2 ;  /* 0x02a86002030075a7 */ /* 0x0022a4000800017f */
[----:B--2---:R-:W-:Y:S05]  /*13630*/  @!P0 NANOSLEEP.SYNCS 0x989680 ;  /* 0x009896800000895d */ /* 0x004fea0003900000 */
[----:B------:R-:W2:Y:S02]  /*13640*/  @!P0 SYNCS.PHASECHK.TRANS64 P0, [R3+URZ+0x2a860], R2 ;  /* 0x02a86002030085a7 */ /* 0x000ea4000800007f */
[----:B--2---:R-:W-:Y:S05]  /*13650*/  @!P0 BRA `(.L_x_1065) ;  /* 0xfffffffc00f08947 */ /* 0x004fea000383ffff */
[----:B------:R-:W-:Y:S05]  /*13660*/  BRA `(.L_x_1110) ;  /* 0xffffffe400d47947 */ /* 0x000fea000383ffff */
.L_x_1070:
[----:B0-----:R0:W1:Y:S02]  /*13670*/  SYNCS.PHASECHK.TRANS64.TRYWAIT P0, [R2+URZ+0x2a820], R3 ;  /* 0x02a82003020075a7 */ /* 0x001064000800017f */
[----:B-1----:R-:W-:Y:S05]  /*13680*/  @!P0 NANOSLEEP.SYNCS 0x989680 ;  /* 0x009896800000895d */ /* 0x002fea0003900000 */
[----:B------:R-:W1:Y:S02]  /*13690*/  @!P0 SYNCS.PHASECHK.TRANS64 P0, [R2+URZ+0x2a820], R3 ;  /* 0x02a82003020085a7 */ /* 0x000e64000800007f */
[----:B-1----:R-:W-:Y:S05]  /*136a0*/  @!P0 BRA `(.L_x_1070) ;  /* 0xfffffffc00f08947 */ /* 0x002fea000383ffff */
[----:B------:R-:W-:Y:S05]  /*136b0*/  BRA `(.L_x_1111) ;  /* 0xffffffe800a47947 */ /* 0x000fea000383ffff */
.L_x_1071:
        /* <DEDUP_REMOVED lines=11> */
.L_x_1113:
[----:B------:R-:W-:Y:S05]  /*13770*/  BSYNC B0 ;  /* 0x0000000000007941 */ /* 0x000fea0003800000 */
.L_x_1112:
[----:B------:R-:W-:Y:S05]  /*13780*/  BRA `(.L_x_1114) ;  /* 0xffffffe800887947 */ /* 0x000fea000383ffff */
.L_x_1072:
[----:B------:R-:W-:Y:S01]  /*13790*/  BSSY B0, `(.L_x_1115) ;  /* 0x0000006000007945 */ /* 0x000fe20003800000 */
[----:B------:R-:W-:-:S07]  /*137a0*/  IMAD.MOV.U32 R15, RZ, RZ, -0x1 ;  /* 0xffffffffff0f7424 */ /* 0x000fce00078e00ff */
[----:B0-----:R-:W-:Y:S05]  /*137b0*/  WARPSYNC.COLLECTIVE R15, `(.L_x_1116) ;  /* 0x000000000f0c7348 */ /* 0x001fea0003c00000 */
[----:B------:R-:W-:Y:S02]  /*137c0*/  ELECT P6, UR62, PT ;  /* 0x00000000003e782f */ /* 0x000fe400038c0000 */
[----:B------:R-:W-:Y:S01]  /*137d0*/  MOV R14, UR62 ;  /* 0x0000003e000e7c02 */ /* 0x000fe20008000f00 */
[----:B0-----:R-:W-:Y:S10]  /*137e0*/  ENDCOLLECTIVE ;  /* 0x000000000000791b */ /* 0x001ff40003800000 */
.L_x_1116:
[----:B------:R-:W-:Y:S05]  /*137f0*/  BSYNC B0 ;  /* 0x0000000000007941 */ /* 0x000fea0003800000 */
.L_x_1115:
[----:B------:R-:W-:Y:S05]  /*13800*/  BRA `(.L_x_1117) ;  /* 0xffffffe8007c7947 */ /* 0x000fea000383ffff */
.L_x_1074:
[----:B0-----:R0:W1:Y:S02]  /*13810*/  SYNCS.PHASECHK.TRANS64.TRYWAIT P0, [R6+URZ], R5 ;  /* 0x00000005060075a7 */ /* 0x001064000800017f */
[----:B-1----:R-:W-:Y:S05]  /*13820*/  @!P0 NANOSLEEP.SYNCS 0x989680 ;  /* 0x009896800000895d */ /* 0x002fea0003900000 */
[----:B------:R-:W1:Y:S02]  /*13830*/  @!P0 SYNCS.PHASECHK.TRANS64 P0, [R6+URZ], R5 ;  /* 0x00000005060085a7 */ /* 0x000e64000800007f */
[----:B-1----:R-:W-:Y:S05]  /*13840*/  @!P0 BRA `(.L_x_1074) ;  /* 0xfffffffc00f08947 */ /* 0x002fea000383ffff */
[----:B------:R-:W-:Y:S05]  /*13850*/  BRA `(.L_x_1118) ;  /* 0xffffffe800b07947 */ /* 0x000fea000383ffff */
.L_x_1075:
[----:B-1----:R1:W2:Y:S02]  /*13860*/  SYNCS.PHASECHK.TRANS64.TRYWAIT P0, [R3+URZ], R4 ;  /* 0x00000004030075a7 */ /* 0x0022a4000800017f */
[----:B--2---:R-:W-:Y:S05]  /*13870*/  @!P0 NANOSLEEP.SYNCS 0x989680 ;  /* 0x009896800000895d */ /* 0x004fea0003900000 */
[----:B------:R-:W2:Y:S02]  /*13880*/  @!P0 SYNCS.PHASECHK.TRANS64 P0, [R3+URZ], R4 ;  /* 0x00000004030085a7 */ /* 0x000ea4000800007f */
[----:B--2---:R-:W-:Y:S05]  /*13890*/  @!P0 BRA `(.L_x_1075) ;  /* 0xfffffffc00f08947 */ /* 0x004fea000383ffff */
[----:B------:R-:W-:Y:S05]  /*138a0*/  BRA `(.L_x_1119) ;  /* 0xffffffe800a47947 */ /* 0x000fea000383ffff */
.L_x_1077:
[----:B-1----:R1:W2:Y:S02]  /*138b0*/  SYNCS.PHASECHK.TRANS64.TRYWAIT P0, [R0+URZ], R5 ;  /* 0x00000005000075a7 */ /* 0x0022a4000800017f */
[----:B--2---:R-:W-:Y:S05]  /*138c0*/  @!P0 NANOSLEEP.SYNCS 0x989680 ;  /* 0x009896800000895d */ /* 0x004fea0003900000 */
[----:B------:R-:W2:Y:S02]  /*138d0*/  @!P0 SYNCS.PHASECHK.TRANS64 P0, [R0+URZ], R5 ;  /* 0x00000005000085a7 */ /* 0x000ea4000800007f */
[----:B--2---:R-:W-:Y:S05]  /*138e0*/  @!P0 BRA `(.L_x_1077) ;  /* 0xfffffffc00f08947 */ /* 0x004fea000383ffff */
[----:B------:R-:W-:Y:S05]  /*138f0*/  BRA `(.L_x_1120) ;  /* 0xffffffe800a87947 */ /* 0x000fea000383ffff */
.L_x_1121:
        /* <DEDUP_REMOVED lines=16> */
.L_x_14990:


//--------------------- .text._ZN7cutlass13device_kernelIN5flash11enable_sm90INS1_16FlashAttnFwdSm90INS1_25CollectiveMainloopFwdSm90ILi2EN4cute5tupleIJNS5_1CILi1EEES8_S8_EEENS6_IJNS7_ILi128EEENS7_ILi96EEENS7_ILi192EEEEEELi128ENS_10bfloat16_tEfNS_4arch4Sm90ELb0ELb1ELb0ELb1ELb0ELb0ELb0ELb1ELb1ELb1ELb1ELb0EEENS1_21CollectiveEpilogueFwdINS6_IJSA_SA_SB_EEES9_SE_SG_Li256ELb1ELb1ELb1ELb0EEENS1_36VarlenDynamicPersistentTileSchedulerILi128ELi96ELi256ELi128ELb1ELb1ELb1ELb1ELb0ELb1EEEEEEEEEvNT_6ParamsE --------------------------
	.section	.text._ZN7cutlass13device_kernelIN5flash11enable_sm90INS1_16FlashAttnFwdSm90INS1_25CollectiveMainloopFwdSm90ILi2EN4cute5tupleIJNS5_1CILi1EEES8_S8_EEENS6_IJNS7_ILi128EEENS7_ILi96EEENS7_ILi192EEEEEELi128ENS_10bfloat16_tEfNS_4arch4Sm90ELb0ELb1ELb0ELb1ELb0ELb0ELb0ELb1ELb1ELb1ELb1ELb0EEENS1_21CollectiveEpilogueFwdINS6_IJSA_SA_SB_EEES9_SE_SG_Li256ELb1ELb1ELb1ELb0EEENS1_36VarlenDynamicPersistentTileSchedulerILi128ELi96ELi256ELi128ELb1ELb1ELb1ELb1ELb0ELb1EEEEEEEEEvNT_6ParamsE,"ax",@progbits
	.align	128
.text._ZN7cutlass13device_kernelIN5flash11enable_sm90INS1_16FlashAttnFwdSm90INS1_25CollectiveMainloopFwdSm90ILi2EN4cute5tupleIJNS5_1CILi1EEES8_S8_EEENS6_IJNS7_ILi128EEENS7_ILi96EEENS7_ILi192EEEEEELi128ENS_10bfloat16_tEfNS_4arch4Sm90ELb0ELb1ELb0ELb1ELb0ELb0ELb0ELb1ELb1ELb1ELb1ELb0EEENS1_21CollectiveEpilogueFwdINS6_IJSA_SA_SB_EEES9_SE_SG_Li256ELb1ELb1ELb1ELb0EEENS1_36VarlenDynamicPersistentTileSchedulerILi128ELi96ELi256ELi128ELb1ELb1ELb1ELb1ELb0ELb1EEEEEEEEEvNT_6ParamsE:
        .type           _ZN7cutlass13device_kernelIN5flash11enable_sm90INS1_16FlashAttnFwdSm90INS1_25CollectiveMainloopFwdSm90ILi2EN4cute5tupleIJNS5_1CILi1EEES8_S8_EEENS6_IJNS7_ILi128EEENS7_ILi96EEENS7_ILi192EEEEEELi128ENS_10bfloat16_tEfNS_4arch4Sm90ELb0ELb1ELb0ELb1ELb0ELb0ELb0ELb1ELb1ELb1ELb1ELb0EEENS1_21CollectiveEpilogueFwdINS6_IJSA_SA_SB_EEES9_SE_SG_Li256ELb1ELb1ELb1ELb0EEENS1_36VarlenDynamicPersistentTileSchedulerILi128ELi96ELi256ELi128ELb1ELb1ELb1ELb1ELb0ELb1EEEEEEEEEvNT_6ParamsE,@function
        .size           _ZN7cutlass13device_kernelIN5flash11enable_sm90INS1_16FlashAttnFwdSm90INS1_25CollectiveMainloopFwdSm90ILi2EN4cute5tupleIJNS5_1CILi1EEES8_S8_EEENS6_IJNS7_ILi128EEENS7_ILi96EEENS7_ILi192EEEEEELi128ENS_10bfloat16_tEfNS_4arch4Sm90ELb0ELb1ELb0ELb1ELb0ELb0ELb0ELb1ELb1ELb1ELb1ELb0EEENS1_21CollectiveEpilogueFwdINS6_IJSA_SA_SB_EEES9_SE_SG_Li256ELb1ELb1ELb1ELb0EEENS1_36VarlenDynamicPersistentTileSchedulerILi128ELi96ELi256ELi128ELb1ELb1ELb1ELb1ELb0ELb1EEEEEEEEEvNT_6ParamsE,(.L_x_14991 - _ZN7cutlass13device_kernelIN5flash11enable_sm90INS1_16FlashAttnFwdSm90INS1_25CollectiveMainloopFwdSm90ILi2EN4cute5tupleIJNS5_1CILi1EEES8_S8_EEENS6_IJNS7_ILi128EEENS7_ILi96EEENS7_ILi192EEEEEELi128ENS_10bfloat16_tEfNS_4arch4Sm90ELb0ELb1ELb0ELb1ELb0ELb0ELb0ELb1ELb1ELb1ELb1ELb0EEENS1_21CollectiveEpilogueFwdINS6_IJSA_SA_SB_EEES9_SE_SG_Li256ELb1ELb1ELb1ELb0EEENS1_36VarlenDynamicPersistentTileSchedulerILi128ELi96ELi256ELi128ELb1ELb1ELb1ELb1ELb0ELb1EEEEEEEEEvNT_6ParamsE)
        .other          _ZN7cutlass13device_kernelIN5flash11enable_sm90INS1_16FlashAttnFwdSm90INS1_25CollectiveMainloopFwdSm90ILi2EN4cute5tupleIJNS5_1CILi1EEES8_S8_EEENS6_IJNS7_ILi128EEENS7_ILi96EEENS7_ILi192EEEEEELi128ENS_10bfloat16_tEfNS_4arch4Sm90ELb0ELb1ELb0ELb1ELb0ELb0ELb0ELb1ELb1ELb1ELb1ELb0EEENS1_21CollectiveEpilogueFwdINS6_IJSA_SA_SB_EEES9_SE_SG_Li256ELb1ELb1ELb1ELb0EEENS1_36VarlenDynamicPersistentTileSchedulerILi128ELi96ELi256ELi128ELb1ELb1ELb1ELb1ELb0ELb1EEEEEEEEEvNT_6ParamsE,@"STO_CUDA_ENTRY STV_DEFAULT"
_ZN7cutlass13device_kernelIN5flash11enable_sm90INS1_16FlashAttnFwdSm90INS1_25CollectiveMainloopFwdSm90ILi2EN4cute5tupleIJNS5_1CILi1EEES8_S8_EEENS6_IJNS7_ILi128EEENS7_ILi96EEENS7_ILi192EEEEEELi128ENS_10bfloat16_tEfNS_4arch4Sm90ELb0ELb1ELb0ELb1ELb0ELb0ELb0ELb1ELb1ELb1ELb1ELb0EEENS1_21CollectiveEpilogueFwdINS6_IJSA_SA_SB_EEES9_SE_SG_Li256ELb1ELb1ELb1ELb0EEENS1_36VarlenDynamicPersistentTileSchedulerILi128ELi96ELi256ELi128ELb1ELb1ELb1ELb1ELb0ELb1EEEEEEEEEvNT_6ParamsE:
        /* <DEDUP_REMOVED lines=18> */
.L_x_1123:
[----:B------:R-:W-:Y:S05]  /*0120*/  BSYNC B0 ;  /* 0x0000000000007941 */ /* 0x000fea0003800000 */
.L_x_1122:
        /* <DEDUP_REMOVED lines=41> */
.L_x_1124:
        /* <DEDUP_REMOVED lines=22> */
.L_x_1125:
        /* <DEDUP_REMOVED lines=18> */
.L_x_1126:
        /* <DEDUP_REMOVED lines=22> */
.L_x_1127:
        /* <DEDUP_REMOVED lines=22> */
.L_x_1128:
[----:B0-----:R-:W-:Y:S01]  /*0900*/  UMOV UR4, 0x1 ;  /* 0x0000000100047882 */ /* 0x001fe20000000000 */
[----:B------:R-:W-:Y:S01]  /*0910*/  PLOP3.LUT P0, PT, PT, PT, UP0, 0x80, 0x0 ;  /* 0x000000000000781c */ /* 0x000fe20003f0f008 */
[----:B------:R-:W-:Y:S01]  /*0920*/  USEL UR4, UR4, 0x2, !UP0 ;  /* 0x0000000204047887 */ /* 0x000fe2000c000000 */
[----:B------:R-:W-:-:S05]  /*0930*/  NOP ;  /* 0x0000000000007918 */ /* 0x000fca0000000000 */
[----:B------:R-:W-:-:S05]  /*0940*/  IMAD.U32 R2, RZ, RZ, UR4 ;  /* 0x00000004ff027e24 */ /* 0x000fca000f8e00ff */
[----:B------:R0:W-:Y:S01]  /*0950*/  STL [R1+0x5c], R2 ;  /* 0x00005c0201007387 */ /* 0x0001e20000100800 */
[----:B-12-4-:R-:W-:Y:S06]  /*0960*/  BAR.SYNC.DEFER_BLOCKING 0x0 ;  /* 0x0000000000007b1d */ /* 0x016fec0000010000 */
[----:B------:R-:W-:Y:S05]  /*0970*/  @!P0 BRA `(.L_x_1129) ;  /* 0x000000f800d08947 */ /* 0x000fea0003800000 */
.L_x_1130:
        /* <DEDUP_REMOVED lines=14> */
[----:B------:R-:W2:Y:S01]  /*0a60*/  LDL R0, [R1+0x5c] ;  /* 0x00005c0001007983 */ /* 0x000ea20000100800 */
[----:B------:R-:W-:Y:S01]  /*0a70*/  VIADD R204, R6, 0xffffff80 ;  /* 0xffffff8006cc7836 */ /* 0x000fe20000000000 */
[----:B------:R-:W-:Y:S01]  /*0a80*/  R2UR UR5, R13 ;  /* 0x000000000d0572ca */ /* 0x000fe200000e0000 */
[----:B------:R-:W-:Y:S01]  /*0a90*/  UMOV UR38, URZ ;  /* 0x0000003f00267c82 */ /* 0x000fe20008000000 */
[----:B------:R-:W-:Y:S01]  /*0aa0*/  R2UR UR6, R14 ;  /* 0x000000000e0672ca */ /* 0x000fe200000e0000 */
[----:B------:R-:W-:Y:S01]  /*0ab0*/  UMOV UR36, URZ ;  /* 0x0000003f00247c82 */ /* 0x000fe20008000000 */
[----:B------:R-:W-:Y:S02]  /*0ac0*/  SHF.R.S32.HI R3, RZ, 0x1f, R204 ;  /* 0x0000001fff037819 */ /* 0x000fe400000114cc */
[----:B------:R-:W-:Y:S02]  /*0ad0*/  R2UR UR7, R15 ;  /* 0x000000000f0772ca */ /* 0x000fe400000e0000 */
[----:B------:R-:W-:-:S02]  /*0ae0*/  LEA.HI R5, R3, R204, RZ, 0x7 ;  /* 0x000000cc03057211 */ /* 0x000fc400078f38ff */
[----:B0-----:R-:W-:Y:S02]  /*0af0*/  LEA.HI R2, R3, R204, RZ, 0x5 ;  /* 0x000000cc03027211 */ /* 0x001fe400078f28ff */
[C---:B------:R-:W-:Y:S02]  /*0b00*/  LOP3.LUT R7, R5.reuse, 0xffffff80, RZ, 0xc0, !PT ;  /* 0xffffff8005077812 */ /* 0x040fe400078ec0ff */
[----:B------:R-:W-:Y:S01]  /*0b10*/  SHF.R.S32.HI R198, RZ, 0x7, R5 ;  /* 0x00000007ffc67819 */ /* 0x000fe20000011405 */
[----:B------:R-:W-:Y:S02]  /*0b20*/  IMAD.SHL.U32 R2, R2, 0x20, RZ ;  /* 0x0000002002027824 */ /* 0x000fe400078e00ff */
[----:B------:R-:W-:Y:S01]  /*0b30*/  IMAD.IADD R182, R204, 0x1, -R7 ;  /* 0x00000001ccb67824 */ /* 0x000fe200078e0a07 */
[----:B------:R-:W-:Y:S02]  /*0b40*/  LEA.HI R5, R5, R198, RZ, 0x1 ;  /* 0x000000c605057211 */ /* 0x000fe400078f08ff */
[----:B------:R-:W-:-:S02]  /*0b50*/  LOP3.LUT R2, R2, 0xfffffc00, RZ, 0xc0, !PT ;  /* 0xfffffc0002027812 */ /* 0x000fc400078ec0ff */
[----:B------:R-:W-:-:S04]  /*0b60*/  SHF.R.S32.HI R11, RZ, 0x1f, R182 ;  /* 0x0000001fff0b7819 */ /* 0x000fc800000114b6 */
[CC--:B------:R-:W-:Y:S02]  /*0b70*/  LEA.HI R4, R11.reuse, R182.reuse, RZ, 0x2 ;  /* 0x000000b60b047211 */ /* 0x0c0fe400078f10ff */
[----:B------:R-:W-:Y:S02]  /*0b80*/  LEA.HI R11, R11, R182, RZ, 0x5 ;  /* 0x000000b60b0b7211 */ /* 0x000fe400078f28ff */
[--C-:B------:R-:W-:Y:S02]  /*0b90*/  SHF.R.S32.HI R6, RZ, 0x2, R4.reuse ;  /* 0x00000002ff067819 */ /* 0x100fe40000011404 */
[----:B------:R-:W-:Y:S02]  /*0ba0*/  SHF.R.S32.HI R13, RZ, 0x1f, R4 ;  /* 0x0000001fff0d7819 */ /* 0x000fe40000011404 */
[----:B------:R-:W-:Y:S02]  /*0bb0*/  SHF.R.S32.HI R11, RZ, 0x5, R11 ;  /* 0x00000005ff0b7819 */ /* 0x000fe4000001140b */
[----:B------:R-:W-:-:S04]  /*0bc0*/  LEA.HI R13, R13, R6, RZ, 0x3 ;  /* 0x000000060d0d7211 */ /* 0x000fc800078f18ff */
[----:B------:R-:W-:-:S05]  /*0bd0*/  LOP3.LUT R13, R13, 0xfffffff8, RZ, 0xc0, !PT ;  /* 0xfffffff80d0d7812 */ /* 0x000fca00078ec0ff */
[----:B------:R-:W-:-:S04]  /*0be0*/  IMAD.IADD R6, R6, 0x1, -R13 ;  /* 0x0000000106067824 */ /* 0x000fc800078e0a0d */
[----:B------:R-:W-:Y:S01]  /*0bf0*/  IMAD R6, R11, 0x10, R6 ;  /* 0x000000100b067824 */ /* 0x000fe200078e0206 */
[----:B--2---:R-:W-:Y:S02]  /*0c00*/  R2UR UR4, R0 ;  /* 0x00000000000472ca */ /* 0x004fe400000e0000 */
[----:B------:R-:W-:-:S04]  /*0c10*/  LEA.HI R0, R3, R204, RZ, 0x4 ;  /* 0x000000cc03007211 */ /* 0x000fc800078f20ff */
[----:B------:R-:W-:Y:S02]  /*0c20*/  SHF.R.S32.HI R9, RZ, 0x4, R0 ;  /* 0x00000004ff097819 */ /* 0x000fe40000011400 */
[C---:B------:R-:W-:Y:S02]  /*0c30*/  LOP3.LUT R7, R0.reuse, 0x3fffff0, RZ, 0xc0, !PT ;  /* 0x03fffff000077812 */ /* 0x040fe400078ec0ff */
[----:B------:R-:W-:-:S03]  /*0c40*/  LEA.HI R0, R0, R9, RZ, 0x1 ;  /* 0x0000000900007211 */ /* 0x000fc600078f08ff */
[----:B------:R-:W-:Y:S01]  /*0c50*/  IMAD.IADD R7, R204, 0x1, -R7 ;  /* 0x00000001cc077824 */ /* 0x000fe200078e0a07 */
[----:B------:R-:W-:Y:S01]  /*0c60*/  LOP3.LUT R0, R0, 0x1ffffffe, RZ, 0xc0, !PT ;  /* 0x1ffffffe00007812 */ /* 0x000fe200078ec0ff */
[----:B------:R-:W-:Y:S02]  /*0c70*/  ULOP3.LUT UR8, UR4, 0x1, URZ, 0xfc, !UPT ;  /* 0x0000000104087892 */ /* 0x000fe4000f8efc3f */
[----:B------:R-:W-:Y:S01]  /*0c80*/  IMAD R7, R7, 0x40, R2 ;  /* 0x0000004007077824 */ /* 0x000fe200078e0202 */
[-C--:B------:R-:W-:Y:S01]  /*0c90*/  LEA.HI R2, R3, R204.reuse, RZ, 0x2 ;  /* 0x000000cc03027211 */ /* 0x080fe200078f10ff */
[----:B------:R-:W-:Y:S01]  /*0ca0*/  IMAD.IADD R0, R9, 0x1, -R0 ;  /* 0x0000000109007824 */ /* 0x000fe200078e0a00 */
[----:B------:R-:W-:Y:S01]  /*0cb0*/  LEA.HI R3, R3, R204, RZ, 0x3 ;  /* 0x000000cc03037211 */ /* 0x000fe200078f18ff */
[----:B------:R-:W-:Y:S01]  /*0cc0*/  UMOV UR4, URZ ;  /* 0x0000003f00047c82 */ /* 0x000fe20008000000 */
[----:B------:R-:W-:Y:S02]  /*0cd0*/  IMAD.U32 R201, RZ, RZ, UR8 ;  /* 0x00000008ffc97e24 */ /* 0x000fe4000f8e00ff */
[----:B------:R-:W-:Y:S01]  /*0ce0*/  IMAD R200, R0, 0x8, R7 ;  /* 0x0000000800c87824 */ /* 0x000fe200078e0207 */
[----:B------:R-:W-:Y:S01]  /*0cf0*/  LOP3.LUT R7, R2, 0xfffffffc, RZ, 0xc0, !PT ;  /* 0xfffffffc02077812 */ /* 0x000fe200078ec0ff */
[----:B------:R-:W-:Y:S01]  /*0d00*/  IMAD.U32 R181, RZ, RZ, UR4 ;  /* 0x00000004ffb57e24 */ /* 0x000fe2000f8e00ff */
[----:B------:R-:W-:-:S03]  /*0d10*/  SHF.R.S32.HI R179, RZ, 0x3, R3 ;  /* 0x00000003ffb37819 */ /* 0x000fc60000011403 */
[----:B------:R-:W-:Y:S01]  /*0d20*/  IMAD.IADD R0, R204, 0x1, -R7 ;  /* 0x00000001cc007824 */ /* 0x000fe200078e0a07 */
[----:B------:R-:W-:Y:S02]  /*0d30*/  LOP3.LUT R7, R5, 0x3fffffe, RZ, 0xc0, !PT ;  /* 0x03fffffe05077812 */ /* 0x000fe400078ec0ff */
[----:B------:R-:W-:Y:S02]  /*0d40*/  LOP3.LUT R5, R3, 0xfffffff8, RZ, 0xc0, !PT ;  /* 0xfffffff803057812 */ /* 0x000fe400078ec0ff */
[----:B------:R-:W-:Y:S01]  /*0d50*/  LEA.HI R2, R0, R0, RZ, 0x1 ;  /* 0x0000000000027211 */ /* 0x000fe200078f08ff */
[----:B------:R-:W-:Y:S02]  /*0d60*/  IMAD.IADD R7, R198, 0x1, -R7 ;  /* 0x00000001c6077824 */ /* 0x000fe400078e0a07 */
[----:B------:R-:W-:Y:S01]  /*0d70*/  IMAD.IADD R160, R204, 0x1, -R5 ;  /* 0x00000001cca07824 */ /* 0x000fe200078e0a05 */
[----:B------:R-:W-:Y:S01]  /*0d80*/  LOP3.LUT R5, R4, 0x7ffffffc, RZ, 0xc0, !PT ;  /* 0x7ffffffc04057812 */ /* 0x000fe200078ec0ff */
[----:B------:R-:W-:Y:S01]  /*0d90*/  IMAD R199, R7, 0x40, R6 ;  /* 0x0000004007c77824 */ /* 0x000fe200078e0206 */
[----:B------:R-:W-:Y:S01]  /*0da0*/  LOP3.LUT R9, R2, 0x1ffffffe, RZ, 0xc0, !PT ;  /* 0x1ffffffe02097812 */ /* 0x000fe200078ec0ff */
[----:B------:R-:W-:-:S02]  /*0db0*/  IMAD.SHL.U32 R22, R160, 0x8, RZ ;  /* 0x00000008a0167824 */ /* 0x000fc400078e00ff */
[----:B------:R-:W-:Y:S02]  /*0dc0*/  IMAD.IADD R5, R182, 0x1, -R5 ;  /* 0x00000001b6057824 */ /* 0x000fe400078e0a05 */
[----:B------:R-:W-:Y:S01]  /*0dd0*/  VIADD R23, R22, 0x40 ;  /* 0x0000004016177836 */ /* 0x000fe20000000000 */
[----:B------:R-:W-:Y:S01]  /*0de0*/  SHF.R.S32.HI R203, RZ, 0x1f, R22 ;  /* 0x0000001fffcb7819 */ /* 0x000fe20000011416 */
[----:B------:R-:W-:Y:S02]  /*0df0*/  IMAD.SHL.U32 R18, R5, 0x2, RZ ;  /* 0x0000000205127824 */ /* 0x000fe400078e00ff */
[----:B------:R-:W-:Y:S01]  /*0e00*/  IMAD.IADD R0, R0, 0x1, -R9 ;  /* 0x0000000100007824 */ /* 0x000fe200078e0a09 */
[----:B------:R-:W-:Y:S01]  /*0e10*/  SHF.R.S32.HI R202, RZ, 0x1f, R23 ;  /* 0x0000001fffca7819 */ /* 0x000fe20000011417 */
[C---:B------:R-:W-:Y:S02]  /*0e20*/  VIADD R178, R18.reuse, 0x8 ;  /* 0x0000000812b27836 */ /* 0x040fe40000000000 */
[----:B------:R-:W-:-:S02]  /*0e30*/  VIADD R177, R18, 0x10 ;  /* 0x0000001012b17836 */ /* 0x000fc40000000000 */
        /* <DEDUP_REMOVED lines=25> */
[----:B------:R-:W-:Y:S01]  /*0fd0*/  SHF.R.S32.HI R185, RZ, 0x1f, R166 ;  /* 0x0000001fffb97819 */ /* 0x000fe200000114a6 */
[----:B------:R-:W-:Y:S01]  /*0fe0*/  IMAD R19, R0, 0x8, R199 ;  /* 0x0000000800137824 */ /* 0x000fe200078e02c7 */
[----:B------:R-:W-:-:S02]  /*0ff0*/  SHF.R.S32.HI R184, RZ, 0x1f, R165 ;  /* 0x0000001fffb87819 */ /* 0x000fc400000114a5 */
[----:B------:R-:W-:-:S07]  /*1000*/  SHF.R.S32.HI R183, RZ, 0x1f, R164 ;  /* 0x0000001fffb77819 */ /* 0x000fce00000114a4 */
.L_x_1234:
[----:B01234-:R-:W0:Y:S01]  /*1010*/  LDC.64 R2, c[0x0][0xa28] ;  /* 0x00028a00ff027b82 */ /* 0x01fe220000000a00 */
[----:B------:R-:W-:Y:S01]  /*1020*/  IMAD.U32 R9, RZ, RZ, UR7 ;  /* 0x00000007ff097e24 */ /* 0x000fe2000f8e00ff */
[----:B------:R-:W-:Y:S01]  /*1030*/  ULDC.64 UR8, c[0x0][0x208] ;  /* 0x0000820000087ab9 */ /* 0x000fe20000000a00 */
[----:B------:R-:W-:-:S05]  /*1040*/  IMAD.MOV.U32 R7, RZ, RZ, RZ ;  /* 0x000000ffff077224 */ /* 0x000fca00078e00ff */
[----:B------:R-:W1:Y:S08]  /*1050*/  LDC.64 R4, c[0x0][0xa18] ;  /* 0x00028600ff047b82 */ /* 0x000e700000000a00 */
[----:B------:R-:W2:Y:S01]  /*1060*/  LDC R17, c[0x0][0x288] ;  /* 0x0000a200ff117b82 */ /* 0x000ea20000000800 */
[----:B------:R-:W-:Y:S01]  /*1070*/  ULOP3.LUT UR4, UR6, 0xff000000, URZ, 0xc0, !UPT ;  /* 0xff00000006047892 */ /* 0x000fe2000f8ec03f */
[----:B------:R-:W-:Y:S01]  /*1080*/  ULDC.64 UR10, c[0x0][0xa20] ;  /* 0x00028800000a7ab9 */ /* 0x000fe20000000a00 */
[----:B0-----:R-:W-:-:S05]  /*1090*/  ISETP.NE.U32.AND P0, PT, R2, RZ, PT ;  /* 0x000000ff0200720c */ /* 0x001fca0003f05070 */
[----:B------:R-:W0:Y:S01]  /*10a0*/  LDC R0, c[0x0][0x424] ;  /* 0x00010900ff007b82 */ /* 0x000e220000000800 */
[----:B------:R-:W-:Y:S02]  /*10b0*/  ISETP.NE.AND.EX P0, PT, R3, RZ, PT, P0 ;  /* 0x000000ff0300720c */ /* 0x000fe40003f05300 */
[----:B-1----:R-:W-:-:S05]  /*10c0*/  ISETP.NE.U32.AND P1, PT, R4, RZ, PT ;  /* 0x000000ff0400720c */ /* 0x002fca0003f25070 */
[----:B------:R-:W1:Y:S01]  /*10d0*/  LDC R11, c[0x0][0x2f0] ;  /* 0x0000bc00ff0b7b82 */ /* 0x000e620000000800 */
[----:B------:R-:W-:-:S07]  /*10e0*/  ISETP.NE.AND.EX P1, PT, R5, RZ, PT, P1 ;  /* 0x000000ff0500720c */ /* 0x000fce0003f25310 */
[----:B------:R-:W3:Y:S08]  /*10f0*/  @P0 LDC.64 R2, c[0x0][0xa28] ;  /* 0x00028a00ff020b82 */ /* 0x000ef00000000a00 */
[----:B------:R-:W4:Y:S01]  /*1100*/  @P1 LDC.64 R4, c[0x0][0xa18] ;  /* 0x00028600ff041b82 */ /* 0x000f220000000a00 */
[----:B---3--:R-:W-:Y:S01]  /*1110*/  @P0 IMAD.WIDE R2, R9, 0x4, R2 ;  /* 0x0000000409020825 */ /* 0x008fe200078e0202 */
[----:B------:R-:W-:-:S04]  /*1120*/  USHF.R.U32.HI UR4, URZ, 0x8, UR4 ;  /* 0x000000083f047899 */ /* 0x000fc80008011604 */
[----:B------:R3:W5:Y:S01]  /*1130*/  @P0 LDG.E R7, desc[UR8][R2.64] ;  /* 0x0000000802070981 */ /* 0x000762000c1e1900 */
[----:B----4-:R-:W-:Y:S02]  /*1140*/  @P1 IMAD.WIDE R4, R9, 0x4, R4 ;  /* 0x0000000409041825 */ /* 0x010fe400078e0204 */
[----:B------:R-:W4:Y:S03]  /*1150*/  LDC.64 R8, c[0x0][0x418] ;  /* 0x00010600ff087b82 */ /* 0x000f260000000a00 */
[----:B--2---:R3:W5:Y:S01]  /*1160*/  @P1 LDG.E R17, desc[UR8][R4.64] ;  /* 0x0000000804111981 */ /* 0x004762000c1e1900 */
[----:B------:R-:W-:Y:S01]  /*1170*/  ULOP3.LUT UR8, UR6, 0xff0000, URZ, 0xc0, !UPT ;  /* 0x00ff000006087892 */ /* 0x000fe2000f8ec03f */
[----:B------:R-:W-:-:S03]  /*1180*/  ISETP.NE.U32.AND P2, PT, RZ, UR10, PT ;  /* 0x0000000aff007c0c */ /* 0x000fc6000bf45070 */
[----:B------:R-:W-:Y:S01]  /*1190*/  ULEA.HI UR8, UR8, UR4, URZ, 0x10 ;  /* 0x0000000408087291 */ /* 0x000fe2000f8f803f */
[----:B------:R-:W-:Y:S01]  /*11a0*/  ISETP.NE.AND.EX P2, PT, RZ, UR11, PT, P2 ;  /* 0x0000000bff007c0c */ /* 0x000fe2000bf45320 */
[----:B------:R-:W-:-:S06]  /*11b0*/  ULOP3.LUT UR4, UR6, 0xffff, URZ, 0xc0, !UPT ;  /* 0x0000ffff06047892 */ /* 0x000fcc000f8ec03f */
[----:B------:R-:W-:Y:S01]  /*11c0*/  IMAD.U32 R163, RZ, RZ, UR4 ;  /* 0x00000004ffa37e24 */ /* 0x000fe2000f8e00ff */
[----:B----4-:R-:W-:-:S04]  /*11d0*/  ISETP.NE.U32.AND P0, PT, R8, RZ, PT ;  /* 0x000000ff0800720c */ /* 0x010fc80003f05070 */
[----:B------:R-:W-:-:S04]  /*11e0*/  ISETP.NE.AND.EX P0, PT, R9, RZ, PT, P0 ;  /* 0x000000ff0900720c */ /* 0x000fc80003f05300 */
[----:B0-----:R-:W-:Y:S01]  /*11f0*/  SEL R0, R0, 0x1, P0 ;  /* 0x0000000100007807 */ /* 0x001fe20000000000 */
[----:B-1-3--:R-:W-:Y:S08]  /*1200*/  @P1 BRA `(.L_x_1131) ;  /* 0x00000000002c1947 */ /* 0x00aff00003800000 */
[----:B------:R-:W-:Y:S02]  /*1210*/  ULDC.64 UR10, c[0x0][0xa00] ;  /* 0x00028000000a7ab9 */ /* 0x000fe40000000a00 */
[----:B------:R-:W-:-:S04]  /*1220*/  ISETP.NE.U32.AND P0, PT, RZ, UR10, PT ;  /* 0x0000000aff007c0c */ /* 0x000fc8000bf05070 */
[----:B------:R-:W-:-:S13]  /*1230*/  ISETP.NE.AND.EX P0, PT, RZ, UR11, PT, P0 ;  /* 0x0000000bff007c0c */ /* 0x000fda000bf05300 */
[----:B------:R-:W-:Y:S05]  /*1240*/  @!P0 BRA `(.L_x_1131) ;  /* 0x00000000001c8947 */ /* 0x000fea0003800000 */
[----:B------:R-:W0:Y:S01]  /*1250*/  LDC.64 R2, c[0x0][0xa00] ;  /* 0x00028000ff027b82 */ /* 0x000e220000000a00 */
[----:B------:R-:W-:Y:S01]  /*1260*/  IMAD.U32 R5, RZ, RZ, UR7 ;  /* 0x00000007ff057e24 */ /* 0x000fe2000f8e00ff */
[----:B------:R-:W-:-:S03]  /*1270*/  ULDC.64 UR10, c[0x0][0x208] ;  /* 0x00008200000a7ab9 */ /* 0x000fc60000000a00 */
[----:B0-----:R-:W-:-:S05]  /*1280*/  IMAD.WIDE R2, R5, 0x4, R2 ;  /* 0x0000000405027825 */ /* 0x001fca00078e0202 */
[----:B-----5:R-:W2:Y:S04]  /*1290*/  LDG.E R17, desc[UR10][R2.64] ;  /* 0x0000000a02117981 */ /* 0x020ea8000c1e1900 */
[----:B------:R-:W2:Y:S02]  /*12a0*/  LDG.E R4, desc[UR10][R2.64+0x4] ;  /* 0x0000040a02047981 */ /* 0x000ea4000c1e1900 */
[----:B--2---:R-:W-:-:S07]  /*12b0*/  IMAD.IADD R17, R4, 0x1, -R17 ;  /* 0x0000000104117824 */ /* 0x004fce00078e0a11 */
.L_x_1131:
[----:B------:R-:W-:Y:S02]  /*12c0*/  IMAD R16, R0, R11, RZ ;  /* 0x0000000b00107224 */ /* 0x000fe400078e02ff */
[----:B------:R-:W-:Y:S01]  /*12d0*/  IMAD.U32 R180, RZ, RZ, UR7 ;  /* 0x00000007ffb47e24 */ /* 0x000fe2000f8e00ff */
[----:B------:R-:W-:Y:S06]  /*12e0*/  @!P2 BRA `(.L_x_1132) ;  /* 0x00000000001ca947 */ /* 0x000fec0003800000 */
[----:B------:R-:W-:Y:S01]  /*12f0*/  ULDC.64 UR10, c[0x0][0xa20] ;  /* 0x00028800000a7ab9 */ /* 0x000fe20000000a00 */
[----:B------:R-:W-:Y:S01]  /*1300*/  ULDC.64 UR12, c[0x0][0x208] ;  /* 0x00008200000c7ab9 */ /* 0x000fe20000000a00 */
[----:B------:R-:W-:-:S06]  /*1310*/  UIMAD.WIDE UR6, UR7, 0x4, UR10 ;  /* 0x00000004070678a5 */ /* 0x000fcc000f8e020a */
[----:B------:R-:W-:Y:S02]  /*1320*/  IMAD.U32 R2, RZ, RZ, UR6 ;  /* 0x00000006ff027e24 */ /* 0x000fe4000f8e00ff */
[----:B------:R-:W-:-:S05]  /*1330*/  IMAD.U32 R3, RZ, RZ, UR7 ;  /* 0x00000007ff037e24 */ /* 0x000fca000f8e00ff */
[----:B------:R0:W5:Y:S01]  /*1340*/  LDG.E R16, desc[UR12][R2.64] ;  /* 0x0000000c02107981 */ /* 0x000162000c1e1900 */
[----:B------:R-:W-:Y:S05]  /*1350*/  BRA `(.L_x_1133) ;  /* 0x00000000002c7947 */ /* 0x000fea0003800000 */
.L_x_1132:
        /* <DEDUP_REMOVED lines=8> */
[----:B------:R-:W2:Y:S04]  /*13e0*/  LDG.E R16, desc[UR10][R2.64] ;  /* 0x0000000a02107981 */ /* 0x000ea8000c1e1900 */
[----:B------:R-:W2:Y:S02]  /*13f0*/  LDG.E R5, desc[UR10][R2.64+0x4] ;  /* 0x0000040a02057981 */ /* 0x000ea4000c1e1900 */
[----:B--2---:R-:W-:-:S07]  /*1400*/  IMAD.IADD R16, R5, 0x1, -R16 ;  /* 0x0000000105107824 */ /* 0x004fce00078e0a10 */
.L_x_1133:
[----:B------:R-:W-:Y:S01]  /*1410*/  ULDC UR4, c[0x0][0x448] ;  /* 0x0001120000047ab9 */ /* 0x000fe20000000800 */
[----:B-----5:R-:W-:Y:S01]  /*1420*/  IMAD.IADD R16, R16, 0x1, -R7 ;  /* 0x0000000110107824 */ /* 0x020fe200078e0a07 */
[----:B------:R-:W-:Y:S02]  /*1430*/  UISETP.NE.AND UP0, UPT, UR4, 0x1, UPT ;  /* 0x000000010400788c */ /* 0x000fe4000bf05270 */
[----:B------:R-:W-:Y:S02]  /*1440*/  USHF.L.U32 UR39, UR5, 0x7, URZ ;  /* 0x0000000705277899 */ /* 0x000fe4000800063f */
[----:B------:R-:W-:Y:S01]  /*1450*/  IADD3 R0, R16, 0x1, -R17 ;  /* 0x0000000110007810 */ /* 0x000fe20007ffe811 */
[----:B------:R-:W-:Y:S01]  /*1460*/  ULDC.64 UR4, c[0x0][0x9e0] ;  /* 0x0002780000047ab9 */ /* 0x000fe20000000a00 */
[----:B------:R-:W-:Y:S02]  /*1470*/  UIADD3 UR9, UR39, 0x7f, URZ ;  /* 0x0000007f27097890 */ /* 0x000fe4000fffe03f */
[----:B------:R-:W-:Y:S01]  /*1480*/  R2UR UR10, R0 ;  /* 0x00000000000a72ca */ /* 0x000fe200000e0000 */
[----:B------:R-:W-:-:S02]  /*1490*/  UISETP.GE.AND UP1, UPT, UR5, 0x1, UPT ;  /* 0x000000010500788c */ /* 0x000fc4000bf26270 */
[----:B------:R-:W-:Y:S01]  /*14a0*/  @UP0 ULDC UR6, c[0x0][0x44c] ;  /* 0x0001130000060ab9 */ /* 0x000fe20000000800 */
[----:B------:R-:W-:Y:S01]  /*14b0*/  @UP0 ULDC UR11, c[0x0][0x450] ;  /* 0x00011400000b0ab9 */ /* 0x000fe20000000800 */
[----:B------:R-:W-:Y:S02]  /*14c0*/  UIMAD.WIDE.U32 UR6, UR9, UR6, URZ ;  /* 0x00000006090672a5 */ /* 0x000fe4000f8e003f */
[----:B------:R-:W-:Y:S02]  /*14d0*/  PLOP3.LUT P1, PT, PT, PT, UP1, 0x80, 0x0 ;  /* 0x000000000000781c */ /* 0x000fe40003f2f018 */
[----:B------:R-:W-:-:S04]  /*14e0*/  @UP0 USHF.R.U32.HI UR9, URZ, UR11, UR7 ;  /* 0x0000000b3f090299 */ /* 0x000fc80008011607 */
[----:B------:R-:W-:-:S04]  /*14f0*/  UIADD3 UR9, UR10, UR9, URZ ;  /* 0x000000090a097290 */ /* 0x000fc8000fffe03f */
[----:B------:R-:W-:-:S06]  /*1500*/  UIADD3 UR4, UR9, UR4, URZ ;  /* 0x0000000409047290 */ /* 0x000fcc000fffe03f */
[----:B------:R-:W-:Y:S01]  /*1510*/  IMAD.U32 R0, RZ, RZ, UR4 ;  /* 0x00000004ff007e24 */ /* 0x000fe2000f8e00ff */
[----:B------:R-:W-:Y:S06]  /*1520*/  @!P1 BRA `(.L_x_1134) ;  /* 0x0000000000409947 */ /* 0x000fec0003800000 */
        /* <DEDUP_REMOVED lines=10> */
.L_x_1135:
[----:B------:R-:W-:-:S11]  /*15d0*/  UISETP.NE.AND UP1, UPT, UR5, 0x1, UPT ;  /* 0x000000010500788c */ /* 0x000fd6000bf25270 */
[----:B------:R-:W-:Y:S02]  /*15e0*/  @UP1 ULDC.64 UR10, c[0x0][0x9e8] ;  /* 0x00027a00000a1ab9 */ /* 0x000fe40000000a00 */
[----:B------:R-:W-:-:S04]  /*15f0*/  UIMAD.WIDE.U32 UR6, UR4, UR10, URZ ;  /* 0x0000000a040672a5 */ /* 0x000fc8000f8e003f */
[----:B------:R-:W-:-:S12]  /*1600*/  @UP1 USHF.R.U32.HI UR4, URZ, UR11, UR7 ;  /* 0x0000000b3f041299 */ /* 0x000fd80008011607 */
.L_x_1136:
[----:B------:R-:W-:-:S06]  /*1610*/  UIMAD UR4, UR4, UR5, UR5 ;  /* 0x00000005040472a4 */ /* 0x000fcc000f8e0205 */
[----:B------:R-:W-:-:S07]  /*1620*/  VIMNMX R0, R0, UR4, PT ;  /* 0x0000000400007c48 */ /* 0x000fce000bfe0100 */
.L_x_1134:
[----:B------:R-:W-:Y:S01]  /*1630*/  IMAD.IADD R93, R16, 0x1, -R17 ;  /* 0x00000001105d7824 */ /* 0x000fe200078e0a11 */
[----:B------:R-:W-:Y:S01]  /*1640*/  @UP0 ULDC UR6, c[0x0][0x44c] ;  /* 0x0001130000060ab9 */ /* 0x000fe20000000800 */
[----:B0-----:R-:W-:Y:S01]  /*1650*/  VIADD R2, R0, 0x5f ;  /* 0x0000005f00027836 */ /* 0x001fe20000000000 */
[----:B------:R-:W-:Y:S01]  /*1660*/  UIMAD.WIDE.U32 UR6, UR39, UR6, URZ ;  /* 0x00000006270672a5 */ /* 0x000fe2000f8e003f */
[----:B------:R-:W-:Y:S01]  /*1670*/  VIADD R0, R16, 0x5f ;  /* 0x0000005f10007836 */ /* 0x000fe20000000000 */
[----:B------:R-:W-:Y:S01]  /*1680*/  R2UR UR9, R93 ;  /* 0x000000005d0972ca */ /* 0x000fe200000e0000 */
[----:B------:R-:W-:Y:S01]  /*1690*/  @UP0 ULDC UR10, c[0x0][0x450] ;  /* 0x00011400000a0ab9 */ /* 0x000fe20000000800 */
[----:B------:R-:W-:Y:S01]  /*16a0*/  IMAD.HI R2, R2, 0x2aaaaaab, RZ ;  /* 0x2aaaaaab02027827 */ /* 0x000fe200078e02ff */
[----:B------:R-:W-:Y:S01]  /*16b0*/  UMOV UR4, UR39 ;  /* 0x0000002700047c82 */ /* 0x000fe20008000000 */
[----:B------:R-:W-:Y:S02]  /*16c0*/  @UP0 USHF.R.U32.HI UR4, URZ, UR10, UR7 ;  /* 0x0000000a3f040299 */ /* 0x000fe40008011607 */
[----:B------:R-:W-:Y:S01]  /*16d0*/  IMAD.HI R0, R0, 0x2aaaaaab, RZ ;  /* 0x2aaaaaab00007827 */ /* 0x000fe200078e02ff */
[----:B------:R-:W-:-:S04]  /*16e0*/  SHF.R.U32.HI R5, RZ, 0x1f, R2 ;  /* 0x0000001fff057819 */ /* 0x000fc80000011602 */
[----:B------:R-:W-:Y:S02]  /*16f0*/  SHF.R.U32.HI R3, RZ, 0x1f, R0 ;  /* 0x0000001fff037819 */ /* 0x000fe40000011600 */
[----:B------:R-:W-:Y:S01]  /*1700*/  UIADD3 UR4, UR9, UR4, URZ ;  /* 0x0000000409047290 */ /* 0x000fe2000fffe03f */
[----:B------:R-:W-:Y:S02]  /*1710*/  LEA.HI.SX32 R2, R2, R5, 0x1c ;  /* 0x0000000502027211 */ /* 0x000fe400078fe2ff */
[----:B------:R-:W-:Y:S01]  /*1720*/  ULDC UR9, c[0x0][0x9dc] ;  /* 0x0002770000097ab9 */ /* 0x000fe20000000800 */
[----:B------:R-:W-:Y:S01]  /*1730*/  LEA.HI.SX32 R3, R0, R3, 0x1c ;  /* 0x0000000300037211 */ /* 0x000fe200078fe2ff */
[----:B------:R-:W-:-:S03]  /*1740*/  UIADD3 UR9, UR4, -UR9, URZ ;  /* 0x8000000904097290 */ /* 0x000fc6000fffe03f */
[----:B------:R-:W-:Y:S01]  /*1750*/  VIMNMX R79, R3, R2, PT ;  /* 0x00000002034f7248 */ /* 0x000fe20003fe0100 */
[----:B------:R-:W-:Y:S08]  /*1760*/  @!P1 BRA `(.L_x_1137) ;  /* 0x0000000000449947 */ /* 0x000ff00003800000 */
        /* <DEDUP_REMOVED lines=10> */
.L_x_1138:
[----:B------:R-:W-:-:S11]  /*1810*/  UISETP.NE.AND UP0, UPT, UR5, 0x1, UPT ;  /* 0x000000010500788c */ /* 0x000fd6000bf05270 */
[----:B------:R-:W-:Y:S02]  /*1820*/  @UP0 ULDC.64 UR10, c[0x0][0x9e8] ;  /* 0x00027a00000a0ab9 */ /* 0x000fe40000000a00 */
[----:B------:R-:W-:-:S04]  /*1830*/  UIMAD.WIDE.U32 UR6, UR4, UR10, URZ ;  /* 0x0000000a040672a5 */ /* 0x000fc8000f8e003f */
[----:B------:R-:W-:-:S12]  /*1840*/  @UP0 USHF.R.U32.HI UR4, URZ, UR11, UR7 ;  /* 0x0000000b3f040299 */ /* 0x000fd80008011607 */
.L_x_1139:
[----:B------:R-:W-:-:S04]  /*1850*/  UIMAD UR4, UR4, UR5, URZ ;  /* 0x00000005040472a4 */ /* 0x000fc8000f8e023f */
[----:B------:R-:W-:-:S04]  /*1860*/  UISETP.LT.AND UP0, UPT, UR9, UR4, UPT ;  /* 0x000000040900728c */ /* 0x000fc8000bf01270 */
[----:B------:R-:W-:-:S12]  /*1870*/  USEL UR9, UR9, UR4, !UP0 ;  /* 0x0000000409097287 */ /* 0x000fd8000c000000 */
.L_x_1137:
[----:B------:R-:W-:Y:S02]  /*1880*/  UIMAD.WIDE UR4, UR9, 0x2aaaaaab, URZ ;  /* 0x2aaaaaab090478a5 */ /* 0x000fe4000f8e023f */
[----:B------:R-:W-:Y:S02]  /*1890*/  ULOP3.LUT UR6, UR8, 0xff, URZ, 0xc0, !UPT ;  /* 0x000000ff08067892 */ /* 0x000fe4000f8ec03f */
[----:B------:R-:W-:-:S04]  /*18a0*/  USHF.R.U32.HI UR4, URZ, 0x1f, UR5 ;  /* 0x0000001f3f047899 */ /* 0x000fc80008011605 */
[----:B------:R-:W-:Y:S01]  /*18b0*/  ULEA.HI.SX32 UR4, UR5, UR4, 0x1c ;  /* 0x0000000405047291 */ /* 0x000fe2000f8fe23f */
[----:B------:R-:W-:Y:S01]  /*18c0*/  IMAD.U32 R162, RZ, RZ, UR6 ;  /* 0x00000006ffa27e24 */ /* 0x000fe2000f8e00ff */
[----:B------:R-:W-:Y:S02]  /*18d0*/  USHF.R.U32.HI UR5, URZ, 0x10, UR8 ;  /* 0x000000103f057899 */ /* 0x000fe40008011608 */
[----:B------:R-:W-:-:S04]  /*18e0*/  UISETP.LT.AND UP0, UPT, URZ, UR4, UPT ;  /* 0x000000043f00728c */ /* 0x000fc8000bf01270 */
[----:B------:R-:W-:Y:S01]  /*18f0*/  USEL UR61, URZ, UR4, !UP0 ;  /* 0x000000043f3d7287 */ /* 0x000fe2000c000000 */
[----:B------:R-:W-:Y:S02]  /*1900*/  IMAD.U32 R161, RZ, RZ, UR5 ;  /* 0x00000005ffa17e24 */ /* 0x000fe4000f8e00ff */
[----:B------:R-:W-:-:S03]  /*1910*/  UMOV UR4, URZ ;  /* 0x0000003f00047c82 */ /* 0x000fc60008000000 */
[----:B------:R-:W-:-:S13]  /*1920*/  ISETP.GT.AND P0, PT, R79, UR61, PT ;  /* 0x0000003d4f007c0c */ /* 0x000fda000bf04270 */
[----:B------:R-:W-:Y:S05]  /*1930*/  @!P0 BRA `(.L_x_1140) ;  /* 0x00000000009c8947 */ /* 0x000fea0003800000 */
[----:B------:R-:W-:Y:S01]  /*1940*/  R2UR UR5, R161 ;  /* 0x00000000a10572ca */ /* 0x000fe200000e0000 */
[----:B------:R-:W-:-:S12]  /*1950*/  ULDC UR4, c[0x0][0x9f0] ;  /* 0x00027c0000047ab9 */ /* 0x000fd80000000800 */
[----:B------:R-:W-:-:S04]  /*1960*/  UISETP.NE.AND UP0, UPT, UR5, URZ, UPT ;  /* 0x0000003f0500728c */ /* 0x000fc8000bf05270 */
[----:B------:R-:W-:-:S03]  /*1970*/  USEL UR9, UR5, UR4, UP0 ;  /* 0x0000000405097287 */ /* 0x000fc60008000000 */
[----:B------:R-:W-:-:S03]  /*1980*/  UMOV UR4, URZ ;  /* 0x0000003f00047c82 */ /* 0x000fc60008000000 */
[----:B------:R-:W-:-:S05]  /*1990*/  IMAD.U32 R4, RZ, RZ, UR9 ;  /* 0x00000009ff047e24 */ /* 0x000fca000f8e00ff */
[----:B------:R-:W-:-:S04]  /*19a0*/  IABS R0, R4 ;  /* 0x0000000400007213 */ /* 0x000fc80000000000 */
[----:B------:R-:W-:Y:S02]  /*19b0*/  R2UR UR10, R0 ;  /* 0x00000000000a72ca */ /* 0x000fe400000e0000 */
[----:B------:R-:W-:Y:S02]  /*19c0*/  IADD3 R0, R4, -0x1, R79 ;  /* 0xffffffff04007810 */ /* 0x000fe40007ffe04f */
[----:B------:R-:W-:Y:S02]  /*19d0*/  IABS R4, R4 ;  /* 0x0000000400047213 */ /* 0x000fe40000000000 */
[----:B------:R-:W-:-:S03]  /*19e0*/  R2UR UR6, R0 ;  /* 0x00000000000672ca */ /* 0x000fc600000e0000 */
[----:B------:R-:W-:-:S04]  /*19f0*/  IMAD.MOV R4, RZ, RZ, -R4 ;  /* 0x000000ffff047224 */ /* 0x000fc800078e0a04 */
[----:B------:R-:W0:Y:S06]  /*1a00*/  I2F.RP R2, UR10 ;  /* 0x0000000a00027d06 */ /* 0x000e2c0008209400 */
[----:B------:R-:W-:-:S06]  /*1a10*/  UIADD3 UR6, -UR61, UR6, URZ ;  /* 0x000000063d067290 */ /* 0x000fcc000fffe13f */
[----:B------:R-:W-:Y:S01]  /*1a20*/  IMAD.U32 R0, RZ, RZ, UR6 ;  /* 0x00000006ff007e24 */ /* 0x000fe2000f8e00ff */
[----:B------:R-:W-:Y:S01]  /*1a30*/  ULOP3.LUT UR6, UR6, UR9, URZ, 0x3c, !UPT ;  /* 0x0000000906067292 */ /* 0x000fe2000f8e3c3f */
[----:B0-----:R-:W0:Y:S03]  /*1a40*/  MUFU.RCP R2, R2 ;  /* 0x0000000200027308 */ /* 0x001e260000001000 */
[----:B------:R-:W-:-:S04]  /*1a50*/  IABS R0, R0 ;  /* 0x0000000000007213 */ /* 0x000fc80000000000 */
[----:B------:R-:W-:Y:S01]  /*1a60*/  R2UR UR8, R0 ;  /* 0x00000000000872ca */ /* 0x000fe200000e0000 */
[----:B------:R-:W-:Y:S02]  /*1a70*/  IMAD.MOV.U32 R0, RZ, RZ, R4 ;  /* 0x000000ffff007224 */ /* 0x000fe400078e0004 */
[----:B0-----:R-:W-:-:S06]  /*1a80*/  VIADD R3, R2, 0xffffffe ;  /* 0x0ffffffe02037836 */ /* 0x001fcc0000000000 */
[----:B------:R-:W0:Y:S02]  /*1a90*/  F2I.FTZ.U32.TRUNC.NTZ R3, R3 ;  /* 0x0000000300037305 */ /* 0x000e24000021f000 */
[----:B0-----:R-:W-:-:S13]  /*1aa0*/  R2UR UR5, R3 ;  /* 0x00000000030572ca */ /* 0x001fda00000e0000 */
[----:B------:R-:W-:-:S04]  /*1ab0*/  UIADD3 UR7, URZ, -UR5, URZ ;  /* 0x800000053f077290 */ /* 0x000fc8000fffe03f */
[----:B------:R-:W-:-:S04]  /*1ac0*/  UIMAD UR7, UR7, UR10, URZ ;  /* 0x0000000a070772a4 */ /* 0x000fc8000f8e023f */
[----:B------:R-:W-:-:S03]  /*1ad0*/  UIMAD.WIDE.U32 UR4, UR5, UR7, UR4 ;  /* 0x00000007050472a5 */ /* 0x000fc6000f8e0004 */
[----:B------:R-:W-:Y:S01]  /*1ae0*/  R2UR UR7, R0 ;  /* 0x00000000000772ca */ /* 0x000fe200000e0000 */
[----:B------:R-:W-:-:S12]  /*1af0*/  UIMAD.WIDE.U32 UR4, UR5, UR8, URZ ;  /* 0x00000008050472a5 */ /* 0x000fd8000f8e003f */
[----:B------:R-:W-:-:S04]  /*1b00*/  UIMAD UR4, UR5, UR7, UR8 ;  /* 0x00000007050472a4 */ /* 0x000fc8000f8e0208 */
[----:B------:R-:W-:-:S11]  /*1b10*/  UISETP.GT.U32.AND UP1, UPT, UR10, UR4, UPT ;  /* 0x000000040a00728c */ /* 0x000fd6000bf24070 */
[----:B------:R-:W-:Y:S02]  /*1b20*/  @!UP1 UIADD3 UR4, UR4, -UR10, URZ ;  /* 0x8000000a04049290 */ /* 0x000fe4000fffe03f */
[----:B------:R-:W-:Y:S02]  /*1b30*/  @!UP1 UIADD3 UR5, UR5, 0x1, URZ ;  /* 0x0000000105059890 */ /* 0x000fe4000fffe03f */
[----:B------:R-:W-:Y:S02]  /*1b40*/  UISETP.GE.U32.AND UP0, UPT, UR4, UR10, UPT ;  /* 0x0000000a0400728c */ /* 0x000fe4000bf06070 */
[----:B------:R-:W-:-:S09]  /*1b50*/  UISETP.GE.AND UP1, UPT, UR6, URZ, UPT ;  /* 0x0000003f0600728c */ /* 0x000fd2000bf26270 */
[----:B------:R-:W-:Y:S02]  /*1b60*/  @UP0 UIADD3 UR5, UR5, 0x1, URZ ;  /* 0x0000000105050890 */ /* 0x000fe4000fffe03f */
[----:B------:R-:W-:-:S05]  /*1b70*/  UISETP.NE.AND UP0, UPT, UR9, URZ, UPT ;  /* 0x0000003f0900728c */ /* 0x000fca000bf05270 */
[----:B------:R-:W-:Y:S02]  /*1b80*/  UMOV UR4, UR5 ;  /* 0x0000000500047c82 */ /* 0x000fe40008000000 */
[----:B------:R-:W-:-:S04]  /*1b90*/  @!UP1 UIADD3 UR4, -UR4, URZ, URZ ;  /* 0x0000003f04049290 */ /* 0x000fc8000fffe13f */
[----:B------:R-:W-:-:S12]  /*1ba0*/  @!UP0 ULOP3.LUT UR4, URZ, UR9, URZ, 0x33, !UPT ;  /* 0x000000093f048292 */ /* 0x000fd8000f8e333f */
.L_x_1140:
[----:B------:R-:W-:Y:S01]  /*1bb0*/  R2UR UR5, R162 ;  /* 0x00000000a20572ca */ /* 0x000fe200000e0000 */
[----:B------:R-:W-:Y:S01]  /*1bc0*/  IMAD.U32 R2, RZ, RZ, UR4 ;  /* 0x00000004ff027e24 */ /* 0x000fe2000f8e00ff */
[----:B------:R-:W-:Y:S01]  /*1bd0*/  PLOP3.LUT P0, PT, PT, PT, PT, 0x80, 0x0 ;  /* 0x000000000000781c */ /* 0x000fe20003f0f070 */
[----:B------:R-:W-:Y:S01]  /*1be0*/  IMAD.MOV.U32 R0, RZ, RZ, RZ ;  /* 0x000000ffff007224 */ /* 0x000fe200078e00ff */
[----:B------:R-:W-:Y:S01]  /*1bf0*/  CS2R R86, SRZ ;  /* 0x0000000000567805 */ /* 0x000fe2000001ff00 */
[----:B------:R-:W-:Y:S01]  /*1c00*/  IMAD.MOV.U32 R92, RZ, RZ, RZ ;  /* 0x000000ffff5c7224 */ /* 0x000fe200078e00ff */
[----:B------:R-:W-:Y:S02]  /*1c10*/  CS2R R84, SRZ ;  /* 0x0000000000547805 */ /* 0x000fe4000001ff00 */
[----:B------:R-:W-:Y:S02]  /*1c20*/  CS2R R82, SRZ ;  /* 0x0000000000527805 */ /* 0x000fe4000001ff00 */
[----:B------:R-:W-:-:S02]  /*1c30*/  CS2R R80, SRZ ;  /* 0x0000000000507805 */ /* 0x000fc4000001ff00 */
[----:B------:R-:W-:Y:S02]  /*1c40*/  CS2R R94, SRZ ;  /* 0x00000000005e7805 */ /* 0x000fe4000001ff00 */
[----:B------:R-:W-:Y:S02]  /*1c50*/  CS2R R76, SRZ ;  /* 0x00000000004c7805 */ /* 0x000fe4000001ff00 */
[----:B------:R-:W-:Y:S02]  /*1c60*/  CS2R R74, SRZ ;  /* 0x00000000004a7805 */ /* 0x000fe4000001ff00 */
[----:B------:R-:W-:Y:S01]  /*1c70*/  CS2R R72, SRZ ;  /* 0x0000000000487805 */ /* 0x000fe2000001ff00 */
[----:B------:R-:W-:Y:S01]  /*1c80*/  UIMAD UR61, UR5, UR4, UR61 ;  /* 0x00000004053d72a4 */ /* 0x000fe2000f8e023d */
[----:B------:R-:W-:Y:S02]  /*1c90*/  CS2R R70, SRZ ;  /* 0x0000000000467805 */ /* 0x000fe4000001ff00 */
[----:B------:R-:W-:-:S02]  /*1ca0*/  CS2R R68, SRZ ;  /* 0x0000000000447805 */ /* 0x000fc4000001ff00 */
[----:B------:R-:W-:Y:S02]  /*1cb0*/  CS2R R66, SRZ ;  /* 0x0000000000427805 */ /* 0x000fe4000001ff00 */
[----:B------:R-:W-:Y:S02]  /*1cc0*/  CS2R R64, SRZ ;  /* 0x0000000000407805 */ /* 0x000fe4000001ff00 */
[----:B------:R-:W-:Y:S02]  /*1cd0*/  CS2R R62, SRZ ;  /* 0x00000000003e7805 */ /* 0x000fe4000001ff00 */
[----:B------:R-:W-:Y:S02]  /*1ce0*/  VIADDMNMX R79, R2, UR61, R79, PT ;  /* 0x0000003d024f7c46 */ /* 0x000fe4000b80014f */
[----:B------:R-:W-:Y:S02]  /*1cf0*/  CS2R R60, SRZ ;  /* 0x00000000003c7805 */ /* 0x000fe4000001ff00 */
[----:B------:R-:W-:-:S02]  /*1d00*/  CS2R R58, SRZ ;  /* 0x00000000003a7805 */ /* 0x000fc4000001ff00 */
[----:B------:R-:W-:Y:S02]  /*1d10*/  CS2R R56, SRZ ;  /* 0x0000000000387805 */ /* 0x000fe4000001ff00 */
[----:B------:R-:W-:Y:S02]  /*1d20*/  ISETP.GT.AND P1, PT, R79, UR61, PT ;  /* 0x0000003d4f007c0c */ /* 0x000fe4000bf24270 */
        /* <DEDUP_REMOVED lines=48> */
.L_x_1142:
[----:B------:R-:W-:Y:S02]  /*2030*/  R2UR UR6, R181 ;  /* 0x00000000b50672ca */ /* 0x000fe400000e0000 */
[----:B------:R-:W-:-:S11]  /*2040*/  R2UR UR5, R201 ;  /* 0x00000000c90572ca */ /* 0x000fd600000e0000 */
[----:B------:R-:W-:Y:S02]  /*2050*/  ULEA.HI UR4, UR6, UR6, URZ, 0x1 ;  /* 0x0000000606047291 */ /* 0x000fe4000f8f083f */
[----:B------:R-:W-:Y:S02]  /*2060*/  IMAD.U32 R2, RZ, RZ, UR5 ;  /* 0x00000005ff027e24 */ /* 0x000fe4000f8e00ff */
[----:B------:R-:W-:-:S03]  /*2070*/  ULOP3.LUT UR4, UR4, 0xfffffffe, URZ, 0xc0, !UPT ;  /* 0xfffffffe04047892 */ /* 0x000fc6000f8ec03f */
[----:B------:R-:W-:Y:S01]  /*2080*/  ISETP.NE.AND P0, PT, R2, 0x3, PT ;  /* 0x000000030200780c */ /* 0x000fe20003f05270 */
[----:B------:R-:W-:-:S06]  /*2090*/  UIADD3 UR4, UR6, -UR4, URZ ;  /* 0x8000000406047290 */ /* 0x000fcc000fffe03f */
[----:B------:R-:W-:-:S05]  /*20a0*/  IMAD.U32 R0, RZ, RZ, UR4 ;  /* 0x00000004ff007e24 */ /* 0x000fca000f8e00ff */
[----:B------:R-:W-:-:S04]  /*20b0*/  SHF.L.U32 R0, R0, 0x1f, RZ ;  /* 0x0000001f00007819 */ /* 0x000fc800000006ff */
[----:B------:R-:W0:Y:S02]  /*20c0*/  SYNCS.PHASECHK.TRANS64.TRYWAIT P1, [UR37+0x2a800], R0 ;  /* 0x02a80000ff0075a7 */ /* 0x000e240008020165 */
[----:B0-----:R-:W-:Y:S05]  /*20d0*/  @!P1 BRA `(.L_x_1143) ;  /* 0x0000015800689947 */ /* 0x001fea0003800000 */
.L_x_1369:
[----:B------:R-:W-:Y:S05]  /*20e0*/  @!P0 BRA `(.L_x_1144) ;  /* 0x0000000000048947 */ /* 0x000fea0003800000 */
[----:B------:R-:W-:Y:S01]  /*20f0*/  BPT.TRAP 0x1 ;  /* 0x000000040000795c */ /* 0x000fe20000300000 */
.L_x_1144:
[----:B0-----:R-:W-:Y:S02]  /*2100*/  IMAD.U32 R3, RZ, RZ, UR36 ;  /* 0x00000024ff037e24 */ /* 0x001fe4000f8e00ff */
[----:B------:R-:W-:-:S03]  /*2110*/  IMAD.U32 R0, RZ, RZ, UR38 ;  /* 0x00000026ff007e24 */ /* 0x000fc6000f8e00ff */
[----:B------:R-:W-:Y:S02]  /*2120*/  LEA R3, R3, UR37, 0x3 ;  /* 0x0000002503037c11 */ /* 0x000fe4000f8e18ff */
[----:B------:R-:W-:-:S04]  /*2130*/  SHF.L.U32 R0, R0, 0x1f, RZ ;  /* 0x0000001f00007819 */ /* 0x000fc800000006ff */
[----:B------:R0:W1:Y:S01]  /*2140*/  SYNCS.PHASECHK.TRANS64.TRYWAIT P2, [R3+URZ+0x2a830], R0 ;  /* 0x02a83000030075a7 */ /* 0x000062000804017f */
[----:B------:R-:W-:Y:S05]  /*2150*/  @!P0 BRA `(.L_x_1145) ;  /* 0x0000000000048947 */ /* 0x000fea0003800000 */
[----:B------:R-:W-:Y:S01]  /*2160*/  BPT.TRAP 0x1 ;  /* 0x000000040000795c */ /* 0x000fe20000300000 */
.L_x_1145:
[----:B------:R-:W2:Y:S02]  /*2170*/  S2R R2, SR_TID.X ;  /* 0x0000000000027919 */ /* 0x000ea40000002100 */
[----:B--2---:R-:W-:-:S04]  /*2180*/  LOP3.LUT R2, R2, 0x7f, RZ, 0xc0, !PT ;  /* 0x0000007f02027812 */ /* 0x004fc800078ec0ff */
[----:B------:R-:W-:Y:S01]  /*2190*/  ISETP.NE.AND P1, PT, R2, RZ, PT ;  /* 0x000000ff0200720c */ /* 0x000fe20003f25270 */
[----:B-1----:R-:W-:-:S12]  /*21a0*/  @P2 BRA `(.L_x_1146) ;  /* 0x0000000000082947 */ /* 0x002fd80003800000 */
[----:B------:R-:W1:Y:S02]  /*21b0*/  SYNCS.PHASECHK.TRANS64.TRYWAIT P2, [R3+URZ+0x2a830], R0 ;  /* 0x02a83000030075a7 */ /* 0x000e64000804017f */
[----:B-1----:R-:W-:Y:S05]  /*21c0*/  @!P2 BRA `(.L_x_1147) ;  /* 0x000001580044a947 */ /* 0x002fea0003800000 */
.L_x_1146:
[----:B------:R-:W-:Y:S05]  /*21d0*/  WARPSYNC.ALL ;  /* 0x0000000000007948 */ /* 0x000fea0003800000 */
[----:B------:R-:W-:Y:S01]  /*21e0*/  UIADD3 UR4, UR37, 0x18400, URZ ;  /* 0x0001840025047890 */ /* 0x000fe2000fffe03f */
[----:B------:R-:W-:Y:S01]  /*21f0*/  WARPGROUP.ARRIVE ;  /* 0x00000000000079c5 */ /* 0x000fe20000000000 */
[----:B------:R-:W-:Y:S01]  /*2200*/  UMOV UR9, 0x40000040 ;  /* 0x4000004000097882 */ /* 0x000fe20000000000 */
[----:B------:R-:W-:Y:S01]  /*2210*/  UMOV UR11, 0x40000040 ;  /* 0x40000040000b7882 */ /* 0x000fe20000000000 */
[----:B------:R-:W-:Y:S01]  /*2220*/  USHF.R.U32.HI UR4, URZ, 0x4, UR4 ;  /* 0x000000043f047899 */ /* 0x000fe20008011604 */
[----:B------:R-:W-:Y:S01]  /*2230*/  IMAD.U32 R5, RZ, RZ, UR9 ;  /* 0x00000009ff057e24 */ /* 0x000fe2000f8e00ff */
[----:B------:R-:W-:Y:S01]  /*2240*/  UMOV UR13, 0x40000040 ;  /* 0x40000040000d7882 */ /* 0x000fe20000000000 */
[----:B------:R-:W-:Y:S01]  /*2250*/  UMOV UR15, 0x40000040 ;  /* 0x40000040000f7882 */ /* 0x000fe20000000000 */
[----:B------:R-:W-:Y:S01]  /*2260*/  ULOP3.LUT UR4, UR4, 0x3fff, URZ, 0xc0, !UPT ;  /* 0x00003fff04047892 */ /* 0x000fe2000f8ec03f */
[----:B01----:R-:W-:Y:S01]  /*2270*/  VIADD R0, R19, UR39 ;  /* 0x0000002713007c36 */ /* 0x003fe20008000000 */
[----:B------:R-:W-:Y:S01]  /*2280*/  UMOV UR17, 0x40000040 ;  /* 0x4000004000117882 */ /* 0x000fe20000000000 */
[----:B------:R-:W-:Y:S01]  /*2290*/  UMOV UR19, 0x40000040 ;  /* 0x4000004000137882 */ /* 0x000fe20000000000 */
[----:B------:R-:W-:Y:S01]  /*22a0*/  ULOP3.LUT UR60, UR4, 0x10000, URZ, 0xfc, !UPT ;  /* 0x00010000043c7892 */ /* 0x000fe2000f8efc3f */
[----:B------:R-:W-:Y:S01]  /*22b0*/  IMAD.MOV.U32 R2, RZ, RZ, R0 ;  /* 0x000000ffff027224 */ /* 0x000fe200078e0000 */
[----:B------:R-:W-:-:S02]  /*22c0*/  ULOP3.LUT UR4, UR40, 0x10000, URZ, 0xfc, !UPT ;  /* 0x0001000028047892 */ /* 0x000fc4000f8efc3f */
[----:B------:R-:W-:Y:S02]  /*22d0*/  UIMAD UR5, UR36, 0x900, UR60 ;  /* 0x00000900240578a4 */ /* 0x000fe4000f8e023c */
[----:B------:R-:W-:Y:S02]  /*22e0*/  UIADD3 UR12, UR4, 0x4, URZ ;  /* 0x00000004040c7890 */ /* 0x000fe4000fffe03f */
[----:B------:R-:W-:Y:S01]  /*22f0*/  UIADD3 UR14, UR5, 0x4, URZ ;  /* 0x00000004050e7890 */ /* 0x000fe2000fffe03f */
[----:B------:R-:W-:Y:S02]  /*2300*/  UMOV UR8, UR4 ;  /* 0x0000000400087c82 */ /* 0x000fe40008000000 */
[----:B------:R-:W-:Y:S01]  /*2310*/  UMOV UR10, UR5 ;  /* 0x00000005000a7c82 */ /* 0x000fe20008000000 */
[----:B------:R-:W-:Y:S01]  /*2320*/  IMAD.U32 R4, RZ, RZ, UR8 ;  /* 0x00000008ff047e24 */ /* 0x000fe2000f8e00ff */
[----:B------:R-:W-:Y:S01]  /*2330*/  HGMMA.64x96x16.F32.BF16 R24, gdesc[UR8], RZ, !UPT, gsb0 ;  /* 0x01600000081879f0 */ /* 0x000fe2000c0018ff */
[----:B------:R-:W-:-:S02]  /*2340*/  UIADD3 UR8, UR4, 0x2, URZ ;  /* 0x0000000204087890 */ /* 0x000fc4000fffe03f */
[----:B------:R-:W-:Y:S01]  /*2350*/  UIADD3 UR10, UR5, 0x2, URZ ;  /* 0x00000002050a7890 */ /* 0x000fe2000fffe03f */
[----:B------:R-:W-:Y:S01]  /*2360*/  UMOV UR9, 0x40000040 ;  /* 0x4000004000097882 */ /* 0x000fe20000000000 */
[----:B------:R-:W-:Y:S01]  /*2370*/  UMOV UR11, 0x40000040 ;  /* 0x40000040000b7882 */ /* 0x000fe20000000000 */
[----:B------:R-:W-:Y:S02]  /*2380*/  UIADD3 UR16, UR4, 0x6, URZ ;  /* 0x0000000604107890 */ /* 0x000fe4000fffe03f */
[----:B------:R-:W-:Y:S02]  /*2390*/  UIADD3 UR18, UR5, 0x6, URZ ;  /* 0x0000000605127890 */ /* 0x000fe4000fffe03f */
[----:B------:R-:W-:Y:S02]  /*23a0*/  UIADD3 UR20, UR4, 0x400, URZ ;  /* 0x0000040004147890 */ /* 0x000fe4000fffe03f */
[----:B------:R-:W-:Y:S01]  /*23b0*/  UIADD3 UR22, UR5, 0x300, URZ ;  /* 0x0000030005167890 */ /* 0x000fe2000fffe03f */
[----:B------:R-:W-:Y:S01]  /*23c0*/  UMOV UR21, 0x40000040 ;  /* 0x4000004000157882 */ /* 0x000fe20000000000 */
[----:B------:R-:W-:Y:S01]  /*23d0*/  UMOV UR23, 0x40000040 ;  /* 0x4000004000177882 */ /* 0x000fe20000000000 */
[----:B------:R-:W-:-:S02]  /*23e0*/  UIADD3 UR24, UR4, 0x402, URZ ;  /* 0x0000040204187890 */ /* 0x000fc4000fffe03f */
[----:B------:R-:W-:Y:S01]  /*23f0*/  UIADD3 UR26, UR5, 0x302, URZ ;  /* 0x00000302051a7890 */ /* 0x000fe2000fffe03f */
[----:B------:R-:W-:Y:S01]  /*2400*/  UMOV UR25, 0x40000040 ;  /* 0x4000004000197882 */ /* 0x000fe20000000000 */
[----:B------:R-:W-:Y:S01]  /*2410*/  UMOV UR27, 0x40000040 ;  /* 0x40000040001b7882 */ /* 0x000fe20000000000 */
[----:B------:R-:W-:Y:S02]  /*2420*/  UIADD3 UR28, UR4, 0x404, URZ ;  /* 0x00000404041c7890 */ /* 0x000fe4000fffe03f */
[----:B------:R-:W-:Y:S01]  /*2430*/  UIADD3 UR30, UR5, 0x304, URZ ;  /* 0x00000304051e7890 */ /* 0x000fe2000fffe03f */
[----:B------:R-:W-:Y:S01]  /*2440*/  UMOV UR29, 0x40000040 ;  /* 0x40000040001d7882 */ /* 0x000fe20000000000 */
[----:B------:R-:W-:Y:S01]  /*2450*/  UMOV UR31, 0x40000040 ;  /* 0x40000040001f7882 */ /* 0x000fe20000000000 */
        /* <DEDUP_REMOVED lines=20> */
[----:B------:R-:W-:Y:S02]  /*25a0*/  ULDC UR4, c[0x0][0x448] ;  /* 0x0001120000047ab9 */ /* 0x000fe40000000800 */
[----:B------:R-:W-:-:S06]  /*25b0*/  UISETP.NE.AND UP0, UPT, UR4, 0x1, UPT ;  /* 0x000000010400788c */ /* 0x000fcc000bf05270 */
[----:B------:R-:W-:Y:S02]  /*25c0*/  PLOP3.LUT P2, PT, PT, PT, UP0, 0x80, 0x0 ;  /* 0x000000000000781c */ /* 0x000fe40003f4f008 */
[----:B------:R-:W-:-:S03]  /*25d0*/  PLOP3.LUT P3, PT, PT, PT, UP0, 0x80, 0x0 ;  /* 0x000000000000781c */ /* 0x000fc60003f6f008 */
[----:B------:R-:W-:-:S08]  /*25e0*/  @UP0 ULDC UR4, c[0x0][0x44c] ;  /* 0x0001130000040ab9 */ /* 0x000fd00000000800 */
[----:B------:R-:W-:Y:S01]  /*25f0*/  @P2 IMAD.HI.U32 R6, R0, UR4, RZ ;  /* 0x0000000400062c27 */ /* 0x000fe2000f8e00ff */
[----:B------:R-:W-:-:S03]  /*2600*/  @UP0 ULDC UR4, c[0x0][0x450] ;  /* 0x0001140000040ab9 */ /* 0x000fc60000000800 */
[----:B------:R-:W-:Y:S01]  /*2610*/  @!P1 VIADD R0, R3, 0x2a840 ;  /* 0x0002a84003009836 */ /* 0x000fe20000000000 */
[----:B------:R-:W-:Y:S01]  /*2620*/  @P3 SHF.R.U32.HI R2, RZ, UR4, R6 ;  /* 0x00000004ff023c19 */ /* 0x000fe20008011606 */
[----:B------:R-:W-:Y:S01]  /*2630*/  IMAD.MOV.U32 R6, RZ, RZ, -0x60 ;  /* 0xffffffa0ff067424 */ /* 0x000fe200078e00ff */
[----:B------:R-:W-:Y:S01]  /*2640*/  ULDC.64 UR4, c[0x0][0x9e0] ;  /* 0x0002780000047ab9 */ /* 0x000fe20000000a00 */
[C---:B------:R-:W-:Y:S01]  /*2650*/  IMAD R3, R79.reuse, -0x60, R16 ;  /* 0xffffffa04f037824 */ /* 0x040fe200078e0210 */
[----:B------:R-:W-:Y:S01]  /*2660*/  UISETP.GE.AND UP1, UPT, UR5, 0x1, UPT ;  /* 0x000000010500788c */ /* 0x000fe2000bf26270 */
[----:B------:R-:W0:Y:S01]  /*2670*/  SHFL.IDX PT, R8, R2, RZ, 0x1c1f ;  /* 0x001c1fff02087589 */ /* 0x000e2200000e0000 */
[----:B------:R-:W-:Y:S01]  /*2680*/  @!P1 PRMT R0, RZ, 0x654, R0 ;  /* 0x00000654ff009816 */ /* 0x000fe20000000000 */
[----:B------:R-:W-:Y:S01]  /*2690*/  IMAD R7, R79, R6, 0x61 ;  /* 0x000000614f077424 */ /* 0x000fe200078e0206 */
[----:B------:R-:W-:Y:S02]  /*26a0*/  IADD3 R15, -R18, 0x60, R3 ;  /* 0x00000060120f7810 */ /* 0x000fe40007ffe103 */
[----:B------:R-:W-:Y:S01]  /*26b0*/  PLOP3.LUT P2, PT, PT, PT, UP1, 0x40, 0x0 ;  /* 0x000000000000781c */ /* 0x000fe20003f4e818 */
[----:B------:R-:W-:-:S02]  /*26c0*/  WARPGROUP.DEPBAR.LE gsb0, 0x0 ;  /* 0x00008000000079c5 */ /* 0x000fc40000010000 */
[----:B------:R-:W-:-:S06]  /*26d0*/  WARPGROUP.ARRIVE ;  /* 0x00000000000079c5 */ /* 0x000fcc0000000000 */
[----:B------:R-:W-:Y:S03]  /*26e0*/  HGMMA.64x96x16.F32.BF16 R24, gdesc[UR8], R24, gsb0 ;  /* 0x01600000081879f0 */ /* 0x000fe60008001818 */
[----:B------:R-:W-:Y:S02]  /*26f0*/  WARPGROUP.DEPBAR.LE gsb0, 0x0 ;  /* 0x00008000000079c5 */ /* 0x000fe40000010000 */
[----:B------:R-:W-:-:S06]  /*2700*/  WARPGROUP.ARRIVE ;  /* 0x00000000000079c5 */ /* 0x000fcc0000000000 */
[----:B------:R-:W-:Y:S01]  /*2710*/  HGMMA.64x96x16.F32.BF16 R24, gdesc[UR12], R24, gsb0 ;  /* 0x016000000c1879f0 */ /* 0x000fe20008001818 */
[----:B------:R-:W-:Y:S02]  /*2720*/  ULDC UR14, c[0x0][0x9dc] ;  /* 0x00027700000e7ab9 */ /* 0x000fe40000000800 */
[----:B------:R-:W-:Y:S01]  /*2730*/  ULOP3.LUT UR6, URZ, UR14, URZ, 0x33, !UPT ;  /* 0x0000000e3f067292 */ /* 0x000fe2000f8e333f */
        /* <DEDUP_REMOVED lines=29> */
[----:B-1----:R-:W-:Y:S01]  /*2910*/  IADD3 R0, R16, R7, -R18 ;  /* 0x0000000710007210 */ /* 0x002fe20007ffe812 */
[----:B------:R-:W-:-:S04]  /*2920*/  VIADD R7, R7, 0xffffffff ;  /* 0xffffffff07077836 */ /* 0x000fc80000000000 */
[----:B------:R-:W-:Y:S02]  /*2930*/  IMAD.IADD R0, R0, 0x1, -R17 ;  /* 0x0000000100007824 */ /* 0x000fe400078e0a11 */
[----:B------:R-:W-:Y:S02]  /*2940*/  IMAD.IADD R9, R7, 0x1, -R18 ;  /* 0x0000000107097824 */ /* 0x000fe400078e0a12 */
[C---:B------:R-:W-:Y:S02]  /*2950*/  VIADD R10, R0.reuse, UR4 ;  /* 0x00000004000a7c36 */ /* 0x040fe40008000000 */
[----:B------:R-:W-:-:S03]  /*2960*/  VIADD R21, R0, UR6 ;  /* 0x0000000600157c36 */ /* 0x000fc60008000000 */
[----:B0-----:R-:W-:Y:S01]  /*2970*/  VIADDMNMX R0, R8, R10, R15, PT ;  /* 0x0000000a08007246 */ /* 0x001fe2000380010f */
[----:B------:R-:W-:Y:S01]  /*2980*/  IMAD.IADD R3, R21, 0x1, R8 ;  /* 0x0000000115037824 */ /* 0x000fe200078e0208 */
[----:B------:R-:W-:Y:S06]  /*2990*/  @P2 BRA `(.L_x_1148) ;  /* 0x0000000000542947 */ /* 0x000fec0003800000 */
[----:B------:R-:W-:Y:S01]  /*29a0*/  IADD3 R6, -R17, R16, R8 ;  /* 0x0000001011067210 */ /* 0x000fe20007ffe108 */
[----:B------:R-:W-:Y:S03]  /*29b0*/  BSSY B0, `(.L_x_1149) ;  /* 0x0000010000007945 */ /* 0x000fe60003800000 */
[----:B------:R-:W-:-:S13]  /*29c0*/  ISETP.GT.AND P2, PT, R6, -0x1, PT ;  /* 0xffffffff0600780c */ /* 0x000fda0003f44270 */
[----:B------:R-:W-:Y:S05]  /*29d0*/  @P2 BRA `(.L_x_1150) ;  /* 0x0000000000202947 */ /* 0x000fea0003800000 */
[----:B------:R-:W-:Y:S01]  /*29e0*/  UISETP.NE.AND UP2, UPT, UR5, 0x1, UPT ;  /* 0x000000010500788c */ /* 0x000fe2000bf45270 */
[----:B------:R-:W-:-:S05]  /*29f0*/  LOP3.LUT R6, RZ, R6, RZ, 0x33, !PT ;  /* 0x00000006ff067212 */ /* 0x000fca00078e33ff */
[----:B------:R-:W-:-:S05]  /*2a00*/  PLOP3.LUT P2, PT, PT, PT, UP2, 0x80, 0x0 ;  /* 0x000000000000781c */ /* 0x000fca0003f4f028 */
[----:B------:R-:W-:-:S08]  /*2a10*/  @UP2 ULDC.64 UR6, c[0x0][0x9e8] ;  /* 0x00027a0000062ab9 */ /* 0x000fd00000000a00 */
[----:B------:R-:W-:-:S05]  /*2a20*/  @P2 IMAD.HI.U32 R8, R6, UR6, RZ ;  /* 0x0000000606082c27 */ /* 0x000fca000f8e00ff */
[----:B------:R-:W-:-:S04]  /*2a30*/  @P2 SHF.R.U32.HI R6, RZ, UR7, R8 ;  /* 0x00000007ff062c19 */ /* 0x000fc80008011608 */
[----:B------:R-:W-:Y:S01]  /*2a40*/  LOP3.LUT R6, RZ, R6, RZ, 0x33, !PT ;  /* 0x00000006ff067212 */ /* 0x000fe200078e33ff */
[----:B------:R-:W-:Y:S06]  /*2a50*/  BRA `(.L_x_1151) ;  /* 0x0000000000147947 */ /* 0x000fec0003800000 */
.L_x_1150:
[----:B------:R-:W-:-:S06]  /*2a60*/  UISETP.NE.AND UP2, UPT, UR5, 0x1, UPT ;  /* 0x000000010500788c */ /* 0x000fcc000bf45270 */
[----:B------:R-:W-:-:S05]  /*2a70*/  PLOP3.LUT P2, PT, PT, PT, UP2, 0x80, 0x0 ;  /* 0x000000000000781c */ /* 0x000fca0003f4f028 */
[----:B------:R-:W-:-:S08]  /*2a80*/  @UP2 ULDC.64 UR6, c[0x0][0x9e8] ;  /* 0x00027a0000062ab9 */ /* 0x000fd00000000a00 */
[----:B------:R-:W-:-:S05]  /*2a90*/  @P2 IMAD.HI.U32 R8, R6, UR6, RZ ;  /* 0x0000000606082c27 */ /* 0x000fca000f8e00ff */
[----:B------:R-:W-:-:S07]  /*2aa0*/  @P2 SHF.R.U32.HI R6, RZ, UR7, R8 ;  /* 0x00000007ff062c19 */ /* 0x000fce0008011608 */
.L_x_1151:
[----:B------:R-:W-:Y:S05]  /*2ab0*/  BSYNC B0 ;  /* 0x0000000000007941 */ /* 0x000fea0003800000 */
.L_x_1149:
[----:B------:R-:W-:-:S05]  /*2ac0*/  IMAD R6, R6, UR5, R9 ;  /* 0x0000000506067c24 */ /* 0x000fca000f8e0209 */
[----:B------:R-:W-:Y:S02]  /*2ad0*/  VIMNMX R3, R3, R6, !PT ;  /* 0x0000000603037248 */ /* 0x000fe40007fe0100 */
[----:B------:R-:W-:-:S07]  /*2ae0*/  VIADDMNMX R0, R6, UR5, R0, PT ;  /* 0x0000000506007c46 */ /* 0x000fce000b800100 */
.L_x_1148:
[C---:B------:R-:W-:Y:S02]  /*2af0*/  ISETP.GE.AND P2, PT, R7.reuse, 0x2, PT ;  /* 0x000000020700780c */ /* 0x040fe40003f46270 */
[----:B------:R-:W-:Y:S02]  /*2b00*/  ISETP.GE.AND P6, PT, R7, 0xa, PT ;  /* 0x0000000a0700780c */ /* 0x000fe40003fc6270 */
[----:B------:R-:W-:Y:S02]  /*2b10*/  ISETP.GT.AND P4, PT, R3, 0x1, !P2 ;  /* 0x000000010300780c */ /* 0x000fe40005784270 */
[----:B------:R-:W-:Y:S02]  /*2b20*/  ISETP.GE.AND P3, PT, R7, 0x9, PT ;  /* 0x000000090700780c */ /* 0x000fe40003f66270 */
[----:B------:R-:W-:Y:S02]  /*2b30*/  ISETP.LT.OR P4, PT, R0, 0x2, P4 ;  /* 0x000000020000780c */ /* 0x000fe40002781670 */
[----:B------:R-:W-:-:S02]  /*2b40*/  P2R R11, PR, RZ, 0x40 ;  /* 0x00000040ff0b7803 */ /* 0x000fc40000000000 */
[----:B------:R-:W-:Y:S02]  /*2b50*/  FSEL R84, R25, -INF , !P4 ;  /* 0xff80000019547808 */ /* 0x000fe40006000000 */
[C---:B------:R-:W-:Y:S02]  /*2b60*/  ISETP.GT.AND P4, PT, R3.reuse, 0x9, !P6 ;  /* 0x000000090300780c */ /* 0x040fe40007784270 */
[----:B------:R-:W-:Y:S02]  /*2b70*/  ISETP.GT.AND P5, PT, R3, 0x8, !P3 ;  /* 0x000000080300780c */ /* 0x000fe40005fa4270 */
[----:B------:R-:W-:Y:S02]  /*2b80*/  ISETP.LT.OR P4, PT, R0, 0xa, P4 ;  /* 0x0000000a0000780c */ /* 0x000fe40002781670 */
[----:B------:R-:W-:Y:S02]  /*2b90*/  ISETP.GE.AND P6, PT, R7, 0x11, PT ;  /* 0x000000110700780c */ /* 0x000fe40003fc6270 */
[----:B------:R-:W-:-:S02]  /*2ba0*/  FSEL R86, R29, -INF , !P4 ;  /* 0xff8000001d567808 */ /* 0x000fc40006000000 */
[----:B------:R-:W-:Y:S02]  /*2bb0*/  ISETP.LT.OR P5, PT, R0, 0x9, P5 ;  /* 0x000000090000780c */ /* 0x000fe40002fa1670 */
[----:B------:R-:W-:Y:S02]  /*2bc0*/  ISETP.GT.AND P4, PT, R3, 0x10, !P6 ;  /* 0x000000100300780c */ /* 0x000fe40007784270 */
[----:B------:R-:W-:Y:S02]  /*2bd0*/  FSEL R158, R28, -INF , !P5 ;  /* 0xff8000001c9e7808 */ /* 0x000fe40006800000 */
        /* <DEDUP_REMOVED lines=15> */
[C---:B------:R-:W-:Y:S02]  /*2cd0*/  ISETP.LT.OR P4, PT, R0.reuse, 0x1a, P4 ;  /* 0x0000001a0000780c */ /* 0x040fe40002781670 */
        /* <DEDUP_REMOVED lines=65> */
[----:B------:R-:W-:Y:S02]  /*30f0*/  P2R R12, PR, RZ, 0x40 ;  /* 0x00000040ff0c7803 */ /* 0x000fe40000000000 */
        /* <DEDUP_REMOVED lines=16> */
[----:B------:R-:W-:-:S04]  /*3200*/  ISETP.GT.AND P6, PT, R3, 0x59, !P6 ;  /* 0x000000590300780c */ /* 0x000fc800077c4270 */
[----:B------:R-:W-:Y:S02]  /*3210*/  ISETP.LT.OR P6, PT, R0, 0x5a, P6 ;  /* 0x0000005a0000780c */ /* 0x000fe400037c1670 */
[----:B------:R-:W0:Y:S02]  /*3220*/  SHFL.IDX PT, R0, R2, 0x1, 0x1c1f ;  /* 0x003c1f0002007f89 */ /* 0x000e2400000e0000 */
[----:B------:R-:W-:Y:S02]  /*3230*/  FSEL R20, R69, -INF , !P6 ;  /* 0xff80000045147808 */ /* 0x000fe40007000000 */
[----:B------:R-:W-:Y:S02]  /*3240*/  PLOP3.LUT P6, PT, PT, PT, UP1, 0x40, 0x0 ;  /* 0x000000000000781c */ /* 0x000fe40003fce818 */
[----:B0-----:R-:W-:Y:S01]  /*3250*/  VIADDMNMX R15, R0, R10, R15, PT ;  /* 0x0000000a000f7246 */ /* 0x001fe2000380010f */
[----:B------:R-:W-:-:S10]  /*3260*/  IMAD.IADD R21, R21, 0x1, R0 ;  /* 0x0000000115157824 */ /* 0x000fd400078e0200 */
[----:B------:R-:W-:Y:S05]  /*3270*/  @P6 BRA `(.L_x_1152) ;  /* 0x00000000005c6947 */ /* 0x000fea0003800000 */
        /* <DEDUP_REMOVED lines=8> */
[----:B------:R-:W-:Y:S01]  /*3300*/  @P6 IMAD.HI.U32 R2, R0, UR6, RZ ;  /* 0x0000000600026c27 */ /* 0x000fe2000f8e00ff */
[----:B------:R-:W-:-:S13]  /*3310*/  PLOP3.LUT P6, PT, PT, PT, UP2, 0x80, 0x0 ;  /* 0x000000000000781c */ /* 0x000fda0003fcf028 */
[----:B------:R-:W-:-:S04]  /*3320*/  @P6 SHF.R.U32.HI R0, RZ, UR7, R2 ;  /* 0x00000007ff006c19 */ /* 0x000fc80008011602 */
[----:B------:R-:W-:Y:S01]  /*3330*/  LOP3.LUT R0, RZ, R0, RZ, 0x33, !PT ;  /* 0x00000000ff007212 */ /* 0x000fe200078e33ff */
[----:B------:R-:W-:Y:S06]  /*3340*/  BRA `(.L_x_1155) ;  /* 0x0000000000187947 */ /* 0x000fec0003800000 */
.L_x_1154:
[----:B------:R-:W-:-:S06]  /*3350*/  UISETP.NE.AND UP2, UPT, UR5, 0x1, UPT ;  /* 0x000000010500788c */ /* 0x000fcc000bf45270 */
[----:B------:R-:W-:-:S05]  /*3360*/  PLOP3.LUT P6, PT, PT, PT, UP2, 0x80, 0x0 ;  /* 0x000000000000781c */ /* 0x000fca0003fcf028 */
[----:B------:R-:W-:-:S08]  /*3370*/  @UP2 ULDC.64 UR6, c[0x0][0x9e8] ;  /* 0x00027a0000062ab9 */ /* 0x000fd00000000a00 */
[----:B------:R-:W-:Y:S01]  /*3380*/  @P6 IMAD.HI.U32 R2, R0, UR6, RZ ;  /* 0x0000000600026c27 */ /* 0x000fe2000f8e00ff */
[----:B------:R-:W-:-:S13]  /*3390*/  PLOP3.LUT P6, PT, PT, PT, UP2, 0x80, 0x0 ;  /* 0x000000000000781c */ /* 0x000fda0003fcf028 */
[----:B------:R-:W-:-:S07]  /*33a0*/  @P6 SHF.R.U32.HI R0, RZ, UR7, R2 ;  /* 0x00000007ff006c19 */ /* 0x000fce0008011602 */
.L_x_1155:
[----:B------:R-:W-:Y:S05]  /*33b0*/  BSYNC B0 ;  /* 0x0000000000007941 */ /* 0x000fea0003800000 */
.L_x_1153:
[----:B------:R-:W-:-:S05]  /*33c0*/  IMAD R0, R0, UR5, R9 ;  /* 0x0000000500007c24 */ /* 0x000fca000f8e0209 */
[----:B------:R-:W-:Y:S02]  /*33d0*/  VIMNMX R21, R21, R0, !PT ;  /* 0x0000000015157248 */ /* 0x000fe40007fe0100 */
[----:B------:R-:W-:-:S07]  /*33e0*/  VIADDMNMX R15, R0, UR5, R15, PT ;  /* 0x00000005000f7c46 */ /* 0x000fce000b80010f */
.L_x_1152:
[C---:B------:R-:W-:Y:S01]  /*33f0*/  ISETP.GT.AND P2, PT, R21.reuse, 0x1, !P2 ;  /* 0x000000011500780c */ /* 0x040fe20005744270 */
[----:B------:R-:W-:Y:S01]  /*3400*/  ULDC UR6, c[0x0][0x988] ;  /* 0x0002620000067ab9 */ /* 0x000fe20000000800 */
[----:B------:R-:W-:Y:S01]  /*3410*/  ISETP.GT.AND P3, PT, R21, 0x8, !P3 ;  /* 0x000000081500780c */ /* 0x000fe20005f64270 */
[----:B------:R-:W-:Y:S01]  /*3420*/  IMAD.U32 R9, RZ, RZ, UR6 ;  /* 0x00000006ff097e24 */ /* 0x000fe2000f8e00ff */
[C---:B------:R-:W-:Y:S01]  /*3430*/  ISETP.LT.OR P2, PT, R15.reuse, 0x2, P2 ;  /* 0x000000020f00780c */ /* 0x040fe20001741670 */
[----:B------:R-:W-:Y:S01]  /*3440*/  @UP0 ULDC UR6, c[0x0][0x44c] ;  /* 0x0001130000060ab9 */ /* 0x000fe20000000800 */
[----:B------:R-:W-:Y:S01]  /*3450*/  ISETP.LT.OR P3, PT, R15, 0x9, P3 ;  /* 0x000000090f00780c */ /* 0x000fe20001f61670 */
[----:B------:R-:W-:Y:S01]  /*3460*/  UIMAD.WIDE.U32 UR6, UR39, UR6, URZ ;  /* 0x00000006270672a5 */ /* 0x000fe2000f8e003f */
[----:B------:R-:W-:Y:S01]  /*3470*/  FSEL R36, R27, -INF , !P2 ;  /* 0xff8000001b247808 */ /* 0x000fe20005000000 */
[----:B------:R-:W-:Y:S01]  /*3480*/  @UP0 ULDC UR15, c[0x0][0x450] ;  /* 0x00011400000f0ab9 */ /* 0x000fe20000000800 */
[----:B------:R-:W-:Y:S01]  /*3490*/  ISETP.NE.AND P2, PT, R11, RZ, PT ;  /* 0x000000ff0b00720c */ /* 0x000fe20003f45270 */
[----:B------:R-:W-:Y:S01]  /*34a0*/  UMOV UR10, UR39 ;  /* 0x00000027000a7c82 */ /* 0x000fe20008000000 */
[----:B------:R-:W-:Y:S01]  /*34b0*/  FSEL R32, R30, -INF , !P3 ;  /* 0xff8000001e207808 */ /* 0x000fe20005800000 */
[----:B------:R-:W-:Y:S01]  /*34c0*/  @UP0 USHF.R.U32.HI UR10, URZ, UR15, UR7 ;  /* 0x0000000f3f0a0299 */ /* 0x000fe20008011607 */
[----:B------:R-:W-:-:S02]  /*34d0*/  ISETP.GT.AND P2, PT, R21, 0x9, !P2 ;  /* 0x000000091500780c */ /* 0x000fc40005744270 */
[----:B------:R-:W-:Y:S02]  /*34e0*/  ISETP.NE.AND P3, PT, R14, RZ, PT ;  /* 0x000000ff0e00720c */ /* 0x000fe40003f65270 */
[----:B------:R-:W-:Y:S02]  /*34f0*/  ISETP.LT.OR P2, PT, R15, 0xa, P2 ;  /* 0x0000000a0f00780c */ /* 0x000fe40001741670 */
[----:B------:R-:W-:Y:S02]  /*3500*/  ISETP.NE.AND P6, PT, R25, RZ, PT ;  /* 0x000000ff1900720c */ /* 0x000fe40003fc5270 */
[----:B------:R-:W-:Y:S02]  /*3510*/  FSEL R30, R31, -INF , !P2 ;  /* 0xff8000001f1e7808 */ /* 0x000fe40005000000 */
[----:B------:R-:W-:Y:S02]  /*3520*/  ISETP.NE.AND P2, PT, R12, RZ, PT ;  /* 0x000000ff0c00720c */ /* 0x000fe40003f45270 */
[----:B------:R-:W-:-:S02]  /*3530*/  FMNMX.FTZ R3, R156, R84, !PT ;  /* 0x000000549c037209 */ /* 0x000fc40007810000 */
[----:B------:R-:W-:Y:S02]  /*3540*/  ISETP.GT.AND P2, PT, R21, 0x10, !P2 ;  /* 0x000000101500780c */ /* 0x000fe40005744270 */
[----:B------:R-:W-:Y:S02]  /*3550*/  FMNMX.FTZ R3, R158, R3, !PT ;  /* 0x000000039e037209 */ /* 0x000fe40007810000 */
[----:B------:R-:W-:Y:S02]  /*3560*/  ISETP.LT.OR P2, PT, R15, 0x11, P2 ;  /* 0x000000110f00780c */ /* 0x000fe40001741670 */
[----:B------:R-:W-:Y:S02]  /*3570*/  FMNMX.FTZ R3, R86, R3, !PT ;  /* 0x0000000356037209 */ /* 0x000fe40007810000 */
[----:B------:R-:W-:Y:S02]  /*3580*/  FSEL R34, R34, -INF , !P2 ;  /* 0xff80000022227808 */ /* 0x000fe40005000000 */
[----:B------:R-:W-:-:S02]  /*3590*/  ISETP.NE.AND P2, PT, R13, RZ, PT ;  /* 0x000000ff0d00720c */ /* 0x000fc40003f45270 */
[----:B------:R-:W-:Y:S02]  /*35a0*/  FMNMX.FTZ R3, R152, R3, !PT ;  /* 0x0000000398037209 */ /* 0x000fe40007810000 */
[----:B------:R-:W-:Y:S02]  /*35b0*/  ISETP.GT.AND P2, PT, R21, 0x11, !P2 ;  /* 0x000000111500780c */ /* 0x000fe40005744270 */
[----:B------:R-:W-:Y:S02]  /*35c0*/  FMNMX.FTZ R3, R88, R3, !PT ;  /* 0x0000000358037209 */ /* 0x000fe40007810000 */
[----:B------:R-:W-:Y:S02]  /*35d0*/  ISETP.LT.OR P2, PT, R15, 0x12, P2 ;  /* 0x000000120f00780c */ /* 0x000fe40001741670 */
[----:B------:R-:W-:Y:S02]  /*35e0*/  FMNMX.FTZ R3, R90, R3, !PT ;  /* 0x000000035a037209 */ /* 0x000fe40007810000 */
[----:B------:R-:W-:-:S02]  /*35f0*/  FSEL R24, R35, -INF , !P2 ;  /* 0xff80000023187808 */ /* 0x000fc40005000000 */
[----:B------:R-:W-:Y:S02]  /*3600*/  ISETP.GT.AND P2, PT, R21, 0x18, !P3 ;  /* 0x000000181500780c */ /* 0x000fe40005f44270 */
[----:B------:R-:W-:Y:S02]  /*3610*/  FMNMX.FTZ R3, R92, R3, !PT ;  /* 0x000000035c037209 */ /* 0x000fe40007810000 */
[----:B------:R-:W-:Y:S02]  /*3620*/  ISETP.LT.OR P2, PT, R15, 0x19, P2 ;  /* 0x000000190f00780c */ /* 0x000fe40001741670 */
[----:B------:R-:W-:Y:S02]  /*3630*/  FMNMX.FTZ R3, R80, R3, !PT ;  /* 0x0000000350037209 */ /* 0x000fe40007810000 */
[----:B------:R-:W-:Y:S02]  /*3640*/  FSEL R38, R38, -INF , !P2 ;  /* 0xff80000026267808 */ /* 0x000fe40005000000 */
        /* <DEDUP_REMOVED lines=38> */
[----:B------:R-:W-:Y:S01]  /*38b0*/  ISETP.NE.AND P3, PT, R77, RZ, PT ;  /* 0x000000ff4d00720c */ /* 0x000fe20003f65270 */
[----:B------:R-:W0:Y:S01]  /*38c0*/  SHFL.BFLY PT, R82, R7, 0x2, 0x1f ;  /* 0x0c401f0007527f89 */ /* 0x000e2200000e0000 */
[----:B------:R-:W-:Y:S02]  /*38d0*/  FSEL R50, R50, -INF , !P2 ;  /* 0xff80000032327808 */ /* 0x000fe40005000000 */
[----:B------:R-:W-:Y:S02]  /*38e0*/  ISETP.NE.AND P2, PT, R73, RZ, PT ;  /* 0x000000ff4900720c */ /* 0x000fe40003f45270 */
[C---:B------:R-:W-:Y:S02]  /*38f0*/  ISETP.GT.AND P4, PT, R21.reuse, 0x51, !P4 ;  /* 0x000000511500780c */ /* 0x040fe40006784270 */
[----:B------:R-:W-:-:S02]  /*3900*/  ISETP.GT.AND P2, PT, R21, 0x31, !P2 ;  /* 0x000000311500780c */ /* 0x000fc40005744270 */
[----:B------:R-:W-:Y:S02]  /*3910*/  ISETP.GT.AND P5, PT, R21, 0x58, !P5 ;  /* 0x000000581500780c */ /* 0x000fe40006fa4270 */
[C---:B------:R-:W-:Y:S02]  /*3920*/  ISETP.LT.OR P2, PT, R15.reuse, 0x32, P2 ;  /* 0x000000320f00780c */ /* 0x040fe40001741670 */
[----:B------:R-:W-:Y:S02]  /*3930*/  ISETP.LT.OR P4, PT, R15, 0x52, P4 ;  /* 0x000000520f00780c */ /* 0x000fe40002781670 */
[----:B------:R-:W-:Y:S02]  /*3940*/  FSEL R6, R51, -INF , !P2 ;  /* 0xff80000033067808 */ /* 0x000fe40005000000 */
[----:B------:R-:W-:Y:S02]  /*3950*/  ISETP.NE.AND P2, PT, R49, RZ, PT ;  /* 0x000000ff3100720c */ /* 0x000fe40003f45270 */
[----:B------:R-:W-:-:S02]  /*3960*/  ISETP.LT.OR P5, PT, R15, 0x59, P5 ;  /* 0x000000590f00780c */ /* 0x000fc40002fa1670 */
[----:B------:R-:W-:Y:S02]  /*3970*/  ISETP.GT.AND P2, PT, R21, 0x38, !P2 ;  /* 0x000000381500780c */ /* 0x000fe40005744270 */
[----:B------:R-:W-:Y:S02]  /*3980*/  FSEL R70, R70, -INF , !P5 ;  /* 0xff80000046467808 */ /* 0x000fe40006800000 */
[----:B------:R-:W-:Y:S02]  /*3990*/  ISETP.LT.OR P2, PT, R15, 0x39, P2 ;  /* 0x000000390f00780c */ /* 0x000fe40001741670 */
[----:B0-----:R-:W-:Y:S02]  /*39a0*/  FMNMX.FTZ R82, R7, R82, !PT ;  /* 0x0000005207527209 */ /* 0x001fe40007810000 */
[----:B------:R-:W-:Y:S02]  /*39b0*/  FSEL R54, R54, -INF , !P2 ;  /* 0xff80000036367808 */ /* 0x000fe40005000000 */
[----:B------:R-:W-:Y:S01]  /*39c0*/  ISETP.NE.AND P2, PT, R75, RZ, PT ;  /* 0x000000ff4b00720c */ /* 0x000fe20003f45270 */
[----:B------:R-:W0:Y:S01]  /*39d0*/  SHFL.BFLY PT, R3, R82, 0x1, 0x1f ;  /* 0x0c201f0052037f89 */ /* 0x000e2200000e0000 */
[----:B------:R-:W-:-:S02]  /*39e0*/  R2UR UR11, R93 ;  /* 0x000000005d0b72ca */ /* 0x000fc400000e0000 */
[----:B------:R-:W-:-:S04]  /*39f0*/  ISETP.GT.AND P2, PT, R21, 0x39, !P2 ;  /* 0x000000391500780c */ /* 0x000fc80005744270 */
[----:B------:R-:W-:-:S04]  /*3a00*/  ISETP.LT.OR P2, PT, R15, 0x3a, P2 ;  /* 0x0000003a0f00780c */ /* 0x000fc80001741670 */
[----:B------:R-:W-:Y:S02]  /*3a10*/  FSEL R10, R55, -INF , !P2 ;  /* 0xff800000370a7808 */ /* 0x000fe40005000000 */
[----:B------:R-:W-:Y:S01]  /*3a20*/  ISETP.NE.AND P2, PT, R53, RZ, PT ;  /* 0x000000ff3500720c */ /* 0x000fe20003f45270 */
[----:B------:R-:W-:-:S03]  /*3a30*/  UIADD3 UR6, UR11, UR10, URZ ;  /* 0x0000000a0b067290 */ /* 0x000fc6000fffe03f */
[----:B------:R-:W-:Y:S01]  /*3a40*/  ISETP.GT.AND P2, PT, R21, 0x40, !P2 ;  /* 0x000000401500780c */ /* 0x000fe20005744270 */
[----:B------:R-:W-:-:S03]  /*3a50*/  UIADD3 UR4, UR6, UR4, URZ ;  /* 0x0000000406047290 */ /* 0x000fc6000fffe03f */
[----:B------:R-:W-:Y:S02]  /*3a60*/  ISETP.LT.OR P2, PT, R15, 0x41, P2 ;  /* 0x000000410f00780c */ /* 0x000fe40001741670 */
[----:B0-----:R-:W-:Y:S02]  /*3a70*/  FMNMX.FTZ R3, R82, R3, !PT ;  /* 0x0000000352037209 */ /* 0x001fe40007810000 */
[----:B------:R-:W-:Y:S02]  /*3a80*/  FSEL R58, R58, -INF , !P2 ;  /* 0xff8000003a3a7808 */ /* 0x000fe40005000000 */
[----:B------:R-:W-:Y:S01]  /*3a90*/  ISETP.GT.AND P2, PT, R21, 0x41, !P3 ;  /* 0x000000411500780c */ /* 0x000fe20005f44270 */
[----:B------:R-:W-:Y:S01]  /*3aa0*/  FMUL.FTZ R11, R3, R9 ;  /* 0x00000009030b7220 */ /* 0x000fe20000410000 */
[----:B------:R-:W-:Y:S02]  /*3ab0*/  ISETP.NE.AND P3, PT, R61, RZ, PT ;  /* 0x000000ff3d00720c */ /* 0x000fe40003f65270 */
[----:B------:R-:W-:-:S02]  /*3ac0*/  ISETP.LT.OR P2, PT, R15, 0x42, P2 ;  /* 0x000000420f00780c */ /* 0x000fc40001741670 */
[----:B------:R-:W-:Y:S02]  /*3ad0*/  ISETP.GT.AND P3, PT, R21, 0x50, !P3 ;  /* 0x000000501500780c */ /* 0x000fe40005f64270 */
[----:B------:R-:W-:Y:S02]  /*3ae0*/  FSEL R12, R59, -INF , !P2 ;  /* 0xff8000003b0c7808 */ /* 0x000fe40005000000 */
[----:B------:R-:W-:Y:S02]  /*3af0*/  ISETP.GT.AND P2, PT, R21, RZ, !P6 ;  /* 0x000000ff1500720c */ /* 0x000fe40007744270 */
[----:B------:R-:W-:Y:S02]  /*3b00*/  ISETP.NE.AND P6, PT, R57, RZ, PT ;  /* 0x000000ff3900720c */ /* 0x000fe40003fc5270 */
[C---:B------:R-:W-:Y:S02]  /*3b10*/  ISETP.LT.OR P2, PT, R15.reuse, 0x1, P2 ;  /* 0x000000010f00780c */ /* 0x040fe40001741670 */
[----:B------:R-:W-:-:S02]  /*3b20*/  ISETP.LT.OR P3, PT, R15, 0x51, P3 ;  /* 0x000000510f00780c */ /* 0x000fc40001f61670 */
[----:B------:R-:W-:Y:S02]  /*3b30*/  FSEL R26, R26, -INF , !P2 ;  /* 0xff8000001a1a7808 */ /* 0x000fe40005000000 */
[----:B------:R-:W-:Y:S02]  /*3b40*/  FSETP.NEU.FTZ.AND P2, PT, R3, -INF , PT ;  /* 0xff8000000300780b */ /* 0x000fe40003f5d000 */
[----:B------:R-:W-:Y:S02]  /*3b50*/  FMNMX.FTZ R7, R26, R36, !PT ;  /* 0x000000241a077209 */ /* 0x000fe40007810000 */
[----:B------:R-:W-:Y:S02]  /*3b60*/  FSEL R27, R11, RZ, P2 ;  /* 0x000000ff0b1b7208 */ /* 0x000fe40001000000 */
[----:B------:R-:W-:Y:S02]  /*3b70*/  FMNMX.FTZ R7, R32, R7, !PT ;  /* 0x0000000720077209 */ /* 0x000fe40007810000 */
[----:B------:R-:W-:Y:S01]  /*3b80*/  ISETP.GT.AND P2, PT, R21, 0x48, !P6 ;  /* 0x000000481500780c */ /* 0x000fe20007744270 */
[--C-:B------:R-:W-:Y:S01]  /*3b90*/  FFMA.FTZ R25, R84, R9, -R27.reuse ;  /* 0x0000000954197223 */ /* 0x100fe2000001081b */
[----:B------:R-:W-:Y:S01]  /*3ba0*/  FMNMX.FTZ R7, R30, R7, !PT ;  /* 0x000000071e077209 */ /* 0x000fe20007810000 */
[-CC-:B------:R-:W-:Y:S01]  /*3bb0*/  FFMA.FTZ R29, R86, R9.reuse, -R27.reuse ;  /* 0x00000009561d7223 */ /* 0x180fe2000001081b */
[----:B------:R-:W-:Y:S01]  /*3bc0*/  ISETP.LT.OR P2, PT, R15, 0x49, P2 ;  /* 0x000000490f00780c */ /* 0x000fe20001741670 */
[--C-:B------:R-:W-:Y:S01]  /*3bd0*/  FFMA.FTZ R31, R88, R9, -R27.reuse ;  /* 0x00000009581f7223 */ /* 0x100fe2000001081b */
[----:B------:R-:W-:Y:S01]  /*3be0*/  FMNMX.FTZ R11, R34, R7, !PT ;  /* 0x00000007220b7209 */ /* 0x000fe20007810000 */
[-CC-:B------:R-:W-:Y:S01]  /*3bf0*/  FFMA.FTZ R156, R156, R9.reuse, -R27.reuse ;  /* 0x000000099c9c7223 */ /* 0x180fe2000001081b */
[----:B------:R0:W-:Y:S01]  /*3c00*/  MUFU.EX2 R7, R25 ;  /* 0x0000001900077308 */ /* 0x0001e20000000800 */
[----:B------:R-:W-:Y:S01]  /*3c10*/  FSEL R62, R62, -INF , !P2 ;  /* 0xff8000003e3e7808 */ /* 0x000fe20005000000 */
[--C-:B------:R-:W-:Y:S01]  /*3c20*/  FFMA.FTZ R158, R158, R9, -R27.reuse ;  /* 0x000000099e9e7223 */ /* 0x100fe2000001081b */
[----:B------:R-:W-:Y:S01]  /*3c30*/  FMNMX.FTZ R11, R24, R11, !PT ;  /* 0x0000000b180b7209 */ /* 0x000fe20007810000 */
[-CC-:B------:R-:W-:Y:S01]  /*3c40*/  FFMA.FTZ R152, R152, R9.reuse, -R27.reuse ;  /* 0x0000000998987223 */ /* 0x180fe2000001081b */
[----:B------:R-:W-:Y:S01]  /*3c50*/  ISETP.NE.AND P2, PT, R81, RZ, PT ;  /* 0x000000ff5100720c */ /* 0x000fe20003f45270 */
[--C-:B------:R-:W-:Y:S01]  /*3c60*/  FFMA.FTZ R39, R8, R9, -R27.reuse ;  /* 0x0000000908277223 */ /* 0x100fe2000001081b */
[----:B------:R-:W-:Y:S01]  /*3c70*/  FMNMX.FTZ R11, R38, R11, !PT ;  /* 0x0000000b260b7209 */ /* 0x000fe20007810000 */
[----:B------:R-:W1:Y:S01]  /*3c80*/  MUFU.EX2 R156, R156 ;  /* 0x0000009c009c7308 */ /* 0x000e620000000800 */
[----:B------:R-:W-:Y:S01]  /*3c90*/  ISETP.GT.AND P2, PT, R21, 0x49, !P2 ;  /* 0x000000491500780c */ /* 0x000fe20005744270 */
[--C-:B------:R-:W-:Y:S01]  /*3ca0*/  FFMA.FTZ R33, R90, R9, -R27.reuse ;  /* 0x000000095a217223 */ /* 0x100fe2000001081b */
[----:B------:R-:W-:Y:S01]  /*3cb0*/  FMNMX.FTZ R11, R14, R11, !PT ;  /* 0x0000000b0e0b7209 */ /* 0x000fe20007810000 */
[-CC-:B------:R-:W-:Y:S01]  /*3cc0*/  FFMA.FTZ R20, R20, R9.reuse, -R27.reuse ;  /* 0x0000000914147223 */ /* 0x180fe2000001081b */
[----:B------:R-:W-:Y:S01]  /*3cd0*/  ISETP.LT.OR P2, PT, R15, 0x4a, P2 ;  /* 0x0000004a0f00780c */ /* 0x000fe20001741670 */
[--C-:B------:R-:W-:Y:S01]  /*3ce0*/  FFMA.FTZ R76, R76, R9, -R27.reuse ;  /* 0x000000094c4c7223 */ /* 0x100fe2000001081b */
[----:B------:R-:W-:Y:S01]  /*3cf0*/  FMNMX.FTZ R13, R42, R11, !PT ;  /* 0x0000000b2a0d7209 */ /* 0x000fe20007810000 */
[----:B------:R-:W-:Y:S01]  /*3d00*/  MUFU.EX2 R158, R158 ;  /* 0x0000009e009e7308 */ /* 0x000fe20000000800 */
[----:B------:R-:W-:Y:S01]  /*3d10*/  FSEL R82, R63, -INF , !P2 ;  /* 0xff8000003f527808 */ /* 0x000fe20005000000 */
[--C-:B------:R-:W-:Y:S01]  /*3d20*/  FFMA.FTZ R72, R72, R9, -R27.reuse ;  /* 0x0000000948487223 */ /* 0x100fe2000001081b */
[----:B------:R-:W-:Y:S01]  /*3d30*/  FMNMX.FTZ R13, R0, R13, !PT ;  /* 0x0000000d000d7209 */ /* 0x000fe20007810000 */
[-CC-:B------:R-:W-:Y:S01]  /*3d40*/  FFMA.FTZ R48, R48, R9.reuse, -R27.reuse ;  /* 0x0000000930307223 */ /* 0x180fe2000001081b */
[----:B------:R-:W-:Y:S01]  /*3d50*/  ISETP.NE.AND P6, PT, R65, RZ, PT ;  /* 0x000000ff4100720c */ /* 0x000fe20003fc5270 */
[--C-:B------:R-:W-:Y:S01]  /*3d60*/  FFMA.FTZ R52, R52, R9, -R27.reuse ;  /* 0x0000000934347223 */ /* 0x100fe2000001081b */
[----:B------:R-:W-:Y:S01]  /*3d70*/  FMNMX.FTZ R13, R46, R13, !PT ;  /* 0x0000000d2e0d7209 */ /* 0x000fe20007810000 */
[----:B------:R2:W-:Y:S01]  /*3d80*/  MUFU.EX2 R11, R29 ;  /* 0x0000001d000b7308 */ /* 0x0005e20000000800 */
[----:B------:R-:W-:Y:S01]  /*3d90*/  FSEL R66, R66, -INF , !P3 ;  /* 0xff80000042427808 */ /* 0x000fe20005800000 */
[--C-:B------:R-:W-:Y:S01]  /*3da0*/  FFMA.FTZ R44, R44, R9, -R27.reuse ;  /* 0x000000092c2c7223 */ /* 0x100fe2000001081b */
[----:B------:R-:W-:Y:S01]  /*3db0*/  FMNMX.FTZ R13, R2, R13, !PT ;  /* 0x0000000d020d7209 */ /* 0x000fe20007810000 */
[-CC-:B------:R-:W-:Y:S01]  /*3dc0*/  FFMA.FTZ R56, R56, R9.reuse, -R27.reuse ;  /* 0x0000000938387223 */ /* 0x180fe2000001081b */
[----:B------:R-:W-:Y:S01]  /*3dd0*/  ISETP.GT.AND P6, PT, R21, 0x59, !P6 ;  /* 0x000000591500780c */ /* 0x000fe200077c4270 */
[--C-:B------:R-:W-:Y:S01]  /*3de0*/  FFMA.FTZ R21, R80, R9, -R27.reuse ;  /* 0x0000000950157223 */ /* 0x100fe2000001081b */
[----:B0-----:R-:W-:Y:S01]  /*3df0*/  FMNMX.FTZ R25, R50, R13, !PT ;  /* 0x0000000d32197209 */ /* 0x001fe20007810000 */
[----:B------:R-:W-:Y:S01]  /*3e00*/  MUFU.EX2 R152, R152 ;  /* 0x0000009800987308 */ /* 0x000fe20000000800 */
[----:B------:R-:W-:Y:S01]  /*3e10*/  FSEL R80, R67, -INF , !P4 ;  /* 0xff80000043507808 */ /* 0x000fe20006000000 */
[--C-:B--2---:R-:W-:Y:S01]  /*3e20*/  FFMA.FTZ R29, R92, R9, -R27.reuse ;  /* 0x000000095c1d7223 */ /* 0x104fe2000001081b */
[----:B------:R-:W-:Y:S01]  /*3e30*/  FMNMX.FTZ R25, R6, R25, !PT ;  /* 0x0000001906197209 */ /* 0x000fe20007810000 */
[-CC-:B------:R-:W-:Y:S01]  /*3e40*/  FFMA.FTZ R40, R40, R9.reuse, -R27.reuse ;  /* 0x0000000928287223 */ /* 0x180fe2000001081b */
[----:B------:R-:W-:Y:S01]  /*3e50*/  ISETP.LT.OR P6, PT, R15, 0x5a, P6 ;  /* 0x0000005a0f00780c */ /* 0x000fe200037c1670 */
[--C-:B------:R-:W-:Y:S01]  /*3e60*/  FFMA.FTZ R15, R74, R9, -R27.reuse ;  /* 0x000000094a0f7223 */ /* 0x100fe2000001081b */
[----:B------:R-:W-:Y:S01]  /*3e70*/  FMNMX.FTZ R25, R54, R25, !PT ;  /* 0x0000001936197209 */ /* 0x000fe20007810000 */
[----:B------:R0:W-:Y:S01]  /*3e80*/  MUFU.EX2 R154, R29 ;  /* 0x0000001d009a7308 */ /* 0x0001e20000000800 */
[-CC-:B------:R-:W-:Y:S01]  /*3e90*/  FFMA.FTZ R60, R60, R9.reuse, -R27.reuse ;  /* 0x000000093c3c7223 */ /* 0x180fe2000001081b */
[--C-:B------:R-:W-:Y:S01]  /*3ea0*/  FFMA.FTZ R28, R28, R9, -R27.reuse ;  /* 0x000000091c1c7223 */ /* 0x100fe2000001081b */
[----:B------:R-:W-:Y:S01]  /*3eb0*/  FMNMX.FTZ R25, R10, R25, !PT ;  /* 0x000000190a197209 */ /* 0x000fe20007810000 */
[-CC-:B------:R-:W-:Y:S01]  /*3ec0*/  FFMA.FTZ R64, R64, R9.reuse, -R27.reuse ;  /* 0x0000000940407223 */ /* 0x180fe2000001081b */
[----:B------:R-:W-:Y:S01]  /*3ed0*/  FFMA.FTZ R68, R68, R9, -R27 ;  /* 0x0000000944447223 */ /* 0x000fe2000001081b */
[----:B-1----:R-:W-:Y:S01]  /*3ee0*/  FADD.FTZ R41, R156, R7 ;  /* 0x000000079c297221 */ /* 0x002fe20000010000 */
[----:B------:R-:W-:Y:S01]  /*3ef0*/  FMNMX.FTZ R25, R58, R25, !PT ;  /* 0x000000193a197209 */ /* 0x000fe20007810000 */
[----:B------:R-:W-:Y:S01]  /*3f00*/  MUFU.EX2 R13, R31 ;  /* 0x0000001f000d7308 */ /* 0x000fe20000000800 */
[----:B0-----:R-:W-:Y:S01]  /*3f10*/  FFMA.FTZ R29, R78, R9, -R27 ;  /* 0x000000094e1d7223 */ /* 0x001fe2000001081b */
[----:B------:R-:W-:-:S02]  /*3f20*/  FSEL R78, R71, -INF , !P6 ;  /* 0xff800000474e7808 */ /* 0x000fc40007000000 */
[----:B------:R-:W-:Y:S02]  /*3f30*/  FMNMX.FTZ R25, R12, R25, !PT ;  /* 0x000000190c197209 */ /* 0x000fe40007810000 */
[----:B------:R-:W-:Y:S02]  /*3f40*/  F2FP.BF16.F32.PACK_AB R156, R7, R156 ;  /* 0x0000009c079c723e */ /* 0x000fe400000010ff */
        /* <DEDUP_REMOVED lines=9> */
[----:B------:R-:W0:Y:S01]  /*3fe0*/  SHFL.BFLY PT, R74, R25, 0x2, 0x1f ;  /* 0x0c401f00194a7f89 */ /* 0x000e2200000e0000 */
[----:B------:R-:W-:Y:S08]  /*3ff0*/  MUFU.EX2 R148, R29 ;  /* 0x0000001d00947308 */ /* 0x000ff00000000800 */
[----:B------:R-:W1:Y:S08]  /*4000*/  MUFU.EX2 R76, R76 ;  /* 0x0000004c004c7308 */ /* 0x000e700000000800 */
[----:B------:R-:W-:Y:S01]  /*4010*/  MUFU.EX2 R72, R72 ;  /* 0x0000004800487308 */ /* 0x000fe20000000800 */
[----:B0-----:R-:W-:-:S07]  /*4020*/  FMNMX.FTZ R74, R25, R74, !PT ;  /* 0x0000004a194a7209 */ /* 0x001fce0007810000 */
[----:B------:R-:W0:Y:S01]  /*4030*/  MUFU.EX2 R29, R48 ;  /* 0x00000030001d7308 */ /* 0x000e220000000800 */
[----:B-1----:R-:W-:Y:S01]  /*4040*/  F2FP.BF16.F32.PACK_AB R150, R31, R76 ;  /* 0x0000004c1f96723e */ /* 0x002fe200000010ff */
[----:B------:R-:W1:Y:S06]  /*4050*/  SHFL.BFLY PT, R15, R74, 0x1, 0x1f ;  /* 0x0c201f004a0f7f89 */ /* 0x000e6c00000e0000 */
[----:B------:R-:W-:Y:S08]  /*4060*/  MUFU.EX2 R52, R52 ;  /* 0x0000003400347308 */ /* 0x000ff00000000800 */
[----:B------:R-:W2:Y:S01]  /*4070*/  MUFU.EX2 R35, R44 ;  /* 0x0000002c00237308 */ /* 0x000ea20000000800 */
[----:B0-----:R-:W-:-:S07]  /*4080*/  F2FP.BF16.F32.PACK_AB R144, R29, R72 ;  /* 0x000000481d90723e */ /* 0x001fce00000010ff */
[----:B------:R-:W-:Y:S01]  /*4090*/  MUFU.EX2 R56, R56 ;  /* 0x0000003800387308 */ /* 0x000fe20000000800 */
[----:B-1----:R-:W-:-:S04]  /*40a0*/  FMNMX.FTZ R8, R74, R15, !PT ;  /* 0x0000000f4a087209 */ /* 0x002fc80007810000 */
[C---:B------:R-:W-:Y:S01]  /*40b0*/  FSETP.NEU.FTZ.AND P2, PT, R8.reuse, -INF , PT ;  /* 0xff8000000800780b */ /* 0x040fe20003f5d000 */
[----:B------:R-:W-:Y:S02]  /*40c0*/  FMUL.FTZ R15, R8, R9 ;  /* 0x00000009080f7220 */ /* 0x000fe40000410000 */
[----:B------:R-:W0:Y:S01]  /*40d0*/  MUFU.EX2 R25, R40 ;  /* 0x0000002800197308 */ /* 0x000e220000000800 */
[----:B--2---:R-:W-:Y:S02]  /*40e0*/  F2FP.BF16.F32.PACK_AB R146, R35, R52 ;  /* 0x000000342392723e */ /* 0x004fe400000010ff */
[----:B------:R-:W-:Y:S02]  /*40f0*/  FSEL R27, R15, RZ, P2 ;  /* 0x000000ff0f1b7208 */ /* 0x000fe40001000000 */
[----:B------:R-:W-:-:S03]  /*4100*/  PLOP3.LUT P2, PT, PT, PT, UP1, 0x40, 0x0 ;  /* 0x000000000000781c */ /* 0x000fc60003f4e818 */
[----:B------:R1:W-:Y:S01]  /*4110*/  MUFU.EX2 R15, R20 ;  /* 0x00000014000f7308 */ /* 0x0003e20000000800 */
[-CC-:B------:R-:W-:Y:S01]  /*4120*/  FFMA.FTZ R26, R26, R9.reuse, -R27.reuse ;  /* 0x000000091a1a7223 */ /* 0x180fe2000001081b */
[-CC-:B------:R-:W-:Y:S01]  /*4130*/  FFMA.FTZ R14, R14, R9.reuse, -R27.reuse ;  /* 0x000000090e0e7223 */ /* 0x180fe2000001081b */
[-CC-:B------:R-:W-:Y:S01]  /*4140*/  FFMA.FTZ R36, R36, R9.reuse, -R27.reuse ;  /* 0x0000000924247223 */ /* 0x180fe2000001081b */
[-CC-:B------:R-:W-:Y:S01]  /*4150*/  FFMA.FTZ R32, R32, R9.reuse, -R27.reuse ;  /* 0x0000000920207223 */ /* 0x180fe2000001081b */
[-CC-:B------:R-:W-:Y:S01]  /*4160*/  FFMA.FTZ R30, R30, R9.reuse, -R27.reuse ;  /* 0x000000091e1e7223 */ /* 0x180fe2000001081b */
[-CC-:B------:R-:W-:Y:S01]  /*4170*/  FFMA.FTZ R34, R34, R9.reuse, -R27.reuse ;  /* 0x0000000922227223 */ /* 0x180fe2000001081b */
[-C--:B------:R-:W-:Y:S01]  /*4180*/  FFMA.FTZ R0, R0, R9.reuse, -R27 ;  /* 0x0000000900007223 */ /* 0x080fe2000001081b */
[----:B------:R2:W-:Y:S01]  /*4190*/  MUFU.EX2 R155, R14 ;  /* 0x0000000e009b7308 */ /* 0x0005e20000000800 */
[----:B-1----:R-:W-:Y:S01]  /*41a0*/  FADD.FTZ R20, R158, R41 ;  /* 0x000000299e147221 */ /* 0x002fe20000010000 */
[-CC-:B------:R-:W-:Y:S01]  /*41b0*/  FFMA.FTZ R24, R24, R9.reuse, -R27.reuse ;  /* 0x0000000918187223 */ /* 0x180fe2000001081b */
[-CC-:B------:R-:W-:Y:S01]  /*41c0*/  FFMA.FTZ R38, R38, R9.reuse, -R27.reuse ;  /* 0x0000000926267223 */ /* 0x180fe2000001081b */
[-CC-:B------:R-:W-:Y:S01]  /*41d0*/  FFMA.FTZ R2, R2, R9.reuse, -R27.reuse ;  /* 0x0000000902027223 */ /* 0x180fe2000001081b */
[----:B------:R-:W-:Y:S01]  /*41e0*/  FADD.FTZ R41, R11, R20 ;  /* 0x000000140b297221 */ /* 0x000fe20000010000 */
[-CC-:B------:R-:W-:Y:S01]  /*41f0*/  FFMA.FTZ R42, R42, R9.reuse, -R27.reuse ;  /* 0x000000092a2a7223 */ /* 0x180fe2000001081b */
[-C--:B------:R-:W-:Y:S01]  /*4200*/  FFMA.FTZ R46, R46, R9.reuse, -R27 ;  /* 0x000000092e2e7223 */ /* 0x080fe2000001081b */
[----:B------:R-:W-:Y:S01]  /*4210*/  MUFU.EX2 R26, R26 ;  /* 0x0000001a001a7308 */ /* 0x000fe20000000800 */
[----:B--2---:R-:W-:Y:S01]  /*4220*/  FADD.FTZ R14, R152, R41 ;  /* 0x00000029980e7221 */ /* 0x004fe20000010000 */
[-CC-:B------:R-:W-:Y:S01]  /*4230*/  FFMA.FTZ R50, R50, R9.reuse, -R27.reuse ;  /* 0x0000000932327223 */ /* 0x180fe2000001081b */
[-CC-:B------:R-:W-:Y:S01]  /*4240*/  FFMA.FTZ R6, R6, R9.reuse, -R27.reuse ;  /* 0x0000000906067223 */ /* 0x180fe2000001081b */
[-CC-:B------:R-:W-:Y:S01]  /*4250*/  FFMA.FTZ R54, R54, R9.reuse, -R27.reuse ;  /* 0x0000000936367223 */ /* 0x180fe2000001081b */
[----:B------:R-:W-:Y:S01]  /*4260*/  FADD.FTZ R14, R13, R14 ;  /* 0x0000000e0d0e7221 */ /* 0x000fe20000010000 */
[----:B------:R-:W-:Y:S01]  /*4270*/  F2FP.BF16.F32.PACK_AB R158, R11, R158 ;  /* 0x0000009e0b9e723e */ /* 0x000fe200000010ff */
[-CC-:B------:R-:W-:Y:S01]  /*4280*/  FFMA.FTZ R10, R10, R9.reuse, -R27.reuse ;  /* 0x000000090a0a7223 */ /* 0x180fe2000001081b */
[----:B------:R-:W1:Y:S01]  /*4290*/  MUFU.EX2 R157, R36 ;  /* 0x00000024009d7308 */ /* 0x000e620000000800 */
[----:B------:R-:W-:Y:S01]  /*42a0*/  FADD.FTZ R41, R33, R14 ;  /* 0x0000000e21297221 */ /* 0x000fe20000010000 */
[-CC-:B------:R-:W-:Y:S01]  /*42b0*/  FFMA.FTZ R58, R58, R9.reuse, -R27.reuse ;  /* 0x000000093a3a7223 */ /* 0x180fe2000001081b */
[-CC-:B------:R-:W-:Y:S01]  /*42c0*/  FFMA.FTZ R12, R12, R9.reuse, -R27.reuse ;  /* 0x000000090c0c7223 */ /* 0x180fe2000001081b */
[-CC-:B------:R-:W-:Y:S01]  /*42d0*/  FFMA.FTZ R62, R62, R9.reuse, -R27.reuse ;  /* 0x000000093e3e7223 */ /* 0x180fe2000001081b */
[-CC-:B------:R-:W-:Y:S01]  /*42e0*/  FFMA.FTZ R82, R82, R9.reuse, -R27.reuse ;  /* 0x0000000952527223 */ /* 0x180fe2000001081b */
[-CC-:B------:R-:W-:Y:S01]  /*42f0*/  FFMA.FTZ R66, R66, R9.reuse, -R27.reuse ;  /* 0x0000000942427223 */ /* 0x180fe2000001081b */
[-CC-:B------:R-:W-:Y:S01]  /*4300*/  FFMA.FTZ R80, R80, R9.reuse, -R27.reuse ;  /* 0x0000000950507223 */ /* 0x180fe2000001081b */
[----:B------:R-:W2:Y:S01]  /*4310*/  MUFU.EX2 R32, R32 ;  /* 0x0000002000207308 */ /* 0x000ea20000000800 */
[-CC-:B------:R-:W-:Y:S01]  /*4320*/  FFMA.FTZ R70, R70, R9.reuse, -R27.reuse ;  /* 0x0000000946467223 */ /* 0x180fe2000001081b */
[----:B------:R-:W-:Y:S01]  /*4330*/  FFMA.FTZ R27, R78, R9, -R27 ;  /* 0x000000094e1b7223 */ /* 0x000fe2000001081b */
[----:B------:R-:W-:-:S02]  /*4340*/  F2FP.BF16.F32.PACK_AB R152, R13, R152 ;  /* 0x000000980d98723e */ /* 0x000fc400000010ff */
[----:B0-----:R-:W-:-:S03]  /*4350*/  F2FP.BF16.F32.PACK_AB R140, R25, R56 ;  /* 0x00000038198c723e */ /* 0x001fc600000010ff */
[----:B------:R-:W0:Y:S08]  /*4360*/  MUFU.EX2 R159, R30 ;  /* 0x0000001e009f7308 */ /* 0x000e300000000800 */
[----:B------:R3:W-:Y:S08]  /*4370*/  MUFU.EX2 R149, R0 ;  /* 0x0000000000957308 */ /* 0x0007f00000000800 */
[----:B------:R-:W4:Y:S01]  /*4380*/  MUFU.EX2 R34, R34 ;  /* 0x0000002200227308 */ /* 0x000f220000000800 */
[----:B---3--:R-:W-:Y:S01]  /*4390*/  FADD.FTZ R0, R154, R41 ;  /* 0x000000299a007221 */ /* 0x008fe20000010000 */
[----:B-1----:R-:W-:Y:S01]  /*43a0*/  FADD.FTZ R41, R26, R157 ;  /* 0x0000009d1a297221 */ /* 0x002fe20000010000 */
[----:B------:R-:W-:-:S02]  /*43b0*/  F2FP.BF16.F32.PACK_AB R154, R154, R33 ;  /* 0x000000219a9a723e */ /* 0x000fc400000010ff */
[----:B------:R-:W-:Y:S01]  /*43c0*/  FADD.FTZ R43, R21, R0 ;  /* 0x00000000152b7221 */ /* 0x000fe20000010000 */
[----:B--2---:R-:W-:Y:S01]  /*43d0*/  FADD.FTZ R0, R32, R41 ;  /* 0x0000002920007221 */ /* 0x004fe20000010000 */
[----:B------:R-:W-:Y:S01]  /*43e0*/  F2FP.BF16.F32.PACK_AB R157, R157, R26 ;  /* 0x0000001a9d9d723e */ /* 0x000fe200000010ff */
[----:B------:R-:W1:Y:S01]  /*43f0*/  MUFU.EX2 R153, R24 ;  /* 0x0000001800997308 */ /* 0x000e620000000800 */
[C---:B------:R-:W-:Y:S01]  /*4400*/  FADD.FTZ R43, R148.reuse, R43 ;  /* 0x0000002b942b7221 */ /* 0x040fe20000010000 */
[C---:B0-----:R-:W-:Y:S01]  /*4410*/  FADD.FTZ R41, R159.reuse, R0 ;  /* 0x000000009f297221 */ /* 0x041fe20000010000 */
[----:B------:R-:W-:Y:S02]  /*4420*/  F2FP.BF16.F32.PACK_AB R148, R148, R21 ;  /* 0x000000159494723e */ /* 0x000fe400000010ff */
[----:B------:R-:W-:-:S03]  /*4430*/  F2FP.BF16.F32.PACK_AB R159, R159, R32 ;  /* 0x000000209f9f723e */ /* 0x000fc600000010ff */
[----:B------:R-:W0:Y:S01]  /*4440*/  MUFU.EX2 R38, R38 ;  /* 0x0000002600267308 */ /* 0x000e220000000800 */
[----:B----4-:R-:W-:-:S07]  /*4450*/  FADD.FTZ R0, R34, R41 ;  /* 0x0000002922007221 */ /* 0x010fce0000010000 */
[----:B------:R2:W-:Y:S01]  /*4460*/  MUFU.EX2 R151, R2 ;  /* 0x0000000200977308 */ /* 0x0005e20000000800 */
[C---:B-1----:R-:W-:Y:S01]  /*4470*/  FADD.FTZ R41, R153.reuse, R0 ;  /* 0x0000000099297221 */ /* 0x042fe20000010000 */
[----:B------:R-:W-:-:S06]  /*4480*/  F2FP.BF16.F32.PACK_AB R153, R153, R34 ;  /* 0x000000229999723e */ /* 0x000fcc00000010ff */
[----:B------:R-:W1:Y:S01]  /*4490*/  MUFU.EX2 R42, R42 ;  /* 0x0000002a002a7308 */ /* 0x000e620000000800 */
[----:B--2---:R-:W-:Y:S01]  /*44a0*/  FADD.FTZ R2, R76, R43 ;  /* 0x0000002b4c027221 */ /* 0x004fe20000010000 */
[----:B0-----:R-:W-:-:S03]  /*44b0*/  FADD.FTZ R0, R38, R41 ;  /* 0x0000002926007221 */ /* 0x001fc60000010000 */
[----:B------:R-:W-:Y:S01]  /*44c0*/  FADD.FTZ R43, R31, R2 ;  /* 0x000000021f2b7221 */ /* 0x000fe20000010000 */
[C---:B------:R-:W-:Y:S01]  /*44d0*/  FADD.FTZ R41, R155.reuse, R0 ;  /* 0x000000009b297221 */ /* 0x040fe20000010000 */
[----:B------:R-:W-:Y:S01]  /*44e0*/  F2FP.BF16.F32.PACK_AB R155, R155, R38 ;  /* 0x000000269b9b723e */ /* 0x000fe200000010ff */
[----:B------:R-:W0:Y:S01]  /*44f0*/  MUFU.EX2 R46, R46 ;  /* 0x0000002e002e7308 */ /* 0x000e220000000800 */
[----:B------:R-:W-:-:S04]  /*4500*/  FADD.FTZ R2, R72, R43 ;  /* 0x0000002b48027221 */ /* 0x000fc80000010000 */
[----:B------:R-:W-:-:S03]  /*4510*/  FADD.FTZ R43, R29, R2 ;  /* 0x000000021d2b7221 */ /* 0x000fc60000010000 */
[----:B------:R-:W2:Y:S01]  /*4520*/  MUFU.EX2 R60, R60 ;  /* 0x0000003c003c7308 */ /* 0x000ea20000000800 */
[----:B------:R-:W-:Y:S01]  /*4530*/  FADD.FTZ R2, R52, R43 ;  /* 0x0000002b34027221 */ /* 0x000fe20000010000 */
[----:B-1----:R-:W-:-:S03]  /*4540*/  FADD.FTZ R0, R42, R41 ;  /* 0x000000292a007221 */ /* 0x002fc60000010000 */
[----:B------:R-:W-:Y:S01]  /*4550*/  FADD.FTZ R43, R35, R2 ;  /* 0x00000002232b7221 */ /* 0x000fe20000010000 */
[C---:B------:R-:W-:Y:S01]  /*4560*/  FADD.FTZ R7, R149.reuse, R0 ;  /* 0x0000000095077221 */ /* 0x040fe20000010000 */
[----:B------:R-:W-:Y:S01]  /*4570*/  F2FP.BF16.F32.PACK_AB R149, R149, R42 ;  /* 0x0000002a9595723e */ /* 0x000fe200000010ff */
[----:B------:R-:W1:Y:S01]  /*4580*/  MUFU.EX2 R37, R28 ;  /* 0x0000001c00257308 */ /* 0x000e620000000800 */
[----:B------:R-:W-:Y:S01]  /*4590*/  FADD.FTZ R2, R56, R43 ;  /* 0x0000002b38027221 */ /* 0x000fe20000010000 */
[----:B0-----:R-:W-:-:S03]  /*45a0*/  FADD.FTZ R0, R46, R7 ;  /* 0x000000072e007221 */ /* 0x001fc60000010000 */
[----:B------:R-:W-:Y:S01]  /*45b0*/  FADD.FTZ R11, R25, R2 ;  /* 0x00000002190b7221 */ /* 0x000fe20000010000 */
[C---:B------:R-:W-:Y:S01]  /*45c0*/  FADD.FTZ R7, R151.reuse, R0 ;  /* 0x0000000097077221 */ /* 0x040fe20000010000 */
[----:B------:R-:W-:Y:S01]  /*45d0*/  F2FP.BF16.F32.PACK_AB R151, R151, R46 ;  /* 0x0000002e9797723e */ /* 0x000fe200000010ff */
[----:B------:R-:W0:Y:S01]  /*45e0*/  MUFU.EX2 R50, R50 ;  /* 0x0000003200327308 */ /* 0x000e220000000800 */
[----:B--2---:R-:W-:-:S07]  /*45f0*/  FADD.FTZ R2, R60, R11 ;  /* 0x0000000b3c027221 */ /* 0x004fce0000010000 */
[----:B------:R-:W2:Y:S01]  /*4600*/  MUFU.EX2 R64, R64 ;  /* 0x0000004000407308 */ /* 0x000ea20000000800 */
[C---:B-1----:R-:W-:Y:S01]  /*4610*/  FADD.FTZ R11, R37.reuse, R2 ;  /* 0x00000002250b7221 */ /* 0x042fe20000010000 */
[----:B------:R-:W-:-:S06]  /*4620*/  F2FP.BF16.F32.PACK_AB R142, R37, R60 ;  /* 0x0000003c258e723e */ /* 0x000fcc00000010ff */
[----:B------:R-:W1:Y:S01]  /*4630*/  MUFU.EX2 R145, R6 ;  /* 0x0000000600917308 */ /* 0x000e620000000800 */
[----:B0-----:R-:W-:-:S07]  /*4640*/  FADD.FTZ R0, R50, R7 ;  /* 0x0000000732007221 */ /* 0x001fce0000010000 */
[----:B------:R-:W0:Y:S01]  /*4650*/  MUFU.EX2 R39, R39 ;  /* 0x0000002700277308 */ /* 0x000e220000000800 */
[----:B--2---:R-:W-:-:S07]  /*4660*/  FADD.FTZ R2, R64, R11 ;  /* 0x0000000b40027221 */ /* 0x004fce0000010000 */
[----:B------:R-:W2:Y:S01]  /*4670*/  MUFU.EX2 R54, R54 ;  /* 0x0000003600367308 */ /* 0x000ea20000000800 */
[C---:B-1----:R-:W-:Y:S01]  /*4680*/  FADD.FTZ R7, R145.reuse, R0 ;  /* 0x0000000091077221 */ /* 0x042fe20000010000 */
[----:B------:R-:W-:-:S06]  /*4690*/  F2FP.BF16.F32.PACK_AB R145, R145, R50 ;  /* 0x000000329191723e */ /* 0x000fcc00000010ff */
[----:B------:R-:W1:Y:S01]  /*46a0*/  MUFU.EX2 R68, R68 ;  /* 0x0000004400447308 */ /* 0x000e620000000800 */
[C---:B0-----:R-:W-:Y:S01]  /*46b0*/  FADD.FTZ R11, R39.reuse, R2 ;  /* 0x00000002270b7221 */ /* 0x041fe20000010000 */
[----:B------:R-:W-:-:S06]  /*46c0*/  F2FP.BF16.F32.PACK_AB R136, R39, R64 ;  /* 0x000000402788723e */ /* 0x000fcc00000010ff */
[----:B------:R0:W3:Y:S01]  /*46d0*/  MUFU.EX2 R147, R10 ;  /* 0x0000000a00937308 */ /* 0x0000e20000000800 */
[----:B--2---:R-:W-:-:S07]  /*46e0*/  FADD.FTZ R0, R54, R7 ;  /* 0x0000000736007221 */ /* 0x004fce0000010000 */
[----:B------:R-:W2:Y:S01]  /*46f0*/  MUFU.EX2 R58, R58 ;  /* 0x0000003a003a7308 */ /* 0x000ea20000000800 */
[----:B-1----:R-:W-:Y:S01]  /*4700*/  FADD.FTZ R2, R68, R11 ;  /* 0x0000000b44027221 */ /* 0x002fe20000010000 */
[----:B------:R-:W-:Y:S01]  /*4710*/  F2FP.BF16.F32.PACK_AB R138, R15, R68 ;  /* 0x000000440f8a723e */ /* 0x000fe200000010ff */
[----:B0-----:R-:W-:Y:S02]  /*4720*/  VIADD R10, R79, 0xfffffffe ;  /* 0xfffffffe4f0a7836 */ /* 0x001fe40000000000 */
[----:B------:R-:W-:-:S03]  /*4730*/  FADD.FTZ R7, R15, R2 ;  /* 0x000000020f077221 */ /* 0x000fc60000010000 */
[----:B------:R-:W0:Y:S01]  /*4740*/  MUFU.EX2 R141, R12 ;  /* 0x0000000c008d7308 */ /* 0x000e220000000800 */
[C---:B---3--:R-:W-:Y:S01]  /*4750*/  FADD.FTZ R11, R147.reuse, R0 ;  /* 0x00000000930b7221 */ /* 0x048fe20000010000 */
[----:B------:R-:W-:-:S06]  /*4760*/  F2FP.BF16.F32.PACK_AB R147, R147, R54 ;  /* 0x000000369393723e */ /* 0x000fcc00000010ff */
        /* <DEDUP_REMOVED lines=14> */
[----:B------:R-:W-:-:S03]  /*4850*/  F2FP.BF16.F32.PACK_AB R137, R137, R66 ;  /* 0x000000428989723e */ /* 0x000fc600000010ff */
[----:B--2---:R-:W-:-:S04]  /*4860*/  FADD.FTZ R6, R70, R11 ;  /* 0x0000000b46067221 */ /* 0x004fc80000010000 */
[C---:B0-----:R-:W-:Y:S01]  /*4870*/  FADD.FTZ R6, R27.reuse, R6 ;  /* 0x000000061b067221 */ /* 0x041fe20000010000 */
[----:B------:R-:W-:Y:S01]  /*4880*/  F2FP.BF16.F32.PACK_AB R139, R27, R70 ;  /* 0x000000461b8b723e */ /* 0x000fe200000010ff */
[----:B------:R-:W-:Y:S06]  /*4890*/  @P2 BRA `(.L_x_1156) ;  /* 0x0000000000442947 */ /* 0x000fec0003800000 */
        /* <DEDUP_REMOVED lines=10> */
.L_x_1157:
[----:B------:R-:W-:-:S11]  /*4940*/  UISETP.NE.AND UP2, UPT, UR5, 0x1, UPT ;  /* 0x000000010500788c */ /* 0x000fd6000bf45270 */
[----:B------:R-:W-:Y:S02]  /*4950*/  @UP2 ULDC.64 UR6, c[0x0][0x9e8] ;  /* 0x00027a0000062ab9 */ /* 0x000fe40000000a00 */
[----:B------:R-:W-:-:S04]  /*4960*/  UIMAD.WIDE.U32 UR10, UR15, UR6, URZ ;  /* 0x000000060f0a72a5 */ /* 0x000fc8000f8e003f */
[----:B------:R-:W-:-:S12]  /*4970*/  @UP2 USHF.R.U32.HI UR15, URZ, UR7, UR11 ;  /* 0x000000073f0f2299 */ /* 0x000fd8000801160b */
.L_x_1158:
[----:B------:R-:W-:-:S04]  /*4980*/  UIMAD UR5, UR15, UR5, UR5 ;  /* 0x000000050f0572a4 */ /* 0x000fc8000f8e0205 */
[----:B------:R-:W-:-:S04]  /*4990*/  UISETP.LT.AND UP2, UPT, UR4, UR5, UPT ;  /* 0x000000050400728c */ /* 0x000fc8000bf41270 */
[----:B------:R-:W-:-:S12]  /*49a0*/  USEL UR4, UR4, UR5, UP2 ;  /* 0x0000000504047287 */ /* 0x000fd80009000000 */
.L_x_1156:
[----:B------:R-:W-:Y:S01]  /*49b0*/  UIMAD.WIDE UR4, UR4, 0x2aaaaaab, URZ ;  /* 0x2aaaaaab040478a5 */ /* 0x000fe2000f8e023f */
[----:B------:R-:W-:Y:S01]  /*49c0*/  IMAD.MOV.U32 R2, RZ, RZ, 0x3f800000 ;  /* 0x3f800000ff027424 */ /* 0x000fe200078e00ff */
[----:B------:R-:W-:Y:S01]  /*49d0*/  CS2R R86, SRZ ;  /* 0x0000000000567805 */ /* 0x000fe2000001ff00 */
[----:B------:R-:W-:Y:S01]  /*49e0*/  IMAD.MOV.U32 R0, RZ, RZ, 0x3f800000 ;  /* 0x3f800000ff007424 */ /* 0x000fe200078e00ff */
[----:B------:R-:W-:Y:S01]  /*49f0*/  USHF.R.U32.HI UR4, URZ, 0x1f, UR5 ;  /* 0x0000001f3f047899 */ /* 0x000fe20008011605 */
[----:B------:R-:W-:Y:S02]  /*4a00*/  CS2R R84, SRZ ;  /* 0x0000000000547805 */ /* 0x000fe4000001ff00 */
[----:B------:R-:W-:Y:S02]  /*4a10*/  CS2R R82, SRZ ;  /* 0x0000000000527805 */ /* 0x000fe4000001ff00 */
[----:B------:R-:W-:Y:S01]  /*4a20*/  CS2R R80, SRZ ;  /* 0x0000000000507805 */ /* 0x000fe2000001ff00 */
[----:B------:R-:W-:Y:S01]  /*4a30*/  ULEA.HI.SX32 UR4, UR5, UR4, 0x1c ;  /* 0x0000000405047291 */ /* 0x000fe2000f8fe23f */
[----:B------:R-:W-:-:S02]  /*4a40*/  CS2R R78, SRZ ;  /* 0x00000000004e7805 */ /* 0x000fc4000001ff00 */
[----:B------:R-:W-:Y:S02]  /*4a50*/  CS2R R76, SRZ ;  /* 0x00000000004c7805 */ /* 0x000fe4000001ff00 */
[----:B------:R-:W-:Y:S01]  /*4a60*/  CS2R R74, SRZ ;  /* 0x00000000004a7805 */ /* 0x000fe2000001ff00 */
[----:B------:R-:W-:Y:S01]  /*4a70*/  UISETP.LT.AND UP2, UPT, UR61, UR4, UPT ;  /* 0x000000043d00728c */ /* 0x000fe2000bf41270 */
[----:B------:R-:W-:Y:S02]  /*4a80*/  CS2R R72, SRZ ;  /* 0x0000000000487805 */ /* 0x000fe4000001ff00 */
[----:B------:R-:W-:Y:S02]  /*4a90*/  CS2R R70, SRZ ;  /* 0x0000000000467805 */ /* 0x000fe4000001ff00 */
[----:B------:R-:W-:Y:S01]  /*4aa0*/  CS2R R68, SRZ ;  /* 0x0000000000447805 */ /* 0x000fe2000001ff00 */
[----:B------:R-:W-:Y:S01]  /*4ab0*/  USEL UR58, UR61, UR4, !UP2 ;  /* 0x000000043d3a7287 */ /* 0x000fe2000d000000 */
[----:B------:R-:W-:-:S02]  /*4ac0*/  CS2R R66, SRZ ;  /* 0x0000000000427805 */ /* 0x000fc4000001ff00 */
[----:B------:R-:W-:Y:S02]  /*4ad0*/  CS2R R64, SRZ ;  /* 0x0000000000407805 */ /* 0x000fe4000001ff00 */
[----:B------:R-:W-:Y:S02]  /*4ae0*/  CS2R R62, SRZ ;  /* 0x00000000003e7805 */ /* 0x000fe4000001ff00 */
[----:B------:R-:W-:Y:S02]  /*4af0*/  CS2R R60, SRZ ;  /* 0x00000000003c7805 */ /* 0x000fe4000001ff00 */
[----:B------:R-:W-:Y:S02]  /*4b00*/  CS2R R58, SRZ ;  /* 0x00000000003a7805 */ /* 0x000fe4000001ff00 */
[----:B------:R-:W-:Y:S02]  /*4b10*/  ISETP.GE.AND P2, PT, R10, UR58, PT ;  /* 0x0000003a0a007c0c */ /* 0x000fe4000bf46270 */
        /* <DEDUP_REMOVED lines=16> */
[----:B------:R-:W-:Y:S01]  /*4c20*/  CS2R R24, SRZ ;  /* 0x0000000000187805 */ /* 0x000fe2000001ff00 */
[----:B------:R-:W-:Y:S06]  /*4c30*/  @!P2 BRA `(.L_x_1159) ;  /* 0x0000002c0064a947 */ /* 0x000fec0003800000 */
[----:B------:R-:W-:Y:S01]  /*4c40*/  IMAD.MOV.U32 R2, RZ, RZ, 0x3f800000 ;  /* 0x3f800000ff027424 */ /* 0x000fe200078e00ff */
[----:B------:R-:W-:Y:S01]  /*4c50*/  ULDC UR59, c[0x0][0x9e4] ;  /* 0x00027900003b7ab9 */ /* 0x000fe20000000800 */
[----:B------:R-:W-:-:S07]  /*4c60*/  IMAD.MOV.U32 R87, RZ, RZ, RZ ;  /* 0x000000ffff577224 */ /* 0x000fce00078e00ff */
.L_x_1176:
[----:B------:R-:W-:-:S04]  /*4c70*/  UIADD3 UR4, UR36, 0x1, URZ ;  /* 0x0000000124047890 */ /* 0x000fc8000fffe03f */
[----:B------:R-:W-:-:S04]  /*4c80*/  UISETP.NE.AND UP2, UPT, UR4, 0x2, UPT ;  /* 0x000000020400788c */ /* 0x000fc8000bf45270 */
[----:B------:R-:W-:Y:S02]  /*4c90*/  USEL UR7, URZ, 0x1, UP2 ;  /* 0x000000013f077887 */ /* 0x000fe40009000000 */
[----:B------:R-:W-:Y:S02]  /*4ca0*/  USEL UR4, UR4, URZ, UP2 ;  /* 0x0000003f04047287 */ /* 0x000fe40009000000 */
[----:B------:R-:W-:Y:S01]  /*4cb0*/  ULOP3.LUT UR7, UR38, UR7, URZ, 0x3c, !UPT ;  /* 0x0000000726077292 */ /* 0x000fe2000f8e3c3f */
[----:B------:R-:W-:Y:S11]  /*4cc0*/  @!P0 BRA `(.L_x_1160) ;  /* 0x0000000000048947 */ /* 0x000ff60003800000 */
[----:B------:R-:W-:Y:S01]  /*4cd0*/  BPT.TRAP 0x1 ;  /* 0x000000040000795c */ /* 0x000fe20000300000 */
.L_x_1160:
[----:B------:R-:W-:Y:S01]  /*4ce0*/  ULEA UR6, UR4, UR37, 0x3 ;  /* 0x0000002504067291 */ /* 0x000fe2000f8e183f */
[----:B------:R-:W-:-:S05]  /*4cf0*/  IMAD.U32 R9, RZ, RZ, UR7 ;  /* 0x00000007ff097e24 */ /* 0x000fca000f8e00ff */
[----:B------:R-:W-:-:S04]  /*4d00*/  SHF.L.U32 R9, R9, 0x1f, RZ ;  /* 0x0000001f09097819 */ /* 0x000fc800000006ff */
[----:B------:R0:W1:Y:S01]  /*4d10*/  SYNCS.PHASECHK.TRANS64.TRYWAIT P2, [UR6+0x2a830], R9 ;  /* 0x02a83009ff0075a7 */ /* 0x0000620008040146 */
[----:B------:R-:W-:Y:S05]  /*4d20*/  @!P0 BRA `(.L_x_1161) ;  /* 0x0000000000048947 */ /* 0x000fea0003800000 */
[----:B------:R-:W-:Y:S01]  /*4d30*/  BPT.TRAP 0x1 ;  /* 0x000000040000795c */ /* 0x000fe20000300000 */
.L_x_1161:
[----:B-1----:R-:W-:Y:S05]  /*4d40*/  @P2 BRA `(.L_x_1162) ;  /* 0x0000000000082947 */ /* 0x002fea0003800000 */
[----:B------:R-:W1:Y:S02]  /*4d50*/  SYNCS.PHASECHK.TRANS64.TRYWAIT P2, [UR6+0x2a830], R9 ;  /* 0x02a83009ff0075a7 */ /* 0x000e640008040146 */
[----:B-1----:R-:W-:Y:S05]  /*4d60*/  @!P2 BRA `(.L_x_1163) ;  /* 0x0000012c0070a947 */ /* 0x002fea0003800000 */
.L_x_1162:
        /* <DEDUP_REMOVED lines=39> */
[----:B------:R-:W-:Y:S01]  /*4fe0*/  UMOV UR52, UR56 ;  /* 0x0000003800347c82 */ /* 0x000fe20008000000 */
[----:B------:R-:W-:Y:S01]  /*4ff0*/  UMOV UR53, UR57 ;  /* 0x0000003900357c82 */ /* 0x000fe20008000000 */
        /* <DEDUP_REMOVED lines=90> */
.L_x_1164:
[----:B------:R-:W-:Y:S01]  /*55a0*/  ULEA UR5, UR36, UR37, 0x3 ;  /* 0x0000002524057291 */ /* 0x000fe2000f8e183f */
[----:B------:R-:W-:-:S05]  /*55b0*/  IMAD.U32 R0, RZ, RZ, UR38 ;  /* 0x00000026ff007e24 */ /* 0x000fca000f8e00ff */
[----:B------:R-:W-:-:S04]  /*55c0*/  SHF.L.U32 R0, R0, 0x1f, RZ ;  /* 0x0000001f00007819 */ /* 0x000fc800000006ff */
[----:B------:R2:W3:Y:S01]  /*55d0*/  SYNCS.PHASECHK.TRANS64.TRYWAIT P2, [UR5+0x2a850], R0 ;  /* 0x02a85000ff0075a7 */ /* 0x0004e20008040145 */
[----:B------:R-:W-:Y:S05]  /*55e0*/  @!P0 BRA `(.L_x_1165) ;  /* 0x0000000000048947 */ /* 0x000fea0003800000 */
[----:B------:R-:W-:Y:S01]  /*55f0*/  BPT.TRAP 0x1 ;  /* 0x000000040000795c */ /* 0x000fe20000300000 */
.L_x_1165:
[----:B---3--:R-:W-:Y:S05]  /*5600*/  @P2 BRA `(.L_x_1166) ;  /* 0x0000000000082947 */ /* 0x008fea0003800000 */
[----:B------:R-:W3:Y:S02]  /*5610*/  SYNCS.PHASECHK.TRANS64.TRYWAIT P2, [UR5+0x2a850], R0 ;  /* 0x02a85000ff0075a7 */ /* 0x000ee40008040145 */
[----:B---3--:R-:W-:Y:S05]  /*5620*/  @!P2 BRA `(.L_x_1167) ;  /* 0x000001240058a947 */ /* 0x008fea0003800000 */
.L_x_1166:
[----:B------:R-:W-:Y:S01]  /*5630*/  UIADD3 UR10, UR37, 0x400, URZ ;  /* 0x00000400250a7890 */ /* 0x000fe2000fffe03f */
[----:B------:R-:W-:Y:S01]  /*5640*/  WARPGROUP.ARRIVE ;  /* 0x00000000000079c5 */ /* 0x000fe20000000000 */
[----:B------:R-:W-:Y:S01]  /*5650*/  UMOV UR11, 0x40000040 ;  /* 0x40000040000b7882 */ /* 0x000fe20000000000 */
[----:B------:R-:W-:Y:S01]  /*5660*/  PLOP3.LUT P2, PT, PT, PT, UP0, 0x80, 0x0 ;  /* 0x000000000000781c */ /* 0x000fe20003f4f008 */
[----:B------:R-:W-:Y:S01]  /*5670*/  USHF.R.U32.HI UR10, URZ, 0x4, UR10 ;  /* 0x000000043f0a7899 */ /* 0x000fe2000801160a */
[----:B------:R-:W-:Y:S01]  /*5680*/  PLOP3.LUT P3, PT, PT, PT, UP0, 0x80, 0x0 ;  /* 0x000000000000781c */ /* 0x000fe20003f6f008 */
[----:B------:R-:W-:Y:S01]  /*5690*/  VIADD R21, R19, UR39 ;  /* 0x0000002713157c36 */ /* 0x000fe20008000000 */
[----:B------:R-:W-:Y:S01]  /*56a0*/  ULDC UR15, c[0x0][0x9dc] ;  /* 0x00027700000f7ab9 */ /* 0x000fe20000000800 */
[----:B------:R-:W-:Y:S01]  /*56b0*/  ULOP3.LUT UR10, UR10, 0x3fff, URZ, 0xc0, !UPT ;  /* 0x00003fff0a0a7892 */ /* 0x000fe2000f8ec03f */
[----:B0-2---:R-:W-:-:S03]  /*56c0*/  IMAD.U32 R0, RZ, RZ, UR6 ;  /* 0x00000006ff007e24 */ /* 0x005fc6000f8e00ff */
[----:B------:R-:W-:Y:S01]  /*56d0*/  ULOP3.LUT UR10, UR10, 0x3000000, URZ, 0xfc, !UPT ;  /* 0x030000000a0a7892 */ /* 0x000fe2000f8efc3f */
[----:B------:R-:W-:-:S03]  /*56e0*/  @!P1 VIADD R0, R0, 0x2a840 ;  /* 0x0002a84000009836 */ /* 0x000fc60000000000 */
[----:B------:R-:W-:Y:S02]  /*56f0*/  UIMAD UR14, UR36, 0x600, UR10 ;  /* 0x00000600240e78a4 */ /* 0x000fe4000f8e020a */
[----:B------:R-:W-:-:S05]  /*5700*/  @!P1 PRMT R0, RZ, 0x654, R0 ;  /* 0x00000654ff009816 */ /* 0x000fca0000000000 */
[----:B------:R-:W-:Y:S02]  /*5710*/  UMOV UR10, UR14 ;  /* 0x0000000e000a7c82 */ /* 0x000fe40008000000 */
        /* <DEDUP_REMOVED lines=22> */
[----:B------:R-:W-:Y:S02]  /*5880*/  UMOV UR11, 0x40000040 ;  /* 0x40000040000b7882 */ /* 0x000fe40000000000 */
[----:B------:R-:W-:Y:S01]  /*5890*/  UMOV UR14, UR15 ;  /* 0x0000000f000e7c82 */ /* 0x000fe20008000000 */
[----:B------:R-:W-:Y:S01]  /*58a0*/  ULDC UR15, c[0x0][0x9e0] ;  /* 0x00027800000f7ab9 */ /* 0x000fe20000000800 */
[----:B------:R-:W-:Y:S01]  /*58b0*/  ULOP3.LUT UR6, URZ, UR14, URZ, 0x33, !UPT ;  /* 0x0000000e3f067292 */ /* 0x000fe2000f8e333f */
[----:B------:R-:W-:Y:S02]  /*58c0*/  WARPGROUP.DEPBAR.LE gsb0, 0x0 ;  /* 0x00008000000079c5 */ /* 0x000fe40000010000 */
[----:B------:R-:W-:-:S06]  /*58d0*/  WARPGROUP.ARRIVE ;  /* 0x00000000000079c5 */ /* 0x000fcc0000000000 */
[----:B------:R-:W-:Y:S01]  /*58e0*/  HGMMA.64x128x16.F32.BF16 R24, R136, gdesc[UR8].tnspB, R24, gsb0 ;  /* 0x41e0000888187df0 */ /* 0x000fe20008001818 */
[----:B------:R-:W-:Y:S02]  /*58f0*/  @UP0 ULDC UR10, c[0x0][0x44c] ;  /* 0x00011300000a0ab9 */ /* 0x000fe40000000800 */
[----:B------:R-:W-:Y:S01]  /*5900*/  @P2 IMAD.HI.U32 R2, R21, UR10, RZ ;  /* 0x0000000a15022c27 */ /* 0x000fe2000f8e00ff */
[----:B------:R-:W-:Y:S01]  /*5910*/  @UP0 ULDC UR10, c[0x0][0x450] ;  /* 0x00011400000a0ab9 */ /* 0x000fe20000000800 */
[----:B------:R-:W-:-:S03]  /*5920*/  PLOP3.LUT P2, PT, PT, PT, UP1, 0x40, 0x0 ;  /* 0x000000000000781c */ /* 0x000fc60003f4e818 */
[----:B------:R-:W-:-:S05]  /*5930*/  @P3 SHF.R.U32.HI R21, RZ, UR10, R2 ;  /* 0x0000000aff153c19 */ /* 0x000fca0008011602 */
[----:B------:R-:W0:Y:S01]  /*5940*/  SHFL.IDX PT, R2, R21, RZ, 0x1c1f ;  /* 0x001c1fff15027589 */ /* 0x000e2200000e0000 */
[----:B------:R-:W-:Y:S02]  /*5950*/  WARPGROUP.DEPBAR.LE gsb0, 0x0 ;  /* 0x00008000000079c5 */ /* 0x000fe40000010000 */
[----:B------:R-:W-:Y:S01]  /*5960*/  IMAD R139, R10, -0x60, RZ ;  /* 0xffffffa00a8b7824 */ /* 0x000fe200078e02ff */
[----:B------:R2:W-:Y:S03]  /*5970*/  @!P1 SYNCS.ARRIVE.TRANS64.RED.A1T0 RZ, [R0+URZ], RZ ;  /* 0x000000ff00ff99a7 */ /* 0x0005e6000810043f */
[----:B-1----:R-:W-:Y:S01]  /*5980*/  IMAD.IADD R9, R139, 0x1, -R18 ;  /* 0x000000018b097824 */ /* 0x002fe200078e0a12 */
[----:B--2---:R-:W-:-:S04]  /*5990*/  IADD3 R0, -R18, 0x1, R139 ;  /* 0x0000000112007810 */ /* 0x004fc80007ffe18b */
[----:B------:R-:W-:-:S05]  /*59a0*/  IADD3 R0, -R17, R0, R16 ;  /* 0x0000000011007210 */ /* 0x000fca0007ffe110 */
[C---:B------:R-:W-:Y:S02]  /*59b0*/  VIADD R141, R0.reuse, UR15 ;  /* 0x0000000f008d7c36 */ /* 0x040fe40008000000 */
[----:B------:R-:W-:Y:S02]  /*59c0*/  VIADD R143, R0, UR6 ;  /* 0x00000006008f7c36 */ /* 0x000fe40008000000 */
[--C-:B0-----:R-:W-:Y:S02]  /*59d0*/  IMAD.IADD R11, R141, 0x1, R2.reuse ;  /* 0x000000018d0b7824 */ /* 0x101fe400078e0202 */
[----:B------:R-:W-:Y:S01]  /*59e0*/  IMAD.IADD R15, R143, 0x1, R2 ;  /* 0x000000018f0f7824 */ /* 0x000fe200078e0202 */
[----:B------:R-:W-:Y:S06]  /*59f0*/  @P2 BRA `(.L_x_1168) ;  /* 0x0000000000542947 */ /* 0x000fec0003800000 */
[----:B------:R-:W-:Y:S01]  /*5a00*/  IADD3 R0, -R17, R16, R2 ;  /* 0x0000001011007210 */ /* 0x000fe20007ffe102 */
[----:B------:R-:W-:Y:S03]  /*5a10*/  BSSY B0, `(.L_x_1169) ;  /* 0x0000010000007945 */ /* 0x000fe60003800000 */
        /* <DEDUP_REMOVED lines=10> */
.L_x_1170:
[----:B------:R-:W-:-:S05]  /*5ac0*/  IMAD.U32 R2, RZ, RZ, UR59 ;  /* 0x0000003bff027e24 */ /* 0x000fca000f8e00ff */
[----:B------:R-:W-:-:S13]  /*5ad0*/  ISETP.NE.AND P2, PT, R2, 0x1, PT ;  /* 0x000000010200780c */ /* 0x000fda0003f45270 */
[----:B------:R-:W0:Y:S02]  /*5ae0*/  @P2 LDC.64 R12, c[0x0][0x9e8] ;  /* 0x00027a00ff0c2b82 */ /* 0x000e240000000a00 */
[----:B0-----:R-:W-:-:S05]  /*5af0*/  @P2 IMAD.HI.U32 R12, R0, R12, RZ ;  /* 0x0000000c000c2227 */ /* 0x001fca00078e00ff */
[----:B------:R-:W-:-:S07]  /*5b00*/  @P2 SHF.R.U32.HI R0, RZ, R13, R12 ;  /* 0x0000000dff002219 */ /* 0x000fce000001160c */
.L_x_1171:
[----:B------:R-:W-:Y:S05]  /*5b10*/  BSYNC B0 ;  /* 0x0000000000007941 */ /* 0x000fea0003800000 */
.L_x_1169:
[----:B------:R-:W-:-:S05]  /*5b20*/  IMAD R0, R0, R2, R9 ;  /* 0x0000000200007224 */ /* 0x000fca00078e0209 */
[----:B------:R-:W-:Y:S02]  /*5b30*/  VIADDMNMX R11, R0, R2, R11, PT ;  /* 0x00000002000b7246 */ /* 0x000fe4000380010b */
[----:B------:R-:W-:-:S07]  /*5b40*/  VIMNMX R15, R15, R0, !PT ;  /* 0x000000000f0f7248 */ /* 0x000fce0007fe0100 */
.L_x_1168:
[C---:B------:R-:W-:Y:S01]  /*5b50*/  ISETP.GE.AND P2, PT, R139.reuse, 0x2, PT ;  /* 0x000000028b00780c */ /* 0x040fe20003f46270 */
[----:B------:R-:W0:Y:S01]  /*5b60*/  SHFL.IDX PT, R12, R21, 0x1, 0x1c1f ;  /* 0x003c1f00150c7f89 */ /* 0x000e2200000e0000 */
        /* <DEDUP_REMOVED lines=117> */
[----:B------:R-:W-:-:S13]  /*62c0*/  PLOP3.LUT P6, PT, PT, PT, UP1, 0x40, 0x0 ;  /* 0x000000000000781c */ /* 0x000fda0003fce818 */
[----:B------:R-:W-:Y:S05]  /*62d0*/  @P6 BRA `(.L_x_1172) ;  /* 0x0000000000546947 */ /* 0x000fea0003800000 */
        /* <DEDUP_REMOVED lines=12> */
.L_x_1174:
[----:B------:R-:W-:-:S05]  /*63a0*/  IMAD.U32 R150, RZ, RZ, UR59 ;  /* 0x0000003bff967e24 */ /* 0x000fca000f8e00ff */
[----:B------:R-:W-:-:S13]  /*63b0*/  ISETP.NE.AND P6, PT, R150, 0x1, PT ;  /* 0x000000019600780c */ /* 0x000fda0003fc5270 */
[----:B------:R-:W0:Y:S02]  /*63c0*/  @P6 LDC.64 R12, c[0x0][0x9e8] ;  /* 0x00027a00ff0c6b82 */ /* 0x000e240000000a00 */
[----:B0-----:R-:W-:-:S05]  /*63d0*/  @P6 IMAD.HI.U32 R12, R21, R12, RZ ;  /* 0x0000000c150c6227 */ /* 0x001fca00078e00ff */
[----:B------:R-:W-:-:S07]  /*63e0*/  @P6 SHF.R.U32.HI R21, RZ, R13, R12 ;  /* 0x0000000dff156219 */ /* 0x000fce000001160c */
.L_x_1175:
[----:B------:R-:W-:Y:S05]  /*63f0*/  BSYNC B0 ;  /* 0x0000000000007941 */ /* 0x000fea0003800000 */
.L_x_1173:
[----:B------:R-:W-:-:S05]  /*6400*/  IMAD R12, R21, R150, R9 ;  /* 0x00000096150c7224 */ /* 0x000fca00078e0209 */
[----:B------:R-:W-:Y:S02]  /*6410*/  VIADDMNMX R11, R12, R150, R11, PT ;  /* 0x000000960c0b7246 */ /* 0x000fe4000380010b */
[----:B------:R-:W-:-:S07]  /*6420*/  VIMNMX R15, R15, R12, !PT ;  /* 0x0000000c0f0f7248 */ /* 0x000fce0007fe0100 */
.L_x_1172:
[C---:B------:R-:W-:Y:S01]  /*6430*/  ISETP.GT.AND P2, PT, R15.reuse, 0x1, !P2 ;  /* 0x000000010f00780c */ /* 0x040fe20005744270 */
[----:B------:R-:W-:Y:S01]  /*6440*/  UMOV UR38, UR7 ;  /* 0x0000000700267c82 */ /* 0x000fe20008000000 */
[----:B------:R-:W-:Y:S01]  /*6450*/  ISETP.GT.AND P3, PT, R15, 0x8, !P3 ;  /* 0x000000080f00780c */ /* 0x000fe20005f64270 */
[----:B------:R-:W-:Y:S01]  /*6460*/  UMOV UR36, UR4 ;  /* 0x0000000400247c82 */ /* 0x000fe20008000000 */
        /* <DEDUP_REMOVED lines=37> */
[----:B------:R-:W-:Y:S02]  /*66c0*/  ISETP.NE.AND P6, PT, R156, RZ, PT ;  /* 0x000000ff9c00720c */ /* 0x000fe40003fc5270 */
        /* <DEDUP_REMOVED lines=30> */
[----:B------:R-:W-:Y:S01]  /*68b0*/  FSEL R114, R114, -INF , !P2 ;  /* 0xff80000072727808 */ /* 0x000fe20005000000 */
[----:B------:R-:W0:Y:S01]  /*68c0*/  LDC R9, c[0x0][0x988] ;  /* 0x00026200ff097b82 */ /* 0x000e220000000800 */
[----:B------:R-:W-:Y:S01]  /*68d0*/  ISETP.NE.AND P2, PT, R157, RZ, PT ;  /* 0x000000ff9d00720c */ /* 0x000fe20003f45270 */
[----:B------:R-:W1:Y:S01]  /*68e0*/  SHFL.BFLY PT, R12, R13, 0x2, 0x1f ;  /* 0x0c401f000d0c7f89 */ /* 0x000e6200000e0000 */
[----:B------:R-:W-:-:S02]  /*68f0*/  ISETP.NE.AND P3, PT, R121, RZ, PT ;  /* 0x000000ff7900720c */ /* 0x000fc40003f65270 */
[C---:B------:R-:W-:Y:S02]  /*6900*/  ISETP.GT.AND P2, PT, R15.reuse, 0x31, !P2 ;  /* 0x000000310f00780c */ /* 0x040fe40005744270 */
[----:B------:R-:W-:Y:S02]  /*6910*/  ISETP.GT.AND P4, PT, R15, 0x51, !P4 ;  /* 0x000000510f00780c */ /* 0x000fe40006784270 */
[----:B------:R-:W-:Y:S02]  /*6920*/  ISETP.LT.OR P2, PT, R11, 0x32, P2 ;  /* 0x000000320b00780c */ /* 0x000fe40001741670 */
[----:B------:R-:W-:Y:S02]  /*6930*/  ISETP.GT.AND P5, PT, R15, 0x58, !P5 ;  /* 0x000000580f00780c */ /* 0x000fe40006fa4270 */
[----:B------:R-:W-:Y:S02]  /*6940*/  FSEL R98, R115, -INF , !P2 ;  /* 0xff80000073627808 */ /* 0x000fe40005000000 */
[----:B------:R-:W-:-:S02]  /*6950*/  ISETP.NE.AND P2, PT, R113, RZ, PT ;  /* 0x000000ff7100720c */ /* 0x000fc40003f45270 */
[----:B------:R-:W-:Y:S02]  /*6960*/  ISETP.LT.OR P4, PT, R11, 0x52, P4 ;  /* 0x000000520b00780c */ /* 0x000fe40002781670 */
[----:B------:R-:W-:Y:S02]  /*6970*/  ISETP.GT.AND P2, PT, R15, 0x38, !P2 ;  /* 0x000000380f00780c */ /* 0x000fe40005744270 */
[C---:B------:R-:W-:Y:S02]  /*6980*/  ISETP.LT.OR P5, PT, R11.reuse, 0x59, P5 ;  /* 0x000000590b00780c */ /* 0x040fe40002fa1670 */
[----:B------:R-:W-:Y:S02]  /*6990*/  ISETP.LT.OR P2, PT, R11, 0x39, P2 ;  /* 0x000000390b00780c */ /* 0x000fe40001741670 */
[----:B------:R-:W-:Y:S02]  /*69a0*/  FSEL R134, R134, -INF , !P5 ;  /* 0xff80000086867808 */ /* 0x000fe40006800000 */
[----:B------:R-:W-:-:S02]  /*69b0*/  FSEL R118, R118, -INF , !P2 ;  /* 0xff80000076767808 */ /* 0x000fc40005000000 */
        /* <DEDUP_REMOVED lines=12> */
[----:B------:R-:W-:-:S03]  /*6a80*/  ISETP.GT.AND P2, PT, R15, 0x41, !P2 ;  /* 0x000000410f00780c */ /* 0x000fc60005744270 */
[----:B0-----:R-:W-:Y:S01]  /*6a90*/  FMUL.FTZ R95, R12, R9 ;  /* 0x000000090c5f7220 */ /* 0x001fe20000410000 */
[----:B------:R-:W-:-:S04]  /*6aa0*/  ISETP.LT.OR P2, PT, R11, 0x42, P2 ;  /* 0x000000420b00780c */ /* 0x000fc80001741670 */
[----:B------:R-:W-:Y:S02]  /*6ab0*/  FSEL R94, R123, -INF , !P2 ;  /* 0xff8000007b5e7808 */ /* 0x000fe40005000000 */
[----:B------:R-:W-:Y:S02]  /*6ac0*/  ISETP.GT.AND P2, PT, R15, 0x48, !P3 ;  /* 0x000000480f00780c */ /* 0x000fe40005f44270 */
[----:B------:R-:W-:Y:S02]  /*6ad0*/  ISETP.NE.AND P3, PT, R89, RZ, PT ;  /* 0x000000ff5900720c */ /* 0x000fe40003f65270 */
[----:B------:R-:W-:Y:S02]  /*6ae0*/  ISETP.LT.OR P2, PT, R11, 0x49, P2 ;  /* 0x000000490b00780c */ /* 0x000fe40001741670 */
[----:B------:R-:W-:Y:S02]  /*6af0*/  ISETP.GT.AND P3, PT, R15, 0x50, !P3 ;  /* 0x000000500f00780c */ /* 0x000fe40005f64270 */
[----:B------:R-:W-:-:S02]  /*6b00*/  FSEL R126, R126, -INF , !P2 ;  /* 0xff8000007e7e7808 */ /* 0x000fc40005000000 */
[----:B------:R-:W-:Y:S02]  /*6b10*/  ISETP.GT.AND P2, PT, R15, 0x49, !P6 ;  /* 0x000000490f00780c */ /* 0x000fe40007744270 */
[----:B------:R-:W-:Y:S02]  /*6b20*/  ISETP.NE.AND P6, PT, R97, RZ, PT ;  /* 0x000000ff6100720c */ /* 0x000fe40003fc5270 */
[C---:B------:R-:W-:Y:S02]  /*6b30*/  ISETP.LT.OR P2, PT, R11.reuse, 0x4a, P2 ;  /* 0x0000004a0b00780c */ /* 0x040fe40001741670 */
[----:B------:R-:W-:Y:S02]  /*6b40*/  ISETP.LT.OR P3, PT, R11, 0x51, P3 ;  /* 0x000000510b00780c */ /* 0x000fe40001f61670 */
[----:B------:R-:W-:Y:S02]  /*6b50*/  FSEL R214, R127, -INF , !P2 ;  /* 0xff8000007fd67808 */ /* 0x000fe40005000000 */
[----:B------:R-:W-:-:S02]  /*6b60*/  ISETP.GT.AND P2, PT, R15, RZ, !P6 ;  /* 0x000000ff0f00720c */ /* 0x000fc40007744270 */
[----:B------:R-:W-:Y:S02]  /*6b70*/  ISETP.NE.AND P6, PT, R93, RZ, PT ;  /* 0x000000ff5d00720c */ /* 0x000fe40003fc5270 */
[----:B------:R-:W-:Y:S02]  /*6b80*/  ISETP.LT.OR P2, PT, R11, 0x1, P2 ;  /* 0x000000010b00780c */ /* 0x000fe40001741670 */
[----:B------:R-:W-:Y:S02]  /*6b90*/  FSEL R130, R130, -INF , !P3 ;  /* 0xff80000082827808 */ /* 0x000fe40005800000 */
[----:B------:R-:W-:Y:S02]  /*6ba0*/  FSEL R93, R90, -INF , !P2 ;  /* 0xff8000005a5d7808 */ /* 0x000fe40005000000 */
[----:B------:R-:W-:Y:S02]  /*6bb0*/  FSETP.NEU.FTZ.AND P2, PT, R12, -INF , PT ;  /* 0xff8000000c00780b */ /* 0x000fe40003f5d000 */
[----:B------:R-:W-:-:S02]  /*6bc0*/  FMNMX.FTZ R13, R93, R8, !PT ;  /* 0x000000085d0d7209 */ /* 0x000fc40007810000 */
[----:B------:R-:W-:Y:S02]  /*6bd0*/  FSEL R95, R95, RZ, P2 ;  /* 0x000000ff5f5f7208 */ /* 0x000fe40001000000 */
[----:B------:R-:W-:Y:S02]  /*6be0*/  FMNMX.FTZ R21, R212, R13, !PT ;  /* 0x0000000dd4157209 */ /* 0x000fe40007810000 */
[----:B------:R-:W-:Y:S01]  /*6bf0*/  ISETP.GT.AND P6, PT, R15, 0x59, !P6 ;  /* 0x000000590f00780c */ /* 0x000fe200077c4270 */
[--C-:B------:R-:W-:Y:S01]  /*6c00*/  FFMA.FTZ R15, R100, R9, -R95.reuse ;  /* 0x00000009640f7223 */ /* 0x100fe2000001085f */
[----:B------:R-:W-:Y:S01]  /*6c10*/  FMNMX.FTZ R21, R150, R21, !PT ;  /* 0x0000001596157209 */ /* 0x000fe20007810000 */
[-CC-:B------:R-:W-:Y:S01]  /*6c20*/  FFMA.FTZ R148, R148, R9.reuse, -R95.reuse ;  /* 0x0000000994947223 */ /* 0x180fe2000001085f */
[----:B------:R-:W-:Y:S01]  /*6c30*/  FSEL R100, R131, -INF , !P4 ;  /* 0xff80000083647808 */ /* 0x000fe20006000000 */
[--C-:B------:R-:W-:Y:S01]  /*6c40*/  FFMA.FTZ R99, R14, R9, -R95.reuse ;  /* 0x000000090e637223 */ /* 0x100fe2000001085f */
[----:B------:R-:W-:Y:S01]  /*6c50*/  FMNMX.FTZ R21, R210, R21, !PT ;  /* 0x00000015d2157209 */ /* 0x000fe20007810000 */
[-CC-:B------:R-:W-:Y:S01]  /*6c60*/  FFMA.FTZ R146, R146, R9.reuse, -R95.reuse ;  /* 0x0000000992927223 */ /* 0x180fe2000001085f */
        /* <DEDUP_REMOVED lines=8> */
[----:B------:R0:W-:Y:S01]  /*6cf0*/  MUFU.EX2 R21, R148 ;  /* 0x0000009400157308 */ /* 0x0001e20000000800 */
        /* <DEDUP_REMOVED lines=8> */
[--C-:B0-----:R-:W-:Y:S01]  /*6d80*/  FFMA.FTZ R148, R104, R9, -R95.reuse ;  /* 0x0000000968947223 */ /* 0x101fe2000001085f */
        /* <DEDUP_REMOVED lines=8> */
[----:B------:R0:W-:Y:S03]  /*6e10*/  MUFU.EX2 R89, R146 ;  /* 0x0000009200597308 */ /* 0x0001e60000000800 */
[----:B------:R-:W-:-:S04]  /*6e20*/  FMNMX.FTZ R91, R114, R91, !PT ;  /* 0x0000005b725b7209 */ /* 0x000fc80007810000 */
[----:B------:R-:W-:Y:S01]  /*6e30*/  FMNMX.FTZ R97, R98, R91, !PT ;  /* 0x0000005b62617209 */ /* 0x000fe20007810000 */
[----:B------:R-:W-:Y:S01]  /*6e40*/  MUFU.EX2 R90, R90 ;  /* 0x0000005a005a7308 */ /* 0x000fe20000000800 */
[----:B0-----:R-:W-:Y:S02]  /*6e50*/  FFMA.FTZ R146, R116, R9, -R95 ;  /* 0x0000000974927223 */ /* 0x001fe4000001085f */
        /* <DEDUP_REMOVED lines=15> */
[--C-:B------:R-:W-:Y:S01]  /*6f50*/  FFMA.FTZ R97, R2, R9, -R95.reuse ;  /* 0x0000000902617223 */ /* 0x100fe2000001085f */
[----:B------:R-:W-:Y:S03]  /*6f60*/  MUFU.EX2 R148, R148 ;  /* 0x0000009400947308 */ /* 0x000fe60000000800 */
[----:B------:R-:W0:Y:S05]  /*6f70*/  SHFL.BFLY PT, R103, R0, 0x2, 0x1f ;  /* 0x0c401f0000677f89 */ /* 0x000e2a00000e0000 */
[----:B------:R-:W-:Y:S08]  /*6f80*/  MUFU.EX2 R15, R15 ;  /* 0x0000000f000f7308 */ /* 0x000ff00000000800 */
[----:B------:R-:W-:Y:S08]  /*6f90*/  MUFU.EX2 R11, R11 ;  /* 0x0000000b000b7308 */ /* 0x000ff00000000800 */
[----:B------:R-:W-:Y:S01]  /*6fa0*/  MUFU.EX2 R104, R104 ;  /* 0x0000006800687308 */ /* 0x000fe20000000800 */
[----:B0-----:R-:W-:Y:S01]  /*6fb0*/  FMNMX.FTZ R14, R0, R103, !PT ;  /* 0x00000067000e7209 */ /* 0x001fe20007810000 */
[-CC-:B------:R-:W-:Y:S01]  /*6fc0*/  FFMA.FTZ R103, R92, R9.reuse, -R95.reuse ;  /* 0x000000095c677223 */ /* 0x180fe2000001085f */
[----:B------:R-:W-:Y:S01]  /*6fd0*/  FSEL R0, R12, RZ, P2 ;  /* 0x000000ff0c007208 */ /* 0x000fe20001000000 */
[----:B------:R-:W-:-:S02]  /*6fe0*/  FFMA.FTZ R92, R128, R9, -R95 ;  /* 0x00000009805c7223 */ /* 0x000fc4000001085f */
[----:B------:R-:W0:Y:S02]  /*6ff0*/  SHFL.BFLY PT, R107, R14, 0x1, 0x1f ;  /* 0x0c201f000e6b7f89 */ /* 0x000e2400000e0000 */
[----:B------:R-:W-:Y:S01]  /*7000*/  MUFU.EX2 R144, R144 ;  /* 0x0000009000907308 */ /* 0x000fe20000000800 */
[----:B------:R-:W-:Y:S01]  /*7010*/  FADD.FTZ R0, -R0, R3 ;  /* 0x0000000300007221 */ /* 0x000fe20000010100 */
[----:B------:R-:W-:-:S03]  /*7020*/  FFMA.FTZ R3, R88, R9, -R95 ;  /* 0x0000000958037223 */ /* 0x000fc6000001085f */
[----:B------:R-:W-:-:S03]  /*7030*/  FMUL.FTZ R0, R0, R9 ;  /* 0x0000000900007220 */ /* 0x000fc60000410000 */
[----:B------:R-:W-:Y:S08]  /*7040*/  MUFU.EX2 R97, R97 ;  /* 0x0000006100617308 */ /* 0x000ff00000000800 */
[----:B------:R-:W1:Y:S01]  /*7050*/  MUFU.EX2 R0, R0 ;  /* 0x0000000000007308 */ /* 0x000e620000000800 */
[----:B0-----:R-:W-:Y:S01]  /*7060*/  FMNMX.FTZ R14, R14, R107, !PT ;  /* 0x0000006b0e0e7209 */ /* 0x001fe20007810000 */
[----:B------:R-:W-:-:S06]  /*7070*/  IMAD.U32 R107, RZ, RZ, UR5 ;  /* 0x00000005ff6b7e24 */ /* 0x000fcc000f8e00ff */
[----:B------:R-:W-:Y:S01]  /*7080*/  MUFU.EX2 R146, R146 ;  /* 0x0000009200927308 */ /* 0x000fe20000000800 */
[C---:B------:R-:W-:Y:S01]  /*7090*/  FSETP.NEU.FTZ.AND P2, PT, R14.reuse, -INF , PT ;  /* 0xff8000000e00780b */ /* 0x040fe20003f5d000 */
[----:B------:R-:W-:Y:S01]  /*70a0*/  FMUL.FTZ R95, R14, R9 ;  /* 0x000000090e5f7220 */ /* 0x000fe20000410000 */
[----:B------:R-:W-:-:S04]  /*70b0*/  @!P1 VIADD R107, R107, 0x2a860 ;  /* 0x0002a8606b6b9836 */ /* 0x000fc80000000000 */
[----:B------:R-:W-:Y:S01]  /*70c0*/  FSEL R95, R95, RZ, P2 ;  /* 0x000000ff5f5f7208 */ /* 0x000fe20001000000 */
[----:B-1----:R-:W-:Y:S01]  /*70d0*/  FFMA.FTZ R7, R0, R7, R13 ;  /* 0x0000000700077223 */ /* 0x002fe2000001000d */
[----:B------:R-:W-:Y:S01]  /*70e0*/  @!P1 PRMT R107, RZ, 0x654, R107 ;  /* 0x00000654ff6b9816 */ /* 0x000fe2000000006b */
[----:B------:R-:W-:Y:S02]  /*70f0*/  MUFU.EX2 R99, R99 ;  /* 0x0000006300637308 */ /* 0x000fe40000000800 */
[-CC-:B------:R-:W-:Y:S01]  /*7100*/  FFMA.FTZ R157, R93, R9.reuse, -R95.reuse ;  /* 0x000000095d9d7223 */ /* 0x180fe2000001085f */
[----:B------:R-:W-:Y:S01]  /*7110*/  FSEL R93, R14, RZ, P2 ;  /* 0x000000ff0e5d7208 */ /* 0x000fe20001000000 */
[-CC-:B------:R-:W-:Y:S01]  /*7120*/  FFMA.FTZ R88, R212, R9.reuse, -R95.reuse ;  /* 0x00000009d4587223 */ /* 0x180fe2000001085f */
[-CC-:B------:R-:W-:Y:S01]  /*7130*/  FFMA.FTZ R159, R150, R9.reuse, -R95.reuse ;  /* 0x00000009969f7223 */ /* 0x180fe2000001085f */
[-CC-:B------:R-:W-:Y:S01]  /*7140*/  FFMA.FTZ R112, R210, R9.reuse, -R95.reuse ;  /* 0x00000009d2707223 */ /* 0x180fe2000001085f */
[-C--:B------:R-:W-:Y:S01]  /*7150*/  FFMA.FTZ R151, R110, R9.reuse, -R95 ;  /* 0x000000096e977223 */ /* 0x080fe2000001085f */
[----:B------:R-:W-:Y:S01]  /*7160*/  FADD.FTZ R2, -R93, R8 ;  /* 0x000000085d027221 */ /* 0x000fe20000010100 */
[----:B------:R-:W-:Y:S01]  /*7170*/  MUFU.EX2 R157, R157 ;  /* 0x0000009d009d7308 */ /* 0x000fe20000000800 */
[----:B------:R-:W-:Y:S01]  /*7180*/  FADD.FTZ R110, R90, R7 ;  /* 0x000000075a6e7221 */ /* 0x000fe20000010000 */
[-CC-:B------:R-:W-:Y:S01]  /*7190*/  FFMA.FTZ R153, R154, R9.reuse, -R95.reuse ;  /* 0x000000099a997223 */ /* 0x180fe2000001085f */
[-C--:B------:R-:W-:Y:S01]  /*71a0*/  FMUL.FTZ R2, R2, R9.reuse ;  /* 0x0000000902027220 */ /* 0x080fe20000410000 */
[-CC-:B------:R-:W-:Y:S01]  /*71b0*/  FFMA.FTZ R116, R208, R9.reuse, -R95.reuse ;  /* 0x00000009d0747223 */ /* 0x180fe2000001085f */
[----:B------:R-:W-:Y:S01]  /*71c0*/  FADD.FTZ R7, R21, R110 ;  /* 0x0000006e15077221 */ /* 0x000fe20000010000 */
[-CC-:B------:R-:W-:Y:S01]  /*71d0*/  FFMA.FTZ R155, R152, R9.reuse, -R95.reuse ;  /* 0x00000009989b7223 */ /* 0x180fe2000001085f */
[-C--:B------:R-:W-:Y:S01]  /*71e0*/  FFMA.FTZ R120, R206, R9.reuse, -R95 ;  /* 0x00000009ce787223 */ /* 0x080fe2000001085f */
[----:B------:R-:W-:Y:S01]  /*71f0*/  MUFU.EX2 R88, R88 ;  /* 0x0000005800587308 */ /* 0x000fe20000000800 */
[----:B------:R-:W-:Y:S01]  /*7200*/  FADD.FTZ R110, R138, R7 ;  /* 0x000000078a6e7221 */ /* 0x000fe20000010000 */
[-CC-:B------:R-:W-:Y:S01]  /*7210*/  FFMA.FTZ R149, R106, R9.reuse, -R95.reuse ;  /* 0x000000096a957223 */ /* 0x180fe2000001085f */
[-CC-:B------:R-:W-:Y:S01]  /*7220*/  FFMA.FTZ R106, R158, R9.reuse, -R95.reuse ;  /* 0x000000099e6a7223 */ /* 0x180fe2000001085f */
[-CC-:B------:R-:W-:Y:S01]  /*7230*/  FFMA.FTZ R156, R156, R9.reuse, -R95.reuse ;  /* 0x000000099c9c7223 */ /* 0x180fe2000001085f */
[----:B------:R-:W-:Y:S01]  /*7240*/  FADD.FTZ R93, R89, R110 ;  /* 0x0000006e595d7221 */ /* 0x000fe20000010000 */
[-CC-:B------:R-:W-:Y:S01]  /*7250*/  FFMA.FTZ R145, R114, R9.reuse, -R95.reuse ;  /* 0x0000000972917223 */ /* 0x180fe2000001085f */
[-CC-:B------:R-:W-:Y:S01]  /*7260*/  FFMA.FTZ R98, R98, R9.reuse, -R95.reuse ;  /* 0x0000000962627223 */ /* 0x180fe2000001085f */
[----:B------:R-:W0:Y:S01]  /*7270*/  MUFU.EX2 R2, R2 ;  /* 0x0000000200027308 */ /* 0x000e220000000800 */
[-CC-:B------:R-:W-:Y:S01]  /*7280*/  FFMA.FTZ R147, R118, R9.reuse, -R95.reuse ;  /* 0x0000000976937223 */ /* 0x180fe2000001085f */
[-CC-:B------:R-:W-:Y:S01]  /*7290*/  FFMA.FTZ R94, R94, R9.reuse, -R95.reuse ;  /* 0x000000095e5e7223 */ /* 0x180fe2000001085f */
[-CC-:B------:R-:W-:Y:S01]  /*72a0*/  FFMA.FTZ R141, R122, R9.reuse, -R95.reuse ;  /* 0x000000097a8d7223 */ /* 0x180fe2000001085f */
[----:B------:R1:W-:Y:S01]  /*72b0*/  @!P1 SYNCS.ARRIVE.TRANS64.RED.A1T0 RZ, [R107+URZ], RZ ;  /* 0x000000ff6bff99a7 */ /* 0x0003e2000810043f */
[-CC-:B------:R-:W-:Y:S01]  /*72c0*/  FFMA.FTZ R126, R126, R9.reuse, -R95.reuse ;  /* 0x000000097e7e7223 */ /* 0x180fe2000001085f */
[-CC-:B------:R-:W-:Y:S01]  /*72d0*/  FFMA.FTZ R214, R214, R9.reuse, -R95.reuse ;  /* 0x00000009d6d67223 */ /* 0x180fe2000001085f */
[-CC-:B------:R-:W-:Y:S01]  /*72e0*/  FFMA.FTZ R130, R130, R9.reuse, -R95.reuse ;  /* 0x0000000982827223 */ /* 0x180fe2000001085f */
[----:B------:R-:W2:Y:S01]  /*72f0*/  MUFU.EX2 R159, R159 ;  /* 0x0000009f009f7308 */ /* 0x000ea20000000800 */
[-CC-:B------:R-:W-:Y:S01]  /*7300*/  FFMA.FTZ R100, R100, R9.reuse, -R95.reuse ;  /* 0x0000000964647223 */ /* 0x180fe2000001085f */
[----:B------:R-:W-:Y:S01]  /*7310*/  FFMA.FTZ R134, R134, R9, -R95 ;  /* 0x0000000986867223 */ /* 0x000fe2000001085f */
[C---:B------:R-:W-:Y:S01]  /*7320*/  ISETP.GT.AND P2, PT, R10.reuse, UR58, PT ;  /* 0x0000003a0a007c0c */ /* 0x040fe2000bf44270 */
[----:B------:R-:W-:Y:S01]  /*7330*/  VIADD R10, R10, 0xffffffff ;  /* 0xffffffff0a0a7836 */ /* 0x000fe20000000000 */
[----:B------:R-:W-:-:S02]  /*7340*/  F2FP.BF16.F32.PACK_AB R152, R140, R89 ;  /* 0x000000598c98723e */ /* 0x000fc400000010ff */
[----:B------:R-:W-:Y:S01]  /*7350*/  F2FP.BF16.F32.PACK_AB R158, R138, R21 ;  /* 0x000000158a9e723e */ /* 0x000fe200000010ff */
[----:B------:R-:W3:Y:S01]  /*7360*/  MUFU.EX2 R112, R112 ;  /* 0x0000007000707308 */ /* 0x000ee20000000800 */
[----:B0-----:R-:W-:Y:S01]  /*7370*/  FFMA.FTZ R7, R2, R6, R157 ;  /* 0x0000000602077223 */ /* 0x001fe2000001009d */
[----:B------:R-:W-:Y:S01]  /*7380*/  FADD.FTZ R6, R140, R93 ;  /* 0x0000005d8c067221 */ /* 0x000fe20000010000 */
[----:B------:R-:W-:Y:S02]  /*7390*/  F2FP.BF16.F32.PACK_AB R154, R136, R91 ;  /* 0x0000005b889a723e */ /* 0x000fe400000010ff */
[----:B------:R-:W-:Y:S01]  /*73a0*/  FADD.FTZ R110, R88, R7 ;  /* 0x00000007586e7221 */ /* 0x000fe20000010000 */
[----:B------:R-:W-:Y:S01]  /*73b0*/  FADD.FTZ R93, R91, R6 ;  /* 0x000000065b5d7221 */ /* 0x000fe20000010000 */
[-C--:B------:R-:W-:Y:S01]  /*73c0*/  FFMA.FTZ R6, R102, R9.reuse, -R95 ;  /* 0x0000000966067223 */ /* 0x080fe2000001085f */
[----:B------:R-:W0:Y:S01]  /*73d0*/  MUFU.EX2 R153, R153 ;  /* 0x0000009900997308 */ /* 0x000e220000000800 */
[----:B--2---:R-:W-:Y:S01]  /*73e0*/  FADD.FTZ R7, R159, R110 ;  /* 0x0000006e9f077221 */ /* 0x004fe20000010000 */
[----:B------:R-:W-:Y:S01]  /*73f0*/  FADD.FTZ R93, R136, R93 ;  /* 0x0000005d885d7221 */ /* 0x000fe20000010000 */
[----:B------:R-:W-:Y:S01]  /*7400*/  FFMA.FTZ R95, R108, R9, -R95 ;  /* 0x000000096c5f7223 */ /* 0x000fe2000001085f */
[----:B------:R-:W-:-:S02]  /*7410*/  F2FP.BF16.F32.PACK_AB R150, R104, R11 ;  /* 0x0000000b6896723e */ /* 0x000fc400000010ff */
[----:B------:R-:W-:Y:S01]  /*7420*/  FADD.FTZ R110, R148, R93 ;  /* 0x0000005d946e7221 */ /* 0x000fe20000010000 */
[C---:B------:R-:W-:Y:S01]  /*7430*/  F2FP.BF16.F32.PACK_AB R148, R15.reuse, R148 ;  /* 0x000000940f94723e */ /* 0x040fe200000010ff */
[----:B------:R-:W2:Y:S01]  /*7440*/  MUFU.EX2 R116, R116 ;  /* 0x0000007400747308 */ /* 0x000ea20000000800 */
[----:B---3--:R-:W-:Y:S01]  /*7450*/  FADD.FTZ R102, R112, R7 ;  /* 0x0000000770667221 */ /* 0x008fe20000010000 */
[----:B------:R-:W-:Y:S01]  /*7460*/  FADD.FTZ R110, R15, R110 ;  /* 0x0000006e0f6e7221 */ /* 0x000fe20000010000 */
[----:B------:R-:W-:Y:S02]  /*7470*/  F2FP.BF16.F32.PACK_AB R157, R88, R157 ;  /* 0x0000009d589d723e */ /* 0x000fe400000010ff */
[----:B------:R-:W-:Y:S01]  /*7480*/  F2FP.BF16.F32.PACK_AB R159, R112, R159 ;  /* 0x0000009f709f723e */ /* 0x000fe200000010ff */
[----:B------:R-:W-:Y:S02]  /*7490*/  FADD.FTZ R93, R11, R110 ;  /* 0x0000006e0b5d7221 */ /* 0x000fe40000010000 */
[----:B------:R-:W3:Y:S01]  /*74a0*/  MUFU.EX2 R155, R155 ;  /* 0x0000009b009b7308 */ /* 0x000ee20000000800 */
[----:B0-----:R-:W-:Y:S01]  /*74b0*/  FADD.FTZ R7, R153, R102 ;  /* 0x0000006699077221 */ /* 0x001fe20000010000 */
[----:B------:R-:W-:-:S04]  /*74c0*/  FADD.FTZ R93, R104, R93 ;  /* 0x0000005d685d7221 */ /* 0x000fc80000010000 */
[----:B------:R-:W-:Y:S01]  /*74d0*/  FADD.FTZ R110, R144, R93 ;  /* 0x0000005d906e7221 */ /* 0x000fe20000010000 */
[C---:B------:R-:W-:Y:S01]  /*74e0*/  F2FP.BF16.F32.PACK_AB R144, R97.reuse, R144 ;  /* 0x000000906190723e */ /* 0x040fe200000010ff */
[----:B------:R-:W0:Y:S01]  /*74f0*/  MUFU.EX2 R120, R120 ;  /* 0x0000007800787308 */ /* 0x000e220000000800 */
[C---:B--2---:R-:W-:Y:S01]  /*7500*/  FADD.FTZ R102, R116.reuse, R7 ;  /* 0x0000000774667221 */ /* 0x044fe20000010000 */
[----:B------:R-:W-:Y:S01]  /*7510*/  FADD.FTZ R93, R97, R110 ;  /* 0x0000006e615d7221 */ /* 0x000fe20000010000 */
[----:B------:R-:W-:-:S03]  /*7520*/  F2FP.BF16.F32.PACK_AB R153, R116, R153 ;  /* 0x000000997499723e */ /* 0x000fc600000010ff */
[----:B------:R-:W-:Y:S01]  /*7530*/  FADD.FTZ R110, R146, R93 ;  /* 0x0000005d926e7221 */ /* 0x000fe20000010000 */
[----:B------:R-:W-:Y:S01]  /*7540*/  F2FP.BF16.F32.PACK_AB R146, R99, R146 ;  /* 0x000000926392723e */ /* 0x000fe200000010ff */
[----:B------:R-:W2:Y:S01]  /*7550*/  MUFU.EX2 R149, R149 ;  /* 0x0000009500957308 */ /* 0x000ea20000000800 */
[----:B---3--:R-:W-:Y:S01]  /*7560*/  FADD.FTZ R7, R155, R102 ;  /* 0x000000669b077221 */ /* 0x008fe20000010000 */
[----:B------:R-:W-:-:S06]  /*7570*/  FADD.FTZ R110, R99, R110 ;  /* 0x0000006e636e7221 */ /* 0x000fcc0000010000 */
[----:B------:R-:W3:Y:S01]  /*7580*/  MUFU.EX2 R106, R106 ;  /* 0x0000006a006a7308 */ /* 0x000ee20000000800 */
[C---:B0-----:R-:W-:Y:S01]  /*7590*/  FADD.FTZ R102, R120.reuse, R7 ;  /* 0x0000000778667221 */ /* 0x041fe20000010000 */
[----:B------:R-:W-:-:S06]  /*75a0*/  F2FP.BF16.F32.PACK_AB R155, R120, R155 ;  /* 0x0000009b789b723e */ /* 0x000fcc00000010ff */
[----:B------:R-:W0:Y:S01]  /*75b0*/  MUFU.EX2 R151, R151 ;  /* 0x0000009700977308 */ /* 0x000e220000000800 */
[----:B--2---:R-:W-:-:S07]  /*75c0*/  FADD.FTZ R7, R149, R102 ;  /* 0x0000006695077221 */ /* 0x004fce0000010000 */
[----:B------:R2:W4:Y:S01]  /*75d0*/  MUFU.EX2 R8, R156 ;  /* 0x0000009c00087308 */ /* 0x0005220000000800 */
[C---:B---3--:R-:W-:Y:S01]  /*75e0*/  FADD.FTZ R102, R106.reuse, R7 ;  /* 0x000000076a667221 */ /* 0x048fe20000010000 */
[----:B------:R-:W-:-:S06]  /*75f0*/  F2FP.BF16.F32.PACK_AB R149, R106, R149 ;  /* 0x000000956a95723e */ /* 0x000fcc00000010ff */
[----:B------:R-:W3:Y:S01]  /*7600*/  MUFU.EX2 R145, R145 ;  /* 0x0000009100917308 */ /* 0x000ee20000000800 */
[----:B0-----:R-:W-:Y:S01]  /*7610*/  FADD.FTZ R7, R151, R102 ;  /* 0x0000006697077221 */ /* 0x001fe20000010000 */
[----:B--2---:R-:W-:-:S06]  /*7620*/  F2FP.BF16.F32.PACK_AB R156, R90, R13 ;  /* 0x0000000d5a9c723e */ /* 0x004fcc00000010ff */
[----:B------:R-:W0:Y:S01]  /*7630*/  MUFU.EX2 R98, R98 ;  /* 0x0000006200627308 */ /* 0x000e220000000800 */
[----:B----4-:R-:W-:-:S07]  /*7640*/  F2FP.BF16.F32.PACK_AB R151, R8, R151 ;  /* 0x000000970897723e */ /* 0x010fce00000010ff */
[----:B------:R-:W2:Y:S08]  /*7650*/  MUFU.EX2 R147, R147 ;  /* 0x0000009300937308 */ /* 0x000eb00000000800 */
[----:B------:R-:W4:Y:S08]  /*7660*/  MUFU.EX2 R6, R6 ;  /* 0x0000000600067308 */ /* 0x000f300000000800 */
[----:B-1----:R1:W-:Y:S08]  /*7670*/  MUFU.EX2 R107, R94 ;  /* 0x0000005e006b7308 */ /* 0x0023f00000000800 */
[----:B------:R-:W5:Y:S01]  /*7680*/  MUFU.EX2 R101, R101 ;  /* 0x0000006500657308 */ /* 0x000f620000000800 */
[----:B-1----:R-:W-:Y:S01]  /*7690*/  FADD.FTZ R94, R8, R7 ;  /* 0x00000007085e7221 */ /* 0x002fe20000010000 */
[----:B------:R-:W-:-:S03]  /*76a0*/  IMAD.MOV.U32 R8, RZ, RZ, R14 ;  /* 0x000000ffff087224 */ /* 0x000fc600078e000e */
[----:B---3--:R-:W-:Y:S01]  /*76b0*/  FADD.FTZ R7, R145, R94 ;  /* 0x0000005e91077221 */ /* 0x008fe20000010000 */
[C---:B0-----:R-:W-:Y:S02]  /*76c0*/  F2FP.BF16.F32.PACK_AB R145, R98.reuse, R145 ;  /* 0x000000916291723e */ /* 0x041fe400000010ff */
[----:B------:R-:W0:Y:S01]  /*76d0*/  MUFU.EX2 R141, R141 ;  /* 0x0000008d008d7308 */ /* 0x000e220000000800 */
[----:B------:R-:W-:-:S04]  /*76e0*/  FADD.FTZ R90, R98, R7 ;  /* 0x00000007625a7221 */ /* 0x000fc80000010000 */
[----:B--2---:R-:W-:Y:S01]  /*76f0*/  FADD.FTZ R7, R147, R90 ;  /* 0x0000005a93077221 */ /* 0x004fe20000010000 */
[C---:B----4-:R-:W-:Y:S02]  /*7700*/  F2FP.BF16.F32.PACK_AB R147, R6.reuse, R147 ;  /* 0x000000930693723e */ /* 0x050fe400000010ff */
[----:B------:R-:W1:Y:S01]  /*7710*/  MUFU.EX2 R20, R20 ;  /* 0x0000001400147308 */ /* 0x000e620000000800 */
[----:B------:R-:W-:Y:S01]  /*7720*/  FADD.FTZ R90, R6, R7 ;  /* 0x00000007065a7221 */ /* 0x000fe20000010000 */
[----:B-----5:R-:W-:-:S06]  /*7730*/  FADD.FTZ R93, R101, R110 ;  /* 0x0000006e655d7221 */ /* 0x020fcc0000010000 */
[----:B------:R-:W2:Y:S01]  /*7740*/  MUFU.EX2 R142, R142 ;  /* 0x0000008e008e7308 */ /* 0x000ea20000000800 */
[----:B0-----:R-:W-:Y:S01]  /*7750*/  FADD.FTZ R90, R141, R90 ;  /* 0x0000005a8d5a7221 */ /* 0x001fe20000010000 */
[----:B------:R-:W-:-:S03]  /*7760*/  F2FP.BF16.F32.PACK_AB R141, R107, R141 ;  /* 0x0000008d6b8d723e */ /* 0x000fc600000010ff */
[----:B------:R-:W-:-:S03]  /*7770*/  FADD.FTZ R90, R107, R90 ;  /* 0x0000005a6b5a7221 */ /* 0x000fc60000010000 */
        /* <DEDUP_REMOVED lines=26> */
[----:B--2---:R-:W-:Y:S01]  /*7920*/  FADD.FTZ R90, R139, R90 ;  /* 0x0000005a8b5a7221 */ /* 0x004fe20000010000 */
[C---:B0-----:R-:W-:Y:S01]  /*7930*/  FADD.FTZ R7, R3.reuse, R20 ;  /* 0x0000001403077221 */ /* 0x041fe20000010000 */
[----:B------:R-:W-:Y:S01]  /*7940*/  F2FP.BF16.F32.PACK_AB R138, R3, R96 ;  /* 0x00000060038a723e */ /* 0x000fe200000010ff */
[----:B------:R-:W-:Y:S02]  /*7950*/  IMAD.MOV.U32 R3, RZ, RZ, R12 ;  /* 0x000000ffff037224 */ /* 0x000fe400078e000c */
[C---:B-1----:R-:W-:Y:S01]  /*7960*/  FADD.FTZ R6, R95.reuse, R90 ;  /* 0x0000005a5f067221 */ /* 0x042fe20000010000 */
[----:B------:R-:W-:Y:S01]  /*7970*/  F2FP.BF16.F32.PACK_AB R139, R95, R139 ;  /* 0x0000008b5f8b723e */ /* 0x000fe200000010ff */
[----:B------:R-:W-:Y:S06]  /*7980*/  @P2 BRA `(.L_x_1176) ;  /* 0xffffffd000b82947 */ /* 0x000fec000383ffff */
[----:B------:R-:W-:Y:S01]  /*7990*/  IMAD.MOV.U32 R8, RZ, RZ, R14 ;  /* 0x000000ffff087224 */ /* 0x000fe200078e000e */
[----:B------:R-:W-:Y:S01]  /*79a0*/  UMOV UR36, UR4 ;  /* 0x0000000400247c82 */ /* 0x000fe20008000000 */
[----:B------:R-:W-:Y:S01]  /*79b0*/  IMAD.MOV.U32 R3, RZ, RZ, R12 ;  /* 0x000000ffff037224 */ /* 0x000fe200078e000c */
[----:B------:R-:W-:-:S06]  /*79c0*/  UMOV UR38, UR7 ;  /* 0x0000000700267c82 */ /* 0x000fcc0008000000 */
.L_x_1159:
[----:B------:R-:W-:Y:S01]  /*79d0*/  ULDC UR4, c[0x0][0x448] ;  /* 0x0001120000047ab9 */ /* 0x000fe20000000800 */
[----:B------:R-:W-:Y:S01]  /*79e0*/  IADD3 R11, R16, 0x1, -R17 ;  /* 0x00000001100b7810 */ /* 0x000fe20007ffe811 */
[----:B------:R-:W-:Y:S01]  /*79f0*/  UISETP.NE.AND UP0, UPT, UR4, 0x1, UPT ;  /* 0x000000010400788c */ /* 0x000fe2000bf05270 */
[----:B------:R-:W-:Y:S02]  /*7a00*/  ULDC UR10, c[0x0][0x9e4] ;  /* 0x00027900000a7ab9 */ /* 0x000fe40000000800 */
[----:B------:R-:W-:Y:S01]  /*7a10*/  R2UR UR7, R11 ;  /* 0x000000000b0772ca */ /* 0x000fe200000e0000 */
[----:B------:R-:W-:Y:S02]  /*7a20*/  UISETP.GE.AND UP1, UPT, UR10, 0x1, UPT ;  /* 0x000000010a00788c */ /* 0x000fe4000bf26270 */
[----:B------:R-:W-:-:S04]  /*7a30*/  UIADD3 UR6, UR39, 0x7f, URZ ;  /* 0x0000007f27067890 */ /* 0x000fc8000fffe03f */
[----:B------:R-:W-:Y:S01]  /*7a40*/  PLOP3.LUT P2, PT, PT, PT, UP1, 0x40, 0x0 ;  /* 0x000000000000781c */ /* 0x000fe20003f4e818 */
[----:B------:R-:W-:Y:S01]  /*7a50*/  @UP0 ULDC UR4, c[0x0][0x44c] ;  /* 0x0001130000040ab9 */ /* 0x000fe20000000800 */
[----:B------:R-:W-:Y:S01]  /*7a60*/  @UP0 ULDC UR11, c[0x0][0x450] ;  /* 0x00011400000b0ab9 */ /* 0x000fe20000000800 */
[----:B------:R-:W-:-:S04]  /*7a70*/  UIMAD.WIDE.U32 UR4, UR6, UR4, URZ ;  /* 0x00000004060472a5 */ /* 0x000fc8000f8e003f */
[----:B------:R-:W-:-:S04]  /*7a80*/  @UP0 USHF.R.U32.HI UR6, URZ, UR11, UR5 ;  /* 0x0000000b3f060299 */ /* 0x000fc80008011605 */
[----:B------:R-:W-:-:S04]  /*7a90*/  UIADD3 UR6, UR7, UR6, URZ ;  /* 0x0000000607067290 */ /* 0x000fc8000fffe03f */
[----:B------:R-:W-:Y:S01]  /*7aa0*/  UIADD3 UR14, UR6, -UR14, URZ ;  /* 0x8000000e060e7290 */ /* 0x000fe2000fffe03f */
[----:B------:R-:W-:Y:S11]  /*7ab0*/  @P2 BRA `(.L_x_1177) ;  /* 0x0000000000482947 */ /* 0x000ff60003800000 */
[----:B------:R-:W-:Y:S02]  /*7ac0*/  UMOV UR11, UR6 ;  /* 0x00000006000b7c82 */ /* 0x000fe40008000000 */
        /* <DEDUP_REMOVED lines=10> */
.L_x_1178:
[----:B------:R-:W-:-:S11]  /*7b70*/  UISETP.NE.AND UP2, UPT, UR10, 0x1, UPT ;  /* 0x000000010a00788c */ /* 0x000fd6000bf45270 */
[----:B------:R-:W-:Y:S02]  /*7b80*/  @UP2 ULDC.64 UR4, c[0x0][0x9e8] ;  /* 0x00027a0000042ab9 */ /* 0x000fe40000000a00 */
[----:B------:R-:W-:-:S04]  /*7b90*/  UIMAD.WIDE.U32 UR6, UR11, UR4, URZ ;  /* 0x000000040b0672a5 */ /* 0x000fc8000f8e003f */
[----:B------:R-:W-:-:S12]  /*7ba0*/  @UP2 USHF.R.U32.HI UR11, URZ, UR5, UR7 ;  /* 0x000000053f0b2299 */ /* 0x000fd80008011607 */
.L_x_1179:
[----:B------:R-:W-:-:S04]  /*7bb0*/  UIMAD UR10, UR11, UR10, URZ ;  /* 0x0000000a0b0a72a4 */ /* 0x000fc8000f8e023f */
[----:B------:R-:W-:-:S04]  /*7bc0*/  UISETP.LT.AND UP2, UPT, UR14, UR10, UPT ;  /* 0x0000000a0e00728c */ /* 0x000fc8000bf41270 */
[----:B------:R-:W-:-:S12]  /*7bd0*/  USEL UR14, UR14, UR10, !UP2 ;  /* 0x0000000a0e0e7287 */ /* 0x000fd8000d000000 */
.L_x_1177:
[----:B------:R-:W-:-:S04]  /*7be0*/  UIADD3 UR4, UR14, 0x5f, URZ ;  /* 0x0000005f0e047890 */ /* 0x000fc8000fffe03f */
[----:B------:R-:W-:-:S04]  /*7bf0*/  UIMAD.WIDE UR4, UR4, 0x2aaaaaab, URZ ;  /* 0x2aaaaaab040478a5 */ /* 0x000fc8000f8e023f */
[----:B------:R-:W-:-:S04]  /*7c00*/  USHF.R.U32.HI UR4, URZ, 0x1f, UR5 ;  /* 0x0000001f3f047899 */ /* 0x000fc80008011605 */
[----:B------:R-:W-:-:S04]  /*7c10*/  ULEA.HI.SX32 UR4, UR5, UR4, 0x1c ;  /* 0x0000000405047291 */ /* 0x000fc8000f8fe23f */
[----:B------:R-:W-:-:S04]  /*7c20*/  UISETP.LT.AND UP2, UPT, UR61, UR4, UPT ;  /* 0x000000043d00728c */ /* 0x000fc8000bf41270 */
[----:B------:R-:W-:-:S06]  /*7c30*/  USEL UR58, UR61, UR4, !UP2 ;  /* 0x000000043d3a7287 */ /* 0x000fcc000d000000 */
[----:B------:R-:W-:-:S13]  /*7c40*/  ISETP.GE.AND P2, PT, R10, UR58, PT ;  /* 0x0000003a0a007c0c */ /* 0x000fda000bf46270 */
[----:B------:R-:W-:Y:S05]  /*7c50*/  @!P2 BRA `(.L_x_1180) ;  /* 0x0000001800f4a947 */ /* 0x000fea0003800000 */
[----:B------:R-:W-:Y:S01]  /*7c60*/  IMAD.MOV.U32 R11, RZ, RZ, R8 ;  /* 0x000000ffff0b7224 */ /* 0x000fe200078e0008 */
[----:B------:R-:W-:Y:S01]  /*7c70*/  UMOV UR6, UR38 ;  /* 0x0000002600067c82 */ /* 0x000fe20008000000 */
[----:B------:R-:W-:Y:S01]  /*7c80*/  IMAD.MOV.U32 R12, RZ, RZ, R3 ;  /* 0x000000ffff0c7224 */ /* 0x000fe200078e0003 */
[----:B------:R-:W-:-:S06]  /*7c90*/  UMOV UR4, UR36 ;  /* 0x0000002400047c82 */ /* 0x000fcc0008000000 */
.L_x_1189:
[----:B------:R-:W-:-:S04]  /*7ca0*/  UIADD3 UR7, UR4, 0x1, URZ ;  /* 0x0000000104077890 */ /* 0x000fc8000fffe03f */
[----:B------:R-:W-:-:S04]  /*7cb0*/  UISETP.NE.AND UP2, UPT, UR7, 0x2, UPT ;  /* 0x000000020700788c */ /* 0x000fc8000bf45270 */
[----:B------:R-:W-:Y:S02]  /*7cc0*/  USEL UR7, UR7, URZ, UP2 ;  /* 0x0000003f07077287 */ /* 0x000fe40009000000 */
[----:B------:R-:W-:-:S04]  /*7cd0*/  USEL UR38, URZ, 0x1, UP2 ;  /* 0x000000013f267887 */ /* 0x000fc80009000000 */
[----:B------:R-:W-:Y:S01]  /*7ce0*/  ULOP3.LUT UR38, UR6, UR38, URZ, 0x3c, !UPT ;  /* 0x0000002606267292 */ /* 0x000fe2000f8e3c3f */
[----:B------:R-:W-:Y:S01]  /*7cf0*/  UMOV UR36, UR7 ;  /* 0x0000000700247c82 */ /* 0x000fe20008000000 */
[----:B------:R-:W-:Y:S10]  /*7d00*/  @!P0 BRA `(.L_x_1181) ;  /* 0x0000000000048947 */ /* 0x000ff40003800000 */
[----:B------:R-:W-:Y:S01]  /*7d10*/  BPT.TRAP 0x1 ;  /* 0x000000040000795c */ /* 0x000fe20000300000 */
.L_x_1181:
[----:B------:R-:W-:Y:S01]  /*7d20*/  ULEA UR5, UR36, UR37, 0x3 ;  /* 0x0000002524057291 */ /* 0x000fe2000f8e183f */
[----:B------:R-:W-:-:S05]  /*7d30*/  IMAD.U32 R3, RZ, RZ, UR38 ;  /* 0x00000026ff037e24 */ /* 0x000fca000f8e00ff */
[----:B------:R-:W-:-:S04]  /*7d40*/  SHF.L.U32 R3, R3, 0x1f, RZ ;  /* 0x0000001f03037819 */ /* 0x000fc800000006ff */
[----:B------:R0:W1:Y:S01]  /*7d50*/  SYNCS.PHASECHK.TRANS64.TRYWAIT P2, [UR5+0x2a830], R3 ;  /* 0x02a83003ff0075a7 */ /* 0x0000620008040145 */
[----:B------:R-:W-:Y:S05]  /*7d60*/  @!P0 BRA `(.L_x_1182) ;  /* 0x0000000000048947 */ /* 0x000fea0003800000 */
[----:B------:R-:W-:Y:S01]  /*7d70*/  BPT.TRAP 0x1 ;  /* 0x000000040000795c */ /* 0x000fe20000300000 */
.L_x_1182:
[----:B-1----:R-:W-:Y:S05]  /*7d80*/  @P2 BRA `(.L_x_1183) ;  /* 0x0000000000082947 */ /* 0x002fea0003800000 */
[----:B------:R-:W1:Y:S02]  /*7d90*/  SYNCS.PHASECHK.TRANS64.TRYWAIT P2, [UR5+0x2a830], R3 ;  /* 0x02a83003ff0075a7 */ /* 0x000e640008040145 */
[----:B-1----:R-:W-:Y:S05]  /*7da0*/  @!P2 BRA `(.L_x_1184) ;  /* 0x000000fc0090a947 */ /* 0x002fea0003800000 */
.L_x_1183:
        /* <DEDUP_REMOVED lines=131> */
.L_x_1185:
[----:B------:R-:W-:Y:S01]  /*85e0*/  ULEA UR5, UR4, UR37, 0x3 ;  /* 0x0000002504057291 */ /* 0x000fe2000f8e183f */
[----:B------:R-:W-:-:S05]  /*85f0*/  IMAD.U32 R0, RZ, RZ, UR6 ;  /* 0x00000006ff007e24 */ /* 0x000fca000f8e00ff */
[----:B------:R-:W-:-:S04]  /*8600*/  SHF.L.U32 R0, R0, 0x1f, RZ ;  /* 0x0000001f00007819 */ /* 0x000fc800000006ff */
[----:B------:R2:W3:Y:S01]  /*8610*/  SYNCS.PHASECHK.TRANS64.TRYWAIT P2, [UR5+0x2a850], R0 ;  /* 0x02a85000ff0075a7 */ /* 0x0004e20008040145 */
[----:B------:R-:W-:Y:S05]  /*8620*/  @!P0 BRA `(.L_x_1186) ;  /* 0x0000000000048947 */ /* 0x000fea0003800000 */
[----:B------:R-:W-:Y:S01]  /*8630*/  BPT.TRAP 0x1 ;  /* 0x000000040000795c */ /* 0x000fe20000300000 */
.L_x_1186:
[----:B---3--:R-:W-:Y:S05]  /*8640*/  @P2 BRA `(.L_x_1187) ;  /* 0x0000000000082947 */ /* 0x008fea0003800000 */
[----:B------:R-:W3:Y:S02]  /*8650*/  SYNCS.PHASECHK.TRANS64.TRYWAIT P2, [UR5+0x2a850], R0 ;  /* 0x02a85000ff0075a7 */ /* 0x000ee40008040145 */
[----:B---3--:R-:W-:Y:S05]  /*8660*/  @!P2 BRA `(.L_x_1188) ;  /* 0x000000f40078a947 */ /* 0x008fea0003800000 */
.L_x_1187:
[----:B------:R-:W-:Y:S01]  /*8670*/  UIADD3 UR6, UR37, 0x400, URZ ;  /* 0x0000040025067890 */ /* 0x000fe2000fffe03f */
[----:B------:R-:W-:Y:S01]  /*8680*/  WARPGROUP.ARRIVE ;  /* 0x00000000000079c5 */ /* 0x000fe20000000000 */
[----:B------:R-:W-:Y:S01]  /*8690*/  UMOV UR11, 0x40000040 ;  /* 0x40000040000b7882 */ /* 0x000fe20000000000 */
[----:B0-2---:R-:W-:Y:S01]  /*86a0*/  FMNMX.FTZ R0, R88, R12, !PT ;  /* 0x0000000c58007209 */ /* 0x005fe20007810000 */
[----:B------:R-:W-:Y:S01]  /*86b0*/  USHF.R.U32.HI UR6, URZ, 0x4, UR6 ;  /* 0x000000043f067899 */ /* 0x000fe20008011606 */
[----:B-1----:R-:W-:Y:S01]  /*86c0*/  FMNMX.FTZ R8, R90, R11, !PT ;  /* 0x0000000b5a087209 */ /* 0x002fe20007810000 */
[----:B------:R-:W0:Y:S01]  /*86d0*/  LDC R9, c[0x0][0x988] ;  /* 0x00026200ff097b82 */ /* 0x000e220000000800 */
[----:B------:R-:W-:Y:S01]  /*86e0*/  FMNMX.FTZ R3, R89, R0, !PT ;  /* 0x0000000059037209 */ /* 0x000fe20007810000 */
[----:B------:R-:W-:Y:S01]  /*86f0*/  ULOP3.LUT UR6, UR6, 0x3fff, URZ, 0xc0, !UPT ;  /* 0x00003fff06067892 */ /* 0x000fe2000f8ec03f */
[----:B------:R-:W-:Y:S02]  /*8700*/  FMNMX.FTZ R15, R91, R8, !PT ;  /* 0x000000085b0f7209 */ /* 0x000fe40007810000 */
[----:B------:R-:W-:Y:S01]  /*8710*/  FMNMX.FTZ R0, R92, R3, !PT ;  /* 0x000000035c007209 */ /* 0x000fe20007810000 */
[----:B------:R-:W-:Y:S01]  /*8720*/  ULOP3.LUT UR6, UR6, 0x3000000, URZ, 0xfc, !UPT ;  /* 0x0300000006067892 */ /* 0x000fe2000f8efc3f */
[----:B------:R-:W-:-:S02]  /*8730*/  FMNMX.FTZ R8, R94, R15, !PT ;  /* 0x0000000f5e087209 */ /* 0x000fc40007810000 */
[----:B------:R-:W-:Y:S01]  /*8740*/  FMNMX.FTZ R3, R93, R0, !PT ;  /* 0x000000005d037209 */ /* 0x000fe20007810000 */
[----:B------:R-:W-:Y:S01]  /*8750*/  UIMAD UR4, UR4, 0x600, UR6 ;  /* 0x00000600040478a4 */ /* 0x000fe2000f8e0206 */
[----:B------:R-:W-:Y:S02]  /*8760*/  FMNMX.FTZ R15, R95, R8, !PT ;  /* 0x000000085f0f7209 */ /* 0x000fe40007810000 */
[----:B------:R-:W-:Y:S01]  /*8770*/  FMNMX.FTZ R0, R96, R3, !PT ;  /* 0x0000000360007209 */ /* 0x000fe20007810000 */
[----:B------:R-:W-:Y:S01]  /*8780*/  UIADD3 UR6, UR4, 0x280, URZ ;  /* 0x0000028004067890 */ /* 0x000fe2000fffe03f */
[----:B------:R-:W-:Y:S02]  /*8790*/  FMNMX.FTZ R8, R98, R15, !PT ;  /* 0x0000000f62087209 */ /* 0x000fe40007810000 */
[----:B------:R-:W-:Y:S01]  /*87a0*/  UMOV UR10, UR4 ;  /* 0x00000004000a7c82 */ /* 0x000fe20008000000 */
[----:B------:R-:W-:Y:S01]  /*87b0*/  FMNMX.FTZ R3, R97, R0, !PT ;  /* 0x0000000061037209 */ /* 0x000fe20007810000 */
[----:B------:R-:W-:Y:S01]  /*87c0*/  HGMMA.64x128x16.F32.BF16 R24, R156, gdesc[UR8].tnspB, R24, gsb0 ;  /* 0x41e000089c187df0 */ /* 0x000fe20008001818 */
[----:B------:R-:W-:Y:S01]  /*87d0*/  UIADD3 UR10, UR4, 0x80, URZ ;  /* 0x00000080040a7890 */ /* 0x000fe2000fffe03f */
[----:B------:R-:W-:Y:S01]  /*87e0*/  FMNMX.FTZ R15, R99, R8, !PT ;  /* 0x00000008630f7209 */ /* 0x000fe20007810000 */
[----:B------:R-:W-:Y:S01]  /*87f0*/  UMOV UR11, 0x40000040 ;  /* 0x40000040000b7882 */ /* 0x000fe20000000000 */
[----:B------:R-:W-:-:S02]  /*8800*/  FMNMX.FTZ R0, R100, R3, !PT ;  /* 0x0000000364007209 */ /* 0x000fc40007810000 */
[----:B------:R-:W-:Y:S02]  /*8810*/  FMNMX.FTZ R8, R102, R15, !PT ;  /* 0x0000000f66087209 */ /* 0x000fe40007810000 */
[----:B------:R-:W-:Y:S02]  /*8820*/  FMNMX.FTZ R3, R101, R0, !PT ;  /* 0x0000000065037209 */ /* 0x000fe40007810000 */
[----:B------:R-:W-:Y:S02]  /*8830*/  FMNMX.FTZ R21, R103, R8, !PT ;  /* 0x0000000867157209 */ /* 0x000fe40007810000 */
[----:B------:R-:W-:Y:S02]  /*8840*/  FMNMX.FTZ R0, R104, R3, !PT ;  /* 0x0000000368007209 */ /* 0x000fe40007810000 */
[----:B------:R-:W-:Y:S02]  /*8850*/  FMNMX.FTZ R8, R106, R21, !PT ;  /* 0x000000156a087209 */ /* 0x000fe40007810000 */
[----:B------:R-:W-:-:S02]  /*8860*/  FMNMX.FTZ R3, R105, R0, !PT ;  /* 0x0000000069037209 */ /* 0x000fc40007810000 */
[----:B------:R-:W-:Y:S02]  /*8870*/  FMNMX.FTZ R21, R107, R8, !PT ;  /* 0x000000086b157209 */ /* 0x000fe40007810000 */
[----:B------:R-:W-:Y:S02]  /*8880*/  FMNMX.FTZ R0, R108, R3, !PT ;  /* 0x000000036c007209 */ /* 0x000fe40007810000 */
[----:B------:R-:W-:Y:S02]  /*8890*/  FMNMX.FTZ R8, R110, R21, !PT ;  /* 0x000000156e087209 */ /* 0x000fe40007810000 */
[----:B------:R-:W-:Y:S02]  /*88a0*/  FMNMX.FTZ R3, R109, R0, !PT ;  /* 0x000000006d037209 */ /* 0x000fe40007810000 */
[C---:B------:R-:W-:Y:S01]  /*88b0*/  ISETP.GT.AND P2, PT, R10.reuse, UR58, PT ;  /* 0x0000003a0a007c0c */ /* 0x040fe2000bf44270 */
[----:B------:R-:W-:Y:S01]  /*88c0*/  VIADD R10, R10, 0xffffffff ;  /* 0xffffffff0a0a7836 */ /* 0x000fe20000000000 */
        /* <DEDUP_REMOVED lines=12> */
[----:B------:R-:W1:Y:S02]  /*8990*/  SHFL.BFLY PT, R3, R0, 0x2, 0x1f ;  /* 0x0c401f0000037f89 */ /* 0x000e6400000e0000 */
[----:B-1----:R-:W-:-:S05]  /*89a0*/  FMNMX.FTZ R14, R0, R3, !PT ;  /* 0x00000003000e7209 */ /* 0x002fca0007810000 */
[----:B------:R-:W1:Y:S02]  /*89b0*/  SHFL.BFLY PT, R3, R14, 0x1, 0x1f ;  /* 0x0c201f000e037f89 */ /* 0x000e6400000e0000 */
[----:B-1----:R-:W-:-:S05]  /*89c0*/  FMNMX.FTZ R3, R14, R3, !PT ;  /* 0x000000030e037209 */ /* 0x002fca0007810000 */
[----:B------:R-:W-:-:S04]  /*89d0*/  FADD.FTZ R2, -R3, R12 ;  /* 0x0000000c03027221 */ /* 0x000fc80000010100 */
[-C--:B0-----:R-:W-:Y:S01]  /*89e0*/  FMUL.FTZ R12, R2, R9.reuse ;  /* 0x00000009020c7220 */ /* 0x081fe20000410000 */
[-C--:B------:R-:W-:Y:S01]  /*89f0*/  FMUL.FTZ R2, R3, R9.reuse ;  /* 0x0000000903027220 */ /* 0x080fe20000410000 */
[----:B------:R-:W-:Y:S02]  /*8a00*/  WARPGROUP.DEPBAR.LE gsb0, 0x0 ;  /* 0x00008000000079c5 */ /* 0x000fe40000010000 */
[----:B------:R-:W-:Y:S01]  /*8a10*/  WARPGROUP.ARRIVE ;  /* 0x00000000000079c5 */ /* 0x000fe20000000000 */
[-CC-:B------:R-:W-:Y:S01]  /*8a20*/  FFMA.FTZ R156, R89, R9.reuse, -R2.reuse ;  /* 0x00000009599c7223 */ /* 0x180fe20000010802 */
[----:B------:R-:W-:Y:S01]  /*8a30*/  FMNMX.FTZ R89, R111, R8, !PT ;  /* 0x000000086f597209 */ /* 0x000fe20007810000 */
[-CC-:B------:R-:W-:Y:S01]  /*8a40*/  FFMA.FTZ R15, R93, R9.reuse, -R2.reuse ;  /* 0x000000095d0f7223 */ /* 0x180fe20000010802 */
[-CC-:B------:R-:W-:Y:S01]  /*8a50*/  FFMA.FTZ R21, R97, R9.reuse, -R2.reuse ;  /* 0x0000000961157223 */ /* 0x180fe20000010802 */
[--C-:B------:R-:W-:Y:S01]  /*8a60*/  FFMA.FTZ R13, R88, R9, -R2.reuse ;  /* 0x00000009580d7223 */ /* 0x100fe20000010802 */
[----:B------:R-:W-:Y:S01]  /*8a70*/  HGMMA.64x128x16.F32.BF16 R24, R152, gdesc[UR8].tnspB, R24, gsb0 ;  /* 0x41e0000898187df0 */ /* 0x000fe20008001818 */
[----:B------:R-:W-:Y:S01]  /*8a80*/  UIADD3 UR10, UR4, 0x100, URZ ;  /* 0x00000100040a7890 */ /* 0x000fe2000fffe03f */
[----:B------:R-:W-:Y:S01]  /*8a90*/  FMNMX.FTZ R8, R114, R89, !PT ;  /* 0x0000005972087209 */ /* 0x000fe20007810000 */
[----:B------:R-:W-:Y:S01]  /*8aa0*/  UMOV UR11, 0x40000040 ;  /* 0x40000040000b7882 */ /* 0x000fe20000000000 */
[-CC-:B------:R-:W-:Y:S01]  /*8ab0*/  FFMA.FTZ R158, R92, R9.reuse, -R2.reuse ;  /* 0x000000095c9e7223 */ /* 0x180fe20000010802 */
[----:B------:R0:W-:Y:S01]  /*8ac0*/  MUFU.EX2 R0, R12 ;  /* 0x0000000c00007308 */ /* 0x0001e20000000800 */
        /* <DEDUP_REMOVED lines=9> */
[-CC-:B0-----:R-:W-:Y:S01]  /*8b60*/  FFMA.FTZ R12, R120, R9.reuse, -R2.reuse ;  /* 0x00000009780c7223 */ /* 0x181fe20000010802 */
[----:B------:R-:W-:Y:S01]  /*8b70*/  FFMA.FTZ R133, R133, R9, -R2 ;  /* 0x0000000985857223 */ /* 0x000fe20000010802 */
[----:B------:R-:W0:Y:S01]  /*8b80*/  MUFU.EX2 R13, R13 ;  /* 0x0000000d000d7308 */ /* 0x000e220000000800 */
[----:B------:R-:W-:-:S04]  /*8b90*/  FMNMX.FTZ R8, R122, R93, !PT ;  /* 0x0000005d7a087209 */ /* 0x000fc80007810000 */
[----:B------:R-:W-:-:S03]  /*8ba0*/  FMNMX.FTZ R93, R123, R8, !PT ;  /* 0x000000087b5d7209 */ /* 0x000fc60007810000 */
[----:B------:R-:W1:Y:S01]  /*8bb0*/  MUFU.EX2 R156, R156 ;  /* 0x0000009c009c7308 */ /* 0x000e620000000800 */
[----:B------:R-:W-:Y:S01]  /*8bc0*/  FMNMX.FTZ R8, R126, R93, !PT ;  /* 0x0000005d7e087209 */ /* 0x000fe20007810000 */
[-CC-:B------:R-:W-:Y:S01]  /*8bd0*/  FFMA.FTZ R93, R105, R9.reuse, -R2.reuse ;  /* 0x00000009695d7223 */ /* 0x180fe20000010802 */
[-CC-:B------:R-:W-:Y:S01]  /*8be0*/  FFMA.FTZ R105, R117, R9.reuse, -R2.reuse ;  /* 0x0000000975697223 */ /* 0x180fe20000010802 */
[----:B------:R-:W-:Y:S01]  /*8bf0*/  FFMA.FTZ R117, R129, R9, -R2 ;  /* 0x0000000981757223 */ /* 0x000fe20000010802 */
[----:B------:R-:W-:-:S03]  /*8c00*/  FMNMX.FTZ R97, R127, R8, !PT ;  /* 0x000000087f617209 */ /* 0x000fc60007810000 */
[----:B------:R-:W2:Y:S01]  /*8c10*/  MUFU.EX2 R158, R158 ;  /* 0x0000009e009e7308 */ /* 0x000ea20000000800 */
[----:B------:R-:W-:Y:S01]  /*8c20*/  FMNMX.FTZ R8, R130, R97, !PT ;  /* 0x0000006182087209 */ /* 0x000fe20007810000 */
[----:B0-----:R-:W-:-:S03]  /*8c30*/  FFMA.FTZ R7, R0, R7, R13 ;  /* 0x0000000700077223 */ /* 0x001fc6000001000d */
[----:B------:R-:W-:-:S03]  /*8c40*/  FMNMX.FTZ R97, R131, R8, !PT ;  /* 0x0000000883617209 */ /* 0x000fc60007810000 */
[----:B------:R-:W0:Y:S01]  /*8c50*/  MUFU.EX2 R15, R15 ;  /* 0x0000000f000f7308 */ /* 0x000e220000000800 */
[----:B------:R-:W-:Y:S01]  /*8c60*/  FMNMX.FTZ R8, R134, R97, !PT ;  /* 0x0000006186087209 */ /* 0x000fe20007810000 */
[--C-:B------:R-:W-:Y:S01]  /*8c70*/  FFMA.FTZ R97, R109, R9, -R2.reuse ;  /* 0x000000096d617223 */ /* 0x100fe20000010802 */
[C---:B-1----:R-:W-:Y:S01]  /*8c80*/  FADD.FTZ R7, R156.reuse, R7 ;  /* 0x000000079c077221 */ /* 0x042fe20000010000 */
[----:B------:R-:W-:Y:S02]  /*8c90*/  F2FP.BF16.F32.PACK_AB R156, R156, R13 ;  /* 0x0000000d9c9c723e */ /* 0x000fe400000010ff */
[----:B------:R-:W-:Y:S02]  /*8ca0*/  FMNMX.FTZ R8, R135, R8, !PT ;  /* 0x0000000887087209 */ /* 0x000fe40007810000 */
[----:B------:R-:W-:Y:S03]  /*8cb0*/  MUFU.EX2 R21, R21 ;  /* 0x0000001500157308 */ /* 0x000fe60000000800 */
[----:B------:R-:W1:Y:S05]  /*8cc0*/  SHFL.BFLY PT, R109, R8, 0x2, 0x1f ;  /* 0x0c401f00086d7f89 */ /* 0x000e6a00000e0000 */
[----:B------:R-:W-:Y:S08]  /*8cd0*/  MUFU.EX2 R89, R89 ;  /* 0x0000005900597308 */ /* 0x000ff00000000800 */
[----:B------:R-:W-:Y:S08]  /*8ce0*/  MUFU.EX2 R93, R93 ;  /* 0x0000005d005d7308 */ /* 0x000ff00000000800 */
[----:B------:R-:W-:Y:S01]  /*8cf0*/  MUFU.EX2 R97, R97 ;  /* 0x0000006100617308 */ /* 0x000fe20000000800 */
[----:B-1----:R-:W-:Y:S01]  /*8d00*/  FMNMX.FTZ R88, R8, R109, !PT ;  /* 0x0000006d08587209 */ /* 0x002fe20007810000 */
[----:B------:R-:W-:-:S04]  /*8d10*/  FFMA.FTZ R109, R121, R9, -R2 ;  /* 0x00000009796d7223 */ /* 0x000fc80000010802 */
[----:B------:R-:W1:Y:S02]  /*8d20*/  SHFL.BFLY PT, R121, R88, 0x1, 0x1f ;  /* 0x0c201f0058797f89 */ /* 0x000e6400000e0000 */
[----:B------:R-:W-:Y:S08]  /*8d30*/  MUFU.EX2 R101, R101 ;  /* 0x0000006500657308 */ /* 0x000ff00000000800 */
[----:B------:R-:W-:Y:S08]  /*8d40*/  MUFU.EX2 R105, R105 ;  /* 0x0000006900697308 */ /* 0x000ff00000000800 */
[----:B------:R-:W-:Y:S01]  /*8d50*/  MUFU.EX2 R12, R12 ;  /* 0x0000000c000c7308 */ /* 0x000fe20000000800 */
[----:B-1----:R-:W-:-:S07]  /*8d60*/  FMNMX.FTZ R8, R88, R121, !PT ;  /* 0x0000007958087209 */ /* 0x002fce0007810000 */
[----:B------:R-:W1:Y:S01]  /*8d70*/  MUFU.EX2 R109, R109 ;  /* 0x0000006d006d7308 */ /* 0x000e620000000800 */
[----:B------:R-:W-:-:S04]  /*8d80*/  FMUL.FTZ R92, R8, R9 ;  /* 0x00000009085c7220 */ /* 0x000fc80000410000 */
[-CC-:B------:R-:W-:Y:S01]  /*8d90*/  FFMA.FTZ R157, R90, R9.reuse, -R92.reuse ;  /* 0x000000095a9d7223 */ /* 0x180fe2000001085c */
[-CC-:B------:R-:W-:Y:S01]  /*8da0*/  FFMA.FTZ R90, R91, R9.reuse, -R92.reuse ;  /* 0x000000095b5a7223 */ /* 0x180fe2000001085c */
[----:B------:R-:W-:Y:S01]  /*8db0*/  IMAD.U32 R91, RZ, RZ, UR7 ;  /* 0x00000007ff5b7e24 */ /* 0x000fe2000f8e00ff */
[----:B------:R-:W-:Y:S01]  /*8dc0*/  UMOV UR7, 0x40000040 ;  /* 0x4000004000077882 */ /* 0x000fe20000000000 */
[-CC-:B------:R-:W-:Y:S01]  /*8dd0*/  FFMA.FTZ R159, R94, R9.reuse, -R92.reuse ;  /* 0x000000095e9f7223 */ /* 0x180fe2000001085c */
[-CC-:B------:R-:W-:Y:S01]  /*8de0*/  FFMA.FTZ R94, R95, R9.reuse, -R92.reuse ;  /* 0x000000095f5e7223 */ /* 0x180fe2000001085c */
[----:B------:R-:W-:Y:S01]  /*8df0*/  MUFU.EX2 R157, R157 ;  /* 0x0000009d009d7308 */ /* 0x000fe20000000800 */
[----:B------:R-:W-:Y:S01]  /*8e00*/  @!P1 LEA R91, R91, UR37, 0x3 ;  /* 0x000000255b5b9c11 */ /* 0x000fe2000f8e18ff */
[-CC-:B------:R-:W-:Y:S01]  /*8e10*/  FFMA.FTZ R119, R119, R9.reuse, -R92.reuse ;  /* 0x0000000977777223 */ /* 0x180fe2000001085c */
[-CC-:B------:R-:W-:Y:S01]  /*8e20*/  FFMA.FTZ R122, R122, R9.reuse, -R92.reuse ;  /* 0x000000097a7a7223 */ /* 0x180fe2000001085c */
[-CC-:B------:R-:W-:Y:S01]  /*8e30*/  FFMA.FTZ R123, R123, R9.reuse, -R92.reuse ;  /* 0x000000097b7b7223 */ /* 0x180fe2000001085c */
[----:B------:R-:W-:Y:S01]  /*8e40*/  FFMA.FTZ R126, R126, R9, -R92 ;  /* 0x000000097e7e7223 */ /* 0x000fe2000001085c */
[----:B------:R-:W-:-:S02]  /*8e50*/  @!P1 VIADD R91, R91, 0x2a840 ;  /* 0x0002a8405b5b9836 */ /* 0x000fc40000000000 */
[-CC-:B------:R-:W-:Y:S01]  /*8e60*/  FFMA.FTZ R127, R127, R9.reuse, -R92.reuse ;  /* 0x000000097f7f7223 */ /* 0x180fe2000001085c */
[----:B------:R-:W-:Y:S01]  /*8e70*/  MUFU.EX2 R90, R90 ;  /* 0x0000005a005a7308 */ /* 0x000fe20000000800 */
[-CC-:B------:R-:W-:Y:S01]  /*8e80*/  FFMA.FTZ R130, R130, R9.reuse, -R92.reuse ;  /* 0x0000000982827223 */ /* 0x180fe2000001085c */
[-CC-:B------:R-:W-:Y:S01]  /*8e90*/  FFMA.FTZ R131, R131, R9.reuse, -R92.reuse ;  /* 0x0000000983837223 */ /* 0x180fe2000001085c */
[----:B------:R-:W-:Y:S01]  /*8ea0*/  @!P1 PRMT R91, RZ, 0x654, R91 ;  /* 0x00000654ff5b9816 */ /* 0x000fe2000000005b */
[----:B------:R-:W-:Y:S01]  /*8eb0*/  FFMA.FTZ R134, R134, R9, -R92 ;  /* 0x0000000986867223 */ /* 0x000fe2000001085c */
[----:B------:R-:W-:-:S03]  /*8ec0*/  IMAD.U32 R95, RZ, RZ, UR5 ;  /* 0x00000005ff5f7e24 */ /* 0x000fc6000f8e00ff */
[----:B------:R-:W-:Y:S01]  /*8ed0*/  MUFU.EX2 R159, R159 ;  /* 0x0000009f009f7308 */ /* 0x000fe20000000800 */
[----:B------:R-:W-:Y:S01]  /*8ee0*/  @!P1 VIADD R95, R95, 0x2a860 ;  /* 0x0002a8605f5f9836 */ /* 0x000fe20000000000 */
[----:B------:R-:W-:Y:S02]  /*8ef0*/  WARPGROUP.DEPBAR.LE gsb0, 0x0 ;  /* 0x00008000000079c5 */ /* 0x000fe40000010000 */
[----:B------:R-:W-:Y:S01]  /*8f00*/  WARPGROUP.ARRIVE ;  /* 0x00000000000079c5 */ /* 0x000fe20000000000 */
[-CC-:B------:R-:W-:Y:S01]  /*8f10*/  FFMA.FTZ R152, R96, R9.reuse, -R2.reuse ;  /* 0x0000000960987223 */ /* 0x180fe20000010802 */
[-C--:B------:R-:W-:Y:S01]  /*8f20*/  FFMA.FTZ R154, R100, R9.reuse, -R2 ;  /* 0x00000009649a7223 */ /* 0x080fe20000010802 */
[-CC-:B------:R-:W-:Y:S01]  /*8f30*/  FFMA.FTZ R153, R98, R9.reuse, -R92.reuse ;  /* 0x0000000962997223 */ /* 0x180fe2000001085c */
[----:B------:R-:W-:Y:S01]  /*8f40*/  MUFU.EX2 R94, R94 ;  /* 0x0000005e005e7308 */ /* 0x000fe20000000800 */
[-CC-:B------:R-:W-:Y:S01]  /*8f50*/  FFMA.FTZ R96, R99, R9.reuse, -R92.reuse ;  /* 0x0000000963607223 */ /* 0x180fe2000001085c */
[----:B------:R-:W-:Y:S01]  /*8f60*/  HGMMA.64x128x16.F32.BF16 R24, R148, gdesc[UR8].tnspB, R24, gsb0 ;  /* 0x41e0000894187df0 */ /* 0x000fe20008001818 */
[----:B------:R-:W-:Y:S01]  /*8f70*/  UIADD3 UR10, UR4, 0x180, URZ ;  /* 0x00000180040a7890 */ /* 0x000fe2000fffe03f */
[-CC-:B------:R-:W-:Y:S01]  /*8f80*/  FFMA.FTZ R155, R102, R9.reuse, -R92.reuse ;  /* 0x00000009669b7223 */ /* 0x180fe2000001085c */
[----:B------:R-:W-:Y:S01]  /*8f90*/  UMOV UR11, 0x40000040 ;  /* 0x40000040000b7882 */ /* 0x000fe20000000000 */
[-CC-:B------:R-:W-:Y:S01]  /*8fa0*/  FFMA.FTZ R98, R103, R9.reuse, -R92.reuse ;  /* 0x0000000967627223 */ /* 0x180fe2000001085c */
[-CC-:B------:R-:W-:Y:S01]  /*8fb0*/  FFMA.FTZ R100, R107, R9.reuse, -R92.reuse ;  /* 0x000000096b647223 */ /* 0x180fe2000001085c */
[----:B------:R-:W-:Y:S01]  /*8fc0*/  MUFU.EX2 R152, R152 ;  /* 0x0000009800987308 */ /* 0x000fe20000000800 */
[----:B------:R-:W-:Y:S01]  /*8fd0*/  FFMA.FTZ R102, R111, R9, -R92 ;  /* 0x000000096f667223 */ /* 0x000fe2000001085c */
[----:B------:R-:W-:-:S06]  /*8fe0*/  @!P1 PRMT R95, RZ, 0x654, R95 ;  /* 0x00000654ff5f9816 */ /* 0x000fcc000000005f */
        /* <DEDUP_REMOVED lines=10> */
[----:B------:R-:W3:Y:S08]  /*9090*/  MUFU.EX2 R113, R113 ;  /* 0x0000007100717308 */ /* 0x000ef00000000800 */
        /* <DEDUP_REMOVED lines=10> */
[----:B--2---:R-:W-:Y:S01]  /*9140*/  FADD.FTZ R106, R158, R7 ;  /* 0x000000079e6a7221 */ /* 0x004fe20000010000 */
[-CC-:B------:R-:W-:Y:S01]  /*9150*/  FFMA.FTZ R151, R110, R9.reuse, -R92.reuse ;  /* 0x000000096e977223 */ /* 0x180fe2000001085c */
[----:B------:R-:W-:Y:S01]  /*9160*/  HGMMA.64x128x16.F32.BF16 R24, R144, gdesc[UR8].tnspB, R24, gsb0 ;  /* 0x41e0000890187df0 */ /* 0x000fe20008001818 */
[----:B------:R-:W-:Y:S01]  /*9170*/  UIADD3 UR10, UR4, 0x200, URZ ;  /* 0x00000200040a7890 */ /* 0x000fe2000fffe03f */
[----:B------:R-:W-:Y:S01]  /*9180*/  MUFU.EX2 R148, R148 ;  /* 0x0000009400947308 */ /* 0x000fe20000000800 */
[----:B------:R-:W-:Y:S01]  /*9190*/  UMOV UR11, 0x40000040 ;  /* 0x40000040000b7882 */ /* 0x000fe20000000000 */
[----:B------:R-:W-:Y:S01]  /*91a0*/  FFMA.FTZ R104, R115, R9, -R92 ;  /* 0x0000000973687223 */ /* 0x000fe2000001085c */
[----:B------:R-:W-:Y:S01]  /*91b0*/  UMOV UR4, UR36 ;  /* 0x0000002400047c82 */ /* 0x000fe20008000000 */
[----:B0-----:R-:W-:-:S04]  /*91c0*/  F2FP.BF16.F32.PACK_AB R158, R15, R158 ;  /* 0x0000009e0f9e723e */ /* 0x001fc800000010ff */
        /* <DEDUP_REMOVED lines=8> */
[----:B------:R-:W-:Y:S01]  /*9250*/  FADD.FTZ R2, -R8, R11 ;  /* 0x0000000b08027221 */ /* 0x000fe20000010100 */
[-CC-:B------:R-:W-:Y:S01]  /*9260*/  FFMA.FTZ R145, R114, R9.reuse, -R92.reuse ;  /* 0x0000000972917223 */ /* 0x180fe2000001085c */
[-CC-:B------:R-:W-:Y:S01]  /*9270*/  FFMA.FTZ R147, R118, R9.reuse, -R92.reuse ;  /* 0x0000000976937223 */ /* 0x180fe2000001085c */
[----:B------:R-:W-:Y:S01]  /*9280*/  HGMMA.64x128x16.F32.BF16 R24, R140, gdesc[UR8].tnspB, R24, gsb0 ;  /* 0x41e000088c187df0 */ /* 0x000fe20008001818 */
[-C--:B------:R-:W-:Y:S01]  /*9290*/  FMUL.FTZ R2, R2, R9.reuse ;  /* 0x0000000902027220 */ /* 0x080fe20000410000 */
[----:B------:R-:W-:Y:S01]  /*92a0*/  MUFU.EX2 R144, R144 ;  /* 0x0000009000907308 */ /* 0x000fe20000000800 */
[----:B------:R-:W-:-:S07]  /*92b0*/  FFMA.FTZ R92, R135, R9, -R92 ;  /* 0x00000009875c7223 */ /* 0x000fce000001085c */
[----:B------:R-:W-:Y:S08]  /*92c0*/  MUFU.EX2 R2, R2 ;  /* 0x0000000200027308 */ /* 0x000ff00000000800 */
[----:B------:R-:W-:Y:S08]  /*92d0*/  MUFU.EX2 R145, R145 ;  /* 0x0000009100917308 */ /* 0x000ff00000000800 */
[----:B------:R-:W-:Y:S08]  /*92e0*/  MUFU.EX2 R146, R146 ;  /* 0x0000009200927308 */ /* 0x000ff00000000800 */
[----:B------:R-:W-:Y:S08]  /*92f0*/  MUFU.EX2 R147, R147 ;  /* 0x0000009300937308 */ /* 0x000ff00000000800 */
[----:B------:R-:W0:Y:S08]  /*9300*/  MUFU.EX2 R11, R133 ;  /* 0x00000085000b7308 */ /* 0x000e300000000800 */
[----:B------:R-:W-:Y:S01]  /*9310*/  MUFU.EX2 R92, R92 ;  /* 0x0000005c005c7308 */ /* 0x000fe20000000800 */
[----:B------:R-:W-:-:S02]  /*9320*/  WARPGROUP.DEPBAR.LE gsb0, 0x0 ;  /* 0x00008000000079c5 */ /* 0x000fc40000010000 */
[----:B------:R-:W-:-:S05]  /*9330*/  WARPGROUP.ARRIVE ;  /* 0x00000000000079c5 */ /* 0x000fca0000000000 */
[----:B------:R-:W2:Y:S01]  /*9340*/  MUFU.EX2 R141, R122 ;  /* 0x0000007a008d7308 */ /* 0x000ea20000000800 */
[----:B-1----:R-:W-:Y:S02]  /*9350*/  F2FP.BF16.F32.PACK_AB R140, R109, R12 ;  /* 0x0000000c6d8c723e */ /* 0x002fe400000010ff */
[----:B---3--:R-:W-:Y:S01]  /*9360*/  F2FP.BF16.F32.PACK_AB R142, R113, R14 ;  /* 0x0000000e718e723e */ /* 0x008fe200000010ff */
[----:B------:R-:W-:Y:S01]  /*9370*/  HGMMA.64x128x16.F32.BF16 R24, R136, gdesc[UR4].tnspB, R24, gsb0 ;  /* 0x41e0000488187df0 */ /* 0x000fe20008001818 */
[----:B------:R-:W-:-:S03]  /*9380*/  UMOV UR6, UR38 ;  /* 0x0000002600067c82 */ /* 0x000fc60008000000 */
[----:B------:R-:W1:Y:S01]  /*9390*/  MUFU.EX2 R143, R126 ;  /* 0x0000007e008f7308 */ /* 0x000e620000000800 */
[----:B------:R-:W-:Y:S02]  /*93a0*/  WARPGROUP.DEPBAR.LE gsb0, 0x0 ;  /* 0x00008000000079c5 */ /* 0x000fe40000010000 */
[----:B------:R3:W-:Y:S05]  /*93b0*/  @!P1 SYNCS.ARRIVE.TRANS64.RED.A1T0 RZ, [R91+URZ], RZ ;  /* 0x000000ff5bff99a7 */ /* 0x0007ea000810043f */
[----:B------:R-:W4:Y:S01]  /*93c0*/  MUFU.EX2 R137, R130 ;  /* 0x0000008200897308 */ /* 0x000f220000000800 */
[----:B0-----:R-:W-:Y:S02]  /*93d0*/  F2FP.BF16.F32.PACK_AB R138, R11, R88 ;  /* 0x000000580b8a723e */ /* 0x001fe400000010ff */
[----:B------:R-:W-:Y:S01]  /*93e0*/  F2FP.BF16.F32.PACK_AB R136, R117, R20 ;  /* 0x000000147588723e */ /* 0x000fe200000010ff */
[----:B---3--:R-:W-:Y:S01]  /*93f0*/  FFMA.FTZ R91, R2, R6, R157 ;  /* 0x00000006025b7223 */ /* 0x008fe2000001009d */
[----:B------:R-:W-:-:S03]  /*9400*/  F2FP.BF16.F32.PACK_AB R157, R90, R157 ;  /* 0x0000009d5a9d723e */ /* 0x000fc600000010ff */
[----:B------:R-:W0:Y:S01]  /*9410*/  MUFU.EX2 R139, R134 ;  /* 0x00000086008b7308 */ /* 0x000e220000000800 */
[----:B------:R3:W-:Y:S01]  /*9420*/  @!P1 SYNCS.ARRIVE.TRANS64.RED.A1T0 RZ, [R95+URZ], RZ ;  /* 0x000000ff5fff99a7 */ /* 0x0007e2000810043f */
[----:B------:R-:W-:Y:S01]  /*9430*/  FADD.FTZ R6, R90, R91 ;  /* 0x0000005b5a067221 */ /* 0x000fe20000010000 */
[----:B------:R-:W-:-:S03]  /*9440*/  FADD.FTZ R91, R15, R106 ;  /* 0x0000006a0f5b7221 */ /* 0x000fc60000010000 */
[----:B------:R-:W-:Y:S01]  /*9450*/  FADD.FTZ R7, R159, R6 ;  /* 0x000000069f077221 */ /* 0x000fe20000010000 */
[----:B------:R-:W-:Y:S01]  /*9460*/  FADD.FTZ R106, R152, R91 ;  /* 0x0000005b986a7221 */ /* 0x000fe20000010000 */
[C---:B------:R-:W-:Y:S02]  /*9470*/  F2FP.BF16.F32.PACK_AB R152, R21.reuse, R152 ;  /* 0x000000981598723e */ /* 0x040fe400000010ff */
[C---:B------:R-:W-:Y:S01]  /*9480*/  FADD.FTZ R6, R94.reuse, R7 ;  /* 0x000000075e067221 */ /* 0x040fe20000010000 */
[----:B------:R-:W-:Y:S01]  /*9490*/  FADD.FTZ R91, R21, R106 ;  /* 0x0000006a155b7221 */ /* 0x000fe20000010000 */
        /* <DEDUP_REMOVED lines=35> */
[----:B------:R-:W-:-:S03]  /*96d0*/  FADD.FTZ R7, R109, R90 ;  /* 0x0000005a6d077221 */ /* 0x000fc60000010000 */
[----:B--2---:R-:W-:Y:S01]  /*96e0*/  FADD.FTZ R6, R141, R6 ;  /* 0x000000068d067221 */ /* 0x004fe20000010000 */
[----:B------:R-:W-:Y:S01]  /*96f0*/  FADD.FTZ R90, R14, R7 ;  /* 0x000000070e5a7221 */ /* 0x000fe20000010000 */
[C---:B------:R-:W-:Y:S02]  /*9700*/  F2FP.BF16.F32.PACK_AB R141, R123.reuse, R141 ;  /* 0x0000008d7b8d723e */ /* 0x040fe400000010ff */
[----:B------:R-:W-:Y:S01]  /*9710*/  FADD.FTZ R6, R123, R6 ;  /* 0x000000067b067221 */ /* 0x000fe20000010000 */
[----:B------:R-:W-:-:S03]  /*9720*/  FADD.FTZ R7, R113, R90 ;  /* 0x0000005a71077221 */ /* 0x000fc60000010000 */
[----:B-1----:R-:W-:Y:S01]  /*9730*/  FADD.FTZ R6, R143, R6 ;  /* 0x000000068f067221 */ /* 0x002fe20000010000 */
[----:B------:R-:W-:Y:S01]  /*9740*/  FADD.FTZ R12, R20, R7 ;  /* 0x00000007140c7221 */ /* 0x000fe20000010000 */
[C---:B------:R-:W-:Y:S02]  /*9750*/  F2FP.BF16.F32.PACK_AB R143, R127.reuse, R143 ;  /* 0x0000008f7f8f723e */ /* 0x040fe400000010ff */
[----:B------:R-:W-:Y:S01]  /*9760*/  FADD.FTZ R6, R127, R6 ;  /* 0x000000067f067221 */ /* 0x000fe20000010000 */
[----:B------:R-:W-:-:S03]  /*9770*/  FADD.FTZ R7, R117, R12 ;  /* 0x0000000c75077221 */ /* 0x000fc60000010000 */
[----:B----4-:R-:W-:Y:S01]  /*9780*/  FADD.FTZ R6, R137, R6 ;  /* 0x0000000689067221 */ /* 0x010fe20000010000 */
[----:B------:R-:W-:Y:S01]  /*9790*/  FADD.FTZ R12, R88, R7 ;  /* 0x00000007580c7221 */ /* 0x000fe20000010000 */
[C---:B------:R-:W-:Y:S02]  /*97a0*/  F2FP.BF16.F32.PACK_AB R137, R131.reuse, R137 ;  /* 0x000000898389723e */ /* 0x040fe400000010ff */
[----:B------:R-:W-:Y:S01]  /*97b0*/  FADD.FTZ R6, R131, R6 ;  /* 0x0000000683067221 */ /* 0x000fe20000010000 */
[----:B------:R-:W-:Y:S01]  /*97c0*/  FADD.FTZ R7, R11, R12 ;  /* 0x0000000c0b077221 */ /* 0x000fe20000010000 */
[----:B------:R-:W-:Y:S02]  /*97d0*/  IMAD.MOV.U32 R11, RZ, RZ, R8 ;  /* 0x000000ffff0b7224 */ /* 0x000fe400078e0008 */
[----:B0-----:R-:W-:Y:S01]  /*97e0*/  FADD.FTZ R6, R139, R6 ;  /* 0x000000068b067221 */ /* 0x001fe20000010000 */
[----:B------:R-:W-:Y:S01]  /*97f0*/  F2FP.BF16.F32.PACK_AB R139, R92, R139 ;  /* 0x0000008b5c8b723e */ /* 0x000fe200000010ff */
[----:B------:R-:W-:-:S02]  /*9800*/  IMAD.MOV.U32 R12, RZ, RZ, R3 ;  /* 0x000000ffff0c7224 */ /* 0x000fc400078e0003 */
[----:B------:R-:W-:Y:S01]  /*9810*/  FADD.FTZ R6, R92, R6 ;  /* 0x000000065c067221 */ /* 0x000fe20000010000 */
[----:B---3--:R-:W-:Y:S06]  /*9820*/  @P2 BRA `(.L_x_1189) ;  /* 0xffffffe4001c2947 */ /* 0x008fec000383ffff */
.L_x_1180:
[----:B------:R-:W-:-:S13]  /*9830*/  ISETP.GE.AND P2, PT, R10, UR61, PT ;  /* 0x0000003d0a007c0c */ /* 0x000fda000bf46270 */
[----:B------:R-:W-:Y:S05]  /*9840*/  @!P2 BRA `(.L_x_1190) ;  /* 0x0000002c0060a947 */ /* 0x000fea0003800000 */
[----:B------:R-:W-:Y:S01]  /*9850*/  IMAD.MOV.U32 R11, RZ, RZ, R8 ;  /* 0x000000ffff0b7224 */ /* 0x000fe200078e0008 */
[----:B------:R-:W-:Y:S01]  /*9860*/  UMOV UR6, UR38 ;  /* 0x0000002600067c82 */ /* 0x000fe20008000000 */
[----:B------:R-:W-:Y:S01]  /*9870*/  IMAD.MOV.U32 R12, RZ, RZ, R3 ;  /* 0x000000ffff0c7224 */ /* 0x000fe200078e0003 */
[----:B------:R-:W-:Y:S01]  /*9880*/  UMOV UR4, UR36 ;  /* 0x0000002400047c82 */ /* 0x000fe20008000000 */
[----:B------:R-:W-:Y:S01]  /*9890*/  ULDC UR58, c[0x0][0x9e4] ;  /* 0x00027900003a7ab9 */ /* 0x000fe20000000800 */
[----:B------:R-:W-:-:S05]  /*98a0*/  ULDC UR59, c[0x0][0x9dc] ;  /* 0x00027700003b7ab9 */ /* 0x000fca0000000800 */
.L_x_1207:
        /* <DEDUP_REMOVED lines=8> */
.L_x_1191:
[----:B------:R-:W-:Y:S01]  /*9930*/  ULEA UR5, UR36, UR37, 0x3 ;  /* 0x0000002524057291 */ /* 0x000fe2000f8e183f */
[----:B------:R-:W-:-:S05]  /*9940*/  IMAD.U32 R3, RZ, RZ, UR38 ;  /* 0x00000026ff037e24 */ /* 0x000fca000f8e00ff */
[----:B------:R-:W-:-:S04]  /*9950*/  SHF.L.U32 R3, R3, 0x1f, RZ ;  /* 0x0000001f03037819 */ /* 0x000fc800000006ff */
[----:B------:R0:W1:Y:S01]  /*9960*/  SYNCS.PHASECHK.TRANS64.TRYWAIT P2, [UR5+0x2a830], R3 ;  /* 0x02a83003ff0075a7 */ /* 0x0000620008040145 */
[----:B------:R-:W-:Y:S05]  /*9970*/  @!P0 BRA `(.L_x_1192) ;  /* 0x0000000000048947 */ /* 0x000fea0003800000 */
[----:B------:R-:W-:Y:S01]  /*9980*/  BPT.TRAP 0x1 ;  /* 0x000000040000795c */ /* 0x000fe20000300000 */
.L_x_1192:
[----:B-1----:R-:W-:Y:S05]  /*9990*/  @P2 BRA `(.L_x_1193) ;  /* 0x0000000000082947 */ /* 0x002fea0003800000 */
[----:B------:R-:W1:Y:S02]  /*99a0*/  SYNCS.PHASECHK.TRANS64.TRYWAIT P2, [UR5+0x2a830], R3 ;  /* 0x02a83003ff0075a7 */ /* 0x000e640008040145 */
[----:B-1----:R-:W-:Y:S05]  /*99b0*/  @!P2 BRA `(.L_x_1194) ;  /* 0x000000e000bca947 */ /* 0x002fea0003800000 */
.L_x_1193:
        /* <DEDUP_REMOVED lines=131> */
.L_x_1195:
[----:B------:R-:W-:Y:S01]  /*a1f0*/  ULEA UR5, UR4, UR37, 0x3 ;  /* 0x0000002504057291 */ /* 0x000fe2000f8e183f */
[----:B------:R-:W-:-:S05]  /*a200*/  IMAD.U32 R0, RZ, RZ, UR6 ;  /* 0x00000006ff007e24 */ /* 0x000fca000f8e00ff */
[----:B------:R-:W-:-:S04]  /*a210*/  SHF.L.U32 R0, R0, 0x1f, RZ ;  /* 0x0000001f00007819 */ /* 0x000fc800000006ff */
[----:B------:R2:W3:Y:S01]  /*a220*/  SYNCS.PHASECHK.TRANS64.TRYWAIT P2, [UR5+0x2a850], R0 ;  /* 0x02a85000ff0075a7 */ /* 0x0004e20008040145 */
[----:B------:R-:W-:Y:S05]  /*a230*/  @!P0 BRA `(.L_x_1196) ;  /* 0x0000000000048947 */ /* 0x000fea0003800000 */
[----:B------:R-:W-:Y:S01]  /*a240*/  BPT.TRAP 0x1 ;  /* 0x000000040000795c */ /* 0x000fe20000300000 */
.L_x_1196:
[----:B---3--:R-:W-:Y:S05]  /*a250*/  @P2 BRA `(.L_x_1197) ;  /* 0x0000000000082947 */ /* 0x008fea0003800000 */
[----:B------:R-:W3:Y:S02]  /*a260*/  SYNCS.PHASECHK.TRANS64.TRYWAIT P2, [UR5+0x2a850], R0 ;  /* 0x02a85000ff0075a7 */ /* 0x000ee40008040145 */
[----:B---3--:R-:W-:Y:S05]  /*a270*/  @!P2 BRA `(.L_x_1198) ;  /* 0x000000d800a4a947 */ /* 0x008fea0003800000 */
.L_x_1197:
[----:B------:R-:W-:Y:S01]  /*a280*/  UIADD3 UR6, UR37, 0x400, URZ ;  /* 0x0000040025067890 */ /* 0x000fe2000fffe03f */
[----:B------:R-:W-:Y:S01]  /*a290*/  WARPGROUP.ARRIVE ;  /* 0x00000000000079c5 */ /* 0x000fe20000000000 */
[----:B------:R-:W-:Y:S01]  /*a2a0*/  UMOV UR11, 0x40000040 ;  /* 0x40000040000b7882 */ /* 0x000fe20000000000 */
[----:B------:R-:W-:Y:S01]  /*a2b0*/  PLOP3.LUT P2, PT, PT, PT, UP0, 0x80, 0x0 ;  /* 0x000000000000781c */ /* 0x000fe20003f4f008 */
[----:B------:R-:W-:Y:S01]  /*a2c0*/  USHF.R.U32.HI UR6, URZ, 0x4, UR6 ;  /* 0x000000043f067899 */ /* 0x000fe20008011606 */
[----:B------:R-:W-:Y:S01]  /*a2d0*/  PLOP3.LUT P3, PT, PT, PT, UP0, 0x80, 0x0 ;  /* 0x000000000000781c */ /* 0x000fe20003f6f008 */
[----:B0-2---:R-:W-:Y:S01]  /*a2e0*/  IMAD.U32 R0, RZ, RZ, UR7 ;  /* 0x00000007ff007e24 */ /* 0x005fe2000f8e00ff */
[----:B------:R-:W-:Y:S01]  /*a2f0*/  ULDC UR14, c[0x0][0x9e0] ;  /* 0x00027800000e7ab9 */ /* 0x000fe20000000800 */
[----:B------:R-:W-:-:S03]  /*a300*/  ULOP3.LUT UR6, UR6, 0x3fff, URZ, 0xc0, !UPT ;  /* 0x00003fff06067892 */ /* 0x000fc6000f8ec03f */
[----:B------:R-:W-:Y:S01]  /*a310*/  @!P1 LEA R0, R0, UR37, 0x3 ;  /* 0x0000002500009c11 */ /* 0x000fe2000f8e18ff */
[----:B------:R-:W-:-:S04]  /*a320*/  ULOP3.LUT UR6, UR6, 0x3000000, URZ, 0xfc, !UPT ;  /* 0x0300000006067892 */ /* 0x000fc8000f8efc3f */
[----:B------:R-:W-:Y:S01]  /*a330*/  UIMAD UR4, UR4, 0x600, UR6 ;  /* 0x00000600040478a4 */ /* 0x000fe2000f8e0206 */
[----:B------:R-:W-:-:S05]  /*a340*/  @!P1 VIADD R0, R0, 0x2a840 ;  /* 0x0002a84000009836 */ /* 0x000fca0000000000 */
[----:B------:R-:W-:Y:S01]  /*a350*/  @!P1 PRMT R0, RZ, 0x654, R0 ;  /* 0x00000654ff009816 */ /* 0x000fe20000000000 */
        /* <DEDUP_REMOVED lines=24> */
[----:B------:R-:W-:Y:S01]  /*a4e0*/  @UP0 ULDC UR4, c[0x0][0x44c] ;  /* 0x0001130000040ab9 */ /* 0x000fe20000000800 */
[----:B------:R-:W-:Y:S02]  /*a4f0*/  WARPGROUP.DEPBAR.LE gsb0, 0x0 ;  /* 0x00008000000079c5 */ /* 0x000fe40000010000 */
[----:B------:R-:W-:-:S06]  /*a500*/  WARPGROUP.ARRIVE ;  /* 0x00000000000079c5 */ /* 0x000fcc0000000000 */
[----:B------:R-:W-:Y:S03]  /*a510*/  HGMMA.64x128x16.F32.BF16 R24, R136, gdesc[UR8].tnspB, R24, gsb0 ;  /* 0x41e0000888187df0 */ /* 0x000fe60008001818 */
[----:B------:R-:W-:Y:S02]  /*a520*/  WARPGROUP.DEPBAR.LE gsb0, 0x0 ;  /* 0x00008000000079c5 */ /* 0x000fe40000010000 */
[----:B------:R-:W-:Y:S01]  /*a530*/  VIADD R137, R19, UR39 ;  /* 0x0000002713897c36 */ /* 0x000fe20008000000 */
[----:B------:R0:W-:Y:S01]  /*a540*/  @!P1 SYNCS.ARRIVE.TRANS64.RED.A1T0 RZ, [R0+URZ], RZ ;  /* 0x000000ff00ff99a7 */ /* 0x0001e2000810043f */
[----:B------:R-:W-:Y:S02]  /*a550*/  IMAD R139, R10, -0x60, RZ ;  /* 0xffffffa00a8b7824 */ /* 0x000fe400078e02ff */
[----:B------:R-:W-:Y:S01]  /*a560*/  @P2 IMAD.HI.U32 R2, R137, UR4, RZ ;  /* 0x0000000489022c27 */ /* 0x000fe2000f8e00ff */
[----:B------:R-:W-:Y:S01]  /*a570*/  @UP0 ULDC UR4, c[0x0][0x450] ;  /* 0x0001140000040ab9 */ /* 0x000fe20000000800 */
[----:B------:R-:W-:-:S02]  /*a580*/  PLOP3.LUT P2, PT, PT, PT, UP1, 0x40, 0x0 ;  /* 0x000000000000781c */ /* 0x000fc40003f4e818 */
[----:B------:R-:W-:Y:S01]  /*a590*/  IMAD.IADD R9, R139, 0x1, -R18 ;  /* 0x000000018b097824 */ /* 0x000fe200078e0a12 */
[----:B------:R-:W-:Y:S01]  /*a5a0*/  @P3 SHF.R.U32.HI R137, RZ, UR4, R2 ;  /* 0x00000004ff893c19 */ /* 0x000fe20008011602 */
[----:B------:R-:W-:Y:S01]  /*a5b0*/  ULOP3.LUT UR4, URZ, UR59, URZ, 0x33, !UPT ;  /* 0x0000003b3f047292 */ /* 0x000fe2000f8e333f */
[----:B0-----:R-:W-:-:S03]  /*a5c0*/  IADD3 R0, -R18, 0x1, R139 ;  /* 0x0000000112007810 */ /* 0x001fc60007ffe18b */
[----:B------:R-:W0:Y:S01]  /*a5d0*/  SHFL.IDX PT, R2, R137, RZ, 0x1c1f ;  /* 0x001c1fff89027589 */ /* 0x000e2200000e0000 */
        /* <DEDUP_REMOVED lines=10> */
[----:B-1----:R-:W-:Y:S01]  /*a680*/  IMAD.U32 R8, RZ, RZ, UR58 ;  /* 0x0000003aff087e24 */ /* 0x002fe2000f8e00ff */
[----:B------:R-:W-:-:S04]  /*a690*/  LOP3.LUT R21, RZ, R0, RZ, 0x33, !PT ;  /* 0x00000000ff157212 */ /* 0x000fc800078e33ff */
[----:B------:R-:W-:-:S13]  /*a6a0*/  ISETP.NE.AND P2, PT, R8, 0x1, PT ;  /* 0x000000010800780c */ /* 0x000fda0003f45270 */
[----:B------:R-:W0:Y:S02]  /*a6b0*/  @P2 LDC.64 R2, c[0x0][0x9e8] ;  /* 0x00027a00ff022b82 */ /* 0x000e240000000a00 */
[----:B0-----:R-:W-:-:S05]  /*a6c0*/  @P2 IMAD.HI.U32 R2, R21, R2, RZ ;  /* 0x0000000215022227 */ /* 0x001fca00078e00ff */
[----:B------:R-:W-:-:S04]  /*a6d0*/  @P2 SHF.R.U32.HI R21, RZ, R3, R2 ;  /* 0x00000003ff152219 */ /* 0x000fc80000011602 */
[----:B------:R-:W-:Y:S01]  /*a6e0*/  LOP3.LUT R0, RZ, R21, RZ, 0x33, !PT ;  /* 0x00000015ff007212 */ /* 0x000fe200078e33ff */
[----:B------:R-:W-:Y:S06]  /*a6f0*/  BRA `(.L_x_1202) ;  /* 0x0000000000147947 */ /* 0x000fec0003800000 */
.L_x_1201:
[----:B-1----:R-:W-:-:S05]  /*a700*/  IMAD.U32 R8, RZ, RZ, UR58 ;  /* 0x0000003aff087e24 */ /* 0x002fca000f8e00ff */
[----:B------:R-:W-:-:S13]  /*a710*/  ISETP.NE.AND P2, PT, R8, 0x1, PT ;  /* 0x000000010800780c */ /* 0x000fda0003f45270 */
[----:B------:R-:W0:Y:S02]  /*a720*/  @P2 LDC.64 R2, c[0x0][0x9e8] ;  /* 0x00027a00ff022b82 */ /* 0x000e240000000a00 */
[----:B0-----:R-:W-:-:S05]  /*a730*/  @P2 IMAD.HI.U32 R2, R0, R2, RZ ;  /* 0x0000000200022227 */ /* 0x001fca00078e00ff */
[----:B------:R-:W-:-:S07]  /*a740*/  @P2 SHF.R.U32.HI R0, RZ, R3, R2 ;  /* 0x00000003ff002219 */ /* 0x000fce0000011602 */
.L_x_1202:
[----:B------:R-:W-:Y:S05]  /*a750*/  BSYNC B0 ;  /* 0x0000000000007941 */ /* 0x000fea0003800000 */
.L_x_1200:
[----:B------:R-:W-:-:S05]  /*a760*/  IMAD R0, R0, R8, R9 ;  /* 0x0000000800007224 */ /* 0x000fca00078e0209 */
[----:B------:R-:W-:Y:S02]  /*a770*/  VIADDMNMX R13, R0, R8, R13, PT ;  /* 0x00000008000d7246 */ /* 0x000fe4000380010d */
[----:B------:R-:W-:-:S07]  /*a780*/  VIMNMX R15, R15, R0, !PT ;  /* 0x000000000f0f7248 */ /* 0x000fce0007fe0100 */
.L_x_1199:
        /* <DEDUP_REMOVED lines=63> */
[----:B-1----:R-:W-:Y:S02]  /*ab80*/  FSEL R8, R113, -INF , !P4 ;  /* 0xff80000071087808 */ /* 0x002fe40006000000 */
        /* <DEDUP_REMOVED lines=69> */
.L_x_1205:
[----:B------:R-:W-:-:S05]  /*afe0*/  IMAD.U32 R150, RZ, RZ, UR58 ;  /* 0x0000003aff967e24 */ /* 0x000fca000f8e00ff */
[----:B------:R-:W-:-:S13]  /*aff0*/  ISETP.NE.AND P6, PT, R150, 0x1, PT ;  /* 0x000000019600780c */ /* 0x000fda0003fc5270 */
[----:B------:R-:W0:Y:S02]  /*b000*/  @P6 LDC.64 R2, c[0x0][0x9e8] ;  /* 0x00027a00ff026b82 */ /* 0x000e240000000a00 */
[----:B0-----:R-:W-:-:S05]  /*b010*/  @P6 IMAD.HI.U32 R2, R89, R2, RZ ;  /* 0x0000000259026227 */ /* 0x001fca00078e00ff */
[----:B------:R-:W-:-:S07]  /*b020*/  @P6 SHF.R.U32.HI R89, RZ, R3, R2 ;  /* 0x00000003ff596219 */ /* 0x000fce0000011602 */
.L_x_1206:
[----:B------:R-:W-:Y:S05]  /*b030*/  BSYNC B0 ;  /* 0x0000000000007941 */ /* 0x000fea0003800000 */
.L_x_1204:
[----:B------:R-:W-:-:S05]  /*b040*/  IMAD R2, R89, R150, R9 ;  /* 0x0000009659027224 */ /* 0x000fca00078e0209 */
[----:B------:R-:W-:Y:S02]  /*b050*/  VIADDMNMX R13, R2, R150, R13, PT ;  /* 0x00000096020d7246 */ /* 0x000fe4000380010d */
[----:B------:R-:W-:-:S07]  /*b060*/  VIMNMX R15, R15, R2, !PT ;  /* 0x000000020f0f7248 */ /* 0x000fce0007fe0100 */
.L_x_1203:
[C---:B------:R-:W-:Y:S01]  /*b070*/  ISETP.GT.AND P2, PT, R15.reuse, 0x1, !P2 ;  /* 0x000000010f00780c */ /* 0x040fe20005744270 */
[----:B------:R-:W0:Y:S01]  /*b080*/  LDC R9, c[0x0][0x988] ;  /* 0x00026200ff097b82 */ /* 0x000e220000000800 */
[----:B------:R-:W-:Y:S01]  /*b090*/  ISETP.GT.AND P3, PT, R15, 0x8, !P3 ;  /* 0x000000080f00780c */ /* 0x000fe20005f64270 */
[----:B------:R-:W-:Y:S01]  /*b0a0*/  UMOV UR6, UR38 ;  /* 0x0000002600067c82 */ /* 0x000fe20008000000 */
[C---:B------:R-:W-:Y:S01]  /*b0b0*/  ISETP.LT.OR P2, PT, R13.reuse, 0x2, P2 ;  /* 0x000000020d00780c */ /* 0x040fe20001741670 */
[----:B------:R-:W-:Y:S01]  /*b0c0*/  UMOV UR4, UR36 ;  /* 0x0000002400047c82 */ /* 0x000fe20008000000 */
        /* <DEDUP_REMOVED lines=134> */
[----:B------:R-:W-:Y:S01]  /*b930*/  FSEL R109, R3, RZ, P2 ;  /* 0x000000ff036d7208 */ /* 0x000fe20001000000 */
[--C-:B------:R-:W-:Y:S01]  /*b940*/  FFMA.FTZ R144, R144, R9, -R95.reuse ;  /* 0x0000000990907223 */ /* 0x100fe2000001085f */
[----:B------:R-:W-:Y:S01]  /*b950*/  FMNMX.FTZ R91, R150, R91, !PT ;  /* 0x0000005b965b7209 */ /* 0x000fe20007810000 */
[----:B------:R0:W-:Y:S01]  /*b960*/  MUFU.EX2 R89, R148 ;  /* 0x0000009400597308 */ /* 0x0001e20000000800 */
[-CC-:B------:R-:W-:Y:S01]  /*b970*/  FFMA.FTZ R138, R138, R9.reuse, -R95.reuse ;  /* 0x000000098a8a7223 */ /* 0x180fe2000001085f */
[--C-:B------:R-:W-:Y:S01]  /*b980*/  FFMA.FTZ R99, R14, R9, -R95.reuse ;  /* 0x000000090e637223 */ /* 0x100fe2000001085f */
[----:B------:R-:W-:Y:S01]  /*b990*/  FMNMX.FTZ R91, R158, R91, !PT ;  /* 0x0000005b9e5b7209 */ /* 0x000fe20007810000 */
[-CC-:B------:R-:W-:Y:S01]  /*b9a0*/  FFMA.FTZ R103, R92, R9.reuse, -R95.reuse ;  /* 0x000000095c677223 */ /* 0x180fe2000001085f */
[-CC-:B------:R-:W-:Y:S01]  /*b9b0*/  FFMA.FTZ R140, R140, R9.reuse, -R95.reuse ;  /* 0x000000098c8c7223 */ /* 0x180fe2000001085f */
[--C-:B------:R-:W-:Y:S01]  /*b9c0*/  FFMA.FTZ R14, R120, R9, -R95.reuse ;  /* 0x00000009780e7223 */ /* 0x100fe2000001085f */
[----:B------:R-:W-:Y:S01]  /*b9d0*/  FMNMX.FTZ R91, R106, R91, !PT ;  /* 0x0000005b6a5b7209 */ /* 0x000fe20007810000 */
[----:B------:R-:W-:Y:S01]  /*b9e0*/  MUFU.EX2 R90, R90 ;  /* 0x0000005a005a7308 */ /* 0x000fe20000000800 */
[-CC-:B0-----:R-:W-:Y:S01]  /*b9f0*/  FFMA.FTZ R148, R104, R9.reuse, -R95.reuse ;  /* 0x0000000968947223 */ /* 0x181fe2000001085f */
        /* <DEDUP_REMOVED lines=12> */
[----:B------:R1:W-:Y:S01]  /*bac0*/  MUFU.EX2 R93, R144 ;  /* 0x00000090005d7308 */ /* 0x0003e20000000800 */
[----:B0-----:R-:W-:Y:S02]  /*bad0*/  FFMA.FTZ R146, R116, R9, -R95 ;  /* 0x0000000974927223 */ /* 0x001fe4000001085f */
[----:B------:R-:W-:-:S04]  /*bae0*/  FMNMX.FTZ R97, R102, R97, !PT ;  /* 0x0000006166617209 */ /* 0x000fc80007810000 */
[----:B------:R-:W-:Y:S01]  /*baf0*/  FMNMX.FTZ R97, R122, R97, !PT ;  /* 0x000000617a617209 */ /* 0x000fe20007810000 */
[----:B------:R-:W-:Y:S01]  /*bb00*/  MUFU.EX2 R138, R138 ;  /* 0x0000008a008a7308 */ /* 0x000fe20000000800 */
[----:B-1----:R-:W-:Y:S02]  /*bb10*/  FFMA.FTZ R144, R112, R9, -R95 ;  /* 0x0000000970907223 */ /* 0x002fe4000001085f */
        /* <DEDUP_REMOVED lines=9> */
[----:B------:R-:W-:Y:S01]  /*bbb0*/  FMNMX.FTZ R0, R108, R97, !PT ;  /* 0x000000616c007209 */ /* 0x000fe20007810000 */
[----:B------:R-:W-:-:S04]  /*bbc0*/  FFMA.FTZ R97, R8, R9, -R95 ;  /* 0x0000000908617223 */ /* 0x000fc8000001085f */
[----:B------:R-:W0:Y:S01]  /*bbd0*/  SHFL.BFLY PT, R101, R0, 0x2, 0x1f ;  /* 0x0c401f0000657f89 */ /* 0x000e2200000e0000 */
[----:B------:R-:W-:Y:S08]  /*bbe0*/  MUFU.EX2 R13, R13 ;  /* 0x0000000d000d7308 */ /* 0x000ff00000000800 */
[----:B------:R-:W-:Y:S08]  /*bbf0*/  MUFU.EX2 R104, R104 ;  /* 0x0000006800687308 */ /* 0x000ff00000000800 */
[----:B------:R-:W-:Y:S01]  /*bc00*/  MUFU.EX2 R144, R144 ;  /* 0x0000009000907308 */ /* 0x000fe20000000800 */
[----:B0-----:R-:W-:Y:S01]  /*bc10*/  FMNMX.FTZ R8, R0, R101, !PT ;  /* 0x0000006500087209 */ /* 0x001fe20007810000 */
[----:B------:R-:W-:Y:S01]  /*bc20*/  FADD.FTZ R0, -R109, R12 ;  /* 0x0000000c6d007221 */ /* 0x000fe20000010100 */
[-CC-:B------:R-:W-:Y:S01]  /*bc30*/  FFMA.FTZ R101, R20, R9.reuse, -R95.reuse ;  /* 0x0000000914657223 */ /* 0x180fe2000001085f */
[-CC-:B------:R-:W-:Y:S01]  /*bc40*/  FFMA.FTZ R20, R128, R9.reuse, -R95.reuse ;  /* 0x0000000980147223 */ /* 0x180fe2000001085f */
[-C--:B------:R-:W-:Y:S01]  /*bc50*/  FFMA.FTZ R95, R88, R9.reuse, -R95 ;  /* 0x00000009585f7223 */ /* 0x080fe2000001085f */
[----:B------:R-:W0:Y:S01]  /*bc60*/  SHFL.BFLY PT, R107, R8, 0x1, 0x1f ;  /* 0x0c201f00086b7f89 */ /* 0x000e2200000e0000 */
[----:B------:R-:W-:Y:S01]  /*bc70*/  FMUL.FTZ R0, R0, R9 ;  /* 0x0000000900007220 */ /* 0x000fe20000410000 */
[----:B------:R-:W-:Y:S01]  /*bc80*/  IMAD.U32 R109, RZ, RZ, UR5 ;  /* 0x00000005ff6d7e24 */ /* 0x000fe2000f8e00ff */
[----:B------:R-:W-:Y:S03]  /*bc90*/  MUFU.EX2 R97, R97 ;  /* 0x0000006100617308 */ /* 0x000fe60000000800 */
[----:B------:R-:W-:-:S05]  /*bca0*/  @!P1 VIADD R109, R109, 0x2a860 ;  /* 0x0002a8606d6d9836 */ /* 0x000fca0000000000 */
[----:B------:R-:W1:Y:S01]  /*bcb0*/  MUFU.EX2 R0, R0 ;  /* 0x0000000000007308 */ /* 0x000e620000000800 */
[----:B------:R-:W-:-:S04]  /*bcc0*/  @!P1 PRMT R109, RZ, 0x654, R109 ;  /* 0x00000654ff6d9816 */ /* 0x000fc8000000006d */
[----:B------:R2:W-:Y:S03]  /*bcd0*/  @!P1 SYNCS.ARRIVE.TRANS64.RED.A1T0 RZ, [R109+URZ], RZ ;  /* 0x000000ff6dff99a7 */ /* 0x0005e6000810043f */
[----:B------:R-:W-:Y:S01]  /*bce0*/  MUFU.EX2 R146, R146 ;  /* 0x0000009200927308 */ /* 0x000fe20000000800 */
[----:B0-----:R-:W-:-:S07]  /*bcf0*/  FMNMX.FTZ R8, R8, R107, !PT ;  /* 0x0000006b08087209 */ /* 0x001fce0007810000 */
[----:B------:R-:W-:Y:S01]  /*bd00*/  MUFU.EX2 R99, R99 ;  /* 0x0000006300637308 */ /* 0x000fe20000000800 */
[C---:B------:R-:W-:Y:S01]  /*bd10*/  FSETP.NEU.FTZ.AND P2, PT, R8.reuse, -INF , PT ;  /* 0xff8000000800780b */ /* 0x040fe20003f5d000 */
[----:B------:R-:W-:Y:S01]  /*bd20*/  FMUL.FTZ R107, R8, R9 ;  /* 0x00000009086b7220 */ /* 0x000fe20000410000 */
[----:B-1----:R-:W-:-:S04]  /*bd30*/  FFMA.FTZ R7, R0, R7, R21 ;  /* 0x0000000700077223 */ /* 0x002fc80000010015 */
[----:B------:R-:W-:Y:S01]  /*bd40*/  FSEL R107, R107, RZ, P2 ;  /* 0x000000ff6b6b7208 */ /* 0x000fe20001000000 */
[----:B------:R-:W-:Y:S04]  /*bd50*/  MUFU.EX2 R14, R14 ;  /* 0x0000000e000e7308 */ /* 0x000fe80000000800 */
[-CC-:B------:R-:W-:Y:S01]  /*bd60*/  FFMA.FTZ R159, R2, R9.reuse, -R107.reuse ;  /* 0x00000009029f7223 */ /* 0x180fe2000001086b */
[----:B------:R-:W-:Y:S01]  /*bd70*/  FSEL R2, R8, RZ, P2 ;  /* 0x000000ff08027208 */ /* 0x000fe20001000000 */
[-CC-:B------:R-:W-:Y:S01]  /*bd80*/  FFMA.FTZ R157, R214, R9.reuse, -R107.reuse ;  /* 0x00000009d69d7223 */ /* 0x180fe2000001086b */
[-CC-:B------:R-:W-:Y:S01]  /*bd90*/  FFMA.FTZ R12, R210, R9.reuse, -R107.reuse ;  /* 0x00000009d20c7223 */ /* 0x180fe2000001086b */
[-CC-:B------:R-:W-:Y:S01]  /*bda0*/  FFMA.FTZ R88, R208, R9.reuse, -R107.reuse ;  /* 0x00000009d0587223 */ /* 0x180fe2000001086b */
[-C--:B------:R-:W-:Y:S01]  /*bdb0*/  FFMA.FTZ R145, R114, R9.reuse, -R107 ;  /* 0x0000000972917223 */ /* 0x080fe2000001086b */
[----:B------:R-:W-:Y:S01]  /*bdc0*/  FADD.FTZ R2, -R2, R11 ;  /* 0x0000000b02027221 */ /* 0x000fe20000010100 */
[----:B------:R-:W-:Y:S01]  /*bdd0*/  FADD.FTZ R114, R90, R7 ;  /* 0x000000075a727221 */ /* 0x000fe20000010000 */
[----:B------:R-:W-:Y:S01]  /*bde0*/  MUFU.EX2 R157, R157 ;  /* 0x0000009d009d7308 */ /* 0x000fe20000000800 */
[-CC-:B------:R-:W-:Y:S01]  /*bdf0*/  FFMA.FTZ R153, R152, R9.reuse, -R107.reuse ;  /* 0x0000000998997223 */ /* 0x180fe2000001086b */
[-C--:B------:R-:W-:Y:S01]  /*be00*/  FMUL.FTZ R2, R2, R9.reuse ;  /* 0x0000000902027220 */ /* 0x080fe20000410000 */
[----:B------:R-:W-:Y:S01]  /*be10*/  FADD.FTZ R7, R89, R114 ;  /* 0x0000007259077221 */ /* 0x000fe20000010000 */
[-CC-:B------:R-:W-:Y:S01]  /*be20*/  FFMA.FTZ R96, R206, R9.reuse, -R107.reuse ;  /* 0x00000009ce607223 */ /* 0x180fe2000001086b */
[-CC-:B------:R-:W-:Y:S01]  /*be30*/  FFMA.FTZ R155, R150, R9.reuse, -R107.reuse ;  /* 0x00000009969b7223 */ /* 0x180fe2000001086b */
[-C--:B------:R-:W-:Y:S01]  /*be40*/  FFMA.FTZ R112, R158, R9.reuse, -R107 ;  /* 0x000000099e707223 */ /* 0x080fe2000001086b */
[----:B------:R-:W-:Y:S01]  /*be50*/  FADD.FTZ R114, R136, R7 ;  /* 0x0000000788727221 */ /* 0x000fe20000010000 */
[----:B------:R-:W0:Y:S01]  /*be60*/  MUFU.EX2 R2, R2 ;  /* 0x0000000200027308 */ /* 0x000e220000000800 */
[-CC-:B------:R-:W-:Y:S01]  /*be70*/  FFMA.FTZ R149, R106, R9.reuse, -R107.reuse ;  /* 0x000000096a957223 */ /* 0x180fe2000001086b */
[-CC-:B------:R-:W-:Y:S01]  /*be80*/  FFMA.FTZ R106, R156, R9.reuse, -R107.reuse ;  /* 0x000000099c6a7223 */ /* 0x180fe2000001086b */
[----:B------:R-:W-:Y:S01]  /*be90*/  FADD.FTZ R11, R91, R114 ;  /* 0x000000725b0b7221 */ /* 0x000fe20000010000 */
[-CC-:B------:R-:W-:Y:S01]  /*bea0*/  FFMA.FTZ R151, R110, R9.reuse, -R107.reuse ;  /* 0x000000096e977223 */ /* 0x180fe2000001086b */
[-CC-:B------:R-:W-:Y:S01]  /*beb0*/  FFMA.FTZ R110, R154, R9.reuse, -R107.reuse ;  /* 0x000000099a6e7223 */ /* 0x180fe2000001086b */
[-CC-:B------:R-:W-:Y:S01]  /*bec0*/  FFMA.FTZ R98, R98, R9.reuse, -R107.reuse ;  /* 0x0000000962627223 */ /* 0x180fe2000001086b */
[-CC-:B------:R-:W-:Y:S01]  /*bed0*/  FFMA.FTZ R147, R118, R9.reuse, -R107.reuse ;  /* 0x0000000976937223 */ /* 0x180fe2000001086b */
[----:B------:R-:W1:Y:S01]  /*bee0*/  MUFU.EX2 R12, R12 ;  /* 0x0000000c000c7308 */ /* 0x000e620000000800 */
[-CC-:B------:R-:W-:Y:S01]  /*bef0*/  FFMA.FTZ R94, R94, R9.reuse, -R107.reuse ;  /* 0x000000095e5e7223 */ /* 0x180fe2000001086b */
[-CC-:B------:R-:W-:Y:S01]  /*bf00*/  FFMA.FTZ R141, R122, R9.reuse, -R107.reuse ;  /* 0x000000097a8d7223 */ /* 0x180fe2000001086b */
[--C-:B------:R-:W-:Y:S01]  /*bf10*/  FFMA.FTZ R126, R126, R9, -R107.reuse ;  /* 0x000000097e7e7223 */ /* 0x100fe2000001086b */
[----:B------:R-:W-:Y:S01]  /*bf20*/  F2FP.BF16.F32.PACK_AB R156, R90, R21 ;  /* 0x000000155a9c723e */ /* 0x000fe200000010ff */
[-CC-:B------:R-:W-:Y:S01]  /*bf30*/  FFMA.FTZ R212, R212, R9.reuse, -R107.reuse ;  /* 0x00000009d4d47223 */ /* 0x180fe2000001086b */
[-CC-:B------:R-:W-:Y:S01]  /*bf40*/  FFMA.FTZ R130, R130, R9.reuse, -R107.reuse ;  /* 0x0000000982827223 */ /* 0x180fe2000001086b */
[-C--:B------:R-:W-:Y:S01]  /*bf50*/  FFMA.FTZ R100, R100, R9.reuse, -R107 ;  /* 0x0000000964647223 */ /* 0x080fe2000001086b */
[----:B------:R-:W3:Y:S01]  /*bf60*/  MUFU.EX2 R159, R159 ;  /* 0x0000009f009f7308 */ /* 0x000ee20000000800 */
[----:B0-----:R-:W-:Y:S01]  /*bf70*/  FFMA.FTZ R7, R2, R6, R157 ;  /* 0x0000000602077223 */ /* 0x001fe2000001009d */
[----:B------:R-:W-:Y:S01]  /*bf80*/  FADD.FTZ R6, R138, R11 ;  /* 0x0000000b8a067221 */ /* 0x000fe20000010000 */
[----:B------:R-:W-:Y:S01]  /*bf90*/  FFMA.FTZ R134, R134, R9, -R107 ;  /* 0x0000000986867223 */ /* 0x000fe2000001086b */
[C---:B------:R-:W-:Y:S01]  /*bfa0*/  ISETP.GT.AND P2, PT, R10.reuse, UR61, PT ;  /* 0x0000003d0a007c0c */ /* 0x040fe2000bf44270 */
[----:B------:R-:W-:-:S02]  /*bfb0*/  VIADD R10, R10, 0xffffffff ;  /* 0xffffffff0a0a7836 */ /* 0x000fc40000000000 */
[----:B------:R-:W-:Y:S01]  /*bfc0*/  FADD.FTZ R11, R93, R6 ;  /* 0x000000065d0b7221 */ /* 0x000fe20000010000 */
[-C--:B------:R-:W-:Y:S01]  /*bfd0*/  FFMA.FTZ R6, R102, R9.reuse, -R107 ;  /* 0x0000000966067223 */ /* 0x080fe2000001086b */
[----:B------:R-:W0:Y:S01]  /*bfe0*/  MUFU.EX2 R88, R88 ;  /* 0x0000005800587308 */ /* 0x000e220000000800 */
[----:B-1----:R-:W-:Y:S01]  /*bff0*/  FADD.FTZ R114, R12, R7 ;  /* 0x000000070c727221 */ /* 0x002fe20000010000 */
[----:B------:R-:W-:Y:S01]  /*c000*/  FADD.FTZ R11, R140, R11 ;  /* 0x0000000b8c0b7221 */ /* 0x000fe20000010000 */
[----:B------:R-:W-:Y:S01]  /*c010*/  FFMA.FTZ R107, R108, R9, -R107 ;  /* 0x000000096c6b7223 */ /* 0x000fe2000001086b */
[----:B------:R-:W-:Y:S02]  /*c020*/  F2FP.BF16.F32.PACK_AB R154, R140, R93 ;  /* 0x0000005d8c9a723e */ /* 0x000fe400000010ff */
[----:B------:R-:W-:Y:S02]  /*c030*/  F2FP.BF16.F32.PACK_AB R158, R136, R89 ;  /* 0x00000059889e723e */ /* 0x000fe400000010ff */
[----:B------:R-:W1:Y:S01]  /*c040*/  MUFU.EX2 R153, R153 ;  /* 0x0000009900997308 */ /* 0x000e620000000800 */
[----:B---3--:R-:W-:Y:S01]  /*c050*/  FADD.FTZ R7, R159, R114 ;  /* 0x000000729f077221 */ /* 0x008fe20000010000 */
[----:B------:R-:W-:Y:S01]  /*c060*/  FADD.FTZ R114, R148, R11 ;  /* 0x0000000b94727221 */ /* 0x000fe20000010000 */
[----:B------:R-:W-:-:S02]  /*c070*/  F2FP.BF16.F32.PACK_AB R152, R138, R91 ;  /* 0x0000005b8a98723e */ /* 0x000fc400000010ff */
[----:B------:R-:W-:Y:S01]  /*c080*/  F2FP.BF16.F32.PACK_AB R157, R12, R157 ;  /* 0x0000009d0c9d723e */ /* 0x000fe200000010ff */
[C---:B------:R-:W-:Y:S01]  /*c090*/  FADD.FTZ R114, R15.reuse, R114 ;  /* 0x000000720f727221 */ /* 0x040fe20000010000 */
[----:B------:R-:W-:Y:S01]  /*c0a0*/  F2FP.BF16.F32.PACK_AB R148, R15, R148 ;  /* 0x000000940f94723e */ /* 0x000fe200000010ff */
[----:B------:R-:W3:Y:S01]  /*c0b0*/  MUFU.EX2 R96, R96 ;  /* 0x0000006000607308 */ /* 0x000ee20000000800 */
[----:B0-----:R-:W-:Y:S01]  /*c0c0*/  FADD.FTZ R102, R88, R7 ;  /* 0x0000000758667221 */ /* 0x001fe20000010000 */
[----:B------:R-:W-:Y:S01]  /*c0d0*/  FADD.FTZ R11, R13, R114 ;  /* 0x000000720d0b7221 */ /* 0x000fe20000010000 */
[----:B------:R-:W-:Y:S01]  /*c0e0*/  F2FP.BF16.F32.PACK_AB R150, R104, R13 ;  /* 0x0000000d6896723e */ /* 0x000fe200000010ff */
[----:B------:R-:W-:Y:S01]  /*c0f0*/  IMAD.MOV.U32 R12, RZ, RZ, R3 ;  /* 0x000000ffff0c7224 */ /* 0x000fe200078e0003 */
[----:B------:R-:W-:Y:S01]  /*c100*/  F2FP.BF16.F32.PACK_AB R159, R88, R159 ;  /* 0x0000009f589f723e */ /* 0x000fe200000010ff */
[----:B------:R-:W-:Y:S02]  /*c110*/  FADD.FTZ R11, R104, R11 ;  /* 0x0000000b680b7221 */ /* 0x000fe40000010000 */
[----:B------:R-:W0:Y:S01]  /*c120*/  MUFU.EX2 R155, R155 ;  /* 0x0000009b009b7308 */ /* 0x000e220000000800 */
[----:B-1----:R-:W-:Y:S01]  /*c130*/  FADD.FTZ R7, R153, R102 ;  /* 0x0000006699077221 */ /* 0x002fe20000010000 */
[----:B------:R-:W-:Y:S01]  /*c140*/  FADD.FTZ R114, R144, R11 ;  /* 0x0000000b90727221 */ /* 0x000fe20000010000 */
[----:B------:R-:W-:-:S03]  /*c150*/  F2FP.BF16.F32.PACK_AB R144, R97, R144 ;  /* 0x000000906190723e */ /* 0x000fc600000010ff */
[----:B------:R-:W-:Y:S02]  /*c160*/  FADD.FTZ R11, R97, R114 ;  /* 0x00000072610b7221 */ /* 0x000fe40000010000 */
[----:B------:R-:W1:Y:S01]  /*c170*/  MUFU.EX2 R112, R112 ;  /* 0x0000007000707308 */ /* 0x000e620000000800 */
[----:B---3--:R-:W-:Y:S01]  /*c180*/  FADD.FTZ R102, R96, R7 ;  /* 0x0000000760667221 */ /* 0x008fe20000010000 */
[----:B------:R-:W-:Y:S01]  /*c190*/  FADD.FTZ R114, R146, R11 ;  /* 0x0000000b92727221 */ /* 0x000fe20000010000 */
[C---:B------:R-:W-:Y:S02]  /*c1a0*/  F2FP.BF16.F32.PACK_AB R146, R99.reuse, R146 ;  /* 0x000000926392723e */ /* 0x040fe400000010ff */
[----:B------:R-:W-:Y:S01]  /*c1b0*/  F2FP.BF16.F32.PACK_AB R153, R96, R153 ;  /* 0x000000996099723e */ /* 0x000fe200000010ff */
[----:B------:R-:W-:Y:S02]  /*c1c0*/  FADD.FTZ R11, R99, R114 ;  /* 0x00000072630b7221 */ /* 0x000fe40000010000 */
[----:B------:R-:W3:Y:S01]  /*c1d0*/  MUFU.EX2 R149, R149 ;  /* 0x0000009500957308 */ /* 0x000ee20000000800 */
[----:B0-----:R-:W-:-:S07]  /*c1e0*/  FADD.FTZ R7, R155, R102 ;  /* 0x000000669b077221 */ /* 0x001fce0000010000 */
[----:B------:R-:W0:Y:S01]  /*c1f0*/  MUFU.EX2 R106, R106 ;  /* 0x0000006a006a7308 */ /* 0x000e220000000800 */
[C---:B-1----:R-:W-:Y:S01]  /*c200*/  FADD.FTZ R102, R112.reuse, R7 ;  /* 0x0000000770667221 */ /* 0x042fe20000010000 */
[----:B------:R-:W-:-:S06]  /*c210*/  F2FP.BF16.F32.PACK_AB R155, R112, R155 ;  /* 0x0000009b709b723e */ /* 0x000fcc00000010ff */
[----:B------:R-:W1:Y:S01]  /*c220*/  MUFU.EX2 R151, R151 ;  /* 0x0000009700977308 */ /* 0x000e620000000800 */
[----:B---3--:R-:W-:-:S07]  /*c230*/  FADD.FTZ R7, R149, R102 ;  /* 0x0000006695077221 */ /* 0x008fce0000010000 */
[----:B------:R-:W3:Y:S01]  /*c240*/  MUFU.EX2 R110, R110 ;  /* 0x0000006e006e7308 */ /* 0x000ee20000000800 */
[C---:B0-----:R-:W-:Y:S01]  /*c250*/  FADD.FTZ R102, R106.reuse, R7 ;  /* 0x000000076a667221 */ /* 0x041fe20000010000 */
[----:B------:R-:W-:-:S06]  /*c260*/  F2FP.BF16.F32.PACK_AB R149, R106, R149 ;  /* 0x000000956a95723e */ /* 0x000fcc00000010ff */
[----:B------:R-:W0:Y:S01]  /*c270*/  MUFU.EX2 R145, R145 ;  /* 0x0000009100917308 */ /* 0x000e220000000800 */
[----:B-1----:R-:W-:Y:S01]  /*c280*/  FADD.FTZ R7, R151, R102 ;  /* 0x0000006697077221 */ /* 0x002fe20000010000 */
[----:B------:R-:W-:-:S06]  /*c290*/  FADD.FTZ R102, R14, R11 ;  /* 0x0000000b0e667221 */ /* 0x000fcc0000010000 */
[----:B------:R-:W1:Y:S01]  /*c2a0*/  MUFU.EX2 R98, R98 ;  /* 0x0000006200627308 */ /* 0x000e620000000800 */
[----:B---3--:R-:W-:-:S07]  /*c2b0*/  F2FP.BF16.F32.PACK_AB R151, R110, R151 ;  /* 0x000000976e97723e */ /* 0x008fce00000010ff */
[----:B------:R-:W3:Y:S08]  /*c2c0*/  MUFU.EX2 R147, R147 ;  /* 0x0000009300937308 */ /* 0x000ef00000000800 */
[----:B------:R-:W4:Y:S08]  /*c2d0*/  MUFU.EX2 R6, R6 ;  /* 0x0000000600067308 */ /* 0x000f300000000800 */
[----:B--2---:R2:W-:Y:S08]  /*c2e0*/  MUFU.EX2 R109, R94 ;  /* 0x0000005e006d7308 */ /* 0x0045f00000000800 */
[----:B------:R-:W5:Y:S01]  /*c2f0*/  MUFU.EX2 R141, R141 ;  /* 0x0000008d008d7308 */ /* 0x000f620000000800 */
[----:B--2---:R-:W-:-:S04]  /*c300*/  FADD.FTZ R94, R110, R7 ;  /* 0x000000076e5e7221 */ /* 0x004fc80000010000 */
[----:B0-----:R-:W-:Y:S01]  /*c310*/  FADD.FTZ R7, R145, R94 ;  /* 0x0000005e91077221 */ /* 0x001fe20000010000 */
[C---:B-1----:R-:W-:Y:S02]  /*c320*/  F2FP.BF16.F32.PACK_AB R145, R98.reuse, R145 ;  /* 0x000000916291723e */ /* 0x042fe400000010ff */
[----:B------:R-:W0:Y:S01]  /*c330*/  MUFU.EX2 R101, R101 ;  /* 0x0000006500657308 */ /* 0x000e220000000800 */
[----:B------:R-:W-:-:S04]  /*c340*/  FADD.FTZ R90, R98, R7 ;  /* 0x00000007625a7221 */ /* 0x000fc80000010000 */
[----:B---3--:R-:W-:Y:S01]  /*c350*/  FADD.FTZ R7, R147, R90 ;  /* 0x0000005a93077221 */ /* 0x008fe20000010000 */
[C---:B----4-:R-:W-:Y:S02]  /*c360*/  F2FP.BF16.F32.PACK_AB R147, R6.reuse, R147 ;  /* 0x000000930693723e */ /* 0x050fe400000010ff */
[----:B------:R-:W1:Y:S01]  /*c370*/  MUFU.EX2 R142, R142 ;  /* 0x0000008e008e7308 */ /* 0x000e620000000800 */
[----:B------:R-:W-:-:S04]  /*c380*/  FADD.FTZ R90, R6, R7 ;  /* 0x00000007065a7221 */ /* 0x000fc80000010000 */
[----:B-----5:R-:W-:Y:S01]  /*c390*/  FADD.FTZ R90, R141, R90 ;  /* 0x0000005a8d5a7221 */ /* 0x020fe20000010000 */
[----:B------:R-:W-:Y:S02]  /*c3a0*/  F2FP.BF16.F32.PACK_AB R141, R109, R141 ;  /* 0x0000008d6d8d723e */ /* 0x000fe400000010ff */
[----:B------:R-:W2:Y:S01]  /*c3b0*/  MUFU.EX2 R143, R126 ;  /* 0x0000007e008f7308 */ /* 0x000ea20000000800 */
[----:B0-----:R-:W-:Y:S01]  /*c3c0*/  FADD.FTZ R11, R101, R102 ;  /* 0x00000066650b7221 */ /* 0x001fe20000010000 */
[----:B------:R-:W-:Y:S01]  /*c3d0*/  FADD.FTZ R90, R109, R90 ;  /* 0x0000005a6d5a7221 */ /* 0x000fe20000010000 */
[----:B------:R-:W-:-:S05]  /*c3e0*/  F2FP.BF16.F32.PACK_AB R140, R101, R14 ;  /* 0x0000000e658c723e */ /* 0x000fca00000010ff */
        /* <DEDUP_REMOVED lines=11> */
[----:B--2---:R-:W-:Y:S01]  /*c4a0*/  FADD.FTZ R94, R20, R11 ;  /* 0x0000000b145e7221 */ /* 0x004fe20000010000 */
[----:B------:R-:W-:-:S06]  /*c4b0*/  IMAD.MOV.U32 R11, RZ, RZ, R8 ;  /* 0x000000ffff0b7224 */ /* 0x000fcc00078e0008 */
        /* <DEDUP_REMOVED lines=11> */
[----:B-1----:R-:W-:Y:S01]  /*c570*/  FADD.FTZ R90, R139, R90 ;  /* 0x0000005a8b5a7221 */ /* 0x002fe20000010000 */
[C---:B--2---:R-:W-:Y:S01]  /*c580*/  FADD.FTZ R7, R95.reuse, R14 ;  /* 0x0000000e5f077221 */ /* 0x044fe20000010000 */
[----:B------:R-:W-:Y:S02]  /*c590*/  F2FP.BF16.F32.PACK_AB R138, R95, R92 ;  /* 0x0000005c5f8a723e */ /* 0x000fe400000010ff */
[C---:B0-----:R-:W-:Y:S01]  /*c5a0*/  FADD.FTZ R6, R107.reuse, R90 ;  /* 0x0000005a6b067221 */ /* 0x041fe20000010000 */
[----:B------:R-:W-:Y:S01]  /*c5b0*/  F2FP.BF16.F32.PACK_AB R139, R107, R139 ;  /* 0x0000008b6b8b723e */ /* 0x000fe200000010ff */
[----:B------:R-:W-:Y:S06]  /*c5c0*/  @P2 BRA `(.L_x_1207) ;  /* 0xffffffd000b82947 */ /* 0x000fec000383ffff */
.L_x_1190:
        /* <DEDUP_REMOVED lines=67> */
.L_x_1208:
[----:B------:R-:W-:Y:S01]  /*ca00*/  ULEA UR5, UR36, UR37, 0x3 ;  /* 0x0000002524057291 */ /* 0x000fe2000f8e183f */
[----:B------:R-:W-:-:S05]  /*ca10*/  IMAD.U32 R0, RZ, RZ, UR38 ;  /* 0x00000026ff007e24 */ /* 0x000fca000f8e00ff */
[----:B------:R-:W-:-:S04]  /*ca20*/  SHF.L.U32 R0, R0, 0x1f, RZ ;  /* 0x0000001f00007819 */ /* 0x000fc800000006ff */
[----:B------:R0:W1:Y:S01]  /*ca30*/  SYNCS.PHASECHK.TRANS64.TRYWAIT P2, [UR5+0x2a850], R0 ;  /* 0x02a85000ff0075a7 */ /* 0x0000620008040145 */
[----:B------:R-:W-:Y:S05]  /*ca40*/  @!P0 BRA `(.L_x_1209) ;  /* 0x0000000000048947 */ /* 0x000fea0003800000 */
[----:B------:R-:W-:Y:S01]  /*ca50*/  BPT.TRAP 0x1 ;  /* 0x000000040000795c */ /* 0x000fe20000300000 */
.L_x_1209:
[----:B-1----:R-:W-:Y:S05]  /*ca60*/  @P2 BRA `(.L_x_1210) ;  /* 0x0000000000082947 */ /* 0x002fea0003800000 */
[----:B------:R-:W1:Y:S02]  /*ca70*/  SYNCS.PHASECHK.TRANS64.TRYWAIT P0, [UR5+0x2a850], R0 ;  /* 0x02a85000ff0075a7 */ /* 0x000e640008000145 */
[----:B-1----:R-:W-:Y:S05]  /*ca80*/  @!P0 BRA `(.L_x_1211) ;  /* 0x000000b000b88947 */ /* 0x002fea0003800000 */
.L_x_1210:
[----:B------:R-:W-:Y:S01]  /*ca90*/  UIADD3 UR37, UR37, 0x400, URZ ;  /* 0x0000040025257890 */ /* 0x000fe2000fffe03f */
[----:B------:R-:W-:Y:S01]  /*caa0*/  WARPGROUP.ARRIVE ;  /* 0x00000000000079c5 */ /* 0x000fe20000000000 */
[----:B------:R-:W-:Y:S01]  /*cab0*/  UMOV UR7, 0x40000040 ;  /* 0x4000004000077882 */ /* 0x000fe20000000000 */
[----:B01----:R-:W0:Y:S01]  /*cac0*/  SHFL.BFLY PT, R0, R7, 0x2, 0x1f ;  /* 0x0c401f0007007f89 */ /* 0x003e2200000e0000 */
[----:B------:R-:W-:Y:S01]  /*cad0*/  USHF.R.U32.HI UR37, URZ, 0x4, UR37 ;  /* 0x000000043f257899 */ /* 0x000fe20008011625 */
[----:B------:R-:W-:Y:S01]  /*cae0*/  IMAD.U32 R10, RZ, RZ, UR5 ;  /* 0x00000005ff0a7e24 */ /* 0x000fe2000f8e00ff */
[----:B------:R-:W-:Y:S01]  /*caf0*/  R2UR UR8, R181 ;  /* 0x00000000b50872ca */ /* 0x000fe200000e0000 */
[----:B------:R-:W1:Y:S01]  /*cb00*/  SHFL.BFLY PT, R5, R6, 0x2, 0x1f ;  /* 0x0c401f0006057f89 */ /* 0x000e6200000e0000 */
[----:B------:R-:W-:Y:S01]  /*cb10*/  ULOP3.LUT UR37, UR37, 0x3fff, URZ, 0xc0, !UPT ;  /* 0x00003fff25257892 */ /* 0x000fe2000f8ec03f */
[----:B------:R-:W-:Y:S02]  /*cb20*/  @!P1 VIADD R10, R10, 0x2a860 ;  /* 0x0002a8600a0a9836 */ /* 0x000fe40000000000 */
[----:B------:R-:W-:Y:S01]  /*cb30*/  IMAD.MOV.U32 R4, RZ, RZ, RZ ;  /* 0x000000ffff047224 */ /* 0x000fe200078e00ff */
[----:B------:R-:W-:Y:S01]  /*cb40*/  ULOP3.LUT UR4, UR37, 0x3000000, URZ, 0xfc, !UPT ;  /* 0x0300000025047892 */ /* 0x000fe2000f8efc3f */
[----:B------:R-:W-:Y:S01]  /*cb50*/  IMAD.MOV.U32 R92, RZ, RZ, -0x800000 ;  /* 0xff800000ff5c7424 */ /* 0x000fe200078e00ff */
[----:B------:R-:W-:-:S02]  /*cb60*/  @!P1 PRMT R10, RZ, 0x654, R10 ;  /* 0x00000654ff0a9816 */ /* 0x000fc4000000000a */
[----:B------:R-:W-:Y:S02]  /*cb70*/  UIMAD UR4, UR36, 0x600, UR4 ;  /* 0x00000600240478a4 */ /* 0x000fe4000f8e0204 */
[----:B------:R-:W-:Y:S02]  /*cb80*/  UIADD3 UR36, UR36, 0x1, URZ ;  /* 0x0000000124247890 */ /* 0x000fe4000fffe03f */
[----:B------:R-:W-:Y:S02]  /*cb90*/  UIADD3 UR8, UR8, 0x1, URZ ;  /* 0x0000000108087890 */ /* 0x000fe4000fffe03f */
[----:B------:R-:W-:Y:S01]  /*cba0*/  UISETP.NE.AND UP0, UPT, UR36, 0x2, UPT ;  /* 0x000000022400788c */ /* 0x000fe2000bf05270 */
[----:B------:R-:W-:Y:S02]  /*cbb0*/  UMOV UR6, UR4 ;  /* 0x0000000400067c82 */ /* 0x000fe40008000000 */
[----:B------:R-:W-:Y:S01]  /*cbc0*/  HGMMA.64x128x16.F32.BF16 R24, R156, gdesc[UR4].tnspB, R24, gsb0 ;  /* 0x41e000049c187df0 */ /* 0x000fe20008001818 */
[----:B------:R-:W-:Y:S01]  /*cbd0*/  UIADD3 UR6, UR4, 0x80, URZ ;  /* 0x0000008004067890 */ /* 0x000fe2000fffe03f */
[----:B0-----:R-:W-:Y:S01]  /*cbe0*/  FADD.FTZ R0, R0, R7 ;  /* 0x0000000700007221 */ /* 0x001fe20000010000 */
[----:B------:R-:W-:Y:S01]  /*cbf0*/  UMOV UR7, 0x40000040 ;  /* 0x4000004000077882 */ /* 0x000fe20000000000 */
[----:B------:R-:W-:-:S02]  /*cc00*/  IMAD.U32 R181, RZ, RZ, UR8 ;  /* 0x00000008ffb57e24 */ /* 0x000fc4000f8e00ff */
[----:B-1----:R-:W-:Y:S01]  /*cc10*/  FADD.FTZ R2, R5, R6 ;  /* 0x0000000605027221 */ /* 0x002fe20000010000 */
[----:B------:R-:W-:Y:S01]  /*cc20*/  IMAD.MOV.U32 R6, RZ, RZ, RZ ;  /* 0x000000ffff067224 */ /* 0x000fe200078e00ff */
[----:B------:R-:W0:Y:S01]  /*cc30*/  SHFL.BFLY PT, R5, R0, 0x1, 0x1f ;  /* 0x0c201f0000057f89 */ /* 0x000e2200000e0000 */
[----:B------:R-:W-:-:S03]  /*cc40*/  USEL UR36, UR36, URZ, UP0 ;  /* 0x0000003f24247287 */ /* 0x000fc60008000000 */
[----:B------:R-:W1:Y:S01]  /*cc50*/  SHFL.BFLY PT, R11, R2, 0x1, 0x1f ;  /* 0x0c201f00020b7f89 */ /* 0x000e6200000e0000 */
[----:B0-----:R-:W-:Y:S01]  /*cc60*/  FADD.FTZ R12, R0, R5 ;  /* 0x00000005000c7221 */ /* 0x001fe20000010000 */
[----:B------:R-:W-:Y:S02]  /*cc70*/  IMAD.MOV.U32 R0, RZ, RZ, -0x800000 ;  /* 0xff800000ff007424 */ /* 0x000fe400078e00ff */
        /* <DEDUP_REMOVED lines=35> */
[----:B------:R-:W-:-:S04]  /*ceb0*/  USEL UR4, URZ, 0x1, UP0 ;  /* 0x000000013f047887 */ /* 0x000fc80008000000 */
[----:B------:R-:W-:Y:S01]  /*cec0*/  ULOP3.LUT UR38, UR38, UR4, URZ, 0x3c, !UPT ;  /* 0x0000000426267292 */ /* 0x000fe2000f8e3c3f */
        /* <DEDUP_REMOVED lines=69> */
.L_x_1141:
[----:B------:R-:W0:Y:S01]  /*d320*/  S2R R5, SR_CgaCtaId ;  /* 0x0000000000057919 */ /* 0x000e220000008800 */
[----:B------:R-:W-:Y:S01]  /*d330*/  MOV R16, 0x400 ;  /* 0x0000040000107802 */ /* 0x000fe20000000f00 */
[----:B------:R-:W-:Y:S01]  /*d340*/  BSSY B0, `(.L_x_1212) ;  /* 0x0000312000007945 */ /* 0x000fe20003800000 */
[----:B------:R-:W-:Y:S02]  /*d350*/  BAR.SYNC.DEFER_BLOCKING 0x5, 0x180 ;  /* 0x0146000000007b1d */ /* 0x000fe40000010000 */
[----:B0-----:R-:W-:-:S05]  /*d360*/  LEA R16, R5, R16, 0x18 ;  /* 0x0000001005107211 */ /* 0x001fca00078ec0ff */
[----:B------:R-:W0:Y:S02]  /*d370*/  LDS.128 R4, [R16+0x2a8d0] ;  /* 0x02a8d00010047984 */ /* 0x000e240000000c00 */
[----:B0-----:R-:W-:Y:S02]  /*d380*/  R2UR UR5, R5 ;  /* 0x00000000050572ca */ /* 0x001fe400000e0000 */
[----:B------:R-:W-:Y:S02]  /*d390*/  R2UR UR6, R6 ;  /* 0x00000000060672ca */ /* 0x000fe400000e0000 */
[----:B------:R-:W-:Y:S01]  /*d3a0*/  R2UR UR7, R7 ;  /* 0x00000000070772ca */ /* 0x000fe200000e0000 */
[----:B------:R-:W-:Y:S06]  /*d3b0*/  BAR.ARV 0x4, 0x180 ;  /* 0x0106000000007b1d */ /* 0x000fec0000002000 */
[----:B------:R-:W-:Y:S08]  /*d3c0*/  @P0 BRA `(.L_x_1213) ;  /* 0x0000002000ac0947 */ /* 0x000ff00003800000 */
[----:B------:R-:W0:Y:S01]  /*d3d0*/  S2R R5, SR_SWINHI ;  /* 0x0000000000057919 */ /* 0x000e220000002f00 */
[----:B------:R-:W-:Y:S01]  /*d3e0*/  R2UR UR12, R180 ;  /* 0x00000000b40c72ca */ /* 0x000fe200000e0000 */
[----:B------:R-:W-:Y:S01]  /*d3f0*/  ULDC.64 UR10, c[0x0][0xc00] ;  /* 0x00030000000a7ab9 */ /* 0x000fe20000000a00 */
[----:B------:R-:W-:Y:S01]  /*d400*/  ULDC.64 UR8, c[0x0][0xc00] ;  /* 0x0003000000087ab9 */ /* 0x000fe20000000a00 */
[----:B------:R-:W-:Y:S01]  /*d410*/  ULDC.64 UR16, c[0x0][0x208] ;  /* 0x0000820000107ab9 */ /* 0x000fe20000000a00 */
[----:B------:R-:W-:Y:S02]  /*d420*/  R2UR UR14, R161 ;  /* 0x00000000a10e72ca */ /* 0x000fe400000e0000 */
[----:B------:R-:W-:Y:S02]  /*d430*/  R2UR UR13, R162 ;  /* 0x00000000a20d72ca */ /* 0x000fe400000e0000 */
[----:B------:R-:W-:-:S05]  /*d440*/  R2UR UR20, R163 ;  /* 0x00000000a31472ca */ /* 0x000fca00000e0000 */
[----:B------:R-:W-:Y:S01]  /*d450*/  UIMAD.WIDE UR8, UR12, 0x4, UR8 ;  /* 0x000000040c0878a5 */ /* 0x000fe2000f8e0208 */
[----:B------:R-:W-:Y:S02]  /*d460*/  MOV R78, R16 ;  /* 0x00000010004e7202 */ /* 0x000fe40000000f00 */
[----:B0-----:R-:W-:-:S03]  /*d470*/  MOV R79, R5 ;  /* 0x00000005004f7202 */ /* 0x001fc60000000f00 */
[----:B------:R-:W-:-:S03]  /*d480*/  IMAD.WIDE R4, R200, 0x2, R78 ;  /* 0x00000002c8047825 */ /* 0x000fc600078e024e */
[C---:B------:R-:W-:Y:S02]  /*d490*/  LOP3.LUT R7, R4.reuse, 0x380, RZ, 0xc0, !PT ;  /* 0x0000038004077812 */ /* 0x040fe400078ec0ff */
[C---:B------:R-:W-:Y:S02]  /*d4a0*/  IADD3 R8, P5, R4.reuse, 0x40, RZ ;  /* 0x0000004004087810 */ /* 0x040fe40007fbe0ff */
[----:B------:R-:W-:Y:S02]  /*d4b0*/  SHF.R.U64 R7, R7, 0x3, RZ ;  /* 0x0000000307077819 */ /* 0x000fe400000012ff */
[C---:B------:R-:W-:Y:S01]  /*d4c0*/  IADD3 R17, P6, R4.reuse, 0x20, RZ ;  /* 0x0000002004117810 */ /* 0x040fe20007fde0ff */
[--C-:B------:R-:W-:Y:S01]  /*d4d0*/  IMAD.X R27, RZ, RZ, R5.reuse, P5 ;  /* 0x000000ffff1b7224 */ /* 0x100fe200028e0605 */
[C---:B------:R-:W-:Y:S02]  /*d4e0*/  IADD3 R31, P4, R4.reuse, 0x60, RZ ;  /* 0x00000060041f7810 */ /* 0x040fe40007f9e0ff */
[C---:B------:R-:W-:Y:S01]  /*d4f0*/  IADD3 R93, P3, R4.reuse, 0x4000, RZ ;  /* 0x00004000045d7810 */ /* 0x040fe20007f7e0ff */
[--C-:B------:R-:W-:Y:S01]  /*d500*/  IMAD.X R29, RZ, RZ, R5.reuse, P6 ;  /* 0x000000ffff1d7224 */ /* 0x100fe200030e0605 */
[C---:B------:R-:W-:Y:S01]  /*d510*/  IADD3 R97, P2, R4.reuse, 0x4020, RZ ;  /* 0x0000402004617810 */ /* 0x040fe20007f5e0ff */
[--C-:B------:R-:W-:Y:S01]  /*d520*/  IMAD.X R25, RZ, RZ, R5.reuse, P4 ;  /* 0x000000ffff197224 */ /* 0x100fe200020e0605 */
[C---:B------:R-:W-:Y:S01]  /*d530*/  IADD3 R99, P1, R4.reuse, 0x4040, RZ ;  /* 0x0000404004637810 */ /* 0x040fe20007f3e0ff */
[--C-:B------:R-:W-:Y:S01]  /*d540*/  IMAD.X R15, RZ, RZ, R5.reuse, P3 ;  /* 0x000000ffff0f7224 */ /* 0x100fe200018e0605 */
[----:B------:R-:W-:Y:S01]  /*d550*/  BAR.SYNC.DEFER_BLOCKING 0x1, 0x100 ;  /* 0x0044000000007b1d */ /* 0x000fe20000010000 */
[----:B------:R-:W-:Y:S01]  /*d560*/  IADD3 R96, P0, R4, 0x4060, RZ ;  /* 0x0000406004607810 */ /* 0x000fe20007f1e0ff */
[--C-:B------:R-:W-:Y:S01]  /*d570*/  IMAD.X R13, RZ, RZ, R5.reuse, P2 ;  /* 0x000000ffff0d7224 */ /* 0x100fe200010e0605 */
[----:B------:R-:W-:Y:S01]  /*d580*/  LOP3.LUT R4, R7, R4, RZ, 0x3c, !PT ;  /* 0x0000000407047212 */ /* 0x000fe200078e3cff */
[--C-:B------:R-:W-:Y:S01]  /*d590*/  IMAD.X R11, RZ, RZ, R5.reuse, P1 ;  /* 0x000000ffff0b7224 */ /* 0x100fe200008e0605 */
[----:B------:R-:W-:Y:S01]  /*d5a0*/  LOP3.LUT R7, R8, 0x380, RZ, 0xc0, !PT ;  /* 0x0000038008077812 */ /* 0x000fe200078ec0ff */
[----:B------:R-:W-:Y:S01]  /*d5b0*/  IMAD.X R9, RZ, RZ, R5, P0 ;  /* 0x000000ffff097224 */ /* 0x000fe200000e0605 */
[----:B------:R-:W-:-:S02]  /*d5c0*/  LOP3.LUT R6, R17, 0x380, RZ, 0xc0, !PT ;  /* 0x0000038011067812 */ /* 0x000fc400078ec0ff */
[----:B------:R-:W-:Y:S02]  /*d5d0*/  LOP3.LUT R10, R31, 0x380, RZ, 0xc0, !PT ;  /* 0x000003801f0a7812 */ /* 0x000fe400078ec0ff */
[----:B------:R-:W-:Y:S02]  /*d5e0*/  SHF.R.U64 R7, R7, 0x3, RZ ;  /* 0x0000000307077819 */ /* 0x000fe400000012ff */
[----:B------:R-:W-:Y:S02]  /*d5f0*/  LOP3.LUT R12, R93, 0x380, RZ, 0xc0, !PT ;  /* 0x000003805d0c7812 */ /* 0x000fe400078ec0ff */
[----:B------:R-:W-:Y:S02]  /*d600*/  SHF.R.U64 R6, R6, 0x3, RZ ;  /* 0x0000000306067819 */ /* 0x000fe400000012ff */
[----:B------:R-:W-:Y:S02]  /*d610*/  SHF.R.U64 R10, R10, 0x3, RZ ;  /* 0x000000030a0a7819 */ /* 0x000fe400000012ff */
[----:B------:R-:W-:-:S02]  /*d620*/  LOP3.LUT R26, R7, R8, RZ, 0x3c, !PT ;  /* 0x00000008071a7212 */ /* 0x000fc400078e3cff */
[----:B------:R-:W-:Y:S02]  /*d630*/  LOP3.LUT R8, R97, 0x380, RZ, 0xc0, !PT ;  /* 0x0000038061087812 */ /* 0x000fe400078ec0ff */
[----:B------:R-:W-:Y:S02]  /*d640*/  SHF.R.U64 R12, R12, 0x3, RZ ;  /* 0x000000030c0c7819 */ /* 0x000fe400000012ff */
[----:B------:R-:W-:Y:S02]  /*d650*/  LOP3.LUT R28, R6, R17, RZ, 0x3c, !PT ;  /* 0x00000011061c7212 */ /* 0x000fe400078e3cff */
[----:B------:R-:W-:Y:S02]  /*d660*/  LOP3.LUT R24, R10, R31, RZ, 0x3c, !PT ;  /* 0x0000001f0a187212 */ /* 0x000fe400078e3cff */
[----:B------:R-:W-:Y:S02]  /*d670*/  LOP3.LUT R10, R99, 0x380, RZ, 0xc0, !PT ;  /* 0x00000380630a7812 */ /* 0x000fe400078ec0ff */
[----:B------:R-:W-:-:S02]  /*d680*/  LOP3.LUT R17, R96, 0x380, RZ, 0xc0, !PT ;  /* 0x0000038060117812 */ /* 0x000fc400078ec0ff */
[----:B------:R-:W-:Y:S02]  /*d690*/  SHF.R.U64 R8, R8, 0x3, RZ ;  /* 0x0000000308087819 */ /* 0x000fe400000012ff */
[----:B------:R-:W-:Y:S02]  /*d6a0*/  LOP3.LUT R14, R12, R93, RZ, 0x3c, !PT ;  /* 0x0000005d0c0e7212 */ /* 0x000fe400078e3cff */
[----:B------:R-:W-:Y:S02]  /*d6b0*/  SHF.R.U64 R10, R10, 0x3, RZ ;  /* 0x000000030a0a7819 */ /* 0x000fe400000012ff */
[----:B------:R-:W-:Y:S02]  /*d6c0*/  SHF.R.U64 R17, R17, 0x3, RZ ;  /* 0x0000000311117819 */ /* 0x000fe400000012ff */
[----:B------:R-:W-:Y:S02]  /*d6d0*/  LOP3.LUT R12, R8, R97, RZ, 0x3c, !PT ;  /* 0x00000061080c7212 */ /* 0x000fe400078e3cff */
[----:B------:R-:W-:-:S02]  /*d6e0*/  MOV R30, R4 ;  /* 0x00000004001e7202 */ /* 0x000fc40000000f00 */
[----:B------:R-:W-:Y:S02]  /*d6f0*/  F2FP.BF16.F32.PACK_AB R4, R3, R2 ;  /* 0x000000020304723e */ /* 0x000fe400000010ff */
        /* <DEDUP_REMOVED lines=9> */
[----:B------:R-:W-:Y:S02]  /*d790*/  MOV R99, R26 ;  /* 0x0000001a00637202 */ /* 0x000fe40000000f00 */
[----:B------:R-:W-:Y:S02]  /*d7a0*/  MOV R17, R24 ;  /* 0x0000001800117202 */ /* 0x000fe40000000f00 */
[----:B------:R-:W-:Y:S02]  /*d7b0*/  F2FP.BF16.F32.PACK_AB R12, R33, R32 ;  /* 0x00000020210c723e */ /* 0x000fe400000010ff */
[----:B------:R-:W-:-:S02]  /*d7c0*/  F2FP.BF16.F32.PACK_AB R13, R35, R34 ;  /* 0x00000022230d723e */ /* 0x000fc400000010ff */
[----:B------:R-:W-:Y:S02]  /*d7d0*/  F2FP.BF16.F32.PACK_AB R14, R37, R36 ;  /* 0x00000024250e723e */ /* 0x000fe400000010ff */
[----:B------:R-:W-:Y:S02]  /*d7e0*/  F2FP.BF16.F32.PACK_AB R15, R39, R38 ;  /* 0x00000026270f723e */ /* 0x000fe400000010ff */
[----:B------:R-:W-:Y:S02]  /*d7f0*/  F2FP.BF16.F32.PACK_AB R24, R41, R40 ;  /* 0x000000282918723e */ /* 0x000fe400000010ff */
[----:B------:R-:W-:Y:S01]  /*d800*/  F2FP.BF16.F32.PACK_AB R25, R43, R42 ;  /* 0x0000002a2b19723e */ /* 0x000fe200000010ff */
[----:B------:R-:W-:Y:S01]  /*d810*/  STSM.16.M88.4 [R100], R12 ;  /* 0x0000000c64007844 */ /* 0x000fe20000000200 */
[----:B------:R-:W-:Y:S02]  /*d820*/  F2FP.BF16.F32.PACK_AB R26, R45, R44 ;  /* 0x0000002c2d1a723e */ /* 0x000fe400000010ff */
[----:B------:R-:W-:-:S02]  /*d830*/  F2FP.BF16.F32.PACK_AB R27, R47, R46 ;  /* 0x0000002e2f1b723e */ /* 0x000fc400000010ff */
[----:B------:R-:W-:Y:S02]  /*d840*/  F2FP.BF16.F32.PACK_AB R28, R49, R48 ;  /* 0x00000030311c723e */ /* 0x000fe400000010ff */
[----:B------:R-:W-:Y:S01]  /*d850*/  F2FP.BF16.F32.PACK_AB R29, R51, R50 ;  /* 0x00000032331d723e */ /* 0x000fe200000010ff */
[----:B------:R-:W-:Y:S01]  /*d860*/  STSM.16.M88.4 [R99], R24 ;  /* 0x0000001863007844 */ /* 0x000fe20000000200 */
[----:B0-----:R-:W-:Y:S02]  /*d870*/  F2FP.BF16.F32.PACK_AB R30, R53, R52 ;  /* 0x00000034351e723e */ /* 0x001fe400000010ff */
[----:B------:R-:W-:Y:S02]  /*d880*/  F2FP.BF16.F32.PACK_AB R31, R55, R54 ;  /* 0x00000036371f723e */ /* 0x000fe400000010ff */
[----:B------:R-:W-:Y:S02]  /*d890*/  MOV R96, R10 ;  /* 0x0000000a00607202 */ /* 0x000fe40000000f00 */
[----:B------:R-:W-:Y:S01]  /*d8a0*/  MOV R93, R8 ;  /* 0x00000008005d7202 */ /* 0x000fe20000000f00 */
[----:B------:R0:W-:Y:S01]  /*d8b0*/  STSM.16.M88.4 [R17], R28 ;  /* 0x0000001c11007844 */ /* 0x0001e20000000200 */
[----:B------:R-:W-:-:S02]  /*d8c0*/  F2FP.BF16.F32.PACK_AB R4, R57, R56 ;  /* 0x000000383904723e */ /* 0x000fc400000010ff */
[----:B------:R-:W-:Y:S02]  /*d8d0*/  F2FP.BF16.F32.PACK_AB R5, R59, R58 ;  /* 0x0000003a3b05723e */ /* 0x000fe400000010ff */
[----:B------:R-:W-:Y:S02]  /*d8e0*/  F2FP.BF16.F32.PACK_AB R6, R61, R60 ;  /* 0x0000003c3d06723e */ /* 0x000fe400000010ff */
[----:B------:R-:W-:Y:S02]  /*d8f0*/  F2FP.BF16.F32.PACK_AB R7, R63, R62 ;  /* 0x0000003e3f07723e */ /* 0x000fe400000010ff */
[----:B------:R-:W-:Y:S02]  /*d900*/  F2FP.BF16.F32.PACK_AB R8, R65, R64 ;  /* 0x000000404108723e */ /* 0x000fe400000010ff */
[----:B------:R-:W-:Y:S01]  /*d910*/  F2FP.BF16.F32.PACK_AB R9, R67, R66 ;  /* 0x000000424309723e */ /* 0x000fe200000010ff */
[----:B------:R-:W-:Y:S01]  /*d920*/  STSM.16.M88.4 [R98], R4 ;  /* 0x0000000462007844 */ /* 0x000fe20000000200 */
[----:B------:R-:W-:-:S02]  /*d930*/  F2FP.BF16.F32.PACK_AB R10, R69, R68 ;  /* 0x00000044450a723e */ /* 0x000fc400000010ff */
[----:B------:R-:W-:Y:S01]  /*d940*/  F2FP.BF16.F32.PACK_AB R11, R71, R70 ;  /* 0x00000046470b723e */ /* 0x000fe200000010ff */
[----:B0-----:R-:W-:Y:S01]  /*d950*/  IMAD.U32 R28, RZ, RZ, UR8 ;  /* 0x00000008ff1c7e24 */ /* 0x001fe2000f8e00ff */
[----:B------:R-:W-:Y:S01]  /*d960*/  F2FP.BF16.F32.PACK_AB R12, R73, R72 ;  /* 0x00000048490c723e */ /* 0x000fe200000010ff */
[----:B------:R-:W-:Y:S01]  /*d970*/  IMAD.U32 R29, RZ, RZ, UR9 ;  /* 0x00000009ff1d7e24 */ /* 0x000fe2000f8e00ff */
[----:B------:R-:W-:Y:S01]  /*d980*/  F2FP.BF16.F32.PACK_AB R13, R75, R74 ;  /* 0x0000004a4b0d723e */ /* 0x000fe200000010ff */
[----:B------:R-:W-:Y:S01]  /*d990*/  STSM.16.M88.4 [R97], R8 ;  /* 0x0000000861007844 */ /* 0x000fe20000000200 */
[----:B------:R-:W-:Y:S01]  /*d9a0*/  F2FP.BF16.F32.PACK_AB R14, R77, R76 ;  /* 0x0000004c4d0e723e */ /* 0x000fe200000010ff */
[----:B------:R-:W0:Y:S01]  /*d9b0*/  LDC.64 R30, c[0x0][0xc08] ;  /* 0x00030200ff1e7b82 */ /* 0x000e220000000a00 */
[----:B------:R-:W-:Y:S02]  /*d9c0*/  F2FP.BF16.F32.PACK_AB R15, R95, R94 ;  /* 0x0000005e5f0f723e */ /* 0x000fe400000010ff */
[----:B------:R-:W-:-:S02]  /*d9d0*/  F2FP.BF16.F32.PACK_AB R24, R81, R80 ;  /* 0x000000505118723e */ /* 0x000fc400000010ff */
[----:B------:R-:W-:Y:S01]  /*d9e0*/  F2FP.BF16.F32.PACK_AB R25, R83, R82 ;  /* 0x000000525319723e */ /* 0x000fe200000010ff */
[----:B------:R-:W-:Y:S01]  /*d9f0*/  STSM.16.M88.4 [R96], R12 ;  /* 0x0000000c60007844 */ /* 0x000fe20000000200 */
[----:B------:R-:W-:Y:S02]  /*da00*/  F2FP.BF16.F32.PACK_AB R26, R85, R84 ;  /* 0x00000054551a723e */ /* 0x000fe400000010ff */
[----:B------:R-:W-:Y:S02]  /*da10*/  F2FP.BF16.F32.PACK_AB R27, R87, R86 ;  /* 0x00000056571b723e */ /* 0x000fe400000010ff */
[----:B------:R-:W-:-:S03]  /*da20*/  ISETP.NE.U32.AND P0, PT, RZ, UR10, PT ;  /* 0x0000000aff007c0c */ /* 0x000fc6000bf05070 */
[----:B------:R1:W-:Y:S01]  /*da30*/  STSM.16.M88.4 [R93], R24 ;  /* 0x000000185d007844 */ /* 0x0003e20000000200 */
[----:B------:R-:W-:Y:S01]  /*da40*/  BAR.SYNC.DEFER_BLOCKING 0x1, 0x100 ;  /* 0x0044000000007b1d */ /* 0x000fe20000010000 */
[----:B------:R-:W-:-:S07]  /*da50*/  ISETP.NE.AND.EX P0, PT, RZ, UR11, PT, P0 ;  /* 0x0000000bff007c0c */ /* 0x000fce000bf05300 */
[----:B-1----:R-:W1:Y:S06]  /*da60*/  LDC R93, c[0x0][0xbe8] ;  /* 0x0002fa00ff5d7b82 */ /* 0x002e6c0000000800 */
[----:B------:R-:W2:Y:S01]  /*da70*/  @P0 LDG.E R17, desc[UR16][R28.64] ;  /* 0x000000101c110981 */ /* 0x000ea2000c1e1900 */
[----:B0-----:R-:W-:Y:S02]  /*da80*/  ISETP.NE.U32.AND P1, PT, R30, RZ, PT ;  /* 0x000000ff1e00720c */ /* 0x001fe40003f25070 */
[----:B------:R-:W-:-:S11]  /*da90*/  R2UR UR4, R31 ;  /* 0x000000001f0472ca */ /* 0x000fd600000e0000 */
[----:B------:R-:W-:Y:S02]  /*daa0*/  VOTEU.ANY UP0, P1 ;  /* 0x00000000003f7886 */ /* 0x000fe40000800100 */
[----:B------:R-:W-:Y:S01]  /*dab0*/  UISETP.NE.AND.EX UP0, UPT, UR4, URZ, UPT, UP0 ;  /* 0x0000003f0400728c */ /* 0x000fe2000bf05300 */
[----:B-1----:R-:W-:Y:S02]  /*dac0*/  ISETP.NE.AND P1, PT, R93, 0x1, PT ;  /* 0x000000015d00780c */ /* 0x002fe40003f25270 */
[----:B------:R-:W-:Y:S02]  /*dad0*/  ULDC UR4, c[0x0][0xa88] ;  /* 0x0002a20000047ab9 */ /* 0x000fe40000000800 */
[----:B------:R-:W-:Y:S01]  /*dae0*/  IMAD.U32 R8, RZ, RZ, UR4 ;  /* 0x00000004ff087e24 */ /* 0x000fe2000f8e00ff */
[----:B------:R-:W-:Y:S01]  /*daf0*/  PLOP3.LUT P4, PT, PT, PT, UP0, 0x80, 0x0 ;  /* 0x000000000000781c */ /* 0x000fe20003f8f008 */
[----:B------:R-:W-:-:S04]  /*db00*/  ULDC UR4, c[0x0][0xad4] ;  /* 0x0002b50000047ab9 */ /* 0x000fc80000000800 */
[----:B------:R-:W-:Y:S02]  /*db10*/  @UP0 ULDC.64 UR8, c[0x0][0xc08] ;  /* 0x0003020000080ab9 */ /* 0x000fe40000000a00 */
[----:B------:R-:W-:Y:S01]  /*db20*/  @UP0 UIMAD.WIDE UR8, UR12, 0x4, UR8 ;  /* 0x000000040c0808a5 */ /* 0x000fe2000f8e0208 */
[----:B------:R-:W0:Y:S01]  /*db30*/  @P1 LDC R6, c[0x0][0xbec] ;  /* 0x0002fb00ff061b82 */ /* 0x000e220000000800 */
[----:B------:R-:W-:-:S04]  /*db40*/  UISETP.NE.AND UP0, UPT, UR14, URZ, UPT ;  /* 0x0000003f0e00728c */ /* 0x000fc8000bf05270 */
[----:B------:R-:W-:Y:S01]  /*db50*/  USEL UR4, UR14, UR4, UP0 ;  /* 0x000000040e047287 */ /* 0x000fe20008000000 */
[----:B------:R-:W-:Y:S02]  /*db60*/  IMAD.U32 R4, RZ, RZ, UR8 ;  /* 0x00000008ff047e24 */ /* 0x000fe4000f8e00ff */
[----:B------:R-:W1:Y:S01]  /*db70*/  @P1 LDC R9, c[0x0][0xbf0] ;  /* 0x0002fc00ff091b82 */ /* 0x000e620000000800 */
[----:B------:R-:W-:Y:S01]  /*db80*/  UISETP.GT.AND UP1, UPT, UR4, 0x1, UPT ;  /* 0x000000010400788c */ /* 0x000fe2000bf24270 */
[----:B------:R-:W-:Y:S01]  /*db90*/  IMAD.U32 R5, RZ, RZ, UR9 ;  /* 0x00000009ff057e24 */ /* 0x000fe2000f8e00ff */
[----:B------:R-:W-:Y:S02]  /*dba0*/  UMOV UR19, 0x9b8 ;  /* 0x000009b800137882 */ /* 0x000fe40000000000 */
[----:B------:R-:W-:Y:S02]  /*dbb0*/  USEL UR19, UR19, 0x978, UP1 ;  /* 0x0000097813137887 */ /* 0x000fe40008800000 */
[----:B------:R-:W-:Y:S01]  /*dbc0*/  UISETP.NE.U32.AND UP0, UPT, UR10, URZ, UPT ;  /* 0x0000003f0a00728c */ /* 0x000fe2000bf05070 */
[----:B------:R-:W-:Y:S01]  /*dbd0*/  VIADD R11, R19, UR39 ;  /* 0x00000027130b7c36 */ /* 0x000fe20008000000 */
[----:B------:R-:W-:Y:S01]  /*dbe0*/  USHF.R.S32.HI UR10, URZ, 0x1f, UR12 ;  /* 0x0000001f3f0a7899 */ /* 0x000fe2000801140c */
[----:B------:R0:W5:Y:S01]  /*dbf0*/  @P4 LDG.E R8, desc[UR16][R4.64] ;  /* 0x0000001004084981 */ /* 0x000162000c1e1900 */
[----:B------:R-:W-:Y:S01]  /*dc00*/  UISETP.NE.AND.EX UP0, UPT, UR11, URZ, UPT, UP0 ;  /* 0x0000003f0b00728c */ /* 0x000fe2000bf05300 */
[----:B------:R-:W-:Y:S01]  /*dc10*/  IMAD.MOV.U32 R7, RZ, RZ, R11 ;  /* 0x000000ffff077224 */ /* 0x000fe200078e000b */
[----:B------:R-:W-:Y:S01]  /*dc20*/  UMOV UR4, URZ ;  /* 0x0000003f00047c82 */ /* 0x000fe20008000000 */
[----:B------:R-:W-:-:S02]  /*dc30*/  USEL UR9, UR13, URZ, UP1 ;  /* 0x0000003f0d097287 */ /* 0x000fc40008800000 */
[----:B------:R-:W-:Y:S02]  /*dc40*/  USEL UR8, UR12, URZ, !UP0 ;  /* 0x0000003f0c087287 */ /* 0x000fe4000c000000 */
[----:B------:R-:W-:Y:S01]  /*dc50*/  USEL UR18, UR10, URZ, !UP0 ;  /* 0x0000003f0a127287 */ /* 0x000fe2000c000000 */
[----:B------:R-:W-:Y:S02]  /*dc60*/  ULDC.64 UR12, c[0x0][UR19+0x220] ;  /* 0x00008800130c7abb */ /* 0x000fe40008000a00 */
[----:B------:R-:W-:Y:S01]  /*dc70*/  ULDC.64 UR10, c[0x0][UR19+0x218] ;  /* 0x00008600130a7abb */ /* 0x000fe20008000a00 */
[----:B0-----:R-:W-:Y:S01]  /*dc80*/  @P1 IMAD.HI.U32 R4, R11, R6, RZ ;  /* 0x000000060b041227 */ /* 0x001fe200078e00ff */
[----:B------:R-:W-:Y:S01]  /*dc90*/  ULDC.64 UR14, c[0x0][UR19+0x228] ;  /* 0x00008a00130e7abb */ /* 0x000fe20008000a00 */
[----:B------:R-:W-:Y:S02]  /*dca0*/  UIMAD.WIDE.U32 UR16, UR10, UR20, URZ ;  /* 0x000000140a1072a5 */ /* 0x000fe4000f8e003f */
[----:B------:R-:W-:Y:S01]  /*dcb0*/  UIMAD UR13, UR13, UR8, URZ ;  /* 0x000000080d0d72a4 */ /* 0x000fe2000f8e023f */
[----:B-1----:R-:W-:Y:S01]  /*dcc0*/  @P1 SHF.R.U32.HI R7, RZ, R9, R4 ;  /* 0x00000009ff071219 */ /* 0x002fe20000011604 */
[----:B------:R-:W-:-:S02]  /*dcd0*/  UIMAD UR20, UR11, UR20, URZ ;  /* 0x000000140b1472a4 */ /* 0x000fc4000f8e023f */
[----:B------:R-:W-:Y:S02]  /*dce0*/  UIMAD.WIDE.U32 UR10, UR12, UR8, URZ ;  /* 0x000000080c0a72a5 */ /* 0x000fe4000f8e003f */
[----:B------:R-:W-:Y:S01]  /*dcf0*/  UIMAD.WIDE.U32 UR22, UR14, UR9, URZ ;  /* 0x000000090e1672a5 */ /* 0x000fe2000f8e003f */
[----:B------:R-:W-:Y:S01]  /*dd00*/  IMAD.MOV R6, RZ, RZ, -R7 ;  /* 0x000000ffff067224 */ /* 0x000fe200078e0a07 */
[----:B------:R-:W-:Y:S02]  /*dd10*/  UIMAD UR9, UR15, UR9, URZ ;  /* 0x000000090f0972a4 */ /* 0x000fe4000f8e023f */
[----:B------:R-:W-:Y:S01]  /*dd20*/  UIMAD UR13, UR12, UR18, UR13 ;  /* 0x000000120c0d72a4 */ /* 0x000fe2000f8e020d */
[----:B------:R-:W-:Y:S01]  /*dd30*/  IMAD R9, R93, R6, R11 ;  /* 0x000000065d097224 */ /* 0x000fe200078e020b */
[----:B------:R-:W-:Y:S01]  /*dd40*/  UIADD3 UR20, UR17, UR20, URZ ;  /* 0x0000001411147290 */ /* 0x000fe2000fffe03f */
[----:B------:R-:W-:Y:S02]  /*dd50*/  IMAD.U32 R4, RZ, RZ, UR22 ;  /* 0x00000016ff047e24 */ /* 0x000fe4000f8e00ff */
[----:B------:R-:W-:Y:S01]  /*dd60*/  IMAD.U32 R5, RZ, RZ, UR23 ;  /* 0x00000017ff057e24 */ /* 0x000fe2000f8e00ff */
[----:B------:R-:W-:-:S02]  /*dd70*/  SHF.R.S32.HI R5, RZ, 0x1f, R7 ;  /* 0x0000001fff057819 */ /* 0x000fc40000011407 */
[----:B------:R-:W-:Y:S02]  /*dd80*/  SHF.R.S32.HI R6, RZ, 0x1f, R9 ;  /* 0x0000001fff067819 */ /* 0x000fe40000011409 */
[----:B--2---:R-:W-:-:S13]  /*dd90*/  @P0 R2UR UR4, R17 ;  /* 0x00000000110402ca */ /* 0x004fda00000e0000 */
[----:B------:R-:W-:Y:S02]  /*dda0*/  UIADD3 UR16, UP0, UP2, UR10, UR16, UR4 ;  /* 0x000000100a107290 */ /* 0x000fe4000fa1e004 */
[----:B------:R-:W-:Y:S02]  /*ddb0*/  UIADD3 UR10, UR23, UR9, URZ ;  /* 0x00000009170a7290 */ /* 0x000fe4000fffe03f */
[----:B------:R-:W-:Y:S02]  /*ddc0*/  UIADD3 UR9, UR11, UR13, URZ ;  /* 0x0000000d0b097290 */ /* 0x000fe4000fffe03f */
[----:B------:R-:W-:Y:S01]  /*ddd0*/  USHF.R.S32.HI UR14, URZ, 0x1f, UR4 ;  /* 0x0000001f3f0e7899 */ /* 0x000fe20008011404 */
[----:B------:R-:W-:Y:S01]  /*dde0*/  IADD3 R4, P2, P3, R7, UR16, R4 ;  /* 0x0000001007047c10 */ /* 0x000fe2000fb5e004 */
[----:B------:R-:W-:Y:S01]  /*ddf0*/  IMAD.U32 R10, RZ, RZ, UR10 ;  /* 0x0000000aff0a7e24 */ /* 0x000fe2000f8e00ff */
[----:B------:R-:W-:Y:S01]  /*de00*/  ULDC.64 UR10, c[0x0][UR19+0x210] ;  /* 0x00008400130a7abb */ /* 0x000fe20008000a00 */
[----:B------:R-:W-:Y:S01]  /*de10*/  UIADD3.X UR9, UR9, UR20, UR14, UP0, UP2 ;  /* 0x0000001409097290 */ /* 0x000fe200087e440e */
[----:B------:R-:W-:Y:S01]  /*de20*/  IMAD R7, R9, UR11, RZ ;  /* 0x0000000b09077c24 */ /* 0x000fe2000f8e02ff */
[----:B------:R-:W-:Y:S01]  /*de30*/  ULDC.64 UR12, c[0x0][0xba8] ;  /* 0x0002ea00000c7ab9 */ /* 0x000fe20000000a00 */
[----:B------:R-:W-:Y:S01]  /*de40*/  @!UP1 ULDC UR12, c[0x0][0xb50] ;  /* 0x0002d400000c9ab9 */ /* 0x000fe20000000800 */
[----:B------:R-:W-:Y:S01]  /*de50*/  @!UP1 ULDC UR13, c[0x0][0xb54] ;  /* 0x0002d500000d9ab9 */ /* 0x000fe20000000800 */
[----:B------:R-:W-:Y:S01]  /*de60*/  IMAD R7, R6, UR10, R7 ;  /* 0x0000000a06077c24 */ /* 0x000fe2000f8e0207 */
[----:B------:R-:W-:-:S03]  /*de70*/  IADD3.X R5, R5, UR9, R10, P2, P3 ;  /* 0x0000000905057c10 */ /* 0x000fc600097e640a */
[----:B------:R-:W-:-:S04]  /*de80*/  IMAD.WIDE.U32 R4, R9, UR10, R4 ;  /* 0x0000000a09047c25 */ /* 0x000fc8000f8e0004 */
[----:B------:R-:W-:Y:S01]  /*de90*/  IMAD.IADD R5, R5, 0x1, R7 ;  /* 0x0000000105057824 */ /* 0x000fe200078e0207 */
[----:B------:R-:W-:-:S04]  /*dea0*/  LEA R9, P2, R4, UR12, 0x2 ;  /* 0x0000000c04097c11 */ /* 0x000fc8000f8410ff */
[----:B------:R-:W-:Y:S01]  /*deb0*/  LEA.HI.X R10, R4, UR13, R5, 0x2, P2 ;  /* 0x0000000d040a7c11 */ /* 0x000fe200090f1405 */
[----:B------:R-:W-:Y:S08]  /*dec0*/  @P4 BRA `(.L_x_1214) ;  /* 0x0000000000144947 */ /* 0x000ff00003800000 */
[----:B------:R-:W-:Y:S05]  /*ded0*/  @!P0 BRA `(.L_x_1214) ;  /* 0x0000000000108947 */ /* 0x000fea0003800000 */
[----:B------:R-:W-:Y:S02]  /*dee0*/  ULDC.64 UR10, c[0x0][0x208] ;  /* 0x00008200000a7ab9 */ /* 0x000fe40000000a00 */
[----:B------:R-:W2:Y:S04]  /*def0*/  LDG.E R5, desc[UR10][R28.64] ;  /* 0x0000000a1c057981 */ /* 0x000ea8000c1e1900 */
[----:B-----5:R-:W2:Y:S02]  /*df00*/  LDG.E R8, desc[UR10][R28.64+0x4] ;  /* 0x0000040a1c087981 */ /* 0x020ea4000c1e1900 */
[----:B--2---:R-:W-:-:S07]  /*df10*/  IMAD.IADD R8, R8, 0x1, -R5 ;  /* 0x0000000108087824 */ /* 0x004fce00078e0a05 */
.L_x_1214:
[----:B------:R-:W-:Y:S01]  /*df20*/  SHFL.IDX PT, R4, R9, RZ, 0x1c1f ;  /* 0x001c1fff09047589 */ /* 0x000fe200000e0000 */
[----:B------:R-:W-:Y:S01]  /*df30*/  VIADD R12, R199, UR39 ;  /* 0x00000027c70c7c36 */ /* 0x000fe20008000000 */
[----:B------:R-:W-:Y:S01]  /*df40*/  LOP3.LUT P0, RZ, R182, 0x3, RZ, 0xc0, !PT ;  /* 0x00000003b6ff7812 */ /* 0x000fe2000780c0ff */
[----:B-----5:R-:W-:Y:S01]  /*df50*/  IMAD R17, R8, R93, RZ ;  /* 0x0000005d08117224 */ /* 0x020fe200078e02ff */
[----:B------:R-:W0:Y:S01]  /*df60*/  SHFL.IDX PT, R5, R10, RZ, 0x1c1f ;  /* 0x001c1fff0a057589 */ /* 0x000e2200000e0000 */
[C---:B------:R-:W-:Y:S01]  /*df70*/  VIADD R24, R12.reuse, 0x8 ;  /* 0x000000080c187836 */ /* 0x040fe20000000000 */
[----:B------:R-:W-:Y:S02]  /*df80*/  ULDC.64 UR10, c[0x0][0x208] ;  /* 0x00008200000a7ab9 */ /* 0x000fe40000000a00 */
[----:B------:R-:W-:Y:S01]  /*df90*/  SHFL.IDX PT, R6, R9, 0x1, 0x1c1f ;  /* 0x003c1f0009067f89 */ /* 0x000fe200000e0000 */
[-C--:B------:R-:W-:Y:S02]  /*dfa0*/  ISETP.GE.OR P2, PT, R12, R17.reuse, P0 ;  /* 0x000000110c00720c */ /* 0x080fe40000746670 */
[----:B------:R-:W-:Y:S01]  /*dfb0*/  ISETP.GE.OR P0, PT, R24, R17, P0 ;  /* 0x000000111800720c */ /* 0x000fe20000706670 */
[----:B------:R-:W1:Y:S10]  /*dfc0*/  SHFL.IDX PT, R7, R10, 0x1, 0x1c1f ;  /* 0x003c1f000a077f89 */ /* 0x000e7400000e0000 */
[----:B0-----:R0:W-:Y:S04]  /*dfd0*/  @!P2 ST.E desc[UR10][R4.64], R92 ;  /* 0x0000005c0400a985 */ /* 0x0011e8000c10190a */
[----:B-1----:R0:W-:Y:S01]  /*dfe0*/  @!P0 ST.E desc[UR10][R6.64], R0 ;  /* 0x0000000006008985 */ /* 0x0021e2000c10190a */
[----:B------:R-:W-:-:S13]  /*dff0*/  PLOP3.LUT P0, PT, PT, PT, UP1, 0x80, 0x0 ;  /* 0x000000000000781c */ /* 0x000fda0003f0f018 */
[----:B0-----:R-:W-:Y:S05]  /*e000*/  @P0 BRA `(.L_x_1215) ;  /* 0x0000000800a40947 */ /* 0x001fea0003800000 */
[----:B------:R-:W-:Y:S01]  /*e010*/  IMAD R3, R179, 0x40, R22 ;  /* 0x00000040b3037824 */ /* 0x000fe200078e0216 */
[----:B------:R-:W-:Y:S01]  /*e020*/  ULDC.64 UR12, c[0x0][0xaa0] ;  /* 0x0002a800000c7ab9 */ /* 0x000fe20000000a00 */
[----:B------:R-:W-:Y:S01]  /*e030*/  R2UR UR15, R163 ;  /* 0x00000000a30f72ca */ /* 0x000fe200000e0000 */
[----:B------:R-:W0:Y:S01]  /*e040*/  @P1 LDC R45, c[0x0][0xbf0] ;  /* 0x0002fc00ff2d1b82 */ /* 0x000e220000000800 */
[----:B------:R-:W-:Y:S01]  /*e050*/  IMAD.WIDE R78, R3, 0x2, R78 ;  /* 0x00000002034e7825 */ /* 0x000fe200078e024e */
[----:B------:R-:W-:Y:S02]  /*e060*/  ULDC.64 UR10, c[0x0][0x208] ;  /* 0x00008200000a7ab9 */ /* 0x000fe40000000a00 */
[C---:B------:R-:W-:Y:S02]  /*e070*/  IADD3 R9, P6, R78.reuse, 0x1000, RZ ;  /* 0x000010004e097810 */ /* 0x040fe40007fde0ff */
[----:B------:R-:W-:Y:S02]  /*e080*/  IADD3 R13, P5, R78, 0x2000, RZ ;  /* 0x000020004e0d7810 */ /* 0x000fe40007fbe0ff */
[----:B------:R-:W-:-:S02]  /*e090*/  LOP3.LUT R8, R9, 0x380, RZ, 0xc0, !PT ;  /* 0x0000038009087812 */ /* 0x000fc400078ec0ff */
[----:B------:R-:W-:Y:S02]  /*e0a0*/  IADD3 R25, P4, R78, 0x3000, RZ ;  /* 0x000030004e197810 */ /* 0x000fe40007f9e0ff */
[----:B------:R-:W-:Y:S02]  /*e0b0*/  SHF.R.U64 R8, R8, 0x3, RZ ;  /* 0x0000000308087819 */ /* 0x000fe400000012ff */
[----:B------:R-:W-:Y:S02]  /*e0c0*/  IADD3 R29, P3, R78, 0x4000, RZ ;  /* 0x000040004e1d7810 */ /* 0x000fe40007f7e0ff */
[----:B------:R-:W-:Y:S01]  /*e0d0*/  LOP3.LUT R8, R8, R9, RZ, 0x3c, !PT ;  /* 0x0000000908087212 */ /* 0x000fe200078e3cff */
[----:B------:R-:W-:Y:S01]  /*e0e0*/  IMAD.X R9, RZ, RZ, R79, P6 ;  /* 0x000000ffff097224 */ /* 0x000fe200030e064f */
[C---:B------:R-:W-:Y:S02]  /*e0f0*/  IADD3 R3, P6, R78.reuse, 0x7000, RZ ;  /* 0x000070004e037810 */ /* 0x040fe40007fde0ff */
[----:B------:R-:W-:-:S02]  /*e100*/  IADD3 R33, P2, R78, 0x5000, RZ ;  /* 0x000050004e217810 */ /* 0x000fc40007f5e0ff */
[----:B------:R-:W-:Y:S01]  /*e110*/  IADD3 R37, P0, R78, 0x6000, RZ ;  /* 0x000060004e257810 */ /* 0x000fe20007f1e0ff */
[----:B------:R-:W-:Y:S01]  /*e120*/  IMAD.X R41, RZ, RZ, R79, P6 ;  /* 0x000000ffff297224 */ /* 0x000fe200030e064f */
[----:B------:R-:W-:Y:S01]  /*e130*/  LOP3.LUT R0, R3, 0x380, RZ, 0xc0, !PT ;  /* 0x0000038003007812 */ /* 0x000fe200078ec0ff */
[----:B------:R-:W-:Y:S01]  /*e140*/  UIMAD UR9, UR14, UR12, URZ ;  /* 0x0000000c0e0972a4 */ /* 0x000fe2000f8e023f */
[----:B------:R-:W-:Y:S01]  /*e150*/  LOP3.LUT R12, R13, 0x380, RZ, 0xc0, !PT ;  /* 0x000003800d0c7812 */ /* 0x000fe200078ec0ff */
[----:B------:R-:W5:Y:S01]  /*e160*/  LD.E.128 R8, desc[UR10][R8.64] ;  /* 0x0000000a08087980 */ /* 0x000f62000c101d00 */
[----:B------:R-:W-:Y:S02]  /*e170*/  LOP3.LUT R24, R25, 0x380, RZ, 0xc0, !PT ;  /* 0x0000038019187812 */ /* 0x000fe400078ec0ff */
[----:B------:R-:W-:Y:S02]  /*e180*/  LOP3.LUT R28, R29, 0x380, RZ, 0xc0, !PT ;  /* 0x000003801d1c7812 */ /* 0x000fe400078ec0ff */
[----:B------:R-:W-:-:S02]  /*e190*/  LOP3.LUT R32, R33, 0x380, RZ, 0xc0, !PT ;  /* 0x0000038021207812 */ /* 0x000fc400078ec0ff */
[----:B------:R-:W-:Y:S02]  /*e1a0*/  LOP3.LUT R36, R37, 0x380, RZ, 0xc0, !PT ;  /* 0x0000038025247812 */ /* 0x000fe400078ec0ff */
[----:B------:R-:W-:Y:S02]  /*e1b0*/  SHF.R.U64 R0, R0, 0x3, RZ ;  /* 0x0000000300007819 */ /* 0x000fe400000012ff */
[----:B------:R-:W-:Y:S02]  /*e1c0*/  LOP3.LUT R5, R78, 0x380, RZ, 0xc0, !PT ;  /* 0x000003804e057812 */ /* 0x000fe400078ec0ff */
[----:B------:R-:W-:Y:S02]  /*e1d0*/  SHF.R.U64 R12, R12, 0x3, RZ ;  /* 0x000000030c0c7819 */ /* 0x000fe400000012ff */
[----:B------:R-:W-:Y:S02]  /*e1e0*/  SHF.R.U64 R24, R24, 0x3, RZ ;  /* 0x0000000318187819 */ /* 0x000fe400000012ff */
[----:B------:R-:W-:-:S02]  /*e1f0*/  SHF.R.U64 R28, R28, 0x3, RZ ;  /* 0x000000031c1c7819 */ /* 0x000fc400000012ff */
[----:B------:R-:W-:Y:S02]  /*e200*/  SHF.R.U64 R32, R32, 0x3, RZ ;  /* 0x0000000320207819 */ /* 0x000fe400000012ff */
[----:B------:R-:W-:Y:S02]  /*e210*/  SHF.R.U64 R36, R36, 0x3, RZ ;  /* 0x0000000324247819 */ /* 0x000fe400000012ff */
[----:B------:R-:W-:Y:S02]  /*e220*/  LOP3.LUT R40, R0, R3, RZ, 0x3c, !PT ;  /* 0x0000000300287212 */ /* 0x000fe400078e3cff */
[----:B------:R-:W-:Y:S01]  /*e230*/  SHF.R.U64 R5, R5, 0x3, RZ ;  /* 0x0000000305057819 */ /* 0x000fe200000012ff */
[----:B------:R-:W1:Y:S01]  /*e240*/  @P1 LDC R3, c[0x0][0xbec] ;  /* 0x0002fb00ff031b82 */ /* 0x000e620000000800 */
        /* <DEDUP_REMOVED lines=11> */
[----:B------:R-:W5:Y:S01]  /*e300*/  LD.E.128 R12, desc[UR10][R12.64] ;  /* 0x0000000a0c0c7980 */ /* 0x000f62000c101d00 */
[----:B------:R-:W-:-:S03]  /*e310*/  UIMAD UR9, UR4, UR13, UR9 ;  /* 0x0000000d040972a4 */ /* 0x000fc6000f8e0209 */
[----:B------:R2:W5:Y:S04]  /*e320*/  LD.E.128 R4, desc[UR10][R78.64] ;  /* 0x0000000a4e047980 */ /* 0x000568000c101d00 */
[----:B------:R-:W5:Y:S04]  /*e330*/  LD.E.128 R24, desc[UR10][R24.64] ;  /* 0x0000000a18187980 */ /* 0x000f68000c101d00 */
[----:B------:R-:W5:Y:S04]  /*e340*/  LD.E.128 R28, desc[UR10][R28.64] ;  /* 0x0000000a1c1c7980 */ /* 0x000f68000c101d00 */
[----:B------:R-:W5:Y:S04]  /*e350*/  LD.E.128 R32, desc[UR10][R32.64] ;  /* 0x0000000a20207980 */ /* 0x000f68000c101d00 */
[----:B------:R-:W5:Y:S04]  /*e360*/  LD.E.128 R36, desc[UR10][R36.64] ;  /* 0x0000000a24247980 */ /* 0x000f68000c101d00 */
[----:B------:R-:W5:Y:S01]  /*e370*/  LD.E.128 R40, desc[UR10][R40.64] ;  /* 0x0000000a28287980 */ /* 0x000f62000c101d00 */
[----:B------:R-:W-:Y:S01]  /*e380*/  UIMAD.WIDE.U32 UR10, UR4, UR12, URZ ;  /* 0x0000000c040a72a5 */ /* 0x000fe2000f8e003f */
[----:B------:R-:W-:-:S02]  /*e390*/  IMAD R0, R160, 0x20, R179 ;  /* 0x00000020a0007824 */ /* 0x000fc400078e02b3 */
[----:B------:R-:W-:Y:S01]  /*e3a0*/  ULDC.64 UR12, c[0x0][0xae8] ;  /* 0x0002ba00000c7ab9 */ /* 0x000fe20000000a00 */
[----:B------:R-:W-:Y:S01]  /*e3b0*/  UIADD3 UR11, UR11, UR9, URZ ;  /* 0x000000090b0b7290 */ /* 0x000fe2000fffe03f */
[----:B------:R-:W-:Y:S01]  /*e3c0*/  VIADD R44, R0, UR39 ;  /* 0x00000027002c7c36 */ /* 0x000fe20008000000 */
[----:B------:R-:W-:Y:S01]  /*e3d0*/  @!PT LDS RZ, [RZ] ;  /* 0x00000000fffff984 */ /* 0x000fe20000000800 */
[----:B------:R-:W-:Y:S01]  /*e3e0*/  @!PT LDS RZ, [RZ] ;  /* 0x00000000fffff984 */ /* 0x000fe20000000800 */
[----:B------:R-:W-:Y:S01]  /*e3f0*/  @!PT LDS RZ, [RZ] ;  /* 0x00000000fffff984 */ /* 0x000fe20000000800 */
[----:B------:R-:W-:Y:S01]  /*e400*/  @!PT LDS RZ, [RZ] ;  /* 0x00000000fffff984 */ /* 0x000fe20000000800 */
[----:B------:R3:W-:Y:S06]  /*e410*/  MEMBAR.ALL.CTA ;  /* 0x0000000000007992 */ /* 0x0007ec0000008000 */
[----:B---3--:R-:W3:Y:S01]  /*e420*/  FENCE.VIEW.ASYNC.S ;  /* 0x00000000000073c6 */ /* 0x008ee20000000000 */
[----:B------:R-:W-:-:S02]  /*e430*/  UIMAD.WIDE.U32 UR10, UR15, UR12, UR10 ;  /* 0x0000000c0f0a72a5 */ /* 0x000fc4000f8e000a */
[----:B------:R-:W-:Y:S02]  /*e440*/  USHF.R.S32.HI UR4, URZ, 0x1f, UR8 ;  /* 0x0000001f3f047899 */ /* 0x000fe40008011408 */
[----:B------:R-:W-:Y:S01]  /*e450*/  UIMAD UR11, UR15, UR13, UR11 ;  /* 0x0000000d0f0b72a4 */ /* 0x000fe2000f8e020b */
[----:B-1----:R-:W-:Y:S02]  /*e460*/  @P1 IMAD.HI.U32 R0, R44, R3, RZ ;  /* 0x000000032c001227 */ /* 0x002fe400078e00ff */
[----:B------:R-:W-:Y:S02]  /*e470*/  ULDC.64 UR12, c[0x0][0xaf0] ;  /* 0x0002bc00000c7ab9 */ /* 0x000fe40000000a00 */
[----:B------:R-:W-:Y:S01]  /*e480*/  UIMAD UR4, UR4, UR12, URZ ;  /* 0x0000000c040472a4 */ /* 0x000fe2000f8e023f */
[----:B------:R-:W-:Y:S01]  /*e490*/  IMAD.MOV.U32 R21, RZ, RZ, R44 ;  /* 0x000000ffff157224 */ /* 0x000fe200078e002c */
[----:B0-----:R-:W-:Y:S02]  /*e4a0*/  @P1 SHF.R.U32.HI R21, RZ, R45, R0 ;  /* 0x0000002dff151219 */ /* 0x001fe40000011600 */
[----:B------:R-:W-:-:S02]  /*e4b0*/  UIMAD UR4, UR8, UR13, UR4 ;  /* 0x0000000d080472a4 */ /* 0x000fc4000f8e0204 */
[----:B------:R-:W-:Y:S01]  /*e4c0*/  UIMAD.WIDE.U32 UR8, UR8, UR12, UR10 ;  /* 0x0000000c080872a5 */ /* 0x000fe2000f8e000a */
[--C-:B------:R-:W-:Y:S01]  /*e4d0*/  SHF.R.S32.HI R0, RZ, 0x1f, R21.reuse ;  /* 0x0000001fff007819 */ /* 0x100fe20000011415 */
[----:B------:R-:W-:Y:S01]  /*e4e0*/  IMAD.MOV R20, RZ, RZ, -R21 ;  /* 0x000000ffff147224 */ /* 0x000fe200078e0a15 */
[----:B------:R-:W-:Y:S01]  /*e4f0*/  ULDC.64 UR10, c[0x0][0xae0] ;  /* 0x0002b800000a7ab9 */ /* 0x000fe20000000a00 */
[----:B------:R-:W-:Y:S02]  /*e500*/  UIADD3 UR4, UR9, UR4, URZ ;  /* 0x0000000409047290 */ /* 0x000fe4000fffe03f */
[----:B------:R-:W-:Y:S02]  /*e510*/  IMAD R0, R0, UR10, RZ ;  /* 0x0000000a00007c24 */ /* 0x000fe4000f8e02ff */
[----:B------:R-:W-:Y:S02]  /*e520*/  IMAD R93, R93, R20, R44 ;  /* 0x000000145d5d7224 */ /* 0x000fe400078e022c */
[----:B------:R-:W-:-:S02]  /*e530*/  IMAD.U32 R3, RZ, RZ, UR9 ;  /* 0x00000009ff037e24 */ /* 0x000fc4000f8e00ff */
[----:B------:R-:W-:Y:S01]  /*e540*/  IMAD.U32 R2, RZ, RZ, UR8 ;  /* 0x00000008ff027e24 */ /* 0x000fe2000f8e00ff */
[----:B------:R-:W-:Y:S01]  /*e550*/  ULDC.64 UR8, c[0x0][0xad8] ;  /* 0x0002b60000087ab9 */ /* 0x000fe20000000a00 */
[----:B------:R-:W-:Y:S02]  /*e560*/  IMAD.U32 R3, RZ, RZ, UR4 ;  /* 0x00000004ff037e24 */ /* 0x000fe4000f8e00ff */
[C---:B------:R-:W-:Y:S01]  /*e570*/  IMAD R45, R21.reuse, UR11, R0 ;  /* 0x0000000b152d7c24 */ /* 0x040fe2000f8e0200 */
[----:B------:R-:W-:Y:S01]  /*e580*/  SHF.R.S32.HI R0, RZ, 0x1f, R93 ;  /* 0x0000001fff007819 */ /* 0x000fe2000001145d */
[----:B------:R-:W-:-:S04]  /*e590*/  IMAD.WIDE.U32 R2, R21, UR10, R2 ;  /* 0x0000000a15027c25 */ /* 0x000fc8000f8e0002 */
[----:B------:R-:W-:Y:S02]  /*e5a0*/  IMAD.IADD R3, R3, 0x1, R45 ;  /* 0x0000000103037824 */ /* 0x000fe400078e022d */
[----:B------:R-:W-:Y:S02]  /*e5b0*/  IMAD R20, R0, UR8, RZ ;  /* 0x0000000800147c24 */ /* 0x000fe4000f8e02ff */
[----:B------:R-:W-:Y:S02]  /*e5c0*/  VIADD R46, R179, UR39 ;  /* 0x00000027b32e7c36 */ /* 0x000fe40008000000 */
[C---:B------:R-:W-:Y:S02]  /*e5d0*/  IMAD R21, R93.reuse, UR9, R20 ;  /* 0x000000095d157c24 */ /* 0x040fe4000f8e0214 */
[----:B------:R-:W-:Y:S01]  /*e5e0*/  IMAD.WIDE.U32 R2, R93, UR8, R2 ;  /* 0x000000085d027c25 */ /* 0x000fe2000f8e0002 */
[----:B------:R-:W-:Y:S01]  /*e5f0*/  ISETP.GE.AND P2, PT, R46, R17, PT ;  /* 0x000000112e00720c */ /* 0x000fe20003f46270 */
[----:B------:R-:W-:-:S02]  /*e600*/  ULDC.64 UR8, c[0x0][0xa80] ;  /* 0x0002a00000087ab9 */ /* 0x000fc40000000a00 */
[----:B------:R-:W-:Y:S01]  /*e610*/  VIADD R0, R46, 0x20 ;  /* 0x000000202e007836 */ /* 0x000fe20000000000 */
[----:B------:R-:W-:Y:S01]  /*e620*/  LEA R44, P3, R2, UR8, 0x1 ;  /* 0x00000008022c7c11 */ /* 0x000fe2000f8608ff */
[----:B------:R-:W-:Y:S02]  /*e630*/  IMAD.IADD R3, R3, 0x1, R21 ;  /* 0x0000000103037824 */ /* 0x000fe400078e0215 */
[----:B------:R-:W-:Y:S01]  /*e640*/  VIADD R16, R16, 0x2a820 ;  /* 0x0002a82010107836 */ /* 0x000fe20000000000 */
[-C--:B------:R-:W-:Y:S01]  /*e650*/  ISETP.GE.AND P0, PT, R0, R17.reuse, PT ;  /* 0x000000110000720c */ /* 0x080fe20003f06270 */
[----:B------:R-:W-:Y:S01]  /*e660*/  VIADD R0, R46, 0x40 ;  /* 0x000000402e007836 */ /* 0x000fe20000000000 */
[----:B------:R-:W-:Y:S02]  /*e670*/  LEA.HI.X R45, R2, UR9, R3, 0x1, P3 ;  /* 0x00000009022d7c11 */ /* 0x000fe400098f0c03 */
[----:B------:R-:W-:Y:S01]  /*e680*/  PRMT R16, RZ, 0x654, R16 ;  /* 0x00000654ff107816 */ /* 0x000fe20000000010 */
[----:B---3--:R2:W0:Y:S01]  /*e690*/  SHFL.IDX PT, R20, R44, RZ, 0x181f ;  /* 0x00181fff2c147589 */ /* 0x00842200000e0000 */
[----:B------:R-:W-:Y:S01]  /*e6a0*/  ISETP.GE.AND P1, PT, R0, R17, PT ;  /* 0x000000110000720c */ /* 0x000fe20003f26270 */
[----:B------:R-:W-:Y:S01]  /*e6b0*/  BSSY B1, `(.L_x_1216) ;  /* 0x000000e000017945 */ /* 0x000fe20003800000 */
[----:B------:R2:W-:Y:S01]  /*e6c0*/  SYNCS.ARRIVE.TRANS64.RED.A1T0 RZ, [R16+URZ], RZ ;  /* 0x000000ff10ff79a7 */ /* 0x0005e2000810043f */
[----:B------:R2:W1:Y:S02]  /*e6d0*/  SHFL.IDX PT, R0, R45, RZ, 0x181f ;  /* 0x00181fff2d007589 */ /* 0x00046400000e0000 */
[----:B------:R-:W-:Y:S08]  /*e6e0*/  @P2 BRA `(.L_x_1217) ;  /* 0x0000000000282947 */ /* 0x000ff00003800000 */
[----:B------:R-:W-:Y:S01]  /*e6f0*/  ULDC UR4, c[0x0][0xac8] ;  /* 0x0002b20000047ab9 */ /* 0x000fe20000000800 */
[----:B------:R-:W-:Y:S01]  /*e700*/  ULDC.64 UR8, c[0x0][0x208] ;  /* 0x0000820000087ab9 */ /* 0x000fe20000000a00 */
[----:B------:R-:W-:Y:S02]  /*e710*/  ISETP.GE.AND P2, PT, R22, UR4, PT ;  /* 0x0000000416007c0c */ /* 0x000fe4000bf46270 */
[----:B------:R-:W-:-:S11]  /*e720*/  ISETP.GE.AND P3, PT, R23, UR4, PT ;  /* 0x0000000417007c0c */ /* 0x000fd6000bf66270 */
[CC--:B0-----:R-:W-:Y:S02]  /*e730*/  @!P2 LEA R2, P4, R22.reuse, R20.reuse, 0x1 ;  /* 0x000000141602a211 */ /* 0x0c1fe400078808ff */
[C---:B------:R-:W-:Y:S02]  /*e740*/  @!P3 LEA R20, P5, R23.reuse, R20, 0x1 ;  /* 0x000000141714b211 */ /* 0x040fe400078a08ff */
[-C--:B-1----:R-:W-:Y:S02]  /*e750*/  @!P2 LEA.HI.X R3, R22, R0.reuse, R203, 0x1, P4 ;  /* 0x000000001603a211 */ /* 0x082fe400020f0ccb */
[----:B------:R-:W-:-:S03]  /*e760*/  @!P3 LEA.HI.X R21, R23, R0, R202, 0x1, P5 ;  /* 0x000000001715b211 */ /* 0x000fc600028f0cca */
[----:B-----5:R3:W-:Y:S04]  /*e770*/  @!P2 ST.E.128 desc[UR8][R2.64], R4 ;  /* 0x000000040200a985 */ /* 0x0207e8000c101d08 */
[----:B------:R3:W-:Y:S02]  /*e780*/  @!P3 ST.E.128 desc[UR8][R20.64], R28 ;  /* 0x0000001c1400b985 */ /* 0x0007e4000c101d08 */
.L_x_1217:
[----:B------:R-:W-:Y:S05]  /*e790*/  BSYNC B1 ;  /* 0x0000000000017941 */ /* 0x000fea0003800000 */
.L_x_1216:
[----:B-1----:R1:W4:Y:S01]  /*e7a0*/  SHFL.IDX PT, R0, R45, 0x1, 0x181f ;  /* 0x00381f002d007f89 */ /* 0x00232200000e0000 */
[----:B------:R-:W-:Y:S03]  /*e7b0*/  BSSY B1, `(.L_x_1218) ;  /* 0x000000d000017945 */ /* 0x000fe60003800000 */
[----:B---3-5:R1:W3:Y:S01]  /*e7c0*/  SHFL.IDX PT, R4, R44, 0x1, 0x181f ;  /* 0x00381f002c047f89 */ /* 0x0282e200000e0000 */
[----:B------:R-:W-:Y:S05]  /*e7d0*/  @P0 BRA `(.L_x_1219) ;  /* 0x0000000000280947 */ /* 0x000fea0003800000 */
[----:B------:R-:W-:Y:S01]  /*e7e0*/  ULDC UR4, c[0x0][0xac8] ;  /* 0x0002b20000047ab9 */ /* 0x000fe20000000800 */
[----:B------:R-:W-:Y:S01]  /*e7f0*/  ULDC.64 UR8, c[0x0][0x208] ;  /* 0x0000820000087ab9 */ /* 0x000fe20000000a00 */
[----:B------:R-:W-:Y:S02]  /*e800*/  ISETP.GE.AND P3, PT, R22, UR4, PT ;  /* 0x0000000416007c0c */ /* 0x000fe4000bf66270 */
[----:B------:R-:W-:-:S11]  /*e810*/  ISETP.GE.AND P4, PT, R23, UR4, PT ;  /* 0x0000000417007c0c */ /* 0x000fd6000bf86270 */
[CC--:B---3--:R-:W-:Y:S02]  /*e820*/  @!P3 LEA R2, P0, R22.reuse, R4.reuse, 0x1 ;  /* 0x000000041602b211 */ /* 0x0c8fe400078008ff */
[C---:B------:R-:W-:Y:S02]  /*e830*/  @!P4 LEA R4, P2, R23.reuse, R4, 0x1 ;  /* 0x000000041704c211 */ /* 0x040fe400078408ff */
[-C--:B----4-:R-:W-:Y:S02]  /*e840*/  @!P3 LEA.HI.X R3, R22, R0.reuse, R203, 0x1, P0 ;  /* 0x000000001603b211 */ /* 0x090fe400000f0ccb */
[----:B------:R-:W-:-:S03]  /*e850*/  @!P4 LEA.HI.X R5, R23, R0, R202, 0x1, P2 ;  /* 0x000000001705c211 */ /* 0x000fc600010f0cca */
[----:B------:R3:W-:Y:S04]  /*e860*/  @!P3 ST.E.128 desc[UR8][R2.64], R8 ;  /* 0x000000080200b985 */ /* 0x0007e8000c101d08 */
[----:B------:R3:W-:Y:S02]  /*e870*/  @!P4 ST.E.128 desc[UR8][R4.64], R32 ;  /* 0x000000200400c985 */ /* 0x0007e4000c101d08 */
.L_x_1219:
[----:B------:R-:W-:Y:S05]  /*e880*/  BSYNC B1 ;  /* 0x0000000000017941 */ /* 0x000fea0003800000 */
.L_x_1218:
[----:B----4-:R4:W0:Y:S01]  /*e890*/  SHFL.IDX PT, R0, R45, 0x2, 0x181f ;  /* 0x00581f002d007f89 */ /* 0x01082200000e0000 */
[----:B------:R-:W-:Y:S03]  /*e8a0*/  BSSY B1, `(.L_x_1220) ;  /* 0x000000d000017945 */ /* 0x000fe60003800000 */
[----:B---3--:R4:W3:Y:S01]  /*e8b0*/  SHFL.IDX PT, R4, R44, 0x2, 0x181f ;  /* 0x00581f002c047f89 */ /* 0x0088e200000e0000 */
[----:B------:R-:W-:Y:S05]  /*e8c0*/  @P1 BRA `(.L_x_1221) ;  /* 0x0000000000281947 */ /* 0x000fea0003800000 */
[----:B------:R-:W-:Y:S01]  /*e8d0*/  ULDC UR4, c[0x0][0xac8] ;  /* 0x0002b20000047ab9 */ /* 0x000fe20000000800 */
[----:B------:R-:W-:Y:S01]  /*e8e0*/  ULDC.64 UR8, c[0x0][0x208] ;  /* 0x0000820000087ab9 */ /* 0x000fe20000000a00 */
[----:B------:R-:W-:Y:S02]  /*e8f0*/  ISETP.GE.AND P2, PT, R22, UR4, PT ;  /* 0x0000000416007c0c */ /* 0x000fe4000bf46270 */
[----:B------:R-:W-:-:S11]  /*e900*/  ISETP.GE.AND P3, PT, R23, UR4, PT ;  /* 0x0000000417007c0c */ /* 0x000fd6000bf66270 */
[CC--:B---3--:R-:W-:Y:S02]  /*e910*/  @!P2 LEA R2, P0, R22.reuse, R4.reuse, 0x1 ;  /* 0x000000041602a211 */ /* 0x0c8fe400078008ff */
[C---:B------:R-:W-:Y:S02]  /*e920*/  @!P3 LEA R4, P1, R23.reuse, R4, 0x1 ;  /* 0x000000041704b211 */ /* 0x040fe400078208ff */
[-C--:B0-----:R-:W-:Y:S02]  /*e930*/  @!P2 LEA.HI.X R3, R22, R0.reuse, R203, 0x1, P0 ;  /* 0x000000001603a211 */ /* 0x081fe400000f0ccb */
[----:B------:R-:W-:-:S03]  /*e940*/  @!P3 LEA.HI.X R5, R23, R0, R202, 0x1, P1 ;  /* 0x000000001705b211 */ /* 0x000fc600008f0cca */
[----:B------:R0:W-:Y:S04]  /*e950*/  @!P2 ST.E.128 desc[UR8][R2.64], R12 ;  /* 0x0000000c0200a985 */ /* 0x0001e8000c101d08 */
[----:B------:R0:W-:Y:S02]  /*e960*/  @!P3 ST.E.128 desc[UR8][R4.64], R36 ;  /* 0x000000240400b985 */ /* 0x0001e4000c101d08 */
.L_x_1221:
[----:B------:R-:W-:Y:S05]  /*e970*/  BSYNC B1 ;  /* 0x0000000000017941 */ /* 0x000fea0003800000 */
.L_x_1220:
[----:B0-----:R-:W-:Y:S01]  /*e980*/  VIADD R0, R46, 0x60 ;  /* 0x000000602e007836 */ /* 0x001fe20000000000 */
[----:B-12-4-:R-:W0:Y:S04]  /*e990*/  SHFL.IDX PT, R45, R45, 0x3, 0x181f ;  /* 0x00781f002d2d7f89 */ /* 0x016e2800000e0000 */
[----:B------:R-:W-:Y:S01]  /*e9a0*/  ISETP.GE.AND P0, PT, R0, R17, PT ;  /* 0x000000110000720c */ /* 0x000fe20003f06270 */
[----:B------:R-:W1:-:S12]  /*e9b0*/  SHFL.IDX PT, R44, R44, 0x3, 0x181f ;  /* 0x00781f002c2c7f89 */ /* 0x000e5800000e0000 */
[----:B------:R-:W-:Y:S05]  /*e9c0*/  @P0 BRA `(.L_x_1222) ;  /* 0x0000001800a40947 */ /* 0x000fea0003800000 */
[----:B------:R-:W-:Y:S01]  /*e9d0*/  ULDC UR4, c[0x0][0xac8] ;  /* 0x0002b20000047ab9 */ /* 0x000fe20000000800 */
[----:B------:R-:W-:Y:S01]  /*e9e0*/  ULDC.64 UR8, c[0x0][0x208] ;  /* 0x0000820000087ab9 */ /* 0x000fe20000000a00 */
[----:B------:R-:W-:-:S13]  /*e9f0*/  ISETP.GE.AND P1, PT, R22, UR4, PT ;  /* 0x0000000416007c0c */ /* 0x000fda000bf26270 */
[----:B-1----:R-:W-:-:S04]  /*ea00*/  @!P1 LEA R2, P0, R22, R44, 0x1 ;  /* 0x0000002c16029211 */ /* 0x002fc800078008ff */
[----:B0-----:R-:W-:Y:S02]  /*ea10*/  @!P1 LEA.HI.X R3, R22, R45, R203, 0x1, P0 ;  /* 0x0000002d16039211 */ /* 0x001fe400000f0ccb */
[----:B------:R-:W-:-:S03]  /*ea20*/  ISETP.GE.AND P0, PT, R23, UR4, PT ;  /* 0x0000000417007c0c */ /* 0x000fc6000bf06270 */
[----:B------:R0:W-:Y:S10]  /*ea30*/  @!P1 ST.E.128 desc[UR8][R2.64], R24 ;  /* 0x0000001802009985 */ /* 0x0001f4000c101d08 */
[----:B------:R-:W-:Y:S05]  /*ea40*/  @P0 BRA `(.L_x_1222) ;  /* 0x0000001800840947 */ /* 0x000fea0003800000 */
[----:B0-----:R-:W-:Y:S01]  /*ea50*/  LEA R2, P0, R23, R44, 0x1 ;  /* 0x0000002c17027211 */ /* 0x001fe200078008ff */
[----:B------:R-:W-:-:S03]  /*ea60*/  ULDC.64 UR8, c[0x0][0x208] ;  /* 0x0000820000087ab9 */ /* 0x000fc60000000a00 */
[----:B------:R-:W-:-:S05]  /*ea70*/  LEA.HI.X R3, R23, R45, R202, 0x1, P0 ;  /* 0x0000002d17037211 */ /* 0x000fca00000f0cca */
[----:B------:R0:W-:Y:S01]  /*ea80*/  ST.E.128 desc[UR8][R2.64], R40 ;  /* 0x0000002802007985 */ /* 0x0001e2000c101d08 */
[----:B------:R-:W-:Y:S05]  /*ea90*/  BRA `(.L_x_1222) ;  /* 0x0000001800707947 */ /* 0x000fea0003800000 */
.L_x_1215:
[----:B------:R-:W-:Y:S01]  /*eaa0*/  ULDC.64 UR12, c[0x0][0xb08] ;  /* 0x0002c200000c7ab9 */ /* 0x000fe20000000a00 */
[----:B------:R-:W-:Y:S01]  /*eab0*/  R2UR UR16, R163 ;  /* 0x00000000a31072ca */ /* 0x000fe200000e0000 */
[----:B------:R-:W-:Y:S01]  /*eac0*/  UIMAD UR9, UR14, UR12, URZ ;  /* 0x0000000c0e0972a4 */ /* 0x000fe2000f8e023f */
[----:B------:R-:W0:Y:S01]  /*ead0*/  @P1 LDC R0, c[0x0][0xbec] ;  /* 0x0002fb00ff001b82 */ /* 0x000e220000000800 */
[----:B------:R-:W-:Y:S01]  /*eae0*/  UIMAD.WIDE.U32 UR10, UR4, UR12, URZ ;  /* 0x0000000c040a72a5 */ /* 0x000fe2000f8e003f */
[----:B------:R-:W-:Y:S01]  /*eaf0*/  R2UR UR15, R162 ;  /* 0x00000000a20f72ca */ /* 0x000fe200000e0000 */
[----:B------:R-:W-:Y:S01]  /*eb00*/  UIMAD UR9, UR4, UR13, UR9 ;  /* 0x0000000d040972a4 */ /* 0x000fe2000f8e0209 */
[----:B------:R-:W-:Y:S01]  /*eb10*/  IMAD.MOV.U32 R7, RZ, RZ, R11 ;  /* 0x000000ffff077224 */ /* 0x000fe200078e000b */
[----:B------:R-:W-:Y:S01]  /*eb20*/  USHF.R.S32.HI UR4, URZ, 0x1f, UR8 ;  /* 0x0000001f3f047899 */ /* 0x000fe20008011408 */
[----:B------:R-:W-:Y:S01]  /*eb30*/  ISETP.GE.AND P0, PT, R12, R17, PT ;  /* 0x000000110c00720c */ /* 0x000fe20003f06270 */
[----:B------:R-:W-:Y:S01]  /*eb40*/  UIADD3 UR11, UR11, UR9, URZ ;  /* 0x000000090b0b7290 */ /* 0x000fe2000fffe03f */
[----:B------:R-:W1:Y:S01]  /*eb50*/  @P1 LDC R5, c[0x0][0xbf0] ;  /* 0x0002fc00ff051b82 */ /* 0x000e620000000800 */
[----:B------:R-:W-:Y:S01]  /*eb60*/  ULDC.64 UR12, c[0x0][0xb38] ;  /* 0x0002ce00000c7ab9 */ /* 0x000fe20000000a00 */
[----:B------:R-:W-:Y:S01]  /*eb70*/  VIADD R16, R16, 0x2a820 ;  /* 0x0002a82010107836 */ /* 0x000fe20000000000 */
[----:B------:R-:W-:Y:S01]  /*eb80*/  UIMAD.WIDE.U32 UR10, UR16, UR12, UR10 ;  /* 0x0000000c100a72a5 */ /* 0x000fe2000f8e000a */
[----:B------:R-:W-:Y:S03]  /*eb90*/  BSSY B1, `(.L_x_1223) ;  /* 0x0000066000017945 */ /* 0x000fe60003800000 */
[----:B------:R-:W-:Y:S01]  /*eba0*/  UIMAD UR11, UR16, UR13, UR11 ;  /* 0x0000000d100b72a4 */ /* 0x000fe2000f8e020b */
[----:B------:R-:W-:-:S02]  /*ebb0*/  PRMT R6, RZ, 0x654, R16 ;  /* 0x00000654ff067816 */ /* 0x000fc40000000010 */
[----:B------:R-:W-:Y:S02]  /*ebc0*/  ULDC.64 UR12, c[0x0][0xb40] ;  /* 0x0002d000000c7ab9 */ /* 0x000fe40000000a00 */
[----:B------:R-:W-:Y:S01]  /*ebd0*/  UIMAD UR4, UR4, UR12, URZ ;  /* 0x0000000c040472a4 */ /* 0x000fe2000f8e023f */
[----:B------:R2:W-:Y:S03]  /*ebe0*/  SYNCS.ARRIVE.TRANS64.RED.A1T0 RZ, [R6+URZ], RZ ;  /* 0x000000ff06ff79a7 */ /* 0x0005e6000810043f */
[----:B------:R-:W-:Y:S01]  /*ebf0*/  UIMAD UR4, UR8, UR13, UR4 ;  /* 0x0000000d080472a4 */ /* 0x000fe2000f8e0204 */
[----:B0-----:R-:W-:Y:S01]  /*ec00*/  @P1 IMAD.HI.U32 R0, R11, R0, RZ ;  /* 0x000000000b001227 */ /* 0x001fe200078e00ff */
[----:B------:R-:W-:-:S03]  /*ec10*/  UIMAD.WIDE.U32 UR8, UR8, UR12, UR10 ;  /* 0x0000000c080872a5 */ /* 0x000fc6000f8e000a */
[----:B------:R-:W-:Y:S01]  /*ec20*/  ULDC.64 UR10, c[0x0][0xb48] ;  /* 0x0002d200000a7ab9 */ /* 0x000fe20000000a00 */
[----:B------:R-:W-:Y:S01]  /*ec30*/  UIADD3 UR9, UR9, UR4, URZ ;  /* 0x0000000409097290 */ /* 0x000fe2000fffe03f */
[----:B-1----:R-:W-:-:S03]  /*ec40*/  @P1 SHF.R.U32.HI R7, RZ, R5, R0 ;  /* 0x00000005ff071219 */ /* 0x002fc60000011600 */
[----:B------:R-:W-:Y:S01]  /*ec50*/  UIMAD.WIDE.U32 UR8, UR15, UR10, UR8 ;  /* 0x0000000a0f0872a5 */ /* 0x000fe2000f8e0008 */
[--C-:B------:R-:W-:Y:S01]  /*ec60*/  SHF.R.S32.HI R0, RZ, 0x1f, R7.reuse ;  /* 0x0000001fff007819 */ /* 0x100fe20000011407 */
[----:B------:R-:W-:Y:S02]  /*ec70*/  IMAD.MOV R4, RZ, RZ, -R7 ;  /* 0x000000ffff047224 */ /* 0x000fe400078e0a07 */
[----:B------:R-:W-:Y:S02]  /*ec80*/  UIMAD UR4, UR15, UR11, UR9 ;  /* 0x0000000b0f0472a4 */ /* 0x000fe4000f8e0209 */
[----:B------:R-:W-:Y:S01]  /*ec90*/  IMAD.U32 R5, RZ, RZ, UR9 ;  /* 0x00000009ff057e24 */ /* 0x000fe2000f8e00ff */
[----:B------:R-:W-:Y:S01]  /*eca0*/  ULDC.64 UR10, c[0x0][0xb30] ;  /* 0x0002cc00000a7ab9 */ /* 0x000fe20000000a00 */
[----:B------:R-:W-:Y:S02]  /*ecb0*/  IMAD R93, R93, R4, R11 ;  /* 0x000000045d5d7224 */ /* 0x000fe400078e020b */
[----:B------:R-:W-:-:S02]  /*ecc0*/  IMAD R0, R0, UR10, RZ ;  /* 0x0000000a00007c24 */ /* 0x000fc4000f8e02ff */
[----:B------:R-:W-:Y:S01]  /*ecd0*/  IMAD.U32 R4, RZ, RZ, UR8 ;  /* 0x00000008ff047e24 */ /* 0x000fe2000f8e00ff */
[----:B------:R-:W-:Y:S01]  /*ece0*/  ULDC.64 UR8, c[0x0][0xb28] ;  /* 0x0002ca0000087ab9 */ /* 0x000fe20000000a00 */
[----:B------:R-:W-:Y:S02]  /*ecf0*/  IMAD.U32 R5, RZ, RZ, UR4 ;  /* 0x00000004ff057e24 */ /* 0x000fe4000f8e00ff */
        /* <DEDUP_REMOVED lines=8> */
[----:B------:R-:W-:Y:S01]  /*ed80*/  IMAD.IADD R5, R5, 0x1, R7 ;  /* 0x0000000105057824 */ /* 0x000fe200078e0207 */
[----:B------:R-:W-:-:S04]  /*ed90*/  LEA R0, P1, R4, UR8, 0x2 ;  /* 0x0000000804007c11 */ /* 0x000fc8000f8210ff */
[----:B------:R-:W-:Y:S01]  /*eda0*/  LEA.HI.X R16, R4, UR9, R5, 0x2, P1 ;  /* 0x0000000904107c11 */ /* 0x000fe200088f1405 */
[----:B--2---:R0:W1:Y:S04]  /*edb0*/  SHFL.IDX PT, R6, R0, RZ, 0x1c1f ;  /* 0x001c1fff00067589 */ /* 0x00406800000e0000 */
[----:B------:R0:W2:Y:S01]  /*edc0*/  SHFL.IDX PT, R7, R16, RZ, 0x1c1f ;  /* 0x001c1fff10077589 */ /* 0x0000a200000e0000 */
[----:B------:R-:W-:Y:S05]  /*edd0*/  @P0 BRA `(.L_x_1224) ;  /* 0x0000000400040947 */ /* 0x000fea0003800000 */
[----:B------:R-:W-:Y:S01]  /*ede0*/  ULDC UR4, c[0x0][0xac8] ;  /* 0x0002b20000047ab9 */ /* 0x000fe20000000800 */
[----:B------:R-:W-:Y:S01]  /*edf0*/  ULDC.64 UR8, c[0x0][0x208] ;  /* 0x0000820000087ab9 */ /* 0x000fe20000000a00 */
[----:B------:R-:W-:Y:S02]  /*ee00*/  ISETP.GE.AND P3, PT, R18, UR4, PT ;  /* 0x0000000412007c0c */ /* 0x000fe4000bf66270 */
[----:B------:R-:W-:Y:S02]  /*ee10*/  ISETP.GE.AND P2, PT, R178, UR4, PT ;  /* 0x00000004b2007c0c */ /* 0x000fe4000bf46270 */
[----:B------:R-:W-:Y:S02]  /*ee20*/  ISETP.GE.AND P1, PT, R177, UR4, PT ;  /* 0x00000004b1007c0c */ /* 0x000fe4000bf26270 */
[----:B------:R-:W-:Y:S02]  /*ee30*/  ISETP.GE.AND P0, PT, R176, UR4, PT ;  /* 0x00000004b0007c0c */ /* 0x000fe4000bf06270 */
[----:B------:R-:W-:-:S05]  /*ee40*/  ISETP.GE.AND P4, PT, R174, UR4, PT ;  /* 0x00000004ae007c0c */ /* 0x000fca000bf86270 */
[----:B-12---:R-:W-:Y:S02]  /*ee50*/  @!P3 IMAD.WIDE R4, R18, 0x4, R6 ;  /* 0x000000041204b825 */ /* 0x006fe400078e0206 */
        /* <DEDUP_REMOVED lines=12> */
[-C--:B-1----:R-:W-:Y:S01]  /*ef20*/  @!P3 LEA R2, P6, R175, R6.reuse, 0x2 ;  /* 0x00000006af02b211 */ /* 0x082fe200078c10ff */
        /* <DEDUP_REMOVED lines=15> */
[----:B-1----:R-:W-:Y:S02]  /*f020*/  @!P0 LEA R12, P6, R170, R6, 0x2 ;  /* 0x00000006aa0c8211 */ /* 0x002fe400078c10ff */
        /* <DEDUP_REMOVED lines=14> */
[CC--:B-1----:R-:W-:Y:S02]  /*f110*/  @!P2 LEA R8, P3, R167.reuse, R6.reuse, 0x2 ;  /* 0x00000006a708a211 */ /* 0x0c2fe400078610ff */
        /* <DEDUP_REMOVED lines=13> */
.L_x_1224:
[----:B------:R-:W-:Y:S05]  /*f1f0*/  BSYNC B1 ;  /* 0x0000000000017941 */ /* 0x000fea0003800000 */
.L_x_1223:
[----:B------:R-:W-:Y:S01]  /*f200*/  ISETP.GE.AND P0, PT, R24, R17, PT ;  /* 0x000000111800720c */ /* 0x000fe20003f06270 */
[----:B----4-:R3:W4:Y:S04]  /*f210*/  SHFL.IDX PT, R5, R16, 0x1, 0x1c1f ;  /* 0x003c1f0010057f89 */ /* 0x01072800000e0000 */
[----:B------:R3:W0:Y:S08]  /*f220*/  SHFL.IDX PT, R4, R0, 0x1, 0x1c1f ;  /* 0x003c1f0000047f89 */ /* 0x00063000000e0000 */
[----:B---3--:R-:W-:Y:S05]  /*f230*/  @P0 BRA `(.L_x_1222) ;  /* 0x0000001000880947 */ /* 0x008fea0003800000 */
[----:B------:R-:W-:Y:S01]  /*f240*/  ULDC UR4, c[0x0][0xac8] ;  /* 0x0002b20000047ab9 */ /* 0x000fe20000000800 */
[----:B------:R-:W-:Y:S01]  /*f250*/  ULDC.64 UR8, c[0x0][0x208] ;  /* 0x0000820000087ab9 */ /* 0x000fe20000000a00 */
[----:B------:R-:W-:Y:S02]  /*f260*/  ISETP.GE.AND P1, PT, R178, UR4, PT ;  /* 0x00000004b2007c0c */ /* 0x000fe4000bf26270 */
[----:B------:R-:W-:Y:S02]  /*f270*/  ISETP.GE.AND P0, PT, R177, UR4, PT ;  /* 0x00000004b1007c0c */ /* 0x000fe4000bf06270 */
[----:B------:R-:W-:Y:S02]  /*f280*/  ISETP.GE.AND P2, PT, R18, UR4, PT ;  /* 0x0000000412007c0c */ /* 0x000fe4000bf46270 */
[----:B------:R-:W-:Y:S02]  /*f290*/  ISETP.GE.AND P4, PT, R175, UR4, PT ;  /* 0x00000004af007c0c */ /* 0x000fe4000bf86270 */
[----:B------:R-:W-:-:S05]  /*f2a0*/  ISETP.GE.AND P3, PT, R176, UR4, PT ;  /* 0x00000004b0007c0c */ /* 0x000fca000bf66270 */
[CC--:B01----:R-:W-:Y:S02]  /*f2b0*/  @!P1 LEA R6, P5, R178.reuse, R4.reuse, 0x2 ;  /* 0x00000004b2069211 */ /* 0x0c3fe400078a10ff */
[CC--:B------:R-:W-:Y:S02]  /*f2c0*/  @!P0 LEA R8, P6, R177.reuse, R4.reuse, 0x2 ;  /* 0x00000004b1088211 */ /* 0x0c0fe400078c10ff */
[-C--:B--2-4-:R-:W-:Y:S01]  /*f2d0*/  @!P1 LEA.HI.X R7, R178, R5.reuse, R197, 0x2, P5 ;  /* 0x00000005b2079211 */ /* 0x094fe200028f14c5 */
        /* <DEDUP_REMOVED lines=23> */
[----:B------:R-:W-:Y:S02]  /*f450*/  ISETP.GE.AND P4, PT, R169, UR4, PT ;  /* 0x00000004a9007c0c */ /* 0x000fe4000bf86270 */
[-C--:B------:R-:W-:Y:S01]  /*f460*/  @!P1 LEA.HI.X R7, R172, R5.reuse, R191, 0x2, P5 ;  /* 0x00000005ac079211 */ /* 0x080fe200028f14bf */
[----:B------:R-:W-:Y:S01]  /*f470*/  @!P0 ST.E.64 desc[UR8][R2.64], R50 ;  /* 0x0000003202008985 */ /* 0x000fe2000c101b08 */
[----:B------:R-:W-:Y:S02]  /*f480*/  @!P2 LEA.HI.X R9, R171, R5, R190, 0x2, P6 ;  /* 0x00000005ab09a211 */ /* 0x000fe400030f14be */
[----:B------:R-:W-:Y:S01]  /*f490*/  ISETP.GE.AND P0, PT, R166, UR4, PT ;  /* 0x00000004a6007c0c */ /* 0x000fe2000bf06270 */
[----:B------:R0:W-:Y:S01]  /*f4a0*/  @!P1 ST.E.64 desc[UR8][R6.64], R54 ;  /* 0x0000003606009985 */ /* 0x0001e2000c101b08 */
[----:B------:R-:W-:Y:S02]  /*f4b0*/  ISETP.GE.AND P1, PT, R167, UR4, PT ;  /* 0x00000004a7007c0c */ /* 0x000fe4000bf26270 */
[----:B--2---:R-:W-:Y:S01]  /*f4c0*/  @!P3 LEA R10, P5, R170, R4, 0x2 ;  /* 0x00000004aa0ab211 */ /* 0x004fe200078a10ff */
[----:B------:R1:W-:Y:S01]  /*f4d0*/  @!P2 ST.E.64 desc[UR8][R8.64], R58 ;  /* 0x0000003a0800a985 */ /* 0x0003e2000c101b08 */
[----:B------:R-:W-:-:S02]  /*f4e0*/  ISETP.GE.AND P2, PT, R168, UR4, PT ;  /* 0x00000004a8007c0c */ /* 0x000fc4000bf46270 */
[CC--:B---3--:R-:W-:Y:S02]  /*f4f0*/  @!P4 LEA R12, P6, R169.reuse, R4.reuse, 0x2 ;  /* 0x00000004a90cc211 */ /* 0x0c8fe400078c10ff */
[-C--:B------:R-:W-:Y:S02]  /*f500*/  @!P3 LEA.HI.X R11, R170, R5.reuse, R189, 0x2, P5 ;  /* 0x00000005aa0bb211 */ /* 0x080fe400028f14bd */
[----:B------:R-:W-:Y:S02]  /*f510*/  @!P4 LEA.HI.X R13, R169, R5, R188, 0x2, P6 ;  /* 0x00000005a90dc211 */ /* 0x000fe400030f14bc */
[----:B------:R-:W-:Y:S01]  /*f520*/  ISETP.GE.AND P5, PT, R165, UR4, PT ;  /* 0x00000004a5007c0c */ /* 0x000fe2000bfa6270 */
[----:B------:R2:W-:Y:S01]  /*f530*/  @!P3 ST.E.64 desc[UR8][R10.64], R62 ;  /* 0x0000003e0a00b985 */ /* 0x0005e2000c101b08 */
[----:B0-----:R-:W-:-:S03]  /*f540*/  @!P1 LEA R6, P6, R167, R4, 0x2 ;  /* 0x00000004a7069211 */ /* 0x001fc600078c10ff */
[-C--:B------:R-:W-:Y:S01]  /*f550*/  @!P2 LEA R2, P3, R168, R4.reuse, 0x2 ;  /* 0x00000004a802a211 */ /* 0x080fe200078610ff */
[----:B------:R2:W-:Y:S01]  /*f560*/  @!P4 ST.E.64 desc[UR8][R12.64], R66 ;  /* 0x000000420c00c985 */ /* 0x0005e2000c101b08 */
[-C--:B-1----:R-:W-:Y:S02]  /*f570*/  @!P0 LEA R8, P4, R166, R4.reuse, 0x2 ;  /* 0x00000004a6088211 */ /* 0x082fe400078810ff */
[-C--:B------:R-:W-:Y:S02]  /*f580*/  @!P2 LEA.HI.X R3, R168, R5.reuse, R187, 0x2, P3 ;  /* 0x00000005a803a211 */ /* 0x080fe400018f14bb */
[-C--:B------:R-:W-:Y:S02]  /*f590*/  @!P1 LEA.HI.X R7, R167, R5.reuse, R186, 0x2, P6 ;  /* 0x00000005a7079211 */ /* 0x080fe400030f14ba */
[----:B------:R-:W-:Y:S01]  /*f5a0*/  @!P0 LEA.HI.X R9, R166, R5, R185, 0x2, P4 ;  /* 0x00000005a6098211 */ /* 0x000fe200020f14b9 */
[----:B------:R2:W-:Y:S01]  /*f5b0*/  @!P2 ST.E.64 desc[UR8][R2.64], R70 ;  /* 0x000000460200a985 */ /* 0x0005e2000c101b08 */
[----:B------:R-:W-:-:S03]  /*f5c0*/  @!P5 LEA R14, P3, R165, R4, 0x2 ;  /* 0x00000004a50ed211 */ /* 0x000fc600078610ff */
[----:B------:R2:W-:Y:S01]  /*f5d0*/  @!P1 ST.E.64 desc[UR8][R6.64], R74 ;  /* 0x0000004a06009985 */ /* 0x0005e2000c101b08 */
[----:B------:R-:W-:-:S03]  /*f5e0*/  @!P5 LEA.HI.X R15, R165, R5, R184, 0x2, P3 ;  /* 0x00000005a50fd211 */ /* 0x000fc600018f14b8 */
[----:B------:R2:W-:Y:S01]  /*f5f0*/  @!P0 ST.E.64 desc[UR8][R8.64], R94 ;  /* 0x0000005e08008985 */ /* 0x0005e2000c101b08 */
[----:B------:R-:W-:-:S03]  /*f600*/  ISETP.GE.AND P0, PT, R164, UR4, PT ;  /* 0x00000004a4007c0c */ /* 0x000fc6000bf06270 */
[----:B------:R2:W-:Y:S10]  /*f610*/  @!P5 ST.E.64 desc[UR8][R14.64], R82 ;  /* 0x000000520e00d985 */ /* 0x0005f4000c101b08 */
[----:B------:R-:W-:Y:S05]  /*f620*/  @P0 BRA `(.L_x_1222) ;  /* 0x0000000c008c0947 */ /* 0x000fea0003800000 */
[----:B--2---:R-:W-:Y:S01]  /*f630*/  LEA R2, P0, R164, R4, 0x2 ;  /* 0x00000004a4027211 */ /* 0x004fe200078010ff */
[----:B------:R-:W-:-:S03]  /*f640*/  ULDC.64 UR8, c[0x0][0x208] ;  /* 0x0000820000087ab9 */ /* 0x000fc60000000a00 */
[----:B------:R-:W-:-:S05]  /*f650*/  LEA.HI.X R3, R164, R5, R183, 0x2, P0 ;  /* 0x00000005a4037211 */ /* 0x000fca00000f14b7 */
[----:B------:R0:W-:Y:S01]  /*f660*/  ST.E.64 desc[UR8][R2.64], R86 ;  /* 0x0000005602007985 */ /* 0x0001e2000c101b08 */
[----:B------:R-:W-:Y:S05]  /*f670*/  BRA `(.L_x_1222) ;  /* 0x0000000c00787947 */ /* 0x000fea0003800000 */
.L_x_1213:
[----:B------:R-:W0:Y:S01]  /*f680*/  LDC.64 R2, c[0x0][0xc00] ;  /* 0x00030000ff027b82 */ /* 0x000e220000000a00 */
[----:B------:R-:W-:Y:S01]  /*f690*/  R2UR UR11, R180 ;  /* 0x00000000b40b72ca */ /* 0x000fe200000e0000 */
[----:B------:R-:W-:Y:S01]  /*f6a0*/  ULDC.64 UR8, c[0x0][0xc00] ;  /* 0x0003000000087ab9 */ /* 0x000fe20000000a00 */
[----:B------:R-:W-:Y:S01]  /*f6b0*/  R2UR UR10, R161 ;  /* 0x00000000a10a72ca */ /* 0x000fe200000e0000 */
[----:B------:R-:W-:Y:S01]  /*f6c0*/  IMAD.MOV.U32 R7, RZ, RZ, RZ ;  /* 0x000000ffff077224 */ /* 0x000fe200078e00ff */
[----:B------:R-:W-:-:S03]  /*f6d0*/  ULDC.64 UR12, c[0x0][0x208] ;  /* 0x00008200000c7ab9 */ /* 0x000fc60000000a00 */
[----:B------:R-:W1:Y:S06]  /*f6e0*/  LDC.64 R4, c[0x0][0xc08] ;  /* 0x00030200ff047b82 */ /* 0x000e6c0000000a00 */
[----:B------:R-:W-:Y:S01]  /*f6f0*/  UIMAD.WIDE UR8, UR11, 0x4, UR8 ;  /* 0x000000040b0878a5 */ /* 0x000fe2000f8e0208 */
[----:B0-----:R-:W-:-:S05]  /*f700*/  ISETP.NE.U32.AND P0, PT, R2, RZ, PT ;  /* 0x000000ff0200720c */ /* 0x001fca0003f05070 */
[----:B------:R-:W-:Y:S01]  /*f710*/  IMAD.U32 R2, RZ, RZ, UR8 ;  /* 0x00000008ff027e24 */ /* 0x000fe2000f8e00ff */
[----:B------:R-:W-:Y:S01]  /*f720*/  R2UR UR4, R3 ;  /* 0x00000000030472ca */ /* 0x000fe200000e0000 */
[----:B------:R-:W-:Y:S01]  /*f730*/  IMAD.U32 R3, RZ, RZ, UR9 ;  /* 0x00000009ff037e24 */ /* 0x000fe2000f8e00ff */
[----:B-1----:R-:W-:-:S05]  /*f740*/  ISETP.NE.U32.AND P1, PT, R4, RZ, PT ;  /* 0x000000ff0400720c */ /* 0x002fca0003f25070 */
[----:B------:R-:W-:-:S06]  /*f750*/  VOTEU.ANY UP0, P0 ;  /* 0x00000000003f7886 */ /* 0x000fcc0000000100 */
[----:B------:R-:W-:Y:S01]  /*f760*/  UISETP.NE.AND.EX UP0, UPT, UR4, URZ, UPT, UP0 ;  /* 0x0000003f0400728c */ /* 0x000fe2000bf05300 */
[----:B------:R-:W-:Y:S01]  /*f770*/  R2UR UR4, R5 ;  /* 0x00000000050472ca */ /* 0x000fe200000e0000 */
[----:B------:R-:W-:-:S04]  /*f780*/  VOTEU.ANY UP1, P1 ;  /* 0x00000000003f7886 */ /* 0x000fc80000820100 */
[----:B------:R-:W-:-:S08]  /*f790*/  PLOP3.LUT P0, PT, PT, PT, UP0, 0x80, 0x0 ;  /* 0x000000000000781c */ /* 0x000fd00003f0f008 */
[----:B------:R-:W-:-:S06]  /*f7a0*/  UISETP.NE.AND.EX UP1, UPT, UR4, URZ, UPT, UP1 ;  /* 0x0000003f0400728c */ /* 0x000fcc000bf25310 */
[----:B------:R-:W-:Y:S01]  /*f7b0*/  PLOP3.LUT P1, PT, PT, PT, UP1, 0x80, 0x0 ;  /* 0x000000000000781c */ /* 0x000fe20003f2f018 */
[----:B------:R0:W5:Y:S01]  /*f7c0*/  @P0 LDG.E R7, desc[UR12][R2.64] ;  /* 0x0000000c02070981 */ /* 0x000162000c1e1900 */
[----:B------:R-:W-:Y:S02]  /*f7d0*/  ULDC UR4, c[0x0][0xa88] ;  /* 0x0002a20000047ab9 */ /* 0x000fe40000000800 */
[----:B------:R-:W-:Y:S01]  /*f7e0*/  IMAD.U32 R0, RZ, RZ, UR4 ;  /* 0x00000004ff007e24 */ /* 0x000fe2000f8e00ff */
[----:B------:R-:W-:Y:S02]  /*f7f0*/  @UP1 ULDC.64 UR8, c[0x0][0xc08] ;  /* 0x0003020000081ab9 */ /* 0x000fe40000000a00 */
[----:B------:R-:W-:Y:S02]  /*f800*/  @UP1 UIMAD.WIDE UR8, UR11, 0x4, UR8 ;  /* 0x000000040b0818a5 */ /* 0x000fe4000f8e0208 */
[----:B------:R-:W-:-:S04]  /*f810*/  UISETP.NE.AND UP1, UPT, UR10, URZ, UPT ;  /* 0x0000003f0a00728c */ /* 0x000fc8000bf25270 */
[----:B------:R-:W-:Y:S02]  /*f820*/  IMAD.U32 R4, RZ, RZ, UR8 ;  /* 0x00000008ff047e24 */ /* 0x000fe4000f8e00ff */
[----:B------:R-:W-:-:S05]  /*f830*/  IMAD.U32 R5, RZ, RZ, UR9 ;  /* 0x00000009ff057e24 */ /* 0x000fca000f8e00ff */
[----:B------:R-:W-:Y:S01]  /*f840*/  @!UP1 ULDC UR10, c[0x0][0xad4] ;  /* 0x0002b500000a9ab9 */ /* 0x000fe20000000800 */
[----:B------:R0:W5:Y:S01]  /*f850*/  @P1 LDG.E R0, desc[UR12][R4.64] ;  /* 0x0000000c04001981 */ /* 0x000162000c1e1900 */
[----:B------:R-:W-:Y:S01]  /*f860*/  IMAD.U32 R161, RZ, RZ, UR10 ;  /* 0x0000000affa17e24 */ /* 0x000fe2000f8e00ff */
[----:B------:R-:W-:Y:S06]  /*f870*/  @P1 BRA `(.L_x_1225) ;  /* 0x0000000000141947 */ /* 0x000fec0003800000 */
[----:B------:R-:W-:Y:S05]  /*f880*/  @!P0 BRA `(.L_x_1225) ;  /* 0x0000000000108947 */ /* 0x000fea0003800000 */
[----:B------:R-:W-:Y:S02]  /*f890*/  ULDC.64 UR8, c[0x0][0x208] ;  /* 0x0000820000087ab9 */ /* 0x000fe40000000a00 */
[----:B0-----:R-:W2:Y:S04]  /*f8a0*/  LDG.E R5, desc[UR8][R2.64] ;  /* 0x0000000802057981 */ /* 0x001ea8000c1e1900 */
[----:B-----5:R-:W2:Y:S02]  /*f8b0*/  LDG.E R0, desc[UR8][R2.64+0x4] ;  /* 0x0000040802007981 */ /* 0x020ea4000c1e1900 */
[----:B--2---:R-:W-:-:S07]  /*f8c0*/  IMAD.IADD R0, R0, 0x1, -R5 ;  /* 0x0000000100007824 */ /* 0x004fce00078e0a05 */
.L_x_1225:
[----:B------:R-:W-:Y:S01]  /*f8d0*/  R2UR UR4, R180 ;  /* 0x00000000b40472ca */ /* 0x000fe200000e0000 */
[----:B------:R-:W-:Y:S01]  /*f8e0*/  BSSY B1, `(.L_x_1226) ;  /* 0x0000042000017945 */ /* 0x000fe20003800000 */
[----:B-----5:R-:W-:Y:S02]  /*f8f0*/  R2UR UR20, R7 ;  /* 0x00000000071472ca */ /* 0x020fe400000e0000 */
[----:B------:R-:W-:-:S09]  /*f900*/  ISETP.GT.AND P0, PT, R204, 0x7f, PT ;  /* 0x0000007fcc00780c */ /* 0x000fd20003f04270 */
[----:B------:R-:W-:Y:S02]  /*f910*/  USHF.R.S32.HI UR8, URZ, 0x1f, UR4 ;  /* 0x0000001f3f087899 */ /* 0x000fe40008011404 */
[----:B------:R-:W-:Y:S02]  /*f920*/  USEL UR4, UR4, URZ, !UP0 ;  /* 0x0000003f04047287 */ /* 0x000fe4000c000000 */
[----:B------:R-:W-:Y:S02]  /*f930*/  USEL UR8, UR8, URZ, !UP0 ;  /* 0x0000003f08087287 */ /* 0x000fe4000c000000 */
[----:B------:R-:W-:Y:S01]  /*f940*/  USHF.R.S32.HI UR20, URZ, 0x1f, UR20 ;  /* 0x0000001f3f147899 */ /* 0x000fe20008011414 */
[----:B------:R-:W-:Y:S11]  /*f950*/  @P0 BRA `(.L_x_1227) ;  /* 0x0000000000e80947 */ /* 0x000ff60003800000 */
[----:B------:R-:W1:Y:S01]  /*f960*/  S2R R6, SR_TID.X ;  /* 0x0000000000067919 */ /* 0x000e620000002100 */
[----:B------:R-:W2:Y:S01]  /*f970*/  LDC R9, c[0x0][0xbe8] ;  /* 0x0002fa00ff097b82 */ /* 0x000ea20000000800 */
[----:B0-----:R-:W-:Y:S02]  /*f980*/  IMAD.U32 R3, RZ, RZ, UR39 ;  /* 0x00000027ff037e24 */ /* 0x001fe4000f8e00ff */
[----:B--2---:R-:W-:-:S03]  /*f990*/  IMAD R2, R0, R9, RZ ;  /* 0x0000000900027224 */ /* 0x004fc600078e02ff */
[----:B-1----:R-:W-:-:S04]  /*f9a0*/  IADD3 R6, R3, -0x80, R6 ;  /* 0xffffff8003067810 */ /* 0x002fc80007ffe006 */
[----:B------:R-:W-:-:S13]  /*f9b0*/  ISETP.GE.AND P0, PT, R6, R2, PT ;  /* 0x000000020600720c */ /* 0x000fda0003f06270 */
[----:B------:R-:W-:Y:S05]  /*f9c0*/  @P0 BRA `(.L_x_1227) ;  /* 0x0000000000cc0947 */ /* 0x000fea0003800000 */
[----:B------:R-:W-:Y:S01]  /*f9d0*/  ISETP.NE.AND P0, PT, R9, 0x1, PT ;  /* 0x000000010900780c */ /* 0x000fe20003f05270 */
[----:B------:R-:W-:Y:S01]  /*f9e0*/  UMOV UR18, 0x9b8 ;  /* 0x000009b800127882 */ /* 0x000fe20000000000 */
[----:B------:R-:W-:Y:S01]  /*f9f0*/  R2UR UR10, R161 ;  /* 0x00000000a10a72ca */ /* 0x000fe200000e0000 */
[----:B------:R-:W-:Y:S01]  /*fa00*/  IMAD.MOV.U32 R4, RZ, RZ, R6 ;  /* 0x000000ffff047224 */ /* 0x000fe200078e0006 */
[----:B------:R-:W-:Y:S01]  /*fa10*/  R2UR UR19, R163 ;  /* 0x00000000a31372ca */ /* 0x000fe200000e0000 */
[----:B------:R-:W-:Y:S01]  /*fa20*/  ULDC.64 UR22, c[0x0][0x208] ;  /* 0x0000820000167ab9 */ /* 0x000fe20000000a00 */
[----:B------:R-:W-:-:S07]  /*fa30*/  R2UR UR9, R162 ;  /* 0x00000000a20972ca */ /* 0x000fce00000e0000 */
[----:B------:R-:W0:Y:S02]  /*fa40*/  @P0 LDC R5, c[0x0][0xbec] ;  /* 0x0002fb00ff050b82 */ /* 0x000e240000000800 */
[----:B------:R-:W-:-:S04]  /*fa50*/  UISETP.GT.AND UP0, UPT, UR10, 0x1, UPT ;  /* 0x000000010a00788c */ /* 0x000fc8000bf04270 */
[----:B------:R-:W-:Y:S02]  /*fa60*/  USEL UR18, UR18, 0x978, UP0 ;  /* 0x0000097812127887 */ /* 0x000fe40008000000 */
[----:B------:R-:W1:Y:S01]  /*fa70*/  @P0 LDC R8, c[0x0][0xbf0] ;  /* 0x0002fc00ff080b82 */ /* 0x000e620000000800 */
[----:B------:R-:W-:-:S09]  /*fa80*/  USEL UR9, UR9, URZ, UP0 ;  /* 0x0000003f09097287 */ /* 0x000fd20008000000 */
[----:B------:R-:W-:Y:S01]  /*fa90*/  ULDC.64 UR10, c[0x0][UR18+0x218] ;  /* 0x00008600120a7abb */ /* 0x000fe20008000a00 */
[----:B------:R-:W-:Y:S01]  /*faa0*/  ULDC.64 UR12, c[0x0][UR18+0x220] ;  /* 0x00008800120c7abb */ /* 0x000fe20008000a00 */
[----:B------:R-:W-:Y:S02]  /*fab0*/  UIMAD.WIDE.U32 UR16, UR10, UR19, URZ ;  /* 0x000000130a1072a5 */ /* 0x000fe4000f8e003f */
[----:B------:R-:W-:Y:S01]  /*fac0*/  UIMAD UR19, UR11, UR19, URZ ;  /* 0x000000130b1372a4 */ /* 0x000fe2000f8e023f */
[----:B0-----:R-:W-:Y:S01]  /*fad0*/  @P0 IMAD.HI.U32 R5, R6, R5, RZ ;  /* 0x0000000506050227 */ /* 0x001fe200078e00ff */
[----:B------:R-:W-:Y:S02]  /*fae0*/  UIMAD UR13, UR13, UR4, URZ ;  /* 0x000000040d0d72a4 */ /* 0x000fe4000f8e023f */
[----:B------:R-:W-:Y:S01]  /*faf0*/  UIMAD.WIDE.U32 UR10, UR12, UR4, URZ ;  /* 0x000000040c0a72a5 */ /* 0x000fe2000f8e003f */
[----:B------:R-:W-:Y:S01]  /*fb00*/  IMAD.U32 R2, RZ, RZ, UR16 ;  /* 0x00000010ff027e24 */ /* 0x000fe2000f8e00ff */
[----:B------:R-:W-:-:S02]  /*fb10*/  UIADD3 UR19, UR17, UR19, URZ ;  /* 0x0000001311137290 */ /* 0x000fc4000fffe03f */
[----:B------:R-:W-:Y:S01]  /*fb20*/  IMAD.U32 R3, RZ, RZ, UR17 ;  /* 0x00000011ff037e24 */ /* 0x000fe2000f8e00ff */
[----:B------:R-:W-:Y:S01]  /*fb30*/  UIMAD UR13, UR12, UR8, UR13 ;  /* 0x000000080c0d72a4 */ /* 0x000fe2000f8e020d */
[----:B-1----:R-:W-:Y:S01]  /*fb40*/  @P0 SHF.R.U32.HI R4, RZ, R8, R5 ;  /* 0x00000008ff040219 */ /* 0x002fe20000011605 */
[----:B------:R-:W-:Y:S01]  /*fb50*/  ULDC.64 UR14, c[0x0][UR18+0x228] ;  /* 0x00008a00120e7abb */ /* 0x000fe20008000a00 */
[----:B------:R-:W-:Y:S01]  /*fb60*/  IADD3 R3, P0, P1, R2, UR10, R7 ;  /* 0x0000000a02037c10 */ /* 0x000fe2000f91e007 */
[----:B------:R-:W-:Y:S01]  /*fb70*/  UIADD3 UR13, UR11, UR13, URZ ;  /* 0x0000000d0b0d7290 */ /* 0x000fe2000fffe03f */
[----:B------:R-:W-:Y:S01]  /*fb80*/  IMAD.U32 R2, RZ, RZ, UR20 ;  /* 0x00000014ff027e24 */ /* 0x000fe2000f8e00ff */
[----:B------:R-:W-:Y:S01]  /*fb90*/  UIMAD.WIDE.U32 UR16, UR14, UR9, URZ ;  /* 0x000000090e1072a5 */ /* 0x000fe2000f8e003f */
[----:B------:R-:W-:Y:S01]  /*fba0*/  IMAD.MOV R5, RZ, RZ, -R4 ;  /* 0x000000ffff057224 */ /* 0x000fe200078e0a04 */
[----:B------:R-:W-:Y:S01]  /*fbb0*/  UIMAD UR9, UR15, UR9, URZ ;  /* 0x000000090f0972a4 */ /* 0x000fe2000f8e023f */
[----:B------:R-:W-:Y:S01]  /*fbc0*/  IMAD.U32 R11, RZ, RZ, UR19 ;  /* 0x00000013ff0b7e24 */ /* 0x000fe2000f8e00ff */
[----:B------:R-:W-:Y:S01]  /*fbd0*/  ULDC.64 UR10, c[0x0][UR18+0x210] ;  /* 0x00008400120a7abb */ /* 0x000fe20008000a00 */
[----:B------:R-:W-:Y:S01]  /*fbe0*/  IMAD R5, R9, R5, R6 ;  /* 0x0000000509057224 */ /* 0x000fe200078e0206 */
[----:B------:R-:W-:-:S02]  /*fbf0*/  UIADD3 UR9, UR17, UR9, URZ ;  /* 0x0000000911097290 */ /* 0x000fc4000fffe03f */
[----:B------:R-:W-:Y:S01]  /*fc00*/  IADD3.X R6, R11, UR13, R2, P0, P1 ;  /* 0x0000000d0b067c10 */ /* 0x000fe200087e2402 */
[----:B------:R-:W-:Y:S01]  /*fc10*/  IMAD R9, R5, UR11, RZ ;  /* 0x0000000b05097c24 */ /* 0x000fe2000f8e02ff */
[----:B------:R-:W-:Y:S01]  /*fc20*/  IADD3 R2, P0, P1, R4, UR16, R3 ;  /* 0x0000001004027c10 */ /* 0x000fe2000f91e003 */
[----:B------:R-:W-:Y:S01]  /*fc30*/  ULDC.64 UR12, c[0x0][0xba8] ;  /* 0x0002ea00000c7ab9 */ /* 0x000fe20000000a00 */
[----:B------:R-:W-:Y:S01]  /*fc40*/  SHF.R.S32.HI R3, RZ, 0x1f, R4 ;  /* 0x0000001fff037819 */ /* 0x000fe20000011404 */
[----:B------:R-:W-:Y:S01]  /*fc50*/  @!UP0 ULDC UR12, c[0x0][0xb50] ;  /* 0x0002d400000c8ab9 */ /* 0x000fe20000000800 */
[----:B------:R-:W-:Y:S01]  /*fc60*/  SHF.R.S32.HI R4, RZ, 0x1f, R5 ;  /* 0x0000001fff047819 */ /* 0x000fe20000011405 */
[----:B------:R-:W-:Y:S01]  /*fc70*/  @!UP0 ULDC UR13, c[0x0][0xb54] ;  /* 0x0002d500000d8ab9 */ /* 0x000fe20000000800 */
[----:B------:R-:W-:-:S03]  /*fc80*/  IADD3.X R3, R3, UR9, R6, P0, P1 ;  /* 0x0000000903037c10 */ /* 0x000fc600087e2406 */
[----:B------:R-:W-:Y:S02]  /*fc90*/  IMAD R9, R4, UR10, R9 ;  /* 0x0000000a04097c24 */ /* 0x000fe4000f8e0209 */
[----:B------:R-:W-:-:S04]  /*fca0*/  IMAD.WIDE.U32 R2, R5, UR10, R2 ;  /* 0x0000000a05027c25 */ /* 0x000fc8000f8e0002 */
[----:B------:R-:W-:Y:S01]  /*fcb0*/  IMAD.IADD R3, R3, 0x1, R9 ;  /* 0x0000000103037824 */ /* 0x000fe200078e0209 */
[----:B------:R-:W-:-:S04]  /*fcc0*/  LEA R4, P0, R2, UR12, 0x2 ;  /* 0x0000000c02047c11 */ /* 0x000fc8000f8010ff */
[----:B------:R-:W-:Y:S01]  /*fcd0*/  LEA.HI.X R5, R2, UR13, R3, 0x2, P0 ;  /* 0x0000000d02057c11 */ /* 0x000fe200080f1403 */
[----:B------:R-:W-:-:S05]  /*fce0*/  IMAD.MOV.U32 R3, RZ, RZ, -0x800000 ;  /* 0xff800000ff037424 */ /* 0x000fca00078e00ff */
[----:B------:R1:W-:Y:S03]  /*fcf0*/  STG.E desc[UR22][R4.64], R3 ;  /* 0x0000000304007986 */ /* 0x0003e6000c101916 */
.L_x_1227:
[----:B------:R-:W-:Y:S05]  /*fd00*/  BSYNC B1 ;  /* 0x0000000000017941 */ /* 0x000fea0003800000 */
.L_x_1226:
[----:B------:R-:W-:-:S13]  /*fd10*/  R2UR UR9, R161 ;  /* 0x00000000a10972ca */ /* 0x000fda00000e0000 */
[----:B------:R-:W-:-:S06]  /*fd20*/  UISETP.GT.AND UP0, UPT, UR9, 0x1, UPT ;  /* 0x000000010900788c */ /* 0x000fcc000bf04270 */
[----:B------:R-:W-:-:S13]  /*fd30*/  PLOP3.LUT P0, PT, PT, PT, UP0, 0x80, 0x0 ;  /* 0x000000000000781c */ /* 0x000fda0003f0f008 */
[----:B------:R-:W-:Y:S05]  /*fd40*/  @P0 BRA `(.L_x_1222) ;  /* 0x0000000400c40947 */ /* 0x000fea0003800000 */
[----:B------:R-:W2:Y:S01]  /*fd50*/  LDC R11, c[0x0][0xbe8] ;  /* 0x0002fa00ff0b7b82 */ /* 0x000ea20000000800 */
[C---:B------:R-:W-:Y:S01]  /*fd60*/  R2UR UR10, R7.reuse ;  /* 0x00000000070a72ca */ /* 0x040fe200000e0000 */
[----:B------:R-:W-:Y:S01]  /*fd70*/  ULDC.64 UR12, c[0x0][0xaa0] ;  /* 0x0002a800000c7ab9 */ /* 0x000fe20000000a00 */
[----:B------:R-:W-:Y:S01]  /*fd80*/  R2UR UR14, R7 ;  /* 0x00000000070e72ca */ /* 0x000fe200000e0000 */
[----:B------:R-:W-:Y:S01]  /*fd90*/  UIMAD UR9, UR20, UR12, URZ ;  /* 0x0000000c140972a4 */ /* 0x000fe2000f8e023f */
[----:B------:R-:W-:Y:S01]  /*fda0*/  R2UR UR15, R163 ;  /* 0x00000000a30f72ca */ /* 0x000fe200000e0000 */
[----:B0-----:R-:W-:Y:S01]  /*fdb0*/  IMAD R2, R160, 0x20, R179 ;  /* 0x00000020a0027824 */ /* 0x001fe200078e02b3 */
[----:B------:R-:W-:Y:S03]  /*fdc0*/  BSSY B1, `(.L_x_1228) ;  /* 0x000003c000017945 */ /* 0x000fe60003800000 */
[----:B------:R-:W-:-:S04]  /*fdd0*/  VIADD R6, R2, UR39 ;  /* 0x0000002702067c36 */ /* 0x000fc80008000000 */
[----:B------:R-:W-:Y:S01]  /*fde0*/  UIMAD.WIDE.U32 UR10, UR10, UR12, URZ ;  /* 0x0000000c0a0a72a5 */ /* 0x000fe2000f8e003f */
[----:B-1----:R-:W-:Y:S01]  /*fdf0*/  IMAD.MOV.U32 R5, RZ, RZ, R6 ;  /* 0x000000ffff057224 */ /* 0x002fe200078e0006 */
[----:B------:R-:W-:-:S03]  /*fe00*/  UIMAD UR9, UR14, UR13, UR9 ;  /* 0x0000000d0e0972a4 */ /* 0x000fc6000f8e0209 */
[----:B------:R-:W-:Y:S01]  /*fe10*/  ULDC.64 UR12, c[0x0][0xae8] ;  /* 0x0002ba00000c7ab9 */ /* 0x000fe20000000a00 */
[----:B------:R-:W-:Y:S01]  /*fe20*/  UIADD3 UR11, UR11, UR9, URZ ;  /* 0x000000090b0b7290 */ /* 0x000fe2000fffe03f */
[----:B--2---:R-:W-:-:S03]  /*fe30*/  ISETP.NE.AND P0, PT, R11, 0x1, PT ;  /* 0x000000010b00780c */ /* 0x004fc60003f05270 */
[----:B------:R-:W-:-:S04]  /*fe40*/  UIMAD.WIDE.U32 UR10, UR15, UR12, UR10 ;  /* 0x0000000c0f0a72a5 */ /* 0x000fc8000f8e000a */
[----:B------:R-:W-:-:S03]  /*fe50*/  UIMAD UR9, UR15, UR13, UR11 ;  /* 0x0000000d0f0972a4 */ /* 0x000fc6000f8e020b */
[----:B------:R-:W-:Y:S02]  /*fe60*/  ULDC.64 UR12, c[0x0][0xaf0] ;  /* 0x0002bc00000c7ab9 */ /* 0x000fe40000000a00 */
[----:B------:R-:W-:Y:S01]  /*fe70*/  UIMAD UR8, UR8, UR12, URZ ;  /* 0x0000000c080872a4 */ /* 0x000fe2000f8e023f */
[----:B------:R-:W0:Y:S03]  /*fe80*/  @P0 LDC R3, c[0x0][0xbec] ;  /* 0x0002fb00ff030b82 */ /* 0x000e260000000800 */
[----:B------:R-:W-:-:S03]  /*fe90*/  UIMAD UR11, UR4, UR13, UR8 ;  /* 0x0000000d040b72a4 */ /* 0x000fc6000f8e0208 */
[----:B------:R-:W-:Y:S02]  /*fea0*/  UMOV UR8, UR10 ;  /* 0x0000000a00087c82 */ /* 0x000fe40008000000 */
[----:B------:R-:W-:Y:S01]  /*feb0*/  UIMAD.WIDE.U32 UR8, UR4, UR12, UR8 ;  /* 0x0000000c040872a5 */ /* 0x000fe2000f8e0008 */
[----:B------:R-:W1:Y:S03]  /*fec0*/  @P0 LDC R7, c[0x0][0xbf0] ;  /* 0x0002fc00ff070b82 */ /* 0x000e660000000800 */
[----:B------:R-:W-:-:S03]  /*fed0*/  UIADD3 UR4, UR9, UR11, URZ ;  /* 0x0000000b09047290 */ /* 0x000fc6000fffe03f */
[----:B------:R-:W-:Y:S01]  /*fee0*/  ULDC.64 UR10, c[0x0][0xae0] ;  /* 0x0002b800000a7ab9 */ /* 0x000fe20000000a00 */
[----:B0-----:R-:W-:-:S04]  /*fef0*/  @P0 IMAD.HI.U32 R2, R6, R3, RZ ;  /* 0x0000000306020227 */ /* 0x001fc800078e00ff */
[----:B------:R-:W-:Y:S02]  /*ff00*/  IMAD.U32 R3, RZ, RZ, UR9 ;  /* 0x00000009ff037e24 */ /* 0x000fe4000f8e00ff */
[----:B------:R-:W-:Y:S01]  /*ff10*/  IMAD.U32 R3, RZ, RZ, UR4 ;  /* 0x00000004ff037e24 */ /* 0x000fe2000f8e00ff */
[----:B-1----:R-:W-:-:S04]  /*ff20*/  @P0 SHF.R.U32.HI R5, RZ, R7, R2 ;  /* 0x00000007ff050219 */ /* 0x002fc80000011602 */
[--C-:B------:R-:W-:Y:S01]  /*ff30*/  SHF.R.S32.HI R2, RZ, 0x1f, R5.reuse ;  /* 0x0000001fff027819 */ /* 0x100fe20000011405 */
[----:B------:R-:W-:-:S04]  /*ff40*/  IMAD.MOV R7, RZ, RZ, -R5 ;  /* 0x000000ffff077224 */ /* 0x000fc800078e0a05 */
[----:B------:R-:W-:Y:S02]  /*ff50*/  IMAD R4, R2, UR10, RZ ;  /* 0x0000000a02047c24 */ /* 0x000fe4000f8e02ff */
[----:B------:R-:W-:Y:S02]  /*ff60*/  IMAD R7, R11, R7, R6 ;  /* 0x000000070b077224 */ /* 0x000fe400078e0206 */
[----:B------:R-:W-:Y:S01]  /*ff70*/  IMAD.U32 R2, RZ, RZ, UR8 ;  /* 0x00000008ff027e24 */ /* 0x000fe2000f8e00ff */
[----:B------:R-:W-:Y:S01]  /*ff80*/  ULDC.64 UR8, c[0x0][0xad8] ;  /* 0x0002b60000087ab9 */ /* 0x000fe20000000a00 */
[C---:B------:R-:W-:Y:S01]  /*ff90*/  IMAD R9, R5.reuse, UR11, R4 ;  /* 0x0000000b05097c24 */ /* 0x040fe2000f8e0204 */
[----:B------:R-:W-:Y:S01]  /*ffa0*/  SHF.R.S32.HI R4, RZ, 0x1f, R7 ;  /* 0x0000001fff047819 */ /* 0x000fe20000011407 */
[----:B------:R-:W-:-:S04]  /*ffb0*/  IMAD.WIDE.U32 R2, R5, UR10, R2 ;  /* 0x0000000a05027c25 */ /* 0x000fc8000f8e0002 */
[----:B------:R-:W-:Y:S02]  /*ffc0*/  IMAD.IADD R3, R3, 0x1, R9 ;  /* 0x0000000103037824 */ /* 0x000fe400078e0209 */
[----:B------:R-:W-:Y:S02]  /*ffd0*/  IMAD R4, R4, UR8, RZ ;  /* 0x0000000804047c24 */ /* 0x000fe4000f8e02ff */
[----:B------:R-:W-:Y:S02]  /*ffe0*/  VIADD R6, R179, UR39 ;  /* 0x00000027b3067c36 */ /* 0x000fe40008000000 */
[----:B------:R-:W-:Y:S02]  /*fff0*/  IMAD R11, R0, R11, RZ ;  /* 0x0000000b000b7224 */ /* 0x000fe400078e02ff */
[C---:B------:R-:W-:Y:S02]  /*10000*/  IMAD R5, R7.reuse, UR9, R4 ;  /* 0x0000000907057c24 */ /* 0x040fe4000f8e0204 */
[----:B------:R-:W-:Y:S01]  /*10010*/  IMAD.WIDE.U32 R2, R7, UR8, R2 ;  /* 0x0000000807027c25 */ /* 0x000fe2000f8e0002 */
[----:B------:R-:W-:Y:S01]  /*10020*/  ISETP.GE.AND P2, PT, R6, R11, PT ;  /* 0x0000000b0600720c */ /* 0x000fe20003f46270 */
[----:B------:R-:W-:-:S02]  /*10030*/  ULDC.64 UR8, c[0x0][0xa80] ;  /* 0x0002a00000087ab9 */ /* 0x000fc40000000a00 */
[----:B------:R-:W-:Y:S01]  /*10040*/  VIADD R0, R6, 0x20 ;  /* 0x0000002006007836 */ /* 0x000fe20000000000 */
[----:B------:R-:W-:Y:S01]  /*10050*/  LEA R4, P3, R2, UR8, 0x1 ;  /* 0x0000000802047c11 */ /* 0x000fe2000f8608ff */
[----:B------:R-:W-:-:S03]  /*10060*/  IMAD.IADD R3, R3, 0x1, R5 ;  /* 0x0000000103037824 */ /* 0x000fc600078e0205 */
[-C--:B------:R-:W-:Y:S01]  /*10070*/  ISETP.GE.AND P1, PT, R0, R11.reuse, PT ;  /* 0x0000000b0000720c */ /* 0x080fe20003f26270 */
[----:B------:R-:W-:Y:S01]  /*10080*/  VIADD R0, R6, 0x40 ;  /* 0x0000004006007836 */ /* 0x000fe20000000000 */
[----:B------:R-:W-:Y:S02]  /*10090*/  LEA.HI.X R5, R2, UR9, R3, 0x1, P3 ;  /* 0x0000000902057c11 */ /* 0x000fe400098f0c03 */
[----:B------:R0:W1:Y:S02]  /*100a0*/  SHFL.IDX PT, R2, R4, RZ, 0x181f ;  /* 0x00181fff04027589 */ /* 0x00006400000e0000 */
[----:B------:R-:W-:Y:S02]  /*100b0*/  ISETP.GE.AND P0, PT, R0, R11, PT ;  /* 0x0000000b0000720c */ /* 0x000fe40003f06270 */
[----:B------:R0:W2:Y:S01]  /*100c0*/  SHFL.IDX PT, R0, R5, RZ, 0x181f ;  /* 0x00181fff05007589 */ /* 0x0000a200000e0000 */
[----:B------:R-:W-:Y:S10]  /*100d0*/  @P2 BRA `(.L_x_1229) ;  /* 0x0000000000282947 */ /* 0x000ff40003800000 */
[----:B------:R-:W-:Y:S01]  /*100e0*/  ULDC UR4, c[0x0][0xac8] ;  /* 0x0002b20000047ab9 */ /* 0x000fe20000000800 */
[----:B------:R-:W-:Y:S01]  /*100f0*/  ULDC.64 UR8, c[0x0][0x208] ;  /* 0x0000820000087ab9 */ /* 0x000fe20000000a00 */
[----:B------:R-:W-:Y:S02]  /*10100*/  ISETP.GE.AND P4, PT, R22, UR4, PT ;  /* 0x0000000416007c0c */ /* 0x000fe4000bf86270 */
[----:B------:R-:W-:-:S11]  /*10110*/  ISETP.GE.AND P5, PT, R23, UR4, PT ;  /* 0x0000000417007c0c */ /* 0x000fd6000bfa6270 */
[CC--:B-1----:R-:W-:Y:S02]  /*10120*/  @!P4 LEA R8, P2, R22.reuse, R2.reuse, 0x1 ;  /* 0x000000021608c211 */ /* 0x0c2fe400078408ff */
[C---:B------:R-:W-:Y:S02]  /*10130*/  @!P5 LEA R2, P3, R23.reuse, R2, 0x1 ;  /* 0x000000021702d211 */ /* 0x040fe400078608ff */
[-C--:B--2---:R-:W-:Y:S02]  /*10140*/  @!P4 LEA.HI.X R9, R22, R0.reuse, R203, 0x1, P2 ;  /* 0x000000001609c211 */ /* 0x084fe400010f0ccb */
[----:B------:R-:W-:-:S03]  /*10150*/  @!P5 LEA.HI.X R3, R23, R0, R202, 0x1, P3 ;  /* 0x000000001703d211 */ /* 0x000fc600018f0cca */
[----:B------:R3:W-:Y:S04]  /*10160*/  @!P4 ST.E.128 desc[UR8][R8.64], RZ ;  /* 0x000000ff0800c985 */ /* 0x0007e8000c101d08 */
[----:B------:R3:W-:Y:S02]  /*10170*/  @!P5 ST.E.128 desc[UR8][R2.64], RZ ;  /* 0x000000ff0200d985 */ /* 0x0007e4000c101d08 */
.L_x_1229:
[----:B------:R-:W-:Y:S05]  /*10180*/  BSYNC B1 ;  /* 0x0000000000017941 */ /* 0x000fea0003800000 */
.L_x_1228:
[----:B--2---:R2:W4:Y:S01]  /*10190*/  SHFL.IDX PT, R0, R5, 0x1, 0x181f ;  /* 0x00381f0005007f89 */ /* 0x00452200000e0000 */
[----:B------:R-:W-:Y:S03]  /*101a0*/  BSSY B1, `(.L_x_1230) ;  /* 0x000000d000017945 */ /* 0x000fe60003800000 */
[----:B-1-3--:R2:W1:Y:S01]  /*101b0*/  SHFL.IDX PT, R2, R4, 0x1, 0x181f ;  /* 0x00381f0004027f89 */ /* 0x00a46200000e0000 */
[----:B------:R-:W-:Y:S05]  /*101c0*/  @P1 BRA `(.L_x_1231) ;  /* 0x0000000000281947 */ /* 0x000fea0003800000 */
[----:B------:R-:W-:Y:S01]  /*101d0*/  ULDC UR4, c[0x0][0xac8] ;  /* 0x0002b20000047ab9 */ /* 0x000fe20000000800 */
[----:B------:R-:W-:Y:S01]  /*101e0*/  ULDC.64 UR8, c[0x0][0x208] ;  /* 0x0000820000087ab9 */ /* 0x000fe20000000a00 */
[----:B------:R-:W-:Y:S02]  /*101f0*/  ISETP.GE.AND P3, PT, R22, UR4, PT ;  /* 0x0000000416007c0c */ /* 0x000fe4000bf66270 */
[----:B------:R-:W-:-:S11]  /*10200*/  ISETP.GE.AND P4, PT, R23, UR4, PT ;  /* 0x0000000417007c0c */ /* 0x000fd6000bf86270 */
[CC--:B-1----:R-:W-:Y:S02]  /*10210*/  @!P3 LEA R8, P1, R22.reuse, R2.reuse, 0x1 ;  /* 0x000000021608b211 */ /* 0x0c2fe400078208ff */
[C---:B------:R-:W-:Y:S02]  /*10220*/  @!P4 LEA R2, P2, R23.reuse, R2, 0x1 ;  /* 0x000000021702c211 */ /* 0x040fe400078408ff */
[-C--:B----4-:R-:W-:Y:S02]  /*10230*/  @!P3 LEA.HI.X R9, R22, R0.reuse, R203, 0x1, P1 ;  /* 0x000000001609b211 */ /* 0x090fe400008f0ccb */
[----:B------:R-:W-:-:S03]  /*10240*/  @!P4 LEA.HI.X R3, R23, R0, R202, 0x1, P2 ;  /* 0x000000001703c211 */ /* 0x000fc600010f0cca */
[----:B------:R3:W-:Y:S04]  /*10250*/  @!P3 ST.E.128 desc[UR8][R8.64], RZ ;  /* 0x000000ff0800b985 */ /* 0x0007e8000c101d08 */
[----:B------:R3:W-:Y:S02]  /*10260*/  @!P4 ST.E.128 desc[UR8][R2.64], RZ ;  /* 0x000000ff0200c985 */ /* 0x0007e4000c101d08 */
.L_x_1231:
[----:B------:R-:W-:Y:S05]  /*10270*/  BSYNC B1 ;  /* 0x0000000000017941 */ /* 0x000fea0003800000 */
.L_x_1230:
[----:B----4-:R4:W0:Y:S01]  /*10280*/  SHFL.IDX PT, R0, R5, 0x2, 0x181f ;  /* 0x00581f0005007f89 */ /* 0x01082200000e0000 */
        /* <DEDUP_REMOVED lines=9> */
[-C--:B0-----:R-:W-:Y:S02]  /*10320*/  @!P2 LEA.HI.X R9, R22, R0.reuse, R203, 0x1, P0 ;  /* 0x000000001609a211 */ /* 0x081fe400000f0ccb */
[----:B------:R-:W-:-:S03]  /*10330*/  @!P3 LEA.HI.X R3, R23, R0, R202, 0x1, P1 ;  /* 0x000000001703b211 */ /* 0x000fc600008f0cca */
[----:B------:R3:W-:Y:S04]  /*10340*/  @!P2 ST.E.128 desc[UR8][R8.64], RZ ;  /* 0x000000ff0800a985 */ /* 0x0007e8000c101d08 */
[----:B------:R3:W-:Y:S02]  /*10350*/  @!P3 ST.E.128 desc[UR8][R2.64], RZ ;  /* 0x000000ff0200b985 */ /* 0x0007e4000c101d08 */
.L_x_1233:
[----:B------:R-:W-:Y:S05]  /*10360*/  BSYNC B1 ;  /* 0x0000000000017941 */ /* 0x000fea0003800000 */
.L_x_1232:
[----:B0-----:R-:W-:Y:S01]  /*10370*/  VIADD R0, R6, 0x60 ;  /* 0x0000006006007836 */ /* 0x001fe20000000000 */
[----:B--2-4-:R-:W2:Y:S04]  /*10380*/  SHFL.IDX PT, R5, R5, 0x3, 0x181f ;  /* 0x00781f0005057f89 */ /* 0x014ea800000e0000 */
[----:B------:R-:W-:Y:S01]  /*10390*/  ISETP.GE.AND P0, PT, R0, R11, PT ;  /* 0x0000000b0000720c */ /* 0x000fe20003f06270 */
[----:B-1-3--:R3:W4:-:S12]  /*103a0*/  SHFL.IDX PT, R2, R4, 0x3, 0x181f ;  /* 0x00781f0004027f89 */ /* 0x00a71800000e0000 */
[----:B---3--:R-:W-:Y:S05]  /*103b0*/  @P0 BRA `(.L_x_1222) ;  /* 0x0000000000280947 */ /* 0x008fea0003800000 */
[----:B------:R-:W-:Y:S01]  /*103c0*/  ULDC UR4, c[0x0][0xac8] ;  /* 0x0002b20000047ab9 */ /* 0x000fe20000000800 */
[----:B------:R-:W-:Y:S01]  /*103d0*/  ULDC.64 UR8, c[0x0][0x208] ;  /* 0x0000820000087ab9 */ /* 0x000fe20000000a00 */
[----:B------:R-:W-:Y:S02]  /*103e0*/  ISETP.GE.AND P2, PT, R22, UR4, PT ;  /* 0x0000000416007c0c */ /* 0x000fe4000bf46270 */
[----:B------:R-:W-:-:S11]  /*103f0*/  ISETP.GE.AND P3, PT, R23, UR4, PT ;  /* 0x0000000417007c0c */ /* 0x000fd6000bf66270 */
[CC--:B----4-:R-:W-:Y:S02]  /*10400*/  @!P2 LEA R6, P0, R22.reuse, R2.reuse, 0x1 ;  /* 0x000000021606a211 */ /* 0x0d0fe400078008ff */
[C---:B------:R-:W-:Y:S02]  /*10410*/  @!P3 LEA R2, P1, R23.reuse, R2, 0x1 ;  /* 0x000000021702b211 */ /* 0x040fe400078208ff */
[-C--:B--2---:R-:W-:Y:S02]  /*10420*/  @!P2 LEA.HI.X R7, R22, R5.reuse, R203, 0x1, P0 ;  /* 0x000000051607a211 */ /* 0x084fe400000f0ccb */
[----:B------:R-:W-:-:S03]  /*10430*/  @!P3 LEA.HI.X R3, R23, R5, R202, 0x1, P1 ;  /* 0x000000051703b211 */ /* 0x000fc600008f0cca */
[----:B------:R3:W-:Y:S04]  /*10440*/  @!P2 ST.E.128 desc[UR8][R6.64], RZ ;  /* 0x000000ff0600a985 */ /* 0x0007e8000c101d08 */
[----:B------:R3:W-:Y:S02]  /*10450*/  @!P3 ST.E.128 desc[UR8][R2.64], RZ ;  /* 0x000000ff0200b985 */ /* 0x0007e4000c101d08 */
.L_x_1222:
[----:B------:R-:W-:Y:S05]  /*10460*/  BSYNC B0 ;  /* 0x0000000000007941 */ /* 0x000fea0003800000 */
.L_x_1212:
[----:B------:R-:W-:Y:S02]  /*10470*/  ULDC UR4, c[0x0][0xc3c] ;  /* 0x00030f0000047ab9 */ /* 0x000fe40000000800 */
[----:B------:R-:W-:-:S06]  /*10480*/  UISETP.GE.AND UP0, UPT, UR7, UR4, UPT ;  /* 0x000000040700728c */ /* 0x000fcc000bf06270 */
[----:B------:R-:W-:-:S13]  /*10490*/  PLOP3.LUT P0, PT, PT, PT, UP0, 0x80, 0x0 ;  /* 0x000000000000781c */ /* 0x000fda0003f0f008 */
[----:B------:R-:W-:Y:S05]  /*104a0*/  @!P0 BRA `(.L_x_1234) ;  /* 0xffffff0800d88947 */ /* 0x000fea000383ffff */
[----:B------:R-:W-:Y:S05]  /*104b0*/  EXIT ;  /* 0x000000000000794d */ /* 0x000fea0003800000 */
.L_x_1129:
        /* <DEDUP_REMOVED lines=20> */
.L_x_1235:
[----:B------:R-:W-:Y:S01]  /*10600*/  LOP3.LUT R0, R6, 0x1f, RZ, 0xc0, !PT ;  /* 0x0000001f06007812 */ /* 0x000fe200078ec0ff */
[----:B------:R-:W-:Y:S01]  /*10610*/  ULDC UR4, c[0x0][0xc3c] ;  /* 0x00030f0000047ab9 */ /* 0x000fe20000000800 */
[----:B------:R-:W-:Y:S01]  /*10620*/  ULDC.64 UR6, c[0x0][0x208] ;  /* 0x0000820000067ab9 */ /* 0x000fe20000000a00 */
[----:B------:R-:W-:Y:S01]  /*10630*/  IMAD.MOV.U32 R8, RZ, RZ, RZ ;  /* 0x000000ffff087224 */ /* 0x000fe200078e00ff */
[----:B------:R-:W-:Y:S01]  /*10640*/  ISETP.NE.AND P0, PT, R0, 0x1f, PT ;  /* 0x0000001f0000780c */ /* 0x000fe20003f05270 */
[----:B------:R-:W-:-:S03]  /*10650*/  ULDC UR5, c[0x0][0xc38] ;  /* 0x00030e0000057ab9 */ /* 0x000fc60000000800 */
[----:B------:R-:W-:-:S13]  /*10660*/  ISETP.GE.OR P1, PT, R0, UR4, !P0 ;  /* 0x0000000400007c0c */ /* 0x000fda000c726670 */
[----:B0-----:R-:W0:Y:S08]  /*10670*/  @!P1 LDC.64 R2, c[0x0][0xc80] ;  /* 0x00032000ff029b82 */ /* 0x001e300000000a00 */
[----:B------:R-:W1:Y:S01]  /*10680*/  @!P1 LDC.64 R4, c[0x0][0xc78] ;  /* 0x00031e00ff049b82 */ /* 0x000e620000000a00 */
[----:B0-----:R-:W-:-:S05]  /*10690*/  @!P1 IMAD.WIDE.U32 R2, R0, 0x4, R2 ;  /* 0x0000000400029825 */ /* 0x001fca00078e0002 */
[----:B------:R1:W2:Y:S02]  /*106a0*/  @!P1 LDG.E R7, desc[UR6][R2.64] ;  /* 0x0000000602079981 */ /* 0x0002a4000c1e1900 */
[----:B-1----:R-:W-:-:S05]  /*106b0*/  @!P1 IMAD.WIDE.U32 R2, R0, 0x4, R4 ;  /* 0x0000000400029825 */ /* 0x002fca00078e0004 */
[----:B------:R-:W2:Y:S01]  /*106c0*/  @!P1 LDG.E R8, desc[UR6][R2.64] ;  /* 0x0000000602089981 */ /* 0x000ea2000c1e1900 */
[C---:B------:R-:W-:Y:S01]  /*106d0*/  ISETP.NE.AND P1, PT, R0.reuse, RZ, PT ;  /* 0x000000ff0000720c */ /* 0x040fe20003f25270 */
[----:B------:R-:W0:Y:S01]  /*106e0*/  S2UR UR6, SR_CTAID.X ;  /* 0x00000000000679c3 */ /* 0x000e220000002500 */
[C---:B------:R-:W-:Y:S01]  /*106f0*/  ISETP.GE.U32.AND P2, PT, R0.reuse, 0x2, PT ;  /* 0x000000020000780c */ /* 0x040fe20003f46070 */
[----:B------:R-:W-:Y:S01]  /*10700*/  UMOV UR4, URZ ;  /* 0x0000003f00047c82 */ /* 0x000fe20008000000 */
[C---:B------:R-:W-:Y:S02]  /*10710*/  ISETP.GE.U32.AND P3, PT, R0.reuse, 0x4, PT ;  /* 0x000000040000780c */ /* 0x040fe40003f66070 */
[C---:B------:R-:W-:Y:S02]  /*10720*/  ISETP.GE.U32.AND P4, PT, R0.reuse, 0x8, PT ;  /* 0x000000080000780c */ /* 0x040fe40003f86070 */
[----:B------:R-:W-:Y:S01]  /*10730*/  ISETP.GE.U32.AND P5, PT, R0, 0x10, PT ;  /* 0x000000100000780c */ /* 0x000fe20003fa6070 */
[----:B--2---:R-:W-:-:S05]  /*10740*/  IMAD R4, R7, R8, RZ ;  /* 0x0000000807047224 */ /* 0x004fca00078e02ff */
        /* <DEDUP_REMOVED lines=15> */
[----:B------:R-:W1:Y:S02]  /*10840*/  SHFL.IDX PT, R3, R5, 0x1f, 0x1f ;  /* 0x03e01f0005037f89 */ /* 0x000e6400000e0000 */
[----:B-1----:R-:W-:-:S04]  /*10850*/  IMAD R9, R3, UR5, RZ ;  /* 0x0000000503097c24 */ /* 0x002fc8000f8e02ff */
[----:B------:R-:W-:Y:S01]  /*10860*/  IMAD.MOV.U32 R4, RZ, RZ, R9 ;  /* 0x000000ffff047224 */ /* 0x000fe200078e0009 */
[----:B0-----:R-:W-:-:S13]  /*10870*/  ISETP.GT.AND P6, PT, R9, UR6, PT ;  /* 0x0000000609007c0c */ /* 0x001fda000bfc4270 */
[----:B------:R-:W-:Y:S05]  /*10880*/  @P6 BRA `(.L_x_1237) ;  /* 0x0000000000ac6947 */ /* 0x000fea0003800000 */
[----:B------:R-:W-:Y:S01]  /*10890*/  IMAD.MOV.U32 R9, RZ, RZ, R4 ;  /* 0x000000ffff097224 */ /* 0x000fe200078e0004 */
[----:B------:R-:W-:Y:S01]  /*108a0*/  UMOV UR4, URZ ;  /* 0x0000003f00047c82 */ /* 0x000fe20008000000 */
[----:B------:R-:W-:-:S05]  /*108b0*/  ULDC UR5, c[0x0][0xc38] ;  /* 0x00030e0000057ab9 */ /* 0x000fca0000000800 */
.L_x_1239:
[----:B------:R-:W0:Y:S01]  /*108c0*/  LDC R2, c[0x0][0xc3c] ;  /* 0x00030f00ff027b82 */ /* 0x000e220000000800 */
[----:B------:R-:W-:Y:S01]  /*108d0*/  ULDC UR7, c[0x0][0xc3c] ;  /* 0x00030f0000077ab9 */ /* 0x000fe20000000800 */
[----:B------:R-:W-:Y:S01]  /*108e0*/  UIADD3 UR4, UR4, 0x1f, URZ ;  /* 0x0000001f04047890 */ /* 0x000fe2000fffe03f */
[----:B------:R-:W-:-:S05]  /*108f0*/  IMAD.U32 R3, RZ, RZ, UR7 ;  /* 0x00000007ff037e24 */ /* 0x000fca000f8e00ff */
[----:B------:R1:W-:Y:S01]  /*10900*/  STL [R1+0xc], R3 ;  /* 0x00000c0301007387 */ /* 0x0003e20000100800 */
[----:B0-----:R-:W-:-:S13]  /*10910*/  ISETP.LE.AND P6, PT, R2, UR4, PT ;  /* 0x0000000402007c0c */ /* 0x001fda000bfc3270 */
[----:B-1----:R-:W-:Y:S05]  /*10920*/  @P6 BRA `(.L_x_1238) ;  /* 0x0000000800b86947 */ /* 0x002fea0003800000 */
[----:B------:R-:W-:Y:S01]  /*10930*/  VIADD R11, R0, UR4 ;  /* 0x00000004000b7c36 */ /* 0x000fe20008000000 */
[----:B------:R-:W-:Y:S01]  /*10940*/  ULDC.64 UR8, c[0x0][0x208] ;  /* 0x0000820000087ab9 */ /* 0x000fe20000000a00 */
        /* <DEDUP_REMOVED lines=30> */
[----:B------:R-:W-:-:S07]  /*10b30*/  IMAD.MOV.U32 R5, RZ, RZ, R2 ;  /* 0x000000ffff057224 */ /* 0x000fce00078e0002 */
.L_x_1237:
[----:B------:R-:W-:Y:S02]  /*10b40*/  IMAD.IADD R10, R9, 0x1, -R4 ;  /* 0x00000001090a7824 */ /* 0x000fe400078e0a04 */
[----:B------:R-:W-:Y:S02]  /*10b50*/  IMAD.MOV.U32 R3, RZ, RZ, RZ ;  /* 0x000000ffff037224 */ /* 0x000fe400078e00ff */
[----:B------:R-:W-:-:S05]  /*10b60*/  IMAD R2, R5, UR5, R10 ;  /* 0x0000000505027c24 */ /* 0x000fca000f8e020a */
[----:B------:R-:W-:-:S13]  /*10b70*/  ISETP.GT.AND P0, PT, R2, UR6, PT ;  /* 0x0000000602007c0c */ /* 0x000fda000bf04270 */
[----:B------:R-:W-:-:S04]  /*10b80*/  VOTE.ANY R2, PT, !P0 ;  /* 0x0000000000027806 */ /* 0x000fc800040e0100 */
[----:B------:R-:W0:Y:S01]  /*10b90*/  POPC R9, R2 ;  /* 0x0000000200097309 */ /* 0x000e220000000000 */
[----:B------:R-:W-:Y:S01]  /*10ba0*/  ISETP.NE.AND P0, PT, R2, RZ, PT ;  /* 0x000000ff0200720c */ /* 0x000fe20003f05270 */
[----:B0-----:R0:W1:Y:S04]  /*10bb0*/  SHFL.IDX PT, R8, R8, R9, 0x1f ;  /* 0x00001f0908087589 */ /* 0x00106800000e0000 */
[----:B------:R0:W2:Y:S08]  /*10bc0*/  SHFL.IDX PT, R4, R7, R9, 0x1f ;  /* 0x00001f0907047589 */ /* 0x0000b000000e0000 */
[----:B------:R-:W-:Y:S05]  /*10bd0*/  @!P0 BRA `(.L_x_1240) ;  /* 0x0000000000088947 */ /* 0x000fea0003800000 */
[----:B------:R-:W-:-:S05]  /*10be0*/  VIADD R2, R9, 0xffffffff ;  /* 0xffffffff09027836 */ /* 0x000fca0000000000 */
[----:B------:R3:W4:Y:S02]  /*10bf0*/  SHFL.IDX PT, R3, R5, R2, 0x1f ;  /* 0x00001f0205037589 */ /* 0x00072400000e0000 */
.L_x_1240:
[----:B----4-:R-:W-:Y:S01]  /*10c00*/  IMAD R3, R3, UR5, R10 ;  /* 0x0000000503037c24 */ /* 0x010fe2000f8e020a */
[----:B-1----:R-:W-:Y:S01]  /*10c10*/  ISETP.NE.AND P0, PT, R8, 0x1, PT ;  /* 0x000000010800780c */ /* 0x002fe20003f05270 */
[----:B------:R-:W-:-:S03]  /*10c20*/  VIADD R14, R9, UR4 ;  /* 0x00000004090e7c36 */ /* 0x000fc60008000000 */
[----:B------:R1:W-:Y:S01]  /*10c30*/  STL [R1], R3 ;  /* 0x0000000301007387 */ /* 0x0003e20000100800 */
[----:B---3--:R-:W-:-:S03]  /*10c40*/  IADD3 R5, -R3, UR6, RZ ;  /* 0x0000000603057c10 */ /* 0x008fc6000fffe1ff */
[----:B------:R1:W-:Y:S05]  /*10c50*/  STL [R1+0xc], R14 ;  /* 0x00000c0e01007387 */ /* 0x0003ea0000100800 */
[----:B------:R-:W-:Y:S05]  /*10c60*/  @!P0 BRA `(.L_x_1241) ;  /* 0x0000000000e08947 */ /* 0x000fea0003800000 */
[----:B0-2---:R-:W-:Y:S02]  /*10c70*/  IABS R7, R4 ;  /* 0x0000000400077213 */ /* 0x005fe40000000000 */
[----:B------:R-:W-:Y:S02]  /*10c80*/  IABS R9, R8 ;  /* 0x0000000800097213 */ /* 0x000fe40000000000 */
[----:B------:R-:W0:Y:S01]  /*10c90*/  I2F.RP R10, R7 ;  /* 0x00000007000a7306 */ /* 0x000e220000209400 */
[----:B------:R-:W-:-:S07]  /*10ca0*/  IABS R12, R5 ;  /* 0x00000005000c7213 */ /* 0x000fce0000000000 */
[----:B------:R-:W-:Y:S08]  /*10cb0*/  I2F.RP R13, R9 ;  /* 0x00000009000d7306 */ /* 0x000ff00000209400 */
[----:B0-----:R-:W1:Y:S02]  /*10cc0*/  MUFU.RCP R10, R10 ;  /* 0x0000000a000a7308 */ /* 0x001e640000001000 */
[----:B-1----:R-:W-:-:S06]  /*10cd0*/  VIADD R3, R10, 0xffffffe ;  /* 0x0ffffffe0a037836 */ /* 0x002fcc0000000000 */
[----:B------:R-:W0:Y:S02]  /*10ce0*/  F2I.FTZ.U32.TRUNC.NTZ R3, R3 ;  /* 0x0000000300037305 */ /* 0x000e24000021f000 */
[----:B0-----:R-:W-:-:S04]  /*10cf0*/  IMAD.MOV R2, RZ, RZ, -R3 ;  /* 0x000000ffff027224 */ /* 0x001fc800078e0a03 */
[----:B------:R-:W-:Y:S02]  /*10d00*/  IMAD R11, R2, R7, RZ ;  /* 0x00000007020b7224 */ /* 0x000fe400078e02ff */
[----:B------:R-:W-:-:S04]  /*10d10*/  IMAD.MOV.U32 R2, RZ, RZ, RZ ;  /* 0x000000ffff027224 */ /* 0x000fc800078e00ff */
[----:B------:R-:W-:Y:S01]  /*10d20*/  IMAD.HI.U32 R11, R3, R11, R2 ;  /* 0x0000000b030b7227 */ /* 0x000fe200078e0002 */
[----:B------:R-:W-:Y:S01]  /*10d30*/  IABS R3, R4 ;  /* 0x0000000400037213 */ /* 0x000fe20000000000 */
[----:B------:R-:W0:Y:S04]  /*10d40*/  MUFU.RCP R2, R13 ;  /* 0x0000000d00027308 */ /* 0x000e280000001000 */
[----:B------:R-:W-:Y:S02]  /*10d50*/  IMAD.MOV R3, RZ, RZ, -R3 ;  /* 0x000000ffff037224 */ /* 0x000fe400078e0a03 */
[----:B------:R-:W-:-:S04]  /*10d60*/  IMAD.HI.U32 R10, R11, R12, RZ ;  /* 0x0000000c0b0a7227 */ /* 0x000fc800078e00ff */
[----:B------:R-:W-:-:S05]  /*10d70*/  IMAD R12, R10, R3, R12 ;  /* 0x000000030a0c7224 */ /* 0x000fca00078e020c */
[----:B------:R-:W-:Y:S01]  /*10d80*/  ISETP.GT.U32.AND P1, PT, R7, R12, PT ;  /* 0x0000000c0700720c */ /* 0x000fe20003f24070 */
[----:B0-----:R-:W-:-:S06]  /*10d90*/  VIADD R3, R2, 0xffffffe ;  /* 0x0ffffffe02037836 */ /* 0x001fcc0000000000 */
[----:B------:R-:W0:Y:S06]  /*10da0*/  F2I.FTZ.U32.TRUNC.NTZ R3, R3 ;  /* 0x0000000300037305 */ /* 0x000e2c000021f000 */
[----:B------:R-:W-:Y:S02]  /*10db0*/  @!P1 IMAD.IADD R12, R12, 0x1, -R7 ;  /* 0x000000010c0c9824 */ /* 0x000fe400078e0a07 */
[----:B------:R-:W-:Y:S01]  /*10dc0*/  @!P1 VIADD R10, R10, 0x1 ;  /* 0x000000010a0a9836 */ /* 0x000fe20000000000 */
[----:B------:R-:W-:Y:S02]  /*10dd0*/  ISETP.NE.AND P1, PT, R4, RZ, PT ;  /* 0x000000ff0400720c */ /* 0x000fe40003f25270 */
[----:B------:R-:W-:Y:S01]  /*10de0*/  ISETP.GE.U32.AND P0, PT, R12, R7, PT ;  /* 0x000000070c00720c */ /* 0x000fe20003f06070 */
[----:B0-----:R-:W-:-:S04]  /*10df0*/  IMAD.MOV R2, RZ, RZ, -R3 ;  /* 0x000000ffff027224 */ /* 0x001fc800078e0a03 */
[----:B------:R-:W-:Y:S02]  /*10e00*/  IMAD R7, R2, R9, RZ ;  /* 0x0000000902077224 */ /* 0x000fe400078e02ff */
[----:B------:R-:W-:-:S06]  /*10e10*/  IMAD.MOV.U32 R2, RZ, RZ, RZ ;  /* 0x000000ffff027224 */ /* 0x000fcc00078e00ff */
[----:B------:R-:W-:Y:S02]  /*10e20*/  @P0 VIADD R10, R10, 0x1 ;  /* 0x000000010a0a0836 */ /* 0x000fe40000000000 */
[----:B------:R-:W-:Y:S01]  /*10e30*/  IMAD.HI.U32 R7, R3, R7, R2 ;  /* 0x0000000703077227 */ /* 0x000fe200078e0002 */
[----:B------:R-:W-:Y:S02]  /*10e40*/  LOP3.LUT R2, R5, R4, RZ, 0x3c, !PT ;  /* 0x0000000405027212 */ /* 0x000fe400078e3cff */
[----:B------:R-:W-:Y:S02]  /*10e50*/  IABS R3, R8 ;  /* 0x0000000800037213 */ /* 0x000fe40000000000 */
[----:B------:R-:W-:-:S03]  /*10e60*/  ISETP.GE.AND P2, PT, R2, RZ, PT ;  /* 0x000000ff0200720c */ /* 0x000fc60003f46270 */
[----:B------:R-:W-:-:S10]  /*10e70*/  IMAD.MOV R3, RZ, RZ, -R3 ;  /* 0x000000ffff037224 */ /* 0x000fd400078e0a03 */
[----:B------:R-:W-:Y:S01]  /*10e80*/  @!P2 IMAD.MOV R10, RZ, RZ, -R10 ;  /* 0x000000ffff0aa224 */ /* 0x000fe200078e0a0a */
[----:B------:R-:W-:-:S04]  /*10e90*/  @!P1 LOP3.LUT R10, RZ, R4, RZ, 0x33, !PT ;  /* 0x00000004ff0a9212 */ /* 0x000fc800078e33ff */
        /* <DEDUP_REMOVED lines=9> */
[----:B------:R-:W-:Y:S01]  /*10f30*/  ISETP.GE.AND P2, PT, R2, RZ, PT ;  /* 0x000000ff0200720c */ /* 0x000fe20003f46270 */
[----:B------:R-:W-:-:S04]  /*10f40*/  IMAD.MOV R2, RZ, RZ, -R10 ;  /* 0x000000ffff027224 */ /* 0x000fc800078e0a0a */
[----:B------:R-:W-:Y:S02]  /*10f50*/  IMAD R2, R4, R2, R5 ;  /* 0x0000000204027224 */ /* 0x000fe400078e0205 */
[----:B------:R-:W-:-:S06]  /*10f60*/  @P0 VIADD R7, R7, 0x1 ;  /* 0x0000000107070836 */ /* 0x000fcc0000000000 */
[----:B------:R-:W-:Y:S01]  /*10f70*/  @!P2 IMAD.MOV R7, RZ, RZ, -R7 ;  /* 0x000000ffff07a224 */ /* 0x000fe200078e0a07 */
[----:B------:R-:W-:-:S05]  /*10f80*/  @!P1 LOP3.LUT R7, RZ, R8, RZ, 0x33, !PT ;  /* 0x00000008ff079212 */ /* 0x000fca00078e33ff */
[--C-:B------:R-:W-:Y:S02]  /*10f90*/  IMAD.MOV R3, RZ, RZ, -R7.reuse ;  /* 0x000000ffff037224 */ /* 0x100fe400078e0a07 */
[C---:B------:R-:W-:Y:S02]  /*10fa0*/  IMAD R7, R8.reuse, 0x1000000, R7 ;  /* 0x0100000008077824 */ /* 0x040fe400078e0207 */
[----:B------:R-:W-:-:S04]  /*10fb0*/  IMAD R8, R8, R3, R10 ;  /* 0x0000000308087224 */ /* 0x000fc800078e020a */
[----:B------:R-:W-:-:S05]  /*10fc0*/  IMAD R3, R8, 0x10000, R7 ;  /* 0x0001000008037824 */ /* 0x000fca00078e0207 */
[----:B------:R0:W-:Y:S01]  /*10fd0*/  STL [R1+0x8], R3 ;  /* 0x0000080301007387 */ /* 0x0001e20000100800 */
[----:B------:R-:W-:Y:S05]  /*10fe0*/  BRA `(.L_x_1242) ;  /* 0x0000000000f87947 */ /* 0x000fea0003800000 */
.L_x_1241:
[----:B-1----:R-:W1:Y:S01]  /*10ff0*/  LDC.64 R2, c[0x0][0xc90] ;  /* 0x00032400ff027b82 */ /* 0x002e620000000a00 */
[----:B------:R-:W-:Y:S01]  /*11000*/  ULDC.64 UR6, c[0x0][0x208] ;  /* 0x0000820000067ab9 */ /* 0x000fe20000000a00 */
[----:B-1----:R-:W-:-:S05]  /*11010*/  IMAD.WIDE R2, R14, 0x4, R2 ;  /* 0x000000040e027825 */ /* 0x002fca00078e0202 */
[----:B0-----:R0:W2:Y:S02]  /*11020*/  LDG.E R7, desc[UR6][R2.64] ;  /* 0x0000000602077981 */ /* 0x0010a4000c1e1900 */
[----:B0-----:R-:W-:Y:S02]  /*11030*/  IMAD.MOV.U32 R2, RZ, RZ, RZ ;  /* 0x000000ffff027224 */ /* 0x001fe400078e00ff */
[----:B--2---:R-:W-:-:S05]  /*11040*/  IMAD R8, R4, R7, RZ ;  /* 0x0000000704087224 */ /* 0x004fca00078e02ff */
[----:B------:R-:W-:-:S04]  /*11050*/  IABS R9, R8 ;  /* 0x0000000800097213 */ /* 0x000fc80000000000 */
[----:B------:R-:W0:Y:S08]  /*11060*/  I2F.RP R10, R9 ;  /* 0x00000009000a7306 */ /* 0x000e300000209400 */
[----:B0-----:R-:W0:Y:S02]  /*11070*/  MUFU.RCP R10, R10 ;  /* 0x0000000a000a7308 */ /* 0x001e240000001000 */
[----:B0-----:R-:W-:-:S06]  /*11080*/  VIADD R11, R10, 0xffffffe ;  /* 0x0ffffffe0a0b7836 */ /* 0x001fcc0000000000 */
[----:B------:R-:W0:Y:S02]  /*11090*/  F2I.FTZ.U32.TRUNC.NTZ R3, R11 ;  /* 0x0000000b00037305 */ /* 0x000e24000021f000 */
[----:B0-----:R-:W-:-:S04]  /*110a0*/  IMAD.MOV R12, RZ, RZ, -R3 ;  /* 0x000000ffff0c7224 */ /* 0x001fc800078e0a03 */
[----:B------:R-:W-:-:S04]  /*110b0*/  IMAD R13, R12, R9, RZ ;  /* 0x000000090c0d7224 */ /* 0x000fc800078e02ff */
[----:B------:R-:W-:Y:S01]  /*110c0*/  IMAD.HI.U32 R2, R3, R13, R2 ;  /* 0x0000000d03027227 */ /* 0x000fe200078e0002 */
[----:B------:R-:W-:Y:S02]  /*110d0*/  IABS R13, R5 ;  /* 0x00000005000d7213 */ /* 0x000fe40000000000 */
[----:B------:R-:W-:-:S03]  /*110e0*/  IABS R3, R8 ;  /* 0x0000000800037213 */ /* 0x000fc60000000000 */
[----:B------:R-:W-:-:S04]  /*110f0*/  IMAD.HI.U32 R2, R2, R13, RZ ;  /* 0x0000000d02027227 */ /* 0x000fc800078e00ff */
[----:B------:R-:W-:-:S04]  /*11100*/  IMAD.MOV R3, RZ, RZ, -R3 ;  /* 0x000000ffff037224 */ /* 0x000fc800078e0a03 */
        /* <DEDUP_REMOVED lines=11> */
[----:B------:R-:W-:Y:S02]  /*111c0*/  IMAD R9, R7, R2, RZ ;  /* 0x0000000207097224 */ /* 0x000fe400078e02ff */
[----:B------:R-:W-:Y:S02]  /*111d0*/  IMAD.MOV R2, RZ, RZ, -R2 ;  /* 0x000000ffff027224 */ /* 0x000fe400078e0a02 */
[----:B------:R-:W-:Y:S02]  /*111e0*/  IMAD.MOV R10, RZ, RZ, -R9 ;  /* 0x000000ffff0a7224 */ /* 0x000fe400078e0a09 */
[----:B------:R-:W-:Y:S02]  /*111f0*/  IMAD R8, R8, R2, R5 ;  /* 0x0000000208087224 */ /* 0x000fe400078e0205 */
[----:B------:R-:W-:Y:S01]  /*11200*/  IMAD.MOV.U32 R2, RZ, RZ, RZ ;  /* 0x000000ffff027224 */ /* 0x000fe200078e00ff */
[----:B------:R-:W-:Y:S02]  /*11210*/  VIADDMNMX R7, R10, UR5, R7, PT ;  /* 0x000000050a077c46 */ /* 0x000fe4000b800107 */
[----:B------:R-:W-:-:S02]  /*11220*/  IADD3 R9, R9, 0x1000000, R8 ;  /* 0x0100000009097810 */ /* 0x000fc40007ffe008 */
[----:B------:R-:W-:-:S04]  /*11230*/  IABS R10, R7 ;  /* 0x00000007000a7213 */ /* 0x000fc80000000000 */
[----:B------:R-:W0:Y:S08]  /*11240*/  I2F.RP R11, R10 ;  /* 0x0000000a000b7306 */ /* 0x000e300000209400 */
[----:B0-----:R-:W0:Y:S02]  /*11250*/  MUFU.RCP R11, R11 ;  /* 0x0000000b000b7308 */ /* 0x001e240000001000 */
[----:B0-----:R-:W-:Y:S01]  /*11260*/  VIADD R3, R11, 0xffffffe ;  /* 0x0ffffffe0b037836 */ /* 0x001fe20000000000 */
[----:B------:R-:W-:-:S05]  /*11270*/  IABS R11, R7 ;  /* 0x00000007000b7213 */ /* 0x000fca0000000000 */
[----:B------:R-:W0:Y:S02]  /*11280*/  F2I.FTZ.U32.TRUNC.NTZ R3, R3 ;  /* 0x0000000300037305 */ /* 0x000e24000021f000 */
[----:B0-----:R-:W-:-:S04]  /*11290*/  IMAD.MOV R5, RZ, RZ, -R3 ;  /* 0x000000ffff057224 */ /* 0x001fc800078e0a03 */
[----:B------:R-:W-:-:S04]  /*112a0*/  IMAD R5, R5, R10, RZ ;  /* 0x0000000a05057224 */ /* 0x000fc800078e02ff */
[----:B------:R-:W-:Y:S01]  /*112b0*/  IMAD.HI.U32 R2, R3, R5, R2 ;  /* 0x0000000503027227 */ /* 0x000fe200078e0002 */
[----:B------:R-:W-:-:S03]  /*112c0*/  IABS R5, R8 ;  /* 0x0000000800057213 */ /* 0x000fc60000000000 */
[----:B------:R-:W-:Y:S02]  /*112d0*/  IMAD.MOV R3, RZ, RZ, -R11 ;  /* 0x000000ffff037224 */ /* 0x000fe400078e0a0b */
        /* <DEDUP_REMOVED lines=11> */
[----:B------:R-:W-:Y:S01]  /*11390*/  @!P1 LOP3.LUT R2, RZ, R7, RZ, 0x33, !PT ;  /* 0x00000007ff029212 */ /* 0x000fe200078e33ff */
[----:B------:R-:W-:-:S04]  /*113a0*/  IMAD.MOV R7, RZ, RZ, -R7 ;  /* 0x000000ffff077224 */ /* 0x000fc800078e0a07 */
[----:B------:R-:W-:-:S05]  /*113b0*/  IMAD R3, R2, R7, R9 ;  /* 0x0000000702037224 */ /* 0x000fca00078e0209 */
[----:B------:R1:W-:Y:S02]  /*113c0*/  STL [R1+0x8], R3 ;  /* 0x0000080301007387 */ /* 0x0003e40000100800 */
.L_x_1242:
[----:B01----:R-:W-:-:S05]  /*113d0*/  LOP3.LUT R3, RZ, R2, RZ, 0x33, !PT ;  /* 0x00000002ff037212 */ /* 0x003fca00078e33ff */
[----:B------:R-:W-:-:S05]  /*113e0*/  IMAD.IADD R2, R4, 0x1, R3 ;  /* 0x0000000104027824 */ /* 0x000fca00078e0203 */
[----:B------:R1:W-:Y:S01]  /*113f0*/  STL [R1+0x4], R2 ;  /* 0x0000040201007387 */ /* 0x0003e20000100800 */
[----:B------:R-:W-:Y:S05]  /*11400*/  BRA `(.L_x_1243) ;  /* 0x0000000000107947 */ /* 0x000fea0003800000 */
.L_x_1238:
[----:B------:R-:W-:Y:S01]  /*11410*/  IMAD.U32 R2, RZ, RZ, UR6 ;  /* 0x00000006ff027e24 */ /* 0x000fe2000f8e00ff */
[----:B------:R0:W-:Y:S04]  /*11420*/  STL [R1+0x4], RZ ;  /* 0x000004ff01007387 */ /* 0x0001e80000100800 */
[----:B------:R0:W-:Y:S04]  /*11430*/  STL [R1+0x8], RZ ;  /* 0x000008ff01007387 */ /* 0x0001e80000100800 */
[----:B------:R0:W-:Y:S02]  /*11440*/  STL [R1], R2 ;  /* 0x0000000201007387 */ /* 0x0001e40000100800 */
.L_x_1243:
[----:B------:R-:W2:Y:S04]  /*11450*/  LDL R8, [R1] ;  /* 0x0000000001087983 */ /* 0x000ea80000100800 */
[----:B------:R-:W2:Y:S04]  /*11460*/  LDL R9, [R1+0x4] ;  /* 0x0000040001097983 */ /* 0x000ea80000100800 */
[----:B------:R-:W2:Y:S04]  /*11470*/  LDL R10, [R1+0x8] ;  /* 0x00000800010a7983 */ /* 0x000ea80000100800 */
[----:B------:R-:W2:Y:S01]  /*11480*/  LDL R11, [R1+0xc] ;  /* 0x00000c00010b7983 */ /* 0x000ea20000100800 */
[----:B------:R-:W-:-:S13]  /*11490*/  ISETP.NE.AND P0, PT, R0, RZ, PT ;  /* 0x000000ff0000720c */ /* 0x000fda0003f05270 */
[----:B------:R-:W3:Y:S01]  /*114a0*/  @!P0 S2R R3, SR_CgaCtaId ;  /* 0x0000000000038919 */ /* 0x000ee20000008800 */
[----:B------:R-:W-:-:S04]  /*114b0*/  @!P0 MOV R0, 0x400 ;  /* 0x0000040000008802 */ /* 0x000fc80000000f00 */
[----:B---3--:R-:W-:-:S05]  /*114c0*/  @!P0 LEA R0, R3, R0, 0x18 ;  /* 0x0000000003008211 */ /* 0x008fca00078ec0ff */
[----:B--2---:R2:W-:Y:S01]  /*114d0*/  @!P0 STS.128 [R0+0x2a8d0], R8 ;  /* 0x02a8d00800008388 */ /* 0x0045e20000000c00 */
[----:B------:R-:W-:Y:S06]  /*114e0*/  BAR.ARV 0x5, 0x180 ;  /* 0x0146000000007b1d */ /* 0x000fec0000002000 */
.L_x_1236:
        /* <DEDUP_REMOVED lines=8> */
[----:B------:R-:W4:Y:S01]  /*11570*/  S2UR UR5, SR_CgaCtaId ;  /* 0x00000000000579c3 */ /* 0x000f220000008800 */
[C---:B--2---:R-:W-:Y:S01]  /*11580*/  IMAD.SHL.U32 R0, R6.reuse, 0x8, RZ ;  /* 0x0000000806007824 */ /* 0x044fe200078e00ff */
[----:B------:R-:W-:Y:S01]  /*11590*/  LOP3.LUT R4, R6, 0x7f, RZ, 0xc0, !PT ;  /* 0x0000007f06047812 */ /* 0x000fe200078ec0ff */
[----:B------:R-:W-:Y:S01]  /*115a0*/  UMOV UR4, 0x400 ;  /* 0x0000040000047882 */ /* 0x000fe20000000000 */
[----:B------:R-:W-:Y:S01]  /*115b0*/  BSSY B8, `(.L_x_1244) ;  /* 0x000060f000087945 */ /* 0x000fe20003800000 */
[----:B------:R-:W-:Y:S01]  /*115c0*/  IMAD.MOV.U32 R19, RZ, RZ, RZ ;  /* 0x000000ffff137224 */ /* 0x000fe200078e00ff */
[----:B------:R-:W-:Y:S01]  /*115d0*/  LOP3.LUT R3, R0, 0x1f8, RZ, 0xc0, !PT ;  /* 0x000001f800037812 */ /* 0x000fe200078ec0ff */
[----:B01----:R-:W-:Y:S01]  /*115e0*/  IMAD.SHL.U32 R2, R4, 0x8, RZ ;  /* 0x0000000804027824 */ /* 0x003fe200078e00ff */
[----:B------:R-:W-:Y:S01]  /*115f0*/  LOP3.LUT R0, R0, 0x38, RZ, 0xc0, !PT ;  /* 0x0000003800007812 */ /* 0x000fe200078ec0ff */
[----:B------:R-:W-:Y:S01]  /*11600*/  ULDC UR38, c[0x0][0xc] ;  /* 0x0000030000267ab9 */ /* 0x000fe20000000800 */
[----:B------:R-:W-:Y:S01]  /*11610*/  LOP3.LUT R3, R3, 0x38, R6, 0x78, !PT ;  /* 0x0000003803037812 */ /* 0x000fe200078e7806 */
[----:B------:R-:W-:Y:S01]  /*11620*/  IMAD.SHL.U32 R6, R6, 0x10, RZ ;  /* 0x0000001006067824 */ /* 0x000fe200078e00ff */
[----:B------:R-:W-:-:S02]  /*11630*/  ULDC.64 UR36, c[0x0][0x198] ;  /* 0x0000660000247ab9 */ /* 0x000fc40000000a00 */
[----:B------:R-:W-:Y:S02]  /*11640*/  LOP3.LUT R3, R3, 0x200, R2, 0xf8, !PT ;  /* 0x0000020003037812 */ /* 0x000fe400078ef802 */
[----:B------:R-:W-:-:S04]  /*11650*/  SHF.R.U32.HI R2, RZ, 0x3, R4 ;  /* 0x00000003ff027819 */ /* 0x000fc80000011604 */
[----:B------:R-:W-:Y:S01]  /*11660*/  LOP3.LUT R4, R2, 0x70, R6, 0xf8, !PT ;  /* 0x0000007002047812 */ /* 0x000fe200078ef806 */
[----:B------:R-:W-:Y:S01]  /*11670*/  IMAD.MOV.U32 R2, RZ, RZ, 0x1 ;  /* 0x00000001ff027424 */ /* 0x000fe200078e00ff */
[----:B----4-:R-:W-:-:S06]  /*11680*/  ULEA UR4, UR5, UR4, 0x18 ;  /* 0x0000000405047291 */ /* 0x010fcc000f8ec03f */
[----:B------:R-:W-:-:S04]  /*11690*/  IMAD.U32 R18, RZ, RZ, UR4 ;  /* 0x00000004ff127e24 */ /* 0x000fc8000f8e00ff */
[----:B------:R-:W-:-:S05]  /*116a0*/  IMAD R3, R3, 0x2, R18 ;  /* 0x0000000203037824 */ /* 0x000fca00078e0212 */
[----:B------:R-:W-:Y:S04]  /*116b0*/  STL [R1+0x20], R3 ;  /* 0x0000200301007387 */ /* 0x000fe80000100800 */
[----:B------:R-:W-:Y:S04]  /*116c0*/  STL [R1+0x50], RZ ;  /* 0x000050ff01007387 */ /* 0x000fe80000100800 */
[----:B------:R0:W-:Y:S02]  /*116d0*/  STL [R1+0x10], R2 ;  /* 0x0000100201007387 */ /* 0x0001e40000100800 */
[----:B0-----:R-:W-:-:S02]  /*116e0*/  LOP3.LUT R2, R0, 0x40, RZ, 0xfc, !PT ;  /* 0x0000004000027812 */ /* 0x001fc400078efcff */
[----:B------:R-:W-:-:S07]  /*116f0*/  LOP3.LUT R0, R0, 0x80, RZ, 0xfc, !PT ;  /* 0x0000008000007812 */ /* 0x000fce00078efcff */
.L_x_1356:
[----:B---3--:R-:W2:Y:S01]  /*11700*/  LDL R9, [R1+0xc] ;  /* 0x00000c0001097983 */ /* 0x008ea20000100800 */
[----:B------:R-:W-:Y:S05]  /*11710*/  YIELD ;  /* 0x0000000000007946 */ /* 0x000fea0003800000 */
[----:B------:R-:W-:Y:S01]  /*11720*/  ULDC.64 UR4, c[0x0][0xa28] ;  /* 0x00028a0000047ab9 */ /* 0x000fe20000000a00 */
[----:B------:R-:W-:Y:S01]  /*11730*/  IMAD.MOV.U32 R0, RZ, RZ, RZ ;  /* 0x000000ffff007224 */ /* 0x000fe200078e00ff */
[----:B------:R-:W-:Y:S01]  /*11740*/  ISETP.NE.U32.AND P0, PT, RZ, UR4, PT ;  /* 0x00000004ff007c0c */ /* 0x000fe2000bf05070 */
[----:B01----:R-:W0:Y:S01]  /*11750*/  LDC.64 R4, c[0x0][0xa00] ;  /* 0x00028000ff047b82 */ /* 0x003e220000000a00 */
[----:B------:R-:W-:Y:S01]  /*11760*/  ULDC.64 UR8, c[0x0][0x208] ;  /* 0x0000820000087ab9 */ /* 0x000fe20000000a00 */
[----:B------:R-:W-:Y:S01]  /*11770*/  IMAD.MOV.U32 R10, RZ, RZ, RZ ;  /* 0x000000ffff0a7224 */ /* 0x000fe200078e00ff */
[----:B------:R-:W-:Y:S01]  /*11780*/  ISETP.NE.AND.EX P0, PT, RZ, UR5, PT, P0 ;  /* 0x00000005ff007c0c */ /* 0x000fe2000bf05300 */
[----:B------:R-:W-:Y:S01]  /*11790*/  ULDC.64 UR4, c[0x0][0xa18] ;  /* 0x0002860000047ab9 */ /* 0x000fe20000000a00 */
[----:B------:R-:W-:-:S11]  /*117a0*/  ULDC.64 UR6, c[0x0][0xa08] ;  /* 0x0002820000067ab9 */ /* 0x000fd60000000a00 */
[----:B------:R-:W2:Y:S02]  /*117b0*/  @P0 LDC.64 R2, c[0x0][0xa28] ;  /* 0x00028a00ff020b82 */ /* 0x000ea40000000a00 */
[----:B--2---:R-:W-:-:S05]  /*117c0*/  @P0 IMAD.WIDE R2, R9, 0x4, R2 ;  /* 0x0000000409020825 */ /* 0x004fca00078e0202 */
[----:B------:R1:W5:Y:S01]  /*117d0*/  @P0 LDG.E R0, desc[UR8][R2.64] ;  /* 0x0000000802000981 */ /* 0x000362000c1e1900 */
[----:B------:R-:W-:Y:S01]  /*117e0*/  ISETP.NE.U32.AND P0, PT, RZ, UR4, PT ;  /* 0x00000004ff007c0c */ /* 0x000fe2000bf05070 */
[----:B0-----:R-:W-:Y:S01]  /*117f0*/  IMAD.WIDE R4, R9, 0x4, R4 ;  /* 0x0000000409047825 */ /* 0x001fe200078e0204 */
[----:B------:R-:W-:Y:S02]  /*11800*/  ISETP.NE.U32.AND P1, PT, RZ, UR6, PT ;  /* 0x00000006ff007c0c */ /* 0x000fe4000bf25070 */
[----:B------:R-:W-:Y:S01]  /*11810*/  ISETP.NE.AND.EX P2, PT, RZ, UR5, PT, P0 ;  /* 0x00000005ff007c0c */ /* 0x000fe2000bf45300 */
[----:B------:R-:W-:Y:S01]  /*11820*/  ULDC.64 UR4, c[0x0][0xa00] ;  /* 0x0002800000047ab9 */ /* 0x000fe20000000a00 */
[----:B------:R-:W-:Y:S01]  /*11830*/  ISETP.NE.AND.EX P1, PT, RZ, UR7, PT, P1 ;  /* 0x00000007ff007c0c */ /* 0x000fe2000bf25310 */
[----:B------:R-:W-:Y:S01]  /*11840*/  IMAD.MOV.U32 R8, RZ, RZ, RZ ;  /* 0x000000ffff087224 */ /* 0x000fe200078e00ff */
[----:B------:R-:W-:Y:S01]  /*11850*/  ISETP.NE.U32.AND P0, PT, RZ, UR4, PT ;  /* 0x00000004ff007c0c */ /* 0x000fe2000bf05070 */
[----:B-1----:R-:W0:Y:S03]  /*11860*/  LDC.64 R2, c[0x0][0xa08] ;  /* 0x00028200ff027b82 */ /* 0x002e260000000a00 */
[----:B------:R-:W-:-:S05]  /*11870*/  ISETP.NE.AND.EX P0, PT, RZ, UR5, PT, P0 ;  /* 0x00000005ff007c0c */ /* 0x000fca000bf05300 */
[----:B------:R-:W1:Y:S08]  /*11880*/  @P2 LDC.64 R6, c[0x0][0xa18] ;  /* 0x00028600ff062b82 */ /* 0x000e700000000a00 */
[----:B------:R-:W2:Y:S01]  /*11890*/  @P0 LDG.E R10, desc[UR8][R4.64] ;  /* 0x00000008040a0981 */ /* 0x000ea2000c1e1900 */
[----:B------:R-:W-:Y:S01]  /*118a0*/  ULDC UR4, c[0x0][0x288] ;  /* 0x0000a20000047ab9 */ /* 0x000fe20000000800 */
[----:B0-----:R-:W-:-:S05]  /*118b0*/  IMAD.WIDE R2, R9, 0x4, R2 ;  /* 0x0000000409027825 */ /* 0x001fca00078e0202 */
[----:B------:R-:W5:Y:S01]  /*118c0*/  @P1 LDG.E R8, desc[UR8][R2.64] ;  /* 0x0000000802081981 */ /* 0x000f62000c1e1900 */
[----:B-1----:R-:W-:-:S03]  /*118d0*/  @P2 IMAD.WIDE R6, R9, 0x4, R6 ;  /* 0x0000000409062825 */ /* 0x002fc600078e0206 */
        /* <DEDUP_REMOVED lines=14> */
[----:B------:R-:W-:Y:S02]  /*119c0*/  ULDC.64 UR4, c[0x0][0x208] ;  /* 0x0000820000047ab9 */ /* 0x000fe40000000a00 */
[----:B------:R-:W0:Y:S04]  /*119d0*/  LDG.E R7, desc[UR4][R4.64] ;  /* 0x0000000404077981 */ /* 0x000e28000c1e1900 */
[----:B------:R-:W0:Y:S02]  /*119e0*/  LDG.E R4, desc[UR4][R4.64+0x4] ;  /* 0x0000040404047981 */ /* 0x000e24000c1e1900 */
[----:B0-----:R-:W-:-:S05]  /*119f0*/  IMAD.IADD R10, R4, 0x1, -R7 ;  /* 0x00000001040a7824 */ /* 0x001fca00078e0a07 */
[----:B------:R1:W-:Y:S02]  /*11a00*/  STL [R1+0x2c], R10 ;  /* 0x00002c0a01007387 */ /* 0x0003e40000100800 */
.L_x_1245:
[----:B------:R-:W2:Y:S01]  /*11a10*/  LDL.LU R5, [R1+0x8] ;  /* 0x0000080001057983 */ /* 0x000ea20000300800 */
[----:B------:R-:W-:Y:S02]  /*11a20*/  ULDC.64 UR4, c[0x0][0xa20] ;  /* 0x0002880000047ab9 */ /* 0x000fe40000000a00 */
[----:B------:R-:W-:-:S04]  /*11a30*/  ISETP.NE.U32.AND P0, PT, RZ, UR4, PT ;  /* 0x00000004ff007c0c */ /* 0x000fc8000bf05070 */
[----:B------:R-:W-:Y:S02]  /*11a40*/  ISETP.NE.AND.EX P0, PT, RZ, UR5, PT, P0 ;  /* 0x00000005ff007c0c */ /* 0x000fe4000bf05300 */
[C---:B--2---:R-:W-:Y:S02]  /*11a50*/  LOP3.LUT R7, R5.reuse, 0xff000000, RZ, 0xc0, !PT ;  /* 0xff00000005077812 */ /* 0x044fe400078ec0ff */
[C---:B------:R-:W-:Y:S02]  /*11a60*/  LOP3.LUT R4, R5.reuse, 0xff0000, RZ, 0xc0, !PT ;  /* 0x00ff000005047812 */ /* 0x040fe400078ec0ff */
[----:B------:R-:W-:Y:S02]  /*11a70*/  SHF.R.U32.HI R7, RZ, 0x8, R7 ;  /* 0x00000008ff077819 */ /* 0x000fe40000011607 */
[----:B------:R-:W-:Y:S02]  /*11a80*/  LOP3.LUT R16, R5, 0xffff, RZ, 0xc0, !PT ;  /* 0x0000ffff05107812 */ /* 0x000fe400078ec0ff */
[----:B------:R-:W-:Y:S01]  /*11a90*/  LEA.HI R7, R4, R7, RZ, 0x10 ;  /* 0x0000000704077211 */ /* 0x000fe200078f80ff */
[----:B-----5:R-:W-:-:S05]  /*11aa0*/  IMAD.IADD R4, R8, 0x1, R0 ;  /* 0x0000000108047824 */ /* 0x020fca00078e0200 */
[----:B------:R2:W-:Y:S01]  /*11ab0*/  STL [R1+0x14], R4 ;  /* 0x0000140401007387 */ /* 0x0005e20000100800 */
[----:B------:R-:W-:Y:S05]  /*11ac0*/  @!P0 BRA `(.L_x_1246) ;  /* 0x0000000000148947 */ /* 0x000fea0003800000 */
[----:B------:R-:W3:Y:S01]  /*11ad0*/  LDC.64 R2, c[0x0][0xa20] ;  /* 0x00028800ff027b82 */ /* 0x000ee20000000a00 */
[----:B------:R-:W-:Y:S01]  /*11ae0*/  ULDC.64 UR4, c[0x0][0x208] ;  /* 0x0000820000047ab9 */ /* 0x000fe20000000a00 */
[----:B---3--:R-:W-:-:S05]  /*11af0*/  IMAD.WIDE R2, R9, 0x4, R2 ;  /* 0x0000000409027825 */ /* 0x008fca00078e0202 */
[----:B------:R3:W5:Y:S01]  /*11b00*/  LDG.E R6, desc[UR4][R2.64] ;  /* 0x0000000402067981 */ /* 0x000762000c1e1900 */
[----:B------:R-:W-:Y:S05]  /*11b10*/  BRA `(.L_x_1247) ;  /* 0x0000000000147947 */ /* 0x000fea0003800000 */
.L_x_1246:
[----:B------:R-:W-:Y:S05]  /*11b20*/  @!P1 BRA `(.L_x_1247) ;  /* 0x0000000000109947 */ /* 0x000fea0003800000 */
[----:B------:R-:W-:Y:S02]  /*11b30*/  ULDC.64 UR4, c[0x0][0x208] ;  /* 0x0000820000047ab9 */ /* 0x000fe40000000a00 */
[----:B------:R-:W3:Y:S04]  /*11b40*/  LDG.E R6, desc[UR4][R2.64] ;  /* 0x0000000402067981 */ /* 0x000ee8000c1e1900 */
[----:B------:R-:W3:Y:S02]  /*11b50*/  LDG.E R2, desc[UR4][R2.64+0x4] ;  /* 0x0000040402027981 */ /* 0x000ee4000c1e1900 */
[----:B---3--:R-:W-:-:S07]  /*11b60*/  IMAD.IADD R6, R2, 0x1, -R6 ;  /* 0x0000000102067824 */ /* 0x008fce00078e0a06 */
.L_x_1247:
[----:B--2---:R-:W2:Y:S01]  /*11b70*/  LDL.LU R4, [R1+0x4] ;  /* 0x0000040001047983 */ /* 0x004ea20000300800 */
[----:B---3--:R-:W3:Y:S01]  /*11b80*/  LDC R2, c[0x0][0x448] ;  /* 0x00011200ff027b82 */ /* 0x008ee20000000800 */
[----:B-----5:R-:W-:Y:S01]  /*11b90*/  IMAD.IADD R0, R6, 0x1, -R0 ;  /* 0x0000000106007824 */ /* 0x020fe200078e0a00 */
[----:B---3--:R-:W-:-:S13]  /*11ba0*/  ISETP.NE.AND P1, PT, R2, 0x1, PT ;  /* 0x000000010200780c */ /* 0x008fda0003f25270 */
[----:B------:R-:W3:Y:S08]  /*11bb0*/  @P1 LDC R3, c[0x0][0x44c] ;  /* 0x00011300ff031b82 */ /* 0x000ef00000000800 */
[----:B------:R-:W4:Y:S01]  /*11bc0*/  @P1 LDC R2, c[0x0][0x450] ;  /* 0x00011400ff021b82 */ /* 0x000f220000000800 */
[----:B--2---:R-:W-:-:S04]  /*11bd0*/  IMAD.SHL.U32 R11, R4, 0x80, RZ ;  /* 0x00000080040b7824 */ /* 0x004fc800078e00ff */
[----:B------:R-:W-:Y:S01]  /*11be0*/  VIADD R4, R11, 0x7f ;  /* 0x0000007f0b047836 */ /* 0x000fe20000000000 */
[----:B------:R2:W-:Y:S03]  /*11bf0*/  STL [R1+0x28], R11 ;  /* 0x0000280b01007387 */ /* 0x0005e60000100800 */
[----:B---3--:R-:W-:-:S04]  /*11c00*/  @P1 IMAD.HI.U32 R3, R4, R3, RZ ;  /* 0x0000000304031227 */ /* 0x008fc800078e00ff */
[----:B------:R-:W-:Y:S01]  /*11c10*/  IMAD.MOV.U32 R6, RZ, RZ, R4 ;  /* 0x000000ffff067224 */ /* 0x000fe200078e0004 */
[----:B----4-:R-:W-:Y:S01]  /*11c20*/  @P1 SHF.R.U32.HI R6, RZ, R2, R3 ;  /* 0x00000002ff061219 */ /* 0x010fe20000011603 */
[----:B------:R-:W-:-:S04]  /*11c30*/  VIADD R2, R0, 0x5f ;  /* 0x0000005f00027836 */ /* 0x000fc80000000000 */
[----:B------:R-:W-:-:S05]  /*11c40*/  IMAD.HI R2, R2, 0x2aaaaaab, RZ ;  /* 0x2aaaaaab02027827 */ /* 0x000fca00078e02ff */
[----:B------:R-:W-:-:S04]  /*11c50*/  SHF.R.U32.HI R3, RZ, 0x1f, R2 ;  /* 0x0000001fff037819 */ /* 0x000fc80000011602 */
[----:B------:R-:W-:Y:S02]  /*11c60*/  LEA.HI.SX32 R9, R2, R3, 0x1c ;  /* 0x0000000302097211 */ /* 0x000fe400078fe2ff */
[----:B------:R-:W-:-:S03]  /*11c70*/  IADD3 R2, R0, 0x1, -R10 ;  /* 0x0000000100027810 */ /* 0x000fc60007ffe80a */
[----:B------:R2:W-:Y:S02]  /*11c80*/  STL [R1+0x58], R9 ;  /* 0x0000580901007387 */ /* 0x0005e40000100800 */
[----:B------:R-:W-:Y:S02]  /*11c90*/  IMAD.IADD R6, R2, 0x1, R6 ;  /* 0x0000000102067824 */ /* 0x000fe400078e0206 */
[----:B------:R-:W3:Y:S02]  /*11ca0*/  LDC.64 R2, c[0x0][0x9e0] ;  /* 0x00027800ff027b82 */ /* 0x000ee40000000a00 */
[----:B---3--:R-:W-:Y:S01]  /*11cb0*/  ISETP.GE.AND P2, PT, R3, 0x1, PT ;  /* 0x000000010300780c */ /* 0x008fe20003f46270 */
[----:B------:R-:W-:-:S12]  /*11cc0*/  IMAD.IADD R2, R6, 0x1, R2 ;  /* 0x0000000106027824 */ /* 0x000fd800078e0202 */
[----:B--2---:R-:W-:Y:S05]  /*11cd0*/  @!P2 BRA `(.L_x_1248) ;  /* 0x000000000048a947 */ /* 0x004fea0003800000 */
[C---:B------:R-:W-:Y:S01]  /*11ce0*/  ISETP.GT.AND P0, PT, R6.reuse, RZ, PT ;  /* 0x000000ff0600720c */ /* 0x040fe20003f04270 */
[----:B------:R-:W-:Y:S01]  /*11cf0*/  BSSY B0, `(.L_x_1249) ;  /* 0x000000e000007945 */ /* 0x000fe20003800000 */
[----:B------:R-:W-:-:S11]  /*11d00*/  VIADD R8, R6, 0xffffffff ;  /* 0xffffffff06087836 */ /* 0x000fd60000000000 */
[----:B------:R-:W-:Y:S05]  /*11d10*/  @P0 BRA `(.L_x_1250) ;  /* 0x00000000001c0947 */ /* 0x000fea0003800000 */
[----:B------:R-:W-:Y:S01]  /*11d20*/  ISETP.NE.AND P0, PT, R3, 0x1, PT ;  /* 0x000000010300780c */ /* 0x000fe20003f05270 */
[----:B------:R-:W-:-:S12]  /*11d30*/  IMAD.MOV R6, RZ, RZ, -R6 ;  /* 0x000000ffff067224 */ /* 0x000fd800078e0a06 */
[----:B------:R-:W2:Y:S02]  /*11d40*/  @P0 LDC.64 R4, c[0x0][0x9e8] ;  /* 0x00027a00ff040b82 */ /* 0x000ea40000000a00 */
[----:B--2---:R-:W-:-:S05]  /*11d50*/  @P0 IMAD.HI.U32 R4, R6, R4, RZ ;  /* 0x0000000406040227 */ /* 0x004fca00078e00ff */
[----:B------:R-:W-:-:S04]  /*11d60*/  @P0 SHF.R.U32.HI R6, RZ, R5, R4 ;  /* 0x00000005ff060219 */ /* 0x000fc80000011604 */
[----:B------:R-:W-:Y:S01]  /*11d70*/  LOP3.LUT R8, RZ, R6, RZ, 0x33, !PT ;  /* 0x00000006ff087212 */ /* 0x000fe200078e33ff */
[----:B------:R-:W-:Y:S06]  /*11d80*/  BRA `(.L_x_1251) ;  /* 0x0000000000107947 */ /* 0x000fec0003800000 */
.L_x_1250:
[----:B------:R-:W-:-:S13]  /*11d90*/  ISETP.NE.AND P0, PT, R3, 0x1, PT ;  /* 0x000000010300780c */ /* 0x000fda0003f05270 */
[----:B------:R-:W2:Y:S02]  /*11da0*/  @P0 LDC.64 R4, c[0x0][0x9e8] ;  /* 0x00027a00ff040b82 */ /* 0x000ea40000000a00 */
[----:B--2---:R-:W-:-:S05]  /*11db0*/  @P0 IMAD.HI.U32 R4, R8, R4, RZ ;  /* 0x0000000408040227 */ /* 0x004fca00078e00ff */
[----:B------:R-:W-:-:S07]  /*11dc0*/  @P0 SHF.R.U32.HI R8, RZ, R5, R4 ;  /* 0x00000005ff080219 */ /* 0x000fce0000011604 */
.L_x_1251:
[----:B------:R-:W-:Y:S05]  /*11dd0*/  BSYNC B0 ;  /* 0x0000000000007941 */ /* 0x000fea0003800000 */
.L_x_1249:
[----:B------:R-:W-:-:S05]  /*11de0*/  IMAD R8, R8, R3, R3 ;  /* 0x0000000308087224 */ /* 0x000fca00078e0203 */
[----:B------:R-:W-:-:S07]  /*11df0*/  VIMNMX R2, R2, R8, PT ;  /* 0x0000000802027248 */ /* 0x000fce0003fe0100 */
.L_x_1248:
[----:B------:R-:W2:Y:S01]  /*11e00*/  @P1 LDC R4, c[0x0][0x44c] ;  /* 0x00011300ff041b82 */ /* 0x000ea20000000800 */
[----:B------:R-:W-:Y:S01]  /*11e10*/  VIADD R2, R2, 0x5f ;  /* 0x0000005f02027836 */ /* 0x000fe20000000000 */
[----:B------:R-:W-:Y:S01]  /*11e20*/  ULDC UR4, c[0x0][0x9dc] ;  /* 0x0002770000047ab9 */ /* 0x000fe20000000800 */
[----:B------:R-:W-:Y:S02]  /*11e30*/  IMAD.MOV.U32 R5, RZ, RZ, R11 ;  /* 0x000000ffff057224 */ /* 0x000fe400078e000b */
[----:B------:R-:W-:-:S03]  /*11e40*/  IMAD.HI R2, R2, 0x2aaaaaab, RZ ;  /* 0x2aaaaaab02027827 */ /* 0x000fc600078e02ff */
[----:B------:R-:W3:Y:S01]  /*11e50*/  @P1 LDC R6, c[0x0][0x450] ;  /* 0x00011400ff061b82 */ /* 0x000ee20000000800 */
[----:B--2---:R-:W-:-:S05]  /*11e60*/  @P1 IMAD.HI.U32 R4, R11, R4, RZ ;  /* 0x000000040b041227 */ /* 0x004fca00078e00ff */
[----:B---3--:R-:W-:-:S04]  /*11e70*/  @P1 SHF.R.U32.HI R5, RZ, R6, R4 ;  /* 0x00000006ff051219 */ /* 0x008fc80000011604 */
[----:B------:R-:W-:Y:S02]  /*11e80*/  IADD3 R6, R5, R0, -R10 ;  /* 0x0000000005067210 */ /* 0x000fe40007ffe80a */
[----:B------:R-:W-:-:S04]  /*11e90*/  SHF.R.U32.HI R0, RZ, 0x1f, R2 ;  /* 0x0000001fff007819 */ /* 0x000fc80000011602 */
[----:B------:R-:W-:Y:S01]  /*11ea0*/  LEA.HI.SX32 R4, R2, R0, 0x1c ;  /* 0x0000000002047211 */ /* 0x000fe200078fe2ff */
[----:B------:R-:W-:-:S03]  /*11eb0*/  VIADD R2, R6, -UR4 ;  /* 0x8000000406027c36 */ /* 0x000fc60008000000 */
[----:B------:R-:W-:Y:S01]  /*11ec0*/  VIMNMX R0, R9, R4, PT ;  /* 0x0000000409007248 */ /* 0x000fe20003fe0100 */
[----:B------:R2:W-:Y:S01]  /*11ed0*/  STL [R1+0x54], R4 ;  /* 0x0000540401007387 */ /* 0x0005e20000100800 */
[----:B------:R-:W-:Y:S05]  /*11ee0*/  @!P2 BRA `(.L_x_1252) ;  /* 0x000000000044a947 */ /* 0x000fea0003800000 */
[----:B------:R-:W-:Y:S01]  /*11ef0*/  ISETP.GT.AND P0, PT, R6, -0x1, PT ;  /* 0xffffffff0600780c */ /* 0x000fe20003f04270 */
[----:B------:R-:W-:-:S12]  /*11f00*/  BSSY B0, `(.L_x_1253) ;  /* 0x000000d000007945 */ /* 0x000fd80003800000 */
[----:B------:R-:W-:Y:S05]  /*11f10*/  @P0 BRA `(.L_x_1254) ;  /* 0x00000000001c0947 */ /* 0x000fea0003800000 */
[----:B------:R-:W-:Y:S02]  /*11f20*/  ISETP.NE.AND P0, PT, R3, 0x1, PT ;  /* 0x000000010300780c */ /* 0x000fe40003f05270 */
[----:B------:R-:W-:-:S11]  /*11f30*/  LOP3.LUT R6, RZ, R6, RZ, 0x33, !PT ;  /* 0x00000006ff067212 */ /* 0x000fd600078e33ff */
[----:B--2---:R-:W2:Y:S02]  /*11f40*/  @P0 LDC.64 R4, c[0x0][0x9e8] ;  /* 0x00027a00ff040b82 */ /* 0x004ea40000000a00 */
[----:B--2---:R-:W-:-:S05]  /*11f50*/  @P0 IMAD.HI.U32 R4, R6, R4, RZ ;  /* 0x0000000406040227 */ /* 0x004fca00078e00ff */
[----:B------:R-:W-:-:S04]  /*11f60*/  @P0 SHF.R.U32.HI R6, RZ, R5, R4 ;  /* 0x00000005ff060219 */ /* 0x000fc80000011604 */
[----:B------:R-:W-:Y:S01]  /*11f70*/  LOP3.LUT R6, RZ, R6, RZ, 0x33, !PT ;  /* 0x00000006ff067212 */ /* 0x000fe200078e33ff */
[----:B------:R-:W-:Y:S06]  /*11f80*/  BRA `(.L_x_1255) ;  /* 0x0000000000107947 */ /* 0x000fec0003800000 */
.L_x_1254:
[----:B------:R-:W-:-:S13]  /*11f90*/  ISETP.NE.AND P0, PT, R3, 0x1, PT ;  /* 0x000000010300780c */ /* 0x000fda0003f05270 */
[----:B--2---:R-:W2:Y:S02]  /*11fa0*/  @P0 LDC.64 R4, c[0x0][0x9e8] ;  /* 0x00027a00ff040b82 */ /* 0x004ea40000000a00 */
[----:B--2---:R-:W-:-:S05]  /*11fb0*/  @P0 IMAD.HI.U32 R4, R6, R4, RZ ;  /* 0x0000000406040227 */ /* 0x004fca00078e00ff */
[----:B------:R-:W-:-:S07]  /*11fc0*/  @P0 SHF.R.U32.HI R6, RZ, R5, R4 ;  /* 0x00000005ff060219 */ /* 0x000fce0000011604 */
.L_x_1255:
[----:B------:R-:W-:Y:S05]  /*11fd0*/  BSYNC B0 ;  /* 0x0000000000007941 */ /* 0x000fea0003800000 */
.L_x_1253:
[----:B------:R-:W-:-:S05]  /*11fe0*/  IMAD R3, R6, R3, RZ ;  /* 0x0000000306037224 */ /* 0x000fca00078e02ff */
[----:B------:R-:W-:-:S07]  /*11ff0*/  VIMNMX R2, R2, R3, !PT ;  /* 0x0000000302027248 */ /* 0x000fce0007fe0100 */
.L_x_1252:
[----:B------:R-:W-:Y:S01]  /*12000*/  IMAD.HI R2, R2, 0x2aaaaaab, RZ ;  /* 0x2aaaaaab02027827 */ /* 0x000fe200078e02ff */
[----:B--2---:R-:W-:Y:S01]  /*12010*/  SHF.R.U32.HI R4, RZ, 0x10, R7 ;  /* 0x00000010ff047819 */ /* 0x004fe20000011607 */
[----:B------:R-:W-:Y:S01]  /*12020*/  BSSY B0, `(.L_x_1256) ;  /* 0x000002a000007945 */ /* 0x000fe20003800000 */
[----:B------:R-:W-:Y:S01]  /*12030*/  LOP3.LUT R8, R7, 0xff, RZ, 0xc0, !PT ;  /* 0x000000ff07087812 */ /* 0x000fe200078ec0ff */
[----:B------:R-:W-:Y:S01]  /*12040*/  IMAD.MOV.U32 R5, RZ, RZ, RZ ;  /* 0x000000ffff057224 */ /* 0x000fe200078e00ff */
[----:B------:R-:W-:Y:S02]  /*12050*/  SHF.R.U32.HI R3, RZ, 0x1f, R2 ;  /* 0x0000001fff037819 */ /* 0x000fe40000011602 */
[----:B------:R-:W-:Y:S01]  /*12060*/  ISETP.NE.AND P0, PT, R4, RZ, PT ;  /* 0x000000ff0400720c */ /* 0x000fe20003f05270 */
[----:B01----:R-:W-:Y:S01]  /*12070*/  IMAD.MOV.U32 R10, RZ, RZ, R5 ;  /* 0x000000ffff0a7224 */ /* 0x003fe200078e0005 */
[----:B------:R-:W-:-:S04]  /*12080*/  LEA.HI.SX32 R3, R2, R3, 0x1c ;  /* 0x0000000302037211 */ /* 0x000fc800078fe2ff */
[----:B------:R-:W-:-:S04]  /*12090*/  VIMNMX R9, RZ, R3, !PT ;  /* 0x00000003ff097248 */ /* 0x000fc80007fe0100 */
[----:B------:R-:W-:Y:S01]  /*120a0*/  ISETP.GT.AND P1, PT, R0, R9, PT ;  /* 0x000000090000720c */ /* 0x000fe20003f24270 */
[----:B------:R0:W-:Y:S02]  /*120b0*/  STL [R1+0x34], R9 ;  /* 0x0000340901007387 */ /* 0x0001e40000100800 */
[----:B------:R-:W1:Y:S02]  /*120c0*/  @!P0 LDC R4, c[0x0][0x9f0] ;  /* 0x00027c00ff048b82 */ /* 0x000e640000000800 */
[----:B------:R0:W-:Y:S04]  /*120d0*/  STL [R1+0x38], R5 ;  /* 0x0000380501007387 */ /* 0x0001e80000100800 */
[----:B------:R0:W-:Y:S04]  /*120e0*/  STL [R1+0x40], R8 ;  /* 0x0000400801007387 */ /* 0x0001e80000100800 */
[----:B------:R-:W-:Y:S05]  /*120f0*/  @!P1 BRA `(.L_x_1257) ;  /* 0x0000000000709947 */ /* 0x000fea0003800000 */
[-C--:B01----:R-:W-:Y:S02]  /*12100*/  IABS R5, R4.reuse ;  /* 0x0000000400057213 */ /* 0x083fe40000000000 */
[----:B------:R-:W-:Y:S02]  /*12110*/  IABS R7, R4 ;  /* 0x0000000400077213 */ /* 0x000fe40000000000 */
[----:B------:R-:W0:Y:S03]  /*12120*/  I2F.RP R2, R5 ;  /* 0x0000000500027306 */ /* 0x000e260000209400 */
[----:B------:R-:W-:-:S05]  /*12130*/  IMAD.MOV R7, RZ, RZ, -R7 ;  /* 0x000000ffff077224 */ /* 0x000fca00078e0a07 */
[----:B0-----:R-:W0:Y:S02]  /*12140*/  MUFU.RCP R2, R2 ;  /* 0x0000000200027308 */ /* 0x001e240000001000 */
[----:B0-----:R-:W-:-:S06]  /*12150*/  VIADD R2, R2, 0xffffffe ;  /* 0x0ffffffe02027836 */ /* 0x001fcc0000000000 */
[----:B------:R-:W0:Y:S02]  /*12160*/  F2I.FTZ.U32.TRUNC.NTZ R3, R2 ;  /* 0x0000000200037305 */ /* 0x000e24000021f000 */
[----:B0-----:R-:W-:-:S04]  /*12170*/  IMAD.MOV R2, RZ, RZ, -R3 ;  /* 0x000000ffff027224 */ /* 0x001fc800078e0a03 */
[----:B------:R-:W-:Y:S02]  /*12180*/  IMAD R6, R2, R5, RZ ;  /* 0x0000000502067224 */ /* 0x000fe400078e02ff */
[----:B------:R-:W-:-:S04]  /*12190*/  IMAD.MOV.U32 R2, RZ, RZ, RZ ;  /* 0x000000ffff027224 */ /* 0x000fc800078e00ff */
[----:B------:R-:W-:Y:S01]  /*121a0*/  IMAD.HI.U32 R6, R3, R6, R2 ;  /* 0x0000000603067227 */ /* 0x000fe200078e0002 */
[----:B------:R-:W-:-:S05]  /*121b0*/  IADD3 R3, R4, -0x1, R0 ;  /* 0xffffffff04037810 */ /* 0x000fca0007ffe000 */
[----:B------:R-:W-:-:S05]  /*121c0*/  IMAD.IADD R3, R3, 0x1, -R9 ;  /* 0x0000000103037824 */ /* 0x000fca00078e0a09 */
[----:B------:R-:W-:Y:S02]  /*121d0*/  IABS R2, R3 ;  /* 0x0000000300027213 */ /* 0x000fe40000000000 */
[----:B------:R-:W-:-:S03]  /*121e0*/  LOP3.LUT R3, R3, R4, RZ, 0x3c, !PT ;  /* 0x0000000403037212 */ /* 0x000fc600078e3cff */
        /* <DEDUP_REMOVED lines=13> */
.L_x_1257:
[----:B------:R-:W-:Y:S05]  /*122c0*/  BSYNC B0 ;  /* 0x0000000000007941 */ /* 0x000fea0003800000 */
.L_x_1256:
[----:B------:R-:W-:Y:S01]  /*122d0*/  IMAD.MOV.U32 R3, RZ, RZ, R10 ;  /* 0x000000ffff037224 */ /* 0x000fe200078e000a */
[----:B------:R-:W-:Y:S03]  /*122e0*/  BSSY B7, `(.L_x_1258) ;  /* 0x000041a000077945 */ /* 0x000fe60003800000 */
[----:B------:R-:W-:-:S05]  /*122f0*/  IMAD R2, R8, R3, R9 ;  /* 0x0000000308027224 */ /* 0x000fca00078e0209 */
[----:B------:R-:W-:Y:S01]  /*12300*/  VIADDMNMX R0, R2, R3, R0, PT ;  /* 0x0000000302007246 */ /* 0x000fe20003800100 */
[----:B------:R3:W-:Y:S03]  /*12310*/  STL [R1+0x24], R2 ;  /* 0x0000240201007387 */ /* 0x0007e60000100800 */
[----:B------:R-:W-:Y:S01]  /*12320*/  ISETP.GT.AND P0, PT, R0, R2, PT ;  /* 0x000000020000720c */ /* 0x000fe20003f04270 */
[----:B------:R3:W-:-:S12]  /*12330*/  STL [R1+0x3c], R0 ;  /* 0x00003c0001007387 */ /* 0x0007d80000100800 */
[----:B---3--:R-:W-:Y:S05]  /*12340*/  @P0 BRA `(.L_x_1259) ;  /* 0x00000000004c0947 */ /* 0x008fea0003800000 */
[----:B------:R-:W3:Y:S02]  /*12350*/  S2R R2, SR_TID.X ;  /* 0x0000000000027919 */ /* 0x000ee40000002100 */
[----:B---3--:R-:W-:-:S04]  /*12360*/  LOP3.LUT R2, R2, 0x7f, RZ, 0xc0, !PT ;  /* 0x0000007f02027812 */ /* 0x008fc800078ec0ff */
[----:B------:R-:W-:-:S13]  /*12370*/  ISETP.NE.AND P0, PT, R2, RZ, PT ;  /* 0x000000ff0200720c */ /* 0x000fda0003f05270 */
[----:B------:R-:W-:Y:S05]  /*12380*/  @P0 BRA `(.L_x_1260) ;  /* 0x00000040003c0947 */ /* 0x000fea0003800000 */
[----:B0-----:R-:W0:Y:S01]  /*12390*/  S2R R5, SR_LANEID ;  /* 0x0000000000057919 */ /* 0x001e220000000000 */
[----:B------:R-:W-:Y:S01]  /*123a0*/  VOTEU.ANY UR4, UPT, PT ;  /* 0x0000000000047886 */ /* 0x000fe200038e0100 */
[----:B------:R-:W3:Y:S01]  /*123b0*/  LDC.64 R2, c[0x0][0xc60] ;  /* 0x00031800ff027b82 */ /* 0x000ee20000000a00 */
[----:B------:R-:W0:Y:S01]  /*123c0*/  FLO.U32 R0, UR4 ;  /* 0x0000000400007d00 */ /* 0x000e2200080e0000 */
[----:B------:R-:W-:Y:S01]  /*123d0*/  ULDC.64 UR6, c[0x0][0x208] ;  /* 0x0000820000067ab9 */ /* 0x000fe20000000a00 */
[----:B0-----:R-:W-:-:S06]  /*123e0*/  ISETP.EQ.U32.AND P0, PT, R0, R5, PT ;  /* 0x000000050000720c */ /* 0x001fcc0003f02070 */
[----:B------:R-:W3:Y:S07]  /*123f0*/  POPC R5, UR4 ;  /* 0x0000000400057d09 */ /* 0x000eee0008000000 */
[----:B---3--:R-:W3:Y:S01]  /*12400*/  @P0 ATOMG.E.ADD.STRONG.GPU PT, R3, desc[UR6][R2.64], R5 ;  /* 0x00000005020309a8 */ /* 0x008ee200081ee1c6 */
[----:B-1----:R-:W0:Y:S02]  /*12410*/  S2R R4, SR_LTMASK ;  /* 0x0000000000047919 */ /* 0x002e240000003900 */
[----:B0-----:R-:W-:-:S04]  /*12420*/  LOP3.LUT R4, R4, UR4, RZ, 0xc0, !PT ;  /* 0x0000000404047c12 */ /* 0x001fc8000f8ec0ff */
[----:B------:R-:W0:Y:S01]  /*12430*/  POPC R7, R4 ;  /* 0x0000000400077309 */ /* 0x000e220000000000 */
[----:B---3--:R-:W0:Y:S02]  /*12440*/  SHFL.IDX PT, R0, R3, R0, 0x1f ;  /* 0x00001f0003007589 */ /* 0x008e2400000e0000 */
[----:B0-----:R-:W-:-:S05]  /*12450*/  IADD3 R0, R0, UR38, R7 ;  /* 0x0000002600007c10 */ /* 0x001fca000fffe007 */
[----:B------:R3:W-:Y:S01]  /*12460*/  STL [R1], R0 ;  /* 0x0000000001007387 */ /* 0x0007e20000100800 */
[----:B------:R-:W-:Y:S05]  /*12470*/  BRA `(.L_x_1260) ;  /* 0x0000004000007947 */ /* 0x000fea0003800000 */
.L_x_1259:
        /* <DEDUP_REMOVED lines=8> */
[----:B-1----:R-:W-:Y:S02]  /*12500*/  IMAD.U32 R4, RZ, RZ, UR6 ;  /* 0x00000006ff047e24 */ /* 0x002fe4000f8e00ff */
[----:B------:R-:W1:Y:S01]  /*12510*/  LDC.64 R2, c[0x4][R2] ;  /* 0x0100000002027b82 */ /* 0x000e620000000a00 */
[----:B0-----:R-:W-:Y:S02]  /*12520*/  IMAD.U32 R5, RZ, RZ, UR7 ;  /* 0x00000007ff057e24 */ /* 0x001fe4000f8e00ff */
[----:B------:R-:W-:Y:S02]  /*12530*/  IMAD.U32 R6, RZ, RZ, UR8 ;  /* 0x00000008ff067e24 */ /* 0x000fe4000f8e00ff */
[----:B------:R-:W-:-:S02]  /*12540*/  IMAD.U32 R7, RZ, RZ, UR9 ;  /* 0x00000009ff077e24 */ /* 0x000fc4000f8e00ff */
[----:B--2---:R-:W-:Y:S02]  /*12550*/  IMAD.U32 R10, RZ, RZ, UR4 ;  /* 0x00000004ff0a7e24 */ /* 0x004fe4000f8e00ff */
[----:B------:R-:W-:Y:S02]  /*12560*/  IMAD.U32 R11, RZ, RZ, UR5 ;  /* 0x00000005ff0b7e24 */ /* 0x000fe4000f8e00ff */
[----:B------:R-:W-:Y:S02]  /*12570*/  IMAD.MOV.U32 R8, RZ, RZ, 0x70 ;  /* 0x00000070ff087424 */ /* 0x000fe400078e00ff */
[----:B------:R-:W-:Y:S02]  /*12580*/  IMAD.MOV.U32 R12, RZ, RZ, 0x1 ;  /* 0x00000001ff0c7424 */ /* 0x000fe400078e00ff */
[----:B------:R-:W-:-:S07]  /*12590*/  IMAD.MOV.U32 R13, RZ, RZ, RZ ;  /* 0x000000ffff0d7224 */ /* 0x000fce00078e00ff */
[----:B------:R-:W-:-:S07]  /*125a0*/  LEPC R20, `(.L_x_1262) ;  /* 0x000000001014794e */ /* 0x000fce0000000000 */
[----:B-1----:R-:W-:Y:S05]  /*125b0*/  CALL.ABS.NOINC R2 ;  /* 0x0000000002007343 */ /* 0x002fea0003c00000 */
.L_x_1262:
[----:B------:R-:W-:Y:S05]  /*125c0*/  BSYNC B6 ;  /* 0x0000000000067941 */ /* 0x000fea0003800000 */
.L_x_1261:
        /* <DEDUP_REMOVED lines=9> */
[----:B-1----:R-:W-:Y:S02]  /*12660*/  IMAD.U32 R4, RZ, RZ, UR6 ;  /* 0x00000006ff047e24 */ /* 0x002fe4000f8e00ff */
[----:B0-----:R-:W-:Y:S02]  /*12670*/  IMAD.U32 R5, RZ, RZ, UR7 ;  /* 0x00000007ff057e24 */ /* 0x001fe4000f8e00ff */
[----:B------:R-:W-:Y:S02]  /*12680*/  IMAD.U32 R6, RZ, RZ, UR8 ;  /* 0x00000008ff067e24 */ /* 0x000fe4000f8e00ff */
[----:B------:R-:W-:-:S02]  /*12690*/  IMAD.U32 R7, RZ, RZ, UR9 ;  /* 0x00000009ff077e24 */ /* 0x000fc4000f8e00ff */
[----:B--2---:R-:W-:Y:S02]  /*126a0*/  IMAD.U32 R10, RZ, RZ, UR4 ;  /* 0x00000004ff0a7e24 */ /* 0x004fe4000f8e00ff */
[----:B------:R-:W-:Y:S02]  /*126b0*/  IMAD.U32 R11, RZ, RZ, UR5 ;  /* 0x00000005ff0b7e24 */ /* 0x000fe4000f8e00ff */
[----:B------:R-:W-:Y:S02]  /*126c0*/  IMAD.MOV.U32 R8, RZ, RZ, 0x70 ;  /* 0x00000070ff087424 */ /* 0x000fe400078e00ff */
[----:B------:R-:W-:Y:S02]  /*126d0*/  IMAD.MOV.U32 R12, RZ, RZ, 0x1 ;  /* 0x00000001ff0c7424 */ /* 0x000fe400078e00ff */
[----:B---3--:R-:W-:-:S07]  /*126e0*/  IMAD.MOV.U32 R13, RZ, RZ, RZ ;  /* 0x000000ffff0d7224 */ /* 0x008fce00078e00ff */
[----:B------:R-:W-:-:S07]  /*126f0*/  LEPC R20, `(.L_x_1265) ;  /* 0x000000001014794e */ /* 0x000fce0000000000 */
[----:B----4-:R-:W-:Y:S05]  /*12700*/  CALL.ABS.NOINC R2 ;  /* 0x0000000002007343 */ /* 0x010fea0003c00000 */
.L_x_1265:
        /* <DEDUP_REMOVED lines=15> */
.L_x_1264:
[----:B------:R-:W-:Y:S05]  /*12800*/  BSYNC B6 ;  /* 0x0000000000067941 */ /* 0x000fea0003800000 */
.L_x_1263:
[----:B------:R-:W3:Y:S01]  /*12810*/  LDL R0, [R1+0xc] ;  /* 0x00000c0001007983 */ /* 0x000ee20000100800 */
[----:B------:R-:W-:Y:S02]  /*12820*/  ULDC.64 UR4, c[0x0][0x9f8] ;  /* 0x00027e0000047ab9 */ /* 0x000fe40000000a00 */
[----:B------:R-:W-:Y:S01]  /*12830*/  ISETP.NE.U32.AND P0, PT, RZ, UR4, PT ;  /* 0x00000004ff007c0c */ /* 0x000fe2000bf05070 */
[----:B------:R-:W4:Y:S01]  /*12840*/  LDL R17, [R1+0x3c] ;  /* 0x00003c0001117983 */ /* 0x000f220000100800 */
[----:B------:R-:W-:Y:S02]  /*12850*/  ULDC.64 UR6, c[0x0][0x208] ;  /* 0x0000820000067ab9 */ /* 0x000fe40000000a00 */
[----:B------:R-:W-:Y:S01]  /*12860*/  ISETP.NE.AND.EX P0, PT, RZ, UR5, PT, P0 ;  /* 0x00000005ff007c0c */ /* 0x000fe2000bf05300 */
[----:B------:R-:W-:-:S12]  /*12870*/  ULDC.64 UR4, c[0x0][0xa08] ;  /* 0x0002820000047ab9 */ /* 0x000fd80000000a00 */
[----:B------:R-:W5:Y:S01]  /*12880*/  @P0 LDC.64 R2, c[0x0][0x9f8] ;  /* 0x00027e00ff020b82 */ /* 0x000f620000000a00 */
[----:B---3--:R-:W-:Y:S02]  /*12890*/  IMAD.MOV.U32 R7, RZ, RZ, R0 ;  /* 0x000000ffff077224 */ /* 0x008fe400078e0000 */
[----:B-----5:R-:W-:-:S05]  /*128a0*/  @P0 IMAD.WIDE R2, R0, 0x4, R2 ;  /* 0x0000000400020825 */ /* 0x020fca00078e0202 */
[----:B------:R3:W0:Y:S01]  /*128b0*/  @P0 LDG.E R7, desc[UR6][R2.64] ;  /* 0x0000000602070981 */ /* 0x000622000c1e1900 */
[----:B----4-:R-:W-:Y:S01]  /*128c0*/  VIADD R0, R17, 0xffffffff ;  /* 0xffffffff11007836 */ /* 0x010fe20000000000 */
[----:B---3--:R-:W3:Y:S02]  /*128d0*/  LDC.64 R2, c[0x0][0x418] ;  /* 0x00010600ff027b82 */ /* 0x008ee40000000a00 */
[----:B---3--:R-:W-:Y:S01]  /*128e0*/  LOP3.LUT P0, RZ, R2, UR4, RZ, 0xfc, !PT ;  /* 0x0000000402ff7c12 */ /* 0x008fe2000f80fcff */
[----:B------:R-:W-:-:S03]  /*128f0*/  UMOV UR4, 0xffffffff ;  /* 0xffffffff00047882 */ /* 0x000fc60000000000 */
[----:B------:R-:W-:Y:S02]  /*12900*/  LOP3.LUT P0, RZ, R3, UR5, RZ, 0xfc, P0 ;  /* 0x0000000503ff7c12 */ /* 0x000fe4000800fcff */
[----:B0-----:R-:W-:Y:S01]  /*12910*/  SHF.R.S32.HI R8, RZ, 0x1f, R7 ;  /* 0x0000001fff087819 */ /* 0x001fe20000011407 */
[----:B------:R0:W-:Y:S01]  /*12920*/  STL [R1+0x8], R7 ;  /* 0x0000080701007387 */ /* 0x0001e20000100800 */
[----:B------:R-:W-:-:S03]  /*12930*/  SEL R17, R7, RZ, !P0 ;  /* 0x000000ff07117207 */ /* 0x000fc60004000000 */
[----:B------:R0:W-:Y:S01]  /*12940*/  STL [R1+0x1c], R8 ;  /* 0x00001c0801007387 */ /* 0x0001e20000100800 */
[----:B------:R-:W-:Y:S05]  /*12950*/  BRA.DIV UR4, `(.L_x_1266) ;  /* 0x00000056041c7947 */ /* 0x000fea000b800000 */
[----:B-1----:R-:W1:Y:S02]  /*12960*/  S2R R4, SR_TID.X ;  /* 0x0000000000047919 */ /* 0x002e640000002100 */
[----:B-1----:R-:W-:-:S04]  /*12970*/  SHF.R.U32.HI R4, RZ, 0x5, R4 ;  /* 0x00000005ff047819 */ /* 0x002fc80000011604 */
[----:B------:R-:W-:-:S05]  /*12980*/  LOP3.LUT R4, R4, 0x3, RZ, 0xc0, !PT ;  /* 0x0000000304047812 */ /* 0x000fca00078ec0ff */
[----:B------:R1:W3:Y:S02]  /*12990*/  SHFL.IDX PT, R14, R4, RZ, 0x1f ;  /* 0x00001fff040e7589 */ /* 0x0002e400000e0000 */
.L_x_1372:
[----:B-1----:R-:W4:Y:S01]  /*129a0*/  LDL.LU R4, [R1+0x18] ;  /* 0x0000180001047983 */ /* 0x002f220000300800 */
[----:B------:R-:W-:Y:S02]  /*129b0*/  PLOP3.LUT P1, PT, PT, PT, PT, 0x8, 0x0 ;  /* 0x000000000000781c */ /* 0x000fe40003f2e170 */
[----:B---3--:R-:W-:Y:S01]  /*129c0*/  ISETP.NE.AND P0, PT, R14, RZ, PT ;  /* 0x000000ff0e00720c */ /* 0x008fe20003f05270 */
[----:B------:R1:W-:Y:S01]  /*129d0*/  STL [R1+0x4], R0 ;  /* 0x0000040001007387 */ /* 0x0003e20000100800 */
[----:B----4-:R-:W-:-:S09]  /*129e0*/  LOP3.LUT R4, R4, 0xfffffffe, RZ, 0xc0, !PT ;  /* 0xfffffffe04047812 */ /* 0x010fd200078ec0ff */
[----:B------:R-:W-:-:S05]  /*129f0*/  @P1 LOP3.LUT R4, R4, 0x1, RZ, 0xfc, !PT ;  /* 0x0000000104041812 */ /* 0x000fca00078efcff */
[----:B------:R1:W-:Y:S01]  /*12a00*/  STL [R1+0x18], R4 ;  /* 0x0000180401007387 */ /* 0x0003e20000100800 */
[----:B------:R-:W-:Y:S05]  /*12a10*/  @P0 BRA `(.L_x_1267) ;  /* 0x00000004003c0947 */ /* 0x000fea0003800000 */
[----:B------:R-:W-:-:S03]  /*12a20*/  UMOV UR4, 0xffffffff ;  /* 0xffffffff00047882 */ /* 0x000fc60000000000 */
[----:B------:R-:W-:Y:S05]  /*12a30*/  BRA.DIV UR4, `(.L_x_1268) ;  /* 0x0000005604187947 */ /* 0x000fea000b800000 */
[----:B------:R-:W-:-:S13]  /*12a40*/  ELECT P6, URZ, PT ;  /* 0x00000000003f782f */ /* 0x000fda00038c0000 */
.L_x_1375:
[----:B------:R-:W-:Y:S05]  /*12a50*/  @!P6 BRA `(.L_x_1267) ;  /* 0x00000004002ce947 */ /* 0x000fea0003800000 */
[----:B------:R-:W-:-:S04]  /*12a60*/  ISETP.NE.U32.AND P0, PT, R2, RZ, PT ;  /* 0x000000ff0200720c */ /* 0x000fc80003f05070 */
[----:B------:R-:W-:-:S13]  /*12a70*/  ISETP.NE.AND.EX P0, PT, R3, RZ, PT, P0 ;  /* 0x000000ff0300720c */ /* 0x000fda0003f05300 */
[----:B------:R-:W-:Y:S05]  /*12a80*/  @!P0 BRA `(.L_x_1269) ;  /* 0x0000000000548947 */ /* 0x000fea0003800000 */
[----:B------:R-:W3:Y:S01]  /*12a90*/  LDC R6, c[0x0][0x43c] ;  /* 0x00010f00ff067b82 */ /* 0x000ee20000000800 */
[----:B------:R-:W-:Y:S01]  /*12aa0*/  IMAD.MOV.U32 R9, RZ, RZ, R0 ;  /* 0x000000ffff097224 */ /* 0x000fe200078e0000 */
[----:B------:R-:W-:Y:S01]  /*12ab0*/  ULDC.64 UR4, c[0x0][0x428] ;  /* 0x00010a0000047ab9 */ /* 0x000fe20000000a00 */
[----:B------:R-:W-:Y:S02]  /*12ac0*/  ULDC.64 UR6, c[0x0][0x208] ;  /* 0x0000820000067ab9 */ /* 0x000fe40000000a00 */
[----:B-1----:R-:W-:Y:S01]  /*12ad0*/  IMAD.MOV.U32 R0, RZ, RZ, R9 ;  /* 0x000000ffff007224 */ /* 0x002fe200078e0009 */
[----:B---3--:R-:W-:-:S13]  /*12ae0*/  ISETP.NE.AND P0, PT, R6, 0x1, PT ;  /* 0x000000010600780c */ /* 0x008fda0003f05270 */
[----:B------:R-:W1:Y:S02]  /*12af0*/  @P0 LDC.64 R4, c[0x0][0x440] ;  /* 0x00011000ff040b82 */ /* 0x000e640000000a00 */
[----:B-1----:R-:W-:-:S05]  /*12b00*/  @P0 IMAD.HI.U32 R4, R9, R4, RZ ;  /* 0x0000000409040227 */ /* 0x002fca00078e00ff */
        /* <DEDUP_REMOVED lines=13> */
.L_x_1269:
[----:B---3--:R-:W3:Y:S01]  /*12be0*/  LDL R2, [R1+0x10] ;  /* 0x0000100001027983 */ /* 0x008ee20000100800 */
[----:B-1----:R-:W-:Y:S01]  /*12bf0*/  IMAD R0, R19, 0x8, R18 ;  /* 0x0000000813007824 */ /* 0x002fe200078e0212 */
[----:B---3--:R-:W-:-:S04]  /*12c00*/  SHF.L.U32 R2, R2, 0x1f, RZ ;  /* 0x0000001f02027819 */ /* 0x008fc800000006ff */
[----:B------:R-:W1:Y:S02]  /*12c10*/  SYNCS.PHASECHK.TRANS64.TRYWAIT P0, [R0+URZ+0x2a840], R2 ;  /* 0x02a84002000075a7 */ /* 0x000e64000800017f */
[----:B-1----:R-:W-:Y:S05]  /*12c20*/  @!P0 BRA `(.L_x_1270) ;  /* 0x0000005000bc8947 */ /* 0x002fea0003800000 */
.L_x_1376:
[----:B------:R-:W3:Y:S02]  /*12c30*/  S2R R3, SR_TID.X ;  /* 0x0000000000037919 */ /* 0x000ee40000002100 */
[----:B---3--:R-:W-:-:S04]  /*12c40*/  LOP3.LUT R3, R3, 0x7f, RZ, 0xc0, !PT ;  /* 0x0000007f03037812 */ /* 0x008fc800078ec0ff */
[----:B------:R-:W-:-:S13]  /*12c50*/  ISETP.NE.AND P0, PT, R3, RZ, PT ;  /* 0x000000ff0300720c */ /* 0x000fda0003f05270 */
[----:B------:R-:W-:Y:S05]  /*12c60*/  @P0 BRA `(.L_x_1271) ;  /* 0x00000000001c0947 */ /* 0x000fea0003800000 */
[----:B------:R-:W3:Y:S01]  /*12c70*/  S2R R3, SR_TID.X ;  /* 0x0000000000037919 */ /* 0x000ee20000002100 */
[----:B-1----:R-:W-:-:S04]  /*12c80*/  IMAD.MOV.U32 R2, RZ, RZ, 0x9000 ;  /* 0x00009000ff027424 */ /* 0x002fc800078e00ff */
[----:B------:R4:W-:Y:S01]  /*12c90*/  SYNCS.ARRIVE.TRANS64 RZ, [R0+URZ+0x2a830], R2 ;  /* 0x02a8300200ff79a7 */ /* 0x0009e2000800003f */
[----:B---3--:R-:W-:-:S04]  /*12ca0*/  LOP3.LUT R3, R3, 0x1f, RZ, 0xc0, !PT ;  /* 0x0000001f03037812 */ /* 0x008fc800078ec0ff */
[----:B------:R-:W-:-:S13]  /*12cb0*/  ISETP.NE.AND P0, PT, R3, RZ, PT ;  /* 0x000000ff0300720c */ /* 0x000fda0003f05270 */
[----:B----4-:R-:W-:Y:S05]  /*12cc0*/  @!P0 BRA `(.L_x_1271) ;  /* 0x0000000000048947 */ /* 0x010fea0003800000 */
[----:B------:R-:W-:Y:S01]  /*12cd0*/  BPT.TRAP 0x1 ;  /* 0x000000040000795c */ /* 0x000fe20000300000 */
.L_x_1271:
[----:B------:R-:W3:Y:S04]  /*12ce0*/  LDL R4, [R1+0x4] ;  /* 0x0000040001047983 */ /* 0x000ee80000100800 */
[----:B------:R-:W4:Y:S04]  /*12cf0*/  LDL R3, [R1+0x14] ;  /* 0x0000140001037983 */ /* 0x000f280000100800 */
[----:B-1----:R-:W2:Y:S01]  /*12d00*/  LDL.LU R2, [R1+0x18] ;  /* 0x0000180001027983 */ /* 0x002ea20000300800 */
        /* <DEDUP_REMOVED lines=21> */
[----:B------:R-:W-:Y:S01]  /*12e60*/  UIMAD UR11, UR11, 0x60, UR5 ;  /* 0x000000600b0b78a4 */ /* 0x000fe2000f8e0205 */
[----:B------:R3:W-:Y:S01]  /*12e70*/  STL [R1+0x18], R2 ;  /* 0x0000180201007387 */ /* 0x0007e20000100800 */
[----:B------:R-:W-:-:S09]  /*12e80*/  UIADD3.X UR5, URZ, UR37, URZ, UP0, !UPT ;  /* 0x000000253f057290 */ /* 0x000fd200087fe43f */
[----:B------:R1:W-:Y:S02]  /*12e90*/  UTMALDG.4D [UR8], [UR4], desc[UR6] ;  /* 0x00000608040075b4 */ /* 0x0003e40008019000 */
[----:B-1----:R-:W-:Y:S01]  /*12ea0*/  UMOV UR8, UR15 ;  /* 0x0000000f00087c82 */ /* 0x002fe20008000000 */
[----:B------:R-:W-:Y:S02]  /*12eb0*/  UMOV UR10, UR16 ;  /* 0x00000010000a7c82 */ /* 0x000fe40008000000 */
[----:B------:R1:W-:Y:S02]  /*12ec0*/  UTMALDG.4D [UR8], [UR4], desc[UR6] ;  /* 0x00000608040075b4 */ /* 0x0003e40008019000 */
[----:B-1----:R-:W-:Y:S01]  /*12ed0*/  UMOV UR8, UR17 ;  /* 0x0000001100087c82 */ /* 0x002fe20008000000 */
[----:B------:R-:W-:Y:S02]  /*12ee0*/  UMOV UR10, UR14 ;  /* 0x0000000e000a7c82 */ /* 0x000fe40008000000 */
[----:B------:R3:W-:Y:S02]  /*12ef0*/  UTMALDG.4D [UR8], [UR4], desc[UR6] ;  /* 0x00000608040075b4 */ /* 0x0007e40008019000 */
[----:B---3--:R-:W-:Y:S01]  /*12f00*/  NOP ;  /* 0x0000000000007918 */ /* 0x008fe20000000000 */
.L_x_1267:
[----:B------:R-:W1:Y:S01]  /*12f10*/  LDL.LU R3, [R1+0x30] ;  /* 0x0000300001037983 */ /* 0x000e620000300800 */
[----:B------:R-:W-:Y:S05]  /*12f20*/  WARPSYNC.ALL ;  /* 0x0000000000007948 */ /* 0x000fea0003800000 */
[----:B------:R-:W-:Y:S01]  /*12f30*/  ULDC.64 UR4, c[0x0][0x298] ;  /* 0x0000a60000047ab9 */ /* 0x000fe20000000a00 */
[----:B------:R-:W-:Y:S01]  /*12f40*/  BSSY B6, `(.L_x_1272) ;  /* 0x000001c000067945 */ /* 0x000fe20003800000 */
[----:B------:R-:W-:Y:S01]  /*12f50*/  BAR.SYNC.DEFER_BLOCKING 0x8, 0x180 ;  /* 0x0206000000007b1d */ /* 0x000fe20000010000 */
[----:B-1----:R-:W-:Y:S01]  /*12f60*/  SHF.R.S32.HI R0, RZ, 0x1f, R3 ;  /* 0x0000001fff007819 */ /* 0x002fe20000011403 */
[----:B------:R-:W-:-:S04]  /*12f70*/  IMAD.WIDE.U32 R4, R3, UR4, RZ ;  /* 0x0000000403047c25 */ /* 0x000fc8000f8e00ff */
[----:B------:R-:W-:Y:S01]  /*12f80*/  IMAD R2, R0, UR4, RZ ;  /* 0x0000000400027c24 */ /* 0x000fe2000f8e02ff */
[----:B------:R1:W-:Y:S01]  /*12f90*/  STL.64 [R1+0x48], R4 ;  /* 0x0000480401007387 */ /* 0x0003e20000100a00 */
[----:B------:R-:W-:Y:S02]  /*12fa0*/  VIADD R0, R18, 0xc400 ;  /* 0x0000c40012007836 */ /* 0x000fe40000000000 */
[----:B------:R-:W-:-:S03]  /*12fb0*/  IMAD R2, R3, UR5, R2 ;  /* 0x0000000503027c24 */ /* 0x000fc6000f8e0202 */
[----:B------:R-:W-:Y:S01]  /*12fc0*/  LOP3.LUT P0, RZ, R0, 0x3ff, RZ, 0xc0, !PT ;  /* 0x000003ff00ff7812 */ /* 0x000fe2000780c0ff */
[----:B------:R-:W-:-:S05]  /*12fd0*/  IMAD.IADD R0, R5, 0x1, R2 ;  /* 0x0000000105007824 */ /* 0x000fca00078e0202 */
[----:B------:R1:W-:Y:S07]  /*12fe0*/  STL [R1+0x30], R0 ;  /* 0x0000300001007387 */ /* 0x0003ee0000100800 */
[----:B------:R-:W-:Y:S05]  /*12ff0*/  @!P0 BRA `(.L_x_1273) ;  /* 0x0000000000408947 */ /* 0x000fea0003800000 */
[----:B------:R-:W-:Y:S01]  /*13000*/  MOV R2, 0x0 ;  /* 0x0000000000027802 */ /* 0x000fe20000000f00 */
[----:B------:R-:W-:Y:S01]  /*13010*/  ULDC.64 UR6, c[0x4][0x118] ;  /* 0x0100460000067ab9 */ /* 0x000fe20000000a00 */
[----:B------:R-:W-:Y:S01]  /*13020*/  ULDC.64 UR8, c[0x4][0x120] ;  /* 0x0100480000087ab9 */ /* 0x000fe20000000a00 */
[----:B------:R-:W-:Y:S01]  /*13030*/  ULDC.64 UR4, c[0x4][0x88] ;  /* 0x0100220000047ab9 */ /* 0x000fe20000000a00 */
[----:B-1----:R-:W-:Y:S02]  /*13040*/  IMAD.U32 R4, RZ, RZ, UR6 ;  /* 0x00000006ff047e24 */ /* 0x002fe4000f8e00ff */
[----:B------:R-:W1:Y:S01]  /*13050*/  LDC.64 R2, c[0x4][R2] ;  /* 0x0100000002027b82 */ /* 0x000e620000000a00 */
[----:B------:R-:W-:Y:S02]  /*13060*/  IMAD.U32 R5, RZ, RZ, UR7 ;  /* 0x00000007ff057e24 */ /* 0x000fe4000f8e00ff */
[----:B------:R-:W-:Y:S02]  /*13070*/  IMAD.U32 R6, RZ, RZ, UR8 ;  /* 0x00000008ff067e24 */ /* 0x000fe4000f8e00ff */
[----:B0-----:R-:W-:-:S02]  /*13080*/  IMAD.U32 R7, RZ, RZ, UR9 ;  /* 0x00000009ff077e24 */ /* 0x001fc4000f8e00ff */
[----:B--2---:R-:W-:Y:S02]  /*13090*/  IMAD.U32 R10, RZ, RZ, UR4 ;  /* 0x00000004ff0a7e24 */ /* 0x004fe4000f8e00ff */
[----:B------:R-:W-:Y:S02]  /*130a0*/  IMAD.U32 R11, RZ, RZ, UR5 ;  /* 0x00000005ff0b7e24 */ /* 0x000fe4000f8e00ff */
[----:B------:R-:W-:Y:S02]  /*130b0*/  IMAD.MOV.U32 R8, RZ, RZ, 0x70 ;  /* 0x00000070ff087424 */ /* 0x000fe400078e00ff */
[----:B------:R-:W-:Y:S02]  /*130c0*/  IMAD.MOV.U32 R12, RZ, RZ, 0x1 ;  /* 0x00000001ff0c7424 */ /* 0x000fe400078e00ff */
[----:B------:R-:W-:-:S07]  /*130d0*/  IMAD.MOV.U32 R13, RZ, RZ, RZ ;  /* 0x000000ffff0d7224 */ /* 0x000fce00078e00ff */
[----:B------:R-:W-:-:S07]  /*130e0*/  LEPC R20, `(.L_x_1273) ;  /* 0x000000001014794e */ /* 0x000fce0000000000 */
[----:B-1----:R-:W-:Y:S05]  /*130f0*/  CALL.ABS.NOINC R2 ;  /* 0x0000000002007343 */ /* 0x002fea0003c00000 */
.L_x_1273:
[----:B------:R-:W-:Y:S05]  /*13100*/  BSYNC B6 ;  /* 0x0000000000067941 */ /* 0x000fea0003800000 */
.L_x_1272:
[----:B-1----:R-:W3:Y:S01]  /*13110*/  LDL.LU R0, [R1+0x30] ;  /* 0x0000300001007983 */ /* 0x002ee20000300800 */
[----:B------:R-:W-:Y:S01]  /*13120*/  ULDC.64 UR6, c[0x0][0xa00] ;  /* 0x0002800000067ab9 */ /* 0x000fe20000000a00 */
[----:B0-----:R-:W0:Y:S01]  /*13130*/  LDC R7, c[0x0][0x448] ;  /* 0x00011200ff077b82 */ /* 0x001e220000000800 */
[----:B------:R-:W-:Y:S01]  /*13140*/  ULDC.64 UR4, c[0x0][0x2d8] ;  /* 0x0000b60000047ab9 */ /* 0x000fe20000000a00 */
[----:B------:R-:W3:Y:S04]  /*13150*/  LDL.LU.64 R2, [R1+0x48] ;  /* 0x0000480001027983 */ /* 0x000ee80000300a00 */
[----:B------:R-:W4:Y:S04]  /*13160*/  LDL R5, [R1+0xc] ;  /* 0x00000c0001057983 */ /* 0x000f280000100800 */
[----:B------:R-:W4:Y:S01]  /*13170*/  LDL R9, [R1+0x28] ;  /* 0x0000280001097983 */ /* 0x000f220000100800 */
[----:B------:R-:W-:-:S04]  /*13180*/  ISETP.NE.U32.AND P0, PT, RZ, UR6, PT ;  /* 0x00000006ff007c0c */ /* 0x000fc8000bf05070 */
[----:B------:R-:W-:Y:S01]  /*13190*/  ISETP.NE.AND.EX P0, PT, RZ, UR7, PT, P0 ;  /* 0x00000007ff007c0c */ /* 0x000fe2000bf05300 */
[----:B------:R-:W1:Y:S01]  /*131a0*/  S2R R8, SR_TID.X ;  /* 0x0000000000087919 */ /* 0x000e620000002100 */
[----:B------:R-:W-:Y:S01]  /*131b0*/  ULDC.64 UR6, c[0x0][0x280] ;  /* 0x0000a00000067ab9 */ /* 0x000fe20000000a00 */
[----:B--2---:R-:W2:Y:S01]  /*131c0*/  S2R R10, SR_TID.X ;  /* 0x00000000000a7919 */ /* 0x004ea20000002100 */
[----:B-1----:R-:W-:Y:S02]  /*131d0*/  IMAD.SHL.U32 R8, R8, 0x10, RZ ;  /* 0x0000001008087824 */ /* 0x002fe400078e00ff */
[----:B--2---:R-:W-:-:S05]  /*131e0*/  IMAD.SHL.U32 R10, R10, 0x8, RZ ;  /* 0x000000080a0a7824 */ /* 0x004fca00078e00ff */
[----:B------:R-:W-:-:S04]  /*131f0*/  LOP3.LUT R10, R10, 0x38, RZ, 0xc0, !PT ;  /* 0x000000380a0a7812 */ /* 0x000fc800078ec0ff */
[C---:B------:R-:W-:Y:S02]  /*13200*/  LOP3.LUT R11, R10.reuse, 0x40, RZ, 0xfc, !PT ;  /* 0x000000400a0b7812 */ /* 0x040fe400078efcff */
[----:B------:R-:W-:Y:S01]  /*13210*/  LOP3.LUT R10, R10, 0x80, RZ, 0xfc, !PT ;  /* 0x000000800a0a7812 */ /* 0x000fe200078efcff */
[----:B---3--:R-:W-:Y:S01]  /*13220*/  IMAD.MOV.U32 R3, RZ, RZ, R0 ;  /* 0x000000ffff037224 */ /* 0x008fe200078e0000 */
[----:B----4-:R-:W-:-:S04]  /*13230*/  SHF.R.S32.HI R0, RZ, 0x1f, R5 ;  /* 0x0000001fff007819 */ /* 0x010fc80000011405 */
[----:B------:R-:W-:Y:S02]  /*13240*/  SEL R4, R0, RZ, !P0 ;  /* 0x000000ff00047207 */ /* 0x000fe40004000000 */
[----:B------:R-:W-:Y:S02]  /*13250*/  SEL R0, R5, RZ, !P0 ;  /* 0x000000ff05007207 */ /* 0x000fe40004000000 */
[----:B------:R-:W1:Y:S01]  /*13260*/  S2R R5, SR_TID.X ;  /* 0x0000000000057919 */ /* 0x000e620000002100 */
[----:B0-----:R-:W-:Y:S01]  /*13270*/  ISETP.NE.AND P0, PT, R7, 0x1, PT ;  /* 0x000000010700780c */ /* 0x001fe20003f05270 */
[----:B------:R-:W-:-:S04]  /*13280*/  IMAD.WIDE.U32 R2, R16, UR4, R2 ;  /* 0x0000000410027c25 */ /* 0x000fc8000f8e0002 */
[----:B------:R-:W-:Y:S01]  /*13290*/  IMAD R3, R16, UR5, R3 ;  /* 0x0000000510037c24 */ /* 0x000fe2000f8e0203 */
[----:B------:R-:W-:-:S07]  /*132a0*/  ULDC.64 UR4, c[0x0][0x2e0] ;  /* 0x0000b80000047ab9 */ /* 0x000fce0000000a00 */
[----:B------:R-:W0:Y:S01]  /*132b0*/  @P0 LDC R6, c[0x0][0x450] ;  /* 0x00011400ff060b82 */ /* 0x000e220000000800 */
[----:B-1----:R-:W-:-:S04]  /*132c0*/  LOP3.LUT R5, R5, 0x7f, RZ, 0xc0, !PT ;  /* 0x0000007f05057812 */ /* 0x002fc800078ec0ff */
[----:B------:R-:W-:-:S04]  /*132d0*/  SHF.R.U32.HI R5, RZ, 0x3, R5 ;  /* 0x00000003ff057819 */ /* 0x000fc80000011605 */
[----:B------:R-:W-:Y:S02]  /*132e0*/  LOP3.LUT R8, R5, 0x70, R8, 0xf8, !PT ;  /* 0x0000007005087812 */ /* 0x000fe400078ef808 */
[----:B------:R-:W1:Y:S01]  /*132f0*/  @P0 LDC R5, c[0x0][0x44c] ;  /* 0x00011300ff050b82 */ /* 0x000e620000000800 */
[----:B------:R-:W-:Y:S02]  /*13300*/  IMAD R4, R4, UR4, RZ ;  /* 0x0000000404047c24 */ /* 0x000fe4000f8e02ff */
[----:B------:R-:W-:-:S04]  /*13310*/  IMAD.WIDE.U32 R2, R0, UR4, R2 ;  /* 0x0000000400027c25 */ /* 0x000fc8000f8e0002 */
[----:B------:R-:W-:Y:S01]  /*13320*/  IMAD R0, R0, UR5, R4 ;  /* 0x0000000500007c24 */ /* 0x000fe2000f8e0204 */
[----:B------:R-:W-:Y:S01]  /*13330*/  ULDC.64 UR4, c[0x0][0x2d0] ;  /* 0x0000b40000047ab9 */ /* 0x000fe20000000a00 */
[----:B------:R-:W-:Y:S02]  /*13340*/  IMAD.IADD R4, R8, 0x1, R9 ;  /* 0x0000000108047824 */ /* 0x000fe400078e0209 */
[----:B------:R-:W-:Y:S02]  /*13350*/  IMAD.IADD R3, R3, 0x1, R0 ;  /* 0x0000000103037824 */ /* 0x000fe400078e0200 */
[----:B------:R-:W-:Y:S02]  /*13360*/  IMAD.MOV.U32 R0, RZ, RZ, R4 ;  /* 0x000000ffff007224 */ /* 0x000fe400078e0004 */
[----:B-1----:R-:W-:-:S05]  /*13370*/  @P0 IMAD.HI.U32 R5, R4, R5, RZ ;  /* 0x0000000504050227 */ /* 0x002fca00078e00ff */
[----:B0-----:R-:W-:-:S05]  /*13380*/  @P0 SHF.R.U32.HI R0, RZ, R6, R5 ;  /* 0x00000006ff000219 */ /* 0x001fca0000011605 */
        /* <DEDUP_REMOVED lines=14> */
[----:B------:R-:W1:Y:S01]  /*13470*/  S2R R8, SR_TID.X ;  /* 0x0000000000087919 */ /* 0x000e620000002100 */
[----:B------:R-:W-:Y:S01]  /*13480*/  IMAD R0, R4, UR5, R0 ;  /* 0x0000000504007c24 */ /* 0x000fe2000f8e0200 */
[----:B------:R-:W-:-:S03]  /*13490*/  LEA R4, P3, R2, UR6, 0x1 ;  /* 0x0000000602047c11 */ /* 0x000fc6000f8608ff */
[----:B------:R-:W-:Y:S01]  /*134a0*/  IMAD.IADD R0, R3, 0x1, R0 ;  /* 0x0000000103007824 */ /* 0x000fe200078e0200 */
[----:B------:R-:W-:-:S04]  /*134b0*/  ISETP.GE.AND P1, PT, R11, UR4, PT ;  /* 0x000000040b007c0c */ /* 0x000fc8000bf26270 */
[----:B------:R-:W-:Y:S01]  /*134c0*/  LEA.HI.X R3, R2, UR7, R0, 0x1, P3 ;  /* 0x0000000702037c11 */ /* 0x000fe200098f0c00 */
[----:B-1----:R-:W-:-:S05]  /*134d0*/  IMAD.SHL.U32 R8, R8, 0x8, RZ ;  /* 0x0000000808087824 */ /* 0x002fca00078e00ff */
[----:B------:R-:W-:-:S04]  /*134e0*/  LOP3.LUT R8, R8, 0x38, RZ, 0xc0, !PT ;  /* 0x0000003808087812 */ /* 0x000fc800078ec0ff */
[----:B------:R-:W-:Y:S01]  /*134f0*/  ISETP.GE.AND P2, PT, R8, UR4, PT ;  /* 0x0000000408007c0c */ /* 0x000fe2000bf46270 */
[----:B------:R-:W-:-:S03]  /*13500*/  UMOV UR4, 0xffffffff ;  /* 0xffffffff00047882 */ /* 0x000fc60000000000 */
[----:B0-----:R-:W-:Y:S09]  /*13510*/  BRA.DIV UR4, `(.L_x_1274) ;  /* 0x0000004a04947947 */ /* 0x001ff2000b800000 */
[----:B------:R-:W0:Y:S01]  /*13520*/  S2R R6, SR_TID.X ;  /* 0x0000000000067919 */ /* 0x000e220000002100 */
[----:B------:R-:W2:Y:S01]  /*13530*/  LDL.LU R9, [R1+0x28] ;  /* 0x0000280001097983 */ /* 0x000ea20000300800 */
[----:B0-----:R-:W-:-:S04]  /*13540*/  LOP3.LUT R6, R6, 0x7f, RZ, 0xc0, !PT ;  /* 0x0000007f06067812 */ /* 0x001fc800078ec0ff */
[----:B------:R-:W-:Y:S02]  /*13550*/  SHF.R.U32.HI R8, RZ, 0x3, R6 ;  /* 0x00000003ff087819 */ /* 0x000fe40000011606 */
[----:B------:R-:W3:Y:S01]  /*13560*/  LDL.LU R6, [R1+0x2c] ;  /* 0x00002c0001067983 */ /* 0x000ee20000300800 */
[----:B------:R-:W0:Y:S01]  /*13570*/  S2R R11, SR_TID.X ;  /* 0x00000000000b7919 */ /* 0x000e220000002100 */
[----:B------:R-:W-:Y:S01]  /*13580*/  ULDC.64 UR4, c[0x0][0x208] ;  /* 0x0000820000047ab9 */ /* 0x000fe20000000a00 */
[----:B0-----:R-:W-:-:S05]  /*13590*/  IMAD.SHL.U32 R11, R11, 0x8, RZ ;  /* 0x000000080b0b7824 */ /* 0x001fca00078e00ff */
[----:B------:R-:W-:Y:S01]  /*135a0*/  LOP3.LUT R11, R11, 0x38, RZ, 0xc0, !PT ;  /* 0x000000380b0b7812 */ /* 0x000fe200078ec0ff */
[----:B--2---:R-:W-:-:S04]  /*135b0*/  IMAD.IADD R0, R8, 0x1, R9 ;  /* 0x0000000108007824 */ /* 0x004fc800078e0209 */
[----:B------:R-:W-:Y:S01]  /*135c0*/  VIADD R5, R0, 0x10 ;  /* 0x0000001000057836 */ /* 0x000fe20000000000 */
[----:B------:R-:W-:Y:S01]  /*135d0*/  SHFL.IDX PT, R9, R3, 0x1, 0x181f ;  /* 0x00381f0003097f89 */ /* 0x000fe200000e0000 */
[----:B---3--:R-:W-:-:S03]  /*135e0*/  IMAD R2, R6, R7, RZ ;  /* 0x0000000706027224 */ /* 0x008fc600078e02ff */
[----:B------:R-:W0:Y:S04]  /*135f0*/  SHFL.IDX PT, R7, R4, RZ, 0x181f ;  /* 0x00181fff04077589 */ /* 0x000e2800000e0000 */
[----:B------:R-:W1:Y:S01]  /*13600*/  SHFL.IDX PT, R6, R3, RZ, 0x181f ;  /* 0x00181fff03067589 */ /* 0x000e6200000e0000 */
[-C--:B------:R-:W-:Y:S02]  /*13610*/  ISETP.GE.AND P4, PT, R0, R2.reuse, PT ;  /* 0x000000020000720c */ /* 0x080fe40003f86270 */
[----:B------:R-:W-:Y:S02]  /*13620*/  ISETP.GE.AND P3, PT, R5, R2, PT ;  /* 0x000000020500720c */ /* 0x000fe40003f66270 */
[----:B------:R-:W2:Y:S09]  /*13630*/  SHFL.IDX PT, R5, R4, 0x1, 0x181f ;  /* 0x00381f0004057f89 */ /* 0x000eb200000e0000 */
[----:B0-----:R-:W-:-:S05]  /*13640*/  @!P4 LEA R7, P5, R11, R7, 0x1 ;  /* 0x000000070b07c211 */ /* 0x001fca00078a08ff */
[----:B-1----:R-:W-:-:S05]  /*13650*/  @!P4 IMAD.X R6, RZ, RZ, R6, P5 ;  /* 0x000000ffff06c224 */ /* 0x002fca00028e0606 */
[----:B------:R-:W-:-:S04]  /*13660*/  @!P4 LOP3.LUT R7, R7, R6, RZ, 0x3c, !PT ;  /* 0x000000060707c212 */ /* 0x000fc800078e3cff */
[----:B------:R-:W-:Y:S02]  /*13670*/  @!P4 LOP3.LUT R6, R7, R6, RZ, 0x3c, !PT ;  /* 0x000000060706c212 */ /* 0x000fe400078e3cff */
[----:B--2---:R-:W-:Y:S02]  /*13680*/  @!P3 LEA R8, P5, R11, R5, 0x1 ;  /* 0x000000050b08b211 */ /* 0x004fe400078a08ff */
        /* <DEDUP_REMOVED lines=62> */
[----:B------:R0:W1:Y:S04]  /*13a70*/  SHFL.IDX PT, R5, R3, 0x7, 0x181f ;  /* 0x00f81f0003057f89 */ /* 0x00006800000e0000 */
[----:B------:R0:W-:Y:S04]  /*13a80*/  @!P4 LDGSTS.E.BYPASS.LTC128B.128 [R10+0xf400], desc[UR4][R6.64], !P2 ;  /* 0x0f400000060acfae */ /* 0x0001e8000d101d44 */
[----:B------:R0:W-:Y:S04]  /*13a90*/  @!P4 LDGSTS.E.BYPASS.LTC128B.128 [R10+0x13400], desc[UR4][R6.64+0x80], !P1 ;  /* 0x13400080060acfae */ /* 0x0001e8000c901d44 */
[----:B------:R0:W-:Y:S04]  /*13aa0*/  @!P4 LDGSTS.E.BYPASS.LTC128B.128 [R10+0x17400], desc[UR4][R6.64+0x100], !P0 ;  /* 0x17400100060acfae */ /* 0x0001e8000c101d44 */
[----:B------:R0:W2:Y:S02]  /*13ab0*/  SHFL.IDX PT, R3, R4, 0x7, 0x181f ;  /* 0x00f81f0004037f89 */ /* 0x0000a400000e0000 */
.L_x_1393:
[----:B------:R-:W-:Y:S01]  /*13ac0*/  VIADD R0, R0, 0x70 ;  /* 0x0000007000007836 */ /* 0x000fe20000000000 */
[----:B------:R-:W-:Y:S04]  /*13ad0*/  BSSY B0, `(.L_x_1275) ;  /* 0x000000f000007945 */ /* 0x000fe80003800000 */
[----:B------:R-:W-:-:S13]  /*13ae0*/  ISETP.GE.AND P3, PT, R0, R2, PT ;  /* 0x000000020000720c */ /* 0x000fda0003f66270 */
[----:B------:R-:W-:Y:S05]  /*13af0*/  @P3 BRA `(.L_x_1276) ;  /* 0x0000000000303947 */ /* 0x000fea0003800000 */
[----:B0-----:R-:W0:Y:S01]  /*13b00*/  S2R R4, SR_TID.X ;  /* 0x0000000000047919 */ /* 0x001e220000002100 */
[----:B------:R-:W-:Y:S01]  /*13b10*/  ULDC.64 UR4, c[0x0][0x208] ;  /* 0x0000820000047ab9 */ /* 0x000fe20000000a00 */
[----:B0-----:R-:W-:-:S05]  /*13b20*/  IMAD.SHL.U32 R4, R4, 0x8, RZ ;  /* 0x0000000804047824 */ /* 0x001fca00078e00ff */
[----:B------:R-:W-:-:S04]  /*13b30*/  LOP3.LUT R4, R4, 0x38, RZ, 0xc0, !PT ;  /* 0x0000003804047812 */ /* 0x000fc800078ec0ff */
[----:B--2---:R-:W-:-:S05]  /*13b40*/  LEA R2, P3, R4, R3, 0x1 ;  /* 0x0000000304027211 */ /* 0x004fca00078608ff */
[----:B-1----:R-:W-:-:S05]  /*13b50*/  IMAD.X R3, RZ, RZ, R5, P3 ;  /* 0x000000ffff037224 */ /* 0x002fca00018e0605 */
[----:B------:R-:W-:Y:S01]  /*13b60*/  @!PT LDS RZ, [RZ] ;  /* 0x00000000fffff984 */ /* 0x000fe20000000800 */
[----:B------:R-:W-:Y:S01]  /*13b70*/  @!PT LDS RZ, [RZ] ;  /* 0x00000000fffff984 */ /* 0x000fe20000000800 */
[----:B------:R-:W-:Y:S01]  /*13b80*/  @!PT LDS RZ, [RZ] ;  /* 0x00000000fffff984 */ /* 0x000fe20000000800 */
[----:B------:R3:W-:Y:S04]  /*13b90*/  LDGSTS.E.BYPASS.LTC128B.128 [R10+0xfc00], desc[UR4][R2.64], !P2 ;  /* 0x0fc00000020a7fae */ /* 0x0007e8000d101d44 */
[----:B------:R3:W-:Y:S04]  /*13ba0*/  LDGSTS.E.BYPASS.LTC128B.128 [R10+0x13c00], desc[UR4][R2.64+0x80], !P1 ;  /* 0x13c00080020a7fae */ /* 0x0007e8000c901d44 */
[----:B------:R3:W-:Y:S02]  /*13bb0*/  LDGSTS.E.BYPASS.LTC128B.128 [R10+0x17c00], desc[UR4][R2.64+0x100], !P0 ;  /* 0x17c00100020a7fae */ /* 0x0007e4000c101d44 */
.L_x_1276:
[----:B------:R-:W-:Y:S05]  /*13bc0*/  BSYNC B0 ;  /* 0x0000000000007941 */ /* 0x000fea0003800000 */
.L_x_1275:
[----:B------:R-:W-:Y:S01]  /*13bd0*/  NOP ;  /* 0x0000000000007918 */ /* 0x000fe20000000000 */
[----:B------:R-:W-:Y:S01]  /*13be0*/  PLOP3.LUT P0, PT, PT, PT, PT, 0x80, 0x0 ;  /* 0x000000000000781c */ /* 0x000fe20003f0f070 */
[----:B0-----:R-:W-:-:S12]  /*13bf0*/  VIADD R6, R18, 0x2a800 ;  /* 0x0002a80012067836 */ /* 0x001fd80000000000 */
.L_x_1277:
[----:B------:R-:W-:Y:S02]  /*13c00*/  PLOP3.LUT P1, PT, P1, P0, PT, 0xa2, 0x0 ;  /* 0x000000000000781c */ /* 0x000fe40000f21472 */
[----:B------:R-:W-:-:S08]  /*13c10*/  @P0 R2UR P1, UR4, R18 ;  /* 0x00000000120402ca */ /* 0x000fd00000020000 */
[----:B------:R-:W-:-:S05]  /*13c20*/  @P0 PLOP3.LUT P0, PT, P1, PT, PT, 0x80, 0x0 ;  /* 0x000000000000081c */ /* 0x000fca0000f0f070 */
[----:B------:R-:W-:Y:S01]  /*13c30*/  @!P1 SYNCS.ARRIVE.TRANS64.RED.A0T1 RZ, [UR4+0x2a800], RZ ;  /* 0x02a800ffffff99a7 */ /* 0x000fe20008200404 */
[----:B------:R-:W-:Y:S07]  /*13c40*/  @!P1 ARRIVES.LDGSTSBAR.64.TRANSCNT [UR4+0x2a800] ;  /* 0x02a80000ff0099b0 */ /* 0x000fee0008000a84 */
[----:B------:R-:W-:Y:S05]  /*13c50*/  @P0 BRA.U.ANY `(.L_x_1277) ;  /* 0xfffffffd00e80947 */ /* 0x000fea000393ffff */
[----:B---3--:R-:W3:Y:S02]  /*13c60*/  LDL.LU R2, [R1+0x50] ;  /* 0x0000500001027983 */ /* 0x008ee40000300800 */
[----:B---3--:R-:W-:-:S05]  /*13c70*/  VIADD R2, R2, 0x1 ;  /* 0x0000000102027836 */ /* 0x008fca0000000000 */
        /* <DEDUP_REMOVED lines=8> */
[----:B------:R-:W3:Y:S03]  /*13d00*/  SYNCS.PHASECHK.TRANS64.TRYWAIT P0, [R18+URZ+0x2a820], R0 ;  /* 0x02a82000120075a7 */ /* 0x000ee6000800017f */
[----:B0--3--:R-:W-:Y:S05]  /*13d10*/  @!P0 BRA `(.L_x_1279) ;  /* 0x0000004c00908947 */ /* 0x009fea0003800000 */
.L_x_1394:
[----:B------:R-:W-:Y:S05]  /*13d20*/  BSYNC B0 ;  /* 0x0000000000007941 */ /* 0x000fea0003800000 */
.L_x_1278:
[----:B------:R-:W0:Y:S04]  /*13d30*/  LDL R2, [R1+0x3c] ;  /* 0x00003c0001027983 */ /* 0x000e280000100800 */
[----:B------:R-:W3:Y:S01]  /*13d40*/  LDL R4, [R1+0x24] ;  /* 0x0000240001047983 */ /* 0x000ee20000100800 */
[----:B------:R-:W-:Y:S01]  /*13d50*/  BSSY B0, `(.L_x_1280) ;  /* 0x000021b000007945 */ /* 0x000fe20003800000 */
[----:B0-----:R-:W-:-:S05]  /*13d60*/  VIADD R0, R2, 0xfffffffe ;  /* 0xfffffffe02007836 */ /* 0x001fca0000000000 */
[----:B---3--:R-:W-:-:S13]  /*13d70*/  ISETP.GE.AND P0, PT, R0, R4, PT ;  /* 0x000000040000720c */ /* 0x008fda0003f06270 */
[----:B------:R-:W-:Y:S05]  /*13d80*/  @!P0 BRA `(.L_x_1281) ;  /* 0x00000020005c8947 */ /* 0x000fea0003800000 */
[----:B------:R-:W3:Y:S04]  /*13d90*/  LDL.LU R2, [R1+0x40] ;  /* 0x0000400001027983 */ /* 0x000ee80000300800 */
[----:B------:R-:W4:Y:S04]  /*13da0*/  LDL.LU R8, [R1+0x38] ;  /* 0x0000380001087983 */ /* 0x000f280000300800 */
[----:B--2---:R-:W2:Y:S04]  /*13db0*/  LDL.LU R3, [R1+0x54] ;  /* 0x0000540001037983 */ /* 0x004ea80000300800 */
[----:B------:R-:W5:Y:S04]  /*13dc0*/  LDL.LU R7, [R1+0x34] ;  /* 0x0000340001077983 */ /* 0x000f680000300800 */
[----:B-1----:R-:W5:Y:S01]  /*13dd0*/  LDL.LU R5, [R1+0x58] ;  /* 0x0000580001057983 */ /* 0x002f620000300800 */
[----:B------:R-:W-:Y:S01]  /*13de0*/  LOP3.LUT R11, RZ, R4, RZ, 0x33, !PT ;  /* 0x00000004ff0b7212 */ /* 0x000fe200078e33ff */
[----:B------:R-:W-:Y:S01]  /*13df0*/  BSSY B2, `(.L_x_1282) ;  /* 0x00000ba000027945 */ /* 0x000fe20003800000 */
[----:B---3--:R-:W-:-:S04]  /*13e00*/  VIADD R2, R2, 0x1 ;  /* 0x0000000102027836 */ /* 0x008fc80000000000 */
[----:B----4-:R-:W-:Y:S01]  /*13e10*/  IMAD R2, R2, R8, RZ ;  /* 0x0000000802027224 */ /* 0x010fe200078e02ff */
[----:B--2---:R-:W-:-:S04]  /*13e20*/  LOP3.LUT R3, RZ, R3, RZ, 0x33, !PT ;  /* 0x00000003ff037212 */ /* 0x004fc800078e33ff */
[----:B------:R-:W-:-:S04]  /*13e30*/  LOP3.LUT R2, RZ, R2, RZ, 0x33, !PT ;  /* 0x00000002ff027212 */ /* 0x000fc800078e33ff */
[----:B-----5:R-:W-:Y:S02]  /*13e40*/  VIADDMNMX R2, R2, -R7, R3, !PT ;  /* 0x8000000702027246 */ /* 0x020fe40007800103 */
[----:B------:R-:W-:-:S04]  /*13e50*/  LOP3.LUT R8, RZ, R5, RZ, 0x33, !PT ;  /* 0x00000005ff087212 */ /* 0x000fc800078e33ff */
[----:B------:R-:W-:-:S04]  /*13e60*/  VIMNMX R8, R2, R8, !PT ;  /* 0x0000000802087248 */ /* 0x000fc80007fe0100 */
[----:B------:R-:W-:Y:S02]  /*13e70*/  VIADDMNMX R11, R8, 0x2, R11, !PT ;  /* 0x00000002080b7846 */ /* 0x000fe4000780010b */
[----:B------:R-:W-:-:S05]  /*13e80*/  LOP3.LUT R2, RZ, R8, RZ, 0x33, !PT ;  /* 0x00000008ff027212 */ /* 0x000fca00078e33ff */
        /* <DEDUP_REMOVED lines=37> */
[----:B------:R-:W-:-:S06]  /*140e0*/  LEA.HI.X R5, R2, UR5, R3, 0x2, P0 ;  /* 0x0000000502057c11 */ /* 0x000fcc00080f1403 */
[----:B------:R0:W5:Y:S03]  /*140f0*/  LDG.E R5, desc[UR8][R4.64] ;  /* 0x0000000804057981 */ /* 0x000166000c1e1900 */
.L_x_1286:
[----:B------:R-:W-:Y:S01]  /*14100*/  IMAD R3, R9, 0x8, R18 ;  /* 0x0000000809037824 */ /* 0x000fe200078e0212 */
[----:B------:R-:W-:Y:S01]  /*14110*/  SHF.L.U32 R2, R10, 0x1f, RZ ;  /* 0x0000001f0a027819 */ /* 0x000fe200000006ff */
[----:B------:R-:W-:Y:S03]  /*14120*/  BSSY B3, `(.L_x_1287) ;  /* 0x0000003000037945 */ /* 0x000fe60003800000 */
[----:B------:R-:W1:Y:S02]  /*14130*/  SYNCS.PHASECHK.TRANS64.TRYWAIT P0, [R3+URZ+0x2a840], R2 ;  /* 0x02a84002030075a7 */ /* 0x000e64000800017f */
[----:B-1----:R-:W-:Y:S05]  /*14140*/  @!P0 BRA `(.L_x_1288) ;  /* 0x0000004800988947 */ /* 0x002fea0003800000 */
.L_x_1395:
[----:B------:R-:W-:Y:S05]  /*14150*/  BSYNC B3 ;  /* 0x0000000000037941 */ /* 0x000fea0003800000 */
.L_x_1287:
        /* <DEDUP_REMOVED lines=12> */
.L_x_1290:
[----:B------:R-:W-:Y:S05]  /*14220*/  BSYNC B3 ;  /* 0x0000000000037941 */ /* 0x000fea0003800000 */
.L_x_1289:
        /* <DEDUP_REMOVED lines=12> */
.L_x_1291:
        /* <DEDUP_REMOVED lines=16> */
.L_x_1292:
        /* <DEDUP_REMOVED lines=15> */
.L_x_1293:
        /* <DEDUP_REMOVED lines=16> */
.L_x_1396:
[----:B------:R-:W-:Y:S05]  /*145e0*/  BSYNC B3 ;  /* 0x0000000000037941 */ /* 0x000fea0003800000 */
.L_x_1294:
[----:B------:R-:W-:Y:S01]  /*145f0*/  BSSY B3, `(.L_x_1296) ;  /* 0x000000c000037945 */ /* 0x000fe20003800000 */
[----:B------:R-:W-:Y:S02]  /*14600*/  IMAD.MOV.U32 R12, RZ, RZ, 0x0 ;  /* 0x00000000ff0c7424 */ /* 0x000fe400078e00ff */
[----:B------:R-:W-:Y:S01]  /*14610*/  IMAD.MOV.U32 R13, RZ, RZ, 0x14f00000 ;  /* 0x14f00000ff0d7424 */ /* 0x000fe200078e00ff */
[----:B------:R-:W-:Y:S06]  /*14620*/  @P1 BRA `(.L_x_1297) ;  /* 0x0000000000201947 */ /* 0x000fec0003800000 */
[----:B------:R-:W1:Y:S01]  /*14630*/  S2R R4, SR_TID.X ;  /* 0x0000000000047919 */ /* 0x000e620000002100 */
[----:B0-----:R-:W-:Y:S02]  /*14640*/  IMAD R2, R19, 0x8, R18 ;  /* 0x0000000813027824 */ /* 0x001fe400078e0212 */
[----:B------:R-:W-:-:S04]  /*14650*/  IMAD.MOV.U32 R3, RZ, RZ, 0x6000 ;  /* 0x00006000ff037424 */ /* 0x000fc800078e00ff */
[----:B------:R2:W-:Y:S01]  /*14660*/  SYNCS.ARRIVE.TRANS64 RZ, [R2+URZ+0x2a850], R3 ;  /* 0x02a8500302ff79a7 */ /* 0x0005e2000800003f */
[----:B-1----:R-:W-:-:S04]  /*14670*/  LOP3.LUT R4, R4, 0x1f, RZ, 0xc0, !PT ;  /* 0x0000001f04047812 */ /* 0x002fc800078ec0ff */
[----:B------:R-:W-:-:S13]  /*14680*/  ISETP.NE.AND P0, PT, R4, RZ, PT ;  /* 0x000000ff0400720c */ /* 0x000fda0003f05270 */
[----:B--2---:R-:W-:Y:S05]  /*14690*/  @!P0 BRA `(.L_x_1297) ;  /* 0x0000000000048947 */ /* 0x004fea0003800000 */
[----:B------:R-:W-:Y:S01]  /*146a0*/  BPT.TRAP 0x1 ;  /* 0x000000040000795c */ /* 0x000fe20000300000 */
.L_x_1297:
[----:B------:R-:W-:Y:S05]  /*146b0*/  BSYNC B3 ;  /* 0x0000000000037941 */ /* 0x000fea0003800000 */
.L_x_1296:
[----:B------:R-:W2:Y:S04]  /*146c0*/  LDL R4, [R1+0x14] ;  /* 0x0000140001047983 */ /* 0x000ea80000100800 */
[----:B0-----:R-:W2:Y:S01]  /*146d0*/  LDL.LU R2, [R1+0x4] ;  /* 0x0000040001027983 */ /* 0x001ea20000300800 */
        /* <DEDUP_REMOVED lines=11> */
.L_x_1298:
        /* <DEDUP_REMOVED lines=15> */
.L_x_1299:
        /* <DEDUP_REMOVED lines=12> */
.L_x_1285:
[----:B------:R-:W-:Y:S05]  /*14940*/  BSYNC B1 ;  /* 0x0000000000017941 */ /* 0x000fea0003800000 */
.L_x_1284:
[----:B0-----:R-:W2:Y:S01]  /*14950*/  LDL.LU R0, [R1+0x3c] ;  /* 0x00003c0001007983 */ /* 0x001ea20000300800 */
[----:B------:R-:W-:-:S03]  /*14960*/  IMAD.MOV.U32 R19, RZ, RZ, R9 ;  /* 0x000000ffff137224 */ /* 0x000fc600078e0009 */
[----:B------:R0:W-:Y:S02]  /*14970*/  STL [R1+0x10], R10 ;  /* 0x0000100a01007387 */ /* 0x0001e40000100800 */
[----:B0-2---:R-:W-:-:S07]  /*14980*/  VIADD R0, R0, 0xfffffffd ;  /* 0xfffffffd00007836 */ /* 0x005fce0000000000 */
.L_x_1283:
[----:B------:R-:W-:Y:S05]  /*14990*/  BSYNC B2 ;  /* 0x0000000000027941 */ /* 0x000fea0003800000 */
.L_x_1282:
[----:B------:R-:W-:-:S05]  /*149a0*/  VIADD R11, R11, 0xfffffffe ;  /* 0xfffffffe0b0b7836 */ /* 0x000fca0000000000 */
[----:B------:R-:W-:-:S13]  /*149b0*/  ISETP.NE.AND P0, PT, R11, R8, PT ;  /* 0x000000080b00720c */ /* 0x000fda0003f05270 */
[----:B------:R-:W-:Y:S05]  /*149c0*/  @!P0 BRA `(.L_x_1281) ;  /* 0x00000014004c8947 */ /* 0x000fea0003800000 */
[----:B------:R-:W-:-:S07]  /*149d0*/  IMAD.MOV.U32 R9, RZ, RZ, R17 ;  /* 0x000000ffff097224 */ /* 0x000fce00078e0011 */
.L_x_1332:
        /* <DEDUP_REMOVED lines=36> */
.L_x_1302:
[----:B------:R-:W-:Y:S01]  /*14c20*/  IMAD R3, R4, 0x8, R18 ;  /* 0x0000000804037824 */ /* 0x000fe200078e0212 */
[----:B------:R-:W-:Y:S01]  /*14c30*/  SHF.L.U32 R2, R5, 0x1f, RZ ;  /* 0x0000001f05027819 */ /* 0x000fe200000006ff */
[----:B------:R-:W-:Y:S03]  /*14c40*/  BSSY B2, `(.L_x_1303) ;  /* 0x0000003000027945 */ /* 0x000fe60003800000 */
[----:B------:R-:W1:Y:S02]  /*14c50*/  SYNCS.PHASECHK.TRANS64.TRYWAIT P0, [R3+URZ+0x2a840], R2 ;  /* 0x02a84002030075a7 */ /* 0x000e64000800017f */
[----:B-1----:R-:W-:Y:S05]  /*14c60*/  @!P0 BRA `(.L_x_1304) ;  /* 0x0000003c00f88947 */ /* 0x002fea0003800000 */
.L_x_1397:
[----:B------:R-:W-:Y:S05]  /*14c70*/  BSYNC B2 ;  /* 0x0000000000027941 */ /* 0x000fea0003800000 */
.L_x_1303:
        /* <DEDUP_REMOVED lines=12> */
.L_x_1306:
[----:B------:R-:W-:Y:S05]  /*14d40*/  BSYNC B2 ;  /* 0x0000000000027941 */ /* 0x000fea0003800000 */
.L_x_1305:
        /* <DEDUP_REMOVED lines=12> */
.L_x_1307:
        /* <DEDUP_REMOVED lines=16> */
.L_x_1308:
        /* <DEDUP_REMOVED lines=15> */
.L_x_1309:
        /* <DEDUP_REMOVED lines=16> */
.L_x_1398:
[----:B------:R-:W-:Y:S05]  /*15100*/  BSYNC B2 ;  /* 0x0000000000027941 */ /* 0x000fea0003800000 */
.L_x_1310:
        /* <DEDUP_REMOVED lines=11> */
.L_x_1313:
[----:B------:R-:W-:Y:S05]  /*151c0*/  BSYNC B2 ;  /* 0x0000000000027941 */ /* 0x000fea0003800000 */
.L_x_1312:
        /* <DEDUP_REMOVED lines=12> */
.L_x_1314:
        /* <DEDUP_REMOVED lines=15> */
.L_x_1315:
        /* <DEDUP_REMOVED lines=12> */
.L_x_1301:
[----:B------:R-:W-:Y:S05]  /*15440*/  BSYNC B1 ;  /* 0x0000000000017941 */ /* 0x000fea0003800000 */
.L_x_1300:
        /* <DEDUP_REMOVED lines=20> */
[----:B------:R-:W-:Y:S01]  /*15590*/  ULDC.64 UR8, c[0x0][0x208] ;  /* 0x0000820000087ab9 */ /* 0x000fe20000000a00 */
        /* <DEDUP_REMOVED lines=15> */
.L_x_1318:
[----:B------:R-:W-:Y:S01]  /*15690*/  IMAD R2, R19, 0x8, R18 ;  /* 0x0000000813027824 */ /* 0x000fe200078e0212 */
[----:B------:R-:W-:Y:S01]  /*156a0*/  SHF.L.U32 R3, R12, 0x1f, RZ ;  /* 0x0000001f0c037819 */ /* 0x000fe200000006ff */
[----:B------:R-:W-:Y:S03]  /*156b0*/  BSSY B2, `(.L_x_1319) ;  /* 0x0000003000027945 */ /* 0x000fe60003800000 */
[----:B------:R-:W2:Y:S02]  /*156c0*/  SYNCS.PHASECHK.TRANS64.TRYWAIT P0, [R2+URZ+0x2a840], R3 ;  /* 0x02a84003020075a7 */ /* 0x000ea4000800017f */
[----:B--2---:R-:W-:Y:S05]  /*156d0*/  @!P0 BRA `(.L_x_1320) ;  /* 0x0000003400848947 */ /* 0x004fea0003800000 */
.L_x_1399:
[----:B------:R-:W-:Y:S05]  /*156e0*/  BSYNC B2 ;  /* 0x0000000000027941 */ /* 0x000fea0003800000 */
.L_x_1319:
        /* <DEDUP_REMOVED lines=12> */
.L_x_1322:
[----:B------:R-:W-:Y:S05]  /*157b0*/  BSYNC B2 ;  /* 0x0000000000027941 */ /* 0x000fea0003800000 */
.L_x_1321:
        /* <DEDUP_REMOVED lines=13> */
.L_x_1323:
        /* <DEDUP_REMOVED lines=16> */
.L_x_1324:
        /* <DEDUP_REMOVED lines=15> */
.L_x_1325:
        /* <DEDUP_REMOVED lines=15> */
.L_x_1400:
[----:B------:R-:W-:Y:S05]  /*15b70*/  BSYNC B2 ;  /* 0x0000000000027941 */ /* 0x000fea0003800000 */
.L_x_1326:
[----:B------:R-:W-:Y:S01]  /*15b80*/  BSSY B2, `(.L_x_1328) ;  /* 0x000000b000027945 */ /* 0x000fe20003800000 */
[----:B------:R-:W-:Y:S02]  /*15b90*/  IMAD.MOV.U32 R10, RZ, RZ, 0x0 ;  /* 0x00000000ff0a7424 */ /* 0x000fe400078e00ff */
[----:B------:R-:W-:Y:S01]  /*15ba0*/  IMAD.MOV.U32 R11, RZ, RZ, 0x14f00000 ;  /* 0x14f00000ff0b7424 */ /* 0x000fe200078e00ff */
[----:B------:R-:W-:Y:S06]  /*15bb0*/  @P1 BRA `(.L_x_1329) ;  /* 0x00000000001c1947 */ /* 0x000fec0003800000 */
[----:B------:R-:W1:Y:S01]  /*15bc0*/  S2R R14, SR_TID.X ;  /* 0x00000000000e7919 */ /* 0x000e620000002100 */
[----:B------:R-:W-:-:S04]  /*15bd0*/  IMAD.MOV.U32 R3, RZ, RZ, 0x6000 ;  /* 0x00006000ff037424 */ /* 0x000fc800078e00ff */
[----:B------:R2:W-:Y:S01]  /*15be0*/  SYNCS.ARRIVE.TRANS64 RZ, [R2+URZ+0x50], R3 ;  /* 0x0000500302ff79a7 */ /* 0x0005e2000800003f */
[----:B-1----:R-:W-:-:S04]  /*15bf0*/  LOP3.LUT R14, R14, 0x1f, RZ, 0xc0, !PT ;  /* 0x0000001f0e0e7812 */ /* 0x002fc800078ec0ff */
[----:B------:R-:W-:-:S13]  /*15c00*/  ISETP.NE.AND P0, PT, R14, RZ, PT ;  /* 0x000000ff0e00720c */ /* 0x000fda0003f05270 */
[----:B--2---:R-:W-:Y:S05]  /*15c10*/  @!P0 BRA `(.L_x_1329) ;  /* 0x0000000000048947 */ /* 0x004fea0003800000 */
[----:B------:R-:W-:Y:S01]  /*15c20*/  BPT.TRAP 0x1 ;  /* 0x000000040000795c */ /* 0x000fe20000300000 */
.L_x_1329:
[----:B------:R-:W-:Y:S05]  /*15c30*/  BSYNC B2 ;  /* 0x0000000000027941 */ /* 0x000fea0003800000 */
.L_x_1328:
        /* <DEDUP_REMOVED lines=12> */
.L_x_1330:
        /* <DEDUP_REMOVED lines=15> */
.L_x_1331:
        /* <DEDUP_REMOVED lines=12> */
.L_x_1317:
[----:B------:R-:W-:Y:S05]  /*15eb0*/  BSYNC B1 ;  /* 0x0000000000017941 */ /* 0x000fea0003800000 */
.L_x_1316:
[----:B------:R-:W2:Y:S01]  /*15ec0*/  LDL R2, [R1+0x24] ;  /* 0x0000240001027983 */ /* 0x000ea20000100800 */
[----:B------:R-:W-:Y:S01]  /*15ed0*/  VIADD R0, R0, 0xfffffffe ;  /* 0xfffffffe00007836 */ /* 0x000fe20000000000 */
[----:B--2---:R-:W-:-:S13]  /*15ee0*/  ISETP.GT.AND P0, PT, R7, R2, PT ;  /* 0x000000020700720c */ /* 0x004fda0003f04270 */
[----:B------:R-:W-:Y:S05]  /*15ef0*/  @P0 BRA `(.L_x_1332) ;  /* 0xffffffe800b80947 */ /* 0x000fea000383ffff */
.L_x_1281:
[----:B------:R-:W-:Y:S05]  /*15f00*/  BSYNC B0 ;  /* 0x0000000000007941 */ /* 0x000fea0003800000 */
.L_x_1280:
[----:B--2---:R-:W2:Y:S01]  /*15f10*/  S2R R3, SR_TID.X ;  /* 0x0000000000037919 */ /* 0x004ea20000002100 */
[----:B------:R-:W-:Y:S01]  /*15f20*/  BSSY B0, `(.L_x_1333) ;  /* 0x0000012000007945 */ /* 0x000fe20003800000 */
[----:B--2---:R-:W-:-:S04]  /*15f30*/  LOP3.LUT R3, R3, 0x7f, RZ, 0xc0, !PT ;  /* 0x0000007f03037812 */ /* 0x004fc800078ec0ff */
[----:B------:R-:W-:-:S13]  /*15f40*/  ISETP.NE.AND P0, PT, R3, RZ, PT ;  /* 0x000000ff0300720c */ /* 0x000fda0003f05270 */
[----:B------:R-:W-:Y:S05]  /*15f50*/  @P0 BRA `(.L_x_1334) ;  /* 0x0000000000380947 */ /* 0x000fea0003800000 */
[----:B------:R-:W2:Y:S01]  /*15f60*/  S2R R2, SR_LANEID ;  /* 0x0000000000027919 */ /* 0x000ea20000000000 */
[----:B------:R-:W-:Y:S01]  /*15f70*/  VOTEU.ANY UR4, UPT, PT ;  /* 0x0000000000047886 */ /* 0x000fe200038e0100 */
[----:B-1----:R-:W1:Y:S01]  /*15f80*/  LDC.64 R4, c[0x0][0xc60] ;  /* 0x00031800ff047b82 */ /* 0x002e620000000a00 */
[----:B------:R-:W2:Y:S01]  /*15f90*/  FLO.U32 R0, UR4 ;  /* 0x0000000400007d00 */ /* 0x000ea200080e0000 */
[----:B------:R-:W-:Y:S01]  /*15fa0*/  ULDC.64 UR6, c[0x0][0x208] ;  /* 0x0000820000067ab9 */ /* 0x000fe20000000a00 */
[----:B--2---:R-:W-:-:S06]  /*15fb0*/  ISETP.EQ.U32.AND P0, PT, R0, R2, PT ;  /* 0x000000020000720c */ /* 0x004fcc0003f02070 */
[----:B------:R-:W1:Y:S07]  /*15fc0*/  POPC R2, UR4 ;  /* 0x0000000400027d09 */ /* 0x000e6e0008000000 */
[----:B-1----:R-:W2:Y:S04]  /*15fd0*/  @P0 ATOMG.E.ADD.STRONG.GPU PT, R2, desc[UR6][R4.64], R2 ;  /* 0x00000002040209a8 */ /* 0x002ea800081ee1c6 */
[----:B--2---:R1:W2:Y:S02]  /*15fe0*/  SHFL.IDX PT, R2, R2, R0, 0x1f ;  /* 0x00001f0002027589 */ /* 0x0042a400000e0000 */
[----:B-1----:R-:W1:Y:S02]  /*15ff0*/  S2R R0, SR_LTMASK ;  /* 0x0000000000007919 */ /* 0x002e640000003900 */
[----:B-1----:R-:W-:-:S06]  /*16000*/  LOP3.LUT R0, R0, UR4, RZ, 0xc0, !PT ;  /* 0x0000000400007c12 */ /* 0x002fcc000f8ec0ff */
[----:B------:R-:W2:Y:S02]  /*16010*/  POPC R0, R0 ;  /* 0x0000000000007309 */ /* 0x000ea40000000000 */
[----:B--2---:R-:W-:-:S05]  /*16020*/  IADD3 R0, R2, UR38, R0 ;  /* 0x0000002602007c10 */ /* 0x004fca000fffe000 */
[----:B------:R2:W-:Y:S02]  /*16030*/  STL [R1], R0 ;  /* 0x0000000001007387 */ /* 0x0005e40000100800 */
.L_x_1334:
[----:B------:R-:W-:Y:S05]  /*16040*/  BSYNC B0 ;  /* 0x0000000000007941 */ /* 0x000fea0003800000 */
.L_x_1333:
[----:B--2---:R-:W2:Y:S01]  /*16050*/  LDL R0, [R1+0x18] ;  /* 0x0000180001007983 */ /* 0x004ea20000100800 */
[----:B------:R-:W-:Y:S01]  /*16060*/  BSSY B0, `(.L_x_1335) ;  /* 0x000003a000007945 */ /* 0x000fe20003800000 */
[----:B--2---:R-:W-:-:S13]  /*16070*/  LOP3.LUT P0, RZ, R0, 0x1, RZ, 0xc0, !PT ;  /* 0x0000000100ff7812 */ /* 0x004fda000780c0ff */
[----:B------:R-:W-:Y:S05]  /*16080*/  @!P0 BRA `(.L_x_1336) ;  /* 0x0000000000dc8947 */ /* 0x000fea0003800000 */
[----:B------:R-:W2:Y:S01]  /*16090*/  LDL R2, [R1+0x10] ;  /* 0x0000100001027983 */ /* 0x000ea20000100800 */
[----:B------:R-:W-:Y:S01]  /*160a0*/  IMAD R0, R19, 0x8, R18 ;  /* 0x0000000813007824 */ /* 0x000fe200078e0212 */
[----:B------:R-:W-:Y:S01]  /*160b0*/  BSSY B1, `(.L_x_1337) ;  /* 0x0000005000017945 */ /* 0x000fe20003800000 */
[----:B------:R-:W-:Y:S02]  /*160c0*/  ISETP.NE.AND P1, PT, R3, RZ, PT ;  /* 0x000000ff0300720c */ /* 0x000fe40003f25270 */
[----:B--2---:R-:W-:-:S04]  /*160d0*/  SHF.L.U32 R2, R2, 0x1f, RZ ;  /* 0x0000001f02027819 */ /* 0x004fc800000006ff */
[----:B------:R-:W2:Y:S02]  /*160e0*/  SYNCS.PHASECHK.TRANS64.TRYWAIT P0, [R0+URZ+0x2a860], R2 ;  /* 0x02a86002000075a7 */ /* 0x000ea4000800017f */
[----:B--2---:R-:W-:Y:S05]  /*160f0*/  @!P0 BRA `(.L_x_1338) ;  /* 0x0000002c00248947 */ /* 0x004fea0003800000 */
.L_x_1401:
[----:B------:R-:W-:Y:S05]  /*16100*/  BSYNC B1 ;  /* 0x0000000000017941 */ /* 0x000fea0003800000 */
.L_x_1337:
[----:B------:R-:W-:Y:S04]  /*16110*/  BSSY B1, `(.L_x_1339) ;  /* 0x0000009000017945 */ /* 0x000fe80003800000 */
        /* <DEDUP_REMOVED lines=8> */
.L_x_1340:
[----:B------:R-:W-:Y:S05]  /*161a0*/  BSYNC B1 ;  /* 0x0000000000017941 */ /* 0x000fea0003800000 */
.L_x_1339:
[----:B------:R-:W3:Y:S04]  /*161b0*/  LDL.LU R3, [R1+0x14] ;  /* 0x0000140001037983 */ /* 0x000ee80000300800 */
[----:B--2---:R-:W3:Y:S01]  /*161c0*/  LDL.LU R2, [R1+0x4] ;  /* 0x0000040001027983 */ /* 0x004ee20000300800 */
        /* <DEDUP_REMOVED lines=10> */
.L_x_1341:
        /* <DEDUP_REMOVED lines=9> */
[----:B--2---:R-:W-:Y:S05]  /*16300*/  @P0 BRA.U.ANY `(.L_x_1341) ;  /* 0xfffffffd00d80947 */ /* 0x004fea000393ffff */
[----:B------:R-:W-:Y:S01]  /*16310*/  PLOP3.LUT P0, PT, PT, PT, PT, 0x80, 0x0 ;  /* 0x000000000000781c */ /* 0x000fe20003f0f070 */
[----:B------:R-:W-:Y:S01]  /*16320*/  VIADD R2, R2, 0x3400 ;  /* 0x0000340002027836 */ /* 0x000fe20000000000 */
[----:B------:R-:W-:Y:S01]  /*16330*/  UMOV UR6, 0x0 ;  /* 0x0000000000067882 */ /* 0x000fe20000000000 */
[----:B------:R-:W-:Y:S01]  /*16340*/  UMOV UR7, 0x14f00000 ;  /* 0x14f0000000077882 */ /* 0x000fe20000000000 */
[----:B------:R-:W-:-:S09]  /*16350*/  UMOV UR10, 0x40 ;  /* 0x00000040000a7882 */ /* 0x000fd20000000000 */
.L_x_1342:
        /* <DEDUP_REMOVED lines=10> */
.L_x_1336:
[----:B------:R-:W-:Y:S05]  /*16400*/  BSYNC B0 ;  /* 0x0000000000007941 */ /* 0x000fea0003800000 */
.L_x_1335:
[----:B------:R-:W2:Y:S01]  /*16410*/  LDL.LU R4, [R1+0x10] ;  /* 0x0000100001047983 */ /* 0x000ea20000300800 */
[----:B------:R-:W-:-:S05]  /*16420*/  VIADD R19, R19, 0x1 ;  /* 0x0000000113137836 */ /* 0x000fca0000000000 */
[----:B------:R-:W-:-:S04]  /*16430*/  ISETP.NE.AND P0, PT, R19, 0x2, PT ;  /* 0x000000021300780c */ /* 0x000fc80003f05270 */
[----:B------:R-:W-:Y:S02]  /*16440*/  SEL R0, RZ, 0x1, P0 ;  /* 0x00000001ff007807 */ /* 0x000fe40000000000 */
[----:B------:R-:W-:Y:S02]  /*16450*/  SEL R19, R19, RZ, P0 ;  /* 0x000000ff13137207 */ /* 0x000fe40000000000 */
[----:B--2---:R-:W-:-:S05]  /*16460*/  LOP3.LUT R4, R4, R0, RZ, 0x3c, !PT ;  /* 0x0000000004047212 */ /* 0x004fca00078e3cff */
[----:B------:R2:W-:Y:S02]  /*16470*/  STL [R1+0x10], R4 ;  /* 0x0000100401007387 */ /* 0x0005e40000100800 */
.L_x_1260:
[----:B------:R-:W-:Y:S05]  /*16480*/  BSYNC B7 ;  /* 0x0000000000077941 */ /* 0x000fea0003800000 */
.L_x_1258:
[----:B---3--:R-:W3:Y:S02]  /*16490*/  LDL R0, [R1+0x18] ;  /* 0x0000180001007983 */ /* 0x008ee40000100800 */
[----:B---3--:R-:W-:-:S13]  /*164a0*/  LOP3.LUT P0, RZ, R0, 0x2, RZ, 0xc0, !PT ;  /* 0x0000000200ff7812 */ /* 0x008fda000780c0ff */
[----:B------:R-:W-:Y:S05]  /*164b0*/  @!P0 BRA `(.L_x_1343) ;  /* 0x00000000002c8947 */ /* 0x000fea0003800000 */
[----:B------:R-:W-:Y:S05]  /*164c0*/  WARPSYNC.ALL ;  /* 0x0000000000007948 */ /* 0x000fea0003800000 */
[----:B------:R-:W3:Y:S08]  /*164d0*/  S2UR UR5, SR_CgaCtaId ;  /* 0x00000000000579c3 */ /* 0x000ef00000008800 */
[----:B------:R-:W-:Y:S06]  /*164e0*/  BAR.SYNC.DEFER_BLOCKING 0x5, 0x180 ;  /* 0x0146000000007b1d */ /* 0x000fec0000010000 */
[----:B------:R-:W-:-:S02]  /*164f0*/  UMOV UR4, 0x400 ;  /* 0x0000040000047882 */ /* 0x000fc40000000000 */
[----:B---3--:R-:W-:-:S06]  /*16500*/  ULEA UR4, UR5, UR4, 0x18 ;  /* 0x0000000405047291 */ /* 0x008fcc000f8ec03f */
[----:B------:R-:W-:-:S05]  /*16510*/  IMAD.U32 R18, RZ, RZ, UR4 ;  /* 0x00000004ff127e24 */ /* 0x000fca000f8e00ff */
[----:B012---:R-:W0:Y:S04]  /*16520*/  LDS.128 R4, [R18+0x2a8d0] ;  /* 0x02a8d00012047984 */ /* 0x007e280000000c00 */
[----:B0-----:R0:W-:Y:S04]  /*16530*/  STL.64 [R1], R4 ;  /* 0x0000000401007387 */ /* 0x0011e80000100a00 */
[----:B------:R0:W-:Y:S01]  /*16540*/  STL.64 [R1+0x8], R6 ;  /* 0x0000080601007387 */ /* 0x0001e20000100a00 */
[----:B------:R-:W-:Y:S06]  /*16550*/  BAR.ARV 0x4, 0x180 ;  /* 0x0106000000007b1d */ /* 0x000fec0000002000 */
[----:B------:R-:W-:Y:S05]  /*16560*/  BRA `(.L_x_1344) ;  /* 0x00000010003c7947 */ /* 0x000fea0003800000 */
.L_x_1343:
[----:B------:R-:W3:Y:S01]  /*16570*/  S2R R16, SR_TID.X ;  /* 0x0000000000107919 */ /* 0x000ee20000002100 */
[----:B------:R-:W-:Y:S01]  /*16580*/  UMOV UR4, 0xffffffff ;  /* 0xffffffff00047882 */ /* 0x000fe20000000000 */
[----:B---3--:R-:W-:-:S04]  /*16590*/  LOP3.LUT R16, R16, 0x1f, RZ, 0xc0, !PT ;  /* 0x0000001f10107812 */ /* 0x008fc800078ec0ff */
[----:B------:R-:W-:Y:S01]  /*165a0*/  ISETP.NE.AND P0, PT, R16, 0x1f, PT ;  /* 0x0000001f1000780c */ /* 0x000fe20003f05270 */
[----:B------:R-:W-:-:S12]  /*165b0*/  BRA.DIV UR4, `(.L_x_1345) ;  /* 0x0000002a04087947 */ /* 0x000fd8000b800000 */
[----:B------:R-:W0:Y:S01]  /*165c0*/  LDL.LU R3, [R1] ;  /* 0x0000000001037983 */ /* 0x000e220000300800 */
[----:B------:R-:W-:-:S03]  /*165d0*/  ULDC UR4, c[0x0][0xc3c] ;  /* 0x00030f0000047ab9 */ /* 0x000fc60000000800 */
[----:B-12---:R-:W2:Y:S01]  /*165e0*/  LDL R4, [R1+0xc] ;  /* 0x00000c0001047983 */ /* 0x006ea20000100800 */
[----:B------:R-:W-:Y:S01]  /*165f0*/  ULDC.64 UR6, c[0x0][0x208] ;  /* 0x0000820000067ab9 */ /* 0x000fe20000000a00 */
[----:B0-----:R-:W-:Y:S02]  /*16600*/  IMAD.MOV.U32 R8, RZ, RZ, R3 ;  /* 0x000000ffff087224 */ /* 0x001fe400078e0003 */
[----:B--2---:R-:W-:-:S05]  /*16610*/  IMAD.IADD R0, R4, 0x1, R16 ;  /* 0x0000000104007824 */ /* 0x004fca00078e0210 */
        /* <DEDUP_REMOVED lines=9> */
[C---:B------:R-:W-:Y:S01]  /*166b0*/  ISETP.GE.U32.AND P3, PT, R16.reuse, 0x4, PT ;  /* 0x000000041000780c */ /* 0x040fe20003f66070 */
[----:B------:R-:W-:Y:S01]  /*166c0*/  SHFL.IDX PT, R0, R8, RZ, 0x1f ;  /* 0x00001fff08007589 */ /* 0x000fe200000e0000 */
[C---:B------:R-:W-:Y:S02]  /*166d0*/  ISETP.GE.U32.AND P4, PT, R16.reuse, 0x8, PT ;  /* 0x000000081000780c */ /* 0x040fe40003f86070 */
[----:B------:R-:W-:Y:S01]  /*166e0*/  ISETP.GE.U32.AND P5, PT, R16, 0x10, PT ;  /* 0x000000101000780c */ /* 0x000fe20003fa6070 */
[----:B--2---:R-:W-:Y:S01]  /*166f0*/  @!P1 IMAD.MOV.U32 R5, RZ, RZ, R6 ;  /* 0x000000ffff059224 */ /* 0x004fe200078e0006 */
[----:B------:R-:W-:-:S02]  /*16700*/  CS2R R6, SRZ ;  /* 0x0000000000067805 */ /* 0x000fc4000001ff00 */
[----:B---3--:R-:W-:Y:S01]  /*16710*/  @!P1 IMAD.MOV.U32 R7, RZ, RZ, R2 ;  /* 0x000000ffff079224 */ /* 0x008fe200078e0002 */
[----:B------:R-:W-:-:S03]  /*16720*/  ISETP.NE.AND P1, PT, R16, RZ, PT ;  /* 0x000000ff1000720c */ /* 0x000fc60003f25270 */
[----:B------:R-:W-:-:S05]  /*16730*/  IMAD R2, R7, R5, RZ ;  /* 0x0000000507027224 */ /* 0x000fca00078e02ff */
[----:B------:R-:W0:Y:S02]  /*16740*/  SHFL.UP PT, R3, R2, 0x1, RZ ;  /* 0x0420000002037989 */ /* 0x000e2400000e00ff */
[----:B0-----:R-:W-:-:S05]  /*16750*/  SEL R9, R3, RZ, P1 ;  /* 0x000000ff03097207 */ /* 0x001fca0000800000 */
[----:B------:R-:W-:Y:S02]  /*16760*/  IMAD.IADD R2, R2, 0x1, R9 ;  /* 0x0000000102027824 */ /* 0x000fe400078e0209 */
[----:B------:R-:W-:Y:S04]  /*16770*/  SHFL.IDX PT, R9, R8, 0x1, 0x1f ;  /* 0x00201f0008097f89 */ /* 0x000fe800000e0000 */
        /* <DEDUP_REMOVED lines=13> */
.L_x_1411:
[----:B------:R-:W-:Y:S02]  /*16850*/  ULDC UR4, c[0x0][0xc38] ;  /* 0x00030e0000047ab9 */ /* 0x000fe40000000800 */
[----:B------:R-:W-:-:S04]  /*16860*/  IMAD.U32 R8, RZ, RZ, UR4 ;  /* 0x00000004ff087e24 */ /* 0x000fc8000f8e00ff */
[----:B-1----:R-:W-:-:S04]  /*16870*/  IMAD R10, R10, R8, RZ ;  /* 0x000000080a0a7224 */ /* 0x002fc800078e02ff */
[----:B------:R-:W-:-:S05]  /*16880*/  IMAD.IADD R4, R9, 0x1, R10 ;  /* 0x0000000109047824 */ /* 0x000fca00078e020a */
[----:B------:R-:W-:-:S13]  /*16890*/  ISETP.GT.AND P6, PT, R4, R0, PT ;  /* 0x000000000400720c */ /* 0x000fda0003fc4270 */
[----:B------:R-:W-:Y:S05]  /*168a0*/  @P6 BRA `(.L_x_1346) ;  /* 0x0000000000b06947 */ /* 0x000fea0003800000 */
.L_x_1349:
[----:B------:R-:W2:Y:S01]  /*168b0*/  LDL.LU R3, [R1+0xc] ;  /* 0x00000c0001037983 */ /* 0x000ea20000300800 */
[----:B0-----:R-:W0:Y:S01]  /*168c0*/  LDC R2, c[0x0][0xc3c] ;  /* 0x00030f00ff027b82 */ /* 0x001e220000000800 */
[----:B--2---:R-:W-:-:S05]  /*168d0*/  VIADD R3, R3, 0x1f ;  /* 0x0000001f03037836 */ /* 0x004fca0000000000 */
[----:B0-----:R-:W-:-:S13]  /*168e0*/  ISETP.GE.AND P6, PT, R3, R2, PT ;  /* 0x000000020300720c */ /* 0x001fda0003fc6270 */
[----:B------:R-:W-:Y:S05]  /*168f0*/  @P6 BRA `(.L_x_1347) ;  /* 0x0000000800f06947 */ /* 0x000fea0003800000 */
[----:B------:R-:W0:Y:S01]  /*16900*/  S2R R5, SR_TID.X ;  /* 0x0000000000057919 */ /* 0x000e220000002100 */
[----:B------:R-:W-:Y:S01]  /*16910*/  ULDC.64 UR4, c[0x0][0x208] ;  /* 0x0000820000047ab9 */ /* 0x000fe20000000a00 */
[----:B------:R1:W-:Y:S01]  /*16920*/  STL [R1+0xc], R3 ;  /* 0x00000c0301007387 */ /* 0x0003e20000100800 */
[----:B0-----:R-:W-:-:S05]  /*16930*/  LOP3.LUT R5, R5, 0x1f, RZ, 0xc0, !PT ;  /* 0x0000001f05057812 */ /* 0x001fca00078ec0ff */
[----:B------:R-:W-:Y:S02]  /*16940*/  IMAD.IADD R7, R3, 0x1, R5 ;  /* 0x0000000103077824 */ /* 0x000fe400078e0205 */
[----:B------:R-:W-:-:S03]  /*16950*/  IMAD.MOV.U32 R5, RZ, RZ, RZ ;  /* 0x000000ffff057224 */ /* 0x000fc600078e00ff */
[----:B------:R-:W-:-:S13]  /*16960*/  ISETP.GE.OR P6, PT, R7, R2, !P0 ;  /* 0x000000020700720c */ /* 0x000fda00047c6670 */
[----:B-1----:R-:W0:Y:S02]  /*16970*/  @!P6 LDC.64 R2, c[0x0][0xc80] ;  /* 0x00032000ff02eb82 */ /* 0x002e240000000a00 */
[----:B0-----:R-:W-:-:S05]  /*16980*/  @!P6 IMAD.WIDE R2, R7, 0x4, R2 ;  /* 0x000000040702e825 */ /* 0x001fca00078e0202 */
[----:B------:R0:W2:Y:S02]  /*16990*/  @!P6 LDG.E R5, desc[UR4][R2.64] ;  /* 0x000000040205e981 */ /* 0x0000a4000c1e1900 */
[----:B0-----:R-:W0:Y:S02]  /*169a0*/  @!P6 LDC.64 R2, c[0x0][0xc78] ;  /* 0x00031e00ff02eb82 */ /* 0x001e240000000a00 */
[----:B0-----:R-:W-:-:S04]  /*169b0*/  @!P6 IMAD.WIDE R2, R7, 0x4, R2 ;  /* 0x000000040702e825 */ /* 0x001fc800078e0202 */
[----:B------:R-:W-:-:S06]  /*169c0*/  IMAD.MOV.U32 R7, RZ, RZ, RZ ;  /* 0x000000ffff077224 */ /* 0x000fcc00078e00ff */
[----:B------:R-:W2:Y:S01]  /*169d0*/  @!P6 LDG.E R7, desc[UR4][R2.64] ;  /* 0x000000040207e981 */ /* 0x000ea2000c1e1900 */
[----:B------:R-:W-:Y:S01]  /*169e0*/  UMOV UR4, 0xffffffff ;  /* 0xffffffff00047882 */ /* 0x000fe20000000000 */
[----:B--2---:R-:W-:Y:S02]  /*169f0*/  IMAD R2, R7, R5, RZ ;  /* 0x0000000507027224 */ /* 0x004fe400078e02ff */
[----:B------:R-:W-:Y:S05]  /*16a00*/  BRA.DIV UR4, `(.L_x_1348) ;  /* 0x0000002a04547947 */ /* 0x000fea000b800000 */
        /* <DEDUP_REMOVED lines=16> */
.L_x_1419:
[----:B------:R-:W-:Y:S02]  /*16b10*/  ULDC UR4, c[0x0][0xc38] ;  /* 0x00030e0000047ab9 */ /* 0x000fe40000000800 */
[----:B------:R-:W-:-:S04]  /*16b20*/  IMAD.U32 R8, RZ, RZ, UR4 ;  /* 0x00000004ff087e24 */ /* 0x000fc8000f8e00ff */
[----:B-1----:R-:W-:-:S04]  /*16b30*/  IMAD R10, R10, R8, RZ ;  /* 0x000000080a0a7224 */ /* 0x002fc800078e02ff */
[----:B------:R-:W-:-:S05]  /*16b40*/  IMAD.IADD R4, R10, 0x1, R4 ;  /* 0x000000010a047824 */ /* 0x000fca00078e0204 */
[----:B------:R-:W-:-:S13]  /*16b50*/  ISETP.GT.AND P6, PT, R4, R0, PT ;  /* 0x000000000400720c */ /* 0x000fda0003fc4270 */
[----:B------:R-:W-:Y:S05]  /*16b60*/  @!P6 BRA `(.L_x_1349) ;  /* 0xfffffffc0050e947 */ /* 0x000fea000383ffff */
.L_x_1346:
[----:B------:R-:W-:Y:S01]  /*16b70*/  IMAD.IADD R10, R4, 0x1, -R10 ;  /* 0x00000001040a7824 */ /* 0x000fe200078e0a0a */
[----:B------:R-:W-:-:S03]  /*16b80*/  UMOV UR4, 0xffffffff ;  /* 0xffffffff00047882 */ /* 0x000fc60000000000 */
[----:B------:R-:W-:-:S05]  /*16b90*/  IMAD R3, R2, R8, R10 ;  /* 0x0000000802037224 */ /* 0x000fca00078e020a */
[----:B------:R-:W-:Y:S01]  /*16ba0*/  ISETP.GT.AND P6, PT, R3, R0, PT ;  /* 0x000000000300720c */ /* 0x000fe20003fc4270 */
[----:B------:R-:W-:-:S12]  /*16bb0*/  BRA.DIV UR4, `(.L_x_1350) ;  /* 0x0000002a04c07947 */ /* 0x000fd8000b800000 */
[----:B------:R-:W2:Y:S01]  /*16bc0*/  LDL.LU R11, [R1+0xc] ;  /* 0x00000c00010b7983 */ /* 0x000ea20000300800 */
[----:B------:R-:W-:-:S04]  /*16bd0*/  VOTE.ANY R3, PT, !P6 ;  /* 0x0000000000037806 */ /* 0x000fc800070e0100 */
[----:B------:R-:W1:Y:S02]  /*16be0*/  POPC R9, R3 ;  /* 0x0000000300097309 */ /* 0x000e640000000000 */
[----:B-1----:R2:W1:Y:S04]  /*16bf0*/  SHFL.IDX PT, R4, R5, R9, 0x1f ;  /* 0x00001f0905047589 */ /* 0x00246800000e0000 */
[----:B------:R3:W4:Y:S01]  /*16c00*/  SHFL.IDX PT, R7, R7, R9, 0x1f ;  /* 0x00001f0907077589 */ /* 0x00072200000e0000 */
[----:B--2---:R-:W-:-:S05]  /*16c10*/  IMAD.IADD R5, R9, 0x1, R11 ;  /* 0x0000000109057824 */ /* 0x004fca00078e020b */
[----:B-1--4-:R3:W-:Y:S02]  /*16c20*/  STL [R1+0xc], R5 ;  /* 0x00000c0501007387 */ /* 0x0127e40000100800 */
.L_x_1424:
[----:B------:R-:W-:-:S13]  /*16c30*/  ISETP.NE.AND P0, PT, R3, RZ, PT ;  /* 0x000000ff0300720c */ /* 0x000fda0003f05270 */
[----:B------:R-:W-:Y:S05]  /*16c40*/  @!P0 BRA `(.L_x_1351) ;  /* 0x0000000000148947 */ /* 0x000fea0003800000 */
[----:B------:R-:W-:Y:S01]  /*16c50*/  UMOV UR4, 0xffffffff ;  /* 0xffffffff00047882 */ /* 0x000fe20000000000 */
[----:B---3--:R-:W-:Y:S02]  /*16c60*/  VIADD R9, R9, 0xffffffff ;  /* 0xffffffff09097836 */ /* 0x008fe40000000000 */
[----:B------:R-:W-:Y:S05]  /*16c70*/  BRA.DIV UR4, `(.L_x_1352) ;  /* 0x0000002a04f87947 */ /* 0x000fea000b800000 */
[----:B0-----:R0:W1:Y:S02]  /*16c80*/  SHFL.IDX PT, R2, R2, R9, 0x1f ;  /* 0x00001f0902027589 */ /* 0x00106400000e0000 */
.L_x_1427:
[----:B-1----:R-:W-:-:S07]  /*16c90*/  IMAD.MOV.U32 R6, RZ, RZ, R2 ;  /* 0x000000ffff067224 */ /* 0x002fce00078e0002 */
.L_x_1351:
[----:B0-----:R-:W-:Y:S01]  /*16ca0*/  IMAD R2, R6, R8, R10 ;  /* 0x0000000806027224 */ /* 0x001fe200078e020a */
[----:B------:R-:W-:-:S03]  /*16cb0*/  ISETP.NE.AND P0, PT, R7, 0x1, PT ;  /* 0x000000010700780c */ /* 0x000fc60003f05270 */
[----:B------:R-:W-:Y:S01]  /*16cc0*/  IMAD.IADD R0, R0, 0x1, -R2 ;  /* 0x0000000100007824 */ /* 0x000fe200078e0a02 */
[----:B------:R0:W-:Y:S09]  /*16cd0*/  STL [R1], R2 ;  /* 0x0000000201007387 */ /* 0x0001f20000100800 */
[----:B------:R-:W-:Y:S05]  /*16ce0*/  @!P0 BRA `(.L_x_1353) ;  /* 0x0000000000e48947 */ /* 0x000fea0003800000 */
[----:B---3--:R-:W-:-:S04]  /*16cf0*/  IABS R5, R4 ;  /* 0x0000000400057213 */ /* 0x008fc80000000000 */
[----:B0-----:R-:W0:Y:S08]  /*16d00*/  I2F.RP R2, R5 ;  /* 0x0000000500027306 */ /* 0x001e300000209400 */
[----:B0-----:R-:W0:Y:S02]  /*16d10*/  MUFU.RCP R2, R2 ;  /* 0x0000000200027308 */ /* 0x001e240000001000 */
[----:B0-----:R-:W-:-:S06]  /*16d20*/  VIADD R2, R2, 0xffffffe ;  /* 0x0ffffffe02027836 */ /* 0x001fcc0000000000 */
[----:B------:R-:W0:Y:S02]  /*16d30*/  F2I.FTZ.U32.TRUNC.NTZ R3, R2 ;  /* 0x0000000200037305 */ /* 0x000e24000021f000 */
[----:B0-----:R-:W-:-:S04]  /*16d40*/  IMAD.MOV R2, RZ, RZ, -R3 ;  /* 0x000000ffff027224 */ /* 0x001fc800078e0a03 */
[----:B------:R-:W-:Y:S02]  /*16d50*/  IMAD R8, R2, R5, RZ ;  /* 0x0000000502087224 */ /* 0x000fe400078e02ff */
[----:B------:R-:W-:-:S04]  /*16d60*/  IMAD.MOV.U32 R2, RZ, RZ, RZ ;  /* 0x000000ffff027224 */ /* 0x000fc800078e00ff */
[----:B------:R-:W-:Y:S01]  /*16d70*/  IMAD.HI.U32 R8, R3, R8, R2 ;  /* 0x0000000803087227 */ /* 0x000fe200078e0002 */
[----:B------:R-:W-:Y:S02]  /*16d80*/  IABS R2, R0 ;  /* 0x0000000000027213 */ /* 0x000fe40000000000 */
[----:B------:R-:W-:-:S03]  /*16d90*/  IABS R3, R4 ;  /* 0x0000000400037213 */ /* 0x000fc60000000000 */
[----:B------:R-:W-:-:S04]  /*16da0*/  IMAD.HI.U32 R8, R8, R2, RZ ;  /* 0x0000000208087227 */ /* 0x000fc800078e00ff */
[----:B------:R-:W-:-:S04]  /*16db0*/  IMAD.MOV R3, RZ, RZ, -R3 ;  /* 0x000000ffff037224 */ /* 0x000fc800078e0a03 */
[----:B------:R-:W-:-:S05]  /*16dc0*/  IMAD R2, R8, R3, R2 ;  /* 0x0000000308027224 */ /* 0x000fca00078e0202 */
[----:B------:R-:W-:-:S13]  /*16dd0*/  ISETP.GT.U32.AND P1, PT, R5, R2, PT ;  /* 0x000000020500720c */ /* 0x000fda0003f24070 */
[----:B------:R-:W-:Y:S02]  /*16de0*/  @!P1 IMAD.IADD R2, R2, 0x1, -R5 ;  /* 0x0000000102029824 */ /* 0x000fe400078e0a05 */
[----:B------:R-:W-:Y:S01]  /*16df0*/  @!P1 VIADD R8, R8, 0x1 ;  /* 0x0000000108089836 */ /* 0x000fe20000000000 */
[----:B------:R-:W-:Y:S02]  /*16e00*/  ISETP.NE.AND P1, PT, R4, RZ, PT ;  /* 0x000000ff0400720c */ /* 0x000fe40003f25270 */
[----:B------:R-:W-:Y:S02]  /*16e10*/  ISETP.GE.U32.AND P0, PT, R2, R5, PT ;  /* 0x000000050200720c */ /* 0x000fe40003f06070 */
[----:B------:R-:W-:-:S04]  /*16e20*/  IABS R5, R7 ;  /* 0x0000000700057213 */ /* 0x000fc80000000000 */
[----:B------:R-:W0:Y:S07]  /*16e30*/  I2F.RP R2, R5 ;  /* 0x0000000500027306 */ /* 0x000e2e0000209400 */
        /* <DEDUP_REMOVED lines=8> */
[----:B------:R-:W-:-:S03]  /*16ec0*/  LOP3.LUT R2, R0, R4, RZ, 0x3c, !PT ;  /* 0x0000000400027212 */ /* 0x000fc600078e3cff */
[----:B------:R-:W-:Y:S01]  /*16ed0*/  IMAD.MOV.U32 R3, RZ, RZ, R8 ;  /* 0x000000ffff037224 */ /* 0x000fe200078e0008 */
[----:B------:R-:W-:Y:S02]  /*16ee0*/  ISETP.GE.AND P2, PT, R2, RZ, PT ;  /* 0x000000ff0200720c */ /* 0x000fe40003f46270 */
[----:B------:R-:W-:-:S05]  /*16ef0*/  IABS R8, R7 ;  /* 0x0000000700087213 */ /* 0x000fca0000000000 */
[----:B------:R-:W-:-:S06]  /*16f00*/  IMAD.MOV R8, RZ, RZ, -R8 ;  /* 0x000000ffff087224 */ /* 0x000fcc00078e0a08 */
        /* <DEDUP_REMOVED lines=9> */
[----:B------:R-:W-:Y:S01]  /*16fa0*/  ISETP.GE.U32.AND P0, PT, R2, R5, PT ;  /* 0x000000050200720c */ /* 0x000fe20003f06070 */
[----:B------:R-:W-:-:S04]  /*16fb0*/  IMAD.MOV R2, RZ, RZ, -R3 ;  /* 0x000000ffff027224 */ /* 0x000fc800078e0a03 */
[----:B------:R-:W-:Y:S01]  /*16fc0*/  IMAD R0, R4, R2, R0 ;  /* 0x0000000204007224 */ /* 0x000fe200078e0200 */
[----:B------:R-:W-:-:S04]  /*16fd0*/  LOP3.LUT R2, R3, R7, RZ, 0x3c, !PT ;  /* 0x0000000703027212 */ /* 0x000fc800078e3cff */
[----:B------:R-:W-:-:S03]  /*16fe0*/  ISETP.GE.AND P2, PT, R2, RZ, PT ;  /* 0x000000ff0200720c */ /* 0x000fc60003f46270 */
[----:B------:R-:W-:-:S10]  /*16ff0*/  @P0 VIADD R6, R6, 0x1 ;  /* 0x0000000106060836 */ /* 0x000fd40000000000 */
[----:B------:R-:W-:Y:S01]  /*17000*/  @!P2 IMAD.MOV R6, RZ, RZ, -R6 ;  /* 0x000000ffff06a224 */ /* 0x000fe200078e0a06 */
[----:B------:R-:W-:-:S05]  /*17010*/  @!P1 LOP3.LUT R6, RZ, R7, RZ, 0x33, !PT ;  /* 0x00000007ff069212 */ /* 0x000fca00078e33ff */
[----:B------:R-:W-:-:S04]  /*17020*/  IMAD.MOV R2, RZ, RZ, -R6 ;  /* 0x000000ffff027224 */ /* 0x000fc800078e0a06 */
[C---:B------:R-:W-:Y:S02]  /*17030*/  IMAD R2, R7.reuse, R2, R3 ;  /* 0x0000000207027224 */ /* 0x040fe400078e0203 */
[----:B------:R-:W-:-:S04]  /*17040*/  IMAD R7, R7, 0x1000000, R6 ;  /* 0x0100000007077824 */ /* 0x000fc800078e0206 */
[----:B------:R-:W-:-:S05]  /*17050*/  IMAD R2, R2, 0x10000, R7 ;  /* 0x0001000002027824 */ /* 0x000fca00078e0207 */
[----:B------:R0:W-:Y:S01]  /*17060*/  STL [R1+0x8], R2 ;  /* 0x0000080201007387 */ /* 0x0001e20000100800 */
[----:B------:R-:W-:Y:S05]  /*17070*/  BRA `(.L_x_1354) ;  /* 0x0000000400007947 */ /* 0x000fea0003800000 */
.L_x_1353:
[----:B---3--:R-:W2:Y:S01]  /*17080*/  LDL R5, [R1+0xc] ;  /* 0x00000c0001057983 */ /* 0x008ea20000100800 */
[----:B0-----:R-:W2:Y:S01]  /*17090*/  LDC.64 R2, c[0x0][0xc90] ;  /* 0x00032400ff027b82 */ /* 0x001ea20000000a00 */
[----:B------:R-:W-:Y:S01]  /*170a0*/  ULDC.64 UR4, c[0x0][0x208] ;  /* 0x0000820000047ab9 */ /* 0x000fe20000000a00 */
[----:B--2---:R-:W-:-:S05]  /*170b0*/  IMAD.WIDE R2, R5, 0x4, R2 ;  /* 0x0000000405027825 */ /* 0x004fca00078e0202 */
[----:B------:R-:W2:Y:S02]  /*170c0*/  LDG.E R6, desc[UR4][R2.64] ;  /* 0x0000000402067981 */ /* 0x000ea4000c1e1900 */
[----:B--2---:R-:W-:-:S05]  /*170d0*/  IMAD R5, R4, R6, RZ ;  /* 0x0000000604057224 */ /* 0x004fca00078e02ff */
[----:B------:R-:W-:-:S04]  /*170e0*/  IABS R7, R5 ;  /* 0x0000000500077213 */ /* 0x000fc80000000000 */
[----:B------:R-:W0:Y:S08]  /*170f0*/  I2F.RP R2, R7 ;  /* 0x0000000700027306 */ /* 0x000e300000209400 */
        /* <DEDUP_REMOVED lines=22> */
[----:B------:R-:W-:Y:S02]  /*17260*/  IMAD R7, R6, R2, RZ ;  /* 0x0000000206077224 */ /* 0x000fe400078e02ff */
[----:B------:R-:W-:Y:S02]  /*17270*/  IMAD.MOV R2, RZ, RZ, -R2 ;  /* 0x000000ffff027224 */ /* 0x000fe400078e0a02 */
[----:B------:R-:W-:Y:S02]  /*17280*/  IMAD.MOV R3, RZ, RZ, -R7 ;  /* 0x000000ffff037224 */ /* 0x000fe400078e0a07 */
[----:B------:R-:W-:-:S03]  /*17290*/  IMAD R0, R5, R2, R0 ;  /* 0x0000000205007224 */ /* 0x000fc600078e0200 */
[----:B------:R-:W-:Y:S02]  /*172a0*/  VIADDMNMX R6, R3, R8, R6, PT ;  /* 0x0000000803067246 */ /* 0x000fe40003800106 */
[----:B------:R-:W-:Y:S02]  /*172b0*/  IADD3 R7, R7, 0x1000000, R0 ;  /* 0x0100000007077810 */ /* 0x000fe40007ffe000 */
        /* <DEDUP_REMOVED lines=25> */
[----:B------:R-:W-:Y:S02]  /*17450*/  IMAD R3, R2, R6, R7 ;  /* 0x0000000602037224 */ /* 0x000fe400078e0207 */
[----:B------:R-:W-:-:S03]  /*17460*/  IMAD.MOV.U32 R0, RZ, RZ, R2 ;  /* 0x000000ffff007224 */ /* 0x000fc600078e0002 */
[----:B------:R1:W-:Y:S04]  /*17470*/  STL [R1+0x8], R3 ;  /* 0x0000080301007387 */ /* 0x0003e80000100800 */
.L_x_1354:
[----:B-1----:R-:W-:-:S05]  /*17480*/  LOP3.LUT R3, RZ, R0, RZ, 0x33, !PT ;  /* 0x00000000ff037212 */ /* 0x002fca00078e33ff */
[----:B------:R-:W-:-:S05]  /*17490*/  IMAD.IADD R0, R4, 0x1, R3 ;  /* 0x0000000104007824 */ /* 0x000fca00078e0203 */
[----:B------:R2:W-:Y:S01]  /*174a0*/  STL [R1+0x4], R0 ;  /* 0x0000040001007387 */ /* 0x0005e20000100800 */
[----:B------:R-:W-:Y:S05]  /*174b0*/  BRA `(.L_x_1355) ;  /* 0x0000000000287947 */ /* 0x000fea0003800000 */
.L_x_1347:
[----:B------:R-:W-:Y:S01]  /*174c0*/  UMOV UR4, URZ ;  /* 0x0000003f00047c82 */ /* 0x000fe20008000000 */
[----:B------:R-:W-:Y:S01]  /*174d0*/  ULDC UR6, c[0x0][0xc3c] ;  /* 0x00030f0000067ab9 */ /* 0x000fe20000000800 */
[----:B------:R-:W-:Y:S01]  /*174e0*/  UMOV UR5, URZ ;  /* 0x0000003f00057c82 */ /* 0x000fe20008000000 */
[----:B------:R0:W-:Y:S01]  /*174f0*/  STL [R1], R0 ;  /* 0x0000000001007387 */ /* 0x0001e20000100800 */
[----:B------:R-:W-:Y:S02]  /*17500*/  IMAD.U32 R3, RZ, RZ, UR4 ;  /* 0x00000004ff037e24 */ /* 0x000fe4000f8e00ff */
[----:B------:R-:W-:-:S03]  /*17510*/  IMAD.U32 R2, RZ, RZ, UR5 ;  /* 0x00000005ff027e24 */ /* 0x000fc6000f8e00ff */
[----:B------:R1:W-:Y:S01]  /*17520*/  STL [R1+0x4], R3 ;  /* 0x0000040301007387 */ /* 0x0003e20000100800 */
[----:B0-----:R-:W-:-:S05]  /*17530*/  IMAD.U32 R0, RZ, RZ, UR6 ;  /* 0x00000006ff007e24 */ /* 0x001fca000f8e00ff */
[----:B------:R1:W-:Y:S04]  /*17540*/  STL [R1+0xc], R0 ;  /* 0x00000c0001007387 */ /* 0x0003e80000100800 */
[----:B------:R1:W-:Y:S02]  /*17550*/  STL [R1+0x8], R2 ;  /* 0x0000080201007387 */ /* 0x0003e40000100800 */
.L_x_1355:
[----:B-1----:R-:W3:Y:S04]  /*17560*/  LDL R3, [R1+0x8] ;  /* 0x0000080001037983 */ /* 0x002ee80000100800 */
[----:B0-----:R-:W4:Y:S04]  /*17570*/  LDL R2, [R1+0xc] ;  /* 0x00000c0001027983 */ /* 0x001f280000100800 */
[----:B------:R-:W5:Y:S04]  /*17580*/  LDL R5, [R1+0x4] ;  /* 0x0000040001057983 */ /* 0x000f680000100800 */
[----:B------:R-:W5:Y:S01]  /*17590*/  LDL R4, [R1] ;  /* 0x0000000001047983 */ /* 0x000f620000100800 */
[----:B--2---:R-:W0:Y:S01]  /*175a0*/  S2R R0, SR_TID.X ;  /* 0x0000000000007919 */ /* 0x004e220000002100 */
[----:B------:R-:W-:Y:S05]  /*175b0*/  WARPSYNC.ALL ;  /* 0x0000000000007948 */ /* 0x000fea0003800000 */
[----:B0-----:R-:W-:Y:S01]  /*175c0*/  LOP3.LUT R0, R0, 0x1f, RZ, 0xc0, !PT ;  /* 0x0000001f00007812 */ /* 0x001fe200078ec0ff */
[----:B------:R-:W-:Y:S03]  /*175d0*/  BAR.SYNC.DEFER_BLOCKING 0x4, 0x180 ;  /* 0x0106000000007b1d */ /* 0x000fe60000010000 */
[----:B------:R-:W-:-:S13]  /*175e0*/  ISETP.NE.AND P0, PT, R0, RZ, PT ;  /* 0x000000ff0000720c */ /* 0x000fda0003f05270 */
[----:B------:R-:W-:Y:S01]  /*175f0*/  @!P0 MOV R0, 0x400 ;  /* 0x0000040000008802 */ /* 0x000fe20000000f00 */
[----:B---3--:R-:W-:Y:S02]  /*17600*/  IMAD.MOV.U32 R6, RZ, RZ, R3 ;  /* 0x000000ffff067224 */ /* 0x008fe400078e0003 */
[----:B------:R-:W0:Y:S01]  /*17610*/  @!P0 S2R R3, SR_CgaCtaId ;  /* 0x0000000000038919 */ /* 0x000e220000008800 */
[----:B----4-:R-:W-:Y:S01]  /*17620*/  IMAD.MOV.U32 R7, RZ, RZ, R2 ;  /* 0x000000ffff077224 */ /* 0x010fe200078e0002 */
[----:B0-----:R-:W-:-:S05]  /*17630*/  @!P0 LEA R18, R3, R0, 0x18 ;  /* 0x0000000003128211 */ /* 0x001fca00078ec0ff */
[----:B-----5:R1:W-:Y:S01]  /*17640*/  @!P0 STS.128 [R18+0x2a8d0], R4 ;  /* 0x02a8d00412008388 */ /* 0x0203e20000000c00 */
[----:B------:R-:W-:Y:S06]  /*17650*/  BAR.ARV 0x5, 0x180 ;  /* 0x0146000000007b1d */ /* 0x000fec0000002000 */
.L_x_1344:
[----:B------:R-:W2:Y:S01]  /*17660*/  LDL R0, [R1+0xc] ;  /* 0x00000c0001007983 */ /* 0x000ea20000100800 */
[----:B------:R-:W-:Y:S02]  /*17670*/  ULDC UR4, c[0x0][0xc3c] ;  /* 0x00030f0000047ab9 */ /* 0x000fe40000000800 */
[----:B--2---:R-:W-:-:S13]  /*17680*/  ISETP.GE.AND P0, PT, R0, UR4, PT ;  /* 0x0000000400007c0c */ /* 0x004fda000bf06270 */
[----:B------:R-:W-:Y:S05]  /*17690*/  @!P0 BRA `(.L_x_1356) ;  /* 0xffffffa000188947 */ /* 0x000fea000383ffff */
[----:B------:R-:W-:Y:S05]  /*176a0*/  BSYNC B8 ;  /* 0x0000000000087941 */ /* 0x000fea0003800000 */
.L_x_1244:
        /* <DEDUP_REMOVED lines=12> */
.L_x_1428:
[----:B------:R-:W-:Y:S05]  /*17770*/  BSYNC B0 ;  /* 0x0000000000007941 */ /* 0x000fea0003800000 */
.L_x_1357:
[----:B------:R-:W-:-:S03]  /*17780*/  UMOV UR4, 0xffffffff ;  /* 0xffffffff00047882 */ /* 0x000fc60000000000 */
[----:B------:R-:W-:Y:S05]  /*17790*/  BRA.DIV UR4, `(.L_x_1359) ;  /* 0x0000002204707947 */ /* 0x000fea000b800000 */
[----:B------:R-:W1:Y:S02]  /*177a0*/  S2R R2, SR_TID.X ;  /* 0x0000000000027919 */ /* 0x000e640000002100 */
[----:B-1----:R-:W-:-:S04]  /*177b0*/  SHF.R.U32.HI R2, RZ, 0x5, R2 ;  /* 0x00000005ff027819 */ /* 0x002fc80000011602 */
[----:B------:R-:W-:-:S05]  /*177c0*/  LOP3.LUT R2, R2, 0x3, RZ, 0xc0, !PT ;  /* 0x0000000302027812 */ /* 0x000fca00078ec0ff */
[----:B------:R1:W2:Y:S02]  /*177d0*/  SHFL.IDX PT, R14, R2, RZ, 0x1f ;  /* 0x00001fff020e7589 */ /* 0x0002a400000e0000 */
.L_x_1431:
[----:B--2---:R-:W-:Y:S01]  /*177e0*/  ISETP.NE.AND P0, PT, R14, RZ, PT ;  /* 0x000000ff0e00720c */ /* 0x004fe20003f05270 */
[----:B------:R-:W-:-:S12]  /*177f0*/  BSSY B0, `(.L_x_1360) ;  /* 0x0000027000007945 */ /* 0x000fd80003800000 */
[----:B------:R-:W-:Y:S05]  /*17800*/  @P0 BRA `(.L_x_1361) ;  /* 0x0000000000940947 */ /* 0x000fea0003800000 */
[----:B------:R-:W-:-:S03]  /*17810*/  UMOV UR4, 0xffffffff ;  /* 0xffffffff00047882 */ /* 0x000fc60000000000 */
[----:B------:R-:W-:Y:S05]  /*17820*/  BRA.DIV UR4, `(.L_x_1362) ;  /* 0x0000002204807947 */ /* 0x000fea000b800000 */
[----:B------:R-:W-:-:S13]  /*17830*/  ELECT P6, URZ, PT ;  /* 0x00000000003f782f */ /* 0x000fda00038c0000 */
.L_x_1434:
        /* <DEDUP_REMOVED lines=8> */
.L_x_1363:
        /* <DEDUP_REMOVED lines=13> */
.L_x_1435:
[----:B------:R-:W1:Y:S02]  /*17990*/  SYNCS.PHASECHK.TRANS64.TRYWAIT P0, [R7+URZ], R2 ;  /* 0x00000002070075a7 */ /* 0x000e64000800017f */
[----:B-1----:R-:W-:Y:S05]  /*179a0*/  @!P0 BRA `(.L_x_1365) ;  /* 0x0000002000548947 */ /* 0x002fea0003800000 */
.L_x_1436:
[----:B------:R-:W-:Y:S05]  /*179b0*/  @!P2 BRA `(.L_x_1366) ;  /* 0x000000000004a947 */ /* 0x000fea0003800000 */
[----:B------:R-:W-:Y:S01]  /*179c0*/  BPT.TRAP 0x1 ;  /* 0x000000040000795c */ /* 0x000fe20000300000 */
.L_x_1366:
[----:B------:R-:W-:-:S04]  /*179d0*/  VIADD R0, R0, 0x2a860 ;  /* 0x0002a86000007836 */ /* 0x000fc80000000000 */
[----:B------:R-:W-:-:S04]  /*179e0*/  IMAD R4, R19, 0x8, R0 ;  /* 0x0000000813047824 */ /* 0x000fc800078e0200 */
[----:B------:R-:W2:Y:S02]  /*179f0*/  SYNCS.PHASECHK.TRANS64.TRYWAIT P0, [R4+URZ], R5 ;  /* 0x00000005040075a7 */ /* 0x000ea4000800017f */
[----:B--2---:R-:W-:Y:S05]  /*17a00*/  @!P0 BRA `(.L_x_1367) ;  /* 0x0000002000508947 */ /* 0x004fea0003800000 */
.L_x_1437:
[----:B------:R-:W-:-:S07]  /*17a10*/  IMAD R3, R3, 0x8, R0 ;  /* 0x0000000803037824 */ /* 0x000fce00078e0200 */
.L_x_1368:
[----:B----4-:R4:W0:Y:S02]  /*17a20*/  SYNCS.PHASECHK.TRANS64.TRYWAIT P0, [R3+URZ], R2 ;  /* 0x00000002030075a7 */ /* 0x010824000800017f */
[----:B0-----:R-:W-:Y:S05]  /*17a30*/  @!P0 NANOSLEEP.SYNCS 0x989680 ;  /* 0x009896800000895d */ /* 0x001fea0003900000 */
[----:B------:R-:W0:Y:S02]  /*17a40*/  @!P0 SYNCS.PHASECHK.TRANS64 P0, [R3+URZ], R2 ;  /* 0x00000002030085a7 */ /* 0x000e24000800007f */
[----:B0-----:R-:W-:Y:S05]  /*17a50*/  @!P0 BRA `(.L_x_1368) ;  /* 0xfffffffc00f08947 */ /* 0x001fea000383ffff */
.L_x_1361:
[----:B------:R-:W-:Y:S05]  /*17a60*/  BSYNC B0 ;  /* 0x0000000000007941 */ /* 0x000fea0003800000 */
.L_x_1360:
[----:B------:R-:W-:Y:S05]  /*17a70*/  EXIT ;  /* 0x000000000000794d */ /* 0x000fea0003800000 */
.L_x_1143:
[----:B0-----:R-:W-:-:S04]  /*17a80*/  IMAD.U32 R3, RZ, RZ, UR37 ;  /* 0x00000025ff037e24 */ /* 0x001fc8000f8e00ff */
[----:B------:R0:W1:Y:S03]  /*17a90*/  SYNCS.PHASECHK.TRANS64.TRYWAIT P1, [R3+URZ+0x2a800], R0 ;  /* 0x02a80000030075a7 */ /* 0x000066000802017f */
[----:B-1----:R-:W-:Y:S05]  /*17aa0*/  @!P1 NANOSLEEP.SYNCS 0x989680 ;  /* 0x009896800000995d */ /* 0x002fea0003900000 */
[----:B------:R-:W1:Y:S02]  /*17ab0*/  @!P1 SYNCS.PHASECHK.TRANS64 P1, [R3+URZ+0x2a800], R0 ;  /* 0x02a80000030095a7 */ /* 0x000e64000802007f */
[----:B-1----:R-:W-:Y:S05]  /*17ac0*/  @!P1 BRA `(.L_x_1143) ;  /* 0xfffffffc00ec9947 */ /* 0x002fea000383ffff */
[----:B------:R-:W-:Y:S05]  /*17ad0*/  BRA `(.L_x_1369) ;  /* 0xfffffea400807947 */ /* 0x000fea000383ffff */
.L_x_1147:
[----:B-1----:R1:W2:Y:S02]  /*17ae0*/  SYNCS.PHASECHK.TRANS64.TRYWAIT P2, [R3+URZ+0x2a830], R0 ;  /* 0x02a83000030075a7 */ /* 0x0022a4000804017f */
[----:B--2---:R-:W-:Y:S05]  /*17af0*/  @!P2 NANOSLEEP.SYNCS 0x989680 ;  /* 0x009896800000a95d */ /* 0x004fea0003900000 */
[----:B------:R-:W2:Y:S02]  /*17b00*/  @!P2 SYNCS.PHASECHK.TRANS64 P2, [R3+URZ+0x2a830], R0 ;  /* 0x02a830000300a5a7 */ /* 0x000ea4000804007f */
[----:B--2---:R-:W-:Y:S05]  /*17b10*/  @!P2 BRA `(.L_x_1147) ;  /* 0xfffffffc00f0a947 */ /* 0x004fea000383ffff */
[----:B------:R-:W-:Y:S05]  /*17b20*/  BRA `(.L_x_1146) ;  /* 0xfffffea400a87947 */ /* 0x000fea000383ffff */
.L_x_1163:
[----:B-1----:R-:W-:-:S04]  /*17b30*/  IMAD.U32 R12, RZ, RZ, UR6 ;  /* 0x00000006ff0c7e24 */ /* 0x002fc8000f8e00ff */
[----:B------:R1:W2:Y:S03]  /*17b40*/  SYNCS.PHASECHK.TRANS64.TRYWAIT P2, [R12+URZ+0x2a830], R9 ;  /* 0x02a830090c0075a7 */ /* 0x0002a6000804017f */
[----:B--2---:R-:W-:Y:S05]  /*17b50*/  @!P2 NANOSLEEP.SYNCS 0x989680 ;  /* 0x009896800000a95d */ /* 0x004fea0003900000 */
[----:B------:R-:W2:Y:S02]  /*17b60*/  @!P2 SYNCS.PHASECHK.TRANS64 P2, [R12+URZ+0x2a830], R9 ;  /* 0x02a830090c00a5a7 */ /* 0x000ea4000804007f */
[----:B--2---:R-:W-:Y:S05]  /*17b70*/  @!P2 BRA `(.L_x_1163) ;  /* 0xfffffffc00eca947 */ /* 0x004fea000383ffff */
[----:B------:R-:W-:Y:S05]  /*17b80*/  BRA `(.L_x_1162) ;  /* 0xfffffed000787947 */ /* 0x000fea000383ffff */
.L_x_1167:
[----:B01----:R-:W-:-:S04]  /*17b90*/  IMAD.U32 R9, RZ, RZ, UR5 ;  /* 0x00000005ff097e24 */ /* 0x003fc8000f8e00ff */
[----:B------:R0:W1:Y:S03]  /*17ba0*/  SYNCS.PHASECHK.TRANS64.TRYWAIT P2, [R9+URZ+0x2a850], R0 ;  /* 0x02a85000090075a7 */ /* 0x000066000804017f */
[----:B-1----:R-:W-:Y:S05]  /*17bb0*/  @!P2 NANOSLEEP.SYNCS 0x989680 ;  /* 0x009896800000a95d */ /* 0x002fea0003900000 */
[----:B------:R-:W1:Y:S02]  /*17bc0*/  @!P2 SYNCS.PHASECHK.TRANS64 P2, [R9+URZ+0x2a850], R0 ;  /* 0x02a850000900a5a7 */ /* 0x000e64000804007f */
[----:B-1----:R-:W-:Y:S05]  /*17bd0*/  @!P2 BRA `(.L_x_1167) ;  /* 0xfffffffc00eca947 */ /* 0x002fea000383ffff */
[----:B------:R-:W-:Y:S05]  /*17be0*/  BRA `(.L_x_1166) ;  /* 0xfffffed800907947 */ /* 0x000fea000383ffff */
.L_x_1184:
[----:B-1----:R-:W-:-:S04]  /*17bf0*/  IMAD.U32 R8, RZ, RZ, UR5 ;  /* 0x00000005ff087e24 */ /* 0x002fc8000f8e00ff */
[----:B------:R1:W2:Y:S03]  /*17c00*/  SYNCS.PHASECHK.TRANS64.TRYWAIT P2, [R8+URZ+0x2a830], R3 ;  /* 0x02a83003080075a7 */ /* 0x0002a6000804017f */
[----:B--2---:R-:W-:Y:S05]  /*17c10*/  @!P2 NANOSLEEP.SYNCS 0x989680 ;  /* 0x009896800000a95d */ /* 0x004fea0003900000 */
[----:B------:R-:W2:Y:S02]  /*17c20*/  @!P2 SYNCS.PHASECHK.TRANS64 P2, [R8+URZ+0x2a830], R3 ;  /* 0x02a830030800a5a7 */ /* 0x000ea4000804007f */
[----:B--2---:R-:W-:Y:S05]  /*17c30*/  @!P2 BRA `(.L_x_1184) ;  /* 0xfffffffc00eca947 */ /* 0x004fea000383ffff */
[----:B------:R-:W-:Y:S05]  /*17c40*/  BRA `(.L_x_1183) ;  /* 0xffffff0000587947 */ /* 0x000fea000383ffff */
.L_x_1188:
[----:B01----:R-:W-:-:S04]  /*17c50*/  IMAD.U32 R3, RZ, RZ, UR5 ;  /* 0x00000005ff037e24 */ /* 0x003fc8000f8e00ff */
[----:B------:R0:W1:Y:S03]  /*17c60*/  SYNCS.PHASECHK.TRANS64.TRYWAIT P2, [R3+URZ+0x2a850], R0 ;  /* 0x02a85000030075a7 */ /* 0x000066000804017f */
[----:B-1----:R-:W-:Y:S05]  /*17c70*/  @!P2 NANOSLEEP.SYNCS 0x989680 ;  /* 0x009896800000a95d */ /* 0x002fea0003900000 */
[----:B------:R-:W1:Y:S02]  /*17c80*/  @!P2 SYNCS.PHASECHK.TRANS64 P2, [R3+URZ+0x2a850], R0 ;  /* 0x02a850000300a5a7 */ /* 0x000e64000804007f */
[----:B-1----:R-:W-:Y:S05]  /*17c90*/  @!P2 BRA `(.L_x_1188) ;  /* 0xfffffffc00eca947 */ /* 0x002fea000383ffff */
[----:B------:R-:W-:Y:S05]  /*17ca0*/  BRA `(.L_x_1187) ;  /* 0xffffff0800707947 */ /* 0x000fea000383ffff */
.L_x_1194:
[----:B-1----:R-:W-:-:S04]  /*17cb0*/  IMAD.U32 R8, RZ, RZ, UR5 ;  /* 0x00000005ff087e24 */ /* 0x002fc8000f8e00ff */
[----:B------:R1:W2:Y:S03]  /*17cc0*/  SYNCS.PHASECHK.TRANS64.TRYWAIT P2, [R8+URZ+0x2a830], R3 ;  /* 0x02a83003080075a7 */ /* 0x0002a6000804017f */
[----:B--2---:R-:W-:Y:S05]  /*17cd0*/  @!P2 NANOSLEEP.SYNCS 0x989680 ;  /* 0x009896800000a95d */ /* 0x004fea0003900000 */
[----:B------:R-:W2:Y:S02]  /*17ce0*/  @!P2 SYNCS.PHASECHK.TRANS64 P2, [R8+URZ+0x2a830], R3 ;  /* 0x02a830030800a5a7 */ /* 0x000ea4000804007f */
[----:B--2---:R-:W-:Y:S05]  /*17cf0*/  @!P2 BRA `(.L_x_1194) ;  /* 0xfffffffc00eca947 */ /* 0x004fea000383ffff */
[----:B------:R-:W-:Y:S05]  /*17d00*/  BRA `(.L_x_1193) ;  /* 0xffffff1c002c7947 */ /* 0x000fea000383ffff */
.L_x_1198:
[----:B01----:R-:W-:-:S04]  /*17d10*/  IMAD.U32 R3, RZ, RZ, UR5 ;  /* 0x00000005ff037e24 */ /* 0x003fc8000f8e00ff */
[----:B------:R0:W1:Y:S03]  /*17d20*/  SYNCS.PHASECHK.TRANS64.TRYWAIT P2, [R3+URZ+0x2a850], R0 ;  /* 0x02a85000030075a7 */ /* 0x000066000804017f */
[----:B-1----:R-:W-:Y:S05]  /*17d30*/  @!P2 NANOSLEEP.SYNCS 0x989680 ;  /* 0x009896800000a95d */ /* 0x002fea0003900000 */
[----:B------:R-:W1:Y:S02]  /*17d40*/  @!P2 SYNCS.PHASECHK.TRANS64 P2, [R3+URZ+0x2a850], R0 ;  /* 0x02a850000300a5a7 */ /* 0x000e64000804007f */
[----:B-1----:R-:W-:Y:S05]  /*17d50*/  @!P2 BRA `(.L_x_1198) ;  /* 0xfffffffc00eca947 */ /* 0x002fea000383ffff */
[----:B------:R-:W-:Y:S05]  /*17d60*/  BRA `(.L_x_1197) ;  /* 0xffffff2400447947 */ /* 0x000fea000383ffff */
.L_x_1211:
[----:B-1----:R-:W-:-:S04]  /*17d70*/  IMAD.U32 R5, RZ, RZ, UR5 ;  /* 0x00000005ff057e24 */ /* 0x002fc8000f8e00ff */
[----:B------:R1:W2:Y:S03]  /*17d80*/  SYNCS.PHASECHK.TRANS64.TRYWAIT P0, [R5+URZ+0x2a850], R0 ;  /* 0x02a85000050075a7 */ /* 0x0002a6000800017f */
[----:B--2---:R-:W-:Y:S05]  /*17d90*/  @!P0 NANOSLEEP.SYNCS 0x989680 ;  /* 0x009896800000895d */ /* 0x004fea0003900000 */
[----:B------:R-:W2:Y:S02]  /*17da0*/  @!P0 SYNCS.PHASECHK.TRANS64 P0, [R5+URZ+0x2a850], R0 ;  /* 0x02a85000050085a7 */ /* 0x000ea4000800007f */
[----:B--2---:R-:W-:Y:S05]  /*17db0*/  @!P0 BRA `(.L_x_1211) ;  /* 0xfffffffc00ec8947 */ /* 0x004fea000383ffff */
[----:B------:R-:W-:Y:S05]  /*17dc0*/  BRA `(.L_x_1210) ;  /* 0xffffff4c00307947 */ /* 0x000fea000383ffff */
.L_x_1266:
[----:B-1----:R-:W1:Y:S01]  /*17dd0*/  S2R R4, SR_TID.X ;  /* 0x0000000000047919 */ /* 0x002e620000002100 */
[----:B------:R-:W-:Y:S01]  /*17de0*/  BSSY B0, `(.L_x_1370) ;  /* 0x000000a000007945 */ /* 0x000fe20003800000 */
[----:B------:R-:W-:Y:S02]  /*17df0*/  IMAD.MOV.U32 R12, RZ, RZ, RZ ;  /* 0x000000ffff0c7224 */ /* 0x000fe400078e00ff */
[----:B------:R-:W-:Y:S02]  /*17e00*/  IMAD.MOV.U32 R11, RZ, RZ, 0x1f ;  /* 0x0000001fff0b7424 */ /* 0x000fe400078e00ff */
[----:B------:R-:W-:Y:S01]  /*17e10*/  IMAD.MOV.U32 R15, RZ, RZ, -0x1 ;  /* 0xffffffffff0f7424 */ /* 0x000fe200078e00ff */
[----:B-1----:R-:W-:-:S04]  /*17e20*/  SHF.R.U32.HI R4, RZ, 0x5, R4 ;  /* 0x00000005ff047819 */ /* 0x002fc80000011604 */
[----:B------:R-:W-:-:S05]  /*17e30*/  LOP3.LUT R4, R4, 0x3, RZ, 0xc0, !PT ;  /* 0x0000000304047812 */ /* 0x000fca00078ec0ff */
[----:B------:R-:W-:-:S07]  /*17e40*/  IMAD.MOV.U32 R13, RZ, RZ, R4 ;  /* 0x000000ffff0d7224 */ /* 0x000fce00078e0004 */
[----:B0-2---:R-:W-:Y:S05]  /*17e50*/  WARPSYNC.COLLECTIVE R15, `(.L_x_1371) ;  /* 0x000000000f087348 */ /* 0x005fea0003c00000 */
[----:B------:R1:W3:Y:S02]  /*17e60*/  SHFL.IDX P6, R14, R13, R12, R11 ;  /* 0x0000000c0d0e7389 */ /* 0x0002e400000c000b */
[----:B0123--:R-:W-:Y:S01]  /*17e70*/  ENDCOLLECTIVE ;  /* 0x000000000000791b */ /* 0x00ffe20003800000 */
.L_x_1371:
[----:B------:R-:W-:Y:S05]  /*17e80*/  BSYNC B0 ;  /* 0x0000000000007941 */ /* 0x000fea0003800000 */
.L_x_1370:
[----:B------:R-:W-:Y:S05]  /*17e90*/  BRA `(.L_x_1372) ;  /* 0xffffffa800c07947 */ /* 0x000fea000383ffff */
.L_x_1268:
[----:B------:R-:W-:Y:S01]  /*17ea0*/  BSSY B0, `(.L_x_1373) ;  /* 0x0000006000007945 */ /* 0x000fe20003800000 */
[----:B------:R-:W-:-:S07]  /*17eb0*/  IMAD.MOV.U32 R15, RZ, RZ, -0x1 ;  /* 0xffffffffff0f7424 */ /* 0x000fce00078e00ff */
[----:B012---:R-:W-:Y:S05]  /*17ec0*/  WARPSYNC.COLLECTIVE R15, `(.L_x_1374) ;  /* 0x000000000f0c7348 */ /* 0x007fea0003c00000 */
[----:B------:R-:W-:Y:S02]  /*17ed0*/  ELECT P6, UR62, PT ;  /* 0x00000000003e782f */ /* 0x000fe400038c0000 */
[----:B------:R-:W-:Y:S01]  /*17ee0*/  MOV R14, UR62 ;  /* 0x0000003e000e7c02 */ /* 0x000fe20008000f00 */
[----:B012---:R-:W-:Y:S10]  /*17ef0*/  ENDCOLLECTIVE ;  /* 0x000000000000791b */ /* 0x007ff40003800000 */
.L_x_1374:
[----:B------:R-:W-:Y:S05]  /*17f00*/  BSYNC B0 ;  /* 0x0000000000007941 */ /* 0x000fea0003800000 */
.L_x_1373:
[----:B------:R-:W-:Y:S05]  /*17f10*/  BRA `(.L_x_1375) ;  /* 0xffffffa800cc7947 */ /* 0x000fea000383ffff */
.L_x_1270:
[----:B-1----:R1:W3:Y:S02]  /*17f20*/  SYNCS.PHASECHK.TRANS64.TRYWAIT P0, [R0+URZ+0x2a840], R2 ;  /* 0x02a84002000075a7 */ /* 0x0022e4000800017f */
[----:B---3--:R-:W-:Y:S05]  /*17f30*/  @!P0 NANOSLEEP.SYNCS 0x989680 ;  /* 0x009896800000895d */ /* 0x008fea0003900000 */
[----:B------:R-:W3:Y:S02]  /*17f40*/  @!P0 SYNCS.PHASECHK.TRANS64 P0, [R0+URZ+0x2a840], R2 ;  /* 0x02a84002000085a7 */ /* 0x000ee4000800007f */
[----:B---3--:R-:W-:Y:S05]  /*17f50*/  @!P0 BRA `(.L_x_1270) ;  /* 0xfffffffc00f08947 */ /* 0x008fea000383ffff */
[----:B------:R-:W-:Y:S05]  /*17f60*/  BRA `(.L_x_1376) ;  /* 0xffffffac00307947 */ /* 0x000fea000383ffff */
.L_x_1274:
[----:B------:R-:W2:Y:S01]  /*17f70*/  LDL.LU R11, [R1+0x2c] ;  /* 0x00002c00010b7983 */ /* 0x000ea20000300800 */
[----:B------:R-:W-:Y:S02]  /*17f80*/  IMAD.MOV.U32 R13, RZ, RZ, R3 ;  /* 0x000000ffff0d7224 */ /* 0x000fe400078e0003 */
[----:B------:R-:W-:Y:S01]  /*17f90*/  IMAD.MOV.U32 R12, RZ, RZ, RZ ;  /* 0x000000ffff0c7224 */ /* 0x000fe200078e00ff */
[----:B------:R-:W0:Y:S01]  /*17fa0*/  S2R R5, SR_TID.X ;  /* 0x0000000000057919 */ /* 0x000e220000002100 */
[----:B------:R-:W-:Y:S01]  /*17fb0*/  IMAD.MOV.U32 R15, RZ, RZ, -0x1 ;  /* 0xffffffffff0f7424 */ /* 0x000fe200078e00ff */
[----:B0-----:R-:W-:-:S04]  /*17fc0*/  LOP3.LUT R5, R5, 0x7f, RZ, 0xc0, !PT ;  /* 0x0000007f05057812 */ /* 0x001fc800078ec0ff */
[----:B------:R-:W-:-:S05]  /*17fd0*/  SHF.R.U32.HI R5, RZ, 0x3, R5 ;  /* 0x00000003ff057819 */ /* 0x000fca0000011605 */
[----:B------:R-:W-:-:S04]  /*17fe0*/  IMAD.IADD R0, R5, 0x1, R9 ;  /* 0x0000000105007824 */ /* 0x000fc800078e0209 */
[----:B------:R-:W-:Y:S02]  /*17ff0*/  VIADD R5, R0, 0x10 ;  /* 0x0000001000057836 */ /* 0x000fe40000000000 */
[----:B--2---:R-:W-:Y:S02]  /*18000*/  IMAD R2, R11, R7, RZ ;  /* 0x000000070b027224 */ /* 0x004fe400078e02ff */
[----:B------:R-:W-:-:S03]  /*18010*/  IMAD.MOV.U32 R11, RZ, RZ, 0x181f ;  /* 0x0000181fff0b7424 */ /* 0x000fc600078e00ff */
[----:B------:R-:W-:-:S13]  /*18020*/  ISETP.GE.AND P3, PT, R0, R2, PT ;  /* 0x000000020000720c */ /* 0x000fda0003f66270 */
[----:B-----5:R-:W-:Y:S05]  /*18030*/  WARPSYNC.COLLECTIVE R15, `(.L_x_1377) ;  /* 0x000000000f087348 */ /* 0x020fea0003c00000 */
[----:B------:R0:W1:Y:S02]  /*18040*/  SHFL.IDX P6, R14, R13, R12, R11 ;  /* 0x0000000c0d0e7389 */ /* 0x00006400000c000b */
[----:B01---5:R-:W-:Y:S01]  /*18050*/  ENDCOLLECTIVE ;  /* 0x000000000000791b */ /* 0x023fe20003800000 */
.L_x_1377:
[----:B------:R-:W-:Y:S02]  /*18060*/  IMAD.MOV.U32 R13, RZ, RZ, R4 ;  /* 0x000000ffff0d7224 */ /* 0x000fe400078e0004 */
[----:B------:R-:W-:-:S07]  /*18070*/  IMAD.MOV.U32 R6, RZ, RZ, R14 ;  /* 0x000000ffff067224 */ /* 0x000fce00078e000e */
[----:B------:R-:W-:Y:S05]  /*18080*/  WARPSYNC.COLLECTIVE R15, `(.L_x_1378) ;  /* 0x000000000f087348 */ /* 0x000fea0003c00000 */
[----:B------:R0:W1:Y:S02]  /*18090*/  SHFL.IDX P6, R14, R13, R12, R11 ;  /* 0x0000000c0d0e7389 */ /* 0x00006400000c000b */
[----:B01----:R-:W-:Y:S01]  /*180a0*/  ENDCOLLECTIVE ;  /* 0x000000000000791b */ /* 0x003fe20003800000 */
.L_x_1378:
[----:B------:R-:W-:Y:S01]  /*180b0*/  ULDC.64 UR4, c[0x0][0x208] ;  /* 0x0000820000047ab9 */ /* 0x000fe20000000a00 */
[----:B------:R-:W-:Y:S02]  /*180c0*/  IMAD.MOV.U32 R13, RZ, RZ, R3 ;  /* 0x000000ffff0d7224 */ /* 0x000fe400078e0003 */
[----:B------:R-:W-:Y:S02]  /*180d0*/  IMAD.MOV.U32 R12, RZ, RZ, 0x1 ;  /* 0x00000001ff0c7424 */ /* 0x000fe400078e00ff */
[----:B------:R-:W-:-:S05]  /*180e0*/  IMAD.MOV.U32 R7, RZ, RZ, R14 ;  /* 0x000000ffff077224 */ /* 0x000fca00078e000e */
[----:B------:R-:W-:-:S05]  /*180f0*/  @!P3 LEA R7, P5, R8, R7, 0x1 ;  /* 0x000000070807b211 */ /* 0x000fca00078a08ff */
        /* <DEDUP_REMOVED lines=10> */
[----:B------:R-:W-:-:S13]  /*181a0*/  ISETP.GE.AND P3, PT, R5, R2, PT ;  /* 0x000000020500720c */ /* 0x000fda0003f66270 */
[----:B0-----:R-:W-:Y:S05]  /*181b0*/  WARPSYNC.COLLECTIVE R15, `(.L_x_1379) ;  /* 0x000000000f087348 */ /* 0x001fea0003c00000 */
[----:B------:R1:W2:Y:S02]  /*181c0*/  SHFL.IDX P6, R14, R13, R12, R11 ;  /* 0x0000000c0d0e7389 */ /* 0x0002a400000c000b */
[----:B012---:R-:W-:Y:S01]  /*181d0*/  ENDCOLLECTIVE ;  /* 0x000000000000791b */ /* 0x007fe20003800000 */
.L_x_1379:
[----:B------:R-:W-:Y:S02]  /*181e0*/  IMAD.MOV.U32 R13, RZ, RZ, R4 ;  /* 0x000000ffff0d7224 */ /* 0x000fe400078e0004 */
[----:B------:R-:W-:-:S07]  /*181f0*/  IMAD.MOV.U32 R9, RZ, RZ, R14 ;  /* 0x000000ffff097224 */ /* 0x000fce00078e000e */
[----:B------:R-:W-:Y:S05]  /*18200*/  WARPSYNC.COLLECTIVE R15, `(.L_x_1380) ;  /* 0x000000000f087348 */ /* 0x000fea0003c00000 */
[----:B------:R0:W1:Y:S02]  /*18210*/  SHFL.IDX P6, R14, R13, R12, R11 ;  /* 0x0000000c0d0e7389 */ /* 0x00006400000c000b */
[----:B01----:R-:W-:Y:S01]  /*18220*/  ENDCOLLECTIVE ;  /* 0x000000000000791b */ /* 0x003fe20003800000 */
.L_x_1380:
[----:B------:R-:W-:Y:S01]  /*18230*/  ULDC.64 UR4, c[0x0][0x208] ;  /* 0x0000820000047ab9 */ /* 0x000fe20000000a00 */
[----:B------:R-:W-:Y:S02]  /*18240*/  IMAD.MOV.U32 R13, RZ, RZ, R3 ;  /* 0x000000ffff0d7224 */ /* 0x000fe400078e0003 */
[----:B------:R-:W-:Y:S02]  /*18250*/  IMAD.MOV.U32 R12, RZ, RZ, 0x2 ;  /* 0x00000002ff0c7424 */ /* 0x000fe400078e00ff */
[----:B------:R-:W-:-:S05]  /*18260*/  IMAD.MOV.U32 R5, RZ, RZ, R14 ;  /* 0x000000ffff057224 */ /* 0x000fca00078e000e */
[----:B------:R-:W-:-:S05]  /*18270*/  @!P3 LEA R8, P5, R8, R5, 0x1 ;  /* 0x000000050808b211 */ /* 0x000fca00078a08ff */
[----:B------:R-:W-:Y:S02]  /*18280*/  @!P3 IMAD.X R5, RZ, RZ, R9, P5 ;  /* 0x000000ffff05b224 */ /* 0x000fe400028e0609 */
[----:B------:R-:W-:Y:S01]  /*18290*/  @!P3 IMAD.MOV.U32 R6, RZ, RZ, R8 ;  /* 0x000000ffff06b224 */ /* 0x000fe200078e0008 */
[----:B------:R-:W0:Y:S01]  /*182a0*/  S2R R9, SR_TID.X ;  /* 0x0000000000097919 */ /* 0x000e220000002100 */
[----:B------:R-:W-:Y:S02]  /*182b0*/  @!P3 IMAD.MOV.U32 R7, RZ, RZ, R5 ;  /* 0x000000ffff07b224 */ /* 0x000fe400078e0005 */
[----:B------:R-:W-:-:S03]  /*182c0*/  VIADD R5, R0, 0x20 ;  /* 0x0000002000057836 */ /* 0x000fc60000000000 */
[----:B------:R-:W-:Y:S01]  /*182d0*/  @!PT LDS RZ, [RZ] ;  /* 0x00000000fffff984 */ /* 0x000fe20000000800 */
[----:B------:R-:W-:Y:S01]  /*182e0*/  @!PT LDS RZ, [RZ] ;  /* 0x00000000fffff984 */ /* 0x000fe20000000800 */
[----:B------:R-:W-:Y:S01]  /*182f0*/  @!PT LDS RZ, [RZ] ;  /* 0x00000000fffff984 */ /* 0x000fe20000000800 */
[----:B------:R1:W-:Y:S04]  /*18300*/  @!P3 LDGSTS.E.BYPASS.LTC128B.128 [R10+0xcc00], desc[UR4][R6.64], !P2 ;  /* 0x0cc00000060abfae */ /* 0x0003e8000d101d44 */
[----:B------:R1:W-:Y:S04]  /*18310*/  @!P3 LDGSTS.E.BYPASS.LTC128B.128 [R10+0x10c00], desc[UR4][R6.64+0x80], !P1 ;  /* 0x10c00080060abfae */ /* 0x0003e8000c901d44 */
[----:B------:R1:W-:Y:S01]  /*18320*/  @!P3 LDGSTS.E.BYPASS.LTC128B.128 [R10+0x14c00], desc[UR4][R6.64+0x100], !P0 ;  /* 0x14c00100060abfae */ /* 0x0003e2000c101d44 */
[----:B------:R-:W-:-:S13]  /*18330*/  ISETP.GE.AND P3, PT, R5, R2, PT ;  /* 0x000000020500720c */ /* 0x000fda0003f66270 */
[----:B01----:R-:W-:Y:S05]  /*18340*/  WARPSYNC.COLLECTIVE R15, `(.L_x_1381) ;  /* 0x000000000f087348 */ /* 0x003fea0003c00000 */
[----:B------:R2:W3:Y:S02]  /*18350*/  SHFL.IDX P6, R14, R13, R12, R11 ;  /* 0x0000000c0d0e7389 */ /* 0x0004e400000c000b */
[----:B0123--:R-:W-:Y:S01]  /*18360*/  ENDCOLLECTIVE ;  /* 0x000000000000791b */ /* 0x00ffe20003800000 */
.L_x_1381:
[----:B------:R-:W-:Y:S02]  /*18370*/  IMAD.MOV.U32 R13, RZ, RZ, R4 ;  /* 0x000000ffff0d7224 */ /* 0x000fe400078e0004 */
[----:B------:R-:W-:-:S05]  /*18380*/  IMAD.SHL.U32 R9, R9, 0x8, RZ ;  /* 0x0000000809097824 */ /* 0x000fca00078e00ff */
[----:B------:R-:W-:Y:S01]  /*18390*/  LOP3.LUT R9, R9, 0x38, RZ, 0xc0, !PT ;  /* 0x0000003809097812 */ /* 0x000fe200078ec0ff */
[----:B------:R-:W-:-:S07]  /*183a0*/  IMAD.MOV.U32 R8, RZ, RZ, R14 ;  /* 0x000000ffff087224 */ /* 0x000fce00078e000e */
[----:B------:R-:W-:Y:S05]  /*183b0*/  WARPSYNC.COLLECTIVE R15, `(.L_x_1382) ;  /* 0x000000000f087348 */ /* 0x000fea0003c00000 */
[----:B------:R0:W1:Y:S02]  /*183c0*/  SHFL.IDX P6, R14, R13, R12, R11 ;  /* 0x0000000c0d0e7389 */ /* 0x00006400000c000b */
[----:B01----:R-:W-:Y:S01]  /*183d0*/  ENDCOLLECTIVE ;  /* 0x000000000000791b */ /* 0x003fe20003800000 */
.L_x_1382:
[----:B------:R-:W-:Y:S01]  /*183e0*/  ULDC.64 UR4, c[0x0][0x208] ;  /* 0x0000820000047ab9 */ /* 0x000fe20000000a00 */
[----:B------:R-:W-:Y:S02]  /*183f0*/  IMAD.MOV.U32 R13, RZ, RZ, R3 ;  /* 0x000000ffff0d7224 */ /* 0x000fe400078e0003 */
[----:B------:R-:W-:Y:S02]  /*18400*/  IMAD.MOV.U32 R12, RZ, RZ, 0x3 ;  /* 0x00000003ff0c7424 */ /* 0x000fe400078e00ff */
[----:B------:R-:W-:-:S05]  /*18410*/  IMAD.MOV.U32 R5, RZ, RZ, R14 ;  /* 0x000000ffff057224 */ /* 0x000fca00078e000e */
[----:B------:R-:W-:-:S05]  /*18420*/  @!P3 LEA R5, P4, R9, R5, 0x1 ;  /* 0x000000050905b211 */ /* 0x000fca00078808ff */
[----:B------:R-:W-:-:S04]  /*18430*/  @!P3 IMAD.X R6, RZ, RZ, R8, P4 ;  /* 0x000000ffff06b224 */ /* 0x000fc800020e0608 */
[----:B------:R-:W-:Y:S02]  /*18440*/  @!P3 IMAD.MOV.U32 R7, RZ, RZ, R6 ;  /* 0x000000ffff07b224 */ /* 0x000fe400078e0006 */
        /* <DEDUP_REMOVED lines=12> */
.L_x_1383:
[----:B------:R-:W-:Y:S02]  /*18510*/  IMAD.MOV.U32 R13, RZ, RZ, R4 ;  /* 0x000000ffff0d7224 */ /* 0x000fe400078e0004 */
[----:B------:R-:W-:-:S07]  /*18520*/  IMAD.MOV.U32 R6, RZ, RZ, R14 ;  /* 0x000000ffff067224 */ /* 0x000fce00078e000e */
[----:B------:R-:W-:Y:S05]  /*18530*/  WARPSYNC.COLLECTIVE R15, `(.L_x_1384) ;  /* 0x000000000f087348 */ /* 0x000fea0003c00000 */
[----:B------:R0:W1:Y:S02]  /*18540*/  SHFL.IDX P6, R14, R13, R12, R11 ;  /* 0x0000000c0d0e7389 */ /* 0x00006400000c000b */
[----:B01----:R-:W-:Y:S01]  /*18550*/  ENDCOLLECTIVE ;  /* 0x000000000000791b */ /* 0x003fe20003800000 */
.L_x_1384:
        /* <DEDUP_REMOVED lines=19> */
.L_x_1385:
[----:B------:R-:W-:Y:S02]  /*18690*/  IMAD.MOV.U32 R13, RZ, RZ, R4 ;  /* 0x000000ffff0d7224 */ /* 0x000fe400078e0004 */
[----:B------:R-:W-:-:S07]  /*186a0*/  IMAD.MOV.U32 R6, RZ, RZ, R14 ;  /* 0x000000ffff067224 */ /* 0x000fce00078e000e */
[----:B------:R-:W-:Y:S05]  /*186b0*/  WARPSYNC.COLLECTIVE R15, `(.L_x_1386) ;  /* 0x000000000f087348 */ /* 0x000fea0003c00000 */
[----:B------:R0:W1:Y:S02]  /*186c0*/  SHFL.IDX P6, R14, R13, R12, R11 ;  /* 0x0000000c0d0e7389 */ /* 0x00006400000c000b */
[----:B01----:R-:W-:Y:S01]  /*186d0*/  ENDCOLLECTIVE ;  /* 0x000000000000791b */ /* 0x003fe20003800000 */
.L_x_1386:
        /* <DEDUP_REMOVED lines=19> */
.L_x_1387:
[----:B------:R-:W-:Y:S02]  /*18810*/  IMAD.MOV.U32 R13, RZ, RZ, R4 ;  /* 0x000000ffff0d7224 */ /* 0x000fe400078e0004 */
[----:B------:R-:W-:-:S07]  /*18820*/  IMAD.MOV.U32 R6, RZ, RZ, R14 ;  /* 0x000000ffff067224 */ /* 0x000fce00078e000e */
[----:B------:R-:W-:Y:S05]  /*18830*/  WARPSYNC.COLLECTIVE R15, `(.L_x_1388) ;  /* 0x000000000f087348 */ /* 0x000fea0003c00000 */
[----:B------:R0:W1:Y:S02]  /*18840*/  SHFL.IDX P6, R14, R13, R12, R11 ;  /* 0x0000000c0d0e7389 */ /* 0x00006400000c000b */
[----:B01----:R-:W-:Y:S01]  /*18850*/  ENDCOLLECTIVE ;  /* 0x000000000000791b */ /* 0x003fe20003800000 */
.L_x_1388:
[----:B------:R-:W-:Y:S01]  /*18860*/  ULDC.64 UR4, c[0x0][0x208] ;  /* 0x0000820000047ab9 */ /* 0x000fe20000000a00 */
[----:B------:R-:W-:Y:S02]  /*18870*/  IMAD.MOV.U32 R13, RZ, RZ, R3 ;  /* 0x000000ffff0d7224 */ /* 0x000fe400078e0003 */
[----:B------:R-:W-:Y:S02]  /*18880*/  IMAD.MOV.U32 R12, RZ, RZ, 0x6 ;  /* 0x00000006ff0c7424 */ /* 0x000fe400078e00ff */
[----:B------:R-:W-:-:S05]  /*18890*/  IMAD.MOV.U32 R5, RZ, RZ, R14 ;  /* 0x000000ffff057224 */ /* 0x000fca00078e000e */
[----:B------:R-:W-:-:S05]  /*188a0*/  @!P3 LEA R5, P4, R9, R5, 0x1 ;  /* 0x000000050905b211 */ /* 0x000fca00078808ff */
[----:B------:R-:W-:-:S04]  /*188b0*/  @!P3 IMAD.X R6, RZ, RZ, R6, P4 ;  /* 0x000000ffff06b224 */ /* 0x000fc800020e0606 */
[----:B------:R-:W-:Y:S02]  /*188c0*/  @!P3 IMAD.MOV.U32 R7, RZ, RZ, R6 ;  /* 0x000000ffff07b224 */ /* 0x000fe400078e0006 */
[----:B------:R-:W-:-:S05]  /*188d0*/  @!P3 IMAD.MOV.U32 R6, RZ, RZ, R5 ;  /* 0x000000ffff06b224 */ /* 0x000fca00078e0005 */
[----:B------:R-:W-:Y:S01]  /*188e0*/  @!PT LDS RZ, [RZ] ;  /* 0x00000000fffff984 */ /* 0x000fe20000000800 */
[----:B------:R-:W-:Y:S01]  /*188f0*/  @!PT LDS RZ, [RZ] ;  /* 0x00000000fffff984 */ /* 0x000fe20000000800 */
[----:B------:R-:W-:Y:S01]  /*18900*/  @!PT LDS RZ, [RZ] ;  /* 0x00000000fffff984 */ /* 0x000fe20000000800 */
[----:B------:R0:W-:Y:S04]  /*18910*/  @!P3 LDGSTS.E.BYPASS.LTC128B.128 [R10+0xec00], desc[UR4][R6.64], !P2 ;  /* 0x0ec00000060abfae */ /* 0x0001e8000d101d44 */
[----:B------:R0:W-:Y:S04]  /*18920*/  @!P3 LDGSTS.E.BYPASS.LTC128B.128 [R10+0x12c00], desc[UR4][R6.64+0x80], !P1 ;  /* 0x12c00080060abfae */ /* 0x0001e8000c901d44 */
[----:B------:R0:W-:Y:S02]  /*18930*/  @!P3 LDGSTS.E.BYPASS.LTC128B.128 [R10+0x16c00], desc[UR4][R6.64+0x100], !P0 ;  /* 0x16c00100060abfae */ /* 0x0001e4000c101d44 */
[----:B0-----:R-:W-:Y:S05]  /*18940*/  WARPSYNC.COLLECTIVE R15, `(.L_x_1389) ;  /* 0x000000000f087348 */ /* 0x001fea0003c00000 */
[----:B------:R1:W2:Y:S02]  /*18950*/  SHFL.IDX P6, R14, R13, R12, R11 ;  /* 0x0000000c0d0e7389 */ /* 0x0002a400000c000b */
[----:B012---:R-:W-:Y:S01]  /*18960*/  ENDCOLLECTIVE ;  /* 0x000000000000791b */ /* 0x007fe20003800000 */
.L_x_1389:
[----:B------:R-:W-:-:S05]  /*18970*/  VIADD R7, R0, 0x60 ;  /* 0x0000006000077836 */ /* 0x000fca0000000000 */
[----:B------:R-:W-:Y:S01]  /*18980*/  ISETP.GE.AND P4, PT, R7, R2, PT ;  /* 0x000000020700720c */ /* 0x000fe20003f86270 */
[----:B------:R-:W-:Y:S02]  /*18990*/  IMAD.MOV.U32 R13, RZ, RZ, R4 ;  /* 0x000000ffff0d7224 */ /* 0x000fe400078e0004 */
[----:B------:R-:W-:-:S10]  /*189a0*/  IMAD.MOV.U32 R6, RZ, RZ, R14 ;  /* 0x000000ffff067224 */ /* 0x000fd400078e000e */
[----:B------:R-:W-:Y:S05]  /*189b0*/  WARPSYNC.COLLECTIVE R15, `(.L_x_1390) ;  /* 0x000000000f087348 */ /* 0x000fea0003c00000 */
[----:B------:R0:W1:Y:S02]  /*189c0*/  SHFL.IDX P6, R14, R13, R12, R11 ;  /* 0x0000000c0d0e7389 */ /* 0x00006400000c000b */
[----:B01----:R-:W-:Y:S01]  /*189d0*/  ENDCOLLECTIVE ;  /* 0x000000000000791b */ /* 0x003fe20003800000 */
.L_x_1390:
        /* <DEDUP_REMOVED lines=17> */
.L_x_1391:
[----:B------:R-:W-:Y:S02]  /*18af0*/  IMAD.MOV.U32 R13, RZ, RZ, R4 ;  /* 0x000000ffff0d7224 */ /* 0x000fe400078e0004 */
[----:B------:R-:W-:-:S07]  /*18b00*/  IMAD.MOV.U32 R5, RZ, RZ, R14 ;  /* 0x000000ffff057224 */ /* 0x000fce00078e000e */
[----:B------:R-:W-:Y:S05]  /*18b10*/  WARPSYNC.COLLECTIVE R15, `(.L_x_1392) ;  /* 0x000000000f087348 */ /* 0x000fea0003c00000 */
[----:B------:R0:W1:Y:S02]  /*18b20*/  SHFL.IDX P6, R14, R13, R12, R11 ;  /* 0x0000000c0d0e7389 */ /* 0x00006400000c000b */
[----:B01----:R-:W-:Y:S01]  /*18b30*/  ENDCOLLECTIVE ;  /* 0x000000000000791b */ /* 0x003fe20003800000 */
.L_x_1392:
[----:B------:R-:W-:Y:S01]  /*18b40*/  IMAD.MOV.U32 R3, RZ, RZ, R14 ;  /* 0x000000ffff037224 */ /* 0x000fe200078e000e */
[----:B------:R-:W-:Y:S06]  /*18b50*/  BRA `(.L_x_1393) ;  /* 0xffffffac00d87947 */ /* 0x000fec000383ffff */
.L_x_1279:
[----:B0-----:R0:W3:Y:S02]  /*18b60*/  SYNCS.PHASECHK.TRANS64.TRYWAIT P0, [R18+URZ+0x2a820], R0 ;  /* 0x02a82000120075a7 */ /* 0x0010e4000800017f */
[----:B---3--:R-:W-:Y:S05]  /*18b70*/  @!P0 NANOSLEEP.SYNCS 0x989680 ;  /* 0x009896800000895d */ /* 0x008fea0003900000 */
[----:B------:R-:W3:Y:S02]  /*18b80*/  @!P0 SYNCS.PHASECHK.TRANS64 P0, [R18+URZ+0x2a820], R0 ;  /* 0x02a82000120085a7 */ /* 0x000ee4000800007f */
[----:B---3--:R-:W-:Y:S05]  /*18b90*/  @!P0 BRA `(.L_x_1279) ;  /* 0xfffffffc00f08947 */ /* 0x008fea000383ffff */
[----:B------:R-:W-:Y:S05]  /*18ba0*/  BRA `(.L_x_1394) ;  /* 0xffffffb0005c7947 */ /* 0x000fea000383ffff */
.L_x_1288:
[----:B-1----:R1:W2:Y:S02]  /*18bb0*/  SYNCS.PHASECHK.TRANS64.TRYWAIT P0, [R3+URZ+0x2a840], R2 ;  /* 0x02a84002030075a7 */ /* 0x0022a4000800017f */
[----:B--2---:R-:W-:Y:S05]  /*18bc0*/  @!P0 NANOSLEEP.SYNCS 0x989680 ;  /* 0x009896800000895d */ /* 0x004fea0003900000 */
[----:B------:R-:W2:Y:S02]  /*18bd0*/  @!P0 SYNCS.PHASECHK.TRANS64 P0, [R3+URZ+0x2a840], R2 ;  /* 0x02a84002030085a7 */ /* 0x000ea4000800007f */
[----:B--2---:R-:W-:Y:S05]  /*18be0*/  @!P0 BRA `(.L_x_1288) ;  /* 0xfffffffc00f08947 */ /* 0x004fea000383ffff */
[----:B------:R-:W-:Y:S05]  /*18bf0*/  BRA `(.L_x_1395) ;  /* 0xffffffb400547947 */ /* 0x000fea000383ffff */
.L_x_1295:
[----:B0-----:R0:W1:Y:S02]  /*18c00*/  SYNCS.PHASECHK.TRANS64.TRYWAIT P0, [R3+URZ+0x60], R2 ;  /* 0x00006002030075a7 */ /* 0x001064000800017f */
[----:B-1----:R-:W-:Y:S05]  /*18c10*/  @!P0 NANOSLEEP.SYNCS 0x989680 ;  /* 0x009896800000895d */ /* 0x002fea0003900000 */
[----:B------:R-:W1:Y:S02]  /*18c20*/  @!P0 SYNCS.PHASECHK.TRANS64 P0, [R3+URZ+0x60], R2 ;  /* 0x00006002030085a7 */ /* 0x000e64000800007f */
[----:B-1----:R-:W-:Y:S05]  /*18c30*/  @!P0 BRA `(.L_x_1295) ;  /* 0xfffffffc00f08947 */ /* 0x002fea000383ffff */
[----:B------:R-:W-:Y:S05]  /*18c40*/  BRA `(.L_x_1396) ;  /* 0xffffffb800647947 */ /* 0x000fea000383ffff */
.L_x_1304:
[----:B-1----:R1:W2:Y:S02]  /*18c50*/  SYNCS.PHASECHK.TRANS64.TRYWAIT P0, [R3+URZ+0x2a840], R2 ;  /* 0x02a84002030075a7 */ /* 0x0022a4000800017f */
[----:B--2---:R-:W-:Y:S05]  /*18c60*/  @!P0 NANOSLEEP.SYNCS 0x989680 ;  /* 0x009896800000895d */ /* 0x004fea0003900000 */
[----:B------:R-:W2:Y:S02]  /*18c70*/  @!P0 SYNCS.PHASECHK.TRANS64 P0, [R3+URZ+0x2a840], R2 ;  /* 0x02a84002030085a7 */ /* 0x000ea4000800007f */
[----:B--2---:R-:W-:Y:S05]  /*18c80*/  @!P0 BRA `(.L_x_1304) ;  /* 0xfffffffc00f08947 */ /* 0x004fea000383ffff */
[----:B------:R-:W-:Y:S05]  /*18c90*/  BRA `(.L_x_1397) ;  /* 0xffffffbc00f47947 */ /* 0x000fea000383ffff */
.L_x_1311:
[----:B0-----:R0:W1:Y:S02]  /*18ca0*/  SYNCS.PHASECHK.TRANS64.TRYWAIT P0, [R2+URZ+0x60], R3 ;  /* 0x00006003020075a7 */ /* 0x001064000800017f */
[----:B-1----:R-:W-:Y:S05]  /*18cb0*/  @!P0 NANOSLEEP.SYNCS 0x989680 ;  /* 0x009896800000895d */ /* 0x002fea0003900000 */
[----:B------:R-:W1:Y:S02]  /*18cc0*/  @!P0 SYNCS.PHASECHK.TRANS64 P0, [R2+URZ+0x60], R3 ;  /* 0x00006003020085a7 */ /* 0x000e64000800007f */
[----:B-1----:R-:W-:Y:S05]  /*18cd0*/  @!P0 BRA `(.L_x_1311) ;  /* 0xfffffffc00f08947 */ /* 0x002fea000383ffff */
[----:B------:R-:W-:Y:S05]  /*18ce0*/  BRA `(.L_x_1398) ;  /* 0xffffffc400047947 */ /* 0x000fea000383ffff */
.L_x_1320:
[----:B--2---:R2:W3:Y:S02]  /*18cf0*/  SYNCS.PHASECHK.TRANS64.TRYWAIT P0, [R2+URZ+0x2a840], R3 ;  /* 0x02a84003020075a7 */ /* 0x0044e4000800017f */
[----:B---3--:R-:W-:Y:S05]  /*18d00*/  @!P0 NANOSLEEP.SYNCS 0x989680 ;  /* 0x009896800000895d */ /* 0x008fea0003900000 */
[----:B------:R-:W3:Y:S02]  /*18d10*/  @!P0 SYNCS.PHASECHK.TRANS64 P0, [R2+URZ+0x2a840], R3 ;  /* 0x02a84003020085a7 */ /* 0x000ee4000800007f */
[----:B---3--:R-:W-:Y:S05]  /*18d20*/  @!P0 BRA `(.L_x_1320) ;  /* 0xfffffffc00f08947 */ /* 0x008fea000383ffff */
[----:B------:R-:W-:Y:S05]  /*18d30*/  BRA `(.L_x_1399) ;  /* 0xffffffc800687947 */ /* 0x000fea000383ffff */
.L_x_1327:
[----:B0-----:R0:W1:Y:S02]  /*18d40*/  SYNCS.PHASECHK.TRANS64.TRYWAIT P0, [R2+URZ+0x60], R5 ;  /* 0x00006005020075a7 */ /* 0x001064000800017f */
[----:B-1----:R-:W-:Y:S05]  /*18d50*/  @!P0 NANOSLEEP.SYNCS 0x989680 ;  /* 0x009896800000895d */ /* 0x002fea0003900000 */
[----:B------:R-:W1:Y:S02]  /*18d60*/  @!P0 SYNCS.PHASECHK.TRANS64 P0, [R2+URZ+0x60], R5 ;  /* 0x00006005020085a7 */ /* 0x000e64000800007f */
[----:B-1----:R-:W-:Y:S05]  /*18d70*/  @!P0 BRA `(.L_x_1327) ;  /* 0xfffffffc00f08947 */ /* 0x002fea000383ffff */
[----:B------:R-:W-:Y:S05]  /*18d80*/  BRA `(.L_x_1400) ;  /* 0xffffffcc00787947 */ /* 0x000fea000383ffff */
.L_x_1338:
[----:B--2---:R2:W3:Y:S02]  /*18d90*/  SYNCS.PHASECHK.TRANS64.TRYWAIT P0, [R0+URZ+0x2a860], R2 ;  /* 0x02a86002000075a7 */ /* 0x0044e4000800017f */
[----:B---3--:R-:W-:Y:S05]  /*18da0*/  @!P0 NANOSLEEP.SYNCS 0x989680 ;  /* 0x009896800000895d */ /* 0x008fea0003900000 */
[----:B------:R-:W3:Y:S02]  /*18db0*/  @!P0 SYNCS.PHASECHK.TRANS64 P0, [R0+URZ+0x2a860], R2 ;  /* 0x02a86002000085a7 */ /* 0x000ee4000800007f */
[----:B---3--:R-:W-:Y:S05]  /*18dc0*/  @!P0 BRA `(.L_x_1338) ;  /* 0xfffffffc00f08947 */ /* 0x008fea000383ffff */
[----:B------:R-:W-:Y:S05]  /*18dd0*/  BRA `(.L_x_1401) ;  /* 0xffffffd000c87947 */ /* 0x000fea000383ffff */
.L_x_1345:
[----:B------:R-:W3:Y:S01]  /*18de0*/  LDL R3, [R1] ;  /* 0x0000000001037983 */ /* 0x000ee20000100800 */
[----:B------:R-:W-:Y:S01]  /*18df0*/  BSSY B0, `(.L_x_1402) ;  /* 0x0000008000007945 */ /* 0x000fe20003800000 */
[----:B0-----:R-:W-:Y:S02]  /*18e00*/  IMAD.MOV.U32 R12, RZ, RZ, RZ ;  /* 0x000000ffff0c7224 */ /* 0x001fe400078e00ff */
[----:B------:R-:W-:Y:S02]  /*18e10*/  IMAD.MOV.U32 R11, RZ, RZ, 0x1f ;  /* 0x0000001fff0b7424 */ /* 0x000fe400078e00ff */
[----:B------:R-:W-:Y:S02]  /*18e20*/  IMAD.MOV.U32 R15, RZ, RZ, -0x1 ;  /* 0xffffffffff0f7424 */ /* 0x000fe400078e00ff */
[----:B---3--:R-:W-:-:S07]  /*18e30*/  IMAD.MOV.U32 R13, RZ, RZ, R3 ;  /* 0x000000ffff0d7224 */ /* 0x008fce00078e0003 */
[----:B-12---:R-:W-:Y:S05]  /*18e40*/  WARPSYNC.COLLECTIVE R15, `(.L_x_1403) ;  /* 0x000000000f087348 */ /* 0x006fea0003c00000 */
[----:B------:R0:W3:Y:S02]  /*18e50*/  SHFL.IDX P6, R14, R13, R12, R11 ;  /* 0x0000000c0d0e7389 */ /* 0x0000e400000c000b */
[----:B0123--:R-:W-:Y:S01]  /*18e60*/  ENDCOLLECTIVE ;  /* 0x000000000000791b */ /* 0x00ffe20003800000 */
.L_x_1403:
[----:B------:R-:W-:Y:S05]  /*18e70*/  BSYNC B0 ;  /* 0x0000000000007941 */ /* 0x000fea0003800000 */
.L_x_1402:
        /* <DEDUP_REMOVED lines=9> */
.L_x_1404:
[----:B------:R-:W-:Y:S01]  /*18f10*/  ULDC UR4, c[0x0][0xc3c] ;  /* 0x00030f0000047ab9 */ /* 0x000fe20000000800 */
[----:B------:R-:W-:Y:S01]  /*18f20*/  ULDC.64 UR6, c[0x0][0x208] ;  /* 0x0000820000067ab9 */ /* 0x000fe20000000a00 */
        /* <DEDUP_REMOVED lines=24> */
.L_x_1405:
        /* <DEDUP_REMOVED lines=8> */
.L_x_1406:
        /* <DEDUP_REMOVED lines=8> */
.L_x_1407:
        /* <DEDUP_REMOVED lines=8> */
.L_x_1408:
        /* <DEDUP_REMOVED lines=8> */
.L_x_1409:
        /* <DEDUP_REMOVED lines=9> */
.L_x_1410:
[----:B------:R-:W-:Y:S01]  /*19340*/  IMAD.MOV.U32 R10, RZ, RZ, R14 ;  /* 0x000000ffff0a7224 */ /* 0x000fe200078e000e */
[----:B------:R-:W-:Y:S06]  /*19350*/  BRA `(.L_x_1411) ;  /* 0xffffffd4003c7947 */ /* 0x000fec000383ffff */
.L_x_1348:
[----:B------:R-:W-:Y:S01]  /*19360*/  BSSY B0, `(.L_x_1412) ;  /* 0x0000008000007945 */ /* 0x000fe20003800000 */
[----:B------:R-:W-:Y:S02]  /*19370*/  IMAD.MOV.U32 R13, RZ, RZ, R2 ;  /* 0x000000ffff0d7224 */ /* 0x000fe400078e0002 */
[----:B------:R-:W-:Y:S02]  /*19380*/  IMAD.MOV.U32 R12, RZ, RZ, 0x1 ;  /* 0x00000001ff0c7424 */ /* 0x000fe400078e00ff */
[----:B------:R-:W-:Y:S02]  /*19390*/  IMAD.MOV.U32 R11, RZ, RZ, RZ ;  /* 0x000000ffff0b7224 */ /* 0x000fe400078e00ff */
[----:B------:R-:W-:-:S07]  /*193a0*/  IMAD.MOV.U32 R15, RZ, RZ, -0x1 ;  /* 0xffffffffff0f7424 */ /* 0x000fce00078e00ff */
[----:B------:R-:W-:Y:S05]  /*193b0*/  WARPSYNC.COLLECTIVE R15, `(.L_x_1413) ;  /* 0x000000000f087348 */ /* 0x000fea0003c00000 */
[----:B------:R0:W1:Y:S02]  /*193c0*/  SHFL.UP P6, R14, R13, R12, R11 ;  /* 0x0400000c0d0e7389 */ /* 0x00006400000c000b */
[----:B01----:R-:W-:Y:S01]  /*193d0*/  ENDCOLLECTIVE ;  /* 0x000000000000791b */ /* 0x003fe20003800000 */
.L_x_1413:
[----:B------:R-:W-:Y:S05]  /*193e0*/  BSYNC B0 ;  /* 0x0000000000007941 */ /* 0x000fea0003800000 */
.L_x_1412:
        /* <DEDUP_REMOVED lines=10> */
.L_x_1414:
        /* <DEDUP_REMOVED lines=8> */
.L_x_1415:
        /* <DEDUP_REMOVED lines=8> */
.L_x_1416:
        /* <DEDUP_REMOVED lines=8> */
.L_x_1417:
        /* <DEDUP_REMOVED lines=9> */
.L_x_1418:
[----:B------:R-:W-:Y:S01]  /*196a0*/  IMAD.MOV.U32 R10, RZ, RZ, R14 ;  /* 0x000000ffff0a7224 */ /* 0x000fe200078e000e */
[----:B------:R-:W-:Y:S06]  /*196b0*/  BRA `(.L_x_1419) ;  /* 0xffffffd400147947 */ /* 0x000fec000383ffff */
.L_x_1350:
[----:B------:R-:W-:Y:S01]  /*196c0*/  BSSY B0, `(.L_x_1420) ;  /* 0x0000006000007945 */ /* 0x000fe20003800000 */
[----:B------:R-:W-:Y:S01]  /*196d0*/  PLOP3.LUT P6, PT, P6, PT, PT, 0x8, 0x0 ;  /* 0x000000000000781c */ /* 0x000fe200037ce170 */
[----:B------:R-:W-:-:S12]  /*196e0*/  IMAD.MOV.U32 R15, RZ, RZ, -0x1 ;  /* 0xffffffffff0f7424 */ /* 0x000fd800078e00ff */
[----:B0-----:R-:W-:Y:S05]  /*196f0*/  WARPSYNC.COLLECTIVE R15, `(.L_x_1421) ;  /* 0x000000000f087348 */ /* 0x001fea0003c00000 */
[----:B------:R-:W-:Y:S01]  /*19700*/  VOTE.ANY R14, PT, P6 ;  /* 0x00000000000e7806 */ /* 0x000fe200030e0100 */
[----:B0-----:R-:W-:Y:S06]  /*19710*/  ENDCOLLECTIVE ;  /* 0x000000000000791b */ /* 0x001fec0003800000 */
.L_x_1421:
[----:B------:R-:W-:Y:S05]  /*19720*/  BSYNC B0 ;  /* 0x0000000000007941 */ /* 0x000fea0003800000 */
.L_x_1420:
[----:B------:R0:W5:Y:S01]  /*19730*/  LDL.LU R16, [R1+0xc] ;  /* 0x00000c0001107983 */ /* 0x0001620000300800 */
[----:B------:R-:W-:Y:S02]  /*19740*/  IMAD.MOV.U32 R3, RZ, RZ, R14 ;  /* 0x000000ffff037224 */ /* 0x000fe400078e000e */
[----:B------:R-:W-:Y:S02]  /*19750*/  IMAD.MOV.U32 R13, RZ, RZ, R5 ;  /* 0x000000ffff0d7224 */ /* 0x000fe400078e0005 */
[----:B------:R-:W1:Y:S01]  /*19760*/  POPC R9, R3 ;  /* 0x0000000300097309 */ /* 0x000e620000000000 */
[----:B------:R-:W-:Y:S02]  /*19770*/  IMAD.MOV.U32 R11, RZ, RZ, 0x1f ;  /* 0x0000001fff0b7424 */ /* 0x000fe400078e00ff */
[----:B------:R-:W-:Y:S02]  /*19780*/  IMAD.MOV.U32 R15, RZ, RZ, -0x1 ;  /* 0xffffffffff0f7424 */ /* 0x000fe400078e00ff */
[----:B01----:R-:W-:-:S07]  /*19790*/  IMAD.MOV.U32 R12, RZ, RZ, R9 ;  /* 0x000000ffff0c7224 */ /* 0x003fce00078e0009 */
[----:B-----5:R-:W-:Y:S05]  /*197a0*/  WARPSYNC.COLLECTIVE R15, `(.L_x_1422) ;  /* 0x000000000f087348 */ /* 0x020fea0003c00000 */
[----:B------:R0:W1:Y:S02]  /*197b0*/  SHFL.IDX P6, R14, R13, R12, R11 ;  /* 0x0000000c0d0e7389 */ /* 0x00006400000c000b */
[----:B01---5:R-:W-:Y:S01]  /*197c0*/  ENDCOLLECTIVE ;  /* 0x000000000000791b */ /* 0x023fe20003800000 */
.L_x_1422:
[----:B------:R-:W-:Y:S02]  /*197d0*/  IMAD.MOV.U32 R13, RZ, RZ, R7 ;  /* 0x000000ffff0d7224 */ /* 0x000fe400078e0007 */
[----:B------:R-:W-:-:S07]  /*197e0*/  IMAD.MOV.U32 R4, RZ, RZ, R14 ;  /* 0x000000ffff047224 */ /* 0x000fce00078e000e */
[----:B------:R-:W-:Y:S05]  /*197f0*/  WARPSYNC.COLLECTIVE R15, `(.L_x_1423) ;  /* 0x000000000f087348 */ /* 0x000fea0003c00000 */
[----:B------:R0:W1:Y:S02]  /*19800*/  SHFL.IDX P6, R14, R13, R12, R11 ;  /* 0x0000000c0d0e7389 */ /* 0x00006400000c000b */
[----:B01----:R-:W-:Y:S01]  /*19810*/  ENDCOLLECTIVE ;  /* 0x000000000000791b */ /* 0x003fe20003800000 */
.L_x_1423:
[----:B------:R-:W-:Y:S02]  /*19820*/  IMAD.MOV.U32 R7, RZ, RZ, R14 ;  /* 0x000000ffff077224 */ /* 0x000fe400078e000e */
[----:B------:R-:W-:-:S05]  /*19830*/  IMAD.IADD R5, R9, 0x1, R16 ;  /* 0x0000000109057824 */ /* 0x000fca00078e0210 */
[----:B------:R0:W-:Y:S01]  /*19840*/  STL [R1+0xc], R5 ;  /* 0x00000c0501007387 */ /* 0x0001e20000100800 */
[----:B------:R-:W-:Y:S05]  /*19850*/  BRA `(.L_x_1424) ;  /* 0xffffffd000f47947 */ /* 0x000fea000383ffff */
.L_x_1352:
[----:B------:R-:W-:Y:S01]  /*19860*/  BSSY B0, `(.L_x_1425) ;  /* 0x0000008000007945 */ /* 0x000fe20003800000 */
[----:B------:R-:W-:Y:S02]  /*19870*/  IMAD.MOV.U32 R13, RZ, RZ, R2 ;  /* 0x000000ffff0d7224 */ /* 0x000fe400078e0002 */
[----:B------:R-:W-:Y:S02]  /*19880*/  IMAD.MOV.U32 R12, RZ, RZ, R9 ;  /* 0x000000ffff0c7224 */ /* 0x000fe400078e0009 */
[----:B------:R-:W-:Y:S02]  /*19890*/  IMAD.MOV.U32 R11, RZ, RZ, 0x1f ;  /* 0x0000001fff0b7424 */ /* 0x000fe400078e00ff */
[----:B------:R-:W-:-:S07]  /*198a0*/  IMAD.MOV.U32 R15, RZ, RZ, -0x1 ;  /* 0xffffffffff0f7424 */ /* 0x000fce00078e00ff */
[----:B0-----:R-:W-:Y:S05]  /*198b0*/  WARPSYNC.COLLECTIVE R15, `(.L_x_1426) ;  /* 0x000000000f087348 */ /* 0x001fea0003c00000 */
[----:B------:R1:W2:Y:S02]  /*198c0*/  SHFL.IDX P6, R14, R13, R12, R11 ;  /* 0x0000000c0d0e7389 */ /* 0x0002a400000c000b */
[----:B012---:R-:W-:Y:S01]  /*198d0*/  ENDCOLLECTIVE ;  /* 0x000000000000791b */ /* 0x007fe20003800000 */
.L_x_1426:
[----:B------:R-:W-:Y:S05]  /*198e0*/  BSYNC B0 ;  /* 0x0000000000007941 */ /* 0x000fea0003800000 */
.L_x_1425:
[----:B------:R-:W-:Y:S01]  /*198f0*/  IMAD.MOV.U32 R2, RZ, RZ, R14 ;  /* 0x000000ffff027224 */ /* 0x000fe200078e000e */
[----:B------:R-:W-:Y:S06]  /*19900*/  BRA `(.L_x_1427) ;  /* 0xffffffd000e07947 */ /* 0x000fec000383ffff */
.L_x_1358:
[----:B0-----:R0:W1:Y:S02]  /*19910*/  SYNCS.PHASECHK.TRANS64.TRYWAIT P0, [R0+URZ+0x2a820], R3 ;  /* 0x02a82003000075a7 */ /* 0x001064000800017f */
[----:B-1----:R-:W-:Y:S05]  /*19920*/  @!P0 NANOSLEEP.SYNCS 0x989680 ;  /* 0x009896800000895d */ /* 0x002fea0003900000 */
[----:B------:R-:W1:Y:S02]  /*19930*/  @!P0 SYNCS.PHASECHK.TRANS64 P0, [R0+URZ+0x2a820], R3 ;  /* 0x02a82003000085a7 */ /* 0x000e64000800007f */
[----:B-1----:R-:W-:Y:S05]  /*19940*/  @!P0 BRA `(.L_x_1358) ;  /* 0xfffffffc00f08947 */ /* 0x002fea000383ffff */
[----:B------:R-:W-:Y:S05]  /*19950*/  BRA `(.L_x_1428) ;  /* 0xffffffdc00847947 */ /* 0x000fea000383ffff */
.L_x_1359:
[----:B------:R-:W1:Y:S01]  /*19960*/  S2R R2, SR_TID.X ;  /* 0x0000000000027919 */ /* 0x000e620000002100 */
[----:B------:R-:W-:Y:S01]  /*19970*/  BSSY B0, `(.L_x_1429) ;  /* 0x000000a000007945 */ /* 0x000fe20003800000 */
[----:B------:R-:W-:Y:S02]  /*19980*/  IMAD.MOV.U32 R12, RZ, RZ, RZ ;  /* 0x000000ffff0c7224 */ /* 0x000fe400078e00ff */
[----:B---3--:R-:W-:Y:S02]  /*19990*/  IMAD.MOV.U32 R11, RZ, RZ, 0x1f ;  /* 0x0000001fff0b7424 */ /* 0x008fe400078e00ff */
[----:B------:R-:W-:Y:S01]  /*199a0*/  IMAD.MOV.U32 R15, RZ, RZ, -0x1 ;  /* 0xffffffffff0f7424 */ /* 0x000fe200078e00ff */
[----:B-1----:R-:W-:-:S04]  /*199b0*/  SHF.R.U32.HI R2, RZ, 0x5, R2 ;  /* 0x00000005ff027819 */ /* 0x002fc80000011602 */
[----:B------:R-:W-:-:S05]  /*199c0*/  LOP3.LUT R2, R2, 0x3, RZ, 0xc0, !PT ;  /* 0x0000000302027812 */ /* 0x000fca00078ec0ff */
[----:B------:R-:W-:-:S07]  /*199d0*/  IMAD.MOV.U32 R13, RZ, RZ, R2 ;  /* 0x000000ffff0d7224 */ /* 0x000fce00078e0002 */
[----:B0-----:R-:W-:Y:S05]  /*199e0*/  WARPSYNC.COLLECTIVE R15, `(.L_x_1430) ;  /* 0x000000000f087348 */ /* 0x001fea0003c00000 */
[----:B------:R1:W2:Y:S02]  /*199f0*/  SHFL.IDX P6, R14, R13, R12, R11 ;  /* 0x0000000c0d0e7389 */ /* 0x0002a400000c000b */
[----:B012---:R-:W-:Y:S01]  /*19a00*/  ENDCOLLECTIVE ;  /* 0x000000000000791b */ /* 0x007fe20003800000 */
.L_x_1430:
[----:B------:R-:W-:Y:S05]  /*19a10*/  BSYNC B0 ;  /* 0x0000000000007941 */ /* 0x000fea0003800000 */
.L_x_1429:
[----:B------:R-:W-:Y:S05]  /*19a20*/  BRA `(.L_x_1431) ;  /* 0xffffffdc006c7947 */ /* 0x000fea000383ffff */
.L_x_1362:
[----:B------:R-:W-:Y:S01]  /*19a30*/  BSSY B1, `(.L_x_1432) ;  /* 0x0000006000017945 */ /* 0x000fe20003800000 */
[----:B------:R-:W-:-:S07]  /*19a40*/  IMAD.MOV.U32 R15, RZ, RZ, -0x1 ;  /* 0xffffffffff0f7424 */ /* 0x000fce00078e00ff */
[----:B01-3--:R-:W-:Y:S05]  /*19a50*/  WARPSYNC.COLLECTIVE R15, `(.L_x_1433) ;  /* 0x000000000f0c7348 */ /* 0x00bfea0003c00000 */
[----:B------:R-:W-:Y:S02]  /*19a60*/  ELECT P6, UR62, PT ;  /* 0x00000000003e782f */ /* 0x000fe400038c0000 */
[----:B------:R-:W-:Y:S01]  /*19a70*/  MOV R14, UR62 ;  /* 0x0000003e000e7c02 */ /* 0x000fe20008000f00 */
[----:B01-3--:R-:W-:Y:S10]  /*19a80*/  ENDCOLLECTIVE ;  /* 0x000000000000791b */ /* 0x00bff40003800000 */
.L_x_1433:
[----:B------:R-:W-:Y:S05]  /*19a90*/  BSYNC B1 ;  /* 0x0000000000017941 */ /* 0x000fea0003800000 */
.L_x_1432:
[----:B------:R-:W-:Y:S05]  /*19aa0*/  BRA `(.L_x_1434) ;  /* 0xffffffdc00647947 */ /* 0x000fea000383ffff */
.L_x_1364:
[----:B0-----:R0:W1:Y:S02]  /*19ab0*/  SYNCS.PHASECHK.TRANS64.TRYWAIT P0, [R6+URZ], R5 ;  /* 0x00000005060075a7 */ /* 0x001064000800017f */
[----:B-1----:R-:W-:Y:S05]  /*19ac0*/  @!P0 NANOSLEEP.SYNCS 0x989680 ;  /* 0x009896800000895d */ /* 0x002fea0003900000 */
[----:B------:R-:W1:Y:S02]  /*19ad0*/  @!P0 SYNCS.PHASECHK.TRANS64 P0, [R6+URZ], R5 ;  /* 0x00000005060085a7 */ /* 0x000e64000800007f */
[----:B-1----:R-:W-:Y:S05]  /*19ae0*/  @!P0 BRA `(.L_x_1364) ;  /* 0xfffffffc00f08947 */ /* 0x002fea000383ffff */
[----:B------:R-:W-:Y:S05]  /*19af0*/  BRA `(.L_x_1435) ;  /* 0xffffffdc00a47947 */ /* 0x000fea000383ffff */
.L_x_1365:
[----:B-1----:R1:W2:Y:S02]  /*19b00*/  SYNCS.PHASECHK.TRANS64.TRYWAIT P0, [R7+URZ], R2 ;  /* 0x00000002070075a7 */ /* 0x0022a4000800017f */
[----:B--2---:R-:W-:Y:S05]  /*19b10*/  @!P0 NANOSLEEP.SYNCS 0x989680 ;  /* 0x009896800000895d */ /* 0x004fea0003900000 */
[----:B------:R-:W2:Y:S02]  /*19b20*/  @!P0 SYNCS.PHASECHK.TRANS64 P0, [R7+URZ], R2 ;  /* 0x00000002070085a7 */ /* 0x000ea4000800007f */
[----:B--2---:R-:W-:Y:S05]  /*19b30*/  @!P0 BRA `(.L_x_1365) ;  /* 0xfffffffc00f08947 */ /* 0x004fea000383ffff */
[----:B------:R-:W-:Y:S05]  /*19b40*/  BRA `(.L_x_1436) ;  /* 0xffffffdc00987947 */ /* 0x000fea000383ffff */
.L_x_1367:
[----:B--2---:R2:W4:Y:S02]  /*19b50*/  SYNCS.PHASECHK.TRANS64.TRYWAIT P0, [R4+URZ], R5 ;  /* 0x00000005040075a7 */ /* 0x004524000800017f */
[----:B----4-:R-:W-:Y:S05]  /*19b60*/  @!P0 NANOSLEEP.SYNCS 0x989680 ;  /* 0x009896800000895d */ /* 0x010fea0003900000 */
[----:B------:R-:W4:Y:S02]  /*19b70*/  @!P0 SYNCS.PHASECHK.TRANS64 P0, [R4+URZ], R5 ;  /* 0x00000005040085a7 */ /* 0x000f24000800007f */
[----:B----4-:R-:W-:Y:S05]  /*19b80*/  @!P0 BRA `(.L_x_1367) ;  /* 0xfffffffc00f08947 */ /* 0x010fea000383ffff */
[----:B------:R-:W-:Y:S05]  /*19b90*/  BRA `(.L_x_1437) ;  /* 0xffffffdc009c7947 */ /* 0x000fea000383ffff */
.L_x_1438:
        /* <DEDUP_REMOVED lines=14> */
.L_x_14991:


//--------------------- .text._ZN7cutlass13device_kernelIN5flash11enable_sm90INS1_16FlashAttnFwdSm90INS1_25CollectiveMainloopFwdSm90ILi2EN4cute5tupleIJNS5_1CILi1EEES8_S8_EEENS6_IJNS7_ILi128EEENS7_ILi96EEENS7_ILi192EEEEEELi128ENS_10bfloat16_tEfNS_4arch4Sm90ELb0ELb1ELb0ELb1ELb0ELb1ELb0ELb1ELb1ELb1ELb1ELb0EEENS1_21CollectiveEpilogueFwdINS6_IJSA_SA_SB_EEES9_SE_SG_Li256ELb1ELb1ELb1ELb0EEENS1_36VarlenDynamicPersistentTileSchedulerILi128ELi96ELi256ELi128ELb1ELb1ELb1ELb1ELb0ELb1EEEEEEEEEvNT_6ParamsE --------------------------
	.section	.text._ZN7cutlass13device_kernelIN5flash11enable_sm90INS1_16FlashAttnFwdSm90INS1_25CollectiveMainloopFwdSm90ILi2EN4cute5tupleIJNS5_1CILi1EEES8_S8_EEENS6_IJNS7_ILi128EEENS7_ILi96EEENS7_ILi192EEEEEELi128ENS_10bfloat16_tEfNS_4arch4Sm90ELb0ELb1ELb0ELb1ELb0ELb1ELb0ELb1ELb1ELb1ELb1ELb0EEENS1_21CollectiveEpilogueFwdINS6_IJSA_SA_SB_EEES9_SE_SG_Li256ELb1ELb1ELb1ELb0EEENS1_36VarlenDynamicPersistentTileSchedulerILi128ELi96ELi256ELi128ELb1ELb1ELb1ELb1ELb0ELb1EEEEEEEEEvNT_6ParamsE,"ax",@progbits
	.align	128
.text._ZN7cutlass13device_kernelIN5flash11enable_sm90INS1_16FlashAttnFwdSm90INS1_25CollectiveMainloopFwdSm90ILi2EN4cute5tupleIJNS5_1CILi1EEES8_S8_EEENS6_IJNS7_ILi128EEENS7_ILi96EEENS7_ILi192EEEEEELi128ENS_10bfloat16_tEfNS_4arch4Sm90ELb0ELb1ELb0ELb1ELb0ELb1ELb0ELb1ELb1ELb1ELb1ELb0EEENS1_21CollectiveEpilogueFwdINS6_IJSA_SA_SB_EEES9_SE_SG_Li256ELb1ELb1ELb1ELb0EEENS1_36VarlenDynamicPersistentTileSchedulerILi128ELi96ELi256ELi128ELb1ELb1ELb1ELb1ELb0ELb1EEEEEEEEEvNT_6ParamsE:
        .type           _ZN7cutlass13device_kernelIN5flash11enable_sm90INS1_16FlashAttnFwdSm90INS1_25CollectiveMainloopFwdSm90ILi2EN4cute5tupleIJNS5_1CILi1EEES8_S8_EEENS6_IJNS7_ILi128EEENS7_ILi96EEENS7_ILi192EEEEEELi128ENS_10bfloat16_tEfNS_4arch4Sm90ELb0ELb1ELb0ELb1ELb0ELb1ELb0ELb1ELb1ELb1ELb1ELb0EEENS1_21CollectiveEpilogueFwdINS6_IJSA_SA_SB_EEES9_SE_SG_Li256ELb1ELb1ELb1ELb0EEENS1_36VarlenDynamicPersistentTileSchedulerILi128ELi96ELi256ELi128ELb1ELb1ELb1ELb1ELb0ELb1EEEEEEEEEvNT_6ParamsE,@function
        .size           _ZN7cutlass13device_kernelIN5flash11enable_sm90INS1_16FlashAttnFwdSm90INS1_25CollectiveMainloopFwdSm90ILi2EN4cute5tupleIJNS5_1CILi1EEES8_S8_EEENS6_IJNS7_ILi128EEENS7_ILi96EEENS7_ILi192EEEEEELi128ENS_10bfloat16_tEfNS_4arch4Sm90ELb0ELb1ELb0ELb1ELb0ELb1ELb0ELb1ELb1ELb1ELb1ELb0EEENS1_21CollectiveEpilogueFwdINS6_IJSA_SA_SB_EEES9_SE_SG_Li256ELb1ELb1ELb1ELb0EEENS1_36VarlenDynamicPersistentTileSchedulerILi128ELi96ELi256ELi128ELb1ELb1ELb1ELb1ELb0ELb1EEEEEEEEEvNT_6ParamsE,(.L_x_14992 - _ZN7cutlass13device_kernelIN5flash11enable_sm90INS1_16FlashAttnFwdSm90INS1_25CollectiveMainloopFwdSm90ILi2EN4cute5tupleIJNS5_1CILi1EEES8_S8_EEENS6_IJNS7_ILi128EEENS7_ILi96EEENS7_ILi192EEEEEELi128ENS_10bfloat16_tEfNS_4arch4Sm90ELb0ELb1ELb0ELb1ELb0ELb1ELb0ELb1ELb1ELb1ELb1ELb0EEENS1_21CollectiveEpilogueFwdINS6_IJSA_SA_SB_EEES9_SE_SG_Li256ELb1ELb1ELb1ELb0EEENS1_36VarlenDynamicPersistentTileSchedulerILi128ELi96ELi256ELi128ELb1ELb1ELb1ELb1ELb0ELb1EEEEEEEEEvNT_6ParamsE)
        .other          _ZN7cutlass13device_kernelIN5flash11enable_sm90INS1_16FlashAttnFwdSm90INS1_25CollectiveMainloopFwdSm90ILi2EN4cute5tupleIJNS5_1CILi1EEES8_S8_EEENS6_IJNS7_ILi128EEENS7_ILi96EEENS7_ILi192EEEEEELi128ENS_10bfloat16_tEfNS_4arch4Sm90ELb0ELb1ELb0ELb1ELb0ELb1ELb0ELb1ELb1ELb1ELb1ELb0EEENS1_21CollectiveEpilogueFwdINS6_IJSA_SA_SB_EEES9_SE_SG_Li256ELb1ELb1ELb1ELb0EEENS1_36VarlenDynamicPersistentTileSchedulerILi128ELi96ELi256ELi128ELb1ELb1ELb1ELb1ELb0ELb1EEEEEEEEEvNT_6ParamsE,@"STO_CUDA_ENTRY STV_DEFAULT"
_ZN7cutlass13device_kernelIN5flash11enable_sm90INS1_16FlashAttnFwdSm90INS1_25CollectiveMainloopFwdSm90ILi2EN4cute5tupleIJNS5_1CILi1EEES8_S8_EEENS6_IJNS7_ILi128EEENS7_ILi96EEENS7_ILi192EEEEEELi128ENS_10bfloat16_tEfNS_4arch4Sm90ELb0ELb1ELb0ELb1ELb0ELb1ELb0ELb1ELb1ELb1ELb1ELb0EEENS1_21CollectiveEpilogueFwdINS6_IJSA_SA_SB_EEES9_SE_SG_Li256ELb1ELb1ELb1ELb0EEENS1_36VarlenDynamicPersistentTileSchedulerILi128ELi96ELi256ELi128ELb1ELb1ELb1ELb1ELb0ELb1EEEEEEEEEvNT_6ParamsE:
        /* <DEDUP_REMOVED lines=24> */
.L_x_1440:
[----:B------:R-:W-:Y:S05]  /*0180*/  BSYNC B0 ;  /* 0x0000000000007941 */ /* 0x000fea0003800000 */
.L_x_1439:
        /* <DEDUP_REMOVED lines=41> */
.L_x_1441:
        /* <DEDUP_REMOVED lines=22> */
.L_x_1442:
        /* <DEDUP_REMOVED lines=18> */
.L_x_1443:
        /* <DEDUP_REMOVED lines=22> */
.L_x_1444:
        /* <DEDUP_REMOVED lines=22> */
.L_x_1445:
        /* <DEDUP_REMOVED lines=10> */
.L_x_1448:
        /* <DEDUP_REMOVED lines=18> */
[----:B------:R-:W-:Y:S01]  /*0b20*/  IMAD.MOV.U32 R188, RZ, RZ, RZ ;  /* 0x000000ffffbc7224 */ /* 0x000fe200078e00ff */
[----:B------:R-:W-:Y:S01]  /*0b30*/  CS2R R22, SRZ ;  /* 0x0000000000167805 */ /* 0x000fe2000001ff00 */
[----:B------:R-:W-:Y:S01]  /*0b40*/  IMAD.MOV.U32 R16, RZ, RZ, RZ ;  /* 0x000000ffff107224 */ /* 0x000fe200078e00ff */
[----:B------:R-:W-:Y:S01]  /*0b50*/  SHF.R.S32.HI R3, RZ, 0x1f, R6 ;  /* 0x0000001fff037819 */ /* 0x000fe20000011406 */
[----:B------:R-:W-:-:S03]  /*0b60*/  IMAD.MOV.U32 R167, RZ, RZ, RZ ;  /* 0x000000ffffa77224 */ /* 0x000fc600078e00ff */
[CC--:B------:R-:W-:Y:S02]  /*0b70*/  LEA.HI R4, R3.reuse, R6.reuse, RZ, 0x4 ;  /* 0x0000000603047211 */ /* 0x0c0fe400078f20ff */
[----:B------:R-:W-:-:S03]  /*0b80*/  LEA.HI R208, R3, R6, RZ, 0x3 ;  /* 0x0000000603d07211 */ /* 0x000fc600078f18ff */
[----:B------:R-:W-:Y:S01]  /*0b90*/  UIADD3 UR4, UR4, 0xc400, URZ ;  /* 0x0000c40004047890 */ /* 0x000fe2000fffe03f */
[----:B------:R-:W-:Y:S02]  /*0ba0*/  LOP3.LUT R185, R208, 0xfffffff8, RZ, 0xc0, !PT ;  /* 0xfffffff8d0b97812 */ /* 0x000fe400078ec0ff */
[----:B------:R-:W-:-:S03]  /*0bb0*/  SHF.R.S32.HI R208, RZ, 0x3, R208 ;  /* 0x00000003ffd07819 */ /* 0x000fc600000114d0 */
[----:B------:R-:W-:-:S04]  /*0bc0*/  IMAD.IADD R185, R6, 0x1, -R185 ;  /* 0x0000000106b97824 */ /* 0x000fc800078e0ab9 */
[----:B------:R-:W-:-:S04]  /*0bd0*/  IMAD.SHL.U32 R182, R185, 0x8, RZ ;  /* 0x00000008b9b67824 */ /* 0x000fc800078e00ff */
[----:B------:R-:W-:Y:S01]  /*0be0*/  VIADD R184, R182, 0x40 ;  /* 0x00000040b6b87836 */ /* 0x000fe20000000000 */
[----:B--2---:R-:W-:Y:S02]  /*0bf0*/  R2UR UR5, R0 ;  /* 0x00000000000572ca */ /* 0x004fe400000e0000 */
[----:B------:R-:W-:-:S04]  /*0c00*/  LEA.HI R0, R3, R6, RZ, 0x7 ;  /* 0x0000000603007211 */ /* 0x000fc800078f38ff */
[----:B------:R-:W-:Y:S02]  /*0c10*/  LOP3.LUT R5, R0, 0xffffff80, RZ, 0xc0, !PT ;  /* 0xffffff8000057812 */ /* 0x000fe400078ec0ff */
[----:B------:R-:W-:-:S03]  /*0c20*/  SHF.R.S32.HI R13, RZ, 0x7, R0 ;  /* 0x00000007ff0d7819 */ /* 0x000fc60000011400 */
[----:B------:R-:W-:Y:S01]  /*0c30*/  IMAD.IADD R230, R6, 0x1, -R5 ;  /* 0x0000000106e67824 */ /* 0x000fe200078e0a05 */
[----:B------:R-:W-:Y:S01]  /*0c40*/  SHF.R.S32.HI R5, RZ, 0x4, R4 ;  /* 0x00000004ff057819 */ /* 0x000fe20000011404 */
[----:B------:R0:W-:Y:S01]  /*0c50*/  STL [R1+0x74], R13 ;  /* 0x0000740d01007387 */ /* 0x0001e20000100800 */
[----:B------:R-:W-:Y:S01]  /*0c60*/  LEA.HI R0, R0, R13, RZ, 0x1 ;  /* 0x0000000d00007211 */ /* 0x000fe200078f08ff */
[----:B------:R-:W-:Y:S01]  /*0c70*/  ULOP3.LUT UR5, UR5, 0x1, URZ, 0xfc, !UPT ;  /* 0x0000000105057892 */ /* 0x000fe2000f8efc3f */
[----:B------:R-:W-:Y:S02]  /*0c80*/  SHF.R.S32.HI R9, RZ, 0x1f, R230 ;  /* 0x0000001fff097819 */ /* 0x000fe400000114e6 */
[----:B------:R-:W-:Y:S02]  /*0c90*/  LEA.HI R7, R4, R5, RZ, 0x1 ;  /* 0x0000000504077211 */ /* 0x000fe400078f08ff */
[CC--:B------:R-:W-:Y:S02]  /*0ca0*/  LEA.HI R10, R9.reuse, R230.reuse, RZ, 0x2 ;  /* 0x000000e6090a7211 */ /* 0x0c0fe400078f10ff */
[----:B------:R-:W-:-:S02]  /*0cb0*/  LEA.HI R9, R9, R230, RZ, 0x5 ;  /* 0x000000e609097211 */ /* 0x000fc400078f28ff */
[--C-:B------:R-:W-:Y:S02]  /*0cc0*/  SHF.R.S32.HI R11, RZ, 0x2, R10.reuse ;  /* 0x00000002ff0b7819 */ /* 0x100fe4000001140a */
[----:B------:R-:W-:Y:S02]  /*0cd0*/  SHF.R.S32.HI R8, RZ, 0x1f, R10 ;  /* 0x0000001fff087819 */ /* 0x000fe4000001140a */
[----:B------:R-:W-:Y:S02]  /*0ce0*/  SHF.R.S32.HI R9, RZ, 0x5, R9 ;  /* 0x00000005ff097819 */ /* 0x000fe40000011409 */
[----:B------:R-:W-:Y:S02]  /*0cf0*/  LEA.HI R8, R8, R11, RZ, 0x3 ;  /* 0x0000000b08087211 */ /* 0x000fe400078f18ff */
[----:B------:R-:W-:Y:S02]  /*0d00*/  LOP3.LUT R0, R0, 0x3fffffe, RZ, 0xc0, !PT ;  /* 0x03fffffe00007812 */ /* 0x000fe400078ec0ff */
[----:B------:R-:W-:-:S02]  /*0d10*/  LOP3.LUT R12, R8, 0xfffffff8, RZ, 0xc0, !PT ;  /* 0xfffffff8080c7812 */ /* 0x000fc400078ec0ff */
[----:B------:R-:W-:Y:S01]  /*0d20*/  LOP3.LUT R8, R7, 0x1ffffffe, RZ, 0xc0, !PT ;  /* 0x1ffffffe07087812 */ /* 0x000fe200078ec0ff */
[----:B------:R-:W-:Y:S01]  /*0d30*/  IMAD.IADD R0, R13, 0x1, -R0 ;  /* 0x000000010d007824 */ /* 0x000fe200078e0a00 */
[-C--:B------:R-:W-:Y:S01]  /*0d40*/  LEA.HI R7, R3, R6.reuse, RZ, 0x2 ;  /* 0x0000000603077211 */ /* 0x080fe200078f10ff */
[----:B------:R-:W-:Y:S02]  /*0d50*/  IMAD.IADD R12, R11, 0x1, -R12 ;  /* 0x000000010b0c7824 */ /* 0x000fe400078e0a0c */
[----:B------:R-:W-:Y:S01]  /*0d60*/  IMAD.IADD R8, R5, 0x1, -R8 ;  /* 0x0000000105087824 */ /* 0x000fe200078e0a08 */
[----:B------:R-:W-:Y:S01]  /*0d70*/  LOP3.LUT R191, R7, 0xfffffffc, RZ, 0xc0, !PT ;  /* 0xfffffffc07bf7812 */ /* 0x000fe200078ec0ff */
[----:B------:R-:W-:Y:S01]  /*0d80*/  IMAD R9, R9, 0x10, R12 ;  /* 0x0000001009097824 */ /* 0x000fe200078e020c */
[--C-:B------:R-:W-:Y:S02]  /*0d90*/  SHF.R.S32.HI R162, RZ, 0x2, R7.reuse ;  /* 0x00000002ffa27819 */ /* 0x100fe40000011407 */
[----:B------:R-:W-:Y:S01]  /*0da0*/  SHF.R.S32.HI R7, RZ, 0x1f, R7 ;  /* 0x0000001fff077819 */ /* 0x000fe20000011407 */
[----:B------:R-:W-:Y:S01]  /*0db0*/  IMAD.IADD R191, R6, 0x1, -R191 ;  /* 0x0000000106bf7824 */ /* 0x000fe200078e0abf */
[----:B------:R-:W-:Y:S01]  /*0dc0*/  LEA.HI R5, R3, R6, RZ, 0x5 ;  /* 0x0000000603057211 */ /* 0x000fe200078f28ff */
[----:B------:R-:W-:Y:S01]  /*0dd0*/  VIADD R189, R162, 0x40 ;  /* 0x00000040a2bd7836 */ /* 0x000fe20000000000 */
[----:B------:R-:W-:Y:S01]  /*0de0*/  LOP3.LUT R3, R4, 0x3fffff0, RZ, 0xc0, !PT ;  /* 0x03fffff004037812 */ /* 0x000fe200078ec0ff */
[----:B------:R-:W-:Y:S01]  /*0df0*/  IMAD.SHL.U32 R160, R191, 0x4, RZ ;  /* 0x00000004bfa07824 */ /* 0x000fe200078e00ff */
[----:B------:R-:W-:Y:S01]  /*0e00*/  LEA.HI R7, R7, R162, RZ, 0x3 ;  /* 0x000000a207077211 */ /* 0x000fe200078f18ff */
[----:B0-----:R-:W-:Y:S01]  /*0e10*/  IMAD R13, R0, 0x40, R9 ;  /* 0x00000040000d7824 */ /* 0x001fe200078e0209 */
[----:B------:R-:W-:Y:S01]  /*0e20*/  SHF.R.S32.HI R0, RZ, 0x1f, R189 ;  /* 0x0000001fff007819 */ /* 0x000fe200000114bd */
[----:B------:R-:W-:Y:S01]  /*0e30*/  VIADD R169, R160, 0x20 ;  /* 0x00000020a0a97836 */ /* 0x000fe20000000000 */
[----:B------:R-:W-:Y:S01]  /*0e40*/  SHF.R.S32.HI R4, RZ, 0x5, R5 ;  /* 0x00000005ff047819 */ /* 0x000fe20000011405 */
[----:B------:R-:W-:Y:S01]  /*0e50*/  IMAD.IADD R3, R6, 0x1, -R3 ;  /* 0x0000000106037824 */ /* 0x000fe200078e0a03 */
[----:B------:R-:W-:Y:S01]  /*0e60*/  LOP3.LUT R7, R7, 0xfffffff8, RZ, 0xc0, !PT ;  /* 0xfffffff807077812 */ /* 0x000fe200078ec0ff */
[----:B------:R-:W-:Y:S01]  /*0e70*/  VIADD R168, R160, 0x40 ;  /* 0x00000040a0a87836 */ /* 0x000fe20000000000 */
[----:B------:R-:W-:Y:S01]  /*0e80*/  LEA.HI R0, R0, R189, RZ, 0x3 ;  /* 0x000000bd00007211 */ /* 0x000fe200078f18ff */
[----:B------:R-:W-:Y:S01]  /*0e90*/  IMAD.IADD R165, R160, 0x1, R169 ;  /* 0x00000001a0a57824 */ /* 0x000fe200078e02a9 */
[----:B------:R-:W-:Y:S01]  /*0ea0*/  STL [R1+0x7c], R13 ;  /* 0x00007c0d01007387 */ /* 0x000fe20000100800 */
[----:B------:R-:W-:Y:S01]  /*0eb0*/  IMAD R3, R4, 0x10, R3 ;  /* 0x0000001004037824 */ /* 0x000fe200078e0203 */
[----:B------:R-:W-:Y:S01]  /*0ec0*/  SHF.R.S32.HI R227, RZ, 0x1f, R169 ;  /* 0x0000001fffe37819 */ /* 0x000fe200000114a9 */
[----:B------:R-:W-:Y:S01]  /*0ed0*/  IMAD.IADD R229, R162, 0x1, -R7 ;  /* 0x00000001a2e57824 */ /* 0x000fe200078e0a07 */
[--C-:B------:R-:W-:Y:S01]  /*0ee0*/  SHF.R.S32.HI R225, RZ, 0x1f, R168.reuse ;  /* 0x0000001fffe17819 */ /* 0x100fe200000114a8 */
[----:B------:R-:W-:-:S02]  /*0ef0*/  IMAD.IADD R166, R160, 0x1, R168 ;  /* 0x00000001a0a67824 */ /* 0x000fc400078e02a8 */
[----:B------:R-:W-:Y:S02]  /*0f00*/  IMAD.SHL.U32 R0, R0, 0x40, RZ ;  /* 0x0000004000007824 */ /* 0x000fe400078e00ff */
[----:B------:R-:W-:Y:S01]  /*0f10*/  IMAD.SHL.U32 R177, R4, 0x200, RZ ;  /* 0x0000020004b17824 */ /* 0x000fe200078e00ff */
[----:B------:R-:W-:Y:S01]  /*0f20*/  SHF.R.S32.HI R4, RZ, 0x1f, R165 ;  /* 0x0000001fff047819 */ /* 0x000fe200000114a5 */
[----:B------:R-:W-:Y:S01]  /*0f30*/  IMAD R12, R3, 0x8, R8 ;  /* 0x00000008030c7824 */ /* 0x000fe200078e0208 */
[----:B------:R-:W-:Y:S01]  /*0f40*/  SHF.R.S32.HI R3, RZ, 0x1f, R166 ;  /* 0x0000001fff037819 */ /* 0x000fe200000114a6 */
[----:B------:R-:W-:Y:S01]  /*0f50*/  IMAD.SHL.U32 R173, R189, 0x40, RZ ;  /* 0x00000040bdad7824 */ /* 0x000fe200078e00ff */
[----:B------:R-:W-:Y:S01]  /*0f60*/  LOP3.LUT R179, R0, 0xfffffe00, RZ, 0xc0, !PT ;  /* 0xfffffe0000b37812 */ /* 0x000fe200078ec0ff */
[----:B------:R-:W-:Y:S01]  /*0f70*/  IMAD.SHL.U32 R175, R229, 0x40, RZ ;  /* 0x00000040e5af7824 */ /* 0x000fe200078e00ff */
[-C--:B------:R-:W-:Y:S01]  /*0f80*/  LEA.HI R0, R4, R165.reuse, RZ, 0x6 ;  /* 0x000000a504007211 */ /* 0x080fe200078f30ff */
[----:B------:R-:W-:Y:S01]  /*0f90*/  IMAD.SHL.U32 R18, R191, 0x8, RZ ;  /* 0x00000008bf127824 */ /* 0x000fe200078e00ff */
[----:B------:R-:W-:Y:S01]  /*0fa0*/  LOP3.LUT R173, R173, 0x1c0, RZ, 0xc0, !PT ;  /* 0x000001c0adad7812 */ /* 0x000fe200078ec0ff */
[----:B------:R-:W-:Y:S01]  /*0fb0*/  VIADD R171, R160, 0x10 ;  /* 0x00000010a0ab7836 */ /* 0x000fe20000000000 */
[----:B------:R-:W-:Y:S01]  /*0fc0*/  LOP3.LUT R175, R175, 0x1c0, RZ, 0xc0, !PT ;  /* 0x000001c0afaf7812 */ /* 0x000fe200078ec0ff */
[----:B------:R-:W-:Y:S01]  /*0fd0*/  IMAD.SHL.U32 R0, R0, 0x80, RZ ;  /* 0x0000008000007824 */ /* 0x000fe200078e00ff */
[----:B------:R-:W-:Y:S01]  /*0fe0*/  LEA.HI R6, R4, R165, RZ, 0x3 ;  /* 0x000000a504067211 */ /* 0x000fe200078f18ff */
[C---:B------:R-:W-:Y:S01]  /*0ff0*/  VIADD R170, R160.reuse, 0x30 ;  /* 0x00000030a0aa7836 */ /* 0x040fe20000000000 */
[CC--:B------:R-:W-:Y:S01]  /*1000*/  LEA.HI R5, R3.reuse, R166.reuse, RZ, 0x6 ;  /* 0x000000a603057211 */ /* 0x0c0fe200078f30ff */
[----:B------:R-:W-:Y:S01]  /*1010*/  VIADD R172, R160, 0x50 ;  /* 0x00000050a0ac7836 */ /* 0x000fe20000000000 */
[----:B------:R-:W-:-:S02]  /*1020*/  LEA.HI R4, R3, R166, RZ, 0x3 ;  /* 0x000000a603047211 */ /* 0x000fc400078f18ff */
[----:B------:R-:W-:Y:S01]  /*1030*/  SHF.R.U32.HI R14, RZ, 0x3, R173 ;  /* 0x00000003ff0e7819 */ /* 0x000fe200000116ad */
[----:B------:R-:W-:Y:S01]  /*1040*/  IMAD.SHL.U32 R7, R5, 0x80, RZ ;  /* 0x0000008005077824 */ /* 0x000fe200078e00ff */
[----:B------:R-:W-:Y:S02]  /*1050*/  SHF.R.U32.HI R176, RZ, 0x3, R175 ;  /* 0x00000003ffb07819 */ /* 0x000fe400000116af */
[--C-:B------:R-:W-:Y:S02]  /*1060*/  LOP3.LUT R3, R175, 0x38, R6.reuse, 0xf8, !PT ;  /* 0x00000038af037812 */ /* 0x100fe400078ef806 */
[----:B------:R-:W-:Y:S02]  /*1070*/  LOP3.LUT R8, R173, 0x38, R6, 0xf8, !PT ;  /* 0x00000038ad087812 */ /* 0x000fe400078ef806 */
[----:B------:R-:W-:Y:S02]  /*1080*/  LOP3.LUT R5, R175, 0x38, R4, 0xf8, !PT ;  /* 0x00000038af057812 */ /* 0x000fe400078ef804 */
[----:B------:R-:W-:-:S02]  /*1090*/  LOP3.LUT R0, R0, 0xffffe000, RZ, 0xc0, !PT ;  /* 0xffffe00000007812 */ /* 0x000fc400078ec0ff */
[----:B------:R-:W-:Y:S02]  /*10a0*/  LOP3.LUT R3, R3, R176, RZ, 0x3c, !PT ;  /* 0x000000b003037212 */ /* 0x000fe400078e3cff */
[----:B------:R-:W-:Y:S02]  /*10b0*/  LOP3.LUT R9, R8, R14, RZ, 0x3c, !PT ;  /* 0x0000000e08097212 */ /* 0x000fe400078e3cff */
[----:B------:R-:W-:Y:S02]  /*10c0*/  LOP3.LUT R8, R7, 0xffffe000, RZ, 0xc0, !PT ;  /* 0xffffe00007087812 */ /* 0x000fe400078ec0ff */
[----:B------:R-:W-:Y:S02]  /*10d0*/  LOP3.LUT R7, R5, R176, RZ, 0x3c, !PT ;  /* 0x000000b005077212 */ /* 0x000fe400078e3cff */
[-C--:B------:R-:W-:Y:S01]  /*10e0*/  IADD3 R5, R3, R0.reuse, R177 ;  /* 0x0000000003057210 */ /* 0x080fe20007ffe0b1 */
[----:B------:R-:W-:Y:S01]  /*10f0*/  IMAD.U32 R3, RZ, RZ, UR4 ;  /* 0x00000004ff037e24 */ /* 0x000fe2000f8e00ff */
[----:B------:R-:W-:Y:S01]  /*1100*/  IADD3 R9, R9, R0, R179 ;  /* 0x0000000009097210 */ /* 0x000fe20007ffe0b3 */
[----:B------:R-:W-:Y:S01]  /*1110*/  IMAD.U32 R0, RZ, RZ, UR5 ;  /* 0x00000005ff007e24 */ /* 0x000fe2000f8e00ff */
[----:B------:R-:W-:-:S02]  /*1120*/  LOP3.LUT R11, R173, 0x38, R4, 0xf8, !PT ;  /* 0x00000038ad0b7812 */ /* 0x000fc400078ef804 */
[----:B------:R-:W-:Y:S02]  /*1130*/  IADD3 R7, R7, R8, R177 ;  /* 0x0000000807077210 */ /* 0x000fe40007ffe0b1 */
[----:B------:R0:W-:Y:S01]  /*1140*/  STL [R1+0x38], R0 ;  /* 0x0000380001007387 */ /* 0x0001e20000100800 */
[----:B------:R-:W-:Y:S02]  /*1150*/  LOP3.LUT R11, R11, R14, RZ, 0x3c, !PT ;  /* 0x0000000e0b0b7212 */ /* 0x000fe400078e3cff */
[----:B------:R-:W-:Y:S01]  /*1160*/  SHF.R.S32.HI R223, RZ, 0x3, R4 ;  /* 0x00000003ffdf7819 */ /* 0x000fe20000011404 */
[----:B------:R1:W-:Y:S01]  /*1170*/  STL [R1+0x70], R3 ;  /* 0x0000700301007387 */ /* 0x0003e20000100800 */
[----:B------:R-:W-:Y:S02]  /*1180*/  IADD3 R11, R11, R8, R179 ;  /* 0x000000080b0b7210 */ /* 0x000fe40007ffe0b3 */
[----:B------:R-:W-:Y:S02]  /*1190*/  LOP3.LUT R8, R173, 0x38, R18, 0xf8, !PT ;  /* 0x00000038ad087812 */ /* 0x000fe400078ef812 */
[----:B------:R-:W-:-:S02]  /*11a0*/  SHF.R.S32.HI R221, RZ, 0x3, R6 ;  /* 0x00000003ffdd7819 */ /* 0x000fc40000011406 */
[----:B------:R-:W-:Y:S02]  /*11b0*/  LOP3.LUT R8, R179, R8, R14, 0xf6, !PT ;  /* 0x00000008b3087212 */ /* 0x000fe400078ef60e */
[----:B0-----:R-:W-:Y:S02]  /*11c0*/  LEA.HI R0, R191, R191, RZ, 0x1 ;  /* 0x000000bfbf007211 */ /* 0x001fe400078f08ff */
[----:B-1----:R-:W-:Y:S02]  /*11d0*/  SHF.R.S32.HI R3, RZ, 0x1f, R182 ;  /* 0x0000001fff037819 */ /* 0x002fe400000114b6 */
[----:B------:R-:W-:Y:S02]  /*11e0*/  LOP3.LUT R3, R10, 0x7ffffffc, RZ, 0xc0, !PT ;  /* 0x7ffffffc0a037812 */ /* 0x000fe400078ec0ff */
[----:B------:R-:W-:Y:S01]  /*11f0*/  SHF.R.S32.HI R10, RZ, 0x1f, R184 ;  /* 0x0000001fff0a7819 */ /* 0x000fe200000114b8 */
[----:B------:R-:W-:Y:S01]  /*1200*/  IMAD.SHL.U32 R10, R12, 0x8, RZ ;  /* 0x000000080c0a7824 */ /* 0x000fe200078e00ff */
[----:B------:R-:W-:Y:S01]  /*1210*/  LOP3.LUT R0, R0, 0x1ffffffe, RZ, 0xc0, !PT ;  /* 0x1ffffffe00007812 */ /* 0x000fe200078ec0ff */
[----:B------:R-:W-:Y:S01]  /*1220*/  IMAD.IADD R3, R230, 0x1, -R3 ;  /* 0x00000001e6037824 */ /* 0x000fe200078e0a03 */
[----:B------:R-:W-:-:S02]  /*1230*/  SHF.R.S32.HI R228, RZ, 0x1f, R171 ;  /* 0x0000001fffe47819 */ /* 0x000fc400000114ab */
[----:B------:R-:W-:Y:S01]  /*1240*/  STL [R1+0x80], R10 ;  /* 0x0000800a01007387 */ /* 0x000fe20000100800 */
[----:B------:R-:W-:Y:S01]  /*1250*/  IMAD.SHL.U32 R174, R3, 0x2, RZ ;  /* 0x0000000203ae7824 */ /* 0x000fe200078e00ff */
[----:B------:R-:W-:Y:S01]  /*1260*/  LEA R3, R8, UR4, 0x1 ;  /* 0x0000000408037c11 */ /* 0x000fe2000f8e08ff */
[----:B------:R-:W-:Y:S01]  /*1270*/  IMAD.IADD R0, R191, 0x1, -R0 ;  /* 0x00000001bf007824 */ /* 0x000fe200078e0a00 */
[----:B------:R-:W-:Y:S01]  /*1280*/  SHF.R.S32.HI R226, RZ, 0x1f, R170 ;  /* 0x0000001fffe27819 */ /* 0x000fe200000114aa */
[C---:B------:R-:W-:Y:S01]  /*1290*/  VIADD R205, R174.reuse, 0x10 ;  /* 0x00000010aecd7836 */ /* 0x040fe20000000000 */
[----:B------:R-:W-:Y:S01]  /*12a0*/  SHF.R.S32.HI R224, RZ, 0x1f, R172 ;  /* 0x0000001fffe07819 */ /* 0x000fe200000114ac */
[C---:B------:R-:W-:Y:S01]  /*12b0*/  VIADD R202, R174.reuse, 0x28 ;  /* 0x00000028aeca7836 */ /* 0x040fe20000000000 */
[----:B------:R0:W-:Y:S01]  /*12c0*/  STL [R1+0x68], R3 ;  /* 0x0000680301007387 */ /* 0x0001e20000100800 */
[C---:B------:R-:W-:Y:S02]  /*12d0*/  VIADD R199, R174.reuse, 0x40 ;  /* 0x00000040aec77836 */ /* 0x040fe40000000000 */
[----:B------:R-:W-:-:S02]  /*12e0*/  VIADD R207, R174, 0x8 ;  /* 0x00000008aecf7836 */ /* 0x000fc40000000000 */
[C---:B------:R-:W-:Y:S02]  /*12f0*/  VIADD R203, R174.reuse, 0x20 ;  /* 0x00000020aecb7836 */ /* 0x040fe40000000000 */
[C---:B------:R-:W-:Y:S01]  /*1300*/  VIADD R200, R174.reuse, 0x38 ;  /* 0x00000038aec87836 */ /* 0x040fe20000000000 */
[----:B------:R-:W-:Y:S01]  /*1310*/  SHF.R.S32.HI R4, RZ, 0x1f, R207 ;  /* 0x0000001fff047819 */ /* 0x000fe200000114cf */
[C---:B------:R-:W-:Y:S01]  /*1320*/  VIADD R204, R174.reuse, 0x18 ;  /* 0x00000018aecc7836 */ /* 0x040fe20000000000 */
[----:B0-----:R-:W-:Y:S01]  /*1330*/  SHF.R.S32.HI R3, RZ, 0x1f, R205 ;  /* 0x0000001fff037819 */ /* 0x001fe200000114cd */
[C---:B------:R-:W-:Y:S01]  /*1340*/  VIADD R201, R174.reuse, 0x30 ;  /* 0x00000030aec97836 */ /* 0x040fe20000000000 */
[----:B------:R-:W-:Y:S01]  /*1350*/  SHF.R.S32.HI R3, RZ, 0x1f, R202 ;  /* 0x0000001fff037819 */ /* 0x000fe200000114ca */
[C---:B------:R-:W-:Y:S01]  /*1360*/  VIADD R198, R174.reuse, 0x48 ;  /* 0x00000048aec67836 */ /* 0x040fe20000000000 */
[----:B------:R-:W-:Y:S01]  /*1370*/  SHF.R.S32.HI R3, RZ, 0x1f, R199 ;  /* 0x0000001fff037819 */ /* 0x000fe200000114c7 */
[C---:B------:R-:W-:Y:S01]  /*1380*/  VIADD R197, R174.reuse, 0x50 ;  /* 0x00000050aec57836 */ /* 0x040fe20000000000 */
[----:B------:R-:W-:Y:S01]  /*1390*/  LEA R3, R5, UR4, 0x1 ;  /* 0x0000000405037c11 */ /* 0x000fe2000f8e08ff */
[C---:B------:R-:W-:Y:S01]  /*13a0*/  VIADD R196, R174.reuse, 0x58 ;  /* 0x00000058aec47836 */ /* 0x040fe20000000000 */
[----:B------:R-:W-:Y:S01]  /*13b0*/  SHF.R.S32.HI R4, RZ, 0x1f, R203 ;  /* 0x0000001fff047819 */ /* 0x000fe200000114cb */
[C---:B------:R-:W-:Y:S01]  /*13c0*/  VIADD R195, R174.reuse, 0x60 ;  /* 0x00000060aec37836 */ /* 0x040fe20000000000 */
[----:B------:R-:W-:Y:S01]  /*13d0*/  SHF.R.S32.HI R4, RZ, 0x1f, R200 ;  /* 0x0000001fff047819 */ /* 0x000fe200000114c8 */
[----:B------:R0:W-:Y:S01]  /*13e0*/  STL [R1+0x6c], R3 ;  /* 0x00006c0301007387 */ /* 0x0001e20000100800 */
[----:B------:R-:W-:Y:S01]  /*13f0*/  LEA R5, R9, UR4, 0x1 ;  /* 0x0000000409057c11 */ /* 0x000fe2000f8e08ff */
[C---:B------:R-:W-:Y:S01]  /*1400*/  VIADD R194, R174.reuse, 0x68 ;  /* 0x00000068aec27836 */ /* 0x040fe20000000000 */
[----:B------:R-:W-:Y:S01]  /*1410*/  LEA R4, R7, UR4, 0x1 ;  /* 0x0000000407047c11 */ /* 0x000fe2000f8e08ff */
[C---:B------:R-:W-:Y:S01]  /*1420*/  VIADD R193, R174.reuse, 0x70 ;  /* 0x00000070aec17836 */ /* 0x040fe20000000000 */
[----:B------:R-:W-:Y:S01]  /*1430*/  SHF.R.S32.HI R6, RZ, 0x1f, R204 ;  /* 0x0000001fff067819 */ /* 0x000fe200000114cc */
[----:B------:R1:W-:Y:S01]  /*1440*/  STL [R1+0x60], R5 ;  /* 0x0000600501007387 */ /* 0x0003e20000100800 */
[----:B------:R-:W-:Y:S01]  /*1450*/  VIADD R192, R174, 0x78 ;  /* 0x00000078aec07836 */ /* 0x000fe20000000000 */
[----:B------:R-:W-:Y:S01]  /*1460*/  SHF.R.S32.HI R6, RZ, 0x1f, R201 ;  /* 0x0000001fff067819 */ /* 0x000fe200000114c9 */
[----:B------:R-:W-:Y:S01]  /*1470*/  IMAD R181, R0, 0x8, R13 ;  /* 0x0000000800b57824 */ /* 0x000fe200078e020d */
[----:B0-----:R-:W-:Y:S01]  /*1480*/  LEA R3, R11, UR4, 0x1 ;  /* 0x000000040b037c11 */ /* 0x001fe2000f8e08ff */
[----:B------:R1:W-:Y:S01]  /*1490*/  STL [R1+0x64], R4 ;  /* 0x0000640401007387 */ /* 0x0003e20000100800 */
[----:B------:R-:W-:-:S02]  /*14a0*/  SHF.R.S32.HI R237, RZ, 0x1f, R198 ;  /* 0x0000001fffed7819 */ /* 0x000fc400000114c6 */
[----:B------:R-:W-:Y:S01]  /*14b0*/  SHF.R.S32.HI R236, RZ, 0x1f, R197 ;  /* 0x0000001fffec7819 */ /* 0x000fe200000114c5 */
[----:B------:R1:W-:Y:S01]  /*14c0*/  STL [R1+0x5c], R3 ;  /* 0x00005c0301007387 */ /* 0x0003e20000100800 */
[----:B------:R-:W-:Y:S02]  /*14d0*/  SHF.R.S32.HI R235, RZ, 0x1f, R196 ;  /* 0x0000001fffeb7819 */ /* 0x000fe400000114c4 */
[----:B------:R-:W-:Y:S02]  /*14e0*/  SHF.R.S32.HI R234, RZ, 0x1f, R195 ;  /* 0x0000001fffea7819 */ /* 0x000fe400000114c3 */
[----:B------:R-:W-:Y:S02]  /*14f0*/  SHF.R.S32.HI R233, RZ, 0x1f, R194 ;  /* 0x0000001fffe97819 */ /* 0x000fe400000114c2 */
[----:B------:R-:W-:Y:S02]  /*1500*/  SHF.R.S32.HI R232, RZ, 0x1f, R193 ;  /* 0x0000001fffe87819 */ /* 0x000fe400000114c1 */
[----:B------:R-:W-:-:S07]  /*1510*/  SHF.R.S32.HI R231, RZ, 0x1f, R192 ;  /* 0x0000001fffe77819 */ /* 0x000fce00000114c0 */
.L_x_1743:
[----:B------:R-:W-:Y:S01]  /*1520*/  ULDC.64 UR4, c[0x0][0xa28] ;  /* 0x00028a0000047ab9 */ /* 0x000fe20000000a00 */
[----:B012-4-:R-:W0:Y:S01]  /*1530*/  LDC.64 R6, c[0x0][0xa08] ;  /* 0x00028200ff067b82 */ /* 0x017e220000000a00 */
[----:B------:R-:W-:Y:S01]  /*1540*/  ISETP.NE.U32.AND P0, PT, RZ, UR4, PT ;  /* 0x00000004ff007c0c */ /* 0x000fe2000bf05070 */
[----:B------:R-:W-:Y:S01]  /*1550*/  IMAD.MOV.U32 R12, RZ, RZ, RZ ;  /* 0x000000ffff0c7224 */ /* 0x000fe200078e00ff */
[----:B------:R-:W-:Y:S01]  /*1560*/  ULDC.64 UR6, c[0x0][0xa20] ;  /* 0x0002880000067ab9 */ /* 0x000fe20000000a00 */
[----:B------:R-:W-:Y:S01]  /*1570*/  IMAD.MOV.U32 R26, RZ, RZ, RZ ;  /* 0x000000ffff1a7224 */ /* 0x000fe200078e00ff */
[----:B------:R-:W-:Y:S01]  /*1580*/  ISETP.NE.AND.EX P0, PT, RZ, UR5, PT, P0 ;  /* 0x00000005ff007c0c */ /* 0x000fe2000bf05300 */
[----:B------:R-:W-:Y:S02]  /*1590*/  ULDC.64 UR4, c[0x0][0xa18] ;  /* 0x0002860000047ab9 */ /* 0x000fe40000000a00 */
[----:B------:R-:W-:-:S04]  /*15a0*/  ISETP.NE.U32.AND P1, PT, RZ, UR4, PT ;  /* 0x00000004ff007c0c */ /* 0x000fc8000bf25070 */
[----:B------:R-:W-:Y:S01]  /*15b0*/  ISETP.NE.AND.EX P1, PT, RZ, UR5, PT, P1 ;  /* 0x00000005ff007c0c */ /* 0x000fe2000bf25310 */
[----:B------:R-:W-:Y:S02]  /*15c0*/  ULDC.64 UR4, c[0x0][0xa08] ;  /* 0x0002820000047ab9 */ /* 0x000fe40000000a00 */
[----:B------:R-:W-:-:S03]  /*15d0*/  ISETP.NE.U32.AND P3, PT, RZ, UR4, PT ;  /* 0x00000004ff007c0c */ /* 0x000fc6000bf65070 */
[----:B-1-3--:R-:W1:Y:S01]  /*15e0*/  @P0 LDC.64 R4, c[0x0][0xa28] ;  /* 0x00028a00ff040b82 */ /* 0x00ae620000000a00 */
[----:B------:R-:W-:Y:S01]  /*15f0*/  ISETP.NE.AND.EX P3, PT, RZ, UR5, PT, P3 ;  /* 0x00000005ff007c0c */ /* 0x000fe2000bf65330 */
[----:B0-----:R-:W-:-:S06]  /*1600*/  IMAD.WIDE R10, R31, 0x4, R6 ;  /* 0x000000041f0a7825 */ /* 0x001fcc00078e0206 */
[----:B------:R-:W0:Y:S01]  /*1610*/  @P1 LDC.64 R8, c[0x0][0xa18] ;  /* 0x00028600ff081b82 */ /* 0x000e220000000a00 */
[----:B------:R-:W-:Y:S02]  /*1620*/  ULDC UR4, c[0x0][0x288] ;  /* 0x0000a20000047ab9 */ /* 0x000fe40000000800 */
[----:B------:R-:W-:Y:S01]  /*1630*/  IMAD.U32 R163, RZ, RZ, UR4 ;  /* 0x00000004ffa37e24 */ /* 0x000fe2000f8e00ff */
[----:B------:R-:W-:Y:S02]  /*1640*/  ULDC.64 UR4, c[0x0][0x418] ;  /* 0x0001060000047ab9 */ /* 0x000fe40000000a00 */
[----:B------:R2:W5:Y:S01]  /*1650*/  @P3 LDG.E R26, desc[UR46][R10.64] ;  /* 0x0000002e0a1a3981 */ /* 0x000562000c1e1900 */
[----:B-1----:R-:W-:-:S05]  /*1660*/  @P0 IMAD.WIDE R4, R31, 0x4, R4 ;  /* 0x000000041f040825 */ /* 0x002fca00078e0204 */
[----:B------:R2:W5:Y:S01]  /*1670*/  @P0 LDG.E R12, desc[UR46][R4.64] ;  /* 0x0000002e040c0981 */ /* 0x000562000c1e1900 */
[----:B0-----:R-:W-:-:S05]  /*1680*/  @P1 IMAD.WIDE R6, R31, 0x4, R8 ;  /* 0x000000041f061825 */ /* 0x001fca00078e0208 */
[----:B------:R2:W5:Y:S01]  /*1690*/  @P1 LDG.E R163, desc[UR46][R6.64] ;  /* 0x0000002e06a31981 */ /* 0x000562000c1e1900 */
[----:B------:R-:W-:Y:S01]  /*16a0*/  UISETP.NE.U32.AND UP0, UPT, UR4, URZ, UPT ;  /* 0x0000003f0400728c */ /* 0x000fe2000bf05070 */
[----:B------:R-:W-:Y:S01]  /*16b0*/  ISETP.NE.U32.AND P2, PT, RZ, UR6, PT ;  /* 0x00000006ff007c0c */ /* 0x000fe2000bf45070 */
[----:B------:R-:W-:Y:S01]  /*16c0*/  ULDC UR6, c[0x0][0x2f0] ;  /* 0x0000bc0000067ab9 */ /* 0x000fe20000000800 */
[----:B------:R-:W-:Y:S01]  /*16d0*/  ULDC UR4, c[0x0][0x424] ;  /* 0x0001090000047ab9 */ /* 0x000fe20000000800 */
[----:B------:R-:W-:Y:S01]  /*16e0*/  UISETP.NE.AND.EX UP0, UPT, UR5, URZ, UPT, UP0 ;  /* 0x0000003f0500728c */ /* 0x000fe2000bf05300 */
[----:B------:R-:W-:-:S03]  /*16f0*/  LOP3.LUT R3, R30, 0xff000000, RZ, 0xc0, !PT ;  /* 0xff0000001e037812 */ /* 0x000fc600078ec0ff */
[----:B------:R-:W-:Y:S01]  /*1700*/  USEL UR4, UR4, 0x1, UP0 ;  /* 0x0000000104047887 */ /* 0x000fe20008000000 */
[----:B------:R-:W-:Y:S01]  /*1710*/  ISETP.NE.AND.EX P2, PT, RZ, UR7, PT, P2 ;  /* 0x00000007ff007c0c */ /* 0x000fe2000bf45320 */
[----:B------:R-:W-:Y:S01]  /*1720*/  ULDC UR7, c[0x0][0x348] ;  /* 0x0000d20000077ab9 */ /* 0x000fe20000000800 */
[C---:B------:R-:W-:Y:S01]  /*1730*/  LOP3.LUT R0, R30.reuse, 0xff0000, RZ, 0xc0, !PT ;  /* 0x00ff00001e007812 */ /* 0x040fe200078ec0ff */
[----:B------:R-:W-:Y:S01]  /*1740*/  UIMAD UR6, UR4, UR6, URZ ;  /* 0x00000006040672a4 */ /* 0x000fe2000f8e023f */
[----:B------:R-:W-:Y:S01]  /*1750*/  SHF.R.U32.HI R3, RZ, 0x8, R3 ;  /* 0x00000008ff037819 */ /* 0x000fe20000011603 */
[----:B------:R-:W-:Y:S01]  /*1760*/  IMAD.MOV.U32 R187, RZ, RZ, R31 ;  /* 0x000000ffffbb7224 */ /* 0x000fe200078e001f */
[----:B------:R-:W-:Y:S02]  /*1770*/  LOP3.LUT R183, R30, 0xffff, RZ, 0xc0, !PT ;  /* 0x0000ffff1eb77812 */ /* 0x000fe400078ec0ff */
[----:B------:R-:W-:Y:S01]  /*1780*/  LEA.HI R186, R0, R3, RZ, 0x10 ;  /* 0x0000000300ba7211 */ /* 0x000fe200078f80ff */
[----:B--2---:R-:W-:Y:S06]  /*1790*/  @P1 BRA `(.L_x_1450) ;  /* 0x0000000000241947 */ /* 0x004fec0003800000 */
        /* <DEDUP_REMOVED lines=9> */
.L_x_1450:
[----:B------:R-:W-:Y:S02]  /*1830*/  IMAD.U32 R25, RZ, RZ, UR7 ;  /* 0x00000007ff197e24 */ /* 0x000fe4000f8e00ff */
[----:B------:R-:W-:Y:S01]  /*1840*/  IMAD.U32 R27, RZ, RZ, UR6 ;  /* 0x00000006ff1b7e24 */ /* 0x000fe2000f8e00ff */
[----:B------:R-:W-:Y:S06]  /*1850*/  @!P2 BRA `(.L_x_1451) ;  /* 0x000000000010a947 */ /* 0x000fec0003800000 */
[----:B------:R-:W0:Y:S02]  /*1860*/  LDC.64 R4, c[0x0][0xa20] ;  /* 0x00028800ff047b82 */ /* 0x000e240000000a00 */
[----:B0-----:R-:W-:-:S05]  /*1870*/  IMAD.WIDE R4, R31, 0x4, R4 ;  /* 0x000000041f047825 */ /* 0x001fca00078e0204 */
[----:B------:R0:W5:Y:S01]  /*1880*/  LDG.E R27, desc[UR46][R4.64] ;  /* 0x0000002e041b7981 */ /* 0x000162000c1e1900 */
[----:B------:R-:W-:Y:S05]  /*1890*/  BRA `(.L_x_1452) ;  /* 0x0000000000107947 */ /* 0x000fea0003800000 */
.L_x_1451:
[----:B------:R-:W-:Y:S05]  /*18a0*/  @!P3 BRA `(.L_x_1452) ;  /* 0x00000000000cb947 */ /* 0x000fea0003800000 */
[----:B------:R-:W2:Y:S04]  /*18b0*/  LDG.E R0, desc[UR46][R10.64] ;  /* 0x0000002e0a007981 */ /* 0x000ea8000c1e1900 */
[----:B------:R-:W2:Y:S02]  /*18c0*/  LDG.E R27, desc[UR46][R10.64+0x4] ;  /* 0x0000042e0a1b7981 */ /* 0x000ea4000c1e1900 */
[----:B--2---:R-:W-:-:S07]  /*18d0*/  IMAD.IADD R27, R27, 0x1, -R0 ;  /* 0x000000011b1b7824 */ /* 0x004fce00078e0a00 */
.L_x_1452:
[----:B------:R-:W-:Y:S01]  /*18e0*/  ULDC.64 UR4, c[0x0][0xa10] ;  /* 0x0002840000047ab9 */ /* 0x000fe20000000a00 */
[----:B0-----:R-:W0:Y:S01]  /*18f0*/  LDC R4, c[0x0][0x448] ;  /* 0x00011200ff047b82 */ /* 0x001e220000000800 */
[----:B------:R-:W-:-:S04]  /*1900*/  ISETP.NE.U32.AND P0, PT, RZ, UR4, PT ;  /* 0x00000004ff007c0c */ /* 0x000fc8000bf05070 */
[----:B------:R-:W-:Y:S01]  /*1910*/  ISETP.NE.AND.EX P0, PT, RZ, UR5, PT, P0 ;  /* 0x00000005ff007c0c */ /* 0x000fe2000bf05300 */
[----:B------:R-:W-:Y:S02]  /*1920*/  ULDC.64 UR4, c[0x0][0xa30] ;  /* 0x00028c0000047ab9 */ /* 0x000fe40000000a00 */
[----:B------:R-:W-:-:S04]  /*1930*/  ISETP.NE.U32.AND P1, PT, RZ, UR4, PT ;  /* 0x00000004ff007c0c */ /* 0x000fc8000bf25070 */
[----:B------:R-:W-:-:S06]  /*1940*/  ISETP.NE.AND.EX P1, PT, RZ, UR5, PT, P1 ;  /* 0x00000005ff007c0c */ /* 0x000fcc000bf25310 */
[----:B------:R-:W1:Y:S08]  /*1950*/  @P0 LDC.64 R6, c[0x0][0xa10] ;  /* 0x00028400ff060b82 */ /* 0x000e700000000a00 */
[----:B------:R-:W2:Y:S01]  /*1960*/  @P1 LDC.64 R8, c[0x0][0xa30] ;  /* 0x00028c00ff081b82 */ /* 0x000ea20000000a00 */
[----:B-1----:R-:W-:-:S05]  /*1970*/  @P0 IMAD.WIDE R6, R31, 0x4, R6 ;  /* 0x000000041f060825 */ /* 0x002fca00078e0206 */
[----:B------:R-:W3:Y:S04]  /*1980*/  @P0 LDG.E R0, desc[UR46][R6.64] ;  /* 0x0000002e06000981 */ /* 0x000ee8000c1e1900 */
[----:B------:R-:W3:Y:S01]  /*1990*/  @P0 LDG.E R3, desc[UR46][R6.64+0x4] ;  /* 0x0000042e06030981 */ /* 0x000ee2000c1e1900 */
[----:B-----5:R-:W-:Y:S02]  /*19a0*/  IMAD.MOV.U32 R144, RZ, RZ, R27 ;  /* 0x000000ffff907224 */ /* 0x020fe400078e001b */
[----:B--2---:R-:W-:-:S05]  /*19b0*/  @P1 IMAD.WIDE R8, R31, 0x4, R8 ;  /* 0x000000041f081825 */ /* 0x004fca00078e0208 */
[----:B------:R1:W5:Y:S01]  /*19c0*/  @P1 LDG.E R144, desc[UR46][R8.64] ;  /* 0x0000002e08901981 */ /* 0x000362000c1e1900 */
[----:B0-----:R-:W-:Y:S01]  /*19d0*/  ISETP.NE.AND P1, PT, R4, 0x1, PT ;  /* 0x000000010400780c */ /* 0x001fe20003f25270 */
[----:B------:R-:W-:Y:S01]  /*19e0*/  IMAD.SHL.U32 R178, R29, 0x80, RZ ;  /* 0x000000801db27824 */ /* 0x000fe200078e00ff */
[----:B------:R-:W0:Y:S01]  /*19f0*/  LDC.64 R4, c[0x0][0x9e0] ;  /* 0x00027800ff047b82 */ /* 0x000e220000000a00 */
[----:B------:R-:W-:-:S10]  /*1a00*/  IMAD.IADD R12, R27, 0x1, -R12 ;  /* 0x000000011b0c7824 */ /* 0x000fd400078e0a0c */
[----:B------:R-:W2:Y:S08]  /*1a10*/  @P1 LDC R10, c[0x0][0x44c] ;  /* 0x00011300ff0a1b82 */ /* 0x000eb00000000800 */
[----:B------:R-:W4:Y:S01]  /*1a20*/  @P1 LDC R11, c[0x0][0x450] ;  /* 0x00011400ff0b1b82 */ /* 0x000f220000000800 */
[----:B0-----:R-:W-:Y:S01]  /*1a30*/  ISETP.GE.AND P2, PT, R5, 0x1, PT ;  /* 0x000000010500780c */ /* 0x001fe20003f46270 */
[----:B---3--:R-:W-:-:S02]  /*1a40*/  @P0 IMAD.IADD R25, R3, 0x1, -R0 ;  /* 0x0000000103190824 */ /* 0x008fc400078e0a00 */
[----:B------:R-:W-:Y:S02]  /*1a50*/  VIADD R3, R178, 0x7f ;  /* 0x0000007fb2037836 */ /* 0x000fe40000000000 */
[----:B------:R-:W-:Y:S02]  /*1a60*/  IMAD.IADD R164, R12, 0x1, R25 ;  /* 0x000000010ca47824 */ /* 0x000fe400078e0219 */
[----:B--2---:R-:W-:-:S04]  /*1a70*/  @P1 IMAD.HI.U32 R6, R3, R10, RZ ;  /* 0x0000000a03061227 */ /* 0x004fc800078e00ff */
[C---:B------:R-:W-:Y:S01]  /*1a80*/  VIADD R0, R164.reuse, 0x5f ;  /* 0x0000005fa4007836 */ /* 0x040fe20000000000 */
[----:B----4-:R-:W-:Y:S02]  /*1a90*/  @P1 SHF.R.U32.HI R3, RZ, R11, R6 ;  /* 0x0000000bff031219 */ /* 0x010fe40000011606 */
[----:B------:R-:W-:Y:S01]  /*1aa0*/  IADD3 R6, R164, 0x1, -R163 ;  /* 0x00000001a4067810 */ /* 0x000fe20007ffe8a3 */
[----:B------:R-:W-:-:S04]  /*1ab0*/  IMAD.HI R0, R0, 0x2aaaaaab, RZ ;  /* 0x2aaaaaab00007827 */ /* 0x000fc800078e02ff */
[----:B------:R-:W-:Y:S01]  /*1ac0*/  IMAD.IADD R3, R6, 0x1, R3 ;  /* 0x0000000106037824 */ /* 0x000fe200078e0203 */
[----:B------:R-:W-:-:S03]  /*1ad0*/  SHF.R.U32.HI R149, RZ, 0x1f, R0 ;  /* 0x0000001fff957819 */ /* 0x000fc60000011600 */
[----:B------:R-:W-:Y:S01]  /*1ae0*/  IMAD.IADD R4, R3, 0x1, R4 ;  /* 0x0000000103047824 */ /* 0x000fe200078e0204 */
[----:B------:R-:W-:Y:S01]  /*1af0*/  LEA.HI.SX32 R149, R0, R149, 0x1c ;  /* 0x0000009500957211 */ /* 0x000fe200078fe2ff */
[----:B-1----:R-:W-:Y:S06]  /*1b00*/  @!P2 BRA `(.L_x_1453) ;  /* 0x000000000048a947 */ /* 0x002fec0003800000 */
[C---:B------:R-:W-:Y:S01]  /*1b10*/  ISETP.GT.AND P0, PT, R3.reuse, RZ, PT ;  /* 0x000000ff0300720c */ /* 0x040fe20003f04270 */
[----:B------:R-:W-:Y:S01]  /*1b20*/  BSSY B0, `(.L_x_1454) ;  /* 0x000000e000007945 */ /* 0x000fe20003800000 */
[----:B------:R-:W-:-:S11]  /*1b30*/  VIADD R0, R3, 0xffffffff ;  /* 0xffffffff03007836 */ /* 0x000fd60000000000 */
        /* <DEDUP_REMOVED lines=8> */
.L_x_1455:
[----:B------:R-:W-:-:S13]  /*1bc0*/  ISETP.NE.AND P0, PT, R5, 0x1, PT ;  /* 0x000000010500780c */ /* 0x000fda0003f05270 */
[----:B------:R-:W0:Y:S02]  /*1bd0*/  @P0 LDC.64 R6, c[0x0][0x9e8] ;  /* 0x00027a00ff060b82 */ /* 0x000e240000000a00 */
[----:B0-----:R-:W-:-:S05]  /*1be0*/  @P0 IMAD.HI.U32 R6, R0, R6, RZ ;  /* 0x0000000600060227 */ /* 0x001fca00078e00ff */
[----:B------:R-:W-:-:S07]  /*1bf0*/  @P0 SHF.R.U32.HI R0, RZ, R7, R6 ;  /* 0x00000007ff000219 */ /* 0x000fce0000011606 */
.L_x_1456:
[----:B------:R-:W-:Y:S05]  /*1c00*/  BSYNC B0 ;  /* 0x0000000000007941 */ /* 0x000fea0003800000 */
.L_x_1454:
[----:B------:R-:W-:-:S05]  /*1c10*/  IMAD R3, R0, R5, R5 ;  /* 0x0000000500037224 */ /* 0x000fca00078e0205 */
[----:B------:R-:W-:-:S07]  /*1c20*/  VIMNMX R4, R4, R3, PT ;  /* 0x0000000304047248 */ /* 0x000fce0003fe0100 */
.L_x_1453:
[----:B------:R-:W0:Y:S01]  /*1c30*/  @P1 LDC R3, c[0x0][0x44c] ;  /* 0x00011300ff031b82 */ /* 0x000e220000000800 */
[----:B------:R-:W-:Y:S01]  /*1c40*/  VIADD R4, R4, 0x5f ;  /* 0x0000005f04047836 */ /* 0x000fe20000000000 */
[----:B------:R-:W-:Y:S01]  /*1c50*/  ULDC UR4, c[0x0][0x9dc] ;  /* 0x0002770000047ab9 */ /* 0x000fe20000000800 */
[----:B------:R-:W-:Y:S02]  /*1c60*/  IMAD.MOV.U32 R7, RZ, RZ, R178 ;  /* 0x000000ffff077224 */ /* 0x000fe400078e00b2 */
[----:B------:R-:W-:-:S03]  /*1c70*/  IMAD.HI R4, R4, 0x2aaaaaab, RZ ;  /* 0x2aaaaaab04047827 */ /* 0x000fc600078e02ff */
[----:B------:R-:W1:Y:S01]  /*1c80*/  @P1 LDC R9, c[0x0][0x450] ;  /* 0x00011400ff091b82 */ /* 0x000e620000000800 */
[----:B------:R-:W-:Y:S02]  /*1c90*/  IMAD.IADD R150, R164, 0x1, -R163 ;  /* 0x00000001a4967824 */ /* 0x000fe400078e0aa3 */
        /* <DEDUP_REMOVED lines=8> */
[----:B------:R-:W-:Y:S01]  /*1d20*/  ISETP.GT.AND P0, PT, R0, -0x1, PT ;  /* 0xffffffff0000780c */ /* 0x000fe20003f04270 */
[----:B------:R-:W-:-:S12]  /*1d30*/  BSSY B0, `(.L_x_1458) ;  /* 0x000000d000007945 */ /* 0x000fd80003800000 */
        /* <DEDUP_REMOVED lines=8> */
.L_x_1459:
[----:B------:R-:W-:-:S13]  /*1dc0*/  ISETP.NE.AND P0, PT, R5, 0x1, PT ;  /* 0x000000010500780c */ /* 0x000fda0003f05270 */
[----:B------:R-:W0:Y:S02]  /*1dd0*/  @P0 LDC.64 R6, c[0x0][0x9e8] ;  /* 0x00027a00ff060b82 */ /* 0x000e240000000a00 */
[----:B0-----:R-:W-:-:S05]  /*1de0*/  @P0 IMAD.HI.U32 R4, R0, R6, RZ ;  /* 0x0000000600040227 */ /* 0x001fca00078e00ff */
[----:B------:R-:W-:-:S07]  /*1df0*/  @P0 SHF.R.U32.HI R0, RZ, R7, R4 ;  /* 0x00000007ff000219 */ /* 0x000fce0000011604 */
.L_x_1460:
[----:B------:R-:W-:Y:S05]  /*1e00*/  BSYNC B0 ;  /* 0x0000000000007941 */ /* 0x000fea0003800000 */
.L_x_1458:
[----:B------:R-:W-:-:S05]  /*1e10*/  IMAD R0, R0, R5, RZ ;  /* 0x0000000500007224 */ /* 0x000fca00078e02ff */
[----:B------:R-:W-:-:S07]  /*1e20*/  VIMNMX R3, R3, R0, !PT ;  /* 0x0000000003037248 */ /* 0x000fce0007fe0100 */
.L_x_1457:
[----:B------:R-:W-:Y:S01]  /*1e30*/  IMAD.HI R3, R3, 0x2aaaaaab, RZ ;  /* 0x2aaaaaab03037827 */ /* 0x000fe200078e02ff */
[----:B------:R-:W-:Y:S01]  /*1e40*/  BSSY B0, `(.L_x_1461) ;  /* 0x0000028000007945 */ /* 0x000fe20003800000 */
[----:B------:R-:W-:Y:S02]  /*1e50*/  LOP3.LUT R190, R186, 0xff, RZ, 0xc0, !PT ;  /* 0x000000ffbabe7812 */ /* 0x000fe400078ec0ff */
[----:B------:R-:W-:Y:S02]  /*1e60*/  SHF.R.U32.HI R186, RZ, 0x10, R186 ;  /* 0x00000010ffba7819 */ /* 0x000fe400000116ba */
[----:B------:R-:W-:-:S04]  /*1e70*/  SHF.R.U32.HI R0, RZ, 0x1f, R3 ;  /* 0x0000001fff007819 */ /* 0x000fc80000011603 */
[----:B------:R-:W-:Y:S01]  /*1e80*/  LEA.HI.SX32 R0, R3, R0, 0x1c ;  /* 0x0000000003007211 */ /* 0x000fe200078fe2ff */
[----:B------:R-:W-:-:S03]  /*1e90*/  IMAD.MOV.U32 R3, RZ, RZ, RZ ;  /* 0x000000ffff037224 */ /* 0x000fc600078e00ff */
[----:B------:R-:W-:-:S04]  /*1ea0*/  VIMNMX R9, RZ, R0, !PT ;  /* 0x00000000ff097248 */ /* 0x000fc80007fe0100 */
[----:B------:R-:W-:-:S13]  /*1eb0*/  ISETP.GT.AND P0, PT, R8, R9, PT ;  /* 0x000000090800720c */ /* 0x000fda0003f04270 */
[----:B------:R-:W-:Y:S05]  /*1ec0*/  @!P0 BRA `(.L_x_1462) ;  /* 0x00000000007c8947 */ /* 0x000fea0003800000 */
[----:B------:R-:W-:Y:S01]  /*1ed0*/  ISETP.NE.AND P0, PT, R186, RZ, PT ;  /* 0x000000ffba00720c */ /* 0x000fe20003f05270 */
[----:B------:R-:W-:-:S03]  /*1ee0*/  ULDC UR4, c[0x0][0x9f0] ;  /* 0x00027c0000047ab9 */ /* 0x000fc60000000800 */
[----:B------:R-:W-:-:S04]  /*1ef0*/  SEL R11, R186, UR4, P0 ;  /* 0x00000004ba0b7c07 */ /* 0x000fc80008000000 */
[-C--:B------:R-:W-:Y:S02]  /*1f00*/  IABS R6, R11.reuse ;  /* 0x0000000b00067213 */ /* 0x080fe40000000000 */
[----:B------:R-:W-:Y:S02]  /*1f10*/  IADD3 R0, R11, -0x1, R8 ;  /* 0xffffffff0b007810 */ /* 0x000fe40007ffe008 */
[----:B------:R-:W0:Y:S01]  /*1f20*/  I2F.RP R3, R6 ;  /* 0x0000000600037306 */ /* 0x000e220000209400 */
[----:B------:R-:W-:Y:S02]  /*1f30*/  IABS R13, R11 ;  /* 0x0000000b000d7213 */ /* 0x000fe40000000000 */
[----:B------:R-:W-:-:S05]  /*1f40*/  IMAD.IADD R0, R0, 0x1, -R9 ;  /* 0x0000000100007824 */ /* 0x000fca00078e0a09 */
        /* <DEDUP_REMOVED lines=23> */
.L_x_1462:
[----:B------:R-:W-:Y:S05]  /*20c0*/  BSYNC B0 ;  /* 0x0000000000007941 */ /* 0x000fea0003800000 */
.L_x_1461:
[----:B------:R-:W-:Y:S01]  /*20d0*/  IMAD R0, R190, R3, R9 ;  /* 0x00000003be007224 */ /* 0x000fe200078e0209 */
[----:B------:R-:W-:-:S04]  /*20e0*/  PLOP3.LUT P2, PT, PT, PT, PT, 0x80, 0x0 ;  /* 0x000000000000781c */ /* 0x000fc80003f4f070 */
[C---:B------:R-:W-:Y:S01]  /*20f0*/  VIADDMNMX R3, R0.reuse, R3, R8, PT ;  /* 0x0000000300037246 */ /* 0x040fe20003800108 */
[----:B------:R-:W-:-:S04]  /*2100*/  IMAD R0, R0, 0x60, -R12 ;  /* 0x0000006000007824 */ /* 0x000fc800078e0a0c */
[----:B------:R-:W-:Y:S01]  /*2110*/  IMAD R4, R3, 0x60, -R12 ;  /* 0x0000006003047824 */ /* 0x000fe200078e0a0c */
[----:B------:R-:W-:-:S04]  /*2120*/  VIMNMX R0, RZ, R0, !PT ;  /* 0x00000000ff007248 */ /* 0x000fc80007fe0100 */
[----:B------:R-:W-:Y:S01]  /*2130*/  VIMNMX R3, R4, R25, PT ;  /* 0x0000001904037248 */ /* 0x000fe20003fe0100 */
[----:B------:R-:W-:-:S03]  /*2140*/  IMAD.WIDE.U32 R128, R0, -0x55555555, RZ ;  /* 0xaaaaaaab00807825 */ /* 0x000fc600078e00ff */
[----:B------:R-:W-:Y:S02]  /*2150*/  ISETP.GT.AND P0, PT, R3, R0, PT ;  /* 0x000000000300720c */ /* 0x000fe40003f04270 */
[----:B------:R-:W-:-:S05]  /*2160*/  SHF.R.U32.HI R128, RZ, 0x6, R129 ;  /* 0x00000006ff807819 */ /* 0x000fca0000011681 */
[----:B------:R-:W-:-:S06]  /*2170*/  IMAD.MOV.U32 R24, RZ, RZ, R128 ;  /* 0x000000ffff187224 */ /* 0x000fcc00078e0080 */
[----:B------:R-:W-:-:S04]  /*2180*/  @P0 VIADD R0, R3, 0x5f ;  /* 0x0000005f03000836 */ /* 0x000fc80000000000 */
[----:B------:R-:W-:-:S05]  /*2190*/  @P0 IMAD.HI R0, R0, 0x2aaaaaab, RZ ;  /* 0x2aaaaaab00000827 */ /* 0x000fca00078e02ff */
[----:B------:R-:W-:-:S04]  /*21a0*/  @P0 SHF.R.U32.HI R3, RZ, 0x1f, R0 ;  /* 0x0000001fff030819 */ /* 0x000fc80000011600 */
[----:B------:R-:W-:-:S04]  /*21b0*/  @P0 LEA.HI.SX32 R24, R0, R3, 0x1c ;  /* 0x0000000300180211 */ /* 0x000fc800078fe2ff */
        /* <DEDUP_REMOVED lines=21> */
[----:B0----5:R-:W-:Y:S05]  /*2310*/  CALL.ABS.NOINC R14 ;  /* 0x000000000e007343 */ /* 0x021fea0003c00000 */
.L_x_1465:
[----:B------:R-:W-:Y:S05]  /*2320*/  BSYNC B6 ;  /* 0x0000000000067941 */ /* 0x000fea0003800000 */
.L_x_1464:
        /* <DEDUP_REMOVED lines=20> */
.L_x_1467:
[----:B------:R-:W-:Y:S05]  /*2470*/  BSYNC B6 ;  /* 0x0000000000067941 */ /* 0x000fea0003800000 */
.L_x_1466:
[----:B------:R-:W-:Y:S01]  /*2480*/  ULDC.64 UR4, c[0x0][0x9f8] ;  /* 0x00027e0000047ab9 */ /* 0x000fe20000000a00 */
[----:B------:R-:W0:Y:S01]  /*2490*/  LDC.64 R90, c[0x0][0x300] ;  /* 0x0000c000ff5a7b82 */ /* 0x000e220000000a00 */
[----:B------:R-:W-:Y:S01]  /*24a0*/  ISETP.NE.U32.AND P0, PT, RZ, UR4, PT ;  /* 0x00000004ff007c0c */ /* 0x000fe2000bf05070 */
[----:B------:R-:W-:-:S03]  /*24b0*/  ULDC UR6, c[0x0][0x2f4] ;  /* 0x0000bd0000067ab9 */ /* 0x000fc60000000800 */
[----:B------:R-:W-:Y:S01]  /*24c0*/  ISETP.NE.AND.EX P0, PT, RZ, UR5, PT, P0 ;  /* 0x00000005ff007c0c */ /* 0x000fe2000bf05300 */
[----:B------:R-:W-:Y:S01]  /*24d0*/  IMAD.IADD R121, R26, 0x1, R27 ;  /* 0x000000011a797824 */ /* 0x000fe200078e021b */
[----:B------:R-:W-:Y:S01]  /*24e0*/  ISETP.GE.AND P1, PT, R165, UR6, PT ;  /* 0x00000006a5007c0c */ /* 0x000fe2000bf26270 */
[C---:B------:R-:W-:Y:S01]  /*24f0*/  VIADD R104, R18.reuse, 0x60 ;  /* 0x0000006012687836 */ /* 0x040fe20000000000 */
[----:B------:R-:W-:Y:S01]  /*2500*/  SHF.R.S32.HI R19, RZ, 0x1f, R18 ;  /* 0x0000001fff137819 */ /* 0x000fe20000011412 */
[C---:B------:R-:W-:Y:S01]  /*2510*/  VIADD R3, R18.reuse, 0x80 ;  /* 0x0000008012037836 */ /* 0x040fe20000000000 */
[----:B------:R-:W-:Y:S01]  /*2520*/  ULDC.64 UR4, c[0x0][0x330] ;  /* 0x0000cc0000047ab9 */ /* 0x000fe20000000a00 */
[----:B------:R-:W-:Y:S01]  /*2530*/  VIADD R8, R18, 0xa0 ;  /* 0x000000a012087836 */ /* 0x000fe20000000000 */
[----:B------:R-:W1:Y:S08]  /*2540*/  LDC.64 R96, c[0x0][0x3f8] ;  /* 0x0000fe00ff607b82 */ /* 0x000e700000000a00 */
[----:B------:R-:W2:Y:S01]  /*2550*/  @P0 LDC.64 R4, c[0x0][0x9f8] ;  /* 0x00027e00ff040b82 */ /* 0x000ea20000000a00 */
[----:B------:R-:W-:-:S07]  /*2560*/  SHF.R.S32.HI R147, RZ, 0x1f, R162 ;  /* 0x0000001fff937819 */ /* 0x000fce00000114a2 */
[----:B------:R-:W3:Y:S08]  /*2570*/  LDC R123, c[0x0][0x3f4] ;  /* 0x0000fd00ff7b7b82 */ /* 0x000ef00000000800 */
[----:B------:R-:W4:Y:S01]  /*2580*/  LDC.64 R102, c[0x0][0x408] ;  /* 0x00010200ff667b82 */ /* 0x000f220000000a00 */
[----:B--2---:R-:W-:-:S05]  /*2590*/  @P0 IMAD.WIDE R4, R31, 0x4, R4 ;  /* 0x000000041f040825 */ /* 0x004fca00078e0204 */
[----:B------:R2:W3:Y:S01]  /*25a0*/  @P0 LDG.E R31, desc[UR46][R4.64] ;  /* 0x0000002e041f0981 */ /* 0x0004e2000c1e1900 */
[----:B------:R-:W-:Y:S01]  /*25b0*/  SEL R6, RZ, 0xffffffff, P1 ;  /* 0xffffffffff067807 */ /* 0x000fe20000800000 */
[C---:B------:R-:W-:Y:S01]  /*25c0*/  IMAD.WIDE.U32 R88, R183.reuse, UR4, R18 ;  /* 0x00000004b7587c25 */ /* 0x040fe2000f8e0012 */
[----:B------:R-:W-:Y:S01]  /*25d0*/  ISETP.GE.AND P0, PT, R18, UR6, PT ;  /* 0x0000000612007c0c */ /* 0x000fe2000bf06270 */
[----:B------:R-:W3:Y:S01]  /*25e0*/  S2R R222, SR_TID.X ;  /* 0x0000000000de7919 */ /* 0x000ee20000002100 */
[----:B------:R-:W-:Y:S01]  /*25f0*/  SHF.R.S32.HI R0, RZ, 0x1f, R121 ;  /* 0x0000001fff007819 */ /* 0x000fe20000011479 */
[----:B------:R-:W-:Y:S01]  /*2600*/  IMAD R89, R183, UR5, R89 ;  /* 0x00000005b7597c24 */ /* 0x000fe2000f8e0259 */
[----:B------:R-:W-:Y:S01]  /*2610*/  ISETP.GE.AND P1, PT, R104, UR6, PT ;  /* 0x0000000668007c0c */ /* 0x000fe2000bf26270 */
[----:B------:R-:W-:Y:S01]  /*2620*/  ULDC.64 UR4, c[0x0][0xa08] ;  /* 0x0002820000047ab9 */ /* 0x000fe20000000a00 */
[----:B------:R-:W-:Y:S01]  /*2630*/  ISETP.GE.AND P3, PT, R3, UR6, PT ;  /* 0x0000000603007c0c */ /* 0x000fe2000bf66270 */
[----:B--2---:R-:W-:Y:S01]  /*2640*/  IMAD.SHL.U32 R5, R6, 0x2, RZ ;  /* 0x0000000206057824 */ /* 0x004fe200078e00ff */
[----:B------:R-:W-:Y:S01]  /*2650*/  SEL R4, RZ, 0x1, P0 ;  /* 0x00000001ff047807 */ /* 0x000fe20000000000 */
[----:B0-----:R-:W-:Y:S01]  /*2660*/  IMAD R6, R0, R90, RZ ;  /* 0x0000005a00067224 */ /* 0x001fe200078e02ff */
[----:B------:R-:W-:Y:S01]  /*2670*/  ISETP.GE.AND P0, PT, R166, UR6, PT ;  /* 0x00000006a6007c0c */ /* 0x000fe2000bf06270 */
[----:B-1----:R-:W-:Y:S01]  /*2680*/  IMAD.WIDE.U32 R94, R162, R96, R18 ;  /* 0x00000060a25e7225 */ /* 0x002fe200078e0012 */
[----:B------:R-:W-:-:S02]  /*2690*/  LOP3.LUT R3, R5, 0x2, R4, 0xe2, !PT ;  /* 0x0000000205037812 */ /* 0x000fc400078ee204 */
[----:B------:R-:W-:Y:S01]  /*26a0*/  SEL R7, RZ, 0x8, P1 ;  /* 0x00000008ff077807 */ /* 0x000fe20000800000 */
[C---:B------:R-:W-:Y:S01]  /*26b0*/  IMAD.WIDE.U32 R4, R121.reuse, R90, RZ ;  /* 0x0000005a79047225 */ /* 0x040fe200078e00ff */
[----:B------:R-:W-:Y:S01]  /*26c0*/  ISETP.GE.AND P2, PT, R8, UR6, PT ;  /* 0x0000000608007c0c */ /* 0x000fe2000bf46270 */
[----:B------:R-:W-:Y:S01]  /*26d0*/  ULDC.64 UR6, c[0x0][0x308] ;  /* 0x0000c20000067ab9 */ /* 0x000fe20000000a00 */
[----:B------:R-:W-:Y:S01]  /*26e0*/  SHF.R.S32.HI R161, RZ, 0x1f, R160 ;  /* 0x0000001fffa17819 */ /* 0x000fe200000114a0 */
[----:B------:R-:W-:Y:S01]  /*26f0*/  IMAD R9, R121, R91, R6 ;  /* 0x0000005b79097224 */ /* 0x000fe200078e0206 */
[----:B------:R-:W-:Y:S01]  /*2700*/  SEL R6, RZ, 0x4, P0 ;  /* 0x00000004ff067807 */ /* 0x000fe20000000000 */
[C---:B----4-:R-:W-:Y:S01]  /*2710*/  IMAD.WIDE.U32 R100, R162.reuse, R102, R18 ;  /* 0x00000066a2647225 */ /* 0x050fe200078e0012 */
[----:B------:R-:W-:Y:S02]  /*2720*/  ISETP.NE.U32.AND P0, PT, RZ, UR4, PT ;  /* 0x00000004ff007c0c */ /* 0x000fe4000bf05070 */
[----:B------:R-:W-:Y:S01]  /*2730*/  LOP3.LUT R3, R7, R3, R6, 0xfe, !PT ;  /* 0x0000000307037212 */ /* 0x000fe200078efe06 */
[----:B------:R-:W-:Y:S01]  /*2740*/  IMAD.IADD R5, R5, 0x1, R9 ;  /* 0x0000000105057824 */ /* 0x000fe200078e0209 */
[----:B------:R-:W-:Y:S01]  /*2750*/  SEL R6, RZ, 0x10, P3 ;  /* 0x00000010ff067807 */ /* 0x000fe20001800000 */
[----:B------:R-:W-:Y:S01]  /*2760*/  IMAD.WIDE.U32 R92, R162, R96, R160 ;  /* 0x00000060a25c7225 */ /* 0x000fe200078e00a0 */
[----:B------:R-:W-:Y:S01]  /*2770*/  ISETP.NE.AND.EX P0, PT, RZ, UR5, PT, P0 ;  /* 0x00000005ff007c0c */ /* 0x000fe2000bf05300 */
[----:B------:R-:W-:Y:S01]  /*2780*/  ULDC.64 UR4, c[0x0][0x310] ;  /* 0x0000c40000047ab9 */ /* 0x000fe20000000a00 */
[----:B------:R-:W-:Y:S01]  /*2790*/  LOP3.LUT R11, R3, R6, RZ, 0xfc, !PT ;  /* 0x00000006030b7212 */ /* 0x000fe200078efcff */
[----:B------:R-:W-:Y:S01]  /*27a0*/  IMAD.WIDE.U32 R4, R183, UR6, R4 ;  /* 0x00000006b7047c25 */ /* 0x000fe2000f8e0004 */
[----:B---3--:R-:W-:-:S02]  /*27b0*/  ISETP.GE.AND P1, PT, R165, R123, PT ;  /* 0x0000007ba500720c */ /* 0x008fc40003f26270 */
[----:B------:R-:W-:Y:S01]  /*27c0*/  ISETP.GE.AND P4, PT, R166, R123, PT ;  /* 0x0000007ba600720c */ /* 0x000fe20003f86270 */
[----:B------:R-:W-:Y:S01]  /*27d0*/  IMAD R5, R183, UR7, R5 ;  /* 0x00000007b7057c24 */ /* 0x000fe2000f8e0205 */
[----:B------:R-:W-:Y:S01]  /*27e0*/  SHF.R.U32.HI R20, RZ, 0x3, R173 ;  /* 0x00000003ff147819 */ /* 0x000fe200000116ad */
[----:B------:R-:W-:Y:S01]  /*27f0*/  IMAD R6, R147, R96, RZ ;  /* 0x0000006093067224 */ /* 0x000fe200078e02ff */
[----:B------:R-:W-:Y:S01]  /*2800*/  LOP3.LUT R17, R17, 0xfffffffe, RZ, 0xc0, !PT ;  /* 0xfffffffe11117812 */ /* 0x000fe200078ec0ff */
[----:B------:R-:W-:Y:S01]  /*2810*/  IMAD.WIDE.U32 R98, R162, R102, R160 ;  /* 0x00000066a2627225 */ /* 0x000fe200078e00a0 */
[----:B------:R-:W-:Y:S02]  /*2820*/  LOP3.LUT P3, RZ, R229, 0x4, RZ, 0xc0, !PT ;  /* 0x00000004e5ff7812 */ /* 0x000fe4000786c0ff */
[----:B------:R-:W-:Y:S01]  /*2830*/  SHF.L.U64.HI R135, R90, 0x6, R91 ;  /* 0x000000065a877819 */ /* 0x000fe2000001025b */
[----:B------:R-:W-:Y:S01]  /*2840*/  IMAD R9, R162, R97, R6 ;  /* 0x00000061a2097224 */ /* 0x000fe200078e0206 */
[----:B------:R-:W-:Y:S01]  /*2850*/  SHF.L.U64.HI R106, R102, 0x6, R103 ;  /* 0x00000006666a7819 */ /* 0x000fe20000010267 */
[----:B------:R-:W-:Y:S01]  /*2860*/  IMAD.MOV.U32 R129, RZ, RZ, 0x20 ;  /* 0x00000020ff817424 */ /* 0x000fe200078e00ff */
[----:B------:R-:W-:Y:S01]  /*2870*/  SHF.L.U64.HI R108, R96, 0x6, R97 ;  /* 0x00000006606c7819 */ /* 0x000fe20000010261 */
[----:B------:R-:W-:Y:S01]  /*2880*/  IMAD.IADD R93, R93, 0x1, R9 ;  /* 0x000000015d5d7824 */ /* 0x000fe200078e0209 */
[----:B------:R-:W-:Y:S01]  /*2890*/  @P4 LOP3.LUT R17, R17, 0x1, RZ, 0xfc, !PT ;  /* 0x0000000111114812 */ /* 0x000fe200078efcff */
[----:B------:R-:W-:Y:S01]  /*28a0*/  IMAD.IADD R95, R9, 0x1, R95 ;  /* 0x00000001095f7824 */ /* 0x000fe200078e025f */
[----:B------:R-:W-:Y:S01]  /*28b0*/  SEL R129, R129, 0xffffffe0, !P3 ;  /* 0xffffffe081817807 */ /* 0x000fe20005800000 */
[----:B------:R-:W-:Y:S01]  /*28c0*/  IMAD.SHL.U32 R136, R90, 0x40, RZ ;  /* 0x000000405a887824 */ /* 0x000fe200078e00ff */
[----:B------:R-:W-:Y:S01]  /*28d0*/  SHF.R.S32.HI R148, RZ, 0x1f, R189 ;  /* 0x0000001fff947819 */ /* 0x000fe200000114bd */
[----:B------:R-:W-:Y:S01]  /*28e0*/  IMAD.SHL.U32 R107, R102, 0x40, RZ ;  /* 0x00000040666b7824 */ /* 0x000fe200078e00ff */
[----:B------:R-:W-:Y:S01]  /*28f0*/  LEA.HI R222, R222, 0x8, RZ, 0x19 ;  /* 0x00000008dede7811 */ /* 0x000fe200078fc8ff */
[----:B------:R-:W-:-:S02]  /*2900*/  IMAD R133, R97, 0x60, RZ ;  /* 0x0000006061857824 */ /* 0x000fc400078e02ff */
[----:B------:R-:W-:Y:S02]  /*2910*/  IMAD.SHL.U32 R109, R96, 0x40, RZ ;  /* 0x00000040606d7824 */ /* 0x000fe400078e00ff */
[----:B-----5:R-:W-:-:S04]  /*2920*/  IMAD.WIDE.U32 R92, R144, R96, R92 ;  /* 0x00000060905c7225 */ /* 0x020fc800078e005c */
[----:B------:R-:W-:Y:S01]  /*2930*/  IMAD.WIDE.U32 R94, R144, R96, R94 ;  /* 0x00000060905e7225 */ /* 0x000fe200078e005e */
[----:B------:R-:W-:Y:S02]  /*2940*/  SHF.R.S32.HI R7, RZ, 0x1f, R31 ;  /* 0x0000001fff077819 */ /* 0x000fe4000001141f */
[----:B------:R-:W-:Y:S02]  /*2950*/  SEL R3, R31, RZ, !P0 ;  /* 0x000000ff1f037207 */ /* 0x000fe40004000000 */
[----:B------:R-:W-:-:S03]  /*2960*/  SEL R7, R7, RZ, !P0 ;  /* 0x000000ff07077207 */ /* 0x000fc60004000000 */
[----:B------:R-:W-:-:S04]  /*2970*/  IMAD.WIDE.U32 R86, R3, UR4, R4 ;  /* 0x0000000403567c25 */ /* 0x000fc8000f8e0004 */
[-C--:B------:R-:W-:Y:S02]  /*2980*/  IMAD R4, R147, R90.reuse, RZ ;  /* 0x0000005a93047224 */ /* 0x080fe400078e02ff */
[----:B------:R-:W-:Y:S02]  /*2990*/  IMAD R8, R7, UR4, RZ ;  /* 0x0000000407087c24 */ /* 0x000fe4000f8e02ff */
[C---:B------:R-:W-:Y:S02]  /*29a0*/  IMAD R27, R162.reuse, R91, R4 ;  /* 0x0000005ba21b7224 */ /* 0x040fe400078e0204 */
[----:B------:R-:W-:Y:S01]  /*29b0*/  IMAD R85, R3, UR5, R8 ;  /* 0x0000000503557c24 */ /* 0x000fe2000f8e0208 */
[----:B------:R-:W-:Y:S01]  /*29c0*/  ULDC.64 UR4, c[0x0][0x338] ;  /* 0x0000ce0000047ab9 */ /* 0x000fe20000000a00 */
[----:B------:R-:W-:-:S04]  /*29d0*/  IMAD.WIDE.U32 R4, R162, R90, R18 ;  /* 0x0000005aa2047225 */ /* 0x000fc800078e0012 */
[----:B------:R-:W-:Y:S01]  /*29e0*/  IMAD.IADD R85, R87, 0x1, R85 ;  /* 0x0000000157557824 */ /* 0x000fe200078e0255 */
[----:B------:R-:W-:Y:S01]  /*29f0*/  IADD3 R84, P0, R86, R4, RZ ;  /* 0x0000000456547210 */ /* 0x000fe20007f1e0ff */
[----:B------:R-:W-:Y:S02]  /*2a00*/  IMAD R4, R147, R102, RZ ;  /* 0x0000006693047224 */ /* 0x000fe400078e02ff */
[----:B------:R-:W-:Y:S01]  /*2a10*/  IMAD R6, R7, UR4, RZ ;  /* 0x0000000407067c24 */ /* 0x000fe2000f8e02ff */
[----:B------:R-:W-:Y:S01]  /*2a20*/  IADD3.X R27, R85, R5, R27, P0, !PT ;  /* 0x00000005551b7210 */ /* 0x000fe200007fe41b */
[----:B------:R-:W-:Y:S01]  /*2a30*/  IMAD R9, R162, R103, R4 ;  /* 0x00000067a2097224 */ /* 0x000fe200078e0204 */
[----:B------:R-:W-:Y:S01]  /*2a40*/  ISETP.GE.AND P0, PT, R18, R123, PT ;  /* 0x0000007b1200720c */ /* 0x000fe20003f06270 */
[----:B------:R-:W-:Y:S01]  /*2a50*/  IMAD.WIDE.U32 R88, R3, UR4, R88 ;  /* 0x0000000403587c25 */ /* 0x000fe2000f8e0058 */
[C---:B------:R-:W-:Y:S02]  /*2a60*/  SEL R4, R123.reuse, RZ, P1 ;  /* 0x000000ff7b047207 */ /* 0x040fe40000800000 */
[----:B------:R-:W-:Y:S01]  /*2a70*/  SEL R5, R123, RZ, P0 ;  /* 0x000000ff7b057207 */ /* 0x000fe20000000000 */
[----:B------:R-:W-:Y:S01]  /*2a80*/  IMAD R3, R3, UR5, R6 ;  /* 0x0000000503037c24 */ /* 0x000fe2000f8e0206 */
[----:B------:R-:W-:Y:S01]  /*2a90*/  SEL R7, R123, RZ, P4 ;  /* 0x000000ff7b077207 */ /* 0x000fe20002000000 */
[----:B------:R-:W-:Y:S01]  /*2aa0*/  IMAD.IADD R6, R165, 0x1, R4 ;  /* 0x00000001a5067824 */ /* 0x000fe200078e0204 */
[----:B------:R-:W-:Y:S01]  /*2ab0*/  IADD3 R120, P4, R162, R121, RZ ;  /* 0x00000079a2787210 */ /* 0x000fe20007f9e0ff */
[----:B------:R-:W-:-:S02]  /*2ac0*/  IMAD.IADD R5, R18, 0x1, R5 ;  /* 0x0000000112057824 */ /* 0x000fc400078e0205 */
[----:B------:R-:W-:Y:S01]  /*2ad0*/  IMAD.IADD R12, R166, 0x1, R7 ;  /* 0x00000001a60c7824 */ /* 0x000fe200078e0207 */
[----:B------:R-:W-:Y:S01]  /*2ae0*/  SHF.R.S32.HI R7, RZ, 0x1f, R6 ;  /* 0x0000001fff077819 */ /* 0x000fe20000011406 */
[----:B------:R-:W-:Y:S01]  /*2af0*/  IMAD.IADD R99, R99, 0x1, R9 ;  /* 0x0000000163637824 */ /* 0x000fe200078e0209 */
[----:B------:R-:W-:Y:S01]  /*2b00*/  SHF.R.S32.HI R4, RZ, 0x1f, R5 ;  /* 0x0000001fff047819 */ /* 0x000fe20000011405 */
[----:B------:R-:W-:Y:S01]  /*2b10*/  IMAD.IADD R101, R9, 0x1, R101 ;  /* 0x0000000109657824 */ /* 0x000fe200078e0265 */
[----:B------:R-:W-:Y:S01]  /*2b20*/  SHF.R.S32.HI R13, RZ, 0x1f, R12 ;  /* 0x0000001fff0d7819 */ /* 0x000fe2000001140c */
[----:B------:R-:W-:Y:S01]  /*2b30*/  IMAD.X R121, R0, 0x1, R147, P4 ;  /* 0x0000000100797824 */ /* 0x000fe200020e0693 */
[-C--:B------:R-:W-:Y:S01]  /*2b40*/  LEA.HI R14, R4, R5.reuse, RZ, 0x3 ;  /* 0x00000005040e7211 */ /* 0x080fe200078f18ff */
[----:B------:R-:W-:Y:S01]  /*2b50*/  IMAD.WIDE.U32 R98, R144, R102, R98 ;  /* 0x0000006690627225 */ /* 0x000fe200078e0062 */
[----:B------:R-:W-:Y:S02]  /*2b60*/  LEA.HI R4, R4, R5, RZ, 0x6 ;  /* 0x0000000504047211 */ /* 0x000fe400078f30ff */
[----:B------:R-:W-:Y:S01]  /*2b70*/  LEA.HI R5, R7, R6, RZ, 0x6 ;  /* 0x0000000607057211 */ /* 0x000fe200078f30ff */
[----:B------:R-:W-:Y:S01]  /*2b80*/  IMAD.WIDE.U32 R100, R144, R102, R100 ;  /* 0x0000006690647225 */ /* 0x000fe200078e0064 */
[----:B------:R-:W-:-:S02]  /*2b90*/  SHF.R.S32.HI R4, RZ, 0x6, R4 ;  /* 0x00000006ff047819 */ /* 0x000fc40000011404 */
[----:B------:R-:W-:Y:S01]  /*2ba0*/  SHF.R.S32.HI R8, RZ, 0x6, R5 ;  /* 0x00000006ff087819 */ /* 0x000fe20000011405 */
[----:B------:R-:W-:Y:S01]  /*2bb0*/  IMAD.SHL.U32 R123, R123, 0x2, RZ ;  /* 0x000000027b7b7824 */ /* 0x000fe200078e00ff */
[----:B------:R-:W-:Y:S01]  /*2bc0*/  LOP3.LUT R5, R175, 0x38, R14, 0xf8, !PT ;  /* 0x00000038af057812 */ /* 0x000fe200078ef80e */
[C---:B------:R-:W-:Y:S01]  /*2bd0*/  IMAD R143, R4.reuse, 0x1800, R177 ;  /* 0x00001800048f7824 */ /* 0x040fe200078e02b1 */
[----:B------:R-:W-:Y:S01]  /*2be0*/  LEA.HI R6, R7, R6, RZ, 0x3 ;  /* 0x0000000607067211 */ /* 0x000fe200078f18ff */
[----:B------:R-:W-:Y:S01]  /*2bf0*/  IMAD R141, R4, 0x1800, R179 ;  /* 0x00001800048d7824 */ /* 0x000fe200078e02b3 */
[----:B------:R-:W-:Y:S01]  /*2c00*/  LOP3.LUT R4, R5, R176, RZ, 0x3c, !PT ;  /* 0x000000b005047212 */ /* 0x000fe200078e3cff */
[C---:B------:R-:W-:Y:S01]  /*2c10*/  IMAD R142, R8.reuse, 0x1800, R177 ;  /* 0x00001800088e7824 */ /* 0x040fe200078e02b1 */
[CC--:B------:R-:W-:Y:S01]  /*2c20*/  LEA.HI R28, R13.reuse, R12.reuse, RZ, 0x3 ;  /* 0x0000000c0d1c7211 */ /* 0x0c0fe200078f18ff */
[----:B------:R-:W-:Y:S01]  /*2c30*/  IMAD R139, R8, 0x1800, R179 ;  /* 0x00001800088b7824 */ /* 0x000fe200078e02b3 */
[----:B------:R-:W-:Y:S01]  /*2c40*/  LEA.HI R12, R13, R12, RZ, 0x6 ;  /* 0x0000000c0d0c7211 */ /* 0x000fe200078f30ff */
[----:B------:R-:W-:Y:S01]  /*2c50*/  IMAD.IADD R143, R143, 0x1, R4 ;  /* 0x000000018f8f7824 */ /* 0x000fe200078e0204 */
[----:B------:R-:W-:-:S02]  /*2c60*/  LOP3.LUT R7, R175, 0x38, R6, 0xf8, !PT ;  /* 0x00000038af077812 */ /* 0x000fc400078ef806 */
[C---:B------:R-:W-:Y:S02]  /*2c70*/  LOP3.LUT R9, R173.reuse, 0x38, R14, 0xf8, !PT ;  /* 0x00000038ad097812 */ /* 0x040fe400078ef80e */
[----:B------:R-:W-:Y:S02]  /*2c80*/  LOP3.LUT R4, R173, 0x38, R6, 0xf8, !PT ;  /* 0x00000038ad047812 */ /* 0x000fe400078ef806 */
[----:B------:R-:W-:Y:S02]  /*2c90*/  SHF.R.S32.HI R12, RZ, 0x6, R12 ;  /* 0x00000006ff0c7819 */ /* 0x000fe4000001140c */
[----:B------:R-:W-:Y:S02]  /*2ca0*/  LOP3.LUT R5, R175, 0x38, R28, 0xf8, !PT ;  /* 0x00000038af057812 */ /* 0x000fe400078ef81c */
[----:B------:R-:W-:Y:S01]  /*2cb0*/  LOP3.LUT R7, R7, R176, RZ, 0x3c, !PT ;  /* 0x000000b007077212 */ /* 0x000fe200078e3cff */
[C---:B------:R-:W-:Y:S01]  /*2cc0*/  IMAD R140, R12.reuse, 0x1800, R177 ;  /* 0x000018000c8c7824 */ /* 0x040fe200078e02b1 */
[-C--:B------:R-:W-:Y:S01]  /*2cd0*/  LOP3.LUT R10, R9, R20.reuse, RZ, 0x3c, !PT ;  /* 0x00000014090a7212 */ /* 0x080fe200078e3cff */
[----:B------:R-:W-:Y:S01]  /*2ce0*/  IMAD R138, R12, 0x1800, R179 ;  /* 0x000018000c8a7824 */ /* 0x000fe200078e02b3 */
[----:B------:R-:W-:Y:S01]  /*2cf0*/  LOP3.LUT R4, R4, R20, RZ, 0x3c, !PT ;  /* 0x0000001404047212 */ /* 0x000fe200078e3cff */
[----:B------:R-:W-:Y:S01]  /*2d00*/  IMAD.IADD R142, R142, 0x1, R7 ;  /* 0x000000018e8e7824 */ /* 0x000fe200078e0207 */
[----:B------:R-:W-:Y:S01]  /*2d10*/  SHF.R.S32.HI R9, RZ, 0x1f, R144 ;  /* 0x0000001fff097819 */ /* 0x000fe20000011490 */
[----:B------:R-:W-:Y:S01]  /*2d20*/  IMAD.IADD R141, R141, 0x1, R10 ;  /* 0x000000018d8d7824 */ /* 0x000fe200078e020a */
[----:B------:R-:W-:Y:S01]  /*2d30*/  LOP3.LUT R5, R5, R176, RZ, 0x3c, !PT ;  /* 0x000000b005057212 */ /* 0x000fe200078e3cff */
[----:B------:R-:W-:Y:S01]  /*2d40*/  IMAD.IADD R139, R139, 0x1, R4 ;  /* 0x000000018b8b7824 */ /* 0x000fe200078e0204 */
[----:B------:R-:W-:Y:S01]  /*2d50*/  LOP3.LUT R7, R173, 0x38, R28, 0xf8, !PT ;  /* 0x00000038ad077812 */ /* 0x000fe200078ef81c */
[----:B------:R-:W-:Y:S01]  /*2d60*/  IMAD R4, R9, R96, RZ ;  /* 0x0000006009047224 */ /* 0x000fe200078e02ff */
[----:B------:R-:W-:Y:S01]  /*2d70*/  SEL R0, RZ, 0x20, P2 ;  /* 0x00000020ff007807 */ /* 0x000fe20001000000 */
[----:B------:R-:W-:Y:S01]  /*2d80*/  IMAD.IADD R140, R140, 0x1, R5 ;  /* 0x000000018c8c7824 */ /* 0x000fe200078e0205 */
[----:B------:R-:W-:Y:S01]  /*2d90*/  LOP3.LUT R5, R175, 0x18, R18, 0xf8, !PT ;  /* 0x00000018af057812 */ /* 0x000fe200078ef812 */
[----:B------:R-:W-:Y:S01]  /*2da0*/  IMAD R21, R144, R97, R4 ;  /* 0x0000006190157224 */ /* 0x000fe200078e0204 */
[----:B------:R-:W-:Y:S01]  /*2db0*/  LOP3.LUT R7, R7, R20, RZ, 0x3c, !PT ;  /* 0x0000001407077212 */ /* 0x000fe200078e3cff */
[----:B------:R-:W-:Y:S01]  /*2dc0*/  IMAD R4, R9, R102, RZ ;  /* 0x0000006609047224 */ /* 0x000fe200078e02ff */
[----:B------:R-:W-:Y:S01]  /*2dd0*/  LOP3.LUT R26, R5, R176, RZ, 0x3c, !PT ;  /* 0x000000b0051a7212 */ /* 0x000fe200078e3cff */
[----:B------:R-:W-:Y:S01]  /*2de0*/  IMAD R9, R103, 0x60, RZ ;  /* 0x0000006067097824 */ /* 0x000fe200078e02ff */
[----:B------:R-:W-:Y:S01]  /*2df0*/  SHF.R.S32.HI R117, RZ, 0x3, R14 ;  /* 0x00000003ff757819 */ /* 0x000fe2000001140e */
[----:B------:R-:W-:Y:S01]  /*2e00*/  IMAD.IADD R138, R138, 0x1, R7 ;  /* 0x000000018a8a7824 */ /* 0x000fe200078e0207 */
[----:B------:R-:W-:Y:S01]  /*2e10*/  LOP3.LUT R14, R14, 0xfffffff8, RZ, 0xc0, !PT ;  /* 0xfffffff80e0e7812 */ /* 0x000fe200078ec0ff */
[----:B------:R-:W-:Y:S01]  /*2e20*/  IMAD R7, R91, 0x60, RZ ;  /* 0x000000605b077824 */ /* 0x000fe200078e02ff */
[----:B------:R-:W-:Y:S01]  /*2e30*/  LOP3.LUT R13, R6, 0xfffffff8, RZ, 0xc0, !PT ;  /* 0xfffffff8060d7812 */ /* 0x000fe200078ec0ff */
[----:B------:R-:W-:Y:S01]  /*2e40*/  IMAD R15, R144, R103, R4 ;  /* 0x00000067900f7224 */ /* 0x000fe200078e0204 */
[----:B------:R-:W-:Y:S01]  /*2e50*/  LOP3.LUT R12, R28, 0xfffffff8, RZ, 0xc0, !PT ;  /* 0xfffffff81c0c7812 */ /* 0x000fe200078ec0ff */
[----:B------:R-:W-:Y:S01]  /*2e60*/  IMAD.WIDE.U32 R90, R90, 0x60, RZ ;  /* 0x000000605a5a7825 */ /* 0x000fe200078e00ff */
[----:B------:R-:W-:-:S02]  /*2e70*/  LOP3.LUT R0, R11, R0, RZ, 0xfc, !PT ;  /* 0x000000000b007212 */ /* 0x000fc400078efcff */
[----:B------:R-:W-:Y:S01]  /*2e80*/  SHF.R.S32.HI R116, RZ, 0x3, R6 ;  /* 0x00000003ff747819 */ /* 0x000fe20000011406 */
[----:B------:R-:W-:Y:S01]  /*2e90*/  IMAD.WIDE.U32 R102, R102, 0x60, RZ ;  /* 0x0000006066667825 */ /* 0x000fe200078e00ff */
[----:B------:R-:W-:Y:S02]  /*2ea0*/  SHF.R.S32.HI R113, RZ, 0x3, R28 ;  /* 0x00000003ff717819 */ /* 0x000fe4000001141c */
[----:B------:R-:W-:Y:S01]  /*2eb0*/  LOP3.LUT R11, R11, 0x1, RZ, 0xc0, !PT ;  /* 0x000000010b0b7812 */ /* 0x000fe200078ec0ff */
[----:B------:R-:W-:Y:S01]  /*2ec0*/  IMAD.WIDE.U32 R96, R96, 0x60, RZ ;  /* 0x0000006060607825 */ /* 0x000fe200078e00ff */
[----:B------:R-:W-:Y:S02]  /*2ed0*/  SHF.R.S32.HI R112, RZ, 0x1f, R14 ;  /* 0x0000001fff707819 */ /* 0x000fe4000001140e */
[----:B------:R-:W-:Y:S01]  /*2ee0*/  SHF.R.S32.HI R111, RZ, 0x1f, R13 ;  /* 0x0000001fff6f7819 */ /* 0x000fe2000001140d */
[----:B------:R-:W-:Y:S01]  /*2ef0*/  IMAD.IADD R26, R177, 0x1, R26 ;  /* 0x00000001b11a7824 */ /* 0x000fe200078e021a */
[----:B------:R-:W-:Y:S01]  /*2f00*/  SHF.R.S32.HI R110, RZ, 0x1f, R12 ;  /* 0x0000001fff6e7819 */ /* 0x000fe2000001140c */
[----:B------:R-:W-:Y:S01]  /*2f10*/  IMAD.IADD R132, R91, 0x1, R7 ;  /* 0x000000015b847824 */ /* 0x000fe200078e0207 */
[C---:B------:R-:W-:Y:S01]  /*2f20*/  LOP3.LUT R10, R0.reuse, 0x2, RZ, 0xc0, !PT ;  /* 0x00000002000a7812 */ /* 0x040fe200078ec0ff */
[----:B------:R-:W-:Y:S01]  /*2f30*/  IMAD.IADD R134, R103, 0x1, R9 ;  /* 0x0000000167867824 */ /* 0x000fe200078e0209 */
[C---:B------:R-:W-:Y:S01]  /*2f40*/  LOP3.LUT R9, R0.reuse, 0x4, RZ, 0xc0, !PT ;  /* 0x0000000400097812 */ /* 0x040fe200078ec0ff */
[----:B------:R-:W-:Y:S01]  /*2f50*/  IMAD.IADD R105, R93, 0x1, R21 ;  /* 0x000000015d697824 */ /* 0x000fe200078e0215 */
[C---:B------:R-:W-:Y:S01]  /*2f60*/  LOP3.LUT R8, R0.reuse, 0x8, RZ, 0xc0, !PT ;  /* 0x0000000800087812 */ /* 0x040fe200078ec0ff */
[----:B------:R-:W-:Y:S01]  /*2f70*/  IMAD.IADD R20, R99, 0x1, R15 ;  /* 0x0000000163147824 */ /* 0x000fe200078e020f */
[C---:B------:R-:W-:Y:S01]  /*2f80*/  LOP3.LUT R7, R0.reuse, 0x10, RZ, 0xc0, !PT ;  /* 0x0000001000077812 */ /* 0x040fe200078ec0ff */
[----:B------:R-:W-:Y:S01]  /*2f90*/  IMAD.IADD R133, R97, 0x1, R133 ;  /* 0x0000000161857824 */ /* 0x000fe200078e0285 */
[----:B------:R-:W-:Y:S01]  /*2fa0*/  LOP3.LUT R6, R0, 0x20, RZ, 0xc0, !PT ;  /* 0x0000002000067812 */ /* 0x000fe200078ec0ff */
[----:B------:R-:W-:-:S02]  /*2fb0*/  IMAD.IADD R137, R129, 0x1, R26 ;  /* 0x0000000181897824 */ /* 0x000fc400078e021a */
[----:B------:R-:W-:Y:S02]  /*2fc0*/  IMAD.IADD R21, R21, 0x1, R95 ;  /* 0x0000000115157824 */ /* 0x000fe400078e025f */
[----:B------:R-:W-:Y:S02]  /*2fd0*/  IMAD.IADD R15, R15, 0x1, R101 ;  /* 0x000000010f0f7824 */ /* 0x000fe400078e0265 */
[----:B------:R-:W-:-:S07]  /*2fe0*/  IMAD.IADD R5, R89, 0x1, R3 ;  /* 0x0000000159057824 */ /* 0x000fce00078e0203 */
.L_x_1567:
[----:B0-----:R-:W0:Y:S01]  /*2ff0*/  LDC.64 R114, c[0x0][0x2e8] ;  /* 0x0000ba00ff727b82 */ /* 0x001e220000000a00 */
[----:B--2---:R-:W-:Y:S01]  /*3000*/  VIADD R31, R24, 0xffffffff ;  /* 0xffffffff181f7836 */ /* 0x004fe20000000000 */
[----:B------:R-:W-:Y:S05]  /*3010*/  YIELD ;  /* 0x0000000000007946 */ /* 0x000fea0003800000 */
[----:B------:R-:W-:Y:S01]  /*3020*/  SHF.R.S32.HI R28, RZ, 0x1f, R31 ;  /* 0x0000001fff1c7819 */ /* 0x000fe2000001141f */
[----:B-1----:R-:W1:Y:S01]  /*3030*/  LDC R122, c[0x0][0x3f4] ;  /* 0x0000fd00ff7a7b82 */ /* 0x002e620000000800 */
[-C--:B------:R-:W-:Y:S01]  /*3040*/  IMAD R3, R132, R31.reuse, RZ ;  /* 0x0000001f84037224 */ /* 0x080fe200078e02ff */
[----:B------:R-:W-:Y:S01]  /*3050*/  LOP3.LUT R17, R17, 0xfffffffd, RZ, 0xc0, !PT ;  /* 0xfffffffd11117812 */ /* 0x000fe200078ec0ff */
[----:B------:R-:W-:Y:S01]  /*3060*/  IMAD.WIDE.U32 R124, R90, R31, RZ ;  /* 0x0000001f5a7c7225 */ /* 0x000fe200078e00ff */
[----:B------:R-:W-:Y:S03]  /*3070*/  BSSY B0, `(.L_x_1468) ;  /* 0x00007b8000007945 */ /* 0x000fe60003800000 */
[----:B------:R-:W-:Y:S01]  /*3080*/  IMAD R3, R28, R90, R3 ;  /* 0x0000005a1c037224 */ /* 0x000fe200078e0203 */
[-C--:B------:R-:W-:Y:S01]  /*3090*/  IADD3 R4, P5, R84, R124.reuse, RZ ;  /* 0x0000007c54047210 */ /* 0x080fe20007fbe0ff */
[----:B------:R-:W-:Y:S01]  /*30a0*/  IMAD R38, R16, 0x4800, R137 ;  /* 0x0000480010267824 */ /* 0x000fe200078e0289 */
[----:B------:R-:W-:Y:S01]  /*30b0*/  IADD3 R0, P3, P4, R84, R124, R136 ;  /* 0x0000007c54007210 */ /* 0x000fe20007c7e088 */
[----:B------:R-:W-:-:S02]  /*30c0*/  IMAD.IADD R80, R125, 0x1, R3 ;  /* 0x000000017d507824 */ /* 0x000fc400078e0203 */
[----:B------:R-:W-:Y:S02]  /*30d0*/  IMAD R38, R38, 0x2, R119 ;  /* 0x0000000226267824 */ /* 0x000fe400078e0277 */
[----:B------:R-:W-:Y:S01]  /*30e0*/  IMAD.X R24, R80, 0x1, R27, P5 ;  /* 0x0000000150187824 */ /* 0x000fe200028e061b */
[C---:B0-----:R-:W-:Y:S02]  /*30f0*/  LEA R40, P2, R4.reuse, R114, 0x1 ;  /* 0x0000007204287211 */ /* 0x041fe400078408ff */
[----:B------:R-:W-:Y:S02]  /*3100*/  IADD3.X R3, R27, R80, R135, P3, P4 ;  /* 0x000000501b037210 */ /* 0x000fe40001fe8487 */
[----:B------:R-:W-:Y:S01]  /*3110*/  LEA.HI.X R41, R4, R115, R24, 0x1, P2 ;  /* 0x0000007304297211 */ /* 0x000fe200010f0c18 */
[----:B------:R-:W-:Y:S01]  /*3120*/  IMAD.MOV.U32 R24, RZ, RZ, R31 ;  /* 0x000000ffff187224 */ /* 0x000fe200078e001f */
[----:B------:R-:W-:Y:S02]  /*3130*/  ISETP.GT.AND P3, PT, R31, R128, PT ;  /* 0x000000801f00720c */ /* 0x000fe40003f64270 */
[----:B-1----:R-:W-:-:S02]  /*3140*/  ISETP.GE.AND P2, PT, R122, 0x1, PT ;  /* 0x000000017a00780c */ /* 0x002fc40003f46270 */
[----:B------:R-:W-:-:S04]  /*3150*/  LEA R36, P5, R0, R114, 0x1 ;  /* 0x0000007200247211 */ /* 0x000fc800078a08ff */
[----:B------:R-:W-:Y:S01]  /*3160*/  LEA.HI.X R37, R0, R115, R3, 0x1, P5 ;  /* 0x0000007300257211 */ /* 0x000fe200028f0c03 */
[----:B------:R-:W-:-:S04]  /*3170*/  IMAD R0, R16, 0x4800, R26 ;  /* 0x0000480010007824 */ /* 0x000fc800078e021a */
[----:B------:R-:W-:Y:S01]  /*3180*/  @P3 LOP3.LUT R17, R17, 0x2, RZ, 0xfc, !PT ;  /* 0x0000000211113812 */ /* 0x000fe200078efcff */
[----:B------:R-:W-:Y:S01]  /*3190*/  IMAD R39, R0, 0x2, R119 ;  /* 0x0000000200277824 */ /* 0x000fe200078e0277 */
[----:B------:R-:W-:Y:S06]  /*31a0*/  @!P2 BRA `(.L_x_1469) ;  /* 0x0000007400b0a947 */ /* 0x000fec0003800000 */
[----:B------:R-:W-:Y:S01]  /*31b0*/  ULDC.U8 UR4, c[0x0][0x410] ;  /* 0x0001040000047ab9 */ /* 0x000fe20000000000 */
[-C--:B------:R-:W-:Y:S01]  /*31c0*/  IMAD R3, R133, R31.reuse, RZ ;  /* 0x0000001f85037224 */ /* 0x080fe200078e02ff */
[----:B------:R-:W-:Y:S01]  /*31d0*/  ISETP.NE.AND P2, PT, RZ, UR4, PT ;  /* 0x00000004ff007c0c */ /* 0x000fe2000bf45270 */
[-C--:B------:R-:W-:Y:S02]  /*31e0*/  IMAD R29, R134, R31.reuse, RZ ;  /* 0x0000001f861d7224 */ /* 0x080fe400078e02ff */
[----:B------:R-:W-:Y:S02]  /*31f0*/  IMAD R3, R28, R96, R3 ;  /* 0x000000601c037224 */ /* 0x000fe400078e0203 */
[----:B------:R-:W-:Y:S02]  /*3200*/  IMAD R4, R24, -0x60, R25 ;  /* 0xffffffa018047824 */ /* 0x000fe400078e0219 */
[----:B------:R-:W-:-:S03]  /*3210*/  IMAD.WIDE.U32 R78, R96, R31, RZ ;  /* 0x0000001f604e7225 */ /* 0x000fc600078e00ff */
[----:B------:R-:W-:Y:S01]  /*3220*/  VIMNMX R4, R4, 0x60, PT ;  /* 0x0000006004047848 */ /* 0x000fe20003fe0100 */
[----:B------:R-:W-:Y:S02]  /*3230*/  IMAD R29, R28, R102, R29 ;  /* 0x000000661c1d7224 */ /* 0x000fe400078e021d */
        /* <DEDUP_REMOVED lines=22> */
[----:B------:R-:W-:Y:S01]  /*33a0*/  IADD3 R31, P2, R98, R76, RZ ;  /* 0x0000004c621f7210 */ /* 0x000fe20007f5e0ff */
[----:B------:R-:W-:Y:S01]  /*33b0*/  ULDC.64 UR6, c[0x0][0x400] ;  /* 0x0001000000067ab9 */ /* 0x000fe20000000a00 */
[----:B------:R-:W-:Y:S01]  /*33c0*/  CS2R R124, SRZ ;  /* 0x00000000007c7805 */ /* 0x000fe2000001ff00 */
[----:B------:R-:W-:Y:S01]  /*33d0*/  IMAD.X R30, R0, 0x1, R105, P4 ;  /* 0x00000001001e7824 */ /* 0x000fe200020e0669 */
[----:B------:R-:W-:Y:S01]  /*33e0*/  LEA R28, P4, R29, UR4, 0x1 ;  /* 0x000000041d1c7c11 */ /* 0x000fe2000f8808ff */
[----:B------:R-:W-:Y:S01]  /*33f0*/  IMAD.X R34, R3, 0x1, R20, P2 ;  /* 0x0000000103227824 */ /* 0x000fe200010e0614 */
[----:B------:R-:W-:Y:S02]  /*3400*/  ISETP.GE.AND P2, PT, R160, R122, PT ;  /* 0x0000007aa000720c */ /* 0x000fe40003f46270 */
[----:B------:R-:W-:-:S02]  /*3410*/  CS2R R82, SRZ ;  /* 0x0000000000527805 */ /* 0x000fc4000001ff00 */
[----:B------:R-:W-:Y:S02]  /*3420*/  LEA.HI.X R29, R29, UR5, R30, 0x1, P4 ;  /* 0x000000051d1d7c11 */ /* 0x000fe4000a0f0c1e */
[----:B------:R-:W-:Y:S02]  /*3430*/  CS2R R126, SRZ ;  /* 0x00000000007e7805 */ /* 0x000fe4000001ff00 */
[C---:B------:R-:W-:Y:S02]  /*3440*/  LEA R30, P4, R31.reuse, UR6, 0x1 ;  /* 0x000000061f1e7c11 */ /* 0x040fe4000f8808ff */
[----:B------:R-:W-:Y:S02]  /*3450*/  CS2R R114, SRZ ;  /* 0x0000000000727805 */ /* 0x000fe4000001ff00 */
[----:B------:R-:W-:Y:S02]  /*3460*/  LEA.HI.X R31, R31, UR7, R34, 0x1, P4 ;  /* 0x000000071f1f7c11 */ /* 0x000fe4000a0f0c22 */
[-C--:B------:R-:W-:Y:S01]  /*3470*/  ISETP.GE.AND P4, PT, R171, R122.reuse, PT ;  /* 0x0000007aab00720c */ /* 0x080fe20003f86270 */
[----:B------:R0:W5:Y:S04]  /*3480*/  @!P2 LDG.E.64 R124, desc[UR46][R28.64] ;  /* 0x0000002e1c7ca981 */ /* 0x000168000c1e1b00 */
[----:B------:R0:W5:Y:S01]  /*3490*/  @!P2 LDG.E.64 R126, desc[UR46][R30.64] ;  /* 0x0000002e1e7ea981 */ /* 0x000162000c1e1b00 */
[----:B------:R-:W-:-:S07]  /*34a0*/  ISETP.GE.AND P2, PT, R169, R122, PT ;  /* 0x0000007aa900720c */ /* 0x000fce0003f46270 */
[----:B------:R0:W5:Y:S04]  /*34b0*/  @!P4 LDG.E.64 R82, desc[UR46][R28.64+0x20] ;  /* 0x0000202e1c52c981 */ /* 0x000168000c1e1b00 */
[----:B------:R0:W5:Y:S01]  /*34c0*/  @!P4 LDG.E.64 R114, desc[UR46][R30.64+0x20] ;  /* 0x0000202e1e72c981 */ /* 0x000162000c1e1b00 */
[----:B------:R-:W-:Y:S02]  /*34d0*/  ISETP.GE.AND P4, PT, R170, R122, PT ;  /* 0x0000007aaa00720c */ /* 0x000fe40003f86270 */
[----:B------:R-:W-:Y:S02]  /*34e0*/  CS2R R74, SRZ ;  /* 0x00000000004a7805 */ /* 0x000fe4000001ff00 */
[----:B------:R-:W-:Y:S02]  /*34f0*/  CS2R R80, SRZ ;  /* 0x0000000000507805 */ /* 0x000fe4000001ff00 */
[----:B------:R-:W-:-:S02]  /*3500*/  CS2R R70, SRZ ;  /* 0x0000000000467805 */ /* 0x000fc4000001ff00 */
[----:B------:R-:W-:Y:S01]  /*3510*/  CS2R R72, SRZ ;  /* 0x0000000000487805 */ /* 0x000fe2000001ff00 */
[----:B------:R0:W5:Y:S04]  /*3520*/  @!P2 LDG.E.64 R74, desc[UR46][R28.64+0x40] ;  /* 0x0000402e1c4aa981 */ /* 0x000168000c1e1b00 */
[----:B------:R0:W5:Y:S01]  /*3530*/  @!P2 LDG.E.64 R80, desc[UR46][R30.64+0x40] ;  /* 0x0000402e1e50a981 */ /* 0x000162000c1e1b00 */
[----:B------:R-:W-:-:S03]  /*3540*/  ISETP.GE.AND P2, PT, R168, R122, PT ;  /* 0x0000007aa800720c */ /* 0x000fc60003f46270 */
        /* <DEDUP_REMOVED lines=8> */
[----:B------:R0:W5:Y:S04]  /*35d0*/  @!P2 LDG.E.64 R68, desc[UR46][R30.64+0x80] ;  /* 0x0000802e1e44a981 */ /* 0x000168000c1e1b00 */
[----:B------:R0:W5:Y:S04]  /*35e0*/  @!P4 LDG.E.64 R62, desc[UR46][R28.64+0xa0] ;  /* 0x0000a02e1c3ec981 */ /* 0x000168000c1e1b00 */
[----:B------:R0:W5:Y:S02]  /*35f0*/  @!P4 LDG.E.64 R64, desc[UR46][R30.64+0xa0] ;  /* 0x0000a02e1e40c981 */ /* 0x000164000c1e1b00 */
.L_x_1472:
[----:B------:R-:W-:Y:S05]  /*3600*/  BSYNC B1 ;  /* 0x0000000000017941 */ /* 0x000fea0003800000 */
.L_x_1471:
        /* <DEDUP_REMOVED lines=16> */
[----:B------:R-:W-:Y:S01]  /*3710*/  ULDC.64 UR6, c[0x0][0x400] ;  /* 0x0001000000067ab9 */ /* 0x000fe20000000a00 */
[----:B------:R-:W-:Y:S02]  /*3720*/  CS2R R58, SRZ ;  /* 0x00000000003a7805 */ /* 0x000fe4000001ff00 */
[----:B0-----:R-:W-:Y:S02]  /*3730*/  IADD3.X R29, R105, R0, R108, P2, P5 ;  /* 0x00000000691d7210 */ /* 0x001fe400017ea46c */
[----:B------:R-:W-:Y:S02]  /*3740*/  CS2R R60, SRZ ;  /* 0x00000000003c7805 */ /* 0x000fe4000001ff00 */
[----:B------:R-:W-:-:S04]  /*3750*/  IADD3 R76, P2, P5, R98, R76, R107 ;  /* 0x0000004c624c7210 */ /* 0x000fc80007d5e06b */
[----:B------:R-:W-:Y:S02]  /*3760*/  IADD3.X R3, R20, R3, R106, P2, P5 ;  /* 0x0000000314037210 */ /* 0x000fe400017ea46a */
[----:B------:R-:W-:-:S04]  /*3770*/  LEA R28, P2, R78, UR4, 0x1 ;  /* 0x000000044e1c7c11 */ /* 0x000fc8000f8408ff */
[----:B------:R-:W-:Y:S02]  /*3780*/  LEA.HI.X R29, R78, UR5, R29, 0x1, P2 ;  /* 0x000000054e1d7c11 */ /* 0x000fe400090f0c1d */
        /* <DEDUP_REMOVED lines=30> */
.L_x_1474:
[----:B------:R-:W-:Y:S05]  /*3970*/  BSYNC B1 ;  /* 0x0000000000017941 */ /* 0x000fea0003800000 */
.L_x_1473:
[----:B------:R-:W2:Y:S01]  /*3980*/  LDL R0, [R1+0x38] ;  /* 0x0000380001007983 */ /* 0x000ea20000100800 */
[----:B-----5:R-:W-:Y:S02]  /*3990*/  IMAD.MOV.U32 R3, RZ, RZ, R62 ;  /* 0x000000ffff037224 */ /* 0x020fe400078e003e */
[----:B01----:R-:W-:Y:S02]  /*39a0*/  IMAD.MOV.U32 R29, RZ, RZ, R66 ;  /* 0x000000ffff1d7224 */ /* 0x003fe400078e0042 */
[----:B------:R-:W-:-:S03]  /*39b0*/  IMAD.MOV.U32 R28, RZ, RZ, R67 ;  /* 0x000000ffff1c7224 */ /* 0x000fc600078e0043 */
[----:B------:R-:W-:Y:S01]  /*39c0*/  PRMT R210, R210, 0x5410, R29 ;  /* 0x00005410d2d27816 */ /* 0x000fe2000000001d */
[----:B------:R-:W-:Y:S01]  /*39d0*/  IMAD.MOV.U32 R29, RZ, RZ, R83 ;  /* 0x000000ffff1d7224 */ /* 0x000fe200078e0053 */
[----:B------:R-:W-:Y:S01]  /*39e0*/  PRMT R209, R209, 0x5410, R28 ;  /* 0x00005410d1d17816 */ /* 0x000fe2000000001c */
[----:B------:R-:W-:-:S03]  /*39f0*/  IMAD.MOV.U32 R28, RZ, RZ, R82 ;  /* 0x000000ffff1c7224 */ /* 0x000fc600078e0052 */
[----:B------:R-:W-:Y:S02]  /*3a00*/  PRMT R215, R215, 0x5410, R29 ;  /* 0x00005410d7d77816 */ /* 0x000fe4000000001d */
[----:B------:R-:W-:Y:S02]  /*3a10*/  PRMT R214, R214, 0x5410, R28 ;  /* 0x00005410d6d67816 */ /* 0x000fe4000000001c */
[----:B--2---:R-:W-:Y:S01]  /*3a20*/  R2UR UR4, R0 ;  /* 0x00000000000472ca */ /* 0x004fe200000e0000 */
[----:B------:R-:W-:-:S05]  /*3a30*/  IMAD.MOV.U32 R0, RZ, RZ, R63 ;  /* 0x000000ffff007224 */ /* 0x000fca00078e003f */
[----:B------:R-:W-:Y:S01]  /*3a40*/  PRMT R180, R0, 0x5410, R3 ;  /* 0x0000541000b47816 */ /* 0x000fe20000000003 */
[----:B------:R-:W-:Y:S02]  /*3a50*/  IMAD.MOV.U32 R0, RZ, RZ, R70 ;  /* 0x000000ffff007224 */ /* 0x000fe400078e0046 */
[----:B------:R-:W-:-:S04]  /*3a60*/  IMAD.MOV.U32 R3, RZ, RZ, R71 ;  /* 0x000000ffff037224 */ /* 0x000fc800078e0047 */
[----:B------:R-:W-:Y:S01]  /*3a70*/  UISETP.NE.AND UP0, UPT, UR4, 0x3, UPT ;  /* 0x000000030400788c */ /* 0x000fe2000bf05270 */
[----:B------:R-:W-:Y:S01]  /*3a80*/  PRMT R211, R3, 0x5410, R0 ;  /* 0x0000541003d37816 */ /* 0x000fe20000000000 */
[----:B------:R-:W-:Y:S02]  /*3a90*/  IMAD.MOV.U32 R0, RZ, RZ, R74 ;  /* 0x000000ffff007224 */ /* 0x000fe400078e004a */
[----:B------:R-:W-:Y:S02]  /*3aa0*/  IMAD.MOV.U32 R3, RZ, RZ, R75 ;  /* 0x000000ffff037224 */ /* 0x000fe400078e004b */
[----:B------:R-:W-:Y:S02]  /*3ab0*/  PLOP3.LUT P2, PT, PT, PT, UP0, 0x80, 0x0 ;  /* 0x000000000000781c */ /* 0x000fe40003f4f008 */
        /* <DEDUP_REMOVED lines=69> */
.L_x_1475:
[----:B------:R-:W-:Y:S01]  /*3f10*/  IMAD R3, R16, 0x8, R2 ;  /* 0x0000000810037824 */ /* 0x000fe200078e0202 */
[----:B------:R-:W-:Y:S01]  /*3f20*/  SHF.L.U32 R0, R167, 0x1f, RZ ;  /* 0x0000001fa7007819 */ /* 0x000fe200000006ff */
[----:B------:R-:W-:Y:S03]  /*3f30*/  BSSY B1, `(.L_x_1476) ;  /* 0x0000003000017945 */ /* 0x000fe60003800000 */
[----:B------:R-:W0:Y:S02]  /*3f40*/  SYNCS.PHASECHK.TRANS64.TRYWAIT P5, [R3+URZ+0x2a890], R0 ;  /* 0x02a89000030075a7 */ /* 0x000e2400080a017f */
[----:B0-----:R-:W-:Y:S05]  /*3f50*/  @!P5 BRA `(.L_x_1477) ;  /* 0x0000027000f4d947 */ /* 0x001fea0003800000 */
.L_x_1928:
[----:B------:R-:W-:Y:S05]  /*3f60*/  BSYNC B1 ;  /* 0x0000000000017941 */ /* 0x000fea0003800000 */
.L_x_1476:
        /* <DEDUP_REMOVED lines=9> */
[----:B------:R-:W-:Y:S02]  /*4000*/  SHF.R.U64 R126, R126, 0x10, R127 ;  /* 0x000000107e7e7819 */ /* 0x000fe4000000127f */
[--C-:B------:R-:W-:Y:S02]  /*4010*/  SHF.R.U64 R124, R124, 0x10, R125.reuse ;  /* 0x000000107c7c7819 */ /* 0x100fe4000000127d */
        /* <DEDUP_REMOVED lines=10> */
[----:B------:R-:W-:Y:S01]  /*40c0*/  LOP3.LUT R130, R124, 0xffff0000, RZ, 0xc0, !PT ;  /* 0xffff00007c827812 */ /* 0x000fe200078ec0ff */
        /* <DEDUP_REMOVED lines=34> */
.L_x_1483:
[----:B------:R-:W-:Y:S05]  /*42f0*/  BSYNC B3 ;  /* 0x0000000000037941 */ /* 0x000fea0003800000 */
.L_x_1482:
[----:B--2---:R1:W-:Y:S02]  /*4300*/  STG.E.128 desc[UR46][R40.64], R28 ;  /* 0x0000001c28007986 */ /* 0x0043e4000c101d2e */
.L_x_1481:
[----:B------:R-:W-:Y:S05]  /*4310*/  BSYNC B2 ;  /* 0x0000000000027941 */ /* 0x000fea0003800000 */
.L_x_1480:
[----:B------:R-:W-:Y:S01]  /*4320*/  ISETP.NE.AND P3, PT, R10, RZ, PT ;  /* 0x000000ff0a00720c */ /* 0x000fe20003f65270 */
[----:B------:R-:W-:-:S12]  /*4330*/  BSSY B2, `(.L_x_1484) ;  /* 0x0000037000027945 */ /* 0x000fd80003800000 */
[----:B------:R-:W-:Y:S05]  /*4340*/  @!P3 BRA `(.L_x_1485) ;  /* 0x0000000000d4b947 */ /* 0x000fea0003800000 */
[----:B-1----:R1:W2:Y:S01]  /*4350*/  LDS.128 R28, [R38] ;  /* 0x00000000261c7984 */ /* 0x0022a20000000c00 */
        /* <DEDUP_REMOVED lines=14> */
[C---:B------:R-:W-:Y:S01]  /*4440*/  LOP3.LUT R29, R82.reuse, 0xffff0000, RZ, 0xc0, !PT ;  /* 0xffff0000521d7812 */ /* 0x040fe200078ec0ff */
        /* <DEDUP_REMOVED lines=35> */
.L_x_1487:
[----:B------:R-:W-:Y:S05]  /*4680*/  BSYNC B3 ;  /* 0x0000000000037941 */ /* 0x000fea0003800000 */
.L_x_1486:
[----:B--2---:R2:W-:Y:S02]  /*4690*/  STG.E.128 desc[UR46][R40.64+0x40], R28 ;  /* 0x0000401c28007986 */ /* 0x0045e4000c101d2e */
.L_x_1485:
[----:B------:R-:W-:Y:S05]  /*46a0*/  BSYNC B2 ;  /* 0x0000000000027941 */ /* 0x000fea0003800000 */
.L_x_1484:
[----:B------:R-:W-:Y:S01]  /*46b0*/  ISETP.NE.AND P3, PT, R9, RZ, PT ;  /* 0x000000ff0900720c */ /* 0x000fe20003f65270 */
[----:B------:R-:W-:-:S12]  /*46c0*/  BSSY B2, `(.L_x_1488) ;  /* 0x0000037000027945 */ /* 0x000fd80003800000 */
[----:B------:R-:W-:Y:S05]  /*46d0*/  @!P3 BRA `(.L_x_1489) ;  /* 0x0000000000d4b947 */ /* 0x000fea0003800000 */
[----:B-12---:R1:W2:Y:S01]  /*46e0*/  LDS.128 R28, [R39+0x3000] ;  /* 0x00300000271c7984 */ /* 0x0062a20000000c00 */
        /* <DEDUP_REMOVED lines=50> */
.L_x_1491:
[----:B------:R-:W-:Y:S05]  /*4a10*/  BSYNC B3 ;  /* 0x0000000000037941 */ /* 0x000fea0003800000 */
.L_x_1490:
[----:B--2---:R3:W-:Y:S02]  /*4a20*/  STG.E.128 desc[UR46][R40.64+0x80], R28 ;  /* 0x0000801c28007986 */ /* 0x0047e4000c101d2e */
.L_x_1489:
[----:B------:R-:W-:Y:S05]  /*4a30*/  BSYNC B2 ;  /* 0x0000000000027941 */ /* 0x000fea0003800000 */
.L_x_1488:
[----:B------:R-:W-:Y:S01]  /*4a40*/  ISETP.NE.AND P3, PT, R8, RZ, PT ;  /* 0x000000ff0800720c */ /* 0x000fe20003f65270 */
[----:B------:R-:W-:-:S12]  /*4a50*/  BSSY B2, `(.L_x_1492) ;  /* 0x0000038000027945 */ /* 0x000fd80003800000 */
[----:B------:R-:W-:Y:S05]  /*4a60*/  @!P3 BRA `(.L_x_1493) ;  /* 0x0000000000d8b947 */ /* 0x000fea0003800000 */
[----:B-123--:R1:W2:Y:S01]  /*4a70*/  LDS.128 R28, [R38+0x3000] ;  /* 0x00300000261c7984 */ /* 0x00e2a20000000c00 */
        /* <DEDUP_REMOVED lines=21> */
[----:B------:R-:W-:Y:S02]  /*4bd0*/  PRMT R29, R211, 0x5410, R74 ;  /* 0x00005410d31d7816 */ /* 0x000fe4000000004a */
        /* <DEDUP_REMOVED lines=29> */
.L_x_1495:
[----:B------:R-:W-:Y:S05]  /*4db0*/  BSYNC B3 ;  /* 0x0000000000037941 */ /* 0x000fea0003800000 */
.L_x_1494:
[----:B--2---:R4:W-:Y:S02]  /*4dc0*/  STG.E.128 desc[UR46][R40.64+0xc0], R28 ;  /* 0x0000c01c28007986 */ /* 0x0049e4000c101d2e */
.L_x_1493:
[----:B------:R-:W-:Y:S05]  /*4dd0*/  BSYNC B2 ;  /* 0x0000000000027941 */ /* 0x000fea0003800000 */
.L_x_1492:
        /* <DEDUP_REMOVED lines=11> */
[C---:B------:R-:W-:Y:S01]  /*4e90*/  PRMT R69, R210.reuse, 0x5410, R67 ;  /* 0x00005410d2457816 */ /* 0x040fe20000000043 */
        /* <DEDUP_REMOVED lines=43> */
.L_x_1499:
[----:B------:R-:W-:Y:S05]  /*5150*/  BSYNC B3 ;  /* 0x0000000000037941 */ /* 0x000fea0003800000 */
.L_x_1498:
[----:B--2---:R1:W-:Y:S02]  /*5160*/  STG.E.128 desc[UR46][R40.64+0x100], R28 ;  /* 0x0001001c28007986 */ /* 0x0043e4000c101d2e */
.L_x_1497:
[----:B------:R-:W-:Y:S05]  /*5170*/  BSYNC B2 ;  /* 0x0000000000027941 */ /* 0x000fea0003800000 */
.L_x_1496:
[----:B------:R-:W-:-:S13]  /*5180*/  ISETP.NE.AND P3, PT, R6, RZ, PT ;  /* 0x000000ff0600720c */ /* 0x000fda0003f65270 */
[----:B------:R-:W-:Y:S05]  /*5190*/  @!P3 BRA `(.L_x_1479) ;  /* 0x0000000000d0b947 */ /* 0x000fea0003800000 */
[----:B-1234-:R1:W2:Y:S01]  /*51a0*/  LDS.128 R28, [R38+0x6000] ;  /* 0x00600000261c7984 */ /* 0x01e2a20000000c00 */
[----:B------:R-:W-:Y:S01]  /*51b0*/  ISETP.GE.AND P3, PT, R172, R122, PT ;  /* 0x0000007aac00720c */ /* 0x000fe20003f66270 */
[----:B------:R-:W-:-:S12]  /*51c0*/  BSSY B2, `(.L_x_1500) ;  /* 0x0000030000027945 */ /* 0x000fd80003800000 */
[----:B-1----:R-:W-:Y:S05]  /*51d0*/  @P3 BRA `(.L_x_1501) ;  /* 0x0000000000b83947 */ /* 0x002fea0003800000 */
[----:B------:R-:W-:Y:S02]  /*51e0*/  SHF.R.U64 R66, R62, 0x10, R63 ;  /* 0x000000103e427819 */ /* 0x000fe4000000123f */
[--C-:B------:R-:W-:Y:S02]  /*51f0*/  SHF.R.U64 R62, R64, 0x10, R65.reuse ;  /* 0x00000010403e7819 */ /* 0x100fe40000001241 */
[----:B------:R-:W-:Y:S02]  /*5200*/  PRMT R66, R180, 0x5432, R66 ;  /* 0x00005432b4427816 */ /* 0x000fe40000000042 */
[----:B------:R-:W-:Y:S02]  /*5210*/  PRMT R62, R159, 0x5432, R62 ;  /* 0x000054329f3e7816 */ /* 0x000fe4000000003e */
[----:B------:R-:W-:Y:S02]  /*5220*/  SHF.R.U32.HI R64, RZ, 0x10, R65 ;  /* 0x00000010ff407819 */ /* 0x000fe40000011641 */
[C---:B--2---:R-:W-:Y:S01]  /*5230*/  LOP3.LUT R67, R29.reuse, 0xffff0000, RZ, 0xc0, !PT ;  /* 0xffff00001d437812 */ /* 0x044fe200078ec0ff */
[----:B------:R-:W-:Y:S01]  /*5240*/  IMAD.U32 R29, R29, 0x10000, RZ ;  /* 0x000100001d1d7824 */ /* 0x000fe200078e00ff */
[----:B------:R-:W-:-:S02]  /*5250*/  LOP3.LUT R65, R62, 0xffff0000, RZ, 0xc0, !PT ;  /* 0xffff00003e417812 */ /* 0x000fc400078ec0ff */
        /* <DEDUP_REMOVED lines=20> */
[----:B------:R-:W-:Y:S01]  /*53a0*/  LOP3.LUT R29, R31, 0xffff0000, RZ, 0xc0, !PT ;  /* 0xffff00001f1d7812 */ /* 0x000fe200078ec0ff */
[----:B------:R-:W-:Y:S02]  /*53b0*/  IMAD.U32 R69, R62, 0x10000, RZ ;  /* 0x000100003e457824 */ /* 0x000fe400078e00ff */
[C---:B------:R-:W-:Y:S01]  /*53c0*/  IMAD.U32 R67, R28.reuse, 0x10000, RZ ;  /* 0x000100001c437824 */ /* 0x040fe200078e00ff */
[----:B------:R-:W-:Y:S01]  /*53d0*/  LOP3.LUT R28, R28, 0xffff0000, RZ, 0xc0, !PT ;  /* 0xffff00001c1c7812 */ /* 0x000fe200078ec0ff */
[----:B------:R-:W-:Y:S01]  /*53e0*/  FMUL.FTZ R62, R29, R64 ;  /* 0x000000401d3e7220 */ /* 0x000fe20000410000 */
[----:B------:R-:W-:-:S02]  /*53f0*/  IMAD.U32 R31, R31, 0x10000, RZ ;  /* 0x000100001f1f7824 */ /* 0x000fc400078e00ff */
[-C--:B------:R-:W-:Y:S01]  /*5400*/  FMUL.FTZ R29, R29, R63.reuse ;  /* 0x0000003f1d1d7220 */ /* 0x080fe20000410000 */
[----:B------:R-:W-:Y:S01]  /*5410*/  F2FP.BF16.F32.PACK_AB R30, R70, R30 ;  /* 0x0000001e461e723e */ /* 0x000fe200000010ff */
[C---:B------:R-:W-:Y:S02]  /*5420*/  FFMA.FTZ R63, R31.reuse, R63, -R62 ;  /* 0x0000003f1f3f7223 */ /* 0x040fe4000001083e */
[----:B------:R-:W-:Y:S01]  /*5430*/  FFMA.FTZ R29, R31, R64, R29 ;  /* 0x000000401f1d7223 */ /* 0x000fe2000001001d */
[C---:B------:R-:W-:Y:S01]  /*5440*/  FMUL.FTZ R62, R28.reuse, R69 ;  /* 0x000000451c3e7220 */ /* 0x040fe20000410000 */
[----:B------:R-:W-:-:S03]  /*5450*/  FMUL.FTZ R28, R28, R66 ;  /* 0x000000421c1c7220 */ /* 0x000fc60000410000 */
[----:B------:R-:W-:Y:S01]  /*5460*/  F2FP.BF16.F32.PACK_AB R29, R29, R63 ;  /* 0x0000003f1d1d723e */ /* 0x000fe200000010ff */
[C---:B------:R-:W-:Y:S01]  /*5470*/  FFMA.FTZ R62, R67.reuse, R66, -R62 ;  /* 0x00000042433e7223 */ /* 0x040fe2000001083e */
[----:B------:R-:W-:-:S03]  /*5480*/  FFMA.FTZ R28, R67, R69, R28 ;  /* 0x00000045431c7223 */ /* 0x000fc6000001001c */
[----:B------:R-:W-:Y:S02]  /*5490*/  IMAD.MOV.U32 R31, RZ, RZ, R29 ;  /* 0x000000ffff1f7224 */ /* 0x000fe400078e001d */
[----:B------:R-:W-:Y:S01]  /*54a0*/  F2FP.BF16.F32.PACK_AB R28, R28, R62 ;  /* 0x0000003e1c1c723e */ /* 0x000fe200000010ff */
[----:B------:R-:W-:-:S07]  /*54b0*/  IMAD.MOV.U32 R29, RZ, RZ, R65 ;  /* 0x000000ffff1d7224 */ /* 0x000fce00078e0041 */
.L_x_1501:
[----:B------:R-:W-:Y:S05]  /*54c0*/  BSYNC B2 ;  /* 0x0000000000027941 */ /* 0x000fea0003800000 */
.L_x_1500:
[----:B--2---:R1:W-:Y:S02]  /*54d0*/  STG.E.128 desc[UR46][R40.64+0x140], R28 ;  /* 0x0001401c28007986 */ /* 0x0043e4000c101d2e */
.L_x_1479:
[----:B------:R-:W-:Y:S05]  /*54e0*/  BSYNC B1 ;  /* 0x0000000000017941 */ /* 0x000fea0003800000 */
.L_x_1478:
        /* <DEDUP_REMOVED lines=14> */
[C---:B------:R-:W-:Y:S02]  /*55d0*/  PRMT R41, R206.reuse, 0x5410, R41 ;  /* 0x00005410ce297816 */ /* 0x040fe40000000029 */
        /* <DEDUP_REMOVED lines=38> */
.L_x_1506:
[----:B------:R-:W-:Y:S05]  /*5840*/  BSYNC B2 ;  /* 0x0000000000027941 */ /* 0x000fea0003800000 */
.L_x_1505:
[----:B--2---:R1:W-:Y:S02]  /*5850*/  STG.E.128 desc[UR46][R36.64], R28 ;  /* 0x0000001c24007986 */ /* 0x0043e4000c101d2e */
.L_x_1504:
[----:B------:R-:W-:Y:S05]  /*5860*/  BSYNC B1 ;  /* 0x0000000000017941 */ /* 0x000fea0003800000 */
.L_x_1503:
        /* <DEDUP_REMOVED lines=15> */
[----:B------:R-:W-:Y:S01]  /*5960*/  PRMT R158, R158, 0x5432, R57 ;  /* 0x000054329e9e7816 */ /* 0x000fe20000000039 */
[C---:B------:R-:W-:Y:S01]  /*5970*/  IMAD.U32 R57, R29.reuse, 0x10000, RZ ;  /* 0x000100001d397824 */ /* 0x040fe200078e00ff */
[----:B------:R-:W-:Y:S02]  /*5980*/  LOP3.LUT R63, R29, 0xffff0000, RZ, 0xc0, !PT ;  /* 0xffff00001d3f7812 */ /* 0x000fe400078ec0ff */
[C---:B------:R-:W-:Y:S01]  /*5990*/  LOP3.LUT R29, R41.reuse, 0xffff0000, RZ, 0xc0, !PT ;  /* 0xffff0000291d7812 */ /* 0x040fe200078ec0ff */
[----:B------:R-:W-:Y:S01]  /*59a0*/  IMAD.U32 R60, R158, 0x10000, RZ ;  /* 0x000100009e3c7824 */ /* 0x000fe200078e00ff */
[----:B------:R-:W-:Y:S01]  /*59b0*/  LOP3.LUT R58, R40, 0xffff0000, RZ, 0xc0, !PT ;  /* 0xffff0000283a7812 */ /* 0x000fe200078ec0ff */
[----:B------:R-:W-:Y:S01]  /*59c0*/  IMAD.U32 R41, R41, 0x10000, RZ ;  /* 0x0001000029297824 */ /* 0x000fe200078e00ff */
[----:B------:R-:W-:Y:S01]  /*59d0*/  PRMT R54, R156, 0x5432, R54 ;  /* 0x000054329c367816 */ /* 0x000fe20000000036 */
[CC--:B------:R-:W-:Y:S01]  /*59e0*/  FMUL.FTZ R62, R63.reuse, R29.reuse ;  /* 0x0000001d3f3e7220 */ /* 0x0c0fe20000410000 */
[----:B------:R-:W-:Y:S01]  /*59f0*/  LOP3.LUT R30, R30, 0xffff0000, RZ, 0xc0, !PT ;  /* 0xffff00001e1e7812 */ /* 0x000fe200078ec0ff */
[----:B------:R-:W-:Y:S01]  /*5a00*/  FMUL.FTZ R63, R63, R58 ;  /* 0x0000003a3f3f7220 */ /* 0x000fe20000410000 */
[----:B------:R-:W-:Y:S01]  /*5a10*/  LOP3.LUT R28, R28, 0xffff0000, RZ, 0xc0, !PT ;  /* 0xffff00001c1c7812 */ /* 0x000fe200078ec0ff */
[----:B------:R-:W-:Y:S01]  /*5a20*/  IMAD.U32 R61, R54, 0x10000, RZ ;  /* 0x00010000363d7824 */ /* 0x000fe200078e00ff */
[----:B------:R-:W-:Y:S01]  /*5a30*/  LOP3.LUT R55, R31, 0xffff0000, RZ, 0xc0, !PT ;  /* 0xffff00001f377812 */ /* 0x000fe200078ec0ff */
[C---:B------:R-:W-:Y:S01]  /*5a40*/  FFMA.FTZ R63, R57.reuse, R29, R63 ;  /* 0x0000001d393f7223 */ /* 0x040fe2000001003f */
[CC--:B------:R-:W-:Y:S01]  /*5a50*/  FMUL.FTZ R64, R30.reuse, R60.reuse ;  /* 0x0000003c1e407220 */ /* 0x0c0fe20000410000 */
[-C--:B------:R-:W-:Y:S01]  /*5a60*/  FMUL.FTZ R29, R30, R61.reuse ;  /* 0x0000003d1e1d7220 */ /* 0x080fe20000410000 */
[----:B------:R-:W-:Y:S01]  /*5a70*/  LOP3.LUT R158, R158, 0xffff0000, RZ, 0xc0, !PT ;  /* 0xffff00009e9e7812 */ /* 0x000fe200078ec0ff */
[----:B------:R-:W-:Y:S01]  /*5a80*/  IMAD.U32 R40, R40, 0x10000, RZ ;  /* 0x0001000028287824 */ /* 0x000fe200078e00ff */
[----:B------:R-:W-:Y:S01]  /*5a90*/  LOP3.LUT R54, R54, 0xffff0000, RZ, 0xc0, !PT ;  /* 0xffff000036367812 */ /* 0x000fe200078ec0ff */
[C---:B------:R-:W-:Y:S01]  /*5aa0*/  FFMA.FTZ R64, R56.reuse, R61, -R64 ;  /* 0x0000003d38407223 */ /* 0x040fe20000010840 */
[----:B------:R-:W-:Y:S01]  /*5ab0*/  FFMA.FTZ R29, R56, R60, R29 ;  /* 0x0000003c381d7223 */ /* 0x000fe2000001001d */
[C---:B------:R-:W-:Y:S01]  /*5ac0*/  FMUL.FTZ R30, R28.reuse, R41 ;  /* 0x000000291c1e7220 */ /* 0x040fe20000410000 */
[----:B------:R-:W-:Y:S01]  /*5ad0*/  FFMA.FTZ R62, R57, R58, -R62 ;  /* 0x0000003a393e7223 */ /* 0x000fe2000001083e */
[----:B------:R-:W-:Y:S01]  /*5ae0*/  FMUL.FTZ R56, R55, R158 ;  /* 0x0000009e37387220 */ /* 0x000fe20000410000 */
[----:B------:R-:W-:Y:S01]  /*5af0*/  FMUL.FTZ R28, R28, R40 ;  /* 0x000000281c1c7220 */ /* 0x000fe20000410000 */
[----:B------:R-:W-:-:S02]  /*5b00*/  IMAD.U32 R31, R31, 0x10000, RZ ;  /* 0x000100001f1f7824 */ /* 0x000fc400078e00ff */
        /* <DEDUP_REMOVED lines=9> */
[----:B------:R-:W-:Y:S01]  /*5ba0*/  F2FP.BF16.F32.PACK_AB R31, R55, R54 ;  /* 0x00000036371f723e */ /* 0x000fe200000010ff */
[----:B------:R-:W-:-:S07]  /*5bb0*/  IMAD.MOV.U32 R30, RZ, RZ, R64 ;  /* 0x000000ffff1e7224 */ /* 0x000fce00078e0040 */
.L_x_1510:
[----:B------:R-:W-:Y:S05]  /*5bc0*/  BSYNC B2 ;  /* 0x0000000000027941 */ /* 0x000fea0003800000 */
.L_x_1509:
[----:B--2---:R1:W-:Y:S02]  /*5bd0*/  STG.E.128 desc[UR46][R36.64+0x40], R28 ;  /* 0x0000401c24007986 */ /* 0x0043e4000c101d2e */
.L_x_1508:
[----:B------:R-:W-:Y:S05]  /*5be0*/  BSYNC B1 ;  /* 0x0000000000017941 */ /* 0x000fea0003800000 */
.L_x_1507:
        /* <DEDUP_REMOVED lines=11> */
[----:B------:R-:W-:Y:S02]  /*5ca0*/  PRMT R52, R155, 0x5410, R52 ;  /* 0x000054109b347816 */ /* 0x000fe40000000034 */
[----:B------:R-:W-:Y:S01]  /*5cb0*/  PRMT R50, R154, 0x5410, R55 ;  /* 0x000054109a327816 */ /* 0x000fe20000000037 */
[----:B------:R-:W-:Y:S01]  /*5cc0*/  IMAD.U32 R55, R29, 0x10000, RZ ;  /* 0x000100001d377824 */ /* 0x000fe200078e00ff */
[----:B------:R-:W-:-:S02]  /*5cd0*/  SHF.R.U32.HI R51, RZ, 0x10, R51 ;  /* 0x00000010ff337819 */ /* 0x000fc40000011633 */
[----:B------:R-:W-:Y:S02]  /*5ce0*/  PRMT R155, R155, 0x5432, R54 ;  /* 0x000054329b9b7816 */ /* 0x000fe40000000036 */
[----:B------:R-:W-:Y:S01]  /*5cf0*/  LOP3.LUT R53, R29, 0xffff0000, RZ, 0xc0, !PT ;  /* 0xffff00001d357812 */ /* 0x000fe200078ec0ff */
[----:B------:R-:W-:Y:S01]  /*5d00*/  IMAD.U32 R29, R28, 0x10000, RZ ;  /* 0x000100001c1d7824 */ /* 0x000fe200078e00ff */
[C---:B------:R-:W-:Y:S01]  /*5d10*/  LOP3.LUT R58, R52.reuse, 0xffff0000, RZ, 0xc0, !PT ;  /* 0xffff0000343a7812 */ /* 0x040fe200078ec0ff */
[----:B------:R-:W-:Y:S01]  /*5d20*/  IMAD.U32 R52, R52, 0x10000, RZ ;  /* 0x0001000034347824 */ /* 0x000fe200078e00ff */
[C---:B------:R-:W-:Y:S01]  /*5d30*/  LOP3.LUT R54, R50.reuse, 0xffff0000, RZ, 0xc0, !PT ;  /* 0xffff000032367812 */ /* 0x040fe200078ec0ff */
[----:B------:R-:W-:Y:S01]  /*5d40*/  IMAD.U32 R50, R50, 0x10000, RZ ;  /* 0x0001000032327824 */ /* 0x000fe200078e00ff */
[----:B------:R-:W-:Y:S01]  /*5d50*/  PRMT R154, R154, 0x5432, R51 ;  /* 0x000054329a9a7816 */ /* 0x000fe20000000033 */
[----:B------:R-:W-:Y:S01]  /*5d60*/  IMAD.U32 R51, R155, 0x10000, RZ ;  /* 0x000100009b337824 */ /* 0x000fe200078e00ff */
[----:B------:R-:W-:Y:S01]  /*5d70*/  LOP3.LUT R41, R30, 0xffff0000, RZ, 0xc0, !PT ;  /* 0xffff00001e297812 */ /* 0x000fe200078ec0ff */
[C---:B------:R-:W-:Y:S01]  /*5d80*/  FMUL.FTZ R60, R53.reuse, R58 ;  /* 0x0000003a353c7220 */ /* 0x040fe20000410000 */
[-C--:B------:R-:W-:Y:S01]  /*5d90*/  FMUL.FTZ R57, R53, R54.reuse ;  /* 0x0000003635397220 */ /* 0x080fe20000410000 */
[----:B------:R-:W-:Y:S01]  /*5da0*/  IMAD.U32 R56, R154, 0x10000, RZ ;  /* 0x000100009a387824 */ /* 0x000fe200078e00ff */
[----:B------:R-:W-:Y:S01]  /*5db0*/  LOP3.LUT R30, R31, 0xffff0000, RZ, 0xc0, !PT ;  /* 0xffff00001f1e7812 */ /* 0x000fe200078ec0ff */
[----:B------:R-:W-:Y:S01]  /*5dc0*/  FMUL.FTZ R59, R41, R51 ;  /* 0x00000033293b7220 */ /* 0x000fe20000410000 */
[----:B------:R-:W-:Y:S01]  /*5dd0*/  LOP3.LUT R53, R28, 0xffff0000, RZ, 0xc0, !PT ;  /* 0xffff00001c357812 */ /* 0x000fe200078ec0ff */
[----:B------:R-:W-:Y:S01]  /*5de0*/  FFMA.FTZ R28, R55, R54, -R60 ;  /* 0x00000036371c7223 */ /* 0x000fe2000001083c */
[----:B------:R-:W-:Y:S01]  /*5df0*/  LOP3.LUT R155, R155, 0xffff0000, RZ, 0xc0, !PT ;  /* 0xffff00009b9b7812 */ /* 0x000fe200078ec0ff */
[----:B------:R-:W-:Y:S01]  /*5e00*/  FFMA.FTZ R55, R55, R58, R57 ;  /* 0x0000003a37377223 */ /* 0x000fe20000010039 */
[----:B------:R-:W-:Y:S01]  /*5e10*/  LOP3.LUT R154, R154, 0xffff0000, RZ, 0xc0, !PT ;  /* 0xffff00009a9a7812 */ /* 0x000fe200078ec0ff */
[-C--:B------:R-:W-:Y:S01]  /*5e20*/  FMUL.FTZ R57, R41, R56.reuse ;  /* 0x0000003829397220 */ /* 0x080fe20000410000 */
[----:B------:R-:W-:Y:S01]  /*5e30*/  FFMA.FTZ R41, R40, R56, -R59 ;  /* 0x0000003828297223 */ /* 0x000fe2000001083b */
[----:B------:R-:W-:Y:S01]  /*5e40*/  FMUL.FTZ R54, R30, R155 ;  /* 0x0000009b1e367220 */ /* 0x000fe20000410000 */
[----:B------:R-:W-:-:S02]  /*5e50*/  IMAD.U32 R31, R31, 0x10000, RZ ;  /* 0x000100001f1f7824 */ /* 0x000fc400078e00ff */
[----:B------:R-:W-:Y:S01]  /*5e60*/  FMUL.FTZ R56, R30, R154 ;  /* 0x0000009a1e387220 */ /* 0x000fe20000410000 */
[C---:B------:R-:W-:Y:S01]  /*5e70*/  FMUL.FTZ R30, R53.reuse, R52 ;  /* 0x00000034351e7220 */ /* 0x040fe20000410000 */
[----:B------:R-:W-:Y:S01]  /*5e80*/  FFMA.FTZ R40, R40, R51, R57 ;  /* 0x0000003328287223 */ /* 0x000fe20000010039 */
[----:B------:R-:W-:Y:S01]  /*5e90*/  FMUL.FTZ R53, R53, R50 ;  /* 0x0000003235357220 */ /* 0x000fe20000410000 */
[----:B------:R-:W-:Y:S01]  /*5ea0*/  FFMA.FTZ R54, R31, R154, -R54 ;  /* 0x0000009a1f367223 */ /* 0x000fe20000010836 */
[----:B------:R-:W-:Y:S01]  /*5eb0*/  FFMA.FTZ R30, R29, R50, -R30 ;  /* 0x000000321d1e7223 */ /* 0x000fe2000001081e */
[----:B------:R-:W-:Y:S01]  /*5ec0*/  FFMA.FTZ R31, R31, R155, R56 ;  /* 0x0000009b1f1f7223 */ /* 0x000fe20000010038 */
[----:B------:R-:W-:Y:S01]  /*5ed0*/  FFMA.FTZ R53, R29, R52, R53 ;  /* 0x000000341d357223 */ /* 0x000fe20000010035 */
[----:B------:R-:W-:Y:S02]  /*5ee0*/  F2FP.BF16.F32.PACK_AB R40, R40, R41 ;  /* 0x000000292828723e */ /* 0x000fe400000010ff */
[----:B------:R-:W-:-:S02]  /*5ef0*/  F2FP.BF16.F32.PACK_AB R29, R55, R28 ;  /* 0x0000001c371d723e */ /* 0x000fc400000010ff */
[----:B------:R-:W-:Y:S01]  /*5f00*/  F2FP.BF16.F32.PACK_AB R28, R53, R30 ;  /* 0x0000001e351c723e */ /* 0x000fe200000010ff */
[----:B------:R-:W-:Y:S01]  /*5f10*/  IMAD.MOV.U32 R30, RZ, RZ, R40 ;  /* 0x000000ffff1e7224 */ /* 0x000fe200078e0028 */
[----:B------:R-:W-:-:S07]  /*5f20*/  F2FP.BF16.F32.PACK_AB R31, R31, R54 ;  /* 0x000000361f1f723e */ /* 0x000fce00000010ff */
.L_x_1514:
[----:B------:R-:W-:Y:S05]  /*5f30*/  BSYNC B2 ;  /* 0x0000000000027941 */ /* 0x000fea0003800000 */
.L_x_1513:
[----:B--2---:R1:W-:Y:S02]  /*5f40*/  STG.E.128 desc[UR46][R36.64+0x80], R28 ;  /* 0x0000801c24007986 */ /* 0x0043e4000c101d2e */
.L_x_1512:
[----:B------:R-:W-:Y:S05]  /*5f50*/  BSYNC B1 ;  /* 0x0000000000017941 */ /* 0x000fea0003800000 */
.L_x_1511:
        /* <DEDUP_REMOVED lines=9> */
[--C-:B------:R-:W-:Y:S02]  /*5ff0*/  SHF.R.U64 R41, R46, 0x10, R47.reuse ;  /* 0x000000102e297819 */ /* 0x100fe4000000122f */
[----:B------:R-:W-:Y:S02]  /*6000*/  SHF.R.U32.HI R47, RZ, 0x10, R47 ;  /* 0x00000010ff2f7819 */ /* 0x000fe4000001162f */
[----:B------:R-:W-:Y:S02]  /*6010*/  PRMT R50, R153, 0x5410, R50 ;  /* 0x0000541099327816 */ /* 0x000fe40000000032 */
[----:B------:R-:W-:Y:S02]  /*6020*/  SHF.R.U32.HI R48, RZ, 0x10, R49 ;  /* 0x00000010ff307819 */ /* 0x000fe40000011631 */
[----:B------:R-:W-:-:S02]  /*6030*/  PRMT R41, R152, 0x5410, R41 ;  /* 0x0000541098297816 */ /* 0x000fc40000000029 */
[----:B------:R-:W-:Y:S02]  /*6040*/  PRMT R152, R152, 0x5432, R47 ;  /* 0x0000543298987816 */ /* 0x000fe4000000002f */
[----:B------:R-:W-:Y:S02]  /*6050*/  LOP3.LUT R47, R29, 0xffff0000, RZ, 0xc0, !PT ;  /* 0xffff00001d2f7812 */ /* 0x000fe400078ec0ff */
[----:B------:R-:W-:Y:S01]  /*6060*/  LOP3.LUT R52, R50, 0xffff0000, RZ, 0xc0, !PT ;  /* 0xffff000032347812 */ /* 0x000fe200078ec0ff */
[----:B------:R-:W-:Y:S01]  /*6070*/  IMAD.U32 R51, R152, 0x10000, RZ ;  /* 0x0001000098337824 */ /* 0x000fe200078e00ff */
[----:B------:R-:W-:Y:S01]  /*6080*/  PRMT R153, R153, 0x5432, R48 ;  /* 0x0000543299997816 */ /* 0x000fe20000000030 */
[----:B------:R-:W-:Y:S01]  /*6090*/  IMAD.U32 R48, R29, 0x10000, RZ ;  /* 0x000100001d307824 */ /* 0x000fe200078e00ff */
[----:B------:R-:W-:Y:S01]  /*60a0*/  LOP3.LUT R49, R41, 0xffff0000, RZ, 0xc0, !PT ;  /* 0xffff000029317812 */ /* 0x000fe200078ec0ff */
[----:B------:R-:W-:Y:S01]  /*60b0*/  FMUL.FTZ R55, R47, R52 ;  /* 0x000000342f377220 */ /* 0x000fe20000410000 */
[----:B------:R-:W-:Y:S01]  /*60c0*/  LOP3.LUT R46, R30, 0xffff0000, RZ, 0xc0, !PT ;  /* 0xffff00001e2e7812 */ /* 0x000fe200078ec0ff */
[----:B------:R-:W-:Y:S01]  /*60d0*/  IMAD.U32 R53, R153, 0x10000, RZ ;  /* 0x0001000099357824 */ /* 0x000fe200078e00ff */
[----:B------:R-:W-:Y:S01]  /*60e0*/  LOP3.LUT R30, R31, 0xffff0000, RZ, 0xc0, !PT ;  /* 0xffff00001f1e7812 */ /* 0x000fe200078ec0ff */
[-C--:B------:R-:W-:Y:S01]  /*60f0*/  FMUL.FTZ R57, R47, R49.reuse ;  /* 0x000000312f397220 */ /* 0x080fe20000410000 */
[C---:B------:R-:W-:Y:S01]  /*6100*/  IMAD.U32 R29, R28.reuse, 0x10000, RZ ;  /* 0x000100001c1d7824 */ /* 0x040fe200078e00ff */
[----:B------:R-:W-:Y:S01]  /*6110*/  LOP3.LUT R47, R28, 0xffff0000, RZ, 0xc0, !PT ;  /* 0xffff00001c2f7812 */ /* 0x000fe200078ec0ff */
[----:B------:R-:W-:Y:S01]  /*6120*/  FFMA.FTZ R28, R48, R49, -R55 ;  /* 0x00000031301c7223 */ /* 0x000fe20000010837 */
[----:B------:R-:W-:Y:S01]  /*6130*/  LOP3.LUT R153, R153, 0xffff0000, RZ, 0xc0, !PT ;  /* 0xffff000099997812 */ /* 0x000fe200078ec0ff */
[----:B------:R-:W-:Y:S01]  /*6140*/  FMUL.FTZ R59, R46, R53 ;  /* 0x000000352e3b7220 */ /* 0x000fe20000410000 */
[----:B------:R-:W-:Y:S01]  /*6150*/  LOP3.LUT R152, R152, 0xffff0000, RZ, 0xc0, !PT ;  /* 0xffff000098987812 */ /* 0x000fe200078ec0ff */
[----:B------:R-:W-:Y:S01]  /*6160*/  FMUL.FTZ R49, R46, R51 ;  /* 0x000000332e317220 */ /* 0x000fe20000410000 */
[----:B------:R-:W-:-:S02]  /*6170*/  IMAD.U32 R50, R50, 0x10000, RZ ;  /* 0x0001000032327824 */ /* 0x000fc400078e00ff */
[----:B------:R-:W-:Y:S01]  /*6180*/  FFMA.FTZ R57, R48, R52, R57 ;  /* 0x0000003430397223 */ /* 0x000fe20000010039 */
[----:B------:R-:W-:Y:S02]  /*6190*/  IMAD.U32 R46, R41, 0x10000, RZ ;  /* 0x00010000292e7824 */ /* 0x000fe400078e00ff */
[C---:B------:R-:W-:Y:S01]  /*61a0*/  FMUL.FTZ R48, R30.reuse, R153 ;  /* 0x000000991e307220 */ /* 0x040fe20000410000 */
[----:B------:R-:W-:Y:S01]  /*61b0*/  FMUL.FTZ R52, R30, R152 ;  /* 0x000000981e347220 */ /* 0x000fe20000410000 */
[C---:B------:R-:W-:Y:S01]  /*61c0*/  FFMA.FTZ R59, R40.reuse, R51, -R59 ;  /* 0x00000033283b7223 */ /* 0x040fe2000001083b */
[----:B------:R-:W-:Y:S01]  /*61d0*/  FMUL.FTZ R30, R47, R50 ;  /* 0x000000322f1e7220 */ /* 0x000fe20000410000 */
[----:B------:R-:W-:Y:S02]  /*61e0*/  IMAD.U32 R31, R31, 0x10000, RZ ;  /* 0x000100001f1f7824 */ /* 0x000fe400078e00ff */
[----:B------:R-:W-:Y:S01]  /*61f0*/  FFMA.FTZ R40, R40, R53, R49 ;  /* 0x0000003528287223 */ /* 0x000fe20000010031 */
[-C--:B------:R-:W-:Y:S01]  /*6200*/  FMUL.FTZ R47, R47, R46.reuse ;  /* 0x0000002e2f2f7220 */ /* 0x080fe20000410000 */
[----:B------:R-:W-:Y:S01]  /*6210*/  FFMA.FTZ R30, R29, R46, -R30 ;  /* 0x0000002e1d1e7223 */ /* 0x000fe2000001081e */
[C---:B------:R-:W-:Y:S01]  /*6220*/  FFMA.FTZ R48, R31.reuse, R152, -R48 ;  /* 0x000000981f307223 */ /* 0x040fe20000010830 */
[----:B------:R-:W-:Y:S01]  /*6230*/  FFMA.FTZ R31, R31, R153, R52 ;  /* 0x000000991f1f7223 */ /* 0x000fe20000010034 */
[----:B------:R-:W-:Y:S01]  /*6240*/  FFMA.FTZ R47, R29, R50, R47 ;  /* 0x000000321d2f7223 */ /* 0x000fe2000001002f */
[----:B------:R-:W-:-:S02]  /*6250*/  F2FP.BF16.F32.PACK_AB R40, R40, R59 ;  /* 0x0000003b2828723e */ /* 0x000fc400000010ff */
[----:B------:R-:W-:Y:S02]  /*6260*/  F2FP.BF16.F32.PACK_AB R29, R57, R28 ;  /* 0x0000001c391d723e */ /* 0x000fe400000010ff */
[----:B------:R-:W-:Y:S01]  /*6270*/  F2FP.BF16.F32.PACK_AB R28, R47, R30 ;  /* 0x0000001e2f1c723e */ /* 0x000fe200000010ff */
[----:B------:R-:W-:Y:S01]  /*6280*/  IMAD.MOV.U32 R30, RZ, RZ, R40 ;  /* 0x000000ffff1e7224 */ /* 0x000fe200078e0028 */
[----:B------:R-:W-:-:S07]  /*6290*/  F2FP.BF16.F32.PACK_AB R31, R31, R48 ;  /* 0x000000301f1f723e */ /* 0x000fce00000010ff */
.L_x_1518:
[----:B------:R-:W-:Y:S05]  /*62a0*/  BSYNC B2 ;  /* 0x0000000000027941 */ /* 0x000fea0003800000 */
.L_x_1517:
[----:B--2---:R1:W-:Y:S02]  /*62b0*/  STG.E.128 desc[UR46][R36.64+0xc0], R28 ;  /* 0x0000c01c24007986 */ /* 0x0043e4000c101d2e */
.L_x_1516:
[----:B------:R-:W-:Y:S05]  /*62c0*/  BSYNC B1 ;  /* 0x0000000000017941 */ /* 0x000fea0003800000 */
.L_x_1515:
        /* <DEDUP_REMOVED lines=18> */
[C---:B------:R-:W-:Y:S01]  /*63f0*/  LOP3.LUT R48, R46.reuse, 0xffff0000, RZ, 0xc0, !PT ;  /* 0xffff00002e307812 */ /* 0x040fe200078ec0ff */
        /* <DEDUP_REMOVED lines=10> */
[C---:B------:R-:W-:Y:S02]  /*64a0*/  IMAD.U32 R29, R28.reuse, 0x10000, RZ ;  /* 0x000100001c1d7824 */ /* 0x040fe400078e00ff */
[C---:B------:R-:W-:Y:S01]  /*64b0*/  FFMA.FTZ R50, R31.reuse, R44, -R50 ;  /* 0x0000002c1f327223 */ /* 0x040fe20000010832 */
[----:B------:R-:W-:Y:S01]  /*64c0*/  FFMA.FTZ R49, R31, R48, R39 ;  /* 0x000000301f317223 */ /* 0x000fe20000010027 */
[----:B------:R-:W-:Y:S01]  /*64d0*/  FMUL.FTZ R41, R41, R45 ;  /* 0x0000002d29297220 */ /* 0x000fe20000410000 */
[----:B------:R-:W-:Y:S01]  /*64e0*/  LOP3.LUT R79, R79, 0xffff0000, RZ, 0xc0, !PT ;  /* 0xffff00004f4f7812 */ /* 0x000fe200078ec0ff */
[----:B------:R-:W-:Y:S01]  /*64f0*/  IMAD.U32 R43, R43, 0x10000, RZ ;  /* 0x000100002b2b7824 */ /* 0x000fe200078e00ff */
[----:B------:R-:W-:Y:S01]  /*6500*/  LOP3.LUT R28, R28, 0xffff0000, RZ, 0xc0, !PT ;  /* 0xffff00001c1c7812 */ /* 0x000fe200078ec0ff */
[----:B------:R-:W-:Y:S01]  /*6510*/  FFMA.FTZ R44, R40, R47, R41 ;  /* 0x0000002f282c7223 */ /* 0x000fe20000010029 */
[----:B------:R-:W-:Y:S01]  /*6520*/  LOP3.LUT R31, R78, 0xffff0000, RZ, 0xc0, !PT ;  /* 0xffff00004e1f7812 */ /* 0x000fe200078ec0ff */
[----:B------:R-:W-:Y:S01]  /*6530*/  FFMA.FTZ R51, R40, R45, -R51 ;  /* 0x0000002d28337223 */ /* 0x000fe20000010833 */
[----:B------:R-:W-:Y:S01]  /*6540*/  FMUL.FTZ R41, R42, R79 ;  /* 0x0000004f2a297220 */ /* 0x000fe20000410000 */
[CC--:B------:R-:W-:Y:S01]  /*6550*/  FMUL.FTZ R40, R28.reuse, R46.reuse ;  /* 0x0000002e1c287220 */ /* 0x0c0fe20000410000 */
[----:B------:R-:W-:Y:S01]  /*6560*/  FMUL.FTZ R39, R28, R43 ;  /* 0x0000002b1c277220 */ /* 0x000fe20000410000 */
[-C--:B------:R-:W-:Y:S01]  /*6570*/  FMUL.FTZ R42, R42, R31.reuse ;  /* 0x0000001f2a2a7220 */ /* 0x080fe20000410000 */
[C---:B------:R-:W-:Y:S01]  /*6580*/  FFMA.FTZ R41, R30.reuse, R31, -R41 ;  /* 0x0000001f1e297223 */ /* 0x040fe20000010829 */
[C---:B------:R-:W-:Y:S01]  /*6590*/  FFMA.FTZ R40, R29.reuse, R43, -R40 ;  /* 0x0000002b1d287223 */ /* 0x040fe20000010828 */
[----:B------:R-:W-:Y:S01]  /*65a0*/  FFMA.FTZ R39, R29, R46, R39 ;  /* 0x0000002e1d277223 */ /* 0x000fe20000010027 */
[----:B------:R-:W-:Y:S01]  /*65b0*/  FFMA.FTZ R42, R30, R79, R42 ;  /* 0x0000004f1e2a7223 */ /* 0x000fe2000001002a */
[----:B------:R-:W-:-:S02]  /*65c0*/  F2FP.BF16.F32.PACK_AB R29, R49, R50 ;  /* 0x00000032311d723e */ /* 0x000fc400000010ff */
[----:B------:R-:W-:Y:S02]  /*65d0*/  F2FP.BF16.F32.PACK_AB R30, R44, R51 ;  /* 0x000000332c1e723e */ /* 0x000fe400000010ff */
[----:B------:R-:W-:Y:S02]  /*65e0*/  F2FP.BF16.F32.PACK_AB R31, R42, R41 ;  /* 0x000000292a1f723e */ /* 0x000fe400000010ff */
[----:B------:R-:W-:-:S07]  /*65f0*/  F2FP.BF16.F32.PACK_AB R28, R39, R40 ;  /* 0x00000028271c723e */ /* 0x000fce00000010ff */
.L_x_1522:
[----:B------:R-:W-:Y:S05]  /*6600*/  BSYNC B2 ;  /* 0x0000000000027941 */ /* 0x000fea0003800000 */
.L_x_1521:
[----:B--2---:R1:W-:Y:S02]  /*6610*/  STG.E.128 desc[UR46][R36.64+0x100], R28 ;  /* 0x0001001c24007986 */ /* 0x0043e4000c101d2e */
.L_x_1520:
[----:B------:R-:W-:Y:S05]  /*6620*/  BSYNC B1 ;  /* 0x0000000000017941 */ /* 0x000fea0003800000 */
.L_x_1519:
        /* <DEDUP_REMOVED lines=8> */
[--C-:B------:R-:W-:Y:S01]  /*66b0*/  SHF.R.U64 R42, R34, 0x10, R35.reuse ;  /* 0x00000010222a7819 */ /* 0x100fe20000001223 */
        /* <DEDUP_REMOVED lines=43> */
.L_x_1524:
[----:B------:R-:W-:Y:S05]  /*6970*/  BSYNC B1 ;  /* 0x0000000000017941 */ /* 0x000fea0003800000 */
.L_x_1523:
[----:B--2---:R1:W-:Y:S01]  /*6980*/  STG.E.128 desc[UR46][R36.64+0x140], R28 ;  /* 0x0001401c24007986 */ /* 0x0043e2000c101d2e */
[----:B------:R-:W-:Y:S05]  /*6990*/  BRA `(.L_x_1502) ;  /* 0x0000004000947947 */ /* 0x000fea0003800000 */
.L_x_1470:
        /* <DEDUP_REMOVED lines=18> */
[----:B------:R-:W-:Y:S02]  /*6ac0*/  IADD3 R28, P3, R100, R76, RZ ;  /* 0x0000004c641c7210 */ /* 0x000fe40007f7e0ff */
[----:B------:R-:W-:Y:S02]  /*6ad0*/  CS2R R38, SRZ ;  /* 0x0000000000267805 */ /* 0x000fe4000001ff00 */
[----:B------:R-:W-:Y:S01]  /*6ae0*/  CS2R R36, SRZ ;  /* 0x0000000000247805 */ /* 0x000fe2000001ff00 */
[----:B------:R-:W-:Y:S01]  /*6af0*/  IMAD.X R30, R0, 0x1, R21, P2 ;  /* 0x00000001001e7824 */ /* 0x000fe200010e0615 */
[----:B------:R-:W-:Y:S02]  /*6b00*/  LEA R52, P2, R29, UR4, 0x1 ;  /* 0x000000041d347c11 */ /* 0x000fe4000f8408ff */
[----:B------:R-:W-:-:S02]  /*6b10*/  CS2R R50, SRZ ;  /* 0x0000000000327805 */ /* 0x000fc4000001ff00 */
[----:B------:R-:W-:Y:S02]  /*6b20*/  CS2R R48, SRZ ;  /* 0x0000000000307805 */ /* 0x000fe4000001ff00 */
[----:B------:R-:W-:Y:S01]  /*6b30*/  LEA.HI.X R53, R29, UR5, R30, 0x1, P2 ;  /* 0x000000051d357c11 */ /* 0x000fe200090f0c1e */
[----:B------:R-:W-:Y:S01]  /*6b40*/  ULDC.64 UR4, c[0x0][0x400] ;  /* 0x0001000000047ab9 */ /* 0x000fe20000000a00 */
[----:B------:R-:W-:Y:S01]  /*6b50*/  ISETP.GE.AND P2, PT, R18, R122, PT ;  /* 0x0000007a1200720c */ /* 0x000fe20003f46270 */
[----:B------:R-:W-:Y:S01]  /*6b60*/  IMAD.X R29, R3, 0x1, R15, P3 ;  /* 0x00000001031d7824 */ /* 0x000fe200018e060f */
[----:B------:R-:W-:-:S04]  /*6b70*/  LEA R56, P3, R28, UR4, 0x1 ;  /* 0x000000041c387c11 */ /* 0x000fc8000f8608ff */
[----:B------:R-:W-:Y:S02]  /*6b80*/  LEA.HI.X R57, R28, UR5, R29, 0x1, P3 ;  /* 0x000000051c397c11 */ /* 0x000fe400098f0c1d */
[----:B------:R-:W-:-:S05]  /*6b90*/  ISETP.GE.AND P3, PT, R165, R122, PT ;  /* 0x0000007aa500720c */ /* 0x000fca0003f66270 */
[----:B------:R0:W5:Y:S04]  /*6ba0*/  @!P2 LDG.E.128 R36, desc[UR46][R52.64] ;  /* 0x0000002e3424a981 */ /* 0x000168000c1e1d00 */
[----:B------:R0:W5:Y:S01]  /*6bb0*/  @!P2 LDG.E.128 R48, desc[UR46][R56.64] ;  /* 0x0000002e3830a981 */ /* 0x000162000c1e1d00 */
[----:B------:R-:W-:Y:S02]  /*6bc0*/  ISETP.GE.AND P2, PT, R166, R122, PT ;  /* 0x0000007aa600720c */ /* 0x000fe40003f46270 */
        /* <DEDUP_REMOVED lines=8> */
[----:B------:R0:W5:Y:S04]  /*6c50*/  @!P3 LDG.E.128 R32, desc[UR46][R52.64+0x40] ;  /* 0x0000402e3420b981 */ /* 0x000168000c1e1d00 */
[----:B------:R0:W5:Y:S04]  /*6c60*/  @!P2 LDG.E.128 R28, desc[UR46][R52.64+0x80] ;  /* 0x0000802e341ca981 */ /* 0x000168000c1e1d00 */
[----:B------:R0:W5:Y:S04]  /*6c70*/  @!P3 LDG.E.128 R44, desc[UR46][R56.64+0x40] ;  /* 0x0000402e382cb981 */ /* 0x000168000c1e1d00 */
[----:B------:R0:W5:Y:S02]  /*6c80*/  @!P2 LDG.E.128 R40, desc[UR46][R56.64+0x80] ;  /* 0x0000802e3828a981 */ /* 0x000164000c1e1d00 */
.L_x_1526:
[----:B------:R-:W-:Y:S05]  /*6c90*/  BSYNC B1 ;  /* 0x0000000000017941 */ /* 0x000fea0003800000 */
.L_x_1525:
        /* <DEDUP_REMOVED lines=18> */
[----:B------:R-:W-:Y:S02]  /*6dc0*/  IADD3.X R53, R21, R0, R108, P2, P5 ;  /* 0x0000000015357210 */ /* 0x000fe400017ea46c */
[----:B------:R-:W-:Y:S02]  /*6dd0*/  CS2R R60, SRZ ;  /* 0x00000000003c7805 */ /* 0x000fe4000001ff00 */
[----:B------:R-:W-:Y:S02]  /*6de0*/  IADD3 R0, P2, P5, R100, R76, R107 ;  /* 0x0000004c64007210 */ /* 0x000fe40007d5e06b */
[----:B------:R-:W-:-:S02]  /*6df0*/  CS2R R74, SRZ ;  /* 0x00000000004a7805 */ /* 0x000fc4000001ff00 */
[----:B------:R-:W-:Y:S02]  /*6e00*/  CS2R R72, SRZ ;  /* 0x0000000000487805 */ /* 0x000fe4000001ff00 */
[----:B------:R-:W-:Y:S02]  /*6e10*/  IADD3.X R3, R15, R3, R106, P2, P5 ;  /* 0x000000030f037210 */ /* 0x000fe400017ea46a */
[----:B------:R-:W-:-:S04]  /*6e20*/  LEA R76, P2, R78, UR4, 0x1 ;  /* 0x000000044e4c7c11 */ /* 0x000fc8000f8408ff */
[----:B------:R-:W-:Y:S02]  /*6e30*/  LEA.HI.X R77, R78, UR5, R53, 0x1, P2 ;  /* 0x000000054e4d7c11 */ /* 0x000fe400090f0c35 */
        /* <DEDUP_REMOVED lines=19> */
.L_x_1528:
[----:B------:R-:W-:Y:S05]  /*6f70*/  BSYNC B1 ;  /* 0x0000000000017941 */ /* 0x000fea0003800000 */
.L_x_1527:
[----:B------:R-:W2:Y:S01]  /*6f80*/  LDL R0, [R1+0x38] ;  /* 0x0000380001007983 */ /* 0x000ea20000100800 */
[----:B-----5:R-:W-:Y:S02]  /*6f90*/  IMAD.MOV.U32 R3, RZ, RZ, R30 ;  /* 0x000000ffff037224 */ /* 0x020fe400078e001e */
[----:B0-----:R-:W-:Y:S02]  /*6fa0*/  IMAD.MOV.U32 R77, RZ, RZ, R28 ;  /* 0x000000ffff4d7224 */ /* 0x001fe400078e001c */
[----:B------:R-:W-:-:S05]  /*6fb0*/  IMAD.MOV.U32 R76, RZ, RZ, R29 ;  /* 0x000000ffff4c7224 */ /* 0x000fca00078e001d */
[----:B------:R-:W-:Y:S01]  /*6fc0*/  PRMT R218, R77, 0x5410, R76 ;  /* 0x000054104dda7816 */ /* 0x000fe2000000004c */
[----:B------:R-:W-:Y:S02]  /*6fd0*/  IMAD.MOV.U32 R76, RZ, RZ, R38 ;  /* 0x000000ffff4c7224 */ /* 0x000fe400078e0026 */
[----:B------:R-:W-:-:S05]  /*6fe0*/  IMAD.MOV.U32 R77, RZ, RZ, R39 ;  /* 0x000000ffff4d7224 */ /* 0x000fca00078e0027 */
[----:B------:R-:W-:Y:S02]  /*6ff0*/  PRMT R209, R77, 0x5410, R76 ;  /* 0x000054104dd17816 */ /* 0x000fe4000000004c */
[----:B--2---:R-:W-:Y:S01]  /*7000*/  R2UR UR4, R0 ;  /* 0x00000000000472ca */ /* 0x004fe200000e0000 */
[----:B------:R-:W-:-:S05]  /*7010*/  IMAD.MOV.U32 R0, RZ, RZ, R31 ;  /* 0x000000ffff007224 */ /* 0x000fca00078e001f */
[----:B------:R-:W-:Y:S01]  /*7020*/  PRMT R217, R3, 0x5410, R0 ;  /* 0x0000541003d97816 */ /* 0x000fe20000000000 */
[----:B------:R-:W-:Y:S02]  /*7030*/  IMAD.MOV.U32 R3, RZ, RZ, R34 ;  /* 0x000000ffff037224 */ /* 0x000fe400078e0022 */
[----:B------:R-:W-:-:S03]  /*7040*/  IMAD.MOV.U32 R0, RZ, RZ, R35 ;  /* 0x000000ffff007224 */ /* 0x000fc600078e0023 */
[----:B------:R0:W-:Y:S01]  /*7050*/  STL.S16 [R1+0x7a], R3 ;  /* 0x00007a0301007387 */ /* 0x0001e20000100600 */
[----:B------:R-:W-:-:S03]  /*7060*/  UISETP.NE.AND UP0, UPT, UR4, 0x3, UPT ;  /* 0x000000030400788c */ /* 0x000fc6000bf05270 */
[----:B------:R1:W-:Y:S03]  /*7070*/  STL.S16 [R1+0x78], R0 ;  /* 0x0000780001007387 */ /* 0x0003e60000100600 */
[----:B------:R-:W-:Y:S01]  /*7080*/  PLOP3.LUT P2, PT, PT, PT, UP0, 0x80, 0x0 ;  /* 0x000000000000781c */ /* 0x000fe20003f4f008 */
[----:B0-----:R-:W-:Y:S02]  /*7090*/  IMAD.MOV.U32 R3, RZ, RZ, R33 ;  /* 0x000000ffff037224 */ /* 0x001fe400078e0021 */
[----:B-1----:R-:W-:-:S05]  /*70a0*/  IMAD.MOV.U32 R0, RZ, RZ, R32 ;  /* 0x000000ffff007224 */ /* 0x002fca00078e0020 */
[----:B------:R0:W-:Y:S04]  /*70b0*/  STL.S16 [R1+0x8e], R0 ;  /* 0x00008e0001007387 */ /* 0x0001e80000100600 */
[----:B------:R1:W-:Y:S01]  /*70c0*/  STL.S16 [R1+0x8c], R3 ;  /* 0x00008c0301007387 */ /* 0x0003e20000100600 */
[----:B0-----:R-:W-:Y:S02]  /*70d0*/  IMAD.MOV.U32 R0, RZ, RZ, R36 ;  /* 0x000000ffff007224 */ /* 0x001fe400078e0024 */
[----:B-1----:R-:W-:-:S05]  /*70e0*/  IMAD.MOV.U32 R3, RZ, RZ, R37 ;  /* 0x000000ffff037224 */ /* 0x002fca00078e0025 */
        /* <DEDUP_REMOVED lines=9> */
[----:B------:R0:W-:Y:S04]  /*7180*/  STL.S16 [R1+0x88], R0 ;  /* 0x0000880001007387 */ /* 0x0001e80000100600 */
[----:B------:R1:W-:Y:S01]  /*7190*/  STL.S16 [R1+0x8a], R3 ;  /* 0x00008a0301007387 */ /* 0x0003e20000100600 */
[----:B0-----:R-:W-:Y:S02]  /*71a0*/  IMAD.MOV.U32 R0, RZ, RZ, R44 ;  /* 0x000000ffff007224 */ /* 0x001fe400078e002c */
[----:B-1----:R-:W-:-:S03]  /*71b0*/  IMAD.MOV.U32 R3, RZ, RZ, R45 ;  /* 0x000000ffff037224 */ /* 0x002fc600078e002d */
[----:B------:R0:W-:Y:S04]  /*71c0*/  STL.S16 [R1+0x90], R0 ;  /* 0x0000900001007387 */ /* 0x0001e80000100600 */
[----:B------:R1:W-:Y:S01]  /*71d0*/  STL.S16 [R1+0x92], R3 ;  /* 0x0000920301007387 */ /* 0x0003e20000100600 */
[----:B0-----:R-:W-:Y:S02]  /*71e0*/  IMAD.MOV.U32 R0, RZ, RZ, R50 ;  /* 0x000000ffff007224 */ /* 0x001fe400078e0032 */
[----:B-1----:R-:W-:-:S03]  /*71f0*/  IMAD.MOV.U32 R3, RZ, RZ, R51 ;  /* 0x000000ffff037224 */ /* 0x002fc600078e0033 */
        /* <DEDUP_REMOVED lines=47> */
.L_x_1529:
[----:B------:R-:W-:Y:S01]  /*74f0*/  IMAD R3, R16, 0x8, R2 ;  /* 0x0000000810037824 */ /* 0x000fe200078e0202 */
[----:B------:R-:W-:Y:S01]  /*7500*/  SHF.L.U32 R0, R167, 0x1f, RZ ;  /* 0x0000001fa7007819 */ /* 0x000fe200000006ff */
[----:B------:R-:W0:Y:S01]  /*7510*/  LDC R145, c[0x0][0x2f4] ;  /* 0x0000bd00ff917b82 */ /* 0x000e220000000800 */
[----:B------:R-:W-:Y:S01]  /*7520*/  BSSY B1, `(.L_x_1530) ;  /* 0x0000004000017945 */ /* 0x000fe20003800000 */
[----:B------:R-:W-:Y:S01]  /*7530*/  IMAD.MOV.U32 R125, RZ, RZ, R80 ;  /* 0x000000ffff7d7224 */ /* 0x000fe200078e0050 */
[----:B------:R-:W1:Y:S02]  /*7540*/  SYNCS.PHASECHK.TRANS64.TRYWAIT P5, [R3+URZ+0x2a890], R0 ;  /* 0x02a89000030075a7 */ /* 0x000e6400080a017f */
[----:B-1----:R-:W-:Y:S05]  /*7550*/  @!P5 BRA `(.L_x_1531) ;  /* 0x0000023c0088d947 */ /* 0x002fea0003800000 */
.L_x_1929:
[----:B------:R-:W-:Y:S05]  /*7560*/  BSYNC B1 ;  /* 0x0000000000017941 */ /* 0x000fea0003800000 */
.L_x_1530:
        /* <DEDUP_REMOVED lines=19> */
[----:B------:R-:W-:-:S03]  /*76a0*/  IMAD.SHL.U32 R180, R180, 0x8, RZ ;  /* 0x00000008b4b47824 */ /* 0x000fc600078e00ff */
[----:B------:R-:W-:Y:S02]  /*76b0*/  SHF.R.S32.HI R77, RZ, 0x3, R77 ;  /* 0x00000003ff4d7819 */ /* 0x000fe4000001144d */
[----:B------:R-:W-:-:S03]  /*76c0*/  LOP3.LUT R76, R175, 0x38, R180, 0xf8, !PT ;  /* 0x00000038af4c7812 */ /* 0x000fc600078ef8b4 */
[----:B------:R-:W-:Y:S01]  /*76d0*/  IMAD R77, R77, 0x1800, R177 ;  /* 0x000018004d4d7824 */ /* 0x000fe200078e02b1 */
[----:B------:R-:W-:-:S05]  /*76e0*/  LOP3.LUT R76, R76, R176, RZ, 0x3c, !PT ;  /* 0x000000b04c4c7212 */ /* 0x000fca00078e3cff */
        /* <DEDUP_REMOVED lines=101> */
.L_x_1537:
[----:B------:R-:W-:Y:S05]  /*7d40*/  BSYNC B3 ;  /* 0x0000000000037941 */ /* 0x000fea0003800000 */
.L_x_1536:
        /* <DEDUP_REMOVED lines=12> */
.L_x_1535:
[----:B------:R-:W-:Y:S05]  /*7e10*/  BSYNC B2 ;  /* 0x0000000000027941 */ /* 0x000fea0003800000 */
.L_x_1534:
        /* <DEDUP_REMOVED lines=24> */
[----:B------:R-:W3:Y:S04]  /*7fa0*/  LDL.S16 R180, [R1+0x8e] ;  /* 0x00008e0001b47983 */ /* 0x000ee80000100600 */
[----:B------:R-:W4:Y:S04]  /*7fb0*/  LDL.LU.S16 R77, [R1+0x8c] ;  /* 0x00008c00014d7983 */ /* 0x000f280000300600 */
[----:B------:R-:W5:Y:S04]  /*7fc0*/  LDL.S16 R83, [R1+0x7a] ;  /* 0x00007a0001537983 */ /* 0x000f680000100600 */
[----:B------:R-:W2:Y:S04]  /*7fd0*/  LDL.LU.S16 R82, [R1+0x78] ;  /* 0x0000780001527983 */ /* 0x000ea80000300600 */
[----:B------:R-:W2:Y:S04]  /*7fe0*/  LDL.S16 R81, [R1+0x90] ;  /* 0x0000900001517983 */ /* 0x000ea80000100600 */
[----:B------:R-:W2:Y:S04]  /*7ff0*/  LDL.LU.S16 R80, [R1+0x92] ;  /* 0x0000920001507983 */ /* 0x000ea80000300600 */
[----:B------:R-:W2:Y:S04]  /*8000*/  LDL.S16 R79, [R1+0x88] ;  /* 0x00008800014f7983 */ /* 0x000ea80000100600 */
[----:B------:R-:W2:Y:S01]  /*8010*/  LDL.LU.S16 R78, [R1+0x8a] ;  /* 0x00008a00014e7983 */ /* 0x000ea20000300600 */
[----:B------:R-:W-:-:S02]  /*8020*/  SHF.R.U64 R32, R32, 0x10, R33 ;  /* 0x0000001020207819 */ /* 0x000fc40000001221 */
[----:B------:R-:W-:Y:S02]  /*8030*/  SHF.R.U32.HI R33, RZ, 0x10, R33 ;  /* 0x00000010ff217819 */ /* 0x000fe40000011621 */
[----:B------:R-:W-:Y:S02]  /*8040*/  SHF.R.U64 R34, R34, 0x10, R35 ;  /* 0x0000001022227819 */ /* 0x000fe40000001223 */
[----:B------:R-:W-:Y:S02]  /*8050*/  SHF.R.U64 R44, R44, 0x10, R45 ;  /* 0x000000102c2c7819 */ /* 0x000fe4000000122d */
[----:B------:R-:W-:Y:S02]  /*8060*/  SHF.R.U32.HI R35, RZ, 0x10, R35 ;  /* 0x00000010ff237819 */ /* 0x000fe40000011623 */
[----:B---3--:R-:W-:Y:S02]  /*8070*/  PRMT R32, R180, 0x5410, R32 ;  /* 0x00005410b4207816 */ /* 0x008fe40000000020 */
[----:B----4-:R-:W-:-:S02]  /*8080*/  PRMT R33, R77, 0x5410, R33 ;  /* 0x000054104d217816 */ /* 0x010fc40000000021 */
[----:B------:R-:W-:Y:S02]  /*8090*/  SHF.R.U32.HI R77, RZ, 0x10, R45 ;  /* 0x00000010ff4d7819 */ /* 0x000fe4000001162d */
[--C-:B------:R-:W-:Y:S02]  /*80a0*/  SHF.R.U64 R45, R46, 0x10, R47.reuse ;  /* 0x000000102e2d7819 */ /* 0x100fe4000000122f */
[----:B-----5:R-:W-:Y:S02]  /*80b0*/  PRMT R46, R83, 0x5410, R34 ;  /* 0x00005410532e7816 */ /* 0x020fe40000000022 */
[----:B------:R-:W-:Y:S02]  /*80c0*/  SHF.R.U32.HI R47, RZ, 0x10, R47 ;  /* 0x00000010ff2f7819 */ /* 0x000fe4000001162f */
[----:B--2---:R-:W-:Y:S02]  /*80d0*/  PRMT R35, R82, 0x5410, R35 ;  /* 0x0000541052237816 */ /* 0x004fe40000000023 */
[----:B------:R-:W-:Y:S01]  /*80e0*/  PRMT R44, R81, 0x5410, R44 ;  /* 0x00005410512c7816 */ /* 0x000fe2000000002c */
[C---:B0-----:R-:W-:Y:S01]  /*80f0*/  IMAD.U32 R81, R49.reuse, 0x10000, RZ ;  /* 0x0001000031517824 */ /* 0x041fe200078e00ff */
[----:B------:R-:W-:-:S02]  /*8100*/  LOP3.LUT R49, R49, 0xffff0000, RZ, 0xc0, !PT ;  /* 0xffff000031317812 */ /* 0x000fc400078ec0ff */
[----:B------:R-:W-:Y:S01]  /*8110*/  PRMT R34, R80, 0x5410, R77 ;  /* 0x0000541050227816 */ /* 0x000fe2000000004d */
[----:B------:R-:W-:Y:S01]  /*8120*/  IMAD.U32 R77, R33, 0x10000, RZ ;  /* 0x00010000214d7824 */ /* 0x000fe200078e00ff */
[----:B------:R-:W-:-:S03]  /*8130*/  PRMT R45, R79, 0x5410, R45 ;  /* 0x000054104f2d7816 */ /* 0x000fc6000000002d */
[C---:B------:R-:W-:Y:S01]  /*8140*/  IMAD.U32 R80, R34.reuse, 0x10000, RZ ;  /* 0x0001000022507824 */ /* 0x040fe200078e00ff */
[----:B------:R-:W-:Y:S01]  /*8150*/  LOP3.LUT R34, R34, 0xffff0000, RZ, 0xc0, !PT ;  /* 0xffff000022227812 */ /* 0x000fe200078ec0ff */
[----:B------:R-:W-:Y:S01]  /*8160*/  IMAD.U32 R79, R37, 0x10000, RZ ;  /* 0x00010000254f7824 */ /* 0x000fe200078e00ff */
[----:B------:R-:W-:Y:S01]  /*8170*/  PRMT R47, R78, 0x5410, R47 ;  /* 0x000054104e2f7816 */ /* 0x000fe2000000002f */
[----:B------:R-:W-:Y:S01]  /*8180*/  FMUL.FTZ R78, R81, R80 ;  /* 0x00000050514e7220 */ /* 0x000fe20000410000 */
[----:B------:R-:W-:-:S03]  /*8190*/  LOP3.LUT R37, R37, 0xffff0000, RZ, 0xc0, !PT ;  /* 0xffff000025257812 */ /* 0x000fc600078ec0ff */
[-C--:B------:R-:W-:Y:S01]  /*81a0*/  FFMA.FTZ R78, R79, R77.reuse, -R78 ;  /* 0x0000004d4f4e7223 */ /* 0x080fe2000001084e */
[----:B------:R-:W-:Y:S01]  /*81b0*/  FMUL.FTZ R77, R81, R77 ;  /* 0x0000004d514d7220 */ /* 0x000fe20000410000 */
[C---:B------:R-:W-:Y:S01]  /*81c0*/  IMAD.U32 R81, R51.reuse, 0x10000, RZ ;  /* 0x0001000033517824 */ /* 0x040fe200078e00ff */
[----:B------:R-:W-:Y:S02]  /*81d0*/  LOP3.LUT R51, R51, 0xffff0000, RZ, 0xc0, !PT ;  /* 0xffff000033337812 */ /* 0x000fe400078ec0ff */
[----:B------:R-:W-:Y:S01]  /*81e0*/  FFMA.FTZ R77, R79, R80, R77 ;  /* 0x000000504f4d7223 */ /* 0x000fe2000001004d */
[----:B------:R-:W-:Y:S01]  /*81f0*/  LOP3.LUT R79, R33, 0xffff0000, RZ, 0xc0, !PT ;  /* 0xffff0000214f7812 */ /* 0x000fe200078ec0ff */
[----:B------:R-:W-:Y:S01]  /*8200*/  FMUL.FTZ R33, R49, R34 ;  /* 0x0000002231217220 */ /* 0x000fe20000410000 */
[C---:B------:R-:W-:Y:S01]  /*8210*/  IMAD.U32 R80, R47.reuse, 0x10000, RZ ;  /* 0x000100002f507824 */ /* 0x040fe200078e00ff */
[----:B------:R-:W-:Y:S02]  /*8220*/  LOP3.LUT R47, R47, 0xffff0000, RZ, 0xc0, !PT ;  /* 0xffff00002f2f7812 */ /* 0x000fe400078ec0ff */
[-C--:B------:R-:W-:Y:S01]  /*8230*/  FMUL.FTZ R49, R49, R79.reuse ;  /* 0x0000004f31317220 */ /* 0x080fe20000410000 */
[----:B------:R-:W-:Y:S01]  /*8240*/  FFMA.FTZ R33, R37, R79, -R33 ;  /* 0x0000004f25217223 */ /* 0x000fe20000010821 */
[----:B------:R-:W-:-:S02]  /*8250*/  IMAD.U32 R79, R39, 0x10000, RZ ;  /* 0x00010000274f7824 */ /* 0x000fc400078e00ff */
        /* <DEDUP_REMOVED lines=10> */
[C---:B------:R-:W-:Y:S02]  /*8300*/  FMUL.FTZ R39, R51.reuse, R47 ;  /* 0x0000002f33277220 */ /* 0x040fe40000410000 */
        /* <DEDUP_REMOVED lines=45> */
.L_x_1541:
[----:B------:R-:W-:Y:S05]  /*85e0*/  BSYNC B3 ;  /* 0x0000000000037941 */ /* 0x000fea0003800000 */
.L_x_1540:
        /* <DEDUP_REMOVED lines=12> */
.L_x_1539:
[----:B------:R-:W-:Y:S05]  /*86b0*/  BSYNC B2 ;  /* 0x0000000000027941 */ /* 0x000fea0003800000 */
.L_x_1538:
[----:B------:R-:W-:-:S13]  /*86c0*/  ISETP.NE.AND P4, PT, R9, RZ, PT ;  /* 0x000000ff0900720c */ /* 0x000fda0003f85270 */
[----:B------:R-:W-:Y:S05]  /*86d0*/  @!P4 BRA `(.L_x_1533) ;  /* 0x000000080004c947 */ /* 0x000fea0003800000 */
[----:B------:R-:W-:Y:S01]  /*86e0*/  LOP3.LUT P5, RZ, R17, 0x1, RZ, 0xc0, !PT ;  /* 0x0000000111ff7812 */ /* 0x000fe200078ac0ff */
[----:B------:R-:W-:Y:S03]  /*86f0*/  BSSY B2, `(.L_x_1542) ;  /* 0x000007d000027945 */ /* 0x000fe60003800000 */
[----:B---3--:R-:W-:-:S04]  /*8700*/  SEL R32, R123, R146, !P5 ;  /* 0x000000927b207207 */ /* 0x008fc80006800000 */
[----:B------:R-:W-:-:S04]  /*8710*/  SHF.R.S32.HI R33, RZ, 0x1f, R32 ;  /* 0x0000001fff217819 */ /* 0x000fc80000011420 */
[----:B------:R-:W-:-:S04]  /*8720*/  LEA.HI R32, R33, R32, RZ, 0x4 ;  /* 0x0000002021207211 */ /* 0x000fc800078f20ff */
[----:B------:R-:W-:-:S05]  /*8730*/  LEA.HI.SX32 R32, R32, R113, 0x1c ;  /* 0x0000007120207211 */ /* 0x000fca00078fe2ff */
[----:B------:R-:W-:-:S05]  /*8740*/  IMAD.SHL.U32 R33, R32, 0x8, RZ ;  /* 0x0000000820217824 */ /* 0x000fca00078e00ff */
[----:B------:R-:W-:-:S13]  /*8750*/  ISETP.GE.AND P4, PT, R33, R145, PT ;  /* 0x000000912100720c */ /* 0x000fda0003f86270 */
[--C-:B------:R-:W-:Y:S02]  /*8760*/  @!P4 SHF.R.S32.HI R35, RZ, 0x1f, R33.reuse ;  /* 0x0000001fff23c819 */ /* 0x100fe40000011421 */
[CCC-:B------:R-:W-:Y:S02]  /*8770*/  @!P4 IADD3 R34, P5, P6, R86.reuse, R130.reuse, R33.reuse ;  /* 0x000000825622c210 */ /* 0x1c0fe40007ebe021 */
[----:B------:R-:W-:Y:S02]  /*8780*/  LOP3.LUT R33, R175, 0x38, R33, 0xf8, !PT ;  /* 0x00000038af217812 */ /* 0x000fe400078ef821 */
[----:B------:R-:W-:Y:S02]  /*8790*/  @!P4 IADD3.X R35, R85, R155, R35, P5, P6 ;  /* 0x0000009b5523c210 */ /* 0x000fe40002fec423 */
[----:B------:R-:W-:Y:S02]  /*87a0*/  IADD3 R130, P5, P6, R86, R130, R12 ;  /* 0x0000008256827210 */ /* 0x000fe40007ebe00c */
[----:B------:R-:W-:-:S02]  /*87b0*/  LOP3.LUT R33, R33, R176, RZ, 0x3c, !PT ;  /* 0x000000b021217212 */ /* 0x000fc400078e3cff */
[----:B------:R-:W-:Y:S02]  /*87c0*/  IADD3.X R155, R85, R155, R110, P5, P6 ;  /* 0x0000009b559b7210 */ /* 0x000fe40002fec46e */
[----:B------:R-:W-:-:S04]  /*87d0*/  LEA R44, P5, R130, R114, 0x1 ;  /* 0x00000072822c7211 */ /* 0x000fc800078a08ff */
[----:B------:R-:W-:Y:S02]  /*87e0*/  LEA.HI.X R45, R130, R115, R155, 0x1, P5 ;  /* 0x00000073822d7211 */ /* 0x000fe400028f0c9b */
[----:B------:R-:W-:-:S04]  /*87f0*/  @!P4 LEA R46, P5, R34, R114, 0x1 ;  /* 0x00000072222ec211 */ /* 0x000fc800078a08ff */
[----:B------:R-:W-:Y:S02]  /*8800*/  @!P4 LEA.HI.X R47, R34, R115, R35, 0x1, P5 ;  /* 0x00000073222fc211 */ /* 0x000fe400028f0c23 */
[----:B------:R-:W-:Y:S02]  /*8810*/  SHF.R.S32.HI R34, RZ, 0x1f, R32 ;  /* 0x0000001fff227819 */ /* 0x000fe40000011420 */
[----:B------:R-:W-:Y:S02]  /*8820*/  ISETP.GE.AND P5, PT, R166, R122, PT ;  /* 0x0000007aa600720c */ /* 0x000fe40003fa6270 */
[----:B------:R-:W-:-:S04]  /*8830*/  LEA.HI R32, R34, R32, RZ, 0x3 ;  /* 0x0000002022207211 */ /* 0x000fc800078f18ff */
[----:B------:R-:W-:-:S05]  /*8840*/  SHF.R.S32.HI R32, RZ, 0x3, R32 ;  /* 0x00000003ff207819 */ /* 0x000fca0000011420 */
        /* <DEDUP_REMOVED lines=12> */
[----:B------:R-:W-:Y:S01]  /*8910*/  IMAD.U32 R51, R39, 0x10000, RZ ;  /* 0x0001000027337824 */ /* 0x000fe200078e00ff */
[----:B------:R-:W-:Y:S02]  /*8920*/  SHF.R.U64 R29, R30, 0x10, R31 ;  /* 0x000000101e1d7819 */ /* 0x000fe4000000121f */
[--C-:B------:R-:W-:Y:S02]  /*8930*/  SHF.R.U64 R30, R40, 0x10, R41.reuse ;  /* 0x00000010281e7819 */ /* 0x100fe40000001229 */
[----:B------:R-:W-:Y:S02]  /*8940*/  SHF.R.U32.HI R40, RZ, 0x10, R41 ;  /* 0x00000010ff287819 */ /* 0x000fe40000011629 */
[----:B------:R-:W-:-:S02]  /*8950*/  PRMT R30, R220, 0x5410, R30 ;  /* 0x00005410dc1e7816 */ /* 0x000fc4000000001e */
[--C-:B------:R-:W-:Y:S02]  /*8960*/  SHF.R.U64 R41, R42, 0x10, R43.reuse ;  /* 0x000000102a297819 */ /* 0x100fe4000000122b */
[----:B------:R-:W-:Y:S01]  /*8970*/  PRMT R220, R220, 0x5432, R40 ;  /* 0x00005432dcdc7816 */ /* 0x000fe20000000028 */
[----:B--2---:R-:W-:Y:S01]  /*8980*/  IMAD.U32 R40, R33, 0x10000, RZ ;  /* 0x0001000021287824 */ /* 0x004fe200078e00ff */
[----:B------:R-:W-:Y:S02]  /*8990*/  SHF.R.U32.HI R42, RZ, 0x10, R43 ;  /* 0x00000010ff2a7819 */ /* 0x000fe4000001162b */
[----:B------:R-:W-:Y:S01]  /*89a0*/  PRMT R48, R218, 0x5432, R48 ;  /* 0x00005432da307816 */ /* 0x000fe20000000030 */
[----:B------:R-:W-:Y:S01]  /*89b0*/  IMAD.U32 R43, R220, 0x10000, RZ ;  /* 0x00010000dc2b7824 */ /* 0x000fe200078e00ff */
[C---:B------:R-:W-:Y:S02]  /*89c0*/  PRMT R41, R219.reuse, 0x5410, R41 ;  /* 0x00005410db297816 */ /* 0x040fe40000000029 */
[----:B------:R-:W-:Y:S01]  /*89d0*/  PRMT R219, R219, 0x5432, R42 ;  /* 0x00005432dbdb7816 */ /* 0x000fe2000000002a */
[----:B------:R-:W-:-:S02]  /*89e0*/  IMAD.U32 R42, R48, 0x10000, RZ ;  /* 0x00010000302a7824 */ /* 0x000fc400078e00ff */
[CC--:B------:R-:W-:Y:S01]  /*89f0*/  FMUL.FTZ R50, R49.reuse, R43.reuse ;  /* 0x0000002b31327220 */ /* 0x0c0fe20000410000 */
[----:B------:R-:W-:Y:S01]  /*8a00*/  LOP3.LUT R220, R220, 0xffff0000, RZ, 0xc0, !PT ;  /* 0xffff0000dcdc7812 */ /* 0x000fe200078ec0ff */
[-C--:B------:R-:W-:Y:S02]  /*8a10*/  FMUL.FTZ R49, R49, R42.reuse ;  /* 0x0000002a31317220 */ /* 0x080fe40000410000 */
[----:B------:R-:W-:Y:S01]  /*8a20*/  FFMA.FTZ R42, R40, R42, -R50 ;  /* 0x0000002a282a7223 */ /* 0x000fe20000010832 */
[----:B------:R-:W-:Y:S01]  /*8a30*/  LOP3.LUT R48, R48, 0xffff0000, RZ, 0xc0, !PT ;  /* 0xffff000030307812 */ /* 0x000fe200078ec0ff */
[----:B------:R-:W-:Y:S02]  /*8a40*/  IMAD.U32 R50, R219, 0x10000, RZ ;  /* 0x00010000db327824 */ /* 0x000fe400078e00ff */
[----:B------:R-:W-:Y:S01]  /*8a50*/  FFMA.FTZ R40, R40, R43, R49 ;  /* 0x0000002b28287223 */ /* 0x000fe20000010031 */
[----:B------:R-:W-:Y:S01]  /*8a60*/  LOP3.LUT R43, R37, 0xffff0000, RZ, 0xc0, !PT ;  /* 0xffff0000252b7812 */ /* 0x000fe200078ec0ff */
[----:B------:R-:W-:Y:S01]  /*8a70*/  IMAD.U32 R49, R35, 0x10000, RZ ;  /* 0x0001000023317824 */ /* 0x000fe200078e00ff */
[----:B------:R-:W-:-:S02]  /*8a80*/  SHF.R.U32.HI R31, RZ, 0x10, R31 ;  /* 0x00000010ff1f7819 */ /* 0x000fc4000001161f */
[----:B------:R-:W-:Y:S01]  /*8a90*/  LOP3.LUT R33, R33, 0xffff0000, RZ, 0xc0, !PT ;  /* 0xffff000021217812 */ /* 0x000fe200078ec0ff */
[----:B------:R-:W-:Y:S01]  /*8aa0*/  FMUL.FTZ R37, R43, R220 ;  /* 0x000000dc2b257220 */ /* 0x000fe20000410000 */
[----:B------:R-:W-:Y:S01]  /*8ab0*/  PRMT R31, R217, 0x5432, R31 ;  /* 0x00005432d91f7816 */ /* 0x000fe2000000001f */
[-C--:B------:R-:W-:Y:S01]  /*8ac0*/  FMUL.FTZ R43, R43, R48.reuse ;  /* 0x000000302b2b7220 */ /* 0x080fe20000410000 */
[----:B------:R-:W-:Y:S01]  /*8ad0*/  LOP3.LUT R219, R219, 0xffff0000, RZ, 0xc0, !PT ;  /* 0xffff0000dbdb7812 */ /* 0x000fe200078ec0ff */
[----:B------:R-:W-:Y:S01]  /*8ae0*/  FFMA.FTZ R37, R33, R48, -R37 ;  /* 0x0000003021257223 */ /* 0x000fe20000010825 */
[----:B------:R-:W-:Y:S01]  /*8af0*/  FMUL.FTZ R48, R51, R50 ;  /* 0x0000003233307220 */ /* 0x000fe20000410000 */
[----:B------:R-:W-:Y:S01]  /*8b00*/  FFMA.FTZ R33, R33, R220, R43 ;  /* 0x000000dc21217223 */ /* 0x000fe2000001002b */
[----:B------:R-:W-:Y:S01]  /*8b10*/  IMAD.U32 R43, R31, 0x10000, RZ ;  /* 0x000100001f2b7824 */ /* 0x000fe200078e00ff */
[----:B------:R-:W-:Y:S02]  /*8b20*/  LOP3.LUT R39, R39, 0xffff0000, RZ, 0xc0, !PT ;  /* 0xffff000027277812 */ /* 0x000fe400078ec0ff */
[----:B------:R-:W-:Y:S01]  /*8b30*/  LOP3.LUT R31, R31, 0xffff0000, RZ, 0xc0, !PT ;  /* 0xffff00001f1f7812 */ /* 0x000fe200078ec0ff */
[-C--:B------:R-:W-:Y:S01]  /*8b40*/  FFMA.FTZ R48, R49, R43.reuse, -R48 ;  /* 0x0000002b31307223 */ /* 0x080fe20000010830 */
[----:B------:R-:W-:Y:S01]  /*8b50*/  FMUL.FTZ R43, R51, R43 ;  /* 0x0000002b332b7220 */ /* 0x000fe20000410000 */
[----:B------:R-:W-:-:S02]  /*8b60*/  PRMT R28, R218, 0x5410, R28 ;  /* 0x00005410da1c7816 */ /* 0x000fc4000000001c */
[----:B------:R-:W-:Y:S01]  /*8b70*/  PRMT R29, R217, 0x5410, R29 ;  /* 0x00005410d91d7816 */ /* 0x000fe2000000001d */
[----:B------:R-:W-:Y:S01]  /*8b80*/  FFMA.FTZ R43, R49, R50, R43 ;  /* 0x00000032312b7223 */ /* 0x000fe2000001002b */
[----:B------:R-:W-:Y:S01]  /*8b90*/  LOP3.LUT R49, R35, 0xffff0000, RZ, 0xc0, !PT ;  /* 0xffff000023317812 */ /* 0x000fe200078ec0ff */
[----:B------:R-:W-:Y:S01]  /*8ba0*/  FMUL.FTZ R35, R39, R219 ;  /* 0x000000db27237220 */ /* 0x000fe20000410000 */
[C---:B------:R-:W-:Y:S01]  /*8bb0*/  IMAD.U32 R50, R36.reuse, 0x10000, RZ ;  /* 0x0001000024327824 */ /* 0x040fe200078e00ff */
[----:B------:R-:W-:Y:S01]  /*8bc0*/  LOP3.LUT R36, R36, 0xffff0000, RZ, 0xc0, !PT ;  /* 0xffff000024247812 */ /* 0x000fe200078ec0ff */
[----:B------:R-:W-:Y:S02]  /*8bd0*/  IMAD.U32 R51, R28, 0x10000, RZ ;  /* 0x000100001c337824 */ /* 0x000fe400078e00ff */
[-C--:B------:R-:W-:Y:S01]  /*8be0*/  FFMA.FTZ R35, R49, R31.reuse, -R35 ;  /* 0x0000001f31237223 */ /* 0x080fe20000010823 */
[----:B------:R-:W-:Y:S01]  /*8bf0*/  FMUL.FTZ R31, R39, R31 ;  /* 0x0000001f271f7220 */ /* 0x000fe20000410000 */
[----:B------:R-:W-:Y:S01]  /*8c00*/  IMAD.U32 R39, R32, 0x10000, RZ ;  /* 0x0001000020277824 */ /* 0x000fe200078e00ff */
[----:B------:R-:W-:-:S02]  /*8c10*/  LOP3.LUT R28, R28, 0xffff0000, RZ, 0xc0, !PT ;  /* 0xffff00001c1c7812 */ /* 0x000fc400078ec0ff */
[----:B------:R-:W-:Y:S01]  /*8c20*/  FFMA.FTZ R31, R49, R219, R31 ;  /* 0x000000db311f7223 */ /* 0x000fe2000001001f */
[C---:B------:R-:W-:Y:S01]  /*8c30*/  IMAD.U32 R49, R30.reuse, 0x10000, RZ ;  /* 0x000100001e317824 */ /* 0x040fe200078e00ff */
[----:B------:R-:W-:Y:S02]  /*8c40*/  LOP3.LUT R30, R30, 0xffff0000, RZ, 0xc0, !PT ;  /* 0xffff00001e1e7812 */ /* 0x000fe400078ec0ff */
[----:B------:R-:W-:Y:S01]  /*8c50*/  LOP3.LUT R32, R32, 0xffff0000, RZ, 0xc0, !PT ;  /* 0xffff000020207812 */ /* 0x000fe200078ec0ff */
[C---:B------:R-:W-:Y:S01]  /*8c60*/  FMUL.FTZ R76, R50.reuse, R49 ;  /* 0x00000031324c7220 */ /* 0x040fe20000410000 */
[-C--:B------:R-:W-:Y:S01]  /*8c70*/  FMUL.FTZ R50, R50, R51.reuse ;  /* 0x0000003332327220 */ /* 0x080fe20000410000 */
[----:B------:R-:W-:Y:S02]  /*8c80*/  F2FP.BF16.F32.PACK_AB R37, R37, R42 ;  /* 0x0000002a2525723e */ /* 0x000fe400000010ff */
[C---:B------:R-:W-:Y:S01]  /*8c90*/  FFMA.FTZ R76, R39.reuse, R51, -R76 ;  /* 0x00000033274c7223 */ /* 0x040fe2000001084c */
[----:B------:R-:W-:Y:S01]  /*8ca0*/  FFMA.FTZ R50, R39, R49, R50 ;  /* 0x0000003127327223 */ /* 0x000fe20000010032 */
[C---:B------:R-:W-:Y:S01]  /*8cb0*/  FMUL.FTZ R39, R36.reuse, R30 ;  /* 0x0000001e24277220 */ /* 0x040fe20000410000 */
[-C--:B------:R-:W-:Y:S01]  /*8cc0*/  FMUL.FTZ R36, R36, R28.reuse ;  /* 0x0000001c24247220 */ /* 0x080fe20000410000 */
[C---:B------:R-:W-:Y:S01]  /*8cd0*/  IMAD.U32 R49, R29.reuse, 0x10000, RZ ;  /* 0x000100001d317824 */ /* 0x040fe200078e00ff */
[----:B------:R-:W-:Y:S01]  /*8ce0*/  LOP3.LUT R29, R29, 0xffff0000, RZ, 0xc0, !PT ;  /* 0xffff00001d1d7812 */ /* 0x000fe200078ec0ff */
[C---:B------:R-:W-:Y:S01]  /*8cf0*/  FFMA.FTZ R28, R32.reuse, R28, -R39 ;  /* 0x0000001c201c7223 */ /* 0x040fe20000010827 */
[----:B------:R-:W-:Y:S01]  /*8d00*/  FFMA.FTZ R30, R32, R30, R36 ;  /* 0x0000001e201e7223 */ /* 0x000fe20000010024 */
[C---:B------:R-:W-:Y:S01]  /*8d10*/  IMAD.U32 R39, R38.reuse, 0x10000, RZ ;  /* 0x0001000026277824 */ /* 0x040fe200078e00ff */
[----:B------:R-:W-:Y:S01]  /*8d20*/  LOP3.LUT R38, R38, 0xffff0000, RZ, 0xc0, !PT ;  /* 0xffff000026267812 */ /* 0x000fe200078ec0ff */
[C---:B------:R-:W-:Y:S01]  /*8d30*/  IMAD.U32 R36, R41.reuse, 0x10000, RZ ;  /* 0x0001000029247824 */ /* 0x040fe200078e00ff */
[----:B------:R-:W-:Y:S01]  /*8d40*/  LOP3.LUT R41, R41, 0xffff0000, RZ, 0xc0, !PT ;  /* 0xffff000029297812 */ /* 0x000fe200078ec0ff */
[C---:B------:R-:W-:Y:S01]  /*8d50*/  IMAD.U32 R32, R34.reuse, 0x10000, RZ ;  /* 0x0001000022207824 */ /* 0x040fe200078e00ff */
[----:B------:R-:W-:Y:S01]  /*8d60*/  LOP3.LUT R34, R34, 0xffff0000, RZ, 0xc0, !PT ;  /* 0xffff000022227812 */ /* 0x000fe200078ec0ff */
[C---:B------:R-:W-:Y:S01]  /*8d70*/  FMUL.FTZ R51, R39.reuse, R36 ;  /* 0x0000002427337220 */ /* 0x040fe20000410000 */
[----:B------:R-:W-:Y:S01]  /*8d80*/  FMUL.FTZ R39, R39, R49 ;  /* 0x0000003127277220 */ /* 0x000fe20000410000 */
[----:B------:R-:W-:Y:S01]  /*8d90*/  F2FP.BF16.F32.PACK_AB R40, R33, R40 ;  /* 0x000000282128723e */ /* 0x000fe200000010ff */
[----:B------:R-:W-:-:S02]  /*8da0*/  IMAD.MOV.U32 R33, RZ, RZ, R37 ;  /* 0x000000ffff217224 */ /* 0x000fc400078e0025 */
[C---:B------:R-:W-:Y:S01]  /*8db0*/  FFMA.FTZ R51, R32.reuse, R49, -R51 ;  /* 0x0000003120337223 */ /* 0x040fe20000010833 */
[----:B------:R-:W-:Y:S01]  /*8dc0*/  FFMA.FTZ R39, R32, R36, R39 ;  /* 0x0000002420277223 */ /* 0x000fe20000010027 */
[C---:B------:R-:W-:Y:S01]  /*8dd0*/  FMUL.FTZ R32, R38.reuse, R41 ;  /* 0x0000002926207220 */ /* 0x040fe20000410000 */
[----:B------:R-:W-:Y:S01]  /*8de0*/  FMUL.FTZ R38, R38, R29 ;  /* 0x0000001d26267220 */ /* 0x000fe20000410000 */
[----:B------:R-:W-:Y:S01]  /*8df0*/  F2FP.BF16.F32.PACK_AB R31, R31, R43 ;  /* 0x0000002b1f1f723e */ /* 0x000fe200000010ff */
[----:B------:R-:W-:Y:S02]  /*8e00*/  IMAD.MOV.U32 R37, RZ, RZ, R40 ;  /* 0x000000ffff257224 */ /* 0x000fe400078e0028 */
[C---:B------:R-:W-:Y:S01]  /*8e10*/  FFMA.FTZ R32, R34.reuse, R29, -R32 ;  /* 0x0000001d22207223 */ /* 0x040fe20000010820 */
[----:B------:R-:W-:Y:S01]  /*8e20*/  FFMA.FTZ R38, R34, R41, R38 ;  /* 0x0000002922267223 */ /* 0x000fe20000010026 */
[----:B------:R-:W-:Y:S02]  /*8e30*/  F2FP.BF16.F32.PACK_AB R28, R28, R76 ;  /* 0x0000004c1c1c723e */ /* 0x000fe400000010ff */
[----:B------:R-:W-:-:S02]  /*8e40*/  F2FP.BF16.F32.PACK_AB R30, R30, R50 ;  /* 0x000000321e1e723e */ /* 0x000fc400000010ff */
[----:B------:R-:W-:Y:S01]  /*8e50*/  F2FP.BF16.F32.PACK_AB R51, R32, R51 ;  /* 0x000000332033723e */ /* 0x000fe200000010ff */
[----:B------:R-:W-:Y:S01]  /*8e60*/  IMAD.MOV.U32 R32, RZ, RZ, R28 ;  /* 0x000000ffff207224 */ /* 0x000fe200078e001c */
[----:B------:R-:W-:Y:S01]  /*8e70*/  F2FP.BF16.F32.PACK_AB R38, R38, R39 ;  /* 0x000000272626723e */ /* 0x000fe200000010ff */
[----:B------:R-:W-:Y:S01]  /*8e80*/  IMAD.MOV.U32 R36, RZ, RZ, R30 ;  /* 0x000000ffff247224 */ /* 0x000fe200078e001e */
[----:B------:R-:W-:Y:S01]  /*8e90*/  F2FP.BF16.F32.PACK_AB R35, R35, R48 ;  /* 0x000000302323723e */ /* 0x000fe200000010ff */
[----:B------:R-:W-:Y:S02]  /*8ea0*/  IMAD.MOV.U32 R34, RZ, RZ, R51 ;  /* 0x000000ffff227224 */ /* 0x000fe400078e0033 */
[----:B------:R-:W-:-:S07]  /*8eb0*/  IMAD.MOV.U32 R39, RZ, RZ, R31 ;  /* 0x000000ffff277224 */ /* 0x000fce00078e001f */
.L_x_1543:
[----:B------:R-:W-:Y:S05]  /*8ec0*/  BSYNC B2 ;  /* 0x0000000000027941 */ /* 0x000fea0003800000 */
.L_x_1542:
[----:B--2---:R4:W-:Y:S04]  /*8ed0*/  STG.E.128 desc[UR46][R44.64], R32 ;  /* 0x000000202c007986 */ /* 0x0049e8000c101d2e */
[----:B0-----:R4:W-:Y:S02]  /*8ee0*/  @!P4 STG.E.128 desc[UR46][R46.64], R36 ;  /* 0x000000242e00c986 */ /* 0x0019e4000c101d2e */
.L_x_1533:
[----:B------:R-:W-:Y:S05]  /*8ef0*/  BSYNC B1 ;  /* 0x0000000000017941 */ /* 0x000fea0003800000 */
.L_x_1532:
[-C--:B--2---:R-:W-:Y:S02]  /*8f00*/  IMAD R28, R148, R126.reuse, RZ ;  /* 0x0000007e941c7224 */ /* 0x084fe400078e02ff */
        /* <DEDUP_REMOVED lines=9> */
[----:B------:R-:W-:Y:S02]  /*8fa0*/  IADD3 R31, P3, P4, R86, R124, R14 ;  /* 0x0000007c561f7210 */ /* 0x000fe40007c7e00e */
[----:B------:R-:W-:Y:S02]  /*8fb0*/  SHF.R.S32.HI R29, RZ, 0x1f, R28 ;  /* 0x0000001fff1d7819 */ /* 0x000fe4000001141c */
[----:B---34-:R-:W-:Y:S02]  /*8fc0*/  IADD3.X R33, R85, R40, R112, P3, P4 ;  /* 0x0000002855217210 */ /* 0x018fe40001fe8470 */
[----:B------:R-:W-:Y:S02]  /*8fd0*/  LEA.HI R29, R29, R28, RZ, 0x4 ;  /* 0x0000001c1d1d7211 */ /* 0x000fe400078f20ff */
[----:B------:R-:W-:-:S02]  /*8fe0*/  SHF.R.U32.HI R35, RZ, 0x3, R173 ;  /* 0x00000003ff237819 */ /* 0x000fc400000116ad */
[----:B------:R-:W-:-:S04]  /*8ff0*/  LEA.HI.SX32 R30, R29, R117, 0x1c ;  /* 0x000000751d1e7211 */ /* 0x000fc800078fe2ff */
[----:B------:R-:W-:Y:S01]  /*9000*/  SHF.R.S32.HI R34, RZ, 0x1f, R30 ;  /* 0x0000001fff227819 */ /* 0x000fe2000001141e */
[----:B------:R-:W-:-:S03]  /*9010*/  IMAD.SHL.U32 R32, R30, 0x8, RZ ;  /* 0x000000081e207824 */ /* 0x000fc600078e00ff */
[----:B------:R-:W-:Y:S02]  /*9020*/  LEA.HI R30, R34, R30, RZ, 0x3 ;  /* 0x0000001e221e7211 */ /* 0x000fe400078f18ff */
[----:B------:R-:W-:Y:S02]  /*9030*/  ISETP.GE.AND P3, PT, R32, R145, PT ;  /* 0x000000912000720c */ /* 0x000fe40003f66270 */
[----:B------:R-:W-:-:S05]  /*9040*/  SHF.R.S32.HI R30, RZ, 0x3, R30 ;  /* 0x00000003ff1e7819 */ /* 0x000fca000001141e */
[----:B------:R-:W-:-:S06]  /*9050*/  IMAD R30, R30, 0x1800, R179 ;  /* 0x000018001e1e7824 */ /* 0x000fcc00078e02b3 */
[--C-:B------:R-:W-:Y:S02]  /*9060*/  @!P3 SHF.R.S32.HI R28, RZ, 0x1f, R32.reuse ;  /* 0x0000001fff1cb819 */ /* 0x100fe40000011420 */
[--C-:B------:R-:W-:Y:S02]  /*9070*/  @!P3 IADD3 R29, P4, P5, R86, R124, R32.reuse ;  /* 0x0000007c561db210 */ /* 0x100fe40007d9e020 */
[----:B------:R-:W-:Y:S02]  /*9080*/  LOP3.LUT R32, R173, 0x38, R32, 0xf8, !PT ;  /* 0x00000038ad207812 */ /* 0x000fe400078ef820 */
[----:B------:R-:W-:Y:S02]  /*9090*/  @!P3 IADD3.X R28, R85, R40, R28, P4, P5 ;  /* 0x00000028551cb210 */ /* 0x000fe400027ea41c */
[----:B------:R-:W-:Y:S02]  /*90a0*/  LOP3.LUT R32, R32, R35, RZ, 0x3c, !PT ;  /* 0x0000002320207212 */ /* 0x000fe400078e3cff */
[----:B------:R-:W-:-:S03]  /*90b0*/  LEA R36, P4, R31, R114, 0x1 ;  /* 0x000000721f247211 */ /* 0x000fc600078808ff */
[----:B------:R-:W-:Y:S01]  /*90c0*/  IMAD.IADD R32, R30, 0x1, R32 ;  /* 0x000000011e207824 */ /* 0x000fe200078e0220 */
[-C--:B------:R-:W-:Y:S01]  /*90d0*/  LEA.HI.X R37, R31, R115.reuse, R33, 0x1, P4 ;  /* 0x000000731f257211 */ /* 0x080fe200020f0c21 */
[C---:B------:R-:W-:Y:S01]  /*90e0*/  IMAD R30, R16.reuse, 0x4800, R141 ;  /* 0x00004800101e7824 */ /* 0x040fe200078e028d */
[C---:B------:R-:W-:Y:S01]  /*90f0*/  @!P3 LEA R38, P4, R29.reuse, R114, 0x1 ;  /* 0x000000721d26b211 */ /* 0x040fe200078808ff */
[----:B------:R-:W-:Y:S02]  /*9100*/  IMAD R32, R16, 0x4800, R32 ;  /* 0x0000480010207824 */ /* 0x000fe400078e0220 */
[----:B------:R-:W-:Y:S01]  /*9110*/  IMAD R30, R30, 0x2, R2 ;  /* 0x000000021e1e7824 */ /* 0x000fe200078e0202 */
[----:B------:R-:W-:Y:S01]  /*9120*/  @!P3 LEA.HI.X R39, R29, R115, R28, 0x1, P4 ;  /* 0x000000731d27b211 */ /* 0x000fe200020f0c1c */
[----:B------:R-:W-:Y:S01]  /*9130*/  IMAD R32, R32, 0x2, R2 ;  /* 0x0000000220207824 */ /* 0x000fe200078e0202 */
[----:B------:R-:W-:-:S03]  /*9140*/  ISETP.GE.AND P4, PT, R18, R122, PT ;  /* 0x0000007a1200720c */ /* 0x000fc60003f86270 */
[----:B------:R-:W0:Y:S04]  /*9150*/  LDS.128 R28, [R30+0x18400] ;  /* 0x018400001e1c7984 */ /* 0x000e280000000c00 */
[----:B------:R-:W2:Y:S06]  /*9160*/  LDS.128 R32, [R32+0x18400] ;  /* 0x0184000020207984 */ /* 0x000eac0000000c00 */
        /* <DEDUP_REMOVED lines=18> */
[C---:B------:R-:W-:Y:S01]  /*9290*/  FFMA.FTZ R42, R41.reuse, R42, -R47 ;  /* 0x0000002a292a7223 */ /* 0x040fe2000001082f */
        /* <DEDUP_REMOVED lines=20> */
[----:B------:R-:W-:Y:S01]  /*93e0*/  FMUL.FTZ R48, R49, R46 ;  /* 0x0000002e31307220 */ /* 0x000fe20000410000 */
        /* <DEDUP_REMOVED lines=55> */
.L_x_1547:
[----:B------:R-:W-:Y:S05]  /*9760*/  BSYNC B2 ;  /* 0x0000000000027941 */ /* 0x000fea0003800000 */
.L_x_1546:
[----:B0-----:R0:W-:Y:S04]  /*9770*/  STG.E.128 desc[UR46][R36.64], R28 ;  /* 0x0000001c24007986 */ /* 0x0011e8000c101d2e */
[----:B--2---:R0:W-:Y:S02]  /*9780*/  @!P3 STG.E.128 desc[UR46][R38.64], R32 ;  /* 0x000000202600b986 */ /* 0x0041e4000c101d2e */
.L_x_1545:
[----:B------:R-:W-:Y:S05]  /*9790*/  BSYNC B1 ;  /* 0x0000000000017941 */ /* 0x000fea0003800000 */
.L_x_1544:
[----:B------:R-:W-:Y:S01]  /*97a0*/  ISETP.NE.AND P3, PT, R10, RZ, PT ;  /* 0x000000ff0a00720c */ /* 0x000fe20003f65270 */
[----:B------:R-:W-:-:S12]  /*97b0*/  BSSY B1, `(.L_x_1548) ;  /* 0x0000084000017945 */ /* 0x000fd80003800000 */
[----:B------:R-:W-:Y:S05]  /*97c0*/  @!P3 BRA `(.L_x_1549) ;  /* 0x000000080008b947 */ /* 0x000fea0003800000 */
[----:B0-----:R-:W-:Y:S01]  /*97d0*/  SEL R28, R123, R146, !P1 ;  /* 0x000000927b1c7207 */ /* 0x001fe20004800000 */
[----:B------:R-:W-:Y:S01]  /*97e0*/  BSSY B2, `(.L_x_1550) ;  /* 0x000007e000027945 */ /* 0x000fe20003800000 */
[----:B------:R-:W-:Y:S02]  /*97f0*/  IADD3 R30, P3, P4, R86, R124, R13 ;  /* 0x0000007c561e7210 */ /* 0x000fe40007c7e00d */
[----:B------:R-:W-:Y:S02]  /*9800*/  SHF.R.S32.HI R29, RZ, 0x1f, R28 ;  /* 0x0000001fff1d7819 */ /* 0x000fe4000001141c */
[----:B------:R-:W-:Y:S02]  /*9810*/  IADD3.X R31, R85, R40, R111, P3, P4 ;  /* 0x00000028551f7210 */ /* 0x000fe40001fe846f */
[----:B------:R-:W-:Y:S02]  /*9820*/  LEA.HI R29, R29, R28, RZ, 0x4 ;  /* 0x0000001c1d1d7211 */ /* 0x000fe400078f20ff */
[----:B---34-:R-:W-:-:S02]  /*9830*/  SHF.R.U32.HI R36, RZ, 0x3, R173 ;  /* 0x00000003ff247819 */ /* 0x018fc400000116ad */
[----:B------:R-:W-:-:S04]  /*9840*/  LEA.HI.SX32 R32, R29, R116, 0x1c ;  /* 0x000000741d207211 */ /* 0x000fc800078fe2ff */
[----:B------:R-:W-:Y:S01]  /*9850*/  SHF.R.S32.HI R35, RZ, 0x1f, R32 ;  /* 0x0000001fff237819 */ /* 0x000fe20000011420 */
[----:B------:R-:W-:-:S03]  /*9860*/  IMAD.SHL.U32 R33, R32, 0x8, RZ ;  /* 0x0000000820217824 */ /* 0x000fc600078e00ff */
[----:B------:R-:W-:Y:S02]  /*9870*/  LEA.HI R35, R35, R32, RZ, 0x3 ;  /* 0x0000002023237211 */ /* 0x000fe400078f18ff */
[----:B------:R-:W-:Y:S02]  /*9880*/  ISETP.GE.AND P3, PT, R33, R145, PT ;  /* 0x000000912100720c */ /* 0x000fe40003f66270 */
[----:B------:R-:W-:Y:S02]  /*9890*/  SHF.R.S32.HI R34, RZ, 0x3, R35 ;  /* 0x00000003ff227819 */ /* 0x000fe40000011423 */
[----:B------:R-:W-:-:S04]  /*98a0*/  LOP3.LUT R32, R173, 0x38, R33, 0xf8, !PT ;  /* 0x00000038ad207812 */ /* 0x000fc800078ef821 */
[----:B------:R-:W-:-:S05]  /*98b0*/  LOP3.LUT R32, R32, R36, RZ, 0x3c, !PT ;  /* 0x0000002420207212 */ /* 0x000fca00078e3cff */
[--C-:B------:R-:W-:Y:S02]  /*98c0*/  @!P3 SHF.R.S32.HI R28, RZ, 0x1f, R33.reuse ;  /* 0x0000001fff1cb819 */ /* 0x100fe40000011421 */
[----:B------:R-:W-:Y:S01]  /*98d0*/  @!P3 IADD3 R29, P4, P5, R86, R124, R33 ;  /* 0x0000007c561db210 */ /* 0x000fe20007d9e021 */
[----:B------:R-:W-:-:S03]  /*98e0*/  IMAD R33, R34, 0x1800, R179 ;  /* 0x0000180022217824 */ /* 0x000fc600078e02b3 */
[----:B------:R-:W-:Y:S01]  /*98f0*/  @!P3 IADD3.X R28, R85, R40, R28, P4, P5 ;  /* 0x00000028551cb210 */ /* 0x000fe200027ea41c */
[----:B------:R-:W-:Y:S01]  /*9900*/  IMAD.IADD R35, R33, 0x1, R32 ;  /* 0x0000000121237824 */ /* 0x000fe200078e0220 */
[-C--:B------:R-:W-:Y:S01]  /*9910*/  LEA R36, P4, R30, R114.reuse, 0x1 ;  /* 0x000000721e247211 */ /* 0x080fe200078808ff */
[C---:B------:R-:W-:Y:S02]  /*9920*/  IMAD R33, R16.reuse, 0x4800, R139 ;  /* 0x0000480010217824 */ /* 0x040fe400078e028b */
[----:B------:R-:W-:Y:S01]  /*9930*/  IMAD R35, R16, 0x4800, R35 ;  /* 0x0000480010237824 */ /* 0x000fe200078e0223 */
[----:B------:R-:W-:Y:S01]  /*9940*/  LEA.HI.X R37, R30, R115, R31, 0x1, P4 ;  /* 0x000000731e257211 */ /* 0x000fe200020f0c1f */
[--C-:B------:R-:W-:Y:S01]  /*9950*/  IMAD R30, R33, 0x2, R2.reuse ;  /* 0x00000002211e7824 */ /* 0x100fe200078e0202 */
[----:B------:R-:W-:Y:S01]  /*9960*/  @!P3 LEA R38, P4, R29, R114, 0x1 ;  /* 0x000000721d26b211 */ /* 0x000fe200078808ff */
[----:B------:R-:W-:-:S03]  /*9970*/  IMAD R35, R35, 0x2, R2 ;  /* 0x0000000223237824 */ /* 0x000fc600078e0202 */
[----:B------:R-:W-:Y:S02]  /*9980*/  @!P3 LEA.HI.X R39, R29, R115, R28, 0x1, P4 ;  /* 0x000000731d27b211 */ /* 0x000fe400020f0c1c */
[----:B------:R-:W0:Y:S01]  /*9990*/  LDS.128 R28, [R30+0x18400] ;  /* 0x018400001e1c7984 */ /* 0x000e220000000c00 */
[----:B------:R-:W-:-:S03]  /*99a0*/  ISETP.GE.AND P4, PT, R165, R122, PT ;  /* 0x0000007aa500720c */ /* 0x000fc60003f86270 */
[----:B------:R-:W2:Y:S10]  /*99b0*/  LDS.128 R32, [R35+0x18400] ;  /* 0x0184000023207984 */ /* 0x000eb40000000c00 */
[----:B------:R-:W-:Y:S05]  /*99c0*/  @P4 BRA `(.L_x_1551) ;  /* 0x00000004007c4947 */ /* 0x000fea0003800000 */
[----:B------:R-:W-:Y:S01]  /*99d0*/  SHF.R.U64 R43, R68, 0x10, R69 ;  /* 0x00000010442b7819 */ /* 0x000fe20000001245 */
[----:B--2---:R-:W-:Y:S01]  /*99e0*/  IMAD.U32 R47, R33, 0x10000, RZ ;  /* 0x00010000212f7824 */ /* 0x004fe200078e00ff */
[----:B------:R-:W-:Y:S01]  /*99f0*/  SHF.R.U64 R41, R56, 0x10, R57 ;  /* 0x0000001038297819 */ /* 0x000fe20000001239 */
[----:B0-----:R-:W-:Y:S01]  /*9a00*/  IMAD.U32 R45, R29, 0x10000, RZ ;  /* 0x000100001d2d7824 */ /* 0x001fe200078e00ff */
[----:B------:R-:W-:Y:S01]  /*9a10*/  SHF.R.U32.HI R68, RZ, 0x10, R69 ;  /* 0x00000010ff447819 */ /* 0x000fe20000011645 */
[----:B------:R-:W-:Y:S01]  /*9a20*/  IMAD.U32 R51, R35, 0x10000, RZ ;  /* 0x0001000023337824 */ /* 0x000fe200078e00ff */
[----:B------:R-:W-:Y:S01]  /*9a30*/  SHF.R.U32.HI R56, RZ, 0x10, R57 ;  /* 0x00000010ff387819 */ /* 0x000fe20000011639 */
[----:B------:R-:W-:Y:S01]  /*9a40*/  IMAD.U32 R50, R31, 0x10000, RZ ;  /* 0x000100001f327824 */ /* 0x000fe200078e00ff */
[----:B------:R-:W-:Y:S01]  /*9a50*/  PRMT R68, R159, 0x5432, R68 ;  /* 0x000054329f447816 */ /* 0x000fe20000000044 */
[----:B------:R-:W-:Y:S01]  /*9a60*/  IMAD.U32 R57, R34, 0x10000, RZ ;  /* 0x0001000022397824 */ /* 0x000fe200078e00ff */
[----:B------:R-:W-:Y:S01]  /*9a70*/  PRMT R56, R157, 0x5432, R56 ;  /* 0x000054329d387816 */ /* 0x000fe20000000038 */
[----:B------:R-:W-:Y:S01]  /*9a80*/  IMAD.U32 R49, R30, 0x10000, RZ ;  /* 0x000100001e317824 */ /* 0x000fe200078e00ff */
[----:B------:R-:W-:-:S02]  /*9a90*/  SHF.R.U64 R42, R58, 0x10, R59 ;  /* 0x000000103a2a7819 */ /* 0x000fc4000000123b */
[----:B------:R-:W-:Y:S01]  /*9aa0*/  SHF.R.U32.HI R58, RZ, 0x10, R59 ;  /* 0x00000010ff3a7819 */ /* 0x000fe2000001163b */
[----:B------:R-:W-:Y:S01]  /*9ab0*/  IMAD.U32 R59, R68, 0x10000, RZ ;  /* 0x00010000443b7824 */ /* 0x000fe200078e00ff */
[--C-:B------:R-:W-:Y:S01]  /*9ac0*/  SHF.R.U64 R44, R70, 0x10, R71.reuse ;  /* 0x00000010462c7819 */ /* 0x100fe20000001247 */
[----:B------:R-:W-:Y:S01]  /*9ad0*/  IMAD.U32 R60, R56, 0x10000, RZ ;  /* 0x00010000383c7824 */ /* 0x000fe200078e00ff */
[----:B------:R-:W-:Y:S02]  /*9ae0*/  SHF.R.U32.HI R70, RZ, 0x10, R71 ;  /* 0x00000010ff467819 */ /* 0x000fe40000011647 */
[----:B------:R-:W-:Y:S01]  /*9af0*/  LOP3.LUT R48, R33, 0xffff0000, RZ, 0xc0, !PT ;  /* 0xffff000021307812 */ /* 0x000fe200078ec0ff */
[----:B------:R-:W-:Y:S01]  /*9b00*/  IMAD.U32 R33, R32, 0x10000, RZ ;  /* 0x0001000020217824 */ /* 0x000fe200078e00ff */
[----:B------:R-:W-:Y:S01]  /*9b10*/  PRMT R61, R158, 0x5410, R44 ;  /* 0x000054109e3d7816 */ /* 0x000fe2000000002c */
[CC--:B------:R-:W-:Y:S01]  /*9b20*/  FMUL.FTZ R44, R47.reuse, R59.reuse ;  /* 0x0000003b2f2c7220 */ /* 0x0c0fe20000410000 */
[----:B------:R-:W-:Y:S01]  /*9b30*/  LOP3.LUT R68, R68, 0xffff0000, RZ, 0xc0, !PT ;  /* 0xffff000044447812 */ /* 0x000fe200078ec0ff */
[-C--:B------:R-:W-:Y:S01]  /*9b40*/  FMUL.FTZ R47, R47, R60.reuse ;  /* 0x0000003c2f2f7220 */ /* 0x080fe20000410000 */
[----:B------:R-:W-:Y:S01]  /*9b50*/  PRMT R70, R158, 0x5432, R70 ;  /* 0x000054329e467816 */ /* 0x000fe20000000046 */
[----:B------:R-:W-:Y:S01]  /*9b60*/  FFMA.FTZ R44, R45, R60, -R44 ;  /* 0x0000003c2d2c7223 */ /* 0x000fe2000001082c */
[----:B------:R-:W-:Y:S01]  /*9b70*/  PRMT R58, R156, 0x5432, R58 ;  /* 0x000054329c3a7816 */ /* 0x000fe2000000003a */
[----:B------:R-:W-:Y:S01]  /*9b80*/  FMUL.FTZ R62, R48, R68 ;  /* 0x00000044303e7220 */ /* 0x000fe20000410000 */
[----:B------:R-:W-:Y:S01]  /*9b90*/  LOP3.LUT R46, R29, 0xffff0000, RZ, 0xc0, !PT ;  /* 0xffff00001d2e7812 */ /* 0x000fe200078ec0ff */
[----:B------:R-:W-:Y:S01]  /*9ba0*/  IMAD.U32 R60, R70, 0x10000, RZ ;  /* 0x00010000463c7824 */ /* 0x000fe200078e00ff */
[----:B------:R-:W-:Y:S01]  /*9bb0*/  LOP3.LUT R56, R56, 0xffff0000, RZ, 0xc0, !PT ;  /* 0xffff000038387812 */ /* 0x000fe200078ec0ff */
[----:B------:R-:W-:Y:S01]  /*9bc0*/  FFMA.FTZ R47, R45, R59, R47 ;  /* 0x0000003b2d2f7223 */ /* 0x000fe2000001002f */
[----:B------:R-:W-:Y:S01]  /*9bd0*/  IMAD.U32 R45, R58, 0x10000, RZ ;  /* 0x000100003a2d7824 */ /* 0x000fe200078e00ff */
[----:B------:R-:W-:Y:S01]  /*9be0*/  LOP3.LUT R35, R35, 0xffff0000, RZ, 0xc0, !PT ;  /* 0xffff000023237812 */ /* 0x000fe200078ec0ff */
[----:B------:R-:W-:-:S02]  /*9bf0*/  IMAD.U32 R29, R28, 0x10000, RZ ;  /* 0x000100001c1d7824 */ /* 0x000fc400078e00ff */
[-C--:B------:R-:W-:Y:S01]  /*9c00*/  FMUL.FTZ R48, R48, R56.reuse ;  /* 0x0000003830307220 */ /* 0x080fe20000410000 */
[----:B------:R-:W-:Y:S01]  /*9c10*/  FFMA.FTZ R62, R46, R56, -R62 ;  /* 0x000000382e3e7223 */ /* 0x000fe2000001083e */
[CC--:B------:R-:W-:Y:S01]  /*9c20*/  FMUL.FTZ R56, R51.reuse, R60.reuse ;  /* 0x0000003c33387220 */ /* 0x0c0fe20000410000 */
        /* <DEDUP_REMOVED lines=9> */
[----:B------:R-:W-:Y:S01]  /*9cc0*/  FFMA.FTZ R48, R46, R68, R48 ;  /* 0x000000442e307223 */ /* 0x000fe20000010030 */
[----:B------:R-:W-:-:S02]  /*9cd0*/  IMAD.U32 R50, R43, 0x10000, RZ ;  /* 0x000100002b327824 */ /* 0x000fc400078e00ff */
[-C--:B------:R-:W-:Y:S01]  /*9ce0*/  FMUL.FTZ R68, R35, R58.reuse ;  /* 0x0000003a23447220 */ /* 0x080fe20000410000 */
[----:B------:R-:W-:Y:S01]  /*9cf0*/  IMAD.U32 R46, R41, 0x10000, RZ ;  /* 0x00010000292e7824 */ /* 0x000fe200078e00ff */
[----:B------:R-:W-:Y:S01]  /*9d00*/  LOP3.LUT R32, R32, 0xffff0000, RZ, 0xc0, !PT ;  /* 0xffff000020207812 */ /* 0x000fe200078ec0ff */
[----:B------:R-:W-:Y:S01]  /*9d10*/  FFMA.FTZ R35, R31, R58, -R60 ;  /* 0x0000003a1f237223 */ /* 0x000fe2000001083c */
[----:B------:R-:W-:Y:S01]  /*9d20*/  LOP3.LUT R43, R43, 0xffff0000, RZ, 0xc0, !PT ;  /* 0xffff00002b2b7812 */ /* 0x000fe200078ec0ff */
[----:B------:R-:W-:Y:S01]  /*9d30*/  FMUL.FTZ R58, R33, R50 ;  /* 0x00000032213a7220 */ /* 0x000fe20000410000 */
[----:B------:R-:W-:Y:S01]  /*9d40*/  LOP3.LUT R41, R41, 0xffff0000, RZ, 0xc0, !PT ;  /* 0xffff000029297812 */ /* 0x000fe200078ec0ff */
[----:B------:R-:W-:Y:S01]  /*9d50*/  FMUL.FTZ R33, R33, R46 ;  /* 0x0000002e21217220 */ /* 0x000fe20000410000 */
[----:B------:R-:W-:Y:S01]  /*9d60*/  LOP3.LUT R28, R28, 0xffff0000, RZ, 0xc0, !PT ;  /* 0xffff00001c1c7812 */ /* 0x000fe200078ec0ff */
[----:B------:R-:W-:Y:S01]  /*9d70*/  FFMA.FTZ R68, R31, R70, R68 ;  /* 0x000000461f447223 */ /* 0x000fe20000010044 */
[----:B------:R-:W-:Y:S01]  /*9d80*/  FMUL.FTZ R31, R32, R43 ;  /* 0x0000002b201f7220 */ /* 0x000fe20000410000 */
[----:B------:R-:W-:Y:S01]  /*9d90*/  PRMT R42, R156, 0x5410, R42 ;  /* 0x000054109c2a7816 */ /* 0x000fe2000000002a */
[C---:B------:R-:W-:Y:S01]  /*9da0*/  FFMA.FTZ R58, R29.reuse, R46, -R58 ;  /* 0x0000002e1d3a7223 */ /* 0x040fe2000001083a */
[----:B------:R-:W-:Y:S01]  /*9db0*/  FFMA.FTZ R33, R29, R50, R33 ;  /* 0x000000321d217223 */ /* 0x000fe20000010021 */
[-C--:B------:R-:W-:Y:S01]  /*9dc0*/  FMUL.FTZ R29, R32, R41.reuse ;  /* 0x00000029201d7220 */ /* 0x080fe20000410000 */
[C---:B------:R-:W-:Y:S01]  /*9dd0*/  IMAD.U32 R32, R61.reuse, 0x10000, RZ ;  /* 0x000100003d207824 */ /* 0x040fe200078e00ff */
[----:B------:R-:W-:Y:S01]  /*9de0*/  LOP3.LUT R34, R34, 0xffff0000, RZ, 0xc0, !PT ;  /* 0xffff000022227812 */ /* 0x000fe200078ec0ff */
[----:B------:R-:W-:Y:S01]  /*9df0*/  FFMA.FTZ R31, R28, R41, -R31 ;  /* 0x000000291c1f7223 */ /* 0x000fe2000001081f */
[----:B------:R-:W-:Y:S01]  /*9e00*/  LOP3.LUT R61, R61, 0xffff0000, RZ, 0xc0, !PT ;  /* 0xffff00003d3d7812 */ /* 0x000fe200078ec0ff */
[C---:B------:R-:W-:Y:S01]  /*9e10*/  IMAD.U32 R46, R42.reuse, 0x10000, RZ ;  /* 0x000100002a2e7824 */ /* 0x040fe200078e00ff */
[----:B------:R-:W-:Y:S01]  /*9e20*/  LOP3.LUT R41, R42, 0xffff0000, RZ, 0xc0, !PT ;  /* 0xffff00002a297812 */ /* 0x000fe200078ec0ff */
[----:B------:R-:W-:Y:S01]  /*9e30*/  FFMA.FTZ R28, R28, R43, R29 ;  /* 0x0000002b1c1c7223 */ /* 0x000fe2000001001d */
[----:B------:R-:W-:Y:S01]  /*9e40*/  LOP3.LUT R30, R30, 0xffff0000, RZ, 0xc0, !PT ;  /* 0xffff00001e1e7812 */ /* 0x000fe200078ec0ff */
[C---:B------:R-:W-:Y:S01]  /*9e50*/  FMUL.FTZ R42, R57.reuse, R32 ;  /* 0x00000020392a7220 */ /* 0x040fe20000410000 */
[C---:B------:R-:W-:Y:S01]  /*9e60*/  FMUL.FTZ R29, R34.reuse, R61 ;  /* 0x0000003d221d7220 */ /* 0x040fe20000410000 */
[----:B------:R-:W-:Y:S01]  /*9e70*/  FMUL.FTZ R57, R57, R46 ;  /* 0x0000002e39397220 */ /* 0x000fe20000410000 */
[----:B------:R-:W-:Y:S01]  /*9e80*/  FMUL.FTZ R34, R34, R41 ;  /* 0x0000002922227220 */ /* 0x000fe20000410000 */
[----:B------:R-:W-:Y:S01]  /*9e90*/  F2FP.BF16.F32.PACK_AB R31, R31, R58 ;  /* 0x0000003a1f1f723e */ /* 0x000fe200000010ff */
[C---:B------:R-:W-:Y:S01]  /*9ea0*/  FFMA.FTZ R46, R49.reuse, R46, -R42 ;  /* 0x0000002e312e7223 */ /* 0x040fe2000001082a */
[----:B------:R-:W-:Y:S01]  /*9eb0*/  FFMA.FTZ R32, R49, R32, R57 ;  /* 0x0000002031207223 */ /* 0x000fe20000010039 */
[C---:B------:R-:W-:Y:S01]  /*9ec0*/  FFMA.FTZ R61, R30.reuse, R61, R34 ;  /* 0x0000003d1e3d7223 */ /* 0x040fe20000010022 */
[----:B------:R-:W-:Y:S01]  /*9ed0*/  FFMA.FTZ R29, R30, R41, -R29 ;  /* 0x000000291e1d7223 */ /* 0x000fe2000001081d */
[----:B------:R-:W-:-:S02]  /*9ee0*/  F2FP.BF16.F32.PACK_AB R35, R35, R56 ;  /* 0x000000382323723e */ /* 0x000fc400000010ff */
[----:B------:R-:W-:Y:S01]  /*9ef0*/  F2FP.BF16.F32.PACK_AB R34, R28, R33 ;  /* 0x000000211c22723e */ /* 0x000fe200000010ff */
[----:B------:R-:W-:Y:S01]  /*9f00*/  IMAD.MOV.U32 R28, RZ, RZ, R31 ;  /* 0x000000ffff1c7224 */ /* 0x000fe200078e001f */
[----:B------:R-:W-:Y:S01]  /*9f10*/  F2FP.BF16.F32.PACK_AB R44, R62, R44 ;  /* 0x0000002c3e2c723e */ /* 0x000fe200000010ff */
[----:B------:R-:W-:Y:S01]  /*9f20*/  IMAD.MOV.U32 R31, RZ, RZ, R35 ;  /* 0x000000ffff1f7224 */ /* 0x000fe200078e0023 */
[----:B------:R-:W-:Y:S02]  /*9f30*/  F2FP.BF16.F32.PACK_AB R47, R48, R47 ;  /* 0x0000002f302f723e */ /* 0x000fe400000010ff */
[----:B------:R-:W-:Y:S02]  /*9f40*/  F2FP.BF16.F32.PACK_AB R51, R68, R51 ;  /* 0x000000334433723e */ /* 0x000fe400000010ff */
[----:B------:R-:W-:Y:S01]  /*9f50*/  F2FP.BF16.F32.PACK_AB R50, R61, R32 ;  /* 0x000000203d32723e */ /* 0x000fe200000010ff */
[----:B------:R-:W-:Y:S01]  /*9f60*/  IMAD.MOV.U32 R32, RZ, RZ, R34 ;  /* 0x000000ffff207224 */ /* 0x000fe200078e0022 */
[----:B------:R-:W-:Y:S01]  /*9f70*/  F2FP.BF16.F32.PACK_AB R30, R29, R46 ;  /* 0x0000002e1d1e723e */ /* 0x000fe200000010ff */
[----:B------:R-:W-:-:S02]  /*9f80*/  IMAD.MOV.U32 R29, RZ, RZ, R44 ;  /* 0x000000ffff1d7224 */ /* 0x000fc400078e002c */
[----:B------:R-:W-:Y:S02]  /*9f90*/  IMAD.MOV.U32 R33, RZ, RZ, R47 ;  /* 0x000000ffff217224 */ /* 0x000fe400078e002f */
[----:B------:R-:W-:Y:S02]  /*9fa0*/  IMAD.MOV.U32 R34, RZ, RZ, R50 ;  /* 0x000000ffff227224 */ /* 0x000fe400078e0032 */
[----:B------:R-:W-:-:S07]  /*9fb0*/  IMAD.MOV.U32 R35, RZ, RZ, R51 ;  /* 0x000000ffff237224 */ /* 0x000fce00078e0033 */
.L_x_1551:
[----:B------:R-:W-:Y:S05]  /*9fc0*/  BSYNC B2 ;  /* 0x0000000000027941 */ /* 0x000fea0003800000 */
.L_x_1550:
[----:B0-----:R0:W-:Y:S04]  /*9fd0*/  STG.E.128 desc[UR46][R36.64], R28 ;  /* 0x0000001c24007986 */ /* 0x0011e8000c101d2e */
[----:B--2---:R0:W-:Y:S02]  /*9fe0*/  @!P3 STG.E.128 desc[UR46][R38.64], R32 ;  /* 0x000000202600b986 */ /* 0x0041e4000c101d2e */
.L_x_1549:
[----:B------:R-:W-:Y:S05]  /*9ff0*/  BSYNC B1 ;  /* 0x0000000000017941 */ /* 0x000fea0003800000 */
.L_x_1548:
[----:B------:R-:W-:-:S13]  /*a000*/  ISETP.NE.AND P3, PT, R9, RZ, PT ;  /* 0x000000ff0900720c */ /* 0x000fda0003f65270 */
[----:B------:R-:W-:Y:S05]  /*a010*/  @!P3 BRA `(.L_x_1502) ;  /* 0x0000000800f4b947 */ /* 0x000fea0003800000 */
[----:B------:R-:W-:Y:S01]  /*a020*/  LOP3.LUT P4, RZ, R17, 0x1, RZ, 0xc0, !PT ;  /* 0x0000000111ff7812 */ /* 0x000fe2000788c0ff */
[----:B------:R-:W-:Y:S01]  /*a030*/  BSSY B1, `(.L_x_1552) ;  /* 0x0000079000017945 */ /* 0x000fe20003800000 */
[----:B0-----:R-:W-:Y:S02]  /*a040*/  SHF.R.U32.HI R31, RZ, 0x3, R173 ;  /* 0x00000003ff1f7819 */ /* 0x001fe400000116ad */
[----:B------:R-:W-:Y:S02]  /*a050*/  SEL R146, R123, R146, !P4 ;  /* 0x000000927b927207 */ /* 0x000fe40006000000 */
[----:B---34-:R-:W-:Y:S02]  /*a060*/  IADD3 R37, P3, P4, R86, R124, R12 ;  /* 0x0000007c56257210 */ /* 0x018fe40007c7e00c */
[----:B------:R-:W-:Y:S02]  /*a070*/  SHF.R.S32.HI R29, RZ, 0x1f, R146 ;  /* 0x0000001fff1d7819 */ /* 0x000fe40000011492 */
[----:B------:R-:W-:-:S02]  /*a080*/  IADD3.X R42, R85, R40, R110, P3, P4 ;  /* 0x00000028552a7210 */ /* 0x000fc40001fe846e */
[----:B------:R-:W-:Y:S02]  /*a090*/  LEA.HI R146, R29, R146, RZ, 0x4 ;  /* 0x000000921d927211 */ /* 0x000fe400078f20ff */
[----:B------:R-:W-:Y:S02]  /*a0a0*/  ISETP.GE.AND P4, PT, R166, R122, PT ;  /* 0x0000007aa600720c */ /* 0x000fe40003f86270 */
[----:B------:R-:W-:Y:S02]  /*a0b0*/  LEA.HI.SX32 R146, R146, R113, 0x1c ;  /* 0x0000007192927211 */ /* 0x000fe400078fe2ff */
[C---:B------:R-:W-:Y:S02]  /*a0c0*/  LEA R36, P3, R37.reuse, R114, 0x1 ;  /* 0x0000007225247211 */ /* 0x040fe400078608ff */
[----:B------:R-:W-:Y:S01]  /*a0d0*/  SHF.R.S32.HI R29, RZ, 0x1f, R146 ;  /* 0x0000001fff1d7819 */ /* 0x000fe20000011492 */
[----:B------:R-:W-:Y:S01]  /*a0e0*/  IMAD.SHL.U32 R38, R146, 0x8, RZ ;  /* 0x0000000892267824 */ /* 0x000fe200078e00ff */
[----:B------:R-:W-:-:S02]  /*a0f0*/  LEA.HI.X R37, R37, R115, R42, 0x1, P3 ;  /* 0x0000007325257211 */ /* 0x000fc400018f0c2a */
[----:B------:R-:W-:Y:S02]  /*a100*/  LEA.HI R29, R29, R146, RZ, 0x3 ;  /* 0x000000921d1d7211 */ /* 0x000fe400078f18ff */
[----:B------:R-:W-:Y:S02]  /*a110*/  LOP3.LUT R28, R173, 0x38, R38, 0xf8, !PT ;  /* 0x00000038ad1c7812 */ /* 0x000fe400078ef826 */
[----:B------:R-:W-:Y:S02]  /*a120*/  SHF.R.S32.HI R30, RZ, 0x3, R29 ;  /* 0x00000003ff1e7819 */ /* 0x000fe4000001141d */
[----:B------:R-:W-:-:S03]  /*a130*/  LOP3.LUT R28, R28, R31, RZ, 0x3c, !PT ;  /* 0x0000001f1c1c7212 */ /* 0x000fc600078e3cff */
[----:B------:R-:W-:-:S04]  /*a140*/  IMAD R29, R30, 0x1800, R179 ;  /* 0x000018001e1d7824 */ /* 0x000fc800078e02b3 */
[----:B------:R-:W-:Y:S02]  /*a150*/  IMAD.IADD R31, R29, 0x1, R28 ;  /* 0x000000011d1f7824 */ /* 0x000fe400078e021c */
        /* <DEDUP_REMOVED lines=8> */
[----:B--2---:R-:W-:Y:S01]  /*a1e0*/  IMAD.U32 R50, R33, 0x10000, RZ ;  /* 0x0001000021327824 */ /* 0x004fe200078e00ff */
[----:B------:R-:W-:Y:S01]  /*a1f0*/  SHF.R.U32.HI R65, RZ, 0x10, R65 ;  /* 0x00000010ff417819 */ /* 0x000fe20000011641 */
[----:B0-----:R-:W-:Y:S01]  /*a200*/  IMAD.U32 R43, R29, 0x10000, RZ ;  /* 0x000100001d2b7824 */ /* 0x001fe200078e00ff */
[--C-:B------:R-:W-:Y:S01]  /*a210*/  SHF.R.U64 R39, R52, 0x10, R53.reuse ;  /* 0x0000001034277819 */ /* 0x100fe20000001235 */
[----:B------:R-:W-:Y:S01]  /*a220*/  IMAD.U32 R51, R35, 0x10000, RZ ;  /* 0x0001000023337824 */ /* 0x000fe200078e00ff */
[----:B------:R-:W-:Y:S01]  /*a230*/  SHF.R.U32.HI R53, RZ, 0x10, R53 ;  /* 0x00000010ff357819 */ /* 0x000fe20000011635 */
[----:B------:R-:W-:Y:S01]  /*a240*/  IMAD.U32 R48, R31, 0x10000, RZ ;  /* 0x000100001f307824 */ /* 0x000fe200078e00ff */
[----:B------:R-:W-:Y:S01]  /*a250*/  PRMT R65, R154, 0x5432, R65 ;  /* 0x000054329a417816 */ /* 0x000fe20000000041 */
[----:B------:R-:W-:Y:S01]  /*a260*/  IMAD.U32 R47, R30, 0x10000, RZ ;  /* 0x000100001e2f7824 */ /* 0x000fe200078e00ff */
[----:B------:R-:W-:-:S02]  /*a270*/  PRMT R53, R152, 0x5432, R53 ;  /* 0x0000543298357816 */ /* 0x000fc40000000035 */
[--C-:B------:R-:W-:Y:S01]  /*a280*/  SHF.R.U64 R44, R66, 0x10, R67.reuse ;  /* 0x00000010422c7819 */ /* 0x100fe20000001243 */
[----:B------:R-:W-:Y:S01]  /*a290*/  IMAD.U32 R52, R65, 0x10000, RZ ;  /* 0x0001000041347824 */ /* 0x000fe200078e00ff */
[----:B------:R-:W-:Y:S02]  /*a2a0*/  SHF.R.U32.HI R66, RZ, 0x10, R67 ;  /* 0x00000010ff427819 */ /* 0x000fe40000011643 */
[----:B------:R-:W-:Y:S01]  /*a2b0*/  PRMT R154, R154, 0x5410, R41 ;  /* 0x000054109a9a7816 */ /* 0x000fe20000000029 */
[----:B------:R-:W-:Y:S01]  /*a2c0*/  IMAD.U32 R41, R53, 0x10000, RZ ;  /* 0x0001000035297824 */ /* 0x000fe200078e00ff */
[--C-:B------:R-:W-:Y:S01]  /*a2d0*/  SHF.R.U64 R42, R54, 0x10, R55.reuse ;  /* 0x00000010362a7819 */ /* 0x100fe20000001237 */
[CC--:B------:R-:W-:Y:S01]  /*a2e0*/  FMUL.FTZ R56, R50.reuse, R52.reuse ;  /* 0x0000003432387220 */ /* 0x0c0fe20000410000 */
[----:B------:R-:W-:Y:S01]  /*a2f0*/  LOP3.LUT R46, R33, 0xffff0000, RZ, 0xc0, !PT ;  /* 0xffff0000212e7812 */ /* 0x000fe200078ec0ff */
[-C--:B------:R-:W-:Y:S01]  /*a300*/  FMUL.FTZ R50, R50, R41.reuse ;  /* 0x0000002932327220 */ /* 0x080fe20000410000 */
[----:B------:R-:W-:Y:S01]  /*a310*/  LOP3.LUT R65, R65, 0xffff0000, RZ, 0xc0, !PT ;  /* 0xffff000041417812 */ /* 0x000fe200078ec0ff */
[C---:B------:R-:W-:Y:S01]  /*a320*/  FFMA.FTZ R41, R43.reuse, R41, -R56 ;  /* 0x000000292b297223 */ /* 0x040fe20000010838 */
[----:B------:R-:W-:Y:S01]  /*a330*/  SHF.R.U32.HI R54, RZ, 0x10, R55 ;  /* 0x00000010ff367819 */ /* 0x000fe20000011637 */
[----:B------:R-:W-:Y:S01]  /*a340*/  FFMA.FTZ R43, R43, R52, R50 ;  /* 0x000000342b2b7223 */ /* 0x000fe20000010032 */
[----:B------:R-:W-:Y:S01]  /*a350*/  PRMT R66, R153, 0x5432, R66 ;  /* 0x0000543299427816 */ /* 0x000fe20000000042 */
[----:B------:R-:W-:Y:S01]  /*a360*/  FMUL.FTZ R56, R46, R65 ;  /* 0x000000412e387220 */ /* 0x000fe20000410000 */
[----:B------:R-:W-:Y:S01]  /*a370*/  LOP3.LUT R53, R53, 0xffff0000, RZ, 0xc0, !PT ;  /* 0xffff000035357812 */ /* 0x000fe200078ec0ff */
[----:B------:R-:W-:Y:S01]  /*a380*/  IMAD.U32 R33, R32, 0x10000, RZ ;  /* 0x0001000020217824 */ /* 0x000fe200078e00ff */
[----:B------:R-:W-:Y:S01]  /*a390*/  LOP3.LUT R45, R29, 0xffff0000, RZ, 0xc0, !PT ;  /* 0xffff00001d2d7812 */ /* 0x000fe200078ec0ff */
[----:B------:R-:W-:Y:S01]  /*a3a0*/  IMAD.U32 R55, R66, 0x10000, RZ ;  /* 0x0001000042377824 */ /* 0x000fe200078e00ff */
[----:B------:R-:W-:Y:S01]  /*a3b0*/  PRMT R54, R151, 0x5432, R54 ;  /* 0x0000543297367816 */ /* 0x000fe20000000036 */
[-C--:B------:R-:W-:Y:S01]  /*a3c0*/  FMUL.FTZ R50, R46, R53.reuse ;  /* 0x000000352e327220 */ /* 0x080fe20000410000 */
[----:B------:R-:W-:Y:S01]  /*a3d0*/  LOP3.LUT R35, R35, 0xffff0000, RZ, 0xc0, !PT ;  /* 0xffff000023237812 */ /* 0x000fe200078ec0ff */
[----:B------:R-:W-:Y:S01]  /*a3e0*/  FFMA.FTZ R46, R45, R53, -R56 ;  /* 0x000000352d2e7223 */ /* 0x000fe20000010838 */
[----:B------:R-:W-:Y:S01]  /*a3f0*/  FMUL.FTZ R53, R51, R55 ;  /* 0x0000003733357220 */ /* 0x000fe20000410000 */
[----:B------:R-:W-:-:S02]  /*a400*/  IMAD.U32 R52, R54, 0x10000, RZ ;  /* 0x0001000036347824 */ /* 0x000fc400078e00ff */
[----:B------:R-:W-:Y:S01]  /*a410*/  FFMA.FTZ R50, R45, R65, R50 ;  /* 0x000000412d327223 */ /* 0x000fe20000010032 */
[----:B------:R-:W-:Y:S01]  /*a420*/  LOP3.LUT R66, R66, 0xffff0000, RZ, 0xc0, !PT ;  /* 0xffff000042427812 */ /* 0x000fe200078ec0ff */
[----:B------:R-:W-:Y:S02]  /*a430*/  IMAD.U32 R29, R28, 0x10000, RZ ;  /* 0x000100001c1d7824 */ /* 0x000fe400078e00ff */
[-C--:B------:R-:W-:Y:S01]  /*a440*/  FMUL.FTZ R56, R51, R52.reuse ;  /* 0x0000003433387220 */ /* 0x080fe20000410000 */
[----:B------:R-:W-:Y:S01]  /*a450*/  FFMA.FTZ R45, R48, R52, -R53 ;  /* 0x00000034302d7223 */ /* 0x000fe20000010835 */
[----:B------:R-:W-:Y:S01]  /*a460*/  LOP3.LUT R52, R54, 0xffff0000, RZ, 0xc0, !PT ;  /* 0xffff000036347812 */ /* 0x000fe200078ec0ff */
[----:B------:R-:W-:Y:S01]  /*a470*/  FMUL.FTZ R58, R35, R66 ;  /* 0x00000042233a7220 */ /* 0x000fe20000410000 */
[----:B------:R-:W-:Y:S01]  /*a480*/  PRMT R39, R152, 0x5410, R39 ;  /* 0x0000541098277816 */ /* 0x000fe20000000027 */
[----:B------:R-:W-:Y:S01]  /*a490*/  FFMA.FTZ R48, R48, R55, R56 ;  /* 0x0000003730307223 */ /* 0x000fe20000010038 */
[----:B------:R-:W-:Y:S01]  /*a4a0*/  LOP3.LUT R31, R31, 0xffff0000, RZ, 0xc0, !PT ;  /* 0xffff00001f1f7812 */ /* 0x000fe200078ec0ff */
[-C--:B------:R-:W-:Y:S01]  /*a4b0*/  FMUL.FTZ R60, R35, R52.reuse ;  /* 0x00000034233c7220 */ /* 0x080fe20000410000 */
[----:B------:R-:W-:Y:S01]  /*a4c0*/  LOP3.LUT R32, R32, 0xffff0000, RZ, 0xc0, !PT ;  /* 0xffff000020207812 */ /* 0x000fe200078ec0ff */
[C---:B------:R-:W-:Y:S01]  /*a4d0*/  IMAD.U32 R56, R154.reuse, 0x10000, RZ ;  /* 0x000100009a387824 */ /* 0x040fe200078e00ff */
[----:B------:R-:W-:Y:S01]  /*a4e0*/  LOP3.LUT R35, R154, 0xffff0000, RZ, 0xc0, !PT ;  /* 0xffff00009a237812 */ /* 0x000fe200078ec0ff */
[C---:B------:R-:W-:Y:S01]  /*a4f0*/  IMAD.U32 R54, R39.reuse, 0x10000, RZ ;  /* 0x0001000027367824 */ /* 0x040fe200078e00ff */
[----:B------:R-:W-:Y:S01]  /*a500*/  LOP3.LUT R39, R39, 0xffff0000, RZ, 0xc0, !PT ;  /* 0xffff000027277812 */ /* 0x000fe200078ec0ff */
[C---:B------:R-:W-:Y:S01]  /*a510*/  FFMA.FTZ R52, R31.reuse, R52, -R58 ;  /* 0x000000341f347223 */ /* 0x040fe2000001083a */
[----:B------:R-:W-:Y:S01]  /*a520*/  LOP3.LUT R28, R28, 0xffff0000, RZ, 0xc0, !PT ;  /* 0xffff00001c1c7812 */ /* 0x000fe200078ec0ff */
[----:B------:R-:W-:Y:S01]  /*a530*/  FFMA.FTZ R53, R31, R66, R60 ;  /* 0x000000421f357223 */ /* 0x000fe2000001003c */
[----:B------:R-:W-:Y:S01]  /*a540*/  PRMT R44, R153, 0x5410, R44 ;  /* 0x00005410992c7816 */ /* 0x000fe2000000002c */
[----:B------:R-:W-:Y:S01]  /*a550*/  FMUL.FTZ R58, R33, R56 ;  /* 0x00000038213a7220 */ /* 0x000fe20000410000 */
[C---:B------:R-:W-:Y:S01]  /*a560*/  FMUL.FTZ R31, R32.reuse, R35 ;  /* 0x00000023201f7220 */ /* 0x040fe20000410000 */
[----:B------:R-:W-:Y:S01]  /*a570*/  PRMT R42, R151, 0x5410, R42 ;  /* 0x00005410972a7816 */ /* 0x000fe2000000002a */
[----:B------:R-:W-:Y:S01]  /*a580*/  FMUL.FTZ R33, R33, R54 ;  /* 0x0000003621217220 */ /* 0x000fe20000410000 */
[-C--:B------:R-:W-:Y:S01]  /*a590*/  FMUL.FTZ R51, R32, R39.reuse ;  /* 0x0000002720337220 */ /* 0x080fe20000410000 */
[----:B------:R-:W-:Y:S01]  /*a5a0*/  LOP3.LUT R49, R30, 0xffff0000, RZ, 0xc0, !PT ;  /* 0xffff00001e317812 */ /* 0x000fe200078ec0ff */
[----:B------:R-:W-:Y:S01]  /*a5b0*/  FFMA.FTZ R39, R28, R39, -R31 ;  /* 0x000000271c277223 */ /* 0x000fe2000001081f */
[----:B------:R-:W-:-:S02]  /*a5c0*/  IMAD.U32 R30, R34, 0x10000, RZ ;  /* 0x00010000221e7824 */ /* 0x000fc400078e00ff */
[C---:B------:R-:W-:Y:S01]  /*a5d0*/  FFMA.FTZ R58, R29.reuse, R54, -R58 ;  /* 0x000000361d3a7223 */ /* 0x040fe2000001083a */
[----:B------:R-:W-:Y:S01]  /*a5e0*/  FFMA.FTZ R33, R29, R56, R33 ;  /* 0x000000381d217223 */ /* 0x000fe20000010021 */
[----:B------:R-:W-:Y:S01]  /*a5f0*/  IMAD.U32 R31, R44, 0x10000, RZ ;  /* 0x000100002c1f7824 */ /* 0x000fe200078e00ff */
[----:B------:R-:W-:Y:S01]  /*a600*/  LOP3.LUT R34, R34, 0xffff0000, RZ, 0xc0, !PT ;  /* 0xffff000022227812 */ /* 0x000fe200078ec0ff */
[----:B------:R-:W-:Y:S01]  /*a610*/  IMAD.U32 R29, R42, 0x10000, RZ ;  /* 0x000100002a1d7824 */ /* 0x000fe200078e00ff */
[----:B------:R-:W-:Y:S01]  /*a620*/  LOP3.LUT R44, R44, 0xffff0000, RZ, 0xc0, !PT ;  /* 0xffff00002c2c7812 */ /* 0x000fe200078ec0ff */
[----:B------:R-:W-:Y:S01]  /*a630*/  FMUL.FTZ R32, R30, R31 ;  /* 0x0000001f1e207220 */ /* 0x000fe20000410000 */
[----:B------:R-:W-:Y:S01]  /*a640*/  LOP3.LUT R42, R42, 0xffff0000, RZ, 0xc0, !PT ;  /* 0xffff00002a2a7812 */ /* 0x000fe200078ec0ff */
[----:B------:R-:W-:Y:S01]  /*a650*/  FFMA.FTZ R28, R28, R35, R51 ;  /* 0x000000231c1c7223 */ /* 0x000fe20000010033 */
[-C--:B------:R-:W-:Y:S01]  /*a660*/  FMUL.FTZ R30, R30, R29.reuse ;  /* 0x0000001d1e1e7220 */ /* 0x080fe20000410000 */
[C---:B------:R-:W-:Y:S01]  /*a670*/  FMUL.FTZ R54, R34.reuse, R44 ;  /* 0x0000002c22367220 */ /* 0x040fe20000410000 */
[C---:B------:R-:W-:Y:S01]  /*a680*/  FFMA.FTZ R32, R47.reuse, R29, -R32 ;  /* 0x0000001d2f207223 */ /* 0x040fe20000010820 */
[-C--:B------:R-:W-:Y:S01]  /*a690*/  FMUL.FTZ R35, R34, R42.reuse ;  /* 0x0000002a22237220 */ /* 0x080fe20000410000 */
[----:B------:R-:W-:Y:S01]  /*a6a0*/  FFMA.FTZ R30, R47, R31, R30 ;  /* 0x0000001f2f1e7223 */ /* 0x000fe2000001001e */
[----:B------:R-:W-:Y:S01]  /*a6b0*/  FFMA.FTZ R29, R49, R42, -R54 ;  /* 0x0000002a311d7223 */ /* 0x000fe20000010836 */
[----:B------:R-:W-:Y:S01]  /*a6c0*/  F2FP.BF16.F32.PACK_AB R58, R39, R58 ;  /* 0x0000003a273a723e */ /* 0x000fe200000010ff */
[----:B------:R-:W-:Y:S01]  /*a6d0*/  FFMA.FTZ R35, R49, R44, R35 ;  /* 0x0000002c31237223 */ /* 0x000fe20000010023 */
[----:B------:R-:W-:-:S02]  /*a6e0*/  F2FP.BF16.F32.PACK_AB R41, R46, R41 ;  /* 0x000000292e29723e */ /* 0x000fc400000010ff */
[----:B------:R-:W-:Y:S02]  /*a6f0*/  F2FP.BF16.F32.PACK_AB R34, R29, R32 ;  /* 0x000000201d22723e */ /* 0x000fe400000010ff */
[----:B------:R-:W-:Y:S01]  /*a700*/  F2FP.BF16.F32.PACK_AB R43, R50, R43 ;  /* 0x0000002b322b723e */ /* 0x000fe200000010ff */
[----:B------:R-:W-:Y:S01]  /*a710*/  IMAD.MOV.U32 R29, RZ, RZ, R41 ;  /* 0x000000ffff1d7224 */ /* 0x000fe200078e0029 */
        /* <DEDUP_REMOVED lines=10> */
.L_x_1553:
[----:B------:R-:W-:Y:S05]  /*a7c0*/  BSYNC B1 ;  /* 0x0000000000017941 */ /* 0x000fea0003800000 */
.L_x_1552:
[----:B0-----:R0:W-:Y:S01]  /*a7d0*/  STG.E.128 desc[UR46][R36.64], R28 ;  /* 0x0000001c24007986 */ /* 0x0011e2000c101d2e */
[----:B------:R-:W-:-:S13]  /*a7e0*/  ISETP.GE.AND P3, PT, R38, R145, PT ;  /* 0x000000912600720c */ /* 0x000fda0003f66270 */
[----:B------:R-:W-:Y:S05]  /*a7f0*/  @P3 BRA `(.L_x_1502) ;  /* 0x0000000000fc3947 */ /* 0x000fea0003800000 */
[--C-:B------:R-:W-:Y:S02]  /*a800*/  IADD3 R124, P3, P4, R86, R124, R38.reuse ;  /* 0x0000007c567c7210 */ /* 0x100fe40007c7e026 */
[----:B------:R-:W-:-:S04]  /*a810*/  SHF.R.S32.HI R38, RZ, 0x1f, R38 ;  /* 0x0000001fff267819 */ /* 0x000fc80000011426 */
[----:B------:R-:W-:Y:S02]  /*a820*/  IADD3.X R40, R85, R40, R38, P3, P4 ;  /* 0x0000002855287210 */ /* 0x000fe40001fe8426 */
[----:B------:R-:W-:-:S04]  /*a830*/  LEA R114, P3, R124, R114, 0x1 ;  /* 0x000000727c727211 */ /* 0x000fc800078608ff */
[----:B------:R-:W-:-:S05]  /*a840*/  LEA.HI.X R115, R124, R115, R40, 0x1, P3 ;  /* 0x000000737c737211 */ /* 0x000fca00018f0c28 */
[----:B--2---:R2:W-:Y:S01]  /*a850*/  STG.E.128 desc[UR46][R114.64], R32 ;  /* 0x0000002072007986 */ /* 0x0045e2000c101d2e */
[----:B------:R-:W-:Y:S05]  /*a860*/  BRA `(.L_x_1502) ;  /* 0x0000000000e07947 */ /* 0x000fea0003800000 */
.L_x_1469:
[----:B------:R-:W2:Y:S02]  /*a870*/  LDL R28, [R1+0x38] ;  /* 0x00003800011c7983 */ /* 0x000ea40000100800 */
[----:B--2---:R-:W-:-:S13]  /*a880*/  R2UR UR4, R28 ;  /* 0x000000001c0472ca */ /* 0x004fda00000e0000 */
[----:B------:R-:W-:-:S06]  /*a890*/  UISETP.NE.AND UP0, UPT, UR4, 0x3, UPT ;  /* 0x000000030400788c */ /* 0x000fcc000bf05270 */
[----:B------:R-:W-:-:S13]  /*a8a0*/  PLOP3.LUT P2, PT, PT, PT, UP0, 0x80, 0x0 ;  /* 0x000000000000781c */ /* 0x000fda0003f4f008 */
[----:B------:R-:W-:Y:S05]  /*a8b0*/  @!P2 BRA `(.L_x_1554) ;  /* 0x000000000004a947 */ /* 0x000fea0003800000 */
[----:B------:R-:W-:Y:S01]  /*a8c0*/  BPT.TRAP 0x1 ;  /* 0x000000040000795c */ /* 0x000fe20000300000 */
.L_x_1554:
[----:B------:R-:W-:Y:S01]  /*a8d0*/  IMAD R3, R16, 0x8, R2 ;  /* 0x0000000810037824 */ /* 0x000fe200078e0202 */
[----:B------:R-:W-:Y:S01]  /*a8e0*/  SHF.L.U32 R0, R167, 0x1f, RZ ;  /* 0x0000001fa7007819 */ /* 0x000fe200000006ff */
[----:B------:R-:W-:Y:S01]  /*a8f0*/  IMAD R4, R24, -0x60, R25 ;  /* 0xffffffa018047824 */ /* 0x000fe200078e0219 */
[----:B------:R-:W-:Y:S02]  /*a900*/  BSSY B1, `(.L_x_1555) ;  /* 0x0000005000017945 */ /* 0x000fe40003800000 */
[----:B------:R-:W0:Y:S02]  /*a910*/  SYNCS.PHASECHK.TRANS64.TRYWAIT P4, [R3+URZ+0x2a890], R0 ;  /* 0x02a89000030075a7 */ /* 0x000e24000808017f */
[----:B------:R-:W-:-:S04]  /*a920*/  VIMNMX R4, R4, 0x60, PT ;  /* 0x0000006004047848 */ /* 0x000fc80003fe0100 */
[----:B------:R-:W-:Y:S01]  /*a930*/  ISETP.GE.AND P3, PT, R162, R4, PT ;  /* 0x00000004a200720c */ /* 0x000fe20003f66270 */
[----:B0-----:R-:W-:-:S12]  /*a940*/  @!P4 BRA `(.L_x_1556) ;  /* 0x0000020800a0c947 */ /* 0x001fd80003800000 */
.L_x_1930:
[----:B------:R-:W-:Y:S05]  /*a950*/  BSYNC B1 ;  /* 0x0000000000017941 */ /* 0x000fea0003800000 */
.L_x_1555:
[----:B------:R-:W-:Y:S04]  /*a960*/  BSSY B1, `(.L_x_1557) ;  /* 0x0000014000017945 */ /* 0x000fe80003800000 */
[----:B------:R-:W-:Y:S05]  /*a970*/  @P3 BRA `(.L_x_1558) ;  /* 0x0000000000483947 */ /* 0x000fea0003800000 */
[----:B------:R-:W-:Y:S02]  /*a980*/  ISETP.NE.AND P4, PT, R11, RZ, PT ;  /* 0x000000ff0b00720c */ /* 0x000fe40003f85270 */
[----:B------:R-:W-:-:S11]  /*a990*/  ISETP.NE.AND P3, PT, R10, RZ, PT ;  /* 0x000000ff0a00720c */ /* 0x000fd60003f65270 */
[----:B------:R-:W1:Y:S04]  /*a9a0*/  @P4 LDS.128 R28, [R39] ;  /* 0x00000000271c4984 */ /* 0x000e680000000c00 */
[----:B------:R-:W2:Y:S04]  /*a9b0*/  @P3 LDS.128 R32, [R38] ;  /* 0x0000000026203984 */ /* 0x000ea80000000c00 */
[----:B-1----:R-:W-:Y:S01]  /*a9c0*/  @P4 STG.E.128 desc[UR46][R40.64], R28 ;  /* 0x0000001c28004986 */ /* 0x002fe2000c101d2e */
[----:B------:R-:W-:-:S03]  /*a9d0*/  ISETP.NE.AND P4, PT, R9, RZ, PT ;  /* 0x000000ff0900720c */ /* 0x000fc60003f85270 */
[----:B--2---:R-:W-:Y:S01]  /*a9e0*/  @P3 STG.E.128 desc[UR46][R40.64+0x40], R32 ;  /* 0x0000402028003986 */ /* 0x004fe2000c101d2e */
[----:B------:R-:W-:-:S09]  /*a9f0*/  ISETP.NE.AND P3, PT, R8, RZ, PT ;  /* 0x000000ff0800720c */ /* 0x000fd20003f65270 */
[----:B------:R-:W1:Y:S04]  /*aa00*/  @P4 LDS.128 R28, [R39+0x3000] ;  /* 0x00300000271c4984 */ /* 0x000e680000000c00 */
[----:B------:R-:W2:Y:S04]  /*aa10*/  @P3 LDS.128 R32, [R38+0x3000] ;  /* 0x0030000026203984 */ /* 0x000ea80000000c00 */
[----:B-1----:R-:W-:Y:S01]  /*aa20*/  @P4 STG.E.128 desc[UR46][R40.64+0x80], R28 ;  /* 0x0000801c28004986 */ /* 0x002fe2000c101d2e */
[----:B------:R-:W-:-:S03]  /*aa30*/  ISETP.NE.AND P4, PT, R6, RZ, PT ;  /* 0x000000ff0600720c */ /* 0x000fc60003f85270 */
[----:B--2---:R-:W-:Y:S01]  /*aa40*/  @P3 STG.E.128 desc[UR46][R40.64+0xc0], R32 ;  /* 0x0000c02028003986 */ /* 0x004fe2000c101d2e */
[----:B------:R-:W-:-:S09]  /*aa50*/  ISETP.NE.AND P3, PT, R7, RZ, PT ;  /* 0x000000ff0700720c */ /* 0x000fd20003f65270 */
[----:B------:R-:W1:Y:S04]  /*aa60*/  @P4 LDS.128 R32, [R38+0x6000] ;  /* 0x0060000026204984 */ /* 0x000e680000000c00 */
[----:B------:R-:W2:Y:S04]  /*aa70*/  @P3 LDS.128 R28, [R39+0x6000] ;  /* 0x00600000271c3984 */ /* 0x000ea80000000c00 */
[----:B-1----:R1:W-:Y:S04]  /*aa80*/  @P4 STG.E.128 desc[UR46][R40.64+0x140], R32 ;  /* 0x0001402028004986 */ /* 0x0023e8000c101d2e */
[----:B--2---:R1:W-:Y:S02]  /*aa90*/  @P3 STG.E.128 desc[UR46][R40.64+0x100], R28 ;  /* 0x0001001c28003986 */ /* 0x0043e4000c101d2e */
.L_x_1558:
[----:B------:R-:W-:Y:S05]  /*aaa0*/  BSYNC B1 ;  /* 0x0000000000017941 */ /* 0x000fea0003800000 */
.L_x_1557:
[----:B------:R-:W-:-:S13]  /*aab0*/  ISETP.GE.AND P3, PT, R189, R4, PT ;  /* 0x00000004bd00720c */ /* 0x000fda0003f66270 */
[----:B------:R-:W-:Y:S05]  /*aac0*/  @P3 BRA `(.L_x_1502) ;  /* 0x0000000000483947 */ /* 0x000fea0003800000 */
[----:B------:R-:W-:Y:S02]  /*aad0*/  ISETP.NE.AND P4, PT, R11, RZ, PT ;  /* 0x000000ff0b00720c */ /* 0x000fe40003f85270 */
[----:B------:R-:W-:-:S11]  /*aae0*/  ISETP.NE.AND P3, PT, R9, RZ, PT ;  /* 0x000000ff0900720c */ /* 0x000fd60003f65270 */
[----:B-1----:R-:W1:Y:S04]  /*aaf0*/  @P4 LDS.128 R28, [R39+0x2000] ;  /* 0x00200000271c4984 */ /* 0x002e680000000c00 */
[----:B------:R-:W2:Y:S04]  /*ab00*/  @P3 LDS.128 R32, [R39+0x5000] ;  /* 0x0050000027203984 */ /* 0x000ea80000000c00 */
        /* <DEDUP_REMOVED lines=14> */
.L_x_1502:
[----:B------:R-:W-:Y:S05]  /*abf0*/  BSYNC B0 ;  /* 0x0000000000007941 */ /* 0x000fea0003800000 */
.L_x_1468:
        /* <DEDUP_REMOVED lines=17> */
.L_x_1560:
[----:B------:R-:W-:Y:S05]  /*ad10*/  BSYNC B0 ;  /* 0x0000000000007941 */ /* 0x000fea0003800000 */
.L_x_1559:
[----:B------:R-:W1:Y:S01]  /*ad20*/  SYNCS.PHASECHK.TRANS64.TRYWAIT P4, [R3+URZ+0x2a8b0], R0 ;  /* 0x02a8b000030075a7 */ /* 0x000e62000808017f */
[----:B0-----:R-:W-:Y:S01]  /*ad30*/  IMAD R28, R16, 0x3000, R26 ;  /* 0x00003000101c7824 */ /* 0x001fe200078e021a */
[----:B------:R-:W-:Y:S01]  /*ad40*/  ULDC.64 UR44, c[0x0][0x328] ;  /* 0x0000ca00002c7ab9 */ /* 0x000fe20000000a00 */
[----:B------:R-:W-:Y:S01]  /*ad50*/  ULDC.64 UR60, c[0x0][0x318] ;  /* 0x0000c600003c7ab9 */ /* 0x000fe20000000a00 */
[----:B------:R-:W-:Y:S01]  /*ad60*/  BSSY B0, `(.L_x_1561) ;  /* 0x0000004000007945 */ /* 0x000fe20003800000 */
[----:B------:R-:W-:Y:S01]  /*ad70*/  ISETP.GE.AND P2, PT, R162, R4, PT ;  /* 0x00000004a200720c */ /* 0x000fe20003f46270 */
[----:B------:R-:W-:Y:S02]  /*ad80*/  IMAD.IADD R29, R129, 0x1, R28 ;  /* 0x00000001811d7824 */ /* 0x000fe400078e021c */
[----:B-1----:R-:W-:Y:S10]  /*ad90*/  @!P4 BRA `(.L_x_1562) ;  /* 0x0000020400a0c947 */ /* 0x002ff40003800000 */
.L_x_1931:
[----:B------:R-:W-:Y:S05]  /*ada0*/  BSYNC B0 ;  /* 0x0000000000007941 */ /* 0x000fea0003800000 */
.L_x_1561:
[----:B------:R-:W-:Y:S01]  /*adb0*/  BSSY B0, `(.L_x_1563) ;  /* 0x000001a000007945 */ /* 0x000fe20003800000 */
[----:B0-----:R-:W-:Y:S02]  /*adc0*/  IMAD R0, R28, 0x2, R118 ;  /* 0x000000021c007824 */ /* 0x001fe400078e0276 */
[----:B------:R-:W-:-:S04]  /*add0*/  IMAD.WIDE R36, R24, 0x60, R120 ;  /* 0x0000006018247825 */ /* 0x000fc800078e0278 */
[----:B------:R-:W-:Y:S01]  /*ade0*/  IMAD R40, R29, 0x2, R118 ;  /* 0x000000021d287824 */ /* 0x000fe200078e0276 */
[----:B------:R-:W-:Y:S06]  /*adf0*/  @P2 BRA `(.L_x_1564) ;  /* 0x0000000000542947 */ /* 0x000fec0003800000 */
[----:B------:R-:W-:Y:S01]  /*ae00*/  IMAD R31, R37, UR44, RZ ;  /* 0x0000002c251f7c24 */ /* 0x000fe2000f8e02ff */
[----:B------:R-:W-:Y:S01]  /*ae10*/  ULDC UR4, c[0x0][0x320] ;  /* 0x0000c80000047ab9 */ /* 0x000fe20000000800 */
[----:B------:R-:W-:Y:S01]  /*ae20*/  IMAD.MOV.U32 R28, RZ, RZ, R88 ;  /* 0x000000ffff1c7224 */ /* 0x000fe200078e0058 */
[----:B------:R-:W-:Y:S01]  /*ae30*/  ISETP.GE.AND P4, PT, R18, UR4, PT ;  /* 0x0000000412007c0c */ /* 0x000fe2000bf86270 */
[----:B------:R-:W-:Y:S02]  /*ae40*/  IMAD.MOV.U32 R29, RZ, RZ, R5 ;  /* 0x000000ffff1d7224 */ /* 0x000fe400078e0005 */
[C---:B------:R-:W-:Y:S02]  /*ae50*/  IMAD R31, R36.reuse, UR45, R31 ;  /* 0x0000002d241f7c24 */ /* 0x040fe4000f8e021f */
[----:B------:R-:W-:-:S04]  /*ae60*/  IMAD.WIDE.U32 R28, R36, UR44, R28 ;  /* 0x0000002c241c7c25 */ /* 0x000fc8000f8e001c */
[----:B------:R-:W-:Y:S01]  /*ae70*/  IMAD.IADD R29, R29, 0x1, R31 ;  /* 0x000000011d1d7824 */ /* 0x000fe200078e021f */
[----:B------:R-:W-:-:S04]  /*ae80*/  LEA R38, P2, R28, UR60, 0x1 ;  /* 0x0000003c1c267c11 */ /* 0x000fc8000f8408ff */
[----:B------:R-:W-:Y:S02]  /*ae90*/  LEA.HI.X R39, R28, UR61, R29, 0x1, P2 ;  /* 0x0000003d1c277c11 */ /* 0x000fe400090f0c1d */
[----:B------:R-:W-:Y:S01]  /*aea0*/  ISETP.GE.AND P2, PT, R165, UR4, PT ;  /* 0x00000004a5007c0c */ /* 0x000fe2000bf46270 */
[----:B------:R-:W0:-:S12]  /*aeb0*/  @!P4 LDS.128 R28, [R0] ;  /* 0x00000000001cc984 */ /* 0x000e180000000c00 */
[----:B------:R-:W1:Y:S04]  /*aec0*/  @!P2 LDS.128 R32, [R40] ;  /* 0x000000002820a984 */ /* 0x000e680000000c00 */
[----:B0-----:R-:W-:Y:S01]  /*aed0*/  @!P4 STG.E.128 desc[UR46][R38.64], R28 ;  /* 0x0000001c2600c986 */ /* 0x001fe2000c101d2e */
[----:B------:R-:W-:-:S03]  /*aee0*/  ISETP.GE.AND P4, PT, R166, UR4, PT ;  /* 0x00000004a6007c0c */ /* 0x000fc6000bf86270 */
[----:B-1----:R-:W-:Y:S01]  /*aef0*/  @!P2 STG.E.128 desc[UR46][R38.64+0x40], R32 ;  /* 0x000040202600a986 */ /* 0x002fe2000c101d2e */
[----:B------:R-:W-:-:S09]  /*af00*/  ISETP.GE.AND P2, PT, R104, UR4, PT ;  /* 0x0000000468007c0c */ /* 0x000fd2000bf46270 */
[----:B------:R-:W0:Y:S04]  /*af10*/  @!P4 LDS.128 R28, [R0+0x3000] ;  /* 0x00300000001cc984 */ /* 0x000e280000000c00 */
[----:B------:R-:W1:Y:S04]  /*af20*/  @!P2 LDS.128 R32, [R40+0x3000] ;  /* 0x003000002820a984 */ /* 0x000e680000000c00 */
[----:B0-----:R0:W-:Y:S04]  /*af30*/  @!P4 STG.E.128 desc[UR46][R38.64+0x80], R28 ;  /* 0x0000801c2600c986 */ /* 0x0011e8000c101d2e */
[----:B-1----:R0:W-:Y:S02]  /*af40*/  @!P2 STG.E.128 desc[UR46][R38.64+0xc0], R32 ;  /* 0x0000c0202600a986 */ /* 0x0021e4000c101d2e */
.L_x_1564:
[----:B------:R-:W-:Y:S05]  /*af50*/  BSYNC B0 ;  /* 0x0000000000007941 */ /* 0x000fea0003800000 */
.L_x_1563:
[----:B------:R-:W-:Y:S01]  /*af60*/  ISETP.GE.AND P2, PT, R189, R4, PT ;  /* 0x00000004bd00720c */ /* 0x000fe20003f46270 */
[----:B------:R-:W-:-:S12]  /*af70*/  BSSY B0, `(.L_x_1565) ;  /* 0x0000018000007945 */ /* 0x000fd80003800000 */
[----:B------:R-:W-:Y:S05]  /*af80*/  @P2 BRA `(.L_x_1566) ;  /* 0x0000000000582947 */ /* 0x000fea0003800000 */
[----:B0-----:R-:W-:Y:S01]  /*af90*/  IADD3 R31, P2, R36, 0x40, RZ ;  /* 0x00000040241f7810 */ /* 0x001fe20007f5e0ff */
[----:B------:R-:W-:Y:S01]  /*afa0*/  IMAD.MOV.U32 R4, RZ, RZ, R88 ;  /* 0x000000ffff047224 */ /* 0x000fe200078e0058 */
[----:B------:R-:W-:Y:S02]  /*afb0*/  ULDC UR4, c[0x0][0x320] ;  /* 0x0000c80000047ab9 */ /* 0x000fe40000000800 */
[----:B------:R-:W-:Y:S01]  /*afc0*/  ISETP.GE.AND P4, PT, R18, UR4, PT ;  /* 0x0000000412007c0c */ /* 0x000fe2000bf86270 */
[----:B------:R-:W-:Y:S02]  /*afd0*/  IMAD.X R36, RZ, RZ, R37, P2 ;  /* 0x000000ffff247224 */ /* 0x000fe400010e0625 */
[----:B------:R-:W-:-:S04]  /*afe0*/  IMAD.WIDE.U32 R28, R31, UR44, R4 ;  /* 0x0000002c1f1c7c25 */ /* 0x000fc8000f8e0004 */
[----:B------:R-:W-:-:S04]  /*aff0*/  IMAD R36, R36, UR44, RZ ;  /* 0x0000002c24247c24 */ /* 0x000fc8000f8e02ff */
[----:B------:R-:W-:Y:S01]  /*b000*/  IMAD R31, R31, UR45, R36 ;  /* 0x0000002d1f1f7c24 */ /* 0x000fe2000f8e0224 */
[----:B------:R-:W-:-:S03]  /*b010*/  LEA R36, P2, R28, UR60, 0x1 ;  /* 0x0000003c1c247c11 */ /* 0x000fc6000f8408ff */
[----:B------:R-:W-:-:S05]  /*b020*/  IMAD.IADD R29, R29, 0x1, R31 ;  /* 0x000000011d1d7824 */ /* 0x000fca00078e021f */
[----:B------:R-:W-:Y:S02]  /*b030*/  LEA.HI.X R37, R28, UR61, R29, 0x1, P2 ;  /* 0x0000003d1c257c11 */ /* 0x000fe400090f0c1d */
[----:B------:R-:W-:Y:S01]  /*b040*/  ISETP.GE.AND P2, PT, R166, UR4, PT ;  /* 0x00000004a6007c0c */ /* 0x000fe2000bf46270 */
[----:B------:R-:W0:-:S12]  /*b050*/  @!P4 LDS.128 R28, [R0+0x2000] ;  /* 0x00200000001cc984 */ /* 0x000e180000000c00 */
[----:B------:R-:W1:Y:S04]  /*b060*/  @!P2 LDS.128 R32, [R0+0x5000] ;  /* 0x005000000020a984 */ /* 0x000e680000000c00 */
        /* <DEDUP_REMOVED lines=8> */
.L_x_1566:
[----:B------:R-:W-:Y:S05]  /*b0f0*/  BSYNC B0 ;  /* 0x0000000000007941 */ /* 0x000fea0003800000 */
.L_x_1565:
[----:B------:R-:W-:Y:S01]  /*b100*/  @!PT LDS RZ, [RZ] ;  /* 0x00000000fffff984 */ /* 0x000fe20000000800 */
[----:B------:R-:W-:Y:S01]  /*b110*/  @!PT LDS RZ, [RZ] ;  /* 0x00000000fffff984 */ /* 0x000fe20000000800 */
[----:B------:R-:W-:Y:S01]  /*b120*/  @!PT LDS RZ, [RZ] ;  /* 0x00000000fffff984 */ /* 0x000fe20000000800 */
[----:B------:R-:W-:Y:S01]  /*b130*/  @!PT LDS RZ, [RZ] ;  /* 0x00000000fffff984 */ /* 0x000fe20000000800 */
[----:B------:R1:W-:Y:S06]  /*b140*/  MEMBAR.ALL.CTA ;  /* 0x0000000000007992 */ /* 0x0003ec0000008000 */
[----:B-1----:R-:W1:Y:S01]  /*b150*/  FENCE.VIEW.ASYNC.S ;  /* 0x00000000000073c6 */ /* 0x002e620000000000 */
[----:B------:R-:W-:Y:S01]  /*b160*/  @!P3 VIADD R3, R3, 0x2a8c0 ;  /* 0x0002a8c00303b836 */ /* 0x000fe20000000000 */
[----:B-1----:R1:W-:Y:S01]  /*b170*/  BAR.SYNC.DEFER_BLOCKING R222, 0x80 ;  /* 0x000200de0000751d */ /* 0x0023e20000010000 */
[----:B------:R-:W-:Y:S01]  /*b180*/  LOP3.LUT P4, RZ, R17, 0x2, RZ, 0xc0, !PT ;  /* 0x0000000211ff7812 */ /* 0x000fe2000788c0ff */
[----:B------:R-:W-:-:S02]  /*b190*/  VIADD R16, R16, 0x1 ;  /* 0x0000000110107836 */ /* 0x000fc40000000000 */
[----:B------:R-:W-:Y:S02]  /*b1a0*/  @!P3 PRMT R3, RZ, 0x654, R3 ;  /* 0x00000654ff03b816 */ /* 0x000fe40000000003 */
[----:B------:R-:W-:Y:S02]  /*b1b0*/  PLOP3.LUT P2, PT, PT, PT, PT, 0x8, 0x0 ;  /* 0x000000000000781c */ /* 0x000fe40003f4e170 */
[----:B------:R1:W-:Y:S01]  /*b1c0*/  @!P3 SYNCS.ARRIVE.TRANS64.RED.A1T0 RZ, [R3+URZ], RZ ;  /* 0x000000ff03ffb9a7 */ /* 0x0003e2000810043f */
[----:B------:R-:W-:-:S04]  /*b1d0*/  ISETP.NE.AND P3, PT, R16, 0x2, PT ;  /* 0x000000021000780c */ /* 0x000fc80003f65270 */
[----:B------:R-:W-:Y:S02]  /*b1e0*/  SEL R0, RZ, 0x1, P3 ;  /* 0x00000001ff007807 */ /* 0x000fe40001800000 */
[----:B------:R-:W-:Y:S02]  /*b1f0*/  SEL R16, R16, RZ, P3 ;  /* 0x000000ff10107207 */ /* 0x000fe40001800000 */
[----:B------:R-:W-:Y:S01]  /*b200*/  LOP3.LUT R167, R167, R0, RZ, 0x3c, !PT ;  /* 0x00000000a7a77212 */ /* 0x000fe200078e3cff */
[----:B------:R-:W-:Y:S06]  /*b210*/  @P4 BRA `(.L_x_1567) ;  /* 0xffffff7c00744947 */ /* 0x000fec000383ffff */
.L_x_1463:
[----:B------:R-:W3:Y:S01]  /*b220*/  LDC R0, c[0x0][0x448] ;  /* 0x00011200ff007b82 */ /* 0x000ee20000000800 */
[----:B------:R-:W-:Y:S01]  /*b230*/  IADD3 R7, R164, 0x1, -R163 ;  /* 0x00000001a4077810 */ /* 0x000fe20007ffe8a3 */
[----:B------:R-:W-:Y:S06]  /*b240*/  BSSY B0, `(.L_x_1568) ;  /* 0x000000d000007945 */ /* 0x000fec0003800000 */
[----:B------:R-:W4:Y:S01]  /*b250*/  LDC.64 R4, c[0x0][0x9e0] ;  /* 0x00027800ff047b82 */ /* 0x000f220000000a00 */
[----:B---3--:R-:W-:Y:S01]  /*b260*/  ISETP.NE.AND P1, PT, R0, 0x1, PT ;  /* 0x000000010000780c */ /* 0x008fe20003f25270 */
[----:B------:R-:W-:Y:S01]  /*b270*/  VIADD R0, R178, 0x7f ;  /* 0x0000007fb2007836 */ /* 0x000fe20000000000 */
[----:B----4-:R-:W-:-:S11]  /*b280*/  ISETP.GE.AND P3, PT, R5, 0x1, PT ;  /* 0x000000010500780c */ /* 0x010fd60003f66270 */
[----:B-1----:R-:W1:Y:S08]  /*b290*/  @P1 LDC R3, c[0x0][0x44c] ;  /* 0x00011300ff031b82 */ /* 0x002e700000000800 */
[----:B------:R-:W3:Y:S01]  /*b2a0*/  @P1 LDC R6, c[0x0][0x450] ;  /* 0x00011400ff061b82 */ /* 0x000ee20000000800 */
[----:B-1----:R-:W-:-:S05]  /*b2b0*/  @P1 IMAD.HI.U32 R3, R0, R3, RZ ;  /* 0x0000000300031227 */ /* 0x002fca00078e00ff */
[----:B---3--:R-:W-:-:S05]  /*b2c0*/  @P1 SHF.R.U32.HI R0, RZ, R6, R3 ;  /* 0x00000006ff001219 */ /* 0x008fca0000011603 */
[----:B------:R-:W-:Y:S01]  /*b2d0*/  IMAD.IADD R3, R7, 0x1, R0 ;  /* 0x0000000107037824 */ /* 0x000fe200078e0200 */
[----:B------:R-:W-:Y:S06]  /*b2e0*/  @P2 BRA `(.L_x_1569) ;  /* 0x0000000000082947 */ /* 0x000fec0003800000 */
[----:B------:R-:W1:Y:S02]  /*b2f0*/  FENCE.VIEW.ASYNC.G ;  /* 0x00000000000073c6 */ /* 0x000e640000000100 */
[----:B-1----:R-:W-:Y:S06]  /*b300*/  BAR.ARV 0xc, 0x180 ;  /* 0x0306000000007b1d */ /* 0x002fec0000002000 */
.L_x_1569:
[----:B------:R-:W-:Y:S05]  /*b310*/  BSYNC B0 ;  /* 0x0000000000007941 */ /* 0x000fea0003800000 */
.L_x_1568:
[----:B------:R-:W-:Y:S01]  /*b320*/  IMAD.IADD R4, R3, 0x1, R4 ;  /* 0x0000000103047824 */ /* 0x000fe200078e0204 */
[----:B------:R-:W-:Y:S06]  /*b330*/  @!P3 BRA `(.L_x_1570) ;  /* 0x000000000048b947 */ /* 0x000fec0003800000 */
[C---:B------:R-:W-:Y:S01]  /*b340*/  ISETP.GT.AND P0, PT, R3.reuse, RZ, PT ;  /* 0x000000ff0300720c */ /* 0x040fe20003f04270 */
[----:B------:R-:W-:Y:S01]  /*b350*/  BSSY B0, `(.L_x_1571) ;  /* 0x000000e000007945 */ /* 0x000fe20003800000 */
[----:B------:R-:W-:-:S11]  /*b360*/  VIADD R0, R3, 0xffffffff ;  /* 0xffffffff03007836 */ /* 0x000fd60000000000 */
[----:B------:R-:W-:Y:S05]  /*b370*/  @P0 BRA `(.L_x_1572) ;  /* 0x00000000001c0947 */ /* 0x000fea0003800000 */
[----:B------:R-:W-:Y:S01]  /*b380*/  ISETP.NE.AND P0, PT, R5, 0x1, PT ;  /* 0x000000010500780c */ /* 0x000fe20003f05270 */
[----:B------:R-:W-:-:S12]  /*b390*/  IMAD.MOV R3, RZ, RZ, -R3 ;  /* 0x000000ffff037224 */ /* 0x000fd800078e0a03 */
[----:B------:R-:W1:Y:S02]  /*b3a0*/  @P0 LDC.64 R6, c[0x0][0x9e8] ;  /* 0x00027a00ff060b82 */ /* 0x000e640000000a00 */
[----:B-1----:R-:W-:-:S05]  /*b3b0*/  @P0 IMAD.HI.U32 R0, R3, R6, RZ ;  /* 0x0000000603000227 */ /* 0x002fca00078e00ff */
[----:B------:R-:W-:-:S04]  /*b3c0*/  @P0 SHF.R.U32.HI R3, RZ, R7, R0 ;  /* 0x00000007ff030219 */ /* 0x000fc80000011600 */
[----:B------:R-:W-:Y:S01]  /*b3d0*/  LOP3.LUT R0, RZ, R3, RZ, 0x33, !PT ;  /* 0x00000003ff007212 */ /* 0x000fe200078e33ff */
[----:B------:R-:W-:Y:S06]  /*b3e0*/  BRA `(.L_x_1573) ;  /* 0x0000000000107947 */ /* 0x000fec0003800000 */
.L_x_1572:
[----:B------:R-:W-:-:S13]  /*b3f0*/  ISETP.NE.AND P0, PT, R5, 0x1, PT ;  /* 0x000000010500780c */ /* 0x000fda0003f05270 */
[----:B------:R-:W1:Y:S02]  /*b400*/  @P0 LDC.64 R6, c[0x0][0x9e8] ;  /* 0x00027a00ff060b82 */ /* 0x000e640000000a00 */
[----:B-1----:R-:W-:-:S05]  /*b410*/  @P0 IMAD.HI.U32 R6, R0, R6, RZ ;  /* 0x0000000600060227 */ /* 0x002fca00078e00ff */
[----:B------:R-:W-:-:S07]  /*b420*/  @P0 SHF.R.U32.HI R0, RZ, R7, R6 ;  /* 0x00000007ff000219 */ /* 0x000fce0000011606 */
.L_x_1573:
[----:B------:R-:W-:Y:S05]  /*b430*/  BSYNC B0 ;  /* 0x0000000000007941 */ /* 0x000fea0003800000 */
.L_x_1571:
[----:B------:R-:W-:-:S05]  /*b440*/  IMAD R3, R0, R5, R5 ;  /* 0x0000000500037224 */ /* 0x000fca00078e0205 */
[----:B------:R-:W-:-:S07]  /*b450*/  VIMNMX R4, R4, R3, PT ;  /* 0x0000000304047248 */ /* 0x000fce0003fe0100 */
.L_x_1570:
[----:B------:R-:W1:Y:S01]  /*b460*/  @P1 LDC R3, c[0x0][0x44c] ;  /* 0x00011300ff031b82 */ /* 0x000e620000000800 */
[----:B------:R-:W-:Y:S01]  /*b470*/  VIADD R4, R4, 0x5f ;  /* 0x0000005f04047836 */ /* 0x000fe20000000000 */
[----:B------:R-:W-:Y:S01]  /*b480*/  ULDC UR4, c[0x0][0x9dc] ;  /* 0x0002770000047ab9 */ /* 0x000fe20000000800 */
[----:B------:R-:W-:Y:S02]  /*b490*/  IMAD.MOV.U32 R7, RZ, RZ, R178 ;  /* 0x000000ffff077224 */ /* 0x000fe400078e00b2 */
[----:B------:R-:W-:-:S03]  /*b4a0*/  IMAD.HI R4, R4, 0x2aaaaaab, RZ ;  /* 0x2aaaaaab04047827 */ /* 0x000fc600078e02ff */
[----:B------:R-:W3:Y:S01]  /*b4b0*/  @P1 LDC R9, c[0x0][0x450] ;  /* 0x00011400ff091b82 */ /* 0x000ee20000000800 */
[----:B-1----:R-:W-:Y:S01]  /*b4c0*/  @P1 IMAD.HI.U32 R0, R178, R3, RZ ;  /* 0x00000003b2001227 */ /* 0x002fe200078e00ff */
[----:B------:R-:W-:-:S04]  /*b4d0*/  SHF.R.U32.HI R3, RZ, 0x1f, R4 ;  /* 0x0000001fff037819 */ /* 0x000fc80000011604 */
[----:B------:R-:W-:Y:S02]  /*b4e0*/  LEA.HI.SX32 R4, R4, R3, 0x1c ;  /* 0x0000000304047211 */ /* 0x000fe400078fe2ff */
[----:B---3--:R-:W-:Y:S02]  /*b4f0*/  @P1 SHF.R.U32.HI R7, RZ, R9, R0 ;  /* 0x00000009ff071219 */ /* 0x008fe40000011600 */
        /* <DEDUP_REMOVED lines=9> */
[----:B------:R-:W1:Y:S02]  /*b590*/  @P0 LDC.64 R8, c[0x0][0x9e8] ;  /* 0x00027a00ff080b82 */ /* 0x000e640000000a00 */
[----:B-1----:R-:W-:-:S05]  /*b5a0*/  @P0 IMAD.HI.U32 R0, R7, R8, RZ ;  /* 0x0000000807000227 */ /* 0x002fca00078e00ff */
[----:B------:R-:W-:-:S04]  /*b5b0*/  @P0 SHF.R.U32.HI R7, RZ, R9, R0 ;  /* 0x00000009ff070219 */ /* 0x000fc80000011600 */
[----:B------:R-:W-:Y:S01]  /*b5c0*/  LOP3.LUT R0, RZ, R7, RZ, 0x33, !PT ;  /* 0x00000007ff007212 */ /* 0x000fe200078e33ff */
[----:B------:R-:W-:Y:S06]  /*b5d0*/  BRA `(.L_x_1577) ;  /* 0x0000000000107947 */ /* 0x000fec0003800000 */
.L_x_1576:
[----:B------:R-:W-:-:S13]  /*b5e0*/  ISETP.NE.AND P0, PT, R5, 0x1, PT ;  /* 0x000000010500780c */ /* 0x000fda0003f05270 */
[----:B------:R-:W1:Y:S02]  /*b5f0*/  @P0 LDC.64 R6, c[0x0][0x9e8] ;  /* 0x00027a00ff060b82 */ /* 0x000e640000000a00 */
[----:B-1----:R-:W-:-:S05]  /*b600*/  @P0 IMAD.HI.U32 R4, R0, R6, RZ ;  /* 0x0000000600040227 */ /* 0x002fca00078e00ff */
[----:B------:R-:W-:-:S07]  /*b610*/  @P0 SHF.R.U32.HI R0, RZ, R7, R4 ;  /* 0x00000007ff000219 */ /* 0x000fce0000011604 */
.L_x_1577:
[----:B------:R-:W-:Y:S05]  /*b620*/  BSYNC B0 ;  /* 0x0000000000007941 */ /* 0x000fea0003800000 */
.L_x_1575:
[----:B------:R-:W-:-:S05]  /*b630*/  IMAD R0, R0, R5, RZ ;  /* 0x0000000500007224 */ /* 0x000fca00078e02ff */
[----:B------:R-:W-:-:S07]  /*b640*/  VIMNMX R3, R3, R0, !PT ;  /* 0x0000000003037248 */ /* 0x000fce0007fe0100 */
.L_x_1574:
[----:B------:R-:W-:Y:S01]  /*b650*/  IMAD.HI R3, R3, 0x2aaaaaab, RZ ;  /* 0x2aaaaaab03037827 */ /* 0x000fe200078e02ff */
[----:B------:R-:W-:Y:S04]  /*b660*/  BSSY B0, `(.L_x_1578) ;  /* 0x0000026000007945 */ /* 0x000fe80003800000 */
        /* <DEDUP_REMOVED lines=11> */
[----:B------:R-:W1:Y:S01]  /*b720*/  I2F.RP R3, R6 ;  /* 0x0000000600037306 */ /* 0x000e620000209400 */
[----:B------:R-:W-:Y:S02]  /*b730*/  IABS R10, R11 ;  /* 0x0000000b000a7213 */ /* 0x000fe40000000000 */
[----:B------:R-:W-:-:S05]  /*b740*/  IMAD.IADD R0, R0, 0x1, -R9 ;  /* 0x0000000100007824 */ /* 0x000fca00078e0a09 */
[----:B------:R-:W-:Y:S02]  /*b750*/  IABS R8, R0 ;  /* 0x0000000000087213 */ /* 0x000fe40000000000 */
[----:B------:R-:W-:-:S04]  /*b760*/  LOP3.LUT R0, R0, R11, RZ, 0x3c, !PT ;  /* 0x0000000b00007212 */ /* 0x000fc800078e3cff */
[----:B------:R-:W-:Y:S01]  /*b770*/  ISETP.GE.AND P2, PT, R0, RZ, PT ;  /* 0x000000ff0000720c */ /* 0x000fe20003f46270 */
[----:B-1----:R-:W1:Y:S02]  /*b780*/  MUFU.RCP R3, R3 ;  /* 0x0000000300037308 */ /* 0x002e640000001000 */
[----:B-1----:R-:W-:Y:S02]  /*b790*/  VIADD R4, R3, 0xffffffe ;  /* 0x0ffffffe03047836 */ /* 0x002fe40000000000 */
[----:B------:R-:W-:-:S04]  /*b7a0*/  IMAD.MOV R3, RZ, RZ, -R10 ;  /* 0x000000ffff037224 */ /* 0x000fc800078e0a0a */
[----:B------:R1:W3:Y:S02]  /*b7b0*/  F2I.FTZ.U32.TRUNC.NTZ R5, R4 ;  /* 0x0000000400057305 */ /* 0x0002e4000021f000 */
[----:B-1----:R-:W-:Y:S02]  /*b7c0*/  IMAD.MOV.U32 R4, RZ, RZ, RZ ;  /* 0x000000ffff047224 */ /* 0x002fe400078e00ff */
[----:B---3--:R-:W-:-:S04]  /*b7d0*/  IMAD.MOV R7, RZ, RZ, -R5 ;  /* 0x000000ffff077224 */ /* 0x008fc800078e0a05 */
        /* <DEDUP_REMOVED lines=14> */
.L_x_1579:
[----:B------:R-:W-:Y:S05]  /*b8c0*/  BSYNC B0 ;  /* 0x0000000000007941 */ /* 0x000fea0003800000 */
.L_x_1578:
[-C--:B------:R-:W-:Y:S01]  /*b8d0*/  IMAD R180, R190, R3.reuse, R9 ;  /* 0x00000003beb47224 */ /* 0x080fe200078e0209 */
        /* <DEDUP_REMOVED lines=28> */
[----:B0-----:R-:W-:Y:S02]  /*baa0*/  CS2R R38, SRZ ;  /* 0x0000000000267805 */ /* 0x001fe4000001ff00 */
[----:B--2---:R-:W-:-:S02]  /*bab0*/  CS2R R36, SRZ ;  /* 0x0000000000247805 */ /* 0x004fc4000001ff00 */
[----:B------:R-:W-:Y:S02]  /*bac0*/  CS2R R100, SRZ ;  /* 0x0000000000647805 */ /* 0x000fe4000001ff00 */
[----:B------:R-:W-:Y:S02]  /*bad0*/  CS2R R92, SRZ ;  /* 0x00000000005c7805 */ /* 0x000fe4000001ff00 */
[----:B------:R-:W-:Y:S02]  /*bae0*/  CS2R R98, SRZ ;  /* 0x0000000000627805 */ /* 0x000fe4000001ff00 */
[----:B------:R-:W-:Y:S02]  /*baf0*/  CS2R R90, SRZ ;  /* 0x00000000005a7805 */ /* 0x000fe4000001ff00 */
[----:B------:R-:W-:Y:S02]  /*bb00*/  CS2R R96, SRZ ;  /* 0x0000000000607805 */ /* 0x000fe4000001ff00 */
[----:B------:R-:W-:Y:S01]  /*bb10*/  CS2R R88, SRZ ;  /* 0x0000000000587805 */ /* 0x000fe2000001ff00 */
[----:B------:R-:W-:Y:S06]  /*bb20*/  @!P1 BRA `(.L_x_1580) ;  /* 0x0000013800709947 */ /* 0x000fec0003800000 */
[----:B------:R-:W2:Y:S04]  /*bb30*/  LDL R0, [R1+0x74] ;  /* 0x0000740001007983 */ /* 0x000ea80000100800 */
[----:B------:R-:W3:Y:S04]  /*bb40*/  LDL R4, [R1+0x70] ;  /* 0x0000700001047983 */ /* 0x000ee80000100800 */
[----:B--2---:R-:W0:Y:S01]  /*bb50*/  SHFL.IDX PT, R0, R0, RZ, 0x1f ;  /* 0x00001fff00007589 */ /* 0x004e2200000e0000 */
[----:B---3--:R-:W-:-:S13]  /*bb60*/  R2UR UR4, R4 ;  /* 0x00000000040472ca */ /* 0x008fda00000e0000 */
[----:B------:R-:W-:Y:S01]  /*bb70*/  ULOP3.LUT UP0, URZ, UR4, 0x1bf, URZ, 0xc0, !UPT ;  /* 0x000001bf043f7892 */ /* 0x000fe2000f80c03f */
[----:B0-----:R-:W-:-:S04]  /*bb80*/  LEA.HI R3, R0, R0, RZ, 0x1 ;  /* 0x0000000000037211 */ /* 0x001fc800078f08ff */
[----:B------:R-:W-:Y:S02]  /*bb90*/  LOP3.LUT R3, R3, 0x1e, RZ, 0xc0, !PT ;  /* 0x0000001e03037812 */ /* 0x000fe400078ec0ff */
[----:B------:R-:W-:-:S03]  /*bba0*/  PLOP3.LUT P0, PT, PT, PT, UP0, 0x80, 0x0 ;  /* 0x000000000000781c */ /* 0x000fc60003f0f008 */
[----:B------:R-:W-:-:S05]  /*bbb0*/  IMAD.IADD R3, R0, 0x1, -R3 ;  /* 0x0000000100037824 */ /* 0x000fca00078e0a03 */
[----:B------:R-:W-:-:S04]  /*bbc0*/  LEA R3, R3, UR4, 0xd ;  /* 0x0000000403037c11 */ /* 0x000fc8000f8e68ff */
[----:B------:R-:W-:-:S04]  /*bbd0*/  SHF.R.U32.HI R3, RZ, 0x4, R3 ;  /* 0x00000004ff037819 */ /* 0x000fc80000011603 */
[----:B------:R-:W-:Y:S01]  /*bbe0*/  LOP3.LUT R68, R3, 0x3fff, RZ, 0xc0, !PT ;  /* 0x00003fff03447812 */ /* 0x000fe200078ec0ff */
[----:B------:R-:W-:Y:S06]  /*bbf0*/  @!P0 BRA `(.L_x_1581) ;  /* 0x0000000000408947 */ /* 0x000fec0003800000 */
        /* <DEDUP_REMOVED lines=15> */
[----:B-1---5:R-:W-:Y:S05]  /*bcf0*/  CALL.ABS.NOINC R14 ;  /* 0x000000000e007343 */ /* 0x022fea0003c00000 */
.L_x_1581:
[----:B------:R-:W-:Y:S02]  /*bd00*/  ULDC UR4, c[0x0][0x3f4] ;  /* 0x0000fd0000047ab9 */ /* 0x000fe40000000800 */
[----:B------:R-:W-:-:S13]  /*bd10*/  ISETP.LT.AND P0, PT, RZ, UR4, PT ;  /* 0x00000004ff007c0c */ /* 0x000fda000bf01270 */
[----:B------:R-:W-:Y:S05]  /*bd20*/  @P0 BRA `(.L_x_1582) ;  /* 0x00000000003c0947 */ /* 0x000fea0003800000 */
[----:B------:R-:W-:-:S04]  /*bd30*/  LEA.HI R0, R188, R188, RZ, 0x1 ;  /* 0x000000bcbc007211 */ /* 0x000fc800078f08ff */
[----:B------:R-:W-:-:S05]  /*bd40*/  LOP3.LUT R3, R0, 0xfffffffe, RZ, 0xc0, !PT ;  /* 0xfffffffe00037812 */ /* 0x000fca00078ec0ff */
[----:B------:R-:W-:-:S05]  /*bd50*/  IMAD.IADD R3, R188, 0x1, -R3 ;  /* 0x00000001bc037824 */ /* 0x000fca00078e0a03 */
[----:B------:R-:W-:-:S04]  /*bd60*/  SHF.L.U32 R3, R3, 0x1f, RZ ;  /* 0x0000001f03037819 */ /* 0x000fc800000006ff */
[----:B------:R0:W1:Y:S03]  /*bd70*/  SYNCS.PHASECHK.TRANS64.TRYWAIT P0, [R2+URZ+0x2a800], R3 ;  /* 0x02a80003020075a7 */ /* 0x000066000800017f */
[----:B-1----:R-:W-:Y:S05]  /*bd80*/  @!P0 NANOSLEEP.SYNCS 0x989680 ;  /* 0x009896800000895d */ /* 0x002fea0003900000 */
[----:B------:R-:W1:Y:S01]  /*bd90*/  @!P0 SYNCS.PHASECHK.TRANS64 P0, [R2+URZ+0x2a800], R3 ;  /* 0x02a80003020085a7 */ /* 0x000e62000800007f */
[----:B------:R-:W-:Y:S04]  /*bda0*/  BSSY B0, `(.L_x_1583) ;  /* 0x0000006000007945 */ /* 0x000fe80003800000 */
[----:B-1----:R-:W-:Y:S05]  /*bdb0*/  @P0 BRA `(.L_x_1584) ;  /* 0x0000000000100947 */ /* 0x002fea0003800000 */
.L_x_1585:
[----:B-1----:R1:W2:Y:S02]  /*bdc0*/  SYNCS.PHASECHK.TRANS64.TRYWAIT P0, [R2+URZ+0x2a800], R3 ;  /* 0x02a80003020075a7 */ /* 0x0022a4000800017f */
[----:B--2---:R-:W-:Y:S05]  /*bdd0*/  @!P0 NANOSLEEP.SYNCS 0x989680 ;  /* 0x009896800000895d */ /* 0x004fea0003900000 */
[----:B------:R-:W2:Y:S02]  /*bde0*/  @!P0 SYNCS.PHASECHK.TRANS64 P0, [R2+URZ+0x2a800], R3 ;  /* 0x02a80003020085a7 */ /* 0x000ea4000800007f */
[----:B--2---:R-:W-:Y:S05]  /*bdf0*/  @!P0 BRA `(.L_x_1585) ;  /* 0xfffffffc00f08947 */ /* 0x004fea000383ffff */
.L_x_1584:
[----:B------:R-:W-:Y:S05]  /*be00*/  BSYNC B0 ;  /* 0x0000000000007941 */ /* 0x000fea0003800000 */
.L_x_1583:
[----:B------:R-:W-:Y:S05]  /*be10*/  BRA `(.L_x_1586) ;  /* 0x0000007400147947 */ /* 0x000fea0003800000 */
.L_x_1582:
[----:B------:R-:W2:Y:S01]  /*be20*/  LDL R0, [R1+0x70] ;  /* 0x0000700001007983 */ /* 0x000ea20000100800 */
[----:B------:R-:W-:Y:S01]  /*be30*/  ULDC.64 UR6, c[0x0][0x408] ;  /* 0x0001020000067ab9 */ /* 0x000fe20000000a00 */
[----:B--2---:R-:W-:Y:S02]  /*be40*/  R2UR UR4, R0 ;  /* 0x00000000000472ca */ /* 0x004fe400000e0000 */
[----:B-----5:R-:W-:-:S05]  /*be50*/  SHF.R.S32.HI R0, RZ, 0x1f, R144 ;  /* 0x0000001fff007819 */ /* 0x020fca0000011490 */
[----:B------:R-:W-:-:S04]  /*be60*/  IMAD R5, R0, UR6, RZ ;  /* 0x0000000600057c24 */ /* 0x000fc8000f8e02ff */
[----:B------:R-:W-:Y:S02]  /*be70*/  IMAD R5, R144, UR7, R5 ;  /* 0x0000000790057c24 */ /* 0x000fe4000f8e0205 */
[----:B------:R-:W-:-:S03]  /*be80*/  ULOP3.LUT UP0, URZ, UR4, 0x3ff, URZ, 0xc0, !UPT ;  /* 0x000003ff043f7892 */ /* 0x000fc6000f80c03f */
[----:B------:R-:W-:Y:S02]  /*be90*/  ULDC.64 UR4, c[0x0][0x3f8] ;  /* 0x0000fe0000047ab9 */ /* 0x000fe40000000a00 */
[----:B------:R-:W-:Y:S01]  /*bea0*/  IMAD R3, R0, UR4, RZ ;  /* 0x0000000400037c24 */ /* 0x000fe2000f8e02ff */
[----:B------:R-:W-:Y:S01]  /*beb0*/  PLOP3.LUT P0, PT, PT, PT, UP0, 0x80, 0x0 ;  /* 0x000000000000781c */ /* 0x000fe20003f0f008 */
[----:B------:R-:W-:-:S04]  /*bec0*/  IMAD.WIDE.U32 R24, R144, UR4, RZ ;  /* 0x0000000490187c25 */ /* 0x000fc8000f8e00ff */
[C---:B------:R-:W-:Y:S02]  /*bed0*/  IMAD R3, R144.reuse, UR5, R3 ;  /* 0x0000000590037c24 */ /* 0x040fe4000f8e0203 */
[----:B------:R-:W-:-:S04]  /*bee0*/  IMAD.WIDE.U32 R144, R144, UR6, RZ ;  /* 0x0000000690907c25 */ /* 0x000fc8000f8e00ff */
[----:B------:R-:W-:Y:S02]  /*bef0*/  IMAD.IADD R27, R3, 0x1, R25 ;  /* 0x00000001031b7824 */ /* 0x000fe400078e0219 */
[----:B------:R-:W-:Y:S01]  /*bf00*/  IMAD.IADD R29, R5, 0x1, R145 ;  /* 0x00000001051d7824 */ /* 0x000fe200078e0291 */
        /* <DEDUP_REMOVED lines=17> */
.L_x_1587:
[----:B------:R-:W-:Y:S01]  /*c020*/  ULDC.U8 UR4, c[0x0][0x410] ;  /* 0x0001040000047ab9 */ /* 0x000fe20000000000 */
[----:B------:R-:W-:Y:S01]  /*c030*/  BSSY B0, `(.L_x_1588) ;  /* 0x000071b000007945 */ /* 0x000fe20003800000 */
[----:B------:R-:W-:Y:S01]  /*c040*/  ISETP.NE.AND P0, PT, RZ, UR4, PT ;  /* 0x00000004ff007c0c */ /* 0x000fe2000bf05270 */
[----:B------:R-:W-:-:S12]  /*c050*/  IMAD.IADD R64, R162, 0x1, R178 ;  /* 0x00000001a2407824 */ /* 0x000fd800078e02b2 */
[----:B------:R-:W-:Y:S05]  /*c060*/  @!P0 BRA `(.L_x_1589) ;  /* 0x00000038006c8947 */ /* 0x000fea0003800000 */
[----:B------:R-:W0:Y:S01]  /*c070*/  LDC R20, c[0x0][0x448] ;  /* 0x00011200ff147b82 */ /* 0x000e220000000800 */
[----:B------:R-:W-:Y:S01]  /*c080*/  IMAD R3, R191, 0x40, R64 ;  /* 0x00000040bf037824 */ /* 0x000fe200078e0240 */
[----:B------:R-:W-:Y:S01]  /*c090*/  ULDC.64 UR4, c[0x0][0x3f8] ;  /* 0x0000fe0000047ab9 */ /* 0x000fe20000000a00 */
[----:B------:R-:W-:Y:S01]  /*c0a0*/  ULDC.64 UR6, c[0x0][0x408] ;  /* 0x0001020000067ab9 */ /* 0x000fe20000000a00 */
[----:B------:R-:W-:Y:S02]  /*c0b0*/  IMAD.MOV.U32 R4, RZ, RZ, R24 ;  /* 0x000000ffff047224 */ /* 0x000fe400078e0018 */
[----:B------:R-:W-:Y:S02]  /*c0c0*/  IMAD.MOV.U32 R6, RZ, RZ, R144 ;  /* 0x000000ffff067224 */ /* 0x000fe400078e0090 */
[----:B------:R-:W-:Y:S01]  /*c0d0*/  IMAD.MOV.U32 R7, RZ, RZ, R29 ;  /* 0x000000ffff077224 */ /* 0x000fe200078e001d */
[----:B0-----:R-:W-:-:S13]  /*c0e0*/  ISETP.NE.AND P0, PT, R20, 0x1, PT ;  /* 0x000000011400780c */ /* 0x001fda0003f05270 */
[----:B------:R-:W0:Y:S08]  /*c0f0*/  @P0 LDC R0, c[0x0][0x44c] ;  /* 0x00011300ff000b82 */ /* 0x000e300000000800 */
[----:B------:R-:W1:Y:S01]  /*c100*/  @P0 LDC R5, c[0x0][0x450] ;  /* 0x00011400ff050b82 */ /* 0x000e620000000800 */
[----:B0-----:R-:W-:-:S05]  /*c110*/  @P0 IMAD.HI.U32 R0, R3, R0, RZ ;  /* 0x0000000003000227 */ /* 0x001fca00078e00ff */
[----:B-1----:R-:W-:Y:S01]  /*c120*/  @P0 SHF.R.U32.HI R3, RZ, R5, R0 ;  /* 0x00000005ff030219 */ /* 0x002fe20000011600 */
[----:B------:R-:W-:-:S03]  /*c130*/  IMAD.MOV.U32 R5, RZ, RZ, R27 ;  /* 0x000000ffff057224 */ /* 0x000fc600078e001b */
[----:B------:R-:W-:Y:S01]  /*c140*/  SHF.R.S32.HI R0, RZ, 0x1f, R3 ;  /* 0x0000001fff007819 */ /* 0x000fe20000011403 */
[----:B------:R-:W-:-:S04]  /*c150*/  IMAD.WIDE.U32 R4, R3, UR4, R4 ;  /* 0x0000000403047c25 */ /* 0x000fc8000f8e0004 */
[C---:B------:R-:W-:Y:S02]  /*c160*/  IMAD R8, R0.reuse, UR4, RZ ;  /* 0x0000000400087c24 */ /* 0x040fe4000f8e02ff */
[----:B------:R-:W-:Y:S02]  /*c170*/  IMAD R0, R0, UR6, RZ ;  /* 0x0000000600007c24 */ /* 0x000fe4000f8e02ff */
[C---:B------:R-:W-:Y:S01]  /*c180*/  IMAD R9, R3.reuse, UR5, R8 ;  /* 0x0000000503097c24 */ /* 0x040fe2000f8e0208 */
[----:B------:R-:W-:Y:S01]  /*c190*/  ULDC.64 UR4, c[0x0][0x3e8] ;  /* 0x0000fa0000047ab9 */ /* 0x000fe20000000a00 */
[C---:B------:R-:W-:Y:S01]  /*c1a0*/  IMAD.WIDE.U32 R6, R3.reuse, UR6, R6 ;  /* 0x0000000603067c25 */ /* 0x040fe2000f8e0006 */
[----:B------:R-:W-:Y:S01]  /*c1b0*/  LEA R10, P0, R4, UR4, 0x1 ;  /* 0x00000004040a7c11 */ /* 0x000fe2000f8008ff */
[----:B------:R-:W-:Y:S02]  /*c1c0*/  UMOV UR4, 0xffffffff ;  /* 0xffffffff00047882 */ /* 0x000fe40000000000 */
[----:B------:R-:W-:Y:S01]  /*c1d0*/  IMAD R63, R3, UR7, R0 ;  /* 0x00000007033f7c24 */ /* 0x000fe2000f8e0200 */
[----:B------:R-:W-:Y:S01]  /*c1e0*/  ULDC.64 UR6, c[0x0][0x400] ;  /* 0x0001000000067ab9 */ /* 0x000fe20000000a00 */
[----:B------:R-:W-:Y:S01]  /*c1f0*/  IMAD.IADD R5, R5, 0x1, R9 ;  /* 0x0000000105057824 */ /* 0x000fe200078e0209 */
[----:B------:R-:W-:Y:S01]  /*c200*/  LEA R3, P1, R6, UR6, 0x1 ;  /* 0x0000000606037c11 */ /* 0x000fe2000f8208ff */
[----:B------:R-:W-:-:S03]  /*c210*/  IMAD.IADD R63, R7, 0x1, R63 ;  /* 0x00000001073f7824 */ /* 0x000fc600078e023f */
[----:B------:R-:W-:Y:S02]  /*c220*/  LEA.HI.X R0, R4, UR5, R5, 0x1, P0 ;  /* 0x0000000504007c11 */ /* 0x000fe400080f0c05 */
[----:B------:R-:W-:Y:S01]  /*c230*/  LEA.HI.X R63, R6, UR7, R63, 0x1, P1 ;  /* 0x00000007063f7c11 */ /* 0x000fe200088f0c3f */
[----:B------:R-:W-:Y:S06]  /*c240*/  BRA.DIV UR4, `(.L_x_1590) ;  /* 0x000001f204887947 */ /* 0x000fec000b800000 */
[----:B------:R0:W1:Y:S04]  /*c250*/  SHFL.IDX PT, R7, R0, RZ, 0x1c1f ;  /* 0x001c1fff00077589 */ /* 0x00006800000e0000 */
[----:B------:R0:W2:Y:S04]  /*c260*/  SHFL.IDX PT, R6, R10, RZ, 0x1c1f ;  /* 0x001c1fff0a067589 */ /* 0x0000a800000e0000 */
[----:B------:R0:W3:Y:S04]  /*c270*/  SHFL.IDX PT, R9, R63, RZ, 0x1c1f ;  /* 0x001c1fff3f097589 */ /* 0x0000e800000e0000 */
[----:B------:R0:W4:Y:S02]  /*c280*/  SHFL.IDX PT, R8, R3, RZ, 0x1c1f ;  /* 0x001c1fff03087589 */ /* 0x00012400000e0000 */
.L_x_1937:
[----:B------:R-:W-:Y:S01]  /*c290*/  IMAD R67, R163, R20, RZ ;  /* 0x00000014a3437224 */ /* 0x000fe200078e02ff */
[----:B------:R-:W-:Y:S01]  /*c2a0*/  BSSY B1, `(.L_x_1591) ;  /* 0x0000050000017945 */ /* 0x000fe20003800000 */
[----:B------:R-:W-:Y:S02]  /*c2b0*/  CS2R R58, SRZ ;  /* 0x00000000003a7805 */ /* 0x000fe4000001ff00 */
[----:B------:R-:W-:Y:S02]  /*c2c0*/  CS2R R54, SRZ ;  /* 0x0000000000367805 */ /* 0x000fe4000001ff00 */
[----:B------:R-:W-:Y:S02]  /*c2d0*/  CS2R R50, SRZ ;  /* 0x0000000000327805 */ /* 0x000fe4000001ff00 */
[----:B------:R-:W-:Y:S02]  /*c2e0*/  ISETP.GE.AND P0, PT, R64, R67, PT ;  /* 0x000000434000720c */ /* 0x000fe40003f06270 */
        /* <DEDUP_REMOVED lines=10> */
[----:B------:R-:W-:Y:S01]  /*c390*/  ULDC UR4, c[0x0][0x3f4] ;  /* 0x0000fd0000047ab9 */ /* 0x000fe20000000800 */
[----:B------:R-:W-:Y:S02]  /*c3a0*/  CS2R R60, SRZ ;  /* 0x00000000003c7805 */ /* 0x000fe4000001ff00 */
[----:B------:R-:W-:Y:S02]  /*c3b0*/  ISETP.GE.AND P3, PT, R171, UR4, PT ;  /* 0x00000004ab007c0c */ /* 0x000fe4000bf66270 */
[----:B------:R-:W-:Y:S02]  /*c3c0*/  CS2R R58, SRZ ;  /* 0x00000000003a7805 */ /* 0x000fe4000001ff00 */
[----:B------:R-:W-:Y:S02]  /*c3d0*/  ISETP.GE.AND P2, PT, R169, UR4, PT ;  /* 0x00000004a9007c0c */ /* 0x000fe4000bf46270 */
[----:B------:R-:W-:Y:S02]  /*c3e0*/  ISETP.GE.AND P1, PT, R170, UR4, PT ;  /* 0x00000004aa007c0c */ /* 0x000fe4000bf26270 */
[----:B------:R-:W-:-:S02]  /*c3f0*/  ISETP.GE.AND P0, PT, R168, UR4, PT ;  /* 0x00000004a8007c0c */ /* 0x000fc4000bf06270 */
[----:B------:R-:W-:-:S03]  /*c400*/  ISETP.GE.AND P4, PT, R160, UR4, PT ;  /* 0x00000004a0007c0c */ /* 0x000fc6000bf86270 */
[C---:B------:R-:W-:Y:S01]  /*c410*/  @!P3 IMAD.SHL.U32 R29, R171.reuse, 0x2, RZ ;  /* 0x00000002ab1db824 */ /* 0x040fe200078e00ff */
[----:B------:R-:W-:-:S03]  /*c420*/  @!P3 SHF.L.U64.HI R4, R171, 0x1, R228 ;  /* 0x00000001ab04b819 */ /* 0x000fc600000102e4 */
[C---:B------:R-:W-:Y:S01]  /*c430*/  @!P2 IMAD.SHL.U32 R25, R169.reuse, 0x2, RZ ;  /* 0x00000002a919a824 */ /* 0x040fe200078e00ff */
[----:B------:R-:W-:Y:S01]  /*c440*/  @!P2 SHF.L.U64.HI R12, R169, 0x1, R227 ;  /* 0x00000001a90ca819 */ /* 0x000fe200000102e3 */
[----:B------:R-:W-:Y:S01]  /*c450*/  @!P1 IMAD.SHL.U32 R15, R170, 0x2, RZ ;  /* 0x00000002aa0f9824 */ /* 0x000fe200078e00ff */
[-C--:B--2---:R-:W-:Y:S01]  /*c460*/  @!P3 IADD3 R30, P6, R6, R29.reuse, RZ ;  /* 0x0000001d061eb210 */ /* 0x084fe20007fde0ff */
[----:B------:R-:W-:Y:S01]  /*c470*/  @!P0 IMAD.SHL.U32 R11, R168, 0x2, RZ ;  /* 0x00000002a80b8824 */ /* 0x000fe200078e00ff */
[----:B----4-:R-:W-:Y:S01]  /*c480*/  @!P3 IADD3 R28, P5, R8, R29, RZ ;  /* 0x0000001d081cb210 */ /* 0x010fe20007fbe0ff */
[----:B---3--:R-:W-:Y:S01]  /*c490*/  @!P4 IMAD.MOV.U32 R5, RZ, RZ, R9 ;  /* 0x000000ffff05c224 */ /* 0x008fe200078e0009 */
[----:B------:R-:W-:Y:S01]  /*c4a0*/  @!P0 SHF.L.U64.HI R38, R168, 0x1, R225 ;  /* 0x00000001a8268819 */ /* 0x000fe200000102e1 */
[--C-:B-1----:R-:W-:Y:S01]  /*c4b0*/  @!P3 IMAD.X R31, R7, 0x1, R4.reuse, P6 ;  /* 0x00000001071fb824 */ /* 0x102fe200030e0604 */
[-C--:B------:R-:W-:Y:S01]  /*c4c0*/  @!P2 IADD3 R26, P6, R6, R25.reuse, RZ ;  /* 0x00000019061aa210 */ /* 0x080fe20007fde0ff */
[----:B------:R-:W-:Y:S01]  /*c4d0*/  @!P3 IMAD.X R29, R9, 0x1, R4, P5 ;  /* 0x00000001091db824 */ /* 0x000fe200028e0604 */
[----:B------:R-:W-:Y:S01]  /*c4e0*/  @!P2 IADD3 R24, P5, R8, R25, RZ ;  /* 0x000000190818a210 */ /* 0x000fe20007fbe0ff */
[----:B------:R-:W-:Y:S01]  /*c4f0*/  @!P4 IMAD.WIDE R34, R160, 0x2, R6 ;  /* 0x00000002a022c825 */ /* 0x000fe200078e0206 */
[----:B------:R-:W-:-:S03]  /*c500*/  @!P1 SHF.L.U64.HI R4, R170, 0x1, R226 ;  /* 0x00000001aa049819 */ /* 0x000fc600000102e2 */
[--C-:B------:R-:W-:Y:S01]  /*c510*/  @!P2 IMAD.X R27, R7, 0x1, R12.reuse, P6 ;  /* 0x00000001071ba824 */ /* 0x100fe200030e060c */
[-C--:B------:R-:W-:Y:S01]  /*c520*/  @!P1 IADD3 R20, P6, R6, R15.reuse, RZ ;  /* 0x0000000f06149210 */ /* 0x080fe20007fde0ff */
[----:B------:R-:W-:Y:S01]  /*c530*/  @!P2 IMAD.X R25, R9, 0x1, R12, P5 ;  /* 0x000000010919a824 */ /* 0x000fe200028e060c */
[----:B------:R-:W-:Y:S01]  /*c540*/  ISETP.GE.AND P5, PT, R172, UR4, PT ;  /* 0x00000004ac007c0c */ /* 0x000fe2000bfa6270 */
[----:B------:R1:W5:Y:S02]  /*c550*/  @!P4 LD.E.64 R60, desc[UR46][R34.64] ;  /* 0x0000002e223cc980 */ /* 0x000364000c101b00 */
[----:B------:R-:W-:Y:S01]  /*c560*/  @!P1 IMAD.X R21, R7, 0x1, R4, P6 ;  /* 0x0000000107159824 */ /* 0x000fe200030e0604 */
[----:B------:R-:W-:-:S05]  /*c570*/  @!P1 IADD3 R14, P6, R8, R15, RZ ;  /* 0x0000000f080e9210 */ /* 0x000fca0007fde0ff */
[----:B------:R-:W-:Y:S01]  /*c580*/  @!P1 IMAD.X R15, R9, 0x1, R4, P6 ;  /* 0x00000001090f9824 */ /* 0x000fe200030e0604 */
[----:B------:R-:W-:Y:S01]  /*c590*/  @!P0 IADD3 R12, P6, R6, R11, RZ ;  /* 0x0000000b060c8210 */ /* 0x000fe20007fde0ff */
[----:B------:R-:W-:-:S04]  /*c5a0*/  @!P4 IMAD.MOV.U32 R4, RZ, RZ, R8 ;  /* 0x000000ffff04c224 */ /* 0x000fc800078e0008 */
[----:B------:R-:W-:-:S04]  /*c5b0*/  @!P4 IMAD.WIDE R32, R160, 0x2, R4 ;  /* 0x00000002a020c825 */ /* 0x000fc800078e0204 */
[----:B------:R-:W-:Y:S01]  /*c5c0*/  @!P0 IMAD.X R13, R7, 0x1, R38, P6 ;  /* 0x00000001070d8824 */ /* 0x000fe200030e0626 */
[----:B------:R-:W-:Y:S01]  /*c5d0*/  @!P0 IADD3 R4, P6, R8, R11, RZ ;  /* 0x0000000b08048210 */ /* 0x000fe20007fde0ff */
[C---:B------:R-:W-:Y:S01]  /*c5e0*/  @!P5 IMAD.SHL.U32 R11, R172.reuse, 0x2, RZ ;  /* 0x00000002ac0bd824 */ /* 0x040fe200078e00ff */
[----:B------:R1:W5:Y:S01]  /*c5f0*/  @!P4 LD.E.64 R58, desc[UR46][R32.64] ;  /* 0x0000002e203ac980 */ /* 0x000362000c101b00 */
[----:B------:R-:W-:Y:S02]  /*c600*/  @!P5 SHF.L.U64.HI R36, R172, 0x1, R224 ;  /* 0x00000001ac24d819 */ /* 0x000fe400000102e0 */
[----:B------:R-:W-:Y:S01]  /*c610*/  @!P0 IMAD.X R5, R9, 0x1, R38, P6 ;  /* 0x0000000109058824 */ /* 0x000fe200030e0626 */
[-C--:B------:R-:W-:Y:S02]  /*c620*/  @!P5 IADD3 R6, P4, R6, R11.reuse, RZ ;  /* 0x0000000b0606d210 */ /* 0x080fe40007f9e0ff */
[----:B------:R-:W-:Y:S02]  /*c630*/  @!P5 IADD3 R8, P6, R8, R11, RZ ;  /* 0x0000000b0808d210 */ /* 0x000fe40007fde0ff */
[----:B------:R-:W-:-:S02]  /*c640*/  CS2R R56, SRZ ;  /* 0x0000000000387805 */ /* 0x000fc4000001ff00 */
[----:B------:R-:W-:Y:S01]  /*c650*/  CS2R R54, SRZ ;  /* 0x0000000000367805 */ /* 0x000fe2000001ff00 */
[--C-:B------:R-:W-:Y:S01]  /*c660*/  @!P5 IMAD.X R7, R7, 0x1, R36.reuse, P4 ;  /* 0x000000010707d824 */ /* 0x100fe200020e0624 */
[----:B------:R-:W-:Y:S01]  /*c670*/  CS2R R52, SRZ ;  /* 0x0000000000347805 */ /* 0x000fe2000001ff00 */
[----:B------:R-:W-:Y:S01]  /*c680*/  @!P5 IMAD.X R9, R9, 0x1, R36, P6 ;  /* 0x000000010909d824 */ /* 0x000fe200030e0624 */
[----:B------:R-:W-:Y:S02]  /*c690*/  CS2R R50, SRZ ;  /* 0x0000000000327805 */ /* 0x000fe4000001ff00 */
[----:B------:R-:W-:Y:S02]  /*c6a0*/  CS2R R48, SRZ ;  /* 0x0000000000307805 */ /* 0x000fe4000001ff00 */
[----:B------:R-:W-:Y:S02]  /*c6b0*/  CS2R R46, SRZ ;  /* 0x00000000002e7805 */ /* 0x000fe4000001ff00 */
[----:B------:R-:W-:-:S02]  /*c6c0*/  CS2R R44, SRZ ;  /* 0x00000000002c7805 */ /* 0x000fc4000001ff00 */
[----:B------:R-:W-:Y:S02]  /*c6d0*/  CS2R R42, SRZ ;  /* 0x00000000002a7805 */ /* 0x000fe4000001ff00 */
[----:B------:R-:W-:Y:S02]  /*c6e0*/  CS2R R36, SRZ ;  /* 0x0000000000247805 */ /* 0x000fe4000001ff00 */
[----:B------:R-:W-:Y:S01]  /*c6f0*/  CS2R R38, SRZ ;  /* 0x0000000000267805 */ /* 0x000fe2000001ff00 */
[----:B------:R1:W5:Y:S04]  /*c700*/  @!P3 LD.E.64 R56, desc[UR46][R30.64] ;  /* 0x0000002e1e38b980 */ /* 0x000368000c101b00 */
        /* <DEDUP_REMOVED lines=8> */
[----:B------:R1:W5:Y:S02]  /*c790*/  @!P5 LD.E.64 R38, desc[UR46][R8.64] ;  /* 0x0000002e0826d980 */ /* 0x000364000c101b00 */
.L_x_1592:
[----:B------:R-:W-:Y:S05]  /*c7a0*/  BSYNC B1 ;  /* 0x0000000000017941 */ /* 0x000fea0003800000 */
.L_x_1591:
[----:B-1---5:R-:W-:Y:S01]  /*c7b0*/  IMAD.MOV.U32 R4, RZ, RZ, R58 ;  /* 0x000000ffff047224 */ /* 0x022fe200078e003a */
[----:B------:R-:W-:Y:S01]  /*c7c0*/  UMOV UR4, 0xffffffff ;  /* 0xffffffff00047882 */ /* 0x000fe20000000000 */
[----:B------:R-:W-:Y:S01]  /*c7d0*/  IMAD.MOV.U32 R5, RZ, RZ, R59 ;  /* 0x000000ffff057224 */ /* 0x000fe200078e003b */
[----:B------:R-:W-:Y:S01]  /*c7e0*/  CS2R R30, SRZ ;  /* 0x00000000001e7805 */ /* 0x000fe2000001ff00 */
[----:B--2---:R-:W-:Y:S01]  /*c7f0*/  IMAD.MOV.U32 R6, RZ, RZ, R54 ;  /* 0x000000ffff067224 */ /* 0x004fe200078e0036 */
        /* <DEDUP_REMOVED lines=23> */
[----:B------:R-:W-:-:S02]  /*c970*/  IMAD.MOV.U32 R6, RZ, RZ, R56 ;  /* 0x000000ffff067224 */ /* 0x000fc400078e0038 */
        /* <DEDUP_REMOVED lines=18> */
[----:B------:R-:W-:Y:S02]  /*caa0*/  PRMT R80, R5, 0x7610, R80 ;  /* 0x0000761005507816 */ /* 0x000fe40000000050 */
[----:B------:R-:W-:Y:S02]  /*cab0*/  PRMT R70, R6, 0x7610, R70 ;  /* 0x0000761006467816 */ /* 0x000fe40000000046 */
[----:B------:R-:W-:Y:S01]  /*cac0*/  PRMT R71, R7, 0x7610, R71 ;  /* 0x0000761007477816 */ /* 0x000fe20000000047 */
[----:B------:R-:W-:Y:S06]  /*cad0*/  BRA.DIV UR4, `(.L_x_1593) ;  /* 0x000001ea04d87947 */ /* 0x000fec000b800000 */
[----:B0-----:R-:W0:Y:S04]  /*cae0*/  SHFL.IDX PT, R0, R0, 0x1, 0x1c1f ;  /* 0x003c1f0000007f89 */ /* 0x001e2800000e0000 */
[----:B------:R1:W2:Y:S04]  /*caf0*/  SHFL.IDX PT, R65, R10, 0x1, 0x1c1f ;  /* 0x003c1f000a417f89 */ /* 0x0002a800000e0000 */
[----:B------:R-:W0:Y:S04]  /*cb00*/  SHFL.IDX PT, R63, R63, 0x1, 0x1c1f ;  /* 0x003c1f003f3f7f89 */ /* 0x000e2800000e0000 */
[----:B------:R1:W0:Y:S02]  /*cb10*/  SHFL.IDX PT, R62, R3, 0x1, 0x1c1f ;  /* 0x003c1f00033e7f89 */ /* 0x00022400000e0000 */
.L_x_1943:
[----:B------:R-:W-:Y:S01]  /*cb20*/  VIADD R64, R64, 0x40 ;  /* 0x0000004040407836 */ /* 0x000fe20000000000 */
[----:B-1----:R-:W-:Y:S01]  /*cb30*/  LOP3.LUT R3, R175, 0x18, R18, 0xf8, !PT ;  /* 0x00000018af037812 */ /* 0x002fe200078ef812 */
[----:B------:R-:W-:Y:S01]  /*cb40*/  BSSY B1, `(.L_x_1594) ;  /* 0x0000055000017945 */ /* 0x000fe20003800000 */
[----:B------:R-:W-:Y:S02]  /*cb50*/  LOP3.LUT P0, RZ, R229, 0x4, RZ, 0xc0, !PT ;  /* 0x00000004e5ff7812 */ /* 0x000fe4000780c0ff */
[----:B------:R-:W-:Y:S02]  /*cb60*/  CS2R R32, SRZ ;  /* 0x0000000000207805 */ /* 0x000fe4000001ff00 */
[----:B------:R-:W-:Y:S02]  /*cb70*/  ISETP.GE.AND P1, PT, R64, R67, PT ;  /* 0x000000434000720c */ /* 0x000fe40003f26270 */
[----:B------:R-:W-:Y:S02]  /*cb80*/  CS2R R26, SRZ ;  /* 0x00000000001a7805 */ /* 0x000fe4000001ff00 */
[----:B------:R-:W-:-:S02]  /*cb90*/  LOP3.LUT R4, R3, R176, RZ, 0x3c, !PT ;  /* 0x000000b003047212 */ /* 0x000fc400078e3cff */
[----:B------:R-:W-:Y:S02]  /*cba0*/  CS2R R20, SRZ ;  /* 0x0000000000147805 */ /* 0x000fe4000001ff00 */
[----:B------:R-:W-:Y:S02]  /*cbb0*/  CS2R R12, SRZ ;  /* 0x00000000000c7805 */ /* 0x000fe4000001ff00 */
[----:B---34-:R-:W-:Y:S02]  /*cbc0*/  CS2R R8, SRZ ;  /* 0x0000000000087805 */ /* 0x018fe4000001ff00 */
[----:B------:R-:W-:Y:S01]  /*cbd0*/  CS2R R40, SRZ ;  /* 0x0000000000287805 */ /* 0x000fe2000001ff00 */
[----:B------:R-:W-:Y:S01]  /*cbe0*/  IMAD.IADD R3, R177, 0x1, R4 ;  /* 0x00000001b1037824 */ /* 0x000fe200078e0204 */
[----:B------:R-:W-:Y:S02]  /*cbf0*/  CS2R R34, SRZ ;  /* 0x0000000000227805 */ /* 0x000fe4000001ff00 */
[----:B------:R-:W-:-:S02]  /*cc00*/  CS2R R28, SRZ ;  /* 0x00000000001c7805 */ /* 0x000fc4000001ff00 */
[----:B------:R-:W-:Y:S02]  /*cc10*/  CS2R R24, SRZ ;  /* 0x0000000000187805 */ /* 0x000fe4000001ff00 */
[----:B------:R-:W-:Y:S01]  /*cc20*/  CS2R R14, SRZ ;  /* 0x00000000000e7805 */ /* 0x000fe2000001ff00 */
[----:B------:R-:W-:Y:S01]  /*cc30*/  IMAD R3, R3, 0x2, R2 ;  /* 0x0000000203037824 */ /* 0x000fe200078e0202 */
        /* <DEDUP_REMOVED lines=8> */
[----:B------:R-:W-:-:S05]  /*ccc0*/  ISETP.GE.AND P1, PT, R168, UR4, PT ;  /* 0x00000004a8007c0c */ /* 0x000fca000bf26270 */
[C---:B------:R-:W-:Y:S01]  /*ccd0*/  @!P4 IMAD.SHL.U32 R24, R171.reuse, 0x2, RZ ;  /* 0x00000002ab18c824 */ /* 0x040fe200078e00ff */
[----:B------:R-:W-:-:S03]  /*cce0*/  @!P4 SHF.L.U64.HI R4, R171, 0x1, R228 ;  /* 0x00000001ab04c819 */ /* 0x000fc600000102e4 */
[C---:B------:R-:W-:Y:S01]  /*ccf0*/  @!P3 IMAD.SHL.U32 R14, R169.reuse, 0x2, RZ ;  /* 0x00000002a90eb824 */ /* 0x040fe200078e00ff */
[----:B------:R-:W-:Y:S01]  /*cd00*/  @!P3 SHF.L.U64.HI R5, R169, 0x1, R227 ;  /* 0x00000001a905b819 */ /* 0x000fe200000102e3 */
[----:B------:R-:W-:Y:S01]  /*cd10*/  @!P2 IMAD.SHL.U32 R10, R170, 0x2, RZ ;  /* 0x00000002aa0aa824 */ /* 0x000fe200078e00ff */
[CC--:B--2---:R-:W-:Y:S02]  /*cd20*/  @!P4 IADD3 R26, P5, R65.reuse, R24.reuse, RZ ;  /* 0x00000018411ac210 */ /* 0x0c4fe40007fbe0ff */
[----:B0-----:R-:W-:Y:S02]  /*cd30*/  @!P4 IADD3 R24, P6, R62, R24, RZ ;  /* 0x000000183e18c210 */ /* 0x001fe40007fde0ff */
[----:B------:R-:W-:Y:S01]  /*cd40*/  @!P2 SHF.L.U64.HI R6, R170, 0x1, R226 ;  /* 0x00000001aa06a819 */ /* 0x000fe200000102e2 */
[--C-:B------:R-:W-:Y:S01]  /*cd50*/  @!P4 IMAD.X R27, R0, 0x1, R4.reuse, P5 ;  /* 0x00000001001bc824 */ /* 0x100fe200028e0604 */
[-C--:B------:R-:W-:Y:S01]  /*cd60*/  @!P3 IADD3 R20, P5, R65, R14.reuse, RZ ;  /* 0x0000000e4114b210 */ /* 0x080fe20007fbe0ff */
[----:B------:R-:W-:Y:S01]  /*cd70*/  @!P4 IMAD.X R25, R63, 0x1, R4, P6 ;  /* 0x000000013f19c824 */ /* 0x000fe200030e0604 */
[----:B------:R-:W-:Y:S01]  /*cd80*/  @!P3 IADD3 R14, P6, R62, R14, RZ ;  /* 0x0000000e3e0eb210 */ /* 0x000fe20007fde0ff */
[C---:B------:R-:W-:Y:S01]  /*cd90*/  @!P1 IMAD.SHL.U32 R4, R168.reuse, 0x2, RZ ;  /* 0x00000002a8049824 */ /* 0x040fe200078e00ff */
[----:B------:R-:W-:Y:S01]  /*cda0*/  @!P1 SHF.L.U64.HI R7, R168, 0x1, R225 ;  /* 0x00000001a8079819 */ /* 0x000fe200000102e1 */
[--C-:B------:R-:W-:Y:S01]  /*cdb0*/  @!P3 IMAD.X R21, R0, 0x1, R5.reuse, P5 ;  /* 0x000000010015b824 */ /* 0x100fe200028e0605 */
[-C--:B------:R-:W-:Y:S01]  /*cdc0*/  @!P2 IADD3 R12, P5, R65, R10.reuse, RZ ;  /* 0x0000000a410ca210 */ /* 0x080fe20007fbe0ff */
[----:B------:R-:W-:Y:S01]  /*cdd0*/  @!P3 IMAD.X R15, R63, 0x1, R5, P6 ;  /* 0x000000013f0fb824 */ /* 0x000fe200030e0605 */
[----:B------:R-:W-:-:S03]  /*cde0*/  @!P2 IADD3 R10, P6, R62, R10, RZ ;  /* 0x0000000a3e0aa210 */ /* 0x000fc60007fde0ff */
[--C-:B------:R-:W-:Y:S01]  /*cdf0*/  @!P2 IMAD.X R13, R0, 0x1, R6.reuse, P5 ;  /* 0x00000001000da824 */ /* 0x100fe200028e0606 */
[----:B------:R-:W-:Y:S01]  /*ce00*/  @!P1 IADD3 R8, P5, R65, R4, RZ ;  /* 0x0000000441089210 */ /* 0x000fe20007fbe0ff */
[----:B------:R-:W-:Y:S01]  /*ce10*/  @!P2 IMAD.X R11, R63, 0x1, R6, P6 ;  /* 0x000000013f0ba824 */ /* 0x000fe200030e0606 */
[----:B------:R-:W-:-:S03]  /*ce20*/  ISETP.GE.AND P6, PT, R160, UR4, PT ;  /* 0x00000004a0007c0c */ /* 0x000fc6000bfc6270 */
[----:B------:R-:W-:Y:S01]  /*ce30*/  @!P1 IMAD.X R9, R0, 0x1, R7, P5 ;  /* 0x0000000100099824 */ /* 0x000fe200028e0607 */
[----:B------:R-:W-:-:S05]  /*ce40*/  @!P1 IADD3 R4, P5, R62, R4, RZ ;  /* 0x000000043e049210 */ /* 0x000fca0007fbe0ff */
[----:B------:R-:W-:Y:S01]  /*ce50*/  @!P1 IMAD.X R5, R63, 0x1, R7, P5 ;  /* 0x000000013f059824 */ /* 0x000fe200028e0607 */
[----:B------:R-:W-:-:S03]  /*ce60*/  ISETP.GE.AND P5, PT, R172, UR4, PT ;  /* 0x00000004ac007c0c */ /* 0x000fc6000bfa6270 */
[----:B------:R-:W-:Y:S02]  /*ce70*/  @!P6 IMAD.MOV.U32 R28, RZ, RZ, R65 ;  /* 0x000000ffff1ce224 */ /* 0x000fe400078e0041 */
[----:B------:R-:W-:Y:S02]  /*ce80*/  @!P6 IMAD.MOV.U32 R29, RZ, RZ, R0 ;  /* 0x000000ffff1de224 */ /* 0x000fe400078e0000 */
[----:B------:R-:W-:Y:S02]  /*ce90*/  @!P6 IMAD.MOV.U32 R6, RZ, RZ, R62 ;  /* 0x000000ffff06e224 */ /* 0x000fe400078e003e */
[----:B------:R-:W-:Y:S02]  /*cea0*/  @!P6 IMAD.MOV.U32 R7, RZ, RZ, R63 ;  /* 0x000000ffff07e224 */ /* 0x000fe400078e003f */
[----:B------:R-:W-:-:S04]  /*ceb0*/  @!P6 IMAD.WIDE R28, R160, 0x2, R28 ;  /* 0x00000002a01ce825 */ /* 0x000fc800078e021c */
[----:B------:R-:W-:Y:S01]  /*cec0*/  @!P6 IMAD.WIDE R6, R160, 0x2, R6 ;  /* 0x00000002a006e825 */ /* 0x000fe200078e0206 */
[----:B------:R0:W5:Y:S03]  /*ced0*/  @!P6 LD.E.64 R40, desc[UR46][R28.64] ;  /* 0x0000002e1c28e980 */ /* 0x000166000c101b00 */
[C---:B------:R-:W-:Y:S01]  /*cee0*/  @!P5 IMAD.SHL.U32 R33, R172.reuse, 0x2, RZ ;  /* 0x00000002ac21d824 */ /* 0x040fe200078e00ff */
[----:B------:R1:W5:Y:S01]  /*cef0*/  @!P6 LD.E.64 R30, desc[UR46][R6.64] ;  /* 0x0000002e061ee980 */ /* 0x000362000c101b00 */
[----:B------:R-:W-:Y:S02]  /*cf00*/  @!P5 SHF.L.U64.HI R32, R172, 0x1, R224 ;  /* 0x00000001ac20d819 */ /* 0x000fe400000102e0 */
[----:B------:R-:W-:Y:S02]  /*cf10*/  CS2R R34, SRZ ;  /* 0x0000000000227805 */ /* 0x000fe4000001ff00 */
[----:B0-----:R-:W-:-:S04]  /*cf20*/  CS2R R28, SRZ ;  /* 0x00000000001c7805 */ /* 0x001fc8000001ff00 */
[----:B------:R0:W5:Y:S01]  /*cf30*/  @!P4 LD.E.64 R34, desc[UR46][R26.64] ;  /* 0x0000002e1a22c980 */ /* 0x000162000c101b00 */
[----:B-1----:R-:W-:-:S03]  /*cf40*/  @!P5 IADD3 R6, P6, R65, R33, RZ ;  /* 0x000000214106d210 */ /* 0x002fc60007fde0ff */
[----:B------:R1:W5:Y:S02]  /*cf50*/  @!P3 LD.E.64 R28, desc[UR46][R20.64] ;  /* 0x0000002e141cb980 */ /* 0x000364000c101b00 */
[----:B------:R-:W-:Y:S01]  /*cf60*/  @!P5 IMAD.X R7, R0, 0x1, R32, P6 ;  /* 0x000000010007d824 */ /* 0x000fe200030e0620 */
[----:B------:R-:W-:Y:S02]  /*cf70*/  @!P5 IADD3 R62, P6, R62, R33, RZ ;  /* 0x000000213e3ed210 */ /* 0x000fe40007fde0ff */
[----:B0-----:R-:W-:-:S03]  /*cf80*/  CS2R R26, SRZ ;  /* 0x00000000001a7805 */ /* 0x001fc6000001ff00 */
[----:B------:R-:W-:Y:S01]  /*cf90*/  @!P5 IMAD.X R63, R63, 0x1, R32, P6 ;  /* 0x000000013f3fd824 */ /* 0x000fe200030e0620 */
[----:B------:R-:W-:Y:S02]  /*cfa0*/  CS2R R32, SRZ ;  /* 0x0000000000207805 */ /* 0x000fe4000001ff00 */
[----:B-1----:R-:W-:Y:S01]  /*cfb0*/  CS2R R20, SRZ ;  /* 0x0000000000147805 */ /* 0x002fe2000001ff00 */
[----:B------:R0:W5:Y:S04]  /*cfc0*/  @!P3 LD.E.64 R26, desc[UR46][R14.64] ;  /* 0x0000002e0e1ab980 */ /* 0x000168000c101b00 */
[----:B------:R1:W5:Y:S04]  /*cfd0*/  @!P4 LD.E.64 R32, desc[UR46][R24.64] ;  /* 0x0000002e1820c980 */ /* 0x000368000c101b00 */
[----:B------:R2:W5:Y:S01]  /*cfe0*/  @!P2 LD.E.64 R20, desc[UR46][R10.64] ;  /* 0x0000002e0a14a980 */ /* 0x000562000c101b00 */
[----:B0-----:R-:W-:-:S02]  /*cff0*/  CS2R R14, SRZ ;  /* 0x00000000000e7805 */ /* 0x001fc4000001ff00 */
[----:B-1----:R-:W-:-:S04]  /*d000*/  CS2R R24, SRZ ;  /* 0x0000000000187805 */ /* 0x002fc8000001ff00 */
[----:B------:R0:W5:Y:S01]  /*d010*/  @!P1 LD.E.64 R14, desc[UR46][R8.64] ;  /* 0x0000002e080e9980 */ /* 0x000162000c101b00 */
[----:B--2---:R-:W-:-:S03]  /*d020*/  CS2R R10, SRZ ;  /* 0x00000000000a7805 */ /* 0x004fc6000001ff00 */
[----:B------:R1:W5:Y:S04]  /*d030*/  @!P2 LD.E.64 R24, desc[UR46][R12.64] ;  /* 0x0000002e0c18a980 */ /* 0x000368000c101b00 */
[----:B------:R3:W5:Y:S01]  /*d040*/  @!P5 LD.E.64 R10, desc[UR46][R6.64] ;  /* 0x0000002e060ad980 */ /* 0x000762000c101b00 */
[----:B0-----:R-:W-:Y:S02]  /*d050*/  CS2R R8, SRZ ;  /* 0x0000000000087805 */ /* 0x001fe4000001ff00 */
[----:B-1----:R-:W-:-:S04]  /*d060*/  CS2R R12, SRZ ;  /* 0x00000000000c7805 */ /* 0x002fc8000001ff00 */
[----:B------:R3:W5:Y:S04]  /*d070*/  @!P5 LD.E.64 R8, desc[UR46][R62.64] ;  /* 0x0000002e3e08d980 */ /* 0x000768000c101b00 */
[----:B------:R3:W5:Y:S02]  /*d080*/  @!P1 LD.E.64 R12, desc[UR46][R4.64] ;  /* 0x0000002e040c9980 */ /* 0x000764000c101b00 */
.L_x_1595:
[----:B------:R-:W-:Y:S05]  /*d090*/  BSYNC B1 ;  /* 0x0000000000017941 */ /* 0x000fea0003800000 */
.L_x_1594:
[----:B---3-5:R-:W-:Y:S01]  /*d0a0*/  IMAD.MOV.U32 R5, RZ, RZ, R30 ;  /* 0x000000ffff057224 */ /* 0x028fe200078e001e */
[----:B------:R-:W-:Y:S01]  /*d0b0*/  LEA.HI R4, R188, R188, RZ, 0x1 ;  /* 0x000000bcbc047211 */ /* 0x000fe200078f08ff */
[----:B------:R-:W-:Y:S01]  /*d0c0*/  VIADD R6, R3, 0xc400 ;  /* 0x0000c40003067836 */ /* 0x000fe20000000000 */
[----:B------:R-:W-:Y:S01]  /*d0d0*/  VIADDMNMX R67, R67, -R178, 0x80, PT ;  /* 0x0000008043437446 */ /* 0x000fe200038009b2 */
[----:B0-----:R-:W-:Y:S01]  /*d0e0*/  VIADD R0, R3, 0xc440 ;  /* 0x0000c44003007836 */ /* 0x001fe20000000000 */
[----:B------:R-:W-:Y:S01]  /*d0f0*/  PRMT R105, R5, 0x7610, R105 ;  /* 0x0000761005697816 */ /* 0x000fe20000000069 */
[----:B------:R-:W-:Y:S01]  /*d100*/  @P0 VIADD R0, R6, 0xffffffc0 ;  /* 0xffffffc006000836 */ /* 0x000fe20000000000 */
[----:B------:R-:W-:Y:S01]  /*d110*/  LOP3.LUT R5, R4, 0xfffffffe, RZ, 0xc0, !PT ;  /* 0xfffffffe04057812 */ /* 0x000fe200078ec0ff */
[----:B------:R-:W-:Y:S01]  /*d120*/  IMAD.MOV.U32 R6, RZ, RZ, R31 ;  /* 0x000000ffff067224 */ /* 0x000fe200078e001f */
[----:B------:R-:W-:Y:S01]  /*d130*/  BSSY B1, `(.L_x_1596) ;  /* 0x0000030000017945 */ /* 0x000fe20003800000 */
[----:B------:R-:W-:Y:S01]  /*d140*/  IMAD.MOV.U32 R7, RZ, RZ, R32 ;  /* 0x000000ffff077224 */ /* 0x000fe200078e0020 */
[----:B------:R-:W-:Y:S01]  /*d150*/  ISETP.GE.AND P1, PT, R162, R67, PT ;  /* 0x00000043a200720c */ /* 0x000fe20003f26270 */
[----:B------:R-:W-:Y:S01]  /*d160*/  IMAD.IADD R5, R188, 0x1, -R5 ;  /* 0x00000001bc057824 */ /* 0x000fe200078e0a05 */
[----:B------:R-:W-:Y:S01]  /*d170*/  PRMT R106, R6, 0x7610, R106 ;  /* 0x00007610066a7816 */ /* 0x000fe2000000006a */
[----:B------:R-:W-:Y:S01]  /*d180*/  IMAD.MOV.U32 R4, RZ, RZ, R26 ;  /* 0x000000ffff047224 */ /* 0x000fe200078e001a */
[----:B------:R-:W-:Y:S01]  /*d190*/  PRMT R97, R7, 0x7610, R97 ;  /* 0x0000761007617816 */ /* 0x000fe20000000061 */
[----:B------:R-:W-:Y:S01]  /*d1a0*/  IMAD.MOV.U32 R6, RZ, RZ, R27 ;  /* 0x000000ffff067224 */ /* 0x000fe200078e001b */
[----:B------:R-:W-:Y:S01]  /*d1b0*/  SHF.L.U32 R5, R5, 0x1f, RZ ;  /* 0x0000001f05057819 */ /* 0x000fe200000006ff */
[----:B------:R-:W-:Y:S01]  /*d1c0*/  IMAD.MOV.U32 R7, RZ, RZ, R20 ;  /* 0x000000ffff077224 */ /* 0x000fe200078e0014 */
[----:B------:R-:W-:Y:S01]  /*d1d0*/  PRMT R89, R4, 0x7610, R89 ;  /* 0x0000761004597816 */ /* 0x000fe20000000059 */
[----:B------:R-:W-:Y:S01]  /*d1e0*/  IMAD.MOV.U32 R4, RZ, RZ, R21 ;  /* 0x000000ffff047224 */ /* 0x000fe200078e0015 */
[----:B------:R-:W0:Y:S01]  /*d1f0*/  SYNCS.PHASECHK.TRANS64.TRYWAIT P0, [R2+URZ+0x2a800], R5 ;  /* 0x02a80005020075a7 */ /* 0x000e22000800017f */
        /* <DEDUP_REMOVED lines=34> */
[----:B0-----:R-:W-:Y:S06]  /*d420*/  @!P0 BRA `(.L_x_1597) ;  /* 0x000001e000f88947 */ /* 0x001fec0003800000 */
.L_x_1944:
[----:B------:R-:W-:Y:S05]  /*d430*/  BSYNC B1 ;  /* 0x0000000000017941 */ /* 0x000fea0003800000 */
.L_x_1596:
[----:B------:R-:W-:Y:S01]  /*d440*/  BSSY B1, `(.L_x_1598) ;  /* 0x000012f000017945 */ /* 0x000fe20003800000 */
[----:B------:R-:W-:Y:S02]  /*d450*/  PRMT R64, R4, 0x7610, R64 ;  /* 0x0000761004407816 */ /* 0x000fe40000000040 */
[----:B--2---:R-:W-:Y:S01]  /*d460*/  PRMT R65, R6, 0x7610, R65 ;  /* 0x0000761006417816 */ /* 0x004fe20000000041 */
        /* <DEDUP_REMOVED lines=11> */
[----:B------:R-:W-:Y:S02]  /*d520*/  SHF.R.U64 R115, R60, 0x10, R61 ;  /* 0x000000103c737819 */ /* 0x000fe4000000123d */
[----:B------:R-:W-:Y:S02]  /*d530*/  SHF.R.U32.HI R112, RZ, 0x10, R59 ;  /* 0x00000010ff707819 */ /* 0x000fe4000001163b */
[----:B------:R-:W-:Y:S02]  /*d540*/  SHF.R.U32.HI R60, RZ, 0x10, R61 ;  /* 0x00000010ff3c7819 */ /* 0x000fe4000001163d */
[----:B------:R-:W-:Y:S02]  /*d550*/  PRMT R112, R109, 0x5410, R112 ;  /* 0x000054106d707816 */ /* 0x000fe40000000070 */
[----:B------:R-:W-:Y:S02]  /*d560*/  SHF.R.U64 R113, R58, 0x10, R59 ;  /* 0x000000103a717819 */ /* 0x000fe4000000123b */
[----:B------:R-:W-:Y:S01]  /*d570*/  PRMT R111, R111, 0x5410, R60 ;  /* 0x000054106f6f7816 */ /* 0x000fe2000000003c */
[----:B------:R-:W-:Y:S01]  /*d580*/  IMAD.U32 R114, R112, 0x10000, RZ ;  /* 0x0001000070727824 */ /* 0x000fe200078e00ff */
[----:B------:R-:W-:-:S02]  /*d590*/  PRMT R113, R110, 0x5410, R113 ;  /* 0x000054106e717816 */ /* 0x000fc40000000071 */
[----:B------:R-:W-:Y:S01]  /*d5a0*/  LOP3.LUT R116, R112, 0xffff0000, RZ, 0xc0, !PT ;  /* 0xffff000070747812 */ /* 0x000fe200078ec0ff */
[C---:B------:R-:W-:Y:S01]  /*d5b0*/  IMAD.U32 R110, R111.reuse, 0x10000, RZ ;  /* 0x000100006f6e7824 */ /* 0x040fe200078e00ff */
[----:B------:R-:W-:Y:S02]  /*d5c0*/  LOP3.LUT R112, R111, 0xffff0000, RZ, 0xc0, !PT ;  /* 0xffff00006f707812 */ /* 0x000fe400078ec0ff */
[----:B------:R-:W-:Y:S02]  /*d5d0*/  PRMT R58, R66, 0x5432, R115 ;  /* 0x00005432423a7816 */ /* 0x000fe40000000073 */
[C---:B0-----:R-:W-:Y:S01]  /*d5e0*/  LOP3.LUT R60, R6.reuse, 0xffff0000, RZ, 0xc0, !PT ;  /* 0xffff0000063c7812 */ /* 0x041fe200078ec0ff */
[----:B------:R-:W-:Y:S01]  /*d5f0*/  IMAD.U32 R59, R6, 0x10000, RZ ;  /* 0x00010000063b7824 */ /* 0x000fe200078e00ff */
[C---:B------:R-:W-:Y:S01]  /*d600*/  LOP3.LUT R109, R7.reuse, 0xffff0000, RZ, 0xc0, !PT ;  /* 0xffff0000076d7812 */ /* 0x040fe200078ec0ff */
[----:B------:R-:W-:Y:S01]  /*d610*/  IMAD.U32 R61, R7, 0x10000, RZ ;  /* 0x00010000073d7824 */ /* 0x000fe200078e00ff */
[----:B------:R-:W-:Y:S01]  /*d620*/  LOP3.LUT R7, R4, 0xffff0000, RZ, 0xc0, !PT ;  /* 0xffff000004077812 */ /* 0x000fe200078ec0ff */
[C---:B------:R-:W-:Y:S01]  /*d630*/  FMUL.FTZ R118, R60.reuse, R114 ;  /* 0x000000723c767220 */ /* 0x040fe20000410000 */
[----:B------:R-:W-:Y:S01]  /*d640*/  FMUL.FTZ R111, R60, R110 ;  /* 0x0000006e3c6f7220 */ /* 0x000fe20000410000 */
[----:B------:R-:W-:Y:S01]  /*d650*/  FMUL.FTZ R60, R109, R116 ;  /* 0x000000746d3c7220 */ /* 0x000fe20000410000 */
[----:B------:R-:W-:-:S02]  /*d660*/  IMAD.U32 R6, R4, 0x10000, RZ ;  /* 0x0001000004067824 */ /* 0x000fc400078e00ff */
[----:B------:R-:W-:Y:S01]  /*d670*/  FFMA.FTZ R118, R59, R110, -R118 ;  /* 0x0000006e3b767223 */ /* 0x000fe20000010876 */
[----:B------:R-:W-:Y:S01]  /*d680*/  FMUL.FTZ R110, R109, R112 ;  /* 0x000000706d6e7220 */ /* 0x000fe20000410000 */
[----:B------:R-:W-:Y:S01]  /*d690*/  FFMA.FTZ R111, R59, R114, R111 ;  /* 0x000000723b6f7223 */ /* 0x000fe2000001006f */
[----:B------:R-:W-:Y:S01]  /*d6a0*/  FFMA.FTZ R112, R61, R112, -R60 ;  /* 0x000000703d707223 */ /* 0x000fe2000001083c */
[C---:B------:R-:W-:Y:S01]  /*d6b0*/  IMAD.U32 R4, R5.reuse, 0x10000, RZ ;  /* 0x0001000005047824 */ /* 0x040fe200078e00ff */
[----:B------:R-:W-:Y:S01]  /*d6c0*/  LOP3.LUT R5, R5, 0xffff0000, RZ, 0xc0, !PT ;  /* 0xffff000005057812 */ /* 0x000fe200078ec0ff */
[C---:B------:R-:W-:Y:S01]  /*d6d0*/  IMAD.U32 R60, R113.reuse, 0x10000, RZ ;  /* 0x00010000713c7824 */ /* 0x040fe200078e00ff */
[----:B------:R-:W-:Y:S01]  /*d6e0*/  LOP3.LUT R113, R113, 0xffff0000, RZ, 0xc0, !PT ;  /* 0xffff000071717812 */ /* 0x000fe200078ec0ff */
[C---:B------:R-:W-:Y:S01]  /*d6f0*/  IMAD.U32 R59, R58.reuse, 0x10000, RZ ;  /* 0x000100003a3b7824 */ /* 0x040fe200078e00ff */
[----:B------:R-:W-:Y:S01]  /*d700*/  LOP3.LUT R58, R58, 0xffff0000, RZ, 0xc0, !PT ;  /* 0xffff00003a3a7812 */ /* 0x000fe200078ec0ff */
[----:B------:R-:W-:Y:S01]  /*d710*/  FFMA.FTZ R115, R61, R116, R110 ;  /* 0x000000743d737223 */ /* 0x000fe2000001006e */
[C---:B------:R-:W-:Y:S01]  /*d720*/  FMUL.FTZ R61, R7.reuse, R60 ;  /* 0x0000003c073d7220 */ /* 0x040fe20000410000 */
        /* <DEDUP_REMOVED lines=12> */
.L_x_1601:
[----:B------:R-:W-:Y:S05]  /*d7f0*/  BSYNC B2 ;  /* 0x0000000000027941 */ /* 0x000fea0003800000 */
.L_x_1600:
[----:B------:R-:W-:Y:S04]  /*d800*/  BSSY B2, `(.L_x_1602) ;  /* 0x0000030000027945 */ /* 0x000fe80003800000 */
[----:B------:R-:W-:Y:S05]  /*d810*/  @P1 BRA `(.L_x_1603) ;  /* 0x0000000000b81947 */ /* 0x000fea0003800000 */
[----:B0-----:R-:W0:Y:S01]  /*d820*/  LDS.128 R4, [R0] ;  /* 0x0000000000047984 */ /* 0x001e220000000c00 */
[----:B------:R-:W-:Y:S02]  /*d830*/  SHF.R.U64 R56, R56, 0x10, R57 ;  /* 0x0000001038387819 */ /* 0x000fe40000001239 */
[----:B------:R-:W-:Y:S02]  /*d840*/  SHF.R.U64 R54, R54, 0x10, R55 ;  /* 0x0000001036367819 */ /* 0x000fe40000001237 */
[----:B------:R-:W-:Y:S02]  /*d850*/  SHF.R.U32.HI R57, RZ, 0x10, R57 ;  /* 0x00000010ff397819 */ /* 0x000fe40000011639 */
[----:B------:R-:W-:Y:S02]  /*d860*/  SHF.R.U32.HI R55, RZ, 0x10, R55 ;  /* 0x00000010ff377819 */ /* 0x000fe40000011637 */
[----:B------:R-:W-:Y:S02]  /*d870*/  PRMT R104, R104, 0x5410, R57 ;  /* 0x0000541068687816 */ /* 0x000fe40000000039 */
[----:B------:R-:W-:-:S02]  /*d880*/  PRMT R102, R102, 0x5410, R55 ;  /* 0x0000541066667816 */ /* 0x000fc40000000037 */
[----:B------:R-:W-:Y:S01]  /*d890*/  PRMT R101, R101, 0x5410, R54 ;  /* 0x0000541065657816 */ /* 0x000fe20000000036 */
[C---:B------:R-:W-:Y:S01]  /*d8a0*/  IMAD.U32 R58, R104.reuse, 0x10000, RZ ;  /* 0x00010000683a7824 */ /* 0x040fe200078e00ff */
[----:B------:R-:W-:Y:S01]  /*d8b0*/  LOP3.LUT R104, R104, 0xffff0000, RZ, 0xc0, !PT ;  /* 0xffff000068687812 */ /* 0x000fe200078ec0ff */
[C---:B------:R-:W-:Y:S01]  /*d8c0*/  IMAD.U32 R59, R102.reuse, 0x10000, RZ ;  /* 0x00010000663b7824 */ /* 0x040fe200078e00ff */
[----:B------:R-:W-:Y:S02]  /*d8d0*/  LOP3.LUT R102, R102, 0xffff0000, RZ, 0xc0, !PT ;  /* 0xffff000066667812 */ /* 0x000fe400078ec0ff */
[----:B------:R-:W-:Y:S02]  /*d8e0*/  PRMT R103, R103, 0x5410, R56 ;  /* 0x0000541067677816 */ /* 0x000fe40000000038 */
[C---:B0-----:R-:W-:Y:S01]  /*d8f0*/  LOP3.LUT R55, R6.reuse, 0xffff0000, RZ, 0xc0, !PT ;  /* 0xffff000006377812 */ /* 0x041fe200078ec0ff */
[----:B------:R-:W-:Y:S01]  /*d900*/  IMAD.U32 R54, R6, 0x10000, RZ ;  /* 0x0001000006367824 */ /* 0x000fe200078e00ff */
[C---:B------:R-:W-:Y:S01]  /*d910*/  LOP3.LUT R57, R7.reuse, 0xffff0000, RZ, 0xc0, !PT ;  /* 0xffff000007397812 */ /* 0x040fe200078ec0ff */
[----:B------:R-:W-:-:S02]  /*d920*/  IMAD.U32 R56, R7, 0x10000, RZ ;  /* 0x0001000007387824 */ /* 0x000fc400078e00ff */
[C---:B------:R-:W-:Y:S01]  /*d930*/  FMUL.FTZ R60, R55.reuse, R58 ;  /* 0x0000003a373c7220 */ /* 0x040fe20000410000 */
[-C--:B------:R-:W-:Y:S01]  /*d940*/  FMUL.FTZ R61, R55, R59.reuse ;  /* 0x0000003b373d7220 */ /* 0x080fe20000410000 */
[----:B------:R-:W-:Y:S01]  /*d950*/  FMUL.FTZ R55, R57, R102 ;  /* 0x0000006639377220 */ /* 0x000fe20000410000 */
[----:B------:R-:W-:Y:S02]  /*d960*/  IMAD.U32 R6, R4, 0x10000, RZ ;  /* 0x0001000004067824 */ /* 0x000fe400078e00ff */
[C---:B------:R-:W-:Y:S01]  /*d970*/  FFMA.FTZ R110, R54.reuse, R59, R60 ;  /* 0x0000003b366e7223 */ /* 0x040fe2000001003c */
[----:B------:R-:W-:Y:S02]  /*d980*/  IMAD.U32 R7, R5, 0x10000, RZ ;  /* 0x0001000005077824 */ /* 0x000fe400078e00ff */
[----:B------:R-:W-:Y:S01]  /*d990*/  FFMA.FTZ R109, R54, R58, -R61 ;  /* 0x0000003a366d7223 */ /* 0x000fe2000001083d */
[-C--:B------:R-:W-:Y:S01]  /*d9a0*/  FMUL.FTZ R59, R57, R104.reuse ;  /* 0x00000068393b7220 */ /* 0x080fe20000410000 */
[----:B------:R-:W-:Y:S01]  /*d9b0*/  LOP3.LUT R4, R4, 0xffff0000, RZ, 0xc0, !PT ;  /* 0xffff000004047812 */ /* 0x000fe200078ec0ff */
[C---:B------:R-:W-:Y:S01]  /*d9c0*/  FFMA.FTZ R104, R56.reuse, R104, -R55 ;  /* 0x0000006838687223 */ /* 0x040fe20000010837 */
[----:B------:R-:W-:Y:S01]  /*d9d0*/  LOP3.LUT R5, R5, 0xffff0000, RZ, 0xc0, !PT ;  /* 0xffff000005057812 */ /* 0x000fe200078ec0ff */
[C---:B------:R-:W-:Y:S01]  /*d9e0*/  IMAD.U32 R57, R101.reuse, 0x10000, RZ ;  /* 0x0001000065397824 */ /* 0x040fe200078e00ff */
[----:B------:R-:W-:Y:S01]  /*d9f0*/  LOP3.LUT R58, R101, 0xffff0000, RZ, 0xc0, !PT ;  /* 0xffff0000653a7812 */ /* 0x000fe200078ec0ff */
[C---:B------:R-:W-:Y:S01]  /*da00*/  IMAD.U32 R55, R103.reuse, 0x10000, RZ ;  /* 0x0001000067377824 */ /* 0x040fe200078e00ff */
[----:B------:R-:W-:Y:S01]  /*da10*/  LOP3.LUT R54, R103, 0xffff0000, RZ, 0xc0, !PT ;  /* 0xffff000067367812 */ /* 0x000fe200078ec0ff */
        /* <DEDUP_REMOVED lines=14> */
.L_x_1603:
[----:B------:R-:W-:Y:S05]  /*db00*/  BSYNC B2 ;  /* 0x0000000000027941 */ /* 0x000fea0003800000 */
.L_x_1602:
[----:B------:R-:W-:Y:S04]  /*db10*/  BSSY B2, `(.L_x_1604) ;  /* 0x0000030000027945 */ /* 0x000fe80003800000 */
[----:B------:R-:W-:Y:S05]  /*db20*/  @P2 BRA `(.L_x_1605) ;  /* 0x0000000000b82947 */ /* 0x000fea0003800000 */
[----:B01----:R-:W0:Y:S01]  /*db30*/  LDS.128 R4, [R3+0x10400] ;  /* 0x0104000003047984 */ /* 0x003e220000000c00 */
        /* <DEDUP_REMOVED lines=45> */
.L_x_1605:
[----:B------:R-:W-:Y:S05]  /*de10*/  BSYNC B2 ;  /* 0x0000000000027941 */ /* 0x000fea0003800000 */
.L_x_1604:
[----:B------:R-:W-:Y:S04]  /*de20*/  BSSY B2, `(.L_x_1606) ;  /* 0x0000030000027945 */ /* 0x000fe80003800000 */
[----:B------:R-:W-:Y:S05]  /*de30*/  @P3 BRA `(.L_x_1607) ;  /* 0x0000000000b83947 */ /* 0x000fea0003800000 */
[----:B012---:R-:W0:Y:S01]  /*de40*/  LDS.128 R4, [R0+0x4000] ;  /* 0x0040000000047984 */ /* 0x007e220000000c00 */
        /* <DEDUP_REMOVED lines=45> */
.L_x_1607:
[----:B------:R-:W-:Y:S05]  /*e120*/  BSYNC B2 ;  /* 0x0000000000027941 */ /* 0x000fea0003800000 */
.L_x_1606:
[----:B------:R-:W-:Y:S04]  /*e130*/  BSSY B2, `(.L_x_1608) ;  /* 0x0000030000027945 */ /* 0x000fe80003800000 */
[----:B------:R-:W-:Y:S05]  /*e140*/  @P4 BRA `(.L_x_1609) ;  /* 0x0000000000b84947 */ /* 0x000fea0003800000 */
[----:B0123--:R-:W0:Y:S01]  /*e150*/  LDS.128 R4, [R3+0x14400] ;  /* 0x0144000003047984 */ /* 0x00fe220000000c00 */
[--C-:B------:R-:W-:Y:S02]  /*e160*/  SHF.R.U64 R44, R44, 0x10, R45.reuse ;  /* 0x000000102c2c7819 */ /* 0x100fe4000000122d */
[----:B------:R-:W-:Y:S02]  /*e170*/  SHF.R.U32.HI R47, RZ, 0x10, R45 ;  /* 0x00000010ff2f7819 */ /* 0x000fe4000001162d */
[--C-:B------:R-:W-:Y:S02]  /*e180*/  SHF.R.U64 R45, R42, 0x10, R43.reuse ;  /* 0x000000102a2d7819 */ /* 0x100fe4000000122b */
        /* <DEDUP_REMOVED lines=14> */
[----:B------:R-:W-:Y:S01]  /*e270*/  FMUL.FTZ R49, R43, R47 ;  /* 0x0000002f2b317220 */ /* 0x000fe20000410000 */
[C---:B------:R-:W-:Y:S01]  /*e280*/  FMUL.FTZ R43, R45.reuse, R77 ;  /* 0x0000004d2d2b7220 */ /* 0x040fe20000410000 */
[----:B------:R-:W-:Y:S02]  /*e290*/  IMAD.U32 R6, R4, 0x10000, RZ ;  /* 0x0001000004067824 */ /* 0x000fe400078e00ff */
[C---:B------:R-:W-:Y:S01]  /*e2a0*/  FFMA.FTZ R51, R42.reuse, R47, R50 ;  /* 0x0000002f2a337223 */ /* 0x040fe20000010032 */
[----:B------:R-:W-:Y:S01]  /*e2b0*/  FMUL.FTZ R47, R45, R80 ;  /* 0x000000502d2f7220 */ /* 0x000fe20000410000 */
[C---:B------:R-:W-:Y:S02]  /*e2c0*/  IMAD.U32 R7, R5.reuse, 0x10000, RZ ;  /* 0x0001000005077824 */ /* 0x040fe400078e00ff */
[----:B------:R-:W-:Y:S01]  /*e2d0*/  FFMA.FTZ R48, R42, R46, -R49 ;  /* 0x0000002e2a307223 */ /* 0x000fe20000010831 */
[----:B------:R-:W-:Y:S01]  /*e2e0*/  IMAD.U32 R45, R78, 0x10000, RZ ;  /* 0x000100004e2d7824 */ /* 0x000fe200078e00ff */
        /* <DEDUP_REMOVED lines=8> */
[----:B------:R-:W-:Y:S01]  /*e370*/  FMUL.FTZ R44, R4, R43 ;  /* 0x0000002b042c7220 */ /* 0x000fe20000410000 */
[----:B------:R-:W-:-:S02]  /*e380*/  FMUL.FTZ R46, R5, R78 ;  /* 0x0000004e052e7220 */ /* 0x000fc40000410000 */
[-C--:B------:R-:W-:Y:S01]  /*e390*/  FMUL.FTZ R49, R5, R42.reuse ;  /* 0x0000002a05317220 */ /* 0x080fe20000410000 */
[C---:B------:R-:W-:Y:S01]  /*e3a0*/  FFMA.FTZ R4, R6.reuse, R43, -R47 ;  /* 0x0000002b06047223 */ /* 0x040fe2000001082f */
[----:B------:R-:W-:Y:S01]  /*e3b0*/  FFMA.FTZ R45, R6, R45, R44 ;  /* 0x0000002d062d7223 */ /* 0x000fe2000001002c */
[C---:B------:R-:W-:Y:S01]  /*e3c0*/  FFMA.FTZ R5, R7.reuse, R42, -R46 ;  /* 0x0000002a07057223 */ /* 0x040fe2000001082e */
[----:B------:R-:W-:Y:S01]  /*e3d0*/  FFMA.FTZ R78, R7, R78, R49 ;  /* 0x0000004e074e7223 */ /* 0x000fe20000010031 */
[----:B------:R-:W-:Y:S02]  /*e3e0*/  F2FP.BF16.F32.PACK_AB R6, R51, R48 ;  /* 0x000000303306723e */ /* 0x000fe400000010ff */
[----:B------:R-:W-:Y:S02]  /*e3f0*/  F2FP.BF16.F32.PACK_AB R7, R77, R80 ;  /* 0x000000504d07723e */ /* 0x000fe400000010ff */
[----:B------:R-:W-:Y:S02]  /*e400*/  F2FP.BF16.F32.PACK_AB R4, R45, R4 ;  /* 0x000000042d04723e */ /* 0x000fe400000010ff */
[----:B------:R-:W-:-:S05]  /*e410*/  F2FP.BF16.F32.PACK_AB R5, R78, R5 ;  /* 0x000000054e05723e */ /* 0x000fca00000010ff */
[----:B------:R4:W-:Y:S02]  /*e420*/  STS.128 [R3+0x14400], R4 ;  /* 0x0144000403007388 */ /* 0x0009e40000000c00 */
.L_x_1609:
[----:B------:R-:W-:Y:S05]  /*e430*/  BSYNC B2 ;  /* 0x0000000000027941 */ /* 0x000fea0003800000 */
.L_x_1608:
[----:B------:R-:W-:Y:S05]  /*e440*/  @P5 BRA `(.L_x_1599) ;  /* 0x0000000000b85947 */ /* 0x000fea0003800000 */
[----:B01234-:R-:W0:Y:S01]  /*e450*/  LDS.128 R4, [R0+0x8000] ;  /* 0x0080000000047984 */ /* 0x01fe220000000c00 */
[----:B------:R-:W-:Y:S02]  /*e460*/  SHF.R.U64 R43, R36, 0x10, R37 ;  /* 0x00000010242b7819 */ /* 0x000fe40000001225 */
[----:B------:R-:W-:Y:S02]  /*e470*/  SHF.R.U64 R36, R38, 0x10, R39 ;  /* 0x0000001026247819 */ /* 0x000fe40000001227 */
[----:B------:R-:W-:Y:S02]  /*e480*/  SHF.R.U32.HI R42, RZ, 0x10, R37 ;  /* 0x00000010ff2a7819 */ /* 0x000fe40000011625 */
[----:B------:R-:W-:Y:S02]  /*e490*/  SHF.R.U32.HI R39, RZ, 0x10, R39 ;  /* 0x00000010ff277819 */ /* 0x000fe40000011627 */
[----:B------:R-:W-:Y:S02]  /*e4a0*/  PRMT R71, R71, 0x5410, R42 ;  /* 0x0000541047477816 */ /* 0x000fe4000000002a */
[----:B------:R-:W-:-:S02]  /*e4b0*/  PRMT R66, R66, 0x5410, R39 ;  /* 0x0000541042427816 */ /* 0x000fc40000000027 */
[----:B------:R-:W-:Y:S01]  /*e4c0*/  PRMT R70, R70, 0x5410, R43 ;  /* 0x0000541046467816 */ /* 0x000fe2000000002b */
[----:B------:R-:W-:Y:S01]  /*e4d0*/  IMAD.U32 R42, R71, 0x10000, RZ ;  /* 0x00010000472a7824 */ /* 0x000fe200078e00ff */
[----:B------:R-:W-:Y:S01]  /*e4e0*/  PRMT R69, R69, 0x5410, R36 ;  /* 0x0000541045457816 */ /* 0x000fe20000000024 */
[C---:B------:R-:W-:Y:S01]  /*e4f0*/  IMAD.U32 R43, R66.reuse, 0x10000, RZ ;  /* 0x00010000422b7824 */ /* 0x040fe200078e00ff */
[----:B------:R-:W-:Y:S02]  /*e500*/  LOP3.LUT R66, R66, 0xffff0000, RZ, 0xc0, !PT ;  /* 0xffff000042427812 */ /* 0x000fe400078ec0ff */
[----:B------:R-:W-:Y:S02]  /*e510*/  LOP3.LUT R71, R71, 0xffff0000, RZ, 0xc0, !PT ;  /* 0xffff000047477812 */ /* 0x000fe400078ec0ff */
[C---:B0-----:R-:W-:Y:S01]  /*e520*/  LOP3.LUT R37, R6.reuse, 0xffff0000, RZ, 0xc0, !PT ;  /* 0xffff000006257812 */ /* 0x041fe200078ec0ff */
[----:B------:R-:W-:Y:S01]  /*e530*/  IMAD.U32 R36, R6, 0x10000, RZ ;  /* 0x0001000006247824 */ /* 0x000fe200078e00ff */
[C---:B------:R-:W-:Y:S01]  /*e540*/  LOP3.LUT R39, R7.reuse, 0xffff0000, RZ, 0xc0, !PT ;  /* 0xffff000007277812 */ /* 0x040fe200078ec0ff */
[----:B------:R-:W-:-:S02]  /*e550*/  IMAD.U32 R38, R7, 0x10000, RZ ;  /* 0x0001000007267824 */ /* 0x000fc400078e00ff */
[C---:B------:R-:W-:Y:S01]  /*e560*/  FMUL.FTZ R46, R37.reuse, R42 ;  /* 0x0000002a252e7220 */ /* 0x040fe20000410000 */
[-C--:B------:R-:W-:Y:S01]  /*e570*/  FMUL.FTZ R45, R37, R43.reuse ;  /* 0x0000002b252d7220 */ /* 0x080fe20000410000 */
[C---:B------:R-:W-:Y:S01]  /*e580*/  FMUL.FTZ R37, R39.reuse, R66 ;  /* 0x0000004227257220 */ /* 0x040fe20000410000 */
[----:B------:R-:W-:Y:S02]  /*e590*/  IMAD.U32 R6, R4, 0x10000, RZ ;  /* 0x0001000004067824 */ /* 0x000fe400078e00ff */
[----:B------:R-:W-:Y:S01]  /*e5a0*/  FFMA.FTZ R47, R36, R43, R46 ;  /* 0x0000002b242f7223 */ /* 0x000fe2000001002e */
[-C--:B------:R-:W-:Y:S01]  /*e5b0*/  FMUL.FTZ R43, R39, R71.reuse ;  /* 0x00000047272b7220 */ /* 0x080fe20000410000 */
[----:B------:R-:W-:Y:S01]  /*e5c0*/  FFMA.FTZ R71, R38, R71, -R37 ;  /* 0x0000004726477223 */ /* 0x000fe20000010825 */
[----:B------:R-:W-:Y:S02]  /*e5d0*/  IMAD.U32 R7, R5, 0x10000, RZ ;  /* 0x0001000005077824 */ /* 0x000fe400078e00ff */
[----:B------:R-:W-:Y:S01]  /*e5e0*/  FFMA.FTZ R44, R36, R42, -R45 ;  /* 0x0000002a242c7223 */ /* 0x000fe2000001082d */
[----:B------:R-:W-:Y:S01]  /*e5f0*/  IMAD.U32 R37, R70, 0x10000, RZ ;  /* 0x0001000046257824 */ /* 0x000fe200078e00ff */
[----:B------:R-:W-:Y:S01]  /*e600*/  LOP3.LUT R4, R4, 0xffff0000, RZ, 0xc0, !PT ;  /* 0xffff000004047812 */ /* 0x000fe200078ec0ff */
[----:B------:R-:W-:Y:S01]  /*e610*/  IMAD.U32 R39, R69, 0x10000, RZ ;  /* 0x0001000045277824 */ /* 0x000fe200078e00ff */
[----:B------:R-:W-:Y:S01]  /*e620*/  LOP3.LUT R5, R5, 0xffff0000, RZ, 0xc0, !PT ;  /* 0xffff000005057812 */ /* 0x000fe200078ec0ff */
[----:B------:R-:W-:Y:S01]  /*e630*/  FFMA.FTZ R66, R38, R66, R43 ;  /* 0x0000004226427223 */ /* 0x000fe2000001002b */
[----:B------:R-:W-:Y:S01]  /*e640*/  LOP3.LUT R36, R69, 0xffff0000, RZ, 0xc0, !PT ;  /* 0xffff000045247812 */ /* 0x000fe200078ec0ff */
[----:B------:R-:W-:Y:S01]  /*e650*/  FMUL.FTZ R43, R4, R39 ;  /* 0x00000027042b7220 */ /* 0x000fe20000410000 */
[----:B------:R-:W-:Y:S01]  /*e660*/  LOP3.LUT R70, R70, 0xffff0000, RZ, 0xc0, !PT ;  /* 0xffff000046467812 */ /* 0x000fe200078ec0ff */
[----:B------:R-:W-:-:S02]  /*e670*/  FMUL.FTZ R38, R4, R37 ;  /* 0x0000002504267220 */ /* 0x000fc40000410000 */
[C---:B------:R-:W-:Y:S01]  /*e680*/  FMUL.FTZ R42, R5.reuse, R36 ;  /* 0x00000024052a7220 */ /* 0x040fe20000410000 */
[C---:B------:R-:W-:Y:S01]  /*e690*/  FFMA.FTZ R4, R6.reuse, R37, -R43 ;  /* 0x0000002506047223 */ /* 0x040fe2000001082b */
[-C--:B------:R-:W-:Y:S01]  /*e6a0*/  FMUL.FTZ R45, R5, R70.reuse ;  /* 0x00000046052d7220 */ /* 0x080fe20000410000 */
[----:B------:R-:W-:Y:S01]  /*e6b0*/  FFMA.FTZ R39, R6, R39, R38 ;  /* 0x0000002706277223 */ /* 0x000fe20000010026 */
[----:B------:R-:W-:Y:S01]  /*e6c0*/  FFMA.FTZ R5, R7, R70, -R42 ;  /* 0x0000004607057223 */ /* 0x000fe2000001082a */
[----:B------:R-:W-:Y:S01]  /*e6d0*/  F2FP.BF16.F32.PACK_AB R6, R47, R44 ;  /* 0x0000002c2f06723e */ /* 0x000fe200000010ff */
[----:B------:R-:W-:Y:S01]  /*e6e0*/  FFMA.FTZ R36, R7, R36, R45 ;  /* 0x0000002407247223 */ /* 0x000fe2000001002d */
[----:B------:R-:W-:Y:S02]  /*e6f0*/  F2FP.BF16.F32.PACK_AB R7, R66, R71 ;  /* 0x000000474207723e */ /* 0x000fe400000010ff */
[----:B------:R-:W-:Y:S02]  /*e700*/  F2FP.BF16.F32.PACK_AB R4, R39, R4 ;  /* 0x000000042704723e */ /* 0x000fe400000010ff */
[----:B------:R-:W-:-:S05]  /*e710*/  F2FP.BF16.F32.PACK_AB R5, R36, R5 ;  /* 0x000000052405723e */ /* 0x000fca00000010ff */
[----:B------:R0:W-:Y:S02]  /*e720*/  STS.128 [R0+0x8000], R4 ;  /* 0x0080000400007388 */ /* 0x0001e40000000c00 */
.L_x_1599:
[----:B------:R-:W-:Y:S05]  /*e730*/  BSYNC B1 ;  /* 0x0000000000017941 */ /* 0x000fea0003800000 */
.L_x_1598:
        /* <DEDUP_REMOVED lines=57> */
.L_x_1612:
[----:B------:R-:W-:Y:S05]  /*ead0*/  BSYNC B1 ;  /* 0x0000000000017941 */ /* 0x000fea0003800000 */
.L_x_1611:
[----:B------:R-:W-:Y:S04]  /*eae0*/  BSSY B1, `(.L_x_1613) ;  /* 0x0000030000017945 */ /* 0x000fe80003800000 */
[----:B------:R-:W-:Y:S05]  /*eaf0*/  @P1 BRA `(.L_x_1614) ;  /* 0x0000000000b81947 */ /* 0x000fea0003800000 */
[----:B0-----:R-:W0:Y:S01]  /*eb00*/  LDS.128 R4, [R0+0x2000] ;  /* 0x0020000000047984 */ /* 0x001e220000000c00 */
        /* <DEDUP_REMOVED lines=45> */
.L_x_1614:
[----:B------:R-:W-:Y:S05]  /*ede0*/  BSYNC B1 ;  /* 0x0000000000017941 */ /* 0x000fea0003800000 */
.L_x_1613:
        /* <DEDUP_REMOVED lines=48> */
.L_x_1616:
[----:B------:R-:W-:Y:S05]  /*f0f0*/  BSYNC B1 ;  /* 0x0000000000017941 */ /* 0x000fea0003800000 */
.L_x_1615:
        /* <DEDUP_REMOVED lines=48> */
.L_x_1618:
[----:B------:R-:W-:Y:S05]  /*f400*/  BSYNC B1 ;  /* 0x0000000000017941 */ /* 0x000fea0003800000 */
.L_x_1617:
[----:B------:R-:W-:Y:S04]  /*f410*/  BSSY B1, `(.L_x_1619) ;  /* 0x0000030000017945 */ /* 0x000fe80003800000 */
[----:B------:R-:W-:Y:S05]  /*f420*/  @P4 BRA `(.L_x_1620) ;  /* 0x0000000000b84947 */ /* 0x000fea0003800000 */
[----:B0123--:R-:W0:Y:S01]  /*f430*/  LDS.128 R4, [R3+0x16400] ;  /* 0x0164000003047984 */ /* 0x00fe220000000c00 */
        /* <DEDUP_REMOVED lines=45> */
.L_x_1620:
[----:B------:R-:W-:Y:S05]  /*f710*/  BSYNC B1 ;  /* 0x0000000000017941 */ /* 0x000fea0003800000 */
.L_x_1619:
        /* <DEDUP_REMOVED lines=15> */
[C---:B------:R-:W-:Y:S01]  /*f810*/  IMAD.U32 R10, R7.reuse, 0x10000, RZ ;  /* 0x00010000070a7824 */ /* 0x040fe200078e00ff */
[----:B------:R-:W-:Y:S01]  /*f820*/  LOP3.LUT R7, R7, 0xffff0000, RZ, 0xc0, !PT ;  /* 0xffff000007077812 */ /* 0x000fe200078ec0ff */
[----:B------:R-:W-:-:S02]  /*f830*/  IMAD.U32 R8, R6, 0x10000, RZ ;  /* 0x0001000006087824 */ /* 0x000fc400078e00ff */
[CC--:B------:R-:W-:Y:S01]  /*f840*/  FMUL.FTZ R13, R9.reuse, R12.reuse ;  /* 0x0000000c090d7220 */ /* 0x0c0fe20000410000 */
[----:B------:R-:W-:Y:S01]  /*f850*/  FMUL.FTZ R9, R9, R11 ;  /* 0x0000000b09097220 */ /* 0x000fe20000410000 */
[C---:B------:R-:W-:Y:S01]  /*f860*/  FMUL.FTZ R21, R7.reuse, R63 ;  /* 0x0000003f07157220 */ /* 0x040fe20000410000 */
[----:B------:R-:W-:Y:S02]  /*f870*/  IMAD.U32 R3, R4, 0x10000, RZ ;  /* 0x0001000004037824 */ /* 0x000fe400078e00ff */
[C---:B------:R-:W-:Y:S01]  /*f880*/  FFMA.FTZ R14, R8.reuse, R11, -R13 ;  /* 0x0000000b080e7223 */ /* 0x040fe2000001080d */
[----:B------:R-:W-:Y:S01]  /*f890*/  FFMA.FTZ R15, R8, R12, R9 ;  /* 0x0000000c080f7223 */ /* 0x000fe20000010009 */
[-C--:B------:R-:W-:Y:S01]  /*f8a0*/  FMUL.FTZ R9, R7, R65.reuse ;  /* 0x0000004107097220 */ /* 0x080fe20000410000 */
[C---:B------:R-:W-:Y:S01]  /*f8b0*/  IMAD.U32 R6, R5.reuse, 0x10000, RZ ;  /* 0x0001000005067824 */ /* 0x040fe200078e00ff */
[----:B------:R-:W-:Y:S01]  /*f8c0*/  LOP3.LUT R4, R4, 0xffff0000, RZ, 0xc0, !PT ;  /* 0xffff000004047812 */ /* 0x000fe200078ec0ff */
[----:B------:R-:W-:Y:S01]  /*f8d0*/  IMAD.U32 R8, R62, 0x10000, RZ ;  /* 0x000100003e087824 */ /* 0x000fe200078e00ff */
[----:B------:R-:W-:Y:S01]  /*f8e0*/  LOP3.LUT R5, R5, 0xffff0000, RZ, 0xc0, !PT ;  /* 0xffff000005057812 */ /* 0x000fe200078ec0ff */
[----:B------:R-:W-:Y:S01]  /*f8f0*/  IMAD.U32 R7, R64, 0x10000, RZ ;  /* 0x0001000040077824 */ /* 0x000fe200078e00ff */
[----:B------:R-:W-:Y:S01]  /*f900*/  LOP3.LUT R62, R62, 0xffff0000, RZ, 0xc0, !PT ;  /* 0xffff00003e3e7812 */ /* 0x000fe200078ec0ff */
[----:B------:R-:W-:Y:S01]  /*f910*/  FFMA.FTZ R21, R10, R65, -R21 ;  /* 0x000000410a157223 */ /* 0x000fe20000010815 */
[----:B------:R-:W-:Y:S01]  /*f920*/  LOP3.LUT R64, R64, 0xffff0000, RZ, 0xc0, !PT ;  /* 0xffff000040407812 */ /* 0x000fe200078ec0ff */
[----:B------:R-:W-:Y:S01]  /*f930*/  FFMA.FTZ R12, R10, R63, R9 ;  /* 0x0000003f0a0c7223 */ /* 0x000fe20000010009 */
        /* <DEDUP_REMOVED lines=12> */
[----:B------:R0:W-:Y:S01]  /*fa00*/  STS.128 [R0+0xa000], R4 ;  /* 0x00a0000400007388 */ /* 0x0001e20000000c00 */
[----:B------:R-:W-:Y:S05]  /*fa10*/  BRA `(.L_x_1610) ;  /* 0x0000003400f07947 */ /* 0x000fea0003800000 */
.L_x_1589:
        /* <DEDUP_REMOVED lines=30> */
[----:B------:R-:W0:Y:S04]  /*fc00*/  SHFL.IDX PT, R3, R61, RZ, 0x1c1f ;  /* 0x001c1fff3d037589 */ /* 0x000e2800000e0000 */
[----:B------:R-:W1:Y:S04]  /*fc10*/  SHFL.IDX PT, R0, R60, RZ, 0x1c1f ;  /* 0x001c1fff3c007589 */ /* 0x000e6800000e0000 */
[----:B------:R2:W3:Y:S04]  /*fc20*/  SHFL.IDX PT, R4, R67, RZ, 0x1c1f ;  /* 0x001c1fff43047589 */ /* 0x0004e800000e0000 */
[----:B------:R2:W4:Y:S01]  /*fc30*/  SHFL.IDX PT, R14, R66, RZ, 0x1c1f ;  /* 0x001c1fff420e7589 */ /* 0x00052200000e0000 */
[----:B0-----:R-:W-:-:S02]  /*fc40*/  IMAD.MOV.U32 R7, RZ, RZ, R3 ;  /* 0x000000ffff077224 */ /* 0x001fc400078e0003 */
[----:B-12---:R-:W-:-:S07]  /*fc50*/  IMAD.MOV.U32 R6, RZ, RZ, R0 ;  /* 0x000000ffff067224 */ /* 0x006fce00078e0000 */
.L_x_1950:
[----:B------:R-:W-:Y:S01]  /*fc60*/  IMAD R71, R163, R10, RZ ;  /* 0x0000000aa3477224 */ /* 0x000fe200078e02ff */
[----:B------:R-:W-:Y:S01]  /*fc70*/  BSSY B1, `(.L_x_1622) ;  /* 0x000002f000017945 */ /* 0x000fe20003800000 */
[----:B----4-:R-:W-:Y:S01]  /*fc80*/  IMAD.MOV.U32 R12, RZ, RZ, R14 ;  /* 0x000000ffff0c7224 */ /* 0x010fe200078e000e */
[----:B------:R-:W-:Y:S01]  /*fc90*/  CS2R R44, SRZ ;  /* 0x00000000002c7805 */ /* 0x000fe2000001ff00 */
[----:B---3--:R-:W-:Y:S01]  /*fca0*/  IMAD.MOV.U32 R13, RZ, RZ, R4 ;  /* 0x000000ffff0d7224 */ /* 0x008fe200078e0004 */
        /* <DEDUP_REMOVED lines=19> */
[----:B------:R-:W-:-:S02]  /*fde0*/  CS2R R44, SRZ ;  /* 0x00000000002c7805 */ /* 0x000fc4000001ff00 */
[----:B------:R-:W-:Y:S02]  /*fdf0*/  CS2R R46, SRZ ;  /* 0x00000000002e7805 */ /* 0x000fe4000001ff00 */
[----:B------:R-:W-:Y:S01]  /*fe00*/  CS2R R28, SRZ ;  /* 0x00000000001c7805 */ /* 0x000fe2000001ff00 */
[----:B------:R-:W-:-:S04]  /*fe10*/  @!P0 IMAD.WIDE R8, R18, 0x2, R6 ;  /* 0x0000000212088825 */ /* 0x000fc800078e0206 */
        /* <DEDUP_REMOVED lines=11> */
[----:B------:R-:W-:Y:S01]  /*fed0*/  CS2R R38, SRZ ;  /* 0x0000000000267805 */ /* 0x000fe2000001ff00 */
[--C-:B0-----:R-:W-:Y:S01]  /*fee0*/  @!P1 IMAD.WIDE R8, R3, 0x2, R12.reuse ;  /* 0x0000000203089825 */ /* 0x101fe200078e020c */
[----:B------:R0:W5:Y:S03]  /*fef0*/  @!P1 LD.E.128 R28, desc[UR46][R4.64] ;  /* 0x0000002e041c9980 */ /* 0x000166000c101d00 */
[--C-:B------:R-:W-:Y:S01]  /*ff00*/  @!P2 IMAD.WIDE R10, R11, 0x2, R12.reuse ;  /* 0x000000020b0aa825 */ /* 0x100fe200078e020c */
[----:B------:R0:W5:Y:S03]  /*ff10*/  @!P1 LD.E.128 R40, desc[UR46][R8.64] ;  /* 0x0000002e08289980 */ /* 0x000166000c101d00 */
[----:B------:R-:W-:Y:S01]  /*ff20*/  @!P0 IMAD.WIDE R12, R18, 0x2, R12 ;  /* 0x00000002120c8825 */ /* 0x000fe200078e020c */
[----:B------:R0:W5:Y:S04]  /*ff30*/  @!P2 LD.E.128 R24, desc[UR46][R6.64] ;  /* 0x0000002e0618a980 */ /* 0x000168000c101d00 */
[----:B------:R0:W5:Y:S04]  /*ff40*/  @!P0 LD.E.128 R44, desc[UR46][R12.64] ;  /* 0x0000002e0c2c8980 */ /* 0x000168000c101d00 */
[----:B------:R0:W5:Y:S02]  /*ff50*/  @!P2 LD.E.128 R36, desc[UR46][R10.64] ;  /* 0x0000002e0a24a980 */ /* 0x000164000c101d00 */
.L_x_1623:
[----:B------:R-:W-:Y:S05]  /*ff60*/  BSYNC B1 ;  /* 0x0000000000017941 */ /* 0x000fea0003800000 */
.L_x_1622:
[----:B-----5:R-:W-:Y:S01]  /*ff70*/  IMAD.MOV.U32 R3, RZ, RZ, R45 ;  /* 0x000000ffff037224 */ /* 0x020fe200078e002d */
[----:B------:R-:W-:Y:S01]  /*ff80*/  UMOV UR4, 0xffffffff ;  /* 0xffffffff00047882 */ /* 0x000fe20000000000 */
[----:B0-----:R-:W-:Y:S02]  /*ff90*/  IMAD.MOV.U32 R4, RZ, RZ, R46 ;  /* 0x000000ffff047224 */ /* 0x001fe400078e002e */
        /* <DEDUP_REMOVED lines=44> */
[----:B------:R-:W-:Y:S02]  /*10260*/  CS2R R4, SRZ ;  /* 0x0000000000047805 */ /* 0x000fe4000001ff00 */
[----:B------:R-:W-:Y:S02]  /*10270*/  PRMT R88, R0, 0x7610, R88 ;  /* 0x0000761000587816 */ /* 0x000fe40000000058 */
[----:B------:R-:W-:Y:S01]  /*10280*/  PRMT R91, R6, 0x7610, R91 ;  /* 0x00007610065b7816 */ /* 0x000fe2000000005b */
[----:B------:R-:W-:Y:S06]  /*10290*/  BRA.DIV UR4, `(.L_x_1624) ;  /* 0x000001b604e87947 */ /* 0x000fec000b800000 */
[----:B------:R-:W0:Y:S04]  /*102a0*/  SHFL.IDX PT, R61, R61, 0x1, 0x1c1f ;  /* 0x003c1f003d3d7f89 */ /* 0x000e2800000e0000 */
[----:B------:R-:W1:Y:S04]  /*102b0*/  SHFL.IDX PT, R60, R60, 0x1, 0x1c1f ;  /* 0x003c1f003c3c7f89 */ /* 0x000e6800000e0000 */
[----:B------:R-:W2:Y:S04]  /*102c0*/  SHFL.IDX PT, R67, R67, 0x1, 0x1c1f ;  /* 0x003c1f0043437f89 */ /* 0x000ea800000e0000 */
[----:B------:R-:W3:Y:S02]  /*102d0*/  SHFL.IDX PT, R66, R66, 0x1, 0x1c1f ;  /* 0x003c1f0042427f89 */ /* 0x000ee400000e0000 */
.L_x_1956:
[----:B------:R-:W-:Y:S01]  /*102e0*/  VIADD R64, R64, 0x40 ;  /* 0x0000004040407836 */ /* 0x000fe20000000000 */
        /* <DEDUP_REMOVED lines=23> */
[----:B01----:R-:W-:-:S04]  /*10460*/  @!P0 IMAD.WIDE R4, R18, 0x2, R60 ;  /* 0x0000000212048825 */ /* 0x003fc800078e023c */
        /* <DEDUP_REMOVED lines=12> */
[--C-:B--23--:R-:W-:Y:S01]  /*10530*/  @!P1 IMAD.WIDE R62, R63, 0x2, R66.reuse ;  /* 0x000000023f3e9825 */ /* 0x10cfe200078e0242 */
[----:B------:R4:W5:Y:S03]  /*10540*/  @!P1 LD.E.128 R52, desc[UR46][R20.64] ;  /* 0x0000002e14349980 */ /* 0x000966000c101d00 */
[--C-:B------:R-:W-:Y:S01]  /*10550*/  @!P2 IMAD.WIDE R64, R65, 0x2, R66.reuse ;  /* 0x000000024140a825 */ /* 0x100fe200078e0242 */
[----:B------:R4:W5:Y:S03]  /*10560*/  @!P1 LD.E.128 R8, desc[UR46][R62.64] ;  /* 0x0000002e3e089980 */ /* 0x000966000c101d00 */
[----:B------:R-:W-:Y:S01]  /*10570*/  @!P0 IMAD.WIDE R66, R18, 0x2, R66 ;  /* 0x0000000212428825 */ /* 0x000fe200078e0242 */
[----:B------:R4:W5:Y:S04]  /*10580*/  @!P2 LD.E.128 R56, desc[UR46][R60.64] ;  /* 0x0000002e3c38a980 */ /* 0x000968000c101d00 */
[----:B------:R4:W5:Y:S04]  /*10590*/  @!P0 LD.E.128 R4, desc[UR46][R66.64] ;  /* 0x0000002e42048980 */ /* 0x000968000c101d00 */
[----:B------:R4:W5:Y:S02]  /*105a0*/  @!P2 LD.E.128 R12, desc[UR46][R64.64] ;  /* 0x0000002e400ca980 */ /* 0x000964000c101d00 */
.L_x_1626:
[----:B------:R-:W-:Y:S05]  /*105b0*/  BSYNC B1 ;  /* 0x0000000000017941 */ /* 0x000fea0003800000 */
.L_x_1625:
[----:B------:R-:W-:Y:S01]  /*105c0*/  LEA.HI R0, R188, R188, RZ, 0x1 ;  /* 0x000000bcbc007211 */ /* 0x000fe200078f08ff */
[----:B0---45:R-:W-:Y:S01]  /*105d0*/  IMAD.MOV.U32 R61, RZ, RZ, R7 ;  /* 0x000000ffff3d7224 */ /* 0x031fe200078e0007 */
[----:B------:R-:W-:Y:S01]  /*105e0*/  BSSY B1, `(.L_x_1627) ;  /* 0x0000034000017945 */ /* 0x000fe20003800000 */
[----:B------:R-:W-:Y:S01]  /*105f0*/  IMAD.MOV.U32 R20, RZ, RZ, R4 ;  /* 0x000000ffff147224 */ /* 0x000fe200078e0004 */
[----:B------:R-:W-:Y:S01]  /*10600*/  LOP3.LUT R21, R0, 0xfffffffe, RZ, 0xc0, !PT ;  /* 0xfffffffe00157812 */ /* 0x000fe200078ec0ff */
[----:B-1----:R-:W-:Y:S01]  /*10610*/  IMAD.MOV.U32 R60, RZ, RZ, R5 ;  /* 0x000000ffff3c7224 */ /* 0x002fe200078e0005 */
[----:B------:R-:W-:Y:S01]  /*10620*/  PRMT R97, R61, 0x7610, R97 ;  /* 0x000076103d617816 */ /* 0x000fe20000000061 */
[----:B------:R-:W-:Y:S01]  /*10630*/  IMAD.MOV.U32 R0, RZ, RZ, R8 ;  /* 0x000000ffff007224 */ /* 0x000fe200078e0008 */
[----:B------:R-:W-:Y:S01]  /*10640*/  PRMT R94, R20, 0x7610, R94 ;  /* 0x00007610145e7816 */ /* 0x000fe2000000005e */
        /* <DEDUP_REMOVED lines=35> */
[----:B------:R-:W-:Y:S01]  /*10880*/  VIADDMNMX R0, R71, -R178, 0x80, PT ;  /* 0x0000008047007446 */ /* 0x000fe200038009b2 */
[----:B------:R-:W-:Y:S01]  /*10890*/  IMAD.MOV.U32 R21, RZ, RZ, R13 ;  /* 0x000000ffff157224 */ /* 0x000fe200078e000d */
[----:B------:R-:W-:Y:S01]  /*108a0*/  PRMT R83, R62, 0x7610, R83 ;  /* 0x000076103e537816 */ /* 0x000fe20000000053 */
[----:B------:R-:W-:Y:S01]  /*108b0*/  IMAD.MOV.U32 R62, RZ, RZ, R59 ;  /* 0x000000ffff3e7224 */ /* 0x000fe200078e003b */
[----:B------:R-:W-:Y:S01]  /*108c0*/  PRMT R82, R60, 0x7610, R82 ;  /* 0x000076103c527816 */ /* 0x000fe20000000052 */
[----:B------:R-:W-:Y:S01]  /*108d0*/  IMAD.MOV.U32 R60, RZ, RZ, R58 ;  /* 0x000000ffff3c7224 */ /* 0x000fe200078e003a */
[----:B------:R-:W-:-:S02]  /*108e0*/  ISETP.GE.AND P1, PT, R162, R0, PT ;  /* 0x00000000a200720c */ /* 0x000fc40003f26270 */
[----:B------:R-:W-:Y:S02]  /*108f0*/  PRMT R70, R63, 0x7610, R70 ;  /* 0x000076103f467816 */ /* 0x000fe40000000046 */
[----:B------:R-:W-:Y:S01]  /*10900*/  PRMT R71, R64, 0x7610, R71 ;  /* 0x0000761040477816 */ /* 0x000fe20000000047 */
[----:B0-----:R-:W-:Y:S08]  /*10910*/  @!P0 BRA `(.L_x_1628) ;  /* 0x000001b000bc8947 */ /* 0x001ff00003800000 */
.L_x_1957:
[----:B------:R-:W-:Y:S05]  /*10920*/  BSYNC B1 ;  /* 0x0000000000017941 */ /* 0x000fea0003800000 */
.L_x_1627:
[----:B------:R-:W-:Y:S01]  /*10930*/  BSSY B1, `(.L_x_1629) ;  /* 0x0000147000017945 */ /* 0x000fe20003800000 */
[----:B------:R-:W-:Y:S02]  /*10940*/  PRMT R73, R60, 0x7610, R73 ;  /* 0x000076103c497816 */ /* 0x000fe40000000049 */
[----:B------:R-:W-:Y:S01]  /*10950*/  PRMT R74, R62, 0x7610, R74 ;  /* 0x000076103e4a7816 */ /* 0x000fe2000000004a */
[----:B------:R-:W-:Y:S06]  /*10960*/  @P1 BRA `(.L_x_1630) ;  /* 0x00000014000c1947 */ /* 0x000fec0003800000 */
[----:B------:R-:W1:Y:S01]  /*10970*/  LDC R76, c[0x0][0x3f4] ;  /* 0x0000fd00ff4c7b82 */ /* 0x000e620000000800 */
[----:B------:R-:W-:Y:S01]  /*10980*/  BSSY B2, `(.L_x_1631) ;  /* 0x000006f000027945 */ /* 0x000fe20003800000 */
[-C--:B-1----:R-:W-:Y:S02]  /*10990*/  ISETP.GE.AND P0, PT, R18, R76.reuse, PT ;  /* 0x0000004c1200720c */ /* 0x082fe40003f06270 */
[-C--:B------:R-:W-:Y:S02]  /*109a0*/  ISETP.GE.AND P1, PT, R165, R76.reuse, PT ;  /* 0x0000004ca500720c */ /* 0x080fe40003f26270 */
[----:B------:R-:W-:-:S09]  /*109b0*/  ISETP.GE.AND P2, PT, R166, R76, PT ;  /* 0x0000004ca600720c */ /* 0x000fd20003f46270 */
[----:B------:R-:W-:Y:S05]  /*109c0*/  @P0 BRA `(.L_x_1632) ;  /* 0x0000000400a80947 */ /* 0x000fea0003800000 */
[----:B------:R-:W-:Y:S02]  /*109d0*/  LEA.HI R62, R76, R191, RZ, 0x1d ;  /* 0x000000bf4c3e7211 */ /* 0x000fe400078fe8ff */
[----:B0-----:R-:W-:Y:S02]  /*109e0*/  LOP3.LUT R61, R175, 0x38, R18, 0xf8, !PT ;  /* 0x00000038af3d7812 */ /* 0x001fe400078ef812 */
[----:B------:R-:W-:Y:S01]  /*109f0*/  SHF.R.S32.HI R63, RZ, 0x1f, R62 ;  /* 0x0000001fff3f7819 */ /* 0x000fe2000001143e */
[----:B------:R-:W-:Y:S01]  /*10a00*/  IMAD.SHL.U32 R64, R62, 0x8, RZ ;  /* 0x000000083e407824 */ /* 0x000fe200078e00ff */
[----:B------:R-:W-:Y:S02]  /*10a10*/  LOP3.LUT R60, R61, R176, RZ, 0x3c, !PT ;  /* 0x000000b03d3c7212 */ /* 0x000fe400078e3cff */
[----:B------:R-:W-:Y:S02]  /*10a20*/  LEA.HI R62, R63, R62, RZ, 0x3 ;  /* 0x0000003e3f3e7211 */ /* 0x000fe400078f18ff */
[----:B------:R-:W-:Y:S01]  /*10a30*/  LOP3.LUT R63, R175, 0x38, R64, 0xf8, !PT ;  /* 0x00000038af3f7812 */ /* 0x000fe200078ef840 */
[----:B------:R-:W-:Y:S01]  /*10a40*/  IMAD.IADD R61, R177, 0x1, R60 ;  /* 0x00000001b13d7824 */ /* 0x000fe200078e023c */
[----:B------:R-:W-:Y:S01]  /*10a50*/  SHF.R.U64 R112, R44, 0x10, R45 ;  /* 0x000000102c707819 */ /* 0x000fe2000000122d */
[----:B------:R-:W-:Y:S01]  /*10a60*/  IMAD.SHL.U32 R62, R62, 0x400, RZ ;  /* 0x000004003e3e7824 */ /* 0x000fe200078e00ff */
[----:B------:R-:W-:Y:S01]  /*10a70*/  LOP3.LUT R63, R63, R176, RZ, 0x3c, !PT ;  /* 0x000000b03f3f7212 */ /* 0x000fe200078e3cff */
[----:B------:R-:W-:Y:S01]  /*10a80*/  IMAD R92, R61, 0x2, R2 ;  /* 0x000000023d5c7824 */ /* 0x000fe200078e0202 */
[----:B------:R-:W-:-:S02]  /*10a90*/  SHF.R.U64 R116, R32, 0x10, R33 ;  /* 0x0000001020747819 */ /* 0x000fc40000001221 */
[----:B------:R-:W-:Y:S02]  /*10aa0*/  LOP3.LUT R62, R62, 0x7fffe000, RZ, 0xc0, !PT ;  /* 0x7fffe0003e3e7812 */ /* 0x000fe400078ec0ff */
[----:B------:R-:W-:Y:S02]  /*10ab0*/  SHF.R.U32.HI R32, RZ, 0x10, R33 ;  /* 0x00000010ff207819 */ /* 0x000fe40000011621 */
[----:B------:R-:W-:Y:S02]  /*10ac0*/  IADD3 R93, R63, R62, R177 ;  /* 0x0000003e3f5d7210 */ /* 0x000fe40007ffe0b1 */
[----:B------:R-:W0:Y:S01]  /*10ad0*/  LDS.128 R60, [R92+0xc400] ;  /* 0x00c400005c3c7984 */ /* 0x000e220000000c00 */
[----:B------:R-:W-:Y:S02]  /*10ae0*/  SHF.R.U64 R33, R34, 0x10, R35 ;  /* 0x0000001022217819 */ /* 0x000fe40000001223 */
[----:B------:R-:W-:Y:S01]  /*10af0*/  IMAD R93, R93, 0x2, R2 ;  /* 0x000000025d5d7824 */ /* 0x000fe200078e0202 */
[----:B------:R-:W-:-:S02]  /*10b00*/  SHF.R.U32.HI R45, RZ, 0x10, R45 ;  /* 0x00000010ff2d7819 */ /* 0x000fc4000001162d */
[----:B------:R-:W-:Y:S02]  /*10b10*/  SHF.R.U32.HI R114, RZ, 0x10, R35 ;  /* 0x00000010ff727819 */ /* 0x000fe40000011623 */
[----:B--23--:R-:W1:Y:S01]  /*10b20*/  LDS.128 R64, [R93+0xc400] ;  /* 0x00c400005d407984 */ /* 0x00ce620000000c00 */
[--C-:B------:R-:W-:Y:S02]  /*10b30*/  SHF.R.U32.HI R110, RZ, 0x10, R47.reuse ;  /* 0x00000010ff6e7819 */ /* 0x100fe4000001162f */
[----:B------:R-:W-:Y:S02]  /*10b40*/  PRMT R111, R111, 0x5410, R112 ;  /* 0x000054106f6f7816 */ /* 0x000fe40000000070 */
[----:B------:R-:W-:Y:S02]  /*10b50*/  PRMT R35, R77, 0x5432, R116 ;  /* 0x000054324d237816 */ /* 0x000fe40000000074 */
[----:B------:R-:W-:Y:S01]  /*10b60*/  SHF.R.U64 R44, R46, 0x10, R47 ;  /* 0x000000102e2c7819 */ /* 0x000fe2000000122f */
[----:B------:R-:W-:Y:S01]  /*10b70*/  IMAD.U32 R120, R111, 0x10000, RZ ;  /* 0x000100006f787824 */ /* 0x000fe200078e00ff */
[----:B------:R-:W-:-:S02]  /*10b80*/  PRMT R34, R75, 0x5432, R32 ;  /* 0x000054324b227816 */ /* 0x000fc40000000020 */
[----:B------:R-:W-:Y:S02]  /*10b90*/  PRMT R32, R74, 0x5432, R33 ;  /* 0x000054324a207816 */ /* 0x000fe40000000021 */
[----:B------:R-:W-:Y:S02]  /*10ba0*/  PRMT R46, R70, 0x5432, R45 ;  /* 0x00005432462e7816 */ /* 0x000fe4000000002d */
[----:B------:R-:W-:Y:S02]  /*10bb0*/  PRMT R33, R73, 0x5432, R114 ;  /* 0x0000543249217816 */ /* 0x000fe40000000072 */
[----:B------:R-:W-:Y:S01]  /*10bc0*/  PRMT R45, R3, 0x5432, R110 ;  /* 0x00005432032d7816 */ /* 0x000fe2000000006e */
[C---:B------:R-:W-:Y:S01]  /*10bd0*/  IMAD.U32 R121, R46.reuse, 0x10000, RZ ;  /* 0x000100002e797824 */ /* 0x040fe200078e00ff */
[----:B------:R-:W-:Y:S02]  /*10be0*/  LOP3.LUT R46, R46, 0xffff0000, RZ, 0xc0, !PT ;  /* 0xffff00002e2e7812 */ /* 0x000fe400078ec0ff */
[----:B------:R-:W-:Y:S01]  /*10bf0*/  PRMT R44, R69, 0x5432, R44 ;  /* 0x00005432452c7816 */ /* 0x000fe2000000002c */
        /* <DEDUP_REMOVED lines=11> */
[C---:B------:R-:W-:Y:S01]  /*10cb0*/  LOP3.LUT R112, R65.reuse, 0xffff0000, RZ, 0xc0, !PT ;  /* 0xffff000041707812 */ /* 0x040fe200078ec0ff */
[----:B------:R-:W-:Y:S01]  /*10cc0*/  IMAD.U32 R118, R65, 0x10000, RZ ;  /* 0x0001000041767824 */ /* 0x000fe200078e00ff */
[----:B------:R-:W-:Y:S01]  /*10cd0*/  LOP3.LUT R113, R64, 0xffff0000, RZ, 0xc0, !PT ;  /* 0xffff000040717812 */ /* 0x000fe200078ec0ff */
[----:B------:R-:W-:Y:S01]  /*10ce0*/  IMAD.U32 R65, R35, 0x10000, RZ ;  /* 0x0001000023417824 */ /* 0x000fe200078e00ff */
[C---:B------:R-:W-:Y:S01]  /*10cf0*/  LOP3.LUT R63, R66.reuse, 0xffff0000, RZ, 0xc0, !PT ;  /* 0xffff0000423f7812 */ /* 0x040fe200078ec0ff */
[----:B------:R-:W-:-:S02]  /*10d00*/  IMAD.U32 R64, R66, 0x10000, RZ ;  /* 0x0001000042407824 */ /* 0x000fc400078e00ff */
[-C--:B------:R-:W-:Y:S01]  /*10d10*/  FMUL.FTZ R123, R117, R120.reuse ;  /* 0x00000078757b7220 */ /* 0x080fe20000410000 */
[C---:B------:R-:W-:Y:S01]  /*10d20*/  IMAD.U32 R119, R67.reuse, 0x10000, RZ ;  /* 0x0001000043777824 */ /* 0x040fe200078e00ff */
[----:B------:R-:W-:Y:S01]  /*10d30*/  LOP3.LUT R66, R67, 0xffff0000, RZ, 0xc0, !PT ;  /* 0xffff000043427812 */ /* 0x000fe200078ec0ff */
[-C--:B------:R-:W-:Y:S01]  /*10d40*/  FMUL.FTZ R67, R117, R65.reuse ;  /* 0x0000004175437220 */ /* 0x080fe20000410000 */
[----:B------:R-:W-:Y:S01]  /*10d50*/  FFMA.FTZ R65, R114, R65, -R123 ;  /* 0x0000004172417223 */ /* 0x000fe2000001087b */
[----:B------:R-:W-:Y:S02]  /*10d60*/  IMAD.U32 R117, R34, 0x10000, RZ ;  /* 0x0001000022757824 */ /* 0x000fe400078e00ff */
[----:B------:R-:W-:Y:S01]  /*10d70*/  FMUL.FTZ R123, R118, R121 ;  /* 0x00000079767b7220 */ /* 0x000fe20000410000 */
[----:B------:R-:W-:Y:S01]  /*10d80*/  FFMA.FTZ R67, R114, R120, R67 ;  /* 0x0000007872437223 */ /* 0x000fe20000010043 */
[----:B------:R-:W-:Y:S02]  /*10d90*/  IMAD.U32 R120, R33, 0x10000, RZ ;  /* 0x0001000021787824 */ /* 0x000fe400078e00ff */
[-C--:B------:R-:W-:Y:S01]  /*10da0*/  FMUL.FTZ R125, R118, R117.reuse ;  /* 0x00000075767d7220 */ /* 0x080fe20000410000 */
[----:B------:R-:W-:Y:S01]  /*10db0*/  FFMA.FTZ R114, R116, R117, -R123 ;  /* 0x0000007574727223 */ /* 0x000fe2000001087b */
[----:B------:R-:W-:Y:S01]  /*10dc0*/  FMUL.FTZ R118, R119, R122 ;  /* 0x0000007a77767220 */ /* 0x000fe20000410000 */
[----:B------:R-:W-:Y:S01]  /*10dd0*/  LOP3.LUT R117, R111, 0xffff0000, RZ, 0xc0, !PT ;  /* 0xffff00006f757812 */ /* 0x000fe200078ec0ff */
[-C--:B------:R-:W-:Y:S01]  /*10de0*/  FMUL.FTZ R119, R119, R120.reuse ;  /* 0x0000007877777220 */ /* 0x080fe20000410000 */
[----:B------:R-:W-:Y:S01]  /*10df0*/  LOP3.LUT R35, R35, 0xffff0000, RZ, 0xc0, !PT ;  /* 0xffff000023237812 */ /* 0x000fe200078ec0ff */
[C---:B------:R-:W-:Y:S01]  /*10e00*/  FFMA.FTZ R111, R115.reuse, R120, -R118 ;  /* 0x00000078736f7223 */ /* 0x040fe20000010876 */
[----:B------:R-:W-:Y:S01]  /*10e10*/  LOP3.LUT R118, R34, 0xffff0000, RZ, 0xc0, !PT ;  /* 0xffff000022767812 */ /* 0x000fe200078ec0ff */
[----:B------:R-:W-:Y:S01]  /*10e20*/  FFMA.FTZ R115, R115, R122, R119 ;  /* 0x0000007a73737223 */ /* 0x000fe20000010077 */
[C---:B------:R-:W-:Y:S01]  /*10e30*/  FMUL.FTZ R119, R113.reuse, R117 ;  /* 0x0000007571777220 */ /* 0x040fe20000410000 */
[----:B------:R-:W-:Y:S01]  /*10e40*/  FFMA.FTZ R116, R116, R121, R125 ;  /* 0x0000007974747223 */ /* 0x000fe2000001007d */
[-C--:B------:R-:W-:Y:S01]  /*10e50*/  FMUL.FTZ R121, R113, R35.reuse ;  /* 0x0000002371797220 */ /* 0x080fe20000410000 */
[----:B------:R-:W-:Y:S01]  /*10e60*/  FMUL.FTZ R120, R112, R46 ;  /* 0x0000002e70787220 */ /* 0x000fe20000410000 */
[----:B------:R-:W-:Y:S01]  /*10e70*/  FFMA.FTZ R34, R110, R35, -R119 ;  /* 0x000000236e227223 */ /* 0x000fe20000010877 */
[----:B------:R-:W-:Y:S01]  /*10e80*/  FMUL.FTZ R123, R112, R118 ;  /* 0x00000076707b7220 */ /* 0x000fe20000410000 */
[----:B------:R-:W-:-:S02]  /*10e90*/  IMAD.U32 R119, R44, 0x10000, RZ ;  /* 0x000100002c777824 */ /* 0x000fc400078e00ff */
[----:B------:R-:W-:Y:S01]  /*10ea0*/  FFMA.FTZ R110, R110, R117, R121 ;  /* 0x000000756e6e7223 */ /* 0x000fe20000010079 */
[----:B------:R-:W-:Y:S02]  /*10eb0*/  IMAD.U32 R113, R32, 0x10000, RZ ;  /* 0x0001000020717824 */ /* 0x000fe400078e00ff */
[C---:B------:R-:W-:Y:S01]  /*10ec0*/  FFMA.FTZ R35, R61.reuse, R118, -R120 ;  /* 0x000000763d237223 */ /* 0x040fe20000010878 */
[----:B------:R-:W-:Y:S01]  /*10ed0*/  FFMA.FTZ R123, R61, R46, R123 ;  /* 0x0000002e3d7b7223 */ /* 0x000fe2000001007b */
[C---:B------:R-:W-:Y:S01]  /*10ee0*/  FMUL.FTZ R117, R64.reuse, R119 ;  /* 0x0000007740757220 */ /* 0x040fe20000410000 */
[-C--:B------:R-:W-:Y:S01]  /*10ef0*/  FMUL.FTZ R61, R64, R113.reuse ;  /* 0x00000071403d7220 */ /* 0x080fe20000410000 */
[----:B------:R-:W-:Y:S02]  /*10f00*/  LOP3.LUT R44, R44, 0xffff0000, RZ, 0xc0, !PT ;  /* 0xffff00002c2c7812 */ /* 0x000fe400078ec0ff */
[----:B------:R-:W-:Y:S01]  /*10f10*/  LOP3.LUT R32, R32, 0xffff0000, RZ, 0xc0, !PT ;  /* 0xffff000020207812 */ /* 0x000fe200078ec0ff */
[C---:B------:R-:W-:Y:S01]  /*10f20*/  FFMA.FTZ R117, R60.reuse, R113, -R117 ;  /* 0x000000713c757223 */ /* 0x040fe20000010875 */
[----:B------:R-:W-:Y:S01]  /*10f30*/  LOP3.LUT R33, R33, 0xffff0000, RZ, 0xc0, !PT ;  /* 0xffff000021217812 */ /* 0x000fe200078ec0ff */
[----:B------:R-:W-:Y:S01]  /*10f40*/  FFMA.FTZ R46, R60, R119, R61 ;  /* 0x000000773c2e7223 */ /* 0x000fe2000001003d */
[C---:B------:R-:W-:Y:S01]  /*10f50*/  FMUL.FTZ R60, R63.reuse, R44 ;  /* 0x0000002c3f3c7220 */ /* 0x040fe20000410000 */
[C---:B------:R-:W-:Y:S01]  /*10f60*/  FMUL.FTZ R61, R66.reuse, R45 ;  /* 0x0000002d423d7220 */ /* 0x040fe20000410000 */
[-C--:B------:R-:W-:Y:S01]  /*10f70*/  FMUL.FTZ R63, R63, R32.reuse ;  /* 0x000000203f3f7220 */ /* 0x080fe20000410000 */
        /* <DEDUP_REMOVED lines=11> */
[----:B------:R1:W-:Y:S01]  /*11030*/  STS.128 [R92+0xc400], R32 ;  /* 0x00c400205c007388 */ /* 0x0003e20000000c00 */
[----:B------:R-:W-:-:S02]  /*11040*/  F2FP.BF16.F32.PACK_AB R46, R63, R46 ;  /* 0x0000002e3f2e723e */ /* 0x000fc400000010ff */
[----:B------:R-:W-:-:S05]  /*11050*/  F2FP.BF16.F32.PACK_AB R47, R66, R115 ;  /* 0x00000073422f723e */ /* 0x000fca00000010ff */
[----:B------:R1:W-:Y:S02]  /*11060*/  STS.128 [R93+0xc400], R44 ;  /* 0x00c4002c5d007388 */ /* 0x0003e40000000c00 */
.L_x_1632:
[----:B------:R-:W-:Y:S05]  /*11070*/  BSYNC B2 ;  /* 0x0000000000027941 */ /* 0x000fea0003800000 */
.L_x_1631:
[----:B------:R-:W-:Y:S04]  /*11080*/  BSSY B2, `(.L_x_1633) ;  /* 0x0000069000027945 */ /* 0x000fe80003800000 */
[----:B------:R-:W-:Y:S05]  /*11090*/  @P1 BRA `(.L_x_1634) ;  /* 0x00000004009c1947 */ /* 0x000fea0003800000 */
[----:B------:R-:W4:Y:S01]  /*110a0*/  LDL R110, [R1+0x6c] ;  /* 0x00006c00016e7983 */ /* 0x000f220000100800 */
[----:B-1----:R-:W-:Y:S02]  /*110b0*/  LEA.HI R32, R76, R221, RZ, 0x1d ;  /* 0x000000dd4c207211 */ /* 0x002fe400078fe8ff */
[--C-:B0-----:R-:W-:Y:S02]  /*110c0*/  SHF.R.U64 R61, R30, 0x10, R31.reuse ;  /* 0x000000101e3d7819 */ /* 0x101fe4000000121f */
[----:B------:R-:W-:Y:S01]  /*110d0*/  SHF.R.S32.HI R33, RZ, 0x1f, R32 ;  /* 0x0000001fff217819 */ /* 0x000fe20000011420 */
[----:B------:R-:W-:Y:S01]  /*110e0*/  IMAD.SHL.U32 R34, R32, 0x8, RZ ;  /* 0x0000000820227824 */ /* 0x000fe200078e00ff */
[----:B------:R-:W-:Y:S02]  /*110f0*/  SHF.R.U32.HI R30, RZ, 0x10, R31 ;  /* 0x00000010ff1e7819 */ /* 0x000fe4000001161f */
[----:B------:R-:W-:Y:S02]  /*11100*/  LEA.HI R32, R33, R32, RZ, 0x3 ;  /* 0x0000002021207211 */ /* 0x000fe400078f18ff */
[----:B------:R-:W-:-:S02]  /*11110*/  LOP3.LUT R33, R175, 0x38, R34, 0xf8, !PT ;  /* 0x00000038af217812 */ /* 0x000fc400078ef822 */
[----:B------:R-:W-:Y:S01]  /*11120*/  SHF.R.U64 R31, R40, 0x10, R41 ;  /* 0x00000010281f7819 */ /* 0x000fe20000001229 */
[----:B------:R-:W-:Y:S01]  /*11130*/  IMAD.SHL.U32 R32, R32, 0x400, RZ ;  /* 0x0000040020207824 */ /* 0x000fe200078e00ff */
[----:B------:R-:W-:Y:S02]  /*11140*/  LOP3.LUT R33, R33, R176, RZ, 0x3c, !PT ;  /* 0x000000b021217212 */ /* 0x000fe400078e3cff */
[----:B------:R-:W-:Y:S02]  /*11150*/  SHF.R.U64 R63, R28, 0x10, R29 ;  /* 0x000000101c3f7819 */ /* 0x000fe4000000121d */
[----:B------:R-:W-:Y:S02]  /*11160*/  LOP3.LUT R32, R32, 0x7fffe000, RZ, 0xc0, !PT ;  /* 0x7fffe00020207812 */ /* 0x000fe400078ec0ff */
[----:B------:R-:W-:Y:S02]  /*11170*/  PRMT R102, R102, 0x5410, R31 ;  /* 0x0000541066667816 */ /* 0x000fe4000000001f */
[----:B------:R-:W-:-:S02]  /*11180*/  IADD3 R45, R33, R32, R177 ;  /* 0x00000020212d7210 */ /* 0x000fc40007ffe0b1 */
[----:B------:R-:W-:Y:S01]  /*11190*/  SHF.R.U32.HI R40, RZ, 0x10, R41 ;  /* 0x00000010ff287819 */ /* 0x000fe20000011629 */
[----:B------:R-:W-:Y:S01]  /*111a0*/  IMAD.U32 R64, R102, 0x10000, RZ ;  /* 0x0001000066407824 */ /* 0x000fe200078e00ff */
[----:B------:R-:W-:Y:S01]  /*111b0*/  SHF.R.U32.HI R28, RZ, 0x10, R29 ;  /* 0x00000010ff1c7819 */ /* 0x000fe2000001161d */
[----:B------:R-:W-:Y:S01]  /*111c0*/  IMAD R60, R45, 0x2, R2 ;  /* 0x000000022d3c7824 */ /* 0x000fe200078e0202 */
[----:B------:R-:W-:Y:S02]  /*111d0*/  PRMT R106, R106, 0x5410, R63 ;  /* 0x000054106a6a7816 */ /* 0x000fe4000000003f */
[--C-:B------:R-:W-:Y:S02]  /*111e0*/  SHF.R.U64 R29, R42, 0x10, R43.reuse ;  /* 0x000000102a1d7819 */ /* 0x100fe4000000122b */
[----:B------:R-:W0:Y:S01]  /*111f0*/  LDS.128 R44, [R60+0xc400] ;  /* 0x00c400003c2c7984 */ /* 0x000e220000000c00 */
[----:B------:R-:W-:Y:S02]  /*11200*/  SHF.R.U32.HI R42, RZ, 0x10, R43 ;  /* 0x00000010ff2a7819 */ /* 0x000fe4000001162b */
[----:B------:R-:W-:-:S02]  /*11210*/  PRMT R103, R103, 0x5410, R40 ;  /* 0x0000541067677816 */ /* 0x000fc40000000028 */
[----:B------:R-:W-:Y:S02]  /*11220*/  PRMT R105, R105, 0x5410, R42 ;  /* 0x0000541069697816 */ /* 0x000fe4000000002a */
[----:B------:R-:W-:Y:S01]  /*11230*/  PRMT R107, R107, 0x5410, R28 ;  /* 0x000054106b6b7816 */ /* 0x000fe2000000001c */
[----:B------:R-:W-:Y:S01]  /*11240*/  IMAD.U32 R65, R103, 0x10000, RZ ;  /* 0x0001000067417824 */ /* 0x000fe200078e00ff */
[----:B------:R-:W-:Y:S02]  /*11250*/  PRMT R104, R104, 0x5410, R29 ;  /* 0x0000541068687816 */ /* 0x000fe4000000001d */
[----:B------:R-:W-:Y:S02]  /*11260*/  PRMT R109, R109, 0x5410, R30 ;  /* 0x000054106d6d7816 */ /* 0x000fe4000000001e */
[----:B------:R-:W-:Y:S01]  /*11270*/  PRMT R108, R108, 0x5410, R61 ;  /* 0x000054106c6c7816 */ /* 0x000fe2000000003d */
[----:B0-----:R-:W-:Y:S01]  /*11280*/  IMAD.U32 R31, R44, 0x10000, RZ ;  /* 0x000100002c1f7824 */ /* 0x001fe200078e00ff */
[----:B------:R-:W-:Y:S01]  /*11290*/  LOP3.LUT R30, R46, 0xffff0000, RZ, 0xc0, !PT ;  /* 0xffff00002e1e7812 */ /* 0x000fe200078ec0ff */
[----:B------:R-:W-:Y:S01]  /*112a0*/  IMAD.U32 R62, R47, 0x10000, RZ ;  /* 0x000100002f3e7824 */ /* 0x000fe200078e00ff */
[----:B------:R-:W-:Y:S01]  /*112b0*/  LOP3.LUT R44, R44, 0xffff0000, RZ, 0xc0, !PT ;  /* 0xffff00002c2c7812 */ /* 0x000fe200078ec0ff */
[----:B---3--:R-:W-:Y:S01]  /*112c0*/  FMUL.FTZ R66, R31, R64 ;  /* 0x000000401f427220 */ /* 0x008fe20000410000 */
[----:B------:R-:W-:Y:S01]  /*112d0*/  IMAD.U32 R61, R46, 0x10000, RZ ;  /* 0x000100002e3d7824 */ /* 0x000fe200078e00ff */
[----:B------:R-:W-:Y:S01]  /*112e0*/  LOP3.LUT R46, R47, 0xffff0000, RZ, 0xc0, !PT ;  /* 0xffff00002f2e7812 */ /* 0x000fe200078ec0ff */
[----:B------:R-:W-:Y:S01]  /*112f0*/  IMAD.U32 R47, R107, 0x10000, RZ ;  /* 0x000100006b2f7824 */ /* 0x000fe200078e00ff */
[----:B----4-:R-:W0:Y:S02]  /*11300*/  LDS.128 R32, [R110] ;  /* 0x000000006e207984 */ /* 0x010e240000000c00 */
[C---:B0-----:R-:W-:Y:S01]  /*11310*/  IMAD.U32 R41, R32.reuse, 0x10000, RZ ;  /* 0x0001000020297824 */ /* 0x041fe200078e00ff */
[----:B------:R-:W-:Y:S01]  /*11320*/  LOP3.LUT R40, R32, 0xffff0000, RZ, 0xc0, !PT ;  /* 0xffff000020287812 */ /* 0x000fe200078ec0ff */
[----:B------:R-:W-:Y:S01]  /*11330*/  IMAD.U32 R32, R106, 0x10000, RZ ;  /* 0x000100006a207824 */ /* 0x000fe200078e00ff */
[C---:B------:R-:W-:Y:S01]  /*11340*/  LOP3.LUT R28, R34.reuse, 0xffff0000, RZ, 0xc0, !PT ;  /* 0xffff0000221c7812 */ /* 0x040fe200078ec0ff */
[----:B------:R-:W-:Y:S01]  /*11350*/  IMAD.U32 R29, R34, 0x10000, RZ ;  /* 0x00010000221d7824 */ /* 0x000fe200078e00ff */
[----:B------:R-:W-:Y:S01]  /*11360*/  LOP3.LUT R34, R35, 0xffff0000, RZ, 0xc0, !PT ;  /* 0xffff000023227812 */ /* 0x000fe200078ec0ff */
[----:B------:R-:W-:Y:S01]  /*11370*/  FMUL.FTZ R92, R31, R32 ;  /* 0x000000201f5c7220 */ /* 0x000fe20000410000 */
[----:B------:R-:W-:-:S02]  /*11380*/  IMAD.U32 R43, R35, 0x10000, RZ ;  /* 0x00010000232b7824 */ /* 0x000fc400078e00ff */
[----:B------:R-:W-:Y:S01]  /*11390*/  FFMA.FTZ R31, R41, R32, -R66 ;  /* 0x00000020291f7223 */ /* 0x000fe20000010842 */
[----:B------:R-:W-:Y:S02]  /*113a0*/  IMAD.U32 R35, R45, 0x10000, RZ ;  /* 0x000100002d237824 */ /* 0x000fe400078e00ff */
[----:B------:R-:W-:Y:S01]  /*113b0*/  FFMA.FTZ R32, R41, R64, R92 ;  /* 0x0000004029207223 */ /* 0x000fe2000001005c */
[----:B------:R-:W-:Y:S01]  /*113c0*/  IMAD.U32 R66, R105, 0x10000, RZ ;  /* 0x0001000069427824 */ /* 0x000fe200078e00ff */
[----:B------:R-:W-:Y:S01]  /*113d0*/  LOP3.LUT R45, R45, 0xffff0000, RZ, 0xc0, !PT ;  /* 0xffff00002d2d7812 */ /* 0x000fe200078ec0ff */
[----:B------:R-:W-:Y:S02]  /*113e0*/  IMAD.U32 R41, R109, 0x10000, RZ ;  /* 0x000100006d297824 */ /* 0x000fe400078e00ff */
[----:B------:R-:W-:Y:S01]  /*113f0*/  FMUL.FTZ R63, R35, R65 ;  /* 0x00000041233f7220 */ /* 0x000fe20000410000 */
[----:B------:R-:W-:Y:S02]  /*11400*/  IMAD.U32 R42, R33, 0x10000, RZ ;  /* 0x00010000212a7824 */ /* 0x000fe400078e00ff */
[CC--:B------:R-:W-:Y:S01]  /*11410*/  FMUL.FTZ R64, R62.reuse, R66.reuse ;  /* 0x000000423e407220 */ /* 0x0c0fe20000410000 */
[----:B--2---:R-:W-:Y:S01]  /*11420*/  FMUL.FTZ R67, R35, R47 ;  /* 0x0000002f23437220 */ /* 0x004fe20000410000 */
[----:B------:R-:W-:Y:S01]  /*11430*/  FMUL.FTZ R93, R62, R41 ;  /* 0x000000293e5d7220 */ /* 0x000fe20000410000 */
[----:B------:R-:W-:Y:S01]  /*11440*/  FFMA.FTZ R35, R42, R47, -R63 ;  /* 0x0000002f2a237223 */ /* 0x000fe2000001083f */
[C---:B------:R-:W-:Y:S01]  /*11450*/  FFMA.FTZ R41, R43.reuse, R41, -R64 ;  /* 0x000000292b297223 */ /* 0x040fe20000010840 */
[----:B------:R-:W-:Y:S01]  /*11460*/  LOP3.LUT R63, R102, 0xffff0000, RZ, 0xc0, !PT ;  /* 0xffff0000663f7812 */ /* 0x000fe200078ec0ff */
[----:B------:R-:W-:Y:S01]  /*11470*/  FFMA.FTZ R42, R42, R65, R67 ;  /* 0x000000412a2a7223 */ /* 0x000fe20000010043 */
[----:B------:R-:W-:Y:S01]  /*11480*/  LOP3.LUT R47, R106, 0xffff0000, RZ, 0xc0, !PT ;  /* 0xffff00006a2f7812 */ /* 0x000fe200078ec0ff */
[----:B------:R-:W-:Y:S01]  /*11490*/  FFMA.FTZ R93, R43, R66, R93 ;  /* 0x000000422b5d7223 */ /* 0x000fe2000001005d */
[----:B------:R-:W-:Y:S01]  /*114a0*/  LOP3.LUT R64, R103, 0xffff0000, RZ, 0xc0, !PT ;  /* 0xffff000067407812 */ /* 0x000fe200078ec0ff */
[C---:B------:R-:W-:Y:S01]  /*114b0*/  FMUL.FTZ R43, R44.reuse, R63 ;  /* 0x0000003f2c2b7220 */ /* 0x040fe20000410000 */
[----:B------:R-:W-:Y:S01]  /*114c0*/  LOP3.LUT R62, R107, 0xffff0000, RZ, 0xc0, !PT ;  /* 0xffff00006b3e7812 */ /* 0x000fe200078ec0ff */
[----:B------:R-:W-:Y:S01]  /*114d0*/  FMUL.FTZ R65, R44, R47 ;  /* 0x0000002f2c417220 */ /* 0x000fe20000410000 */
[----:B------:R-:W-:Y:S01]  /*114e0*/  LOP3.LUT R33, R33, 0xffff0000, RZ, 0xc0, !PT ;  /* 0xffff000021217812 */ /* 0x000fe200078ec0ff */
[----:B------:R-:W-:Y:S01]  /*114f0*/  FMUL.FTZ R102, R45, R64 ;  /* 0x000000402d667220 */ /* 0x000fe20000410000 */
[----:B------:R-:W-:-:S02]  /*11500*/  IMAD.U32 R66, R104, 0x10000, RZ ;  /* 0x0001000068427824 */ /* 0x000fc400078e00ff */
[-C--:B------:R-:W-:Y:S01]  /*11510*/  FMUL.FTZ R45, R45, R62.reuse ;  /* 0x0000003e2d2d7220 */ /* 0x080fe20000410000 */
[----:B------:R-:W-:Y:S02]  /*11520*/  IMAD.U32 R44, R108, 0x10000, RZ ;  /* 0x000100006c2c7824 */ /* 0x000fe400078e00ff */
[C---:B------:R-:W-:Y:S01]  /*11530*/  FFMA.FTZ R92, R40.reuse, R47, -R43 ;  /* 0x0000002f285c7223 */ /* 0x040fe2000001082b */
[----:B------:R-:W-:Y:S01]  /*11540*/  FFMA.FTZ R65, R40, R63, R65 ;  /* 0x0000003f28417223 */ /* 0x000fe20000010041 */
[----:B------:R-:W-:Y:S01]  /*11550*/  FFMA.FTZ R102, R33, R62, -R102 ;  /* 0x0000003e21667223 */ /* 0x000fe20000010866 */
[----:B------:R-:W-:Y:S01]  /*11560*/  FMUL.FTZ R40, R61, R66 ;  /* 0x000000423d287220 */ /* 0x000fe20000410000 */
[----:B------:R-:W-:Y:S01]  /*11570*/  FFMA.FTZ R45, R33, R64, R45 ;  /* 0x00000040212d7223 */ /* 0x000fe2000001002d */
[-C--:B------:R-:W-:Y:S01]  /*11580*/  FMUL.FTZ R62, R61, R44.reuse ;  /* 0x0000002c3d3e7220 */ /* 0x080fe20000410000 */
[----:B------:R-:W-:Y:S01]  /*11590*/  LOP3.LUT R43, R104, 0xffff0000, RZ, 0xc0, !PT ;  /* 0xffff0000682b7812 */ /* 0x000fe200078ec0ff */
[----:B------:R-:W-:Y:S01]  /*115a0*/  FFMA.FTZ R40, R29, R44, -R40 ;  /* 0x0000002c1d287223 */ /* 0x000fe20000010828 */
[----:B------:R-:W-:Y:S01]  /*115b0*/  LOP3.LUT R105, R105, 0xffff0000, RZ, 0xc0, !PT ;  /* 0xffff000069697812 */ /* 0x000fe200078ec0ff */
[----:B------:R-:W-:Y:S01]  /*115c0*/  FFMA.FTZ R62, R29, R66, R62 ;  /* 0x000000421d3e7223 */ /* 0x000fe2000001003e */
[----:B------:R-:W-:Y:S01]  /*115d0*/  LOP3.LUT R33, R108, 0xffff0000, RZ, 0xc0, !PT ;  /* 0xffff00006c217812 */ /* 0x000fe200078ec0ff */
[----:B------:R-:W-:Y:S01]  /*115e0*/  FMUL.FTZ R29, R30, R43 ;  /* 0x0000002b1e1d7220 */ /* 0x000fe20000410000 */
[----:B------:R-:W-:Y:S01]  /*115f0*/  LOP3.LUT R109, R109, 0xffff0000, RZ, 0xc0, !PT ;  /* 0xffff00006d6d7812 */ /* 0x000fe200078ec0ff */
[----:B------:R-:W-:Y:S01]  /*11600*/  FMUL.FTZ R61, R46, R105 ;  /* 0x000000692e3d7220 */ /* 0x000fe20000410000 */
[----:B------:R-:W-:Y:S01]  /*11610*/  F2FP.BF16.F32.PACK_AB R32, R65, R32 ;  /* 0x000000204120723e */ /* 0x000fe200000010ff */
[-C--:B------:R-:W-:Y:S01]  /*11620*/  FMUL.FTZ R30, R30, R33.reuse ;  /* 0x000000211e1e7220 */ /* 0x080fe20000410000 */
[----:B------:R-:W-:Y:S01]  /*11630*/  FFMA.FTZ R47, R28, R33, -R29 ;  /* 0x000000211c2f7223 */ /* 0x000fe2000001081d */
[-C--:B------:R-:W-:Y:S01]  /*11640*/  FMUL.FTZ R46, R46, R109.reuse ;  /* 0x0000006d2e2e7220 */ /* 0x080fe20000410000 */
[----:B------:R-:W-:Y:S01]  /*11650*/  FFMA.FTZ R44, R34, R109, -R61 ;  /* 0x0000006d222c7223 */ /* 0x000fe2000001083d */
[----:B------:R-:W-:Y:S01]  /*11660*/  FFMA.FTZ R43, R28, R43, R30 ;  /* 0x0000002b1c2b7223 */ /* 0x000fe2000001001e */
[----:B------:R-:W-:Y:S01]  /*11670*/  F2FP.BF16.F32.PACK_AB R28, R92, R31 ;  /* 0x0000001f5c1c723e */ /* 0x000fe200000010ff */
[----:B------:R-:W-:Y:S01]  /*11680*/  FFMA.FTZ R46, R34, R105, R46 ;  /* 0x00000069222e7223 */ /* 0x000fe2000001002e */
[----:B------:R-:W-:-:S02]  /*11690*/  F2FP.BF16.F32.PACK_AB R29, R102, R35 ;  /* 0x00000023661d723e */ /* 0x000fc400000010ff */
[----:B------:R-:W-:Y:S02]  /*116a0*/  F2FP.BF16.F32.PACK_AB R30, R47, R40 ;  /* 0x000000282f1e723e */ /* 0x000fe400000010ff */
[----:B------:R-:W-:Y:S02]  /*116b0*/  F2FP.BF16.F32.PACK_AB R31, R44, R41 ;  /* 0x000000292c1f723e */ /* 0x000fe400000010ff */
[----:B------:R-:W-:Y:S02]  /*116c0*/  F2FP.BF16.F32.PACK_AB R33, R45, R42 ;  /* 0x0000002a2d21723e */ /* 0x000fe400000010ff */
[----:B------:R-:W-:Y:S01]  /*116d0*/  F2FP.BF16.F32.PACK_AB R34, R43, R62 ;  /* 0x0000003e2b22723e */ /* 0x000fe200000010ff */
[----:B------:R4:W-:Y:S01]  /*116e0*/  STS.128 [R110], R28 ;  /* 0x0000001c6e007388 */ /* 0x0009e20000000c00 */
[----:B------:R-:W-:-:S05]  /*116f0*/  F2FP.BF16.F32.PACK_AB R35, R46, R93 ;  /* 0x0000005d2e23723e */ /* 0x000fca00000010ff */
[----:B------:R4:W-:Y:S02]  /*11700*/  STS.128 [R60+0xc400], R32 ;  /* 0x00c400203c007388 */ /* 0x0009e40000000c00 */
.L_x_1634:
[----:B------:R-:W-:Y:S05]  /*11710*/  BSYNC B2 ;  /* 0x0000000000027941 */ /* 0x000fea0003800000 */
.L_x_1633:
[----:B------:R-:W-:Y:S05]  /*11720*/  @P2 BRA `(.L_x_1630) ;  /* 0x00000004009c2947 */ /* 0x000fea0003800000 */
[----:B----4-:R-:W4:Y:S01]  /*11730*/  LDL R60, [R1+0x64] ;  /* 0x00006400013c7983 */ /* 0x010f220000100800 */
[----:B------:R-:W-:Y:S02]  /*11740*/  LEA.HI R76, R76, R223, RZ, 0x1d ;  /* 0x000000df4c4c7211 */ /* 0x000fe400078fe8ff */
[----:B------:R-:W-:Y:S02]  /*11750*/  SHF.R.U64 R43, R24, 0x10, R25 ;  /* 0x00000010182b7819 */ /* 0x000fe40000001219 */
[----:B------:R-:W-:Y:S01]  /*11760*/  SHF.R.S32.HI R29, RZ, 0x1f, R76 ;  /* 0x0000001fff1d7819 */ /* 0x000fe2000001144c */
[----:B------:R-:W-:Y:S01]  /*11770*/  IMAD.SHL.U32 R28, R76, 0x8, RZ ;  /* 0x000000084c1c7824 */ /* 0x000fe200078e00ff */
[----:B------:R-:W-:Y:S02]  /*11780*/  SHF.R.U64 R41, R26, 0x10, R27 ;  /* 0x000000101a297819 */ /* 0x000fe4000000121b */
[----:B------:R-:W-:Y:S02]  /*11790*/  LEA.HI R76, R29, R76, RZ, 0x3 ;  /* 0x0000004c1d4c7211 */ /* 0x000fe400078f18ff */
[----:B------:R-:W-:-:S02]  /*117a0*/  LOP3.LUT R29, R175, 0x38, R28, 0xf8, !PT ;  /* 0x00000038af1d7812 */ /* 0x000fc400078ef81c */
[----:B------:R-:W-:Y:S01]  /*117b0*/  SHF.R.U32.HI R24, RZ, 0x10, R25 ;  /* 0x00000010ff187819 */ /* 0x000fe20000011619 */
[----:B------:R-:W-:Y:S01]  /*117c0*/  IMAD.SHL.U32 R76, R76, 0x400, RZ ;  /* 0x000004004c4c7824 */ /* 0x000fe200078e00ff */
[----:B------:R-:W-:Y:S02]  /*117d0*/  LOP3.LUT R29, R29, R176, RZ, 0x3c, !PT ;  /* 0x000000b01d1d7212 */ /* 0x000fe400078e3cff */
[----:B------:R-:W-:Y:S02]  /*117e0*/  SHF.R.U32.HI R26, RZ, 0x10, R27 ;  /* 0x00000010ff1a7819 */ /* 0x000fe4000001161b */
[----:B------:R-:W-:Y:S02]  /*117f0*/  LOP3.LUT R76, R76, 0x7fffe000, RZ, 0xc0, !PT ;  /* 0x7fffe0004c4c7812 */ /* 0x000fe400078ec0ff */
[----:B------:R-:W-:Y:S02]  /*11800*/  SHF.R.U64 R27, R36, 0x10, R37 ;  /* 0x00000010241b7819 */ /* 0x000fe40000001225 */
[----:B-1----:R-:W-:-:S02]  /*11810*/  IADD3 R33, R29, R76, R177 ;  /* 0x0000004c1d217210 */ /* 0x002fc40007ffe0b1 */
[----:B------:R-:W-:Y:S02]  /*11820*/  SHF.R.U64 R25, R38, 0x10, R39 ;  /* 0x0000001026197819 */ /* 0x000fe40000001227 */
[----:B------:R-:W-:Y:S01]  /*11830*/  SHF.R.U32.HI R36, RZ, 0x10, R37 ;  /* 0x00000010ff247819 */ /* 0x000fe20000011625 */
[----:B------:R-:W-:Y:S01]  /*11840*/  IMAD R40, R33, 0x2, R2 ;  /* 0x0000000221287824 */ /* 0x000fe200078e0202 */
[----:B------:R-:W-:Y:S02]  /*11850*/  PRMT R89, R89, 0x5410, R24 ;  /* 0x0000541059597816 */ /* 0x000fe40000000018 */
[----:B------:R-:W-:Y:S02]  /*11860*/  PRMT R84, R84, 0x5410, R27 ;  /* 0x0000541054547816 */ /* 0x000fe4000000001b */
[----:B------:R-:W1:Y:S01]  /*11870*/  LDS.128 R32, [R40+0xc400] ;  /* 0x00c4000028207984 */ /* 0x000e620000000c00 */
[----:B------:R-:W-:Y:S02]  /*11880*/  PRMT R86, R86, 0x5410, R25 ;  /* 0x0000541056567816 */ /* 0x000fe40000000019 */
[----:B------:R-:W-:Y:S01]  /*11890*/  PRMT R91, R91, 0x5410, R26 ;  /* 0x000054105b5b7816 */ /* 0x000fe2000000001a */
[----:B------:R-:W-:Y:S01]  /*118a0*/  IMAD.U32 R42, R84, 0x10000, RZ ;  /* 0x00010000542a7824 */ /* 0x000fe200078e00ff */
[----:B------:R-:W-:-:S02]  /*118b0*/  PRMT R88, R88, 0x5410, R43 ;  /* 0x0000541058587816 */ /* 0x000fc4000000002b */
[----:B------:R-:W-:Y:S02]  /*118c0*/  PRMT R85, R85, 0x5410, R36 ;  /* 0x0000541055557816 */ /* 0x000fe40000000024 */
[----:B------:R-:W-:Y:S02]  /*118d0*/  SHF.R.U32.HI R38, RZ, 0x10, R39 ;  /* 0x00000010ff267819 */ /* 0x000fe40000011627 */
[----:B------:R-:W-:Y:S01]  /*118e0*/  PRMT R90, R90, 0x5410, R41 ;  /* 0x000054105a5a7816 */ /* 0x000fe20000000029 */
[----:B------:R-:W-:Y:S01]  /*118f0*/  IMAD.U32 R41, R88, 0x10000, RZ ;  /* 0x0001000058297824 */ /* 0x000fe200078e00ff */
[----:B------:R-:W-:Y:S01]  /*11900*/  PRMT R87, R87, 0x5410, R38 ;  /* 0x0000541057577816 */ /* 0x000fe20000000026 */
[----:B------:R-:W-:Y:S01]  /*11910*/  IMAD.U32 R43, R85, 0x10000, RZ ;  /* 0x00010000552b7824 */ /* 0x000fe200078e00ff */
[----:B------:R-:W-:Y:S02]  /*11920*/  LOP3.LUT R84, R84, 0xffff0000, RZ, 0xc0, !PT ;  /* 0xffff000054547812 */ /* 0x000fe400078ec0ff */
[----:B------:R-:W-:-:S02]  /*11930*/  LOP3.LUT R88, R88, 0xffff0000, RZ, 0xc0, !PT ;  /* 0xffff000058587812 */ /* 0x000fc400078ec0ff */
[----:B------:R-:W-:Y:S01]  /*11940*/  LOP3.LUT R85, R85, 0xffff0000, RZ, 0xc0, !PT ;  /* 0xffff000055557812 */ /* 0x000fe200078ec0ff */
[C---:B-1----:R-:W-:Y:S01]  /*11950*/  IMAD.U32 R37, R33.reuse, 0x10000, RZ ;  /* 0x0001000021257824 */ /* 0x042fe200078e00ff */
[----:B------:R-:W-:Y:S01]  /*11960*/  LOP3.LUT R33, R33, 0xffff0000, RZ, 0xc0, !PT ;  /* 0xffff000021217812 */ /* 0x000fe200078ec0ff */
[C---:B------:R-:W-:Y:S01]  /*11970*/  IMAD.U32 R39, R35.reuse, 0x10000, RZ ;  /* 0x0001000023277824 */ /* 0x040fe200078e00ff */
[----:B------:R-:W-:Y:S01]  /*11980*/  LOP3.LUT R35, R35, 0xffff0000, RZ, 0xc0, !PT ;  /* 0xffff000023237812 */ /* 0x000fe200078ec0ff */
[----:B0-----:R-:W-:Y:S01]  /*11990*/  FMUL.FTZ R61, R37, R43 ;  /* 0x0000002b253d7220 */ /* 0x001fe20000410000 */
[C---:B------:R-:W-:Y:S01]  /*119a0*/  IMAD.U32 R38, R34.reuse, 0x10000, RZ ;  /* 0x0001000022267824 */ /* 0x040fe200078e00ff */
[----:B------:R-:W-:Y:S01]  /*119b0*/  LOP3.LUT R34, R34, 0xffff0000, RZ, 0xc0, !PT ;  /* 0xffff000022227812 */ /* 0x000fe200078ec0ff */
[----:B----4-:R-:W0:Y:S02]  /*119c0*/  LDS.128 R28, [R60] ;  /* 0x000000003c1c7984 */ /* 0x010e240000000c00 */
        /* <DEDUP_REMOVED lines=8> */
[C---:B------:R-:W-:Y:S01]  /*11a50*/  IMAD.U32 R31, R32.reuse, 0x10000, RZ ;  /* 0x00010000201f7824 */ /* 0x040fe200078e00ff */
[----:B------:R-:W-:-:S03]  /*11a60*/  LOP3.LUT R32, R32, 0xffff0000, RZ, 0xc0, !PT ;  /* 0xffff000020207812 */ /* 0x000fc600078ec0ff */
[CC--:B------:R-:W-:Y:S01]  /*11a70*/  FMUL.FTZ R45, R31.reuse, R42.reuse ;  /* 0x0000002a1f2d7220 */ /* 0x0c0fe20000410000 */
[-C--:B------:R-:W-:Y:S01]  /*11a80*/  FMUL.FTZ R47, R31, R41.reuse ;  /* 0x000000291f2f7220 */ /* 0x080fe20000410000 */
[C---:B------:R-:W-:Y:S01]  /*11a90*/  IMAD.U32 R31, R89.reuse, 0x10000, RZ ;  /* 0x00010000591f7824 */ /* 0x040fe200078e00ff */
[----:B------:R-:W-:Y:S01]  /*11aa0*/  LOP3.LUT R89, R89, 0xffff0000, RZ, 0xc0, !PT ;  /* 0xffff000059597812 */ /* 0x000fe200078ec0ff */
[C---:B------:R-:W-:Y:S01]  /*11ab0*/  FFMA.FTZ R45, R24.reuse, R41, -R45 ;  /* 0x00000029182d7223 */ /* 0x040fe2000001082d */
[----:B------:R-:W-:Y:S02]  /*11ac0*/  IMAD.U32 R41, R87, 0x10000, RZ ;  /* 0x0001000057297824 */ /* 0x000fe400078e00ff */
[----:B------:R-:W-:Y:S01]  /*11ad0*/  FFMA.FTZ R47, R24, R42, R47 ;  /* 0x0000002a182f7223 */ /* 0x000fe2000001002f */
[----:B------:R-:W-:Y:S02]  /*11ae0*/  IMAD.U32 R24, R91, 0x10000, RZ ;  /* 0x000100005b187824 */ /* 0x000fe400078e00ff */
[-C--:B------:R-:W-:Y:S01]  /*11af0*/  FMUL.FTZ R37, R37, R31.reuse ;  /* 0x0000001f25257220 */ /* 0x080fe20000410000 */
[C---:B------:R-:W-:Y:S01]  /*11b00*/  FFMA.FTZ R61, R26.reuse, R31, -R61 ;  /* 0x0000001f1a3d7223 */ /* 0x040fe2000001083d */
[C---:B------:R-:W-:Y:S01]  /*11b10*/  FMUL.FTZ R31, R39.reuse, R41 ;  /* 0x00000029271f7220 */ /* 0x040fe20000410000 */
[----:B------:R-:W-:Y:S01]  /*11b20*/  FMUL.FTZ R42, R39, R24 ;  /* 0x00000018272a7220 */ /* 0x000fe20000410000 */
[----:B------:R-:W-:Y:S01]  /*11b30*/  FFMA.FTZ R37, R26, R43, R37 ;  /* 0x0000002b1a257223 */ /* 0x000fe20000010025 */
[----:B------:R-:W-:-:S02]  /*11b40*/  IMAD.U32 R26, R86, 0x10000, RZ ;  /* 0x00010000561a7824 */ /* 0x000fc400078e00ff */
[----:B------:R-:W-:Y:S01]  /*11b50*/  FFMA.FTZ R39, R36, R24, -R31 ;  /* 0x0000001824277223 */ /* 0x000fe2000001081f */
[C---:B------:R-:W-:Y:S01]  /*11b60*/  FMUL.FTZ R24, R32.reuse, R84 ;  /* 0x0000005420187220 */ /* 0x040fe20000410000 */
[----:B------:R-:W-:Y:S01]  /*11b70*/  FMUL.FTZ R32, R32, R88 ;  /* 0x0000005820207220 */ /* 0x000fe20000410000 */
[----:B------:R-:W-:Y:S01]  /*11b80*/  FMUL.FTZ R44, R38, R26 ;  /* 0x0000001a262c7220 */ /* 0x000fe20000410000 */
[----:B------:R-:W-:Y:S01]  /*11b90*/  LOP3.LUT R86, R86, 0xffff0000, RZ, 0xc0, !PT ;  /* 0xffff000056567812 */ /* 0x000fe200078ec0ff */
[----:B------:R-:W-:Y:S01]  /*11ba0*/  FFMA.FTZ R88, R25, R88, -R24 ;  /* 0x0000005819587223 */ /* 0x000fe20000010818 */
[C---:B------:R-:W-:Y:S01]  /*11bb0*/  IMAD.U32 R24, R90.reuse, 0x10000, RZ ;  /* 0x000100005a187824 */ /* 0x040fe200078e00ff */
[----:B------:R-:W-:Y:S01]  /*11bc0*/  LOP3.LUT R90, R90, 0xffff0000, RZ, 0xc0, !PT ;  /* 0xffff00005a5a7812 */ /* 0x000fe200078ec0ff */
[----:B------:R-:W-:Y:S01]  /*11bd0*/  FFMA.FTZ R41, R36, R41, R42 ;  /* 0x0000002924297223 */ /* 0x000fe2000001002a */
[----:B------:R-:W-:Y:S01]  /*11be0*/  LOP3.LUT R87, R87, 0xffff0000, RZ, 0xc0, !PT ;  /* 0xffff000057577812 */ /* 0x000fe200078ec0ff */
[-C--:B------:R-:W-:Y:S01]  /*11bf0*/  FMUL.FTZ R38, R38, R24.reuse ;  /* 0x0000001826267220 */ /* 0x080fe20000410000 */
[----:B------:R-:W-:Y:S01]  /*11c00*/  LOP3.LUT R91, R91, 0xffff0000, RZ, 0xc0, !PT ;  /* 0xffff00005b5b7812 */ /* 0x000fe200078ec0ff */
[----:B------:R-:W-:Y:S01]  /*11c10*/  FFMA.FTZ R44, R27, R24, -R44 ;  /* 0x000000181b2c7223 */ /* 0x000fe2000001082c */
[C---:B------:R-:W-:Y:S01]  /*11c20*/  FMUL.FTZ R31, R33.reuse, R85 ;  /* 0x00000055211f7220 */ /* 0x040fe20000410000 */
[----:B------:R-:W-:Y:S01]  /*11c30*/  FMUL.FTZ R42, R33, R89 ;  /* 0x00000059212a7220 */ /* 0x000fe20000410000 */
[----:B------:R-:W-:Y:S01]  /*11c40*/  FFMA.FTZ R32, R25, R84, R32 ;  /* 0x0000005419207223 */ /* 0x000fe20000010020 */
[C---:B------:R-:W-:Y:S01]  /*11c50*/  FMUL.FTZ R24, R34.reuse, R86 ;  /* 0x0000005622187220 */ /* 0x040fe20000410000 */
[----:B------:R-:W-:Y:S01]  /*11c60*/  FFMA.FTZ R38, R27, R26, R38 ;  /* 0x0000001a1b267223 */ /* 0x000fe20000010026 */
[-C--:B------:R-:W-:Y:S01]  /*11c70*/  FMUL.FTZ R25, R34, R90.reuse ;  /* 0x0000005a22197220 */ /* 0x080fe20000410000 */
[C---:B------:R-:W-:Y:S01]  /*11c80*/  FMUL.FTZ R33, R35.reuse, R87 ;  /* 0x0000005723217220 */ /* 0x040fe20000410000 */
[----:B------:R-:W-:Y:S01]  /*11c90*/  FMUL.FTZ R26, R35, R91 ;  /* 0x0000005b231a7220 */ /* 0x000fe20000410000 */
[----:B------:R-:W-:Y:S01]  /*11ca0*/  FFMA.FTZ R36, R28, R89, -R31 ;  /* 0x000000591c247223 */ /* 0x000fe2000001081f */
[C---:B------:R-:W-:Y:S01]  /*11cb0*/  FFMA.FTZ R27, R29.reuse, R90, -R24 ;  /* 0x0000005a1d1b7223 */ /* 0x040fe20000010818 */
[----:B------:R-:W-:Y:S01]  /*11cc0*/  FFMA.FTZ R31, R29, R86, R25 ;  /* 0x000000561d1f7223 */ /* 0x000fe20000010019 */
        /* <DEDUP_REMOVED lines=8> */
[----:B------:R-:W-:Y:S02]  /*11d50*/  F2FP.BF16.F32.PACK_AB R28, R32, R47 ;  /* 0x0000002f201c723e */ /* 0x000fe400000010ff */
[----:B------:R-:W-:Y:S01]  /*11d60*/  F2FP.BF16.F32.PACK_AB R29, R42, R37 ;  /* 0x000000252a1d723e */ /* 0x000fe200000010ff */
[----:B------:R0:W-:Y:S01]  /*11d70*/  STS.128 [R60], R24 ;  /* 0x000000183c007388 */ /* 0x0001e20000000c00 */
[----:B------:R-:W-:-:S05]  /*11d80*/  F2FP.BF16.F32.PACK_AB R31, R46, R41 ;  /* 0x000000292e1f723e */ /* 0x000fca00000010ff */
[----:B------:R0:W-:Y:S02]  /*11d90*/  STS.128 [R40+0xc400], R28 ;  /* 0x00c4001c28007388 */ /* 0x0001e40000000c00 */
.L_x_1630:
[----:B------:R-:W-:Y:S05]  /*11da0*/  BSYNC B1 ;  /* 0x0000000000017941 */ /* 0x000fea0003800000 */
.L_x_1629:
[----:B------:R-:W-:-:S13]  /*11db0*/  ISETP.GE.AND P0, PT, R189, R0, PT ;  /* 0x00000000bd00720c */ /* 0x000fda0003f06270 */
[----:B------:R-:W-:Y:S05]  /*11dc0*/  @P0 BRA `(.L_x_1610) ;  /* 0x0000001400040947 */ /* 0x000fea0003800000 */
[----:B------:R-:W5:Y:S01]  /*11dd0*/  LDC R0, c[0x0][0x3f4] ;  /* 0x0000fd00ff007b82 */ /* 0x000f620000000800 */
[----:B------:R-:W-:Y:S01]  /*11de0*/  BSSY B1, `(.L_x_1635) ;  /* 0x000006d000017945 */ /* 0x000fe20003800000 */
[----:B-1----:R-:W-:Y:S02]  /*11df0*/  SHF.R.U32.HI R44, RZ, 0x3, R173 ;  /* 0x00000003ff2c7819 */ /* 0x002fe400000116ad */
[-C--:B-----5:R-:W-:Y:S02]  /*11e00*/  ISETP.GE.AND P0, PT, R18, R0.reuse, PT ;  /* 0x000000001200720c */ /* 0x0a0fe40003f06270 */
[-C--:B------:R-:W-:Y:S02]  /*11e10*/  ISETP.GE.AND P1, PT, R165, R0.reuse, PT ;  /* 0x00000000a500720c */ /* 0x080fe40003f26270 */
[----:B------:R-:W-:-:S09]  /*11e20*/  ISETP.GE.AND P2, PT, R166, R0, PT ;  /* 0x00000000a600720c */ /* 0x000fd20003f46270 */
[----:B------:R-:W-:Y:S05]  /*11e30*/  @P0 BRA `(.L_x_1636) ;  /* 0x00000004009c0947 */ /* 0x000fea0003800000 */
[----:B------:R-:W5:Y:S01]  /*11e40*/  LDL R42, [R1+0x68] ;  /* 0x00006800012a7983 */ /* 0x000f620000100800 */
[----:B0-----:R-:W-:Y:S02]  /*11e50*/  LEA.HI R24, R0, R191, RZ, 0x1d ;  /* 0x000000bf00187211 */ /* 0x001fe400078fe8ff */
[--C-:B----4-:R-:W-:Y:S02]  /*11e60*/  SHF.R.U64 R33, R4, 0x10, R5.reuse ;  /* 0x0000001004217819 */ /* 0x110fe40000001205 */
[----:B------:R-:W-:Y:S01]  /*11e70*/  SHF.R.S32.HI R25, RZ, 0x1f, R24 ;  /* 0x0000001fff197819 */ /* 0x000fe20000011418 */
[----:B------:R-:W-:Y:S01]  /*11e80*/  IMAD.SHL.U32 R26, R24, 0x8, RZ ;  /* 0x00000008181a7824 */ /* 0x000fe200078e00ff */
[----:B------:R-:W-:Y:S02]  /*11e90*/  SHF.R.U32.HI R4, RZ, 0x10, R5 ;  /* 0x00000010ff047819 */ /* 0x000fe40000011605 */
[----:B------:R-:W-:Y:S02]  /*11ea0*/  LEA.HI R25, R25, R24, RZ, 0x3 ;  /* 0x0000001819197211 */ /* 0x000fe400078f18ff */
[----:B------:R-:W-:-:S02]  /*11eb0*/  LOP3.LUT R24, R173, 0x38, R26, 0xf8, !PT ;  /* 0x00000038ad187812 */ /* 0x000fc400078ef81a */
[--C-:B------:R-:W-:Y:S01]  /*11ec0*/  SHF.R.U64 R5, R6, 0x10, R7.reuse ;  /* 0x0000001006057819 */ /* 0x100fe20000001207 */
[----:B------:R-:W-:Y:S01]  /*11ed0*/  IMAD.SHL.U32 R25, R25, 0x400, RZ ;  /* 0x0000040019197824 */ /* 0x000fe200078e00ff */
[----:B------:R-:W-:Y:S02]  /*11ee0*/  LOP3.LUT R24, R24, R44, RZ, 0x3c, !PT ;  /* 0x0000002c18187212 */ /* 0x000fe400078e3cff */
[----:B------:R-:W-:Y:S02]  /*11ef0*/  SHF.R.U32.HI R6, RZ, 0x10, R7 ;  /* 0x00000010ff067819 */ /* 0x000fe40000011607 */
[----:B------:R-:W-:Y:S02]  /*11f00*/  LOP3.LUT R25, R25, 0x7fffe000, RZ, 0xc0, !PT ;  /* 0x7fffe00019197812 */ /* 0x000fe400078ec0ff */
[----:B------:R-:W-:Y:S02]  /*11f10*/  SHF.R.U64 R37, R48, 0x10, R49 ;  /* 0x0000001030257819 */ /* 0x000fe40000001231 */
[----:B------:R-:W-:-:S02]  /*11f20*/  IADD3 R29, R24, R25, R179 ;  /* 0x00000019181d7210 */ /* 0x000fc40007ffe0b3 */
[----:B------:R-:W-:Y:S02]  /*11f30*/  PRMT R94, R94, 0x5410, R33 ;  /* 0x000054105e5e7816 */ /* 0x000fe40000000021 */
[----:B------:R-:W-:Y:S01]  /*11f40*/  PRMT R95, R95, 0x5410, R4 ;  /* 0x000054105f5f7816 */ /* 0x000fe20000000004 */
[----:B------:R-:W-:Y:S01]  /*11f50*/  IMAD R32, R29, 0x2, R2 ;  /* 0x000000021d207824 */ /* 0x000fe200078e0202 */
[----:B------:R-:W-:Y:S01]  /*11f60*/  PRMT R96, R96, 0x5410, R5 ;  /* 0x0000541060607816 */ /* 0x000fe20000000005 */
[----:B------:R-:W-:Y:S01]  /*11f70*/  IMAD.U32 R38, R94, 0x10000, RZ ;  /* 0x000100005e267824 */ /* 0x000fe200078e00ff */
[----:B------:R-:W-:Y:S01]  /*11f80*/  PRMT R97, R97, 0x5410, R6 ;  /* 0x0000541061617816 */ /* 0x000fe20000000006 */
[----:B------:R-:W-:Y:S01]  /*11f90*/  IMAD.U32 R39, R95, 0x10000, RZ ;  /* 0x000100005f277824 */ /* 0x000fe200078e00ff */
[----:B------:R-:W0:Y:S01]  /*11fa0*/  LDS.128 R28, [R32+0xc400] ;  /* 0x00c40000201c7984 */ /* 0x000e220000000c00 */
[----:B------:R-:W-:Y:S02]  /*11fb0*/  PRMT R98, R98, 0x5410, R37 ;  /* 0x0000541062627816 */ /* 0x000fe40000000025 */
[----:B------:R-:W-:-:S02]  /*11fc0*/  SHF.R.U32.HI R48, RZ, 0x10, R49 ;  /* 0x00000010ff307819 */ /* 0x000fc40000011631 */
[--C-:B------:R-:W-:Y:S01]  /*11fd0*/  SHF.R.U64 R35, R50, 0x10, R51.reuse ;  /* 0x0000001032237819 */ /* 0x100fe20000001233 */
[----:B------:R-:W-:Y:S01]  /*11fe0*/  IMAD.U32 R37, R98, 0x10000, RZ ;  /* 0x0001000062257824 */ /* 0x000fe200078e00ff */
[----:B------:R-:W-:Y:S02]  /*11ff0*/  PRMT R99, R99, 0x5410, R48 ;  /* 0x0000541063637816 */ /* 0x000fe40000000030 */
[----:B------:R-:W-:Y:S02]  /*12000*/  SHF.R.U32.HI R50, RZ, 0x10, R51 ;  /* 0x00000010ff327819 */ /* 0x000fe40000011633 */
[----:B------:R-:W-:Y:S02]  /*12010*/  LOP3.LUT R94, R94, 0xffff0000, RZ, 0xc0, !PT ;  /* 0xffff00005e5e7812 */ /* 0x000fe400078ec0ff */
[----:B------:R-:W-:Y:S02]  /*12020*/  PRMT R101, R101, 0x5410, R50 ;  /* 0x0000541065657816 */ /* 0x000fe40000000032 */
[----:B------:R-:W-:-:S02]  /*12030*/  LOP3.LUT R98, R98, 0xffff0000, RZ, 0xc0, !PT ;  /* 0xffff000062627812 */ /* 0x000fc400078ec0ff */
[----:B------:R-:W-:Y:S02]  /*12040*/  LOP3.LUT R95, R95, 0xffff0000, RZ, 0xc0, !PT ;  /* 0xffff00005f5f7812 */ /* 0x000fe400078ec0ff */
[----:B------:R-:W-:Y:S01]  /*12050*/  PRMT R100, R100, 0x5410, R35 ;  /* 0x0000541064647816 */ /* 0x000fe20000000023 */
[C---:B0-----:R-:W-:Y:S01]  /*12060*/  IMAD.U32 R34, R29.reuse, 0x10000, RZ ;  /* 0x000100001d227824 */ /* 0x041fe200078e00ff */
[----:B------:R-:W-:Y:S01]  /*12070*/  LOP3.LUT R29, R29, 0xffff0000, RZ, 0xc0, !PT ;  /* 0xffff00001d1d7812 */ /* 0x000fe200078ec0ff */
[C---:B------:R-:W-:Y:S01]  /*12080*/  IMAD.U32 R36, R31.reuse, 0x10000, RZ ;  /* 0x000100001f247824 */ /* 0x040fe200078e00ff */
[----:B------:R-:W-:Y:S01]  /*12090*/  LOP3.LUT R31, R31, 0xffff0000, RZ, 0xc0, !PT ;  /* 0xffff00001f1f7812 */ /* 0x000fe200078ec0ff */
[----:B------:R-:W-:Y:S01]  /*120a0*/  FMUL.FTZ R45, R34, R39 ;  /* 0x00000027222d7220 */ /* 0x000fe20000410000 */
[C---:B------:R-:W-:Y:S01]  /*120b0*/  IMAD.U32 R35, R30.reuse, 0x10000, RZ ;  /* 0x000100001e237824 */ /* 0x040fe200078e00ff */
[----:B------:R-:W-:Y:S01]  /*120c0*/  LOP3.LUT R30, R30, 0xffff0000, RZ, 0xc0, !PT ;  /* 0xffff00001e1e7812 */ /* 0x000fe200078ec0ff */
[----:B-----5:R-:W0:Y:S02]  /*120d0*/  LDS.128 R24, [R42] ;  /* 0x000000002a187984 */ /* 0x020e240000000c00 */
        /* <DEDUP_REMOVED lines=17> */
[----:B------:R-:W-:Y:S01]  /*121f0*/  FMUL.FTZ R47, R34, R27 ;  /* 0x0000001b222f7220 */ /* 0x000fe20000410000 */
[----:B------:R-:W-:Y:S02]  /*12200*/  IMAD.U32 R4, R101, 0x10000, RZ ;  /* 0x0001000065047824 */ /* 0x000fe400078e00ff */
[----:B------:R-:W-:Y:S01]  /*12210*/  FMUL.FTZ R34, R36, R37 ;  /* 0x0000002524227220 */ /* 0x000fe20000410000 */
[C---:B------:R-:W-:Y:S01]  /*12220*/  FFMA.FTZ R45, R6.reuse, R27, -R45 ;  /* 0x0000001b062d7223 */ /* 0x040fe2000001082d */
[----:B------:R-:W-:Y:S01]  /*12230*/  FFMA.FTZ R47, R6, R39, R47 ;  /* 0x00000027062f7223 */ /* 0x000fe2000001002f */
        /* <DEDUP_REMOVED lines=8> */
[-C--:B------:R-:W-:Y:S01]  /*122c0*/  FMUL.FTZ R36, R29, R99.reuse ;  /* 0x000000631d247220 */ /* 0x080fe20000410000 */
[C---:B------:R-:W-:Y:S01]  /*122d0*/  IMAD.U32 R4, R100.reuse, 0x10000, RZ ;  /* 0x0001000064047824 */ /* 0x040fe200078e00ff */
[----:B------:R-:W-:Y:S01]  /*122e0*/  LOP3.LUT R100, R100, 0xffff0000, RZ, 0xc0, !PT ;  /* 0xffff000064647812 */ /* 0x000fe200078ec0ff */
[C---:B------:R-:W-:Y:S01]  /*122f0*/  FMUL.FTZ R38, R35.reuse, R6 ;  /* 0x0000000623267220 */ /* 0x040fe20000410000 */
[C---:B------:R-:W-:Y:S01]  /*12300*/  FFMA.FTZ R34, R24.reuse, R99, -R27 ;  /* 0x0000006318227223 */ /* 0x040fe2000001081b */
[----:B------:R-:W-:Y:S01]  /*12310*/  FFMA.FTZ R36, R24, R95, R36 ;  /* 0x0000005f18247223 */ /* 0x000fe20000010024 */
[----:B------:R-:W-:Y:S01]  /*12320*/  LOP3.LUT R96, R96, 0xffff0000, RZ, 0xc0, !PT ;  /* 0xffff000060607812 */ /* 0x000fe200078ec0ff */
[----:B------:R-:W-:Y:S01]  /*12330*/  FMUL.FTZ R24, R35, R4 ;  /* 0x0000000423187220 */ /* 0x000fe20000410000 */
[----:B------:R-:W-:Y:S01]  /*12340*/  LOP3.LUT R97, R97, 0xffff0000, RZ, 0xc0, !PT ;  /* 0xffff000061617812 */ /* 0x000fe200078ec0ff */
[----:B------:R-:W-:Y:S01]  /*12350*/  FFMA.FTZ R28, R5, R94, R28 ;  /* 0x0000005e051c7223 */ /* 0x000fe2000001001c */
[----:B------:R-:W-:Y:S01]  /*12360*/  LOP3.LUT R101, R101, 0xffff0000, RZ, 0xc0, !PT ;  /* 0xffff000065657812 */ /* 0x000fe200078ec0ff */
[C---:B------:R-:W-:Y:S01]  /*12370*/  FFMA.FTZ R38, R7.reuse, R4, -R38 ;  /* 0x0000000407267223 */ /* 0x040fe20000010826 */
[C---:B------:R-:W-:Y:S01]  /*12380*/  FMUL.FTZ R5, R30.reuse, R100 ;  /* 0x000000641e057220 */ /* 0x040fe20000410000 */
[----:B------:R-:W-:Y:S01]  /*12390*/  FFMA.FTZ R7, R7, R6, R24 ;  /* 0x0000000607077223 */ /* 0x000fe20000010018 */
[-C--:B------:R-:W-:Y:S01]  /*123a0*/  FMUL.FTZ R4, R30, R96.reuse ;  /* 0x000000601e047220 */ /* 0x080fe20000410000 */
[C---:B------:R-:W-:Y:S01]  /*123b0*/  FMUL.FTZ R29, R31.reuse, R97 ;  /* 0x000000611f1d7220 */ /* 0x040fe20000410000 */
[-C--:B------:R-:W-:Y:S01]  /*123c0*/  FMUL.FTZ R6, R31, R101.reuse ;  /* 0x000000651f067220 */ /* 0x080fe20000410000 */
[C---:B------:R-:W-:Y:S01]  /*123d0*/  FFMA.FTZ R96, R25.reuse, R96, R5 ;  /* 0x0000006019607223 */ /* 0x040fe20000010005 */
[----:B------:R-:W-:Y:S01]  /*123e0*/  FFMA.FTZ R27, R25, R100, -R4 ;  /* 0x00000064191b7223 */ /* 0x000fe20000010804 */
[C---:B------:R-:W-:Y:S01]  /*123f0*/  FFMA.FTZ R30, R26.reuse, R101, -R29 ;  /* 0x000000651a1e7223 */ /* 0x040fe2000001081d */
        /* <DEDUP_REMOVED lines=11> */
.L_x_1636:
[----:B------:R-:W-:Y:S05]  /*124b0*/  BSYNC B1 ;  /* 0x0000000000017941 */ /* 0x000fea0003800000 */
.L_x_1635:
[----:B------:R-:W-:Y:S04]  /*124c0*/  BSSY B1, `(.L_x_1637) ;  /* 0x0000069000017945 */ /* 0x000fe80003800000 */
[----:B------:R-:W-:Y:S05]  /*124d0*/  @P1 BRA `(.L_x_1638) ;  /* 0x00000004009c1947 */ /* 0x000fea0003800000 */
[----:B------:R-:W5:Y:S01]  /*124e0*/  LDL R41, [R1+0x60] ;  /* 0x0000600001297983 */ /* 0x000f620000100800 */
[----:B-1----:R-:W-:Y:S02]  /*124f0*/  LEA.HI R4, R0, R221, RZ, 0x1d ;  /* 0x000000dd00047211 */ /* 0x002fe400078fe8ff */
[----:B0---4-:R-:W-:Y:S02]  /*12500*/  SHF.R.U64 R30, R8, 0x10, R9 ;  /* 0x00000010081e7819 */ /* 0x011fe40000001209 */
[----:B------:R-:W-:Y:S01]  /*12510*/  SHF.R.S32.HI R5, RZ, 0x1f, R4 ;  /* 0x0000001fff057819 */ /* 0x000fe20000011404 */
[----:B------:R-:W-:Y:S01]  /*12520*/  IMAD.SHL.U32 R6, R4, 0x8, RZ ;  /* 0x0000000804067824 */ /* 0x000fe200078e00ff */
[----:B------:R-:W-:Y:S02]  /*12530*/  SHF.R.U64 R31, R52, 0x10, R53 ;  /* 0x00000010341f7819 */ /* 0x000fe40000001235 */
[----:B------:R-:W-:Y:S02]  /*12540*/  LEA.HI R5, R5, R4, RZ, 0x3 ;  /* 0x0000000405057211 */ /* 0x000fe400078f18ff */
[----:B------:R-:W-:-:S02]  /*12550*/  LOP3.LUT R4, R173, 0x38, R6, 0xf8, !PT ;  /* 0x00000038ad047812 */ /* 0x000fc400078ef806 */
[----:B------:R-:W-:Y:S01]  /*12560*/  SHF.R.U64 R29, R54, 0x10, R55 ;  /* 0x00000010361d7819 */ /* 0x000fe20000001237 */
[----:B------:R-:W-:Y:S01]  /*12570*/  IMAD.SHL.U32 R5, R5, 0x400, RZ ;  /* 0x0000040005057824 */ /* 0x000fe200078e00ff */
[----:B------:R-:W-:Y:S02]  /*12580*/  LOP3.LUT R4, R4, R44, RZ, 0x3c, !PT ;  /* 0x0000002c04047212 */ /* 0x000fe400078e3cff */
[----:B------:R-:W-:Y:S02]  /*12590*/  PRMT R75, R75, 0x5410, R30 ;  /* 0x000054104b4b7816 */ /* 0x000fe4000000001e */
[----:B------:R-:W-:Y:S02]  /*125a0*/  LOP3.LUT R5, R5, 0x7fffe000, RZ, 0xc0, !PT ;  /* 0x7fffe00005057812 */ /* 0x000fe400078ec0ff */
[----:B------:R-:W-:Y:S01]  /*125b0*/  PRMT R80, R80, 0x5410, R31 ;  /* 0x0000541050507816 */ /* 0x000fe2000000001f */
[----:B------:R-:W-:Y:S01]  /*125c0*/  IMAD.U32 R34, R75, 0x10000, RZ ;  /* 0x000100004b227824 */ /* 0x000fe200078e00ff */
[----:B------:R-:W-:-:S02]  /*125d0*/  IADD3 R25, R4, R5, R179 ;  /* 0x0000000504197210 */ /* 0x000fc40007ffe0b3 */
[----:B------:R-:W-:Y:S01]  /*125e0*/  SHF.R.U32.HI R8, RZ, 0x10, R9 ;  /* 0x00000010ff087819 */ /* 0x000fe20000011609 */
[----:B------:R-:W-:Y:S01]  /*125f0*/  IMAD.U32 R33, R80, 0x10000, RZ ;  /* 0x0001000050217824 */ /* 0x000fe200078e00ff */
[----:B------:R-:W-:Y:S01]  /*12600*/  SHF.R.U32.HI R52, RZ, 0x10, R53 ;  /* 0x00000010ff347819 */ /* 0x000fe20000011635 */
[----:B------:R-:W-:Y:S01]  /*12610*/  IMAD R28, R25, 0x2, R2 ;  /* 0x00000002191c7824 */ /* 0x000fe200078e0202 */
[----:B------:R-:W-:Y:S02]  /*12620*/  SHF.R.U64 R9, R10, 0x10, R11 ;  /* 0x000000100a097819 */ /* 0x000fe4000000120b */
[----:B------:R-:W-:Y:S02]  /*12630*/  PRMT R82, R82, 0x5410, R29 ;  /* 0x0000541052527816 */ /* 0x000fe4000000001d */
[----:B------:R-:W0:Y:S01]  /*12640*/  LDS.128 R24, [R28+0xc400] ;  /* 0x00c400001c187984 */ /* 0x000e220000000c00 */
[----:B------:R-:W-:Y:S02]  /*12650*/  SHF.R.U32.HI R10, RZ, 0x10, R11 ;  /* 0x00000010ff0a7819 */ /* 0x000fe4000001160b */
[----:B------:R-:W-:-:S02]  /*12660*/  SHF.R.U32.HI R54, RZ, 0x10, R55 ;  /* 0x00000010ff367819 */ /* 0x000fc40000011637 */
[----:B------:R-:W-:Y:S02]  /*12670*/  PRMT R77, R77, 0x5410, R8 ;  /* 0x000054104d4d7816 */ /* 0x000fe40000000008 */
[----:B------:R-:W-:Y:S02]  /*12680*/  PRMT R81, R81, 0x5410, R52 ;  /* 0x0000541051517816 */ /* 0x000fe40000000034 */
[----:B------:R-:W-:Y:S01]  /*12690*/  PRMT R79, R79, 0x5410, R10 ;  /* 0x000054104f4f7816 */ /* 0x000fe2000000000a */
[----:B------:R-:W-:Y:S01]  /*126a0*/  IMAD.U32 R35, R77, 0x10000, RZ ;  /* 0x000100004d237824 */ /* 0x000fe200078e00ff */
[----:B------:R-:W-:Y:S02]  /*126b0*/  PRMT R83, R83, 0x5410, R54 ;  /* 0x0000541053537816 */ /* 0x000fe40000000036 */
[----:B------:R-:W-:Y:S02]  /*126c0*/  PRMT R78, R78, 0x5410, R9 ;  /* 0x000054104e4e7816 */ /* 0x000fe40000000009 */
[----:B------:R-:W-:Y:S01]  /*126d0*/  LOP3.LUT R75, R75, 0xffff0000, RZ, 0xc0, !PT ;  /* 0xffff00004b4b7812 */ /* 0x000fe200078ec0ff */
[C---:B0-----:R-:W-:Y:S01]  /*126e0*/  IMAD.U32 R29, R24.reuse, 0x10000, RZ ;  /* 0x00010000181d7824 */ /* 0x041fe200078e00ff */
[----:B------:R-:W-:Y:S01]  /*126f0*/  LOP3.LUT R24, R24, 0xffff0000, RZ, 0xc0, !PT ;  /* 0xffff000018187812 */ /* 0x000fe200078ec0ff */
[C---:B------:R-:W-:Y:S01]  /*12700*/  IMAD.U32 R30, R25.reuse, 0x10000, RZ ;  /* 0x00010000191e7824 */ /* 0x040fe200078e00ff */
[----:B------:R-:W-:Y:S01]  /*12710*/  LOP3.LUT R25, R25, 0xffff0000, RZ, 0xc0, !PT ;  /* 0xffff000019197812 */ /* 0x000fe200078ec0ff */
[C---:B------:R-:W-:Y:S01]  /*12720*/  FMUL.FTZ R37, R29.reuse, R34 ;  /* 0x000000221d257220 */ /* 0x040fe20000410000 */
[----:B------:R-:W-:Y:S01]  /*12730*/  FMUL.FTZ R39, R29, R33 ;  /* 0x000000211d277220 */ /* 0x000fe20000410000 */
[----:B------:R-:W-:-:S02]  /*12740*/  IMAD.U32 R29, R81, 0x10000, RZ ;  /* 0x00010000511d7824 */ /* 0x000fc400078e00ff */
[C---:B------:R-:W-:Y:S01]  /*12750*/  FMUL.FTZ R36, R30.reuse, R35 ;  /* 0x000000231e247220 */ /* 0x040fe20000410000 */
        /* <DEDUP_REMOVED lines=10> */
[----:B------:R-:W-:Y:S01]  /*12800*/  FFMA.FTZ R37, R8, R33, -R37 ;  /* 0x0000002108257223 */ /* 0x000fe20000010825 */
[----:B------:R-:W-:-:S02]  /*12810*/  IMAD.U32 R33, R79, 0x10000, RZ ;  /* 0x000100004f217824 */ /* 0x000fc400078e00ff */
[----:B------:R-:W-:Y:S01]  /*12820*/  FFMA.FTZ R39, R8, R34, R39 ;  /* 0x0000002208277223 */ /* 0x000fe20000010027 */
[----:B------:R-:W-:Y:S02]  /*12830*/  IMAD.U32 R8, R83, 0x10000, RZ ;  /* 0x0001000053087824 */ /* 0x000fe400078e00ff */
[----:B------:R-:W-:Y:S01]  /*12840*/  FFMA.FTZ R36, R9, R29, -R36 ;  /* 0x0000001d09247223 */ /* 0x000fe20000010824 */
[C---:B------:R-:W-:Y:S01]  /*12850*/  FMUL.FTZ R34, R32.reuse, R33 ;  /* 0x0000002120227220 */ /* 0x040fe20000410000 */
[----:B------:R-:W-:Y:S02]  /*12860*/  IMAD.U32 R11, R7, 0x10000, RZ ;  /* 0x00010000070b7824 */ /* 0x000fe400078e00ff */
[-C--:B------:R-:W-:Y:S01]  /*12870*/  FMUL.FTZ R32, R32, R8.reuse ;  /* 0x0000000820207220 */ /* 0x080fe20000410000 */
[----:B------:R-:W-:Y:S01]  /*12880*/  FFMA.FTZ R35, R9, R35, R30 ;  /* 0x0000002309237223 */ /* 0x000fe2000001001e */
[----:B------:R-:W-:Y:S01]  /*12890*/  LOP3.LUT R9, R80, 0xffff0000, RZ, 0xc0, !PT ;  /* 0xffff000050097812 */ /* 0x000fe200078ec0ff */
[C---:B------:R-:W-:Y:S01]  /*128a0*/  FFMA.FTZ R38, R11.reuse, R8, -R34 ;  /* 0x000000080b267223 */ /* 0x040fe20000010822 */
[----:B------:R-:W-:Y:S01]  /*128b0*/  FFMA.FTZ R40, R11, R33, R32 ;  /* 0x000000210b287223 */ /* 0x000fe20000010020 */
[C---:B------:R-:W-:Y:S01]  /*128c0*/  FMUL.FTZ R11, R24.reuse, R75 ;  /* 0x0000004b180b7220 */ /* 0x040fe20000410000 */
[----:B------:R-:W-:Y:S01]  /*128d0*/  LOP3.LUT R8, R81, 0xffff0000, RZ, 0xc0, !PT ;  /* 0xffff000051087812 */ /* 0x000fe200078ec0ff */
[-C--:B------:R-:W-:Y:S01]  /*128e0*/  FMUL.FTZ R29, R24, R9.reuse ;  /* 0x00000009181d7220 */ /* 0x080fe20000410000 */
[----:B------:R-:W-:Y:S01]  /*128f0*/  LOP3.LUT R30, R77, 0xffff0000, RZ, 0xc0, !PT ;  /* 0xffff00004d1e7812 */ /* 0x000fe200078ec0ff */
[----:B------:R-:W-:Y:S01]  /*12900*/  FFMA.FTZ R24, R4, R9, -R11 ;  /* 0x0000000904187223 */ /* 0x000fe2000001080b */
[----:B------:R-:W-:-:S02]  /*12910*/  IMAD.U32 R11, R78, 0x10000, RZ ;  /* 0x000100004e0b7824 */ /* 0x000fc400078e00ff */
[----:B------:R-:W-:Y:S01]  /*12920*/  FFMA.FTZ R32, R4, R75, R29 ;  /* 0x0000004b04207223 */ /* 0x000fe2000001001d */
[----:B------:R-:W-:Y:S02]  /*12930*/  IMAD.U32 R10, R6, 0x10000, RZ ;  /* 0x00010000060a7824 */ /* 0x000fe400078e00ff */
[----:B------:R-:W-:Y:S01]  /*12940*/  FMUL.FTZ R34, R25, R30 ;  /* 0x0000001e19227220 */ /* 0x000fe20000410000 */
[----:B------:R-:W-:Y:S02]  /*12950*/  IMAD.U32 R9, R82, 0x10000, RZ ;  /* 0x0001000052097824 */ /* 0x000fe400078e00ff */
[----:B------:R-:W-:Y:S01]  /*12960*/  FMUL.FTZ R29, R31, R11 ;  /* 0x0000000b1f1d7220 */ /* 0x000fe20000410000 */
[-C--:B------:R-:W-:Y:S01]  /*12970*/  FMUL.FTZ R33, R25, R8.reuse ;  /* 0x0000000819217220 */ /* 0x080fe20000410000 */
[----:B------:R-:W-:Y:S01]  /*12980*/  FFMA.FTZ R25, R5, R8, -R34 ;  /* 0x0000000805197223 */ /* 0x000fe20000010822 */
[-C--:B------:R-:W-:Y:S01]  /*12990*/  FMUL.FTZ R31, R31, R9.reuse ;  /* 0x000000091f1f7220 */ /* 0x080fe20000410000 */
[----:B------:R-:W-:Y:S01]  /*129a0*/  FFMA.FTZ R29, R10, R9, -R29 ;  /* 0x000000090a1d7223 */ /* 0x000fe2000001081d */
[----:B------:R-:W-:Y:S01]  /*129b0*/  FFMA.FTZ R30, R5, R30, R33 ;  /* 0x0000001e051e7223 */ /* 0x000fe20000010021 */
[----:B------:R-:W-:Y:S01]  /*129c0*/  LOP3.LUT R9, R78, 0xffff0000, RZ, 0xc0, !PT ;  /* 0xffff00004e097812 */ /* 0x000fe200078ec0ff */
[----:B------:R-:W-:Y:S01]  /*129d0*/  FFMA.FTZ R10, R10, R11, R31 ;  /* 0x0000000b0a0a7223 */ /* 0x000fe2000001001f */
[----:B------:R-:W-:-:S02]  /*129e0*/  LOP3.LUT R5, R82, 0xffff0000, RZ, 0xc0, !PT ;  /* 0xffff000052057812 */ /* 0x000fc400078ec0ff */
[----:B------:R-:W-:Y:S01]  /*129f0*/  LOP3.LUT R8, R79, 0xffff0000, RZ, 0xc0, !PT ;  /* 0xffff00004f087812 */ /* 0x000fe200078ec0ff */
[C---:B------:R-:W-:Y:S01]  /*12a00*/  FMUL.FTZ R11, R26.reuse, R9 ;  /* 0x000000091a0b7220 */ /* 0x040fe20000410000 */
[----:B------:R-:W-:Y:S01]  /*12a10*/  LOP3.LUT R4, R83, 0xffff0000, RZ, 0xc0, !PT ;  /* 0xffff000053047812 */ /* 0x000fe200078ec0ff */
[-C--:B------:R-:W-:Y:S01]  /*12a20*/  FMUL.FTZ R34, R26, R5.reuse ;  /* 0x000000051a227220 */ /* 0x080fe20000410000 */
[----:B------:R-:W-:Y:S01]  /*12a30*/  LOP3.LUT R6, R6, 0xffff0000, RZ, 0xc0, !PT ;  /* 0xffff000006067812 */ /* 0x000fe200078ec0ff */
[----:B------:R-:W-:Y:S01]  /*12a40*/  FMUL.FTZ R42, R27, R8 ;  /* 0x000000081b2a7220 */ /* 0x000fe20000410000 */
[----:B------:R-:W-:Y:S01]  /*12a50*/  LOP3.LUT R7, R7, 0xffff0000, RZ, 0xc0, !PT ;  /* 0xffff000007077812 */ /* 0x000fe200078ec0ff */
[-C--:B------:R-:W-:Y:S02]  /*12a60*/  FMUL.FTZ R31, R27, R4.reuse ;  /* 0x000000041b1f7220 */ /* 0x080fe40000410000 */
[C---:B------:R-:W-:Y:S01]  /*12a70*/  FFMA.FTZ R26, R6.reuse, R5, -R11 ;  /* 0x00000005061a7223 */ /* 0x040fe2000001080b */
[----:B------:R-:W-:Y:S01]  /*12a80*/  FFMA.FTZ R11, R6, R9, R34 ;  /* 0x00000009060b7223 */ /* 0x000fe20000010022 */
        /* <DEDUP_REMOVED lines=12> */
.L_x_1638:
[----:B------:R-:W-:Y:S05]  /*12b50*/  BSYNC B1 ;  /* 0x0000000000017941 */ /* 0x000fea0003800000 */
.L_x_1637:
[----:B------:R-:W-:Y:S05]  /*12b60*/  @P2 BRA `(.L_x_1610) ;  /* 0x00000004009c2947 */ /* 0x000fea0003800000 */
[----:B------:R-:W5:Y:S01]  /*12b70*/  LDL R36, [R1+0x5c] ;  /* 0x00005c0001247983 */ /* 0x000f620000100800 */
[----:B------:R-:W-:Y:S02]  /*12b80*/  LEA.HI R0, R0, R223, RZ, 0x1d ;  /* 0x000000df00007211 */ /* 0x000fe400078fe8ff */
[----:B01----:R-:W-:Y:S02]  /*12b90*/  SHF.R.U64 R25, R56, 0x10, R57 ;  /* 0x0000001038197819 */ /* 0x003fe40000001239 */
        /* <DEDUP_REMOVED lines=8> */
[----:B------:R-:W-:Y:S02]  /*12c20*/  SHF.R.U64 R26, R58, 0x10, R59 ;  /* 0x000000103a1a7819 */ /* 0x000fe4000000123b */
[----:B------:R-:W-:Y:S02]  /*12c30*/  LOP3.LUT R5, R5, 0x7fffe000, RZ, 0xc0, !PT ;  /* 0x7fffe00005057812 */ /* 0x000fe400078ec0ff */
[----:B------:R-:W-:Y:S02]  /*12c40*/  PRMT R70, R70, 0x5410, R25 ;  /* 0x0000541046467816 */ /* 0x000fe40000000019 */
[----:B------:R-:W-:-:S02]  /*12c50*/  IADD3 R9, R0, R5, R179 ;  /* 0x0000000500097210 */ /* 0x000fc40007ffe0b3 */
[----:B------:R-:W-:Y:S02]  /*12c60*/  PRMT R69, R69, 0x5410, R24 ;  /* 0x0000541045457816 */ /* 0x000fe40000000018 */
[----:B------:R-:W-:Y:S01]  /*12c70*/  SHF.R.U32.HI R56, RZ, 0x10, R57 ;  /* 0x00000010ff387819 */ /* 0x000fe20000011639 */
[----:B------:R-:W-:Y:S01]  /*12c80*/  IMAD R0, R9, 0x2, R2 ;  /* 0x0000000209007824 */ /* 0x000fe200078e0202 */
[--C-:B----4-:R-:W-:Y:S01]  /*12c90*/  SHF.R.U64 R29, R14, 0x10, R15.reuse ;  /* 0x000000100e1d7819 */ /* 0x110fe2000000120f */
[----:B------:R-:W-:Y:S01]  /*12ca0*/  IMAD.U32 R28, R69, 0x10000, RZ ;  /* 0x00010000451c7824 */ /* 0x000fe200078e00ff */
[----:B------:R-:W-:Y:S02]  /*12cb0*/  PRMT R25, R21, 0x5410, R12 ;  /* 0x0000541015197816 */ /* 0x000fe4000000000c */
[----:B------:R-:W0:Y:S01]  /*12cc0*/  LDS.128 R8, [R0+0xc400] ;  /* 0x00c4000000087984 */ /* 0x000e220000000c00 */
[----:B------:R-:W-:Y:S02]  /*12cd0*/  SHF.R.U32.HI R30, RZ, 0x10, R15 ;  /* 0x00000010ff1e7819 */ /* 0x000fe4000001160f */
[----:B------:R-:W-:Y:S01]  /*12ce0*/  PRMT R73, R73, 0x5410, R26 ;  /* 0x0000541049497816 */ /* 0x000fe2000000001a */
[----:B------:R-:W-:Y:S01]  /*12cf0*/  IMAD.U32 R26, R70, 0x10000, RZ ;  /* 0x00010000461a7824 */ /* 0x000fe200078e00ff */
[----:B------:R-:W-:Y:S01]  /*12d00*/  PRMT R71, R71, 0x5410, R56 ;  /* 0x0000541047477816 */ /* 0x000fe20000000038 */
[----:B------:R-:W-:Y:S01]  /*12d10*/  IMAD.U32 R27, R25, 0x10000, RZ ;  /* 0x00010000191b7824 */ /* 0x000fe200078e00ff */
[----:B------:R-:W-:-:S02]  /*12d20*/  PRMT R29, R20, 0x5410, R29 ;  /* 0x00005410141d7816 */ /* 0x000fc4000000001d */
[----:B------:R-:W-:Y:S02]  /*12d30*/  SHF.R.U32.HI R59, RZ, 0x10, R59 ;  /* 0x00000010ff3b7819 */ /* 0x000fe4000001163b */
[----:B------:R-:W-:Y:S02]  /*12d40*/  PRMT R30, R3, 0x5410, R30 ;  /* 0x00005410031e7816 */ /* 0x000fe4000000001e */
[----:B------:R-:W-:Y:S02]  /*12d50*/  PRMT R74, R74, 0x5410, R59 ;  /* 0x000054104a4a7816 */ /* 0x000fe4000000003b */
[----:B------:R-:W-:Y:S01]  /*12d60*/  LOP3.LUT R69, R69, 0xffff0000, RZ, 0xc0, !PT ;  /* 0xffff000045457812 */ /* 0x000fe200078ec0ff */
[C---:B------:R-:W-:Y:S01]  /*12d70*/  IMAD.U32 R31, R30.reuse, 0x10000, RZ ;  /* 0x000100001e1f7824 */ /* 0x040fe200078e00ff */
        /* <DEDUP_REMOVED lines=11> */
[-C--:B------:R-:W-:Y:S01]  /*12e30*/  FMUL.FTZ R35, R20, R15.reuse ;  /* 0x0000000f14237220 */ /* 0x080fe20000410000 */
[C---:B------:R-:W-:Y:S01]  /*12e40*/  IMAD.U32 R21, R10.reuse, 0x10000, RZ ;  /* 0x000100000a157824 */ /* 0x040fe200078e00ff */
[----:B------:R-:W-:Y:S01]  /*12e50*/  LOP3.LUT R10, R10, 0xffff0000, RZ, 0xc0, !PT ;  /* 0xffff00000a0a7812 */ /* 0x000fe200078ec0ff */
[C---:B------:R-:W-:Y:S01]  /*12e60*/  IMAD.U32 R20, R29.reuse, 0x10000, RZ ;  /* 0x000100001d147824 */ /* 0x040fe200078e00ff */
[----:B------:R-:W-:Y:S01]  /*12e70*/  LOP3.LUT R29, R29, 0xffff0000, RZ, 0xc0, !PT ;  /* 0xffff00001d1d7812 */ /* 0x000fe200078ec0ff */
[----:B-----5:R-:W0:Y:S02]  /*12e80*/  LDS.128 R4, [R36] ;  /* 0x0000000024047984 */ /* 0x020e240000000c00 */
[C---:B0-----:R-:W-:Y:S01]  /*12e90*/  IMAD.U32 R3, R4.reuse, 0x10000, RZ ;  /* 0x0001000004037824 */ /* 0x041fe200078e00ff */
[----:B------:R-:W-:Y:S01]  /*12ea0*/  LOP3.LUT R4, R4, 0xffff0000, RZ, 0xc0, !PT ;  /* 0xffff000004047812 */ /* 0x000fe200078ec0ff */
[C---:B------:R-:W-:Y:S01]  /*12eb0*/  IMAD.U32 R12, R5.reuse, 0x10000, RZ ;  /* 0x00010000050c7824 */ /* 0x040fe200078e00ff */
[----:B------:R-:W-:Y:S01]  /*12ec0*/  LOP3.LUT R5, R5, 0xffff0000, RZ, 0xc0, !PT ;  /* 0xffff000005057812 */ /* 0x000fe200078ec0ff */
[C---:B------:R-:W-:Y:S01]  /*12ed0*/  FFMA.FTZ R32, R3.reuse, R26, -R32 ;  /* 0x0000001a03207223 */ /* 0x040fe20000010820 */
[----:B------:R-:W-:Y:S01]  /*12ee0*/  FFMA.FTZ R34, R3, R28, R34 ;  /* 0x0000001c03227223 */ /* 0x000fe20000010022 */
[----:B------:R-:W-:Y:S01]  /*12ef0*/  FFMA.FTZ R33, R12, R15, -R33 ;  /* 0x0000000f0c217223 */ /* 0x000fe20000010821 */
[----:B------:R-:W-:-:S02]  /*12f00*/  IMAD.U32 R14, R7, 0x10000, RZ ;  /* 0x00010000070e7824 */ /* 0x000fc400078e00ff */
[----:B------:R-:W-:Y:S01]  /*12f10*/  FMUL.FTZ R15, R24, R31 ;  /* 0x0000001f180f7220 */ /* 0x000fe20000410000 */
[----:B------:R-:W-:Y:S02]  /*12f20*/  IMAD.U32 R3, R74, 0x10000, RZ ;  /* 0x000100004a037824 */ /* 0x000fe400078e00ff */
[----:B------:R-:W-:Y:S01]  /*12f30*/  FFMA.FTZ R35, R12, R27, R35 ;  /* 0x0000001b0c237223 */ /* 0x000fe20000010023 */
[----:B------:R-:W-:Y:S01]  /*12f40*/  LOP3.LUT R12, R71, 0xffff0000, RZ, 0xc0, !PT ;  /* 0xffff0000470c7812 */ /* 0x000fe200078ec0ff */
[----:B------:R-:W-:Y:S02]  /*12f50*/  IMAD.U32 R13, R6, 0x10000, RZ ;  /* 0x00010000060d7824 */ /* 0x000fe400078e00ff */
[-C--:B------:R-:W-:Y:S01]  /*12f60*/  FMUL.FTZ R24, R24, R3.reuse ;  /* 0x0000000318187220 */ /* 0x080fe20000410000 */
[----:B------:R-:W-:Y:S01]  /*12f70*/  FFMA.FTZ R26, R14, R3, -R15 ;  /* 0x000000030e1a7223 */ /* 0x000fe2000001080f */
[----:B------:R-:W-:Y:S01]  /*12f80*/  LOP3.LUT R3, R70, 0xffff0000, RZ, 0xc0, !PT ;  /* 0xffff000046037812 */ /* 0x000fe200078ec0ff */
[----:B------:R-:W-:Y:S01]  /*12f90*/  FMUL.FTZ R15, R8, R69 ;  /* 0x00000045080f7220 */ /* 0x000fe20000410000 */
[----:B------:R-:W-:Y:S01]  /*12fa0*/  FFMA.FTZ R31, R14, R31, R24 ;  /* 0x0000001f0e1f7223 */ /* 0x000fe20000010018 */
[----:B------:R-:W-:-:S02]  /*12fb0*/  LOP3.LUT R14, R25, 0xffff0000, RZ, 0xc0, !PT ;  /* 0xffff0000190e7812 */ /* 0x000fc400078ec0ff */
[-C--:B------:R-:W-:Y:S01]  /*12fc0*/  FMUL.FTZ R25, R8, R3.reuse ;  /* 0x0000000308197220 */ /* 0x080fe20000410000 */
[C---:B------:R-:W-:Y:S01]  /*12fd0*/  FFMA.FTZ R15, R4.reuse, R3, -R15 ;  /* 0x00000003040f7223 */ /* 0x040fe2000001080f */
[----:B------:R-:W-:Y:S02]  /*12fe0*/  IMAD.U32 R8, R73, 0x10000, RZ ;  /* 0x0001000049087824 */ /* 0x000fe400078e00ff */
[C---:B------:R-:W-:Y:S01]  /*12ff0*/  FMUL.FTZ R24, R9.reuse, R14 ;  /* 0x0000000e09187220 */ /* 0x040fe20000410000 */
[----:B------:R-:W-:Y:S01]  /*13000*/  FFMA.FTZ R25, R4, R69, R25 ;  /* 0x0000004504197223 */ /* 0x000fe20000010019 */
[----:B------:R-:W-:Y:S01]  /*13010*/  FMUL.FTZ R9, R9, R12 ;  /* 0x0000000c09097220 */ /* 0x000fe20000410000 */
[----:B------:R-:W-:Y:S01]  /*13020*/  FMUL.FTZ R4, R21, R20 ;  /* 0x0000001415047220 */ /* 0x000fe20000410000 */
[----:B------:R-:W-:Y:S01]  /*13030*/  LOP3.LUT R73, R73, 0xffff0000, RZ, 0xc0, !PT ;  /* 0xffff000049497812 */ /* 0x000fe200078ec0ff */
[C---:B------:R-:W-:Y:S01]  /*13040*/  FFMA.FTZ R24, R5.reuse, R12, -R24 ;  /* 0x0000000c05187223 */ /* 0x040fe20000010818 */
[----:B------:R-:W-:Y:S01]  /*13050*/  LOP3.LUT R74, R74, 0xffff0000, RZ, 0xc0, !PT ;  /* 0xffff00004a4a7812 */ /* 0x000fe200078ec0ff */
[----:B------:R-:W-:Y:S01]  /*13060*/  FFMA.FTZ R14, R5, R14, R9 ;  /* 0x0000000e050e7223 */ /* 0x000fe20000010009 */
[----:B------:R-:W-:Y:S01]  /*13070*/  LOP3.LUT R6, R6, 0xffff0000, RZ, 0xc0, !PT ;  /* 0xffff000006067812 */ /* 0x000fe200078ec0ff */
[-C--:B------:R-:W-:Y:S01]  /*13080*/  FMUL.FTZ R12, R21, R8.reuse ;  /* 0x00000008150c7220 */ /* 0x080fe20000410000 */
[----:B------:R-:W-:Y:S01]  /*13090*/  LOP3.LUT R7, R7, 0xffff0000, RZ, 0xc0, !PT ;  /* 0xffff000007077812 */ /* 0x000fe200078ec0ff */
[----:B------:R-:W-:Y:S01]  /*130a0*/  FFMA.FTZ R3, R13, R8, -R4 ;  /* 0x000000080d037223 */ /* 0x000fe20000010804 */
[C---:B------:R-:W-:Y:S01]  /*130b0*/  FMUL.FTZ R5, R10.reuse, R29 ;  /* 0x0000001d0a057220 */ /* 0x040fe20000410000 */
[C---:B------:R-:W-:Y:S01]  /*130c0*/  FMUL.FTZ R8, R11.reuse, R30 ;  /* 0x0000001e0b087220 */ /* 0x040fe20000410000 */
[-C--:B------:R-:W-:Y:S01]  /*130d0*/  FMUL.FTZ R4, R10, R73.reuse ;  /* 0x000000490a047220 */ /* 0x080fe20000410000 */
[-C--:B------:R-:W-:Y:S01]  /*130e0*/  FMUL.FTZ R9, R11, R74.reuse ;  /* 0x0000004a0b097220 */ /* 0x080fe20000410000 */
[C---:B------:R-:W-:Y:S01]  /*130f0*/  FFMA.FTZ R10, R6.reuse, R73, -R5 ;  /* 0x00000049060a7223 */ /* 0x040fe20000010805 */
        /* <DEDUP_REMOVED lines=14> */
.L_x_1610:
[----:B------:R-:W-:Y:S05]  /*131e0*/  BSYNC B0 ;  /* 0x0000000000007941 */ /* 0x000fea0003800000 */
.L_x_1588:
        /* <DEDUP_REMOVED lines=8> */
.L_x_1586:
[----:B01-3--:R-:W3:Y:S02]  /*13270*/  LDL R0, [R1+0x38] ;  /* 0x0000380001007983 */ /* 0x00bee40000100800 */
[----:B---3--:R-:W-:-:S13]  /*13280*/  R2UR UR4, R0 ;  /* 0x00000000000472ca */ /* 0x008fda00000e0000 */
[----:B------:R-:W-:-:S05]  /*13290*/  IMAD.U32 R0, RZ, RZ, UR4 ;  /* 0x00000004ff007e24 */ /* 0x000fca000f8e00ff */
[----:B------:R-:W-:-:S13]  /*132a0*/  ISETP.NE.AND P0, PT, R0, 0x3, PT ;  /* 0x000000030000780c */ /* 0x000fda0003f05270 */
[----:B------:R-:W-:Y:S05]  /*132b0*/  @!P0 BRA `(.L_x_1639) ;  /* 0x0000000000048947 */ /* 0x000fea0003800000 */
[----:B------:R-:W-:Y:S01]  /*132c0*/  BPT.TRAP 0x1 ;  /* 0x000000040000795c */ /* 0x000fe20000300000 */
.L_x_1639:
[----:B------:R-:W-:Y:S01]  /*132d0*/  IMAD R9, R22, 0x8, R2 ;  /* 0x0000000816097824 */ /* 0x000fe200078e0202 */
[----:B------:R-:W-:-:S04]  /*132e0*/  SHF.L.U32 R0, R23, 0x1f, RZ ;  /* 0x0000001f17007819 */ /* 0x000fc800000006ff */
[----:B------:R0:W1:Y:S01]  /*132f0*/  SYNCS.PHASECHK.TRANS64.TRYWAIT P2, [R9+URZ+0x2a830], R0 ;  /* 0x02a83000090075a7 */ /* 0x000062000804017f */
[----:B------:R-:W-:Y:S05]  /*13300*/  @!P0 BRA `(.L_x_1640) ;  /* 0x0000000000048947 */ /* 0x000fea0003800000 */
[----:B------:R-:W-:Y:S01]  /*13310*/  BPT.TRAP 0x1 ;  /* 0x000000040000795c */ /* 0x000fe20000300000 */
.L_x_1640:
[----:B--2-4-:R-:W2:Y:S02]  /*13320*/  S2R R3, SR_TID.X ;  /* 0x0000000000037919 */ /* 0x014ea40000002100 */
[----:B--2---:R-:W-:-:S04]  /*13330*/  LOP3.LUT R3, R3, 0x7f, RZ, 0xc0, !PT ;  /* 0x0000007f03037812 */ /* 0x004fc800078ec0ff */
[----:B------:R-:W-:Y:S01]  /*13340*/  ISETP.NE.AND P1, PT, R3, RZ, PT ;  /* 0x000000ff0300720c */ /* 0x000fe20003f25270 */
[----:B-1----:R-:W-:-:S12]  /*13350*/  @P2 BRA `(.L_x_1641) ;  /* 0x0000000000082947 */ /* 0x002fd80003800000 */
[----:B------:R-:W1:Y:S02]  /*13360*/  SYNCS.PHASECHK.TRANS64.TRYWAIT P2, [R9+URZ+0x2a830], R0 ;  /* 0x02a83000090075a7 */ /* 0x000e64000804017f */
[----:B-1----:R-:W-:Y:S05]  /*13370*/  @!P2 BRA `(.L_x_1642) ;  /* 0x000001880038a947 */ /* 0x002fea0003800000 */
.L_x_1641:
[----:B------:R-:W-:Y:S05]  /*13380*/  WARPSYNC.ALL ;  /* 0x0000000000007948 */ /* 0x000fea0003800000 */
[----:B01----:R-:W-:Y:S01]  /*13390*/  VIADD R0, R2, 0x18400 ;  /* 0x0001840002007836 */ /* 0x003fe20000000000 */
[----:B------:R-:W-:Y:S01]  /*133a0*/  R2UR UR52, R68 ;  /* 0x00000000443472ca */ /* 0x000fe200000e0000 */
[----:B------:R-:W-:Y:S01]  /*133b0*/  IMAD.MOV.U32 R5, RZ, RZ, 0x40000040 ;  /* 0x40000040ff057424 */ /* 0x000fe200078e00ff */
[----:B------:R-:W-:Y:S01]  /*133c0*/  WARPGROUP.ARRIVE ;  /* 0x00000000000079c5 */ /* 0x000fe20000000000 */
[----:B------:R-:W-:Y:S01]  /*133d0*/  UMOV UR53, 0x40000040 ;  /* 0x4000004000357882 */ /* 0x000fe20000000000 */
[----:B------:R-:W-:Y:S01]  /*133e0*/  SHF.R.U32.HI R0, RZ, 0x4, R0 ;  /* 0x00000004ff007819 */ /* 0x000fe20000011600 */
[----:B------:R-:W-:Y:S01]  /*133f0*/  IMAD.MOV.U32 R7, RZ, RZ, 0x40000040 ;  /* 0x40000040ff077424 */ /* 0x000fe200078e00ff */
[----:B------:R-:W-:Y:S01]  /*13400*/  R2UR UR55, R5 ;  /* 0x00000000053772ca */ /* 0x000fe200000e0000 */
[----:B------:R-:W-:Y:S01]  /*13410*/  UMOV UR49, 0x40000040 ;  /* 0x4000004000317882 */ /* 0x000fe20000000000 */
[----:B------:R-:W-:Y:S01]  /*13420*/  LOP3.LUT R0, R0, 0x3fff, RZ, 0xc0, !PT ;  /* 0x00003fff00007812 */ /* 0x000fe200078ec0ff */
[----:B------:R-:W-:Y:S01]  /*13430*/  UMOV UR9, 0x40000040 ;  /* 0x4000004000097882 */ /* 0x000fe20000000000 */
[----:B------:R-:W-:Y:S01]  /*13440*/  R2UR UR51, R7 ;  /* 0x00000000073372ca */ /* 0x000fe200000e0000 */
[----:B------:R-:W-:Y:S01]  /*13450*/  IMAD.MOV.U32 R7, RZ, RZ, 0x40000040 ;  /* 0x40000040ff077424 */ /* 0x000fe200078e00ff */
[----:B------:R-:W-:Y:S01]  /*13460*/  LOP3.LUT R8, R0, 0x10000, RZ, 0xfc, !PT ;  /* 0x0001000000087812 */ /* 0x000fe200078efcff */
[----:B------:R-:W-:Y:S01]  /*13470*/  ULOP3.LUT UR52, UR52, 0x10000, URZ, 0xfc, !UPT ;  /* 0x0001000034347892 */ /* 0x000fe2000f8efc3f */
[----:B------:R-:W-:Y:S01]  /*13480*/  IMAD.U32 R11, RZ, RZ, UR9 ;  /* 0x00000009ff0b7e24 */ /* 0x000fe2000f8e00ff */
[----:B------:R-:W-:Y:S01]  /*13490*/  UMOV UR57, 0x40000040 ;  /* 0x4000004000397882 */ /* 0x000fe20000000000 */
[----:B------:R-:W-:Y:S01]  /*134a0*/  R2UR UR11, R7 ;  /* 0x00000000070b72ca */ /* 0x000fe200000e0000 */
[----:B------:R-:W-:Y:S01]  /*134b0*/  IMAD R4, R22, 0x900, R8 ;  /* 0x0000090016047824 */ /* 0x000fe200078e0208 */
[----:B------:R-:W-:Y:S01]  /*134c0*/  UIADD3 UR48, UR52, 0x2, URZ ;  /* 0x0000000234307890 */ /* 0x000fe2000fffe03f */
[----:B------:R-:W-:Y:S01]  /*134d0*/  IMAD.MOV.U32 R7, RZ, RZ, 0x40000040 ;  /* 0x40000040ff077424 */ /* 0x000fe200078e00ff */
[----:B------:R-:W-:Y:S01]  /*134e0*/  UIADD3 UR4, UR52, 0x4, URZ ;  /* 0x0000000434047890 */ /* 0x000fe2000fffe03f */
[C---:B------:R-:W-:Y:S01]  /*134f0*/  VIADD R6, R4.reuse, 0x2 ;  /* 0x0000000204067836 */ /* 0x040fe20000000000 */
[----:B------:R-:W-:Y:S01]  /*13500*/  R2UR UR54, R4 ;  /* 0x00000000043672ca */ /* 0x000fe200000e0000 */
[----:B------:R-:W-:Y:S01]  /*13510*/  UIADD3 UR56, UR52, 0x802, URZ ;  /* 0x0000080234387890 */ /* 0x000fe2000fffe03f */
[----:B------:R-:W-:Y:S01]  /*13520*/  IMAD.MOV.U32 R5, RZ, RZ, 0x40000040 ;  /* 0x40000040ff057424 */ /* 0x000fe200078e00ff */
[----:B------:R-:W-:Y:S01]  /*13530*/  UIADD3 UR40, UR52, 0x804, URZ ;  /* 0x0000080434287890 */ /* 0x000fe2000fffe03f */
[----:B------:R-:W-:Y:S01]  /*13540*/  R2UR UR50, R6 ;  /* 0x00000000063272ca */ /* 0x000fe200000e0000 */
[----:B------:R-:W-:Y:S01]  /*13550*/  VIADD R6, R4, 0x4 ;  /* 0x0000000404067836 */ /* 0x000fe20000000000 */
[----:B------:R-:W-:Y:S01]  /*13560*/  UMOV UR8, UR4 ;  /* 0x0000000400087c82 */ /* 0x000fe20008000000 */
[----:B------:R-:W-:Y:S01]  /*13570*/  UIADD3 UR4, UR52, 0x6, URZ ;  /* 0x0000000634047890 */ /* 0x000fe2000fffe03f */
[----:B------:R-:W-:Y:S01]  /*13580*/  IMAD.U32 R10, RZ, RZ, UR8 ;  /* 0x00000008ff0a7e24 */ /* 0x000fe2000f8e00ff */
[----:B------:R-:W-:Y:S01]  /*13590*/  UMOV UR41, 0x40000040 ;  /* 0x4000004000297882 */ /* 0x000fe20000000000 */
[----:B------:R-:W-:Y:S01]  /*135a0*/  R2UR UR10, R6 ;  /* 0x00000000060a72ca */ /* 0x000fe200000e0000 */
[----:B------:R-:W-:Y:S01]  /*135b0*/  VIADD R6, R4, 0x6 ;  /* 0x0000000604067836 */ /* 0x000fe20000000000 */
[----:B------:R-:W-:Y:S01]  /*135c0*/  R2UR UR39, R5 ;  /* 0x00000000052772ca */ /* 0x000fe200000e0000 */
[----:B------:R-:W-:Y:S01]  /*135d0*/  HGMMA.64x96x16.F32.BF16 R24, gdesc[UR52], RZ, !UPT, gsb0 ;  /* 0x01600000341879f0 */ /* 0x000fe2000c0018ff */
[----:B------:R0:W-:Y:S01]  /*135e0*/  STL.64 [R1+0x30], R10 ;  /* 0x0000300a01007387 */ /* 0x0001e20000100a00 */
[----:B------:R-:W-:Y:S01]  /*135f0*/  UIADD3 UR36, UR52, 0x806, URZ ;  /* 0x0000080634247890 */ /* 0x000fe2000fffe03f */
[----:B------:R-:W1:Y:S01]  /*13600*/  LDC R209, c[0x0][0x448] ;  /* 0x00011200ffd17b82 */ /* 0x000e620000000800 */
[----:B------:R-:W-:Y:S01]  /*13610*/  UMOV UR37, 0x40000040 ;  /* 0x4000004000257882 */ /* 0x000fe20000000000 */
[----:B------:R-:W-:Y:S01]  /*13620*/  IMAD.IADD R0, R181, 0x1, R178 ;  /* 0x00000001b5007824 */ /* 0x000fe200078e02b2 */
[----:B------:R-:W-:Y:S01]  /*13630*/  LOP3.LUT R17, R17, 0xffdfffff, RZ, 0xc0, !PT ;  /* 0xffdfffff11117812 */ /* 0x000fe200078ec0ff */
[----:B------:R-:W-:-:S04]  /*13640*/  IMAD.MOV.U32 R5, RZ, RZ, -0x60 ;  /* 0xffffffa0ff057424 */ /* 0x000fc800078e00ff */
[----:B------:R-:W2:Y:S01]  /*13650*/  LDC.64 R12, c[0x0][0x9e0] ;  /* 0x00027800ff0c7b82 */ /* 0x000ea20000000a00 */
[----:B------:R-:W-:-:S04]  /*13660*/  IMAD R5, R72, R5, 0x61 ;  /* 0x0000006148057424 */ /* 0x000fc800078e0205 */
[----:B------:R-:W-:-:S04]  /*13670*/  VIADD R73, R5, 0xffffffff ;  /* 0xffffffff05497836 */ /* 0x000fc80000000000 */
[----:B------:R-:W-:Y:S01]  /*13680*/  IMAD.IADD R75, R73, 0x1, -R174 ;  /* 0x00000001494b7824 */ /* 0x000fe200078e0aae */
[----:B-1----:R-:W-:-:S13]  /*13690*/  ISETP.NE.AND P2, PT, R209, 0x1, PT ;  /* 0x00000001d100780c */ /* 0x002fda0003f45270 */
[----:B------:R-:W1:Y:S01]  /*136a0*/  @P2 LDC R3, c[0x0][0x44c] ;  /* 0x00011300ff032b82 */ /* 0x000e620000000800 */
[----:B------:R-:W-:-:S04]  /*136b0*/  @P2 LOP3.LUT R17, R17, 0x200000, RZ, 0xfc, !PT ;  /* 0x0020000011112812 */ /* 0x000fc800078efcff */
[----:B------:R-:W-:Y:S01]  /*136c0*/  LOP3.LUT R17, R17, 0xffefffff, RZ, 0xc0, !PT ;  /* 0xffefffff11117812 */ /* 0x000fe200078ec0ff */
[----:B-1----:R-:W-:Y:S01]  /*136d0*/  @P2 IMAD.HI.U32 R3, R0, R3, RZ ;  /* 0x0000000300032227 */ /* 0x002fe200078e00ff */
[----:B------:R-:W-:Y:S02]  /*136e0*/  WARPGROUP.DEPBAR.LE gsb0, 0x0 ;  /* 0x00008000000079c5 */ /* 0x000fe40000010000 */
[----:B------:R-:W-:-:S06]  /*136f0*/  WARPGROUP.ARRIVE ;  /* 0x00000000000079c5 */ /* 0x000fcc0000000000 */
[----:B------:R-:W-:Y:S03]  /*13700*/  HGMMA.64x96x16.F32.BF16 R24, gdesc[UR48], R24, gsb0 ;  /* 0x01600000301879f0 */ /* 0x000fe60008001818 */
[----:B------:R-:W-:Y:S02]  /*13710*/  WARPGROUP.DEPBAR.LE gsb0, 0x0 ;  /* 0x00008000000079c5 */ /* 0x000fe40000010000 */
[----:B------:R-:W-:-:S06]  /*13720*/  WARPGROUP.ARRIVE ;  /* 0x00000000000079c5 */ /* 0x000fcc0000000000 */
[----:B------:R-:W-:Y:S01]  /*13730*/  HGMMA.64x96x16.F32.BF16 R24, gdesc[UR8], R24, gsb0 ;  /* 0x01600000081879f0 */ /* 0x000fe20008001818 */
[----:B------:R-:W-:Y:S01]  /*13740*/  R2UR UR10, R6 ;  /* 0x00000000060a72ca */ /* 0x000fe200000e0000 */
[----:B------:R-:W-:Y:S01]  /*13750*/  UMOV UR8, UR4 ;  /* 0x0000000400087c82 */ /* 0x000fe20008000000 */
[----:B------:R-:W-:Y:S01]  /*13760*/  R2UR UR11, R7 ;  /* 0x00000000070b72ca */ /* 0x000fe200000e0000 */
[----:B------:R-:W-:Y:S01]  /*13770*/  UMOV UR9, 0x40000040 ;  /* 0x4000004000097882 */ /* 0x000fe20000000000 */
[----:B------:R-:W-:Y:S01]  /*13780*/  VIADD R6, R4, 0x300 ;  /* 0x0000030004067836 */ /* 0x000fe20000000000 */
[----:B------:R-:W-:Y:S01]  /*13790*/  UIADD3 UR4, UR52, 0x400, URZ ;  /* 0x0000040034047890 */ /* 0x000fe2000fffe03f */
[----:B------:R-:W-:Y:S02]  /*137a0*/  IMAD.MOV.U32 R7, RZ, RZ, 0x40000040 ;  /* 0x40000040ff077424 */ /* 0x000fe400078e00ff */
[----:B0-----:R-:W-:Y:S02]  /*137b0*/  IMAD.U32 R10, RZ, RZ, UR8 ;  /* 0x00000008ff0a7e24 */ /* 0x001fe4000f8e00ff */
[----:B------:R-:W-:-:S05]  /*137c0*/  IMAD.U32 R11, RZ, RZ, UR9 ;  /* 0x00000009ff0b7e24 */ /* 0x000fca000f8e00ff */
[----:B------:R0:W-:Y:S01]  /*137d0*/  STL.64 [R1+0x28], R10 ;  /* 0x0000280a01007387 */ /* 0x0001e20000100a00 */
        /* <DEDUP_REMOVED lines=60> */
[----:B------:R-:W-:Y:S01]  /*13ba0*/  ULDC UR4, c[0x0][0x9dc] ;  /* 0x0002770000047ab9 */ /* 0x000fe20000000800 */
[----:B------:R-:W-:Y:S02]  /*13bb0*/  IMAD.MOV.U32 R7, RZ, RZ, 0x40000040 ;  /* 0x40000040ff077424 */ /* 0x000fe400078e00ff */
[----:B0-----:R-:W-:Y:S01]  /*13bc0*/  IMAD.U32 R10, RZ, RZ, UR8 ;  /* 0x00000008ff0a7e24 */ /* 0x001fe2000f8e00ff */
[----:B------:R-:W-:Y:S01]  /*13bd0*/  R2UR UR58, R6 ;  /* 0x00000000063a72ca */ /* 0x000fe200000e0000 */
[----:B------:R-:W-:Y:S01]  /*13be0*/  VIADD R6, R4, 0x604 ;  /* 0x0000060404067836 */ /* 0x000fe20000000000 */
[----:B------:R-:W-:Y:S01]  /*13bf0*/  R2UR UR59, R7 ;  /* 0x00000000073b72ca */ /* 0x000fe200000e0000 */
[----:B------:R-:W-:-:S02]  /*13c00*/  IMAD.MOV.U32 R7, RZ, RZ, 0x40000040 ;  /* 0x40000040ff077424 */ /* 0x000fc400078e00ff */
[----:B------:R-:W-:Y:S01]  /*13c10*/  VIADD R4, R4, 0x606 ;  /* 0x0000060604047836 */ /* 0x000fe20000000000 */
[----:B------:R-:W-:Y:S01]  /*13c20*/  R2UR UR42, R6 ;  /* 0x00000000062a72ca */ /* 0x000fe200000e0000 */
[----:B------:R-:W-:Y:S01]  /*13c30*/  IMAD.U32 R11, RZ, RZ, UR9 ;  /* 0x00000009ff0b7e24 */ /* 0x000fe2000f8e00ff */
[----:B------:R-:W-:Y:S01]  /*13c40*/  R2UR UR43, R7 ;  /* 0x00000000072b72ca */ /* 0x000fe200000e0000 */
[----:B------:R-:W-:Y:S01]  /*13c50*/  IMAD.MOV.U32 R7, RZ, RZ, R0 ;  /* 0x000000ffff077224 */ /* 0x000fe200078e0000 */
[----:B------:R-:W-:Y:S01]  /*13c60*/  R2UR UR38, R4 ;  /* 0x00000000042672ca */ /* 0x000fe200000e0000 */
[----:B------:R-:W-:Y:S01]  /*13c70*/  @!P1 VIADD R0, R9, 0x2a840 ;  /* 0x0002a84009009836 */ /* 0x000fe20000000000 */
[----:B------:R-:W0:Y:S01]  /*13c80*/  @P2 LDC R4, c[0x0][0x450] ;  /* 0x00011400ff042b82 */ /* 0x000e220000000800 */
[----:B------:R-:W-:Y:S01]  /*13c90*/  IMAD.U32 R9, RZ, RZ, UR4 ;  /* 0x00000004ff097e24 */ /* 0x000fe2000f8e00ff */
[----:B------:R1:W-:Y:S02]  /*13ca0*/  STL.64 [R1], R10 ;  /* 0x0000000a01007387 */ /* 0x0003e40000100a00 */
[----:B------:R-:W-:-:S02]  /*13cb0*/  @!P1 PRMT R0, RZ, 0x654, R0 ;  /* 0x00000654ff009816 */ /* 0x000fc40000000000 */
[----:B0-----:R-:W-:Y:S01]  /*13cc0*/  @P2 SHF.R.U32.HI R7, RZ, R4, R3 ;  /* 0x00000004ff072219 */ /* 0x001fe20000011603 */
[----:B------:R-:W-:Y:S01]  /*13cd0*/  IMAD R3, R72, -0x60, R164 ;  /* 0xffffffa048037824 */ /* 0x000fe200078e02a4 */
[----:B--2---:R-:W-:Y:S02]  /*13ce0*/  ISETP.GE.AND P2, PT, R13, 0x1, PT ;  /* 0x000000010d00780c */ /* 0x004fe40003f46270 */
[----:B------:R-:W-:Y:S01]  /*13cf0*/  LOP3.LUT R4, RZ, R9, RZ, 0x33, !PT ;  /* 0x00000009ff047212 */ /* 0x000fe200078e33ff */
[----:B------:R-:W0:Y:S01]  /*13d00*/  SHFL.IDX PT, R6, R7, RZ, 0x1c1f ;  /* 0x001c1fff07067589 */ /* 0x000e2200000e0000 */
[----:B------:R-:W-:-:S09]  /*13d10*/  IADD3 R106, -R174, 0x60, R3 ;  /* 0x00000060ae6a7810 */ /* 0x000fd20007ffe103 */
[----:B------:R-:W-:Y:S01]  /*13d20*/  @P2 LOP3.LUT R17, R17, 0x100000, RZ, 0xfc, !PT ;  /* 0x0010000011112812 */ /* 0x000fe200078efcff */
        /* <DEDUP_REMOVED lines=14> */
[----:B--2---:R-:W-:-:S05]  /*13e10*/  IADD3 R0, R164, R5, -R174 ;  /* 0x00000005a4007210 */ /* 0x004fca0007ffe8ae */
[----:B-1----:R-:W-:-:S04]  /*13e20*/  IMAD.IADD R11, R0, 0x1, -R163 ;  /* 0x00000001000b7824 */ /* 0x002fc800078e0aa3 */
[C---:B------:R-:W-:Y:S02]  /*13e30*/  IMAD.IADD R15, R11.reuse, 0x1, R12 ;  /* 0x000000010b0f7824 */ /* 0x040fe400078e020c */
[----:B------:R-:W-:-:S03]  /*13e40*/  IMAD.IADD R21, R11, 0x1, R4 ;  /* 0x000000010b157824 */ /* 0x000fc600078e0204 */
[----:B0-----:R-:W-:Y:S01]  /*13e50*/  VIADDMNMX R0, R6, R15, R106, PT ;  /* 0x0000000f06007246 */ /* 0x001fe2000380016a */
[----:B------:R-:W-:Y:S01]  /*13e60*/  IMAD.IADD R3, R21, 0x1, R6 ;  /* 0x0000000115037824 */ /* 0x000fe200078e0206 */
[----:B------:R-:W-:Y:S06]  /*13e70*/  @!P2 BRA `(.L_x_1643) ;  /* 0x00000000004ca947 */ /* 0x000fec0003800000 */
[----:B------:R-:W-:Y:S01]  /*13e80*/  IADD3 R6, -R163, R164, R6 ;  /* 0x000000a4a3067210 */ /* 0x000fe20007ffe106 */
        /* <DEDUP_REMOVED lines=10> */
.L_x_1645:
[----:B------:R-:W-:-:S13]  /*13f30*/  ISETP.NE.AND P2, PT, R13, 0x1, PT ;  /* 0x000000010d00780c */ /* 0x000fda0003f45270 */
[----:B------:R-:W0:Y:S02]  /*13f40*/  @P2 LDC.64 R4, c[0x0][0x9e8] ;  /* 0x00027a00ff042b82 */ /* 0x000e240000000a00 */
[----:B0-----:R-:W-:-:S05]  /*13f50*/  @P2 IMAD.HI.U32 R4, R6, R4, RZ ;  /* 0x0000000406042227 */ /* 0x001fca00078e00ff */
[----:B------:R-:W-:-:S07]  /*13f60*/  @P2 SHF.R.U32.HI R6, RZ, R5, R4 ;  /* 0x00000005ff062219 */ /* 0x000fce0000011604 */
.L_x_1646:
[----:B------:R-:W-:Y:S05]  /*13f70*/  BSYNC B0 ;  /* 0x0000000000007941 */ /* 0x000fea0003800000 */
.L_x_1644:
[----:B------:R-:W-:-:S05]  /*13f80*/  IMAD R6, R6, R13, R75 ;  /* 0x0000000d06067224 */ /* 0x000fca00078e024b */
[----:B------:R-:W-:Y:S02]  /*13f90*/  VIMNMX R3, R3, R6, !PT ;  /* 0x0000000603037248 */ /* 0x000fe40007fe0100 */
[----:B------:R-:W-:-:S07]  /*13fa0*/  VIADDMNMX R0, R6, R13, R0, PT ;  /* 0x0000000d06007246 */ /* 0x000fce0003800100 */
.L_x_1643:
[C---:B------:R-:W-:Y:S02]  /*13fb0*/  ISETP.GE.AND P2, PT, R73.reuse, 0x2, PT ;  /* 0x000000024900780c */ /* 0x040fe40003f46270 */
[----:B------:R-:W-:Y:S02]  /*13fc0*/  ISETP.GE.AND P6, PT, R73, 0x9, PT ;  /* 0x000000094900780c */ /* 0x000fe40003fc6270 */
        /* <DEDUP_REMOVED lines=115> */
[----:B------:R-:W-:Y:S02]  /*14700*/  ISETP.GE.AND P5, PT, R13, 0x1, PT ;  /* 0x000000010d00780c */ /* 0x000fe40003fa6270 */
[----:B0-----:R-:W-:Y:S01]  /*14710*/  VIADDMNMX R106, R0, R15, R106, PT ;  /* 0x0000000f006a7246 */ /* 0x001fe2000380016a */
[----:B------:R-:W-:-:S10]  /*14720*/  IMAD.IADD R3, R21, 0x1, R0 ;  /* 0x0000000115037824 */ /* 0x000fd400078e0200 */
[----:B------:R-:W-:Y:S05]  /*14730*/  @!P5 BRA `(.L_x_1647) ;  /* 0x00000000004cd947 */ /* 0x000fea0003800000 */
        /* <DEDUP_REMOVED lines=11> */
.L_x_1649:
[----:B------:R-:W-:-:S13]  /*147f0*/  ISETP.NE.AND P5, PT, R13, 0x1, PT ;  /* 0x000000010d00780c */ /* 0x000fda0003fa5270 */
[----:B------:R-:W0:Y:S02]  /*14800*/  @P5 LDC.64 R4, c[0x0][0x9e8] ;  /* 0x00027a00ff045b82 */ /* 0x000e240000000a00 */
[----:B0-----:R-:W-:-:S05]  /*14810*/  @P5 IMAD.HI.U32 R4, R0, R4, RZ ;  /* 0x0000000400045227 */ /* 0x001fca00078e00ff */
[----:B------:R-:W-:-:S07]  /*14820*/  @P5 SHF.R.U32.HI R0, RZ, R5, R4 ;  /* 0x00000005ff005219 */ /* 0x000fce0000011604 */
.L_x_1650:
[----:B------:R-:W-:Y:S05]  /*14830*/  BSYNC B0 ;  /* 0x0000000000007941 */ /* 0x000fea0003800000 */
.L_x_1648:
[----:B------:R-:W-:-:S05]  /*14840*/  IMAD R0, R0, R13, R75 ;  /* 0x0000000d00007224 */ /* 0x000fca00078e024b */
[----:B------:R-:W-:Y:S02]  /*14850*/  VIMNMX R3, R3, R0, !PT ;  /* 0x0000000003037248 */ /* 0x000fe40007fe0100 */
[----:B------:R-:W-:-:S07]  /*14860*/  VIADDMNMX R106, R0, R13, R106, PT ;  /* 0x0000000d006a7246 */ /* 0x000fce000380016a */
.L_x_1647:
        /* <DEDUP_REMOVED lines=16> */
[C---:B------:R-:W-:Y:S02]  /*14970*/  ISETP.GT.AND P2, PT, R3.reuse, 0x10, !P2 ;  /* 0x000000100300780c */ /* 0x040fe40005744270 */
[----:B------:R-:W-:Y:S02]  /*14980*/  ISETP.GT.AND P6, PT, R3, 0x8, !P6 ;  /* 0x000000080300780c */ /* 0x000fe400077c4270 */
[----:B------:R-:W-:Y:S02]  /*14990*/  ISETP.LT.OR P2, PT, R106, 0x11, P2 ;  /* 0x000000116a00780c */ /* 0x000fe40001741670 */
[----:B------:R-:W-:-:S02]  /*149a0*/  FMNMX.FTZ R5, R74, R5, !PT ;  /* 0x000000054a057209 */ /* 0x000fc40007810000 */
[----:B------:R-:W-:Y:S02]  /*149b0*/  FSEL R34, R34, -INF , !P2 ;  /* 0xff80000022227808 */ /* 0x000fe40005000000 */
[----:B------:R-:W-:Y:S02]  /*149c0*/  ISETP.NE.AND P2, PT, R79, RZ, PT ;  /* 0x000000ff4f00720c */ /* 0x000fe40003f45270 */
[----:B------:R-:W-:Y:S02]  /*149d0*/  ISETP.LT.OR P6, PT, R106, 0x9, P6 ;  /* 0x000000096a00780c */ /* 0x000fe400037c1670 */
[----:B------:R-:W-:Y:S02]  /*149e0*/  ISETP.GT.AND P2, PT, R3, 0x11, !P2 ;  /* 0x000000110300780c */ /* 0x000fe40005744270 */
[----:B------:R-:W-:Y:S02]  /*149f0*/  FMNMX.FTZ R5, R40, R5, !PT ;  /* 0x0000000528057209 */ /* 0x000fe40007810000 */
[----:B------:R-:W-:-:S02]  /*14a00*/  ISETP.LT.OR P2, PT, R106, 0x12, P2 ;  /* 0x000000126a00780c */ /* 0x000fc40001741670 */
[----:B------:R-:W-:Y:S02]  /*14a10*/  FSEL R30, R30, -INF , !P6 ;  /* 0xff8000001e1e7808 */ /* 0x000fe40007000000 */
[----:B------:R-:W-:Y:S02]  /*14a20*/  FSEL R98, R35, -INF , !P2 ;  /* 0xff80000023627808 */ /* 0x000fe40005000000 */
[----:B------:R-:W-:Y:S02]  /*14a30*/  ISETP.NE.AND P2, PT, R33, RZ, PT ;  /* 0x000000ff2100720c */ /* 0x000fe40003f45270 */
[----:B------:R-:W-:Y:S02]  /*14a40*/  ISETP.NE.AND P6, PT, R81, RZ, PT ;  /* 0x000000ff5100720c */ /* 0x000fe40003fc5270 */
        /* <DEDUP_REMOVED lines=8> */
[----:B------:R-:W-:Y:S02]  /*14ad0*/  ISETP.NE.AND P5, PT, R37, RZ, PT ;  /* 0x000000ff2500720c */ /* 0x000fe40003fa5270 */
[----:B------:R-:W-:Y:S02]  /*14ae0*/  FSEL R96, R39, -INF , !P2 ;  /* 0xff80000027607808 */ /* 0x000fe40005000000 */
        /* <DEDUP_REMOVED lines=27> */
[----:B------:R-:W-:Y:S01]  /*14ca0*/  IMAD.MOV.U32 R47, RZ, RZ, R178 ;  /* 0x000000ffff2f7224 */ /* 0x000fe200078e00b2 */
[----:B------:R-:W-:Y:S01]  /*14cb0*/  ISETP.NE.AND P2, PT, R45, RZ, PT ;  /* 0x000000ff2d00720c */ /* 0x000fe20003f45270 */
[----:B------:R-:W0:Y:S01]  /*14cc0*/  SHFL.BFLY PT, R0, R5, 0x2, 0x1f ;  /* 0x0c401f0005007f89 */ /* 0x000e2200000e0000 */
[----:B------:R-:W-:-:S02]  /*14cd0*/  ISETP.NE.AND P5, PT, R88, RZ, PT ;  /* 0x000000ff5800720c */ /* 0x000fc40003fa5270 */
[C---:B------:R-:W-:Y:S02]  /*14ce0*/  ISETP.GT.AND P2, PT, R3.reuse, 0x30, !P2 ;  /* 0x000000300300780c */ /* 0x040fe40005744270 */
[----:B------:R-:W-:Y:S02]  /*14cf0*/  ISETP.GT.AND P4, PT, R3, RZ, !P4 ;  /* 0x000000ff0300720c */ /* 0x000fe40006784270 */
        /* <DEDUP_REMOVED lines=8> */
[----:B------:R-:W-:Y:S02]  /*14d80*/  ISETP.GT.AND P3, PT, R3, 0x58, !P3 ;  /* 0x000000580300780c */ /* 0x000fe40005f64270 */
[----:B0-----:R-:W-:-:S02]  /*14d90*/  FMNMX.FTZ R11, R5, R0, !PT ;  /* 0x00000000050b7209 */ /* 0x001fc40007810000 */
[----:B------:R-:W-:Y:S02]  /*14da0*/  FSEL R4, R51, -INF , !P2 ;  /* 0xff80000033047808 */ /* 0x000fe40005000000 */
[----:B------:R-:W-:Y:S01]  /*14db0*/  ISETP.NE.AND P2, PT, R49, RZ, PT ;  /* 0x000000ff3100720c */ /* 0x000fe20003f45270 */
[----:B------:R-:W0:Y:S01]  /*14dc0*/  SHFL.BFLY PT, R0, R11, 0x1, 0x1f ;  /* 0x0c201f000b007f89 */ /* 0x000e2200000e0000 */
[----:B------:R-:W-:Y:S02]  /*14dd0*/  FMNMX.FTZ R5, R26, R102, !PT ;  /* 0x000000661a057209 */ /* 0x000fe40007810000 */
[----:B------:R-:W-:Y:S02]  /*14de0*/  ISETP.GT.AND P2, PT, R3, 0x38, !P2 ;  /* 0x000000380300780c */ /* 0x000fe40005744270 */
[----:B------:R-:W-:Y:S02]  /*14df0*/  FMNMX.FTZ R5, R30, R5, !PT ;  /* 0x000000051e057209 */ /* 0x000fe40007810000 */
[----:B------:R-:W-:-:S02]  /*14e00*/  ISETP.LT.OR P2, PT, R106, 0x39, P2 ;  /* 0x000000396a00780c */ /* 0x000fc40001741670 */
[----:B------:R-:W-:Y:S02]  /*14e10*/  FMNMX.FTZ R5, R100, R5, !PT ;  /* 0x0000000564057209 */ /* 0x000fe40007810000 */
[----:B------:R-:W-:Y:S02]  /*14e20*/  FSEL R54, R54, -INF , !P2 ;  /* 0xff80000036367808 */ /* 0x000fe40005000000 */
[----:B------:R-:W-:Y:S02]  /*14e30*/  ISETP.NE.AND P2, PT, R89, RZ, PT ;  /* 0x000000ff5900720c */ /* 0x000fe40003f45270 */
[----:B------:R-:W-:Y:S02]  /*14e40*/  ISETP.LT.OR P3, PT, R106, 0x59, P3 ;  /* 0x000000596a00780c */ /* 0x000fe40001f61670 */
[----:B------:R-:W-:Y:S02]  /*14e50*/  ISETP.GT.AND P2, PT, R3, 0x39, !P2 ;  /* 0x000000390300780c */ /* 0x000fe40005744270 */
[----:B------:R-:W-:-:S02]  /*14e60*/  FSEL R70, R70, -INF , !P3 ;  /* 0xff80000046467808 */ /* 0x000fc40005800000 */
[----:B------:R-:W-:Y:S02]  /*14e70*/  ISETP.LT.OR P2, PT, R106, 0x3a, P2 ;  /* 0x0000003a6a00780c */ /* 0x000fe40001741670 */
[----:B0-----:R-:W-:Y:S02]  /*14e80*/  FMNMX.FTZ R0, R11, R0, !PT ;  /* 0x000000000b007209 */ /* 0x001fe40007810000 */
[----:B------:R-:W-:Y:S02]  /*14e90*/  FSEL R50, R55, -INF , !P2 ;  /* 0xff80000037327808 */ /* 0x000fe40005000000 */
[----:B------:R-:W-:Y:S01]  /*14ea0*/  ISETP.NE.AND P2, PT, R53, RZ, PT ;  /* 0x000000ff3500720c */ /* 0x000fe20003f45270 */
[----:B------:R-:W-:Y:S01]  /*14eb0*/  FMUL.FTZ R15, R0, R7 ;  /* 0x00000007000f7220 */ /* 0x000fe20000410000 */
        /* <DEDUP_REMOVED lines=17> */
[----:B------:R-:W-:Y:S02]  /*14fd0*/  ISETP.NE.AND P6, PT, R25, RZ, PT ;  /* 0x000000ff1900720c */ /* 0x000fe40003fc5270 */
[----:B------:R-:W-:Y:S02]  /*14fe0*/  FSEL R62, R62, -INF , !P2 ;  /* 0xff8000003e3e7808 */ /* 0x000fe40005000000 */
[----:B------:R-:W-:-:S02]  /*14ff0*/  FMNMX.FTZ R25, R88, R21, !PT ;  /* 0x0000001558197209 */ /* 0x000fc40007810000 */
[----:B------:R-:W-:Y:S02]  /*15000*/  ISETP.GT.AND P2, PT, R3, 0x49, !P5 ;  /* 0x000000490300780c */ /* 0x000fe40006f44270 */
[----:B------:R-:W-:Y:S02]  /*15010*/  FMNMX.FTZ R25, R4, R25, !PT ;  /* 0x0000001904197209 */ /* 0x000fe40007810000 */
[----:B------:R-:W-:Y:S02]  /*15020*/  ISETP.LT.OR P2, PT, R106, 0x4a, P2 ;  /* 0x0000004a6a00780c */ /* 0x000fe40001741670 */
[----:B------:R-:W-:Y:S02]  /*15030*/  FMNMX.FTZ R25, R54, R25, !PT ;  /* 0x0000001936197209 */ /* 0x000fe40007810000 */
[----:B------:R-:W-:Y:S02]  /*15040*/  FSEL R104, R63, -INF , !P2 ;  /* 0xff8000003f687808 */ /* 0x000fe40005000000 */
[----:B------:R-:W-:-:S02]  /*15050*/  FSETP.NEU.FTZ.AND P2, PT, R0, -INF , PT ;  /* 0xff8000000000780b */ /* 0x000fc40003f5d000 */
[----:B------:R-:W-:Y:S02]  /*15060*/  ISETP.NE.AND P5, PT, R61, RZ, PT ;  /* 0x000000ff3d00720c */ /* 0x000fe40003fa5270 */
[----:B------:R-:W-:Y:S02]  /*15070*/  FMNMX.FTZ R25, R50, R25, !PT ;  /* 0x0000001932197209 */ /* 0x000fe40007810000 */
[----:B------:R-:W-:Y:S02]  /*15080*/  FSEL R15, R15, RZ, P2 ;  /* 0x000000ff0f0f7208 */ /* 0x000fe40001000000 */
[C---:B------:R-:W-:Y:S02]  /*15090*/  ISETP.GT.AND P2, PT, R3.reuse, 0x50, !P5 ;  /* 0x000000500300780c */ /* 0x040fe40006f44270 */
[----:B------:R-:W-:Y:S01]  /*150a0*/  FMNMX.FTZ R27, R58, R25, !PT ;  /* 0x000000193a1b7209 */ /* 0x000fe20007810000 */
[-CC-:B------:R-:W-:Y:S01]  /*150b0*/  FFMA.FTZ R148, R40, R7.reuse, -R15.reuse ;  /* 0x0000000728947223 */ /* 0x180fe2000001080f */
[----:B------:R-:W-:Y:S01]  /*150c0*/  ISETP.LT.OR P2, PT, R106, 0x51, P2 ;  /* 0x000000516a00780c */ /* 0x000fe20001741670 */
[--C-:B------:R-:W-:Y:S01]  /*150d0*/  FFMA.FTZ R31, R36, R7, -R15.reuse ;  /* 0x00000007241f7223 */ /* 0x100fe2000001080f */
[----:B------:R-:W-:Y:S01]  /*150e0*/  FMNMX.FTZ R27, R90, R27, !PT ;  /* 0x0000001b5a1b7209 */ /* 0x000fe20007810000 */
[-CC-:B------:R-:W-:Y:S01]  /*150f0*/  FFMA.FTZ R156, R108, R7.reuse, -R15.reuse ;  /* 0x000000076c9c7223 */ /* 0x180fe2000001080f */
[----:B------:R-:W-:Y:S01]  /*15100*/  FSEL R66, R66, -INF , !P2 ;  /* 0xff80000042427808 */ /* 0x000fe20005000000 */
[-CC-:B------:R-:W-:Y:S01]  /*15110*/  FFMA.FTZ R86, R86, R7.reuse, -R15.reuse ;  /* 0x0000000756567223 */ /* 0x180fe2000001080f */
[----:B------:R-:W-:Y:S01]  /*15120*/  ISETP.GT.AND P2, PT, R3, 0x51, !P6 ;  /* 0x000000510300780c */ /* 0x000fe20007744270 */
[--C-:B------:R-:W-:Y:S01]  /*15130*/  FFMA.FTZ R39, R10, R7, -R15.reuse ;  /* 0x000000070a277223 */ /* 0x100fe2000001080f */
[----:B------:R-:W-:Y:S01]  /*15140*/  FMNMX.FTZ R27, R62, R27, !PT ;  /* 0x0000001b3e1b7209 */ /* 0x000fe20007810000 */
[-CC-:B------:R-:W-:Y:S01]  /*15150*/  FFMA.FTZ R158, R84, R7.reuse, -R15.reuse ;  /* 0x00000007549e7223 */ /* 0x180fe2000001080f */
[----:B------:R-:W-:Y:S01]  /*15160*/  ISETP.NE.AND P5, PT, R29, RZ, PT ;  /* 0x000000ff1d00720c */ /* 0x000fe20003fa5270 */
[--C-:B------:R-:W-:Y:S01]  /*15170*/  FFMA.FTZ R29, R44, R7, -R15.reuse ;  /* 0x000000072c1d7223 */ /* 0x100fe2000001080f */
[----:B------:R-:W-:Y:S01]  /*15180*/  ISETP.LT.OR P2, PT, R106, 0x52, P2 ;  /* 0x000000526a00780c */ /* 0x000fe20001741670 */
[----:B------:R-:W-:Y:S01]  /*15190*/  MUFU.EX2 R156, R156 ;  /* 0x0000009c009c7308 */ /* 0x000fe20000000800 */
[----:B------:R-:W-:Y:S01]  /*151a0*/  FMNMX.FTZ R27, R104, R27, !PT ;  /* 0x0000001b681b7209 */ /* 0x000fe20007810000 */
[-CC-:B------:R-:W-:Y:S01]  /*151b0*/  FFMA.FTZ R76, R76, R7.reuse, -R15.reuse ;  /* 0x000000074c4c7223 */ /* 0x180fe2000001080f */
[----:B------:R-:W-:Y:S01]  /*151c0*/  ISETP.GT.AND P4, PT, R3, 0x59, !P5 ;  /* 0x000000590300780c */ /* 0x000fe20006f84270 */
[-CC-:B------:R-:W-:Y:S01]  /*151d0*/  FFMA.FTZ R152, R82, R7.reuse, -R15.reuse ;  /* 0x0000000752987223 */ /* 0x180fe2000001080f */
[----:B------:R-:W-:Y:S01]  /*151e0*/  FSEL R40, R67, -INF , !P2 ;  /* 0xff80000043287808 */ /* 0x000fe20005000000 */
[--C-:B------:R-:W-:Y:S01]  /*151f0*/  FFMA.FTZ R78, R78, R7, -R15.reuse ;  /* 0x000000074e4e7223 */ /* 0x100fe2000001080f */
[----:B------:R-:W-:Y:S01]  /*15200*/  FMNMX.FTZ R3, R66, R27, !PT ;  /* 0x0000001b42037209 */ /* 0x000fe20007810000 */
[----:B------:R-:W0:Y:S01]  /*15210*/  MUFU.EX2 R5, R86 ;  /* 0x0000005600057308 */ /* 0x000e220000000800 */
[----:B------:R-:W-:Y:S01]  /*15220*/  ISETP.LT.OR P4, PT, R106, 0x5a, P4 ;  /* 0x0000005a6a00780c */ /* 0x000fe20002781670 */
[--C-:B------:R-:W-:Y:S01]  /*15230*/  FFMA.FTZ R154, R80, R7, -R15.reuse ;  /* 0x00000007509a7223 */ /* 0x100fe2000001080f */
[----:B------:R-:W-:Y:S01]  /*15240*/  FMNMX.FTZ R3, R40, R3, !PT ;  /* 0x0000000328037209 */ /* 0x000fe20007810000 */
[-CC-:B------:R-:W-:Y:S01]  /*15250*/  FFMA.FTZ R37, R14, R7.reuse, -R15.reuse ;  /* 0x000000070e257223 */ /* 0x180fe2000001080f */
[----:B------:R-:W-:Y:S01]  /*15260*/  FSEL R36, R71, -INF , !P4 ;  /* 0xff80000047247808 */ /* 0x000fe20006000000 */
[--C-:B------:R-:W-:Y:S01]  /*15270*/  FFMA.FTZ R74, R74, R7, -R15.reuse ;  /* 0x000000074a4a7223 */ /* 0x100fe2000001080f */
[----:B------:R-:W-:Y:S01]  /*15280*/  FMNMX.FTZ R3, R70, R3, !PT ;  /* 0x0000000346037209 */ /* 0x000fe20007810000 */
[----:B------:R-:W1:Y:S01]  /*15290*/  MUFU.EX2 R158, R158 ;  /* 0x0000009e009e7308 */ /* 0x000e620000000800 */
[-CC-:B------:R-:W-:Y:S01]  /*152a0*/  FFMA.FTZ R35, R20, R7.reuse, -R15.reuse ;  /* 0x0000000714237223 */ /* 0x180fe2000001080f */
[--C-:B------:R-:W-:Y:S01]  /*152b0*/  FFMA.FTZ R6, R6, R7, -R15.reuse ;  /* 0x0000000706067223 */ /* 0x100fe2000001080f */
[----:B------:R-:W-:Y:S01]  /*152c0*/  FMNMX.FTZ R3, R36, R3, !PT ;  /* 0x0000000324037209 */ /* 0x000fe20007810000 */
[-CC-:B-----5:R-:W-:Y:S01]  /*152d0*/  FFMA.FTZ R144, R48, R7.reuse, -R15.reuse ;  /* 0x0000000730907223 */ /* 0x1a0fe2000001080f */
[-CC-:B------:R-:W-:Y:S01]  /*152e0*/  FFMA.FTZ R146, R52, R7.reuse, -R15.reuse ;  /* 0x0000000734927223 */ /* 0x180fe2000001080f */
[-CC-:B------:R-:W-:Y:S01]  /*152f0*/  FFMA.FTZ R33, R28, R7.reuse, -R15.reuse ;  /* 0x000000071c217223 */ /* 0x180fe2000001080f */
[-C--:B------:R-:W-:Y:S01]  /*15300*/  FFMA.FTZ R140, R56, R7.reuse, -R15 ;  /* 0x00000007388c7223 */ /* 0x080fe2000001080f */
[----:B------:R-:W2:Y:S01]  /*15310*/  SHFL.BFLY PT, R44, R3, 0x2, 0x1f ;  /* 0x0c401f00032c7f89 */ /* 0x000ea200000e0000 */
[----:B------:R-:W3:Y:S01]  /*15320*/  MUFU.EX2 R11, R76 ;  /* 0x0000004c000b7308 */ /* 0x000ee20000000800 */
[----:B0-----:R-:W-:Y:S01]  /*15330*/  FADD.FTZ R43, R156, R5 ;  /* 0x000000059c2b7221 */ /* 0x001fe20000010000 */
[-CC-:B------:R-:W-:Y:S01]  /*15340*/  FFMA.FTZ R142, R60, R7.reuse, -R15.reuse ;  /* 0x000000073c8e7223 */ /* 0x180fe2000001080f */
[-CC-:B------:R-:W-:Y:S01]  /*15350*/  FFMA.FTZ R136, R64, R7.reuse, -R15.reuse ;  /* 0x0000000740887223 */ /* 0x180fe2000001080f */
[----:B------:R-:W-:Y:S01]  /*15360*/  FFMA.FTZ R138, R68, R7, -R15 ;  /* 0x00000007448a7223 */ /* 0x000fe2000001080f */
[----:B------:R-:W-:-:S02]  /*15370*/  ISETP.NE.AND P5, PT, R209, 0x1, PT ;  /* 0x00000001d100780c */ /* 0x000fc40003fa5270 */
[----:B------:R-:W-:Y:S01]  /*15380*/  F2FP.BF16.F32.PACK_AB R156, R5, R156 ;  /* 0x0000009c059c723e */ /* 0x000fe200000010ff */
[----:B------:R-:W0:Y:S08]  /*15390*/  MUFU.EX2 R152, R152 ;  /* 0x0000009800987308 */ /* 0x000e300000000800 */
[----:B------:R-:W4:Y:S02]  /*153a0*/  MUFU.EX2 R21, R78 ;  /* 0x0000004e00157308 */ /* 0x000f240000000800 */
[----:B------:R-:W1:Y:S01]  /*153b0*/  @P5 LDC R49, c[0x0][0x44c] ;  /* 0x00011300ff315b82 */ /* 0x000e620000000800 */
[----:B--2---:R-:W-:-:S05]  /*153c0*/  FMNMX.FTZ R44, R3, R44, !PT ;  /* 0x0000002c032c7209 */ /* 0x004fca0007810000 */
[----:B------:R-:W2:Y:S01]  /*153d0*/  MUFU.EX2 R154, R154 ;  /* 0x0000009a009a7308 */ /* 0x000ea20000000800 */
[----:B------:R-:W3:Y:S07]  /*153e0*/  SHFL.BFLY PT, R3, R44, 0x1, 0x1f ;  /* 0x0c201f002c037f89 */ /* 0x000eee00000e0000 */
[----:B------:R-:W2:Y:S08]  /*153f0*/  MUFU.EX2 R25, R74 ;  /* 0x0000004a00197308 */ /* 0x000eb00000000800 */
[----:B------:R-:W2:Y:S01]  /*15400*/  MUFU.EX2 R148, R148 ;  /* 0x0000009400947308 */ /* 0x000ea20000000800 */
[----:B-1----:R-:W-:-:S07]  /*15410*/  @P5 IMAD.HI.U32 R49, R178, R49, RZ ;  /* 0x00000031b2315227 */ /* 0x002fce00078e00ff */
[----:B------:R1:W-:Y:S01]  /*15420*/  MUFU.EX2 R27, R31 ;  /* 0x0000001f001b7308 */ /* 0x0003e20000000800 */
[----:B---3--:R-:W-:-:S04]  /*15430*/  FMNMX.FTZ R3, R44, R3, !PT ;  /* 0x000000032c037209 */ /* 0x008fc80007810000 */
[C---:B------:R-:W-:Y:S01]  /*15440*/  FSETP.NEU.FTZ.AND P2, PT, R3.reuse, -INF , PT ;  /* 0xff8000000300780b */ /* 0x040fe20003f5d000 */
[-C--:B------:R-:W-:Y:S01]  /*15450*/  FMUL.FTZ R10, R3, R7.reuse ;  /* 0x00000007030a7220 */ /* 0x080fe20000410000 */
[-CC-:B-1----:R-:W-:Y:S01]  /*15460*/  FFMA.FTZ R31, R32, R7.reuse, -R15.reuse ;  /* 0x00000007201f7223 */ /* 0x182fe2000001080f */
[----:B------:R-:W-:Y:S01]  /*15470*/  FFMA.FTZ R15, R24, R7, -R15 ;  /* 0x00000007180f7223 */ /* 0x000fe2000001080f */
[----:B------:R-:W-:Y:S02]  /*15480*/  MUFU.EX2 R29, R29 ;  /* 0x0000001d001d7308 */ /* 0x000fe40000000800 */
[----:B------:R-:W-:-:S05]  /*15490*/  FSEL R41, R10, RZ, P2 ;  /* 0x000000ff0a297208 */ /* 0x000fca0001000000 */
[-CC-:B------:R-:W-:Y:S01]  /*154a0*/  FFMA.FTZ R157, R26, R7.reuse, -R41.reuse ;  /* 0x000000071a9d7223 */ /* 0x180fe20000010829 */
[-CC-:B------:R-:W-:Y:S01]  /*154b0*/  FFMA.FTZ R10, R102, R7.reuse, -R41.reuse ;  /* 0x00000007660a7223 */ /* 0x180fe20000010829 */
[-CC-:B------:R-:W-:Y:S01]  /*154c0*/  FFMA.FTZ R159, R30, R7.reuse, -R41.reuse ;  /* 0x000000071e9f7223 */ /* 0x180fe20000010829 */
[-CC-:B------:R-:W-:Y:S01]  /*154d0*/  FFMA.FTZ R14, R100, R7.reuse, -R41.reuse ;  /* 0x00000007640e7223 */ /* 0x180fe20000010829 */
[-C--:B------:R-:W-:Y:S01]  /*154e0*/  FFMA.FTZ R153, R34, R7.reuse, -R41 ;  /* 0x0000000722997223 */ /* 0x080fe20000010829 */
[----:B------:R-:W-:Y:S01]  /*154f0*/  FADD.FTZ R30, R158, R43 ;  /* 0x0000002b9e1e7221 */ /* 0x000fe20000010000 */
[----:B------:R-:W-:Y:S01]  /*15500*/  MUFU.EX2 R157, R157 ;  /* 0x0000009d009d7308 */ /* 0x000fe20000000800 */
[-CC-:B------:R-:W-:Y:S01]  /*15510*/  FFMA.FTZ R20, R98, R7.reuse, -R41.reuse ;  /* 0x0000000762147223 */ /* 0x180fe20000010829 */
[-CC-:B------:R-:W-:Y:S01]  /*15520*/  FFMA.FTZ R155, R38, R7.reuse, -R41.reuse ;  /* 0x00000007269b7223 */ /* 0x180fe20000010829 */
[----:B------:R-:W-:Y:S01]  /*15530*/  FADD.FTZ R43, R11, R30 ;  /* 0x0000001e0b2b7221 */ /* 0x000fe20000010000 */
[-CC-:B------:R-:W-:Y:S01]  /*15540*/  FFMA.FTZ R24, R96, R7.reuse, -R41.reuse ;  /* 0x0000000760187223 */ /* 0x180fe20000010829 */
[-CC-:B------:R-:W-:Y:S01]  /*15550*/  FFMA.FTZ R149, R42, R7.reuse, -R41.reuse ;  /* 0x000000072a957223 */ /* 0x180fe20000010829 */
[-C--:B------:R-:W-:Y:S01]  /*15560*/  FFMA.FTZ R26, R94, R7.reuse, -R41 ;  /* 0x000000075e1a7223 */ /* 0x080fe20000010829 */
[----:B0-----:R-:W-:Y:S01]  /*15570*/  FADD.FTZ R30, R152, R43 ;  /* 0x0000002b981e7221 */ /* 0x001fe20000010000 */
[----:B------:R-:W0:Y:S01]  /*15580*/  MUFU.EX2 R10, R10 ;  /* 0x0000000a000a7308 */ /* 0x000e220000000800 */
[-CC-:B------:R-:W-:Y:S01]  /*15590*/  FFMA.FTZ R151, R46, R7.reuse, -R41.reuse ;  /* 0x000000072e977223 */ /* 0x180fe20000010829 */
[-CC-:B------:R-:W-:Y:S01]  /*155a0*/  FFMA.FTZ R28, R92, R7.reuse, -R41.reuse ;  /* 0x000000075c1c7223 */ /* 0x180fe20000010829 */
[----:B----4-:R-:W-:Y:S01]  /*155b0*/  FADD.FTZ R45, R21, R30 ;  /* 0x0000001e152d7221 */ /* 0x010fe20000010000 */
[-CC-:B------:R-:W-:Y:S01]  /*155c0*/  FFMA.FTZ R145, R88, R7.reuse, -R41.reuse ;  /* 0x0000000758917223 */ /* 0x180fe20000010829 */
[-CC-:B------:R-:W-:Y:S01]  /*155d0*/  FFMA.FTZ R4, R4, R7.reuse, -R41.reuse ;  /* 0x0000000704047223 */ /* 0x180fe20000010829 */
[-C--:B------:R-:W-:Y:S01]  /*155e0*/  FFMA.FTZ R147, R54, R7.reuse, -R41 ;  /* 0x0000000736937223 */ /* 0x080fe20000010829 */
[----:B--2---:R-:W-:Y:S01]  /*155f0*/  FADD.FTZ R34, R154, R45 ;  /* 0x0000002d9a227221 */ /* 0x004fe20000010000 */
[----:B------:R-:W1:Y:S01]  /*15600*/  MUFU.EX2 R159, R159 ;  /* 0x0000009f009f7308 */ /* 0x000e620000000800 */
[----:B------:R-:W2:Y:S01]  /*15610*/  @P5 LDC R38, c[0x0][0x450] ;  /* 0x00011400ff265b82 */ /* 0x000ea20000000800 */
[-CC-:B------:R-:W-:Y:S01]  /*15620*/  FFMA.FTZ R30, R50, R7.reuse, -R41.reuse ;  /* 0x00000007321e7223 */ /* 0x180fe20000010829 */
[----:B------:R-:W-:Y:S01]  /*15630*/  FADD.FTZ R45, R25, R34 ;  /* 0x00000022192d7221 */ /* 0x000fe20000010000 */
[-CC-:B------:R-:W-:Y:S01]  /*15640*/  FFMA.FTZ R141, R58, R7.reuse, -R41.reuse ;  /* 0x000000073a8d7223 */ /* 0x180fe20000010829 */
[-CC-:B------:R-:W-:Y:S01]  /*15650*/  FFMA.FTZ R90, R90, R7.reuse, -R41.reuse ;  /* 0x000000075a5a7223 */ /* 0x180fe20000010829 */
[-C--:B------:R-:W-:Y:S01]  /*15660*/  FFMA.FTZ R62, R62, R7.reuse, -R41 ;  /* 0x000000073e3e7223 */ /* 0x080fe20000010829 */
[----:B------:R-:W-:Y:S01]  /*15670*/  FADD.FTZ R34, R148, R45 ;  /* 0x0000002d94227221 */ /* 0x000fe20000010000 */
[----:B------:R-:W3:Y:S01]  /*15680*/  MUFU.EX2 R14, R14 ;  /* 0x0000000e000e7308 */ /* 0x000ee20000000800 */
[----:B0-----:R-:W-:Y:S01]  /*15690*/  FADD.FTZ R32, R157, R10 ;  /* 0x0000000a9d207221 */ /* 0x001fe20000010000 */
[-CC-:B------:R-:W-:Y:S01]  /*156a0*/  FFMA.FTZ R104, R104, R7.reuse, -R41.reuse ;  /* 0x0000000768687223 */ /* 0x180fe20000010829 */
[----:B------:R-:W-:Y:S01]  /*156b0*/  FADD.FTZ R34, R27, R34 ;  /* 0x000000221b227221 */ /* 0x000fe20000010000 */
[-CC-:B------:R-:W-:Y:S01]  /*156c0*/  FFMA.FTZ R66, R66, R7.reuse, -R41.reuse ;  /* 0x0000000742427223 */ /* 0x180fe20000010829 */
[-CC-:B------:R-:W-:Y:S01]  /*156d0*/  FFMA.FTZ R40, R40, R7.reuse, -R41.reuse ;  /* 0x0000000728287223 */ /* 0x180fe20000010829 */
[-CC-:B------:R-:W-:Y:S01]  /*156e0*/  FFMA.FTZ R70, R70, R7.reuse, -R41.reuse ;  /* 0x0000000746467223 */ /* 0x180fe20000010829 */
[----:B------:R-:W-:Y:S01]  /*156f0*/  FADD.FTZ R45, R29, R34 ;  /* 0x000000221d2d7221 */ /* 0x000fe20000010000 */
[----:B------:R-:W0:Y:S01]  /*15700*/  MUFU.EX2 R153, R153 ;  /* 0x0000009900997308 */ /* 0x000e220000000800 */
[----:B-1----:R-:W-:Y:S01]  /*15710*/  FADD.FTZ R43, R159, R32 ;  /* 0x000000209f2b7221 */ /* 0x002fe20000010000 */
[----:B------:R-:W-:Y:S01]  /*15720*/  FFMA.FTZ R36, R36, R7, -R41 ;  /* 0x0000000724247223 */ /* 0x000fe20000010829 */
[----:B------:R-:W-:-:S02]  /*15730*/  F2FP.BF16.F32.PACK_AB R158, R11, R158 ;  /* 0x0000009e0b9e723e */ /* 0x000fc400000010ff */
[----:B------:R-:W-:Y:S02]  /*15740*/  F2FP.BF16.F32.PACK_AB R157, R10, R157 ;  /* 0x0000009d0a9d723e */ /* 0x000fe400000010ff */
[----:B------:R-:W-:Y:S01]  /*15750*/  F2FP.BF16.F32.PACK_AB R152, R21, R152 ;  /* 0x000000981598723e */ /* 0x000fe200000010ff */
[----:B------:R-:W1:Y:S01]  /*15760*/  MUFU.EX2 R20, R20 ;  /* 0x0000001400147308 */ /* 0x000e620000000800 */
[----:B---3--:R-:W-:Y:S01]  /*15770*/  FADD.FTZ R32, R14, R43 ;  /* 0x0000002b0e207221 */ /* 0x008fe20000010000 */
[----:B--2---:R-:W-:Y:S02]  /*15780*/  @P5 SHF.R.U32.HI R47, RZ, R38, R49 ;  /* 0x00000026ff2f5219 */ /* 0x004fe40000011631 */
[----:B------:R-:W-:Y:S02]  /*15790*/  ISETP.GE.AND P5, PT, R13, 0x1, PT ;  /* 0x000000010d00780c */ /* 0x000fe40003fa6270 */
[----:B------:R-:W-:Y:S02]  /*157a0*/  F2FP.BF16.F32.PACK_AB R154, R25, R154 ;  /* 0x0000009a199a723e */ /* 0x000fe400000010ff */
[----:B------:R-:W2:Y:S01]  /*157b0*/  MUFU.EX2 R155, R155 ;  /* 0x0000009b009b7308 */ /* 0x000ea20000000800 */
[----:B0-----:R-:W-:Y:S01]  /*157c0*/  FADD.FTZ R43, R153, R32 ;  /* 0x00000020992b7221 */ /* 0x001fe20000010000 */
[----:B------:R-:W-:-:S02]  /*157d0*/  F2FP.BF16.F32.PACK_AB R148, R27, R148 ;  /* 0x000000941b94723e */ /* 0x000fc400000010ff */
[----:B------:R-:W-:-:S04]  /*157e0*/  F2FP.BF16.F32.PACK_AB R159, R14, R159 ;  /* 0x0000009f0e9f723e */ /* 0x000fc800000010ff */
[----:B------:R-:W0:Y:S01]  /*157f0*/  MUFU.EX2 R24, R24 ;  /* 0x0000001800187308 */ /* 0x000e220000000800 */
[C---:B-1----:R-:W-:Y:S01]  /*15800*/  FADD.FTZ R32, R20.reuse, R43 ;  /* 0x0000002b14207221 */ /* 0x042fe20000010000 */
        /* <DEDUP_REMOVED lines=22> */
[----:B------:R-:W-:Y:S01]  /*15970*/  IMAD.IADD R43, R150, 0x1, R47 ;  /* 0x00000001962b7824 */ /* 0x000fe200078e022f */
[----:B------:R-:W-:-:S03]  /*15980*/  F2FP.BF16.F32.PACK_AB R150, R6, R29 ;  /* 0x0000001d0696723e */ /* 0x000fc600000010ff */
[----:B------:R-:W-:Y:S02]  /*15990*/  IMAD.IADD R12, R43, 0x1, R12 ;  /* 0x000000012b0c7824 */ /* 0x000fe400078e020c */
        /* <DEDUP_REMOVED lines=45> */
[----:B------:R-:W-:Y:S01]  /*15c70*/  F2FP.BF16.F32.PACK_AB R137, R137, R66 ;  /* 0x000000428989723e */ /* 0x000fe200000010ff */
[----:B------:R-:W-:-:S05]  /*15c80*/  VIADD R10, R72, 0xfffffffe ;  /* 0xfffffffe480a7836 */ /* 0x000fca0000000000 */
[----:B------:R-:W1:Y:S01]  /*15c90*/  MUFU.EX2 R139, R36 ;  /* 0x00000024008b7308 */ /* 0x000e620000000800 */
[----:B--2---:R-:W-:-:S07]  /*15ca0*/  FADD.FTZ R4, R70, R5 ;  /* 0x0000000546047221 */ /* 0x004fce0000010000 */
[----:B------:R-:W2:Y:S01]  /*15cb0*/  MUFU.EX2 R15, R15 ;  /* 0x0000000f000f7308 */ /* 0x000ea20000000800 */
[----:B0-----:R-:W-:Y:S01]  /*15cc0*/  FADD.FTZ R32, R138, R11 ;  /* 0x0000000b8a207221 */ /* 0x001fe20000010000 */
[C---:B-1----:R-:W-:Y:S01]  /*15cd0*/  FADD.FTZ R5, R139.reuse, R4 ;  /* 0x000000048b057221 */ /* 0x042fe20000010000 */
[----:B------:R-:W-:Y:S02]  /*15ce0*/  F2FP.BF16.F32.PACK_AB R139, R139, R70 ;  /* 0x000000468b8b723e */ /* 0x000fe400000010ff */
[C---:B--2---:R-:W-:Y:S01]  /*15cf0*/  FADD.FTZ R6, R15.reuse, R32 ;  /* 0x000000200f067221 */ /* 0x044fe20000010000 */
[----:B------:R-:W-:Y:S01]  /*15d00*/  F2FP.BF16.F32.PACK_AB R138, R15, R138 ;  /* 0x0000008a0f8a723e */ /* 0x000fe200000010ff */
[----:B------:R-:W-:Y:S06]  /*15d10*/  @!P5 BRA `(.L_x_1651) ;  /* 0x000000000048d947 */ /* 0x000fec0003800000 */
        /* <DEDUP_REMOVED lines=11> */
.L_x_1653:
[----:B------:R-:W-:-:S13]  /*15dd0*/  ISETP.NE.AND P2, PT, R13, 0x1, PT ;  /* 0x000000010d00780c */ /* 0x000fda0003f45270 */
[----:B------:R-:W0:Y:S02]  /*15de0*/  @P2 LDC.64 R14, c[0x0][0x9e8] ;  /* 0x00027a00ff0e2b82 */ /* 0x000e240000000a00 */
[----:B0-----:R-:W-:-:S05]  /*15df0*/  @P2 IMAD.HI.U32 R14, R4, R14, RZ ;  /* 0x0000000e040e2227 */ /* 0x001fca00078e00ff */
[----:B------:R-:W-:-:S07]  /*15e00*/  @P2 SHF.R.U32.HI R4, RZ, R15, R14 ;  /* 0x0000000fff042219 */ /* 0x000fce000001160e */
.L_x_1654:
[----:B------:R-:W-:Y:S05]  /*15e10*/  BSYNC B0 ;  /* 0x0000000000007941 */ /* 0x000fea0003800000 */
.L_x_1652:
[----:B------:R-:W-:-:S05]  /*15e20*/  IMAD R13, R4, R13, R13 ;  /* 0x0000000d040d7224 */ /* 0x000fca00078e020d */
[----:B------:R-:W-:-:S07]  /*15e30*/  VIMNMX R12, R12, R13, PT ;  /* 0x0000000d0c0c7248 */ /* 0x000fce0003fe0100 */
.L_x_1651:
[----:B------:R-:W-:Y:S01]  /*15e40*/  IMAD.HI R12, R12, 0x2aaaaaab, RZ ;  /* 0x2aaaaaab0c0c7827 */ /* 0x000fe200078e02ff */
[----:B------:R-:W-:Y:S01]  /*15e50*/  ULDC UR59, c[0x0][0x9e4] ;  /* 0x00027900003b7ab9 */ /* 0x000fe20000000800 */
[----:B------:R-:W-:Y:S01]  /*15e60*/  ULDC UR58, c[0x0][0x9e4] ;  /* 0x00027900003a7ab9 */ /* 0x000fe20000000800 */
[----:B------:R-:W-:Y:S01]  /*15e70*/  BSSY B0, `(.L_x_1655) ;  /* 0x0000346000007945 */ /* 0x000fe20003800000 */
[----:B------:R-:W-:Y:S01]  /*15e80*/  IMAD.MOV.U32 R4, RZ, RZ, 0x3f800000 ;  /* 0x3f800000ff047424 */ /* 0x000fe200078e00ff */
[----:B------:R-:W-:Y:S02]  /*15e90*/  SHF.R.U32.HI R11, RZ, 0x1f, R12 ;  /* 0x0000001fff0b7819 */ /* 0x000fe4000001160c */
[----:B------:R-:W-:Y:S02]  /*15ea0*/  CS2R R86, SRZ ;  /* 0x0000000000567805 */ /* 0x000fe4000001ff00 */
[----:B------:R-:W-:Y:S02]  /*15eb0*/  CS2R R84, SRZ ;  /* 0x0000000000547805 */ /* 0x000fe4000001ff00 */
[----:B------:R-:W-:-:S02]  /*15ec0*/  CS2R R82, SRZ ;  /* 0x0000000000527805 */ /* 0x000fc4000001ff00 */
[----:B------:R-:W-:Y:S01]  /*15ed0*/  LEA.HI.SX32 R13, R12, R11, 0x1c ;  /* 0x0000000b0c0d7211 */ /* 0x000fe200078fe2ff */
[----:B------:R-:W-:Y:S01]  /*15ee0*/  IMAD.MOV.U32 R11, RZ, RZ, 0x3f800000 ;  /* 0x3f800000ff0b7424 */ /* 0x000fe200078e00ff */
        /* <DEDUP_REMOVED lines=31> */
[----:B------:R-:W-:Y:S06]  /*160e0*/  @!P2 BRA `(.L_x_1656) ;  /* 0x000000300078a947 */ /* 0x000fec0003800000 */
[----:B------:R-:W-:Y:S01]  /*160f0*/  BSSY B1, `(.L_x_1657) ;  /* 0x0000319000017945 */ /* 0x000fe20003800000 */
[----:B------:R-:W-:Y:S02]  /*16100*/  IMAD.MOV.U32 R4, RZ, RZ, 0x3f800000 ;  /* 0x3f800000ff047424 */ /* 0x000fe400078e00ff */
[----:B------:R-:W-:-:S07]  /*16110*/  IMAD.MOV.U32 R87, RZ, RZ, RZ ;  /* 0x000000ffff577224 */ /* 0x000fce00078e00ff */
.L_x_1676:
[----:B------:R-:W-:-:S05]  /*16120*/  VIADD R21, R22, 0x1 ;  /* 0x0000000116157836 */ /* 0x000fca0000000000 */
[----:B------:R-:W-:-:S04]  /*16130*/  ISETP.NE.AND P2, PT, R21, 0x2, PT ;  /* 0x000000021500780c */ /* 0x000fc80003f45270 */
[----:B------:R-:W-:Y:S02]  /*16140*/  SEL R206, RZ, 0x1, P2 ;  /* 0x00000001ffce7807 */ /* 0x000fe40001000000 */
[----:B------:R-:W-:Y:S02]  /*16150*/  SEL R21, R21, RZ, P2 ;  /* 0x000000ff15157207 */ /* 0x000fe40001000000 */
[----:B------:R-:W-:Y:S01]  /*16160*/  LOP3.LUT R206, R23, R206, RZ, 0x3c, !PT ;  /* 0x000000ce17ce7212 */ /* 0x000fe200078e3cff */
[----:B------:R-:W-:Y:S06]  /*16170*/  @!P0 BRA `(.L_x_1658) ;  /* 0x0000000000048947 */ /* 0x000fec0003800000 */
[----:B------:R-:W-:Y:S01]  /*16180*/  BPT.TRAP 0x1 ;  /* 0x000000040000795c */ /* 0x000fe20000300000 */
.L_x_1658:
[----:B------:R-:W-:Y:S01]  /*16190*/  IMAD R7, R21, 0x8, R2 ;  /* 0x0000000815077824 */ /* 0x000fe200078e0202 */
[----:B------:R-:W-:-:S04]  /*161a0*/  SHF.L.U32 R12, R206, 0x1f, RZ ;  /* 0x0000001fce0c7819 */ /* 0x000fc800000006ff */
[----:B------:R0:W1:Y:S01]  /*161b0*/  SYNCS.PHASECHK.TRANS64.TRYWAIT P2, [R7+URZ+0x2a830], R12 ;  /* 0x02a8300c070075a7 */ /* 0x000062000804017f */
[----:B------:R-:W-:Y:S05]  /*161c0*/  @!P0 BRA `(.L_x_1659) ;  /* 0x0000000000048947 */ /* 0x000fea0003800000 */
[----:B------:R-:W-:Y:S01]  /*161d0*/  BPT.TRAP 0x1 ;  /* 0x000000040000795c */ /* 0x000fe20000300000 */
.L_x_1659:
[----:B------:R-:W-:Y:S01]  /*161e0*/  IMAD R92, R21, 0x900, R8 ;  /* 0x00000900155c7824 */ /* 0x000fe200078e0208 */
[----:B------:R-:W-:Y:S03]  /*161f0*/  BSSY B2, `(.L_x_1660) ;  /* 0x0000006000027945 */ /* 0x000fe60003800000 */
[C---:B------:R-:W-:Y:S02]  /*16200*/  VIADD R14, R92.reuse, 0x2 ;  /* 0x000000025c0e7836 */ /* 0x040fe40000000000 */
[----:B------:R-:W-:Y:S01]  /*16210*/  VIADD R9, R92, 0x4 ;  /* 0x000000045c097836 */ /* 0x000fe20000000000 */
[----:B-1----:R-:W-:Y:S06]  /*16220*/  @P2 BRA `(.L_x_1661) ;  /* 0x0000000000082947 */ /* 0x002fec0003800000 */
[----:B------:R-:W1:Y:S02]  /*16230*/  SYNCS.PHASECHK.TRANS64.TRYWAIT P2, [R7+URZ+0x2a830], R12 ;  /* 0x02a8300c070075a7 */ /* 0x000e64000804017f */
[----:B-1----:R-:W-:Y:S05]  /*16240*/  @!P2 BRA `(.L_x_1662) ;  /* 0x000001580098a947 */ /* 0x002fea0003800000 */
.L_x_1661:
[----:B------:R-:W-:Y:S05]  /*16250*/  BSYNC B2 ;  /* 0x0000000000027941 */ /* 0x000fea0003800000 */
.L_x_1660:
[----:B------:R-:W-:Y:S01]  /*16260*/  R2UR UR50, R14 ;  /* 0x000000000e3272ca */ /* 0x000fe200000e0000 */
[----:B------:R-:W-:Y:S01]  /*16270*/  VIADD R14, R92, 0x300 ;  /* 0x000003005c0e7836 */ /* 0x000fe20000000000 */
[----:B------:R-:W2:Y:S01]  /*16280*/  LDL.64 R218, [R1+0x20] ;  /* 0x0000200001da7983 */ /* 0x000ea20000100a00 */
[----:B------:R-:W-:-:S03]  /*16290*/  IMAD.MOV.U32 R15, RZ, RZ, 0x40000040 ;  /* 0x40000040ff0f7424 */ /* 0x000fc600078e00ff */
[----:B------:R-:W-:Y:S01]  /*162a0*/  R2UR UR26, R14 ;  /* 0x000000000e1a72ca */ /* 0x000fe200000e0000 */
[----:B------:R-:W-:Y:S01]  /*162b0*/  VIADD R14, R92, 0x600 ;  /* 0x000006005c0e7836 */ /* 0x000fe20000000000 */
[C---:B------:R-:W-:Y:S01]  /*162c0*/  R2UR UR51, R15.reuse ;  /* 0x000000000f3372ca */ /* 0x040fe200000e0000 */
[----:B------:R-:W3:Y:S01]  /*162d0*/  LDL.64 R216, [R1+0x18] ;  /* 0x0000180001d87983 */ /* 0x000ee20000100a00 */
[C---:B------:R-:W-:Y:S02]  /*162e0*/  R2UR UR27, R15.reuse ;  /* 0x000000000f1b72ca */ /* 0x040fe400000e0000 */
[----:B------:R-:W-:Y:S01]  /*162f0*/  R2UR UR10, R14 ;  /* 0x000000000e0a72ca */ /* 0x000fe200000e0000 */
[----:B------:R-:W4:Y:S01]  /*16300*/  LDL.64 R214, [R1+0x10] ;  /* 0x0000100001d67983 */ /* 0x000f220000100a00 */
[----:B------:R-:W-:-:S03]  /*16310*/  R2UR UR11, R15 ;  /* 0x000000000f0b72ca */ /* 0x000fc600000e0000 */
[----:B------:R-:W5:Y:S01]  /*16320*/  LDL.64 R14, [R1+0x30] ;  /* 0x00003000010e7983 */ /* 0x000f620000100a00 */
[----:B01----:R-:W-:-:S03]  /*16330*/  IMAD.MOV.U32 R12, RZ, RZ, R92 ;  /* 0x000000ffff0c7224 */ /* 0x003fc600078e005c */
[----:B------:R-:W4:Y:S02]  /*16340*/  LDL.64 R212, [R1+0x8] ;  /* 0x0000080001d47983 */ /* 0x000f240000100a00 */
[----:B------:R-:W-:Y:S01]  /*16350*/  R2UR UR54, R12 ;  /* 0x000000000c3672ca */ /* 0x000fe200000e0000 */
[----:B------:R-:W-:Y:S01]  /*16360*/  IMAD.MOV.U32 R12, RZ, RZ, R9 ;  /* 0x000000ffff0c7224 */ /* 0x000fe200078e0009 */
[----:B------:R-:W4:Y:S01]  /*16370*/  LDL.64 R210, [R1] ;  /* 0x0000000001d27983 */ /* 0x000f220000100a00 */
[----:B------:R-:W-:Y:S02]  /*16380*/  VIADD R88, R92, 0x6 ;  /* 0x000000065c587836 */ /* 0x000fe40000000000 */
[-C--:B------:R-:W-:Y:S01]  /*16390*/  FMUL.FTZ R24, R24, R11.reuse ;  /* 0x0000000b18187220 */ /* 0x080fe20000410000 */
[----:B------:R-:W-:Y:S01]  /*163a0*/  IMAD.MOV.U32 R13, RZ, RZ, 0x40000040 ;  /* 0x40000040ff0d7424 */ /* 0x000fe200078e00ff */
[----:B------:R-:W-:Y:S01]  /*163b0*/  R2UR UR34, R12 ;  /* 0x000000000c2272ca */ /* 0x000fe200000e0000 */
[----:B------:R-:W-:Y:S01]  /*163c0*/  VIADD R12, R92, 0x302 ;  /* 0x000003025c0c7836 */ /* 0x000fe20000000000 */
[----:B------:R-:W-:Y:S01]  /*163d0*/  R2UR UR30, R88 ;  /* 0x00000000581e72ca */ /* 0x000fe200000e0000 */
[C---:B------:R-:W-:Y:S01]  /*163e0*/  VIADD R88, R92.reuse, 0x304 ;  /* 0x000003045c587836 */ /* 0x040fe20000000000 */
[C---:B------:R-:W-:Y:S01]  /*163f0*/  R2UR UR55, R13.reuse ;  /* 0x000000000d3772ca */ /* 0x040fe200000e0000 */
[----:B------:R-:W-:Y:S01]  /*16400*/  VIADD R90, R92, 0x604 ;  /* 0x000006045c5a7836 */ /* 0x000fe20000000000 */
[----:B------:R-:W-:Y:S01]  /*16410*/  R2UR UR22, R12 ;  /* 0x000000000c1672ca */ /* 0x000fe200000e0000 */
[----:B------:R-:W-:Y:S01]  /*16420*/  VIADD R12, R92, 0x306 ;  /* 0x000003065c0c7836 */ /* 0x000fe20000000000 */
[C---:B------:R-:W-:Y:S01]  /*16430*/  R2UR UR35, R13.reuse ;  /* 0x000000000d2372ca */ /* 0x040fe200000e0000 */
[----:B------:R-:W-:Y:S01]  /*16440*/  IMAD.MOV.U32 R89, RZ, RZ, 0x40000040 ;  /* 0x40000040ff597424 */ /* 0x000fe200078e00ff */
[C---:B------:R-:W-:Y:S01]  /*16450*/  R2UR UR23, R13.reuse ;  /* 0x000000000d1772ca */ /* 0x040fe200000e0000 */
[----:B------:R-:W-:Y:S01]  /*16460*/  IMAD.MOV.U32 R91, RZ, RZ, 0x40000040 ;  /* 0x40000040ff5b7424 */ /* 0x000fe200078e00ff */
[----:B------:R-:W-:Y:S01]  /*16470*/  R2UR UR14, R12 ;  /* 0x000000000c0e72ca */ /* 0x000fe200000e0000 */
[----:B------:R-:W-:Y:S01]  /*16480*/  IMAD.MOV.U32 R93, RZ, RZ, 0x40000040 ;  /* 0x40000040ff5d7424 */ /* 0x000fe200078e00ff */
[----:B------:R-:W-:Y:S01]  /*16490*/  R2UR UR15, R13 ;  /* 0x000000000d0f72ca */ /* 0x000fe200000e0000 */
[-C--:B------:R-:W-:Y:S01]  /*164a0*/  FMUL.FTZ R25, R25, R11.reuse ;  /* 0x0000000b19197220 */ /* 0x080fe20000410000 */
[----:B------:R-:W2:Y:S01]  /*164b0*/  LDL.64 R12, [R1+0x28] ;  /* 0x00002800010c7983 */ /* 0x000ea20000100a00 */
[----:B------:R-:W-:Y:S01]  /*164c0*/  R2UR UR18, R88 ;  /* 0x00000000581272ca */ /* 0x000fe200000e0000 */
[C---:B------:R-:W-:Y:S01]  /*164d0*/  VIADD R88, R92.reuse, 0x602 ;  /* 0x000006025c587836 */ /* 0x040fe20000000000 */
[C---:B------:R-:W-:Y:S01]  /*164e0*/  R2UR UR31, R89.reuse ;  /* 0x00000000591f72ca */ /* 0x040fe200000e0000 */
[----:B------:R-:W-:Y:S01]  /*164f0*/  VIADD R92, R92, 0x606 ;  /* 0x000006065c5c7836 */ /* 0x000fe20000000000 */
[----:B------:R-:W-:Y:S01]  /*16500*/  R2UR UR19, R89 ;  /* 0x00000000591372ca */ /* 0x000fe200000e0000 */
[-C--:B------:R-:W-:Y:S01]  /*16510*/  FMUL.FTZ R28, R28, R11.reuse ;  /* 0x0000000b1c1c7220 */ /* 0x080fe20000410000 */
        /* <DEDUP_REMOVED lines=12> */
[----:B------:R-:W-:Y:S01]  /*165e0*/  WARPGROUP.ARRIVE ;  /* 0x00000000000079c5 */ /* 0x000fe20000000000 */
[-C--:B------:R-:W-:Y:S01]  /*165f0*/  FMUL.FTZ R41, R41, R11.reuse ;  /* 0x0000000b29297220 */ /* 0x080fe20000410000 */
[-C--:B------:R-:W-:Y:S01]  /*16600*/  FMUL.FTZ R44, R44, R11.reuse ;  /* 0x0000000b2c2c7220 */ /* 0x080fe20000410000 */
[-C--:B------:R-:W-:Y:S01]  /*16610*/  FMUL.FTZ R45, R45, R11.reuse ;  /* 0x0000000b2d2d7220 */ /* 0x080fe20000410000 */
[-C--:B------:R-:W-:Y:S01]  /*16620*/  FMUL.FTZ R48, R48, R11.reuse ;  /* 0x0000000b30307220 */ /* 0x080fe20000410000 */
[-C--:B------:R-:W-:Y:S01]  /*16630*/  FMUL.FTZ R49, R49, R11.reuse ;  /* 0x0000000b31317220 */ /* 0x080fe20000410000 */
[----:B------:R-:W-:Y:S01]  /*16640*/  HGMMA.64x96x16.F32.BF16 R88, gdesc[UR52], RZ, !UPT, gsb0 ;  /* 0x01600000345879f0 */ /* 0x000fe2000c0018ff */
        /* <DEDUP_REMOVED lines=54> */
[----:B------:R-:W-:Y:S01]  /*169b0*/  WARPGROUP.ARRIVE ;  /* 0x00000000000079c5 */ /* 0x000fe20000000000 */
[----:B-----5:R-:W-:Y:S02]  /*169c0*/  R2UR UR32, R14 ;  /* 0x000000000e2072ca */ /* 0x020fe400000e0000 */
[----:B------:R-:W-:-:S13]  /*169d0*/  R2UR UR33, R15 ;  /* 0x000000000f2172ca */ /* 0x000fda00000e0000 */
[----:B------:R-:W-:Y:S01]  /*169e0*/  HGMMA.64x96x16.F32.BF16 R88, gdesc[UR32], R88, gsb0 ;  /* 0x01600000205879f0 */ /* 0x000fe20008001858 */
[----:B--2---:R-:W-:Y:S02]  /*169f0*/  R2UR UR28, R12 ;  /* 0x000000000c1c72ca */ /* 0x004fe400000e0000 */
[----:B------:R-:W-:Y:S01]  /*16a00*/  R2UR UR29, R13 ;  /* 0x000000000d1d72ca */ /* 0x000fe200000e0000 */
[----:B------:R-:W-:Y:S02]  /*16a10*/  WARPGROUP.DEPBAR.LE gsb0, 0x0 ;  /* 0x00008000000079c5 */ /* 0x000fe40000010000 */
[----:B------:R-:W-:-:S10]  /*16a20*/  WARPGROUP.ARRIVE ;  /* 0x00000000000079c5 */ /* 0x000fd40000000000 */
[----:B------:R-:W-:Y:S01]  /*16a30*/  HGMMA.64x96x16.F32.BF16 R88, gdesc[UR28], R88, gsb0 ;  /* 0x016000001c5879f0 */ /* 0x000fe20008001858 */
[----:B------:R-:W-:Y:S02]  /*16a40*/  R2UR UR24, R218 ;  /* 0x00000000da1872ca */ /* 0x000fe400000e0000 */
[----:B------:R-:W-:Y:S02]  /*16a50*/  R2UR UR25, R219 ;  /* 0x00000000db1972ca */ /* 0x000fe400000e0000 */
[----:B---3--:R-:W-:Y:S02]  /*16a60*/  R2UR UR20, R216 ;  /* 0x00000000d81472ca */ /* 0x008fe400000e0000 */
[----:B------:R-:W-:Y:S01]  /*16a70*/  R2UR UR21, R217 ;  /* 0x00000000d91572ca */ /* 0x000fe200000e0000 */
[----:B------:R-:W-:Y:S02]  /*16a80*/  WARPGROUP.DEPBAR.LE gsb0, 0x0 ;  /* 0x00008000000079c5 */ /* 0x000fe40000010000 */
[----:B------:R-:W-:-:S06]  /*16a90*/  WARPGROUP.ARRIVE ;  /* 0x00000000000079c5 */ /* 0x000fcc0000000000 */
[----:B------:R-:W-:Y:S01]  /*16aa0*/  HGMMA.64x96x16.F32.BF16 R88, gdesc[UR24], R88, gsb0 ;  /* 0x01600000185879f0 */ /* 0x000fe20008001858 */
[----:B----4-:R-:W-:Y:S02]  /*16ab0*/  R2UR UR16, R214 ;  /* 0x00000000d61072ca */ /* 0x010fe400000e0000 */
[----:B------:R-:W-:Y:S01]  /*16ac0*/  R2UR UR17, R215 ;  /* 0x00000000d71172ca */ /* 0x000fe200000e0000 */
[----:B------:R-:W-:Y:S02]  /*16ad0*/  WARPGROUP.DEPBAR.LE gsb0, 0x0 ;  /* 0x00008000000079c5 */ /* 0x000fe40000010000 */
[----:B------:R-:W-:-:S06]  /*16ae0*/  WARPGROUP.ARRIVE ;  /* 0x00000000000079c5 */ /* 0x000fcc0000000000 */
[----:B------:R-:W-:Y:S01]  /*16af0*/  HGMMA.64x96x16.F32.BF16 R88, gdesc[UR20], R88, gsb0 ;  /* 0x01600000145879f0 */ /* 0x000fe20008001858 */
[----:B------:R-:W-:Y:S02]  /*16b00*/  R2UR UR12, R212 ;  /* 0x00000000d40c72ca */ /* 0x000fe400000e0000 */
        /* <DEDUP_REMOVED lines=8> */
[----:B------:R-:W-:Y:S03]  /*16b90*/  HGMMA.64x96x16.F32.BF16 R88, gdesc[UR12], R88, gsb0 ;  /* 0x016000000c5879f0 */ /* 0x000fe60008001858 */
[----:B------:R-:W-:Y:S02]  /*16ba0*/  WARPGROUP.DEPBAR.LE gsb0, 0x0 ;  /* 0x00008000000079c5 */ /* 0x000fe40000010000 */
[----:B------:R-:W-:-:S06]  /*16bb0*/  WARPGROUP.ARRIVE ;  /* 0x00000000000079c5 */ /* 0x000fcc0000000000 */
[----:B------:R-:W-:Y:S01]  /*16bc0*/  HGMMA.64x96x16.F32.BF16 R88, gdesc[UR8], R88, gsb0 ;  /* 0x01600000085879f0 */ /* 0x000fe20008001858 */
[----:B------:R-:W-:Y:S01]  /*16bd0*/  UMOV UR4, UR56 ;  /* 0x0000003800047c82 */ /* 0x000fe20008000000 */
[----:B------:R-:W-:Y:S01]  /*16be0*/  UMOV UR5, UR57 ;  /* 0x0000003900057c82 */ /* 0x000fe20008000000 */
        /* <DEDUP_REMOVED lines=12> */
.L_x_1663:
[----:B------:R-:W-:Y:S01]  /*16cb0*/  SHF.L.U32 R4, R23, 0x1f, RZ ;  /* 0x0000001f17047819 */ /* 0x000fe200000006ff */
[----:B------:R-:W-:-:S04]  /*16cc0*/  IMAD R23, R22, 0x8, R2 ;  /* 0x0000000816177824 */ /* 0x000fc800078e0202 */
[----:B------:R0:W1:Y:S01]  /*16cd0*/  SYNCS.PHASECHK.TRANS64.TRYWAIT P2, [R23+URZ+0x2a850], R4 ;  /* 0x02a85004170075a7 */ /* 0x000062000804017f */
[----:B------:R-:W-:Y:S05]  /*16ce0*/  @!P0 BRA `(.L_x_1664) ;  /* 0x0000000000048947 */ /* 0x000fea0003800000 */
[----:B------:R-:W-:Y:S01]  /*16cf0*/  BPT.TRAP 0x1 ;  /* 0x000000040000795c */ /* 0x000fe20000300000 */
.L_x_1664:
[----:B------:R-:W-:Y:S04]  /*16d00*/  BSSY B2, `(.L_x_1665) ;  /* 0x0000004000027945 */ /* 0x000fe80003800000 */
[----:B-1----:R-:W-:Y:S05]  /*16d10*/  @P2 BRA `(.L_x_1666) ;  /* 0x0000000000082947 */ /* 0x002fea0003800000 */
[----:B------:R-:W1:Y:S02]  /*16d20*/  SYNCS.PHASECHK.TRANS64.TRYWAIT P2, [R23+URZ+0x2a850], R4 ;  /* 0x02a85004170075a7 */ /* 0x000e64000804017f */
[----:B-1----:R-:W-:Y:S05]  /*16d30*/  @!P2 BRA `(.L_x_1667) ;  /* 0x0000014c00f0a947 */ /* 0x002fea0003800000 */
.L_x_1666:
[----:B------:R-:W-:Y:S05]  /*16d40*/  BSYNC B2 ;  /* 0x0000000000027941 */ /* 0x000fea0003800000 */
.L_x_1665:
[----:B01----:R-:W-:Y:S01]  /*16d50*/  VIADD R4, R2, 0x400 ;  /* 0x0000040002047836 */ /* 0x003fe20000000000 */
[----:B------:R-:W-:Y:S01]  /*16d60*/  WARPGROUP.ARRIVE ;  /* 0x00000000000079c5 */ /* 0x000fe20000000000 */
[----:B------:R-:W-:Y:S01]  /*16d70*/  IMAD.MOV.U32 R13, RZ, RZ, 0x40000040 ;  /* 0x40000040ff0d7424 */ /* 0x000fe200078e00ff */
[----:B------:R-:W-:Y:S01]  /*16d80*/  ISETP.NE.AND P3, PT, R209, 0x1, PT ;  /* 0x00000001d100780c */ /* 0x000fe20003f65270 */
[----:B------:R-:W-:Y:S01]  /*16d90*/  IMAD.MOV.U32 R15, RZ, RZ, 0x40000040 ;  /* 0x40000040ff0f7424 */ /* 0x000fe200078e00ff */
[----:B------:R-:W-:Y:S01]  /*16da0*/  SHF.R.U32.HI R4, RZ, 0x4, R4 ;  /* 0x00000004ff047819 */ /* 0x000fe20000011604 */
[----:B------:R-:W-:Y:S01]  /*16db0*/  IMAD.IADD R11, R181, 0x1, R178 ;  /* 0x00000001b50b7824 */ /* 0x000fe200078e02b2 */
[----:B------:R-:W-:Y:S01]  /*16dc0*/  R2UR UR7, R13 ;  /* 0x000000000d0772ca */ /* 0x000fe200000e0000 */
[----:B------:R-:W-:Y:S01]  /*16dd0*/  IMAD.MOV.U32 R13, RZ, RZ, 0x40000040 ;  /* 0x40000040ff0d7424 */ /* 0x000fe200078e00ff */
[----:B------:R-:W-:Y:S01]  /*16de0*/  LOP3.LUT R4, R4, 0x3fff, RZ, 0xc0, !PT ;  /* 0x00003fff04047812 */ /* 0x000fe200078ec0ff */
[----:B------:R-:W-:Y:S01]  /*16df0*/  ULDC UR5, c[0x0][0x9dc] ;  /* 0x0002770000057ab9 */ /* 0x000fe20000000800 */
[----:B------:R-:W-:Y:S01]  /*16e00*/  LOP3.LUT P2, RZ, R17, 0x100000, RZ, 0xc0, !PT ;  /* 0x0010000011ff7812 */ /* 0x000fe2000784c0ff */
[----:B------:R-:W-:Y:S01]  /*16e10*/  @!P1 VIADD R7, R7, 0x2a840 ;  /* 0x0002a84007079836 */ /* 0x000fe20000000000 */
[----:B------:R-:W-:Y:S01]  /*16e20*/  LOP3.LUT R4, R4, 0x3000000, RZ, 0xfc, !PT ;  /* 0x0300000004047812 */ /* 0x000fe200078efcff */
[----:B------:R-:W-:-:S02]  /*16e30*/  ULDC UR4, c[0x0][0x9e0] ;  /* 0x0002780000047ab9 */ /* 0x000fc40000000800 */
[----:B------:R-:W0:Y:S01]  /*16e40*/  @P3 LDC R9, c[0x0][0x450] ;  /* 0x00011400ff093b82 */ /* 0x000e220000000800 */
[----:B------:R-:W-:Y:S01]  /*16e50*/  @!P1 PRMT R7, RZ, 0x654, R7 ;  /* 0x00000654ff079816 */ /* 0x000fe20000000007 */
[----:B------:R-:W-:-:S04]  /*16e60*/  IMAD R12, R22, 0x600, R4 ;  /* 0x00000600160c7824 */ /* 0x000fc800078e0204 */
[C---:B------:R-:W-:Y:S01]  /*16e70*/  VIADD R14, R12.reuse, 0x80 ;  /* 0x000000800c0e7836 */ /* 0x040fe20000000000 */
[----:B------:R-:W-:Y:S01]  /*16e80*/  R2UR UR6, R12 ;  /* 0x000000000c0672ca */ /* 0x000fe200000e0000 */
[----:B------:R-:W1:-:S12]  /*16e90*/  @P3 LDC R4, c[0x0][0x44c] ;  /* 0x00011300ff043b82 */ /* 0x000e580000000800 */
[----:B------:R-:W-:Y:S01]  /*16ea0*/  HGMMA.64x128x16.F32.BF16 R24, R156, gdesc[UR4].tnspB, R24, gsb0 ;  /* 0x41e000049c187df0 */ /* 0x000fe20008001818 */
[----:B------:R-:W-:Y:S01]  /*16eb0*/  R2UR UR6, R14 ;  /* 0x000000000e0672ca */ /* 0x000fe200000e0000 */
[----:B------:R-:W-:Y:S01]  /*16ec0*/  VIADD R14, R12, 0x100 ;  /* 0x000001000c0e7836 */ /* 0x000fe20000000000 */
[----:B------:R-:W-:Y:S01]  /*16ed0*/  R2UR UR7, R15 ;  /* 0x000000000f0772ca */ /* 0x000fe200000e0000 */
[----:B------:R-:W-:Y:S02]  /*16ee0*/  IMAD.MOV.U32 R15, RZ, RZ, 0x40000040 ;  /* 0x40000040ff0f7424 */ /* 0x000fe400078e00ff */
[----:B-1----:R-:W-:-:S05]  /*16ef0*/  @P3 IMAD.HI.U32 R4, R11, R4, RZ ;  /* 0x000000040b043227 */ /* 0x002fca00078e00ff */
[----:B0-----:R-:W-:Y:S01]  /*16f00*/  @P3 SHF.R.U32.HI R11, RZ, R9, R4 ;  /* 0x00000009ff0b3219 */ /* 0x001fe20000011604 */
[----:B------:R-:W-:Y:S01]  /*16f10*/  IMAD.U32 R9, RZ, RZ, UR5 ;  /* 0x00000005ff097e24 */ /* 0x000fe2000f8e00ff */
        /* <DEDUP_REMOVED lines=18> */
[----:B------:R-:W-:Y:S02]  /*17040*/  R2UR UR6, R14 ;  /* 0x000000000e0672ca */ /* 0x000fe400000e0000 */
[----:B------:R-:W-:Y:S02]  /*17050*/  R2UR UR7, R15 ;  /* 0x000000000f0772ca */ /* 0x000fe400000e0000 */
[----:B------:R-:W-:Y:S01]  /*17060*/  LOP3.LUT R15, RZ, R9, RZ, 0x33, !PT ;  /* 0x00000009ff0f7212 */ /* 0x000fe200078e33ff */
[----:B------:R-:W-:Y:S02]  /*17070*/  WARPGROUP.DEPBAR.LE gsb0, 0x0 ;  /* 0x00008000000079c5 */ /* 0x000fe40000010000 */
[----:B------:R-:W-:-:S08]  /*17080*/  WARPGROUP.ARRIVE ;  /* 0x00000000000079c5 */ /* 0x000fd00000000000 */
[----:B------:R-:W-:Y:S01]  /*17090*/  HGMMA.64x128x16.F32.BF16 R24, R140, gdesc[UR4].tnspB, R24, gsb0 ;  /* 0x41e000048c187df0 */ /* 0x000fe20008001818 */
[----:B------:R-:W-:Y:S02]  /*170a0*/  R2UR UR6, R12 ;  /* 0x000000000c0672ca */ /* 0x000fe400000e0000 */
[----:B------:R-:W-:Y:S01]  /*170b0*/  R2UR UR7, R13 ;  /* 0x000000000d0772ca */ /* 0x000fe200000e0000 */
[----:B------:R-:W-:Y:S02]  /*170c0*/  WARPGROUP.DEPBAR.LE gsb0, 0x0 ;  /* 0x00008000000079c5 */ /* 0x000fe40000010000 */
[----:B------:R-:W-:-:S10]  /*170d0*/  WARPGROUP.ARRIVE ;  /* 0x00000000000079c5 */ /* 0x000fd40000000000 */
[----:B------:R-:W-:Y:S03]  /*170e0*/  HGMMA.64x128x16.F32.BF16 R24, R136, gdesc[UR4].tnspB, R24, gsb0 ;  /* 0x41e0000488187df0 */ /* 0x000fe60008001818 */
[----:B------:R-:W-:Y:S02]  /*170f0*/  WARPGROUP.DEPBAR.LE gsb0, 0x0 ;  /* 0x00008000000079c5 */ /* 0x000fe40000010000 */
[----:B------:R-:W0:Y:S01]  /*17100*/  SHFL.IDX PT, R137, R11, RZ, 0x1c1f ;  /* 0x001c1fff0b897589 */ /* 0x000e2200000e0000 */
[----:B------:R-:W-:Y:S01]  /*17110*/  IMAD R136, R10, -0x60, RZ ;  /* 0xffffffa00a887824 */ /* 0x000fe200078e02ff */
[----:B------:R1:W-:Y:S04]  /*17120*/  @!P1 SYNCS.ARRIVE.TRANS64.RED.A1T0 RZ, [R7+URZ], RZ ;  /* 0x000000ff07ff99a7 */ /* 0x0003e8000810043f */
[----:B------:R-:W-:-:S04]  /*17130*/  IADD3 R4, -R174, 0x1, R136 ;  /* 0x00000001ae047810 */ /* 0x000fc80007ffe188 */
[----:B------:R-:W-:-:S05]  /*17140*/  IADD3 R4, -R163, R4, R164 ;  /* 0x00000004a3047210 */ /* 0x000fca0007ffe1a4 */
[----:B------:R-:W-:Y:S02]  /*17150*/  VIADD R22, R4, UR4 ;  /* 0x0000000404167c36 */ /* 0x000fe40008000000 */
[----:B------:R-:W-:Y:S02]  /*17160*/  IMAD.IADD R15, R15, 0x1, R4 ;  /* 0x000000010f0f7824 */ /* 0x000fe400078e0204 */
[----:B------:R-:W-:Y:S02]  /*17170*/  IMAD.IADD R4, R136, 0x1, -R174 ;  /* 0x0000000188047824 */ /* 0x000fe400078e0aae */
[--C-:B0-----:R-:W-:Y:S02]  /*17180*/  IMAD.IADD R14, R22, 0x1, R137.reuse ;  /* 0x00000001160e7824 */ /* 0x101fe400078e0289 */
[----:B-1----:R-:W-:Y:S01]  /*17190*/  IMAD.IADD R7, R15, 0x1, R137 ;  /* 0x000000010f077824 */ /* 0x002fe200078e0289 */
[----:B------:R-:W-:Y:S06]  /*171a0*/  @!P2 BRA `(.L_x_1668) ;  /* 0x000000000054a947 */ /* 0x000fec0003800000 */
        /* <DEDUP_REMOVED lines=12> */
.L_x_1670:
[----:B------:R-:W-:-:S05]  /*17270*/  IMAD.U32 R138, RZ, RZ, UR59 ;  /* 0x0000003bff8a7e24 */ /* 0x000fca000f8e00ff */
[----:B------:R-:W-:-:S13]  /*17280*/  ISETP.NE.AND P2, PT, R138, 0x1, PT ;  /* 0x000000018a00780c */ /* 0x000fda0003f45270 */
[----:B------:R-:W0:Y:S02]  /*17290*/  @P2 LDC.64 R12, c[0x0][0x9e8] ;  /* 0x00027a00ff0c2b82 */ /* 0x000e240000000a00 */
[----:B0-----:R-:W-:-:S05]  /*172a0*/  @P2 IMAD.HI.U32 R12, R137, R12, RZ ;  /* 0x0000000c890c2227 */ /* 0x001fca00078e00ff */
[----:B------:R-:W-:-:S07]  /*172b0*/  @P2 SHF.R.U32.HI R137, RZ, R13, R12 ;  /* 0x0000000dff892219 */ /* 0x000fce000001160c */
.L_x_1671:
[----:B------:R-:W-:Y:S05]  /*172c0*/  BSYNC B2 ;  /* 0x0000000000027941 */ /* 0x000fea0003800000 */
.L_x_1669:
[----:B------:R-:W-:-:S05]  /*172d0*/  IMAD R137, R137, R138, R4 ;  /* 0x0000008a89897224 */ /* 0x000fca00078e0204 */
[----:B------:R-:W-:Y:S02]  /*172e0*/  VIADDMNMX R14, R137, R138, R14, PT ;  /* 0x0000008a890e7246 */ /* 0x000fe4000380010e */
[----:B------:R-:W-:-:S07]  /*172f0*/  VIMNMX R7, R7, R137, !PT ;  /* 0x0000008907077248 */ /* 0x000fce0007fe0100 */
.L_x_1668:
[C---:B------:R-:W-:Y:S02]  /*17300*/  ISETP.GE.AND P2, PT, R136.reuse, 0x2, PT ;  /* 0x000000028800780c */ /* 0x040fe40003f46270 */
[----:B------:R-:W-:Y:S02]  /*17310*/  ISETP.GE.AND P5, PT, R136, 0xa, PT ;  /* 0x0000000a8800780c */ /* 0x000fe40003fa6270 */
[----:B------:R-:W-:Y:S02]  /*17320*/  ISETP.GT.AND P3, PT, R7, 0x1, !P2 ;  /* 0x000000010700780c */ /* 0x000fe40005764270 */
[----:B------:R-:W-:Y:S02]  /*17330*/  LOP3.LUT R17, R17, 0xfffffffb, RZ, 0xc0, !PT ;  /* 0xfffffffb11117812 */ /* 0x000fe400078ec0ff */
[----:B------:R-:W-:Y:S02]  /*17340*/  ISETP.LT.OR P4, PT, R14, 0x2, P3 ;  /* 0x000000020e00780c */ /* 0x000fe40001f81670 */
[----:B------:R-:W-:-:S02]  /*17350*/  ISETP.GE.AND P3, PT, R136, 0x9, PT ;  /* 0x000000098800780c */ /* 0x000fc40003f66270 */
[----:B------:R-:W-:Y:S02]  /*17360*/  FSEL R89, R89, -INF , !P4 ;  /* 0xff80000059597808 */ /* 0x000fe40006000000 */
[----:B------:R-:W-:Y:S02]  /*17370*/  ISETP.GT.AND P4, PT, R7, 0x8, !P3 ;  /* 0x000000080700780c */ /* 0x000fe40005f84270 */
[----:B------:R-:W-:Y:S02]  /*17380*/  @P5 LOP3.LUT R17, R17, 0x4, RZ, 0xfc, !PT ;  /* 0x0000000411115812 */ /* 0x000fe400078efcff */
[----:B------:R-:W-:Y:S02]  /*17390*/  ISETP.LT.OR P4, PT, R14, 0x9, P4 ;  /* 0x000000090e00780c */ /* 0x000fe40002781670 */
[----:B------:R-:W-:Y:S02]  /*173a0*/  LOP3.LUT R17, R17, 0xfffffff7, RZ, 0xc0, !PT ;  /* 0xfffffff711117812 */ /* 0x000fe400078ec0ff */
[----:B------:R-:W-:-:S02]  /*173b0*/  FSEL R92, R92, -INF , !P4 ;  /* 0xff8000005c5c7808 */ /* 0x000fc40006000000 */
[----:B------:R-:W-:Y:S02]  /*173c0*/  ISETP.GT.AND P4, PT, R7, 0x9, !P5 ;  /* 0x000000090700780c */ /* 0x000fe40006f84270 */
[----:B------:R-:W-:Y:S02]  /*173d0*/  ISETP.GE.AND P5, PT, R136, 0x11, PT ;  /* 0x000000118800780c */ /* 0x000fe40003fa6270 */
[----:B------:R-:W-:-:S04]  /*173e0*/  ISETP.LT.OR P4, PT, R14, 0xa, P4 ;  /* 0x0000000a0e00780c */ /* 0x000fc80002781670 */
[----:B------:R-:W-:Y:S02]  /*173f0*/  FSEL R93, R93, -INF , !P4 ;  /* 0xff8000005d5d7808 */ /* 0x000fe40006000000 */
[----:B------:R-:W-:-:S04]  /*17400*/  ISETP.GT.AND P4, PT, R7, 0x10, !P5 ;  /* 0x000000100700780c */ /* 0x000fc80006f84270 */
[----:B------:R-:W-:Y:S02]  /*17410*/  ISETP.LT.OR P4, PT, R14, 0x11, P4 ;  /* 0x000000110e00780c */ /* 0x000fe40002781670 */
[----:B------:R-:W-:Y:S02]  /*17420*/  @P5 LOP3.LUT R17, R17, 0x8, RZ, 0xfc, !PT ;  /* 0x0000000811115812 */ /* 0x000fe400078efcff */
[----:B------:R-:W-:Y:S02]  /*17430*/  ISETP.GE.AND P5, PT, R136, 0x12, PT ;  /* 0x000000128800780c */ /* 0x000fe40003fa6270 */
[----:B------:R-:W-:Y:S02]  /*17440*/  LOP3.LUT R17, R17, 0xfff7ffff, RZ, 0xc0, !PT ;  /* 0xfff7ffff11117812 */ /* 0x000fe400078ec0ff */
[----:B------:R-:W-:Y:S02]  /*17450*/  FSEL R96, R96, -INF , !P4 ;  /* 0xff80000060607808 */ /* 0x000fe40006000000 */
[----:B------:R-:W-:-:S04]  /*17460*/  ISETP.GT.AND P4, PT, R7, 0x11, !P5 ;  /* 0x000000110700780c */ /* 0x000fc80006f84270 */
[----:B------:R-:W-:-:S03]  /*17470*/  ISETP.LT.OR P4, PT, R14, 0x12, P4 ;  /* 0x000000120e00780c */ /* 0x000fc60002781670 */
        /* <DEDUP_REMOVED lines=80> */
[----:B------:R-:W-:Y:S02]  /*17980*/  FSEL R124, R124, -INF , !P4 ;  /* 0xff8000007c7c7808 */ /* 0x000fe40006000000 */
[----:B------:R-:W-:Y:S02]  /*17990*/  LOP3.LUT R17, R17, 0xffffffdf, RZ, 0xc0, !PT ;  /* 0xffffffdf11117812 */ /* 0x000fe400078ec0ff */
[----:B------:R-:W-:-:S04]  /*179a0*/  ISETP.GT.AND P4, PT, R7, 0x49, !P5 ;  /* 0x000000490700780c */ /* 0x000fc80006f84270 */
[----:B------:R-:W-:-:S03]  /*179b0*/  ISETP.LT.OR P4, PT, R14, 0x4a, P4 ;  /* 0x0000004a0e00780c */ /* 0x000fc60002781670 */
[----:B------:R-:W-:Y:S02]  /*179c0*/  @P5 LOP3.LUT R17, R17, 0x20, RZ, 0xfc, !PT ;  /* 0x0000002011115812 */ /* 0x000fe400078efcff */
[----:B------:R-:W-:Y:S02]  /*179d0*/  ISETP.GE.AND P5, PT, R136, 0x51, PT ;  /* 0x000000518800780c */ /* 0x000fe40003fa6270 */
[----:B------:R-:W-:Y:S02]  /*179e0*/  FSEL R125, R125, -INF , !P4 ;  /* 0xff8000007d7d7808 */ /* 0x000fe40006000000 */
[----:B------:R-:W-:Y:S02]  /*179f0*/  ISETP.GT.AND P4, PT, R7, 0x50, !P5 ;  /* 0x000000500700780c */ /* 0x000fe40006f84270 */
[----:B------:R-:W-:Y:S02]  /*17a00*/  LOP3.LUT R17, R17, 0xffffffef, RZ, 0xc0, !PT ;  /* 0xffffffef11117812 */ /* 0x000fe400078ec0ff */
[----:B------:R-:W-:-:S04]  /*17a10*/  ISETP.LT.OR P4, PT, R14, 0x51, P4 ;  /* 0x000000510e00780c */ /* 0x000fc80002781670 */
[----:B------:R-:W-:Y:S02]  /*17a20*/  FSEL R128, R128, -INF , !P4 ;  /* 0xff80000080807808 */ /* 0x000fe40006000000 */
[----:B------:R-:W-:Y:S02]  /*17a30*/  ISETP.GE.AND P4, PT, R136, 0x52, PT ;  /* 0x000000528800780c */ /* 0x000fe40003f86270 */
[----:B------:R-:W-:Y:S02]  /*17a40*/  @P5 LOP3.LUT R17, R17, 0x10, RZ, 0xfc, !PT ;  /* 0x0000001011115812 */ /* 0x000fe400078efcff */
[----:B------:R-:W-:Y:S02]  /*17a50*/  ISETP.GT.AND P5, PT, R7, 0x51, !P4 ;  /* 0x000000510700780c */ /* 0x000fe400067a4270 */
[----:B------:R-:W-:Y:S02]  /*17a60*/  LOP3.LUT R17, R17, 0xfffffffd, RZ, 0xc0, !PT ;  /* 0xfffffffd11117812 */ /* 0x000fe400078ec0ff */
[----:B------:R-:W-:-:S04]  /*17a70*/  ISETP.LT.OR P5, PT, R14, 0x52, P5 ;  /* 0x000000520e00780c */ /* 0x000fc80002fa1670 */
[----:B------:R-:W-:Y:S02]  /*17a80*/  FSEL R129, R129, -INF , !P5 ;  /* 0xff80000081817808 */ /* 0x000fe40006800000 */
[----:B------:R-:W-:-:S04]  /*17a90*/  ISETP.GE.AND P5, PT, R136, 0x59, PT ;  /* 0x000000598800780c */ /* 0x000fc80003fa6270 */
[----:B------:R-:W-:-:S04]  /*17aa0*/  ISETP.GT.AND P6, PT, R7, 0x58, !P5 ;  /* 0x000000580700780c */ /* 0x000fc80006fc4270 */
[----:B------:R-:W-:-:S04]  /*17ab0*/  ISETP.LT.OR P6, PT, R14, 0x59, P6 ;  /* 0x000000590e00780c */ /* 0x000fc800037c1670 */
[----:B------:R-:W-:Y:S02]  /*17ac0*/  FSEL R132, R132, -INF , !P6 ;  /* 0xff80000084847808 */ /* 0x000fe40007000000 */
[----:B------:R-:W-:-:S13]  /*17ad0*/  ISETP.GE.AND P6, PT, R136, 0x1, PT ;  /* 0x000000018800780c */ /* 0x000fda0003fc6270 */
[----:B------:R-:W-:Y:S02]  /*17ae0*/  @P6 LOP3.LUT R17, R17, 0x2, RZ, 0xfc, !PT ;  /* 0x0000000211116812 */ /* 0x000fe400078efcff */
[----:B------:R-:W-:Y:S02]  /*17af0*/  ISETP.GT.AND P6, PT, R7, RZ, !P6 ;  /* 0x000000ff0700720c */ /* 0x000fe400077c4270 */
[----:B------:R-:W-:Y:S02]  /*17b00*/  LOP3.LUT R17, R17, 0xfffffffe, RZ, 0xc0, !PT ;  /* 0xfffffffe11117812 */ /* 0x000fe400078ec0ff */
[----:B------:R-:W-:-:S04]  /*17b10*/  ISETP.LT.OR P6, PT, R14, 0x1, P6 ;  /* 0x000000010e00780c */ /* 0x000fc800037c1670 */
[----:B------:R-:W-:Y:S02]  /*17b20*/  FSEL R88, R88, -INF , !P6 ;  /* 0xff80000058587808 */ /* 0x000fe40007000000 */
[----:B------:R-:W-:-:S13]  /*17b30*/  ISETP.GE.AND P6, PT, R136, 0x5a, PT ;  /* 0x0000005a8800780c */ /* 0x000fda0003fc6270 */
[----:B------:R-:W-:Y:S02]  /*17b40*/  @P6 LOP3.LUT R17, R17, 0x1, RZ, 0xfc, !PT ;  /* 0x0000000111116812 */ /* 0x000fe400078efcff */
[----:B------:R-:W-:Y:S02]  /*17b50*/  ISETP.GT.AND P6, PT, R7, 0x59, !P6 ;  /* 0x000000590700780c */ /* 0x000fe400077c4270 */
[----:B------:R-:W0:Y:S02]  /*17b60*/  SHFL.IDX PT, R7, R11, 0x1, 0x1c1f ;  /* 0x003c1f000b077f89 */ /* 0x000e2400000e0000 */
[----:B------:R-:W-:-:S04]  /*17b70*/  ISETP.LT.OR P6, PT, R14, 0x5a, P6 ;  /* 0x0000005a0e00780c */ /* 0x000fc800037c1670 */
[----:B------:R-:W-:Y:S02]  /*17b80*/  FSEL R133, R133, -INF , !P6 ;  /* 0xff80000085857808 */ /* 0x000fe40007000000 */
[----:B------:R-:W-:Y:S01]  /*17b90*/  LOP3.LUT P6, RZ, R17, 0x100000, RZ, 0xc0, !PT ;  /* 0x0010000011ff7812 */ /* 0x000fe200078cc0ff */
[--C-:B0-----:R-:W-:Y:S02]  /*17ba0*/  IMAD.IADD R22, R22, 0x1, R7.reuse ;  /* 0x0000000116167824 */ /* 0x101fe400078e0207 */
[----:B------:R-:W-:-:S10]  /*17bb0*/  IMAD.IADD R15, R15, 0x1, R7 ;  /* 0x000000010f0f7824 */ /* 0x000fd400078e0207 */
[----:B------:R-:W-:Y:S05]  /*17bc0*/  @!P6 BRA `(.L_x_1672) ;  /* 0x000000000054e947 */ /* 0x000fea0003800000 */
        /* <DEDUP_REMOVED lines=12> */
.L_x_1674:
[----:B------:R-:W-:-:S05]  /*17c90*/  IMAD.U32 R11, RZ, RZ, UR59 ;  /* 0x0000003bff0b7e24 */ /* 0x000fca000f8e00ff */
[----:B------:R-:W-:-:S13]  /*17ca0*/  ISETP.NE.AND P6, PT, R11, 0x1, PT ;  /* 0x000000010b00780c */ /* 0x000fda0003fc5270 */
[----:B------:R-:W0:Y:S02]  /*17cb0*/  @P6 LDC.64 R12, c[0x0][0x9e8] ;  /* 0x00027a00ff0c6b82 */ /* 0x000e240000000a00 */
[----:B0-----:R-:W-:-:S05]  /*17cc0*/  @P6 IMAD.HI.U32 R12, R7, R12, RZ ;  /* 0x0000000c070c6227 */ /* 0x001fca00078e00ff */
[----:B------:R-:W-:-:S07]  /*17cd0*/  @P6 SHF.R.U32.HI R7, RZ, R13, R12 ;  /* 0x0000000dff076219 */ /* 0x000fce000001160c */
.L_x_1675:
[----:B------:R-:W-:Y:S05]  /*17ce0*/  BSYNC B2 ;  /* 0x0000000000027941 */ /* 0x000fea0003800000 */
.L_x_1673:
[----:B------:R-:W-:-:S05]  /*17cf0*/  IMAD R4, R7, R11, R4 ;  /* 0x0000000b07047224 */ /* 0x000fca00078e0204 */
[----:B------:R-:W-:Y:S02]  /*17d00*/  VIADDMNMX R22, R4, R11, R22, PT ;  /* 0x0000000b04167246 */ /* 0x000fe40003800116 */
[----:B------:R-:W-:-:S07]  /*17d10*/  VIMNMX R15, R15, R4, !PT ;  /* 0x000000040f0f7248 */ /* 0x000fce0007fe0100 */
.L_x_1672:
[C---:B------:R-:W-:Y:S01]  /*17d20*/  ISETP.GT.AND P2, PT, R15.reuse, 0x1, !P2 ;  /* 0x000000010f00780c */ /* 0x040fe20005744270 */
[----:B------:R-:W-:Y:S01]  /*17d30*/  ULDC UR4, c[0x0][0x988] ;  /* 0x0002620000047ab9 */ /* 0x000fe20000000800 */
[----:B------:R-:W-:Y:S01]  /*17d40*/  ISETP.GT.AND P3, PT, R15, 0x8, !P3 ;  /* 0x000000080f00780c */ /* 0x000fe20005f64270 */
[----:B------:R-:W-:Y:S01]  /*17d50*/  @!P1 VIADD R23, R23, 0x2a860 ;  /* 0x0002a86017179836 */ /* 0x000fe20000000000 */
[C---:B------:R-:W-:Y:S02]  /*17d60*/  ISETP.LT.OR P2, PT, R22.reuse, 0x2, P2 ;  /* 0x000000021600780c */ /* 0x040fe40001741670 */
[----:B------:R-:W-:Y:S02]  /*17d70*/  ISETP.LT.OR P3, PT, R22, 0x9, P3 ;  /* 0x000000091600780c */ /* 0x000fe40001f61670 */
[----:B------:R-:W-:Y:S02]  /*17d80*/  FSEL R91, R91, -INF , !P2 ;  /* 0xff8000005b5b7808 */ /* 0x000fe40005000000 */
[----:B------:R-:W-:-:S02]  /*17d90*/  LOP3.LUT P2, RZ, R17, 0x4, RZ, 0xc0, !PT ;  /* 0x0000000411ff7812 */ /* 0x000fc4000784c0ff */
[----:B------:R-:W-:Y:S02]  /*17da0*/  FSEL R94, R94, -INF , !P3 ;  /* 0xff8000005e5e7808 */ /* 0x000fe40005800000 */
[----:B------:R-:W-:Y:S02]  /*17db0*/  ISETP.GT.AND P2, PT, R15, 0x9, !P2 ;  /* 0x000000090f00780c */ /* 0x000fe40005744270 */
[C---:B------:R-:W-:Y:S02]  /*17dc0*/  LOP3.LUT P3, RZ, R17.reuse, 0x10000, RZ, 0xc0, !PT ;  /* 0x0001000011ff7812 */ /* 0x040fe4000786c0ff */
[----:B------:R-:W-:Y:S02]  /*17dd0*/  ISETP.LT.OR P2, PT, R22, 0xa, P2 ;  /* 0x0000000a1600780c */ /* 0x000fe40001741670 */
[----:B------:R-:W-:Y:S02]  /*17de0*/  LOP3.LUT P6, RZ, R17, 0x8000, RZ, 0xc0, !PT ;  /* 0x0000800011ff7812 */ /* 0x000fe400078cc0ff */
[----:B------:R-:W-:-:S02]  /*17df0*/  FSEL R95, R95, -INF , !P2 ;  /* 0xff8000005f5f7808 */ /* 0x000fc40005000000 */
[----:B------:R-:W-:Y:S02]  /*17e00*/  LOP3.LUT P2, RZ, R17, 0x8, RZ, 0xc0, !PT ;  /* 0x0000000811ff7812 */ /* 0x000fe4000784c0ff */
[----:B------:R-:W-:Y:S02]  /*17e10*/  FMNMX.FTZ R4, R88, R0, !PT ;  /* 0x0000000058047209 */ /* 0x000fe40007810000 */
[----:B------:R-:W-:Y:S02]  /*17e20*/  ISETP.GT.AND P2, PT, R15, 0x10, !P2 ;  /* 0x000000100f00780c */ /* 0x000fe40005744270 */
[----:B------:R-:W-:Y:S02]  /*17e30*/  FMNMX.FTZ R7, R89, R4, !PT ;  /* 0x0000000459077209 */ /* 0x000fe40007810000 */
[----:B------:R-:W-:Y:S02]  /*17e40*/  ISETP.LT.OR P2, PT, R22, 0x11, P2 ;  /* 0x000000111600780c */ /* 0x000fe40001741670 */
[----:B------:R-:W-:-:S02]  /*17e50*/  FMNMX.FTZ R4, R92, R7, !PT ;  /* 0x000000075c047209 */ /* 0x000fc40007810000 */
[----:B------:R-:W-:Y:S02]  /*17e60*/  FSEL R98, R98, -INF , !P2 ;  /* 0xff80000062627808 */ /* 0x000fe40005000000 */
[----:B------:R-:W-:Y:S02]  /*17e70*/  LOP3.LUT P2, RZ, R17, 0x80000, RZ, 0xc0, !PT ;  /* 0x0008000011ff7812 */ /* 0x000fe4000784c0ff */
[----:B------:R-:W-:Y:S02]  /*17e80*/  FMNMX.FTZ R7, R93, R4, !PT ;  /* 0x000000045d077209 */ /* 0x000fe40007810000 */
[----:B------:R-:W-:Y:S02]  /*17e90*/  ISETP.GT.AND P2, PT, R15, 0x11, !P2 ;  /* 0x000000110f00780c */ /* 0x000fe40005744270 */
[----:B------:R-:W-:Y:S02]  /*17ea0*/  FMNMX.FTZ R4, R96, R7, !PT ;  /* 0x0000000760047209 */ /* 0x000fe40007810000 */
[----:B------:R-:W-:-:S02]  /*17eb0*/  ISETP.LT.OR P2, PT, R22, 0x12, P2 ;  /* 0x000000121600780c */ /* 0x000fc40001741670 */
[----:B------:R-:W-:Y:S02]  /*17ec0*/  FMNMX.FTZ R7, R97, R4, !PT ;  /* 0x0000000461077209 */ /* 0x000fe40007810000 */
[----:B------:R-:W-:Y:S02]  /*17ed0*/  FSEL R99, R99, -INF , !P2 ;  /* 0xff80000063637808 */ /* 0x000fe40005000000 */
[----:B------:R-:W-:Y:S02]  /*17ee0*/  LOP3.LUT P2, RZ, R17, 0x40000, RZ, 0xc0, !PT ;  /* 0x0004000011ff7812 */ /* 0x000fe4000784c0ff */
[----:B------:R-:W-:Y:S02]  /*17ef0*/  FMNMX.FTZ R4, R100, R7, !PT ;  /* 0x0000000764047209 */ /* 0x000fe40007810000 */
[----:B------:R-:W-:Y:S02]  /*17f00*/  ISETP.GT.AND P2, PT, R15, 0x18, !P2 ;  /* 0x000000180f00780c */ /* 0x000fe40005744270 */
[----:B------:R-:W-:-:S02]  /*17f10*/  FMNMX.FTZ R7, R101, R4, !PT ;  /* 0x0000000465077209 */ /* 0x000fc40007810000 */
[----:B------:R-:W-:Y:S02]  /*17f20*/  ISETP.LT.OR P2, PT, R22, 0x19, P2 ;  /* 0x000000191600780c */ /* 0x000fe40001741670 */
[----:B------:R-:W-:Y:S02]  /*17f30*/  FMNMX.FTZ R4, R104, R7, !PT ;  /* 0x0000000768047209 */ /* 0x000fe40007810000 */
[----:B------:R-:W-:Y:S02]  /*17f40*/  FSEL R102, R102, -INF , !P2 ;  /* 0xff80000066667808 */ /* 0x000fe40005000000 */
[----:B------:R-:W-:Y:S02]  /*17f50*/  LOP3.LUT P2, RZ, R17, 0x20000, RZ, 0xc0, !PT ;  /* 0x0002000011ff7812 */ /* 0x000fe4000784c0ff */
        /* <DEDUP_REMOVED lines=28> */
[----:B------:R-:W-:Y:S02]  /*18120*/  LOP3.LUT P3, RZ, R17, 0x20, RZ, 0xc0, !PT ;  /* 0x0000002011ff7812 */ /* 0x000fe4000786c0ff */
[----:B------:R-:W-:Y:S02]  /*18130*/  FSEL R111, R111, -INF , !P2 ;  /* 0xff8000006f6f7808 */ /* 0x000fe40005000000 */
[----:B------:R-:W-:Y:S02]  /*18140*/  LOP3.LUT P2, RZ, R17, 0x1000, RZ, 0xc0, !PT ;  /* 0x0000100011ff7812 */ /* 0x000fe4000784c0ff */
[----:B------:R-:W-:-:S02]  /*18150*/  FMNMX.FTZ R7, R129, R4, !PT ;  /* 0x0000000481077209 */ /* 0x000fc40007810000 */
[----:B------:R-:W-:Y:S02]  /*18160*/  ISETP.GT.AND P2, PT, R15, 0x30, !P2 ;  /* 0x000000300f00780c */ /* 0x000fe40005744270 */
[----:B------:R-:W-:Y:S01]  /*18170*/  FMNMX.FTZ R4, R132, R7, !PT ;  /* 0x0000000784047209 */ /* 0x000fe20007810000 */
[----:B------:R-:W-:Y:S01]  /*18180*/  IMAD.U32 R7, RZ, RZ, UR4 ;  /* 0x00000004ff077e24 */ /* 0x000fe2000f8e00ff */
[----:B------:R-:W-:Y:S02]  /*18190*/  ISETP.LT.OR P2, PT, R22, 0x31, P2 ;  /* 0x000000311600780c */ /* 0x000fe40001741670 */
[----:B------:R-:W-:Y:S02]  /*181a0*/  FMNMX.FTZ R11, R133, R4, !PT ;  /* 0x00000004850b7209 */ /* 0x000fe40007810000 */
[----:B------:R-:W-:Y:S02]  /*181b0*/  FSEL R114, R114, -INF , !P2 ;  /* 0xff80000072727808 */ /* 0x000fe40005000000 */
[C---:B------:R-:W-:Y:S01]  /*181c0*/  LOP3.LUT P2, RZ, R17.reuse, 0x800, RZ, 0xc0, !PT ;  /* 0x0000080011ff7812 */ /* 0x040fe2000784c0ff */
[----:B------:R-:W0:Y:S01]  /*181d0*/  SHFL.BFLY PT, R4, R11, 0x2, 0x1f ;  /* 0x0c401f000b047f89 */ /* 0x000e2200000e0000 */
[----:B------:R-:W-:-:S02]  /*181e0*/  LOP3.LUT P6, RZ, R17, 0x10, RZ, 0xc0, !PT ;  /* 0x0000001011ff7812 */ /* 0x000fc400078cc0ff */
[C---:B------:R-:W-:Y:S02]  /*181f0*/  ISETP.GT.AND P2, PT, R15.reuse, 0x31, !P2 ;  /* 0x000000310f00780c */ /* 0x040fe40005744270 */
[----:B------:R-:W-:Y:S02]  /*18200*/  ISETP.GT.AND P4, PT, R15, 0x51, !P4 ;  /* 0x000000510f00780c */ /* 0x000fe40006784270 */
[C---:B------:R-:W-:Y:S02]  /*18210*/  ISETP.LT.OR P2, PT, R22.reuse, 0x32, P2 ;  /* 0x000000321600780c */ /* 0x040fe40001741670 */
[----:B------:R-:W-:Y:S02]  /*18220*/  ISETP.LT.OR P4, PT, R22, 0x52, P4 ;  /* 0x000000521600780c */ /* 0x000fe40002781670 */
[----:B------:R-:W-:Y:S02]  /*18230*/  FSEL R115, R115, -INF , !P2 ;  /* 0xff80000073737808 */ /* 0x000fe40005000000 */
[----:B------:R-:W-:-:S02]  /*18240*/  LOP3.LUT P2, RZ, R17, 0x400, RZ, 0xc0, !PT ;  /* 0x0000040011ff7812 */ /* 0x000fc4000784c0ff */
[C---:B------:R-:W-:Y:S02]  /*18250*/  ISETP.GT.AND P5, PT, R15.reuse, 0x58, !P5 ;  /* 0x000000580f00780c */ /* 0x040fe40006fa4270 */
[----:B------:R-:W-:Y:S02]  /*18260*/  ISETP.GT.AND P2, PT, R15, 0x38, !P2 ;  /* 0x000000380f00780c */ /* 0x000fe40005744270 */
[----:B------:R-:W-:Y:S02]  /*18270*/  FSEL R131, R131, -INF , !P4 ;  /* 0xff80000083837808 */ /* 0x000fe40006000000 */
[C---:B------:R-:W-:Y:S02]  /*18280*/  ISETP.LT.OR P2, PT, R22.reuse, 0x39, P2 ;  /* 0x000000391600780c */ /* 0x040fe40001741670 */
[----:B------:R-:W-:Y:S02]  /*18290*/  ISETP.LT.OR P5, PT, R22, 0x59, P5 ;  /* 0x000000591600780c */ /* 0x000fe40002fa1670 */
[----:B------:R-:W-:-:S02]  /*182a0*/  FSEL R118, R118, -INF , !P2 ;  /* 0xff80000076767808 */ /* 0x000fc40005000000 */
[----:B------:R-:W-:Y:S02]  /*182b0*/  LOP3.LUT P2, RZ, R17, 0x200, RZ, 0xc0, !PT ;  /* 0x0000020011ff7812 */ /* 0x000fe4000784c0ff */
[----:B0-----:R-:W-:Y:S02]  /*182c0*/  FMNMX.FTZ R13, R11, R4, !PT ;  /* 0x000000040b0d7209 */ /* 0x001fe40007810000 */
[----:B------:R-:W-:Y:S02]  /*182d0*/  ISETP.GT.AND P2, PT, R15, 0x39, !P2 ;  /* 0x000000390f00780c */ /* 0x000fe40005744270 */
[----:B------:R-:W-:Y:S01]  /*182e0*/  FSEL R134, R134, -INF , !P5 ;  /* 0xff80000086867808 */ /* 0x000fe20006800000 */
[----:B------:R-:W0:Y:S01]  /*182f0*/  SHFL.BFLY PT, R12, R13, 0x1, 0x1f ;  /* 0x0c201f000d0c7f89 */ /* 0x000e2200000e0000 */
[----:B------:R-:W-:-:S04]  /*18300*/  ISETP.LT.OR P2, PT, R22, 0x3a, P2 ;  /* 0x0000003a1600780c */ /* 0x000fc80001741670 */
[----:B------:R-:W-:Y:S02]  /*18310*/  FSEL R119, R119, -INF , !P2 ;  /* 0xff80000077777808 */ /* 0x000fe40005000000 */
[----:B------:R-:W-:-:S04]  /*18320*/  LOP3.LUT P2, RZ, R17, 0x100, RZ, 0xc0, !PT ;  /* 0x0000010011ff7812 */ /* 0x000fc8000784c0ff */
[----:B------:R-:W-:-:S04]  /*18330*/  ISETP.GT.AND P2, PT, R15, 0x40, !P2 ;  /* 0x000000400f00780c */ /* 0x000fc80005744270 */
[----:B------:R-:W-:-:S04]  /*18340*/  ISETP.LT.OR P2, PT, R22, 0x41, P2 ;  /* 0x000000411600780c */ /* 0x000fc80001741670 */
[----:B------:R-:W-:Y:S02]  /*18350*/  FSEL R122, R122, -INF , !P2 ;  /* 0xff8000007a7a7808 */ /* 0x000fe40005000000 */
[----:B------:R-:W-:Y:S02]  /*18360*/  LOP3.LUT P2, RZ, R17, 0x80, RZ, 0xc0, !PT ;  /* 0x0000008011ff7812 */ /* 0x000fe4000784c0ff */
[----:B0-----:R-:W-:Y:S02]  /*18370*/  FMNMX.FTZ R12, R13, R12, !PT ;  /* 0x0000000c0d0c7209 */ /* 0x001fe40007810000 */
[----:B------:R-:W-:-:S03]  /*18380*/  ISETP.GT.AND P2, PT, R15, 0x41, !P2 ;  /* 0x000000410f00780c */ /* 0x000fc60005744270 */
[----:B------:R-:W-:Y:S01]  /*18390*/  FMUL.FTZ R4, R12, R7 ;  /* 0x000000070c047220 */ /* 0x000fe20000410000 */
[----:B------:R-:W-:-:S04]  /*183a0*/  ISETP.LT.OR P2, PT, R22, 0x42, P2 ;  /* 0x000000421600780c */ /* 0x000fc80001741670 */
[----:B------:R-:W-:Y:S02]  /*183b0*/  FSEL R123, R123, -INF , !P2 ;  /* 0xff8000007b7b7808 */ /* 0x000fe40005000000 */
[----:B------:R-:W-:-:S04]  /*183c0*/  LOP3.LUT P2, RZ, R17, 0x40, RZ, 0xc0, !PT ;  /* 0x0000004011ff7812 */ /* 0x000fc8000784c0ff */
[----:B------:R-:W-:-:S04]  /*183d0*/  ISETP.GT.AND P2, PT, R15, 0x48, !P2 ;  /* 0x000000480f00780c */ /* 0x000fc80005744270 */
[----:B------:R-:W-:-:S04]  /*183e0*/  ISETP.LT.OR P2, PT, R22, 0x49, P2 ;  /* 0x000000491600780c */ /* 0x000fc80001741670 */
[----:B------:R-:W-:Y:S02]  /*183f0*/  FSEL R126, R126, -INF , !P2 ;  /* 0xff8000007e7e7808 */ /* 0x000fe40005000000 */
[----:B------:R-:W-:-:S04]  /*18400*/  ISETP.GT.AND P2, PT, R15, 0x49, !P3 ;  /* 0x000000490f00780c */ /* 0x000fc80005f44270 */
[----:B------:R-:W-:-:S04]  /*18410*/  ISETP.LT.OR P2, PT, R22, 0x4a, P2 ;  /* 0x0000004a1600780c */ /* 0x000fc80001741670 */
[----:B------:R-:W-:Y:S02]  /*18420*/  FSEL R127, R127, -INF , !P2 ;  /* 0xff8000007f7f7808 */ /* 0x000fe40005000000 */
[----:B------:R-:W-:Y:S02]  /*18430*/  ISETP.GT.AND P2, PT, R15, 0x50, !P6 ;  /* 0x000000500f00780c */ /* 0x000fe40007744270 */
[----:B------:R-:W-:Y:S02]  /*18440*/  LOP3.LUT P6, RZ, R17, 0x2, RZ, 0xc0, !PT ;  /* 0x0000000211ff7812 */ /* 0x000fe400078cc0ff */
[----:B------:R-:W-:-:S04]  /*18450*/  ISETP.LT.OR P2, PT, R22, 0x51, P2 ;  /* 0x000000511600780c */ /* 0x000fc80001741670 */
[----:B------:R-:W-:Y:S02]  /*18460*/  FSEL R130, R130, -INF , !P2 ;  /* 0xff80000082827808 */ /* 0x000fe40005000000 */
[----:B------:R-:W-:Y:S02]  /*18470*/  ISETP.GT.AND P2, PT, R15, RZ, !P6 ;  /* 0x000000ff0f00720c */ /* 0x000fe40007744270 */
[----:B------:R-:W-:Y:S02]  /*18480*/  LOP3.LUT P6, RZ, R17, 0x1, RZ, 0xc0, !PT ;  /* 0x0000000111ff7812 */ /* 0x000fe400078cc0ff */
[----:B------:R-:W-:Y:S02]  /*18490*/  ISETP.LT.OR P2, PT, R22, 0x1, P2 ;  /* 0x000000011600780c */ /* 0x000fe40001741670 */
[----:B------:R-:W-:Y:S02]  /*184a0*/  ISETP.GT.AND P3, PT, R15, 0x59, !P6 ;  /* 0x000000590f00780c */ /* 0x000fe40007764270 */
[----:B------:R-:W-:-:S02]  /*184b0*/  FSEL R90, R90, -INF , !P2 ;  /* 0xff8000005a5a7808 */ /* 0x000fc40005000000 */
[----:B------:R-:W-:Y:S02]  /*184c0*/  ISETP.LT.OR P3, PT, R22, 0x5a, P3 ;  /* 0x0000005a1600780c */ /* 0x000fe40001f61670 */
[----:B------:R-:W-:Y:S02]  /*184d0*/  FMNMX.FTZ R14, R90, R3, !PT ;  /* 0x000000035a0e7209 */ /* 0x000fe40007810000 */
[----:B------:R-:W-:Y:S02]  /*184e0*/  FSEL R135, R135, -INF , !P3 ;  /* 0xff80000087877808 */ /* 0x000fe40005800000 */
[----:B------:R-:W-:Y:S02]  /*184f0*/  FMNMX.FTZ R11, R91, R14, !PT ;  /* 0x0000000e5b0b7209 */ /* 0x000fe40007810000 */
[----:B------:R-:W-:Y:S02]  /*18500*/  FSETP.NEU.FTZ.AND P2, PT, R12, -INF , PT ;  /* 0xff8000000c00780b */ /* 0x000fe40003f5d000 */
[----:B------:R-:W-:-:S02]  /*18510*/  FMNMX.FTZ R14, R94, R11, !PT ;  /* 0x0000000b5e0e7209 */ /* 0x000fc40007810000 */
[----:B------:R-:W-:Y:S02]  /*18520*/  FSEL R4, R4, RZ, P2 ;  /* 0x000000ff04047208 */ /* 0x000fe40001000000 */
[----:B------:R-:W-:-:S03]  /*18530*/  FMNMX.FTZ R11, R95, R14, !PT ;  /* 0x0000000e5f0b7209 */ /* 0x000fc60007810000 */
[--C-:B------:R-:W-:Y:S01]  /*18540*/  FFMA.FTZ R156, R88, R7, -R4.reuse ;  /* 0x00000007589c7223 */ /* 0x100fe20000010804 */
[----:B------:R-:W-:Y:S01]  /*18550*/  FMNMX.FTZ R14, R98, R11, !PT ;  /* 0x0000000b620e7209 */ /* 0x000fe20007810000 */
[-CC-:B------:R-:W-:Y:S01]  /*18560*/  FFMA.FTZ R88, R93, R7.reuse, -R4.reuse ;  /* 0x000000075d587223 */ /* 0x180fe20000010804 */
[-CC-:B------:R-:W-:Y:S01]  /*18570*/  FFMA.FTZ R93, R105, R7.reuse, -R4.reuse ;  /* 0x00000007695d7223 */ /* 0x180fe20000010804 */
[----:B------:R-:W-:Y:S01]  /*18580*/  FSEL R105, R12, RZ, P2 ;  /* 0x000000ff0c697208 */ /* 0x000fe20001000000 */
        /* <DEDUP_REMOVED lines=27> */
[----:B------:R-:W-:Y:S01]  /*18740*/  FFMA.FTZ R133, R133, R7, -R4 ;  /* 0x0000000785857223 */ /* 0x000fe20000010804 */
[----:B------:R-:W-:Y:S01]  /*18750*/  FADD.FTZ R4, -R105, R0 ;  /* 0x0000000069047221 */ /* 0x000fe20000010100 */
[----:B------:R-:W-:Y:S01]  /*18760*/  FMNMX.FTZ R14, R114, R11, !PT ;  /* 0x0000000b720e7209 */ /* 0x000fe20007810000 */
[----:B------:R-:W-:Y:S02]  /*18770*/  MUFU.EX2 R156, R156 ;  /* 0x0000009c009c7308 */ /* 0x000fe40000000800 */
[----:B------:R-:W-:Y:S01]  /*18780*/  FMUL.FTZ R4, R4, R7 ;  /* 0x0000000704047220 */ /* 0x000fe20000410000 */
        /* <DEDUP_REMOVED lines=27> */
[----:B------:R-:W-:-:S03]  /*18940*/  FSETP.NEU.FTZ.AND P2, PT, R14, -INF , PT ;  /* 0xff8000000e00780b */ /* 0x000fc60003f5d000 */
[----:B------:R0:W1:Y:S01]  /*18950*/  MUFU.EX2 R11, R4 ;  /* 0x00000004000b7308 */ /* 0x0000620000000800 */
[----:B------:R-:W-:-:S05]  /*18960*/  FMUL.FTZ R104, R14, R7 ;  /* 0x000000070e687220 */ /* 0x000fca0000410000 */
[----:B------:R-:W-:Y:S02]  /*18970*/  FSEL R104, R104, RZ, P2 ;  /* 0x000000ff68687208 */ /* 0x000fe40001000000 */
[----:B------:R-:W-:Y:S01]  /*18980*/  MUFU.EX2 R22, R22 ;  /* 0x0000001600167308 */ /* 0x000fe20000000800 */
[----:B0-----:R-:W-:Y:S02]  /*18990*/  FSEL R4, R14, RZ, P2 ;  /* 0x000000ff0e047208 */ /* 0x001fe40001000000 */
[-CC-:B------:R-:W-:Y:S01]  /*189a0*/  FFMA.FTZ R157, R90, R7.reuse, -R104.reuse ;  /* 0x000000075a9d7223 */ /* 0x180fe20000010868 */
[-CC-:B------:R-:W-:Y:S01]  /*189b0*/  FFMA.FTZ R90, R91, R7.reuse, -R104.reuse ;  /* 0x000000075b5a7223 */ /* 0x180fe20000010868 */
[-CC-:B------:R-:W-:Y:S01]  /*189c0*/  FFMA.FTZ R159, R94, R7.reuse, -R104.reuse ;  /* 0x000000075e9f7223 */ /* 0x180fe20000010868 */
[----:B------:R-:W-:Y:S01]  /*189d0*/  FADD.FTZ R4, -R4, R3 ;  /* 0x0000000304047221 */ /* 0x000fe20000010100 */
[-CC-:B------:R-:W-:Y:S01]  /*189e0*/  FFMA.FTZ R94, R99, R7.reuse, -R104.reuse ;  /* 0x00000007635e7223 */ /* 0x180fe20000010868 */
[-C--:B------:R-:W-:Y:S01]  /*189f0*/  FFMA.FTZ R91, R95, R7.reuse, -R104 ;  /* 0x000000075f5b7223 */ /* 0x080fe20000010868 */
[----:B------:R-:W-:Y:S01]  /*18a00*/  MUFU.EX2 R157, R157 ;  /* 0x0000009d009d7308 */ /* 0x000fe20000000800 */
[-C--:B------:R-:W-:Y:S01]  /*18a10*/  FMUL.FTZ R4, R4, R7.reuse ;  /* 0x0000000704047220 */ /* 0x080fe20000410000 */
[----:B-1----:R-:W-:Y:S01]  /*18a20*/  FFMA.FTZ R6, R11, R6, R156 ;  /* 0x000000060b067223 */ /* 0x002fe2000001009c */
[-CC-:B------:R-:W-:Y:S01]  /*18a30*/  FFMA.FTZ R95, R103, R7.reuse, -R104.reuse ;  /* 0x00000007675f7223 */ /* 0x180fe20000010868 */
[-CC-:B------:R-:W-:Y:S01]  /*18a40*/  FFMA.FTZ R153, R98, R7.reuse, -R104.reuse ;  /* 0x0000000762997223 */ /* 0x180fe20000010868 */
[-C--:B------:R-:W-:Y:S01]  /*18a50*/  FFMA.FTZ R155, R102, R7.reuse, -R104 ;  /* 0x00000007669b7223 */ /* 0x080fe20000010868 */
[----:B------:R-:W-:Y:S01]  /*18a60*/  FADD.FTZ R99, R13, R6 ;  /* 0x000000060d637221 */ /* 0x000fe20000010000 */
[-CC-:B------:R-:W-:Y:S01]  /*18a70*/  FFMA.FTZ R149, R106, R7.reuse, -R104.reuse ;  /* 0x000000076a957223 */ /* 0x180fe20000010868 */
[----:B------:R-:W0:Y:S01]  /*18a80*/  MUFU.EX2 R4, R4 ;  /* 0x0000000400047308 */ /* 0x000e220000000800 */
[-CC-:B------:R-:W-:Y:S01]  /*18a90*/  FFMA.FTZ R98, R107, R7.reuse, -R104.reuse ;  /* 0x000000076b627223 */ /* 0x180fe20000010868 */
[----:B------:R-:W-:Y:S01]  /*18aa0*/  FADD.FTZ R103, R158, R99 ;  /* 0x000000639e677221 */ /* 0x000fe20000010000 */
[-CC-:B------:R-:W-:Y:S01]  /*18ab0*/  FFMA.FTZ R151, R110, R7.reuse, -R104.reuse ;  /* 0x000000076e977223 */ /* 0x180fe20000010868 */
[-CC-:B------:R-:W-:Y:S01]  /*18ac0*/  FFMA.FTZ R111, R111, R7.reuse, -R104.reuse ;  /* 0x000000076f6f7223 */ /* 0x180fe20000010868 */
[-CC-:B------:R-:W-:Y:S01]  /*18ad0*/  FFMA.FTZ R145, R114, R7.reuse, -R104.reuse ;  /* 0x0000000772917223 */ /* 0x180fe20000010868 */
[----:B------:R-:W-:Y:S01]  /*18ae0*/  FADD.FTZ R103, R88, R103 ;  /* 0x0000006758677221 */ /* 0x000fe20000010000 */
[-CC-:B------:R-:W-:Y:S01]  /*18af0*/  FFMA.FTZ R99, R115, R7.reuse, -R104.reuse ;  /* 0x0000000773637223 */ /* 0x180fe20000010868 */
[----:B------:R-:W1:Y:S01]  /*18b00*/  MUFU.EX2 R90, R90 ;  /* 0x0000005a005a7308 */ /* 0x000e620000000800 */
[-CC-:B------:R-:W-:Y:S01]  /*18b10*/  FFMA.FTZ R147, R118, R7.reuse, -R104.reuse ;  /* 0x0000000776937223 */ /* 0x180fe20000010868 */
[----:B------:R-:W-:Y:S01]  /*18b20*/  FADD.FTZ R6, R152, R103 ;  /* 0x0000006798067221 */ /* 0x000fe20000010000 */
[-CC-:B------:R-:W-:Y:S01]  /*18b30*/  FFMA.FTZ R141, R122, R7.reuse, -R104.reuse ;  /* 0x000000077a8d7223 */ /* 0x180fe20000010868 */
[-C--:B------:R-:W-:Y:S01]  /*18b40*/  FFMA.FTZ R143, R126, R7.reuse, -R104 ;  /* 0x000000077e8f7223 */ /* 0x080fe20000010868 */
[----:B------:R-:W-:Y:S01]  /*18b50*/  F2FP.BF16.F32.PACK_AB R156, R13, R156 ;  /* 0x0000009c0d9c723e */ /* 0x000fe200000010ff */
[C---:B------:R-:W-:Y:S01]  /*18b60*/  FADD.FTZ R103, R89.reuse, R6 ;  /* 0x0000000659677221 */ /* 0x040fe20000010000 */
[--C-:B------:R-:W-:Y:S01]  /*18b70*/  FFMA.FTZ R137, R130, R7, -R104.reuse ;  /* 0x0000000782897223 */ /* 0x100fe20000010868 */
[----:B------:R-:W2:Y:S01]  /*18b80*/  MUFU.EX2 R159, R159 ;  /* 0x0000009f009f7308 */ /* 0x000ea20000000800 */
[----:B0-----:R-:W-:Y:S01]  /*18b90*/  FFMA.FTZ R5, R4, R5, R157 ;  /* 0x0000000504057223 */ /* 0x001fe2000001009d */
[----:B------:R-:W-:Y:S01]  /*18ba0*/  FADD.FTZ R103, R154, R103 ;  /* 0x000000679a677221 */ /* 0x000fe20000010000 */
[----:B------:R-:W-:Y:S01]  /*18bb0*/  F2FP.BF16.F32.PACK_AB R152, R89, R152 ;  /* 0x000000985998723e */ /* 0x000fe200000010ff */
[-CC-:B------:R-:W-:Y:S01]  /*18bc0*/  FFMA.FTZ R131, R131, R7.reuse, -R104.reuse ;  /* 0x0000000783837223 */ /* 0x180fe20000010868 */
[----:B------:R-:W-:Y:S01]  /*18bd0*/  F2FP.BF16.F32.PACK_AB R158, R88, R158 ;  /* 0x0000009e589e723e */ /* 0x000fe200000010ff */
[----:B------:R-:W-:Y:S01]  /*18be0*/  FADD.FTZ R103, R92, R103 ;  /* 0x000000675c677221 */ /* 0x000fe20000010000 */
[-CC-:B------:R-:W-:Y:S01]  /*18bf0*/  FFMA.FTZ R134, R134, R7.reuse, -R104.reuse ;  /* 0x0000000786867223 */ /* 0x180fe20000010868 */
[----:B------:R-:W0:Y:S01]  /*18c00*/  MUFU.EX2 R91, R91 ;  /* 0x0000005b005b7308 */ /* 0x000e220000000800 */
[----:B-1----:R-:W-:Y:S01]  /*18c10*/  FADD.FTZ R6, R90, R5 ;  /* 0x000000055a067221 */ /* 0x002fe20000010000 */
[----:B------:R-:W-:Y:S01]  /*18c20*/  FADD.FTZ R102, R148, R103 ;  /* 0x0000006794667221 */ /* 0x000fe20000010000 */
[----:B------:R-:W-:Y:S01]  /*18c30*/  FFMA.FTZ R5, R119, R7, -R104 ;  /* 0x0000000777057223 */ /* 0x000fe20000010868 */
[C---:B------:R-:W-:Y:S01]  /*18c40*/  ISETP.GT.AND P2, PT, R10.reuse, R20, PT ;  /* 0x000000140a00720c */ /* 0x040fe20003f44270 */
[----:B------:R-:W-:-:S02]  /*18c50*/  VIADD R10, R10, 0xffffffff ;  /* 0xffffffff0a0a7836 */ /* 0x000fc40000000000 */
[----:B------:R-:W-:Y:S01]  /*18c60*/  FADD.FTZ R105, R93, R102 ;  /* 0x000000665d697221 */ /* 0x000fe20000010000 */
[----:B------:R-:W-:Y:S01]  /*18c70*/  F2FP.BF16.F32.PACK_AB R154, R92, R154 ;  /* 0x0000009a5c9a723e */ /* 0x000fe200000010ff */
[----:B------:R-:W1:Y:S01]  /*18c80*/  MUFU.EX2 R153, R153 ;  /* 0x0000009900997308 */ /* 0x000e620000000800 */
[----:B--2---:R-:W-:Y:S01]  /*18c90*/  FADD.FTZ R6, R159, R6 ;  /* 0x000000069f067221 */ /* 0x004fe20000010000 */
[----:B------:R-:W-:Y:S01]  /*18ca0*/  FADD.FTZ R102, R150, R105 ;  /* 0x0000006996667221 */ /* 0x000fe20000010000 */
[----:B------:R-:W-:Y:S01]  /*18cb0*/  @!P1 PRMT R105, RZ, 0x654, R23 ;  /* 0x00000654ff699816 */ /* 0x000fe20000000017 */
[----:B------:R-:W-:Y:S01]  /*18cc0*/  FFMA.FTZ R23, R123, R7, -R104 ;  /* 0x000000077b177223 */ /* 0x000fe20000010868 */
[----:B------:R-:W-:Y:S02]  /*18cd0*/  F2FP.BF16.F32.PACK_AB R150, R15, R150 ;  /* 0x000000960f96723e */ /* 0x000fe400000010ff */
[----:B------:R2:W-:Y:S01]  /*18ce0*/  @!P1 SYNCS.ARRIVE.TRANS64.RED.A1T0 RZ, [R105+URZ], RZ ;  /* 0x000000ff69ff99a7 */ /* 0x0005e2000810043f */
[----:B------:R-:W3:Y:S01]  /*18cf0*/  MUFU.EX2 R94, R94 ;  /* 0x0000005e005e7308 */ /* 0x000ee20000000800 */
[----:B0-----:R-:W-:Y:S01]  /*18d00*/  FADD.FTZ R6, R91, R6 ;  /* 0x000000065b067221 */ /* 0x001fe20000010000 */
[----:B------:R-:W-:-:S02]  /*18d10*/  F2FP.BF16.F32.PACK_AB R148, R93, R148 ;  /* 0x000000945d94723e */ /* 0x000fc400000010ff */
[----:B------:R-:W-:Y:S02]  /*18d20*/  F2FP.BF16.F32.PACK_AB R157, R90, R157 ;  /* 0x0000009d5a9d723e */ /* 0x000fe400000010ff */
[----:B------:R-:W-:Y:S02]  /*18d30*/  F2FP.BF16.F32.PACK_AB R159, R91, R159 ;  /* 0x0000009f5b9f723e */ /* 0x000fe400000010ff */
[----:B------:R-:W0:Y:S01]  /*18d40*/  MUFU.EX2 R155, R155 ;  /* 0x0000009b009b7308 */ /* 0x000e220000000800 */
[----:B-1----:R-:W-:-:S07]  /*18d50*/  FADD.FTZ R103, R153, R6 ;  /* 0x0000000699677221 */ /* 0x002fce0000010000 */
[----:B------:R-:W1:Y:S01]  /*18d60*/  MUFU.EX2 R95, R95 ;  /* 0x0000005f005f7308 */ /* 0x000e620000000800 */
[C---:B---3--:R-:W-:Y:S01]  /*18d70*/  FADD.FTZ R6, R94.reuse, R103 ;  /* 0x000000675e067221 */ /* 0x048fe20000010000 */
[----:B------:R-:W-:Y:S01]  /*18d80*/  FADD.FTZ R103, R15, R102 ;  /* 0x000000660f677221 */ /* 0x000fe20000010000 */
[-CC-:B------:R-:W-:Y:S01]  /*18d90*/  FFMA.FTZ R102, R127, R7.reuse, -R104.reuse ;  /* 0x000000077f667223 */ /* 0x180fe20000010868 */
[----:B------:R-:W-:Y:S01]  /*18da0*/  FFMA.FTZ R104, R135, R7, -R104 ;  /* 0x0000000787687223 */ /* 0x000fe20000010868 */
[----:B------:R-:W-:Y:S01]  /*18db0*/  F2FP.BF16.F32.PACK_AB R153, R94, R153 ;  /* 0x000000995e99723e */ /* 0x000fe200000010ff */
[----:B--2---:R-:W-:Y:S01]  /*18dc0*/  FADD.FTZ R105, R144, R103 ;  /* 0x0000006790697221 */ /* 0x004fe20000010000 */
[C---:B------:R-:W-:Y:S01]  /*18dd0*/  F2FP.BF16.F32.PACK_AB R144, R22.reuse, R144 ;  /* 0x000000901690723e */ /* 0x040fe200000010ff */
[----:B------:R-:W2:Y:S01]  /*18de0*/  MUFU.EX2 R149, R149 ;  /* 0x0000009500957308 */ /* 0x000ea20000000800 */
[----:B0-----:R-:W-:Y:S01]  /*18df0*/  FADD.FTZ R6, R155, R6 ;  /* 0x000000069b067221 */ /* 0x001fe20000010000 */
[----:B------:R-:W-:Y:S01]  /*18e00*/  FADD.FTZ R105, R22, R105 ;  /* 0x0000006916697221 */ /* 0x000fe20000010000 */
[----:B------:R-:W-:-:S05]  /*18e10*/  IMAD.MOV.U32 R22, RZ, RZ, R21 ;  /* 0x000000ffff167224 */ /* 0x000fca00078e0015 */
        /* <DEDUP_REMOVED lines=47> */
[----:B------:R-:W-:Y:S01]  /*19110*/  F2FP.BF16.F32.PACK_AB R141, R23, R141 ;  /* 0x0000008d178d723e */ /* 0x000fe200000010ff */
[----:B------:R-:W-:-:S05]  /*19120*/  IMAD.MOV.U32 R23, RZ, RZ, R206 ;  /* 0x000000ffff177224 */ /* 0x000fca00078e00ce */
        /* <DEDUP_REMOVED lines=15> */
[----:B------:R-:W-:Y:S02]  /*19220*/  IMAD.MOV.U32 R0, RZ, RZ, R12 ;  /* 0x000000ffff007224 */ /* 0x000fe400078e000c */
[----:B--2---:R-:W-:-:S04]  /*19230*/  FADD.FTZ R3, R134, R3 ;  /* 0x0000000386037221 */ /* 0x004fc80000010000 */
[C---:B0-----:R-:W-:Y:S01]  /*19240*/  FADD.FTZ R5, R104.reuse, R3 ;  /* 0x0000000368057221 */ /* 0x041fe20000010000 */
[----:B------:R-:W-:Y:S01]  /*19250*/  F2FP.BF16.F32.PACK_AB R139, R104, R134 ;  /* 0x00000086688b723e */ /* 0x000fe200000010ff */
[----:B------:R-:W-:Y:S01]  /*19260*/  IMAD.MOV.U32 R3, RZ, RZ, R14 ;  /* 0x000000ffff037224 */ /* 0x000fe200078e000e */
[----:B------:R-:W-:Y:S06]  /*19270*/  @P2 BRA `(.L_x_1676) ;  /* 0xffffffcc00a82947 */ /* 0x000fec000383ffff */
[----:B------:R-:W-:Y:S05]  /*19280*/  BSYNC B1 ;  /* 0x0000000000017941 */ /* 0x000fea0003800000 */
.L_x_1657:
[----:B------:R-:W-:Y:S02]  /*19290*/  IMAD.MOV.U32 R3, RZ, RZ, R14 ;  /* 0x000000ffff037224 */ /* 0x000fe400078e000e */
[----:B------:R-:W-:Y:S02]  /*192a0*/  IMAD.MOV.U32 R0, RZ, RZ, R12 ;  /* 0x000000ffff007224 */ /* 0x000fe400078e000c */
[----:B------:R-:W-:Y:S02]  /*192b0*/  IMAD.MOV.U32 R22, RZ, RZ, R21 ;  /* 0x000000ffff167224 */ /* 0x000fe400078e0015 */
[----:B------:R-:W-:-:S07]  /*192c0*/  IMAD.MOV.U32 R23, RZ, RZ, R206 ;  /* 0x000000ffff177224 */ /* 0x000fce00078e00ce */
.L_x_1656:
[----:B------:R-:W-:Y:S05]  /*192d0*/  BSYNC B0 ;  /* 0x0000000000007941 */ /* 0x000fea0003800000 */
.L_x_1655:
[----:B------:R-:W0:Y:S01]  /*192e0*/  LDC R210, c[0x0][0x448] ;  /* 0x00011200ffd27b82 */ /* 0x000e220000000800 */
[----:B------:R-:W-:Y:S01]  /*192f0*/  VIADD R12, R178, 0x7f ;  /* 0x0000007fb20c7836 */ /* 0x000fe20000000000 */
[----:B------:R-:W-:Y:S02]  /*19300*/  LOP3.LUT R17, R17, 0xffefffff, RZ, 0xc0, !PT ;  /* 0xffefffff11117812 */ /* 0x000fe400078ec0ff */
[----:B------:R-:W-:-:S04]  /*19310*/  IADD3 R15, R164, 0x1, -R163 ;  /* 0x00000001a40f7810 */ /* 0x000fc80007ffe8a3 */
[----:B------:R-:W1:Y:S01]  /*19320*/  LDC R206, c[0x0][0x9e4] ;  /* 0x00027900ffce7b82 */ /* 0x000e620000000800 */
[----:B0-----:R-:W-:-:S13]  /*19330*/  ISETP.NE.AND P2, PT, R210, 0x1, PT ;  /* 0x00000001d200780c */ /* 0x001fda0003f45270 */
[----:B------:R-:W0:Y:S01]  /*19340*/  @P2 LDC R13, c[0x0][0x44c] ;  /* 0x00011300ff0d2b82 */ /* 0x000e220000000800 */
[----:B------:R-:W-:-:S04]  /*19350*/  @P2 LOP3.LUT R17, R17, 0x100000, RZ, 0xfc, !PT ;  /* 0x0010000011112812 */ /* 0x000fc800078efcff */
[----:B------:R-:W-:-:S03]  /*19360*/  LOP3.LUT R17, R17, 0xffdfffff, RZ, 0xc0, !PT ;  /* 0xffdfffff11117812 */ /* 0x000fc600078ec0ff */
[----:B------:R-:W2:Y:S01]  /*19370*/  @P2 LDC R14, c[0x0][0x450] ;  /* 0x00011400ff0e2b82 */ /* 0x000ea20000000800 */
[----:B0-----:R-:W-:-:S05]  /*19380*/  @P2 IMAD.HI.U32 R13, R12, R13, RZ ;  /* 0x0000000d0c0d2227 */ /* 0x001fca00078e00ff */
[----:B--2---:R-:W-:Y:S02]  /*19390*/  @P2 SHF.R.U32.HI R12, RZ, R14, R13 ;  /* 0x0000000eff0c2219 */ /* 0x004fe4000001160d */
[----:B-1----:R-:W-:-:S03]  /*193a0*/  ISETP.GE.AND P2, PT, R206, 0x1, PT ;  /* 0x00000001ce00780c */ /* 0x002fc60003f46270 */
[----:B------:R-:W-:-:S04]  /*193b0*/  IMAD.IADD R12, R15, 0x1, R12 ;  /* 0x000000010f0c7824 */ /* 0x000fc800078e020c */
[----:B------:R-:W-:-:S06]  /*193c0*/  IMAD.IADD R14, R12, 0x1, -R9 ;  /* 0x000000010c0e7824 */ /* 0x000fcc00078e0a09 */
[----:B------:R-:W-:Y:S01]  /*193d0*/  @P2 LOP3.LUT R17, R17, 0x200000, RZ, 0xfc, !PT ;  /* 0x0020000011112812 */ /* 0x000fe200078efcff */
[----:B------:R-:W-:Y:S06]  /*193e0*/  @!P2 BRA `(.L_x_1677) ;  /* 0x000000000048a947 */ /* 0x000fec0003800000 */
[----:B------:R-:W-:Y:S01]  /*193f0*/  IMAD.MOV.U32 R9, RZ, RZ, R12 ;  /* 0x000000ffff097224 */ /* 0x000fe200078e000c */
[----:B------:R-:W-:Y:S04]  /*19400*/  BSSY B0, `(.L_x_1678) ;  /* 0x000000e000007945 */ /* 0x000fe80003800000 */
        /* <DEDUP_REMOVED lines=9> */
.L_x_1679:
[----:B------:R-:W-:-:S13]  /*194a0*/  ISETP.NE.AND P2, PT, R206, 0x1, PT ;  /* 0x00000001ce00780c */ /* 0x000fda0003f45270 */
[----:B------:R-:W0:Y:S02]  /*194b0*/  @P2 LDC.64 R12, c[0x0][0x9e8] ;  /* 0x00027a00ff0c2b82 */ /* 0x000e240000000a00 */
[----:B0-----:R-:W-:-:S05]  /*194c0*/  @P2 IMAD.HI.U32 R12, R9, R12, RZ ;  /* 0x0000000c090c2227 */ /* 0x001fca00078e00ff */
[----:B------:R-:W-:-:S07]  /*194d0*/  @P2 SHF.R.U32.HI R9, RZ, R13, R12 ;  /* 0x0000000dff092219 */ /* 0x000fce000001160c */
.L_x_1680:
[----:B------:R-:W-:Y:S05]  /*194e0*/  BSYNC B0 ;  /* 0x0000000000007941 */ /* 0x000fea0003800000 */
.L_x_1678:
[----:B------:R-:W-:-:S05]  /*194f0*/  IMAD R9, R9, R206, RZ ;  /* 0x000000ce09097224 */ /* 0x000fca00078e02ff */
[----:B------:R-:W-:-:S07]  /*19500*/  VIMNMX R14, R14, R9, !PT ;  /* 0x000000090e0e7248 */ /* 0x000fce0007fe0100 */
.L_x_1677:
[----:B------:R-:W-:Y:S01]  /*19510*/  VIADD R14, R14, 0x5f ;  /* 0x0000005f0e0e7836 */ /* 0x000fe20000000000 */
[----:B------:R-:W-:Y:S03]  /*19520*/  BSSY B0, `(.L_x_1681) ;  /* 0x00001fd000007945 */ /* 0x000fe60003800000 */
[----:B------:R-:W-:-:S05]  /*19530*/  IMAD.HI R14, R14, 0x2aaaaaab, RZ ;  /* 0x2aaaaaab0e0e7827 */ /* 0x000fca00078e02ff */
[----:B------:R-:W-:-:S04]  /*19540*/  SHF.R.U32.HI R9, RZ, 0x1f, R14 ;  /* 0x0000001fff097819 */ /* 0x000fc8000001160e */
[----:B------:R-:W-:-:S04]  /*19550*/  LEA.HI.SX32 R9, R14, R9, 0x1c ;  /* 0x000000090e097211 */ /* 0x000fc800078fe2ff */
[----:B------:R-:W-:-:S04]  /*19560*/  VIMNMX R9, R180, R9, !PT ;  /* 0x00000009b4097248 */ /* 0x000fc80007fe0100 */
[----:B------:R-:W-:-:S13]  /*19570*/  ISETP.GE.AND P2, PT, R10, R9, PT ;  /* 0x000000090a00720c */ /* 0x000fda0003f46270 */
[----:B------:R-:W-:Y:S05]  /*19580*/  @!P2 BRA `(.L_x_1682) ;  /* 0x0000001c00d8a947 */ /* 0x000fea0003800000 */
[----:B------:R-:W-:Y:S01]  /*19590*/  BSSY B1, `(.L_x_1683) ;  /* 0x00001f4000017945 */ /* 0x000fe20003800000 */
[----:B------:R-:W-:Y:S02]  /*195a0*/  IMAD.MOV.U32 R20, RZ, RZ, R10 ;  /* 0x000000ffff147224 */ /* 0x000fe400078e000a */
[----:B------:R-:W-:Y:S02]  /*195b0*/  IMAD.MOV.U32 R14, RZ, RZ, R3 ;  /* 0x000000ffff0e7224 */ /* 0x000fe400078e0003 */
[----:B------:R-:W-:Y:S02]  /*195c0*/  IMAD.MOV.U32 R15, RZ, RZ, R0 ;  /* 0x000000ffff0f7224 */ /* 0x000fe400078e0000 */
[----:B------:R-:W-:Y:S02]  /*195d0*/  IMAD.MOV.U32 R10, RZ, RZ, R23 ;  /* 0x000000ffff0a7224 */ /* 0x000fe400078e0017 */
[----:B------:R-:W-:-:S07]  /*195e0*/  IMAD.MOV.U32 R12, RZ, RZ, R22 ;  /* 0x000000ffff0c7224 */ /* 0x000fce00078e0016 */
.L_x_1694:
[----:B------:R-:W-:-:S05]  /*195f0*/  VIADD R21, R12, 0x1 ;  /* 0x000000010c157836 */ /* 0x000fca0000000000 */
[----:B------:R-:W-:-:S04]  /*19600*/  ISETP.NE.AND P2, PT, R21, 0x2, PT ;  /* 0x000000021500780c */ /* 0x000fc80003f45270 */
[----:B------:R-:W-:Y:S02]  /*19610*/  SEL R21, R21, RZ, P2 ;  /* 0x000000ff15157207 */ /* 0x000fe40001000000 */
[----:B------:R-:W-:-:S03]  /*19620*/  SEL R23, RZ, 0x1, P2 ;  /* 0x00000001ff177807 */ /* 0x000fc60001000000 */
[----:B------:R-:W-:Y:S01]  /*19630*/  IMAD.MOV.U32 R22, RZ, RZ, R21 ;  /* 0x000000ffff167224 */ /* 0x000fe200078e0015 */
[----:B------:R-:W-:Y:S01]  /*19640*/  LOP3.LUT R23, R10, R23, RZ, 0x3c, !PT ;  /* 0x000000170a177212 */ /* 0x000fe200078e3cff */
[----:B------:R-:W-:Y:S06]  /*19650*/  @!P0 BRA `(.L_x_1684) ;  /* 0x0000000000048947 */ /* 0x000fec0003800000 */
[----:B------:R-:W-:Y:S01]  /*19660*/  BPT.TRAP 0x1 ;  /* 0x000000040000795c */ /* 0x000fe20000300000 */
.L_x_1684:
[----:B------:R-:W-:Y:S01]  /*19670*/  IMAD R0, R22, 0x8, R2 ;  /* 0x0000000816007824 */ /* 0x000fe200078e0202 */
[----:B------:R-:W-:-:S04]  /*19680*/  SHF.L.U32 R3, R23, 0x1f, RZ ;  /* 0x0000001f17037819 */ /* 0x000fc800000006ff */
[----:B------:R0:W1:Y:S01]  /*19690*/  SYNCS.PHASECHK.TRANS64.TRYWAIT P2, [R0+URZ+0x2a830], R3 ;  /* 0x02a83003000075a7 */ /* 0x000062000804017f */
[----:B------:R-:W-:Y:S05]  /*196a0*/  @!P0 BRA `(.L_x_1685) ;  /* 0x0000000000048947 */ /* 0x000fea0003800000 */
[----:B------:R-:W-:Y:S01]  /*196b0*/  BPT.TRAP 0x1 ;  /* 0x000000040000795c */ /* 0x000fe20000300000 */
.L_x_1685:
[----:B------:R-:W-:Y:S01]  /*196c0*/  IMAD R96, R22, 0x900, R8 ;  /* 0x0000090016607824 */ /* 0x000fe200078e0208 */
[----:B------:R-:W-:Y:S03]  /*196d0*/  BSSY B2, `(.L_x_1686) ;  /* 0x0000006000027945 */ /* 0x000fe60003800000 */
[C---:B------:R-:W-:Y:S02]  /*196e0*/  VIADD R90, R96.reuse, 0x2 ;  /* 0x00000002605a7836 */ /* 0x040fe40000000000 */
[----:B------:R-:W-:Y:S01]  /*196f0*/  VIADD R7, R96, 0x4 ;  /* 0x0000000460077836 */ /* 0x000fe20000000000 */
[----:B-1----:R-:W-:Y:S06]  /*19700*/  @P2 BRA `(.L_x_1687) ;  /* 0x0000000000082947 */ /* 0x002fec0003800000 */
[----:B------:R-:W1:Y:S02]  /*19710*/  SYNCS.PHASECHK.TRANS64.TRYWAIT P2, [R0+URZ+0x2a830], R3 ;  /* 0x02a83003000075a7 */ /* 0x000e64000804017f */
[----:B-1----:R-:W-:Y:S05]  /*19720*/  @!P2 BRA `(.L_x_1688) ;  /* 0x000001240088a947 */ /* 0x002fea0003800000 */
.L_x_1687:
[----:B------:R-:W-:Y:S05]  /*19730*/  BSYNC B2 ;  /* 0x0000000000027941 */ /* 0x000fea0003800000 */
.L_x_1686:
[----:B------:R-:W2:Y:S01]  /*19740*/  LDL.64 R212, [R1+0x30] ;  /* 0x0000300001d47983 */ /* 0x000ea20000100a00 */
[----:B------:R-:W-:Y:S02]  /*19750*/  IMAD.MOV.U32 R88, RZ, RZ, R96 ;  /* 0x000000ffff587224 */ /* 0x000fe400078e0060 */
[----:B------:R-:W-:Y:S01]  /*19760*/  VIADD R92, R96, 0x6 ;  /* 0x00000006605c7836 */ /* 0x000fe20000000000 */
[----:B------:R-:W-:Y:S01]  /*19770*/  R2UR UR50, R90 ;  /* 0x000000005a3272ca */ /* 0x000fe200000e0000 */
[----:B------:R-:W-:Y:S01]  /*19780*/  IMAD.MOV.U32 R89, RZ, RZ, 0x40000040 ;  /* 0x40000040ff597424 */ /* 0x000fe200078e00ff */
[----:B------:R-:W-:Y:S01]  /*19790*/  R2UR UR54, R88 ;  /* 0x00000000583672ca */ /* 0x000fe200000e0000 */
[----:B------:R-:W-:Y:S01]  /*197a0*/  IMAD.MOV.U32 R88, RZ, RZ, R7 ;  /* 0x000000ffff587224 */ /* 0x000fe200078e0007 */
[----:B------:R-:W-:Y:S01]  /*197b0*/  R2UR UR30, R92 ;  /* 0x000000005c1e72ca */ /* 0x000fe200000e0000 */
[C---:B------:R-:W-:Y:S01]  /*197c0*/  VIADD R90, R96.reuse, 0x300 ;  /* 0x00000300605a7836 */ /* 0x040fe20000000000 */
[----:B------:R3:W-:Y:S01]  /*197d0*/  STL.64 [R1+0x98], R8 ;  /* 0x0000980801007387 */ /* 0x0007e20000100a00 */
[----:B------:R-:W-:Y:S01]  /*197e0*/  VIADD R92, R96, 0x304 ;  /* 0x00000304605c7836 */ /* 0x000fe20000000000 */
[----:B------:R-:W-:Y:S01]  /*197f0*/  R2UR UR34, R88 ;  /* 0x00000000582272ca */ /* 0x000fe200000e0000 */
[----:B------:R-:W-:Y:S01]  /*19800*/  VIADD R88, R96, 0x302 ;  /* 0x0000030260587836 */ /* 0x000fe20000000000 */
[----:B------:R-:W-:Y:S01]  /*19810*/  R2UR UR26, R90 ;  /* 0x000000005a1a72ca */ /* 0x000fe200000e0000 */
[----:B------:R-:W-:Y:S01]  /*19820*/  VIADD R90, R96, 0x600 ;  /* 0x00000600605a7836 */ /* 0x000fe20000000000 */
[----:B------:R-:W-:Y:S01]  /*19830*/  R2UR UR18, R92 ;  /* 0x000000005c1272ca */ /* 0x000fe200000e0000 */
[----:B------:R-:W-:Y:S01]  /*19840*/  VIADD R92, R96, 0x602 ;  /* 0x00000602605c7836 */ /* 0x000fe20000000000 */
[----:B------:R-:W-:Y:S01]  /*19850*/  R2UR UR22, R88 ;  /* 0x00000000581672ca */ /* 0x000fe200000e0000 */
[C---:B------:R-:W-:Y:S01]  /*19860*/  VIADD R88, R96.reuse, 0x306 ;  /* 0x0000030660587836 */ /* 0x040fe20000000000 */
[----:B---3--:R-:W3:Y:S01]  /*19870*/  LDL.64 R8, [R1+0x28] ;  /* 0x0000280001087983 */ /* 0x008ee20000100a00 */
[----:B------:R-:W-:Y:S01]  /*19880*/  R2UR UR55, R89 ;  /* 0x00000000593772ca */ /* 0x000fe200000e0000 */
[----:B------:R-:W-:-:S02]  /*19890*/  VIADD R94, R96, 0x604 ;  /* 0x00000604605e7836 */ /* 0x000fc40000000000 */
[----:B------:R-:W-:Y:S02]  /*198a0*/  IMAD.MOV.U32 R91, RZ, RZ, 0x40000040 ;  /* 0x40000040ff5b7424 */ /* 0x000fe400078e00ff */
[----:B------:R-:W-:Y:S02]  /*198b0*/  IMAD.MOV.U32 R93, RZ, RZ, 0x40000040 ;  /* 0x40000040ff5d7424 */ /* 0x000fe400078e00ff */
[----:B------:R-:W-:Y:S02]  /*198c0*/  IMAD.MOV.U32 R95, RZ, RZ, 0x40000040 ;  /* 0x40000040ff5f7424 */ /* 0x000fe400078e00ff */
[----:B------:R-:W-:Y:S01]  /*198d0*/  IMAD.MOV.U32 R97, RZ, RZ, 0x40000040 ;  /* 0x40000040ff617424 */ /* 0x000fe200078e00ff */
[----:B------:R-:W-:Y:S01]  /*198e0*/  R2UR UR35, R89 ;  /* 0x00000000592372ca */ /* 0x000fe200000e0000 */
[----:B------:R-:W-:Y:S01]  /*198f0*/  VIADD R96, R96, 0x606 ;  /* 0x0000060660607836 */ /* 0x000fe20000000000 */
[----:B------:R-:W-:Y:S01]  /*19900*/  R2UR UR51, R91 ;  /* 0x000000005b3372ca */ /* 0x000fe200000e0000 */
[----:B------:R0:W-:Y:S01]  /*19910*/  STL [R1+0x94], R2 ;  /* 0x0000940201007387 */ /* 0x0001e20000100800 */
[----:B------:R-:W-:-:S02]  /*19920*/  R2UR UR31, R93 ;  /* 0x000000005d1f72ca */ /* 0x000fc400000e0000 */
[----:B------:R-:W-:Y:S01]  /*19930*/  R2UR UR27, R91 ;  /* 0x000000005b1b72ca */ /* 0x000fe200000e0000 */
[----:B------:R-:W4:Y:S01]  /*19940*/  LDL.64 R218, [R1+0x18] ;  /* 0x0000180001da7983 */ /* 0x000f220000100a00 */
[----:B------:R-:W-:Y:S02]  /*19950*/  R2UR UR23, R89 ;  /* 0x00000000591772ca */ /* 0x000fe400000e0000 */
[----:B------:R-:W-:Y:S01]  /*19960*/  R2UR UR19, R93 ;  /* 0x000000005d1372ca */ /* 0x000fe200000e0000 */
[----:B------:R-:W4:Y:S01]  /*19970*/  LDL.64 R216, [R1+0x10] ;  /* 0x0000100001d87983 */ /* 0x000f220000100a00 */
[----:B------:R-:W-:Y:S02]  /*19980*/  R2UR UR14, R88 ;  /* 0x00000000580e72ca */ /* 0x000fe400000e0000 */
[----:B------:R-:W-:Y:S01]  /*19990*/  R2UR UR15, R89 ;  /* 0x00000000590f72ca */ /* 0x000fe200000e0000 */
[----:B01----:R-:W4:Y:S01]  /*199a0*/  LDL.64 R2, [R1+0x20] ;  /* 0x0000200001027983 */ /* 0x003f220000100a00 */
[----:B------:R-:W-:-:S02]  /*199b0*/  R2UR UR10, R90 ;  /* 0x000000005a0a72ca */ /* 0x000fc400000e0000 */
[----:B------:R-:W-:Y:S01]  /*199c0*/  R2UR UR11, R91 ;  /* 0x000000005b0b72ca */ /* 0x000fe200000e0000 */
[----:B------:R-:W4:Y:S01]  /*199d0*/  LDL.64 R214, [R1+0x8] ;  /* 0x0000080001d67983 */ /* 0x000f220000100a00 */
[----:B------:R-:W-:Y:S02]  /*199e0*/  R2UR UR6, R92 ;  /* 0x000000005c0672ca */ /* 0x000fe400000e0000 */
[----:B------:R-:W-:Y:S02]  /*199f0*/  R2UR UR7, R93 ;  /* 0x000000005d0772ca */ /* 0x000fe400000e0000 */
[----:B------:R-:W-:Y:S02]  /*19a00*/  R2UR UR42, R94 ;  /* 0x000000005e2a72ca */ /* 0x000fe400000e0000 */
[----:B------:R-:W-:Y:S02]  /*19a10*/  R2UR UR43, R95 ;  /* 0x000000005f2b72ca */ /* 0x000fe400000e0000 */
[----:B------:R-:W-:-:S02]  /*19a20*/  R2UR UR38, R96 ;  /* 0x00000000602672ca */ /* 0x000fc400000e0000 */
[----:B------:R-:W-:Y:S02]  /*19a30*/  R2UR UR39, R97 ;  /* 0x00000000612772ca */ /* 0x000fe400000e0000 */
[----:B------:R-:W-:-:S06]  /*19a40*/  WARPGROUP.ARRIVE ;  /* 0x00000000000079c5 */ /* 0x000fcc0000000000 */
[----:B------:R-:W-:Y:S03]  /*19a50*/  HGMMA.64x96x16.F32.BF16 R88, gdesc[UR52], RZ, !UPT, gsb0 ;  /* 0x01600000345879f0 */ /* 0x000fe6000c0018ff */
[----:B------:R-:W-:Y:S02]  /*19a60*/  WARPGROUP.DEPBAR.LE gsb0, 0x0 ;  /* 0x00008000000079c5 */ /* 0x000fe40000010000 */
[----:B------:R-:W-:-:S06]  /*19a70*/  WARPGROUP.ARRIVE ;  /* 0x00000000000079c5 */ /* 0x000fcc0000000000 */
[----:B------:R-:W-:Y:S03]  /*19a80*/  HGMMA.64x96x16.F32.BF16 R88, gdesc[UR48], R88, gsb0 ;  /* 0x01600000305879f0 */ /* 0x000fe60008001858 */
[----:B------:R-:W-:Y:S02]  /*19a90*/  WARPGROUP.DEPBAR.LE gsb0, 0x0 ;  /* 0x00008000000079c5 */ /* 0x000fe40000010000 */
[----:B------:R-:W-:Y:S01]  /*19aa0*/  WARPGROUP.ARRIVE ;  /* 0x00000000000079c5 */ /* 0x000fe20000000000 */
[----:B--2---:R-:W-:Y:S02]  /*19ab0*/  R2UR UR32, R212 ;  /* 0x00000000d42072ca */ /* 0x004fe400000e0000 */
[----:B------:R-:W-:Y:S02]  /*19ac0*/  R2UR UR33, R213 ;  /* 0x00000000d52172ca */ /* 0x000fe400000e0000 */
[----:B------:R-:W2:Y:S11]  /*19ad0*/  LDL.64 R212, [R1] ;  /* 0x0000000001d47983 */ /* 0x000eb60000100a00 */
[----:B------:R-:W-:Y:S01]  /*19ae0*/  HGMMA.64x96x16.F32.BF16 R88, gdesc[UR32], R88, gsb0 ;  /* 0x01600000205879f0 */ /* 0x000fe20008001858 */
[----:B---3--:R-:W-:-:S02]  /*19af0*/  R2UR UR28, R8 ;  /* 0x00000000081c72ca */ /* 0x008fc400000e0000 */
[----:B------:R-:W-:Y:S02]  /*19b00*/  R2UR UR29, R9 ;  /* 0x00000000091d72ca */ /* 0x000fe400000e0000 */
[----:B------:R0:W5:Y:S01]  /*19b10*/  LDL.LU.64 R8, [R1+0x98] ;  /* 0x0000980001087983 */ /* 0x0001620000300a00 */
[----:B------:R-:W-:Y:S02]  /*19b20*/  WARPGROUP.DEPBAR.LE gsb0, 0x0 ;  /* 0x00008000000079c5 */ /* 0x000fe40000010000 */
[----:B------:R-:W-:-:S08]  /*19b30*/  WARPGROUP.ARRIVE ;  /* 0x00000000000079c5 */ /* 0x000fd00000000000 */
[----:B------:R-:W-:Y:S01]  /*19b40*/  HGMMA.64x96x16.F32.BF16 R88, gdesc[UR28], R88, gsb0 ;  /* 0x016000001c5879f0 */ /* 0x000fe20008001858 */
[----:B----4-:R-:W-:Y:S02]  /*19b50*/  R2UR UR24, R2 ;  /* 0x00000000021872ca */ /* 0x010fe400000e0000 */
[----:B------:R-:W-:Y:S01]  /*19b60*/  R2UR UR25, R3 ;  /* 0x00000000031972ca */ /* 0x000fe200000e0000 */
[----:B------:R0:W5:Y:S01]  /*19b70*/  LDL.LU R2, [R1+0x94] ;  /* 0x0000940001027983 */ /* 0x0001620000300800 */
        /* <DEDUP_REMOVED lines=15> */
[----:B--2---:R-:W-:Y:S02]  /*19c70*/  R2UR UR8, R212 ;  /* 0x00000000d40872ca */ /* 0x004fe400000e0000 */
        /* <DEDUP_REMOVED lines=17> */
[----:B------:R-:W-:Y:S01]  /*19d90*/  HGMMA.64x96x16.F32.BF16 R88, gdesc[UR36], R88, gsb0 ;  /* 0x01600000245879f0 */ /* 0x000fe20008001858 */
        /* <DEDUP_REMOVED lines=65> */
[----:B0-----:R-:W-:Y:S05]  /*1a1b0*/  @!P0 BRA `(.L_x_1689) ;  /* 0x0000000000048947 */ /* 0x001fea0003800000 */
[----:B------:R-:W-:Y:S01]  /*1a1c0*/  BPT.TRAP 0x1 ;  /* 0x000000040000795c */ /* 0x000fe20000300000 */
.L_x_1689:
[----:B------:R-:W-:Y:S01]  /*1a1d0*/  SHF.L.U32 R0, R10, 0x1f, RZ ;  /* 0x0000001f0a007819 */ /* 0x000fe200000006ff */
[----:B-----5:R-:W-:-:S04]  /*1a1e0*/  IMAD R209, R12, 0x8, R2 ;  /* 0x000000080cd17824 */ /* 0x020fc800078e0202 */
[----:B------:R0:W1:Y:S01]  /*1a1f0*/  SYNCS.PHASECHK.TRANS64.TRYWAIT P2, [R209+URZ+0x2a850], R0 ;  /* 0x02a85000d10075a7 */ /* 0x000062000804017f */
[----:B------:R-:W-:Y:S05]  /*1a200*/  @!P0 BRA `(.L_x_1690) ;  /* 0x0000000000048947 */ /* 0x000fea0003800000 */
[----:B------:R-:W-:Y:S01]  /*1a210*/  BPT.TRAP 0x1 ;  /* 0x000000040000795c */ /* 0x000fe20000300000 */
.L_x_1690:
[----:B------:R-:W-:Y:S04]  /*1a220*/  BSSY B2, `(.L_x_1691) ;  /* 0x0000004000027945 */ /* 0x000fe80003800000 */
[----:B-1----:R-:W-:Y:S05]  /*1a230*/  @P2 BRA `(.L_x_1692) ;  /* 0x0000000000082947 */ /* 0x002fea0003800000 */
[----:B------:R-:W1:Y:S02]  /*1a240*/  SYNCS.PHASECHK.TRANS64.TRYWAIT P2, [R209+URZ+0x2a850], R0 ;  /* 0x02a85000d10075a7 */ /* 0x000e64000804017f */
[----:B-1----:R-:W-:Y:S05]  /*1a250*/  @!P2 BRA `(.L_x_1693) ;  /* 0x0000011800d0a947 */ /* 0x002fea0003800000 */
.L_x_1692:
[----:B------:R-:W-:Y:S05]  /*1a260*/  BSYNC B2 ;  /* 0x0000000000027941 */ /* 0x000fea0003800000 */
.L_x_1691:
[----:B01----:R-:W-:Y:S01]  /*1a270*/  VIADD R0, R2, 0x400 ;  /* 0x0000040002007836 */ /* 0x003fe20000000000 */
[----:B------:R-:W-:Y:S01]  /*1a280*/  WARPGROUP.ARRIVE ;  /* 0x00000000000079c5 */ /* 0x000fe20000000000 */
[----:B------:R-:W-:Y:S01]  /*1a290*/  IMAD.MOV.U32 R11, RZ, RZ, 0x40000040 ;  /* 0x40000040ff0b7424 */ /* 0x000fe200078e00ff */
[----:B------:R-:W-:Y:S01]  /*1a2a0*/  ULDC UR4, c[0x0][0x988] ;  /* 0x0002620000047ab9 */ /* 0x000fe20000000800 */
[----:B------:R-:W-:Y:S01]  /*1a2b0*/  IMAD.MOV.U32 R13, RZ, RZ, 0x40000040 ;  /* 0x40000040ff0d7424 */ /* 0x000fe200078e00ff */
[----:B------:R-:W-:Y:S01]  /*1a2c0*/  SHF.R.U32.HI R0, RZ, 0x4, R0 ;  /* 0x00000004ff007819 */ /* 0x000fe20000011600 */
[----:B------:R-:W-:Y:S01]  /*1a2d0*/  IMAD.U32 R7, RZ, RZ, UR4 ;  /* 0x00000004ff077e24 */ /* 0x000fe2000f8e00ff */
[----:B------:R-:W-:Y:S01]  /*1a2e0*/  R2UR UR7, R11 ;  /* 0x000000000b0772ca */ /* 0x000fe200000e0000 */
[----:B------:R-:W-:Y:S01]  /*1a2f0*/  @!P1 VIADD R209, R209, 0x2a860 ;  /* 0x0002a860d1d19836 */ /* 0x000fe20000000000 */
[----:B------:R-:W-:Y:S02]  /*1a300*/  LOP3.LUT R0, R0, 0x3fff, RZ, 0xc0, !PT ;  /* 0x00003fff00007812 */ /* 0x000fe400078ec0ff */
[C---:B------:R-:W-:Y:S01]  /*1a310*/  ISETP.GT.AND P2, PT, R20.reuse, R9, PT ;  /* 0x000000091400720c */ /* 0x040fe20003f44270 */
[----:B------:R-:W-:Y:S01]  /*1a320*/  VIADD R20, R20, 0xffffffff ;  /* 0xffffffff14147836 */ /* 0x000fe20000000000 */
[----:B------:R-:W-:-:S02]  /*1a330*/  LOP3.LUT R0, R0, 0x3000000, RZ, 0xfc, !PT ;  /* 0x0300000000007812 */ /* 0x000fc400078efcff */
        /* <DEDUP_REMOVED lines=34> */
[----:B0-----:R-:W-:-:S05]  /*1a560*/  FMNMX.FTZ R0, R0, R3, !PT ;  /* 0x0000000300007209 */ /* 0x001fca0007810000 */
[----:B------:R-:W0:Y:S02]  /*1a570*/  SHFL.BFLY PT, R3, R0, 0x1, 0x1f ;  /* 0x0c201f0000037f89 */ /* 0x000e2400000e0000 */
[----:B0-----:R-:W-:Y:S02]  /*1a580*/  FMNMX.FTZ R0, R0, R3, !PT ;  /* 0x0000000300007209 */ /* 0x001fe40007810000 */
[----:B------:R-:W-:Y:S01]  /*1a590*/  FMNMX.FTZ R3, R90, R14, !PT ;  /* 0x0000000e5a037209 */ /* 0x000fe20007810000 */
[----:B------:R-:W-:Y:S02]  /*1a5a0*/  WARPGROUP.DEPBAR.LE gsb0, 0x0 ;  /* 0x00008000000079c5 */ /* 0x000fe40000010000 */
[----:B------:R-:W-:Y:S01]  /*1a5b0*/  WARPGROUP.ARRIVE ;  /* 0x00000000000079c5 */ /* 0x000fe20000000000 */
[----:B------:R-:W-:Y:S01]  /*1a5c0*/  FMNMX.FTZ R3, R91, R3, !PT ;  /* 0x000000035b037209 */ /* 0x000fe20007810000 */
[C---:B------:R-:W-:Y:S01]  /*1a5d0*/  FMUL.FTZ R4, R0.reuse, R7 ;  /* 0x0000000700047220 */ /* 0x040fe20000410000 */
[----:B------:R-:W-:-:S02]  /*1a5e0*/  FADD.FTZ R11, -R0, R15 ;  /* 0x0000000f000b7221 */ /* 0x000fc40000010100 */
[----:B------:R-:W-:Y:S01]  /*1a5f0*/  FMNMX.FTZ R3, R94, R3, !PT ;  /* 0x000000035e037209 */ /* 0x000fe20007810000 */
[----:B------:R-:W-:Y:S01]  /*1a600*/  HGMMA.64x128x16.F32.BF16 R24, R152, gdesc[UR4].tnspB, R24, gsb0 ;  /* 0x41e0000498187df0 */ /* 0x000fe20008001818 */
[----:B------:R-:W-:Y:S01]  /*1a610*/  R2UR UR6, R12 ;  /* 0x000000000c0672ca */ /* 0x000fe200000e0000 */
[----:B------:R-:W-:Y:S01]  /*1a620*/  VIADD R12, R10, 0x180 ;  /* 0x000001800a0c7836 */ /* 0x000fe20000000000 */
[----:B------:R-:W-:Y:S01]  /*1a630*/  R2UR UR7, R13 ;  /* 0x000000000d0772ca */ /* 0x000fe200000e0000 */
[----:B------:R-:W-:Y:S01]  /*1a640*/  IMAD.MOV.U32 R13, RZ, RZ, 0x40000040 ;  /* 0x40000040ff0d7424 */ /* 0x000fe200078e00ff */
        /* <DEDUP_REMOVED lines=9> */
[----:B------:R-:W-:Y:S01]  /*1a6e0*/  FMUL.FTZ R11, R11, R7 ;  /* 0x000000070b0b7220 */ /* 0x000fe20000410000 */
[----:B------:R-:W-:Y:S02]  /*1a6f0*/  MUFU.EX2 R156, R156 ;  /* 0x0000009c009c7308 */ /* 0x000fe40000000800 */
[----:B------:R-:W-:-:S04]  /*1a700*/  FMNMX.FTZ R3, R102, R3, !PT ;  /* 0x0000000366037209 */ /* 0x000fc80007810000 */
[----:B------:R-:W-:Y:S02]  /*1a710*/  FMNMX.FTZ R3, R103, R3, !PT ;  /* 0x0000000367037209 */ /* 0x000fe40007810000 */
[----:B------:R-:W0:Y:S02]  /*1a720*/  MUFU.EX2 R11, R11 ;  /* 0x0000000b000b7308 */ /* 0x000e240000000800 */
[----:B------:R-:W-:-:S04]  /*1a730*/  FMNMX.FTZ R3, R106, R3, !PT ;  /* 0x000000036a037209 */ /* 0x000fc80007810000 */
[----:B------:R-:W-:Y:S02]  /*1a740*/  FMNMX.FTZ R3, R107, R3, !PT ;  /* 0x000000036b037209 */ /* 0x000fe40007810000 */
[----:B------:R-:W-:Y:S02]  /*1a750*/  MUFU.EX2 R158, R158 ;  /* 0x0000009e009e7308 */ /* 0x000fe40000000800 */
[----:B------:R-:W-:-:S04]  /*1a760*/  FMNMX.FTZ R3, R110, R3, !PT ;  /* 0x000000036e037209 */ /* 0x000fc80007810000 */
[----:B------:R-:W-:Y:S02]  /*1a770*/  FMNMX.FTZ R3, R111, R3, !PT ;  /* 0x000000036f037209 */ /* 0x000fe40007810000 */
[----:B------:R-:W-:Y:S01]  /*1a780*/  MUFU.EX2 R88, R88 ;  /* 0x0000005800587308 */ /* 0x000fe20000000800 */
[----:B0-----:R-:W-:Y:S01]  /*1a790*/  FFMA.FTZ R6, R11, R6, R156 ;  /* 0x000000060b067223 */ /* 0x001fe2000001009c */
[----:B------:R-:W-:-:S04]  /*1a7a0*/  FMNMX.FTZ R3, R114, R3, !PT ;  /* 0x0000000372037209 */ /* 0x000fc80007810000 */
[----:B------:R-:W-:Y:S02]  /*1a7b0*/  FMNMX.FTZ R3, R115, R3, !PT ;  /* 0x0000000373037209 */ /* 0x000fe40007810000 */
[----:B------:R-:W-:Y:S02]  /*1a7c0*/  MUFU.EX2 R92, R92 ;  /* 0x0000005c005c7308 */ /* 0x000fe40000000800 */
[----:B------:R-:W-:-:S04]  /*1a7d0*/  FMNMX.FTZ R3, R118, R3, !PT ;  /* 0x0000000376037209 */ /* 0x000fc80007810000 */
[----:B------:R-:W-:Y:S02]  /*1a7e0*/  FMNMX.FTZ R3, R119, R3, !PT ;  /* 0x0000000377037209 */ /* 0x000fe40007810000 */
[----:B------:R-:W-:Y:S02]  /*1a7f0*/  MUFU.EX2 R101, R101 ;  /* 0x0000006500657308 */ /* 0x000fe40000000800 */
[----:B------:R-:W-:-:S04]  /*1a800*/  FMNMX.FTZ R3, R122, R3, !PT ;  /* 0x000000037a037209 */ /* 0x000fc80007810000 */
[----:B------:R-:W-:Y:S02]  /*1a810*/  FMNMX.FTZ R3, R123, R3, !PT ;  /* 0x000000037b037209 */ /* 0x000fe40007810000 */
[----:B------:R-:W-:Y:S02]  /*1a820*/  MUFU.EX2 R15, R15 ;  /* 0x0000000f000f7308 */ /* 0x000fe40000000800 */
        /* <DEDUP_REMOVED lines=8> */
[-CC-:B------:R-:W-:Y:S01]  /*1a8b0*/  FFMA.FTZ R152, R96, R7.reuse, -R4.reuse ;  /* 0x0000000760987223 */ /* 0x180fe20000010804 */
[-CC-:B------:R-:W-:Y:S01]  /*1a8c0*/  FFMA.FTZ R154, R100, R7.reuse, -R4.reuse ;  /* 0x00000007649a7223 */ /* 0x180fe20000010804 */
[-CC-:B------:R-:W-:Y:S01]  /*1a8d0*/  FFMA.FTZ R96, R121, R7.reuse, -R4.reuse ;  /* 0x0000000779607223 */ /* 0x180fe20000010804 */
[----:B------:R-:W-:Y:S02]  /*1a8e0*/  FFMA.FTZ R100, R129, R7, -R4 ;  /* 0x0000000781647223 */ /* 0x000fe40000010804 */
[----:B------:R-:W-:Y:S01]  /*1a8f0*/  HGMMA.64x128x16.F32.BF16 R24, R148, gdesc[UR4].tnspB, R24, gsb0 ;  /* 0x41e0000494187df0 */ /* 0x000fe20008001818 */
[----:B------:R-:W-:Y:S01]  /*1a900*/  R2UR UR6, R12 ;  /* 0x000000000c0672ca */ /* 0x000fe200000e0000 */
[----:B------:R-:W-:Y:S01]  /*1a910*/  VIADD R12, R10, 0x200 ;  /* 0x000002000a0c7836 */ /* 0x000fe20000000000 */
[----:B------:R-:W-:Y:S01]  /*1a920*/  R2UR UR7, R13 ;  /* 0x000000000d0772ca */ /* 0x000fe200000e0000 */
[----:B------:R-:W-:Y:S01]  /*1a930*/  IMAD.MOV.U32 R13, RZ, RZ, 0x40000040 ;  /* 0x40000040ff0d7424 */ /* 0x000fe200078e00ff */
        /* <DEDUP_REMOVED lines=8> */
[----:B------:R-:W-:-:S03]  /*1a9c0*/  FFMA.FTZ R104, R132, R7, -R4 ;  /* 0x0000000784687223 */ /* 0x000fc60000010804 */
[----:B------:R-:W-:Y:S01]  /*1a9d0*/  HGMMA.64x128x16.F32.BF16 R24, R144, gdesc[UR4].tnspB, R24, gsb0 ;  /* 0x41e0000490187df0 */ /* 0x000fe20008001818 */
[----:B------:R-:W-:Y:S01]  /*1a9e0*/  R2UR UR6, R12 ;  /* 0x000000000c0672ca */ /* 0x000fe200000e0000 */
[----:B------:R-:W-:Y:S01]  /*1a9f0*/  MUFU.EX2 R148, R148 ;  /* 0x0000009400947308 */ /* 0x000fe20000000800 */
[----:B------:R-:W-:Y:S01]  /*1aa00*/  R2UR UR7, R13 ;  /* 0x000000000d0772ca */ /* 0x000fe200000e0000 */
[----:B------:R-:W0:Y:S01]  /*1aa10*/  SHFL.BFLY PT, R12, R3, 0x2, 0x1f ;  /* 0x0c401f00030c7f89 */ /* 0x000e2200000e0000 */
[----:B------:R-:W-:-:S05]  /*1aa20*/  IMAD.MOV.U32 R13, RZ, RZ, 0x40000040 ;  /* 0x40000040ff0d7424 */ /* 0x000fca00078e00ff */
[----:B------:R-:W-:Y:S08]  /*1aa30*/  MUFU.EX2 R150, R150 ;  /* 0x0000009600967308 */ /* 0x000ff00000000800 */
[----:B------:R-:W-:Y:S01]  /*1aa40*/  MUFU.EX2 R104, R104 ;  /* 0x0000006800687308 */ /* 0x000fe20000000800 */
[----:B0-----:R-:W-:-:S05]  /*1aa50*/  FMNMX.FTZ R3, R3, R12, !PT ;  /* 0x0000000c03037209 */ /* 0x001fca0007810000 */
[----:B------:R-:W0:Y:S02]  /*1aa60*/  SHFL.BFLY PT, R12, R3, 0x1, 0x1f ;  /* 0x0c201f00030c7f89 */ /* 0x000e2400000e0000 */
[----:B0-----:R-:W-:-:S05]  /*1aa70*/  FMNMX.FTZ R3, R3, R12, !PT ;  /* 0x0000000c03037209 */ /* 0x001fca0007810000 */
        /* <DEDUP_REMOVED lines=21> */
[----:B------:R-:W-:-:S04]  /*1abd0*/  FFMA.FTZ R134, R134, R7, -R108 ;  /* 0x0000000786867223 */ /* 0x000fc8000001086c */
        /* <DEDUP_REMOVED lines=12> */
[-C--:B------:R-:W-:Y:S01]  /*1aca0*/  FFMA.FTZ R93, R117, R7.reuse, -R4 ;  /* 0x00000007755d7223 */ /* 0x080fe20000010804 */
[----:B------:R-:W-:Y:S01]  /*1acb0*/  MUFU.EX2 R98, R98 ;  /* 0x0000006200627308 */ /* 0x000fe20000000800 */
[----:B------:R-:W-:Y:S01]  /*1acc0*/  HGMMA.64x128x16.F32.BF16 R24, R140, gdesc[UR4].tnspB, R24, gsb0 ;  /* 0x41e000048c187df0 */ /* 0x000fe20008001818 */
[----:B------:R-:W-:Y:S01]  /*1acd0*/  R2UR UR7, R13 ;  /* 0x000000000d0772ca */ /* 0x000fe200000e0000 */
[----:B------:R-:W-:Y:S02]  /*1ace0*/  @!P1 IMAD R13, R21, 0x8, R2 ;  /* 0x00000008150d9824 */ /* 0x000fe400078e0202 */
[----:B------:R-:W-:-:S02]  /*1acf0*/  FFMA.FTZ R147, R118, R7, -R108 ;  /* 0x0000000776937223 */ /* 0x000fc4000001086c */
[----:B------:R-:W-:Y:S01]  /*1ad00*/  @!P1 VIADD R13, R13, 0x2a840 ;  /* 0x0002a8400d0d9836 */ /* 0x000fe20000000000 */
[----:B------:R-:W-:Y:S04]  /*1ad10*/  MUFU.EX2 R145, R145 ;  /* 0x0000009100917308 */ /* 0x000fe80000000800 */
[----:B------:R-:W-:-:S04]  /*1ad20*/  @!P1 PRMT R21, RZ, 0x654, R13 ;  /* 0x00000654ff159816 */ /* 0x000fc8000000000d */
        /* <DEDUP_REMOVED lines=11> */
[-CC-:B------:R-:W-:Y:S01]  /*1ade0*/  FFMA.FTZ R141, R89, R7.reuse, -R4.reuse ;  /* 0x00000007598d7223 */ /* 0x180fe20000010804 */
[-CC-:B------:R-:W-:Y:S01]  /*1adf0*/  FFMA.FTZ R143, R97, R7.reuse, -R4.reuse ;  /* 0x00000007618f7223 */ /* 0x180fe20000010804 */
[-CC-:B------:R-:W-:Y:S01]  /*1ae00*/  FFMA.FTZ R89, R113, R7.reuse, -R4.reuse ;  /* 0x0000000771597223 */ /* 0x180fe20000010804 */
[-CC-:B------:R-:W-:Y:S01]  /*1ae10*/  FFMA.FTZ R140, R120, R7.reuse, -R4.reuse ;  /* 0x00000007788c7223 */ /* 0x180fe20000010804 */
[-CC-:B------:R-:W-:Y:S01]  /*1ae20*/  FFMA.FTZ R142, R124, R7.reuse, -R4.reuse ;  /* 0x000000077c8e7223 */ /* 0x180fe20000010804 */
[-CC-:B------:R-:W-:Y:S01]  /*1ae30*/  FFMA.FTZ R97, R125, R7.reuse, -R4.reuse ;  /* 0x000000077d617223 */ /* 0x180fe20000010804 */
[----:B------:R-:W-:Y:S01]  /*1ae40*/  FFMA.FTZ R4, R133, R7, -R4 ;  /* 0x0000000785047223 */ /* 0x000fe20000010804 */
[----:B------:R-:W-:Y:S01]  /*1ae50*/  WARPGROUP.ARRIVE ;  /* 0x00000000000079c5 */ /* 0x000fe20000000000 */
[----:B------:R-:W0:Y:S08]  /*1ae60*/  MUFU.EX2 R141, R141 ;  /* 0x0000008d008d7308 */ /* 0x000e300000000800 */
[----:B------:R-:W-:Y:S08]  /*1ae70*/  MUFU.EX2 R14, R4 ;  /* 0x00000004000e7308 */ /* 0x000ff00000000800 */
[----:B------:R1:W2:Y:S01]  /*1ae80*/  MUFU.EX2 R4, R12 ;  /* 0x0000000c00047308 */ /* 0x0002a20000000800 */
[----:B0-----:R-:W-:-:S07]  /*1ae90*/  F2FP.BF16.F32.PACK_AB R156, R141, R156 ;  /* 0x0000009c8d9c723e */ /* 0x001fce00000010ff */
[----:B------:R-:W0:Y:S01]  /*1aea0*/  MUFU.EX2 R143, R143 ;  /* 0x0000008f008f7308 */ /* 0x000e220000000800 */
[----:B-1----:R-:W-:Y:S02]  /*1aeb0*/  VIADD R12, R10, 0x280 ;  /* 0x000002800a0c7836 */ /* 0x002fe40000000000 */
[----:B------:R-:W-:-:S03]  /*1aec0*/  FFMA.FTZ R10, R111, R7, -R108 ;  /* 0x000000076f0a7223 */ /* 0x000fc6000001086c */
[----:B------:R-:W-:Y:S01]  /*1aed0*/  R2UR UR6, R12 ;  /* 0x000000000c0672ca */ /* 0x000fe200000e0000 */
[----:B------:R-:W-:Y:S02]  /*1aee0*/  FFMA.FTZ R12, R114, R7, -R108 ;  /* 0x00000007720c7223 */ /* 0x000fe4000001086c */
[----:B------:R-:W-:Y:S01]  /*1aef0*/  MUFU.EX2 R10, R10 ;  /* 0x0000000a000a7308 */ /* 0x000fe20000000800 */
[----:B--2---:R-:W-:Y:S01]  /*1af00*/  FFMA.FTZ R5, R4, R5, R157 ;  /* 0x0000000504057223 */ /* 0x004fe2000001009d */
[----:B------:R-:W-:-:S06]  /*1af10*/  F2FP.BF16.F32.PACK_AB R157, R90, R157 ;  /* 0x0000009d5a9d723e */ /* 0x000fcc00000010ff */
[----:B------:R-:W1:Y:S02]  /*1af20*/  MUFU.EX2 R12, R12 ;  /* 0x0000000c000c7308 */ /* 0x000e640000000800 */
[----:B------:R-:W-:Y:S06]  /*1af30*/  HGMMA.64x128x16.F32.BF16 R24, R136, gdesc[UR4].tnspB, R24, gsb0 ;  /* 0x41e0000488187df0 */ /* 0x000fec0008001818 */
[----:B------:R-:W-:Y:S08]  /*1af40*/  MUFU.EX2 R89, R89 ;  /* 0x0000005900597308 */ /* 0x000ff00000000800 */
[----:B------:R-:W-:Y:S08]  /*1af50*/  MUFU.EX2 R140, R140 ;  /* 0x0000008c008c7308 */ /* 0x000ff00000000800 */
[----:B------:R-:W-:Y:S08]  /*1af60*/  MUFU.EX2 R142, R142 ;  /* 0x0000008e008e7308 */ /* 0x000ff00000000800 */
[----:B------:R-:W-:Y:S01]  /*1af70*/  MUFU.EX2 R97, R97 ;  /* 0x0000006100617308 */ /* 0x000fe20000000800 */
[----:B------:R-:W-:-:S02]  /*1af80*/  WARPGROUP.DEPBAR.LE gsb0, 0x0 ;  /* 0x00008000000079c5 */ /* 0x000fc40000010000 */
[----:B------:R2:W-:Y:S01]  /*1af90*/  @!P1 SYNCS.ARRIVE.TRANS64.RED.A1T0 RZ, [R21+URZ], RZ ;  /* 0x000000ff15ff99a7 */ /* 0x0005e2000810043f */
[----:B------:R-:W-:Y:S02]  /*1afa0*/  F2FP.BF16.F32.PACK_AB R136, R100, R15 ;  /* 0x0000000f6488723e */ /* 0x000fe400000010ff */
[----:B------:R-:W-:Y:S02]  /*1afb0*/  F2FP.BF16.F32.PACK_AB R138, R14, R104 ;  /* 0x000000680e8a723e */ /* 0x000fe400000010ff */
[----:B------:R-:W-:Y:S01]  /*1afc0*/  F2FP.BF16.F32.PACK_AB R137, R131, R130 ;  /* 0x000000828389723e */ /* 0x000fe200000010ff */
[----:B--2---:R-:W-:Y:S01]  /*1afd0*/  FADD.FTZ R21, R141, R6 ;  /* 0x000000068d157221 */ /* 0x004fe20000010000 */
[----:B------:R-:W-:Y:S01]  /*1afe0*/  FADD.FTZ R6, R90, R5 ;  /* 0x000000055a067221 */ /* 0x000fe20000010000 */
[----:B------:R-:W-:Y:S01]  /*1aff0*/  FFMA.FTZ R5, R119, R7, -R108 ;  /* 0x0000000777057223 */ /* 0x000fe2000001086c */
[----:B------:R-:W-:Y:S01]  /*1b000*/  MUFU.EX2 R90, R127 ;  /* 0x0000007f005a7308 */ /* 0x000fe20000000800 */
[----:B------:R-:W-:Y:S01]  /*1b010*/  FADD.FTZ R102, R158, R21 ;  /* 0x000000159e667221 */ /* 0x000fe20000010000 */
[----:B------:R-:W-:Y:S01]  /*1b020*/  FADD.FTZ R6, R159, R6 ;  /* 0x000000069f067221 */ /* 0x000fe20000010000 */
[----:B------:R-:W-:Y:S01]  /*1b030*/  F2FP.BF16.F32.PACK_AB R159, R91, R159 ;  /* 0x0000009f5b9f723e */ /* 0x000fe200000010ff */
[----:B------:R2:W-:Y:S01]  /*1b040*/  @!P1 SYNCS.ARRIVE.TRANS64.RED.A1T0 RZ, [R209+URZ], RZ ;  /* 0x000000ffd1ff99a7 */ /* 0x0005e2000810043f */
[----:B------:R-:W-:Y:S01]  /*1b050*/  FADD.FTZ R21, R145, R102 ;  /* 0x0000006691157221 */ /* 0x000fe20000010000 */
[----:B------:R-:W-:Y:S01]  /*1b060*/  FADD.FTZ R102, R91, R6 ;  /* 0x000000065b667221 */ /* 0x000fe20000010000 */
[-C--:B------:R-:W-:Y:S01]  /*1b070*/  FFMA.FTZ R6, R122, R7.reuse, -R108 ;  /* 0x000000077a067223 */ /* 0x080fe2000001086c */
[----:B------:R-:W-:Y:S01]  /*1b080*/  MUFU.EX2 R5, R5 ;  /* 0x0000000500057308 */ /* 0x000fe20000000800 */
[----:B------:R-:W-:Y:S01]  /*1b090*/  FADD.FTZ R106, R152, R21 ;  /* 0x00000015986a7221 */ /* 0x000fe20000010000 */
[----:B------:R-:W-:Y:S01]  /*1b0a0*/  FADD.FTZ R103, R153, R102 ;  /* 0x0000006699677221 */ /* 0x000fe20000010000 */
[----:B------:R-:W-:Y:S01]  /*1b0b0*/  FFMA.FTZ R21, R123, R7, -R108 ;  /* 0x000000077b157223 */ /* 0x000fe2000001086c */
[C---:B------:R-:W-:Y:S01]  /*1b0c0*/  F2FP.BF16.F32.PACK_AB R153, R94.reuse, R153 ;  /* 0x000000995e99723e */ /* 0x040fe200000010ff */
[----:B0-----:R-:W-:Y:S01]  /*1b0d0*/  FADD.FTZ R105, R143, R106 ;  /* 0x0000006a8f697221 */ /* 0x001fe20000010000 */
[----:B------:R-:W-:Y:S01]  /*1b0e0*/  FADD.FTZ R102, R94, R103 ;  /* 0x000000675e667221 */ /* 0x000fe20000010000 */
[----:B------:R-:W-:Y:S01]  /*1b0f0*/  FFMA.FTZ R108, R135, R7, -R108 ;  /* 0x00000007876c7223 */ /* 0x000fe2000001086c */
[----:B------:R-:W-:Y:S01]  /*1b100*/  MUFU.EX2 R6, R6 ;  /* 0x0000000600067308 */ /* 0x000fe20000000800 */
[----:B------:R-:W-:Y:S01]  /*1b110*/  FADD.FTZ R105, R154, R105 ;  /* 0x000000699a697221 */ /* 0x000fe20000010000 */
[----:B------:R-:W-:Y:S01]  /*1b120*/  FADD.FTZ R102, R155, R102 ;  /* 0x000000669b667221 */ /* 0x000fe20000010000 */
[----:B------:R-:W-:-:S02]  /*1b130*/  F2FP.BF16.F32.PACK_AB R154, R88, R154 ;  /* 0x0000009a589a723e */ /* 0x000fc400000010ff */
[----:B------:R-:W-:Y:S01]  /*1b140*/  FADD.FTZ R105, R88, R105 ;  /* 0x0000006958697221 */ /* 0x000fe20000010000 */
[C---:B------:R-:W-:Y:S01]  /*1b150*/  FADD.FTZ R102, R95.reuse, R102 ;  /* 0x000000665f667221 */ /* 0x040fe20000010000 */
[----:B------:R-:W-:Y:S01]  /*1b160*/  F2FP.BF16.F32.PACK_AB R155, R95, R155 ;  /* 0x0000009b5f9b723e */ /* 0x000fe200000010ff */
[----:B------:R-:W0:Y:S01]  /*1b170*/  MUFU.EX2 R21, R21 ;  /* 0x0000001500157308 */ /* 0x000e220000000800 */
[----:B------:R-:W-:Y:S01]  /*1b180*/  FADD.FTZ R105, R148, R105 ;  /* 0x0000006994697221 */ /* 0x000fe20000010000 */
[----:B------:R-:W-:Y:S01]  /*1b190*/  FADD.FTZ R103, R149, R102 ;  /* 0x0000006695677221 */ /* 0x000fe20000010000 */
[----:B------:R-:W-:Y:S02]  /*1b1a0*/  F2FP.BF16.F32.PACK_AB R158, R145, R158 ;  /* 0x0000009e919e723e */ /* 0x000fe400000010ff */
[----:B------:R-:W-:Y:S01]  /*1b1b0*/  FADD.FTZ R105, R92, R105 ;  /* 0x000000695c697221 */ /* 0x000fe20000010000 */
[----:B------:R-:W-:Y:S01]  /*1b1c0*/  FADD.FTZ R102, R98, R103 ;  /* 0x0000006762667221 */ /* 0x000fe20000010000 */
[----:B-1----:R-:W-:Y:S01]  /*1b1d0*/  F2FP.BF16.F32.PACK_AB R145, R13, R12 ;  /* 0x0000000c0d91723e */ /* 0x002fe200000010ff */
[----:B------:R-:W1:Y:S01]  /*1b1e0*/  MUFU.EX2 R108, R108 ;  /* 0x0000006c006c7308 */ /* 0x000e620000000800 */
        /* <DEDUP_REMOVED lines=8> */
[----:B0-----:R-:W-:Y:S01]  /*1b270*/  F2FP.BF16.F32.PACK_AB R141, R21, R6 ;  /* 0x00000006158d723e */ /* 0x001fe200000010ff */
[----:B------:R-:W-:Y:S02]  /*1b280*/  IMAD.MOV.U32 R12, RZ, RZ, R22 ;  /* 0x000000ffff0c7224 */ /* 0x000fe400078e0016 */
        /* <DEDUP_REMOVED lines=17> */
[----:B------:R-:W-:Y:S01]  /*1b3a0*/  F2FP.BF16.F32.PACK_AB R146, R93, R146 ;  /* 0x000000925d92723e */ /* 0x000fe200000010ff */
[----:B------:R-:W-:Y:S02]  /*1b3b0*/  IMAD.MOV.U32 R10, RZ, RZ, R23 ;  /* 0x000000ffff0a7224 */ /* 0x000fe400078e0017 */
[----:B------:R-:W-:Y:S01]  /*1b3c0*/  FADD.FTZ R88, R97, R88 ;  /* 0x0000005861587221 */ /* 0x000fe20000010000 */
[----:B------:R-:W-:Y:S01]  /*1b3d0*/  FADD.FTZ R13, R90, R13 ;  /* 0x0000000d5a0d7221 */ /* 0x000fe20000010000 */
[----:B------:R-:W-:-:S02]  /*1b3e0*/  F2FP.BF16.F32.PACK_AB R140, R96, R140 ;  /* 0x0000008c608c723e */ /* 0x000fc400000010ff */
[----:B------:R-:W-:Y:S01]  /*1b3f0*/  FADD.FTZ R5, R15, R88 ;  /* 0x000000580f057221 */ /* 0x000fe20000010000 */
[----:B------:R-:W-:Y:S01]  /*1b400*/  FADD.FTZ R6, R130, R13 ;  /* 0x0000000d82067221 */ /* 0x000fe20000010000 */
[----:B------:R-:W-:Y:S01]  /*1b410*/  F2FP.BF16.F32.PACK_AB R142, R97, R142 ;  /* 0x0000008e618e723e */ /* 0x000fe200000010ff */
[----:B------:R-:W-:Y:S02]  /*1b420*/  IMAD.MOV.U32 R15, RZ, RZ, R0 ;  /* 0x000000ffff0f7224 */ /* 0x000fe400078e0000 */
[----:B------:R-:W-:Y:S01]  /*1b430*/  FADD.FTZ R5, R100, R5 ;  /* 0x0000000564057221 */ /* 0x000fe20000010000 */
[----:B------:R-:W-:Y:S01]  /*1b440*/  FADD.FTZ R13, R131, R6 ;  /* 0x00000006830d7221 */ /* 0x000fe20000010000 */
[----:B------:R-:W-:Y:S02]  /*1b450*/  F2FP.BF16.F32.PACK_AB R143, R90, R99 ;  /* 0x000000635a8f723e */ /* 0x000fe400000010ff */
[----:B------:R-:W-:Y:S01]  /*1b460*/  FADD.FTZ R5, R104, R5 ;  /* 0x0000000568057221 */ /* 0x000fe20000010000 */
[----:B------:R-:W-:Y:S01]  /*1b470*/  FADD.FTZ R13, R134, R13 ;  /* 0x0000000d860d7221 */ /* 0x000fe20000010000 */
[----:B-1----:R-:W-:-:S02]  /*1b480*/  F2FP.BF16.F32.PACK_AB R139, R108, R134 ;  /* 0x000000866c8b723e */ /* 0x002fc400000010ff */
[----:B------:R-:W-:Y:S01]  /*1b490*/  FADD.FTZ R6, R14, R5 ;  /* 0x000000050e067221 */ /* 0x000fe20000010000 */
[----:B------:R-:W-:Y:S01]  /*1b4a0*/  FADD.FTZ R5, R108, R13 ;  /* 0x0000000d6c057221 */ /* 0x000fe20000010000 */
[----:B------:R-:W-:Y:S01]  /*1b4b0*/  IMAD.MOV.U32 R14, RZ, RZ, R3 ;  /* 0x000000ffff0e7224 */ /* 0x000fe200078e0003 */
[----:B--2---:R-:W-:Y:S06]  /*1b4c0*/  @P2 BRA `(.L_x_1694) ;  /* 0xffffffe000482947 */ /* 0x004fec000383ffff */
[----:B------:R-:W-:Y:S05]  /*1b4d0*/  BSYNC B1 ;  /* 0x0000000000017941 */ /* 0x000fea0003800000 */
.L_x_1683:
[----:B------:R-:W-:-:S07]  /*1b4e0*/  IMAD.MOV.U32 R10, RZ, RZ, R20 ;  /* 0x000000ffff0a7224 */ /* 0x000fce00078e0014 */
.L_x_1682:
[----:B------:R-:W-:Y:S05]  /*1b4f0*/  BSYNC B0 ;  /* 0x0000000000007941 */ /* 0x000fea0003800000 */
.L_x_1681:
[----:B------:R-:W-:Y:S01]  /*1b500*/  ISETP.GE.AND P2, PT, R10, R180, PT ;  /* 0x000000b40a00720c */ /* 0x000fe20003f46270 */
[----:B------:R-:W-:-:S12]  /*1b510*/  BSSY B0, `(.L_x_1695) ;  /* 0x000031f000007945 */ /* 0x000fd80003800000 */
[----:B------:R-:W-:Y:S05]  /*1b520*/  @!P2 BRA `(.L_x_1696) ;  /* 0x000000300074a947 */ /* 0x000fea0003800000 */
[----:B------:R-:W-:Y:S02]  /*1b530*/  IMAD.MOV.U32 R9, RZ, RZ, R3 ;  /* 0x000000ffff097224 */ /* 0x000fe400078e0003 */
[----:B------:R-:W-:Y:S02]  /*1b540*/  IMAD.MOV.U32 R20, RZ, RZ, R0 ;  /* 0x000000ffff147224 */ /* 0x000fe400078e0000 */
[----:B------:R-:W-:Y:S02]  /*1b550*/  IMAD.MOV.U32 R12, RZ, RZ, R23 ;  /* 0x000000ffff0c7224 */ /* 0x000fe400078e0017 */
[----:B------:R-:W-:-:S07]  /*1b560*/  IMAD.MOV.U32 R13, RZ, RZ, R22 ;  /* 0x000000ffff0d7224 */ /* 0x000fce00078e0016 */
.L_x_1715:
        /* <DEDUP_REMOVED lines=8> */
.L_x_1697:
[----:B------:R-:W-:Y:S01]  /*1b5f0*/  IMAD R3, R22, 0x8, R2 ;  /* 0x0000000816037824 */ /* 0x000fe200078e0202 */
[----:B------:R-:W-:-:S04]  /*1b600*/  SHF.L.U32 R14, R23, 0x1f, RZ ;  /* 0x0000001f170e7819 */ /* 0x000fc800000006ff */
[----:B------:R0:W1:Y:S01]  /*1b610*/  SYNCS.PHASECHK.TRANS64.TRYWAIT P2, [R3+URZ+0x2a830], R14 ;  /* 0x02a8300e030075a7 */ /* 0x000062000804017f */
[----:B------:R-:W-:Y:S05]  /*1b620*/  @!P0 BRA `(.L_x_1698) ;  /* 0x0000000000048947 */ /* 0x000fea0003800000 */
[----:B------:R-:W-:Y:S01]  /*1b630*/  BPT.TRAP 0x1 ;  /* 0x000000040000795c */ /* 0x000fe20000300000 */
.L_x_1698:
[----:B------:R-:W-:Y:S01]  /*1b640*/  IMAD R94, R22, 0x900, R8 ;  /* 0x00000900165e7824 */ /* 0x000fe200078e0208 */
[----:B------:R-:W-:Y:S03]  /*1b650*/  BSSY B1, `(.L_x_1699) ;  /* 0x0000006000017945 */ /* 0x000fe60003800000 */
[C---:B------:R-:W-:Y:S02]  /*1b660*/  VIADD R88, R94.reuse, 0x2 ;  /* 0x000000025e587836 */ /* 0x040fe40000000000 */
[----:B------:R-:W-:Y:S01]  /*1b670*/  VIADD R7, R94, 0x4 ;  /* 0x000000045e077836 */ /* 0x000fe20000000000 */
[----:B-1----:R-:W-:Y:S06]  /*1b680*/  @P2 BRA `(.L_x_1700) ;  /* 0x0000000000082947 */ /* 0x002fec0003800000 */
[----:B------:R-:W1:Y:S02]  /*1b690*/  SYNCS.PHASECHK.TRANS64.TRYWAIT P2, [R3+URZ+0x2a830], R14 ;  /* 0x02a8300e030075a7 */ /* 0x000e64000804017f */
[----:B-1----:R-:W-:Y:S05]  /*1b6a0*/  @!P2 BRA `(.L_x_1701) ;  /* 0x0000010400d0a947 */ /* 0x002fea0003800000 */
.L_x_1700:
[----:B------:R-:W-:Y:S05]  /*1b6b0*/  BSYNC B1 ;  /* 0x0000000000017941 */ /* 0x000fea0003800000 */
.L_x_1699:
[----:B01----:R-:W-:Y:S01]  /*1b6c0*/  IMAD.MOV.U32 R14, RZ, RZ, R94 ;  /* 0x000000ffff0e7224 */ /* 0x003fe200078e005e */
[----:B------:R0:W-:Y:S04]  /*1b6d0*/  STL [R1+0x94], R2 ;  /* 0x0000940201007387 */ /* 0x0001e80000100800 */
[----:B------:R-:W-:Y:S01]  /*1b6e0*/  R2UR UR54, R14 ;  /* 0x000000000e3672ca */ /* 0x000fe200000e0000 */
[----:B------:R-:W-:Y:S02]  /*1b6f0*/  IMAD.MOV.U32 R14, RZ, RZ, R7 ;  /* 0x000000ffff0e7224 */ /* 0x000fe400078e0007 */
[----:B------:R-:W-:Y:S01]  /*1b700*/  IMAD.MOV.U32 R15, RZ, RZ, 0x40000040 ;  /* 0x40000040ff0f7424 */ /* 0x000fe200078e00ff */
[----:B------:R-:W-:Y:S01]  /*1b710*/  R2UR UR50, R88 ;  /* 0x00000000583272ca */ /* 0x000fe200000e0000 */
[----:B------:R-:W-:Y:S01]  /*1b720*/  VIADD R90, R94, 0x6 ;  /* 0x000000065e5a7836 */ /* 0x000fe20000000000 */
[----:B------:R-:W-:Y:S01]  /*1b730*/  R2UR UR34, R14 ;  /* 0x000000000e2272ca */ /* 0x000fe200000e0000 */
[----:B------:R-:W-:Y:S01]  /*1b740*/  VIADD R14, R94, 0x302 ;  /* 0x000003025e0e7836 */ /* 0x000fe20000000000 */
[----:B0-----:R-:W2:Y:S04]  /*1b750*/  LDL.64 R2, [R1+0x28] ;  /* 0x0000280001027983 */ /* 0x001ea80000100a00 */
[----:B------:R-:W-:Y:S01]  /*1b760*/  R2UR UR22, R14 ;  /* 0x000000000e1672ca */ /* 0x000fe200000e0000 */
[C---:B------:R-:W-:Y:S01]  /*1b770*/  VIADD R14, R94.reuse, 0x306 ;  /* 0x000003065e0e7836 */ /* 0x040fe20000000000 */
[C---:B------:R-:W-:Y:S01]  /*1b780*/  R2UR UR55, R15.reuse ;  /* 0x000000000f3772ca */ /* 0x040fe200000e0000 */
        /* <DEDUP_REMOVED lines=8> */
[----:B------:R-:W-:Y:S01]  /*1b810*/  IMAD.MOV.U32 R95, RZ, RZ, 0x40000040 ;  /* 0x40000040ff5f7424 */ /* 0x000fe200078e00ff */
[----:B------:R-:W3:Y:S01]  /*1b820*/  LDL.64 R14, [R1+0x30] ;  /* 0x00003000010e7983 */ /* 0x000ee20000100a00 */
[----:B------:R-:W-:Y:S01]  /*1b830*/  R2UR UR30, R90 ;  /* 0x000000005a1e72ca */ /* 0x000fe200000e0000 */
[----:B------:R-:W-:-:S02]  /*1b840*/  VIADD R88, R94, 0x300 ;  /* 0x000003005e587836 */ /* 0x000fc40000000000 */
[----:B------:R-:W-:Y:S01]  /*1b850*/  VIADD R90, R94, 0x304 ;  /* 0x000003045e5a7836 */ /* 0x000fe20000000000 */
[----:B------:R-:W4:Y:S02]  /*1b860*/  LDL.64 R218, [R1+0x20] ;  /* 0x0000200001da7983 */ /* 0x000f240000100a00 */
[----:B------:R-:W-:Y:S01]  /*1b870*/  R2UR UR26, R88 ;  /* 0x00000000581a72ca */ /* 0x000fe200000e0000 */
[----:B------:R-:W-:Y:S01]  /*1b880*/  VIADD R88, R94, 0x600 ;  /* 0x000006005e587836 */ /* 0x000fe20000000000 */
[----:B------:R-:W-:Y:S01]  /*1b890*/  R2UR UR18, R90 ;  /* 0x000000005a1272ca */ /* 0x000fe200000e0000 */
[C---:B------:R-:W-:Y:S01]  /*1b8a0*/  VIADD R90, R94.reuse, 0x602 ;  /* 0x000006025e5a7836 */ /* 0x040fe20000000000 */
[----:B------:R-:W4:Y:S01]  /*1b8b0*/  LDL.64 R216, [R1+0x18] ;  /* 0x0000180001d87983 */ /* 0x000f220000100a00 */
[----:B------:R-:W-:Y:S01]  /*1b8c0*/  VIADD R94, R94, 0x606 ;  /* 0x000006065e5e7836 */ /* 0x000fe20000000000 */
[----:B------:R-:W-:Y:S02]  /*1b8d0*/  R2UR UR51, R89 ;  /* 0x00000000593372ca */ /* 0x000fe400000e0000 */
[----:B------:R-:W-:Y:S01]  /*1b8e0*/  R2UR UR31, R91 ;  /* 0x000000005b1f72ca */ /* 0x000fe200000e0000 */
[----:B------:R-:W4:Y:S01]  /*1b8f0*/  LDL.64 R214, [R1+0x10] ;  /* 0x0000100001d67983 */ /* 0x000f220000100a00 */
[----:B------:R-:W-:-:S02]  /*1b900*/  R2UR UR27, R89 ;  /* 0x00000000591b72ca */ /* 0x000fc400000e0000 */
[----:B------:R-:W-:Y:S01]  /*1b910*/  R2UR UR19, R91 ;  /* 0x000000005b1372ca */ /* 0x000fe200000e0000 */
[----:B------:R-:W4:Y:S01]  /*1b920*/  LDL.64 R212, [R1+0x8] ;  /* 0x0000080001d47983 */ /* 0x000f220000100a00 */
        /* <DEDUP_REMOVED lines=47> */
[----:B---3--:R-:W-:Y:S02]  /*1bc20*/  R2UR UR32, R14 ;  /* 0x000000000e2072ca */ /* 0x008fe400000e0000 */
[----:B------:R-:W-:Y:S02]  /*1bc30*/  R2UR UR33, R15 ;  /* 0x000000000f2172ca */ /* 0x000fe400000e0000 */
[----:B--2---:R-:W-:Y:S01]  /*1bc40*/  R2UR UR28, R2 ;  /* 0x00000000021c72ca */ /* 0x004fe200000e0000 */
[----:B------:R-:W2:Y:S01]  /*1bc50*/  LDL.64 R14, [R1] ;  /* 0x00000000010e7983 */ /* 0x000ea20000100a00 */
[----:B------:R-:W-:-:S02]  /*1bc60*/  R2UR UR29, R3 ;  /* 0x00000000031d72ca */ /* 0x000fc400000e0000 */
[----:B----4-:R-:W-:Y:S01]  /*1bc70*/  R2UR UR24, R218 ;  /* 0x00000000da1872ca */ /* 0x010fe200000e0000 */
[----:B------:R0:W5:Y:S06]  /*1bc80*/  LDL.LU R2, [R1+0x94] ;  /* 0x0000940001027983 */ /* 0x00016c0000300800 */
[----:B------:R-:W-:Y:S01]  /*1bc90*/  HGMMA.64x96x16.F32.BF16 R88, gdesc[UR32], R88, gsb0 ;  /* 0x01600000205879f0 */ /* 0x000fe20008001858 */
[----:B------:R-:W-:Y:S02]  /*1bca0*/  R2UR UR25, R219 ;  /* 0x00000000db1972ca */ /* 0x000fe400000e0000 */
[----:B------:R-:W-:-:S02]  /*1bcb0*/  WARPGROUP.DEPBAR.LE gsb0, 0x0 ;  /* 0x00008000000079c5 */ /* 0x000fc40000010000 */
        /* <DEDUP_REMOVED lines=71> */
.L_x_1702:
[----:B------:R-:W-:Y:S01]  /*1c130*/  SHF.L.U32 R3, R12, 0x1f, RZ ;  /* 0x0000001f0c037819 */ /* 0x000fe200000006ff */
[----:B-----5:R-:W-:-:S04]  /*1c140*/  IMAD R21, R13, 0x8, R2 ;  /* 0x000000080d157824 */ /* 0x020fc800078e0202 */
[----:B------:R0:W1:Y:S01]  /*1c150*/  SYNCS.PHASECHK.TRANS64.TRYWAIT P2, [R21+URZ+0x2a850], R3 ;  /* 0x02a85003150075a7 */ /* 0x000062000804017f */
[----:B------:R-:W-:Y:S05]  /*1c160*/  @!P0 BRA `(.L_x_1703) ;  /* 0x0000000000048947 */ /* 0x000fea0003800000 */
[----:B------:R-:W-:Y:S01]  /*1c170*/  BPT.TRAP 0x1 ;  /* 0x000000040000795c */ /* 0x000fe20000300000 */
.L_x_1703:
[----:B------:R-:W-:Y:S04]  /*1c180*/  BSSY B1, `(.L_x_1704) ;  /* 0x0000004000017945 */ /* 0x000fe80003800000 */
[----:B-1----:R-:W-:Y:S05]  /*1c190*/  @P2 BRA `(.L_x_1705) ;  /* 0x0000000000082947 */ /* 0x002fea0003800000 */
[----:B------:R-:W1:Y:S02]  /*1c1a0*/  SYNCS.PHASECHK.TRANS64.TRYWAIT P2, [R21+URZ+0x2a850], R3 ;  /* 0x02a85003150075a7 */ /* 0x000e64000804017f */
[----:B-1----:R-:W-:Y:S05]  /*1c1b0*/  @!P2 BRA `(.L_x_1706) ;  /* 0x000000fc0020a947 */ /* 0x002fea0003800000 */
.L_x_1705:
[----:B------:R-:W-:Y:S05]  /*1c1c0*/  BSYNC B1 ;  /* 0x0000000000017941 */ /* 0x000fea0003800000 */
.L_x_1704:
[----:B01----:R-:W-:Y:S01]  /*1c1d0*/  VIADD R3, R2, 0x400 ;  /* 0x0000040002037836 */ /* 0x003fe20000000000 */
[----:B------:R-:W-:Y:S01]  /*1c1e0*/  WARPGROUP.ARRIVE ;  /* 0x00000000000079c5 */ /* 0x000fe20000000000 */
[----:B------:R-:W-:Y:S01]  /*1c1f0*/  IMAD.MOV.U32 R15, RZ, RZ, 0x40000040 ;  /* 0x40000040ff0f7424 */ /* 0x000fe200078e00ff */
[----:B------:R-:W-:Y:S01]  /*1c200*/  ISETP.NE.AND P2, PT, R210, 0x1, PT ;  /* 0x00000001d200780c */ /* 0x000fe20003f45270 */
[----:B------:R-:W-:Y:S01]  /*1c210*/  @!P1 IMAD R0, R0, 0x8, R2 ;  /* 0x0000000800009824 */ /* 0x000fe200078e0202 */
[----:B------:R-:W-:Y:S01]  /*1c220*/  SHF.R.U32.HI R3, RZ, 0x4, R3 ;  /* 0x00000004ff037819 */ /* 0x000fe20000011603 */
[----:B------:R-:W-:Y:S01]  /*1c230*/  ULDC UR4, c[0x0][0x9dc] ;  /* 0x0002770000047ab9 */ /* 0x000fe20000000800 */
[----:B------:R-:W-:Y:S01]  /*1c240*/  ULDC UR5, c[0x0][0x9e0] ;  /* 0x0002780000057ab9 */ /* 0x000fe20000000800 */
[----:B------:R-:W-:Y:S01]  /*1c250*/  @!P1 VIADD R0, R0, 0x2a840 ;  /* 0x0002a84000009836 */ /* 0x000fe20000000000 */
[----:B------:R-:W-:Y:S01]  /*1c260*/  LOP3.LUT R3, R3, 0x3fff, RZ, 0xc0, !PT ;  /* 0x00003fff03037812 */ /* 0x000fe200078ec0ff */
[----:B------:R-:W-:-:S03]  /*1c270*/  ULOP3.LUT UR4, URZ, UR4, URZ, 0x33, !UPT ;  /* 0x000000043f047292 */ /* 0x000fc6000f8e333f */
[----:B------:R-:W-:Y:S02]  /*1c280*/  LOP3.LUT R3, R3, 0x3000000, RZ, 0xfc, !PT ;  /* 0x0300000003037812 */ /* 0x000fe400078efcff */
[----:B------:R-:W-:Y:S01]  /*1c290*/  @!P1 PRMT R0, RZ, 0x654, R0 ;  /* 0x00000654ff009816 */ /* 0x000fe20000000000 */
[----:B------:R-:W0:Y:S02]  /*1c2a0*/  @P2 LDC R4, c[0x0][0x44c] ;  /* 0x00011300ff042b82 */ /* 0x000e240000000800 */
[----:B------:R-:W-:Y:S02]  /*1c2b0*/  IMAD R12, R13, 0x600, R3 ;  /* 0x000006000d0c7824 */ /* 0x000fe400078e0203 */
[----:B------:R-:W-:Y:S02]  /*1c2c0*/  IMAD.MOV.U32 R13, RZ, RZ, 0x40000040 ;  /* 0x40000040ff0d7424 */ /* 0x000fe400078e00ff */
[C---:B------:R-:W-:Y:S01]  /*1c2d0*/  VIADD R14, R12.reuse, 0x80 ;  /* 0x000000800c0e7836 */ /* 0x040fe20000000000 */
[----:B------:R-:W-:Y:S01]  /*1c2e0*/  R2UR UR6, R12 ;  /* 0x000000000c0672ca */ /* 0x000fe200000e0000 */
[----:B------:R-:W1:Y:S01]  /*1c2f0*/  @P2 LDC R7, c[0x0][0x450] ;  /* 0x00011400ff072b82 */ /* 0x000e620000000800 */
[----:B------:R-:W-:Y:S01]  /*1c300*/  R2UR UR7, R13 ;  /* 0x000000000d0772ca */ /* 0x000fe200000e0000 */
[----:B------:R-:W-:-:S02]  /*1c310*/  IMAD.MOV.U32 R13, RZ, RZ, 0x40000040 ;  /* 0x40000040ff0d7424 */ /* 0x000fc400078e00ff */
[----:B------:R-:W-:-:S10]  /*1c320*/  IMAD.IADD R3, R181, 0x1, R178 ;  /* 0x00000001b5037824 */ /* 0x000fd400078e02b2 */
[----:B------:R-:W-:Y:S01]  /*1c330*/  HGMMA.64x128x16.F32.BF16 R24, R156, gdesc[UR4].tnspB, R24, gsb0 ;  /* 0x41e000049c187df0 */ /* 0x000fe20008001818 */
[----:B------:R-:W-:Y:S01]  /*1c340*/  R2UR UR6, R14 ;  /* 0x000000000e0672ca */ /* 0x000fe200000e0000 */
[----:B------:R-:W-:Y:S01]  /*1c350*/  VIADD R14, R12, 0x100 ;  /* 0x000001000c0e7836 */ /* 0x000fe20000000000 */
[----:B------:R-:W-:Y:S01]  /*1c360*/  R2UR UR7, R15 ;  /* 0x000000000f0772ca */ /* 0x000fe200000e0000 */
[----:B------:R-:W-:Y:S02]  /*1c370*/  IMAD.MOV.U32 R15, RZ, RZ, 0x40000040 ;  /* 0x40000040ff0f7424 */ /* 0x000fe400078e00ff */
[----:B0-----:R-:W-:-:S05]  /*1c380*/  @P2 IMAD.HI.U32 R4, R3, R4, RZ ;  /* 0x0000000403042227 */ /* 0x001fca00078e00ff */
[----:B-1----:R-:W-:Y:S02]  /*1c390*/  @P2 SHF.R.U32.HI R3, RZ, R7, R4 ;  /* 0x00000007ff032219 */ /* 0x002fe40000011604 */
[----:B------:R-:W-:Y:S01]  /*1c3a0*/  ISETP.GE.AND P2, PT, R206, 0x1, PT ;  /* 0x00000001ce00780c */ /* 0x000fe20003f46270 */
        /* <DEDUP_REMOVED lines=19> */
[----:B------:R-:W-:Y:S01]  /*1c4e0*/  R2UR UR7, R15 ;  /* 0x000000000f0772ca */ /* 0x000fe200000e0000 */
[----:B------:R-:W-:Y:S01]  /*1c4f0*/  IMAD R15, R10, -0x60, RZ ;  /* 0xffffffa00a0f7824 */ /* 0x000fe200078e02ff */
[----:B------:R-:W-:Y:S02]  /*1c500*/  WARPGROUP.DEPBAR.LE gsb0, 0x0 ;  /* 0x00008000000079c5 */ /* 0x000fe40000010000 */
[----:B------:R-:W-:-:S09]  /*1c510*/  WARPGROUP.ARRIVE ;  /* 0x00000000000079c5 */ /* 0x000fd20000000000 */
        /* <DEDUP_REMOVED lines=8> */
[----:B------:R1:W-:Y:S02]  /*1c5a0*/  @!P1 SYNCS.ARRIVE.TRANS64.RED.A1T0 RZ, [R0+URZ], RZ ;  /* 0x000000ff00ff99a7 */ /* 0x0003e4000810043f */
[----:B-1----:R-:W-:-:S04]  /*1c5b0*/  IADD3 R0, -R174, 0x1, R15 ;  /* 0x00000001ae007810 */ /* 0x002fc80007ffe10f */
[----:B------:R-:W-:-:S05]  /*1c5c0*/  IADD3 R0, -R163, R0, R164 ;  /* 0x00000000a3007210 */ /* 0x000fca0007ffe1a4 */
[C---:B------:R-:W-:Y:S02]  /*1c5d0*/  VIADD R14, R0.reuse, UR5 ;  /* 0x00000005000e7c36 */ /* 0x040fe40008000000 */
[----:B------:R-:W-:Y:S02]  /*1c5e0*/  VIADD R11, R0, UR4 ;  /* 0x00000004000b7c36 */ /* 0x000fe40008000000 */
[----:B------:R-:W-:Y:S02]  /*1c5f0*/  IMAD.IADD R0, R15, 0x1, -R174 ;  /* 0x000000010f007824 */ /* 0x000fe400078e0aae */
[--C-:B0-----:R-:W-:Y:S02]  /*1c600*/  IMAD.IADD R7, R14, 0x1, R136.reuse ;  /* 0x000000010e077824 */ /* 0x101fe400078e0288 */
[----:B------:R-:W-:Y:S01]  /*1c610*/  IMAD.IADD R4, R11, 0x1, R136 ;  /* 0x000000010b047824 */ /* 0x000fe200078e0288 */
        /* <DEDUP_REMOVED lines=13> */
.L_x_1709:
[----:B------:R-:W-:-:S05]  /*1c6f0*/  IMAD.U32 R137, RZ, RZ, UR58 ;  /* 0x0000003aff897e24 */ /* 0x000fca000f8e00ff */
[----:B------:R-:W-:-:S13]  /*1c700*/  ISETP.NE.AND P2, PT, R137, 0x1, PT ;  /* 0x000000018900780c */ /* 0x000fda0003f45270 */
[----:B------:R-:W0:Y:S02]  /*1c710*/  @P2 LDC.64 R12, c[0x0][0x9e8] ;  /* 0x00027a00ff0c2b82 */ /* 0x000e240000000a00 */
[----:B0-----:R-:W-:-:S05]  /*1c720*/  @P2 IMAD.HI.U32 R12, R136, R12, RZ ;  /* 0x0000000c880c2227 */ /* 0x001fca00078e00ff */
[----:B------:R-:W-:-:S07]  /*1c730*/  @P2 SHF.R.U32.HI R136, RZ, R13, R12 ;  /* 0x0000000dff882219 */ /* 0x000fce000001160c */
.L_x_1710:
[----:B------:R-:W-:Y:S05]  /*1c740*/  BSYNC B1 ;  /* 0x0000000000017941 */ /* 0x000fea0003800000 */
.L_x_1708:
[----:B------:R-:W-:-:S05]  /*1c750*/  IMAD R136, R136, R137, R0 ;  /* 0x0000008988887224 */ /* 0x000fca00078e0200 */
[----:B------:R-:W-:Y:S02]  /*1c760*/  VIADDMNMX R7, R136, R137, R7, PT ;  /* 0x0000008988077246 */ /* 0x000fe40003800107 */
[----:B------:R-:W-:-:S07]  /*1c770*/  VIMNMX R4, R4, R136, !PT ;  /* 0x0000008804047248 */ /* 0x000fce0007fe0100 */
.L_x_1707:
[C---:B------:R-:W-:Y:S01]  /*1c780*/  ISETP.GE.AND P2, PT, R15.reuse, 0x2, PT ;  /* 0x000000020f00780c */ /* 0x040fe20003f46270 */
[----:B------:R-:W0:Y:S01]  /*1c790*/  SHFL.IDX PT, R3, R3, 0x1, 0x1c1f ;  /* 0x003c1f0003037f89 */ /* 0x000e2200000e0000 */
        /* <DEDUP_REMOVED lines=11> */
[----:B------:R-:W-:Y:S01]  /*1c850*/  ISETP.GT.AND P4, PT, R4, 0x9, !P5 ;  /* 0x000000090400780c */ /* 0x000fe20006f84270 */
[--C-:B0-----:R-:W-:Y:S01]  /*1c860*/  IMAD.IADD R14, R14, 0x1, R3.reuse ;  /* 0x000000010e0e7824 */ /* 0x101fe200078e0203 */
[----:B------:R-:W-:Y:S01]  /*1c870*/  ISETP.GE.AND P5, PT, R15, 0x11, PT ;  /* 0x000000110f00780c */ /* 0x000fe20003fa6270 */
[----:B------:R-:W-:Y:S01]  /*1c880*/  IMAD.IADD R11, R11, 0x1, R3 ;  /* 0x000000010b0b7824 */ /* 0x000fe200078e0203 */
        /* <DEDUP_REMOVED lines=119> */
[----:B------:R-:W-:-:S04]  /*1d000*/  ISETP.GT.AND P6, PT, R4, 0x59, !P6 ;  /* 0x000000590400780c */ /* 0x000fc800077c4270 */
[----:B------:R-:W-:-:S04]  /*1d010*/  ISETP.LT.OR P6, PT, R7, 0x5a, P6 ;  /* 0x0000005a0700780c */ /* 0x000fc800037c1670 */
[----:B------:R-:W-:Y:S02]  /*1d020*/  FSEL R133, R133, -INF , !P6 ;  /* 0xff80000085857808 */ /* 0x000fe40007000000 */
[----:B------:R-:W-:-:S13]  /*1d030*/  ISETP.GE.AND P6, PT, R206, 0x1, PT ;  /* 0x00000001ce00780c */ /* 0x000fda0003fc6270 */
        /* <DEDUP_REMOVED lines=13> */
.L_x_1713:
[----:B------:R-:W-:-:S05]  /*1d110*/  IMAD.U32 R4, RZ, RZ, UR58 ;  /* 0x0000003aff047e24 */ /* 0x000fca000f8e00ff */
[----:B------:R-:W-:-:S13]  /*1d120*/  ISETP.NE.AND P6, PT, R4, 0x1, PT ;  /* 0x000000010400780c */ /* 0x000fda0003fc5270 */
[----:B------:R-:W0:Y:S02]  /*1d130*/  @P6 LDC.64 R12, c[0x0][0x9e8] ;  /* 0x00027a00ff0c6b82 */ /* 0x000e240000000a00 */
[----:B0-----:R-:W-:-:S05]  /*1d140*/  @P6 IMAD.HI.U32 R12, R3, R12, RZ ;  /* 0x0000000c030c6227 */ /* 0x001fca00078e00ff */
[----:B------:R-:W-:-:S07]  /*1d150*/  @P6 SHF.R.U32.HI R3, RZ, R13, R12 ;  /* 0x0000000dff036219 */ /* 0x000fce000001160c */
.L_x_1714:
[----:B------:R-:W-:Y:S05]  /*1d160*/  BSYNC B1 ;  /* 0x0000000000017941 */ /* 0x000fea0003800000 */
.L_x_1712:
[----:B------:R-:W-:-:S05]  /*1d170*/  IMAD R3, R3, R4, R0 ;  /* 0x0000000403037224 */ /* 0x000fca00078e0200 */
[----:B------:R-:W-:Y:S02]  /*1d180*/  VIADDMNMX R14, R3, R4, R14, PT ;  /* 0x00000004030e7246 */ /* 0x000fe4000380010e */
[----:B------:R-:W-:-:S07]  /*1d190*/  VIMNMX R11, R11, R3, !PT ;  /* 0x000000030b0b7248 */ /* 0x000fce0007fe0100 */
.L_x_1711:
        /* <DEDUP_REMOVED lines=66> */
[----:B------:R-:W-:Y:S02]  /*1d5c0*/  LOP3.LUT P2, RZ, R17, 0x1000, RZ, 0xc0, !PT ;  /* 0x0000100011ff7812 */ /* 0x000fe4000784c0ff */
[----:B------:R-:W-:-:S02]  /*1d5d0*/  FMNMX.FTZ R0, R132, R3, !PT ;  /* 0x0000000384007209 */ /* 0x000fc40007810000 */
[----:B------:R-:W-:Y:S02]  /*1d5e0*/  ISETP.GT.AND P2, PT, R11, 0x30, !P2 ;  /* 0x000000300b00780c */ /* 0x000fe40005744270 */
[----:B------:R-:W-:Y:S02]  /*1d5f0*/  FMNMX.FTZ R3, R133, R0, !PT ;  /* 0x0000000085037209 */ /* 0x000fe40007810000 */
[----:B------:R-:W-:Y:S02]  /*1d600*/  ISETP.LT.OR P2, PT, R14, 0x31, P2 ;  /* 0x000000310e00780c */ /* 0x000fe40001741670 */
[C---:B------:R-:W-:Y:S01]  /*1d610*/  LOP3.LUT P3, RZ, R17.reuse, 0x20, RZ, 0xc0, !PT ;  /* 0x0000002011ff7812 */ /* 0x040fe2000786c0ff */
[----:B------:R-:W0:Y:S01]  /*1d620*/  SHFL.BFLY PT, R0, R3, 0x2, 0x1f ;  /* 0x0c401f0003007f89 */ /* 0x000e2200000e0000 */
[----:B------:R-:W-:Y:S02]  /*1d630*/  FSEL R114, R114, -INF , !P2 ;  /* 0xff80000072727808 */ /* 0x000fe40005000000 */
[----:B------:R-:W-:-:S02]  /*1d640*/  LOP3.LUT P2, RZ, R17, 0x800, RZ, 0xc0, !PT ;  /* 0x0000080011ff7812 */ /* 0x000fc4000784c0ff */
[----:B------:R-:W-:Y:S02]  /*1d650*/  LOP3.LUT P6, RZ, R17, 0x10, RZ, 0xc0, !PT ;  /* 0x0000001011ff7812 */ /* 0x000fe400078cc0ff */
[C---:B------:R-:W-:Y:S02]  /*1d660*/  ISETP.GT.AND P2, PT, R11.reuse, 0x31, !P2 ;  /* 0x000000310b00780c */ /* 0x040fe40005744270 */
[----:B------:R-:W-:Y:S02]  /*1d670*/  ISETP.GT.AND P4, PT, R11, 0x51, !P4 ;  /* 0x000000510b00780c */ /* 0x000fe40006784270 */
[C---:B------:R-:W-:Y:S02]  /*1d680*/  ISETP.LT.OR P2, PT, R14.reuse, 0x32, P2 ;  /* 0x000000320e00780c */ /* 0x040fe40001741670 */
[----:B------:R-:W-:Y:S02]  /*1d690*/  ISETP.LT.OR P4, PT, R14, 0x52, P4 ;  /* 0x000000520e00780c */ /* 0x000fe40002781670 */
[----:B------:R-:W-:-:S02]  /*1d6a0*/  FSEL R115, R115, -INF , !P2 ;  /* 0xff80000073737808 */ /* 0x000fc40005000000 */
[----:B------:R-:W-:Y:S02]  /*1d6b0*/  LOP3.LUT P2, RZ, R17, 0x400, RZ, 0xc0, !PT ;  /* 0x0000040011ff7812 */ /* 0x000fe4000784c0ff */
[C---:B------:R-:W-:Y:S02]  /*1d6c0*/  ISETP.GT.AND P5, PT, R11.reuse, 0x58, !P5 ;  /* 0x000000580b00780c */ /* 0x040fe40006fa4270 */
[----:B------:R-:W-:Y:S02]  /*1d6d0*/  ISETP.GT.AND P2, PT, R11, 0x38, !P2 ;  /* 0x000000380b00780c */ /* 0x000fe40005744270 */
[----:B------:R-:W-:Y:S02]  /*1d6e0*/  FSEL R131, R131, -INF , !P4 ;  /* 0xff80000083837808 */ /* 0x000fe40006000000 */
[----:B------:R-:W-:Y:S02]  /*1d6f0*/  ISETP.LT.OR P2, PT, R14, 0x39, P2 ;  /* 0x000000390e00780c */ /* 0x000fe40001741670 */
[----:B0-----:R-:W-:-:S02]  /*1d700*/  FMNMX.FTZ R12, R3, R0, !PT ;  /* 0x00000000030c7209 */ /* 0x001fc40007810000 */
[----:B------:R-:W-:Y:S02]  /*1d710*/  FSEL R118, R118, -INF , !P2 ;  /* 0xff80000076767808 */ /* 0x000fe40005000000 */
[----:B------:R-:W-:Y:S01]  /*1d720*/  LOP3.LUT P2, RZ, R17, 0x200, RZ, 0xc0, !PT ;  /* 0x0000020011ff7812 */ /* 0x000fe2000784c0ff */
[----:B------:R-:W0:Y:S01]  /*1d730*/  SHFL.BFLY PT, R7, R12, 0x1, 0x1f ;  /* 0x0c201f000c077f89 */ /* 0x000e2200000e0000 */
[----:B------:R-:W-:Y:S02]  /*1d740*/  ISETP.LT.OR P5, PT, R14, 0x59, P5 ;  /* 0x000000590e00780c */ /* 0x000fe40002fa1670 */
[----:B------:R-:W-:Y:S02]  /*1d750*/  ISETP.GT.AND P2, PT, R11, 0x39, !P2 ;  /* 0x000000390b00780c */ /* 0x000fe40005744270 */
[----:B------:R-:W-:Y:S02]  /*1d760*/  FSEL R134, R134, -INF , !P5 ;  /* 0xff80000086867808 */ /* 0x000fe40006800000 */
[----:B------:R-:W-:-:S04]  /*1d770*/  ISETP.LT.OR P2, PT, R14, 0x3a, P2 ;  /* 0x0000003a0e00780c */ /* 0x000fc80001741670 */
[----:B------:R-:W-:Y:S02]  /*1d780*/  FSEL R119, R119, -INF , !P2 ;  /* 0xff80000077777808 */ /* 0x000fe40005000000 */
[----:B------:R-:W-:-:S04]  /*1d790*/  LOP3.LUT P2, RZ, R17, 0x100, RZ, 0xc0, !PT ;  /* 0x0000010011ff7812 */ /* 0x000fc8000784c0ff */
[----:B------:R-:W-:-:S04]  /*1d7a0*/  ISETP.GT.AND P2, PT, R11, 0x40, !P2 ;  /* 0x000000400b00780c */ /* 0x000fc80005744270 */
[----:B------:R-:W-:Y:S02]  /*1d7b0*/  ISETP.LT.OR P2, PT, R14, 0x41, P2 ;  /* 0x000000410e00780c */ /* 0x000fe40001741670 */
[----:B0-----:R-:W-:Y:S01]  /*1d7c0*/  FMNMX.FTZ R0, R12, R7, !PT ;  /* 0x000000070c007209 */ /* 0x001fe20007810000 */
[----:B------:R-:W-:Y:S01]  /*1d7d0*/  IMAD.U32 R7, RZ, RZ, UR4 ;  /* 0x00000004ff077e24 */ /* 0x000fe2000f8e00ff */
[----:B------:R-:W-:Y:S02]  /*1d7e0*/  FSEL R122, R122, -INF , !P2 ;  /* 0xff8000007a7a7808 */ /* 0x000fe40005000000 */
[----:B------:R-:W-:Y:S01]  /*1d7f0*/  LOP3.LUT P2, RZ, R17, 0x80, RZ, 0xc0, !PT ;  /* 0x0000008011ff7812 */ /* 0x000fe2000784c0ff */
[----:B------:R-:W-:-:S03]  /*1d800*/  FMUL.FTZ R4, R0, R7 ;  /* 0x0000000700047220 */ /* 0x000fc60000410000 */
[----:B------:R-:W-:-:S04]  /*1d810*/  ISETP.GT.AND P2, PT, R11, 0x41, !P2 ;  /* 0x000000410b00780c */ /* 0x000fc80005744270 */
        /* <DEDUP_REMOVED lines=42> */
[-CC-:B0-----:R-:W-:Y:S01]  /*1dac0*/  FFMA.FTZ R89, R105, R7.reuse, -R4.reuse ;  /* 0x0000000769597223 */ /* 0x181fe20000010804 */
        /* <DEDUP_REMOVED lines=24> */
[----:B0-----:R-:W-:Y:S02]  /*1dc50*/  FSEL R101, R0, RZ, P2 ;  /* 0x000000ff00657208 */ /* 0x001fe40001000000 */
        /* <DEDUP_REMOVED lines=10> */
[----:B------:R-:W-:Y:S01]  /*1dd00*/  FFMA.FTZ R92, R113, R7, -R4 ;  /* 0x00000007715c7223 */ /* 0x000fe20000010804 */
[----:B------:R-:W-:-:S03]  /*1dd10*/  FADD.FTZ R4, -R101, R20 ;  /* 0x0000001465047221 */ /* 0x000fc60000010100 */
[----:B------:R-:W0:Y:S01]  /*1dd20*/  SHFL.BFLY PT, R11, R3, 0x2, 0x1f ;  /* 0x0c401f00030b7f89 */ /* 0x000e2200000e0000 */
[----:B------:R-:W-:Y:S01]  /*1dd30*/  FMUL.FTZ R4, R4, R7 ;  /* 0x0000000704047220 */ /* 0x000fe20000410000 */
        /* <DEDUP_REMOVED lines=27> */
[-CC-:B------:R-:W-:Y:S01]  /*1def0*/  FFMA.FTZ R95, R103, R7.reuse, -R104.reuse ;  /* 0x00000007675f7223 */ /* 0x180fe20000010868 */
[----:B------:R-:W-:Y:S01]  /*1df00*/  FADD.FTZ R99, R12, R99 ;  /* 0x000000630c637221 */ /* 0x000fe20000010000 */
[-CC-:B------:R-:W-:Y:S01]  /*1df10*/  FFMA.FTZ R149, R106, R7.reuse, -R104.reuse ;  /* 0x000000076a957223 */ /* 0x180fe20000010868 */
[----:B------:R-:W0:Y:S01]  /*1df20*/  MUFU.EX2 R4, R4 ;  /* 0x0000000400047308 */ /* 0x000e220000000800 */
[-CC-:B------:R-:W-:Y:S01]  /*1df30*/  FFMA.FTZ R98, R107, R7.reuse, -R104.reuse ;  /* 0x000000076b627223 */ /* 0x180fe20000010868 */
[----:B------:R-:W-:Y:S01]  /*1df40*/  FADD.FTZ R6, R158, R99 ;  /* 0x000000639e067221 */ /* 0x000fe20000010000 */
[-CC-:B------:R-:W-:Y:S01]  /*1df50*/  FFMA.FTZ R151, R110, R7.reuse, -R104.reuse ;  /* 0x000000076e977223 */ /* 0x180fe20000010868 */
[-CC-:B------:R-:W-:Y:S01]  /*1df60*/  FFMA.FTZ R111, R111, R7.reuse, -R104.reuse ;  /* 0x000000076f6f7223 */ /* 0x180fe20000010868 */
[-C--:B------:R-:W-:Y:S01]  /*1df70*/  FFMA.FTZ R145, R114, R7.reuse, -R104 ;  /* 0x0000000772917223 */ /* 0x080fe20000010868 */
[----:B------:R-:W-:Y:S01]  /*1df80*/  FADD.FTZ R101, R13, R6 ;  /* 0x000000060d657221 */ /* 0x000fe20000010000 */
[-CC-:B------:R-:W-:Y:S01]  /*1df90*/  FFMA.FTZ R99, R115, R7.reuse, -R104.reuse ;  /* 0x0000000773637223 */ /* 0x180fe20000010868 */
[----:B------:R-:W1:Y:S01]  /*1dfa0*/  MUFU.EX2 R90, R90 ;  /* 0x0000005a005a7308 */ /* 0x000e620000000800 */
[-CC-:B------:R-:W-:Y:S01]  /*1dfb0*/  FFMA.FTZ R147, R118, R7.reuse, -R104.reuse ;  /* 0x0000000776937223 */ /* 0x180fe20000010868 */
[----:B------:R-:W-:Y:S01]  /*1dfc0*/  FADD.FTZ R6, R152, R101 ;  /* 0x0000006598067221 */ /* 0x000fe20000010000 */
[-CC-:B------:R-:W-:Y:S01]  /*1dfd0*/  FFMA.FTZ R141, R122, R7.reuse, -R104.reuse ;  /* 0x000000077a8d7223 */ /* 0x180fe20000010868 */
[-CC-:B------:R-:W-:Y:S01]  /*1dfe0*/  FFMA.FTZ R143, R126, R7.reuse, -R104.reuse ;  /* 0x000000077e8f7223 */ /* 0x180fe20000010868 */
[----:B------:R-:W-:Y:S01]  /*1dff0*/  FFMA.FTZ R137, R130, R7, -R104 ;  /* 0x0000000782897223 */ /* 0x000fe20000010868 */
[----:B------:R-:W-:Y:S01]  /*1e000*/  FADD.FTZ R101, R15, R6 ;  /* 0x000000060f657221 */ /* 0x000fe20000010000 */
[----:B------:R-:W-:Y:S01]  /*1e010*/  F2FP.BF16.F32.PACK_AB R156, R12, R156 ;  /* 0x0000009c0c9c723e */ /* 0x000fe200000010ff */
[----:B------:R-:W2:Y:S01]  /*1e020*/  MUFU.EX2 R159, R159 ;  /* 0x0000009f009f7308 */ /* 0x000ea20000000800 */
[----:B0-----:R-:W-:Y:S01]  /*1e030*/  FFMA.FTZ R5, R4, R5, R157 ;  /* 0x0000000504057223 */ /* 0x001fe2000001009d */
[----:B------:R-:W-:Y:S01]  /*1e040*/  FADD.FTZ R101, R154, R101 ;  /* 0x000000659a657221 */ /* 0x000fe20000010000 */
[----:B------:R-:W-:Y:S01]  /*1e050*/  F2FP.BF16.F32.PACK_AB R158, R13, R158 ;  /* 0x0000009e0d9e723e */ /* 0x000fe200000010ff */
[-CC-:B------:R-:W-:Y:S01]  /*1e060*/  FFMA.FTZ R131, R131, R7.reuse, -R104.reuse ;  /* 0x0000000783837223 */ /* 0x180fe20000010868 */
[-CC-:B------:R-:W-:Y:S01]  /*1e070*/  FFMA.FTZ R134, R134, R7.reuse, -R104.reuse ;  /* 0x0000000786867223 */ /* 0x180fe20000010868 */
[----:B------:R-:W-:Y:S01]  /*1e080*/  FADD.FTZ R101, R88, R101 ;  /* 0x0000006558657221 */ /* 0x000fe20000010000 */
[----:B------:R-:W-:Y:S01]  /*1e090*/  ISETP.GT.AND P2, PT, R10, R180, PT ;  /* 0x000000b40a00720c */ /* 0x000fe20003f44270 */
[----:B------:R-:W0:Y:S01]  /*1e0a0*/  MUFU.EX2 R91, R91 ;  /* 0x0000005b005b7308 */ /* 0x000e220000000800 */
[----:B-1----:R-:W-:Y:S01]  /*1e0b0*/  FADD.FTZ R6, R90, R5 ;  /* 0x000000055a067221 */ /* 0x002fe20000010000 */
[----:B------:R-:W-:Y:S01]  /*1e0c0*/  FADD.FTZ R102, R148, R101 ;  /* 0x0000006594667221 */ /* 0x000fe20000010000 */
[----:B------:R-:W-:Y:S01]  /*1e0d0*/  FFMA.FTZ R5, R119, R7, -R104 ;  /* 0x0000000777057223 */ /* 0x000fe20000010868 */
[----:B------:R-:W-:Y:S01]  /*1e0e0*/  F2FP.BF16.F32.PACK_AB R152, R15, R152 ;  /* 0x000000980f98723e */ /* 0x000fe200000010ff */
[----:B------:R-:W-:-:S02]  /*1e0f0*/  VIADD R10, R10, 0xffffffff ;  /* 0xffffffff0a0a7836 */ /* 0x000fc40000000000 */
[----:B------:R-:W-:Y:S01]  /*1e100*/  FADD.FTZ R103, R89, R102 ;  /* 0x0000006659677221 */ /* 0x000fe20000010000 */
[----:B------:R-:W-:Y:S01]  /*1e110*/  F2FP.BF16.F32.PACK_AB R154, R88, R154 ;  /* 0x0000009a589a723e */ /* 0x000fe200000010ff */
[----:B------:R-:W1:Y:S01]  /*1e120*/  MUFU.EX2 R153, R153 ;  /* 0x0000009900997308 */ /* 0x000e620000000800 */
[----:B--2---:R-:W-:Y:S01]  /*1e130*/  FADD.FTZ R6, R159, R6 ;  /* 0x000000069f067221 */ /* 0x004fe20000010000 */
[----:B------:R-:W-:Y:S01]  /*1e140*/  FADD.FTZ R103, R150, R103 ;  /* 0x0000006796677221 */ /* 0x000fe20000010000 */
[C---:B------:R-:W-:Y:S02]  /*1e150*/  F2FP.BF16.F32.PACK_AB R150, R14.reuse, R150 ;  /* 0x000000960e96723e */ /* 0x040fe400000010ff */
[----:B------:R-:W-:Y:S01]  /*1e160*/  F2FP.BF16.F32.PACK_AB R148, R89, R148 ;  /* 0x000000945994723e */ /* 0x000fe200000010ff */
[----:B------:R-:W-:Y:S01]  /*1e170*/  FADD.FTZ R103, R14, R103 ;  /* 0x000000670e677221 */ /* 0x000fe20000010000 */
[----:B------:R-:W-:Y:S01]  /*1e180*/  F2FP.BF16.F32.PACK_AB R157, R90, R157 ;  /* 0x0000009d5a9d723e */ /* 0x000fe200000010ff */
[----:B------:R-:W2:Y:S01]  /*1e190*/  MUFU.EX2 R94, R94 ;  /* 0x0000005e005e7308 */ /* 0x000ea20000000800 */
[----:B0-----:R-:W-:Y:S01]  /*1e1a0*/  FADD.FTZ R6, R91, R6 ;  /* 0x000000065b067221 */ /* 0x001fe20000010000 */
[----:B------:R-:W-:Y:S01]  /*1e1b0*/  FADD.FTZ R105, R144, R103 ;  /* 0x0000006790697221 */ /* 0x000fe20000010000 */
[----:B------:R-:W-:-:S02]  /*1e1c0*/  F2FP.BF16.F32.PACK_AB R144, R92, R144 ;  /* 0x000000905c90723e */ /* 0x000fc400000010ff */
[----:B------:R-:W-:Y:S01]  /*1e1d0*/  F2FP.BF16.F32.PACK_AB R159, R91, R159 ;  /* 0x0000009f5b9f723e */ /* 0x000fe200000010ff */
[----:B------:R-:W-:Y:S02]  /*1e1e0*/  FADD.FTZ R105, R92, R105 ;  /* 0x000000695c697221 */ /* 0x000fe40000010000 */
[----:B------:R-:W0:Y:S01]  /*1e1f0*/  MUFU.EX2 R155, R155 ;  /* 0x0000009b009b7308 */ /* 0x000e220000000800 */
[----:B-1----:R-:W-:Y:S01]  /*1e200*/  FADD.FTZ R101, R153, R6 ;  /* 0x0000000699657221 */ /* 0x002fe20000010000 */
[----:B------:R-:W-:Y:S01]  /*1e210*/  FADD.FTZ R102, R146, R105 ;  /* 0x0000006992667221 */ /* 0x000fe20000010000 */
[----:B------:R-:W-:-:S05]  /*1e220*/  F2FP.BF16.F32.PACK_AB R146, R93, R146 ;  /* 0x000000925d92723e */ /* 0x000fca00000010ff */
[----:B------:R-:W1:Y:S01]  /*1e230*/  MUFU.EX2 R95, R95 ;  /* 0x0000005f005f7308 */ /* 0x000e620000000800 */
[C---:B--2---:R-:W-:Y:S01]  /*1e240*/  FADD.FTZ R6, R94.reuse, R101 ;  /* 0x000000655e067221 */ /* 0x044fe20000010000 */
[----:B------:R-:W-:Y:S01]  /*1e250*/  @!P1 PRMT R101, RZ, 0x654, R21 ;  /* 0x00000654ff659816 */ /* 0x000fe20000000015 */
[----:B------:R-:W-:Y:S01]  /*1e260*/  FFMA.FTZ R21, R123, R7, -R104 ;  /* 0x000000077b157223 */ /* 0x000fe20000010868 */
[----:B------:R-:W-:Y:S02]  /*1e270*/  F2FP.BF16.F32.PACK_AB R153, R94, R153 ;  /* 0x000000995e99723e */ /* 0x000fe400000010ff */
[----:B------:R2:W-:Y:S02]  /*1e280*/  @!P1 SYNCS.ARRIVE.TRANS64.RED.A1T0 RZ, [R101+URZ], RZ ;  /* 0x000000ff65ff99a7 */ /* 0x0005e4000810043f */
[----:B------:R-:W3:Y:S01]  /*1e290*/  MUFU.EX2 R149, R149 ;  /* 0x0000009500957308 */ /* 0x000ee20000000800 */
[----:B0-----:R-:W-:Y:S01]  /*1e2a0*/  FADD.FTZ R6, R155, R6 ;  /* 0x000000069b067221 */ /* 0x001fe20000010000 */
[-CC-:B--2---:R-:W-:Y:S01]  /*1e2b0*/  FFMA.FTZ R101, R127, R7.reuse, -R104.reuse ;  /* 0x000000077f657223 */ /* 0x184fe20000010868 */
[----:B------:R-:W-:-:S05]  /*1e2c0*/  FFMA.FTZ R104, R135, R7, -R104 ;  /* 0x0000000787687223 */ /* 0x000fca0000010868 */
[----:B------:R-:W0:Y:S01]  /*1e2d0*/  MUFU.EX2 R98, R98 ;  /* 0x0000006200627308 */ /* 0x000e220000000800 */
[C---:B-1----:R-:W-:Y:S01]  /*1e2e0*/  FADD.FTZ R6, R95.reuse, R6 ;  /* 0x000000065f067221 */ /* 0x042fe20000010000 */
[----:B------:R-:W-:-:S06]  /*1e2f0*/  F2FP.BF16.F32.PACK_AB R155, R95, R155 ;  /* 0x0000009b5f9b723e */ /* 0x000fcc00000010ff */
[----:B------:R-:W1:Y:S01]  /*1e300*/  MUFU.EX2 R151, R151 ;  /* 0x0000009700977308 */ /* 0x000e620000000800 */
[----:B---3--:R-:W-:-:S07]  /*1e310*/  FADD.FTZ R103, R149, R6 ;  /* 0x0000000695677221 */ /* 0x008fce0000010000 */
[----:B------:R-:W2:Y:S01]  /*1e320*/  MUFU.EX2 R9, R111 ;  /* 0x0000006f00097308 */ /* 0x000ea20000000800 */
[C---:B0-----:R-:W-:Y:S01]  /*1e330*/  FADD.FTZ R6, R98.reuse, R103 ;  /* 0x0000006762067221 */ /* 0x041fe20000010000 */
[----:B------:R-:W-:Y:S01]  /*1e340*/  FADD.FTZ R103, R93, R102 ;  /* 0x000000665d677221 */ /* 0x000fe20000010000 */
[----:B------:R-:W-:-:S05]  /*1e350*/  F2FP.BF16.F32.PACK_AB R149, R98, R149 ;  /* 0x000000956295723e */ /* 0x000fca00000010ff */
[----:B------:R-:W0:Y:S01]  /*1e360*/  MUFU.EX2 R145, R145 ;  /* 0x0000009100917308 */ /* 0x000e220000000800 */
[----:B-1----:R-:W-:-:S07]  /*1e370*/  FADD.FTZ R6, R151, R6 ;  /* 0x0000000697067221 */ /* 0x002fce0000010000 */
[----:B------:R-:W1:Y:S01]  /*1e380*/  MUFU.EX2 R140, R140 ;  /* 0x0000008c008c7308 */ /* 0x000e620000000800 */
[C---:B--2---:R-:W-:Y:S01]  /*1e390*/  FADD.FTZ R6, R9.reuse, R6 ;  /* 0x0000000609067221 */ /* 0x044fe20000010000 */
        /* <DEDUP_REMOVED lines=41> */
[----:B------:R-:W-:Y:S01]  /*1e630*/  F2FP.BF16.F32.PACK_AB R138, R20, R138 ;  /* 0x0000008a148a723e */ /* 0x000fe200000010ff */
[----:B------:R-:W-:-:S05]  /*1e640*/  IMAD.MOV.U32 R20, RZ, RZ, R0 ;  /* 0x000000ffff147224 */ /* 0x000fca00078e0000 */
[----:B------:R-:W0:Y:S01]  /*1e650*/  MUFU.EX2 R134, R134 ;  /* 0x0000008600867308 */ /* 0x000e220000000800 */
[----:B-1----:R-:W-:-:S07]  /*1e660*/  FADD.FTZ R13, R137, R14 ;  /* 0x0000000e890d7221 */ /* 0x002fce0000010000 */
[----:B------:R-:W1:Y:S01]  /*1e670*/  MUFU.EX2 R104, R104 ;  /* 0x0000006800687308 */ /* 0x000e620000000800 */
[C---:B--2---:R-:W-:Y:S01]  /*1e680*/  FADD.FTZ R13, R12.reuse, R13 ;  /* 0x0000000d0c0d7221 */ /* 0x044fe20000010000 */
[----:B------:R-:W-:Y:S01]  /*1e690*/  F2FP.BF16.F32.PACK_AB R137, R12, R137 ;  /* 0x000000890c89723e */ /* 0x000fe200000010ff */
[----:B------:R-:W-:Y:S02]  /*1e6a0*/  IMAD.MOV.U32 R12, RZ, RZ, R23 ;  /* 0x000000ffff0c7224 */ /* 0x000fe400078e0017 */
[----:B0-----:R-:W-:-:S04]  /*1e6b0*/  FADD.FTZ R13, R134, R13 ;  /* 0x0000000d860d7221 */ /* 0x001fc80000010000 */
[C---:B-1----:R-:W-:Y:S01]  /*1e6c0*/  FADD.FTZ R5, R104.reuse, R13 ;  /* 0x0000000d68057221 */ /* 0x042fe20000010000 */
[----:B------:R-:W-:Y:S01]  /*1e6d0*/  F2FP.BF16.F32.PACK_AB R139, R104, R134 ;  /* 0x00000086688b723e */ /* 0x000fe200000010ff */
[----:B------:R-:W-:Y:S01]  /*1e6e0*/  IMAD.MOV.U32 R13, RZ, RZ, R22 ;  /* 0x000000ffff0d7224 */ /* 0x000fe200078e0016 */
[----:B------:R-:W-:Y:S06]  /*1e6f0*/  @P2 BRA `(.L_x_1715) ;  /* 0xffffffcc009c2947 */ /* 0x000fec000383ffff */
.L_x_1696:
[----:B------:R-:W-:Y:S05]  /*1e700*/  BSYNC B0 ;  /* 0x0000000000007941 */ /* 0x000fea0003800000 */
.L_x_1695:
        /* <DEDUP_REMOVED lines=67> */
.L_x_1716:
[----:B------:R-:W-:Y:S01]  /*1eb40*/  IMAD R13, R22, 0x8, R2 ;  /* 0x00000008160d7824 */ /* 0x000fe200078e0202 */
[----:B------:R-:W-:-:S04]  /*1eb50*/  SHF.L.U32 R4, R23, 0x1f, RZ ;  /* 0x0000001f17047819 */ /* 0x000fc800000006ff */
[----:B------:R0:W1:Y:S01]  /*1eb60*/  SYNCS.PHASECHK.TRANS64.TRYWAIT P2, [R13+URZ+0x2a850], R4 ;  /* 0x02a850040d0075a7 */ /* 0x000062000804017f */
[----:B------:R-:W-:Y:S05]  /*1eb70*/  @!P0 BRA `(.L_x_1717) ;  /* 0x0000000000048947 */ /* 0x000fea0003800000 */
[----:B------:R-:W-:Y:S01]  /*1eb80*/  BPT.TRAP 0x1 ;  /* 0x000000040000795c */ /* 0x000fe20000300000 */
.L_x_1717:
        /* <DEDUP_REMOVED lines=9> */
.L_x_1719:
[----:B------:R-:W-:Y:S05]  /*1ec20*/  BSYNC B0 ;  /* 0x0000000000007941 */ /* 0x000fea0003800000 */
.L_x_1718:
[----:B------:R-:W-:Y:S01]  /*1ec30*/  IMAD.MOV.U32 R8, RZ, RZ, R2 ;  /* 0x000000ffff087224 */ /* 0x000fe200078e0002 */
[----:B------:R-:W-:Y:S01]  /*1ec40*/  WARPGROUP.ARRIVE ;  /* 0x00000000000079c5 */ /* 0x000fe20000000000 */
[----:B------:R-:W-:Y:S02]  /*1ec50*/  IMAD.MOV.U32 R9, RZ, RZ, 0x40000040 ;  /* 0x40000040ff097424 */ /* 0x000fe400078e00ff */
        /* <DEDUP_REMOVED lines=37> */
[----:B01----:R-:W-:Y:S01]  /*1eeb0*/  FADD.FTZ R4, R2, R5 ;  /* 0x0000000502047221 */ /* 0x003fe20000010000 */
[----:B------:R-:W-:-:S04]  /*1eec0*/  IMAD.MOV.U32 R5, RZ, RZ, RZ ;  /* 0x000000ffff057224 */ /* 0x000fc800078e00ff */
[----:B------:R-:W0:Y:S02]  /*1eed0*/  SHFL.BFLY PT, R11, R4, 0x1, 0x1f ;  /* 0x0c201f00040b7f89 */ /* 0x000e2400000e0000 */
[----:B0-----:R-:W-:Y:S01]  /*1eee0*/  FADD.FTZ R11, R4, R11 ;  /* 0x0000000b040b7221 */ /* 0x001fe20000010000 */
[----:B------:R-:W-:-:S04]  /*1eef0*/  @!P1 VIADD R4, R13, 0x2a860 ;  /* 0x0002a8600d049836 */ /* 0x000fc80000000000 */
[----:B------:R-:W-:Y:S02]  /*1ef00*/  FSETP.NE.FTZ.AND P3, PT, R11, RZ, PT ;  /* 0x000000ff0b00720b */ /* 0x000fe40003f75000 */
[----:B------:R-:W-:Y:S01]  /*1ef10*/  @!P1 PRMT R4, RZ, 0x654, R4 ;  /* 0x00000654ff049816 */ /* 0x000fe20000000004 */
[----:B------:R-:W-:Y:S02]  /*1ef20*/  WARPGROUP.DEPBAR.LE gsb0, 0x0 ;  /* 0x00008000000079c5 */ /* 0x000fe40000010000 */
[----:B------:R-:W-:-:S06]  /*1ef30*/  WARPGROUP.ARRIVE ;  /* 0x00000000000079c5 */ /* 0x000fcc0000000000 */
[----:B------:R-:W-:Y:S01]  /*1ef40*/  HGMMA.64x128x16.F32.BF16 R24, R140, gdesc[UR4].tnspB, R24, gsb0 ;  /* 0x41e000048c187df0 */ /* 0x000fe20008001818 */
[----:B------:R-:W-:Y:S02]  /*1ef50*/  R2UR UR6, R8 ;  /* 0x00000000080672ca */ /* 0x000fe400000e0000 */
[----:B------:R-:W-:Y:S01]  /*1ef60*/  R2UR UR7, R9 ;  /* 0x00000000090772ca */ /* 0x000fe200000e0000 */
[----:B------:R-:W0:Y:S01]  /*1ef70*/  @P3 MUFU.LG2 R8, R11 ;  /* 0x0000000b00083308 */ /* 0x000e220000000c00 */
[----:B------:R-:W1:Y:S01]  /*1ef80*/  SHFL.BFLY PT, R9, R6, 0x2, 0x1f ;  /* 0x0c401f0006097f89 */ /* 0x000e6200000e0000 */
[----:B0-----:R-:W-:Y:S01]  /*1ef90*/  @P3 FMUL.FTZ R8, R8, 0.69314718246459960938 ;  /* 0x3f31721808083820 */ /* 0x001fe20000410000 */
[----:B-1----:R-:W-:-:S05]  /*1efa0*/  FADD.FTZ R9, R9, R6 ;  /* 0x0000000609097221 */ /* 0x002fca0000010000 */
[----:B------:R-:W0:Y:S02]  /*1efb0*/  SHFL.BFLY PT, R2, R9, 0x1, 0x1f ;  /* 0x0c201f0009027f89 */ /* 0x000e2400000e0000 */
[----:B0-----:R-:W-:Y:S01]  /*1efc0*/  FADD.FTZ R10, R9, R2 ;  /* 0x00000002090a7221 */ /* 0x001fe20000010000 */
[----:B------:R-:W-:-:S04]  /*1efd0*/  SEL R2, RZ, 0x1, P2 ;  /* 0x00000001ff027807 */ /* 0x000fc80001000000 */
[----:B------:R-:W-:Y:S02]  /*1efe0*/  FSETP.NE.FTZ.AND P0, PT, R10, RZ, PT ;  /* 0x000000ff0a00720b */ /* 0x000fe40003f15000 */
[----:B------:R-:W-:Y:S01]  /*1eff0*/  LOP3.LUT R23, R23, R2, RZ, 0x3c, !PT ;  /* 0x0000000217177212 */ /* 0x000fe200078e3cff */
[----:B------:R-:W-:-:S06]  /*1f000*/  IMAD.MOV.U32 R2, RZ, RZ, RZ ;  /* 0x000000ffff027224 */ /* 0x000fcc00078e00ff */
[----:B------:R-:W-:Y:S04]  /*1f010*/  @P3 MUFU.RCP R2, R11 ;  /* 0x0000000b00023308 */ /* 0x000fe80000001000 */
[C---:B------:R-:W-:Y:S01]  /*1f020*/  @P0 FMUL.FTZ R9, R7.reuse, 0.69314718246459960938 ;  /* 0x3f31721807090820 */ /* 0x040fe20000410000 */
[----:B------:R-:W-:-:S03]  /*1f030*/  @P3 FMUL.FTZ R7, R7, 0.69314718246459960938 ;  /* 0x3f31721807073820 */ /* 0x000fc60000410000 */
[----:B------:R-:W0:Y:S01]  /*1f040*/  @P0 MUFU.LG2 R6, R10 ;  /* 0x0000000a00060308 */ /* 0x000e220000000c00 */
[----:B------:R-:W-:-:S07]  /*1f050*/  @P3 FFMA.FTZ R21, R7, R3, R8 ;  /* 0x0000000307153223 */ /* 0x000fce0000010008 */
[----:B------:R-:W1:Y:S01]  /*1f060*/  @P0 MUFU.RCP R5, R10 ;  /* 0x0000000a00050308 */ /* 0x000e620000001000 */
[----:B0-----:R-:W-:-:S04]  /*1f070*/  @P0 FMUL.FTZ R6, R6, 0.69314718246459960938 ;  /* 0x3f31721806060820 */ /* 0x001fc80000410000 */
[----:B------:R-:W-:Y:S01]  /*1f080*/  @P0 FFMA.FTZ R20, R9, R0, R6 ;  /* 0x0000000009140223 */ /* 0x000fe20000010006 */
[----:B------:R-:W-:Y:S01]  /*1f090*/  PLOP3.LUT P0, PT, PT, PT, PT, 0x8, 0x0 ;  /* 0x000000000000781c */ /* 0x000fe20003f0e170 */
[----:B------:R-:W-:Y:S02]  /*1f0a0*/  WARPGROUP.DEPBAR.LE gsb0, 0x0 ;  /* 0x00008000000079c5 */ /* 0x000fe40000010000 */
[----:B------:R-:W-:-:S06]  /*1f0b0*/  WARPGROUP.ARRIVE ;  /* 0x00000000000079c5 */ /* 0x000fcc0000000000 */
[----:B------:R-:W-:Y:S03]  /*1f0c0*/  HGMMA.64x128x16.F32.BF16 R24, R136, gdesc[UR4].tnspB, R24, gsb0 ;  /* 0x41e0000488187df0 */ /* 0x000fe60008001818 */
[----:B------:R-:W-:Y:S02]  /*1f0d0*/  WARPGROUP.DEPBAR.LE gsb0, 0x0 ;  /* 0x00008000000079c5 */ /* 0x000fe40000010000 */
[----:B------:R0:W-:Y:S01]  /*1f0e0*/  @!P1 SYNCS.ARRIVE.TRANS64.RED.A1T0 RZ, [R4+URZ], RZ ;  /* 0x000000ff04ff99a7 */ /* 0x0001e2000810043f */
        /* <DEDUP_REMOVED lines=63> */
[----:B0-----:R-:W-:-:S07]  /*1f4e0*/  FMUL.FTZ R87, R87, R2 ;  /* 0x0000000257577220 */ /* 0x001fce0000410000 */
.L_x_1580:
[----:B------:R-:W0:Y:S08]  /*1f4f0*/  S2UR UR5, SR_CgaCtaId ;  /* 0x00000000000579c3 */ /* 0x000e300000008800 */
[----:B------:R-:W-:Y:S06]  /*1f500*/  BAR.SYNC.DEFER_BLOCKING 0x5, 0x180 ;  /* 0x0146000000007b1d */ /* 0x000fec0000010000 */
[----:B------:R-:W-:Y:S01]  /*1f510*/  UMOV UR4, 0x400 ;  /* 0x0000040000047882 */ /* 0x000fe20000000000 */
[----:B------:R-:W-:Y:S01]  /*1f520*/  BSSY B0, `(.L_x_1721) ;  /* 0x00002d2000007945 */ /* 0x000fe20003800000 */
[----:B0-----:R-:W-:-:S06]  /*1f530*/  ULEA UR4, UR5, UR4, 0x18 ;  /* 0x0000000405047291 */ /* 0x001fcc000f8ec03f */
[----:B------:R-:W-:-:S05]  /*1f540*/  IMAD.U32 R2, RZ, RZ, UR4 ;  /* 0x00000004ff027e24 */ /* 0x000fca000f8e00ff */
[----:B------:R0:W1:Y:S01]  /*1f550*/  LDS.128 R28, [R2+0x2a8d0] ;  /* 0x02a8d000021c7984 */ /* 0x0000620000000c00 */
[----:B------:R-:W-:Y:S06]  /*1f560*/  BAR.ARV 0x4, 0x180 ;  /* 0x0106000000007b1d */ /* 0x000fec0000002000 */
[----:B------:R-:W-:Y:S05]  /*1f570*/  @P0 BRA `(.L_x_1722) ;  /* 0x0000002000480947 */ /* 0x000fea0003800000 */
[----:B------:R-:W2:Y:S01]  /*1f580*/  LDL R0, [R1+0x80] ;  /* 0x0000800001007983 */ /* 0x000ea20000100800 */
[----:B------:R-:W-:Y:S01]  /*1f590*/  F2FP.BF16.F32.PACK_AB R34, R69, R68 ;  /* 0x000000444522723e */ /* 0x000fe200000010ff */
[----:B------:R-:W-:Y:S01]  /*1f5a0*/  ULDC.64 UR4, c[0x0][0xc00] ;  /* 0x0003000000047ab9 */ /* 0x000fe20000000a00 */
[----:B------:R-:W-:Y:S01]  /*1f5b0*/  ULDC.64 UR6, c[0x0][0xc08] ;  /* 0x0003020000067ab9 */ /* 0x000fe20000000a00 */
[----:B------:R-:W3:Y:S01]  /*1f5c0*/  S2R R3, SR_SWINHI ;  /* 0x0000000000037919 */ /* 0x000ee20000002f00 */
[----:B------:R-:W-:Y:S02]  /*1f5d0*/  MOV R72, R2 ;  /* 0x0000000200487202 */ /* 0x000fe40000000f00 */
[----:B---3--:R-:W-:Y:S01]  /*1f5e0*/  MOV R73, R3 ;  /* 0x0000000300497202 */ /* 0x008fe20000000f00 */
[----:B------:R-:W-:Y:S02]  /*1f5f0*/  BAR.SYNC.DEFER_BLOCKING 0x1, 0x100 ;  /* 0x0044000000007b1d */ /* 0x000fe40000010000 */
[----:B--2---:R-:W-:-:S03]  /*1f600*/  IMAD.WIDE R4, R0, 0x2, R72 ;  /* 0x0000000200047825 */ /* 0x004fc600078e0248 */
        /* <DEDUP_REMOVED lines=12> */
[----:B------:R-:W-:Y:S01]  /*1f6d0*/  IADD3 R107, P0, R4, 0x4060, RZ ;  /* 0x00004060046b7810 */ /* 0x000fe20007f1e0ff */
[--C-:B------:R-:W-:Y:S01]  /*1f6e0*/  IMAD.X R25, RZ, RZ, R5.reuse, P2 ;  /* 0x000000ffff197224 */ /* 0x100fe200010e0605 */
[----:B------:R-:W-:Y:S01]  /*1f6f0*/  LOP3.LUT R4, R3, R4, RZ, 0x3c, !PT ;  /* 0x0000000403047212 */ /* 0x000fe200078e3cff */
[--C-:B------:R-:W-:Y:S01]  /*1f700*/  IMAD.X R27, RZ, RZ, R5.reuse, P1 ;  /* 0x000000ffff1b7224 */ /* 0x100fe200008e0605 */
[----:B------:R-:W-:Y:S01]  /*1f710*/  LOP3.LUT R0, R7, 0x380, RZ, 0xc0, !PT ;  /* 0x0000038007007812 */ /* 0x000fe200078ec0ff */
[----:B------:R-:W-:Y:S01]  /*1f720*/  IMAD.X R33, RZ, RZ, R5, P0 ;  /* 0x000000ffff217224 */ /* 0x000fe200000e0605 */
[----:B------:R-:W-:-:S02]  /*1f730*/  LOP3.LUT R3, R6, 0x380, RZ, 0xc0, !PT ;  /* 0x0000038006037812 */ /* 0x000fc400078ec0ff */
[----:B------:R-:W-:Y:S02]  /*1f740*/  SHF.R.U64 R0, R0, 0x3, RZ ;  /* 0x0000000300007819 */ /* 0x000fe400000012ff */
[----:B------:R-:W-:Y:S02]  /*1f750*/  SHF.R.U64 R3, R3, 0x3, RZ ;  /* 0x0000000303037819 */ /* 0x000fe400000012ff */
[----:B------:R-:W-:Y:S02]  /*1f760*/  LOP3.LUT R12, R35, 0x380, RZ, 0xc0, !PT ;  /* 0x00000380230c7812 */ /* 0x000fe400078ec0ff */
[----:B------:R-:W-:Y:S02]  /*1f770*/  LOP3.LUT R14, R103, 0x380, RZ, 0xc0, !PT ;  /* 0x00000380670e7812 */ /* 0x000fe400078ec0ff */
[----:B------:R-:W-:Y:S02]  /*1f780*/  LOP3.LUT R8, R0, R7, RZ, 0x3c, !PT ;  /* 0x0000000700087212 */ /* 0x000fe400078e3cff */
[----:B------:R-:W-:-:S02]  /*1f790*/  LOP3.LUT R10, R3, R6, RZ, 0x3c, !PT ;  /* 0x00000006030a7212 */ /* 0x000fc400078e3cff */
[----:B------:R-:W-:Y:S02]  /*1f7a0*/  LOP3.LUT R0, R105, 0x380, RZ, 0xc0, !PT ;  /* 0x0000038069007812 */ /* 0x000fe400078ec0ff */
[----:B------:R-:W-:Y:S02]  /*1f7b0*/  LOP3.LUT R3, R26, 0x380, RZ, 0xc0, !PT ;  /* 0x000003801a037812 */ /* 0x000fe400078ec0ff */
[----:B------:R-:W-:Y:S02]  /*1f7c0*/  LOP3.LUT R32, R107, 0x380, RZ, 0xc0, !PT ;  /* 0x000003806b207812 */ /* 0x000fe400078ec0ff */
[----:B-1----:R-:W-:Y:S02]  /*1f7d0*/  MOV R28, R4 ;  /* 0x00000004001c7202 */ /* 0x002fe40000000f00 */
[----:B------:R-:W-:Y:S02]  /*1f7e0*/  SHF.R.U64 R12, R12, 0x3, RZ ;  /* 0x000000030c0c7819 */ /* 0x000fe400000012ff */
[----:B------:R-:W-:-:S02]  /*1f7f0*/  SHF.R.U64 R14, R14, 0x3, RZ ;  /* 0x000000030e0e7819 */ /* 0x000fc400000012ff */
[----:B------:R-:W-:Y:S02]  /*1f800*/  F2FP.BF16.F32.PACK_AB R4, R89, R88 ;  /* 0x000000585904723e */ /* 0x000fe400000010ff */
[----:B------:R-:W-:Y:S02]  /*1f810*/  F2FP.BF16.F32.PACK_AB R5, R97, R96 ;  /* 0x000000606105723e */ /* 0x000fe400000010ff */
[----:B------:R-:W-:Y:S02]  /*1f820*/  F2FP.BF16.F32.PACK_AB R6, R91, R90 ;  /* 0x0000005a5b06723e */ /* 0x000fe400000010ff */
[----:B------:R-:W-:Y:S02]  /*1f830*/  F2FP.BF16.F32.PACK_AB R7, R99, R98 ;  /* 0x000000626307723e */ /* 0x000fe400000010ff */
[----:B------:R-:W-:Y:S02]  /*1f840*/  SHF.R.U64 R0, R0, 0x3, RZ ;  /* 0x0000000300007819 */ /* 0x000fe400000012ff */
[----:B------:R-:W-:Y:S01]  /*1f850*/  SHF.R.U64 R3, R3, 0x3, RZ ;  /* 0x0000000303037819 */ /* 0x000fe200000012ff */
[----:B------:R1:W-:Y:S01]  /*1f860*/  STSM.16.M88.4 [R28], R4 ;  /* 0x000000041c007844 */ /* 0x0003e20000000200 */
[----:B------:R-:W-:-:S02]  /*1f870*/  SHF.R.U64 R32, R32, 0x3, RZ ;  /* 0x0000000320207819 */ /* 0x000fc400000012ff */
[----:B------:R-:W-:Y:S02]  /*1f880*/  LOP3.LUT R12, R12, R35, RZ, 0x3c, !PT ;  /* 0x000000230c0c7212 */ /* 0x000fe400078e3cff */
[----:B------:R-:W-:Y:S02]  /*1f890*/  LOP3.LUT R14, R14, R103, RZ, 0x3c, !PT ;  /* 0x000000670e0e7212 */ /* 0x000fe400078e3cff */
[----:B------:R-:W-:Y:S01]  /*1f8a0*/  LOP3.LUT R24, R0, R105, RZ, 0x3c, !PT ;  /* 0x0000006900187212 */ /* 0x000fe200078e3cff */
[----:B------:R-:W2:Y:S01]  /*1f8b0*/  LDC.64 R102, c[0x0][0xc00] ;  /* 0x00030000ff667b82 */ /* 0x000ea20000000a00 */
[----:B------:R-:W-:Y:S02]  /*1f8c0*/  LOP3.LUT R26, R3, R26, RZ, 0x3c, !PT ;  /* 0x0000001a031a7212 */ /* 0x000fe400078e3cff */
[----:B------:R-:W-:Y:S02]  /*1f8d0*/  LOP3.LUT R32, R32, R107, RZ, 0x3c, !PT ;  /* 0x0000006b20207212 */ /* 0x000fe400078e3cff */
[----:B------:R-:W-:-:S02]  /*1f8e0*/  MOV R107, R8 ;  /* 0x00000008006b7202 */ /* 0x000fc40000000f00 */
[----:B------:R-:W-:Y:S02]  /*1f8f0*/  MOV R106, R10 ;  /* 0x0000000a006a7202 */ /* 0x000fe40000000f00 */
[----:B-1----:R-:W-:Y:S02]  /*1f900*/  F2FP.BF16.F32.PACK_AB R4, R93, R92 ;  /* 0x0000005c5d04723e */ /* 0x002fe400000010ff */
[----:B------:R-:W-:Y:S02]  /*1f910*/  F2FP.BF16.F32.PACK_AB R5, R101, R100 ;  /* 0x000000646505723e */ /* 0x000fe400000010ff */
[----:B------:R-:W-:Y:S02]  /*1f920*/  F2FP.BF16.F32.PACK_AB R6, R37, R36 ;  /* 0x000000242506723e */ /* 0x000fe400000010ff */
[----:B------:R-:W-:Y:S02]  /*1f930*/  F2FP.BF16.F32.PACK_AB R7, R39, R38 ;  /* 0x000000262707723e */ /* 0x000fe400000010ff */
[----:B------:R-:W-:-:S02]  /*1f940*/  F2FP.BF16.F32.PACK_AB R8, R41, R40 ;  /* 0x000000282908723e */ /* 0x000fc400000010ff */
[----:B------:R-:W-:Y:S01]  /*1f950*/  F2FP.BF16.F32.PACK_AB R9, R43, R42 ;  /* 0x0000002a2b09723e */ /* 0x000fe200000010ff */
[----:B------:R1:W-:Y:S01]  /*1f960*/  STSM.16.M88.4 [R107], R4 ;  /* 0x000000046b007844 */ /* 0x0003e20000000200 */
[----:B------:R-:W-:Y:S02]  /*1f970*/  F2FP.BF16.F32.PACK_AB R10, R45, R44 ;  /* 0x0000002c2d0a723e */ /* 0x000fe400000010ff */
[----:B------:R-:W-:Y:S02]  /*1f980*/  F2FP.BF16.F32.PACK_AB R11, R47, R46 ;  /* 0x0000002e2f0b723e */ /* 0x000fe400000010ff */
[----:B------:R-:W-:Y:S02]  /*1f990*/  MOV R3, R12 ;  /* 0x0000000c00037202 */ /* 0x000fe40000000f00 */
[----:B------:R-:W-:Y:S01]  /*1f9a0*/  MOV R0, R14 ;  /* 0x0000000e00007202 */ /* 0x000fe20000000f00 */
[----:B------:R-:W-:Y:S01]  /*1f9b0*/  STSM.16.M88.4 [R106], R8 ;  /* 0x000000086a007844 */ /* 0x000fe20000000200 */
[----:B------:R-:W-:-:S02]  /*1f9c0*/  MOV R105, R24 ;  /* 0x0000001800697202 */ /* 0x000fc40000000f00 */
[----:B------:R-:W-:Y:S02]  /*1f9d0*/  MOV R104, R26 ;  /* 0x0000001a00687202 */ /* 0x000fe40000000f00 */
[----:B------:R-:W-:Y:S02]  /*1f9e0*/  F2FP.BF16.F32.PACK_AB R12, R49, R48 ;  /* 0x00000030310c723e */ /* 0x000fe400000010ff */
        /* <DEDUP_REMOVED lines=13> */
[----:B-1----:R-:W-:Y:S02]  /*1fac0*/  F2FP.BF16.F32.PACK_AB R4, R95, R94 ;  /* 0x0000005e5f04723e */ /* 0x002fe400000010ff */
[----:B------:R-:W-:Y:S01]  /*1fad0*/  F2FP.BF16.F32.PACK_AB R5, R75, R74 ;  /* 0x0000004a4b05723e */ /* 0x000fe200000010ff */
[----:B------:R-:W-:Y:S01]  /*1fae0*/  STSM.16.M88.4 [R105], R32 ;  /* 0x0000002069007844 */ /* 0x000fe20000000200 */
[----:B------:R-:W-:Y:S01]  /*1faf0*/  F2FP.BF16.F32.PACK_AB R6, R77, R76 ;  /* 0x0000004c4d06723e */ /* 0x000fe200000010ff */
[----:B--2---:R-:W-:Y:S01]  /*1fb00*/  IMAD.WIDE R12, R187, 0x4, R102 ;  /* 0x00000004bb0c7825 */ /* 0x004fe200078e0266 */
[----:B------:R-:W-:Y:S01]  /*1fb10*/  F2FP.BF16.F32.PACK_AB R7, R79, R78 ;  /* 0x0000004e4f07723e */ /* 0x000fe200000010ff */
[----:B------:R-:W1:Y:S01]  /*1fb20*/  LDC R102, c[0x0][0xbe8] ;  /* 0x0002fa00ff667b82 */ /* 0x000e620000000800 */
[----:B------:R-:W-:-:S02]  /*1fb30*/  F2FP.BF16.F32.PACK_AB R8, R81, R80 ;  /* 0x000000505108723e */ /* 0x000fc400000010ff */
[----:B------:R-:W-:Y:S01]  /*1fb40*/  F2FP.BF16.F32.PACK_AB R9, R83, R82 ;  /* 0x000000525309723e */ /* 0x000fe200000010ff */
[----:B------:R2:W-:Y:S01]  /*1fb50*/  STSM.16.M88.4 [R104], R4 ;  /* 0x0000000468007844 */ /* 0x0005e20000000200 */
[----:B------:R-:W-:Y:S01]  /*1fb60*/  F2FP.BF16.F32.PACK_AB R10, R85, R84 ;  /* 0x00000054550a723e */ /* 0x000fe200000010ff */
[----:B---3--:R-:W-:Y:S01]  /*1fb70*/  IMAD.MOV.U32 R0, RZ, RZ, RZ ;  /* 0x000000ffff007224 */ /* 0x008fe200078e00ff */
[----:B------:R-:W-:Y:S01]  /*1fb80*/  F2FP.BF16.F32.PACK_AB R11, R87, R86 ;  /* 0x00000056570b723e */ /* 0x000fe200000010ff */
[----:B------:R-:W3:Y:S01]  /*1fb90*/  LDC.64 R14, c[0x0][0xba8] ;  /* 0x0002ea00ff0e7b82 */ /* 0x000ee20000000a00 */
[----:B------:R-:W-:-:S03]  /*1fba0*/  ISETP.NE.U32.AND P0, PT, RZ, UR4, PT ;  /* 0x00000004ff007c0c */ /* 0x000fc6000bf05070 */
[----:B------:R4:W-:Y:S04]  /*1fbb0*/  STSM.16.M88.4 [R28], R8 ;  /* 0x000000081c007844 */ /* 0x0009e80000000200 */
[----:B------:R-:W-:Y:S01]  /*1fbc0*/  BAR.SYNC.DEFER_BLOCKING 0x1, 0x100 ;  /* 0x0044000000007b1d */ /* 0x000fe20000010000 */
[----:B------:R-:W-:-:S13]  /*1fbd0*/  ISETP.NE.AND.EX P0, PT, RZ, UR5, PT, P0 ;  /* 0x00000005ff007c0c */ /* 0x000fda000bf05300 */
[----:B------:R-:W3:Y:S01]  /*1fbe0*/  @P0 LDG.E R0, desc[UR46][R12.64] ;  /* 0x0000002e0c000981 */ /* 0x000ee2000c1e1900 */
[----:B------:R-:W-:Y:S01]  /*1fbf0*/  ISETP.NE.U32.AND P1, PT, RZ, UR6, PT ;  /* 0x00000006ff007c0c */ /* 0x000fe2000bf25070 */
[----:B------:R-:W-:Y:S01]  /*1fc00*/  ULDC UR6, c[0x0][0xa88] ;  /* 0x0002a20000067ab9 */ /* 0x000fe20000000800 */
[C---:B------:R-:W-:Y:S01]  /*1fc10*/  ISETP.NE.AND P2, PT, R186.reuse, RZ, PT ;  /* 0x000000ffba00720c */ /* 0x040fe20003f45270 */
[----:B------:R-:W-:Y:S01]  /*1fc20*/  IMAD.U32 R3, RZ, RZ, UR6 ;  /* 0x00000006ff037e24 */ /* 0x000fe2000f8e00ff */
[----:B------:R-:W-:Y:S01]  /*1fc30*/  ULDC UR6, c[0x0][0xad4] ;  /* 0x0002b50000067ab9 */ /* 0x000fe20000000800 */
[----:B------:R-:W-:Y:S02]  /*1fc40*/  ISETP.NE.AND.EX P1, PT, RZ, UR7, PT, P1 ;  /* 0x00000007ff007c0c */ /* 0x000fe4000bf25310 */
[----:B------:R-:W-:Y:S01]  /*1fc50*/  SEL R186, R186, UR6, P2 ;  /* 0x00000006baba7c07 */ /* 0x000fe20009000000 */
[----:B------:R-:W-:-:S03]  /*1fc60*/  IMAD.MOV.U32 R26, RZ, RZ, 0x9b8 ;  /* 0x000009b8ff1a7424 */ /* 0x000fc600078e00ff */
[----:B------:R-:W-:-:S04]  /*1fc70*/  ISETP.GT.AND P3, PT, R186, 0x1, PT ;  /* 0x00000001ba00780c */ /* 0x000fc80003f64270 */
[----:B------:R-:W-:-:S03]  /*1fc80*/  SEL R26, R26, 0x978, P3 ;  /* 0x000009781a1a7807 */ /* 0x000fc60001800000 */
[----:B--2---:R-:W2:Y:S08]  /*1fc90*/  @P1 LDC.64 R4, c[0x0][0xc08] ;  /* 0x00030200ff041b82 */ /* 0x004eb00000000a00 */
[----:B------:R-:W0:Y:S08]  /*1fca0*/  LDC.64 R6, c[0x0][R26+0x220] ;  /* 0x000088001a067b82 */ /* 0x000e300000000a00 */
[----:B----4-:R-:W4:Y:S01]  /*1fcb0*/  LDC.64 R8, c[0x0][R26+0x218] ;  /* 0x000086001a087b82 */ /* 0x010f220000000a00 */
[----:B-1----:R-:W-:-:S07]  /*1fcc0*/  ISETP.NE.AND P4, PT, R102, 0x1, PT ;  /* 0x000000016600780c */ /* 0x002fce0003f85270 */
[----:B------:R-:W1:Y:S01]  /*1fcd0*/  LDC.64 R10, c[0x0][R26+0x228] ;  /* 0x00008a001a0a7b82 */ /* 0x000e620000000a00 */
[----:B--2---:R-:W-:-:S05]  /*1fce0*/  @P1 IMAD.WIDE R4, R187, 0x4, R4 ;  /* 0x00000004bb041825 */ /* 0x004fca00078e0204 */
[----:B------:R2:W5:Y:S01]  /*1fcf0*/  @P1 LDG.E R3, desc[UR46][R4.64] ;  /* 0x0000002e04031981 */ /* 0x000562000c1e1900 */
[----:B------:R-:W-:Y:S01]  /*1fd00*/  ISETP.NE.U32.AND P2, PT, RZ, UR4, PT ;  /* 0x00000004ff007c0c */ /* 0x000fe2000bf45070 */
[----:B------:R-:W1:Y:S01]  /*1fd10*/  @P4 LDC R32, c[0x0][0xbec] ;  /* 0x0002fb00ff204b82 */ /* 0x000e620000000800 */
[----:B------:R-:W-:Y:S02]  /*1fd20*/  SHF.R.S32.HI R24, RZ, 0x1f, R187 ;  /* 0x0000001fff187819 */ /* 0x000fe400000114bb */
[----:B------:R-:W-:Y:S02]  /*1fd30*/  ISETP.NE.AND.EX P2, PT, RZ, UR5, PT, P2 ;  /* 0x00000005ff007c0c */ /* 0x000fe4000bf45320 */
[----:B------:R-:W-:Y:S02]  /*1fd40*/  SEL R27, R190, RZ, P3 ;  /* 0x000000ffbe1b7207 */ /* 0x000fe40001800000 */
[----:B------:R-:W-:Y:S01]  /*1fd50*/  SEL R28, R187, RZ, !P2 ;  /* 0x000000ffbb1c7207 */ /* 0x000fe20005000000 */
[----:B--2---:R-:W2:Y:S01]  /*1fd60*/  LDC.64 R4, c[0x0][R26+0x210] ;  /* 0x000084001a047b82 */ /* 0x004ea20000000a00 */
[----:B------:R-:W-:-:S07]  /*1fd70*/  SEL R25, R24, RZ, !P2 ;  /* 0x000000ff18197207 */ /* 0x000fce0005000000 */
[----:B------:R-:W2:Y:S01]  /*1fd80*/  @P4 LDC R105, c[0x0][0xbf0] ;  /* 0x0002fc00ff694b82 */ /* 0x000ea20000000800 */
[----:B0-----:R-:W-:-:S07]  /*1fd90*/  IMAD R7, R7, R28, RZ ;  /* 0x0000001c07077224 */ /* 0x001fce00078e02ff */
[----:B---3--:R-:W0:Y:S01]  /*1fda0*/  @!P3 LDC R14, c[0x0][0xb50] ;  /* 0x0002d400ff0ebb82 */ /* 0x008e220000000800 */
[C---:B------:R-:W-:Y:S02]  /*1fdb0*/  IMAD R35, R6.reuse, R25, R7 ;  /* 0x0000001906237224 */ /* 0x040fe400078e0207 */
[----:B------:R-:W-:-:S05]  /*1fdc0*/  IMAD.WIDE.U32 R6, R6, R28, RZ ;  /* 0x0000001c06067225 */ /* 0x000fca00078e00ff */
[----:B------:R-:W3:Y:S01]  /*1fdd0*/  @!P3 LDC R15, c[0x0][0xb54] ;  /* 0x0002d500ff0fbb82 */ /* 0x000ee20000000800 */
[-C--:B----4-:R-:W-:Y:S02]  /*1fde0*/  IMAD R33, R9, R183.reuse, RZ ;  /* 0x000000b709217224 */ /* 0x090fe400078e02ff */
[----:B------:R-:W-:-:S04]  /*1fdf0*/  IMAD.WIDE.U32 R8, R8, R183, RZ ;  /* 0x000000b708087225 */ /* 0x000fc800078e00ff */
[----:B------:R-:W-:Y:S02]  /*1fe00*/  IMAD.IADD R25, R181, 0x1, R178 ;  /* 0x00000001b5197824 */ /* 0x000fe400078e02b2 */
[----:B------:R-:W-:Y:S02]  /*1fe10*/  IMAD.IADD R24, R9, 0x1, R33 ;  /* 0x0000000109187824 */ /* 0x000fe400078e0221 */
[----:B------:R-:W-:Y:S02]  /*1fe20*/  IMAD.IADD R9, R7, 0x1, R35 ;  /* 0x0000000107097824 */ /* 0x000fe400078e0223 */
[----:B------:R-:W-:Y:S02]  /*1fe30*/  IMAD.MOV.U32 R7, RZ, RZ, R25 ;  /* 0x000000ffff077224 */ /* 0x000fe400078e0019 */
[-C--:B-1----:R-:W-:Y:S02]  /*1fe40*/  IMAD R33, R11, R27.reuse, RZ ;  /* 0x0000001b0b217224 */ /* 0x082fe400078e02ff */
[----:B------:R-:W-:-:S04]  /*1fe50*/  IMAD.WIDE.U32 R10, R10, R27, RZ ;  /* 0x0000001b0a0a7225 */ /* 0x000fc800078e00ff */
[----:B------:R-:W-:Y:S01]  /*1fe60*/  IMAD.IADD R33, R11, 0x1, R33 ;  /* 0x000000010b217824 */ /* 0x000fe200078e0221 */
[--C-:B------:R-:W-:Y:S01]  /*1fe70*/  IADD3 R8, P2, P5, R6, R8, R0.reuse ;  /* 0x0000000806087210 */ /* 0x100fe20007d5e000 */
[----:B------:R-:W-:Y:S01]  /*1fe80*/  @P4 IMAD.HI.U32 R6, R25, R32, RZ ;  /* 0x0000002019064227 */ /* 0x000fe200078e00ff */
[----:B------:R-:W-:-:S04]  /*1fe90*/  SHF.R.S32.HI R103, RZ, 0x1f, R0 ;  /* 0x0000001fff677819 */ /* 0x000fc80000011400 */
[----:B--2---:R-:W-:Y:S02]  /*1fea0*/  @P4 SHF.R.U32.HI R7, RZ, R105, R6 ;  /* 0x00000069ff074219 */ /* 0x004fe40000011606 */
[----:B------:R-:W-:Y:S02]  /*1feb0*/  IADD3.X R9, R9, R24, R103, P2, P5 ;  /* 0x0000001809097210 */ /* 0x000fe400017ea467 */
[----:B------:R-:W-:Y:S01]  /*1fec0*/  IADD3 R10, P2, P5, R7, R8, R10 ;  /* 0x00000008070a7210 */ /* 0x000fe20007d5e00a */
[--C-:B------:R-:W-:Y:S01]  /*1fed0*/  IMAD.MOV R24, RZ, RZ, -R7.reuse ;  /* 0x000000ffff187224 */ /* 0x100fe200078e0a07 */
[----:B------:R-:W-:-:S03]  /*1fee0*/  SHF.R.S32.HI R6, RZ, 0x1f, R7 ;  /* 0x0000001fff067819 */ /* 0x000fc60000011407 */
[----:B------:R-:W-:Y:S01]  /*1fef0*/  IMAD R7, R102, R24, R25 ;  /* 0x0000001866077224 */ /* 0x000fe200078e0219 */
[----:B------:R-:W-:-:S03]  /*1ff00*/  IADD3.X R11, R6, R9, R33, P2, P5 ;  /* 0x00000009060b7210 */ /* 0x000fc600017ea421 */
[-C--:B------:R-:W-:Y:S01]  /*1ff10*/  IMAD R5, R5, R7.reuse, RZ ;  /* 0x0000000705057224 */ /* 0x080fe200078e02ff */
[----:B------:R-:W-:Y:S01]  /*1ff20*/  SHF.R.S32.HI R9, RZ, 0x1f, R7 ;  /* 0x0000001fff097819 */ /* 0x000fe20000011407 */
[----:B------:R-:W-:-:S04]  /*1ff30*/  IMAD.WIDE.U32 R10, R4, R7, R10 ;  /* 0x00000007040a7225 */ /* 0x000fc800078e000a */
[----:B------:R-:W-:Y:S01]  /*1ff40*/  IMAD R5, R4, R9, R5 ;  /* 0x0000000904057224 */ /* 0x000fe200078e0205 */
[----:B0-----:R-:W-:-:S03]  /*1ff50*/  LEA R14, P2, R10, R14, 0x2 ;  /* 0x0000000e0a0e7211 */ /* 0x001fc600078410ff */
[----:B------:R-:W-:-:S05]  /*1ff60*/  IMAD.IADD R4, R11, 0x1, R5 ;  /* 0x000000010b047824 */ /* 0x000fca00078e0205 */
[----:B---3--:R-:W-:Y:S01]  /*1ff70*/  LEA.HI.X R15, R10, R15, R4, 0x2, P2 ;  /* 0x0000000f0a0f7211 */ /* 0x008fe200010f1404 */
[----:B------:R-:W-:Y:S06]  /*1ff80*/  @P1 BRA `(.L_x_1723) ;  /* 0x0000000000101947 */ /* 0x000fec0003800000 */
[----:B------:R-:W-:Y:S05]  /*1ff90*/  @!P0 BRA `(.L_x_1723) ;  /* 0x00000000000c8947 */ /* 0x000fea0003800000 */
[----:B------:R-:W2:Y:S04]  /*1ffa0*/  LDG.E R4, desc[UR46][R12.64] ;  /* 0x0000002e0c047981 */ /* 0x000ea8000c1e1900 */
[----:B-----5:R-:W2:Y:S02]  /*1ffb0*/  LDG.E R3, desc[UR46][R12.64+0x4] ;  /* 0x0000042e0c037981 */ /* 0x020ea4000c1e1900 */
[----:B--2---:R-:W-:-:S07]  /*1ffc0*/  IMAD.IADD R3, R3, 0x1, -R4 ;  /* 0x0000000103037824 */ /* 0x004fce00078e0a04 */
.L_x_1723:
[----:B------:R-:W2:Y:S01]  /*1ffd0*/  LDL R8, [R1+0x7c] ;  /* 0x00007c0001087983 */ /* 0x000ea20000100800 */
[----:B-----5:R-:W-:Y:S01]  /*1ffe0*/  IMAD R3, R3, R102, RZ ;  /* 0x0000006603037224 */ /* 0x020fe200078e02ff */
[----:B------:R-:W-:Y:S02]  /*1fff0*/  LOP3.LUT P0, RZ, R230, 0x3, RZ, 0xc0, !PT ;  /* 0x00000003e6ff7812 */ /* 0x000fe4000780c0ff */
[----:B------:R-:W-:Y:S04]  /*20000*/  SHFL.IDX PT, R4, R14, RZ, 0x1c1f ;  /* 0x001c1fff0e047589 */ /* 0x000fe800000e0000 */
[----:B------:R-:W0:Y:S04]  /*20010*/  SHFL.IDX PT, R5, R15, RZ, 0x1c1f ;  /* 0x001c1fff0f057589 */ /* 0x000e2800000e0000 */
[----:B------:R-:W-:Y:S04]  /*20020*/  SHFL.IDX PT, R6, R14, 0x1, 0x1c1f ;  /* 0x003c1f000e067f89 */ /* 0x000fe800000e0000 */
[----:B------:R-:W1:Y:S01]  /*20030*/  SHFL.IDX PT, R7, R15, 0x1, 0x1c1f ;  /* 0x003c1f000f077f89 */ /* 0x000e6200000e0000 */
[----:B--2---:R-:W-:-:S04]  /*20040*/  IMAD.IADD R8, R8, 0x1, R178 ;  /* 0x0000000108087824 */ /* 0x004fc800078e02b2 */
        /* <DEDUP_REMOVED lines=23> */
[----:B------:R-:W-:Y:S01]  /*201c0*/  IMAD.IADD R48, R178, 0x1, R49 ;  /* 0x00000001b2307824 */ /* 0x000fe200078e0231 */
        /* <DEDUP_REMOVED lines=28> */
[C---:B------:R-:W-:Y:S01]  /*20390*/  IMAD R51, R28.reuse, UR5, R51 ;  /* 0x000000051c337c24 */ /* 0x040fe2000f8e0233 */
        /* <DEDUP_REMOVED lines=37> */
[----:B------:R-:W-:-:S02]  /*205f0*/  IMAD.IADD R178, R208, 0x1, R178 ;  /* 0x00000001d0b27824 */ /* 0x000fc400078e02b2 */
        /* <DEDUP_REMOVED lines=8> */
[----:B------:R-:W-:Y:S01]  /*20680*/  VIADD R28, R178, 0x40 ;  /* 0x00000040b21c7836 */ /* 0x000fe20000000000 */
[----:B------:R-:W-:Y:S01]  /*20690*/  LEA R50, P3, R20, UR4, 0x1 ;  /* 0x0000000414327c11 */ /* 0x000fe2000f8608ff */
[----:B------:R-:W-:-:S02]  /*206a0*/  IMAD.IADD R21, R21, 0x1, R49 ;  /* 0x0000000115157824 */ /* 0x000fc400078e0231 */
[----:B------:R-:W-:Y:S01]  /*206b0*/  VIADD R0, R2, 0x2a820 ;  /* 0x0002a82002007836 */ /* 0x000fe20000000000 */
[----:B------:R-:W-:Y:S02]  /*206c0*/  ISETP.GE.AND P1, PT, R28, R3, PT ;  /* 0x000000031c00720c */ /* 0x000fe40003f26270 */
[----:B------:R-:W-:Y:S02]  /*206d0*/  LEA.HI.X R28, R20, UR5, R21, 0x1, P3 ;  /* 0x00000005141c7c11 */ /* 0x000fe400098f0c15 */
[----:B------:R-:W-:Y:S01]  /*206e0*/  PRMT R0, RZ, 0x654, R0 ;  /* 0x00000654ff007816 */ /* 0x000fe20000000000 */
[----:B-1----:R0:W1:Y:S01]  /*206f0*/  SHFL.IDX PT, R21, R50, RZ, 0x181f ;  /* 0x00181fff32157589 */ /* 0x00206200000e0000 */
[----:B------:R-:W-:Y:S02]  /*20700*/  BSSY B1, `(.L_x_1725) ;  /* 0x000000f000017945 */ /* 0x000fe40003800000 */
[----:B------:R0:W-:Y:S01]  /*20710*/  SYNCS.ARRIVE.TRANS64.RED.A1T0 RZ, [R0+URZ], RZ ;  /* 0x000000ff00ff79a7 */ /* 0x0001e2000810043f */
[----:B------:R0:W2:Y:S01]  /*20720*/  SHFL.IDX PT, R49, R28, RZ, 0x181f ;  /* 0x00181fff1c317589 */ /* 0x0000a200000e0000 */
[----:B------:R-:W-:-:S02]  /*20730*/  SHF.R.S32.HI R104, RZ, 0x1f, R184 ;  /* 0x0000001fff687819 */ /* 0x000fc400000114b8 */
[----:B------:R-:W-:Y:S01]  /*20740*/  SHF.R.S32.HI R105, RZ, 0x1f, R182 ;  /* 0x0000001fff697819 */ /* 0x000fe200000114b6 */
[----:B------:R-:W-:Y:S06]  /*20750*/  @P2 BRA `(.L_x_1726) ;  /* 0x0000000000242947 */ /* 0x000fec0003800000 */
        /* <DEDUP_REMOVED lines=9> */
.L_x_1726:
[----:B------:R-:W-:Y:S05]  /*207f0*/  BSYNC B1 ;  /* 0x0000000000017941 */ /* 0x000fea0003800000 */
.L_x_1725:
        /* <DEDUP_REMOVED lines=13> */
.L_x_1728:
[----:B------:R-:W-:Y:S05]  /*208d0*/  BSYNC B1 ;  /* 0x0000000000017941 */ /* 0x000fea0003800000 */
.L_x_1727:
        /* <DEDUP_REMOVED lines=13> */
.L_x_1730:
[----:B------:R-:W-:Y:S05]  /*209b0*/  BSYNC B1 ;  /* 0x0000000000017941 */ /* 0x000fea0003800000 */
.L_x_1729:
[----:B------:R-:W-:Y:S01]  /*209c0*/  VIADD R0, R178, 0x60 ;  /* 0x00000060b2007836 */ /* 0x000fe20000000000 */
[----:B0---4-:R0:W4:Y:S04]  /*209d0*/  SHFL.IDX PT, R7, R28, 0x3, 0x181f ;  /* 0x00781f001c077f89 */ /* 0x01112800000e0000 */
[----:B------:R-:W-:Y:S01]  /*209e0*/  ISETP.GE.AND P0, PT, R0, R3, PT ;  /* 0x000000030000720c */ /* 0x000fe20003f06270 */
[----:B------:R0:W0:-:S12]  /*209f0*/  SHFL.IDX PT, R9, R50, 0x3, 0x181f ;  /* 0x00781f0032097f89 */ /* 0x00001800000e0000 */
[----:B------:R-:W-:Y:S05]  /*20a00*/  @P0 BRA `(.L_x_1731) ;  /* 0x00000018000c0947 */ /* 0x000fea0003800000 */
[----:B------:R-:W-:Y:S02]  /*20a10*/  ULDC UR4, c[0x0][0xac8] ;  /* 0x0002b20000047ab9 */ /* 0x000fe40000000800 */
[----:B------:R-:W-:-:S13]  /*20a20*/  ISETP.GE.AND P1, PT, R182, UR4, PT ;  /* 0x00000004b6007c0c */ /* 0x000fda000bf26270 */
[----:B0-----:R-:W-:-:S04]  /*20a30*/  @!P1 LEA R4, P0, R182, R9, 0x1 ;  /* 0x00000009b6049211 */ /* 0x001fc800078008ff */
[----:B----4-:R-:W-:Y:S02]  /*20a40*/  @!P1 LEA.HI.X R5, R182, R7, R105, 0x1, P0 ;  /* 0x00000007b6059211 */ /* 0x010fe400000f0c69 */
[----:B------:R-:W-:-:S03]  /*20a50*/  ISETP.GE.AND P0, PT, R184, UR4, PT ;  /* 0x00000004b8007c0c */ /* 0x000fc6000bf06270 */
[----:B------:R0:W-:Y:S10]  /*20a60*/  @!P1 ST.E.128 desc[UR46][R4.64], R24 ;  /* 0x0000001804009985 */ /* 0x0001f4000c101d2e */
[----:B------:R-:W-:Y:S05]  /*20a70*/  @P0 BRA `(.L_x_1731) ;  /* 0x0000001400f00947 */ /* 0x000fea0003800000 */
[----:B0-----:R-:W-:-:S04]  /*20a80*/  LEA R4, P0, R184, R9, 0x1 ;  /* 0x00000009b8047211 */ /* 0x001fc800078008ff */
[----:B------:R-:W-:-:S05]  /*20a90*/  LEA.HI.X R5, R184, R7, R104, 0x1, P0 ;  /* 0x00000007b8057211 */ /* 0x000fca00000f0c68 */
[----:B------:R0:W-:Y:S01]  /*20aa0*/  ST.E.128 desc[UR46][R4.64], R44 ;  /* 0x0000002c04007985 */ /* 0x0001e2000c101d2e */
[----:B------:R-:W-:Y:S05]  /*20ab0*/  BRA `(.L_x_1731) ;  /* 0x0000001400e07947 */ /* 0x000fea0003800000 */
.L_x_1724:
[----:B0-----:R-:W0:Y:S01]  /*20ac0*/  @P4 LDC R6, c[0x0][0xbec] ;  /* 0x0002fb00ff064b82 */ /* 0x001e220000000800 */
[----:B------:R-:W-:Y:S01]  /*20ad0*/  ULDC.64 UR4, c[0x0][0xb08] ;  /* 0x0002c20000047ab9 */ /* 0x000fe20000000a00 */
[----:B------:R-:W-:Y:S01]  /*20ae0*/  SHF.R.S32.HI R7, RZ, 0x1f, R28 ;  /* 0x0000001fff077819 */ /* 0x000fe2000001141c */
[----:B------:R-:W-:Y:S01]  /*20af0*/  IMAD R103, R103, UR4, RZ ;  /* 0x0000000467677c24 */ /* 0x000fe2000f8e02ff */
[----:B------:R-:W-:Y:S01]  /*20b00*/  ULDC.64 UR6, c[0x0][0xb30] ;  /* 0x0002cc0000067ab9 */ /* 0x000fe20000000a00 */
[----:B------:R-:W-:Y:S01]  /*20b10*/  IMAD.WIDE.U32 R4, R0, UR4, RZ ;  /* 0x0000000400047c25 */ /* 0x000fe2000f8e00ff */
[----:B------:R-:W-:Y:S01]  /*20b20*/  ISETP.GE.AND P0, PT, R8, R3, PT ;  /* 0x000000030800720c */ /* 0x000fe20003f06270 */
[----:B------:R-:W-:Y:S01]  /*20b30*/  BSSY B1, `(.L_x_1732) ;  /* 0x0000070000017945 */ /* 0x000fe20003800000 */
[----:B------:R-:W1:Y:S01]  /*20b40*/  @P4 LDC R11, c[0x0][0xbf0] ;  /* 0x0002fc00ff0b4b82 */ /* 0x000e620000000800 */
        /* <DEDUP_REMOVED lines=11> */
[----:B------:R-:W-:Y:S01]  /*20c00*/  SHF.R.S32.HI R20, RZ, 0x1f, R204 ;  /* 0x0000001fff147819 */ /* 0x000fe200000114cc */
[----:B------:R-:W-:Y:S01]  /*20c10*/  IMAD R7, R7, UR4, RZ ;  /* 0x0000000407077c24 */ /* 0x000fe2000f8e02ff */
[----:B------:R-:W-:Y:S01]  /*20c20*/  SHF.R.S32.HI R14, RZ, 0x1f, R205 ;  /* 0x0000001fff0e7819 */ /* 0x000fe200000114cd */
[----:B0-----:R-:W-:Y:S01]  /*20c30*/  @P4 IMAD.HI.U32 R6, R25, R6, RZ ;  /* 0x0000000619064227 */ /* 0x001fe200078e00ff */
[----:B------:R-:W-:-:S03]  /*20c40*/  SHF.R.S32.HI R15, RZ, 0x1f, R207 ;  /* 0x0000001fff0f7819 */ /* 0x000fc600000114cf */
[C---:B------:R-:W-:Y:S02]  /*20c50*/  IMAD R9, R28.reuse, UR5, R7 ;  /* 0x000000051c097c24 */ /* 0x040fe4000f8e0207 */
[----:B------:R-:W-:Y:S01]  /*20c60*/  IMAD.WIDE.U32 R4, R28, UR4, R4 ;  /* 0x000000041c047c25 */ /* 0x000fe2000f8e0004 */
[----:B------:R-:W-:-:S03]  /*20c70*/  ULDC.64 UR4, c[0x0][0xb48] ;  /* 0x0002d20000047ab9 */ /* 0x000fc60000000a00 */
[----:B------:R-:W-:Y:S01]  /*20c80*/  IMAD.MOV.U32 R7, RZ, RZ, R25 ;  /* 0x000000ffff077224 */ /* 0x000fe200078e0019 */
[----:B-1----:R-:W-:Y:S01]  /*20c90*/  @P4 SHF.R.U32.HI R7, RZ, R11, R6 ;  /* 0x0000000bff074219 */ /* 0x002fe20000011606 */
[----:B------:R-:W-:Y:S02]  /*20ca0*/  IMAD.IADD R5, R5, 0x1, R9 ;  /* 0x0000000105057824 */ /* 0x000fe400078e0209 */
[----:B------:R-:W-:Y:S01]  /*20cb0*/  VIADD R6, R2, 0x2a820 ;  /* 0x0002a82002067836 */ /* 0x000fe20000000000 */
[--C-:B------:R-:W-:Y:S01]  /*20cc0*/  SHF.R.S32.HI R0, RZ, 0x1f, R7.reuse ;  /* 0x0000001fff007819 */ /* 0x100fe20000011407 */
[----:B------:R-:W-:Y:S02]  /*20cd0*/  IMAD.MOV R9, RZ, RZ, -R7 ;  /* 0x000000ffff097224 */ /* 0x000fe400078e0a07 */
[----:B------:R-:W-:Y:S01]  /*20ce0*/  IMAD.WIDE.U32 R4, R190, UR4, R4 ;  /* 0x00000004be047c25 */ /* 0x000fe2000f8e0004 */
[----:B------:R-:W-:-:S03]  /*20cf0*/  PRMT R6, RZ, 0x654, R6 ;  /* 0x00000654ff067816 */ /* 0x000fc60000000006 */
[----:B------:R-:W-:Y:S01]  /*20d00*/  IMAD R9, R102, R9, R25 ;  /* 0x0000000966097224 */ /* 0x000fe200078e0219 */
[----:B------:R0:W-:Y:S01]  /*20d10*/  SYNCS.ARRIVE.TRANS64.RED.A1T0 RZ, [R6+URZ], RZ ;  /* 0x000000ff06ff79a7 */ /* 0x0001e2000810043f */
        /* <DEDUP_REMOVED lines=81> */
.L_x_1733:
[----:B------:R-:W-:Y:S05]  /*21230*/  BSYNC B1 ;  /* 0x0000000000017941 */ /* 0x000fea0003800000 */
.L_x_1732:
        /* <DEDUP_REMOVED lines=70> */
.L_x_1722:
[----:B------:R-:W-:Y:S01]  /*216a0*/  ULDC.64 UR4, c[0x0][0xc08] ;  /* 0x0003020000047ab9 */ /* 0x000fe20000000a00 */
[----:B------:R-:W2:Y:S01]  /*216b0*/  LDC.64 R4, c[0x0][0xc00] ;  /* 0x00030000ff047b82 */ /* 0x000ea20000000a00 */
[----:B------:R-:W-:Y:S01]  /*216c0*/  ISETP.NE.U32.AND P0, PT, RZ, UR4, PT ;  /* 0x00000004ff007c0c */ /* 0x000fe2000bf05070 */
[----:B------:R-:W-:-:S03]  /*216d0*/  IMAD.MOV.U32 R3, RZ, RZ, RZ ;  /* 0x000000ffff037224 */ /* 0x000fc600078e00ff */
[----:B------:R-:W-:Y:S01]  /*216e0*/  ISETP.NE.AND.EX P1, PT, RZ, UR5, PT, P0 ;  /* 0x00000005ff007c0c */ /* 0x000fe2000bf25300 */
[----:B------:R-:W-:Y:S02]  /*216f0*/  ULDC.64 UR4, c[0x0][0xc00] ;  /* 0x0003000000047ab9 */ /* 0x000fe40000000a00 */
[----:B------:R-:W-:-:S04]  /*21700*/  ISETP.NE.U32.AND P0, PT, RZ, UR4, PT ;  /* 0x00000004ff007c0c */ /* 0x000fc8000bf05070 */
[----:B------:R-:W-:-:S06]  /*21710*/  ISETP.NE.AND.EX P0, PT, RZ, UR5, PT, P0 ;  /* 0x00000005ff007c0c */ /* 0x000fcc000bf05300 */
[----:B------:R-:W3:Y:S01]  /*21720*/  @P1 LDC.64 R6, c[0x0][0xc08] ;  /* 0x00030200ff061b82 */ /* 0x000ee20000000a00 */
[----:B------:R-:W-:Y:S02]  /*21730*/  ULDC UR4, c[0x0][0xa88] ;  /* 0x0002a20000047ab9 */ /* 0x000fe40000000800 */
[----:B------:R-:W-:Y:S02]  /*21740*/  IMAD.U32 R0, RZ, RZ, UR4 ;  /* 0x00000004ff007e24 */ /* 0x000fe4000f8e00ff */
[----:B--2---:R-:W-:-:S05]  /*21750*/  IMAD.WIDE R4, R187, 0x4, R4 ;  /* 0x00000004bb047825 */ /* 0x004fca00078e0204 */
[----:B------:R2:W5:Y:S01]  /*21760*/  @P0 LDG.E R3, desc[UR46][R4.64] ;  /* 0x0000002e04030981 */ /* 0x000562000c1e1900 */
[----:B---3--:R-:W-:-:S05]  /*21770*/  @P1 IMAD.WIDE R6, R187, 0x4, R6 ;  /* 0x00000004bb061825 */ /* 0x008fca00078e0206 */
[----:B------:R2:W5:Y:S01]  /*21780*/  @P1 LDG.E R0, desc[UR46][R6.64] ;  /* 0x0000002e06001981 */ /* 0x000562000c1e1900 */
[----:B------:R-:W-:Y:S02]  /*21790*/  ISETP.NE.AND P2, PT, R186, RZ, PT ;  /* 0x000000ffba00720c */ /* 0x000fe40003f45270 */
[----:B-1----:R-:W-:Y:S01]  /*217a0*/  SHF.R.S32.HI R28, RZ, 0x1f, R187 ;  /* 0x0000001fff1c7819 */ /* 0x002fe200000114bb */
[----:B------:R-:W1:Y:S10]  /*217b0*/  S2R R35, SR_TID.X ;  /* 0x0000000000237919 */ /* 0x000e740000002100 */
[----:B------:R-:W3:Y:S01]  /*217c0*/  @!P2 LDC R186, c[0x0][0xad4] ;  /* 0x0002b500ffbaab82 */ /* 0x000ee20000000800 */
[----:B-1----:R-:W-:Y:S01]  /*217d0*/  VIADD R8, R35, 0xffffff80 ;  /* 0xffffff8023087836 */ /* 0x002fe20000000000 */
[----:B---3--:R-:W-:-:S04]  /*217e0*/  ISETP.GT.AND P2, PT, R186, 0x1, PT ;  /* 0x00000001ba00780c */ /* 0x008fc80003f44270 */
[----:B------:R-:W-:Y:S01]  /*217f0*/  ISETP.GT.AND P3, PT, R8, 0x7f, PT ;  /* 0x0000007f0800780c */ /* 0x000fe20003f64270 */
[----:B--2---:R-:W-:-:S12]  /*21800*/  @P1 BRA `(.L_x_1734) ;  /* 0x0000000000101947 */ /* 0x004fd80003800000 */
[----:B------:R-:W-:Y:S05]  /*21810*/  @!P0 BRA `(.L_x_1734) ;  /* 0x00000000000c8947 */ /* 0x000fea0003800000 */
[----:B------:R-:W2:Y:S04]  /*21820*/  LDG.E R7, desc[UR46][R4.64] ;  /* 0x0000002e04077981 */ /* 0x000ea8000c1e1900 */
[----:B-----5:R-:W2:Y:S02]  /*21830*/  LDG.E R0, desc[UR46][R4.64+0x4] ;  /* 0x0000042e04007981 */ /* 0x020ea4000c1e1900 */
[----:B--2---:R-:W-:-:S07]  /*21840*/  IMAD.IADD R0, R0, 0x1, -R7 ;  /* 0x0000000100007824 */ /* 0x004fce00078e0a07 */
.L_x_1734:
[----:B------:R-:W-:Y:S01]  /*21850*/  BSSY B1, `(.L_x_1735) ;  /* 0x0000035000017945 */ /* 0x000fe20003800000 */
[----:B------:R-:W-:Y:S02]  /*21860*/  SEL R33, R187, RZ, !P0 ;  /* 0x000000ffbb217207 */ /* 0x000fe40004000000 */
[----:B------:R-:W-:Y:S02]  /*21870*/  SEL R28, R28, RZ, !P0 ;  /* 0x000000ff1c1c7207 */ /* 0x000fe40004000000 */
[----:B-----5:R-:W-:Y:S01]  /*21880*/  SHF.R.S32.HI R26, RZ, 0x1f, R3 ;  /* 0x0000001fff1a7819 */ /* 0x020fe20000011403 */
[----:B------:R-:W-:Y:S06]  /*21890*/  @P3 BRA `(.L_x_1736) ;  /* 0x0000000000c03947 */ /* 0x000fec0003800000 */
[----:B------:R-:W1:Y:S01]  /*218a0*/  LDC R37, c[0x0][0xbe8] ;  /* 0x0002fa00ff257b82 */ /* 0x000e620000000800 */
[----:B------:R-:W-:Y:S01]  /*218b0*/  IADD3 R35, R178, -0x80, R35 ;  /* 0xffffff80b2237810 */ /* 0x000fe20007ffe023 */
[----:B-1----:R-:W-:-:S05]  /*218c0*/  IMAD R4, R0, R37, RZ ;  /* 0x0000002500047224 */ /* 0x002fca00078e02ff */
[----:B------:R-:W-:-:S13]  /*218d0*/  ISETP.GE.AND P0, PT, R35, R4, PT ;  /* 0x000000042300720c */ /* 0x000fda0003f06270 */
[----:B------:R-:W-:Y:S05]  /*218e0*/  @P0 BRA `(.L_x_1736) ;  /* 0x0000000000ac0947 */ /* 0x000fea0003800000 */
[----:B------:R-:W-:Y:S01]  /*218f0*/  IMAD.MOV.U32 R24, RZ, RZ, 0x9b8 ;  /* 0x000009b8ff187424 */ /* 0x000fe200078e00ff */
[----:B------:R-:W-:Y:S01]  /*21900*/  ISETP.GT.AND P0, PT, R186, 0x1, PT ;  /* 0x00000001ba00780c */ /* 0x000fe20003f04270 */
[----:B------:R-:W1:Y:S01]  /*21910*/  LDC.64 R4, c[0x0][0xba8] ;  /* 0x0002ea00ff047b82 */ /* 0x000e620000000a00 */
[----:B------:R-:W-:Y:S01]  /*21920*/  ISETP.NE.AND P1, PT, R37, 0x1, PT ;  /* 0x000000012500780c */ /* 0x000fe20003f25270 */
[----:B------:R-:W-:Y:S01]  /*21930*/  IMAD.MOV.U32 R21, RZ, RZ, R35 ;  /* 0x000000ffff157224 */ /* 0x000fe200078e0023 */
[----:B------:R-:W-:-:S05]  /*21940*/  SEL R24, R24, 0x978, P0 ;  /* 0x0000097818187807 */ /* 0x000fca0000000000 */
[----:B------:R-:W2:Y:S08]  /*21950*/  LDC.64 R12, c[0x0][R24+0x220] ;  /* 0x00008800180c7b82 */ /* 0x000eb00000000a00 */
[----:B------:R-:W3:Y:S08]  /*21960*/  LDC.64 R10, c[0x0][R24+0x218] ;  /* 0x00008600180a7b82 */ /* 0x000ef00000000a00 */
[----:B------:R-:W4:Y:S08]  /*21970*/  LDC.64 R8, c[0x0][R24+0x228] ;  /* 0x00008a0018087b82 */ /* 0x000f300000000a00 */
[----:B------:R-:W5:Y:S08]  /*21980*/  LDC.64 R6, c[0x0][R24+0x210] ;  /* 0x0000840018067b82 */ /* 0x000f700000000a00 */
[----:B------:R-:W0:Y:S08]  /*21990*/  @P1 LDC R20, c[0x0][0xbec] ;  /* 0x0002fb00ff141b82 */ /* 0x000e300000000800 */
[----:B------:R-:W4:Y:S01]  /*219a0*/  @P1 LDC R27, c[0x0][0xbf0] ;  /* 0x0002fc00ff1b1b82 */ /* 0x000f220000000800 */
[----:B--2---:R-:W-:-:S07]  /*219b0*/  IMAD R13, R13, R33, RZ ;  /* 0x000000210d0d7224 */ /* 0x004fce00078e02ff */
[----:B-1----:R-:W1:Y:S01]  /*219c0*/  @!P0 LDC R4, c[0x0][0xb50] ;  /* 0x0002d400ff048b82 */ /* 0x002e620000000800 */
[----:B0-----:R-:W-:-:S07]  /*219d0*/  @P1 IMAD.HI.U32 R20, R35, R20, RZ ;  /* 0x0000001423141227 */ /* 0x001fce00078e00ff */
[----:B------:R-:W0:Y:S01]  /*219e0*/  @!P0 LDC R5, c[0x0][0xb54] ;  /* 0x0002d500ff058b82 */ /* 0x000e220000000800 */
[-C--:B---3--:R-:W-:Y:S02]  /*219f0*/  IMAD R25, R11, R183.reuse, RZ ;  /* 0x000000b70b197224 */ /* 0x088fe400078e02ff */
[----:B------:R-:W-:Y:S01]  /*21a00*/  IMAD.WIDE.U32 R14, R10, R183, RZ ;  /* 0x000000b70a0e7225 */ /* 0x000fe200078e00ff */
[----:B----4-:R-:W-:-:S03]  /*21a10*/  @P1 SHF.R.U32.HI R21, RZ, R27, R20 ;  /* 0x0000001bff151219 */ /* 0x010fc60000011614 */
[----:B------:R-:W-:-:S04]  /*21a20*/  IMAD.WIDE.U32 R10, R12, R33, RZ ;  /* 0x000000210c0a7225 */ /* 0x000fc800078e00ff */
[----:B------:R-:W-:Y:S01]  /*21a30*/  IMAD R27, R12, R28, R13 ;  /* 0x0000001c0c1b7224 */ /* 0x000fe200078e020d */
[----:B------:R-:W-:Y:S01]  /*21a40*/  SEL R13, R190, RZ, P0 ;  /* 0x000000ffbe0d7207 */ /* 0x000fe20000000000 */
[----:B------:R-:W-:Y:S01]  /*21a50*/  IMAD.IADD R25, R15, 0x1, R25 ;  /* 0x000000010f197824 */ /* 0x000fe200078e0219 */
[----:B------:R-:W-:Y:S01]  /*21a60*/  IADD3 R14, P1, P3, R10, R14, R3 ;  /* 0x0000000e0a0e7210 */ /* 0x000fe20007b3e003 */
[----:B------:R-:W-:Y:S02]  /*21a70*/  IMAD.MOV R10, RZ, RZ, -R21 ;  /* 0x000000ffff0a7224 */ /* 0x000fe400078e0a15 */
[----:B------:R-:W-:Y:S02]  /*21a80*/  IMAD.IADD R27, R11, 0x1, R27 ;  /* 0x000000010b1b7824 */ /* 0x000fe400078e021b */
[-C--:B------:R-:W-:Y:S02]  /*21a90*/  IMAD R15, R9, R13.reuse, RZ ;  /* 0x0000000d090f7224 */ /* 0x080fe400078e02ff */
[----:B------:R-:W-:-:S04]  /*21aa0*/  IMAD.WIDE.U32 R8, R8, R13, RZ ;  /* 0x0000000d08087225 */ /* 0x000fc800078e00ff */
[----:B------:R-:W-:Y:S01]  /*21ab0*/  IMAD R11, R37, R10, R35 ;  /* 0x0000000a250b7224 */ /* 0x000fe200078e0223 */
[----:B------:R-:W-:Y:S01]  /*21ac0*/  IADD3.X R10, R27, R25, R26, P1, P3 ;  /* 0x000000191b0a7210 */ /* 0x000fe20000fe641a */
[----:B------:R-:W-:Y:S01]  /*21ad0*/  IMAD.IADD R15, R9, 0x1, R15 ;  /* 0x00000001090f7824 */ /* 0x000fe200078e020f */
[----:B------:R-:W-:Y:S01]  /*21ae0*/  IADD3 R8, P0, P1, R21, R14, R8 ;  /* 0x0000000e15087210 */ /* 0x000fe2000791e008 */
[----:B-----5:R-:W-:Y:S01]  /*21af0*/  IMAD R7, R7, R11, RZ ;  /* 0x0000000b07077224 */ /* 0x020fe200078e02ff */
[----:B------:R-:W-:Y:S02]  /*21b00*/  SHF.R.S32.HI R21, RZ, 0x1f, R21 ;  /* 0x0000001fff157819 */ /* 0x000fe40000011415 */
[----:B------:R-:W-:Y:S02]  /*21b10*/  SHF.R.S32.HI R13, RZ, 0x1f, R11 ;  /* 0x0000001fff0d7819 */ /* 0x000fe4000001140b */
[----:B------:R-:W-:-:S03]  /*21b20*/  IADD3.X R9, R21, R10, R15, P0, P1 ;  /* 0x0000000a15097210 */ /* 0x000fc600007e240f */
[C---:B------:R-:W-:Y:S02]  /*21b30*/  IMAD R13, R6.reuse, R13, R7 ;  /* 0x0000000d060d7224 */ /* 0x040fe400078e0207 */
[----:B------:R-:W-:-:S04]  /*21b40*/  IMAD.WIDE.U32 R6, R6, R11, R8 ;  /* 0x0000000b06067225 */ /* 0x000fc800078e0008 */
[----:B------:R-:W-:Y:S01]  /*21b50*/  IMAD.IADD R7, R7, 0x1, R13 ;  /* 0x0000000107077824 */ /* 0x000fe200078e020d */
[----:B-1----:R-:W-:-:S04]  /*21b60*/  LEA R4, P0, R6, R4, 0x2 ;  /* 0x0000000406047211 */ /* 0x002fc800078010ff */
[----:B0-----:R-:W-:Y:S01]  /*21b70*/  LEA.HI.X R5, R6, R5, R7, 0x2, P0 ;  /* 0x0000000506057211 */ /* 0x001fe200000f1407 */
[----:B------:R-:W-:-:S05]  /*21b80*/  IMAD.MOV.U32 R7, RZ, RZ, -0x800000 ;  /* 0xff800000ff077424 */ /* 0x000fca00078e00ff */
[----:B------:R1:W-:Y:S03]  /*21b90*/  STG.E desc[UR46][R4.64], R7 ;  /* 0x0000000704007986 */ /* 0x0003e6000c10192e */
.L_x_1736:
[----:B------:R-:W-:Y:S05]  /*21ba0*/  BSYNC B1 ;  /* 0x0000000000017941 */ /* 0x000fea0003800000 */
.L_x_1735:
[----:B------:R-:W-:Y:S05]  /*21bb0*/  @P2 BRA `(.L_x_1731) ;  /* 0x0000000400a02947 */ /* 0x000fea0003800000 */
[----:B------:R-:W2:Y:S01]  /*21bc0*/  LDC R11, c[0x0][0xbe8] ;  /* 0x0002fa00ff0b7b82 */ /* 0x000ea20000000800 */
[----:B------:R-:W-:Y:S01]  /*21bd0*/  ULDC.64 UR4, c[0x0][0xaa0] ;  /* 0x0002a80000047ab9 */ /* 0x000fe20000000a00 */
[----:B------:R-:W-:Y:S01]  /*21be0*/  ULDC.64 UR6, c[0x0][0xaf0] ;  /* 0x0002bc0000067ab9 */ /* 0x000fe20000000a00 */
[----:B-1----:R-:W-:Y:S01]  /*21bf0*/  IMAD R4, R26, UR4, RZ ;  /* 0x000000041a047c24 */ /* 0x002fe2000f8e02ff */
        /* <DEDUP_REMOVED lines=8> */
[----:B------:R-:W-:Y:S02]  /*21c80*/  IMAD.IADD R9, R178, 0x1, R3 ;  /* 0x00000001b2097824 */ /* 0x000fe400078e0203 */
[----:B------:R-:W-:-:S04]  /*21c90*/  IMAD.WIDE.U32 R4, R183, UR4, R4 ;  /* 0x00000004b7047c25 */ /* 0x000fc8000f8e0004 */
[----:B------:R-:W-:Y:S01]  /*21ca0*/  IMAD.MOV.U32 R3, RZ, RZ, R9 ;  /* 0x000000ffff037224 */ /* 0x000fe200078e0009 */
[----:B--2---:R-:W-:Y:S01]  /*21cb0*/  ISETP.NE.AND P0, PT, R11, 0x1, PT ;  /* 0x000000010b00780c */ /* 0x004fe20003f05270 */
[----:B------:R-:W-:Y:S02]  /*21cc0*/  IMAD R7, R28, UR6, RZ ;  /* 0x000000061c077c24 */ /* 0x000fe4000f8e02ff */
[----:B------:R-:W-:Y:S01]  /*21cd0*/  IMAD R5, R183, UR5, R5 ;  /* 0x00000005b7057c24 */ /* 0x000fe2000f8e0205 */
[----:B------:R-:W-:Y:S01]  /*21ce0*/  ULDC.64 UR4, c[0x0][0xae0] ;  /* 0x0002b80000047ab9 */ /* 0x000fe20000000a00 */
[C---:B------:R-:W-:Y:S02]  /*21cf0*/  IMAD R7, R33.reuse, UR7, R7 ;  /* 0x0000000721077c24 */ /* 0x040fe4000f8e0207 */
[----:B------:R-:W-:-:S04]  /*21d00*/  IMAD.WIDE.U32 R4, R33, UR6, R4 ;  /* 0x0000000621047c25 */ /* 0x000fc8000f8e0004 */
[----:B------:R-:W-:Y:S02]  /*21d10*/  IMAD.IADD R5, R5, 0x1, R7 ;  /* 0x0000000105057824 */ /* 0x000fe400078e0207 */
[----:B------:R-:W1:Y:S01]  /*21d20*/  @P0 LDC R6, c[0x0][0xbec] ;  /* 0x0002fb00ff060b82 */ /* 0x000e620000000800 */
[----:B------:R-:W-:-:S07]  /*21d30*/  IMAD.IADD R178, R208, 0x1, R178 ;  /* 0x00000001d0b27824 */ /* 0x000fce00078e02b2 */
[----:B------:R-:W2:Y:S01]  /*21d40*/  @P0 LDC R13, c[0x0][0xbf0] ;  /* 0x0002fc00ff0d0b82 */ /* 0x000ea20000000800 */
[----:B-1----:R-:W-:-:S05]  /*21d50*/  @P0 IMAD.HI.U32 R6, R9, R6, RZ ;  /* 0x0000000609060227 */ /* 0x002fca00078e00ff */
[----:B--2---:R-:W-:-:S04]  /*21d60*/  @P0 SHF.R.U32.HI R3, RZ, R13, R6 ;  /* 0x0000000dff030219 */ /* 0x004fc80000011606 */
[--C-:B------:R-:W-:Y:S01]  /*21d70*/  SHF.R.S32.HI R6, RZ, 0x1f, R3.reuse ;  /* 0x0000001fff067819 */ /* 0x100fe20000011403 */
[----:B------:R-:W-:Y:S02]  /*21d80*/  IMAD.MOV R8, RZ, RZ, -R3 ;  /* 0x000000ffff087224 */ /* 0x000fe400078e0a03 */
[----:B------:R-:W-:-:S04]  /*21d90*/  IMAD.WIDE.U32 R4, R3, UR4, R4 ;  /* 0x0000000403047c25 */ /* 0x000fc8000f8e0004 */
[----:B------:R-:W-:Y:S02]  /*21da0*/  IMAD R6, R6, UR4, RZ ;  /* 0x0000000406067c24 */ /* 0x000fe4000f8e02ff */
[----:B------:R-:W-:Y:S02]  /*21db0*/  IMAD R7, R11, R8, R9 ;  /* 0x000000080b077224 */ /* 0x000fe400078e0209 */
[----:B------:R-:W-:Y:S01]  /*21dc0*/  IMAD R9, R3, UR5, R6 ;  /* 0x0000000503097c24 */ /* 0x000fe2000f8e0206 */
[----:B------:R-:W-:Y:S01]  /*21dd0*/  ULDC.64 UR4, c[0x0][0xad8] ;  /* 0x0002b60000047ab9 */ /* 0x000fe20000000a00 */
[----:B------:R-:W-:Y:S01]  /*21de0*/  IMAD R11, R0, R11, RZ ;  /* 0x0000000b000b7224 */ /* 0x000fe200078e02ff */
[----:B------:R-:W-:Y:S01]  /*21df0*/  SHF.R.S32.HI R3, RZ, 0x1f, R7 ;  /* 0x0000001fff037819 */ /* 0x000fe20000011407 */
[----:B------:R-:W-:Y:S02]  /*21e00*/  IMAD.IADD R5, R5, 0x1, R9 ;  /* 0x0000000105057824 */ /* 0x000fe400078e0209 */
[C---:B------:R-:W-:Y:S01]  /*21e10*/  VIADD R0, R178.reuse, 0x20 ;  /* 0x00000020b2007836 */ /* 0x040fe20000000000 */
[----:B------:R-:W-:Y:S01]  /*21e20*/  ISETP.GE.AND P2, PT, R178, R11, PT ;  /* 0x0000000bb200720c */ /* 0x000fe20003f46270 */
[----:B------:R-:W-:-:S02]  /*21e30*/  IMAD R6, R3, UR4, RZ ;  /* 0x0000000403067c24 */ /* 0x000fc4000f8e02ff */
[----:B------:R-:W-:Y:S01]  /*21e40*/  IMAD.WIDE.U32 R4, R7, UR4, R4 ;  /* 0x0000000407047c25 */ /* 0x000fe2000f8e0004 */
[----:B------:R-:W-:-:S03]  /*21e50*/  ISETP.GE.AND P1, PT, R0, R11, PT ;  /* 0x0000000b0000720c */ /* 0x000fc60003f26270 */
[----:B------:R-:W-:Y:S01]  /*21e60*/  IMAD R3, R7, UR5, R6 ;  /* 0x0000000507037c24 */ /* 0x000fe2000f8e0206 */
[----:B------:R-:W-:Y:S01]  /*21e70*/  ULDC.64 UR4, c[0x0][0xa80] ;  /* 0x0002a00000047ab9 */ /* 0x000fe20000000a00 */
[----:B------:R-:W-:Y:S01]  /*21e80*/  VIADD R0, R178, 0x40 ;  /* 0x00000040b2007836 */ /* 0x000fe20000000000 */
[----:B------:R-:W-:Y:S01]  /*21e90*/  LEA R6, P3, R4, UR4, 0x1 ;  /* 0x0000000404067c11 */ /* 0x000fe2000f8608ff */
[----:B------:R-:W-:-:S03]  /*21ea0*/  IMAD.IADD R3, R5, 0x1, R3 ;  /* 0x0000000105037824 */ /* 0x000fc600078e0203 */
[----:B------:R-:W-:Y:S01]  /*21eb0*/  ISETP.GE.AND P0, PT, R0, R11, PT ;  /* 0x0000000b0000720c */ /* 0x000fe20003f06270 */
[----:B------:R1:W2:Y:S01]  /*21ec0*/  SHFL.IDX PT, R7, R6, RZ, 0x181f ;  /* 0x00181fff06077589 */ /* 0x0002a200000e0000 */
[----:B------:R-:W-:-:S05]  /*21ed0*/  LEA.HI.X R3, R4, UR5, R3, 0x1, P3 ;  /* 0x0000000504037c11 */ /* 0x000fca00098f0c03 */
[----:B------:R1:W3:Y:S01]  /*21ee0*/  SHFL.IDX PT, R5, R3, RZ, 0x181f ;  /* 0x00181fff03057589 */ /* 0x0002e200000e0000 */
[----:B------:R-:W-:Y:S05]  /*21ef0*/  @P2 BRA `(.L_x_1738) ;  /* 0x0000000000242947 */ /* 0x000fea0003800000 */
[----:B------:R-:W-:Y:S02]  /*21f00*/  ULDC UR4, c[0x0][0xac8] ;  /* 0x0002b20000047ab9 */ /* 0x000fe40000000800 */
[----:B------:R-:W-:Y:S02]  /*21f10*/  ISETP.GE.AND P4, PT, R182, UR4, PT ;  /* 0x00000004b6007c0c */ /* 0x000fe4000bf86270 */
[----:B------:R-:W-:-:S11]  /*21f20*/  ISETP.GE.AND P5, PT, R184, UR4, PT ;  /* 0x00000004b8007c0c */ /* 0x000fd6000bfa6270 */
[-C--:B--2---:R-:W-:Y:S02]  /*21f30*/  @!P4 LEA R8, P2, R182, R7.reuse, 0x1 ;  /* 0x00000007b608c211 */ /* 0x084fe400078408ff */
[----:B------:R-:W-:Y:S02]  /*21f40*/  @!P5 LEA R4, P3, R184, R7, 0x1 ;  /* 0x00000007b804d211 */ /* 0x000fe400078608ff */
[-C--:B---3--:R-:W-:Y:S02]  /*21f50*/  @!P4 LEA.HI.X R9, R182, R5.reuse, R12, 0x1, P2 ;  /* 0x00000005b609c211 */ /* 0x088fe400010f0c0c */
[----:B------:R-:W-:-:S03]  /*21f60*/  @!P5 LEA.HI.X R5, R184, R5, R10, 0x1, P3 ;  /* 0x00000005b805d211 */ /* 0x000fc600018f0c0a */
[----:B------:R4:W-:Y:S04]  /*21f70*/  @!P4 ST.E.128 desc[UR46][R8.64], RZ ;  /* 0x000000ff0800c985 */ /* 0x0009e8000c101d2e */
[----:B------:R4:W-:Y:S02]  /*21f80*/  @!P5 ST.E.128 desc[UR46][R4.64], RZ ;  /* 0x000000ff0400d985 */ /* 0x0009e4000c101d2e */
.L_x_1738:
[----:B------:R-:W-:Y:S05]  /*21f90*/  BSYNC B1 ;  /* 0x0000000000017941 */ /* 0x000fea0003800000 */
.L_x_1737:
[----:B---34-:R3:W4:Y:S01]  /*21fa0*/  SHFL.IDX PT, R5, R3, 0x1, 0x181f ;  /* 0x00381f0003057f89 */ /* 0x01872200000e0000 */
[----:B------:R-:W-:Y:S03]  /*21fb0*/  BSSY B1, `(.L_x_1739) ;  /* 0x000000c000017945 */ /* 0x000fe60003800000 */
[----:B--2---:R3:W2:Y:S01]  /*21fc0*/  SHFL.IDX PT, R7, R6, 0x1, 0x181f ;  /* 0x00381f0006077f89 */ /* 0x0046a200000e0000 */
[----:B------:R-:W-:Y:S05]  /*21fd0*/  @P1 BRA `(.L_x_1740) ;  /* 0x0000000000241947 */ /* 0x000fea0003800000 */
[----:B------:R-:W-:Y:S02]  /*21fe0*/  ULDC UR4, c[0x0][0xac8] ;  /* 0x0002b20000047ab9 */ /* 0x000fe40000000800 */
[----:B------:R-:W-:Y:S02]  /*21ff0*/  ISETP.GE.AND P3, PT, R182, UR4, PT ;  /* 0x00000004b6007c0c */ /* 0x000fe4000bf66270 */
[----:B------:R-:W-:-:S11]  /*22000*/  ISETP.GE.AND P4, PT, R184, UR4, PT ;  /* 0x00000004b8007c0c */ /* 0x000fd6000bf86270 */
[-C--:B--2---:R-:W-:Y:S02]  /*22010*/  @!P3 LEA R8, P1, R182, R7.reuse, 0x1 ;  /* 0x00000007b608b211 */ /* 0x084fe400078208ff */
[----:B------:R-:W-:Y:S02]  /*22020*/  @!P4 LEA R4, P2, R184, R7, 0x1 ;  /* 0x00000007b804c211 */ /* 0x000fe400078408ff */
[-C--:B----4-:R-:W-:Y:S02]  /*22030*/  @!P3 LEA.HI.X R9, R182, R5.reuse, R12, 0x1, P1 ;  /* 0x00000005b609b211 */ /* 0x090fe400008f0c0c */
[----:B------:R-:W-:-:S03]  /*22040*/  @!P4 LEA.HI.X R5, R184, R5, R10, 0x1, P2 ;  /* 0x00000005b805c211 */ /* 0x000fc600010f0c0a */
[----:B------:R2:W-:Y:S04]  /*22050*/  @!P3 ST.E.128 desc[UR46][R8.64], RZ ;  /* 0x000000ff0800b985 */ /* 0x0005e8000c101d2e */
[----:B------:R2:W-:Y:S02]  /*22060*/  @!P4 ST.E.128 desc[UR46][R4.64], RZ ;  /* 0x000000ff0400c985 */ /* 0x0005e4000c101d2e */
.L_x_1740:
[----:B------:R-:W-:Y:S05]  /*22070*/  BSYNC B1 ;  /* 0x0000000000017941 */ /* 0x000fea0003800000 */
.L_x_1739:
[----:B--2-4-:R2:W4:Y:S01]  /*22080*/  SHFL.IDX PT, R5, R3, 0x2, 0x181f ;  /* 0x00581f0003057f89 */ /* 0x01452200000e0000 */
        /* <DEDUP_REMOVED lines=12> */
.L_x_1742:
[----:B------:R-:W-:Y:S05]  /*22150*/  BSYNC B1 ;  /* 0x0000000000017941 */ /* 0x000fea0003800000 */
.L_x_1741:
[----:B------:R-:W-:Y:S01]  /*22160*/  VIADD R0, R178, 0x60 ;  /* 0x00000060b2007836 */ /* 0x000fe20000000000 */
[----:B-123--:R-:W1:Y:S04]  /*22170*/  SHFL.IDX PT, R3, R3, 0x3, 0x181f ;  /* 0x00781f0003037f89 */ /* 0x00ee6800000e0000 */
[----:B------:R-:W-:Y:S01]  /*22180*/  ISETP.GE.AND P0, PT, R0, R11, PT ;  /* 0x0000000b0000720c */ /* 0x000fe20003f06270 */
[----:B0---4-:R0:W2:-:S12]  /*22190*/  SHFL.IDX PT, R5, R6, 0x3, 0x181f ;  /* 0x00781f0006057f89 */ /* 0x01109800000e0000 */
[----:B0-----:R-:W-:Y:S05]  /*221a0*/  @P0 BRA `(.L_x_1731) ;  /* 0x0000000000240947 */ /* 0x001fea0003800000 */
[----:B------:R-:W-:Y:S02]  /*221b0*/  ULDC UR4, c[0x0][0xac8] ;  /* 0x0002b20000047ab9 */ /* 0x000fe40000000800 */
[----:B------:R-:W-:Y:S02]  /*221c0*/  ISETP.GE.AND P2, PT, R182, UR4, PT ;  /* 0x00000004b6007c0c */ /* 0x000fe4000bf46270 */
[----:B------:R-:W-:-:S11]  /*221d0*/  ISETP.GE.AND P3, PT, R184, UR4, PT ;  /* 0x00000004b8007c0c */ /* 0x000fd6000bf66270 */
[-C--:B--2---:R-:W-:Y:S02]  /*221e0*/  @!P2 LEA R6, P0, R182, R5.reuse, 0x1 ;  /* 0x00000005b606a211 */ /* 0x084fe400078008ff */
[----:B------:R-:W-:Y:S02]  /*221f0*/  @!P3 LEA R4, P1, R184, R5, 0x1 ;  /* 0x00000005b804b211 */ /* 0x000fe400078208ff */
[-C--:B-1----:R-:W-:Y:S02]  /*22200*/  @!P2 LEA.HI.X R7, R182, R3.reuse, R12, 0x1, P0 ;  /* 0x00000003b607a211 */ /* 0x082fe400000f0c0c */
[----:B------:R-:W-:-:S03]  /*22210*/  @!P3 LEA.HI.X R5, R184, R3, R10, 0x1, P1 ;  /* 0x00000003b805b211 */ /* 0x000fc600008f0c0a */
[----:B------:R0:W-:Y:S04]  /*22220*/  @!P2 ST.E.128 desc[UR46][R6.64], RZ ;  /* 0x000000ff0600a985 */ /* 0x0001e8000c101d2e */
[----:B------:R0:W-:Y:S02]  /*22230*/  @!P3 ST.E.128 desc[UR46][R4.64], RZ ;  /* 0x000000ff0400b985 */ /* 0x0001e4000c101d2e */
.L_x_1731:
[----:B------:R-:W-:Y:S05]  /*22240*/  BSYNC B0 ;  /* 0x0000000000007941 */ /* 0x000fea0003800000 */
.L_x_1721:
[----:B------:R-:W-:Y:S02]  /*22250*/  ULDC UR4, c[0x0][0xc3c] ;  /* 0x00030f0000047ab9 */ /* 0x000fe40000000800 */
[----:B------:R-:W-:-:S13]  /*22260*/  ISETP.GE.AND P0, PT, R31, UR4, PT ;  /* 0x000000041f007c0c */ /* 0x000fda000bf06270 */
[----:B------:R-:W-:Y:S05]  /*22270*/  @!P0 BRA `(.L_x_1743) ;  /* 0xfffffdf000a88947 */ /* 0x000fea000383ffff */
[----:B------:R-:W-:Y:S05]  /*22280*/  BRA `(.L_x_1449) ;  /* 0x0000009000207947 */ /* 0x000fea0003800000 */
.L_x_1447:
[----:B------:R-:W-:-:S08]  /*22290*/  NOP ;  /* 0x0000000000007918 */ /* 0x000fd00000000000 */
[----:B0-----:R-:W0:-:S00]  /*222a0*/  USETMAXREG.DEALLOC.CTAPOOL 0x18 ;  /* 0x00000018000079c8 */ /* 0x001e0000080e0500 */
[----:B0-----:R-:W-:Y:S01]  /*222b0*/  LOP3.LUT R0, R0, 0x3, RZ, 0xc0, !PT ;  /* 0x0000000300007812 */ /* 0x001fe200078ec0ff */
[----:B------:R-:W-:Y:S01]  /*222c0*/  IMAD.MOV.U32 R7, RZ, RZ, RZ ;  /* 0x000000ffff077224 */ /* 0x000fe200078e00ff */
[----:B------:R-:W-:-:S04]  /*222d0*/  LOP3.LUT R17, R17, 0xffffffef, RZ, 0xc0, !PT ;  /* 0xffffffef11117812 */ /* 0x000fc800078ec0ff */
[----:B------:R-:W0:Y:S02]  /*222e0*/  SHFL.IDX PT, R0, R0, RZ, 0x1f ;  /* 0x00001fff00007589 */ /* 0x000e2400000e0000 */
[----:B0-----:R-:W-:-:S13]  /*222f0*/  ISETP.NE.AND P0, PT, R0, RZ, PT ;  /* 0x000000ff0000720c */ /* 0x001fda0003f05270 */
[----:B------:R-:W-:Y:S01]  /*22300*/  @P0 LOP3.LUT R17, R17, 0x10, RZ, 0xfc, !PT ;  /* 0x0000001011110812 */ /* 0x000fe200078efcff */
[----:B------:R-:W-:Y:S06]  /*22310*/  @!P0 BRA `(.L_x_1744) ;  /* 0x0000000000248947 */ /* 0x000fec0003800000 */
[----:B------:R-:W0:Y:S08]  /*22320*/  S2UR UR5, SR_CgaCtaId ;  /* 0x00000000000579c3 */ /* 0x000e300000008800 */
[----:B------:R-:W-:Y:S06]  /*22330*/  BAR.SYNC.DEFER_BLOCKING 0x5, 0x180 ;  /* 0x0146000000007b1d */ /* 0x000fec0000010000 */
[----:B------:R-:W-:-:S02]  /*22340*/  UMOV UR4, 0x400 ;  /* 0x0000040000047882 */ /* 0x000fc40000000000 */
[----:B0-----:R-:W-:-:S09]  /*22350*/  ULEA UR4, UR5, UR4, 0x18 ;  /* 0x0000000405047291 */ /* 0x001fd2000f8ec03f */
[----:B------:R-:W0:Y:S04]  /*22360*/  LDS.128 R8, [UR4+0x2a8d0] ;  /* 0x02a8d004ff087984 */ /* 0x000e280008000c00 */
[----:B0-----:R0:W-:Y:S04]  /*22370*/  STL.64 [R1], R8 ;  /* 0x0000000801007387 */ /* 0x0011e80000100a00 */
[----:B------:R0:W-:Y:S01]  /*22380*/  STL.64 [R1+0x8], R10 ;  /* 0x0000080a01007387 */ /* 0x0001e20000100a00 */
[----:B------:R-:W-:Y:S06]  /*22390*/  BAR.ARV 0x4, 0x180 ;  /* 0x0106000000007b1d */ /* 0x000fec0000002000 */
[----:B------:R-:W-:Y:S05]  /*223a0*/  BRA `(.L_x_1745) ;  /* 0x0000000c00b07947 */ /* 0x000fea0003800000 */
.L_x_1744:
[----:B------:R-:W-:Y:S01]  /*223b0*/  LOP3.LUT R0, R6, 0x1f, RZ, 0xc0, !PT ;  /* 0x0000001f06007812 */ /* 0x000fe200078ec0ff */
[----:B------:R-:W-:Y:S01]  /*223c0*/  ULDC UR4, c[0x0][0xc3c] ;  /* 0x00030f0000047ab9 */ /* 0x000fe20000000800 */
[----:B------:R-:W-:Y:S01]  /*223d0*/  IMAD.MOV.U32 R8, RZ, RZ, RZ ;  /* 0x000000ffff087224 */ /* 0x000fe200078e00ff */
[----:B------:R-:W0:Y:S01]  /*223e0*/  S2UR UR6, SR_CTAID.X ;  /* 0x00000000000679c3 */ /* 0x000e220000002500 */
[----:B------:R-:W-:Y:S01]  /*223f0*/  ISETP.NE.AND P0, PT, R0, 0x1f, PT ;  /* 0x0000001f0000780c */ /* 0x000fe20003f05270 */
[----:B------:R-:W-:-:S03]  /*22400*/  ULDC UR5, c[0x0][0xc38] ;  /* 0x00030e0000057ab9 */ /* 0x000fc60000000800 */
[----:B------:R-:W-:-:S13]  /*22410*/  ISETP.GE.OR P1, PT, R0, UR4, !P0 ;  /* 0x0000000400007c0c */ /* 0x000fda000c726670 */
[----:B------:R-:W1:Y:S08]  /*22420*/  @!P1 LDC.64 R2, c[0x0][0xc80] ;  /* 0x00032000ff029b82 */ /* 0x000e700000000a00 */
[----:B------:R-:W2:Y:S01]  /*22430*/  @!P1 LDC.64 R4, c[0x0][0xc78] ;  /* 0x00031e00ff049b82 */ /* 0x000ea20000000a00 */
[----:B-1----:R-:W-:-:S05]  /*22440*/  @!P1 IMAD.WIDE.U32 R2, R0, 0x4, R2 ;  /* 0x0000000400029825 */ /* 0x002fca00078e0002 */
        /* <DEDUP_REMOVED lines=33> */
.L_x_1748:
        /* <DEDUP_REMOVED lines=39> */
.L_x_1746:
        /* <DEDUP_REMOVED lines=12> */
.L_x_1749:
        /* <DEDUP_REMOVED lines=63> */
.L_x_1750:
[----:B-1----:R-:W1:Y:S02]  /*22d80*/  LDC.64 R2, c[0x0][0xc90] ;  /* 0x00032400ff027b82 */ /* 0x002e640000000a00 */
        /* <DEDUP_REMOVED lines=60> */
.L_x_1751:
[----:B01----:R-:W-:-:S05]  /*23150*/  LOP3.LUT R3, RZ, R2, RZ, 0x33, !PT ;  /* 0x00000002ff037212 */ /* 0x003fca00078e33ff */
[----:B------:R-:W-:-:S05]  /*23160*/  IMAD.IADD R2, R4, 0x1, R3 ;  /* 0x0000000104027824 */ /* 0x000fca00078e0203 */
[----:B------:R1:W-:Y:S01]  /*23170*/  STL [R1+0x4], R2 ;  /* 0x0000040201007387 */ /* 0x0003e20000100800 */
[----:B------:R-:W-:Y:S05]  /*23180*/  BRA `(.L_x_1752) ;  /* 0x0000000000107947 */ /* 0x000fea0003800000 */
.L_x_1747:
[----:B------:R-:W-:Y:S01]  /*23190*/  IMAD.U32 R2, RZ, RZ, UR6 ;  /* 0x00000006ff027e24 */ /* 0x000fe2000f8e00ff */
[----:B------:R0:W-:Y:S04]  /*231a0*/  STL [R1+0x4], RZ ;  /* 0x000004ff01007387 */ /* 0x0001e80000100800 */
[----:B------:R0:W-:Y:S04]  /*231b0*/  STL [R1+0x8], RZ ;  /* 0x000008ff01007387 */ /* 0x0001e80000100800 */
[----:B------:R0:W-:Y:S02]  /*231c0*/  STL [R1], R2 ;  /* 0x0000000201007387 */ /* 0x0001e40000100800 */
.L_x_1752:
        /* <DEDUP_REMOVED lines=10> */
.L_x_1745:
[----:B--2---:R-:W2:Y:S01]  /*23270*/  LDL R0, [R1+0xc] ;  /* 0x00000c0001007983 */ /* 0x004ea20000100800 */
[----:B------:R-:W-:-:S03]  /*23280*/  ULDC UR4, c[0x0][0xc3c] ;  /* 0x00030f0000047ab9 */ /* 0x000fc60000000800 */
[----:B------:R3:W-:Y:S01]  /*23290*/  STL [R1+0x10], RZ ;  /* 0x000010ff01007387 */ /* 0x0007e20000100800 */
[----:B--2---:R-:W-:Y:S01]  /*232a0*/  ISETP.GE.AND P0, PT, R0, UR4, PT ;  /* 0x0000000400007c0c */ /* 0x004fe2000bf06270 */
[----:B------:R-:W-:-:S05]  /*232b0*/  IMAD.MOV.U32 R0, RZ, RZ, 0x1 ;  /* 0x00000001ff007424 */ /* 0x000fca00078e00ff */
[----:B------:R3:W-:Y:S04]  /*232c0*/  STL [R1+0x18], R0 ;  /* 0x0000180001007387 */ /* 0x0007e80000100800 */
[----:B------:R3:W-:Y:S03]  /*232d0*/  STL [R1+0x58], RZ ;  /* 0x000058ff01007387 */ /* 0x0007e60000100800 */
[----:B------:R-:W-:Y:S05]  /*232e0*/  @P0 BRA `(.L_x_1753) ;  /* 0x0000007c00180947 */ /* 0x000fea0003800000 */
[----:B---3--:R-:W2:Y:S01]  /*232f0*/  LDL R0, [R1+0x84] ;  /* 0x0000840001007983 */ /* 0x008ea20000100800 */
[----:B------:R-:W3:Y:S01]  /*23300*/  S2UR UR5, SR_CgaCtaId ;  /* 0x00000000000579c3 */ /* 0x000ee20000008800 */
[----:B------:R-:W-:Y:S01]  /*23310*/  LOP3.LUT R4, R6, 0x7f, RZ, 0xc0, !PT ;  /* 0x0000007f06047812 */ /* 0x000fe200078ec0ff */
[----:B------:R-:W-:Y:S01]  /*23320*/  UMOV UR4, 0x400 ;  /* 0x0000040000047882 */ /* 0x000fe20000000000 */
[----:B------:R-:W-:Y:S01]  /*23330*/  LOP3.LUT R17, R17, 0xfffffffd, RZ, 0xc0, !PT ;  /* 0xfffffffd11117812 */ /* 0x000fe200078ec0ff */
[----:B------:R-:W-:Y:S01]  /*23340*/  BSSY B8, `(.L_x_1753) ;  /* 0x00007c0000087945 */ /* 0x000fe20003800000 */
[C---:B------:R-:W-:Y:S01]  /*23350*/  ISETP.NE.AND P1, PT, R4.reuse, RZ, PT ;  /* 0x000000ff0400720c */ /* 0x040fe20003f25270 */
[----:B01----:R-:W-:Y:S01]  /*23360*/  IMAD.SHL.U32 R2, R4, 0x8, RZ ;  /* 0x0000000804027824 */ /* 0x003fe200078e00ff */
[----:B------:R-:W-:Y:S01]  /*23370*/  ULDC.64 UR36, c[0x0][0x198] ;  /* 0x0000660000247ab9 */ /* 0x000fe20000000a00 */
[----:B------:R-:W-:-:S10]  /*23380*/  ULDC UR39, c[0x0][0xc] ;  /* 0x0000030000277ab9 */ /* 0x000fd40000000800 */
[----:B------:R-:W-:-:S04]  /*23390*/  @P1 LOP3.LUT R17, R17, 0x2, RZ, 0xfc, !PT ;  /* 0x0000000211111812 */ /* 0x000fc800078efcff */
[----:B------:R-:W-:Y:S01]  /*233a0*/  LOP3.LUT R17, R17, 0xfffffffe, RZ, 0xc0, !PT ;  /* 0xfffffffe11117812 */ /* 0x000fe200078ec0ff */
[----:B---3--:R-:W-:-:S06]  /*233b0*/  ULEA UR4, UR5, UR4, 0x18 ;  /* 0x0000000405047291 */ /* 0x008fcc000f8ec03f */
[----:B------:R-:W-:Y:S01]  /*233c0*/  IMAD.U32 R19, RZ, RZ, UR4 ;  /* 0x00000004ff137e24 */ /* 0x000fe2000f8e00ff */
[----:B--2---:R-:W-:Y:S01]  /*233d0*/  R2UR UR6, R0 ;  /* 0x00000000000672ca */ /* 0x004fe200000e0000 */
[----:B------:R-:W-:-:S05]  /*233e0*/  IMAD.SHL.U32 R0, R6, 0x8, RZ ;  /* 0x0000000806007824 */ /* 0x000fca00078e00ff */
[C---:B------:R-:W-:Y:S02]  /*233f0*/  LOP3.LUT R3, R0.reuse, 0x1f8, RZ, 0xc0, !PT ;  /* 0x000001f800037812 */ /* 0x040fe400078ec0ff */
[----:B------:R-:W-:Y:S02]  /*23400*/  LOP3.LUT R0, R0, 0x38, RZ, 0xc0, !PT ;  /* 0x0000003800007812 */ /* 0x000fe400078ec0ff */
[----:B------:R-:W-:-:S03]  /*23410*/  LOP3.LUT R3, R3, 0x38, R6, 0x78, !PT ;  /* 0x0000003803037812 */ /* 0x000fc600078e7806 */
[----:B------:R-:W-:Y:S01]  /*23420*/  ULOP3.LUT UR38, UR6, 0x2, URZ, 0xfc, !UPT ;  /* 0x0000000206267892 */ /* 0x000fe2000f8efc3f */
[----:B------:R-:W-:Y:S02]  /*23430*/  LOP3.LUT R2, R3, 0x200, R2, 0xf8, !PT ;  /* 0x0000020003027812 */ /* 0x000fe400078ef802 */
[C---:B------:R-:W-:Y:S01]  /*23440*/  LOP3.LUT P0, R3, R6.reuse, 0x1f, RZ, 0xc0, !PT ;  /* 0x0000001f06037812 */ /* 0x040fe2000780c0ff */
[----:B------:R-:W-:Y:S02]  /*23450*/  IMAD.SHL.U32 R6, R6, 0x10, RZ ;  /* 0x0000001006067824 */ /* 0x000fe400078e00ff */
[----:B------:R-:W-:Y:S02]  /*23460*/  IMAD R2, R2, 0x2, R19 ;  /* 0x0000000202027824 */ /* 0x000fe400078e0213 */
[----:B------:R0:W-:Y:S04]  /*23470*/  STL [R1+0x28], R3 ;  /* 0x0000280301007387 */ /* 0x0001e80000100800 */
[----:B------:R1:W-:Y:S04]  /*23480*/  STL [R1+0x2c], R2 ;  /* 0x00002c0201007387 */ /* 0x0003e80000100800 */
[----:B------:R-:W-:Y:S01]  /*23490*/  STL [R1+0x58], RZ ;  /* 0x000058ff01007387 */ /* 0x000fe20000100800 */
[----:B------:R-:W-:-:S02]  /*234a0*/  @P0 LOP3.LUT R17, R17, 0x1, RZ, 0xfc, !PT ;  /* 0x0000000111110812 */ /* 0x000fc400078efcff */
[----:B0-----:R-:W-:Y:S02]  /*234b0*/  SHF.R.U32.HI R3, RZ, 0x3, R4 ;  /* 0x00000003ff037819 */ /* 0x001fe40000011604 */
[----:B------:R-:W-:Y:S01]  /*234c0*/  ISETP.NE.OR P0, PT, R4, RZ, !P0 ;  /* 0x000000ff0400720c */ /* 0x000fe20004705670 */
[----:B-1----:R-:W-:Y:S01]  /*234d0*/  IMAD.MOV.U32 R2, RZ, RZ, 0x1 ;  /* 0x00000001ff027424 */ /* 0x002fe200078e00ff */
[----:B------:R-:W-:Y:S01]  /*234e0*/  LOP3.LUT R3, R3, 0x70, R6, 0xf8, !PT ;  /* 0x0000007003037812 */ /* 0x000fe200078ef806 */
[----:B------:R-:W-:Y:S01]  /*234f0*/  IMAD.MOV.U32 R3, RZ, RZ, 0x1 ;  /* 0x00000001ff037424 */ /* 0x000fe200078e00ff */
[----:B------:R-:W-:Y:S02]  /*23500*/  LOP3.LUT R17, R17, 0xfffffff7, RZ, 0xc0, !PT ;  /* 0xfffffff711117812 */ /* 0x000fe400078ec0ff */
[----:B------:R0:W-:Y:S04]  /*23510*/  STL [R1+0x20], R2 ;  /* 0x0000200201007387 */ /* 0x0001e80000100800 */
[----:B------:R1:W-:Y:S03]  /*23520*/  STL [R1+0x14], RZ ;  /* 0x000014ff01007387 */ /* 0x0003e60000100800 */
[----:B------:R-:W-:Y:S01]  /*23530*/  @P0 LOP3.LUT R17, R17, 0x8, RZ, 0xfc, !PT ;  /* 0x0000000811110812 */ /* 0x000fe200078efcff */
[----:B------:R1:W-:Y:S01]  /*23540*/  STL [R1+0x10], RZ ;  /* 0x000010ff01007387 */ /* 0x0003e20000100800 */
[----:B0-----:R-:W-:-:S03]  /*23550*/  LOP3.LUT R2, R0, 0x40, RZ, 0xfc, !PT ;  /* 0x0000004000027812 */ /* 0x001fc600078efcff */
[----:B------:R1:W-:Y:S01]  /*23560*/  STL [R1+0x18], R3 ;  /* 0x0000180301007387 */ /* 0x0003e20000100800 */
[----:B------:R-:W-:-:S07]  /*23570*/  LOP3.LUT R0, R0, 0x80, RZ, 0xfc, !PT ;  /* 0x0000008000007812 */ /* 0x000fce00078efcff */
.L_x_1917:
[----:B------:R-:W2:Y:S01]  /*23580*/  LDL R14, [R1+0xc] ;  /* 0x00000c00010e7983 */ /* 0x000ea20000100800 */
[----:B------:R-:W2:Y:S01]  /*23590*/  LDC.64 R12, c[0x0][0xa00] ;  /* 0x00028000ff0c7b82 */ /* 0x000ea20000000a00 */
[----:B------:R-:W-:Y:S05]  /*235a0*/  YIELD ;  /* 0x0000000000007946 */ /* 0x000fea0003800000 */
[----:B------:R-:W-:Y:S01]  /*235b0*/  ULDC.64 UR4, c[0x0][0xa28] ;  /* 0x00028a0000047ab9 */ /* 0x000fe20000000a00 */
[----:B01----:R-:W-:Y:S02]  /*235c0*/  CS2R R6, SRZ ;  /* 0x0000000000067805 */ /* 0x003fe4000001ff00 */
[----:B------:R-:W-:Y:S01]  /*235d0*/  ISETP.NE.U32.AND P0, PT, RZ, UR4, PT ;  /* 0x00000004ff007c0c */ /* 0x000fe2000bf05070 */
[----:B------:R-:W-:Y:S01]  /*235e0*/  ULDC.64 UR8, c[0x0][0xa18] ;  /* 0x0002860000087ab9 */ /* 0x000fe20000000a00 */
[----:B------:R-:W0:Y:S01]  /*235f0*/  LDC.64 R4, c[0x0][0xa08] ;  /* 0x00028200ff047b82 */ /* 0x000e220000000a00 */
[----:B------:R-:W-:Y:S01]  /*23600*/  ULDC.64 UR6, c[0x0][0xa08] ;  /* 0x0002820000067ab9 */ /* 0x000fe20000000a00 */
[----:B------:R-:W-:Y:S01]  /*23610*/  ISETP.NE.AND.EX P0, PT, RZ, UR5, PT, P0 ;  /* 0x00000005ff007c0c */ /* 0x000fe2000bf05300 */
[----:B------:R-:W-:-:S02]  /*23620*/  ULDC.64 UR4, c[0x0][0xa00] ;  /* 0x0002800000047ab9 */ /* 0x000fc40000000a00 */
[----:B------:R-:W-:-:S04]  /*23630*/  ISETP.NE.U32.AND P1, PT, RZ, UR4, PT ;  /* 0x00000004ff007c0c */ /* 0x000fc8000bf25070 */
[----:B------:R-:W-:Y:S01]  /*23640*/  ISETP.NE.AND.EX P1, PT, RZ, UR5, PT, P1 ;  /* 0x00000005ff007c0c */ /* 0x000fe2000bf25310 */
[----:B------:R-:W-:Y:S01]  /*23650*/  ULDC.64 UR4, c[0x0][0xa10] ;  /* 0x0002840000047ab9 */ /* 0x000fe20000000a00 */
[----:B------:R-:W-:-:S04]  /*23660*/  ISETP.NE.U32.AND P3, PT, RZ, UR8, PT ;  /* 0x00000008ff007c0c */ /* 0x000fc8000bf65070 */
[----:B------:R-:W-:Y:S01]  /*23670*/  ISETP.NE.AND.EX P3, PT, RZ, UR9, PT, P3 ;  /* 0x00000009ff007c0c */ /* 0x000fe2000bf65330 */
[----:B-1-3--:R-:W1:-:S12]  /*23680*/  @P0 LDC.64 R2, c[0x0][0xa28] ;  /* 0x00028a00ff020b82 */ /* 0x00ae580000000a00 */
[----:B------:R-:W3:Y:S01]  /*23690*/  @P3 LDC.64 R10, c[0x0][0xa18] ;  /* 0x00028600ff0a3b82 */ /* 0x000ee20000000a00 */
[----:B--2---:R-:W-:-:S04]  /*236a0*/  IMAD.WIDE R12, R14, 0x4, R12 ;  /* 0x000000040e0c7825 */ /* 0x004fc800078e020c */
[C---:B-1----:R-:W-:Y:S01]  /*236b0*/  @P0 IMAD.WIDE R2, R14.reuse, 0x4, R2 ;  /* 0x000000040e020825 */ /* 0x042fe200078e0202 */
[----:B------:R-:W2:Y:S04]  /*236c0*/  @P1 LDG.E R7, desc[UR46][R12.64] ;  /* 0x0000002e0c071981 */ /* 0x000ea8000c1e1900 */
[----:B------:R1:W5:Y:S01]  /*236d0*/  @P0 LDG.E R6, desc[UR46][R2.64] ;  /* 0x0000002e02060981 */ /* 0x000362000c1e1900 */
[----:B------:R-:W-:Y:S01]  /*236e0*/  ISETP.NE.U32.AND P0, PT, RZ, UR4, PT ;  /* 0x00000004ff007c0c */ /* 0x000fe2000bf05070 */
[----:B------:R-:W-:Y:S01]  /*236f0*/  ULDC UR4, c[0x0][0x288] ;  /* 0x0000a20000047ab9 */ /* 0x000fe20000000800 */
[C---:B---3--:R-:W-:Y:S01]  /*23700*/  @P3 IMAD.WIDE R10, R14.reuse, 0x4, R10 ;  /* 0x000000040e0a3825 */ /* 0x048fe200078e020a */
[----:B------:R-:W-:Y:S02]  /*23710*/  ISETP.NE.U32.AND P2, PT, RZ, UR6, PT ;  /* 0x00000006ff007c0c */ /* 0x000fe4000bf45070 */
[----:B------:R-:W-:Y:S01]  /*23720*/  ISETP.NE.AND.EX P0, PT, RZ, UR5, PT, P0 ;  /* 0x00000005ff007c0c */ /* 0x000fe2000bf05300 */
[----:B------:R-:W-:Y:S01]  /*23730*/  IMAD.MOV.U32 R8, RZ, RZ, RZ ;  /* 0x000000ffff087224 */ /* 0x000fe200078e00ff */
[----:B------:R-:W-:Y:S01]  /*23740*/  ISETP.NE.AND.EX P2, PT, RZ, UR7, PT, P2 ;  /* 0x00000007ff007c0c */ /* 0x000fe2000bf45320 */
[----:B------:R-:W-:Y:S01]  /*23750*/  IMAD.MOV.U32 R0, RZ, RZ, RZ ;  /* 0x000000ffff007224 */ /* 0x000fe200078e00ff */
[----:B-1----:R-:W1:Y:S01]  /*23760*/  LDC.64 R2, c[0x0][0xa10] ;  /* 0x00028400ff027b82 */ /* 0x002e620000000a00 */
[----:B0-----:R-:W-:-:S10]  /*23770*/  IMAD.WIDE R4, R14, 0x4, R4 ;  /* 0x000000040e047825 */ /* 0x001fd400078e0204 */
[----:B------:R0:W5:Y:S01]  /*23780*/  @P2 LDG.E R8, desc[UR46][R4.64] ;  /* 0x0000002e04082981 */ /* 0x000162000c1e1900 */
[----:B-1----:R-:W-:-:S05]  /*23790*/  IMAD.WIDE R2, R14, 0x4, R2 ;  /* 0x000000040e027825 */ /* 0x002fca00078e0202 */
[----:B------:R0:W5:Y:S04]  /*237a0*/  @P0 LDG.E R0, desc[UR46][R2.64] ;  /* 0x0000002e02000981 */ /* 0x000168000c1e1900 */
[----:B--2---:R1:W-:Y:S02]  /*237b0*/  STL [R1+0x48], R7 ;  /* 0x0000480701007387 */ /* 0x0043e40000100800 */
[----:B-1----:R-:W-:Y:S01]  /*237c0*/  IMAD.U32 R7, RZ, RZ, UR4 ;  /* 0x00000004ff077e24 */ /* 0x002fe2000f8e00ff */
[----:B------:R-:W-:-:S05]  /*237d0*/  ULDC.64 UR4, c[0x0][0x418] ;  /* 0x0001060000047ab9 */ /* 0x000fca0000000a00 */
[----:B------:R-:W2:Y:S01]  /*237e0*/  @P3 LDG.E R7, desc[UR46][R10.64] ;  /* 0x0000002e0a073981 */ /* 0x000ea2000c1e1900 */
[----:B------:R-:W-:-:S03]  /*237f0*/  UISETP.NE.U32.AND UP0, UPT, UR4, URZ, UPT ;  /* 0x0000003f0400728c */ /* 0x000fc6000bf05070 */
[----:B------:R-:W-:Y:S01]  /*23800*/  ULDC UR4, c[0x0][0x424] ;  /* 0x0001090000047ab9 */ /* 0x000fe20000000800 */
[----:B------:R-:W-:-:S03]  /*23810*/  UISETP.NE.AND.EX UP0, UPT, UR5, URZ, UPT, UP0 ;  /* 0x0000003f0500728c */ /* 0x000fc6000bf05300 */
[----:B------:R-:W-:Y:S01]  /*23820*/  ULDC UR5, c[0x0][0x2f0] ;  /* 0x0000bc0000057ab9 */ /* 0x000fe20000000800 */
[----:B------:R-:W-:Y:S01]  /*23830*/  USEL UR4, UR4, 0x1, UP0 ;  /* 0x0000000104047887 */ /* 0x000fe20008000000 */
[----:B--2---:R1:W-:Y:S04]  /*23840*/  STL [R1+0x38], R7 ;  /* 0x0000380701007387 */ /* 0x0043e80000100800 */
[----:B------:R0:W5:Y:S01]  /*23850*/  LDL R15, [R1+0x38] ;  /* 0x00003800010f7983 */ /* 0x0001620000100800 */
[----:B------:R-:W-:-:S03]  /*23860*/  UIMAD UR4, UR4, UR5, URZ ;  /* 0x00000005040472a4 */ /* 0x000fc6000f8e023f */
[----:B------:R-:W-:Y:S02]  /*23870*/  ULDC UR5, c[0x0][0x348] ;  /* 0x0000d20000057ab9 */ /* 0x000fe40000000800 */
[----:B------:R-:W-:Y:S02]  /*23880*/  IMAD.U32 R10, RZ, RZ, UR5 ;  /* 0x00000005ff0a7e24 */ /* 0x000fe4000f8e00ff */
[----:B-1----:R-:W-:Y:S01]  /*23890*/  IMAD.U32 R7, RZ, RZ, UR4 ;  /* 0x00000004ff077e24 */ /* 0x002fe2000f8e00ff */
[----:B0-----:R-:W-:Y:S06]  /*238a0*/  @P3 BRA `(.L_x_1754) ;  /* 0x0000000000143947 */ /* 0x001fec0003800000 */
[----:B------:R-:W-:Y:S05]  /*238b0*/  @!P1 BRA `(.L_x_1754) ;  /* 0x0000000000109947 */ /* 0x000fea0003800000 */
[----:B------:R-:W2:Y:S04]  /*238c0*/  LDG.E R9, desc[UR46][R12.64] ;  /* 0x0000002e0c097981 */ /* 0x000ea8000c1e1900 */
[----:B------:R-:W2:Y:S02]  /*238d0*/  LDG.E R12, desc[UR46][R12.64+0x4] ;  /* 0x0000042e0c0c7981 */ /* 0x000ea4000c1e1900 */
[----:B--2--5:R-:W-:-:S05]  /*238e0*/  IMAD.IADD R15, R12, 0x1, -R9 ;  /* 0x000000010c0f7824 */ /* 0x024fca00078e0a09 */
[----:B------:R0:W-:Y:S02]  /*238f0*/  STL [R1+0x38], R15 ;  /* 0x0000380f01007387 */ /* 0x0001e40000100800 */
.L_x_1754:
[----:B------:R-:W2:Y:S01]  /*23900*/  LDL.LU R11, [R1+0x8] ;  /* 0x00000800010b7983 */ /* 0x000ea20000300800 */
[----:B-----5:R-:W-:Y:S01]  /*23910*/  IMAD.IADD R8, R8, 0x1, R6 ;  /* 0x0000000108087824 */ /* 0x020fe200078e0206 */
[----:B------:R-:W-:Y:S02]  /*23920*/  ULDC.64 UR4, c[0x0][0xa20] ;  /* 0x0002880000047ab9 */ /* 0x000fe40000000a00 */
[----:B------:R-:W-:Y:S02]  /*23930*/  ISETP.NE.U32.AND P1, PT, RZ, UR4, PT ;  /* 0x00000004ff007c0c */ /* 0x000fe4000bf25070 */
[----:B------:R1:W-:Y:S02]  /*23940*/  STL [R1+0x1c], R8 ;  /* 0x00001c0801007387 */ /* 0x0003e40000100800 */
[----:B------:R-:W-:Y:S02]  /*23950*/  ISETP.NE.AND.EX P1, PT, RZ, UR5, PT, P1 ;  /* 0x00000005ff007c0c */ /* 0x000fe4000bf25310 */
[----:B--2---:R-:W-:-:S02]  /*23960*/  LOP3.LUT R18, R11, 0xff000000, RZ, 0xc0, !PT ;  /* 0xff0000000b127812 */ /* 0x004fc400078ec0ff */
[C---:B------:R-:W-:Y:S02]  /*23970*/  LOP3.LUT R9, R11.reuse, 0xff0000, RZ, 0xc0, !PT ;  /* 0x00ff00000b097812 */ /* 0x040fe400078ec0ff */
[----:B------:R-:W-:Y:S02]  /*23980*/  SHF.R.U32.HI R18, RZ, 0x8, R18 ;  /* 0x00000008ff127819 */ /* 0x000fe40000011612 */
[----:B------:R-:W-:Y:S02]  /*23990*/  LOP3.LUT R16, R11, 0xffff, RZ, 0xc0, !PT ;  /* 0x0000ffff0b107812 */ /* 0x000fe400078ec0ff */
[----:B------:R-:W-:-:S03]  /*239a0*/  LEA.HI R18, R9, R18, RZ, 0x10 ;  /* 0x0000001209127211 */ /* 0x000fc600078f80ff */
[----:B-1----:R-:W-:Y:S05]  /*239b0*/  @!P1 BRA `(.L_x_1755) ;  /* 0x0000000000109947 */ /* 0x002fea0003800000 */
[----:B------:R-:W1:Y:S02]  /*239c0*/  LDC.64 R4, c[0x0][0xa20] ;  /* 0x00028800ff047b82 */ /* 0x000e640000000a00 */
[----:B-1----:R-:W-:-:S05]  /*239d0*/  IMAD.WIDE R4, R14, 0x4, R4 ;  /* 0x000000040e047825 */ /* 0x002fca00078e0204 */
[----:B------:R1:W5:Y:S01]  /*239e0*/  LDG.E R7, desc[UR46][R4.64] ;  /* 0x0000002e04077981 */ /* 0x000362000c1e1900 */
[----:B------:R-:W-:Y:S05]  /*239f0*/  BRA `(.L_x_1756) ;  /* 0x0000000000107947 */ /* 0x000fea0003800000 */
.L_x_1755:
[----:B------:R-:W-:Y:S05]  /*23a00*/  @!P2 BRA `(.L_x_1756) ;  /* 0x00000000000ca947 */ /* 0x000fea0003800000 */
[----:B------:R-:W2:Y:S04]  /*23a10*/  LDG.E R7, desc[UR46][R4.64] ;  /* 0x0000002e04077981 */ /* 0x000ea8000c1e1900 */
[----:B------:R-:W2:Y:S02]  /*23a20*/  LDG.E R4, desc[UR46][R4.64+0x4] ;  /* 0x0000042e04047981 */ /* 0x000ea4000c1e1900 */
[----:B--2---:R-:W-:-:S07]  /*23a30*/  IMAD.IADD R7, R4, 0x1, -R7 ;  /* 0x0000000104077824 */ /* 0x004fce00078e0a07 */
.L_x_1756:
[----:B------:R-:W2:Y:S04]  /*23a40*/  LDL.LU R8, [R1+0x4] ;  /* 0x0000040001087983 */ /* 0x000ea80000300800 */
[----:B-1----:R-:W3:Y:S04]  /*23a50*/  @P0 LDG.E R4, desc[UR46][R2.64] ;  /* 0x0000002e02040981 */ /* 0x002ee8000c1e1900 */
[----:B------:R1:W3:Y:S01]  /*23a60*/  @P0 LDG.E R2, desc[UR46][R2.64+0x4] ;  /* 0x0000042e02020981 */ /* 0x0002e2000c1e1900 */
[----:B-----5:R-:W-:Y:S01]  /*23a70*/  IMAD.IADD R9, R7, 0x1, -R6 ;  /* 0x0000000107097824 */ /* 0x020fe200078e0a06 */
[----:B-1----:R-:W1:Y:S02]  /*23a80*/  LDC R3, c[0x0][0x448] ;  /* 0x00011200ff037b82 */ /* 0x002e640000000800 */
[----:B-1----:R-:W-:-:S13]  /*23a90*/  ISETP.NE.AND P1, PT, R3, 0x1, PT ;  /* 0x000000010300780c */ /* 0x002fda0003f25270 */
[----:B------:R-:W1:Y:S08]  /*23aa0*/  @P1 LDC R3, c[0x0][0x44c] ;  /* 0x00011300ff031b82 */ /* 0x000e700000000800 */
[----:B------:R-:W4:Y:S01]  /*23ab0*/  @P1 LDC R5, c[0x0][0x450] ;  /* 0x00011400ff051b82 */ /* 0x000f220000000800 */
[----:B--2---:R-:W-:-:S04]  /*23ac0*/  IMAD.SHL.U32 R12, R8, 0x80, RZ ;  /* 0x00000080080c7824 */ /* 0x004fc800078e00ff */
[----:B------:R-:W-:Y:S01]  /*23ad0*/  VIADD R7, R12, 0x7f ;  /* 0x0000007f0c077836 */ /* 0x000fe20000000000 */
[----:B------:R2:W-:Y:S01]  /*23ae0*/  STL [R1+0x34], R12 ;  /* 0x0000340c01007387 */ /* 0x0005e20000100800 */
[----:B---3--:R-:W-:Y:S02]  /*23af0*/  @P0 IMAD.IADD R10, R2, 0x1, -R4 ;  /* 0x00000001020a0824 */ /* 0x008fe400078e0a04 */
[----:B-1----:R-:W-:-:S04]  /*23b00*/  @P1 IMAD.HI.U32 R2, R7, R3, RZ ;  /* 0x0000000307021227 */ /* 0x002fc800078e00ff */
[----:B------:R-:W-:Y:S01]  /*23b10*/  IMAD.IADD R6, R9, 0x1, R10 ;  /* 0x0000000109067824 */ /* 0x000fe200078e020a */
[----:B----4-:R-:W-:-:S03]  /*23b20*/  @P1 SHF.R.U32.HI R7, RZ, R5, R2 ;  /* 0x00000005ff071219 */ /* 0x010fc60000011602 */
[C---:B------:R-:W-:Y:S01]  /*23b30*/  VIADD R2, R6.reuse, 0x5f ;  /* 0x0000005f06027836 */ /* 0x040fe20000000000 */
[----:B------:R-:W-:-:S03]  /*23b40*/  IADD3 R21, R6, 0x1, -R15 ;  /* 0x0000000106157810 */ /* 0x000fc60007ffe80f */
[----:B------:R-:W-:-:S04]  /*23b50*/  IMAD.HI R2, R2, 0x2aaaaaab, RZ ;  /* 0x2aaaaaab02027827 */ /* 0x000fc800078e02ff */
[----:B------:R-:W-:Y:S01]  /*23b60*/  IMAD.IADD R7, R21, 0x1, R7 ;  /* 0x0000000115077824 */ /* 0x000fe200078e0207 */
[----:B------:R-:W-:-:S04]  /*23b70*/  SHF.R.U32.HI R3, RZ, 0x1f, R2 ;  /* 0x0000001fff037819 */ /* 0x000fc80000011602 */
[----:B------:R-:W-:Y:S02]  /*23b80*/  LEA.HI.SX32 R11, R2, R3, 0x1c ;  /* 0x00000003020b7211 */ /* 0x000fe400078fe2ff */
[----:B------:R-:W1:Y:S03]  /*23b90*/  LDC.64 R2, c[0x0][0x9e0] ;  /* 0x00027800ff027b82 */ /* 0x000e660000000a00 */
[----:B------:R2:W-:Y:S01]  /*23ba0*/  STL [R1+0x5c], R11 ;  /* 0x00005c0b01007387 */ /* 0x0005e20000100800 */
[----:B-1----:R-:W-:Y:S01]  /*23bb0*/  ISETP.GE.AND P2, PT, R3, 0x1, PT ;  /* 0x000000010300780c */ /* 0x002fe20003f46270 */
        /* <DEDUP_REMOVED lines=13> */
.L_x_1759:
[----:B------:R-:W-:-:S13]  /*23c90*/  ISETP.NE.AND P3, PT, R3, 0x1, PT ;  /* 0x000000010300780c */ /* 0x000fda0003f65270 */
[----:B------:R-:W1:Y:S02]  /*23ca0*/  @P3 LDC.64 R4, c[0x0][0x9e8] ;  /* 0x00027a00ff043b82 */ /* 0x000e640000000a00 */
[----:B-1----:R-:W-:-:S05]  /*23cb0*/  @P3 IMAD.HI.U32 R4, R2, R4, RZ ;  /* 0x0000000402043227 */ /* 0x002fca00078e00ff */
[----:B------:R-:W-:-:S07]  /*23cc0*/  @P3 SHF.R.U32.HI R2, RZ, R5, R4 ;  /* 0x00000005ff023219 */ /* 0x000fce0000011604 */
.L_x_1760:
[----:B------:R-:W-:Y:S05]  /*23cd0*/  BSYNC B0 ;  /* 0x0000000000007941 */ /* 0x000fea0003800000 */
.L_x_1758:
[----:B------:R-:W-:-:S05]  /*23ce0*/  IMAD R2, R2, R3, R3 ;  /* 0x0000000302027224 */ /* 0x000fca00078e0203 */
[----:B------:R-:W-:-:S07]  /*23cf0*/  VIMNMX R8, R8, R2, PT ;  /* 0x0000000208087248 */ /* 0x000fce0003fe0100 */
.L_x_1757:
[----:B------:R-:W1:Y:S01]  /*23d00*/  @P1 LDC R4, c[0x0][0x44c] ;  /* 0x00011300ff041b82 */ /* 0x000e620000000800 */
[----:B------:R-:W-:Y:S01]  /*23d10*/  VIADD R8, R8, 0x5f ;  /* 0x0000005f08087836 */ /* 0x000fe20000000000 */
[----:B------:R-:W-:Y:S01]  /*23d20*/  ULDC UR4, c[0x0][0x9dc] ;  /* 0x0002770000047ab9 */ /* 0x000fe20000000800 */
[----:B------:R-:W-:Y:S02]  /*23d30*/  IMAD.MOV.U32 R2, RZ, RZ, R12 ;  /* 0x000000ffff027224 */ /* 0x000fe400078e000c */
[----:B------:R-:W-:-:S03]  /*23d40*/  IMAD.HI R8, R8, 0x2aaaaaab, RZ ;  /* 0x2aaaaaab08087827 */ /* 0x000fc600078e02ff */
[----:B------:R-:W2:Y:S01]  /*23d50*/  @P1 LDC R5, c[0x0][0x450] ;  /* 0x00011400ff051b82 */ /* 0x000ea20000000800 */
[----:B------:R-:W-:Y:S01]  /*23d60*/  IMAD.IADD R20, R6, 0x1, -R15 ;  /* 0x0000000106147824 */ /* 0x000fe200078e0a0f */
[----:B------:R-:W-:-:S04]  /*23d70*/  SHF.R.U32.HI R7, RZ, 0x1f, R8 ;  /* 0x0000001fff077819 */ /* 0x000fc80000011608 */
[----:B------:R-:W-:-:S04]  /*23d80*/  LEA.HI.SX32 R7, R8, R7, 0x1c ;  /* 0x0000000708077211 */ /* 0x000fc800078fe2ff */
[----:B------:R-:W-:Y:S01]  /*23d90*/  VIMNMX R7, R11, R7, PT ;  /* 0x000000070b077248 */ /* 0x000fe20003fe0100 */
[----:B-1----:R-:W-:-:S05]  /*23da0*/  @P1 IMAD.HI.U32 R4, R12, R4, RZ ;  /* 0x000000040c041227 */ /* 0x002fca00078e00ff */
[----:B--2---:R-:W-:-:S05]  /*23db0*/  @P1 SHF.R.U32.HI R2, RZ, R5, R4 ;  /* 0x00000005ff021219 */ /* 0x004fca0000011604 */
        /* <DEDUP_REMOVED lines=13> */
.L_x_1763:
[----:B------:R-:W-:-:S13]  /*23e90*/  ISETP.NE.AND P1, PT, R3, 0x1, PT ;  /* 0x000000010300780c */ /* 0x000fda0003f25270 */
[----:B------:R-:W1:Y:S02]  /*23ea0*/  @P1 LDC.64 R4, c[0x0][0x9e8] ;  /* 0x00027a00ff041b82 */ /* 0x000e640000000a00 */
[----:B-1----:R-:W-:-:S05]  /*23eb0*/  @P1 IMAD.HI.U32 R4, R2, R4, RZ ;  /* 0x0000000402041227 */ /* 0x002fca00078e00ff */
[----:B------:R-:W-:-:S07]  /*23ec0*/  @P1 SHF.R.U32.HI R2, RZ, R5, R4 ;  /* 0x00000005ff021219 */ /* 0x000fce0000011604 */
.L_x_1764:
[----:B------:R-:W-:Y:S05]  /*23ed0*/  BSYNC B0 ;  /* 0x0000000000007941 */ /* 0x000fea0003800000 */
.L_x_1762:
[----:B------:R-:W-:-:S05]  /*23ee0*/  IMAD R2, R2, R3, RZ ;  /* 0x0000000302027224 */ /* 0x000fca00078e02ff */
[----:B------:R-:W-:-:S07]  /*23ef0*/  VIMNMX R6, R6, R2, !PT ;  /* 0x0000000206067248 */ /* 0x000fce0007fe0100 */
.L_x_1761:
[----:B------:R-:W-:Y:S01]  /*23f00*/  IMAD.HI R6, R6, 0x2aaaaaab, RZ ;  /* 0x2aaaaaab06067827 */ /* 0x000fe200078e02ff */
[----:B------:R-:W-:Y:S01]  /*23f10*/  LOP3.LUT R12, R18, 0xff, RZ, 0xc0, !PT ;  /* 0x000000ff120c7812 */ /* 0x000fe200078ec0ff */
[----:B------:R-:W-:Y:S01]  /*23f20*/  BSSY B0, `(.L_x_1765) ;  /* 0x0000027000007945 */ /* 0x000fe20003800000 */
[----:B------:R-:W-:Y:S01]  /*23f30*/  SHF.R.U32.HI R18, RZ, 0x10, R18 ;  /* 0x00000010ff127819 */ /* 0x000fe20000011612 */
[----:B------:R-:W-:Y:S01]  /*23f40*/  IMAD.MOV.U32 R2, RZ, RZ, RZ ;  /* 0x000000ffff027224 */ /* 0x000fe200078e00ff */
[----:B------:R-:W-:Y:S01]  /*23f50*/  SHF.R.U32.HI R4, RZ, 0x1f, R6 ;  /* 0x0000001fff047819 */ /* 0x000fe20000011606 */
[----:B------:R1:W-:Y:S03]  /*23f60*/  STL [R1+0x50], R12 ;  /* 0x0000500c01007387 */ /* 0x0003e60000100800 */
[----:B------:R-:W-:-:S04]  /*23f70*/  LEA.HI.SX32 R4, R6, R4, 0x1c ;  /* 0x0000000406047211 */ /* 0x000fc800078fe2ff */
[----:B------:R-:W-:-:S04]  /*23f80*/  VIMNMX R4, RZ, R4, !PT ;  /* 0x00000004ff047248 */ /* 0x000fc80007fe0100 */
[----:B------:R-:W-:-:S13]  /*23f90*/  ISETP.GT.AND P1, PT, R7, R4, PT ;  /* 0x000000040700720c */ /* 0x000fda0003f24270 */
[----:B-1----:R-:W-:Y:S05]  /*23fa0*/  @!P1 BRA `(.L_x_1766) ;  /* 0x0000000000789947 */ /* 0x002fea0003800000 */
[----:B------:R-:W-:Y:S01]  /*23fb0*/  ISETP.NE.AND P1, PT, R18, RZ, PT ;  /* 0x000000ff1200720c */ /* 0x000fe20003f25270 */
[----:B------:R-:W-:-:S03]  /*23fc0*/  ULDC UR4, c[0x0][0x9f0] ;  /* 0x00027c0000047ab9 */ /* 0x000fc60000000800 */
[----:B------:R-:W-:-:S04]  /*23fd0*/  SEL R5, R18, UR4, P1 ;  /* 0x0000000412057c07 */ /* 0x000fc80008800000 */
[----:B------:R-:W-:Y:S02]  /*23fe0*/  IABS R6, R5 ;  /* 0x0000000500067213 */ /* 0x000fe40000000000 */
[----:B------:R-:W-:Y:S02]  /*23ff0*/  IADD3 R8, R5, -0x1, R7 ;  /* 0xffffffff05087810 */ /* 0x000fe40007ffe007 */
[----:B------:R-:W1:Y:S03]  /*24000*/  I2F.RP R2, R6 ;  /* 0x0000000600027306 */ /* 0x000e660000209400 */
[----:B------:R-:W-:-:S05]  /*24010*/  IMAD.IADD R8, R8, 0x1, -R4 ;  /* 0x0000000108087824 */ /* 0x000fca00078e0a04 */
[----:B-1----:R-:W1:Y:S02]  /*24020*/  MUFU.RCP R2, R2 ;  /* 0x0000000200027308 */ /* 0x002e640000001000 */
[----:B-1----:R-:W-:-:S06]  /*24030*/  VIADD R2, R2, 0xffffffe ;  /* 0x0ffffffe02027836 */ /* 0x002fcc0000000000 */
[----:B------:R1:W2:Y:S02]  /*24040*/  F2I.FTZ.U32.TRUNC.NTZ R3, R2 ;  /* 0x0000000200037305 */ /* 0x0002a4000021f000 */
[----:B-1----:R-:W-:-:S04]  /*24050*/  LOP3.LUT R2, R8, R5, RZ, 0x3c, !PT ;  /* 0x0000000508027212 */ /* 0x002fc800078e3cff */
[----:B------:R-:W-:Y:S01]  /*24060*/  ISETP.GE.AND P1, PT, R2, RZ, PT ;  /* 0x000000ff0200720c */ /* 0x000fe20003f26270 */
[----:B--2---:R-:W-:-:S04]  /*24070*/  IMAD.MOV R2, RZ, RZ, -R3 ;  /* 0x000000ffff027224 */ /* 0x004fc800078e0a03 */
[----:B------:R-:W-:Y:S02]  /*24080*/  IMAD R11, R2, R6, RZ ;  /* 0x00000006020b7224 */ /* 0x000fe400078e02ff */
[----:B------:R-:W-:-:S04]  /*24090*/  IMAD.MOV.U32 R2, RZ, RZ, RZ ;  /* 0x000000ffff027224 */ /* 0x000fc800078e00ff */
[----:B------:R-:W-:Y:S01]  /*240a0*/  IMAD.HI.U32 R11, R3, R11, R2 ;  /* 0x0000000b030b7227 */ /* 0x000fe200078e0002 */
[----:B------:R-:W-:Y:S02]  /*240b0*/  IABS R2, R5 ;  /* 0x0000000500027213 */ /* 0x000fe40000000000 */
[----:B------:R-:W-:-:S03]  /*240c0*/  IABS R3, R8 ;  /* 0x0000000800037213 */ /* 0x000fc60000000000 */
[----:B------:R-:W-:-:S04]  /*240d0*/  IMAD.MOV R2, RZ, RZ, -R2 ;  /* 0x000000ffff027224 */ /* 0x000fc800078e0a02 */
        /* <DEDUP_REMOVED lines=8> */
[----:B------:R-:W-:-:S03]  /*24160*/  ISETP.NE.AND P2, PT, R5, RZ, PT ;  /* 0x000000ff0500720c */ /* 0x000fc60003f45270 */
[----:B------:R-:W-:-:S10]  /*24170*/  @!P1 IMAD.MOV R2, RZ, RZ, -R2 ;  /* 0x000000ffff029224 */ /* 0x000fd400078e0a02 */
[----:B------:R-:W-:-:S07]  /*24180*/  @!P2 LOP3.LUT R2, RZ, R5, RZ, 0x33, !PT ;  /* 0x00000005ff02a212 */ /* 0x000fce00078e33ff */
.L_x_1766:
[----:B------:R-:W-:Y:S05]  /*24190*/  BSYNC B0 ;  /* 0x0000000000007941 */ /* 0x000fea0003800000 */
.L_x_1765:
[----:B------:R-:W-:Y:S01]  /*241a0*/  IMAD R4, R12, R2, R4 ;  /* 0x000000020c047224 */ /* 0x000fe200078e0204 */
[----:B------:R-:W-:Y:S01]  /*241b0*/  BSSY B0, `(.L_x_1767) ;  /* 0x000013b000007945 */ /* 0x000fe20003800000 */
[----:B------:R-:W-:-:S03]  /*241c0*/  PLOP3.LUT P5, PT, PT, PT, PT, 0x80, 0x0 ;  /* 0x000000000000781c */ /* 0x000fc60003faf070 */
        /* <DEDUP_REMOVED lines=22> */
.L_x_1960:
[----:B--2---:R-:W-:Y:S02]  /*24330*/  ISETP.NE.AND P0, PT, R14, RZ, PT ;  /* 0x000000ff0e00720c */ /* 0x004fe40003f05270 */
[----:B------:R-:W-:-:S11]  /*24340*/  PLOP3.LUT P2, PT, PT, PT, PT, 0x8, 0x0 ;  /* 0x000000000000781c */ /* 0x000fd60003f4e170 */
[----:B------:R-:W-:Y:S05]  /*24350*/  @P0 BRA `(.L_x_1770) ;  /* 0x00000000000c0947 */ /* 0x000fea0003800000 */
[----:B------:R-:W-:-:S03]  /*24360*/  UMOV UR4, 0xffffffff ;  /* 0xffffffff00047882 */ /* 0x000fc60000000000 */
[----:B------:R-:W-:Y:S05]  /*24370*/  BRA.DIV UR4, `(.L_x_1771) ;  /* 0x0000007e040c7947 */ /* 0x000fea000b800000 */
[----:B------:R-:W-:-:S13]  /*24380*/  ELECT P2, URZ, PT ;  /* 0x00000000003f782f */ /* 0x000fda0003840000 */
.L_x_1770:
[----:B-1----:R-:W2:Y:S01]  /*24390*/  LDL R4, [R1+0x58] ;  /* 0x0000580001047983 */ /* 0x002ea20000100800 */
[----:B------:R-:W-:Y:S01]  /*243a0*/  BSSY B1, `(.L_x_1772) ;  /* 0x0000008000017945 */ /* 0x000fe20003800000 */
[----:B--2---:R-:W-:-:S05]  /*243b0*/  VIADD R4, R4, 0x1 ;  /* 0x0000000104047836 */ /* 0x004fca0000000000 */
[----:B------:R-:W-:-:S04]  /*243c0*/  LEA.HI R5, R4, R4, RZ, 0x1 ;  /* 0x0000000404057211 */ /* 0x000fc800078f08ff */
[----:B------:R-:W-:-:S05]  /*243d0*/  LOP3.LUT R5, R5, 0xfffffffe, RZ, 0xc0, !PT ;  /* 0xfffffffe05057812 */ /* 0x000fca00078ec0ff */
[----:B------:R-:W-:-:S05]  /*243e0*/  IMAD.IADD R4, R4, 0x1, -R5 ;  /* 0x0000000104047824 */ /* 0x000fca00078e0a05 */
[----:B------:R-:W-:-:S04]  /*243f0*/  SHF.L.U32 R4, R4, 0x1f, RZ ;  /* 0x0000001f04047819 */ /* 0x000fc800000006ff */
[----:B------:R-:W1:Y:S02]  /*24400*/  SYNCS.PHASECHK.TRANS64.TRYWAIT P0, [R19+URZ+0x2a820], R4 ;  /* 0x02a82004130075a7 */ /* 0x000e64000800017f */
[----:B-1----:R-:W-:Y:S05]  /*24410*/  @!P0 BRA `(.L_x_1773) ;  /* 0x0000007c00088947 */ /* 0x002fea0003800000 */
.L_x_1963:
[----:B------:R-:W-:Y:S05]  /*24420*/  BSYNC B1 ;  /* 0x0000000000017941 */ /* 0x000fea0003800000 */
.L_x_1772:
[----:B------:R-:W-:Y:S04]  /*24430*/  BSSY B1, `(.L_x_1774) ;  /* 0x000007c000017945 */ /* 0x000fe80003800000 */
[----:B------:R-:W-:Y:S05]  /*24440*/  @!P2 BRA `(.L_x_1775) ;  /* 0x0000000400e8a947 */ /* 0x000fea0003800000 */
[----:B------:R-:W2:Y:S04]  /*24450*/  LDL R6, [R1+0x14] ;  /* 0x0000140001067983 */ /* 0x000ea80000100800 */
[----:B------:R-:W3:Y:S01]  /*24460*/  LDL R7, [R1+0x20] ;  /* 0x0000200001077983 */ /* 0x000ee20000100800 */
[----:B------:R-:W-:Y:S01]  /*24470*/  BSSY B2, `(.L_x_1776) ;  /* 0x0000008000027945 */ /* 0x000fe20003800000 */
[----:B------:R-:W4:Y:S02]  /*24480*/  S2R R5, SR_TID.X ;  /* 0x0000000000057919 */ /* 0x000f240000002100 */
[----:B----4-:R-:W-:-:S04]  /*24490*/  LOP3.LUT R5, R5, 0x7f, RZ, 0xc0, !PT ;  /* 0x0000007f05057812 */ /* 0x010fc800078ec0ff */
[----:B------:R-:W-:Y:S01]  /*244a0*/  ISETP.NE.AND P4, PT, R5, RZ, PT ;  /* 0x000000ff0500720c */ /* 0x000fe20003f85270 */
[----:B--2---:R-:W-:Y:S01]  /*244b0*/  IMAD R6, R6, 0x8, R19 ;  /* 0x0000000806067824 */ /* 0x004fe200078e0213 */
[----:B---3--:R-:W-:-:S04]  /*244c0*/  SHF.L.U32 R10, R7, 0x1f, RZ ;  /* 0x0000001f070a7819 */ /* 0x008fc800000006ff */
[----:B------:R-:W2:Y:S02]  /*244d0*/  SYNCS.PHASECHK.TRANS64.TRYWAIT P0, [R6+URZ+0x2a8a0], R10 ;  /* 0x02a8a00a060075a7 */ /* 0x000ea4000800017f */
[----:B--2---:R-:W-:Y:S05]  /*244e0*/  @!P0 BRA `(.L_x_1777) ;  /* 0x0000007800e88947 */ /* 0x004fea0003800000 */
.L_x_1964:
[----:B------:R-:W-:Y:S05]  /*244f0*/  BSYNC B2 ;  /* 0x0000000000027941 */ /* 0x000fea0003800000 */
.L_x_1776:
[----:B------:R-:W-:Y:S04]  /*24500*/  BSSY B2, `(.L_x_1778) ;  /* 0x0000007000027945 */ /* 0x000fe80003800000 */
[----:B------:R-:W-:Y:S05]  /*24510*/  @P4 BRA `(.L_x_1779) ;  /* 0x0000000000144947 */ /* 0x000fea0003800000 */
[----:B------:R-:W-:Y:S01]  /*24520*/  LOP3.LUT P0, RZ, R17, 0x1, RZ, 0xc0, !PT ;  /* 0x0000000111ff7812 */ /* 0x000fe2000780c0ff */
[----:B-1----:R-:W-:-:S04]  /*24530*/  IMAD.MOV.U32 R4, RZ, RZ, 0x9000 ;  /* 0x00009000ff047424 */ /* 0x002fc800078e00ff */
[----:B------:R3:W-:Y:S08]  /*24540*/  SYNCS.ARRIVE.TRANS64 RZ, [R6+URZ+0x2a890], R4 ;  /* 0x02a8900406ff79a7 */ /* 0x0007f0000800003f */
[----:B------:R-:W-:Y:S05]  /*24550*/  @!P0 BRA `(.L_x_1779) ;  /* 0x0000000000048947 */ /* 0x000fea0003800000 */
[----:B------:R-:W-:Y:S01]  /*24560*/  BPT.TRAP 0x1 ;  /* 0x000000040000795c */ /* 0x000fe20000300000 */
.L_x_1779:
[----:B------:R-:W-:Y:S05]  /*24570*/  BSYNC B2 ;  /* 0x0000000000027941 */ /* 0x000fea0003800000 */
.L_x_1778:
[----:B-1-3--:R-:W3:Y:S01]  /*24580*/  LDL R4, [R1+0x14] ;  /* 0x0000140001047983 */ /* 0x00aee20000100800 */
[----:B------:R-:W-:Y:S01]  /*24590*/  IMAD.MOV.U32 R12, RZ, RZ, RZ ;  /* 0x000000ffff0c7224 */ /* 0x000fe200078e00ff */
[----:B------:R-:W-:Y:S01]  /*245a0*/  UIADD3 UR4, UP0, UR36, 0x570, URZ ;  /* 0x0000057024047890 */ /* 0x000fe2000ff1e03f */
[----:B------:R-:W-:Y:S01]  /*245b0*/  IMAD R5, R8, 0x60, R0 ;  /* 0x0000006008057824 */ /* 0x000fe200078e0200 */
[----:B------:R-:W-:Y:S01]  /*245c0*/  PLOP3.LUT P0, PT, PT, PT, PT, 0x80, 0x0 ;  /* 0x000000000000781c */ /* 0x000fe20003f0f070 */
[----:B------:R-:W-:Y:S01]  /*245d0*/  UMOV UR6, 0x0 ;  /* 0x0000000000067882 */ /* 0x000fe20000000000 */
[----:B------:R-:W-:Y:S01]  /*245e0*/  R2UR UR10, R12 ;  /* 0x000000000c0a72ca */ /* 0x000fe200000e0000 */
[----:B------:R-:W-:Y:S01]  /*245f0*/  VIADD R5, R5, 0xffffffa0 ;  /* 0xffffffa005057836 */ /* 0x000fe20000000000 */
[----:B------:R-:W-:Y:S01]  /*24600*/  UIADD3.X UR5, URZ, UR37, URZ, UP0, !UPT ;  /* 0x000000253f057290 */ /* 0x000fe200087fe43f */
[----:B------:R-:W-:Y:S01]  /*24610*/  UMOV UR7, 0x12f00000 ;  /* 0x12f0000000077882 */ /* 0x000fe20000000000 */
[----:B---3--:R-:W-:-:S02]  /*24620*/  IMAD R9, R4, 0x9000, R19 ;  /* 0x0000900004097824 */ /* 0x008fc400078e0213 */
[----:B------:R-:W-:Y:S02]  /*24630*/  VIADD R4, R6, 0x2a890 ;  /* 0x0002a89006047836 */ /* 0x000fe40000000000 */
[----:B------:R-:W-:-:S07]  /*24640*/  VIADD R7, R9, 0x18400 ;  /* 0x0001840009077836 */ /* 0x000fce0000000000 */
.L_x_1780:
        /* <DEDUP_REMOVED lines=16> */
.L_x_1781:
        /* <DEDUP_REMOVED lines=15> */
.L_x_1782:
        /* <DEDUP_REMOVED lines=13> */
.L_x_1965:
[----:B------:R-:W-:Y:S05]  /*24910*/  BSYNC B2 ;  /* 0x0000000000027941 */ /* 0x000fea0003800000 */
.L_x_1783:
[----:B------:R-:W-:Y:S01]  /*24920*/  BSSY B2, `(.L_x_1785) ;  /* 0x0000009000027945 */ /* 0x000fe20003800000 */
[----:B-12---:R-:W-:Y:S02]  /*24930*/  IMAD.MOV.U32 R10, RZ, RZ, 0x0 ;  /* 0x00000000ff0a7424 */ /* 0x006fe400078e00ff */
[----:B------:R-:W-:Y:S01]  /*24940*/  IMAD.MOV.U32 R11, RZ, RZ, 0x12f00000 ;  /* 0x12f00000ff0b7424 */ /* 0x000fe200078e00ff */
[----:B------:R-:W-:Y:S06]  /*24950*/  @P4 BRA `(.L_x_1786) ;  /* 0x0000000000144947 */ /* 0x000fec0003800000 */
[----:B------:R-:W-:Y:S01]  /*24960*/  LOP3.LUT P0, RZ, R17, 0x1, RZ, 0xc0, !PT ;  /* 0x0000000111ff7812 */ /* 0x000fe2000780c0ff */
[----:B------:R-:W-:-:S04]  /*24970*/  IMAD.MOV.U32 R4, RZ, RZ, 0x6000 ;  /* 0x00006000ff047424 */ /* 0x000fc800078e00ff */
[----:B------:R1:W-:Y:S08]  /*24980*/  SYNCS.ARRIVE.TRANS64 RZ, [R6+URZ+0x2a8b0], R4 ;  /* 0x02a8b00406ff79a7 */ /* 0x0003f0000800003f */
[----:B------:R-:W-:Y:S05]  /*24990*/  @!P0 BRA `(.L_x_1786) ;  /* 0x0000000000048947 */ /* 0x000fea0003800000 */
[----:B------:R-:W-:Y:S01]  /*249a0*/  BPT.TRAP 0x1 ;  /* 0x000000040000795c */ /* 0x000fe20000300000 */
.L_x_1786:
[----:B------:R-:W-:Y:S05]  /*249b0*/  BSYNC B2 ;  /* 0x0000000000027941 */ /* 0x000fea0003800000 */
.L_x_1785:
[----:B-1----:R-:W2:Y:S01]  /*249c0*/  LDL R4, [R1+0x14] ;  /* 0x0000140001047983 */ /* 0x002ea20000100800 */
[----:B------:R-:W-:Y:S01]  /*249d0*/  R2UR UR10, R12 ;  /* 0x000000000c0a72ca */ /* 0x000fe200000e0000 */
[----:B------:R-:W-:Y:S01]  /*249e0*/  UIADD3 UR4, UP0, UR36, 0x670, URZ ;  /* 0x0000067024047890 */ /* 0x000fe2000ff1e03f */
[----:B------:R-:W-:Y:S01]  /*249f0*/  R2UR UR6, R10 ;  /* 0x000000000a0672ca */ /* 0x000fe200000e0000 */
[----:B------:R-:W-:Y:S01]  /*24a00*/  VIADD R6, R6, 0x2a8b0 ;  /* 0x0002a8b006067836 */ /* 0x000fe20000000000 */
[----:B------:R-:W-:Y:S01]  /*24a10*/  R2UR UR7, R11 ;  /* 0x000000000b0772ca */ /* 0x000fe200000e0000 */
[----:B------:R-:W-:Y:S01]  /*24a20*/  UIADD3.X UR5, URZ, UR37, URZ, UP0, !UPT ;  /* 0x000000253f057290 */ /* 0x000fe200087fe43f */
[----:B------:R-:W-:Y:S01]  /*24a30*/  PLOP3.LUT P0, PT, PT, PT, PT, 0x80, 0x0 ;  /* 0x000000000000781c */ /* 0x000fe20003f0f070 */
[----:B--2---:R-:W-:-:S04]  /*24a40*/  IMAD R7, R4, 0x6000, R19 ;  /* 0x0000600004077824 */ /* 0x004fc800078e0213 */
[----:B------:R-:W-:-:S08]  /*24a50*/  VIADD R4, R7, 0x400 ;  /* 0x0000040007047836 */ /* 0x000fd00000000000 */
.L_x_1787:
        /* <DEDUP_REMOVED lines=10> */
[----:B------:R-:W-:Y:S01]  /*24b00*/  R2UR UR10, R13 ;  /* 0x000000000d0a72ca */ /* 0x000fe200000e0000 */
[----:B------:R-:W-:Y:S01]  /*24b10*/  VIADD R4, R7, 0x3400 ;  /* 0x0000340007047836 */ /* 0x000fe20000000000 */
[----:B------:R-:W-:Y:S02]  /*24b20*/  R2UR UR6, R10 ;  /* 0x000000000a0672ca */ /* 0x000fe400000e0000 */
[----:B------:R-:W-:Y:S02]  /*24b30*/  R2UR UR7, R11 ;  /* 0x000000000b0772ca */ /* 0x000fe400000e0000 */
[----:B------:R-:W-:-:S13]  /*24b40*/  PLOP3.LUT P0, PT, PT, PT, PT, 0x80, 0x0 ;  /* 0x000000000000781c */ /* 0x000fda0003f0f070 */
.L_x_1788:
        /* <DEDUP_REMOVED lines=10> */
.L_x_1775:
[----:B------:R-:W-:Y:S05]  /*24bf0*/  BSYNC B1 ;  /* 0x0000000000017941 */ /* 0x000fea0003800000 */
.L_x_1774:
[----:B------:R-:W1:Y:S04]  /*24c00*/  LDL.LU R9, [R1+0x14] ;  /* 0x0000140001097983 */ /* 0x000e680000300800 */
[----:B------:R-:W2:Y:S01]  /*24c10*/  LDL.LU R7, [R1+0x20] ;  /* 0x0000200001077983 */ /* 0x000ea20000300800 */
[----:B------:R-:W-:Y:S01]  /*24c20*/  PLOP3.LUT P5, PT, PT, PT, PT, 0x8, 0x0 ;  /* 0x000000000000781c */ /* 0x000fe20003fae170 */
[----:B-1----:R-:W-:Y:S02]  /*24c30*/  VIADD R4, R9, 0x1 ;  /* 0x0000000109047836 */ /* 0x002fe40000000000 */
        /* <DEDUP_REMOVED lines=9> */
.L_x_1804:
[----:B------:R-:W-:Y:S05]  /*24cd0*/  YIELD ;  /* 0x0000000000007946 */ /* 0x000fea0003800000 */
[----:B------:R-:W-:Y:S04]  /*24ce0*/  BSSY B1, `(.L_x_1789) ;  /* 0x000007b000017945 */ /* 0x000fe80003800000 */
[----:B--2---:R-:W-:Y:S05]  /*24cf0*/  @!P2 BRA `(.L_x_1790) ;  /* 0x0000000400e4a947 */ /* 0x004fea0003800000 */
[----:B------:R-:W2:Y:S04]  /*24d00*/  LDL R6, [R1+0x14] ;  /* 0x0000140001067983 */ /* 0x000ea80000100800 */
[----:B------:R-:W3:Y:S01]  /*24d10*/  LDL R5, [R1+0x20] ;  /* 0x0000200001057983 */ /* 0x000ee20000100800 */
[----:B------:R-:W-:Y:S01]  /*24d20*/  BSSY B2, `(.L_x_1791) ;  /* 0x0000008000027945 */ /* 0x000fe20003800000 */
[----:B-1----:R-:W1:Y:S02]  /*24d30*/  S2R R4, SR_TID.X ;  /* 0x0000000000047919 */ /* 0x002e640000002100 */
[----:B-1----:R-:W-:-:S04]  /*24d40*/  LOP3.LUT R4, R4, 0x7f, RZ, 0xc0, !PT ;  /* 0x0000007f04047812 */ /* 0x002fc800078ec0ff */
[----:B------:R-:W-:Y:S01]  /*24d50*/  ISETP.NE.AND P1, PT, R4, RZ, PT ;  /* 0x000000ff0400720c */ /* 0x000fe20003f25270 */
[----:B--2---:R-:W-:Y:S01]  /*24d60*/  IMAD R8, R6, 0x8, R19 ;  /* 0x0000000806087824 */ /* 0x004fe200078e0213 */
[----:B---3--:R-:W-:-:S04]  /*24d70*/  SHF.L.U32 R7, R5, 0x1f, RZ ;  /* 0x0000001f05077819 */ /* 0x008fc800000006ff */
[----:B------:R-:W1:Y:S02]  /*24d80*/  SYNCS.PHASECHK.TRANS64.TRYWAIT P0, [R8+URZ+0x2a8a0], R7 ;  /* 0x02a8a007080075a7 */ /* 0x000e64000800017f */
[----:B-1----:R-:W-:Y:S05]  /*24d90*/  @!P0 BRA `(.L_x_1792) ;  /* 0x0000007000e48947 */ /* 0x002fea0003800000 */
.L_x_1966:
[----:B------:R-:W-:Y:S05]  /*24da0*/  BSYNC B2 ;  /* 0x0000000000027941 */ /* 0x000fea0003800000 */
.L_x_1791:
[----:B------:R-:W-:Y:S04]  /*24db0*/  BSSY B2, `(.L_x_1793) ;  /* 0x0000007000027945 */ /* 0x000fe80003800000 */
[----:B------:R-:W-:Y:S05]  /*24dc0*/  @P1 BRA `(.L_x_1794) ;  /* 0x0000000000141947 */ /* 0x000fea0003800000 */
[----:B------:R-:W-:Y:S01]  /*24dd0*/  LOP3.LUT P0, RZ, R17, 0x1, RZ, 0xc0, !PT ;  /* 0x0000000111ff7812 */ /* 0x000fe2000780c0ff */
[----:B------:R-:W-:-:S04]  /*24de0*/  IMAD.MOV.U32 R4, RZ, RZ, 0x9000 ;  /* 0x00009000ff047424 */ /* 0x000fc800078e00ff */
[----:B------:R2:W-:Y:S08]  /*24df0*/  SYNCS.ARRIVE.TRANS64 RZ, [R8+URZ+0x2a890], R4 ;  /* 0x02a8900408ff79a7 */ /* 0x0005f0000800003f */
[----:B------:R-:W-:Y:S05]  /*24e00*/  @!P0 BRA `(.L_x_1794) ;  /* 0x0000000000048947 */ /* 0x000fea0003800000 */
[----:B------:R-:W-:Y:S01]  /*24e10*/  BPT.TRAP 0x1 ;  /* 0x000000040000795c */ /* 0x000fe20000300000 */
.L_x_1794:
[----:B------:R-:W-:Y:S05]  /*24e20*/  BSYNC B2 ;  /* 0x0000000000027941 */ /* 0x000fea0003800000 */
.L_x_1793:
[----:B--2---:R-:W2:Y:S01]  /*24e30*/  LDL R4, [R1+0x14] ;  /* 0x0000140001047983 */ /* 0x004ea20000100800 */
        /* <DEDUP_REMOVED lines=11> */
.L_x_1795:
        /* <DEDUP_REMOVED lines=10> */
[----:B------:R-:W-:Y:S01]  /*24f90*/  IMAD.MOV.U32 R13, RZ, RZ, 0x40 ;  /* 0x00000040ff0d7424 */ /* 0x000fe200078e00ff */
[----:B------:R-:W-:Y:S01]  /*24fa0*/  PLOP3.LUT P0, PT, PT, PT, PT, 0x80, 0x0 ;  /* 0x000000000000781c */ /* 0x000fe20003f0f070 */
[----:B------:R-:W-:Y:S01]  /*24fb0*/  VIADD R10, R6, 0x1b400 ;  /* 0x0001b400060a7836 */ /* 0x000fe20000000000 */
[----:B------:R-:W-:Y:S01]  /*24fc0*/  UMOV UR6, 0x0 ;  /* 0x0000000000067882 */ /* 0x000fe20000000000 */
[----:B------:R-:W-:Y:S01]  /*24fd0*/  UMOV UR7, 0x12f00000 ;  /* 0x12f0000000077882 */ /* 0x000fe20000000000 */
[----:B------:R-:W-:-:S15]  /*24fe0*/  R2UR UR10, R13 ;  /* 0x000000000d0a72ca */ /* 0x000fde00000e0000 */
.L_x_1796:
        /* <DEDUP_REMOVED lines=10> */
[----:B------:R-:W-:Y:S01]  /*25090*/  VIADD R6, R6, 0x1e400 ;  /* 0x0001e40006067836 */ /* 0x000fe20000000000 */
[----:B------:R-:W-:Y:S01]  /*250a0*/  PLOP3.LUT P0, PT, PT, PT, PT, 0x80, 0x0 ;  /* 0x000000000000781c */ /* 0x000fe20003f0f070 */
[----:B------:R-:W-:Y:S01]  /*250b0*/  UMOV UR6, 0x0 ;  /* 0x0000000000067882 */ /* 0x000fe20000000000 */
[----:B------:R-:W-:Y:S01]  /*250c0*/  UMOV UR7, 0x12f00000 ;  /* 0x12f0000000077882 */ /* 0x000fe20000000000 */
[----:B------:R-:W-:-:S10]  /*250d0*/  UMOV UR10, 0x80 ;  /* 0x00000080000a7882 */ /* 0x000fd40000000000 */
.L_x_1797:
        /* <DEDUP_REMOVED lines=10> */
[----:B------:R-:W2:Y:S01]  /*25180*/  SYNCS.PHASECHK.TRANS64.TRYWAIT P0, [R8+URZ+0x2a8c0], R7 ;  /* 0x02a8c007080075a7 */ /* 0x000ea2000800017f */
[----:B------:R-:W-:Y:S04]  /*25190*/  BSSY B2, `(.L_x_1798) ;  /* 0x0000002000027945 */ /* 0x000fe80003800000 */
[----:B--2---:R-:W-:Y:S05]  /*251a0*/  @!P0 BRA `(.L_x_1799) ;  /* 0x0000006c00f48947 */ /* 0x004fea0003800000 */
.L_x_1967:
[----:B------:R-:W-:Y:S05]  /*251b0*/  BSYNC B2 ;  /* 0x0000000000027941 */ /* 0x000fea0003800000 */
.L_x_1798:
[----:B------:R-:W-:Y:S01]  /*251c0*/  BSSY B2, `(.L_x_1800) ;  /* 0x0000009000027945 */ /* 0x000fe20003800000 */
[----:B------:R-:W-:Y:S02]  /*251d0*/  IMAD.MOV.U32 R10, RZ, RZ, 0x0 ;  /* 0x00000000ff0a7424 */ /* 0x000fe400078e00ff */
[----:B------:R-:W-:Y:S01]  /*251e0*/  IMAD.MOV.U32 R11, RZ, RZ, 0x12f00000 ;  /* 0x12f00000ff0b7424 */ /* 0x000fe200078e00ff */
[----:B------:R-:W-:Y:S06]  /*251f0*/  @P1 BRA `(.L_x_1801) ;  /* 0x0000000000141947 */ /* 0x000fec0003800000 */
[----:B------:R-:W-:Y:S01]  /*25200*/  LOP3.LUT P0, RZ, R17, 0x1, RZ, 0xc0, !PT ;  /* 0x0000000111ff7812 */ /* 0x000fe2000780c0ff */
[----:B------:R-:W-:-:S04]  /*25210*/  IMAD.MOV.U32 R4, RZ, RZ, 0x6000 ;  /* 0x00006000ff047424 */ /* 0x000fc800078e00ff */
[----:B------:R3:W-:Y:S08]  /*25220*/  SYNCS.ARRIVE.TRANS64 RZ, [R8+URZ+0x2a8b0], R4 ;  /* 0x02a8b00408ff79a7 */ /* 0x0007f0000800003f */
[----:B------:R-:W-:Y:S05]  /*25230*/  @!P0 BRA `(.L_x_1801) ;  /* 0x0000000000048947 */ /* 0x000fea0003800000 */
[----:B------:R-:W-:Y:S01]  /*25240*/  BPT.TRAP 0x1 ;  /* 0x000000040000795c */ /* 0x000fe20000300000 */
.L_x_1801:
[----:B------:R-:W-:Y:S05]  /*25250*/  BSYNC B2 ;  /* 0x0000000000027941 */ /* 0x000fea0003800000 */
.L_x_1800:
[----:B---3--:R-:W3:Y:S01]  /*25260*/  LDL R4, [R1+0x14] ;  /* 0x0000140001047983 */ /* 0x008ee20000100800 */
[----:B------:R-:W-:Y:S01]  /*25270*/  R2UR UR10, R12 ;  /* 0x000000000c0a72ca */ /* 0x000fe200000e0000 */
[----:B------:R-:W-:Y:S01]  /*25280*/  UIADD3 UR4, UP0, UR36, 0x670, URZ ;  /* 0x0000067024047890 */ /* 0x000fe2000ff1e03f */
[----:B------:R-:W-:Y:S01]  /*25290*/  R2UR UR6, R10 ;  /* 0x000000000a0672ca */ /* 0x000fe200000e0000 */
[----:B-12---:R-:W-:Y:S01]  /*252a0*/  VIADD R8, R8, 0x2a8b0 ;  /* 0x0002a8b008087836 */ /* 0x006fe20000000000 */
[----:B------:R-:W-:Y:S01]  /*252b0*/  R2UR UR7, R11 ;  /* 0x000000000b0772ca */ /* 0x000fe200000e0000 */
[----:B------:R-:W-:Y:S01]  /*252c0*/  UIADD3.X UR5, URZ, UR37, URZ, UP0, !UPT ;  /* 0x000000253f057290 */ /* 0x000fe200087fe43f */
[----:B------:R-:W-:Y:S01]  /*252d0*/  PLOP3.LUT P0, PT, PT, PT, PT, 0x80, 0x0 ;  /* 0x000000000000781c */ /* 0x000fe20003f0f070 */
[----:B---3--:R-:W-:-:S04]  /*252e0*/  IMAD R4, R4, 0x6000, R19 ;  /* 0x0000600004047824 */ /* 0x008fc800078e0213 */
[----:B------:R-:W-:-:S08]  /*252f0*/  VIADD R6, R4, 0x400 ;  /* 0x0000040004067836 */ /* 0x000fd00000000000 */
.L_x_1802:
        /* <DEDUP_REMOVED lines=15> */
.L_x_1803:
        /* <DEDUP_REMOVED lines=10> */
.L_x_1790:
[----:B------:R-:W-:Y:S05]  /*25490*/  BSYNC B1 ;  /* 0x0000000000017941 */ /* 0x000fea0003800000 */
.L_x_1789:
[----:B-1----:R-:W2:Y:S04]  /*254a0*/  LDL.LU R7, [R1+0x14] ;  /* 0x0000140001077983 */ /* 0x002ea80000300800 */
[----:B------:R-:W3:Y:S01]  /*254b0*/  LDL.LU R6, [R1+0x20] ;  /* 0x0000200001067983 */ /* 0x000ee20000300800 */
        /* <DEDUP_REMOVED lines=10> */
.L_x_1768:
[----:B------:R-:W-:Y:S05]  /*25560*/  BSYNC B0 ;  /* 0x0000000000007941 */ /* 0x000fea0003800000 */
.L_x_1767:
[----:B-1----:R-:W3:Y:S01]  /*25570*/  LDL R7, [R1+0x34] ;  /* 0x0000340001077983 */ /* 0x002ee20000100800 */
[----:B------:R-:W1:Y:S01]  /*25580*/  LDC R0, c[0x0][0x448] ;  /* 0x00011200ff007b82 */ /* 0x000e620000000800 */
[----:B------:R-:W-:Y:S07]  /*25590*/  @!P5 WARPSYNC.ALL ;  /* 0x000000000000d948 */ /* 0x000fee0003800000 */
[----:B------:R-:W-:Y:S01]  /*255a0*/  @!P5 BAR.SYNC.DEFER_BLOCKING 0xc, 0x180 ;  /* 0x030600000000db1d */ /* 0x000fe20000010000 */
[----:B-1----:R-:W-:-:S13]  /*255b0*/  ISETP.NE.AND P0, PT, R0, 0x1, PT ;  /* 0x000000010000780c */ /* 0x002fda0003f05270 */
[----:B------:R-:W1:Y:S08]  /*255c0*/  @P0 LDC R0, c[0x0][0x44c] ;  /* 0x00011300ff000b82 */ /* 0x000e700000000800 */
[----:B------:R-:W4:Y:S01]  /*255d0*/  @P0 LDC R3, c[0x0][0x450] ;  /* 0x00011400ff030b82 */ /* 0x000f220000000800 */
[----:B---3--:R-:W-:-:S04]  /*255e0*/  VIADD R2, R7, 0x7f ;  /* 0x0000007f07027836 */ /* 0x008fc80000000000 */
[----:B-1----:R-:W-:-:S05]  /*255f0*/  @P0 IMAD.HI.U32 R0, R2, R0, RZ ;  /* 0x0000000002000227 */ /* 0x002fca00078e00ff */
[----:B----4-:R-:W-:-:S05]  /*25600*/  @P0 SHF.R.U32.HI R2, RZ, R3, R0 ;  /* 0x00000003ff020219 */ /* 0x010fca0000011600 */
[----:B------:R-:W-:Y:S02]  /*25610*/  IMAD.IADD R0, R21, 0x1, R2 ;  /* 0x0000000115007824 */ /* 0x000fe400078e0202 */
[----:B------:R-:W1:Y:S02]  /*25620*/  LDC.64 R2, c[0x0][0x9e0] ;  /* 0x00027800ff027b82 */ /* 0x000e640000000a00 */
[----:B-1----:R-:W-:Y:S01]  /*25630*/  ISETP.GE.AND P1, PT, R3, 0x1, PT ;  /* 0x000000010300780c */ /* 0x002fe20003f26270 */
[----:B------:R-:W-:-:S12]  /*25640*/  IMAD.IADD R2, R0, 0x1, R2 ;  /* 0x0000000100027824 */ /* 0x000fd800078e0202 */
[----:B------:R-:W-:Y:S05]  /*25650*/  @!P1 BRA `(.L_x_1805) ;  /* 0x0000000000489947 */ /* 0x000fea0003800000 */
[C---:B------:R-:W-:Y:S01]  /*25660*/  ISETP.GT.AND P2, PT, R0.reuse, RZ, PT ;  /* 0x000000ff0000720c */ /* 0x040fe20003f44270 */
[----:B------:R-:W-:Y:S01]  /*25670*/  BSSY B0, `(.L_x_1806) ;  /* 0x000000e000007945 */ /* 0x000fe20003800000 */
[----:B--2---:R-:W-:-:S11]  /*25680*/  VIADD R6, R0, 0xffffffff ;  /* 0xffffffff00067836 */ /* 0x004fd60000000000 */
        /* <DEDUP_REMOVED lines=8> */
.L_x_1807:
[----:B------:R-:W-:-:S13]  /*25710*/  ISETP.NE.AND P2, PT, R3, 0x1, PT ;  /* 0x000000010300780c */ /* 0x000fda0003f45270 */
[----:B------:R-:W1:Y:S02]  /*25720*/  @P2 LDC.64 R4, c[0x0][0x9e8] ;  /* 0x00027a00ff042b82 */ /* 0x000e640000000a00 */
[----:B-1----:R-:W-:-:S05]  /*25730*/  @P2 IMAD.HI.U32 R4, R6, R4, RZ ;  /* 0x0000000406042227 */ /* 0x002fca00078e00ff */
[----:B------:R-:W-:-:S07]  /*25740*/  @P2 SHF.R.U32.HI R6, RZ, R5, R4 ;  /* 0x00000005ff062219 */ /* 0x000fce0000011604 */
.L_x_1808:
[----:B------:R-:W-:Y:S05]  /*25750*/  BSYNC B0 ;  /* 0x0000000000007941 */ /* 0x000fea0003800000 */
.L_x_1806:
[----:B------:R-:W-:-:S05]  /*25760*/  IMAD R6, R6, R3, R3 ;  /* 0x0000000306067224 */ /* 0x000fca00078e0203 */
[----:B------:R-:W-:-:S07]  /*25770*/  VIMNMX R2, R2, R6, PT ;  /* 0x0000000602027248 */ /* 0x000fce0003fe0100 */
.L_x_1805:
[----:B--2---:R-:W2:Y:S01]  /*25780*/  LDL R6, [R1+0x5c] ;  /* 0x00005c0001067983 */ /* 0x004ea20000100800 */
[----:B------:R-:W1:Y:S01]  /*25790*/  @P0 LDC R0, c[0x0][0x44c] ;  /* 0x00011300ff000b82 */ /* 0x000e620000000800 */
[----:B------:R-:W-:Y:S01]  /*257a0*/  VIADD R2, R2, 0x5f ;  /* 0x0000005f02027836 */ /* 0x000fe20000000000 */
[----:B------:R-:W-:Y:S01]  /*257b0*/  ULDC UR4, c[0x0][0x9dc] ;  /* 0x0002770000047ab9 */ /* 0x000fe20000000800 */
[----:B------:R-:W-:Y:S02]  /*257c0*/  IMAD.MOV.U32 R4, RZ, RZ, R7 ;  /* 0x000000ffff047224 */ /* 0x000fe400078e0007 */
[----:B------:R-:W-:-:S03]  /*257d0*/  IMAD.HI R2, R2, 0x2aaaaaab, RZ ;  /* 0x2aaaaaab02027827 */ /* 0x000fc600078e02ff */
[----:B------:R-:W3:Y:S01]  /*257e0*/  @P0 LDC R5, c[0x0][0x450] ;  /* 0x00011400ff050b82 */ /* 0x000ee20000000800 */
[----:B-1----:R-:W-:-:S05]  /*257f0*/  @P0 IMAD.HI.U32 R0, R7, R0, RZ ;  /* 0x0000000007000227 */ /* 0x002fca00078e00ff */
[----:B---3--:R-:W-:-:S05]  /*25800*/  @P0 SHF.R.U32.HI R4, RZ, R5, R0 ;  /* 0x00000005ff040219 */ /* 0x008fca0000011600 */
[----:B------:R-:W-:Y:S01]  /*25810*/  IMAD.IADD R0, R20, 0x1, R4 ;  /* 0x0000000114007824 */ /* 0x000fe200078e0204 */
[----:B------:R-:W-:-:S04]  /*25820*/  SHF.R.U32.HI R4, RZ, 0x1f, R2 ;  /* 0x0000001fff047819 */ /* 0x000fc80000011602 */
[----:B------:R-:W-:Y:S01]  /*25830*/  LEA.HI.SX32 R7, R2, R4, 0x1c ;  /* 0x0000000402077211 */ /* 0x000fe200078fe2ff */
[----:B------:R-:W-:-:S04]  /*25840*/  VIADD R2, R0, -UR4 ;  /* 0x8000000400027c36 */ /* 0x000fc80008000000 */
[----:B------:R1:W-:Y:S01]  /*25850*/  STL [R1+0x60], R7 ;  /* 0x0000600701007387 */ /* 0x0003e20000100800 */
[----:B--2---:R-:W-:Y:S01]  /*25860*/  VIMNMX R6, R6, R7, PT ;  /* 0x0000000706067248 */ /* 0x004fe20003fe0100 */
[----:B-1----:R-:W-:Y:S06]  /*25870*/  @!P1 BRA `(.L_x_1809) ;  /* 0x0000000000449947 */ /* 0x002fec0003800000 */
        /* <DEDUP_REMOVED lines=10> */
.L_x_1811:
[----:B------:R-:W-:-:S13]  /*25920*/  ISETP.NE.AND P0, PT, R3, 0x1, PT ;  /* 0x000000010300780c */ /* 0x000fda0003f05270 */
[----:B------:R-:W1:Y:S02]  /*25930*/  @P0 LDC.64 R4, c[0x0][0x9e8] ;  /* 0x00027a00ff040b82 */ /* 0x000e640000000a00 */
[----:B-1----:R-:W-:-:S05]  /*25940*/  @P0 IMAD.HI.U32 R4, R0, R4, RZ ;  /* 0x0000000400040227 */ /* 0x002fca00078e00ff */
[----:B------:R-:W-:-:S07]  /*25950*/  @P0 SHF.R.U32.HI R0, RZ, R5, R4 ;  /* 0x00000005ff000219 */ /* 0x000fce0000011604 */
.L_x_1812:
[----:B------:R-:W-:Y:S05]  /*25960*/  BSYNC B0 ;  /* 0x0000000000007941 */ /* 0x000fea0003800000 */
.L_x_1810:
[----:B------:R-:W-:-:S05]  /*25970*/  IMAD R0, R0, R3, RZ ;  /* 0x0000000300007224 */ /* 0x000fca00078e02ff */
[----:B------:R-:W-:-:S07]  /*25980*/  VIMNMX R2, R2, R0, !PT ;  /* 0x0000000002027248 */ /* 0x000fce0007fe0100 */
.L_x_1809:
[----:B------:R-:W-:Y:S01]  /*25990*/  IMAD.HI R2, R2, 0x2aaaaaab, RZ ;  /* 0x2aaaaaab02027827 */ /* 0x000fe200078e02ff */
[----:B------:R-:W-:Y:S01]  /*259a0*/  ISETP.NE.AND P1, PT, R18, RZ, PT ;  /* 0x000000ff1200720c */ /* 0x000fe20003f25270 */
[----:B------:R-:W-:Y:S03]  /*259b0*/  BSSY B0, `(.L_x_1813) ;  /* 0x0000025000007945 */ /* 0x000fe60003800000 */
[----:B------:R-:W-:-:S04]  /*259c0*/  SHF.R.U32.HI R0, RZ, 0x1f, R2 ;  /* 0x0000001fff007819 */ /* 0x000fc80000011602 */
[----:B------:R-:W-:-:S04]  /*259d0*/  LEA.HI.SX32 R0, R2, R0, 0x1c ;  /* 0x0000000002007211 */ /* 0x000fc800078fe2ff */
[----:B------:R-:W-:Y:S01]  /*259e0*/  VIMNMX R8, RZ, R0, !PT ;  /* 0x00000000ff087248 */ /* 0x000fe20007fe0100 */
[----:B------:R-:W1:Y:S03]  /*259f0*/  @!P1 LDC R18, c[0x0][0x9f0] ;  /* 0x00027c00ff129b82 */ /* 0x000e660000000800 */
[----:B------:R-:W-:Y:S01]  /*25a00*/  ISETP.GT.AND P0, PT, R6, R8, PT ;  /* 0x000000080600720c */ /* 0x000fe20003f04270 */
[----:B------:R2:W-:Y:S04]  /*25a10*/  STL [R1+0x3c], R8 ;  /* 0x00003c0801007387 */ /* 0x0005e80000100800 */
[----:B------:R2:W-:Y:S08]  /*25a20*/  STL [R1+0x40], RZ ;  /* 0x000040ff01007387 */ /* 0x0005f00000100800 */
[----:B--2---:R-:W-:Y:S05]  /*25a30*/  @!P0 BRA `(.L_x_1814) ;  /* 0x0000000000708947 */ /* 0x004fea0003800000 */
[----:B-1----:R-:W-:-:S04]  /*25a40*/  IABS R0, R18 ;  /* 0x0000001200007213 */ /* 0x002fc80000000000 */
[----:B------:R-:W1:Y:S08]  /*25a50*/  I2F.RP R2, R0 ;  /* 0x0000000000027306 */ /* 0x000e700000209400 */
[----:B-1----:R-:W1:Y:S02]  /*25a60*/  MUFU.RCP R2, R2 ;  /* 0x0000000200027308 */ /* 0x002e640000001000 */
[----:B-1----:R-:W-:-:S06]  /*25a70*/  VIADD R2, R2, 0xffffffe ;  /* 0x0ffffffe02027836 */ /* 0x002fcc0000000000 */
[----:B------:R-:W1:Y:S02]  /*25a80*/  F2I.FTZ.U32.TRUNC.NTZ R3, R2 ;  /* 0x0000000200037305 */ /* 0x000e64000021f000 */
[----:B-1----:R-:W-:-:S04]  /*25a90*/  IMAD.MOV R2, RZ, RZ, -R3 ;  /* 0x000000ffff027224 */ /* 0x002fc800078e0a03 */
[----:B------:R-:W-:Y:S02]  /*25aa0*/  IMAD R4, R2, R0, RZ ;  /* 0x0000000002047224 */ /* 0x000fe400078e02ff */
[----:B------:R-:W-:-:S04]  /*25ab0*/  IMAD.MOV.U32 R2, RZ, RZ, RZ ;  /* 0x000000ffff027224 */ /* 0x000fc800078e00ff */
[----:B------:R-:W-:Y:S01]  /*25ac0*/  IMAD.HI.U32 R7, R3, R4, R2 ;  /* 0x0000000403077227 */ /* 0x000fe200078e0002 */
[----:B------:R-:W-:Y:S02]  /*25ad0*/  IADD3 R4, R18, -0x1, R6 ;  /* 0xffffffff12047810 */ /* 0x000fe40007ffe006 */
[----:B------:R-:W-:-:S03]  /*25ae0*/  IABS R2, R18 ;  /* 0x0000001200027213 */ /* 0x000fc60000000000 */
[----:B------:R-:W-:Y:S02]  /*25af0*/  IMAD.IADD R4, R4, 0x1, -R8 ;  /* 0x0000000104047824 */ /* 0x000fe400078e0a08 */
[----:B------:R-:W-:-:S03]  /*25b00*/  IMAD.MOV R2, RZ, RZ, -R2 ;  /* 0x000000ffff027224 */ /* 0x000fc600078e0a02 */
[----:B------:R-:W-:Y:S01]  /*25b10*/  IABS R3, R4 ;  /* 0x0000000400037213 */ /* 0x000fe20000000000 */
[----:B------:R-:W-:Y:S01]  /*25b20*/  IMAD.MOV.U32 R5, RZ, RZ, R2 ;  /* 0x000000ffff057224 */ /* 0x000fe200078e0002 */
        /* <DEDUP_REMOVED lines=13> */
.L_x_1814:
[----:B------:R-:W-:Y:S05]  /*25c00*/  BSYNC B0 ;  /* 0x0000000000007941 */ /* 0x000fea0003800000 */
.L_x_1813:
[----:B------:R-:W3:Y:S04]  /*25c10*/  LDL R0, [R1+0x40] ;  /* 0x0000400001007983 */ /* 0x000ee80000100800 */
[----:B--2---:R-:W3:Y:S01]  /*25c20*/  LDL R2, [R1+0x50] ;  /* 0x0000500001027983 */ /* 0x004ee20000100800 */
[----:B------:R-:W-:Y:S01]  /*25c30*/  BSSY B7, `(.L_x_1815) ;  /* 0x0000414000077945 */ /* 0x000fe20003800000 */
[----:B---3--:R-:W-:-:S05]  /*25c40*/  IMAD R2, R2, R0, R8 ;  /* 0x0000000002027224 */ /* 0x008fca00078e0208 */
[----:B------:R-:W-:Y:S01]  /*25c50*/  VIADDMNMX R0, R2, R0, R6, PT ;  /* 0x0000000002007246 */ /* 0x000fe20003800106 */
[----:B------:R2:W-:Y:S03]  /*25c60*/  STL [R1+0x30], R2 ;  /* 0x0000300201007387 */ /* 0x0005e60000100800 */
[----:B------:R-:W-:Y:S01]  /*25c70*/  ISETP.GT.AND P0, PT, R0, R2, PT ;  /* 0x000000020000720c */ /* 0x000fe20003f04270 */
[----:B------:R2:W-:-:S12]  /*25c80*/  STL [R1+0x44], R0 ;  /* 0x0000440001007387 */ /* 0x0005d80000100800 */
[----:B--2---:R-:W-:Y:S05]  /*25c90*/  @P0 BRA `(.L_x_1816) ;  /* 0x0000000000480947 */ /* 0x004fea0003800000 */
[----:B------:R-:W2:Y:S02]  /*25ca0*/  S2R R0, SR_TID.X ;  /* 0x0000000000007919 */ /* 0x000ea40000002100 */
[----:B--2---:R-:W-:-:S04]  /*25cb0*/  LOP3.LUT R0, R0, 0x7f, RZ, 0xc0, !PT ;  /* 0x0000007f00007812 */ /* 0x004fc800078ec0ff */
[----:B------:R-:W-:-:S13]  /*25cc0*/  ISETP.NE.AND P1, PT, R0, RZ, PT ;  /* 0x000000ff0000720c */ /* 0x000fda0003f25270 */
[----:B------:R-:W-:Y:S05]  /*25cd0*/  @P1 BRA `(.L_x_1817) ;  /* 0x0000004000241947 */ /* 0x000fea0003800000 */
[----:B------:R-:W2:Y:S01]  /*25ce0*/  S2R R3, SR_LANEID ;  /* 0x0000000000037919 */ /* 0x000ea20000000000 */
[----:B------:R-:W-:Y:S02]  /*25cf0*/  VOTEU.ANY UR4, UPT, PT ;  /* 0x0000000000047886 */ /* 0x000fe400038e0100 */
[----:B------:R-:W2:Y:S08]  /*25d00*/  FLO.U32 R0, UR4 ;  /* 0x0000000400007d00 */ /* 0x000eb000080e0000 */
[----:B------:R-:W3:Y:S01]  /*25d10*/  POPC R4, UR4 ;  /* 0x0000000400047d09 */ /* 0x000ee20008000000 */
[----:B--2---:R-:W-:-:S02]  /*25d20*/  ISETP.EQ.U32.AND P0, PT, R0, R3, PT ;  /* 0x000000030000720c */ /* 0x004fc40003f02070 */
[----:B------:R-:W3:Y:S11]  /*25d30*/  LDC.64 R2, c[0x0][0xc60] ;  /* 0x00031800ff027b82 */ /* 0x000ef60000000a00 */
[----:B---3--:R-:W2:Y:S01]  /*25d40*/  @P0 ATOMG.E.ADD.STRONG.GPU PT, R3, desc[UR46][R2.64], R4 ;  /* 0x00000004020309a8 */ /* 0x008ea200081ee1ee */
[----:B------:R-:W3:Y:S02]  /*25d50*/  S2R R5, SR_LTMASK ;  /* 0x0000000000057919 */ /* 0x000ee40000003900 */
[----:B---3--:R-:W-:-:S06]  /*25d60*/  LOP3.LUT R5, R5, UR4, RZ, 0xc0, !PT ;  /* 0x0000000405057c12 */ /* 0x008fcc000f8ec0ff */
[----:B------:R-:W3:Y:S01]  /*25d70*/  POPC R5, R5 ;  /* 0x0000000500057309 */ /* 0x000ee20000000000 */
[----:B--2---:R-:W3:Y:S02]  /*25d80*/  SHFL.IDX PT, R0, R3, R0, 0x1f ;  /* 0x00001f0003007589 */ /* 0x004ee400000e0000 */
[----:B---3--:R-:W-:-:S05]  /*25d90*/  IADD3 R0, R0, UR39, R5 ;  /* 0x0000002700007c10 */ /* 0x008fca000fffe005 */
[----:B------:R2:W-:Y:S01]  /*25da0*/  STL [R1], R0 ;  /* 0x0000000001007387 */ /* 0x0005e20000100800 */
[----:B------:R-:W-:Y:S05]  /*25db0*/  BRA `(.L_x_1817) ;  /* 0x0000003c00ec7947 */ /* 0x000fea0003800000 */
.L_x_1816:
        /* <DEDUP_REMOVED lines=19> */
[----:B012---:R-:W-:Y:S05]  /*25ef0*/  CALL.ABS.NOINC R2 ;  /* 0x0000000002007343 */ /* 0x007fea0003c00000 */
.L_x_1819:
[----:B------:R-:W-:Y:S05]  /*25f00*/  BSYNC B6 ;  /* 0x0000000000067941 */ /* 0x000fea0003800000 */
.L_x_1818:
[----:B------:R-:W-:Y:S01]  /*25f10*/  VIADD R0, R19, 0x400 ;  /* 0x0000040013007836 */ /* 0x000fe20000000000 */
[----:B------:R-:W-:Y:S04]  /*25f20*/  BSSY B6, `(.L_x_1820) ;  /* 0x0000022000067945 */ /* 0x000fe80003800000 */
[----:B------:R-:W-:-:S13]  /*25f30*/  LOP3.LUT P0, RZ, R0, 0x3ff, RZ, 0xc0, !PT ;  /* 0x000003ff00ff7812 */ /* 0x000fda000780c0ff */
[----:B------:R-:W-:Y:S05]  /*25f40*/  @!P0 BRA `(.L_x_1821) ;  /* 0x00000000007c8947 */ /* 0x000fea0003800000 */
[----:B-1----:R-:W-:Y:S01]  /*25f50*/  MOV R18, 0x0 ;  /* 0x0000000000127802 */ /* 0x002fe20000000f00 */
[----:B------:R-:W-:Y:S01]  /*25f60*/  ULDC.64 UR6, c[0x4][0x118] ;  /* 0x0100460000067ab9 */ /* 0x000fe20000000a00 */
[----:B------:R-:W-:Y:S01]  /*25f70*/  ULDC.64 UR8, c[0x4][0x120] ;  /* 0x0100480000087ab9 */ /* 0x000fe20000000a00 */
[----:B------:R-:W-:Y:S01]  /*25f80*/  ULDC.64 UR4, c[0x4][0xa8] ;  /* 0x01002a0000047ab9 */ /* 0x000fe20000000a00 */
[----:B------:R1:W2:Y:S01]  /*25f90*/  LDC.64 R2, c[0x4][R18] ;  /* 0x0100000012027b82 */ /* 0x0002a20000000a00 */
        /* <DEDUP_REMOVED lines=10> */
[----:B0-2---:R-:W-:Y:S05]  /*26040*/  CALL.ABS.NOINC R2 ;  /* 0x0000000002007343 */ /* 0x005fea0003c00000 */
.L_x_1822:
        /* <DEDUP_REMOVED lines=15> */
.L_x_1821:
[----:B------:R-:W-:Y:S05]  /*26140*/  BSYNC B6 ;  /* 0x0000000000067941 */ /* 0x000fea0003800000 */
.L_x_1820:
[----:B------:R-:W2:Y:S01]  /*26150*/  LDL R0, [R1+0xc] ;  /* 0x00000c0001007983 */ /* 0x000ea20000100800 */
[----:B------:R-:W-:Y:S02]  /*26160*/  ULDC.64 UR4, c[0x0][0x9f8] ;  /* 0x00027e0000047ab9 */ /* 0x000fe40000000a00 */
[----:B------:R-:W-:Y:S01]  /*26170*/  ISETP.NE.U32.AND P0, PT, RZ, UR4, PT ;  /* 0x00000004ff007c0c */ /* 0x000fe2000bf05070 */
[----:B-1----:R-:W3:Y:S03]  /*26180*/  LDL R18, [R1+0x44] ;  /* 0x0000440001127983 */ /* 0x002ee60000100800 */
[----:B------:R-:W-:Y:S01]  /*26190*/  ISETP.NE.AND.EX P0, PT, RZ, UR5, PT, P0 ;  /* 0x00000005ff007c0c */ /* 0x000fe2000bf05300 */
[----:B------:R-:W-:-:S12]  /*261a0*/  ULDC.64 UR4, c[0x0][0xa08] ;  /* 0x0002820000047ab9 */ /* 0x000fd80000000a00 */
[----:B------:R-:W1:Y:S01]  /*261b0*/  @P0 LDC.64 R2, c[0x0][0x9f8] ;  /* 0x00027e00ff020b82 */ /* 0x000e620000000a00 */
[----:B--2---:R-:W-:Y:S02]  /*261c0*/  IMAD.MOV.U32 R7, RZ, RZ, R0 ;  /* 0x000000ffff077224 */ /* 0x004fe400078e0000 */
[----:B-1----:R-:W-:-:S05]  /*261d0*/  @P0 IMAD.WIDE R2, R0, 0x4, R2 ;  /* 0x0000000400020825 */ /* 0x002fca00078e0202 */
[----:B------:R1:W2:Y:S01]  /*261e0*/  @P0 LDG.E R7, desc[UR46][R2.64] ;  /* 0x0000002e02070981 */ /* 0x0002a2000c1e1900 */
[----:B---3--:R-:W-:Y:S01]  /*261f0*/  VIADD R0, R18, 0xffffffff ;  /* 0xffffffff12007836 */ /* 0x008fe20000000000 */
[----:B-1----:R-:W1:Y:S02]  /*26200*/  LDC.64 R2, c[0x0][0x418] ;  /* 0x00010600ff027b82 */ /* 0x002e640000000a00 */
[----:B-1----:R-:W-:Y:S01]  /*26210*/  LOP3.LUT P0, RZ, R2, UR4, RZ, 0xfc, !PT ;  /* 0x0000000402ff7c12 */ /* 0x002fe2000f80fcff */
[----:B------:R-:W-:-:S03]  /*26220*/  UMOV UR4, 0xffffffff ;  /* 0xffffffff00047882 */ /* 0x000fc60000000000 */
[----:B------:R-:W-:Y:S02]  /*26230*/  LOP3.LUT P0, RZ, R3, UR5, RZ, 0xfc, P0 ;  /* 0x0000000503ff7c12 */ /* 0x000fe4000800fcff */
[----:B--2---:R-:W-:Y:S01]  /*26240*/  SHF.R.S32.HI R8, RZ, 0x1f, R7 ;  /* 0x0000001fff087819 */ /* 0x004fe20000011407 */
[----:B------:R1:W-:Y:S01]  /*26250*/  STL [R1+0x8], R7 ;  /* 0x0000080701007387 */ /* 0x0003e20000100800 */
[----:B------:R-:W-:-:S03]  /*26260*/  SEL R18, R7, RZ, !P0 ;  /* 0x000000ff07127207 */ /* 0x000fc60004000000 */
[----:B------:R1:W-:Y:S01]  /*26270*/  STL [R1+0x24], R8 ;  /* 0x0000240801007387 */ /* 0x0003e20000100800 */
[----:B------:R-:W-:Y:S05]  /*26280*/  BRA.DIV UR4, `(.L_x_1823) ;  /* 0x0000005e04d07947 */ /* 0x000fea000b800000 */
[----:B------:R-:W2:Y:S02]  /*26290*/  S2R R4, SR_TID.X ;  /* 0x0000000000047919 */ /* 0x000ea40000002100 */
[----:B--2---:R-:W-:-:S04]  /*262a0*/  SHF.R.U32.HI R4, RZ, 0x5, R4 ;  /* 0x00000005ff047819 */ /* 0x004fc80000011604 */
[----:B------:R-:W-:-:S05]  /*262b0*/  LOP3.LUT R4, R4, 0x3, RZ, 0xc0, !PT ;  /* 0x0000000304047812 */ /* 0x000fca00078ec0ff */
[----:B------:R2:W3:Y:S02]  /*262c0*/  SHFL.IDX PT, R14, R4, RZ, 0x1f ;  /* 0x00001fff040e7589 */ /* 0x0004e400000e0000 */
.L_x_1970:
[----:B------:R4:W-:Y:S01]  /*262d0*/  STL [R1+0x4], R0 ;  /* 0x0000040001007387 */ /* 0x0009e20000100800 */
[----:B---3--:R-:W-:Y:S02]  /*262e0*/  ISETP.NE.AND P0, PT, R14, RZ, PT ;  /* 0x000000ff0e00720c */ /* 0x008fe40003f05270 */
[----:B------:R-:W-:Y:S02]  /*262f0*/  PLOP3.LUT P1, PT, PT, PT, PT, 0x8, 0x0 ;  /* 0x000000000000781c */ /* 0x000fe40003f2e170 */
[----:B------:R-:W-:-:S11]  /*26300*/  LOP3.LUT R17, R17, 0xfffffffb, RZ, 0xc0, !PT ;  /* 0xfffffffb11117812 */ /* 0x000fd600078ec0ff */
[----:B------:R-:W-:Y:S01]  /*26310*/  @P1 LOP3.LUT R17, R17, 0x4, RZ, 0xfc, !PT ;  /* 0x0000000411111812 */ /* 0x000fe200078efcff */
[----:B----4-:R-:W-:Y:S06]  /*26320*/  @P0 BRA `(.L_x_1824) ;  /* 0x0000000400300947 */ /* 0x010fec0003800000 */
[----:B------:R-:W-:-:S03]  /*26330*/  UMOV UR4, 0xffffffff ;  /* 0xffffffff00047882 */ /* 0x000fc60000000000 */
[----:B------:R-:W-:Y:S05]  /*26340*/  BRA.DIV UR4, `(.L_x_1825) ;  /* 0x0000005e04d47947 */ /* 0x000fea000b800000 */
[----:B------:R-:W-:-:S13]  /*26350*/  ELECT P6, URZ, PT ;  /* 0x00000000003f782f */ /* 0x000fda00038c0000 */
.L_x_1973:
[----:B------:R-:W-:Y:S05]  /*26360*/  @!P6 BRA `(.L_x_1824) ;  /* 0x000000040020e947 */ /* 0x000fea0003800000 */
[----:B------:R-:W-:-:S04]  /*26370*/  ISETP.NE.U32.AND P0, PT, R2, RZ, PT ;  /* 0x000000ff0200720c */ /* 0x000fc80003f05070 */
[----:B------:R-:W-:-:S13]  /*26380*/  ISETP.NE.AND.EX P0, PT, R3, RZ, PT, P0 ;  /* 0x000000ff0300720c */ /* 0x000fda0003f05300 */
[----:B------:R-:W-:Y:S05]  /*26390*/  @!P0 BRA `(.L_x_1826) ;  /* 0x0000000000508947 */ /* 0x000fea0003800000 */
[----:B------:R-:W3:Y:S01]  /*263a0*/  LDC R6, c[0x0][0x43c] ;  /* 0x00010f00ff067b82 */ /* 0x000ee20000000800 */
[----:B------:R-:W-:Y:S01]  /*263b0*/  IMAD.MOV.U32 R9, RZ, RZ, R0 ;  /* 0x000000ffff097224 */ /* 0x000fe200078e0000 */
[----:B------:R-:W-:-:S03]  /*263c0*/  ULDC.64 UR4, c[0x0][0x428] ;  /* 0x00010a0000047ab9 */ /* 0x000fc60000000a00 */
[----:B------:R-:W-:Y:S01]  /*263d0*/  IMAD.MOV.U32 R0, RZ, RZ, R9 ;  /* 0x000000ffff007224 */ /* 0x000fe200078e0009 */
[----:B---3--:R-:W-:-:S13]  /*263e0*/  ISETP.NE.AND P0, PT, R6, 0x1, PT ;  /* 0x000000010600780c */ /* 0x008fda0003f05270 */
[----:B--2---:R-:W2:Y:S02]  /*263f0*/  @P0 LDC.64 R4, c[0x0][0x440] ;  /* 0x00011000ff040b82 */ /* 0x004ea40000000a00 */
        /* <DEDUP_REMOVED lines=14> */
.L_x_1826:
[----:B------:R-:W4:Y:S04]  /*264e0*/  LDL R0, [R1+0x10] ;  /* 0x0000100001007983 */ /* 0x000f280000100800 */
[----:B---3--:R-:W3:Y:S01]  /*264f0*/  LDL R2, [R1+0x18] ;  /* 0x0000180001027983 */ /* 0x008ee20000100800 */
[----:B----4-:R-:W-:Y:S01]  /*26500*/  IMAD R0, R0, 0x8, R19 ;  /* 0x0000000800007824 */ /* 0x010fe200078e0213 */
[----:B---3--:R-:W-:-:S04]  /*26510*/  SHF.L.U32 R2, R2, 0x1f, RZ ;  /* 0x0000001f02027819 */ /* 0x008fc800000006ff */
[----:B------:R-:W3:Y:S02]  /*26520*/  SYNCS.PHASECHK.TRANS64.TRYWAIT P0, [R0+URZ+0x2a840], R2 ;  /* 0x02a84002000075a7 */ /* 0x000ee4000800017f */
[----:B---3--:R-:W-:Y:S05]  /*26530*/  @!P0 BRA `(.L_x_1827) ;  /* 0x0000005c00788947 */ /* 0x008fea0003800000 */
.L_x_1974:
[----:B------:R-:W4:Y:S02]  /*26540*/  S2R R3, SR_TID.X ;  /* 0x0000000000037919 */ /* 0x000f240000002100 */
[----:B----4-:R-:W-:-:S04]  /*26550*/  LOP3.LUT R3, R3, 0x7f, RZ, 0xc0, !PT ;  /* 0x0000007f03037812 */ /* 0x010fc800078ec0ff */
[----:B------:R-:W-:-:S13]  /*26560*/  ISETP.NE.AND P0, PT, R3, RZ, PT ;  /* 0x000000ff0300720c */ /* 0x000fda0003f05270 */
[----:B------:R-:W-:Y:S05]  /*26570*/  @P0 BRA `(.L_x_1828) ;  /* 0x0000000000140947 */ /* 0x000fea0003800000 */
[----:B------:R-:W-:Y:S01]  /*26580*/  LOP3.LUT P1, RZ, R17, 0x1, RZ, 0xc0, !PT ;  /* 0x0000000111ff7812 */ /* 0x000fe2000782c0ff */
[----:B---3--:R-:W-:-:S04]  /*26590*/  IMAD.MOV.U32 R2, RZ, RZ, 0x9000 ;  /* 0x00009000ff027424 */ /* 0x008fc800078e00ff */
[----:B------:R4:W-:Y:S08]  /*265a0*/  SYNCS.ARRIVE.TRANS64 RZ, [R0+URZ+0x2a830], R2 ;  /* 0x02a8300200ff79a7 */ /* 0x0009f0000800003f */
[----:B------:R-:W-:Y:S05]  /*265b0*/  @!P1 BRA `(.L_x_1828) ;  /* 0x0000000000049947 */ /* 0x000fea0003800000 */
[----:B------:R-:W-:Y:S01]  /*265c0*/  BPT.TRAP 0x1 ;  /* 0x000000040000795c */ /* 0x000fe20000300000 */
.L_x_1828:
[----:B--2---:R-:W2:Y:S04]  /*265d0*/  LDL R4, [R1+0x10] ;  /* 0x0000100001047983 */ /* 0x004ea80000100800 */
[----:B------:R-:W2:Y:S04]  /*265e0*/  LDL R3, [R1+0x4] ;  /* 0x0000040001037983 */ /* 0x000ea80000100800 */
[----:B---34-:R-:W3:Y:S01]  /*265f0*/  LDL R2, [R1+0x1c] ;  /* 0x00001c0001027983 */ /* 0x018ee20000100800 */
[----:B------:R-:W-:Y:S01]  /*26600*/  R2UR UR9, R0 ;  /* 0x00000000000972ca */ /* 0x000fe200000e0000 */
[----:B------:R-:W-:Y:S01]  /*26610*/  UIADD3 UR4, UP0, UR36, 0x370, URZ ;  /* 0x0000037024047890 */ /* 0x000fe2000ff1e03f */
[----:B------:R-:W-:Y:S01]  /*26620*/  R2UR UR12, R16 ;  /* 0x00000000100c72ca */ /* 0x000fe200000e0000 */
[----:B------:R-:W-:Y:S01]  /*26630*/  UMOV UR10, URZ ;  /* 0x0000003f000a7c82 */ /* 0x000fe20008000000 */
[----:B-----5:R-:W-:Y:S01]  /*26640*/  R2UR UR13, R18 ;  /* 0x00000000120d72ca */ /* 0x020fe200000e0000 */
[----:B------:R-:W-:Y:S01]  /*26650*/  UMOV UR6, 0x0 ;  /* 0x0000000000067882 */ /* 0x000fe20000000000 */
[----:B------:R-:W-:Y:S01]  /*26660*/  UMOV UR7, 0x14f00000 ;  /* 0x14f0000000077882 */ /* 0x000fe20000000000 */
[----:B------:R-:W-:Y:S01]  /*26670*/  UMOV UR17, 0x40 ;  /* 0x0000004000117882 */ /* 0x000fe20000000000 */
[----:B------:R-:W-:-:S02]  /*26680*/  PLOP3.LUT P0, PT, PT, PT, PT, 0x80, 0x0 ;  /* 0x000000000000781c */ /* 0x000fc40003f0f070 */
[----:B------:R-:W-:-:S03]  /*26690*/  LOP3.LUT R17, R17, 0xfffffffb, RZ, 0xc0, !PT ;  /* 0xfffffffb11117812 */ /* 0x000fc600078ec0ff */
[----:B------:R-:W-:-:S08]  /*266a0*/  UIADD3 UR9, UR9, 0x2a830, URZ ;  /* 0x0002a83009097890 */ /* 0x000fd0000fffe03f */
[----:B------:R-:W-:Y:S01]  /*266b0*/  @P0 LOP3.LUT R17, R17, 0x4, RZ, 0xfc, !PT ;  /* 0x0000000411110812 */ /* 0x000fe200078efcff */
[----:B--2---:R-:W-:Y:S01]  /*266c0*/  IMAD R0, R4, 0x9000, R19 ;  /* 0x0000900004007824 */ /* 0x004fe200078e0213 */
[----:B------:R-:W-:-:S04]  /*266d0*/  R2UR UR11, R3 ;  /* 0x00000000030b72ca */ /* 0x000fc800000e0000 */
[----:B------:R-:W-:Y:S02]  /*266e0*/  R2UR UR8, R0 ;  /* 0x00000000000872ca */ /* 0x000fe400000e0000 */
[----:B---3--:R-:W-:-:S11]  /*266f0*/  R2UR UR5, R2 ;  /* 0x00000000020572ca */ /* 0x008fd600000e0000 */
[----:B------:R-:W-:Y:S02]  /*26700*/  UIADD3 UR14, UR8, 0x18400, URZ ;  /* 0x00018400080e7890 */ /* 0x000fe4000fffe03f */
[----:B------:R-:W-:Y:S02]  /*26710*/  UIMAD UR11, UR11, 0x60, UR5 ;  /* 0x000000600b0b78a4 */ /* 0x000fe4000f8e0205 */
[----:B------:R-:W-:Y:S02]  /*26720*/  UIADD3.X UR5, URZ, UR37, URZ, UP0, !UPT ;  /* 0x000000253f057290 */ /* 0x000fe400087fe43f */
[----:B------:R-:W-:Y:S02]  /*26730*/  UIADD3 UR15, UR8, 0x1b400, URZ ;  /* 0x0001b400080f7890 */ /* 0x000fe4000fffe03f */
[----:B------:R-:W-:-:S03]  /*26740*/  UIADD3 UR16, UR8, 0x1e400, URZ ;  /* 0x0001e40008107890 */ /* 0x000fc6000fffe03f */
[----:B------:R-:W-:Y:S01]  /*26750*/  UMOV UR8, UR14 ;  /* 0x0000000e00087c82 */ /* 0x000fe20008000000 */
[----:B------:R-:W-:Y:S01]  /*26760*/  UMOV UR14, 0x80 ;  /* 0x00000080000e7882 */ /* 0x000fe20000000000 */
[----:B------:R2:W-:Y:S02]  /*26770*/  UTMALDG.4D [UR8], [UR4], desc[UR6] ;  /* 0x00000608040075b4 */ /* 0x0005e40008019000 */
[----:B--2---:R-:W-:Y:S01]  /*26780*/  UMOV UR8, UR15 ;  /* 0x0000000f00087c82 */ /* 0x004fe20008000000 */
[----:B------:R-:W-:Y:S02]  /*26790*/  UMOV UR10, UR17 ;  /* 0x00000011000a7c82 */ /* 0x000fe40008000000 */
[----:B------:R2:W-:Y:S02]  /*267a0*/  UTMALDG.4D [UR8], [UR4], desc[UR6] ;  /* 0x00000608040075b4 */ /* 0x0005e40008019000 */
[----:B--2---:R-:W-:Y:S01]  /*267b0*/  UMOV UR8, UR16 ;  /* 0x0000001000087c82 */ /* 0x004fe20008000000 */
[----:B------:R-:W-:-:S02]  /*267c0*/  UMOV UR10, UR14 ;  /* 0x0000000e000a7c82 */ /* 0x000fc40008000000 */
[----:B------:R3:W-:Y:S02]  /*267d0*/  UTMALDG.4D [UR8], [UR4], desc[UR6] ;  /* 0x00000608040075b4 */ /* 0x0007e40008019000 */
[----:B---3--:R-:W-:Y:S01]  /*267e0*/  NOP ;  /* 0x0000000000007918 */ /* 0x008fe20000000000 */
.L_x_1824:
[----:B------:R-:W3:Y:S01]  /*267f0*/  LDL.LU R3, [R1+0x48] ;  /* 0x0000480001037983 */ /* 0x000ee20000300800 */
[----:B------:R-:W-:Y:S05]  /*26800*/  WARPSYNC.ALL ;  /* 0x0000000000007948 */ /* 0x000fea0003800000 */
[----:B------:R-:W-:Y:S01]  /*26810*/  ULDC.64 UR4, c[0x0][0x298] ;  /* 0x0000a60000047ab9 */ /* 0x000fe20000000a00 */
[----:B------:R-:W-:Y:S01]  /*26820*/  BSSY B6, `(.L_x_1829) ;  /* 0x000001c000067945 */ /* 0x000fe20003800000 */
[----:B------:R-:W-:Y:S01]  /*26830*/  BAR.SYNC.DEFER_BLOCKING 0x8, 0x180 ;  /* 0x0206000000007b1d */ /* 0x000fe20000010000 */
[----:B---3--:R-:W-:Y:S01]  /*26840*/  SHF.R.S32.HI R0, RZ, 0x1f, R3 ;  /* 0x0000001fff007819 */ /* 0x008fe20000011403 */
[----:B--2---:R-:W-:-:S04]  /*26850*/  IMAD.WIDE.U32 R4, R3, UR4, RZ ;  /* 0x0000000403047c25 */ /* 0x004fc8000f8e00ff */
        /* <DEDUP_REMOVED lines=12> */
[----:B--2---:R-:W-:Y:S02]  /*26920*/  IMAD.U32 R4, RZ, RZ, UR4 ;  /* 0x00000004ff047e24 */ /* 0x004fe4000f8e00ff */
[----:B------:R-:W2:Y:S01]  /*26930*/  LDC.64 R2, c[0x4][R2] ;  /* 0x0100000002027b82 */ /* 0x000ea20000000a00 */
[----:B------:R-:W-:Y:S02]  /*26940*/  IMAD.U32 R5, RZ, RZ, UR5 ;  /* 0x00000005ff057e24 */ /* 0x000fe4000f8e00ff */
[----:B------:R-:W-:Y:S02]  /*26950*/  IMAD.U32 R6, RZ, RZ, UR6 ;  /* 0x00000006ff067e24 */ /* 0x000fe4000f8e00ff */
[----:B-1----:R-:W-:-:S02]  /*26960*/  IMAD.U32 R7, RZ, RZ, UR7 ;  /* 0x00000007ff077e24 */ /* 0x002fc4000f8e00ff */
[----:B------:R-:W-:Y:S02]  /*26970*/  IMAD.U32 R10, RZ, RZ, UR8 ;  /* 0x00000008ff0a7e24 */ /* 0x000fe4000f8e00ff */
[----:B------:R-:W-:Y:S02]  /*26980*/  IMAD.U32 R11, RZ, RZ, UR9 ;  /* 0x00000009ff0b7e24 */ /* 0x000fe4000f8e00ff */
[----:B------:R-:W-:Y:S02]  /*26990*/  IMAD.MOV.U32 R8, RZ, RZ, 0x70 ;  /* 0x00000070ff087424 */ /* 0x000fe400078e00ff */
[----:B------:R-:W-:Y:S02]  /*269a0*/  IMAD.MOV.U32 R12, RZ, RZ, 0x1 ;  /* 0x00000001ff0c7424 */ /* 0x000fe400078e00ff */
[----:B------:R-:W-:-:S07]  /*269b0*/  IMAD.MOV.U32 R13, RZ, RZ, RZ ;  /* 0x000000ffff0d7224 */ /* 0x000fce00078e00ff */
[----:B------:R-:W-:-:S07]  /*269c0*/  LEPC R20, `(.L_x_1830) ;  /* 0x000000001014794e */ /* 0x000fce0000000000 */
[----:B0-2---:R-:W-:Y:S05]  /*269d0*/  CALL.ABS.NOINC R2 ;  /* 0x0000000002007343 */ /* 0x005fea0003c00000 */
.L_x_1830:
[----:B------:R-:W-:Y:S05]  /*269e0*/  BSYNC B6 ;  /* 0x0000000000067941 */ /* 0x000fea0003800000 */
.L_x_1829:
[----:B--2---:R-:W2:Y:S01]  /*269f0*/  LDL.LU R0, [R1+0x54] ;  /* 0x0000540001007983 */ /* 0x004ea20000300800 */
[----:B------:R-:W-:Y:S01]  /*26a00*/  ULDC.64 UR6, c[0x0][0xa00] ;  /* 0x0002800000067ab9 */ /* 0x000fe20000000a00 */
[----:B-1----:R-:W1:Y:S01]  /*26a10*/  LDC R7, c[0x0][0x448] ;  /* 0x00011200ff077b82 */ /* 0x002e620000000800 */
[----:B------:R-:W-:Y:S01]  /*26a20*/  ULDC.64 UR4, c[0x0][0x2d8] ;  /* 0x0000b60000047ab9 */ /* 0x000fe20000000a00 */
[----:B------:R-:W2:Y:S04]  /*26a30*/  LDL.LU.64 R2, [R1+0x48] ;  /* 0x0000480001027983 */ /* 0x000ea80000300a00 */
[----:B------:R-:W3:Y:S04]  /*26a40*/  LDL R5, [R1+0xc] ;  /* 0x00000c0001057983 */ /* 0x000ee80000100800 */
[----:B------:R-:W4:Y:S01]  /*26a50*/  LDL R11, [R1+0x34] ;  /* 0x00003400010b7983 */ /* 0x000f220000100800 */
[----:B------:R-:W-:-:S04]  /*26a60*/  ISETP.NE.U32.AND P0, PT, RZ, UR6, PT ;  /* 0x00000006ff007c0c */ /* 0x000fc8000bf05070 */
[----:B------:R-:W-:Y:S01]  /*26a70*/  ISETP.NE.AND.EX P0, PT, RZ, UR7, PT, P0 ;  /* 0x00000007ff007c0c */ /* 0x000fe2000bf05300 */
[----:B------:R-:W5:Y:S02]  /*26a80*/  S2R R8, SR_TID.X ;  /* 0x0000000000087919 */ /* 0x000f640000002100 */
[----:B-----5:R-:W-:Y:S01]  /*26a90*/  IMAD.SHL.U32 R8, R8, 0x10, RZ ;  /* 0x0000001008087824 */ /* 0x020fe200078e00ff */
[----:B------:R-:W5:Y:S01]  /*26aa0*/  S2R R9, SR_TID.X ;  /* 0x0000000000097919 */ /* 0x000f620000002100 */
[----:B------:R-:W0:Y:S01]  /*26ab0*/  S2R R10, SR_TID.X ;  /* 0x00000000000a7919 */ /* 0x000e220000002100 */
[----:B-----5:R-:W-:-:S05]  /*26ac0*/  IMAD.SHL.U32 R9, R9, 0x8, RZ ;  /* 0x0000000809097824 */ /* 0x020fca00078e00ff */
[----:B------:R-:W-:-:S04]  /*26ad0*/  LOP3.LUT R9, R9, 0x38, RZ, 0xc0, !PT ;  /* 0x0000003809097812 */ /* 0x000fc800078ec0ff */
[C---:B------:R-:W-:Y:S02]  /*26ae0*/  LOP3.LUT R12, R9.reuse, 0x40, RZ, 0xfc, !PT ;  /* 0x00000040090c7812 */ /* 0x040fe400078efcff */
[----:B------:R-:W-:Y:S02]  /*26af0*/  LOP3.LUT R9, R9, 0x80, RZ, 0xfc, !PT ;  /* 0x0000008009097812 */ /* 0x000fe400078efcff */
[----:B0-----:R-:W-:-:S04]  /*26b00*/  LOP3.LUT R10, R10, 0x7f, RZ, 0xc0, !PT ;  /* 0x0000007f0a0a7812 */ /* 0x001fc800078ec0ff */
[----:B------:R-:W-:Y:S01]  /*26b10*/  SHF.R.U32.HI R10, RZ, 0x3, R10 ;  /* 0x00000003ff0a7819 */ /* 0x000fe2000001160a */
[----:B--2---:R-:W-:Y:S01]  /*26b20*/  IMAD.MOV.U32 R3, RZ, RZ, R0 ;  /* 0x000000ffff037224 */ /* 0x004fe200078e0000 */
[----:B---3--:R-:W-:-:S04]  /*26b30*/  SHF.R.S32.HI R0, RZ, 0x1f, R5 ;  /* 0x0000001fff007819 */ /* 0x008fc80000011405 */
[----:B------:R-:W-:Y:S02]  /*26b40*/  SEL R4, R0, RZ, !P0 ;  /* 0x000000ff00047207 */ /* 0x000fe40004000000 */
[----:B------:R-:W-:Y:S02]  /*26b50*/  SEL R0, R5, RZ, !P0 ;  /* 0x000000ff05007207 */ /* 0x000fe40004000000 */
[----:B------:R-:W0:Y:S01]  /*26b60*/  S2R R5, SR_TID.X ;  /* 0x0000000000057919 */ /* 0x000e220000002100 */
[----:B-1----:R-:W-:Y:S01]  /*26b70*/  ISETP.NE.AND P0, PT, R7, 0x1, PT ;  /* 0x000000010700780c */ /* 0x002fe20003f05270 */
[----:B------:R-:W-:-:S04]  /*26b80*/  IMAD.WIDE.U32 R2, R16, UR4, R2 ;  /* 0x0000000410027c25 */ /* 0x000fc8000f8e0002 */
[----:B------:R-:W-:Y:S01]  /*26b90*/  IMAD R3, R16, UR5, R3 ;  /* 0x0000000510037c24 */ /* 0x000fe2000f8e0203 */
[----:B------:R-:W-:-:S07]  /*26ba0*/  ULDC.64 UR4, c[0x0][0x2e0] ;  /* 0x0000b80000047ab9 */ /* 0x000fce0000000a00 */
[----:B------:R-:W1:Y:S01]  /*26bb0*/  @P0 LDC R6, c[0x0][0x450] ;  /* 0x00011400ff060b82 */ /* 0x000e620000000800 */
[----:B0-----:R-:W-:-:S04]  /*26bc0*/  LOP3.LUT R5, R5, 0x7f, RZ, 0xc0, !PT ;  /* 0x0000007f05057812 */ /* 0x001fc800078ec0ff */
[----:B------:R-:W-:-:S04]  /*26bd0*/  SHF.R.U32.HI R5, RZ, 0x3, R5 ;  /* 0x00000003ff057819 */ /* 0x000fc80000011605 */
[----:B------:R-:W-:Y:S02]  /*26be0*/  LOP3.LUT R8, R5, 0x70, R8, 0xf8, !PT ;  /* 0x0000007005087812 */ /* 0x000fe400078ef808 */
[----:B------:R-:W0:Y:S01]  /*26bf0*/  @P0 LDC R5, c[0x0][0x44c] ;  /* 0x00011300ff050b82 */ /* 0x000e220000000800 */
[----:B------:R-:W-:Y:S02]  /*26c00*/  IMAD R4, R4, UR4, RZ ;  /* 0x0000000404047c24 */ /* 0x000fe4000f8e02ff */
[----:B------:R-:W-:-:S04]  /*26c10*/  IMAD.WIDE.U32 R2, R0, UR4, R2 ;  /* 0x0000000400027c25 */ /* 0x000fc8000f8e0002 */
[----:B------:R-:W-:Y:S01]  /*26c20*/  IMAD R0, R0, UR5, R4 ;  /* 0x0000000500007c24 */ /* 0x000fe2000f8e0204 */
[----:B------:R-:W-:Y:S01]  /*26c30*/  ULDC.64 UR4, c[0x0][0x2d0] ;  /* 0x0000b40000047ab9 */ /* 0x000fe20000000a00 */
[----:B----4-:R-:W-:Y:S02]  /*26c40*/  IMAD.IADD R4, R8, 0x1, R11 ;  /* 0x0000000108047824 */ /* 0x010fe400078e020b */
[----:B------:R-:W-:Y:S02]  /*26c50*/  IMAD.IADD R3, R3, 0x1, R0 ;  /* 0x0000000103037824 */ /* 0x000fe400078e0200 */
[----:B------:R-:W-:Y:S01]  /*26c60*/  IMAD.MOV.U32 R0, RZ, RZ, R4 ;  /* 0x000000ffff007224 */ /* 0x000fe200078e0004 */
[----:B------:R-:W2:Y:S01]  /*26c70*/  S2R R8, SR_TID.X ;  /* 0x0000000000087919 */ /* 0x000ea20000002100 */
[----:B0-----:R-:W-:-:S05]  /*26c80*/  @P0 IMAD.HI.U32 R5, R4, R5, RZ ;  /* 0x0000000504050227 */ /* 0x001fca00078e00ff */
[----:B-1----:R-:W-:-:S05]  /*26c90*/  @P0 SHF.R.U32.HI R0, RZ, R6, R5 ;  /* 0x00000006ff000219 */ /* 0x002fca0000011605 */
        /* <DEDUP_REMOVED lines=8> */
[----:B------:R-:W-:-:S05]  /*26d20*/  SHF.R.S32.HI R0, RZ, 0x1f, R4 ;  /* 0x0000001fff007819 */ /* 0x000fca0000011404 */
[----:B------:R-:W-:Y:S02]  /*26d30*/  IMAD R0, R0, UR4, RZ ;  /* 0x0000000400007c24 */ /* 0x000fe4000f8e02ff */
[----:B------:R-:W-:-:S04]  /*26d40*/  IMAD.WIDE.U32 R2, R4, UR4, R2 ;  /* 0x0000000404027c25 */ /* 0x000fc8000f8e0002 */
[----:B------:R-:W-:Y:S01]  /*26d50*/  IMAD R4, R4, UR5, R0 ;  /* 0x0000000504047c24 */ /* 0x000fe2000f8e0200 */
[----:B------:R-:W-:Y:S01]  /*26d60*/  ULDC.64 UR4, c[0x0][0x280] ;  /* 0x0000a00000047ab9 */ /* 0x000fe20000000a00 */
[----:B--2---:R-:W-:Y:S02]  /*26d70*/  IMAD.SHL.U32 R8, R8, 0x8, RZ ;  /* 0x0000000808087824 */ /* 0x004fe400078e00ff */
[----:B------:R-:W-:Y:S01]  /*26d80*/  IMAD.IADD R3, R3, 0x1, R4 ;  /* 0x0000000103037824 */ /* 0x000fe200078e0204 */
[----:B------:R-:W-:Y:S01]  /*26d90*/  LEA R4, P0, R2, UR4, 0x1 ;  /* 0x0000000402047c11 */ /* 0x000fe2000f8008ff */
[----:B------:R-:W-:Y:S01]  /*26da0*/  ULDC UR4, c[0x0][0x2b8] ;  /* 0x0000ae0000047ab9 */ /* 0x000fe20000000800 */
[----:B------:R-:W-:Y:S02]  /*26db0*/  LOP3.LUT R8, R8, 0x38, RZ, 0xc0, !PT ;  /* 0x0000003808087812 */ /* 0x000fe400078ec0ff */
[----:B------:R-:W-:Y:S01]  /*26dc0*/  LEA.HI.X R3, R2, UR5, R3, 0x1, P0 ;  /* 0x0000000502037c11 */ /* 0x000fe200080f0c03 */
[----:B------:R-:W-:Y:S01]  /*26dd0*/  UMOV UR5, 0xffffffff ;  /* 0xffffffff00057882 */ /* 0x000fe20000000000 */
[----:B------:R-:W-:-:S02]  /*26de0*/  ISETP.GE.AND P3, PT, R8, UR4, PT ;  /* 0x0000000408007c0c */ /* 0x000fc4000bf66270 */
[----:B------:R-:W-:Y:S02]  /*26df0*/  ISETP.GE.AND P0, PT, R12, UR4, PT ;  /* 0x000000040c007c0c */ /* 0x000fe4000bf06270 */
[----:B------:R-:W-:Y:S01]  /*26e00*/  ISETP.GE.AND P1, PT, R9, UR4, PT ;  /* 0x0000000409007c0c */ /* 0x000fe2000bf26270 */
[----:B------:R-:W-:-:S12]  /*26e10*/  BRA.DIV UR5, `(.L_x_1831) ;  /* 0x0000005605547947 */ /* 0x000fd8000b800000 */
[----:B------:R-:W2:Y:S04]  /*26e20*/  LDL.LU R6, [R1+0x38] ;  /* 0x0000380001067983 */ /* 0x000ea80000300800 */
[----:B------:R-:W3:Y:S04]  /*26e30*/  LDL.LU R11, [R1+0x34] ;  /* 0x00003400010b7983 */ /* 0x000ee80000300800 */
[----:B------:R-:W4:Y:S01]  /*26e40*/  LDL R9, [R1+0x2c] ;  /* 0x00002c0001097983 */ /* 0x000f220000100800 */
[----:B--2---:R-:W-:-:S03]  /*26e50*/  IMAD R2, R6, R7, RZ ;  /* 0x0000000706027224 */ /* 0x004fc600078e02ff */
[----:B------:R-:W0:Y:S01]  /*26e60*/  SHFL.IDX PT, R7, R4, RZ, 0x181f ;  /* 0x00181fff04077589 */ /* 0x000e2200000e0000 */
[----:B---3--:R-:W-:-:S03]  /*26e70*/  IMAD.IADD R0, R10, 0x1, R11 ;  /* 0x000000010a007824 */ /* 0x008fc600078e020b */
[----:B------:R-:W1:Y:S01]  /*26e80*/  SHFL.IDX PT, R6, R3, RZ, 0x181f ;  /* 0x00181fff03067589 */ /* 0x000e6200000e0000 */
[C---:B------:R-:W-:Y:S01]  /*26e90*/  VIADD R5, R0.reuse, 0x10 ;  /* 0x0000001000057836 */ /* 0x040fe20000000000 */
[----:B------:R-:W-:-:S13]  /*26ea0*/  ISETP.GE.AND P2, PT, R0, R2, PT ;  /* 0x000000020000720c */ /* 0x000fda0003f46270 */
[----:B0-----:R-:W-:-:S05]  /*26eb0*/  @!P2 LEA R7, P4, R8, R7, 0x1 ;  /* 0x000000070807a211 */ /* 0x001fca00078808ff */
[----:B-1----:R-:W-:-:S05]  /*26ec0*/  @!P2 IMAD.X R6, RZ, RZ, R6, P4 ;  /* 0x000000ffff06a224 */ /* 0x002fca00020e0606 */
[----:B------:R-:W-:-:S04]  /*26ed0*/  @!P2 LOP3.LUT R7, R7, R6, RZ, 0x3c, !PT ;  /* 0x000000060707a212 */ /* 0x000fc800078e3cff */
[----:B------:R-:W-:-:S04]  /*26ee0*/  @!P2 LOP3.LUT R6, R7, R6, RZ, 0x3c, !PT ;  /* 0x000000060706a212 */ /* 0x000fc800078e3cff */
[----:B------:R-:W-:-:S05]  /*26ef0*/  @!P2 LOP3.LUT R7, R7, R6, RZ, 0x3c, !PT ;  /* 0x000000060707a212 */ /* 0x000fca00078e3cff */
[----:B------:R-:W-:Y:S01]  /*26f00*/  @!PT LDS RZ, [RZ] ;  /* 0x00000000fffff984 */ /* 0x000fe20000000800 */
[----:B----4-:R-:W-:Y:S04]  /*26f10*/  @!P2 LDGSTS.E.BYPASS.LTC128B.128 [R9+0xc400], desc[UR46][R6.64], !P3 ;  /* 0x0c4000000609afae */ /* 0x010fe8000d901d6e */
        /* <DEDUP_REMOVED lines=69> */
.L_x_1991:
        /* <DEDUP_REMOVED lines=13> */
.L_x_1833:
[----:B------:R-:W-:Y:S05]  /*27440*/  BSYNC B0 ;  /* 0x0000000000007941 */ /* 0x000fea0003800000 */
.L_x_1832:
[----:B------:R-:W-:Y:S01]  /*27450*/  NOP ;  /* 0x0000000000007918 */ /* 0x000fe20000000000 */
[----:B------:R-:W-:-:S13]  /*27460*/  PLOP3.LUT P0, PT, PT, PT, PT, 0x80, 0x0 ;  /* 0x000000000000781c */ /* 0x000fda0003f0f070 */
.L_x_1834:
        /* <DEDUP_REMOVED lines=18> */
.L_x_1992:
[----:B------:R-:W-:Y:S05]  /*27590*/  BSYNC B0 ;  /* 0x0000000000007941 */ /* 0x000fea0003800000 */
.L_x_1835:
[----:B------:R-:W4:Y:S04]  /*275a0*/  LDL R2, [R1+0x44] ;  /* 0x0000440001027983 */ /* 0x000f280000100800 */
[----:B-1----:R-:W5:Y:S01]  /*275b0*/  LDL R4, [R1+0x30] ;  /* 0x0000300001047983 */ /* 0x002f620000100800 */
[----:B------:R-:W-:Y:S01]  /*275c0*/  BSSY B0, `(.L_x_1837) ;  /* 0x000021d000007945 */ /* 0x000fe20003800000 */
[----:B----4-:R-:W-:-:S05]  /*275d0*/  VIADD R0, R2, 0xfffffffe ;  /* 0xfffffffe02007836 */ /* 0x010fca0000000000 */
[----:B-----5:R-:W-:-:S13]  /*275e0*/  ISETP.GE.AND P0, PT, R0, R4, PT ;  /* 0x000000040000720c */ /* 0x020fda0003f06270 */
[----:B------:R-:W-:Y:S05]  /*275f0*/  @!P0 BRA `(.L_x_1838) ;  /* 0x0000002000648947 */ /* 0x000fea0003800000 */
[----:B---3--:R-:W3:Y:S04]  /*27600*/  LDL.LU R3, [R1+0x50] ;  /* 0x0000500001037983 */ /* 0x008ee80000300800 */
[----:B0-----:R-:W4:Y:S04]  /*27610*/  LDL.LU R7, [R1+0x40] ;  /* 0x0000400001077983 */ /* 0x001f280000300800 */
[----:B------:R-:W5:Y:S04]  /*27620*/  LDL.LU R2, [R1+0x60] ;  /* 0x0000600001027983 */ /* 0x000f680000300800 */
[----:B------:R-:W5:Y:S04]  /*27630*/  LDL.LU R6, [R1+0x3c] ;  /* 0x00003c0001067983 */ /* 0x000f680000300800 */
[----:B--2---:R-:W2:Y:S01]  /*27640*/  LDL.LU R5, [R1+0x5c] ;  /* 0x00005c0001057983 */ /* 0x004ea20000300800 */
[----:B------:R-:W-:Y:S01]  /*27650*/  LOP3.LUT R10, RZ, R4, RZ, 0x33, !PT ;  /* 0x00000004ff0a7212 */ /* 0x000fe200078e33ff */
[----:B------:R-:W-:Y:S01]  /*27660*/  BSSY B2, `(.L_x_1839) ;  /* 0x00000ba000027945 */ /* 0x000fe20003800000 */
[----:B---3--:R-:W-:-:S04]  /*27670*/  VIADD R3, R3, 0x1 ;  /* 0x0000000103037836 */ /* 0x008fc80000000000 */
[----:B----4-:R-:W-:Y:S01]  /*27680*/  IMAD R3, R3, R7, RZ ;  /* 0x0000000703037224 */ /* 0x010fe200078e02ff */
[----:B-----5:R-:W-:-:S04]  /*27690*/  LOP3.LUT R2, RZ, R2, RZ, 0x33, !PT ;  /* 0x00000002ff027212 */ /* 0x020fc800078e33ff */
[----:B------:R-:W-:-:S04]  /*276a0*/  LOP3.LUT R3, RZ, R3, RZ, 0x33, !PT ;  /* 0x00000003ff037212 */ /* 0x000fc800078e33ff */
[----:B------:R-:W-:Y:S02]  /*276b0*/  VIADDMNMX R2, R3, -R6, R2, !PT ;  /* 0x8000000603027246 */ /* 0x000fe40007800102 */
[----:B--2---:R-:W-:-:S04]  /*276c0*/  LOP3.LUT R7, RZ, R5, RZ, 0x33, !PT ;  /* 0x00000005ff077212 */ /* 0x004fc800078e33ff */
        /* <DEDUP_REMOVED lines=9> */
[----:B------:R-:W-:Y:S01]  /*27760*/  LOP3.LUT P1, RZ, R17, 0x4, RZ, 0xc0, !PT ;  /* 0x0000000411ff7812 */ /* 0x000fe2000782c0ff */
[----:B------:R-:W-:Y:S01]  /*27770*/  BSSY B1, `(.L_x_1841) ;  /* 0x00000a4000017945 */ /* 0x000fe20003800000 */
[----:B--2---:R-:W-:-:S05]  /*27780*/  VIADD R8, R5, 0x1 ;  /* 0x0000000105087836 */ /* 0x004fca0000000000 */
[----:B------:R-:W-:-:S04]  /*27790*/  ISETP.NE.AND P0, PT, R8, 0x2, PT ;  /* 0x000000020800780c */ /* 0x000fc80003f05270 */
[----:B------:R-:W-:Y:S02]  /*277a0*/  SEL R9, RZ, 0x1, P0 ;  /* 0x00000001ff097807 */ /* 0x000fe40000000000 */
[----:B------:R-:W-:Y:S02]  /*277b0*/  SEL R8, R8, RZ, P0 ;  /* 0x000000ff08087207 */ /* 0x000fe40000000000 */
[----:B---3--:R-:W-:Y:S01]  /*277c0*/  LOP3.LUT R9, R4, R9, RZ, 0x3c, !PT ;  /* 0x0000000904097212 */ /* 0x008fe200078e3cff */
[----:B------:R-:W-:Y:S06]  /*277d0*/  @!P1 BRA `(.L_x_1842) ;  /* 0x0000000800749947 */ /* 0x000fec0003800000 */
        /* <DEDUP_REMOVED lines=24> */
.L_x_1843:
[----:B------:R-:W-:Y:S01]  /*27960*/  IMAD R3, R8, 0x8, R19 ;  /* 0x0000000808037824 */ /* 0x000fe200078e0213 */
[----:B------:R-:W-:Y:S01]  /*27970*/  SHF.L.U32 R2, R9, 0x1f, RZ ;  /* 0x0000001f09027819 */ /* 0x000fe200000006ff */
[----:B------:R-:W-:Y:S03]  /*27980*/  BSSY B3, `(.L_x_1844) ;  /* 0x0000003000037945 */ /* 0x000fe60003800000 */
[----:B------:R-:W1:Y:S02]  /*27990*/  SYNCS.PHASECHK.TRANS64.TRYWAIT P0, [R3+URZ+0x2a840], R2 ;  /* 0x02a84002030075a7 */ /* 0x000e64000800017f */
[----:B-1----:R-:W-:Y:S05]  /*279a0*/  @!P0 BRA `(.L_x_1845) ;  /* 0x0000005400608947 */ /* 0x002fea0003800000 */
.L_x_1993:
[----:B------:R-:W-:Y:S05]  /*279b0*/  BSYNC B3 ;  /* 0x0000000000037941 */ /* 0x000fea0003800000 */
.L_x_1844:
[----:B0-----:R-:W0:Y:S01]  /*279c0*/  S2R R5, SR_TID.X ;  /* 0x0000000000057919 */ /* 0x001e220000002100 */
[----:B------:R-:W-:Y:S01]  /*279d0*/  BSSY B3, `(.L_x_1846) ;  /* 0x0000009000037945 */ /* 0x000fe20003800000 */
[----:B0-----:R-:W-:-:S04]  /*279e0*/  LOP3.LUT R5, R5, 0x7f, RZ, 0xc0, !PT ;  /* 0x0000007f05057812 */ /* 0x001fc800078ec0ff */
[----:B------:R-:W-:-:S13]  /*279f0*/  ISETP.NE.AND P0, PT, R5, RZ, PT ;  /* 0x000000ff0500720c */ /* 0x000fda0003f05270 */
[----:B------:R-:W-:Y:S05]  /*27a00*/  @P0 BRA `(.L_x_1847) ;  /* 0x0000000000140947 */ /* 0x000fea0003800000 */
[----:B------:R-:W-:Y:S01]  /*27a10*/  LOP3.LUT P1, RZ, R17, 0x1, RZ, 0xc0, !PT ;  /* 0x0000000111ff7812 */ /* 0x000fe2000782c0ff */
[----:B-1----:R-:W-:-:S04]  /*27a20*/  IMAD.MOV.U32 R2, RZ, RZ, 0x9000 ;  /* 0x00009000ff027424 */ /* 0x002fc800078e00ff */
[----:B------:R0:W-:Y:S08]  /*27a30*/  SYNCS.ARRIVE.TRANS64 RZ, [R3+URZ+0x2a830], R2 ;  /* 0x02a8300203ff79a7 */ /* 0x0001f0000800003f */
[----:B------:R-:W-:Y:S05]  /*27a40*/  @!P1 BRA `(.L_x_1847) ;  /* 0x0000000000049947 */ /* 0x000fea0003800000 */
[----:B------:R-:W-:Y:S01]  /*27a50*/  BPT.TRAP 0x1 ;  /* 0x000000040000795c */ /* 0x000fe20000300000 */
.L_x_1847:
[----:B------:R-:W-:Y:S05]  /*27a60*/  BSYNC B3 ;  /* 0x0000000000037941 */ /* 0x000fea0003800000 */
.L_x_1846:
[----:B01----:R-:W2:Y:S01]  /*27a70*/  LDL R2, [R1+0x1c] ;  /* 0x00001c0001027983 */ /* 0x003ea20000100800 */
        /* <DEDUP_REMOVED lines=11> */
.L_x_1848:
        /* <DEDUP_REMOVED lines=16> */
.L_x_1849:
        /* <DEDUP_REMOVED lines=15> */
.L_x_1850:
        /* <DEDUP_REMOVED lines=10> */
[----:B------:R-:W2:Y:S04]  /*27dc0*/  LDL.LU R13, [R1+0x18] ;  /* 0x00001800010d7983 */ /* 0x000ea80000300800 */
[----:B------:R-:W3:Y:S01]  /*27dd0*/  LDL R6, [R1+0x10] ;  /* 0x0000100001067983 */ /* 0x000ee20000100800 */
[----:B------:R-:W-:Y:S01]  /*27de0*/  BSSY B3, `(.L_x_1851) ;  /* 0x0000005000037945 */ /* 0x000fe20003800000 */
[----:B--2---:R-:W-:Y:S01]  /*27df0*/  SHF.L.U32 R3, R13, 0x1f, RZ ;  /* 0x0000001f0d037819 */ /* 0x004fe200000006ff */
[----:B---3--:R-:W-:-:S04]  /*27e00*/  IMAD R2, R6, 0x8, R19 ;  /* 0x0000000806027824 */ /* 0x008fc800078e0213 */
[----:B------:R-:W0:Y:S02]  /*27e10*/  SYNCS.PHASECHK.TRANS64.TRYWAIT P0, [R2+URZ+0x2a860], R3 ;  /* 0x02a86003020075a7 */ /* 0x000e24000800017f */
[----:B0-----:R-:W-:Y:S05]  /*27e20*/  @!P0 BRA `(.L_x_1852) ;  /* 0x0000005000548947 */ /* 0x001fea0003800000 */
.L_x_1994:
[----:B------:R-:W-:Y:S05]  /*27e30*/  BSYNC B3 ;  /* 0x0000000000037941 */ /* 0x000fea0003800000 */
.L_x_1851:
        /* <DEDUP_REMOVED lines=10> */
.L_x_1853:
[----:B------:R-:W-:Y:S01]  /*27ee0*/  LOP3.LUT P0, RZ, R17, 0x8, RZ, 0xc0, !PT ;  /* 0x0000000811ff7812 */ /* 0x000fe2000780c0ff */
[----:B------:R-:W-:-:S12]  /*27ef0*/  BSSY B3, `(.L_x_1854) ;  /* 0x0000003000037945 */ /* 0x000fd80003800000 */
[----:B------:R-:W-:Y:S05]  /*27f00*/  @P0 BRA `(.L_x_1855) ;  /* 0x0000000000040947 */ /* 0x000fea0003800000 */
[----:B------:R-:W-:Y:S01]  /*27f10*/  BPT.TRAP 0x1 ;  /* 0x000000040000795c */ /* 0x000fe20000300000 */
.L_x_1855:
[----:B------:R-:W-:Y:S05]  /*27f20*/  BSYNC B3 ;  /* 0x0000000000037941 */ /* 0x000fea0003800000 */
.L_x_1854:
[----:B------:R-:W2:Y:S04]  /*27f30*/  LDL.LU R6, [R1+0x10] ;  /* 0x0000100001067983 */ /* 0x000ea80000300800 */
[----:B------:R-:W3:Y:S04]  /*27f40*/  LDL R5, [R1+0x1c] ;  /* 0x00001c0001057983 */ /* 0x000ee80000100800 */
[----:B------:R-:W3:Y:S01]  /*27f50*/  LDL.LU R3, [R1+0x4] ;  /* 0x0000040001037983 */ /* 0x000ee20000300800 */
[----:B------:R-:W-:Y:S01]  /*27f60*/  R2UR UR10, R11 ;  /* 0x000000000b0a72ca */ /* 0x000fe200000e0000 */
[----:B------:R-:W-:Y:S01]  /*27f70*/  UIADD3 UR4, UP0, UR36, 0x470, URZ ;  /* 0x0000047024047890 */ /* 0x000fe2000ff1e03f */
[----:B------:R-:W-:Y:S01]  /*27f80*/  PLOP3.LUT P0, PT, PT, PT, PT, 0x80, 0x0 ;  /* 0x000000000000781c */ /* 0x000fe20003f0f070 */
[----:B------:R-:W-:Y:S01]  /*27f90*/  VIADD R2, R2, 0x2a850 ;  /* 0x0002a85002027836 */ /* 0x000fe20000000000 */
[----:B------:R-:W-:Y:S01]  /*27fa0*/  UMOV UR6, 0x0 ;  /* 0x0000000000067882 */ /* 0x000fe20000000000 */
[----:B------:R-:W-:Y:S01]  /*27fb0*/  UIADD3.X UR5, URZ, UR37, URZ, UP0, !UPT ;  /* 0x000000253f057290 */ /* 0x000fe200087fe43f */
[----:B------:R-:W-:Y:S01]  /*27fc0*/  UMOV UR7, 0x14f00000 ;  /* 0x14f0000000077882 */ /* 0x000fe20000000000 */
[----:B--2---:R-:W-:-:S02]  /*27fd0*/  IMAD R6, R6, 0x6000, R19 ;  /* 0x0000600006067824 */ /* 0x004fc400078e0213 */
[----:B---3--:R-:W-:Y:S02]  /*27fe0*/  IMAD R3, R3, 0x60, R5 ;  /* 0x0000006003037824 */ /* 0x008fe400078e0205 */
[----:B------:R-:W-:-:S07]  /*27ff0*/  VIADD R5, R6, 0x400 ;  /* 0x0000040006057836 */ /* 0x000fce0000000000 */
.L_x_1856:
        /* <DEDUP_REMOVED lines=15> */
.L_x_1857:
        /* <DEDUP_REMOVED lines=12> */
.L_x_1842:
[----:B------:R-:W-:Y:S05]  /*281b0*/  BSYNC B1 ;  /* 0x0000000000017941 */ /* 0x000fea0003800000 */
.L_x_1841:
[----:B0-----:R-:W2:Y:S04]  /*281c0*/  LDL.LU R0, [R1+0x44] ;  /* 0x0000440001007983 */ /* 0x001ea80000300800 */
[----:B------:R0:W-:Y:S04]  /*281d0*/  STL [R1+0x10], R8 ;  /* 0x0000100801007387 */ /* 0x0001e80000100800 */
[----:B------:R0:W-:Y:S02]  /*281e0*/  STL [R1+0x18], R9 ;  /* 0x0000180901007387 */ /* 0x0001e40000100800 */
[----:B0-2---:R-:W-:-:S07]  /*281f0*/  VIADD R0, R0, 0xfffffffd ;  /* 0xfffffffd00007836 */ /* 0x005fce0000000000 */
.L_x_1840:
[----:B------:R-:W-:Y:S05]  /*28200*/  BSYNC B2 ;  /* 0x0000000000027941 */ /* 0x000fea0003800000 */
.L_x_1839:
[----:B------:R-:W-:-:S05]  /*28210*/  VIADD R10, R10, 0xfffffffe ;  /* 0xfffffffe0a0a7836 */ /* 0x000fca0000000000 */
[----:B------:R-:W-:-:S13]  /*28220*/  ISETP.NE.AND P0, PT, R10, R7, PT ;  /* 0x000000070a00720c */ /* 0x000fda0003f05270 */
[----:B------:R-:W-:Y:S05]  /*28230*/  @!P0 BRA `(.L_x_1838) ;  /* 0x0000001400548947 */ /* 0x000fea0003800000 */
[----:B------:R-:W-:-:S07]  /*28240*/  IMAD.MOV.U32 R9, RZ, RZ, R18 ;  /* 0x000000ffff097224 */ /* 0x000fce00078e0012 */
.L_x_1892:
[----:B------:R-:W2:Y:S04]  /*28250*/  LDL R3, [R1+0x10] ;  /* 0x0000100001037983 */ /* 0x000ea80000100800 */
[----:B------:R-:W3:Y:S01]  /*28260*/  LDL R2, [R1+0x18] ;  /* 0x0000180001027983 */ /* 0x000ee20000100800 */
[----:B------:R-:W-:Y:S01]  /*28270*/  LOP3.LUT P1, RZ, R17, 0x4, RZ, 0xc0, !PT ;  /* 0x0000000411ff7812 */ /* 0x000fe2000782c0ff */
[----:B------:R-:W-:Y:S05]  /*28280*/  YIELD ;  /* 0x0000000000007946 */ /* 0x000fea0003800000 */
[----:B------:R-:W-:Y:S01]  /*28290*/  BSSY B1, `(.L_x_1858) ;  /* 0x00000a4000017945 */ /* 0x000fe20003800000 */
[----:B--2---:R-:W-:-:S05]  /*282a0*/  VIADD R4, R3, 0x1 ;  /* 0x0000000103047836 */ /* 0x004fca0000000000 */
[----:B------:R-:W-:-:S04]  /*282b0*/  ISETP.NE.AND P0, PT, R4, 0x2, PT ;  /* 0x000000020400780c */ /* 0x000fc80003f05270 */
[----:B------:R-:W-:Y:S02]  /*282c0*/  SEL R5, RZ, 0x1, P0 ;  /* 0x00000001ff057807 */ /* 0x000fe40000000000 */
[----:B------:R-:W-:Y:S02]  /*282d0*/  SEL R4, R4, RZ, P0 ;  /* 0x000000ff04047207 */ /* 0x000fe40000000000 */
[----:B---3--:R-:W-:Y:S01]  /*282e0*/  LOP3.LUT R5, R2, R5, RZ, 0x3c, !PT ;  /* 0x0000000502057212 */ /* 0x008fe200078e3cff */
[----:B01----:R-:W-:Y:S06]  /*282f0*/  @!P1 BRA `(.L_x_1859) ;  /* 0x0000000800749947 */ /* 0x003fec0003800000 */
        /* <DEDUP_REMOVED lines=24> */
.L_x_1860:
[----:B------:R-:W-:Y:S01]  /*28480*/  IMAD R3, R4, 0x8, R19 ;  /* 0x0000000804037824 */ /* 0x000fe200078e0213 */
[----:B------:R-:W-:Y:S01]  /*28490*/  SHF.L.U32 R2, R5, 0x1f, RZ ;  /* 0x0000001f05027819 */ /* 0x000fe200000006ff */
[----:B------:R-:W-:Y:S03]  /*284a0*/  BSSY B2, `(.L_x_1861) ;  /* 0x0000003000027945 */ /* 0x000fe60003800000 */
[----:B------:R-:W1:Y:S02]  /*284b0*/  SYNCS.PHASECHK.TRANS64.TRYWAIT P0, [R3+URZ+0x2a840], R2 ;  /* 0x02a84002030075a7 */ /* 0x000e64000800017f */
[----:B-1----:R-:W-:Y:S05]  /*284c0*/  @!P0 BRA `(.L_x_1862) ;  /* 0x0000004800c08947 */ /* 0x002fea0003800000 */
.L_x_1995:
[----:B------:R-:W-:Y:S05]  /*284d0*/  BSYNC B2 ;  /* 0x0000000000027941 */ /* 0x000fea0003800000 */
.L_x_1861:
[----:B------:R-:W2:Y:S01]  /*284e0*/  S2R R7, SR_TID.X ;  /* 0x0000000000077919 */ /* 0x000ea20000002100 */
[----:B------:R-:W-:Y:S01]  /*284f0*/  BSSY B2, `(.L_x_1863) ;  /* 0x0000009000027945 */ /* 0x000fe20003800000 */
[----:B--2---:R-:W-:-:S04]  /*28500*/  LOP3.LUT R7, R7, 0x7f, RZ, 0xc0, !PT ;  /* 0x0000007f07077812 */ /* 0x004fc800078ec0ff */
[----:B------:R-:W-:-:S13]  /*28510*/  ISETP.NE.AND P0, PT, R7, RZ, PT ;  /* 0x000000ff0700720c */ /* 0x000fda0003f05270 */
[----:B------:R-:W-:Y:S05]  /*28520*/  @P0 BRA `(.L_x_1864) ;  /* 0x0000000000140947 */ /* 0x000fea0003800000 */
[----:B------:R-:W-:Y:S01]  /*28530*/  LOP3.LUT P1, RZ, R17, 0x1, RZ, 0xc0, !PT ;  /* 0x0000000111ff7812 */ /* 0x000fe2000782c0ff */
[----:B-1----:R-:W-:-:S04]  /*28540*/  IMAD.MOV.U32 R2, RZ, RZ, 0x9000 ;  /* 0x00009000ff027424 */ /* 0x002fc800078e00ff */
[----:B------:R2:W-:Y:S08]  /*28550*/  SYNCS.ARRIVE.TRANS64 RZ, [R3+URZ+0x2a830], R2 ;  /* 0x02a8300203ff79a7 */ /* 0x0005f0000800003f */
[----:B------:R-:W-:Y:S05]  /*28560*/  @!P1 BRA `(.L_x_1864) ;  /* 0x0000000000049947 */ /* 0x000fea0003800000 */
[----:B------:R-:W-:Y:S01]  /*28570*/  BPT.TRAP 0x1 ;  /* 0x000000040000795c */ /* 0x000fe20000300000 */
.L_x_1864:
[----:B------:R-:W-:Y:S05]  /*28580*/  BSYNC B2 ;  /* 0x0000000000027941 */ /* 0x000fea0003800000 */
.L_x_1863:
[----:B-12---:R-:W2:Y:S01]  /*28590*/  LDL R2, [R1+0x1c] ;  /* 0x00001c0001027983 */ /* 0x006ea20000100800 */
        /* <DEDUP_REMOVED lines=11> */
.L_x_1865:
        /* <DEDUP_REMOVED lines=16> */
.L_x_1866:
        /* <DEDUP_REMOVED lines=15> */
.L_x_1867:
        /* <DEDUP_REMOVED lines=17> */
.L_x_1996:
[----:B------:R-:W-:Y:S05]  /*28950*/  BSYNC B2 ;  /* 0x0000000000027941 */ /* 0x000fea0003800000 */
.L_x_1868:
        /* <DEDUP_REMOVED lines=10> */
.L_x_1870:
[----:B------:R-:W-:Y:S01]  /*28a00*/  LOP3.LUT P0, RZ, R17, 0x8, RZ, 0xc0, !PT ;  /* 0x0000000811ff7812 */ /* 0x000fe2000780c0ff */
[----:B------:R-:W-:-:S12]  /*28a10*/  BSSY B2, `(.L_x_1871) ;  /* 0x0000003000027945 */ /* 0x000fd80003800000 */
[----:B------:R-:W-:Y:S05]  /*28a20*/  @P0 BRA `(.L_x_1872) ;  /* 0x0000000000040947 */ /* 0x000fea0003800000 */
[----:B------:R-:W-:Y:S01]  /*28a30*/  BPT.TRAP 0x1 ;  /* 0x000000040000795c */ /* 0x000fe20000300000 */
.L_x_1872:
[----:B------:R-:W-:Y:S05]  /*28a40*/  BSYNC B2 ;  /* 0x0000000000027941 */ /* 0x000fea0003800000 */
.L_x_1871:
        /* <DEDUP_REMOVED lines=13> */
.L_x_1873:
        /* <DEDUP_REMOVED lines=15> */
.L_x_1874:
        /* <DEDUP_REMOVED lines=12> */
.L_x_1859:
[----:B------:R-:W-:Y:S05]  /*28cd0*/  BSYNC B1 ;  /* 0x0000000000017941 */ /* 0x000fea0003800000 */
.L_x_1858:
[----:B------:R-:W-:Y:S01]  /*28ce0*/  VIADD R3, R4, 0x1 ;  /* 0x0000000104037836 */ /* 0x000fe20000000000 */
[----:B------:R-:W-:Y:S01]  /*28cf0*/  LOP3.LUT P1, RZ, R17, 0x4, RZ, 0xc0, !PT ;  /* 0x0000000411ff7812 */ /* 0x000fe2000782c0ff */
[----:B------:R-:W-:Y:S01]  /*28d00*/  BSSY B1, `(.L_x_1875) ;  /* 0x00000a4000017945 */ /* 0x000fe20003800000 */
[----:B0-----:R-:W-:Y:S02]  /*28d10*/  VIADD R6, R0, 0xffffffff ;  /* 0xffffffff00067836 */ /* 0x001fe40000000000 */
[----:B------:R-:W-:-:S04]  /*28d20*/  ISETP.NE.AND P0, PT, R3, 0x2, PT ;  /* 0x000000020300780c */ /* 0x000fc80003f05270 */
[----:B------:R-:W-:Y:S02]  /*28d30*/  SEL R2, RZ, 0x1, P0 ;  /* 0x00000001ff027807 */ /* 0x000fe40000000000 */
[----:B------:R-:W-:Y:S02]  /*28d40*/  SEL R11, R3, RZ, P0 ;  /* 0x000000ff030b7207 */ /* 0x000fe40000000000 */
[----:B------:R-:W-:-:S05]  /*28d50*/  LOP3.LUT R10, R5, R2, RZ, 0x3c, !PT ;  /* 0x00000002050a7212 */ /* 0x000fca00078e3cff */
[----:B------:R0:W-:Y:S04]  /*28d60*/  STL [R1+0x18], R10 ;  /* 0x0000180a01007387 */ /* 0x0001e80000100800 */
[----:B------:R0:W-:Y:S01]  /*28d70*/  STL [R1+0x10], R11 ;  /* 0x0000100b01007387 */ /* 0x0001e20000100800 */
        /* <DEDUP_REMOVED lines=25> */
.L_x_1877:
[----:B------:R-:W-:Y:S01]  /*28f10*/  IMAD R3, R11, 0x8, R19 ;  /* 0x000000080b037824 */ /* 0x000fe200078e0213 */
[----:B------:R-:W-:Y:S01]  /*28f20*/  SHF.L.U32 R2, R10, 0x1f, RZ ;  /* 0x0000001f0a027819 */ /* 0x000fe200000006ff */
[----:B------:R-:W-:Y:S03]  /*28f30*/  BSSY B2, `(.L_x_1878) ;  /* 0x0000003000027945 */ /* 0x000fe60003800000 */
[----:B------:R-:W2:Y:S02]  /*28f40*/  SYNCS.PHASECHK.TRANS64.TRYWAIT P0, [R3+URZ+0x2a840], R2 ;  /* 0x02a84002030075a7 */ /* 0x000ea4000800017f */
[----:B--2---:R-:W-:Y:S05]  /*28f50*/  @!P0 BRA `(.L_x_1879) ;  /* 0x0000004000448947 */ /* 0x004fea0003800000 */
.L_x_1997:
[----:B------:R-:W-:Y:S05]  /*28f60*/  BSYNC B2 ;  /* 0x0000000000027941 */ /* 0x000fea0003800000 */
.L_x_1878:
[----:B-1----:R-:W1:Y:S01]  /*28f70*/  S2R R8, SR_TID.X ;  /* 0x0000000000087919 */ /* 0x002e620000002100 */
[----:B------:R-:W-:Y:S01]  /*28f80*/  BSSY B2, `(.L_x_1880) ;  /* 0x0000009000027945 */ /* 0x000fe20003800000 */
[----:B-1----:R-:W-:-:S04]  /*28f90*/  LOP3.LUT R8, R8, 0x7f, RZ, 0xc0, !PT ;  /* 0x0000007f08087812 */ /* 0x002fc800078ec0ff */
[----:B------:R-:W-:-:S13]  /*28fa0*/  ISETP.NE.AND P0, PT, R8, RZ, PT ;  /* 0x000000ff0800720c */ /* 0x000fda0003f05270 */
[----:B------:R-:W-:Y:S05]  /*28fb0*/  @P0 BRA `(.L_x_1881) ;  /* 0x0000000000140947 */ /* 0x000fea0003800000 */
[----:B------:R-:W-:Y:S01]  /*28fc0*/  LOP3.LUT P1, RZ, R17, 0x1, RZ, 0xc0, !PT ;  /* 0x0000000111ff7812 */ /* 0x000fe2000782c0ff */
[----:B--2---:R-:W-:-:S04]  /*28fd0*/  IMAD.MOV.U32 R2, RZ, RZ, 0x9000 ;  /* 0x00009000ff027424 */ /* 0x004fc800078e00ff */
[----:B------:R1:W-:Y:S08]  /*28fe0*/  SYNCS.ARRIVE.TRANS64 RZ, [R3+URZ+0x2a830], R2 ;  /* 0x02a8300203ff79a7 */ /* 0x0003f0000800003f */
[----:B------:R-:W-:Y:S05]  /*28ff0*/  @!P1 BRA `(.L_x_1881) ;  /* 0x0000000000049947 */ /* 0x000fea0003800000 */
[----:B------:R-:W-:Y:S01]  /*29000*/  BPT.TRAP 0x1 ;  /* 0x000000040000795c */ /* 0x000fe20000300000 */
.L_x_1881:
[----:B------:R-:W-:Y:S05]  /*29010*/  BSYNC B2 ;  /* 0x0000000000027941 */ /* 0x000fea0003800000 */
.L_x_1880:
[----:B------:R-:W3:Y:S04]  /*29020*/  LDL R8, [R1+0x10] ;  /* 0x0000100001087983 */ /* 0x000ee80000100800 */
[----:B-12---:R-:W2:Y:S01]  /*29030*/  LDL R2, [R1+0x1c] ;  /* 0x00001c0001027983 */ /* 0x006ea20000100800 */
[----:B0-----:R-:W-:Y:S01]  /*29040*/  IMAD.MOV.U32 R11, RZ, RZ, RZ ;  /* 0x000000ffff0b7224 */ /* 0x001fe200078e00ff */
[----:B------:R-:W-:Y:S01]  /*29050*/  UIADD3 UR4, UP0, UR36, 0x370, URZ ;  /* 0x0000037024047890 */ /* 0x000fe2000ff1e03f */
[----:B------:R-:W-:Y:S01]  /*29060*/  PLOP3.LUT P0, PT, PT, PT, PT, 0x80, 0x0 ;  /* 0x000000000000781c */ /* 0x000fe20003f0f070 */
[----:B------:R-:W-:Y:S01]  /*29070*/  VIADD R3, R3, 0x2a830 ;  /* 0x0002a83003037836 */ /* 0x000fe20000000000 */
[----:B------:R-:W-:Y:S01]  /*29080*/  UMOV UR6, 0x0 ;  /* 0x0000000000067882 */ /* 0x000fe20000000000 */
[----:B------:R-:W-:Y:S01]  /*29090*/  R2UR UR10, R11 ;  /* 0x000000000b0a72ca */ /* 0x000fe200000e0000 */
[----:B------:R-:W-:Y:S01]  /*290a0*/  UIADD3.X UR5, URZ, UR37, URZ, UP0, !UPT ;  /* 0x000000253f057290 */ /* 0x000fe200087fe43f */
[----:B------:R-:W-:Y:S01]  /*290b0*/  UMOV UR7, 0x14f00000 ;  /* 0x14f0000000077882 */ /* 0x000fe20000000000 */
[----:B---3--:R-:W-:-:S02]  /*290c0*/  IMAD R8, R8, 0x9000, R19 ;  /* 0x0000900008087824 */ /* 0x008fc400078e0213 */
[----:B--2---:R-:W-:Y:S02]  /*290d0*/  IMAD R2, R7, 0x60, R2 ;  /* 0x0000006007027824 */ /* 0x004fe400078e0202 */
[----:B------:R-:W-:-:S08]  /*290e0*/  VIADD R10, R8, 0x18400 ;  /* 0x00018400080a7836 */ /* 0x000fd00000000000 */
.L_x_1882:
        /* <DEDUP_REMOVED lines=16> */
.L_x_1883:
        /* <DEDUP_REMOVED lines=15> */
.L_x_1884:
        /* <DEDUP_REMOVED lines=15> */
.L_x_1998:
[----:B------:R-:W-:Y:S05]  /*293d0*/  BSYNC B2 ;  /* 0x0000000000027941 */ /* 0x000fea0003800000 */
.L_x_1885:
        /* <DEDUP_REMOVED lines=10> */
.L_x_1887:
[----:B------:R-:W-:Y:S01]  /*29480*/  LOP3.LUT P0, RZ, R17, 0x8, RZ, 0xc0, !PT ;  /* 0x0000000811ff7812 */ /* 0x000fe2000780c0ff */
[----:B------:R-:W-:-:S12]  /*29490*/  BSSY B2, `(.L_x_1888) ;  /* 0x0000003000027945 */ /* 0x000fd80003800000 */
[----:B------:R-:W-:Y:S05]  /*294a0*/  @P0 BRA `(.L_x_1889) ;  /* 0x0000000000040947 */ /* 0x000fea0003800000 */
[----:B------:R-:W-:Y:S01]  /*294b0*/  BPT.TRAP 0x1 ;  /* 0x000000040000795c */ /* 0x000fe20000300000 */
.L_x_1889:
[----:B------:R-:W-:Y:S05]  /*294c0*/  BSYNC B2 ;  /* 0x0000000000027941 */ /* 0x000fea0003800000 */
.L_x_1888:
        /* <DEDUP_REMOVED lines=12> */
.L_x_1890:
        /* <DEDUP_REMOVED lines=15> */
.L_x_1891:
        /* <DEDUP_REMOVED lines=12> */
.L_x_1876:
[----:B------:R-:W-:Y:S05]  /*29740*/  BSYNC B1 ;  /* 0x0000000000017941 */ /* 0x000fea0003800000 */
.L_x_1875:
[----:B------:R-:W2:Y:S01]  /*29750*/  LDL R2, [R1+0x30] ;  /* 0x0000300001027983 */ /* 0x000ea20000100800 */
[----:B------:R-:W-:Y:S01]  /*29760*/  VIADD R0, R0, 0xfffffffe ;  /* 0xfffffffe00007836 */ /* 0x000fe20000000000 */
[----:B--2---:R-:W-:-:S13]  /*29770*/  ISETP.GT.AND P0, PT, R6, R2, PT ;  /* 0x000000020600720c */ /* 0x004fda0003f04270 */
[----:B------:R-:W-:Y:S05]  /*29780*/  @P0 BRA `(.L_x_1892) ;  /* 0xffffffe800b00947 */ /* 0x000fea000383ffff */
.L_x_1838:
[----:B------:R-:W-:Y:S05]  /*29790*/  BSYNC B0 ;  /* 0x0000000000007941 */ /* 0x000fea0003800000 */
.L_x_1837:
[----:B------:R-:W4:Y:S01]  /*297a0*/  S2R R2, SR_TID.X ;  /* 0x0000000000027919 */ /* 0x000f220000002100 */
[----:B------:R-:W-:Y:S01]  /*297b0*/  BSSY B0, `(.L_x_1893) ;  /* 0x0000011000007945 */ /* 0x000fe20003800000 */
[----:B----4-:R-:W-:-:S04]  /*297c0*/  LOP3.LUT R2, R2, 0x7f, RZ, 0xc0, !PT ;  /* 0x0000007f02027812 */ /* 0x010fc800078ec0ff */
[----:B------:R-:W-:-:S13]  /*297d0*/  ISETP.NE.AND P0, PT, R2, RZ, PT ;  /* 0x000000ff0200720c */ /* 0x000fda0003f05270 */
[----:B------:R-:W-:Y:S05]  /*297e0*/  @P0 BRA `(.L_x_1894) ;  /* 0x0000000000340947 */ /* 0x000fea0003800000 */
[----:B------:R-:W4:Y:S01]  /*297f0*/  S2R R2, SR_LANEID ;  /* 0x0000000000027919 */ /* 0x000f220000000000 */
[----:B------:R-:W-:Y:S01]  /*29800*/  VOTEU.ANY UR4, UPT, PT ;  /* 0x0000000000047886 */ /* 0x000fe200038e0100 */
[----:B--2---:R-:W2:Y:S01]  /*29810*/  LDC.64 R4, c[0x0][0xc60] ;  /* 0x00031800ff047b82 */ /* 0x004ea20000000a00 */
[----:B------:R-:W4:Y:S02]  /*29820*/  FLO.U32 R0, UR4 ;  /* 0x0000000400007d00 */ /* 0x000f2400080e0000 */
[----:B----4-:R-:W-:-:S06]  /*29830*/  ISETP.EQ.U32.AND P0, PT, R0, R2, PT ;  /* 0x000000020000720c */ /* 0x010fcc0003f02070 */
[----:B------:R-:W2:Y:S07]  /*29840*/  POPC R2, UR4 ;  /* 0x0000000400027d09 */ /* 0x000eae0008000000 */
[----:B--2---:R-:W2:Y:S04]  /*29850*/  @P0 ATOMG.E.ADD.STRONG.GPU PT, R2, desc[UR46][R4.64], R2 ;  /* 0x00000002040209a8 */ /* 0x004ea800081ee1ee */
[----:B--2---:R2:W4:Y:S02]  /*29860*/  SHFL.IDX PT, R2, R2, R0, 0x1f ;  /* 0x00001f0002027589 */ /* 0x00452400000e0000 */
[----:B--2---:R-:W2:Y:S02]  /*29870*/  S2R R0, SR_LTMASK ;  /* 0x0000000000007919 */ /* 0x004ea40000003900 */
[----:B--2---:R-:W-:-:S06]  /*29880*/  LOP3.LUT R0, R0, UR4, RZ, 0xc0, !PT ;  /* 0x0000000400007c12 */ /* 0x004fcc000f8ec0ff */
[----:B------:R-:W4:Y:S02]  /*29890*/  POPC R0, R0 ;  /* 0x0000000000007309 */ /* 0x000f240000000000 */
[----:B----4-:R-:W-:-:S05]  /*298a0*/  IADD3 R0, R2, UR39, R0 ;  /* 0x0000002702007c10 */ /* 0x010fca000fffe000 */
[----:B------:R4:W-:Y:S02]  /*298b0*/  STL [R1], R0 ;  /* 0x0000000001007387 */ /* 0x0009e40000100800 */
.L_x_1894:
[----:B------:R-:W-:Y:S05]  /*298c0*/  BSYNC B0 ;  /* 0x0000000000007941 */ /* 0x000fea0003800000 */
.L_x_1893:
[----:B------:R-:W-:Y:S01]  /*298d0*/  LOP3.LUT P0, RZ, R17, 0x4, RZ, 0xc0, !PT ;  /* 0x0000000411ff7812 */ /* 0x000fe2000780c0ff */
[----:B------:R-:W-:-:S12]  /*298e0*/  BSSY B0, `(.L_x_1895) ;  /* 0x000003f000007945 */ /* 0x000fd80003800000 */
[----:B------:R-:W-:Y:S05]  /*298f0*/  @!P0 BRA `(.L_x_1896) ;  /* 0x0000000000f48947 */ /* 0x000fea0003800000 */
[----:B----4-:R-:W4:Y:S04]  /*29900*/  LDL R0, [R1+0x10] ;  /* 0x0000100001007983 */ /* 0x010f280000100800 */
[----:B------:R-:W5:Y:S01]  /*29910*/  LDL R2, [R1+0x18] ;  /* 0x0000180001027983 */ /* 0x000f620000100800 */
[----:B------:R-:W-:Y:S01]  /*29920*/  BSSY B1, `(.L_x_1897) ;  /* 0x0000005000017945 */ /* 0x000fe20003800000 */
[----:B----4-:R-:W-:Y:S01]  /*29930*/  IMAD R0, R0, 0x8, R19 ;  /* 0x0000000800007824 */ /* 0x010fe200078e0213 */
[----:B-----5:R-:W-:-:S04]  /*29940*/  SHF.L.U32 R2, R2, 0x1f, RZ ;  /* 0x0000001f02027819 */ /* 0x020fc800000006ff */
[----:B------:R-:W4:Y:S02]  /*29950*/  SYNCS.PHASECHK.TRANS64.TRYWAIT P0, [R0+URZ+0x2a860], R2 ;  /* 0x02a86002000075a7 */ /* 0x000f24000800017f */
[----:B----4-:R-:W-:Y:S05]  /*29960*/  @!P0 BRA `(.L_x_1898) ;  /* 0x0000003400e88947 */ /* 0x010fea0003800000 */
.L_x_1999:
[----:B------:R-:W-:Y:S05]  /*29970*/  BSYNC B1 ;  /* 0x0000000000017941 */ /* 0x000fea0003800000 */
.L_x_1897:
[----:B---3--:R-:W3:Y:S01]  /*29980*/  S2R R3, SR_TID.X ;  /* 0x0000000000037919 */ /* 0x008ee20000002100 */
[----:B------:R-:W-:-:S04]  /*29990*/  UPRMT UR4, UR38, 0x9910, URZ ;  /* 0x0000991026047896 */ /* 0x000fc8000800003f */
[----:B------:R-:W-:Y:S01]  /*299a0*/  UISETP.NE.AND UP0, UPT, UR4, 0x2, UPT ;  /* 0x000000020400788c */ /* 0x000fe2000bf05270 */
[----:B---3--:R-:W-:-:S04]  /*299b0*/  LOP3.LUT R3, R3, 0x7f, RZ, 0xc0, !PT ;  /* 0x0000007f03037812 */ /* 0x008fc800078ec0ff */
[----:B------:R-:W-:-:S13]  /*299c0*/  ISETP.NE.AND P0, PT, R3, RZ, PT ;  /* 0x000000ff0300720c */ /* 0x000fda0003f05270 */
[----:B----4-:R-:W-:-:S04]  /*299d0*/  @!P0 IMAD.MOV.U32 R2, RZ, RZ, 0x6000 ;  /* 0x00006000ff028424 */ /* 0x010fc800078e00ff */
[----:B------:R3:W-:Y:S01]  /*299e0*/  @!P0 SYNCS.ARRIVE.TRANS64 RZ, [R0+URZ+0x2a850], R2 ;  /* 0x02a8500200ff89a7 */ /* 0x0007e2000800003f */
[----:B------:R-:W-:-:S13]  /*299f0*/  PLOP3.LUT P0, PT, PT, PT, UP0, 0x80, 0x0 ;  /* 0x000000000000781c */ /* 0x000fda0003f0f008 */
[----:B---3--:R-:W-:Y:S05]  /*29a00*/  @P0 BRA `(.L_x_1899) ;  /* 0x0000000000040947 */ /* 0x008fea0003800000 */
[----:B------:R-:W-:Y:S01]  /*29a10*/  BPT.TRAP 0x1 ;  /* 0x000000040000795c */ /* 0x000fe20000300000 */
.L_x_1899:
[----:B------:R-:W-:Y:S01]  /*29a20*/  LOP3.LUT P0, RZ, R17, 0x8, RZ, 0xc0, !PT ;  /* 0x0000000811ff7812 */ /* 0x000fe2000780c0ff */
[----:B------:R-:W-:-:S12]  /*29a30*/  BSSY B1, `(.L_x_1900) ;  /* 0x0000003000017945 */ /* 0x000fd80003800000 */
[----:B------:R-:W-:Y:S05]  /*29a40*/  @P0 BRA `(.L_x_1901) ;  /* 0x0000000000040947 */ /* 0x000fea0003800000 */
[----:B------:R-:W-:Y:S01]  /*29a50*/  BPT.TRAP 0x1 ;  /* 0x000000040000795c */ /* 0x000fe20000300000 */
.L_x_1901:
[----:B------:R-:W-:Y:S05]  /*29a60*/  BSYNC B1 ;  /* 0x0000000000017941 */ /* 0x000fea0003800000 */
.L_x_1900:
[----:B------:R-:W3:Y:S04]  /*29a70*/  LDL.LU R4, [R1+0x1c] ;  /* 0x00001c0001047983 */ /* 0x000ee80000300800 */
[----:B------:R-:W3:Y:S04]  /*29a80*/  LDL.LU R3, [R1+0x4] ;  /* 0x0000040001037983 */ /* 0x000ee80000300800 */
[----:B------:R-:W4:Y:S01]  /*29a90*/  LDL R2, [R1+0x10] ;  /* 0x0000100001027983 */ /* 0x000f220000100800 */
        /* <DEDUP_REMOVED lines=8> */
[----:B----4-:R-:W-:-:S04]  /*29b20*/  IMAD R2, R2, 0x6000, R19 ;  /* 0x0000600002027824 */ /* 0x010fc800078e0213 */
[----:B------:R-:W-:-:S07]  /*29b30*/  VIADD R4, R2, 0x400 ;  /* 0x0000040002047836 */ /* 0x000fce0000000000 */
.L_x_1902:
        /* <DEDUP_REMOVED lines=15> */
.L_x_1903:
        /* <DEDUP_REMOVED lines=10> */
.L_x_1896:
[----:B------:R-:W-:Y:S05]  /*29cd0*/  BSYNC B0 ;  /* 0x0000000000007941 */ /* 0x000fea0003800000 */
.L_x_1895:
[----:B--2---:R-:W4:Y:S04]  /*29ce0*/  LDL.LU R5, [R1+0x10] ;  /* 0x0000100001057983 */ /* 0x004f280000300800 */
[----:B------:R-:W2:Y:S01]  /*29cf0*/  LDL.LU R4, [R1+0x18] ;  /* 0x0000180001047983 */ /* 0x000ea20000300800 */
[----:B----4-:R-:W-:-:S05]  /*29d00*/  VIADD R0, R5, 0x1 ;  /* 0x0000000105007836 */ /* 0x010fca0000000000 */
[----:B------:R-:W-:-:S04]  /*29d10*/  ISETP.NE.AND P0, PT, R0, 0x2, PT ;  /* 0x000000020000780c */ /* 0x000fc80003f05270 */
[----:B------:R-:W-:Y:S02]  /*29d20*/  SEL R2, RZ, 0x1, P0 ;  /* 0x00000001ff027807 */ /* 0x000fe40000000000 */
[----:B------:R-:W-:Y:S02]  /*29d30*/  SEL R0, R0, RZ, P0 ;  /* 0x000000ff00007207 */ /* 0x000fe40000000000 */
[----:B--2---:R-:W-:-:S03]  /*29d40*/  LOP3.LUT R4, R4, R2, RZ, 0x3c, !PT ;  /* 0x0000000204047212 */ /* 0x004fc600078e3cff */
[----:B------:R4:W-:Y:S04]  /*29d50*/  STL [R1+0x10], R0 ;  /* 0x0000100001007387 */ /* 0x0009e80000100800 */
[----:B------:R4:W-:Y:S02]  /*29d60*/  STL [R1+0x18], R4 ;  /* 0x0000180401007387 */ /* 0x0009e40000100800 */
.L_x_1817:
[----:B------:R-:W-:Y:S05]  /*29d70*/  BSYNC B7 ;  /* 0x0000000000077941 */ /* 0x000fea0003800000 */
.L_x_1815:
[----:B------:R-:W-:-:S13]  /*29d80*/  LOP3.LUT P0, RZ, R17, 0x10, RZ, 0xc0, !PT ;  /* 0x0000001011ff7812 */ /* 0x000fda000780c0ff */
[----:B------:R-:W-:Y:S05]  /*29d90*/  @!P0 BRA `(.L_x_1904) ;  /* 0x00000000002c8947 */ /* 0x000fea0003800000 */
[----:B------:R-:W-:Y:S05]  /*29da0*/  WARPSYNC.ALL ;  /* 0x0000000000007948 */ /* 0x000fea0003800000 */
[----:B------:R-:W5:Y:S08]  /*29db0*/  S2UR UR5, SR_CgaCtaId ;  /* 0x00000000000579c3 */ /* 0x000f700000008800 */
[----:B------:R-:W-:Y:S06]  /*29dc0*/  BAR.SYNC.DEFER_BLOCKING 0x5, 0x180 ;  /* 0x0146000000007b1d */ /* 0x000fec0000010000 */
[----:B------:R-:W-:-:S02]  /*29dd0*/  UMOV UR4, 0x400 ;  /* 0x0000040000047882 */ /* 0x000fc40000000000 */
[----:B-----5:R-:W-:-:S06]  /*29de0*/  ULEA UR4, UR5, UR4, 0x18 ;  /* 0x0000000405047291 */ /* 0x020fcc000f8ec03f */
[----:B------:R-:W-:-:S05]  /*29df0*/  IMAD.U32 R19, RZ, RZ, UR4 ;  /* 0x00000004ff137e24 */ /* 0x000fca000f8e00ff */
[----:B01--4-:R-:W0:Y:S04]  /*29e00*/  LDS.128 R4, [R19+0x2a8d0] ;  /* 0x02a8d00013047984 */ /* 0x013e280000000c00 */
[----:B0-----:R1:W-:Y:S04]  /*29e10*/  STL.64 [R1], R4 ;  /* 0x0000000401007387 */ /* 0x0013e80000100a00 */
[----:B------:R1:W-:Y:S01]  /*29e20*/  STL.64 [R1+0x8], R6 ;  /* 0x0000080601007387 */ /* 0x0003e20000100a00 */
[----:B------:R-:W-:Y:S06]  /*29e30*/  BAR.ARV 0x4, 0x180 ;  /* 0x0106000000007b1d */ /* 0x000fec0000002000 */
[----:B------:R-:W-:Y:S05]  /*29e40*/  BRA `(.L_x_1905) ;  /* 0x00000010002c7947 */ /* 0x000fea0003800000 */
.L_x_1904:
[----:B------:R-:W5:Y:S01]  /*29e50*/  LDL R16, [R1+0x28] ;  /* 0x0000280001107983 */ /* 0x000f620000100800 */
[----:B------:R-:W-:Y:S01]  /*29e60*/  UMOV UR4, 0xffffffff ;  /* 0xffffffff00047882 */ /* 0x000fe20000000000 */
[----:B-----5:R-:W-:Y:S02]  /*29e70*/  ISETP.NE.AND P5, PT, R16, 0x1f, PT ;  /* 0x0000001f1000780c */ /* 0x020fe40003fa5270 */
[----:B------:R-:W-:Y:S11]  /*29e80*/  BRA.DIV UR4, `(.L_x_1906) ;  /* 0x0000003204b47947 */ /* 0x000ff6000b800000 */
[----:B---3--:R-:W2:Y:S01]  /*29e90*/  LDL R3, [R1+0xc] ;  /* 0x00000c0001037983 */ /* 0x008ea20000100800 */
[----:B------:R-:W-:-:S03]  /*29ea0*/  ULDC UR4, c[0x0][0xc3c] ;  /* 0x00030f0000047ab9 */ /* 0x000fc60000000800 */
[----:B------:R-:W0:Y:S01]  /*29eb0*/  LDL.LU R2, [R1] ;  /* 0x0000000001027983 */ /* 0x000e220000300800 */
[----:B------:R-:W-:Y:S01]  /*29ec0*/  LOP3.LUT P4, RZ, R17, 0x1, RZ, 0xc0, !PT ;  /* 0x0000000111ff7812 */ /* 0x000fe2000788c0ff */
[----:B--2-4-:R-:W-:Y:S02]  /*29ed0*/  IMAD.IADD R0, R3, 0x1, R16 ;  /* 0x0000000103007824 */ /* 0x014fe400078e0210 */
[----:B0-----:R-:W-:-:S03]  /*29ee0*/  IMAD.MOV.U32 R10, RZ, RZ, R2 ;  /* 0x000000ffff0a7224 */ /* 0x001fc600078e0002 */
[----:B------:R-:W-:-:S13]  /*29ef0*/  ISETP.GE.OR P0, PT, R0, UR4, !P5 ;  /* 0x0000000400007c0c */ /* 0x000fda000ef06670 */
[----:B------:R-:W0:Y:S08]  /*29f00*/  @!P0 LDC.64 R2, c[0x0][0xc80] ;  /* 0x00032000ff028b82 */ /* 0x000e300000000a00 */
[----:B-1----:R-:W1:Y:S01]  /*29f10*/  @!P0 LDC.64 R6, c[0x0][0xc78] ;  /* 0x00031e00ff068b82 */ /* 0x002e620000000a00 */
        /* <DEDUP_REMOVED lines=8> */
[----:B------:R-:W-:Y:S01]  /*29fa0*/  SHFL.IDX PT, R5, R10, RZ, 0x1f ;  /* 0x00001fff0a057589 */ /* 0x000fe200000e0000 */
[----:B------:R-:W-:-:S03]  /*29fb0*/  ISETP.GE.U32.AND P3, PT, R16, 0x10, PT ;  /* 0x000000101000780c */ /* 0x000fc60003f66070 */
[----:B------:R-:W-:Y:S01]  /*29fc0*/  SHFL.IDX PT, R0, R10, 0x1, 0x1f ;  /* 0x00201f000a007f89 */ /* 0x000fe200000e0000 */
[----:B--2---:R-:W-:Y:S02]  /*29fd0*/  @!P0 IMAD.MOV.U32 R4, RZ, RZ, R8 ;  /* 0x000000ffff048224 */ /* 0x004fe400078e0008 */
[----:B------:R-:W-:Y:S02]  /*29fe0*/  IMAD.MOV.U32 R8, RZ, RZ, RZ ;  /* 0x000000ffff087224 */ /* 0x000fe400078e00ff */
[----:B---3--:R-:W-:Y:S01]  /*29ff0*/  @!P0 IMAD.MOV.U32 R6, RZ, RZ, R2 ;  /* 0x000000ffff068224 */ /* 0x008fe200078e0002 */
        /* <DEDUP_REMOVED lines=18> */
.L_x_2009:
[----:B------:R-:W-:Y:S02]  /*2a120*/  ULDC UR4, c[0x0][0xc38] ;  /* 0x00030e0000047ab9 */ /* 0x000fe40000000800 */
[----:B------:R-:W-:-:S04]  /*2a130*/  IMAD.U32 R2, RZ, RZ, UR4 ;  /* 0x00000004ff027e24 */ /* 0x000fc8000f8e00ff */
[----:B-1----:R-:W-:-:S04]  /*2a140*/  IMAD R9, R9, R2, RZ ;  /* 0x0000000209097224 */ /* 0x002fc800078e02ff */
[----:B------:R-:W-:-:S05]  /*2a150*/  IMAD.IADD R0, R0, 0x1, R9 ;  /* 0x0000000100007824 */ /* 0x000fca00078e0209 */
[----:B------:R-:W-:-:S13]  /*2a160*/  ISETP.GT.AND P4, PT, R0, R5, PT ;  /* 0x000000050000720c */ /* 0x000fda0003f84270 */
[----:B------:R-:W-:Y:S05]  /*2a170*/  @P4 BRA `(.L_x_1907) ;  /* 0x0000000000ac4947 */ /* 0x000fea0003800000 */
.L_x_1910:
        /* <DEDUP_REMOVED lines=20> */
[----:B------:R-:W1:Y:S01]  /*2a2c0*/  SHFL.UP PT, R3, R2, 0x1, RZ ;  /* 0x0420000002037989 */ /* 0x000e6200000e00ff */
[----:B------:R-:W-:-:S04]  /*2a2d0*/  LOP3.LUT P4, RZ, R17, 0x1, RZ, 0xc0, !PT ;  /* 0x0000000111ff7812 */ /* 0x000fc8000788c0ff */
        /* <DEDUP_REMOVED lines=15> */
.L_x_2017:
[----:B------:R-:W-:Y:S02]  /*2a3d0*/  ULDC UR4, c[0x0][0xc38] ;  /* 0x00030e0000047ab9 */ /* 0x000fe40000000800 */
[----:B------:R-:W-:-:S04]  /*2a3e0*/  IMAD.U32 R2, RZ, RZ, UR4 ;  /* 0x00000004ff027e24 */ /* 0x000fc8000f8e00ff */
[----:B-1----:R-:W-:-:S04]  /*2a3f0*/  IMAD R9, R9, R2, RZ ;  /* 0x0000000209097224 */ /* 0x002fc800078e02ff */
[----:B------:R-:W-:-:S05]  /*2a400*/  IMAD.IADD R0, R9, 0x1, R0 ;  /* 0x0000000109007824 */ /* 0x000fca00078e0200 */
[----:B------:R-:W-:-:S13]  /*2a410*/  ISETP.GT.AND P4, PT, R0, R5, PT ;  /* 0x000000050000720c */ /* 0x000fda0003f84270 */
[----:B------:R-:W-:Y:S05]  /*2a420*/  @!P4 BRA `(.L_x_1910) ;  /* 0xfffffffc0054c947 */ /* 0x000fea000383ffff */
.L_x_1907:
        /* <DEDUP_REMOVED lines=8> */
[----:B-1----:R1:W3:Y:S04]  /*2a4b0*/  SHFL.IDX PT, R4, R4, R3, 0x1f ;  /* 0x00001f0304047589 */ /* 0x0022e800000e0000 */
[----:B------:R1:W4:Y:S01]  /*2a4c0*/  SHFL.IDX PT, R6, R6, R3, 0x1f ;  /* 0x00001f0306067589 */ /* 0x00032200000e0000 */
[----:B--2---:R-:W-:-:S05]  /*2a4d0*/  IMAD.IADD R10, R3, 0x1, R10 ;  /* 0x00000001030a7824 */ /* 0x004fca00078e020a */
[----:B---34-:R1:W-:Y:S02]  /*2a4e0*/  STL [R1+0xc], R10 ;  /* 0x00000c0a01007387 */ /* 0x0183e40000100800 */
.L_x_2022:
[----:B------:R-:W-:-:S13]  /*2a4f0*/  ISETP.NE.AND P0, PT, R0, RZ, PT ;  /* 0x000000ff0000720c */ /* 0x000fda0003f05270 */
[----:B------:R-:W-:Y:S05]  /*2a500*/  @!P0 BRA `(.L_x_1912) ;  /* 0x0000000000148947 */ /* 0x000fea0003800000 */
[----:B------:R-:W-:Y:S01]  /*2a510*/  UMOV UR4, 0xffffffff ;  /* 0xffffffff00047882 */ /* 0x000fe20000000000 */
[----:B-1----:R-:W-:Y:S02]  /*2a520*/  VIADD R3, R3, 0xffffffff ;  /* 0xffffffff03037836 */ /* 0x002fe40000000000 */
[----:B------:R-:W-:Y:S05]  /*2a530*/  BRA.DIV UR4, `(.L_x_1913) ;  /* 0x0000003604ac7947 */ /* 0x000fea000b800000 */
[----:B------:R1:W3:Y:S02]  /*2a540*/  SHFL.IDX PT, R3, R7, R3, 0x1f ;  /* 0x00001f0307037589 */ /* 0x0002e400000e0000 */
.L_x_2025:
[----:B---3--:R-:W-:-:S07]  /*2a550*/  IMAD.MOV.U32 R8, RZ, RZ, R3 ;  /* 0x000000ffff087224 */ /* 0x008fce00078e0003 */
.L_x_1912:
[----:B------:R-:W-:Y:S01]  /*2a560*/  ISETP.NE.AND P0, PT, R6, 0x1, PT ;  /* 0x000000010600780c */ /* 0x000fe20003f05270 */
[----:B------:R-:W-:-:S05]  /*2a570*/  IMAD R0, R8, R2, R9 ;  /* 0x0000000208007224 */ /* 0x000fca00078e0209 */
[----:B------:R3:W-:Y:S02]  /*2a580*/  STL [R1], R0 ;  /* 0x0000000001007387 */ /* 0x0007e40000100800 */
[----:B---3--:R-:W-:-:S05]  /*2a590*/  IMAD.IADD R0, R5, 0x1, -R0 ;  /* 0x0000000105007824 */ /* 0x008fca00078e0a00 */
[----:B------:R-:W-:Y:S05]  /*2a5a0*/  @!P0 BRA `(.L_x_1914) ;  /* 0x0000000000e48947 */ /* 0x000fea0003800000 */
[----:B------:R-:W-:-:S04]  /*2a5b0*/  IABS R5, R4 ;  /* 0x0000000400057213 */ /* 0x000fc80000000000 */
[----:B------:R-:W3:Y:S08]  /*2a5c0*/  I2F.RP R2, R5 ;  /* 0x0000000500027306 */ /* 0x000ef00000209400 */
[----:B---3--:R-:W3:Y:S02]  /*2a5d0*/  MUFU.RCP R2, R2 ;  /* 0x0000000200027308 */ /* 0x008ee40000001000 */
[----:B---3--:R-:W-:-:S06]  /*2a5e0*/  VIADD R2, R2, 0xffffffe ;  /* 0x0ffffffe02027836 */ /* 0x008fcc0000000000 */
[----:B-1----:R-:W1:Y:S02]  /*2a5f0*/  F2I.FTZ.U32.TRUNC.NTZ R3, R2 ;  /* 0x0000000200037305 */ /* 0x002e64000021f000 */
[----:B-1----:R-:W-:-:S04]  /*2a600*/  IMAD.MOV R2, RZ, RZ, -R3 ;  /* 0x000000ffff027224 */ /* 0x002fc800078e0a03 */
        /* <DEDUP_REMOVED lines=14> */
[----:B------:R-:W1:Y:S07]  /*2a6f0*/  I2F.RP R2, R5 ;  /* 0x0000000500027306 */ /* 0x000e6e0000209400 */
[----:B------:R-:W-:Y:S01]  /*2a700*/  @P0 VIADD R8, R8, 0x1 ;  /* 0x0000000108080836 */ /* 0x000fe20000000000 */
[----:B-1----:R-:W1:Y:S02]  /*2a710*/  MUFU.RCP R2, R2 ;  /* 0x0000000200027308 */ /* 0x002e640000001000 */
[----:B-1----:R-:W-:-:S06]  /*2a720*/  VIADD R2, R2, 0xffffffe ;  /* 0x0ffffffe02027836 */ /* 0x002fcc0000000000 */
[----:B------:R-:W1:Y:S02]  /*2a730*/  F2I.FTZ.U32.TRUNC.NTZ R3, R2 ;  /* 0x0000000200037305 */ /* 0x000e64000021f000 */
[----:B-1----:R-:W-:-:S04]  /*2a740*/  IMAD.MOV R2, RZ, RZ, -R3 ;  /* 0x000000ffff027224 */ /* 0x002fc800078e0a03 */
[----:B0-----:R-:W-:Y:S02]  /*2a750*/  IMAD R7, R2, R5, RZ ;  /* 0x0000000502077224 */ /* 0x001fe400078e02ff */
        /* <DEDUP_REMOVED lines=30> */
.L_x_1914:
[----:B-1----:R-:W3:Y:S01]  /*2a940*/  LDL R3, [R1+0xc] ;  /* 0x00000c0001037983 */ /* 0x002ee20000100800 */
[----:B0-----:R-:W3:Y:S02]  /*2a950*/  LDC.64 R6, c[0x0][0xc90] ;  /* 0x00032400ff067b82 */ /* 0x001ee40000000a00 */
[----:B---3--:R-:W-:-:S05]  /*2a960*/  IMAD.WIDE R6, R3, 0x4, R6 ;  /* 0x0000000403067825 */ /* 0x008fca00078e0206 */
[----:B------:R-:W3:Y:S02]  /*2a970*/  LDG.E R3, desc[UR46][R6.64] ;  /* 0x0000002e06037981 */ /* 0x000ee4000c1e1900 */
[----:B---3--:R-:W-:-:S05]  /*2a980*/  IMAD R5, R4, R3, RZ ;  /* 0x0000000304057224 */ /* 0x008fca00078e02ff */
        /* <DEDUP_REMOVED lines=28> */
[----:B------:R-:W-:-:S04]  /*2ab50*/  VIADDMNMX R8, R8, R2, R3, PT ;  /* 0x0000000208087246 */ /* 0x000fc80003800103 */
[----:B------:R-:W-:-:S04]  /*2ab60*/  IABS R9, R8 ;  /* 0x0000000800097213 */ /* 0x000fc80000000000 */
        /* <DEDUP_REMOVED lines=18> */
[----:B------:R-:W-:Y:S02]  /*2ac90*/  LOP3.LUT R0, R6, R8, RZ, 0x3c, !PT ;  /* 0x0000000806007212 */ /* 0x000fe400078e3cff */
[----:B------:R-:W-:Y:S02]  /*2aca0*/  IADD3 R6, R7, 0x1000000, R6 ;  /* 0x0100000007067810 */ /* 0x000fe40007ffe006 */
[----:B------:R-:W-:-:S07]  /*2acb0*/  ISETP.GE.AND P1, PT, R0, RZ, PT ;  /* 0x000000ff0000720c */ /* 0x000fce0003f26270 */
[----:B------:R-:W-:-:S04]  /*2acc0*/  @P0 VIADD R2, R2, 0x1 ;  /* 0x0000000102020836 */ /* 0x000fc80000000000 */
[----:B------:R-:W-:-:S04]  /*2acd0*/  IMAD.MOV.U32 R0, RZ, RZ, R2 ;  /* 0x000000ffff007224 */ /* 0x000fc800078e0002 */
[----:B------:R-:W-:Y:S01]  /*2ace0*/  @!P1 IMAD.MOV R0, RZ, RZ, -R0 ;  /* 0x000000ffff009224 */ /* 0x000fe200078e0a00 */
[----:B------:R-:W-:Y:S01]  /*2acf0*/  @!P2 LOP3.LUT R0, RZ, R8, RZ, 0x33, !PT ;  /* 0x00000008ff00a212 */ /* 0x000fe200078e33ff */
[----:B------:R-:W-:-:S04]  /*2ad00*/  IMAD.MOV R8, RZ, RZ, -R8 ;  /* 0x000000ffff087224 */ /* 0x000fc800078e0a08 */
[----:B------:R-:W-:-:S05]  /*2ad10*/  IMAD R2, R0, R8, R6 ;  /* 0x0000000800027224 */ /* 0x000fca00078e0206 */
[----:B------:R0:W-:Y:S02]  /*2ad20*/  STL [R1+0x8], R2 ;  /* 0x0000080201007387 */ /* 0x0001e40000100800 */
.L_x_1915:
[----:B------:R-:W-:-:S05]  /*2ad30*/  LOP3.LUT R0, RZ, R0, RZ, 0x33, !PT ;  /* 0x00000000ff007212 */ /* 0x000fca00078e33ff */
[----:B------:R-:W-:-:S05]  /*2ad40*/  IMAD.IADD R0, R4, 0x1, R0 ;  /* 0x0000000104007824 */ /* 0x000fca00078e0200 */
[----:B------:R3:W-:Y:S01]  /*2ad50*/  STL [R1+0x4], R0 ;  /* 0x0000040001007387 */ /* 0x0007e20000100800 */
[----:B------:R-:W-:Y:S05]  /*2ad60*/  BRA `(.L_x_1916) ;  /* 0x0000000000287947 */ /* 0x000fea0003800000 */
.L_x_1908:
        /* <DEDUP_REMOVED lines=10> */
.L_x_1916:
[----:B-1-3--:R-:W3:Y:S04]  /*2ae10*/  LDL R0, [R1+0x28] ;  /* 0x0000280001007983 */ /* 0x00aee80000100800 */
[----:B0-----:R-:W4:Y:S04]  /*2ae20*/  LDL R2, [R1+0xc] ;  /* 0x00000c0001027983 */ /* 0x001f280000100800 */
[----:B------:R-:W5:Y:S04]  /*2ae30*/  LDL R3, [R1+0x8] ;  /* 0x0000080001037983 */ /* 0x000f680000100800 */
[----:B------:R-:W2:Y:S04]  /*2ae40*/  LDL R4, [R1] ;  /* 0x0000000001047983 */ /* 0x000ea80000100800 */
[----:B------:R-:W2:Y:S01]  /*2ae50*/  LDL R5, [R1+0x4] ;  /* 0x0000040001057983 */ /* 0x000ea20000100800 */
[----:B------:R-:W-:Y:S05]  /*2ae60*/  WARPSYNC.ALL ;  /* 0x0000000000007948 */ /* 0x000fea0003800000 */
[----:B------:R-:W-:Y:S01]  /*2ae70*/  BAR.SYNC.DEFER_BLOCKING 0x4, 0x180 ;  /* 0x0106000000007b1d */ /* 0x000fe20000010000 */
[----:B---3--:R-:W-:-:S13]  /*2ae80*/  ISETP.NE.AND P0, PT, R0, RZ, PT ;  /* 0x000000ff0000720c */ /* 0x008fda0003f05270 */
[----:B------:R-:W0:Y:S01]  /*2ae90*/  @!P0 S2R R0, SR_CgaCtaId ;  /* 0x0000000000008919 */ /* 0x000e220000008800 */
[----:B----4-:R-:W-:Y:S01]  /*2aea0*/  IMAD.MOV.U32 R7, RZ, RZ, R2 ;  /* 0x000000ffff077224 */ /* 0x010fe200078e0002 */
[----:B------:R-:W-:Y:S01]  /*2aeb0*/  @!P0 MOV R2, 0x400 ;  /* 0x0000040000028802 */ /* 0x000fe20000000f00 */
[----:B-----5:R-:W-:-:S03]  /*2aec0*/  IMAD.MOV.U32 R6, RZ, RZ, R3 ;  /* 0x000000ffff067224 */ /* 0x020fc600078e0003 */
[----:B0-----:R-:W-:-:S05]  /*2aed0*/  @!P0 LEA R19, R0, R2, 0x18 ;  /* 0x0000000200138211 */ /* 0x001fca00078ec0ff */
[----:B--2---:R0:W-:Y:S01]  /*2aee0*/  @!P0 STS.128 [R19+0x2a8d0], R4 ;  /* 0x02a8d00413008388 */ /* 0x0041e20000000c00 */
[----:B------:R-:W-:Y:S06]  /*2aef0*/  BAR.ARV 0x5, 0x180 ;  /* 0x0146000000007b1d */ /* 0x000fec0000002000 */
.L_x_1905:
[----:B--2---:R-:W2:Y:S01]  /*2af00*/  LDL R0, [R1+0xc] ;  /* 0x00000c0001007983 */ /* 0x004ea20000100800 */
[----:B------:R-:W-:Y:S02]  /*2af10*/  ULDC UR4, c[0x0][0xc3c] ;  /* 0x00030f0000047ab9 */ /* 0x000fe40000000800 */
[----:B--2---:R-:W-:-:S13]  /*2af20*/  ISETP.GE.AND P0, PT, R0, UR4, PT ;  /* 0x0000000400007c0c */ /* 0x004fda000bf06270 */
[----:B------:R-:W-:Y:S05]  /*2af30*/  @!P0 BRA `(.L_x_1917) ;  /* 0xffffff8400908947 */ /* 0x000fea000383ffff */
[----:B------:R-:W-:Y:S05]  /*2af40*/  BSYNC B8 ;  /* 0x0000000000087941 */ /* 0x000fea0003800000 */
.L_x_1753:
[----:B---3--:R-:W2:Y:S01]  /*2af50*/  LDL.LU R0, [R1+0x58] ;  /* 0x0000580001007983 */ /* 0x008ea20000300800 */
        /* <DEDUP_REMOVED lines=11> */
.L_x_2026:
[----:B------:R-:W-:Y:S05]  /*2b010*/  BSYNC B0 ;  /* 0x0000000000007941 */ /* 0x000fea0003800000 */
.L_x_1918:
[----:B------:R-:W-:-:S03]  /*2b020*/  UMOV UR4, 0xffffffff ;  /* 0xffffffff00047882 */ /* 0x000fc60000000000 */
[----:B------:R-:W-:Y:S05]  /*2b030*/  BRA.DIV UR4, `(.L_x_1920) ;  /* 0x0000002e042c7947 */ /* 0x000fea000b800000 */
[----:B------:R-:W1:Y:S02]  /*2b040*/  S2R R2, SR_TID.X ;  /* 0x0000000000027919 */ /* 0x000e640000002100 */
[----:B-1----:R-:W-:-:S04]  /*2b050*/  SHF.R.U32.HI R2, RZ, 0x5, R2 ;  /* 0x00000005ff027819 */ /* 0x002fc80000011602 */
[----:B------:R-:W-:-:S05]  /*2b060*/  LOP3.LUT R2, R2, 0x3, RZ, 0xc0, !PT ;  /* 0x0000000302027812 */ /* 0x000fca00078ec0ff */
[----:B------:R1:W2:Y:S02]  /*2b070*/  SHFL.IDX PT, R14, R2, RZ, 0x1f ;  /* 0x00001fff020e7589 */ /* 0x0002a400000e0000 */
.L_x_2029:
[----:B--2---:R-:W-:-:S13]  /*2b080*/  ISETP.NE.AND P0, PT, R14, RZ, PT ;  /* 0x000000ff0e00720c */ /* 0x004fda0003f05270 */
[----:B------:R-:W-:Y:S05]  /*2b090*/  @P0 BRA `(.L_x_1449) ;  /* 0x00000000009c0947 */ /* 0x000fea0003800000 */
[----:B------:R-:W-:-:S03]  /*2b0a0*/  UMOV UR4, 0xffffffff ;  /* 0xffffffff00047882 */ /* 0x000fc60000000000 */
[----:B------:R-:W-:Y:S05]  /*2b0b0*/  BRA.DIV UR4, `(.L_x_1921) ;  /* 0x0000002e04407947 */ /* 0x000fea000b800000 */
[----:B------:R-:W-:-:S13]  /*2b0c0*/  ELECT P6, URZ, PT ;  /* 0x00000000003f782f */ /* 0x000fda00038c0000 */
.L_x_2032:
        /* <DEDUP_REMOVED lines=8> */
.L_x_1922:
[----:B0-----:R-:W2:Y:S04]  /*2b150*/  LDL R3, [R1+0x10] ;  /* 0x0000100001037983 */ /* 0x001ea80000100800 */
[----:B------:R-:W3:Y:S01]  /*2b160*/  LDL.LU R7, [R1+0x18] ;  /* 0x0000180001077983 */ /* 0x000ee20000300800 */
[----:B------:R-:W-:-:S04]  /*2b170*/  VIADD R2, R0, 0x2a840 ;  /* 0x0002a84000027836 */ /* 0x000fc80000000000 */
[C---:B--2---:R-:W-:Y:S02]  /*2b180*/  IMAD R6, R3.reuse, 0x8, R2 ;  /* 0x0000000803067824 */ /* 0x044fe400078e0202 */
[----:B------:R-:W-:Y:S01]  /*2b190*/  VIADD R3, R3, 0x1 ;  /* 0x0000000103037836 */ /* 0x000fe20000000000 */
[----:B---3--:R-:W-:-:S04]  /*2b1a0*/  SHF.L.U32 R5, R7, 0x1f, RZ ;  /* 0x0000001f07057819 */ /* 0x008fc800000006ff */
        /* <DEDUP_REMOVED lines=8> */
.L_x_2033:
[----:B------:R-:W1:Y:S02]  /*2b230*/  SYNCS.PHASECHK.TRANS64.TRYWAIT P0, [R7+URZ], R2 ;  /* 0x00000002070075a7 */ /* 0x000e64000800017f */
[----:B-1----:R-:W-:Y:S05]  /*2b240*/  @!P0 BRA `(.L_x_1924) ;  /* 0x0000002c00108947 */ /* 0x002fea0003800000 */
.L_x_2034:
[----:B------:R-:W-:Y:S05]  /*2b250*/  @!P2 BRA `(.L_x_1925) ;  /* 0x000000000004a947 */ /* 0x000fea0003800000 */
[----:B------:R-:W-:Y:S01]  /*2b260*/  BPT.TRAP 0x1 ;  /* 0x000000040000795c */ /* 0x000fe20000300000 */
.L_x_1925:
[----:B------:R-:W2:Y:S01]  /*2b270*/  LDL.LU R4, [R1+0x10] ;  /* 0x0000100001047983 */ /* 0x000ea20000300800 */
[----:B------:R-:W-:-:S04]  /*2b280*/  VIADD R0, R0, 0x2a860 ;  /* 0x0002a86000007836 */ /* 0x000fc80000000000 */
[----:B--2---:R-:W-:-:S04]  /*2b290*/  IMAD R4, R4, 0x8, R0 ;  /* 0x0000000804047824 */ /* 0x004fc800078e0200 */
[----:B------:R-:W2:Y:S02]  /*2b2a0*/  SYNCS.PHASECHK.TRANS64.TRYWAIT P0, [R4+URZ], R5 ;  /* 0x00000005040075a7 */ /* 0x000ea4000800017f */
[----:B--2---:R-:W-:Y:S05]  /*2b2b0*/  @!P0 BRA `(.L_x_1926) ;  /* 0x0000002c00088947 */ /* 0x004fea0003800000 */
.L_x_2035:
[----:B------:R-:W-:-:S07]  /*2b2c0*/  IMAD R3, R3, 0x8, R0 ;  /* 0x0000000803037824 */ /* 0x000fce00078e0200 */
.L_x_1927:
[----:B---3--:R3:W4:Y:S02]  /*2b2d0*/  SYNCS.PHASECHK.TRANS64.TRYWAIT P0, [R3+URZ], R2 ;  /* 0x00000002030075a7 */ /* 0x008724000800017f */
[----:B----4-:R-:W-:Y:S05]  /*2b2e0*/  @!P0 NANOSLEEP.SYNCS 0x989680 ;  /* 0x009896800000895d */ /* 0x010fea0003900000 */
[----:B------:R-:W4:Y:S02]  /*2b2f0*/  @!P0 SYNCS.PHASECHK.TRANS64 P0, [R3+URZ], R2 ;  /* 0x00000002030085a7 */ /* 0x000f24000800007f */
[----:B----4-:R-:W-:Y:S05]  /*2b300*/  @!P0 BRA `(.L_x_1927) ;  /* 0xfffffffc00f08947 */ /* 0x010fea000383ffff */
.L_x_1449:
[----:B------:R-:W-:Y:S05]  /*2b310*/  BSYNC B9 ;  /* 0x0000000000097941 */ /* 0x000fea0003800000 */
.L_x_1446:
[----:B------:R-:W-:Y:S05]  /*2b320*/  EXIT ;  /* 0x000000000000794d */ /* 0x000fea0003800000 */
.L_x_1477:
[----:B0-----:R0:W1:Y:S02]  /*2b330*/  SYNCS.PHASECHK.TRANS64.TRYWAIT P5, [R3+URZ+0x2a890], R0 ;  /* 0x02a89000030075a7 */ /* 0x00106400080a017f */
[----:B-1----:R-:W-:Y:S05]  /*2b340*/  @!P5 NANOSLEEP.SYNCS 0x989680 ;  /* 0x009896800000d95d */ /* 0x002fea0003900000 */
[----:B------:R-:W1:Y:S02]  /*2b350*/  @!P5 SYNCS.PHASECHK.TRANS64 P5, [R3+URZ+0x2a890], R0 ;  /* 0x02a890000300d5a7 */ /* 0x000e6400080a007f */
[----:B-1----:R-:W-:Y:S05]  /*2b360*/  @!P5 BRA `(.L_x_1477) ;  /* 0xfffffffc00f0d947 */ /* 0x002fea000383ffff */
[----:B------:R-:W-:Y:S05]  /*2b370*/  BRA `(.L_x_1928) ;  /* 0xfffffd8800f87947 */ /* 0x000fea000383ffff */
.L_x_1531:
[----:B-1----:R1:W2:Y:S02]  /*2b380*/  SYNCS.PHASECHK.TRANS64.TRYWAIT P5, [R3+URZ+0x2a890], R0 ;  /* 0x02a89000030075a7 */ /* 0x0022a400080a017f */
[----:B--2---:R-:W-:Y:S05]  /*2b390*/  @!P5 NANOSLEEP.SYNCS 0x989680 ;  /* 0x009896800000d95d */ /* 0x004fea0003900000 */
[----:B------:R-:W2:Y:S02]  /*2b3a0*/  @!P5 SYNCS.PHASECHK.TRANS64 P5, [R3+URZ+0x2a890], R0 ;  /* 0x02a890000300d5a7 */ /* 0x000ea400080a007f */
[----:B--2---:R-:W-:Y:S05]  /*2b3b0*/  @!P5 BRA `(.L_x_1531) ;  /* 0xfffffffc00f0d947 */ /* 0x004fea000383ffff */
[----:B------:R-:W-:Y:S05]  /*2b3c0*/  BRA `(.L_x_1929) ;  /* 0xfffffdc000647947 */ /* 0x000fea000383ffff */
.L_x_1556:
[----:B0-----:R0:W1:Y:S02]  /*2b3d0*/  SYNCS.PHASECHK.TRANS64.TRYWAIT P4, [R3+URZ+0x2a890], R0 ;  /* 0x02a89000030075a7 */ /* 0x001064000808017f */
[----:B-1----:R-:W-:Y:S05]  /*2b3e0*/  @!P4 NANOSLEEP.SYNCS 0x989680 ;  /* 0x009896800000c95d */ /* 0x002fea0003900000 */
[----:B------:R-:W1:Y:S02]  /*2b3f0*/  @!P4 SYNCS.PHASECHK.TRANS64 P4, [R3+URZ+0x2a890], R0 ;  /* 0x02a890000300c5a7 */ /* 0x000e64000808007f */
[----:B-1----:R-:W-:Y:S05]  /*2b400*/  @!P4 BRA `(.L_x_1556) ;  /* 0xfffffffc00f0c947 */ /* 0x002fea000383ffff */
[----:B------:R-:W-:Y:S05]  /*2b410*/  BRA `(.L_x_1930) ;  /* 0xfffffdf4004c7947 */ /* 0x000fea000383ffff */
.L_x_1562:
[----:B0-----:R0:W1:Y:S02]  /*2b420*/  SYNCS.PHASECHK.TRANS64.TRYWAIT P4, [R3+URZ+0x2a8b0], R0 ;  /* 0x02a8b000030075a7 */ /* 0x001064000808017f */
[----:B-1----:R-:W-:Y:S05]  /*2b430*/  @!P4 NANOSLEEP.SYNCS 0x989680 ;  /* 0x009896800000c95d */ /* 0x002fea0003900000 */
[----:B------:R-:W1:Y:S02]  /*2b440*/  @!P4 SYNCS.PHASECHK.TRANS64 P4, [R3+URZ+0x2a8b0], R0 ;  /* 0x02a8b0000300c5a7 */ /* 0x000e64000808007f */
[----:B-1----:R-:W-:Y:S05]  /*2b450*/  @!P4 BRA `(.L_x_1562) ;  /* 0xfffffffc00f0c947 */ /* 0x002fea000383ffff */
[----:B------:R-:W-:Y:S05]  /*2b460*/  BRA `(.L_x_1931) ;  /* 0xfffffdf8004c7947 */ /* 0x000fea000383ffff */
.L_x_1590:
        /* <DEDUP_REMOVED lines=8> */
.L_x_1933:
[----:B------:R-:W-:Y:S05]  /*2b4f0*/  BSYNC B1 ;  /* 0x0000000000017941 */ /* 0x000fea0003800000 */
.L_x_1932:
        /* <DEDUP_REMOVED lines=8> */
.L_x_1934:
[----:B------:R-:W-:Y:S02]  /*2b580*/  IMAD.MOV.U32 R13, RZ, RZ, R63 ;  /* 0x000000ffff0d7224 */ /* 0x000fe400078e003f */
[----:B------:R-:W-:-:S07]  /*2b590*/  IMAD.MOV.U32 R6, RZ, RZ, R14 ;  /* 0x000000ffff067224 */ /* 0x000fce00078e000e */
[----:B------:R-:W-:Y:S05]  /*2b5a0*/  WARPSYNC.COLLECTIVE R15, `(.L_x_1935) ;  /* 0x000000000f087348 */ /* 0x000fea0003c00000 */
[----:B------:R0:W1:Y:S02]  /*2b5b0*/  SHFL.IDX P6, R14, R13, R12, R11 ;  /* 0x0000000c0d0e7389 */ /* 0x00006400000c000b */
[----:B01----:R-:W-:Y:S01]  /*2b5c0*/  ENDCOLLECTIVE ;  /* 0x000000000000791b */ /* 0x003fe20003800000 */
.L_x_1935:
[----:B------:R-:W-:Y:S02]  /*2b5d0*/  IMAD.MOV.U32 R13, RZ, RZ, R3 ;  /* 0x000000ffff0d7224 */ /* 0x000fe400078e0003 */
[----:B------:R-:W-:-:S07]  /*2b5e0*/  IMAD.MOV.U32 R9, RZ, RZ, R14 ;  /* 0x000000ffff097224 */ /* 0x000fce00078e000e */
[----:B------:R-:W-:Y:S05]  /*2b5f0*/  WARPSYNC.COLLECTIVE R15, `(.L_x_1936) ;  /* 0x000000000f087348 */ /* 0x000fea0003c00000 */
[----:B------:R0:W1:Y:S02]  /*2b600*/  SHFL.IDX P6, R14, R13, R12, R11 ;  /* 0x0000000c0d0e7389 */ /* 0x00006400000c000b */
[----:B01----:R-:W-:Y:S01]  /*2b610*/  ENDCOLLECTIVE ;  /* 0x000000000000791b */ /* 0x003fe20003800000 */
.L_x_1936:
[----:B------:R-:W-:Y:S01]  /*2b620*/  IMAD.MOV.U32 R8, RZ, RZ, R14 ;  /* 0x000000ffff087224 */ /* 0x000fe200078e000e */
[----:B------:R-:W-:Y:S06]  /*2b630*/  BRA `(.L_x_1937) ;  /* 0xfffffe0c00147947 */ /* 0x000fec000383ffff */
.L_x_1593:
[----:B------:R-:W-:Y:S01]  /*2b640*/  BSSY B1, `(.L_x_1938) ;  /* 0x0000008000017945 */ /* 0x000fe20003800000 */
[----:B------:R-:W-:Y:S02]  /*2b650*/  IMAD.MOV.U32 R13, RZ, RZ, R0 ;  /* 0x000000ffff0d7224 */ /* 0x000fe400078e0000 */
[----:B------:R-:W-:Y:S02]  /*2b660*/  IMAD.MOV.U32 R12, RZ, RZ, 0x1 ;  /* 0x00000001ff0c7424 */ /* 0x000fe400078e00ff */
[----:B------:R-:W-:Y:S02]  /*2b670*/  IMAD.MOV.U32 R11, RZ, RZ, 0x1c1f ;  /* 0x00001c1fff0b7424 */ /* 0x000fe400078e00ff */
[----:B------:R-:W-:-:S07]  /*2b680*/  IMAD.MOV.U32 R15, RZ, RZ, -0x1 ;  /* 0xffffffffff0f7424 */ /* 0x000fce00078e00ff */
[----:B0--34-:R-:W-:Y:S05]  /*2b690*/  WARPSYNC.COLLECTIVE R15, `(.L_x_1939) ;  /* 0x000000000f087348 */ /* 0x019fea0003c00000 */
[----:B------:R1:W2:Y:S02]  /*2b6a0*/  SHFL.IDX P6, R14, R13, R12, R11 ;  /* 0x0000000c0d0e7389 */ /* 0x0002a400000c000b */
[----:B01234-:R-:W-:Y:S01]  /*2b6b0*/  ENDCOLLECTIVE ;  /* 0x000000000000791b */ /* 0x01ffe20003800000 */
.L_x_1939:
[----:B------:R-:W-:Y:S05]  /*2b6c0*/  BSYNC B1 ;  /* 0x0000000000017941 */ /* 0x000fea0003800000 */
.L_x_1938:
[----:B------:R-:W-:Y:S02]  /*2b6d0*/  IMAD.MOV.U32 R13, RZ, RZ, R10 ;  /* 0x000000ffff0d7224 */ /* 0x000fe400078e000a */
[----:B------:R-:W-:Y:S02]  /*2b6e0*/  IMAD.MOV.U32 R12, RZ, RZ, 0x1 ;  /* 0x00000001ff0c7424 */ /* 0x000fe400078e00ff */
[----:B------:R-:W-:Y:S02]  /*2b6f0*/  IMAD.MOV.U32 R11, RZ, RZ, 0x1c1f ;  /* 0x00001c1fff0b7424 */ /* 0x000fe400078e00ff */
[----:B------:R-:W-:Y:S02]  /*2b700*/  IMAD.MOV.U32 R15, RZ, RZ, -0x1 ;  /* 0xffffffffff0f7424 */ /* 0x000fe400078e00ff */
[----:B------:R-:W-:-:S07]  /*2b710*/  IMAD.MOV.U32 R0, RZ, RZ, R14 ;  /* 0x000000ffff007224 */ /* 0x000fce00078e000e */
[----:B------:R-:W-:Y:S05]  /*2b720*/  WARPSYNC.COLLECTIVE R15, `(.L_x_1940) ;  /* 0x000000000f087348 */ /* 0x000fea0003c00000 */
[----:B------:R0:W1:Y:S02]  /*2b730*/  SHFL.IDX P6, R14, R13, R12, R11 ;  /* 0x0000000c0d0e7389 */ /* 0x00006400000c000b */
[----:B01----:R-:W-:Y:S01]  /*2b740*/  ENDCOLLECTIVE ;  /* 0x000000000000791b */ /* 0x003fe20003800000 */
.L_x_1940:
[----:B------:R-:W-:Y:S02]  /*2b750*/  IMAD.MOV.U32 R13, RZ, RZ, R63 ;  /* 0x000000ffff0d7224 */ /* 0x000fe400078e003f */
[----:B------:R-:W-:-:S07]  /*2b760*/  IMAD.MOV.U32 R65, RZ, RZ, R14 ;  /* 0x000000ffff417224 */ /* 0x000fce00078e000e */
[----:B------:R-:W-:Y:S05]  /*2b770*/  WARPSYNC.COLLECTIVE R15, `(.L_x_1941) ;  /* 0x000000000f087348 */ /* 0x000fea0003c00000 */
[----:B------:R0:W1:Y:S02]  /*2b780*/  SHFL.IDX P6, R14, R13, R12, R11 ;  /* 0x0000000c0d0e7389 */ /* 0x00006400000c000b */
[----:B01----:R-:W-:Y:S01]  /*2b790*/  ENDCOLLECTIVE ;  /* 0x000000000000791b */ /* 0x003fe20003800000 */
.L_x_1941:
[----:B------:R-:W-:Y:S02]  /*2b7a0*/  IMAD.MOV.U32 R13, RZ, RZ, R3 ;  /* 0x000000ffff0d7224 */ /* 0x000fe400078e0003 */
[----:B------:R-:W-:-:S07]  /*2b7b0*/  IMAD.MOV.U32 R63, RZ, RZ, R14 ;  /* 0x000000ffff3f7224 */ /* 0x000fce00078e000e */
[----:B------:R-:W-:Y:S05]  /*2b7c0*/  WARPSYNC.COLLECTIVE R15, `(.L_x_1942) ;  /* 0x000000000f087348 */ /* 0x000fea0003c00000 */
[----:B------:R0:W1:Y:S02]  /*2b7d0*/  SHFL.IDX P6, R14, R13, R12, R11 ;  /* 0x0000000c0d0e7389 */ /* 0x00006400000c000b */
[----:B01----:R-:W-:Y:S01]  /*2b7e0*/  ENDCOLLECTIVE ;  /* 0x000000000000791b */ /* 0x003fe20003800000 */
.L_x_1942:
[----:B------:R-:W-:Y:S01]  /*2b7f0*/  IMAD.MOV.U32 R62, RZ, RZ, R14 ;  /* 0x000000ffff3e7224 */ /* 0x000fe200078e000e */
[----:B------:R-:W-:Y:S06]  /*2b800*/  BRA `(.L_x_1943) ;  /* 0xfffffe1000c47947 */ /* 0x000fec000383ffff */
.L_x_1597:
[----:B0-----:R0:W1:Y:S02]  /*2b810*/  SYNCS.PHASECHK.TRANS64.TRYWAIT P0, [R2+URZ+0x2a800], R5 ;  /* 0x02a80005020075a7 */ /* 0x001064000800017f */
[----:B-1----:R-:W-:Y:S05]  /*2b820*/  @!P0 NANOSLEEP.SYNCS 0x989680 ;  /* 0x009896800000895d */ /* 0x002fea0003900000 */
[----:B------:R-:W1:Y:S02]  /*2b830*/  @!P0 SYNCS.PHASECHK.TRANS64 P0, [R2+URZ+0x2a800], R5 ;  /* 0x02a80005020085a7 */ /* 0x000e64000800007f */
[----:B-1----:R-:W-:Y:S05]  /*2b840*/  @!P0 BRA `(.L_x_1597) ;  /* 0xfffffffc00f08947 */ /* 0x002fea000383ffff */
[----:B------:R-:W-:Y:S05]  /*2b850*/  BRA `(.L_x_1944) ;  /* 0xfffffe1800f47947 */ /* 0x000fea000383ffff */
.L_x_1621:
        /* <DEDUP_REMOVED lines=8> */
.L_x_1946:
[----:B------:R-:W-:Y:S05]  /*2b8e0*/  BSYNC B1 ;  /* 0x0000000000017941 */ /* 0x000fea0003800000 */
.L_x_1945:
        /* <DEDUP_REMOVED lines=8> */
.L_x_1947:
[----:B------:R-:W-:Y:S02]  /*2b970*/  IMAD.MOV.U32 R7, RZ, RZ, R3 ;  /* 0x000000ffff077224 */ /* 0x000fe400078e0003 */
[----:B------:R-:W-:Y:S02]  /*2b980*/  IMAD.MOV.U32 R13, RZ, RZ, R67 ;  /* 0x000000ffff0d7224 */ /* 0x000fe400078e0043 */
[----:B------:R-:W-:-:S07]  /*2b990*/  IMAD.MOV.U32 R0, RZ, RZ, R14 ;  /* 0x000000ffff007224 */ /* 0x000fce00078e000e */
[----:B------:R-:W-:Y:S05]  /*2b9a0*/  WARPSYNC.COLLECTIVE R15, `(.L_x_1948) ;  /* 0x000000000f087348 */ /* 0x000fea0003c00000 */
[----:B------:R0:W1:Y:S02]  /*2b9b0*/  SHFL.IDX P6, R14, R13, R12, R11 ;  /* 0x0000000c0d0e7389 */ /* 0x00006400000c000b */
[----:B01----:R-:W-:Y:S01]  /*2b9c0*/  ENDCOLLECTIVE ;  /* 0x000000000000791b */ /* 0x003fe20003800000 */
.L_x_1948:
[----:B------:R-:W-:Y:S02]  /*2b9d0*/  IMAD.MOV.U32 R6, RZ, RZ, R0 ;  /* 0x000000ffff067224 */ /* 0x000fe400078e0000 */
[----:B------:R-:W-:Y:S02]  /*2b9e0*/  IMAD.MOV.U32 R13, RZ, RZ, R66 ;  /* 0x000000ffff0d7224 */ /* 0x000fe400078e0042 */
[----:B------:R-:W-:-:S07]  /*2b9f0*/  IMAD.MOV.U32 R4, RZ, RZ, R14 ;  /* 0x000000ffff047224 */ /* 0x000fce00078e000e */
[----:B------:R-:W-:Y:S05]  /*2ba00*/  WARPSYNC.COLLECTIVE R15, `(.L_x_1949) ;  /* 0x000000000f087348 */ /* 0x000fea0003c00000 */
[----:B------:R0:W1:Y:S02]  /*2ba10*/  SHFL.IDX P6, R14, R13, R12, R11 ;  /* 0x0000000c0d0e7389 */ /* 0x00006400000c000b */
[----:B01----:R-:W-:Y:S01]  /*2ba20*/  ENDCOLLECTIVE ;  /* 0x000000000000791b */ /* 0x003fe20003800000 */
.L_x_1949:
[----:B------:R-:W-:Y:S05]  /*2ba30*/  BRA `(.L_x_1950) ;  /* 0xfffffe4000887947 */ /* 0x000fea000383ffff */
.L_x_1624:
[----:B------:R-:W-:Y:S01]  /*2ba40*/  BSSY B1, `(.L_x_1951) ;  /* 0x0000008000017945 */ /* 0x000fe20003800000 */
[----:B------:R-:W-:Y:S02]  /*2ba50*/  IMAD.MOV.U32 R13, RZ, RZ, R61 ;  /* 0x000000ffff0d7224 */ /* 0x000fe400078e003d */
[----:B------:R-:W-:Y:S02]  /*2ba60*/  IMAD.MOV.U32 R12, RZ, RZ, 0x1 ;  /* 0x00000001ff0c7424 */ /* 0x000fe400078e00ff */
[----:B------:R-:W-:Y:S02]  /*2ba70*/  IMAD.MOV.U32 R11, RZ, RZ, 0x1c1f ;  /* 0x00001c1fff0b7424 */ /* 0x000fe400078e00ff */
[----:B------:R-:W-:-:S07]  /*2ba80*/  IMAD.MOV.U32 R15, RZ, RZ, -0x1 ;  /* 0xffffffffff0f7424 */ /* 0x000fce00078e00ff */
[----:B------:R-:W-:Y:S05]  /*2ba90*/  WARPSYNC.COLLECTIVE R15, `(.L_x_1952) ;  /* 0x000000000f087348 */ /* 0x000fea0003c00000 */
[----:B------:R0:W1:Y:S02]  /*2baa0*/  SHFL.IDX P6, R14, R13, R12, R11 ;  /* 0x0000000c0d0e7389 */ /* 0x00006400000c000b */
[----:B01----:R-:W-:Y:S01]  /*2bab0*/  ENDCOLLECTIVE ;  /* 0x000000000000791b */ /* 0x003fe20003800000 */
.L_x_1952:
[----:B------:R-:W-:Y:S05]  /*2bac0*/  BSYNC B1 ;  /* 0x0000000000017941 */ /* 0x000fea0003800000 */
.L_x_1951:
        /* <DEDUP_REMOVED lines=8> */
.L_x_1953:
[----:B------:R-:W-:Y:S02]  /*2bb50*/  IMAD.MOV.U32 R13, RZ, RZ, R67 ;  /* 0x000000ffff0d7224 */ /* 0x000fe400078e0043 */
[----:B------:R-:W-:-:S07]  /*2bb60*/  IMAD.MOV.U32 R60, RZ, RZ, R14 ;  /* 0x000000ffff3c7224 */ /* 0x000fce00078e000e */
[----:B------:R-:W-:Y:S05]  /*2bb70*/  WARPSYNC.COLLECTIVE R15, `(.L_x_1954) ;  /* 0x000000000f087348 */ /* 0x000fea0003c00000 */
[----:B------:R0:W1:Y:S02]  /*2bb80*/  SHFL.IDX P6, R14, R13, R12, R11 ;  /* 0x0000000c0d0e7389 */ /* 0x00006400000c000b */
[----:B01----:R-:W-:Y:S01]  /*2bb90*/  ENDCOLLECTIVE ;  /* 0x000000000000791b */ /* 0x003fe20003800000 */
.L_x_1954:
[----:B------:R-:W-:Y:S02]  /*2bba0*/  IMAD.MOV.U32 R13, RZ, RZ, R66 ;  /* 0x000000ffff0d7224 */ /* 0x000fe400078e0042 */
[----:B------:R-:W-:-:S07]  /*2bbb0*/  IMAD.MOV.U32 R67, RZ, RZ, R14 ;  /* 0x000000ffff437224 */ /* 0x000fce00078e000e */
[----:B------:R-:W-:Y:S05]  /*2bbc0*/  WARPSYNC.COLLECTIVE R15, `(.L_x_1955) ;  /* 0x000000000f087348 */ /* 0x000fea0003c00000 */
[----:B------:R0:W1:Y:S02]  /*2bbd0*/  SHFL.IDX P6, R14, R13, R12, R11 ;  /* 0x0000000c0d0e7389 */ /* 0x00006400000c000b */
[----:B01----:R-:W-:Y:S01]  /*2bbe0*/  ENDCOLLECTIVE ;  /* 0x000000000000791b */ /* 0x003fe20003800000 */
.L_x_1955:
[----:B------:R-:W-:Y:S01]  /*2bbf0*/  IMAD.MOV.U32 R66, RZ, RZ, R14 ;  /* 0x000000ffff427224 */ /* 0x000fe200078e000e */
[----:B------:R-:W-:Y:S06]  /*2bc00*/  BRA `(.L_x_1956) ;  /* 0xfffffe4400b47947 */ /* 0x000fec000383ffff */
.L_x_1628:
[----:B0-----:R0:W1:Y:S02]  /*2bc10*/  SYNCS.PHASECHK.TRANS64.TRYWAIT P0, [R2+URZ+0x2a800], R61 ;  /* 0x02a8003d020075a7 */ /* 0x001064000800017f */
[----:B-1----:R-:W-:Y:S05]  /*2bc20*/  @!P0 NANOSLEEP.SYNCS 0x989680 ;  /* 0x009896800000895d */ /* 0x002fea0003900000 */
[----:B------:R-:W1:Y:S02]  /*2bc30*/  @!P0 SYNCS.PHASECHK.TRANS64 P0, [R2+URZ+0x2a800], R61 ;  /* 0x02a8003d020085a7 */ /* 0x000e64000800007f */
[----:B-1----:R-:W-:Y:S05]  /*2bc40*/  @!P0 BRA `(.L_x_1628) ;  /* 0xfffffffc00f08947 */ /* 0x002fea000383ffff */
[----:B------:R-:W-:Y:S05]  /*2bc50*/  BRA `(.L_x_1957) ;  /* 0xfffffe4c00307947 */ /* 0x000fea000383ffff */
.L_x_1642:
[----:B-1----:R1:W2:Y:S02]  /*2bc60*/  SYNCS.PHASECHK.TRANS64.TRYWAIT P2, [R9+URZ+0x2a830], R0 ;  /* 0x02a83000090075a7 */ /* 0x0022a4000804017f */
[----:B--2---:R-:W-:Y:S05]  /*2bc70*/  @!P2 NANOSLEEP.SYNCS 0x989680 ;  /* 0x009896800000a95d */ /* 0x004fea0003900000 */
[----:B------:R-:W2:Y:S02]  /*2bc80*/  @!P2 SYNCS.PHASECHK.TRANS64 P2, [R9+URZ+0x2a830], R0 ;  /* 0x02a830000900a5a7 */ /* 0x000ea4000804007f */
[----:B--2---:R-:W-:Y:S05]  /*2bc90*/  @!P2 BRA `(.L_x_1642) ;  /* 0xfffffffc00f0a947 */ /* 0x004fea000383ffff */
[----:B------:R-:W-:Y:S05]  /*2bca0*/  BRA `(.L_x_1641) ;  /* 0xfffffe7400b47947 */ /* 0x000fea000383ffff */
.L_x_1662:
[----:B-1----:R1:W2:Y:S02]  /*2bcb0*/  SYNCS.PHASECHK.TRANS64.TRYWAIT P2, [R7+URZ+0x2a830], R12 ;  /* 0x02a8300c070075a7 */ /* 0x0022a4000804017f */
[----:B--2---:R-:W-:Y:S05]  /*2bcc0*/  @!P2 NANOSLEEP.SYNCS 0x989680 ;  /* 0x009896800000a95d */ /* 0x004fea0003900000 */
[----:B------:R-:W2:Y:S02]  /*2bcd0*/  @!P2 SYNCS.PHASECHK.TRANS64 P2, [R7+URZ+0x2a830], R12 ;  /* 0x02a8300c0700a5a7 */ /* 0x000ea4000804007f */
[----:B--2---:R-:W-:Y:S05]  /*2bce0*/  @!P2 BRA `(.L_x_1662) ;  /* 0xfffffffc00f0a947 */ /* 0x004fea000383ffff */
[----:B------:R-:W-:Y:S05]  /*2bcf0*/  BRA `(.L_x_1661) ;  /* 0xfffffea400547947 */ /* 0x000fea000383ffff */
.L_x_1667:
[----:B-1----:R1:W2:Y:S02]  /*2bd00*/  SYNCS.PHASECHK.TRANS64.TRYWAIT P2, [R23+URZ+0x2a850], R4 ;  /* 0x02a85004170075a7 */ /* 0x0022a4000804017f */
[----:B--2---:R-:W-:Y:S05]  /*2bd10*/  @!P2 NANOSLEEP.SYNCS 0x989680 ;  /* 0x009896800000a95d */ /* 0x004fea0003900000 */
[----:B------:R-:W2:Y:S02]  /*2bd20*/  @!P2 SYNCS.PHASECHK.TRANS64 P2, [R23+URZ+0x2a850], R4 ;  /* 0x02a850041700a5a7 */ /* 0x000ea4000804007f */
[----:B--2---:R-:W-:Y:S05]  /*2bd30*/  @!P2 BRA `(.L_x_1667) ;  /* 0xfffffffc00f0a947 */ /* 0x004fea000383ffff */
[----:B------:R-:W-:Y:S05]  /*2bd40*/  BRA `(.L_x_1666) ;  /* 0xfffffeac00fc7947 */ /* 0x000fea000383ffff */
.L_x_1688:
[----:B-1----:R1:W2:Y:S02]  /*2bd50*/  SYNCS.PHASECHK.TRANS64.TRYWAIT P2, [R0+URZ+0x2a830], R3 ;  /* 0x02a83003000075a7 */ /* 0x0022a4000804017f */
[----:B--2---:R-:W-:Y:S05]  /*2bd60*/  @!P2 NANOSLEEP.SYNCS 0x989680 ;  /* 0x009896800000a95d */ /* 0x004fea0003900000 */
[----:B------:R-:W2:Y:S02]  /*2bd70*/  @!P2 SYNCS.PHASECHK.TRANS64 P2, [R0+URZ+0x2a830], R3 ;  /* 0x02a830030000a5a7 */ /* 0x000ea4000804007f */
[----:B--2---:R-:W-:Y:S05]  /*2bd80*/  @!P2 BRA `(.L_x_1688) ;  /* 0xfffffffc00f0a947 */ /* 0x004fea000383ffff */
[----:B------:R-:W-:Y:S05]  /*2bd90*/  BRA `(.L_x_1687) ;  /* 0xfffffed800647947 */ /* 0x000fea000383ffff */
.L_x_1693:
[----:B-1----:R1:W2:Y:S02]  /*2bda0*/  SYNCS.PHASECHK.TRANS64.TRYWAIT P2, [R209+URZ+0x2a850], R0 ;  /* 0x02a85000d10075a7 */ /* 0x0022a4000804017f */
[----:B--2---:R-:W-:Y:S05]  /*2bdb0*/  @!P2 NANOSLEEP.SYNCS 0x989680 ;  /* 0x009896800000a95d */ /* 0x004fea0003900000 */
[----:B------:R-:W2:Y:S02]  /*2bdc0*/  @!P2 SYNCS.PHASECHK.TRANS64 P2, [R209+URZ+0x2a850], R0 ;  /* 0x02a85000d100a5a7 */ /* 0x000ea4000804007f */
[----:B--2---:R-:W-:Y:S05]  /*2bdd0*/  @!P2 BRA `(.L_x_1693) ;  /* 0xfffffffc00f0a947 */ /* 0x004fea000383ffff */
[----:B------:R-:W-:Y:S05]  /*2bde0*/  BRA `(.L_x_1692) ;  /* 0xfffffee4001c7947 */ /* 0x000fea000383ffff */
.L_x_1701:
[----:B-1----:R1:W2:Y:S02]  /*2bdf0*/  SYNCS.PHASECHK.TRANS64.TRYWAIT P2, [R3+URZ+0x2a830], R14 ;  /* 0x02a8300e030075a7 */ /* 0x0022a4000804017f */
[----:B--2---:R-:W-:Y:S05]  /*2be00*/  @!P2 NANOSLEEP.SYNCS 0x989680 ;  /* 0x009896800000a95d */ /* 0x004fea0003900000 */
[----:B------:R-:W2:Y:S02]  /*2be10*/  @!P2 SYNCS.PHASECHK.TRANS64 P2, [R3+URZ+0x2a830], R14 ;  /* 0x02a8300e0300a5a7 */ /* 0x000ea4000804007f */
[----:B--2---:R-:W-:Y:S05]  /*2be20*/  @!P2 BRA `(.L_x_1701) ;  /* 0xfffffffc00f0a947 */ /* 0x004fea000383ffff */
[----:B------:R-:W-:Y:S05]  /*2be30*/  BRA `(.L_x_1700) ;  /* 0xfffffef8001c7947 */ /* 0x000fea000383ffff */
.L_x_1706:
[----:B-1----:R1:W2:Y:S02]  /*2be40*/  SYNCS.PHASECHK.TRANS64.TRYWAIT P2, [R21+URZ+0x2a850], R3 ;  /* 0x02a85003150075a7 */ /* 0x0022a4000804017f */
[----:B--2---:R-:W-:Y:S05]  /*2be50*/  @!P2 NANOSLEEP.SYNCS 0x989680 ;  /* 0x009896800000a95d */ /* 0x004fea0003900000 */
[----:B------:R-:W2:Y:S02]  /*2be60*/  @!P2 SYNCS.PHASECHK.TRANS64 P2, [R21+URZ+0x2a850], R3 ;  /* 0x02a850031500a5a7 */ /* 0x000ea4000804007f */
[----:B--2---:R-:W-:Y:S05]  /*2be70*/  @!P2 BRA `(.L_x_1706) ;  /* 0xfffffffc00f0a947 */ /* 0x004fea000383ffff */
[----:B------:R-:W-:Y:S05]  /*2be80*/  BRA `(.L_x_1705) ;  /* 0xffffff0000cc7947 */ /* 0x000fea000383ffff */
.L_x_1720:
[----:B-1----:R1:W2:Y:S02]  /*2be90*/  SYNCS.PHASECHK.TRANS64.TRYWAIT P0, [R13+URZ+0x2a850], R4 ;  /* 0x02a850040d0075a7 */ /* 0x0022a4000800017f */
[----:B--2---:R-:W-:Y:S05]  /*2bea0*/  @!P0 NANOSLEEP.SYNCS 0x989680 ;  /* 0x009896800000895d */ /* 0x004fea0003900000 */
[----:B------:R-:W2:Y:S02]  /*2beb0*/  @!P0 SYNCS.PHASECHK.TRANS64 P0, [R13+URZ+0x2a850], R4 ;  /* 0x02a850040d0085a7 */ /* 0x000ea4000800007f */
[----:B--2---:R-:W-:Y:S05]  /*2bec0*/  @!P0 BRA `(.L_x_1720) ;  /* 0xfffffffc00f08947 */ /* 0x004fea000383ffff */
[----:B------:R-:W-:Y:S05]  /*2bed0*/  BRA `(.L_x_1719) ;  /* 0xffffff2c00507947 */ /* 0x000fea000383ffff */
.L_x_1769:
[----:B------:R-:W1:Y:S01]  /*2bee0*/  S2R R6, SR_TID.X ;  /* 0x0000000000067919 */ /* 0x000e620000002100 */
[----:B------:R-:W-:Y:S01]  /*2bef0*/  BSSY B1, `(.L_x_1958) ;  /* 0x000000a000017945 */ /* 0x000fe20003800000 */
[----:B------:R-:W-:Y:S02]  /*2bf00*/  IMAD.MOV.U32 R12, RZ, RZ, RZ ;  /* 0x000000ffff0c7224 */ /* 0x000fe400078e00ff */
[----:B------:R-:W-:Y:S02]  /*2bf10*/  IMAD.MOV.U32 R11, RZ, RZ, 0x1f ;  /* 0x0000001fff0b7424 */ /* 0x000fe400078e00ff */
[----:B0-----:R-:W-:Y:S01]  /*2bf20*/  IMAD.MOV.U32 R15, RZ, RZ, -0x1 ;  /* 0xffffffffff0f7424 */ /* 0x001fe200078e00ff */
[----:B-1----:R-:W-:-:S04]  /*2bf30*/  SHF.R.U32.HI R6, RZ, 0x5, R6 ;  /* 0x00000005ff067819 */ /* 0x002fc80000011606 */
[----:B------:R-:W-:-:S05]  /*2bf40*/  LOP3.LUT R6, R6, 0x3, RZ, 0xc0, !PT ;  /* 0x0000000306067812 */ /* 0x000fca00078ec0ff */
[----:B------:R-:W-:-:S07]  /*2bf50*/  IMAD.MOV.U32 R13, RZ, RZ, R6 ;  /* 0x000000ffff0d7224 */ /* 0x000fce00078e0006 */
[----:B------:R-:W-:Y:S05]  /*2bf60*/  WARPSYNC.COLLECTIVE R15, `(.L_x_1959) ;  /* 0x000000000f087348 */ /* 0x000fea0003c00000 */
[----:B------:R0:W1:Y:S02]  /*2bf70*/  SHFL.IDX P6, R14, R13, R12, R11 ;  /* 0x0000000c0d0e7389 */ /* 0x00006400000c000b */
[----:B01----:R-:W-:Y:S01]  /*2bf80*/  ENDCOLLECTIVE ;  /* 0x000000000000791b */ /* 0x003fe20003800000 */
.L_x_1959:
[----:B------:R-:W-:Y:S05]  /*2bf90*/  BSYNC B1 ;  /* 0x0000000000017941 */ /* 0x000fea0003800000 */
.L_x_1958:
[----:B------:R-:W-:Y:S05]  /*2bfa0*/  BRA `(.L_x_1960) ;  /* 0xffffff8000e07947 */ /* 0x000fea000383ffff */
.L_x_1771:
[----:B------:R-:W-:Y:S01]  /*2bfb0*/  BSSY B1, `(.L_x_1961) ;  /* 0x0000006000017945 */ /* 0x000fe20003800000 */
[----:B0-----:R-:W-:-:S07]  /*2bfc0*/  IMAD.MOV.U32 R15, RZ, RZ, -0x1 ;  /* 0xffffffffff0f7424 */ /* 0x001fce00078e00ff */
[----:B-1----:R-:W-:Y:S05]  /*2bfd0*/  WARPSYNC.COLLECTIVE R15, `(.L_x_1962) ;  /* 0x000000000f0c7348 */ /* 0x002fea0003c00000 */
[----:B------:R-:W-:Y:S02]  /*2bfe0*/  ELECT P6, UR62, PT ;  /* 0x00000000003e782f */ /* 0x000fe400038c0000 */
[----:B------:R-:W-:Y:S01]  /*2bff0*/  MOV R14, UR62 ;  /* 0x0000003e000e7c02 */ /* 0x000fe20008000f00 */
[----:B-1----:R-:W-:Y:S10]  /*2c000*/  ENDCOLLECTIVE ;  /* 0x000000000000791b */ /* 0x002ff40003800000 */
.L_x_1962:
[----:B------:R-:W-:Y:S05]  /*2c010*/  BSYNC B1 ;  /* 0x0000000000017941 */ /* 0x000fea0003800000 */
.L_x_1961:
[----:B------:R-:W-:Y:S01]  /*2c020*/  PLOP3.LUT P2, PT, P6, PT, PT, 0x80, 0x0 ;  /* 0x000000000000781c */ /* 0x000fe2000374f070 */
[----:B------:R-:W-:-:S12]  /*2c030*/  BRA `(.L_x_1770) ;  /* 0xffffff8000d47947 */ /* 0x000fd8000383ffff */
.L_x_1773:
[----:B-1----:R1:W2:Y:S02]  /*2c040*/  SYNCS.PHASECHK.TRANS64.TRYWAIT P0, [R19+URZ+0x2a820], R4 ;  /* 0x02a82004130075a7 */ /* 0x0022a4000800017f */
[----:B--2---:R-:W-:Y:S05]  /*2c050*/  @!P0 NANOSLEEP.SYNCS 0x989680 ;  /* 0x009896800000895d */ /* 0x004fea0003900000 */
[----:B------:R-:W2:Y:S02]  /*2c060*/  @!P0 SYNCS.PHASECHK.TRANS64 P0, [R19+URZ+0x2a820], R4 ;  /* 0x02a82004130085a7 */ /* 0x000ea4000800007f */
[----:B--2---:R-:W-:Y:S05]  /*2c070*/  @!P0 BRA `(.L_x_1773) ;  /* 0xfffffffc00f08947 */ /* 0x004fea000383ffff */
[----:B------:R-:W-:Y:S05]  /*2c080*/  BRA `(.L_x_1963) ;  /* 0xffffff8000e47947 */ /* 0x000fea000383ffff */
.L_x_1777:
[----:B--2---:R2:W3:Y:S02]  /*2c090*/  SYNCS.PHASECHK.TRANS64.TRYWAIT P0, [R6+URZ+0x2a8a0], R10 ;  /* 0x02a8a00a060075a7 */ /* 0x0044e4000800017f */
[----:B---3--:R-:W-:Y:S05]  /*2c0a0*/  @!P0 NANOSLEEP.SYNCS 0x989680 ;  /* 0x009896800000895d */ /* 0x008fea0003900000 */
[----:B------:R-:W3:Y:S02]  /*2c0b0*/  @!P0 SYNCS.PHASECHK.TRANS64 P0, [R6+URZ+0x2a8a0], R10 ;  /* 0x02a8a00a060085a7 */ /* 0x000ee4000800007f */
[----:B---3--:R-:W-:Y:S05]  /*2c0c0*/  @!P0 BRA `(.L_x_1777) ;  /* 0xfffffffc00f08947 */ /* 0x008fea000383ffff */
[----:B------:R-:W-:Y:S05]  /*2c0d0*/  BRA `(.L_x_1964) ;  /* 0xffffff8400047947 */ /* 0x000fea000383ffff */
.L_x_1784:
[----:B-1----:R1:W3:Y:S02]  /*2c0e0*/  SYNCS.PHASECHK.TRANS64.TRYWAIT P0, [R6+URZ+0x2a8c0], R10 ;  /* 0x02a8c00a060075a7 */ /* 0x0022e4000800017f */
[----:B---3--:R-:W-:Y:S05]  /*2c0f0*/  @!P0 NANOSLEEP.SYNCS 0x989680 ;  /* 0x009896800000895d */ /* 0x008fea0003900000 */
[----:B------:R-:W3:Y:S02]  /*2c100*/  @!P0 SYNCS.PHASECHK.TRANS64 P0, [R6+URZ+0x2a8c0], R10 ;  /* 0x02a8c00a060085a7 */ /* 0x000ee4000800007f */
[----:B---3--:R-:W-:Y:S05]  /*2c110*/  @!P0 BRA `(.L_x_1784) ;  /* 0xfffffffc00f08947 */ /* 0x008fea000383ffff */
[----:B------:R-:W-:Y:S05]  /*2c120*/  BRA `(.L_x_1965) ;  /* 0xffffff8400f87947 */ /* 0x000fea000383ffff */
.L_x_1792:
[----:B-1----:R1:W2:Y:S02]  /*2c130*/  SYNCS.PHASECHK.TRANS64.TRYWAIT P0, [R8+URZ+0x2a8a0], R7 ;  /* 0x02a8a007080075a7 */ /* 0x0022a4000800017f */
[----:B--2---:R-:W-:Y:S05]  /*2c140*/  @!P0 NANOSLEEP.SYNCS 0x989680 ;  /* 0x009896800000895d */ /* 0x004fea0003900000 */
[----:B------:R-:W2:Y:S02]  /*2c150*/  @!P0 SYNCS.PHASECHK.TRANS64 P0, [R8+URZ+0x2a8a0], R7 ;  /* 0x02a8a007080085a7 */ /* 0x000ea4000800007f */
[----:B--2---:R-:W-:Y:S05]  /*2c160*/  @!P0 BRA `(.L_x_1792) ;  /* 0xfffffffc00f08947 */ /* 0x004fea000383ffff */
[----:B------:R-:W-:Y:S05]  /*2c170*/  BRA `(.L_x_1966) ;  /* 0xffffff8c00087947 */ /* 0x000fea000383ffff */
.L_x_1799:
[----:B--2---:R2:W3:Y:S02]  /*2c180*/  SYNCS.PHASECHK.TRANS64.TRYWAIT P0, [R8+URZ+0x2a8c0], R7 ;  /* 0x02a8c007080075a7 */ /* 0x0044e4000800017f */
[----:B---3--:R-:W-:Y:S05]  /*2c190*/  @!P0 NANOSLEEP.SYNCS 0x989680 ;  /* 0x009896800000895d */ /* 0x008fea0003900000 */
[----:B------:R-:W3:Y:S02]  /*2c1a0*/  @!P0 SYNCS.PHASECHK.TRANS64 P0, [R8+URZ+0x2a8c0], R7 ;  /* 0x02a8c007080085a7 */ /* 0x000ee4000800007f */
[----:B---3--:R-:W-:Y:S05]  /*2c1b0*/  @!P0 BRA `(.L_x_1799) ;  /* 0xfffffffc00f08947 */ /* 0x008fea000383ffff */
[----:B------:R-:W-:Y:S05]  /*2c1c0*/  BRA `(.L_x_1967) ;  /* 0xffffff8c00f87947 */ /* 0x000fea000383ffff */
.L_x_1823:
[----:B------:R-:W2:Y:S01]  /*2c1d0*/  S2R R4, SR_TID.X ;  /* 0x0000000000047919 */ /* 0x000ea20000002100 */
[----:B------:R-:W-:Y:S01]  /*2c1e0*/  BSSY B0, `(.L_x_1968) ;  /* 0x000000a000007945 */ /* 0x000fe20003800000 */
[----:B------:R-:W-:Y:S02]  /*2c1f0*/  IMAD.MOV.U32 R12, RZ, RZ, RZ ;  /* 0x000000ffff0c7224 */ /* 0x000fe400078e00ff */
[----:B------:R-:W-:Y:S02]  /*2c200*/  IMAD.MOV.U32 R11, RZ, RZ, 0x1f ;  /* 0x0000001fff0b7424 */ /* 0x000fe400078e00ff */
[----:B0-----:R-:W-:Y:S01]  /*2c210*/  IMAD.MOV.U32 R15, RZ, RZ, -0x1 ;  /* 0xffffffffff0f7424 */ /* 0x001fe200078e00ff */
[----:B--2---:R-:W-:-:S04]  /*2c220*/  SHF.R.U32.HI R4, RZ, 0x5, R4 ;  /* 0x00000005ff047819 */ /* 0x004fc80000011604 */
[----:B------:R-:W-:-:S05]  /*2c230*/  LOP3.LUT R4, R4, 0x3, RZ, 0xc0, !PT ;  /* 0x0000000304047812 */ /* 0x000fca00078ec0ff */
[----:B------:R-:W-:-:S07]  /*2c240*/  IMAD.MOV.U32 R13, RZ, RZ, R4 ;  /* 0x000000ffff0d7224 */ /* 0x000fce00078e0004 */
[----:B-1----:R-:W-:Y:S05]  /*2c250*/  WARPSYNC.COLLECTIVE R15, `(.L_x_1969) ;  /* 0x000000000f087348 */ /* 0x002fea0003c00000 */
[----:B------:R0:W2:Y:S02]  /*2c260*/  SHFL.IDX P6, R14, R13, R12, R11 ;  /* 0x0000000c0d0e7389 */ /* 0x0000a400000c000b */
[----:B012---:R-:W-:Y:S01]  /*2c270*/  ENDCOLLECTIVE ;  /* 0x000000000000791b */ /* 0x007fe20003800000 */
.L_x_1969:
[----:B------:R-:W-:Y:S05]  /*2c280*/  BSYNC B0 ;  /* 0x0000000000007941 */ /* 0x000fea0003800000 */
.L_x_1968:
[----:B------:R-:W-:Y:S05]  /*2c290*/  BRA `(.L_x_1970) ;  /* 0xffffffa0000c7947 */ /* 0x000fea000383ffff */
.L_x_1825:
[----:B------:R-:W-:Y:S01]  /*2c2a0*/  BSSY B0, `(.L_x_1971) ;  /* 0x0000006000007945 */ /* 0x000fe20003800000 */
[----:B0-----:R-:W-:-:S07]  /*2c2b0*/  IMAD.MOV.U32 R15, RZ, RZ, -0x1 ;  /* 0xffffffffff0f7424 */ /* 0x001fce00078e00ff */
[----:B-12---:R-:W-:Y:S05]  /*2c2c0*/  WARPSYNC.COLLECTIVE R15, `(.L_x_1972) ;  /* 0x000000000f0c7348 */ /* 0x006fea0003c00000 */
[----:B------:R-:W-:Y:S02]  /*2c2d0*/  ELECT P6, UR62, PT ;  /* 0x00000000003e782f */ /* 0x000fe400038c0000 */
[----:B------:R-:W-:Y:S01]  /*2c2e0*/  MOV R14, UR62 ;  /* 0x0000003e000e7c02 */ /* 0x000fe20008000f00 */
[----:B-12---:R-:W-:Y:S10]  /*2c2f0*/  ENDCOLLECTIVE ;  /* 0x000000000000791b */ /* 0x006ff40003800000 */
.L_x_1972:
[----:B------:R-:W-:Y:S05]  /*2c300*/  BSYNC B0 ;  /* 0x0000000000007941 */ /* 0x000fea0003800000 */
.L_x_1971:
[----:B------:R-:W-:Y:S05]  /*2c310*/  BRA `(.L_x_1973) ;  /* 0xffffffa000107947 */ /* 0x000fea000383ffff */
.L_x_1827:
[----:B---3--:R3:W4:Y:S02]  /*2c320*/  SYNCS.PHASECHK.TRANS64.TRYWAIT P0, [R0+URZ+0x2a840], R2 ;  /* 0x02a84002000075a7 */ /* 0x008724000800017f */
[----:B----4-:R-:W-:Y:S05]  /*2c330*/  @!P0 NANOSLEEP.SYNCS 0x989680 ;  /* 0x009896800000895d */ /* 0x010fea0003900000 */
[----:B------:R-:W4:Y:S02]  /*2c340*/  @!P0 SYNCS.PHASECHK.TRANS64 P0, [R0+URZ+0x2a840], R2 ;  /* 0x02a84002000085a7 */ /* 0x000f24000800007f */
[----:B----4-:R-:W-:Y:S05]  /*2c350*/  @!P0 BRA `(.L_x_1827) ;  /* 0xfffffffc00f08947 */ /* 0x010fea000383ffff */
[----:B------:R-:W-:Y:S05]  /*2c360*/  BRA `(.L_x_1974) ;  /* 0xffffffa000747947 */ /* 0x000fea000383ffff */
.L_x_1831:
[----:B------:R0:W5:Y:S01]  /*2c370*/  LDL.LU R9, [R1+0x38] ;  /* 0x0000380001097983 */ /* 0x0001620000300800 */
[----:B------:R-:W-:Y:S02]  /*2c380*/  IMAD.MOV.U32 R5, RZ, RZ, R11 ;  /* 0x000000ffff057224 */ /* 0x000fe400078e000b */
[----:B------:R-:W-:Y:S02]  /*2c390*/  IMAD.MOV.U32 R13, RZ, RZ, R3 ;  /* 0x000000ffff0d7224 */ /* 0x000fe400078e0003 */
[----:B------:R-:W-:Y:S02]  /*2c3a0*/  IMAD.MOV.U32 R12, RZ, RZ, RZ ;  /* 0x000000ffff0c7224 */ /* 0x000fe400078e00ff */
[----:B------:R-:W-:Y:S02]  /*2c3b0*/  IMAD.MOV.U32 R11, RZ, RZ, 0x181f ;  /* 0x0000181fff0b7424 */ /* 0x000fe400078e00ff */
[----:B0-----:R-:W-:-:S07]  /*2c3c0*/  IMAD.MOV.U32 R15, RZ, RZ, -0x1 ;  /* 0xffffffffff0f7424 */ /* 0x001fce00078e00ff */
[----:B-----5:R-:W-:Y:S05]  /*2c3d0*/  WARPSYNC.COLLECTIVE R15, `(.L_x_1975) ;  /* 0x000000000f087348 */ /* 0x020fea0003c00000 */
[----:B------:R0:W1:Y:S02]  /*2c3e0*/  SHFL.IDX P6, R14, R13, R12, R11 ;  /* 0x0000000c0d0e7389 */ /* 0x00006400000c000b */
[----:B01---5:R-:W-:Y:S01]  /*2c3f0*/  ENDCOLLECTIVE ;  /* 0x000000000000791b */ /* 0x023fe20003800000 */
.L_x_1975:
[----:B------:R-:W-:Y:S02]  /*2c400*/  IMAD.MOV.U32 R13, RZ, RZ, R4 ;  /* 0x000000ffff0d7224 */ /* 0x000fe400078e0004 */
[----:B------:R-:W-:-:S07]  /*2c410*/  IMAD.MOV.U32 R6, RZ, RZ, R14 ;  /* 0x000000ffff067224 */ /* 0x000fce00078e000e */
[----:B------:R-:W-:Y:S05]  /*2c420*/  WARPSYNC.COLLECTIVE R15, `(.L_x_1976) ;  /* 0x000000000f087348 */ /* 0x000fea0003c00000 */
[----:B------:R0:W1:Y:S02]  /*2c430*/  SHFL.IDX P6, R14, R13, R12, R11 ;  /* 0x0000000c0d0e7389 */ /* 0x00006400000c000b */
[----:B01----:R-:W-:Y:S01]  /*2c440*/  ENDCOLLECTIVE ;  /* 0x000000000000791b */ /* 0x003fe20003800000 */
.L_x_1976:
[----:B------:R-:W-:Y:S02]  /*2c450*/  IMAD R2, R9, R7, RZ ;  /* 0x0000000709027224 */ /* 0x000fe400078e02ff */
[----:B------:R0:W5:Y:S01]  /*2c460*/  LDL R9, [R1+0x2c] ;  /* 0x00002c0001097983 */ /* 0x0001620000100800 */
[----:B------:R-:W-:Y:S02]  /*2c470*/  IMAD.IADD R0, R10, 0x1, R5 ;  /* 0x000000010a007824 */ /* 0x000fe400078e0205 */
[----:B------:R-:W-:Y:S02]  /*2c480*/  IMAD.MOV.U32 R7, RZ, RZ, R14 ;  /* 0x000000ffff077224 */ /* 0x000fe400078e000e */
[----:B------:R-:W-:Y:S01]  /*2c490*/  IMAD.MOV.U32 R13, RZ, RZ, R3 ;  /* 0x000000ffff0d7224 */ /* 0x000fe200078e0003 */
[C---:B------:R-:W-:Y:S01]  /*2c4a0*/  ISETP.GE.AND P2, PT, R0.reuse, R2, PT ;  /* 0x000000020000720c */ /* 0x040fe20003f46270 */
[----:B------:R-:W-:Y:S02]  /*2c4b0*/  IMAD.MOV.U32 R12, RZ, RZ, 0x1 ;  /* 0x00000001ff0c7424 */ /* 0x000fe400078e00ff */
[----:B0-----:R-:W-:-:S10]  /*2c4c0*/  VIADD R5, R0, 0x10 ;  /* 0x0000001000057836 */ /* 0x001fd40000000000 */
[----:B-----5:R-:W-:Y:S05]  /*2c4d0*/  WARPSYNC.COLLECTIVE R15, `(.L_x_1977) ;  /* 0x000000000f087348 */ /* 0x020fea0003c00000 */
[----:B------:R0:W1:Y:S02]  /*2c4e0*/  SHFL.IDX P6, R14, R13, R12, R11 ;  /* 0x0000000c0d0e7389 */ /* 0x00006400000c000b */
[----:B01---5:R-:W-:Y:S01]  /*2c4f0*/  ENDCOLLECTIVE ;  /* 0x000000000000791b */ /* 0x023fe20003800000 */
.L_x_1977:
        /* <DEDUP_REMOVED lines=17> */
.L_x_1978:
[----:B------:R-:W-:Y:S02]  /*2c610*/  IMAD.MOV.U32 R13, RZ, RZ, R3 ;  /* 0x000000ffff0d7224 */ /* 0x000fe400078e0003 */
[----:B------:R-:W-:Y:S02]  /*2c620*/  IMAD.MOV.U32 R12, RZ, RZ, 0x2 ;  /* 0x00000002ff0c7424 */ /* 0x000fe400078e00ff */
[----:B------:R-:W-:-:S07]  /*2c630*/  IMAD.MOV.U32 R5, RZ, RZ, R14 ;  /* 0x000000ffff057224 */ /* 0x000fce00078e000e */
[----:B------:R-:W-:Y:S05]  /*2c640*/  WARPSYNC.COLLECTIVE R15, `(.L_x_1979) ;  /* 0x000000000f087348 */ /* 0x000fea0003c00000 */
[----:B------:R0:W1:Y:S02]  /*2c650*/  SHFL.IDX P6, R14, R13, R12, R11 ;  /* 0x0000000c0d0e7389 */ /* 0x00006400000c000b */
[----:B01----:R-:W-:Y:S01]  /*2c660*/  ENDCOLLECTIVE ;  /* 0x000000000000791b */ /* 0x003fe20003800000 */
.L_x_1979:
        /* <DEDUP_REMOVED lines=17> */
.L_x_1980:
[----:B------:R-:W-:Y:S02]  /*2c780*/  IMAD.MOV.U32 R13, RZ, RZ, R3 ;  /* 0x000000ffff0d7224 */ /* 0x000fe400078e0003 */
[----:B------:R-:W-:Y:S02]  /*2c790*/  IMAD.MOV.U32 R12, RZ, RZ, 0x3 ;  /* 0x00000003ff0c7424 */ /* 0x000fe400078e00ff */
[----:B------:R-:W-:-:S07]  /*2c7a0*/  IMAD.MOV.U32 R5, RZ, RZ, R14 ;  /* 0x000000ffff057224 */ /* 0x000fce00078e000e */
[----:B------:R-:W-:Y:S05]  /*2c7b0*/  WARPSYNC.COLLECTIVE R15, `(.L_x_1981) ;  /* 0x000000000f087348 */ /* 0x000fea0003c00000 */
[----:B------:R0:W1:Y:S02]  /*2c7c0*/  SHFL.IDX P6, R14, R13, R12, R11 ;  /* 0x0000000c0d0e7389 */ /* 0x00006400000c000b */
[----:B01----:R-:W-:Y:S01]  /*2c7d0*/  ENDCOLLECTIVE ;  /* 0x000000000000791b */ /* 0x003fe20003800000 */
.L_x_1981:
        /* <DEDUP_REMOVED lines=17> */
.L_x_1982:
[----:B------:R-:W-:Y:S02]  /*2c8f0*/  IMAD.MOV.U32 R13, RZ, RZ, R3 ;  /* 0x000000ffff0d7224 */ /* 0x000fe400078e0003 */
[----:B------:R-:W-:Y:S02]  /*2c900*/  IMAD.MOV.U32 R12, RZ, RZ, 0x4 ;  /* 0x00000004ff0c7424 */ /* 0x000fe400078e00ff */
[----:B------:R-:W-:-:S07]  /*2c910*/  IMAD.MOV.U32 R5, RZ, RZ, R14 ;  /* 0x000000ffff057224 */ /* 0x000fce00078e000e */
[----:B------:R-:W-:Y:S05]  /*2c920*/  WARPSYNC.COLLECTIVE R15, `(.L_x_1983) ;  /* 0x000000000f087348 */ /* 0x000fea0003c00000 */
[----:B------:R0:W1:Y:S02]  /*2c930*/  SHFL.IDX P6, R14, R13, R12, R11 ;  /* 0x0000000c0d0e7389 */ /* 0x00006400000c000b */
[----:B01----:R-:W-:Y:S01]  /*2c940*/  ENDCOLLECTIVE ;  /* 0x000000000000791b */ /* 0x003fe20003800000 */
.L_x_1983:
        /* <DEDUP_REMOVED lines=17> */
.L_x_1984:
[----:B------:R-:W-:Y:S02]  /*2ca60*/  IMAD.MOV.U32 R13, RZ, RZ, R3 ;  /* 0x000000ffff0d7224 */ /* 0x000fe400078e0003 */
[----:B------:R-:W-:Y:S02]  /*2ca70*/  IMAD.MOV.U32 R12, RZ, RZ, 0x5 ;  /* 0x00000005ff0c7424 */ /* 0x000fe400078e00ff */
[----:B------:R-:W-:-:S07]  /*2ca80*/  IMAD.MOV.U32 R5, RZ, RZ, R14 ;  /* 0x000000ffff057224 */ /* 0x000fce00078e000e */
[----:B------:R-:W-:Y:S05]  /*2ca90*/  WARPSYNC.COLLECTIVE R15, `(.L_x_1985) ;  /* 0x000000000f087348 */ /* 0x000fea0003c00000 */
[----:B------:R0:W1:Y:S02]  /*2caa0*/  SHFL.IDX P6, R14, R13, R12, R11 ;  /* 0x0000000c0d0e7389 */ /* 0x00006400000c000b */
[----:B01----:R-:W-:Y:S01]  /*2cab0*/  ENDCOLLECTIVE ;  /* 0x000000000000791b */ /* 0x003fe20003800000 */
.L_x_1985:
        /* <DEDUP_REMOVED lines=17> */
.L_x_1986:
[----:B------:R-:W-:Y:S02]  /*2cbd0*/  IMAD.MOV.U32 R13, RZ, RZ, R3 ;  /* 0x000000ffff0d7224 */ /* 0x000fe400078e0003 */
[----:B------:R-:W-:Y:S02]  /*2cbe0*/  IMAD.MOV.U32 R12, RZ, RZ, 0x6 ;  /* 0x00000006ff0c7424 */ /* 0x000fe400078e00ff */
[----:B------:R-:W-:-:S07]  /*2cbf0*/  IMAD.MOV.U32 R5, RZ, RZ, R14 ;  /* 0x000000ffff057224 */ /* 0x000fce00078e000e */
[----:B------:R-:W-:Y:S05]  /*2cc00*/  WARPSYNC.COLLECTIVE R15, `(.L_x_1987) ;  /* 0x000000000f087348 */ /* 0x000fea0003c00000 */
[----:B------:R0:W1:Y:S02]  /*2cc10*/  SHFL.IDX P6, R14, R13, R12, R11 ;  /* 0x0000000c0d0e7389 */ /* 0x00006400000c000b */
[----:B01----:R-:W-:Y:S01]  /*2cc20*/  ENDCOLLECTIVE ;  /* 0x000000000000791b */ /* 0x003fe20003800000 */
.L_x_1987:
        /* <DEDUP_REMOVED lines=17> */
.L_x_1988:
[----:B------:R-:W-:Y:S02]  /*2cd40*/  IMAD.MOV.U32 R13, RZ, RZ, R3 ;  /* 0x000000ffff0d7224 */ /* 0x000fe400078e0003 */
[----:B------:R-:W-:Y:S02]  /*2cd50*/  IMAD.MOV.U32 R12, RZ, RZ, 0x7 ;  /* 0x00000007ff0c7424 */ /* 0x000fe400078e00ff */
[----:B------:R-:W-:-:S07]  /*2cd60*/  IMAD.MOV.U32 R5, RZ, RZ, R14 ;  /* 0x000000ffff057224 */ /* 0x000fce00078e000e */
[----:B------:R-:W-:Y:S05]  /*2cd70*/  WARPSYNC.COLLECTIVE R15, `(.L_x_1989) ;  /* 0x000000000f087348 */ /* 0x000fea0003c00000 */
[----:B------:R0:W1:Y:S02]  /*2cd80*/  SHFL.IDX P6, R14, R13, R12, R11 ;  /* 0x0000000c0d0e7389 */ /* 0x00006400000c000b */
[----:B01----:R-:W-:Y:S01]  /*2cd90*/  ENDCOLLECTIVE ;  /* 0x000000000000791b */ /* 0x003fe20003800000 */
.L_x_1989:
        /* <DEDUP_REMOVED lines=14> */
.L_x_1990:
[----:B------:R-:W-:Y:S01]  /*2ce80*/  @!PT LDS RZ, [RZ] ;  /* 0x00000000fffff984 */ /* 0x000fe20000000800 */
[----:B------:R-:W-:Y:S01]  /*2ce90*/  @!PT LDS RZ, [RZ] ;  /* 0x00000000fffff984 */ /* 0x000fe20000000800 */
[----:B------:R-:W-:Y:S01]  /*2cea0*/  @!PT LDS RZ, [RZ] ;  /* 0x00000000fffff984 */ /* 0x000fe20000000800 */
[----:B------:R0:W-:Y:S01]  /*2ceb0*/  @!P2 LDGSTS.E.BYPASS.LTC128B.128 [R9+0x17400], desc[UR46][R6.64+0x100], !P1 ;  /* 0x174001000609afae */ /* 0x0001e2000c901d6e */
[----:B------:R-:W-:Y:S01]  /*2cec0*/  IMAD.MOV.U32 R3, RZ, RZ, R14 ;  /* 0x000000ffff037224 */ /* 0x000fe200078e000e */
[----:B------:R-:W-:Y:S06]  /*2ced0*/  BRA `(.L_x_1991) ;  /* 0xffffffa400247947 */ /* 0x000fec000383ffff */
.L_x_1836:
[----:B----4-:R4:W0:Y:S02]  /*2cee0*/  SYNCS.PHASECHK.TRANS64.TRYWAIT P0, [R19+URZ+0x2a820], R0 ;  /* 0x02a82000130075a7 */ /* 0x010824000800017f */
[----:B0-----:R-:W-:Y:S05]  /*2cef0*/  @!P0 NANOSLEEP.SYNCS 0x989680 ;  /* 0x009896800000895d */ /* 0x001fea0003900000 */
[----:B------:R-:W0:Y:S02]  /*2cf00*/  @!P0 SYNCS.PHASECHK.TRANS64 P0, [R19+URZ+0x2a820], R0 ;  /* 0x02a82000130085a7 */ /* 0x000e24000800007f */
[----:B0-----:R-:W-:Y:S05]  /*2cf10*/  @!P0 BRA `(.L_x_1836) ;  /* 0xfffffffc00f08947 */ /* 0x001fea000383ffff */
[----:B------:R-:W-:Y:S05]  /*2cf20*/  BRA `(.L_x_1992) ;  /* 0xffffffa400987947 */ /* 0x000fea000383ffff */
.L_x_1845:
[----:B-1----:R1:W2:Y:S02]  /*2cf30*/  SYNCS.PHASECHK.TRANS64.TRYWAIT P0, [R3+URZ+0x2a840], R2 ;  /* 0x02a84002030075a7 */ /* 0x0022a4000800017f */
[----:B--2---:R-:W-:Y:S05]  /*2cf40*/  @!P0 NANOSLEEP.SYNCS 0x989680 ;  /* 0x009896800000895d */ /* 0x004fea0003900000 */
[----:B------:R-:W2:Y:S02]  /*2cf50*/  @!P0 SYNCS.PHASECHK.TRANS64 P0, [R3+URZ+0x2a840], R2 ;  /* 0x02a84002030085a7 */ /* 0x000ea4000800007f */
[----:B--2---:R-:W-:Y:S05]  /*2cf60*/  @!P0 BRA `(.L_x_1845) ;  /* 0xfffffffc00f08947 */ /* 0x004fea000383ffff */
[----:B------:R-:W-:Y:S05]  /*2cf70*/  BRA `(.L_x_1993) ;  /* 0xffffffa8008c7947 */ /* 0x000fea000383ffff */
.L_x_1852:
[----:B0-----:R0:W1:Y:S02]  /*2cf80*/  SYNCS.PHASECHK.TRANS64.TRYWAIT P0, [R2+URZ+0x2a860], R3 ;  /* 0x02a86003020075a7 */ /* 0x001064000800017f */
[----:B-1----:R-:W-:Y:S05]  /*2cf90*/  @!P0 NANOSLEEP.SYNCS 0x989680 ;  /* 0x009896800000895d */ /* 0x002fea0003900000 */
[----:B------:R-:W1:Y:S02]  /*2cfa0*/  @!P0 SYNCS.PHASECHK.TRANS64 P0, [R2+URZ+0x2a860], R3 ;  /* 0x02a86003020085a7 */ /* 0x000e64000800007f */
[----:B-1----:R-:W-:Y:S05]  /*2cfb0*/  @!P0 BRA `(.L_x_1852) ;  /* 0xfffffffc00f08947 */ /* 0x002fea000383ffff */
[----:B------:R-:W-:Y:S05]  /*2cfc0*/  BRA `(.L_x_1994) ;  /* 0xffffffac00987947 */ /* 0x000fea000383ffff */
.L_x_1862:
[----:B-1----:R1:W2:Y:S02]  /*2cfd0*/  SYNCS.PHASECHK.TRANS64.TRYWAIT P0, [R3+URZ+0x2a840], R2 ;  /* 0x02a84002030075a7 */ /* 0x0022a4000800017f */
[----:B--2---:R-:W-:Y:S05]  /*2cfe0*/  @!P0 NANOSLEEP.SYNCS 0x989680 ;  /* 0x009896800000895d */ /* 0x004fea0003900000 */
[----:B------:R-:W2:Y:S02]  /*2cff0*/  @!P0 SYNCS.PHASECHK.TRANS64 P0, [R3+URZ+0x2a840], R2 ;  /* 0x02a84002030085a7 */ /* 0x000ea4000800007f */
[----:B--2---:R-:W-:Y:S05]  /*2d000*/  @!P0 BRA `(.L_x_1862) ;  /* 0xfffffffc00f08947 */ /* 0x004fea000383ffff */
[----:B------:R-:W-:Y:S05]  /*2d010*/  BRA `(.L_x_1995) ;  /* 0xffffffb4002c7947 */ /* 0x000fea000383ffff */
.L_x_1869:
[----:B0-----:R0:W1:Y:S02]  /*2d020*/  SYNCS.PHASECHK.TRANS64.TRYWAIT P0, [R2+URZ+0x2a860], R3 ;  /* 0x02a86003020075a7 */ /* 0x001064000800017f */
[----:B-1----:R-:W-:Y:S05]  /*2d030*/  @!P0 NANOSLEEP.SYNCS 0x989680 ;  /* 0x009896800000895d */ /* 0x002fea0003900000 */
[----:B------:R-:W1:Y:S02]  /*2d040*/  @!P0 SYNCS.PHASECHK.TRANS64 P0, [R2+URZ+0x2a860], R3 ;  /* 0x02a86003020085a7 */ /* 0x000e64000800007f */
[----:B-1----:R-:W-:Y:S05]  /*2d050*/  @!P0 BRA `(.L_x_1869) ;  /* 0xfffffffc00f08947 */ /* 0x002fea000383ffff */
[----:B------:R-:W-:Y:S05]  /*2d060*/  BRA `(.L_x_1996) ;  /* 0xffffffb800387947 */ /* 0x000fea000383ffff */
.L_x_1879:
[----:B--2---:R2:W3:Y:S02]  /*2d070*/  SYNCS.PHASECHK.TRANS64.TRYWAIT P0, [R3+URZ+0x2a840], R2 ;  /* 0x02a84002030075a7 */ /* 0x0044e4000800017f */
[----:B---3--:R-:W-:Y:S05]  /*2d080*/  @!P0 NANOSLEEP.SYNCS 0x989680 ;  /* 0x009896800000895d */ /* 0x008fea0003900000 */
[----:B------:R-:W3:Y:S02]  /*2d090*/  @!P0 SYNCS.PHASECHK.TRANS64 P0, [R3+URZ+0x2a840], R2 ;  /* 0x02a84002030085a7 */ /* 0x000ee4000800007f */
[----:B---3--:R-:W-:Y:S05]  /*2d0a0*/  @!P0 BRA `(.L_x_1879) ;  /* 0xfffffffc00f08947 */ /* 0x008fea000383ffff */
[----:B------:R-:W-:Y:S05]  /*2d0b0*/  BRA `(.L_x_1997) ;  /* 0xffffffbc00a87947 */ /* 0x000fea000383ffff */
.L_x_1886:
[----:B0-----:R0:W1:Y:S02]  /*2d0c0*/  SYNCS.PHASECHK.TRANS64.TRYWAIT P0, [R2+URZ+0x2a860], R5 ;  /* 0x02a86005020075a7 */ /* 0x001064000800017f */
[----:B-1----:R-:W-:Y:S05]  /*2d0d0*/  @!P0 NANOSLEEP.SYNCS 0x989680 ;  /* 0x009896800000895d */ /* 0x002fea0003900000 */
[----:B------:R-:W1:Y:S02]  /*2d0e0*/  @!P0 SYNCS.PHASECHK.TRANS64 P0, [R2+URZ+0x2a860], R5 ;  /* 0x02a86005020085a7 */ /* 0x000e64000800007f */
[----:B-1----:R-:W-:Y:S05]  /*2d0f0*/  @!P0 BRA `(.L_x_1886) ;  /* 0xfffffffc00f08947 */ /* 0x002fea000383ffff */
[----:B------:R-:W-:Y:S05]  /*2d100*/  BRA `(.L_x_1998) ;  /* 0xffffffc000b07947 */ /* 0x000fea000383ffff */
.L_x_1898:
[----:B----4-:R4:W0:Y:S02]  /*2d110*/  SYNCS.PHASECHK.TRANS64.TRYWAIT P0, [R0+URZ+0x2a860], R2 ;  /* 0x02a86002000075a7 */ /* 0x010824000800017f */
[----:B0-----:R-:W-:Y:S05]  /*2d120*/  @!P0 NANOSLEEP.SYNCS 0x989680 ;  /* 0x009896800000895d */ /* 0x001fea0003900000 */
[----:B------:R-:W0:Y:S02]  /*2d130*/  @!P0 SYNCS.PHASECHK.TRANS64 P0, [R0+URZ+0x2a860], R2 ;  /* 0x02a86002000085a7 */ /* 0x000e24000800007f */
[----:B0-----:R-:W-:Y:S05]  /*2d140*/  @!P0 BRA `(.L_x_1898) ;  /* 0xfffffffc00f08947 */ /* 0x001fea000383ffff */
[----:B------:R-:W-:Y:S05]  /*2d150*/  BRA `(.L_x_1999) ;  /* 0xffffffc800047947 */ /* 0x000fea000383ffff */
.L_x_1906:
[----:B--2-4-:R-:W2:Y:S01]  /*2d160*/  LDL R0, [R1] ;  /* 0x0000000001007983 */ /* 0x014ea20000100800 */
[----:B------:R-:W-:Y:S01]  /*2d170*/  BSSY B0, `(.L_x_2000) ;  /* 0x0000008000007945 */ /* 0x000fe20003800000 */
[----:B------:R-:W-:Y:S02]  /*2d180*/  IMAD.MOV.U32 R12, RZ, RZ, RZ ;  /* 0x000000ffff0c7224 */ /* 0x000fe400078e00ff */
[----:B0-----:R-:W-:Y:S02]  /*2d190*/  IMAD.MOV.U32 R11, RZ, RZ, 0x1f ;  /* 0x0000001fff0b7424 */ /* 0x001fe400078e00ff */
[----:B------:R-:W-:Y:S02]  /*2d1a0*/  IMAD.MOV.U32 R15, RZ, RZ, -0x1 ;  /* 0xffffffffff0f7424 */ /* 0x000fe400078e00ff */
[----:B--2---:R-:W-:-:S07]  /*2d1b0*/  IMAD.MOV.U32 R13, RZ, RZ, R0 ;  /* 0x000000ffff0d7224 */ /* 0x004fce00078e0000 */
[----:B-1-3--:R-:W-:Y:S05]  /*2d1c0*/  WARPSYNC.COLLECTIVE R15, `(.L_x_2001) ;  /* 0x000000000f087348 */ /* 0x00afea0003c00000 */
[----:B------:R0:W2:Y:S02]  /*2d1d0*/  SHFL.IDX P6, R14, R13, R12, R11 ;  /* 0x0000000c0d0e7389 */ /* 0x0000a400000c000b */
[----:B0123--:R-:W-:Y:S01]  /*2d1e0*/  ENDCOLLECTIVE ;  /* 0x000000000000791b */ /* 0x00ffe20003800000 */
.L_x_2001:
[----:B------:R-:W-:Y:S05]  /*2d1f0*/  BSYNC B0 ;  /* 0x0000000000007941 */ /* 0x000fea0003800000 */
.L_x_2000:
        /* <DEDUP_REMOVED lines=10> */
.L_x_2002:
        /* <DEDUP_REMOVED lines=16> */
[----:B------:R-:W-:Y:S02]  /*2d3a0*/  IMAD.MOV.U32 R8, RZ, RZ, RZ ;  /* 0x000000ffff087224 */ /* 0x000fe400078e00ff */
[----:B---3--:R-:W-:Y:S01]  /*2d3b0*/  @!P0 IMAD.MOV.U32 R6, RZ, RZ, R2 ;  /* 0x000000ffff068224 */ /* 0x008fe200078e0002 */
[----:B------:R-:W-:-:S03]  /*2d3c0*/  ISETP.GE.U32.AND P0, PT, R16, 0x2, PT ;  /* 0x000000021000780c */ /* 0x000fc60003f06070 */
[----:B------:R-:W-:-:S04]  /*2d3d0*/  IMAD R2, R6, R4, RZ ;  /* 0x0000000406027224 */ /* 0x000fc800078e02ff */
[----:B------:R-:W-:-:S07]  /*2d3e0*/  IMAD.MOV.U32 R13, RZ, RZ, R2 ;  /* 0x000000ffff0d7224 */ /* 0x000fce00078e0002 */
[----:B------:R-:W-:Y:S05]  /*2d3f0*/  WARPSYNC.COLLECTIVE R15, `(.L_x_2003) ;  /* 0x000000000f087348 */ /* 0x000fea0003c00000 */
[----:B------:R0:W1:Y:S02]  /*2d400*/  SHFL.UP P6, R14, R13, R12, R11 ;  /* 0x0400000c0d0e7389 */ /* 0x00006400000c000b */
[----:B01----:R-:W-:Y:S01]  /*2d410*/  ENDCOLLECTIVE ;  /* 0x000000000000791b */ /* 0x003fe20003800000 */
.L_x_2003:
        /* <DEDUP_REMOVED lines=9> */
.L_x_2004:
        /* <DEDUP_REMOVED lines=8> */
.L_x_2005:
        /* <DEDUP_REMOVED lines=8> */
.L_x_2006:
        /* <DEDUP_REMOVED lines=8> */
.L_x_2007:
        /* <DEDUP_REMOVED lines=9> */
.L_x_2008:
[----:B------:R-:W-:Y:S01]  /*2d6c0*/  IMAD.MOV.U32 R9, RZ, RZ, R14 ;  /* 0x000000ffff097224 */ /* 0x000fe200078e000e */
[----:B------:R-:W-:Y:S06]  /*2d6d0*/  BRA `(.L_x_2009) ;  /* 0xffffffc800907947 */ /* 0x000fec000383ffff */
.L_x_1909:
        /* <DEDUP_REMOVED lines=8> */
.L_x_2011:
[----:B------:R-:W-:Y:S05]  /*2d760*/  BSYNC B0 ;  /* 0x0000000000007941 */ /* 0x000fea0003800000 */
.L_x_2010:
[----:B------:R-:W-:Y:S01]  /*2d770*/  IMAD.MOV.U32 R3, RZ, RZ, R14 ;  /* 0x000000ffff037224 */ /* 0x000fe200078e000e */
[----:B------:R-:W-:Y:S01]  /*2d780*/  LOP3.LUT P4, RZ, R17, 0x1, RZ, 0xc0, !PT ;  /* 0x0000000111ff7812 */ /* 0x000fe2000788c0ff */
        /* <DEDUP_REMOVED lines=9> */
.L_x_2012:
        /* <DEDUP_REMOVED lines=8> */
.L_x_2013:
        /* <DEDUP_REMOVED lines=8> */
.L_x_2014:
        /* <DEDUP_REMOVED lines=8> */
.L_x_2015:
        /* <DEDUP_REMOVED lines=9> */
.L_x_2016:
[----:B------:R-:W-:Y:S01]  /*2da30*/  IMAD.MOV.U32 R9, RZ, RZ, R14 ;  /* 0x000000ffff097224 */ /* 0x000fe200078e000e */
[----:B------:R-:W-:Y:S06]  /*2da40*/  BRA `(.L_x_2017) ;  /* 0xffffffc800607947 */ /* 0x000fec000383ffff */
.L_x_1911:
[----:B------:R-:W-:Y:S01]  /*2da50*/  BSSY B0, `(.L_x_2018) ;  /* 0x0000006000007945 */ /* 0x000fe20003800000 */
[----:B------:R-:W-:Y:S01]  /*2da60*/  PLOP3.LUT P6, PT, P6, PT, PT, 0x8, 0x0 ;  /* 0x000000000000781c */ /* 0x000fe200037ce170 */
[----:B------:R-:W-:-:S12]  /*2da70*/  IMAD.MOV.U32 R15, RZ, RZ, -0x1 ;  /* 0xffffffffff0f7424 */ /* 0x000fd800078e00ff */
[----:B0-----:R-:W-:Y:S05]  /*2da80*/  WARPSYNC.COLLECTIVE R15, `(.L_x_2019) ;  /* 0x000000000f087348 */ /* 0x001fea0003c00000 */
[----:B------:R-:W-:Y:S01]  /*2da90*/  VOTE.ANY R14, PT, P6 ;  /* 0x00000000000e7806 */ /* 0x000fe200030e0100 */
[----:B0-----:R-:W-:Y:S06]  /*2daa0*/  ENDCOLLECTIVE ;  /* 0x000000000000791b */ /* 0x001fec0003800000 */
.L_x_2019:
[----:B------:R-:W-:Y:S05]  /*2dab0*/  BSYNC B0 ;  /* 0x0000000000007941 */ /* 0x000fea0003800000 */
.L_x_2018:
        /* <DEDUP_REMOVED lines=10> */
.L_x_2020:
[----:B------:R-:W-:Y:S02]  /*2db60*/  IMAD.MOV.U32 R13, RZ, RZ, R6 ;  /* 0x000000ffff0d7224 */ /* 0x000fe400078e0006 */
[----:B------:R-:W-:-:S07]  /*2db70*/  IMAD.MOV.U32 R4, RZ, RZ, R14 ;  /* 0x000000ffff047224 */ /* 0x000fce00078e000e */
[----:B------:R-:W-:Y:S05]  /*2db80*/  WARPSYNC.COLLECTIVE R15, `(.L_x_2021) ;  /* 0x000000000f087348 */ /* 0x000fea0003c00000 */
[----:B------:R0:W1:Y:S02]  /*2db90*/  SHFL.IDX P6, R14, R13, R12, R11 ;  /* 0x0000000c0d0e7389 */ /* 0x00006400000c000b */
[----:B01----:R-:W-:Y:S01]  /*2dba0*/  ENDCOLLECTIVE ;  /* 0x000000000000791b */ /* 0x003fe20003800000 */
.L_x_2021:
[----:B------:R-:W-:Y:S02]  /*2dbb0*/  IMAD.MOV.U32 R6, RZ, RZ, R14 ;  /* 0x000000ffff067224 */ /* 0x000fe400078e000e */
[----:B------:R-:W-:-:S05]  /*2dbc0*/  IMAD.IADD R10, R3, 0x1, R10 ;  /* 0x00000001030a7824 */ /* 0x000fca00078e020a */
[----:B------:R2:W-:Y:S01]  /*2dbd0*/  STL [R1+0xc], R10 ;  /* 0x00000c0a01007387 */ /* 0x0005e20000100800 */
[----:B------:R-:W-:Y:S05]  /*2dbe0*/  BRA `(.L_x_2022) ;  /* 0xffffffc800407947 */ /* 0x000fea000383ffff */
.L_x_1913:
[----:B------:R-:W-:Y:S01]  /*2dbf0*/  BSSY B0, `(.L_x_2023) ;  /* 0x0000008000007945 */ /* 0x000fe20003800000 */
[----:B------:R-:W-:Y:S02]  /*2dc00*/  IMAD.MOV.U32 R13, RZ, RZ, R7 ;  /* 0x000000ffff0d7224 */ /* 0x000fe400078e0007 */
[----:B------:R-:W-:Y:S02]  /*2dc10*/  IMAD.MOV.U32 R12, RZ, RZ, R3 ;  /* 0x000000ffff0c7224 */ /* 0x000fe400078e0003 */
[----:B------:R-:W-:Y:S02]  /*2dc20*/  IMAD.MOV.U32 R11, RZ, RZ, 0x1f ;  /* 0x0000001fff0b7424 */ /* 0x000fe400078e00ff */
[----:B------:R-:W-:-:S07]  /*2dc30*/  IMAD.MOV.U32 R15, RZ, RZ, -0x1 ;  /* 0xffffffffff0f7424 */ /* 0x000fce00078e00ff */
[----:B0-2---:R-:W-:Y:S05]  /*2dc40*/  WARPSYNC.COLLECTIVE R15, `(.L_x_2024) ;  /* 0x000000000f087348 */ /* 0x005fea0003c00000 */
[----:B------:R1:W3:Y:S02]  /*2dc50*/  SHFL.IDX P6, R14, R13, R12, R11 ;  /* 0x0000000c0d0e7389 */ /* 0x0002e400000c000b */
[----:B0123--:R-:W-:Y:S01]  /*2dc60*/  ENDCOLLECTIVE ;  /* 0x000000000000791b */ /* 0x00ffe20003800000 */
.L_x_2024:
[----:B------:R-:W-:Y:S05]  /*2dc70*/  BSYNC B0 ;  /* 0x0000000000007941 */ /* 0x000fea0003800000 */
.L_x_2023:
[----:B------:R-:W-:Y:S01]  /*2dc80*/  IMAD.MOV.U32 R3, RZ, RZ, R14 ;  /* 0x000000ffff037224 */ /* 0x000fe200078e000e */
[----:B------:R-:W-:Y:S06]  /*2dc90*/  BRA `(.L_x_2025) ;  /* 0xffffffc8002c7947 */ /* 0x000fec000383ffff */
.L_x_1919:
[----:B0-----:R0:W1:Y:S02]  /*2dca0*/  SYNCS.PHASECHK.TRANS64.TRYWAIT P0, [R0+URZ+0x2a820], R3 ;  /* 0x02a82003000075a7 */ /* 0x001064000800017f */
[----:B-1----:R-:W-:Y:S05]  /*2dcb0*/  @!P0 NANOSLEEP.SYNCS 0x989680 ;  /* 0x009896800000895d */ /* 0x002fea0003900000 */
[----:B------:R-:W1:Y:S02]  /*2dcc0*/  @!P0 SYNCS.PHASECHK.TRANS64 P0, [R0+URZ+0x2a820], R3 ;  /* 0x02a82003000085a7 */ /* 0x000e64000800007f */
[----:B-1----:R-:W-:Y:S05]  /*2dcd0*/  @!P0 BRA `(.L_x_1919) ;  /* 0xfffffffc00f08947 */ /* 0x002fea000383ffff */
[----:B------:R-:W-:Y:S05]  /*2dce0*/  BRA `(.L_x_2026) ;  /* 0xffffffd000c87947 */ /* 0x000fea000383ffff */
.L_x_1920:
        /* <DEDUP_REMOVED lines=11> */
.L_x_2028:
[----:B------:R-:W-:Y:S05]  /*2dda0*/  BSYNC B0 ;  /* 0x0000000000007941 */ /* 0x000fea0003800000 */
.L_x_2027:
[----:B------:R-:W-:Y:S05]  /*2ddb0*/  BRA `(.L_x_2029) ;  /* 0xffffffd000b07947 */ /* 0x000fea000383ffff */
.L_x_1921:
[----:B------:R-:W-:Y:S01]  /*2ddc0*/  BSSY B0, `(.L_x_2030) ;  /* 0x0000006000007945 */ /* 0x000fe20003800000 */
[----:B------:R-:W-:-:S07]  /*2ddd0*/  IMAD.MOV.U32 R15, RZ, RZ, -0x1 ;  /* 0xffffffffff0f7424 */ /* 0x000fce00078e00ff */
[----:B01----:R-:W-:Y:S05]  /*2dde0*/  WARPSYNC.COLLECTIVE R15, `(.L_x_2031) ;  /* 0x000000000f0c7348 */ /* 0x003fea0003c00000 */
[----:B------:R-:W-:Y:S02]  /*2ddf0*/  ELECT P6, UR62, PT ;  /* 0x00000000003e782f */ /* 0x000fe400038c0000 */
[----:B------:R-:W-:Y:S01]  /*2de00*/  MOV R14, UR62 ;  /* 0x0000003e000e7c02 */ /* 0x000fe20008000f00 */
[----:B01----:R-:W-:Y:S10]  /*2de10*/  ENDCOLLECTIVE ;  /* 0x000000000000791b */ /* 0x003ff40003800000 */
.L_x_2031:
[----:B------:R-:W-:Y:S05]  /*2de20*/  BSYNC B0 ;  /* 0x0000000000007941 */ /* 0x000fea0003800000 */
.L_x_2030:
[----:B------:R-:W-:Y:S05]  /*2de30*/  BRA `(.L_x_2032) ;  /* 0xffffffd000a47947 */ /* 0x000fea000383ffff */
.L_x_1923:
[----:B0-----:R0:W1:Y:S02]  /*2de40*/  SYNCS.PHASECHK.TRANS64.TRYWAIT P0, [R6+URZ], R5 ;  /* 0x00000005060075a7 */ /* 0x001064000800017f */
[----:B-1----:R-:W-:Y:S05]  /*2de50*/  @!P0 NANOSLEEP.SYNCS 0x989680 ;  /* 0x009896800000895d */ /* 0x002fea0003900000 */
[----:B------:R-:W1:Y:S02]  /*2de60*/  @!P0 SYNCS.PHASECHK.TRANS64 P0, [R6+URZ], R5 ;  /* 0x00000005060085a7 */ /* 0x000e64000800007f */
[----:B-1----:R-:W-:Y:S05]  /*2de70*/  @!P0 BRA `(.L_x_1923) ;  /* 0xfffffffc00f08947 */ /* 0x002fea000383ffff */
[----:B------:R-:W-:Y:S05]  /*2de80*/  BRA `(.L_x_2033) ;  /* 0xffffffd000e87947 */ /* 0x000fea000383ffff */
.L_x_1924:
[----:B-1----:R1:W2:Y:S02]  /*2de90*/  SYNCS.PHASECHK.TRANS64.TRYWAIT P0, [R7+URZ], R2 ;  /* 0x00000002070075a7 */ /* 0x0022a4000800017f */
[----:B--2---:R-:W-:Y:S05]  /*2dea0*/  @!P0 NANOSLEEP.SYNCS 0x989680 ;  /* 0x009896800000895d */ /* 0x004fea0003900000 */
[----:B------:R-:W2:Y:S02]  /*2deb0*/  @!P0 SYNCS.PHASECHK.TRANS64 P0, [R7+URZ], R2 ;  /* 0x00000002070085a7 */ /* 0x000ea4000800007f */
[----:B--2---:R-:W-:Y:S05]  /*2dec0*/  @!P0 BRA `(.L_x_1924) ;  /* 0xfffffffc00f08947 */ /* 0x004fea000383ffff */
[----:B------:R-:W-:Y:S05]  /*2ded0*/  BRA `(.L_x_2034) ;  /* 0xffffffd000dc7947 */ /* 0x000fea000383ffff */
.L_x_1926:
[----:B--2---:R2:W3:Y:S02]  /*2dee0*/  SYNCS.PHASECHK.TRANS64.TRYWAIT P0, [R4+URZ], R5 ;  /* 0x00000005040075a7 */ /* 0x0044e4000800017f */
[----:B---3--:R-:W-:Y:S05]  /*2def0*/  @!P0 NANOSLEEP.SYNCS 0x989680 ;  /* 0x009896800000895d */ /* 0x008fea0003900000 */
[----:B------:R-:W3:Y:S02]  /*2df00*/  @!P0 SYNCS.PHASECHK.TRANS64 P0, [R4+URZ], R5 ;  /* 0x00000005040085a7 */ /* 0x000ee4000800007f */
[----:B---3--:R-:W-:Y:S05]  /*2df10*/  @!P0 BRA `(.L_x_1926) ;  /* 0xfffffffc00f08947 */ /* 0x008fea000383ffff */
[----:B------:R-:W-:Y:S05]  /*2df20*/  BRA `(.L_x_2035) ;  /* 0xffffffd000e47947 */ /* 0x000fea000383ffff */
.L_x_2036:
        /* <DEDUP_REMOVED lines=13> */
.L_x_14992:


//--------------------- .text._ZN7cutlass13device_kernelIN5flash11enable_sm90INS1_16FlashAttnFwdSm90INS1_25CollectiveMainloopFwdSm90ILi2EN4cute5tupleIJNS5_1CILi1EEES8_S8_EEENS6_IJNS7_ILi128EEESA_NS7_ILi192EEEEEELi128ENS_10bfloat16_tEfNS_4arch4Sm90ELb1ELb0ELb0ELb0ELb0ELb0ELb0ELb1ELb1ELb1ELb1ELb0EEENS1_21CollectiveEpilogueFwdINS6_IJSA_SA_SA_EEES9_SD_SF_Li256ELb0ELb1ELb1ELb0EEENS1_19SingleTileSchedulerILb0ELb1ELb1ELi128EEEEEEEEEvNT_6ParamsE --------------------------
	.section	.text._ZN7cutlass13device_kernelIN5flash11enable_sm90INS1_16FlashAttnFwdSm90INS1_25CollectiveMainloopFwdSm90ILi2EN4cute5tupleIJNS5_1CILi1EEES8_S8_EEENS6_IJNS7_ILi128EEESA_NS7_ILi192EEEEEELi128ENS_10bfloat16_tEfNS_4arch4Sm90ELb1ELb0ELb0ELb0ELb0ELb0ELb0ELb1ELb1ELb1ELb1ELb0EEENS1_21CollectiveEpilogueFwdINS6_IJSA_SA_SA_EEES9_SD_SF_Li256ELb0ELb1ELb1ELb0EEENS1_19SingleTileSchedulerILb0ELb1ELb1ELi128EEEEEEEEEvNT_6ParamsE,"ax",@progbits
	.align	128
.text._ZN7cutlass13device_kernelIN5flash11enable_sm90INS1_16FlashAttnFwdSm90INS1_25CollectiveMainloopFwdSm90ILi2EN4cute5tupleIJNS5_1CILi1EEES8_S8_EEENS6_IJNS7_ILi128EEESA_NS7_ILi192EEEEEELi128ENS_10bfloat16_tEfNS_4arch4Sm90ELb1ELb0ELb0ELb0ELb0ELb0ELb0ELb1ELb1ELb1ELb1ELb0EEENS1_21CollectiveEpilogueFwdINS6_IJSA_SA_SA_EEES9_SD_SF_Li256ELb0ELb1ELb1ELb0EEENS1_19SingleTileSchedulerILb0ELb1ELb1ELi128EEEEEEEEEvNT_6ParamsE:
        .type           _ZN7cutlass13device_kernelIN5flash11enable_sm90INS1_16FlashAttnFwdSm90INS1_25CollectiveMainloopFwdSm90ILi2EN4cute5tupleIJNS5_1CILi1EEES8_S8_EEENS6_IJNS7_ILi128EEESA_NS7_ILi192EEEEEELi128ENS_10bfloat16_tEfNS_4arch4Sm90ELb1ELb0ELb0ELb0ELb0ELb0ELb0ELb1ELb1ELb1ELb1ELb0EEENS1_21CollectiveEpilogueFwdINS6_IJSA_SA_SA_EEES9_SD_SF_Li256ELb0ELb1ELb1ELb0EEENS1_19SingleTileSchedulerILb0ELb1ELb1ELi128EEEEEEEEEvNT_6ParamsE,@function
        .size           _ZN7cutlass13device_kernelIN5flash11enable_sm90INS1_16FlashAttnFwdSm90INS1_25CollectiveMainloopFwdSm90ILi2EN4cute5tupleIJNS5_1CILi1EEES8_S8_EEENS6_IJNS7_ILi128EEESA_NS7_ILi192EEEEEELi128ENS_10bfloat16_tEfNS_4arch4Sm90ELb1ELb0ELb0ELb0ELb0ELb0ELb0ELb1ELb1ELb1ELb1ELb0EEENS1_21CollectiveEpilogueFwdINS6_IJSA_SA_SA_EEES9_SD_SF_Li256ELb0ELb1ELb1ELb0EEENS1_19SingleTileSchedulerILb0ELb1ELb1ELi128EEEEEEEEEvNT_6ParamsE,(.L_x_14993 - _ZN7cutlass13device_kernelIN5flash11enable_sm90INS1_16FlashAttnFwdSm90INS1_25CollectiveMainloopFwdSm90ILi2EN4cute5tupleIJNS5_1CILi1EEES8_S8_EEENS6_IJNS7_ILi128EEESA_NS7_ILi192EEEEEELi128ENS_10bfloat16_tEfNS_4arch4Sm90ELb1ELb0ELb0ELb0ELb0ELb0ELb0ELb1ELb1ELb1ELb1ELb0EEENS1_21CollectiveEpilogueFwdINS6_IJSA_SA_SA_EEES9_SD_SF_Li256ELb0ELb1ELb1ELb0EEENS1_19SingleTileSchedulerILb0ELb1ELb1ELi128EEEEEEEEEvNT_6ParamsE)
        .other          _ZN7cutlass13device_kernelIN5flash11enable_sm90INS1_16FlashAttnFwdSm90INS1_25CollectiveMainloopFwdSm90ILi2EN4cute5tupleIJNS5_1CILi1EEES8_S8_EEENS6_IJNS7_ILi128EEESA_NS7_ILi192EEEEEELi128ENS_10bfloat16_tEfNS_4arch4Sm90ELb1ELb0ELb0ELb0ELb0ELb0ELb0ELb1ELb1ELb1ELb1ELb0EEENS1_21CollectiveEpilogueFwdINS6_IJSA_SA_SA_EEES9_SD_SF_Li256ELb0ELb1ELb1ELb0EEENS1_19SingleTileSchedulerILb0ELb1ELb1ELi128EEEEEEEEEvNT_6ParamsE,@"STO_CUDA_ENTRY STV_DEFAULT"
_ZN7cutlass13device_kernelIN5flash11enable_sm90INS1_16FlashAttnFwdSm90INS1_25CollectiveMainloopFwdSm90ILi2EN4cute5tupleIJNS5_1CILi1EEES8_S8_EEENS6_IJNS7_ILi128EEESA_NS7_ILi192EEEEEELi128ENS_10bfloat16_tEfNS_4arch4Sm90ELb1ELb0ELb0ELb0ELb0ELb0ELb0ELb1ELb1ELb1ELb1ELb0EEENS1_21CollectiveEpilogueFwdINS6_IJSA_SA_SA_EEES9_SD_SF_Li256ELb0ELb1ELb1ELb0EEENS1_19SingleTileSchedulerILb0ELb1ELb1ELi128EEEEEEEEEvNT_6ParamsE:
        /* <DEDUP_REMOVED lines=17> */
.L_x_2038:
[----:B------:R-:W-:Y:S05]  /*0110*/  BSYNC B0 ;  /* 0x0000000000007941 */ /* 0x000fea0003800000 */
.L_x_2037:
        /* <DEDUP_REMOVED lines=40> */
.L_x_2039:
        /* <DEDUP_REMOVED lines=22> */
.L_x_2040:
        /* <DEDUP_REMOVED lines=18> */
.L_x_2041:
        /* <DEDUP_REMOVED lines=22> */
.L_x_2042:
        /* <DEDUP_REMOVED lines=22> */
.L_x_2043:
        /* <DEDUP_REMOVED lines=9> */
.L_x_2046:
        /* <DEDUP_REMOVED lines=20> */
[----:B------:R-:W-:Y:S01]  /*0ab0*/  SHF.R.U32.HI R4, RZ, 0x10, R17 ;  /* 0x00000010ff047819 */ /* 0x000fe20000011611 */
[----:B------:R-:W-:Y:S01]  /*0ac0*/  IMAD.MOV.U32 R22, RZ, RZ, RZ ;  /* 0x000000ffff167224 */ /* 0x000fe200078e00ff */
[----:B------:R-:W-:-:S04]  /*0ad0*/  LOP3.LUT R17, R17, 0xffff, RZ, 0xc0, !PT ;  /* 0x0000ffff11117812 */ /* 0x000fc800078ec0ff */
[----:B------:R-:W2:Y:S08]  /*0ae0*/  LDC.64 R10, c[0x0][0x418] ;  /* 0x00010600ff0a7b82 */ /* 0x000eb00000000a00 */
[----:B------:R-:W3:Y:S01]  /*0af0*/  LDC R3, c[0x0][0x288] ;  /* 0x0000a200ff037b82 */ /* 0x000ee20000000800 */
[----:B0-----:R-:W-:-:S07]  /*0b00*/  ISETP.NE.AND P1, PT, R0, 0x1, PT ;  /* 0x000000010000780c */ /* 0x001fce0003f25270 */
[----:B------:R-:W0:Y:S01]  /*0b10*/  LDC R16, c[0x0][0x424] ;  /* 0x00010900ff107b82 */ /* 0x000e220000000800 */
[----:B--2---:R-:W-:-:S07]  /*0b20*/  ISETP.NE.U32.AND P0, PT, R10, RZ, PT ;  /* 0x000000ff0a00720c */ /* 0x004fce0003f05070 */
[----:B------:R-:W2:Y:S01]  /*0b30*/  LDC R9, c[0x0][0x2f0] ;  /* 0x0000bc00ff097b82 */ /* 0x000ea20000000800 */
[----:B-1----:R-:W-:Y:S01]  /*0b40*/  IMAD.SHL.U32 R19, R19, 0x80, RZ ;  /* 0x0000008013137824 */ /* 0x002fe200078e00ff */
[----:B------:R-:W-:-:S03]  /*0b50*/  ISETP.NE.AND.EX P0, PT, R11, RZ, PT, P0 ;  /* 0x000000ff0b00720c */ /* 0x000fc60003f05300 */
[----:B------:R-:W-:Y:S01]  /*0b60*/  @P1 VIADD R0, R19, 0x7f ;  /* 0x0000007f13001836 */ /* 0x000fe20000000000 */
[----:B---3--:R-:W-:Y:S02]  /*0b70*/  IADD3 R3, -R3, 0x80, RZ ;  /* 0x0000008003037810 */ /* 0x008fe40007ffe1ff */
[----:B------:R-:W1:Y:S08]  /*0b80*/  @P1 LDC R5, c[0x0][0x44c] ;  /* 0x00011300ff051b82 */ /* 0x000e700000000800 */
[----:B------:R-:W3:Y:S01]  /*0b90*/  @P1 LDC R7, c[0x0][0x450] ;  /* 0x00011400ff071b82 */ /* 0x000ee20000000800 */
[----:B0-----:R-:W-:-:S02]  /*0ba0*/  SEL R16, R16, 0x1, P0 ;  /* 0x0000000110107807 */ /* 0x001fc40000000000 */
[----:B------:R-:W-:-:S03]  /*0bb0*/  ISETP.NE.AND P0, PT, R4, RZ, PT ;  /* 0x000000ff0400720c */ /* 0x000fc60003f05270 */
[----:B--2---:R-:W-:Y:S02]  /*0bc0*/  IMAD R3, R16, R9, R3 ;  /* 0x0000000910037224 */ /* 0x004fe400078e0203 */
[----:B-1----:R-:W-:-:S08]  /*0bd0*/  @P1 IMAD.HI.U32 R2, R0, R5, RZ ;  /* 0x0000000500021227 */ /* 0x002fd000078e00ff */
[----:B------:R-:W0:Y:S01]  /*0be0*/  @!P0 LDC R4, c[0x0][0x9f0] ;  /* 0x00027c00ff048b82 */ /* 0x000e220000000800 */
[----:B------:R-:W-:Y:S01]  /*0bf0*/  VIADD R0, R19, 0x7f ;  /* 0x0000007f13007836 */ /* 0x000fe20000000000 */
[----:B---3--:R-:W-:Y:S01]  /*0c00*/  @P1 SHF.R.U32.HI R0, RZ, R7, R2 ;  /* 0x00000007ff001219 */ /* 0x008fe20000011602 */
[----:B------:R-:W-:-:S04]  /*0c10*/  IMAD R2, R16, R9, 0x7f ;  /* 0x0000007f10027424 */ /* 0x000fc800078e0209 */
[----:B------:R-:W-:Y:S01]  /*0c20*/  IMAD.IADD R0, R3, 0x1, R0 ;  /* 0x0000000103007824 */ /* 0x000fe200078e0200 */
[----:B------:R-:W-:-:S04]  /*0c30*/  SHF.R.S32.HI R3, RZ, 0x1f, R2 ;  /* 0x0000001fff037819 */ /* 0x000fc80000011402 */
[----:B------:R-:W-:Y:S02]  /*0c40*/  SHF.R.S32.HI R5, RZ, 0x1f, R0 ;  /* 0x0000001fff057819 */ /* 0x000fe40000011400 */
[----:B------:R-:W-:Y:S02]  /*0c50*/  LEA.HI R3, R3, R2, RZ, 0x7 ;  /* 0x0000000203037211 */ /* 0x000fe400078f38ff */
[----:B------:R-:W-:Y:S02]  /*0c60*/  LEA.HI R5, R5, R0, RZ, 0x7 ;  /* 0x0000000005057211 */ /* 0x000fe400078f38ff */
[----:B------:R-:W-:Y:S02]  /*0c70*/  SHF.R.S32.HI R3, RZ, 0x7, R3 ;  /* 0x00000007ff037819 */ /* 0x000fe40000011403 */
[----:B------:R-:W-:-:S04]  /*0c80*/  SHF.R.S32.HI R0, RZ, 0x7, R5 ;  /* 0x00000007ff007819 */ /* 0x000fc80000011405 */
[----:B------:R-:W-:-:S04]  /*0c90*/  VIMNMX R11, R3, R0, PT ;  /* 0x00000000030b7248 */ /* 0x000fc80003fe0100 */
[----:B------:R-:W-:-:S13]  /*0ca0*/  ISETP.GE.AND P1, PT, R11, 0x1, PT ;  /* 0x000000010b00780c */ /* 0x000fda0003f26270 */
[----:B------:R-:W-:Y:S05]  /*0cb0*/  @!P1 BRA `(.L_x_2048) ;  /* 0x00000000006c9947 */ /* 0x000fea0003800000 */
[-C--:B0-----:R-:W-:Y:S02]  /*0cc0*/  IABS R7, R4.reuse ;  /* 0x0000000400077213 */ /* 0x081fe40000000000 */
[----:B------:R-:W-:Y:S02]  /*0cd0*/  IADD3 R5, R4, -0x1, R11 ;  /* 0xffffffff04057810 */ /* 0x000fe40007ffe00b */
[----:B------:R-:W0:Y:S01]  /*0ce0*/  I2F.RP R0, R7 ;  /* 0x0000000700007306 */ /* 0x000e220000209400 */
[----:B------:R-:W-:-:S05]  /*0cf0*/  IABS R8, R4 ;  /* 0x0000000400087213 */ /* 0x000fca0000000000 */
[----:B------:R-:W-:Y:S02]  /*0d00*/  IMAD.MOV R8, RZ, RZ, -R8 ;  /* 0x000000ffff087224 */ /* 0x000fe400078e0a08 */
[----:B0-----:R-:W0:Y:S02]  /*0d10*/  MUFU.RCP R0, R0 ;  /* 0x0000000000007308 */ /* 0x001e240000001000 */
[----:B0-----:R-:W-:Y:S01]  /*0d20*/  VIADD R2, R0, 0xffffffe ;  /* 0x0ffffffe00027836 */ /* 0x001fe20000000000 */
[----:B------:R-:W-:Y:S02]  /*0d30*/  IABS R0, R5 ;  /* 0x0000000500007213 */ /* 0x000fe40000000000 */
[----:B------:R-:W-:-:S03]  /*0d40*/  LOP3.LUT R5, R5, R4, RZ, 0x3c, !PT ;  /* 0x0000000405057212 */ /* 0x000fc600078e3cff */
[----:B------:R0:W1:Y:S01]  /*0d50*/  F2I.FTZ.U32.TRUNC.NTZ R3, R2 ;  /* 0x0000000200037305 */ /* 0x000062000021f000 */
        /* <DEDUP_REMOVED lines=17> */
.L_x_2048:
[----:B------:R-:W1:Y:S01]  /*0e70*/  S2R R0, SR_TID.X ;  /* 0x0000000000007919 */ /* 0x000e620000002100 */
[-C--:B------:R-:W-:Y:S01]  /*0e80*/  IMAD R17, R17, R22.reuse, RZ ;  /* 0x0000001611117224 */ /* 0x080fe200078e02ff */
[----:B------:R-:W-:Y:S02]  /*0e90*/  PLOP3.LUT P0, PT, PT, PT, PT, 0x80, 0x0 ;  /* 0x000000000000781c */ /* 0x000fe40003f0f070 */
[----:B------:R-:W-:Y:S02]  /*0ea0*/  CS2R R2, SRZ ;  /* 0x0000000000027805 */ /* 0x000fe4000001ff00 */
[----:B------:R-:W-:Y:S02]  /*0eb0*/  CS2R R86, SRZ ;  /* 0x0000000000567805 */ /* 0x000fe4000001ff00 */
[----:B------:R-:W-:Y:S02]  /*0ec0*/  CS2R R84, SRZ ;  /* 0x0000000000547805 */ /* 0x000fe4000001ff00 */
[----:B------:R-:W-:-:S02]  /*0ed0*/  VIADDMNMX R22, R17, R22, R11, PT ;  /* 0x0000001611167246 */ /* 0x000fc4000380010b */
[----:B------:R-:W-:Y:S02]  /*0ee0*/  CS2R R82, SRZ ;  /* 0x0000000000527805 */ /* 0x000fe4000001ff00 */
[----:B------:R-:W-:Y:S02]  /*0ef0*/  CS2R R80, SRZ ;  /* 0x0000000000507805 */ /* 0x000fe4000001ff00 */
[----:B------:R-:W-:Y:S02]  /*0f00*/  CS2R R78, SRZ ;  /* 0x00000000004e7805 */ /* 0x000fe4000001ff00 */
[----:B------:R-:W-:Y:S02]  /*0f10*/  ISETP.GT.AND P1, PT, R22, R17, PT ;  /* 0x000000111600720c */ /* 0x000fe40003f24270 */
        /* <DEDUP_REMOVED lines=21> */
[----:B-1----:R-:W-:Y:S01]  /*1070*/  VIADD R23, R0, 0xffffff80 ;  /* 0xffffff8000177836 */ /* 0x002fe20000000000 */
[----:B------:R-:W-:Y:S02]  /*1080*/  CS2R R34, SRZ ;  /* 0x0000000000227805 */ /* 0x000fe4000001ff00 */
[----:B------:R-:W-:Y:S02]  /*1090*/  CS2R R32, SRZ ;  /* 0x0000000000207805 */ /* 0x000fe4000001ff00 */
[----:B------:R-:W-:Y:S02]  /*10a0*/  CS2R R30, SRZ ;  /* 0x00000000001e7805 */ /* 0x000fe4000001ff00 */
[----:B------:R-:W-:Y:S02]  /*10b0*/  CS2R R28, SRZ ;  /* 0x00000000001c7805 */ /* 0x000fe4000001ff00 */
[----:B------:R-:W-:-:S02]  /*10c0*/  CS2R R26, SRZ ;  /* 0x00000000001a7805 */ /* 0x000fc4000001ff00 */
[----:B------:R-:W-:Y:S01]  /*10d0*/  CS2R R24, SRZ ;  /* 0x0000000000187805 */ /* 0x000fe2000001ff00 */
[----:B------:R-:W-:Y:S06]  /*10e0*/  @!P1 BRA `(.L_x_2049) ;  /* 0x00000080008c9947 */ /* 0x000fec0003800000 */
[----:B------:R-:W-:Y:S01]  /*10f0*/  SHF.R.S32.HI R88, RZ, 0x1f, R23 ;  /* 0x0000001fff587819 */ /* 0x000fe20000011417 */
[----:B------:R-:W1:Y:S01]  /*1100*/  S2UR UR6, SR_CgaCtaId ;  /* 0x00000000000679c3 */ /* 0x000e620000008800 */
[----:B------:R-:W-:Y:S02]  /*1110*/  UMOV UR36, 0x400 ;  /* 0x0000040000247882 */ /* 0x000fe40000000000 */
[----:B------:R-:W-:-:S04]  /*1120*/  LEA.HI R89, R88, R23, RZ, 0x7 ;  /* 0x0000001758597211 */ /* 0x000fc800078f38ff */
[----:B------:R-:W-:-:S05]  /*1130*/  SHF.R.S32.HI R90, RZ, 0x7, R89 ;  /* 0x00000007ff5a7819 */ /* 0x000fca0000011459 */
[----:B------:R-:W2:Y:S01]  /*1140*/  SHFL.IDX PT, R0, R90, RZ, 0x1f ;  /* 0x00001fff5a007589 */ /* 0x000ea200000e0000 */
[----:B-1----:R-:W-:-:S04]  /*1150*/  ULEA UR36, UR6, UR36, 0x18 ;  /* 0x0000002406247291 */ /* 0x002fc8000f8ec03f */
[----:B------:R-:W-:-:S04]  /*1160*/  UIADD3 UR6, UR36, 0x10400, URZ ;  /* 0x0001040024067890 */ /* 0x000fc8000fffe03f */
[----:B------:R-:W-:Y:S01]  /*1170*/  ULOP3.LUT UP0, URZ, UR6, 0x3ff, URZ, 0xc0, !UPT ;  /* 0x000003ff063f7892 */ /* 0x000fe2000f80c03f */
[----:B--2---:R-:W-:-:S05]  /*1180*/  R2UR UR4, R0 ;  /* 0x00000000000472ca */ /* 0x004fca00000e0000 */
        /* <DEDUP_REMOVED lines=11> */
[----:B0-----:R-:W-:Y:S01]  /*1240*/  IMAD.U32 R4, RZ, RZ, UR4 ;  /* 0x00000004ff047e24 */ /* 0x001fe2000f8e00ff */
        /* <DEDUP_REMOVED lines=12> */
.L_x_2050:
[----:B------:R-:W2:Y:S01]  /*1310*/  LDL.LU R20, [R1+0x14] ;  /* 0x0000140001147983 */ /* 0x000ea20000300800 */
[----:B------:R-:W-:-:S04]  /*1320*/  SHF.L.U32 R2, RZ, 0x1f, RZ ;  /* 0x0000001fff027819 */ /* 0x000fc800000006ff */
[----:B------:R-:W1:Y:S01]  /*1330*/  SYNCS.PHASECHK.TRANS64.TRYWAIT P1, [UR36+0x34800], R2 ;  /* 0x03480002ff0075a7 */ /* 0x000e620008020164 */
[----:B--2---:R-:W-:-:S04]  /*1340*/  LOP3.LUT R0, R20, 0x1, RZ, 0xfc, !PT ;  /* 0x0000000114007812 */ /* 0x004fc800078efcff */
[----:B------:R-:W-:Y:S01]  /*1350*/  ISETP.NE.AND P0, PT, R0, 0x3, PT ;  /* 0x000000030000780c */ /* 0x000fe20003f05270 */
[----:B-1----:R-:W-:-:S12]  /*1360*/  @!P1 BRA `(.L_x_2051) ;  /* 0x000000d400bc9947 */ /* 0x002fd80003800000 */
.L_x_2168:
[----:B------:R-:W-:Y:S05]  /*1370*/  @!P0 BRA `(.L_x_2052) ;  /* 0x0000000000048947 */ /* 0x000fea0003800000 */
[----:B------:R-:W-:Y:S01]  /*1380*/  BPT.TRAP 0x1 ;  /* 0x000000040000795c */ /* 0x000fe20000300000 */
.L_x_2052:
[----:B------:R2:W3:Y:S01]  /*1390*/  SYNCS.PHASECHK.TRANS64.TRYWAIT P2, [UR36+0x34830], R2 ;  /* 0x03483002ff0075a7 */ /* 0x0004e20008040164 */
[----:B------:R-:W-:Y:S05]  /*13a0*/  @!P0 BRA `(.L_x_2053) ;  /* 0x0000000000048947 */ /* 0x000fea0003800000 */
[----:B------:R-:W-:Y:S01]  /*13b0*/  BPT.TRAP 0x1 ;  /* 0x000000040000795c */ /* 0x000fe20000300000 */
.L_x_2053:
[----:B------:R-:W4:Y:S01]  /*13c0*/  S2R R0, SR_TID.X ;  /* 0x0000000000007919 */ /* 0x000f220000002100 */
[----:B------:R-:W-:-:S05]  /*13d0*/  IMAD.U32 R6, RZ, RZ, UR37 ;  /* 0x00000025ff067e24 */ /* 0x000fca000f8e00ff */
[----:B------:R-:W-:Y:S02]  /*13e0*/  LOP3.LUT R6, R6, 0x10000, RZ, 0xfc, !PT ;  /* 0x0001000006067812 */ /* 0x000fe400078efcff */
[----:B----4-:R-:W-:-:S04]  /*13f0*/  LOP3.LUT R0, R0, 0x7f, RZ, 0xc0, !PT ;  /* 0x0000007f00007812 */ /* 0x010fc800078ec0ff */
[----:B------:R-:W-:Y:S01]  /*1400*/  ISETP.NE.AND P1, PT, R0, RZ, PT ;  /* 0x000000ff0000720c */ /* 0x000fe20003f25270 */
[----:B---3--:R-:W-:-:S12]  /*1410*/  @P2 BRA `(.L_x_2054) ;  /* 0x0000000000082947 */ /* 0x008fd80003800000 */
[----:B------:R-:W3:Y:S02]  /*1420*/  SYNCS.PHASECHK.TRANS64.TRYWAIT P2, [UR36+0x34830], R2 ;  /* 0x03483002ff0075a7 */ /* 0x000ee40008040164 */
[----:B---3--:R-:W-:Y:S05]  /*1430*/  @!P2 BRA `(.L_x_2055) ;  /* 0x000000d400a0a947 */ /* 0x008fea0003800000 */
.L_x_2054:
[----:B------:R-:W-:Y:S05]  /*1440*/  WARPSYNC.ALL ;  /* 0x0000000000007948 */ /* 0x000fea0003800000 */
[----:B------:R-:W-:Y:S01]  /*1450*/  IMAD.MOV.U32 R7, RZ, RZ, 0x40000040 ;  /* 0x40000040ff077424 */ /* 0x000fe200078e00ff */
[----:B------:R-:W-:Y:S01]  /*1460*/  UIADD3 UR4, UR36, 0x1c400, URZ ;  /* 0x0001c40024047890 */ /* 0x000fe2000fffe03f */
[C---:B------:R-:W-:Y:S01]  /*1470*/  R2UR UR8, R6.reuse ;  /* 0x00000000060872ca */ /* 0x040fe200000e0000 */
[----:B------:R-:W-:Y:S02]  /*1480*/  WARPGROUP.ARRIVE ;  /* 0x00000000000079c5 */ /* 0x000fe40000000000 */
[----:B------:R-:W-:Y:S01]  /*1490*/  R2UR UR9, R7 ;  /* 0x00000000070972ca */ /* 0x000fe200000e0000 */
[----:B------:R-:W-:Y:S01]  /*14a0*/  USHF.R.U32.HI UR4, URZ, 0x4, UR4 ;  /* 0x000000043f047899 */ /* 0x000fe20008011604 */
[----:B------:R-:W-:Y:S01]  /*14b0*/  R2UR UR6, R6 ;  /* 0x00000000060672ca */ /* 0x000fe200000e0000 */
[----:B------:R-:W-:Y:S01]  /*14c0*/  UMOV UR11, 0x40000040 ;  /* 0x40000040000b7882 */ /* 0x000fe20000000000 */
[----:B------:R-:W-:Y:S01]  /*14d0*/  UMOV UR5, 0x40000040 ;  /* 0x4000004000057882 */ /* 0x000fe20000000000 */
[----:B------:R-:W-:Y:S01]  /*14e0*/  ULOP3.LUT UR4, UR4, 0x3fff, URZ, 0xc0, !UPT ;  /* 0x00003fff04047892 */ /* 0x000fe2000f8ec03f */
[----:B-12---:R-:W1:Y:S01]  /*14f0*/  LDC R2, c[0x0][0x448] ;  /* 0x00011200ff027b82 */ /* 0x006e620000000800 */
[----:B------:R-:W-:Y:S01]  /*1500*/  UMOV UR13, 0x40000040 ;  /* 0x40000040000d7882 */ /* 0x000fe20000000000 */
[----:B------:R-:W-:Y:S01]  /*1510*/  UMOV UR15, 0x40000040 ;  /* 0x40000040000f7882 */ /* 0x000fe20000000000 */
[----:B------:R-:W-:Y:S01]  /*1520*/  ULOP3.LUT UR38, UR4, 0x10000, URZ, 0xfc, !UPT ;  /* 0x0001000004267892 */ /* 0x000fe2000f8efc3f */
[----:B------:R-:W-:Y:S01]  /*1530*/  LOP3.LUT R0, R89, 0xffffff80, RZ, 0xc0, !PT ;  /* 0xffffff8059007812 */ /* 0x000fe200078ec0ff */
[----:B------:R-:W-:Y:S01]  /*1540*/  UMOV UR17, 0x40000040 ;  /* 0x4000004000117882 */ /* 0x000fe20000000000 */
[----:B------:R-:W-:Y:S01]  /*1550*/  UMOV UR19, 0x40000040 ;  /* 0x4000004000137882 */ /* 0x000fe20000000000 */
[----:B------:R-:W-:Y:S01]  /*1560*/  UIADD3 UR14, UR38, 0x6, URZ ;  /* 0x00000006260e7890 */ /* 0x000fe2000fffe03f */
[----:B------:R-:W-:Y:S01]  /*1570*/  LEA.HI R88, R88, R23, RZ, 0x2 ;  /* 0x0000001758587211 */ /* 0x000fe200078f10ff */
[----:B------:R-:W-:Y:S01]  /*1580*/  UIADD3 UR4, UR6, 0x2, URZ ;  /* 0x0000000206047890 */ /* 0x000fe2000fffe03f */
[----:B------:R-:W-:Y:S01]  /*1590*/  IMAD.IADD R0, R23, 0x1, -R0 ;  /* 0x0000000117007824 */ /* 0x000fe200078e0a00 */
[----:B------:R-:W-:Y:S01]  /*15a0*/  UMOV UR10, UR38 ;  /* 0x00000026000a7c82 */ /* 0x000fe20008000000 */
[----:B------:R-:W-:Y:S01]  /*15b0*/  UIADD3 UR12, UR6, 0x6, URZ ;  /* 0x00000006060c7890 */ /* 0x000fe2000fffe03f */
[----:B------:R-:W-:Y:S01]  /*15c0*/  HGMMA.64x128x16.F32.BF16 R24, gdesc[UR8], RZ, !UPT, gsb0 ;  /* 0x01e00000081879f0 */ /* 0x000fe2000c0018ff */
[----:B------:R-:W-:Y:S01]  /*15d0*/  UIADD3 UR10, UR38, 0x2, URZ ;  /* 0x00000002260a7890 */ /* 0x000fe2000fffe03f */
[----:B------:R-:W-:Y:S01]  /*15e0*/  SHF.R.S32.HI R3, RZ, 0x1f, R0 ;  /* 0x0000001fff037819 */ /* 0x000fe20000011400 */
[----:B------:R-:W-:Y:S01]  /*15f0*/  UMOV UR8, UR4 ;  /* 0x0000000400087c82 */ /* 0x000fe20008000000 */
[----:B------:R-:W-:Y:S01]  /*1600*/  UMOV UR9, UR5 ;  /* 0x0000000500097c82 */ /* 0x000fe20008000000 */
[----:B------:R-:W-:Y:S01]  /*1610*/  UMOV UR11, 0x40000040 ;  /* 0x40000040000b7882 */ /* 0x000fe20000000000 */
[----:B------:R-:W-:Y:S01]  /*1620*/  UIADD3 UR16, UR6, 0x400, URZ ;  /* 0x0000040006107890 */ /* 0x000fe2000fffe03f */
[----:B------:R-:W-:Y:S01]  /*1630*/  LOP3.LUT R88, R88, 0xfffffffc, RZ, 0xc0, !PT ;  /* 0xfffffffc58587812 */ /* 0x000fe200078ec0ff */
[----:B------:R-:W-:Y:S01]  /*1640*/  UIADD3 UR18, UR38, 0x400, URZ ;  /* 0x0000040026127890 */ /* 0x000fe2000fffe03f */
[CC--:B0-----:R-:W-:Y:S01]  /*1650*/  LEA.HI R4, R3.reuse, R0.reuse, RZ, 0x5 ;  /* 0x0000000003047211 */ /* 0x0c1fe200078f28ff */
[----:B------:R-:W-:Y:S01]  /*1660*/  UIADD3 UR20, UR6, 0x402, URZ ;  /* 0x0000040206147890 */ /* 0x000fe2000fffe03f */
[----:B-1----:R-:W-:Y:S01]  /*1670*/  ISETP.NE.AND P2, PT, R2, 0x1, PT ;  /* 0x000000010200780c */ /* 0x002fe20003f45270 */
[----:B------:R-:W-:Y:S01]  /*1680*/  UIADD3 UR22, UR38, 0x402, URZ ;  /* 0x0000040226167890 */ /* 0x000fe2000fffe03f */
[----:B------:R-:W-:Y:S01]  /*1690*/  LEA.HI R2, R3, R0, RZ, 0x2 ;  /* 0x0000000003027211 */ /* 0x000fe200078f10ff */
[----:B------:R-:W-:Y:S01]  /*16a0*/  UMOV UR21, 0x40000040 ;  /* 0x4000004000157882 */ /* 0x000fe20000000000 */
[----:B------:R-:W-:Y:S01]  /*16b0*/  UMOV UR23, 0x40000040 ;  /* 0x4000004000177882 */ /* 0x000fe20000000000 */
[----:B------:R-:W-:Y:S01]  /*16c0*/  UIADD3 UR24, UR6, 0x404, URZ ;  /* 0x0000040406187890 */ /* 0x000fe2000fffe03f */
[--C-:B------:R-:W-:Y:S01]  /*16d0*/  SHF.R.S32.HI R3, RZ, 0x2, R2.reuse ;  /* 0x00000002ff037819 */ /* 0x100fe20000011402 */
[----:B------:R-:W-:Y:S01]  /*16e0*/  UIADD3 UR26, UR38, 0x404, URZ ;  /* 0x00000404261a7890 */ /* 0x000fe2000fffe03f */
[----:B------:R-:W-:Y:S01]  /*16f0*/  SHF.R.S32.HI R8, RZ, 0x1f, R2 ;  /* 0x0000001fff087819 */ /* 0x000fe20000011402 */
[----:B------:R-:W-:Y:S01]  /*1700*/  UMOV UR25, 0x40000040 ;  /* 0x4000004000197882 */ /* 0x000fe20000000000 */
[----:B------:R-:W-:Y:S01]  /*1710*/  UMOV UR27, 0x40000040 ;  /* 0x40000040001b7882 */ /* 0x000fe20000000000 */
[----:B------:R-:W-:Y:S01]  /*1720*/  UIADD3 UR28, UR6, 0x406, URZ ;  /* 0x00000406061c7890 */ /* 0x000fe2000fffe03f */
[----:B------:R-:W-:Y:S01]  /*1730*/  SHF.R.S32.HI R4, RZ, 0x5, R4 ;  /* 0x00000005ff047819 */ /* 0x000fe20000011404 */
[----:B------:R-:W-:Y:S01]  /*1740*/  UIADD3 UR30, UR38, 0x406, URZ ;  /* 0x00000406261e7890 */ /* 0x000fe2000fffe03f */
[----:B------:R-:W0:Y:S01]  /*1750*/  @P2 LDC R11, c[0x0][0x44c] ;  /* 0x00011300ff0b2b82 */ /* 0x000e220000000800 */
[----:B------:R-:W-:Y:S01]  /*1760*/  UMOV UR29, 0x40000040 ;  /* 0x40000040001d7882 */ /* 0x000fe20000000000 */
[----:B------:R-:W-:Y:S01]  /*1770*/  UMOV UR31, 0x40000040 ;  /* 0x40000040001f7882 */ /* 0x000fe20000000000 */
[----:B------:R-:W-:Y:S01]  /*1780*/  UIADD3 UR32, UR6, 0x800, URZ ;  /* 0x0000080006207890 */ /* 0x000fe2000fffe03f */
[----:B------:R-:W-:Y:S01]  /*1790*/  IMAD.IADD R88, R23, 0x1, -R88 ;  /* 0x0000000117587824 */ /* 0x000fe200078e0a58 */
[----:B------:R-:W-:Y:S01]  /*17a0*/  UIADD3 UR34, UR38, 0x800, URZ ;  /* 0x0000080026227890 */ /* 0x000fe2000fffe03f */
[----:B------:R-:W-:Y:S01]  /*17b0*/  LEA.HI R5, R90, R90, RZ, 0x1 ;  /* 0x0000005a5a057211 */ /* 0x000fe200078f08ff */
[----:B------:R-:W-:Y:S01]  /*17c0*/  UMOV UR33, 0x40000040 ;  /* 0x4000004000217882 */ /* 0x000fe20000000000 */
[----:B------:R-:W-:Y:S01]  /*17d0*/  UMOV UR35, 0x40000040 ;  /* 0x4000004000237882 */ /* 0x000fe20000000000 */
[----:B------:R-:W-:Y:S01]  /*17e0*/  UIADD3 UR44, UR6, 0x802, URZ ;  /* 0x00000802062c7890 */ /* 0x000fe2000fffe03f */
[-C--:B------:R-:W-:Y:S01]  /*17f0*/  LEA.HI R8, R8, R3.reuse, RZ, 0x3 ;  /* 0x0000000308087211 */ /* 0x080fe200078f18ff */
[----:B------:R-:W-:Y:S01]  /*1800*/  UIADD3 UR46, UR38, 0x802, URZ ;  /* 0x00000802262e7890 */ /* 0x000fe2000fffe03f */
[----:B------:R-:W1:Y:S01]  /*1810*/  @P2 LDC R12, c[0x0][0x450] ;  /* 0x00011400ff0c2b82 */ /* 0x000e620000000800 */
[----:B------:R-:W-:Y:S01]  /*1820*/  UMOV UR45, 0x40000040 ;  /* 0x40000040002d7882 */ /* 0x000fe20000000000 */
[----:B------:R-:W-:Y:S01]  /*1830*/  UMOV UR47, 0x40000040 ;  /* 0x40000040002f7882 */ /* 0x000fe20000000000 */
[----:B------:R-:W-:Y:S01]  /*1840*/  UIADD3 UR48, UR6, 0x804, URZ ;  /* 0x0000080406307890 */ /* 0x000fe2000fffe03f */
[----:B------:R-:W-:Y:S01]  /*1850*/  IMAD R4, R4, 0x10, R19 ;  /* 0x0000001004047824 */ /* 0x000fe200078e0213 */
[----:B------:R-:W-:Y:S01]  /*1860*/  UIADD3 UR50, UR38, 0x804, URZ ;  /* 0x0000080426327890 */ /* 0x000fe2000fffe03f */
[----:B------:R-:W-:Y:S01]  /*1870*/  LOP3.LUT R5, R5, 0x3fffffe, RZ, 0xc0, !PT ;  /* 0x03fffffe05057812 */ /* 0x000fe200078ec0ff */
[----:B------:R-:W-:Y:S01]  /*1880*/  UMOV UR49, 0x40000040 ;  /* 0x4000004000317882 */ /* 0x000fe20000000000 */
[----:B------:R-:W-:Y:S01]  /*1890*/  UMOV UR51, 0x40000040 ;  /* 0x4000004000337882 */ /* 0x000fe20000000000 */
[----:B------:R-:W-:Y:S01]  /*18a0*/  UIADD3 UR52, UR6, 0x806, URZ ;  /* 0x0000080606347890 */ /* 0x000fe2000fffe03f */
[----:B------:R-:W-:Y:S01]  /*18b0*/  LEA.HI R9, R88, R88, RZ, 0x1 ;  /* 0x0000005858097211 */ /* 0x000fe200078f08ff */
[----:B------:R-:W-:Y:S01]  /*18c0*/  UIADD3 UR54, UR38, 0x806, URZ ;  /* 0x0000080626367890 */ /* 0x000fe2000fffe03f */
[----:B------:R-:W-:Y:S01]  /*18d0*/  LOP3.LUT R8, R8, 0xfffffff8, RZ, 0xc0, !PT ;  /* 0xfffffff808087812 */ /* 0x000fe200078ec0ff */
[----:B------:R-:W-:Y:S01]  /*18e0*/  UMOV UR53, 0x40000040 ;  /* 0x4000004000357882 */ /* 0x000fe20000000000 */
[----:B------:R-:W-:Y:S01]  /*18f0*/  UMOV UR55, 0x40000040 ;  /* 0x4000004000377882 */ /* 0x000fe20000000000 */
[----:B------:R-:W-:Y:S01]  /*1900*/  LOP3.LUT R9, R9, 0x1ffffffe, RZ, 0xc0, !PT ;  /* 0x1ffffffe09097812 */ /* 0x000fe200078ec0ff */
[----:B------:R-:W-:Y:S01]  /*1910*/  IMAD.IADD R5, R90, 0x1, -R5 ;  /* 0x000000015a057824 */ /* 0x000fe200078e0a05 */
[----:B------:R-:W-:Y:S01]  /*1920*/  IADD3 R4, R4, R3, -R8 ;  /* 0x0000000304047210 */ /* 0x000fe20007ffe808 */
[----:B------:R-:W-:Y:S01]  /*1930*/  ULDC UR7, c[0x0][0x988] ;  /* 0x0002620000077ab9 */ /* 0x000fe20000000800 */
[----:B------:R-:W-:Y:S01]  /*1940*/  UMOV UR37, URZ ;  /* 0x0000003f00257c82 */ /* 0x000fe20008000000 */
[----:B------:R-:W-:Y:S01]  /*1950*/  IMAD.IADD R9, R88, 0x1, -R9 ;  /* 0x0000000158097824 */ /* 0x000fe200078e0a09 */
[----:B------:R-:W-:Y:S01]  /*1960*/  CS2R R150, SRZ ;  /* 0x0000000000967805 */ /* 0x000fe2000001ff00 */
[----:B------:R-:W-:Y:S01]  /*1970*/  IMAD R4, R5, 0x40, R4 ;  /* 0x0000004005047824 */ /* 0x000fe200078e0204 */
[----:B------:R-:W-:-:S02]  /*1980*/  CS2R R148, SRZ ;  /* 0x0000000000947805 */ /* 0x000fc4000001ff00 */
[----:B------:R-:W-:Y:S02]  /*1990*/  CS2R R146, SRZ ;  /* 0x0000000000927805 */ /* 0x000fe4000001ff00 */
[----:B------:R-:W-:Y:S01]  /*19a0*/  CS2R R144, SRZ ;  /* 0x0000000000907805 */ /* 0x000fe2000001ff00 */
[----:B------:R-:W-:Y:S01]  /*19b0*/  IMAD R10, R9, 0x8, R4 ;  /* 0x00000008090a7824 */ /* 0x000fe200078e0204 */
[----:B------:R-:W-:Y:S01]  /*19c0*/  CS2R R142, SRZ ;  /* 0x00000000008e7805 */ /* 0x000fe2000001ff00 */
[----:B------:R-:W-:Y:S01]  /*19d0*/  IMAD.MOV.U32 R9, RZ, RZ, -0x80 ;  /* 0xffffff80ff097424 */ /* 0x000fe200078e00ff */
[----:B------:R-:W-:Y:S01]  /*19e0*/  CS2R R140, SRZ ;  /* 0x00000000008c7805 */ /* 0x000fe2000001ff00 */
[----:B0-----:R-:W-:Y:S01]  /*19f0*/  @P2 IMAD.HI.U32 R3, R10, R11, RZ ;  /* 0x0000000b0a032227 */ /* 0x001fe200078e00ff */
[----:B------:R-:W-:Y:S02]  /*1a00*/  LOP3.LUT R11, R2, 0x7ffffffc, RZ, 0xc0, !PT ;  /* 0x7ffffffc020b7812 */ /* 0x000fe400078ec0ff */
[----:B------:R-:W-:-:S02]  /*1a10*/  CS2R R138, SRZ ;  /* 0x00000000008a7805 */ /* 0x000fc4000001ff00 */
[----:B------:R-:W-:Y:S01]  /*1a20*/  CS2R R136, SRZ ;  /* 0x0000000000887805 */ /* 0x000fe2000001ff00 */
[----:B------:R-:W-:Y:S01]  /*1a30*/  IMAD.MOV.U32 R5, RZ, RZ, R10 ;  /* 0x000000ffff057224 */ /* 0x000fe200078e000a */
[----:B-1----:R-:W-:Y:S01]  /*1a40*/  @P2 SHF.R.U32.HI R5, RZ, R12, R3 ;  /* 0x0000000cff052219 */ /* 0x002fe20000011603 */
[----:B------:R-:W-:Y:S01]  /*1a50*/  IMAD R9, R22, R9, 0x80 ;  /* 0x0000008016097424 */ /* 0x000fe200078e0209 */
[----:B------:R-:W0:Y:S01]  /*1a60*/  LDC R3, c[0x0][0x288] ;  /* 0x0000a200ff037b82 */ /* 0x000e220000000800 */
[----:B------:R-:W-:Y:S01]  /*1a70*/  IMAD.IADD R11, R0, 0x1, -R11 ;  /* 0x00000001000b7824 */ /* 0x000fe200078e0a0b */
[----:B------:R-:W-:Y:S01]  /*1a80*/  CS2R R134, SRZ ;  /* 0x0000000000867805 */ /* 0x000fe2000001ff00 */
[----:B------:R-:W0:Y:S01]  /*1a90*/  SHFL.IDX PT, R4, R5, 0x1, 0x1c1f ;  /* 0x003c1f0005047f89 */ /* 0x000e2200000e0000 */
[----:B------:R-:W-:Y:S01]  /*1aa0*/  VIADD R0, R9, 0x1 ;  /* 0x0000000109007836 */ /* 0x000fe20000000000 */
[----:B------:R-:W-:Y:S02]  /*1ab0*/  CS2R R132, SRZ ;  /* 0x0000000000847805 */ /* 0x000fe4000001ff00 */
[----:B------:R-:W-:Y:S01]  /*1ac0*/  CS2R R130, SRZ ;  /* 0x0000000000827805 */ /* 0x000fe2000001ff00 */
[----:B------:R-:W-:Y:S01]  /*1ad0*/  SHFL.IDX PT, R5, R5, RZ, 0x1c1f ;  /* 0x001c1fff05057589 */ /* 0x000fe200000e0000 */
[----:B------:R-:W-:Y:S01]  /*1ae0*/  IMAD R13, R11, -0x2, R0 ;  /* 0xfffffffe0b0d7824 */ /* 0x000fe200078e0200 */
[----:B------:R-:W-:-:S02]  /*1af0*/  CS2R R128, SRZ ;  /* 0x0000000000807805 */ /* 0x000fc4000001ff00 */
[----:B------:R-:W-:Y:S02]  /*1b00*/  CS2R R126, SRZ ;  /* 0x00000000007e7805 */ /* 0x000fe4000001ff00 */
[----:B------:R-:W-:Y:S02]  /*1b10*/  CS2R R124, SRZ ;  /* 0x00000000007c7805 */ /* 0x000fe4000001ff00 */
[----:B------:R-:W-:Y:S01]  /*1b20*/  CS2R R122, SRZ ;  /* 0x00000000007a7805 */ /* 0x000fe2000001ff00 */
[----:B------:R-:W-:Y:S02]  /*1b30*/  WARPGROUP.DEPBAR.LE gsb0, 0x0 ;  /* 0x00008000000079c5 */ /* 0x000fe40000010000 */
[----:B------:R-:W-:-:S06]  /*1b40*/  WARPGROUP.ARRIVE ;  /* 0x00000000000079c5 */ /* 0x000fcc0000000000 */
[----:B------:R-:W-:Y:S01]  /*1b50*/  HGMMA.64x128x16.F32.BF16 R24, gdesc[UR8], R24, gsb0 ;  /* 0x01e00000081879f0 */ /* 0x000fe20008001818 */
[----:B------:R-:W-:Y:S02]  /*1b60*/  UIADD3 UR8, UR6, 0x4, URZ ;  /* 0x0000000406087890 */ /* 0x000fe4000fffe03f */
[----:B------:R-:W-:Y:S01]  /*1b70*/  UIADD3 UR10, UR38, 0x4, URZ ;  /* 0x00000004260a7890 */ /* 0x000fe2000fffe03f */
[----:B------:R-:W-:Y:S01]  /*1b80*/  UMOV UR9, 0x40000040 ;  /* 0x4000004000097882 */ /* 0x000fe20000000000 */
[----:B------:R-:W-:Y:S01]  /*1b90*/  UMOV UR11, 0x40000040 ;  /* 0x40000040000b7882 */ /* 0x000fe20000000000 */
[----:B------:R-:W-:Y:S02]  /*1ba0*/  ULDC UR6, c[0x0][0x2f0] ;  /* 0x0000bc0000067ab9 */ /* 0x000fe40000000800 */
[C---:B------:R-:W-:Y:S02]  /*1bb0*/  IMAD R0, R16.reuse, UR6, R9 ;  /* 0x0000000610007c24 */ /* 0x040fe4000f8e0209 */
[----:B------:R-:W-:-:S02]  /*1bc0*/  IMAD R8, R16, UR6, R13 ;  /* 0x0000000610087c24 */ /* 0x000fc4000f8e020d */
[----:B------:R-:W-:-:S03]  /*1bd0*/  IMAD R2, R11, -0x2, R0 ;  /* 0xfffffffe0b027824 */ /* 0x000fc600078e0200 */
[----:B0-----:R-:W-:-:S04]  /*1be0*/  IADD3 R9, R4, -R3, R8 ;  /* 0x8000000304097210 */ /* 0x001fc80007ffe008 */
[----:B------:R-:W-:-:S04]  /*1bf0*/  VIMNMX R9, R2, R9, PT ;  /* 0x0000000902097248 */ /* 0x000fc80003fe0100 */
[C---:B------:R-:W-:Y:S02]  /*1c00*/  ISETP.GT.AND P3, PT, R9.reuse, RZ, PT ;  /* 0x000000ff0900720c */ /* 0x040fe40003f64270 */
[C---:B------:R-:W-:Y:S02]  /*1c10*/  ISETP.GT.AND P4, PT, R9.reuse, 0x1, PT ;  /* 0x000000010900780c */ /* 0x040fe40003f84270 */
        /* <DEDUP_REMOVED lines=34> */
[----:B------:R-:W-:Y:S02]  /*1e40*/  ISETP.GT.AND P3, PT, R9, 0x9, PT ;  /* 0x000000090900780c */ /* 0x000fe40003f64270 */
[----:B------:R-:W-:-:S02]  /*1e50*/  FSEL R15, R30, -INF , P5 ;  /* 0xff8000001e0f7808 */ /* 0x000fc40002800000 */
[----:B------:R-:W-:Y:S02]  /*1e60*/  FMNMX.FTZ R0, R13, R27, !PT ;  /* 0x0000001b0d007209 */ /* 0x000fe40007810000 */
[----:B------:R-:W-:Y:S02]  /*1e70*/  ISETP.GT.AND P4, PT, R9, 0x10, PT ;  /* 0x000000100900780c */ /* 0x000fe40003f84270 */
[----:B------:R-:W-:Y:S02]  /*1e80*/  FSEL R31, R31, -INF , P3 ;  /* 0xff8000001f1f7808 */ /* 0x000fe40001800000 */
[----:B------:R-:W-:Y:S02]  /*1e90*/  FMNMX.FTZ R0, R15, R0, !PT ;  /* 0x000000000f007209 */ /* 0x000fe40007810000 */
        /* <DEDUP_REMOVED lines=32> */
[----:B------:R-:W-:Y:S01]  /*20a0*/  FMNMX.FTZ R0, R97, R0, !PT ;  /* 0x0000000061007209 */ /* 0x000fe20007810000 */
[----:B------:R-:W0:Y:S01]  /*20b0*/  @P2 LDC R54, c[0x0][0x44c] ;  /* 0x00011300ff362b82 */ /* 0x000e220000000800 */
        /* <DEDUP_REMOVED lines=48> */
[----:B------:R-:W-:Y:S02]  /*23c0*/  FSEL R87, R87, -INF , P3 ;  /* 0xff80000057577808 */ /* 0x000fe40001800000 */
[----:B------:R-:W-:-:S04]  /*23d0*/  FMNMX.FTZ R0, R121, R0, !PT ;  /* 0x0000000079007209 */ /* 0x000fc80007810000 */
[----:B------:R-:W-:-:S05]  /*23e0*/  FMNMX.FTZ R9, R87, R0, !PT ;  /* 0x0000000057097209 */ /* 0x000fca0007810000 */
[----:B------:R-:W1:Y:S02]  /*23f0*/  SHFL.BFLY PT, R0, R9, 0x2, 0x1f ;  /* 0x0c401f0009007f89 */ /* 0x000e6400000e0000 */
[----:B-1----:R-:W-:Y:S01]  /*2400*/  FMNMX.FTZ R12, R9, R0, !PT ;  /* 0x00000000090c7209 */ /* 0x002fe20007810000 */
[----:B------:R-:W-:Y:S02]  /*2410*/  IMAD.U32 R0, RZ, RZ, UR7 ;  /* 0x00000007ff007e24 */ /* 0x000fe4000f8e00ff */
[----:B------:R-:W-:Y:S02]  /*2420*/  IMAD.IADD R9, R8, 0x1, -R3 ;  /* 0x0000000108097824 */ /* 0x000fe400078e0a03 */
[----:B------:R-:W1:Y:S03]  /*2430*/  SHFL.BFLY PT, R23, R12, 0x1, 0x1f ;  /* 0x0c201f000c177f89 */ /* 0x000e6600000e0000 */
[----:B------:R-:W-:-:S04]  /*2440*/  VIADDMNMX R9, R5, R9, R2, PT ;  /* 0x0000000905097246 */ /* 0x000fc80003800102 */
[C---:B------:R-:W-:Y:S02]  /*2450*/  ISETP.GT.AND P4, PT, R9.reuse, 0x1, PT ;  /* 0x000000010900780c */ /* 0x040fe40003f84270 */
[----:B------:R-:W-:Y:S02]  /*2460*/  ISETP.GT.AND P5, PT, R9, 0x8, PT ;  /* 0x000000080900780c */ /* 0x000fe40003fa4270 */
[----:B------:R-:W-:Y:S02]  /*2470*/  FSEL R25, R25, -INF , P4 ;  /* 0xff80000019197808 */ /* 0x000fe40002000000 */
[----:B------:R-:W-:Y:S02]  /*2480*/  ISETP.GT.AND P4, PT, R9, 0x10, PT ;  /* 0x000000100900780c */ /* 0x000fe40003f84270 */
[----:B-1----:R-:W-:-:S04]  /*2490*/  FMNMX.FTZ R4, R12, R23, !PT ;  /* 0x000000170c047209 */ /* 0x002fc80007810000 */
[C---:B------:R-:W-:Y:S01]  /*24a0*/  FSETP.NEU.FTZ.AND P3, PT, R4.reuse, -INF , PT ;  /* 0xff8000000400780b */ /* 0x040fe20003f7d000 */
[----:B------:R-:W-:-:S05]  /*24b0*/  FMUL.FTZ R14, R4, R0 ;  /* 0x00000000040e7220 */ /* 0x000fca0000410000 */
[----:B------:R-:W-:Y:S02]  /*24c0*/  FSEL R38, R14, RZ, P3 ;  /* 0x000000ff0e267208 */ /* 0x000fe40001800000 */
[----:B------:R-:W-:-:S03]  /*24d0*/  ISETP.GT.AND P3, PT, R9, RZ, PT ;  /* 0x000000ff0900720c */ /* 0x000fc60003f64270 */
[-CC-:B------:R-:W-:Y:S01]  /*24e0*/  FFMA.FTZ R181, R13, R0.reuse, -R38.reuse ;  /* 0x000000000db57223 */ /* 0x180fe20000010826 */
[----:B------:R-:W-:Y:S01]  /*24f0*/  FSEL R5, R24, -INF , P3 ;  /* 0xff80000018057808 */ /* 0x000fe20001800000 */
[-CC-:B------:R-:W-:Y:S01]  /*2500*/  FFMA.FTZ R183, R15, R0.reuse, -R38.reuse ;  /* 0x000000000fb77223 */ /* 0x180fe20000010826 */
[----:B------:R-:W-:Y:S01]  /*2510*/  ISETP.GT.AND P3, PT, R9, 0x9, PT ;  /* 0x000000090900780c */ /* 0x000fe20003f64270 */
[-CC-:B------:R-:W-:Y:S01]  /*2520*/  FFMA.FTZ R177, R21, R0.reuse, -R38.reuse ;  /* 0x0000000015b17223 */ /* 0x180fe20000010826 */
[----:B------:R-:W-:Y:S01]  /*2530*/  FSEL R13, R28, -INF , P5 ;  /* 0xff8000001c0d7808 */ /* 0x000fe20002800000 */
[-CC-:B------:R-:W-:Y:S01]  /*2540*/  FFMA.FTZ R27, R27, R0.reuse, -R38.reuse ;  /* 0x000000001b1b7223 */ /* 0x180fe20000010826 */
[----:B------:R-:W-:Y:S01]  /*2550*/  FMNMX.FTZ R12, R5, R25, !PT ;  /* 0x00000019050c7209 */ /* 0x000fe20007810000 */
[--C-:B------:R-:W-:Y:S01]  /*2560*/  FFMA.FTZ R8, R31, R0, -R38.reuse ;  /* 0x000000001f087223 */ /* 0x100fe20000010826 */
[----:B------:R-:W-:Y:S01]  /*2570*/  FSEL R29, R29, -INF , P3 ;  /* 0xff8000001d1d7808 */ /* 0x000fe20001800000 */
[----:B------:R-:W-:Y:S01]  /*2580*/  MUFU.EX2 R2, R27 ;  /* 0x0000001b00027308 */ /* 0x000fe20000000800 */
[----:B------:R-:W-:Y:S01]  /*2590*/  FMNMX.FTZ R12, R13, R12, !PT ;  /* 0x0000000c0d0c7209 */ /* 0x000fe20007810000 */
[-CC-:B------:R-:W-:Y:S01]  /*25a0*/  FFMA.FTZ R14, R35, R0.reuse, -R38.reuse ;  /* 0x00000000230e7223 */ /* 0x180fe20000010826 */
[----:B------:R-:W-:Y:S01]  /*25b0*/  ISETP.GT.AND P3, PT, R9, 0x11, PT ;  /* 0x000000110900780c */ /* 0x000fe20003f64270 */
[-CC-:B------:R-:W-:Y:S01]  /*25c0*/  FFMA.FTZ R20, R39, R0.reuse, -R38.reuse ;  /* 0x0000000027147223 */ /* 0x180fe20000010826 */
[----:B------:R-:W-:Y:S01]  /*25d0*/  FSEL R15, R32, -INF , P4 ;  /* 0xff800000200f7808 */ /* 0x000fe20002000000 */
[--C-:B------:R-:W-:Y:S01]  /*25e0*/  FFMA.FTZ R24, R43, R0, -R38.reuse ;  /* 0x000000002b187223 */ /* 0x100fe20000010826 */
[----:B------:R-:W-:Y:S01]  /*25f0*/  FMNMX.FTZ R12, R29, R12, !PT ;  /* 0x0000000c1d0c7209 */ /* 0x000fe20007810000 */
[-CC-:B------:R-:W-:Y:S01]  /*2600*/  FFMA.FTZ R26, R47, R0.reuse, -R38.reuse ;  /* 0x000000002f1a7223 */ /* 0x180fe20000010826 */
[----:B------:R-:W-:Y:S01]  /*2610*/  ISETP.GT.AND P4, PT, R9, 0x18, PT ;  /* 0x000000180900780c */ /* 0x000fe20003f84270 */
[--C-:B------:R-:W-:Y:S01]  /*2620*/  FFMA.FTZ R179, R89, R0, -R38.reuse ;  /* 0x0000000059b37223 */ /* 0x100fe20000010826 */
[----:B------:R-:W-:Y:S01]  /*2630*/  FSEL R33, R33, -INF , P3 ;  /* 0xff80000021217808 */ /* 0x000fe20001800000 */
[----:B------:R-:W1:Y:S01]  /*2640*/  MUFU.EX2 R181, R181 ;  /* 0x000000b500b57308 */ /* 0x000e620000000800 */
[----:B------:R-:W-:Y:S01]  /*2650*/  FMNMX.FTZ R12, R15, R12, !PT ;  /* 0x0000000c0f0c7209 */ /* 0x000fe20007810000 */
[-CC-:B------:R-:W-:Y:S01]  /*2660*/  FFMA.FTZ R173, R91, R0.reuse, -R38.reuse ;  /* 0x000000005bad7223 */ /* 0x180fe20000010826 */
[----:B------:R-:W-:Y:S01]  /*2670*/  ISETP.GT.AND P3, PT, R9, 0x19, PT ;  /* 0x000000190900780c */ /* 0x000fe20003f64270 */
[-CC-:B------:R-:W-:Y:S01]  /*2680*/  FFMA.FTZ R175, R93, R0.reuse, -R38.reuse ;  /* 0x000000005daf7223 */ /* 0x180fe20000010826 */
[----:B------:R-:W-:Y:S01]  /*2690*/  FSEL R21, R36, -INF , P4 ;  /* 0xff80000024157808 */ /* 0x000fe20002000000 */
[--C-:B------:R-:W-:Y:S01]  /*26a0*/  FFMA.FTZ R169, R95, R0, -R38.reuse ;  /* 0x000000005fa97223 */ /* 0x100fe20000010826 */
[----:B------:R-:W-:Y:S01]  /*26b0*/  FMNMX.FTZ R12, R33, R12, !PT ;  /* 0x0000000c210c7209 */ /* 0x000fe20007810000 */
[----:B------:R-:W-:Y:S01]  /*26c0*/  MUFU.EX2 R183, R183 ;  /* 0x000000b700b77308 */ /* 0x000fe20000000800 */
[----:B------:R-:W-:Y:S01]  /*26d0*/  ISETP.GT.AND P4, PT, R9, 0x20, PT ;  /* 0x000000200900780c */ /* 0x000fe20003f84270 */
[-CC-:B------:R-:W-:Y:S01]  /*26e0*/  FFMA.FTZ R28, R97, R0.reuse, -R38.reuse ;  /* 0x00000000611c7223 */ /* 0x180fe20000010826 */
[----:B------:R-:W-:Y:S01]  /*26f0*/  FSEL R37, R37, -INF , P3 ;  /* 0xff80000025257808 */ /* 0x000fe20001800000 */
[--C-:B------:R-:W-:Y:S01]  /*2700*/  FFMA.FTZ R171, R99, R0, -R38.reuse ;  /* 0x0000000063ab7223 */ /* 0x100fe20000010826 */
[----:B------:R-:W-:Y:S01]  /*2710*/  FMNMX.FTZ R12, R21, R12, !PT ;  /* 0x0000000c150c7209 */ /* 0x000fe20007810000 */
[----:B------:R-:W-:Y:S01]  /*2720*/  FFMA.FTZ R30, R101, R0, -R38 ;  /* 0x00000000651e7223 */ /* 0x000fe20000010826 */
[----:B------:R-:W-:Y:S01]  /*2730*/  ISETP.GT.AND P3, PT, R9, 0x21, PT ;  /* 0x000000210900780c */ /* 0x000fe20003f64270 */
[----:B------:R-:W-:Y:S01]  /*2740*/  MUFU.EX2 R8, R8 ;  /* 0x0000000800087308 */ /* 0x000fe20000000800 */
[----:B------:R-:W-:Y:S01]  /*2750*/  FSEL R23, R40, -INF , P4 ;  /* 0xff80000028177808 */ /* 0x000fe20002000000 */
[----:B-1----:R-:W-:Y:S01]  /*2760*/  FADD.FTZ R50, R181, R2 ;  /* 0x00000002b5327221 */ /* 0x002fe20000010000 */
[----:B------:R-:W-:Y:S01]  /*2770*/  FMNMX.FTZ R12, R37, R12, !PT ;  /* 0x0000000c250c7209 */ /* 0x000fe20007810000 */
[-CC-:B------:R-:W-:Y:S01]  /*2780*/  FFMA.FTZ R165, R103, R0.reuse, -R38.reuse ;  /* 0x0000000067a57223 */ /* 0x180fe20000010826 */
[----:B------:R-:W-:Y:S01]  /*2790*/  ISETP.GT.AND P4, PT, R9, 0x28, PT ;  /* 0x000000280900780c */ /* 0x000fe20003f84270 */
        /* <DEDUP_REMOVED lines=16> */
[-CC-:B------:R-:W-:Y:S01]  /*28a0*/  FFMA.FTZ R71, R71, R0.reuse, -R38.reuse ;  /* 0x0000000047477223 */ /* 0x180fe20000010826 */
[----:B------:R-:W-:Y:S01]  /*28b0*/  ISETP.GT.AND P3, PT, R9, 0x31, PT ;  /* 0x000000310900780c */ /* 0x000fe20003f64270 */
[----:B------:R-:W-:Y:S01]  /*28c0*/  MUFU.EX2 R179, R179 ;  /* 0x000000b300b37308 */ /* 0x000fe20000000800 */
[----:B------:R-:W-:Y:S01]  /*28d0*/  FSEL R31, R48, -INF , P4 ;  /* 0xff800000301f7808 */ /* 0x000fe20002000000 */
[--C-:B------:R-:W-:Y:S01]  /*28e0*/  FFMA.FTZ R115, R115, R0, -R38.reuse ;  /* 0x0000000073737223 */ /* 0x100fe20000010826 */
        /* <DEDUP_REMOVED lines=17> */
[----:B------:R-:W-:Y:S01]  /*2a00*/  FFMA.FTZ R38, R87, R0, -R38 ;  /* 0x0000000057267223 */ /* 0x000fe20000010826 */
[----:B------:R-:W-:-:S02]  /*2a10*/  FMNMX.FTZ R12, R35, R12, !PT ;  /* 0x0000000c230c7209 */ /* 0x000fc40007810000 */
[----:B------:R-:W-:Y:S02]  /*2a20*/  CS2R R106, SRZ ;  /* 0x00000000006a7805 */ /* 0x000fe4000001ff00 */
[----:B------:R-:W-:Y:S01]  /*2a30*/  ISETP.GT.AND P3, PT, R9, 0x41, PT ;  /* 0x000000410900780c */ /* 0x000fe20003f64270 */
[----:B------:R-:W-:Y:S01]  /*2a40*/  MUFU.EX2 R24, R24 ;  /* 0x0000001800187308 */ /* 0x000fe20000000800 */
[----:B------:R-:W-:Y:S02]  /*2a50*/  FSEL R39, R56, -INF , P4 ;  /* 0xff80000038277808 */ /* 0x000fe40002000000 */
[----:B------:R-:W-:Y:S02]  /*2a60*/  CS2R R104, SRZ ;  /* 0x0000000000687805 */ /* 0x000fe4000001ff00 */
[----:B------:R-:W-:Y:S01]  /*2a70*/  FMNMX.FTZ R12, R53, R12, !PT ;  /* 0x0000000c350c7209 */ /* 0x000fe20007810000 */
[----:B------:R-:W1:Y:S01]  /*2a80*/  @P2 LDC R56, c[0x0][0x450] ;  /* 0x00011400ff382b82 */ /* 0x000e620000000800 */
[----:B------:R-:W-:-:S02]  /*2a90*/  ISETP.GT.AND P4, PT, R9, 0x48, PT ;  /* 0x000000480900780c */ /* 0x000fc40003f84270 */
[----:B------:R-:W-:Y:S02]  /*2aa0*/  CS2R R102, SRZ ;  /* 0x0000000000667805 */ /* 0x000fe4000001ff00 */
[----:B------:R-:W-:Y:S01]  /*2ab0*/  FSEL R57, R57, -INF , P3 ;  /* 0xff80000039397808 */ /* 0x000fe20001800000 */
[----:B------:R-:W-:Y:S01]  /*2ac0*/  MUFU.EX2 R175, R175 ;  /* 0x000000af00af7308 */ /* 0x000fe20000000800 */
[----:B------:R-:W-:Y:S02]  /*2ad0*/  FMNMX.FTZ R12, R39, R12, !PT ;  /* 0x0000000c270c7209 */ /* 0x000fe40007810000 */
[----:B------:R-:W-:Y:S02]  /*2ae0*/  CS2R R100, SRZ ;  /* 0x0000000000647805 */ /* 0x000fe4000001ff00 */
[----:B------:R-:W-:Y:S02]  /*2af0*/  ISETP.GT.AND P3, PT, R9, 0x49, PT ;  /* 0x000000490900780c */ /* 0x000fe40003f64270 */
[----:B------:R-:W-:-:S02]  /*2b00*/  CS2R R98, SRZ ;  /* 0x0000000000627805 */ /* 0x000fc4000001ff00 */
[----:B------:R-:W-:Y:S02]  /*2b10*/  FSEL R43, R60, -INF , P4 ;  /* 0xff8000003c2b7808 */ /* 0x000fe40002000000 */
[----:B------:R-:W-:Y:S02]  /*2b20*/  CS2R R96, SRZ ;  /* 0x0000000000607805 */ /* 0x000fe4000001ff00 */
[----:B------:R-:W-:Y:S01]  /*2b30*/  FMNMX.FTZ R12, R57, R12, !PT ;  /* 0x0000000c390c7209 */ /* 0x000fe20007810000 */
[----:B------:R-:W-:Y:S01]  /*2b40*/  MUFU.EX2 R26, R26 ;  /* 0x0000001a001a7308 */ /* 0x000fe20000000800 */
[----:B------:R-:W-:Y:S02]  /*2b50*/  ISETP.GT.AND P4, PT, R9, 0x50, PT ;  /* 0x000000500900780c */ /* 0x000fe40003f84270 */
[----:B------:R-:W-:Y:S02]  /*2b60*/  CS2R R94, SRZ ;  /* 0x00000000005e7805 */ /* 0x000fe4000001ff00 */
[----:B------:R-:W-:-:S02]  /*2b70*/  FSEL R61, R61, -INF , P3 ;  /* 0xff8000003d3d7808 */ /* 0x000fc40001800000 */
[----:B------:R-:W-:Y:S02]  /*2b80*/  CS2R R92, SRZ ;  /* 0x00000000005c7805 */ /* 0x000fe4000001ff00 */
[----:B------:R-:W-:Y:S02]  /*2b90*/  FMNMX.FTZ R12, R43, R12, !PT ;  /* 0x0000000c2b0c7209 */ /* 0x000fe40007810000 */
[----:B------:R-:W-:Y:S02]  /*2ba0*/  CS2R R90, SRZ ;  /* 0x00000000005a7805 */ /* 0x000fe4000001ff00 */
[----:B------:R-:W-:Y:S01]  /*2bb0*/  ISETP.GT.AND P3, PT, R9, 0x51, PT ;  /* 0x000000510900780c */ /* 0x000fe20003f64270 */
[----:B------:R-:W-:Y:S01]  /*2bc0*/  MUFU.EX2 R169, R169 ;  /* 0x000000a900a97308 */ /* 0x000fe20000000800 */
[----:B------:R-:W-:Y:S02]  /*2bd0*/  FSEL R47, R64, -INF , P4 ;  /* 0xff800000402f7808 */ /* 0x000fe40002000000 */
[----:B------:R-:W-:-:S02]  /*2be0*/  FMNMX.FTZ R12, R61, R12, !PT ;  /* 0x0000000c3d0c7209 */ /* 0x000fc40007810000 */
[----:B------:R-:W-:Y:S02]  /*2bf0*/  ISETP.GT.AND P4, PT, R9, 0x58, PT ;  /* 0x000000580900780c */ /* 0x000fe40003f84270 */
[----:B------:R-:W-:Y:S01]  /*2c00*/  FSEL R65, R65, -INF , P3 ;  /* 0xff80000041417808 */ /* 0x000fe20001800000 */
[----:B------:R-:W-:Y:S01]  /*2c10*/  MUFU.EX2 R28, R28 ;  /* 0x0000001c001c7308 */ /* 0x000fe20000000800 */
[----:B------:R-:W-:Y:S02]  /*2c20*/  FMNMX.FTZ R12, R47, R12, !PT ;  /* 0x0000000c2f0c7209 */ /* 0x000fe40007810000 */
[----:B------:R-:W-:Y:S02]  /*2c30*/  ISETP.GT.AND P3, PT, R9, 0x59, PT ;  /* 0x000000590900780c */ /* 0x000fe40003f64270 */
[----:B------:R-:W-:Y:S02]  /*2c40*/  FSEL R51, R68, -INF , P4 ;  /* 0xff80000044337808 */ /* 0x000fe40002000000 */
[----:B------:R-:W-:Y:S01]  /*2c50*/  FMNMX.FTZ R12, R65, R12, !PT ;  /* 0x0000000c410c7209 */ /* 0x000fe20007810000 */
[----:B------:R-:W-:Y:S01]  /*2c60*/  MUFU.EX2 R171, R171 ;  /* 0x000000ab00ab7308 */ /* 0x000fe20000000800 */
[----:B------:R-:W-:-:S02]  /*2c70*/  ISETP.GT.AND P4, PT, R9, 0x60, PT ;  /* 0x000000600900780c */ /* 0x000fc40003f84270 */
[----:B------:R-:W-:Y:S02]  /*2c80*/  FSEL R69, R69, -INF , P3 ;  /* 0xff80000045457808 */ /* 0x000fe40001800000 */
[----:B------:R-:W-:Y:S02]  /*2c90*/  FMNMX.FTZ R12, R51, R12, !PT ;  /* 0x0000000c330c7209 */ /* 0x000fe40007810000 */
[----:B------:R-:W-:Y:S01]  /*2ca0*/  ISETP.GT.AND P3, PT, R9, 0x61, PT ;  /* 0x000000610900780c */ /* 0x000fe20003f64270 */
[----:B------:R-:W-:Y:S01]  /*2cb0*/  MUFU.EX2 R30, R30 ;  /* 0x0000001e001e7308 */ /* 0x000fe20000000800 */
[----:B------:R-:W-:Y:S02]  /*2cc0*/  FSEL R55, R72, -INF , P4 ;  /* 0xff80000048377808 */ /* 0x000fe40002000000 */
[----:B------:R-:W-:Y:S02]  /*2cd0*/  FMNMX.FTZ R12, R69, R12, !PT ;  /* 0x0000000c450c7209 */ /* 0x000fe40007810000 */
[----:B------:R-:W-:-:S02]  /*2ce0*/  ISETP.GT.AND P4, PT, R9, 0x68, PT ;  /* 0x000000680900780c */ /* 0x000fc40003f84270 */
        /* <DEDUP_REMOVED lines=16> */
[----:B------:R2:W-:Y:S01]  /*2df0*/  MUFU.EX2 R36, R109 ;  /* 0x0000006d00247308 */ /* 0x0005e20000000800 */
[----:B------:R-:W-:Y:S02]  /*2e00*/  FMNMX.FTZ R12, R63, R12, !PT ;  /* 0x0000000c3f0c7209 */ /* 0x000fe40007810000 */
[----:B------:R-:W-:Y:S02]  /*2e10*/  ISETP.GT.AND P3, PT, R9, 0x79, PT ;  /* 0x000000790900780c */ /* 0x000fe40003f64270 */
[----:B------:R-:W-:Y:S02]  /*2e20*/  FSEL R9, R84, -INF , P4 ;  /* 0xff80000054097808 */ /* 0x000fe40002000000 */
[----:B------:R-:W-:Y:S01]  /*2e30*/  FMNMX.FTZ R12, R81, R12, !PT ;  /* 0x0000000c510c7209 */ /* 0x000fe20007810000 */
[----:B------:R-:W-:Y:S01]  /*2e40*/  MUFU.EX2 R111, R111 ;  /* 0x0000006f006f7308 */ /* 0x000fe20000000800 */
[----:B------:R-:W-:-:S02]  /*2e50*/  FSEL R85, R85, -INF , P3 ;  /* 0xff80000055557808 */ /* 0x000fc40001800000 */
[----:B--2---:R-:W-:Y:S02]  /*2e60*/  CS2R R108, SRZ ;  /* 0x00000000006c7805 */ /* 0x004fe4000001ff00 */
[----:B------:R-:W-:Y:S02]  /*2e70*/  FMNMX.FTZ R12, R9, R12, !PT ;  /* 0x0000000c090c7209 */ /* 0x000fe40007810000 */
[----:B------:R-:W-:Y:S02]  /*2e80*/  F2FP.BF16.F32.PACK_AB R181, R2, R181 ;  /* 0x000000b502b5723e */ /* 0x000fe400000010ff */
[----:B------:R-:W-:Y:S01]  /*2e90*/  FMNMX.FTZ R12, R85, R12, !PT ;  /* 0x0000000c550c7209 */ /* 0x000fe20007810000 */
[----:B------:R-:W2:Y:S04]  /*2ea0*/  MUFU.EX2 R40, R67 ;  /* 0x0000004300287308 */ /* 0x000ea80000000800 */
[----:B------:R-:W3:Y:S04]  /*2eb0*/  SHFL.BFLY PT, R89, R12, 0x2, 0x1f ;  /* 0x0c401f000c597f89 */ /* 0x000ee800000e0000 */
[----:B------:R-:W-:Y:S08]  /*2ec0*/  MUFU.EX2 R113, R113 ;  /* 0x0000007100717308 */ /* 0x000ff00000000800 */
[----:B------:R-:W4:Y:S01]  /*2ed0*/  MUFU.EX2 R42, R71 ;  /* 0x00000047002a7308 */ /* 0x000f220000000800 */
[----:B--2---:R-:W-:-:S07]  /*2ee0*/  F2FP.BF16.F32.PACK_AB R161, R40, R111 ;  /* 0x0000006f28a1723e */ /* 0x004fce00000010ff */
[----:B------:R-:W-:Y:S01]  /*2ef0*/  MUFU.EX2 R115, R115 ;  /* 0x0000007300737308 */ /* 0x000fe20000000800 */
[----:B---3--:R-:W-:-:S07]  /*2f00*/  FMNMX.FTZ R89, R12, R89, !PT ;  /* 0x000000590c597209 */ /* 0x008fce0007810000 */
[----:B------:R-:W2:Y:S01]  /*2f10*/  MUFU.EX2 R44, R75 ;  /* 0x0000004b002c7308 */ /* 0x000ea20000000800 */
[----:B------:R-:W3:Y:S01]  /*2f20*/  SHFL.BFLY PT, R12, R89, 0x1, 0x1f ;  /* 0x0c201f00590c7f89 */ /* 0x000ee200000e0000 */
[----:B----4-:R-:W-:-:S06]  /*2f30*/  F2FP.BF16.F32.PACK_AB R163, R42, R113 ;  /* 0x000000712aa3723e */ /* 0x010fcc00000010ff */
[----:B------:R-:W-:Y:S08]  /*2f40*/  MUFU.EX2 R117, R117 ;  /* 0x0000007500757308 */ /* 0x000ff00000000800 */
[----:B------:R-:W4:Y:S01]  /*2f50*/  MUFU.EX2 R46, R79 ;  /* 0x0000004f002e7308 */ /* 0x000f220000000800 */
[----:B--2---:R-:W-:-:S07]  /*2f60*/  F2FP.BF16.F32.PACK_AB R157, R44, R115 ;  /* 0x000000732c9d723e */ /* 0x004fce00000010ff */
[----:B------:R-:W-:Y:S01]  /*2f70*/  MUFU.EX2 R119, R119 ;  /* 0x0000007700777308 */ /* 0x000fe20000000800 */
[----:B---3--:R-:W-:Y:S02]  /*2f80*/  FMNMX.FTZ R12, R89, R12, !PT ;  /* 0x0000000c590c7209 */ /* 0x008fe40007810000 */
[----:B------:R-:W-:Y:S02]  /*2f90*/  CS2R R88, SRZ ;  /* 0x0000000000587805 */ /* 0x000fe4000001ff00 */
[C---:B------:R-:W-:Y:S01]  /*2fa0*/  FSETP.NEU.FTZ.AND P3, PT, R12.reuse, -INF , PT ;  /* 0xff8000000c00780b */ /* 0x040fe20003f7d000 */
[----:B------:R-:W-:Y:S02]  /*2fb0*/  FMUL.FTZ R34, R12, R0 ;  /* 0x000000000c227220 */ /* 0x000fe40000410000 */
[----:B------:R-:W-:Y:S01]  /*2fc0*/  MUFU.EX2 R48, R83 ;  /* 0x0000005300307308 */ /* 0x000fe20000000800 */
[----:B----4-:R-:W-:Y:S02]  /*2fd0*/  F2FP.BF16.F32.PACK_AB R159, R46, R117 ;  /* 0x000000752e9f723e */ /* 0x010fe400000010ff */
[----:B------:R-:W-:-:S05]  /*2fe0*/  FSEL R34, R34, RZ, P3 ;  /* 0x000000ff22227208 */ /* 0x000fca0001800000 */
        /* <DEDUP_REMOVED lines=13> */
[----:B------:R-:W3:Y:S01]  /*30c0*/  MUFU.EX2 R25, R25 ;  /* 0x0000001900197308 */ /* 0x000ee20000000800 */
[----:B--2---:R-:W-:Y:S01]  /*30d0*/  FADD.FTZ R5, R183, R50 ;  /* 0x00000032b7057221 */ /* 0x004fe20000010000 */
[-CC-:B------:R-:W-:Y:S01]  /*30e0*/  FFMA.FTZ R31, R31, R0.reuse, -R34.reuse ;  /* 0x000000001f1f7223 */ /* 0x180fe20000010822 */
[-CC-:B------:R-:W-:Y:S01]  /*30f0*/  FFMA.FTZ R49, R49, R0.reuse, -R34.reuse ;  /* 0x0000000031317223 */ /* 0x180fe20000010822 */
[-CC-:B------:R-:W-:Y:S01]  /*3100*/  FFMA.FTZ R35, R35, R0.reuse, -R34.reuse ;  /* 0x0000000023237223 */ /* 0x180fe20000010822 */
[----:B------:R-:W-:Y:S01]  /*3110*/  FADD.FTZ R50, R8, R5 ;  /* 0x0000000508327221 */ /* 0x000fe20000010000 */
[-CC-:B------:R-:W-:Y:S01]  /*3120*/  FFMA.FTZ R53, R53, R0.reuse, -R34.reuse ;  /* 0x0000000035357223 */ /* 0x180fe20000010822 */
[-C--:B------:R-:W-:Y:S01]  /*3130*/  FFMA.FTZ R39, R39, R0.reuse, -R34 ;  /* 0x0000000027277223 */ /* 0x080fe20000010822 */
[----:B------:R-:W2:Y:S01]  /*3140*/  MUFU.EX2 R13, R13 ;  /* 0x0000000d000d7308 */ /* 0x000ea20000000800 */
[----:B------:R-:W-:Y:S01]  /*3150*/  FADD.FTZ R5, R177, R50 ;  /* 0x00000032b1057221 */ /* 0x000fe20000010000 */
[-CC-:B------:R-:W-:Y:S01]  /*3160*/  FFMA.FTZ R57, R57, R0.reuse, -R34.reuse ;  /* 0x0000000039397223 */ /* 0x180fe20000010822 */
[-CC-:B------:R-:W-:Y:S01]  /*3170*/  FFMA.FTZ R43, R43, R0.reuse, -R34.reuse ;  /* 0x000000002b2b7223 */ /* 0x180fe20000010822 */
[-CC-:B------:R-:W-:Y:S01]  /*3180*/  FFMA.FTZ R61, R61, R0.reuse, -R34.reuse ;  /* 0x000000003d3d7223 */ /* 0x180fe20000010822 */
[----:B------:R-:W-:Y:S01]  /*3190*/  FADD.FTZ R50, R14, R5 ;  /* 0x000000050e327221 */ /* 0x000fe20000010000 */
[-CC-:B------:R-:W-:Y:S01]  /*31a0*/  FFMA.FTZ R47, R47, R0.reuse, -R34.reuse ;  /* 0x000000002f2f7223 */ /* 0x180fe20000010822 */
[-CC-:B------:R-:W-:Y:S01]  /*31b0*/  FFMA.FTZ R65, R65, R0.reuse, -R34.reuse ;  /* 0x0000000041417223 */ /* 0x180fe20000010822 */
[----:B------:R4:W5:Y:S01]  /*31c0*/  MUFU.EX2 R182, R29 ;  /* 0x0000001d00b67308 */ /* 0x0009620000000800 */
[-CC-:B------:R-:W-:Y:S01]  /*31d0*/  FFMA.FTZ R51, R51, R0.reuse, -R34.reuse ;  /* 0x0000000033337223 */ /* 0x180fe20000010822 */
[----:B------:R-:W-:Y:S01]  /*31e0*/  F2FP.BF16.F32.PACK_AB R183, R8, R183 ;  /* 0x000000b708b7723e */ /* 0x000fe200000010ff */
[-CC-:B------:R-:W-:Y:S01]  /*31f0*/  FFMA.FTZ R69, R69, R0.reuse, -R34.reuse ;  /* 0x0000000045457223 */ /* 0x180fe20000010822 */
[-CC-:B------:R-:W-:Y:S01]  /*3200*/  FFMA.FTZ R55, R55, R0.reuse, -R34.reuse ;  /* 0x0000000037377223 */ /* 0x180fe20000010822 */
[-CC-:B------:R-:W-:Y:S01]  /*3210*/  FFMA.FTZ R73, R73, R0.reuse, -R34.reuse ;  /* 0x0000000049497223 */ /* 0x180fe20000010822 */
[-CC-:B------:R-:W-:Y:S01]  /*3220*/  FFMA.FTZ R59, R59, R0.reuse, -R34.reuse ;  /* 0x000000003b3b7223 */ /* 0x180fe20000010822 */
[-C--:B------:R-:W-:Y:S01]  /*3230*/  FFMA.FTZ R77, R77, R0.reuse, -R34 ;  /* 0x000000004d4d7223 */ /* 0x080fe20000010822 */
[----:B------:R-:W1:Y:S01]  /*3240*/  MUFU.EX2 R15, R15 ;  /* 0x0000000f000f7308 */ /* 0x000e620000000800 */
[----:B----4-:R-:W-:Y:S01]  /*3250*/  FADD.FTZ R29, R179, R50 ;  /* 0x00000032b31d7221 */ /* 0x010fe20000010000 */
[----:B---3--:R-:W-:Y:S01]  /*3260*/  FADD.FTZ R50, R180, R25 ;  /* 0x00000019b4327221 */ /* 0x008fe20000010000 */
[-CC-:B------:R-:W-:Y:S01]  /*3270*/  FFMA.FTZ R63, R63, R0.reuse, -R34.reuse ;  /* 0x000000003f3f7223 */ /* 0x180fe20000010822 */
[-C--:B------:R-:W-:Y:S01]  /*3280*/  FFMA.FTZ R81, R81, R0.reuse, -R34 ;  /* 0x0000000051517223 */ /* 0x080fe20000010822 */
[C---:B------:R-:W-:Y:S01]  /*3290*/  FADD.FTZ R52, R20.reuse, R29 ;  /* 0x0000001d14347221 */ /* 0x040fe20000010000 */
[----:B--2---:R-:W-:Y:S01]  /*32a0*/  FADD.FTZ R29, R13, R50 ;  /* 0x000000320d1d7221 */ /* 0x004fe20000010000 */
[-CC-:B------:R-:W-:Y:S01]  /*32b0*/  FFMA.FTZ R9, R9, R0.reuse, -R34.reuse ;  /* 0x0000000009097223 */ /* 0x180fe20000010822 */
[----:B------:R2:W3:Y:S01]  /*32c0*/  MUFU.EX2 R176, R33 ;  /* 0x0000002100b07308 */ /* 0x0004e20000000800 */
[----:B------:R-:W-:Y:S01]  /*32d0*/  F2FP.BF16.F32.PACK_AB R179, R20, R179 ;  /* 0x000000b314b3723e */ /* 0x000fe200000010ff */
[----:B-----5:R-:W-:Y:S01]  /*32e0*/  FADD.FTZ R50, R182, R29 ;  /* 0x0000001db6327221 */ /* 0x020fe20000010000 */
[----:B------:R-:W-:Y:S01]  /*32f0*/  FFMA.FTZ R34, R85, R0, -R34 ;  /* 0x0000000055227223 */ /* 0x000fe20000010822 */
[----:B------:R-:W-:Y:S01]  /*3300*/  F2FP.BF16.F32.PACK_AB R177, R14, R177 ;  /* 0x000000b10eb1723e */ /* 0x000fe200000010ff */
[----:B------:R-:W-:Y:S01]  /*3310*/  VIADD R14, R22, 0xfffffffe ;  /* 0xfffffffe160e7836 */ /* 0x000fe20000000000 */
[----:B------:R-:W-:-:S02]  /*3320*/  F2FP.BF16.F32.PACK_AB R153, R48, R119 ;  /* 0x000000773099723e */ /* 0x000fc400000010ff */
[----:B------:R-:W4:Y:S01]  /*3330*/  MUFU.EX2 R21, R21 ;  /* 0x0000001500157308 */ /* 0x000f220000000800 */
[----:B--2---:R-:W-:Y:S01]  /*3340*/  IMAD.U32 R33, RZ, RZ, UR36 ;  /* 0x00000024ff217e24 */ /* 0x004fe2000f8e00ff */
[----:B------:R-:W-:Y:S02]  /*3350*/  F2FP.BF16.F32.PACK_AB R180, R25, R180 ;  /* 0x000000b419b4723e */ /* 0x000fe400000010ff */
[----:B------:R-:W-:Y:S01]  /*3360*/  F2FP.BF16.F32.PACK_AB R182, R182, R13 ;  /* 0x0000000db6b6723e */ /* 0x000fe200000010ff */
[----:B------:R-:W-:Y:S02]  /*3370*/  @!P1 VIADD R5, R33, 0x34840 ;  /* 0x0003484021059836 */ /* 0x000fe40000000000 */
[----:B------:R-:W-:Y:S01]  /*3380*/  FADD.FTZ R33, R173, R52 ;  /* 0x00000034ad217221 */ /* 0x000fe20000010000 */
[C---:B------:R-:W-:Y:S01]  /*3390*/  F2FP.BF16.F32.PACK_AB R173, R24.reuse, R173 ;  /* 0x000000ad18ad723e */ /* 0x040fe200000010ff */
[----:B------:R-:W2:Y:S01]  /*33a0*/  MUFU.EX2 R178, R37 ;  /* 0x0000002500b27308 */ /* 0x000ea20000000800 */
[----:B------:R-:W-:Y:S01]  /*33b0*/  @!P1 PRMT R5, RZ, 0x654, R5 ;  /* 0x00000654ff059816 */ /* 0x000fe20000000005 */
[----:B------:R-:W-:Y:S01]  /*33c0*/  FADD.FTZ R52, R24, R33 ;  /* 0x0000002118347221 */ /* 0x000fe20000010000 */
[----:B0-----:R-:W-:-:S02]  /*33d0*/  @P2 IMAD.HI.U32 R33, R19, R54, RZ ;  /* 0x0000003613212227 */ /* 0x001fc400078e00ff */
[----:B------:R0:W-:Y:S02]  /*33e0*/  @!P1 SYNCS.ARRIVE.TRANS64.RED.A1T0 RZ, [R5+URZ], RZ ;  /* 0x000000ff05ff99a7 */ /* 0x0001e4000810043f */
[----:B------:R-:W-:Y:S01]  /*33f0*/  FADD.FTZ R29, R175, R52 ;  /* 0x00000034af1d7221 */ /* 0x000fe20000010000 */
[----:B------:R-:W5:Y:S01]  /*3400*/  MUFU.EX2 R23, R23 ;  /* 0x0000001700177308 */ /* 0x000f620000000800 */
[----:B------:R-:W-:Y:S01]  /*3410*/  IMAD R54, R16, UR6, -R3 ;  /* 0x0000000610367c24 */ /* 0x000fe2000f8e0a03 */
[----:B-1----:R-:W-:Y:S01]  /*3420*/  @P2 SHF.R.U32.HI R19, RZ, R56, R33 ;  /* 0x00000038ff132219 */ /* 0x002fe20000011621 */
[C---:B------:R-:W-:Y:S01]  /*3430*/  FADD.FTZ R52, R26.reuse, R29 ;  /* 0x0000001d1a347221 */ /* 0x040fe20000010000 */
[----:B------:R-:W-:Y:S01]  /*3440*/  F2FP.BF16.F32.PACK_AB R175, R26, R175 ;  /* 0x000000af1aaf723e */ /* 0x000fe200000010ff */
[----:B0-----:R-:W-:Y:S02]  /*3450*/  FADD.FTZ R5, R15, R50 ;  /* 0x000000320f057221 */ /* 0x001fe40000010000 */
[----:B------:R-:W-:Y:S01]  /*3460*/  IMAD.IADD R54, R54, 0x1, R19 ;  /* 0x0000000136367824 */ /* 0x000fe200078e0213 */
[----:B------:R-:W0:Y:S01]  /*3470*/  MUFU.EX2 R172, R41 ;  /* 0x0000002900ac7308 */ /* 0x000e220000000800 */
[----:B---3--:R-:W-:Y:S01]  /*3480*/  FADD.FTZ R50, R176, R5 ;  /* 0x00000005b0327221 */ /* 0x008fe20000010000 */
[----:B------:R-:W-:-:S02]  /*3490*/  FADD.FTZ R5, R169, R52 ;  /* 0x00000034a9057221 */ /* 0x000fc40000010000 */
[----:B------:R-:W-:Y:S01]  /*34a0*/  SHF.R.S32.HI R19, RZ, 0x1f, R54 ;  /* 0x0000001fff137819 */ /* 0x000fe20000011436 */
[----:B----4-:R-:W-:Y:S01]  /*34b0*/  FADD.FTZ R3, R21, R50 ;  /* 0x0000003215037221 */ /* 0x010fe20000010000 */
[----:B------:R-:W-:Y:S02]  /*34c0*/  FADD.FTZ R52, R28, R5 ;  /* 0x000000051c347221 */ /* 0x000fe40000010000 */
[----:B------:R-:W1:Y:S01]  /*34d0*/  MUFU.EX2 R27, R27 ;  /* 0x0000001b001b7308 */ /* 0x000e620000000800 */
[----:B------:R-:W-:Y:S01]  /*34e0*/  LEA.HI R19, R19, R54, RZ, 0x7 ;  /* 0x0000003613137211 */ /* 0x000fe200078f38ff */
[----:B--2---:R-:W-:Y:S01]  /*34f0*/  FADD.FTZ R50, R178, R3 ;  /* 0x00000003b2327221 */ /* 0x004fe20000010000 */
[----:B------:R-:W-:Y:S01]  /*3500*/  FADD.FTZ R5, R171, R52 ;  /* 0x00000034ab057221 */ /* 0x000fe20000010000 */
[----:B------:R-:W-:Y:S02]  /*3510*/  F2FP.BF16.F32.PACK_AB R169, R28, R169 ;  /* 0x000000a91ca9723e */ /* 0x000fe400000010ff */
[----:B-----5:R-:W-:Y:S01]  /*3520*/  FADD.FTZ R3, R23, R50 ;  /* 0x0000003217037221 */ /* 0x020fe20000010000 */
[----:B------:R-:W-:Y:S01]  /*3530*/  FADD.FTZ R52, R30, R5 ;  /* 0x000000051e347221 */ /* 0x000fe20000010000 */
[----:B------:R-:W2:Y:S01]  /*3540*/  MUFU.EX2 R174, R45 ;  /* 0x0000002d00ae7308 */ /* 0x000ea20000000800 */
[----:B------:R-:W-:Y:S01]  /*3550*/  SHF.R.S32.HI R20, RZ, 0x7, R19 ;  /* 0x00000007ff147819 */ /* 0x000fe20000011413 */
[----:B0-----:R-:W-:Y:S01]  /*3560*/  FADD.FTZ R50, R172, R3 ;  /* 0x00000003ac327221 */ /* 0x001fe20000010000 */
[----:B------:R-:W-:Y:S01]  /*3570*/  FADD.FTZ R5, R165, R52 ;  /* 0x00000034a5057221 */ /* 0x000fe20000010000 */
[----:B------:R-:W-:-:S02]  /*3580*/  F2FP.BF16.F32.PACK_AB R171, R30, R171 ;  /* 0x000000ab1eab723e */ /* 0x000fc400000010ff */
[----:B------:R-:W-:Y:S01]  /*3590*/  VIMNMX R19, R17, R20, !PT ;  /* 0x0000001411137248 */ /* 0x000fe20007fe0100 */
[----:B------:R-:W-:Y:S01]  /*35a0*/  FADD.FTZ R52, R32, R5 ;  /* 0x0000000520347221 */ /* 0x000fe20000010000 */
[----:B------:R-:W0:Y:S01]  /*35b0*/  MUFU.EX2 R31, R31 ;  /* 0x0000001f001f7308 */ /* 0x000e220000000800 */
[----:B-1----:R-:W-:Y:S01]  /*35c0*/  FADD.FTZ R3, R27, R50 ;  /* 0x000000321b037221 */ /* 0x002fe20000010000 */
[----:B------:R-:W-:Y:S01]  /*35d0*/  ISETP.GE.AND P3, PT, R14, R19, PT ;  /* 0x000000130e00720c */ /* 0x000fe20003f66270 */
[----:B------:R-:W-:Y:S01]  /*35e0*/  FADD.FTZ R5, R167, R52 ;  /* 0x00000034a7057221 */ /* 0x000fe20000010000 */
[----:B------:R-:W-:Y:S02]  /*35f0*/  F2FP.BF16.F32.PACK_AB R165, R32, R165 ;  /* 0x000000a520a5723e */ /* 0x000fe400000010ff */
[C---:B------:R-:W-:Y:S01]  /*3600*/  F2FP.BF16.F32.PACK_AB R167, R36.reuse, R167 ;  /* 0x000000a724a7723e */ /* 0x040fe200000010ff */
[----:B------:R-:W-:Y:S01]  /*3610*/  FADD.FTZ R52, R36, R5 ;  /* 0x0000000524347221 */ /* 0x000fe20000010000 */
[----:B------:R-:W1:Y:S01]  /*3620*/  MUFU.EX2 R168, R49 ;  /* 0x0000003100a87308 */ /* 0x000e620000000800 */
[----:B--2---:R-:W-:Y:S01]  /*3630*/  FADD.FTZ R50, R174, R3 ;  /* 0x00000003ae327221 */ /* 0x004fe20000010000 */
[----:B------:R-:W-:Y:S01]  /*3640*/  F2FP.BF16.F32.PACK_AB R176, R176, R15 ;  /* 0x0000000fb0b0723e */ /* 0x000fe200000010ff */
[----:B------:R-:W-:Y:S01]  /*3650*/  FADD.FTZ R5, R111, R52 ;  /* 0x000000346f057221 */ /* 0x000fe20000010000 */
[----:B------:R-:W-:-:S02]  /*3660*/  F2FP.BF16.F32.PACK_AB R178, R178, R21 ;  /* 0x00000015b2b2723e */ /* 0x000fc400000010ff */
[----:B------:R-:W-:Y:S02]  /*3670*/  CS2R R110, SRZ ;  /* 0x00000000006e7805 */ /* 0x000fe4000001ff00 */
[----:B------:R-:W-:Y:S01]  /*3680*/  F2FP.BF16.F32.PACK_AB R172, R172, R23 ;  /* 0x00000017acac723e */ /* 0x000fe200000010ff */
[----:B------:R-:W-:Y:S01]  /*3690*/  FADD.FTZ R52, R40, R5 ;  /* 0x0000000528347221 */ /* 0x000fe20000010000 */
[----:B------:R-:W2:Y:S01]  /*36a0*/  MUFU.EX2 R35, R35 ;  /* 0x0000002300237308 */ /* 0x000ea20000000800 */
[----:B0-----:R-:W-:Y:S01]  /*36b0*/  FADD.FTZ R3, R31, R50 ;  /* 0x000000321f037221 */ /* 0x001fe20000010000 */
[----:B------:R-:W-:Y:S01]  /*36c0*/  F2FP.BF16.F32.PACK_AB R174, R174, R27 ;  /* 0x0000001baeae723e */ /* 0x000fe200000010ff */
[----:B------:R-:W-:Y:S01]  /*36d0*/  FADD.FTZ R5, R113, R52 ;  /* 0x0000003471057221 */ /* 0x000fe20000010000 */
[----:B------:R-:W-:-:S03]  /*36e0*/  CS2R R112, SRZ ;  /* 0x0000000000707805 */ /* 0x000fc6000001ff00 */
[----:B------:R-:W-:Y:S01]  /*36f0*/  FADD.FTZ R8, R42, R5 ;  /* 0x000000052a087221 */ /* 0x000fe20000010000 */
[----:B------:R-:W0:Y:S01]  /*3700*/  MUFU.EX2 R170, R53 ;  /* 0x0000003500aa7308 */ /* 0x000e220000000800 */
[C---:B-1----:R-:W-:Y:S01]  /*3710*/  FADD.FTZ R50, R168.reuse, R3 ;  /* 0x00000003a8327221 */ /* 0x042fe20000010000 */
[----:B------:R-:W-:Y:S01]  /*3720*/  F2FP.BF16.F32.PACK_AB R168, R168, R31 ;  /* 0x0000001fa8a8723e */ /* 0x000fe200000010ff */
[----:B------:R-:W-:Y:S01]  /*3730*/  FADD.FTZ R5, R115, R8 ;  /* 0x0000000873057221 */ /* 0x000fe20000010000 */
[----:B------:R-:W-:-:S03]  /*3740*/  CS2R R114, SRZ ;  /* 0x0000000000727805 */ /* 0x000fc6000001ff00 */
[----:B------:R-:W-:Y:S01]  /*3750*/  FADD.FTZ R8, R44, R5 ;  /* 0x000000052c087221 */ /* 0x000fe20000010000 */
[----:B------:R-:W1:Y:S01]  /*3760*/  MUFU.EX2 R39, R39 ;  /* 0x0000002700277308 */ /* 0x000e620000000800 */
[----:B--2---:R-:W-:Y:S02]  /*3770*/  FADD.FTZ R3, R35, R50 ;  /* 0x0000003223037221 */ /* 0x004fe40000010000 */
[----:B------:R-:W-:Y:S01]  /*3780*/  FADD.FTZ R5, R117, R8 ;  /* 0x0000000875057221 */ /* 0x000fe20000010000 */
[----:B------:R-:W-:-:S03]  /*3790*/  CS2R R116, SRZ ;  /* 0x0000000000747805 */ /* 0x000fc6000001ff00 */
[----:B------:R-:W-:Y:S01]  /*37a0*/  FADD.FTZ R8, R46, R5 ;  /* 0x000000052e087221 */ /* 0x000fe20000010000 */
[----:B------:R-:W2:Y:S01]  /*37b0*/  MUFU.EX2 R164, R57 ;  /* 0x0000003900a47308 */ /* 0x000ea20000000800 */
[C---:B0-----:R-:W-:Y:S01]  /*37c0*/  FADD.FTZ R50, R170.reuse, R3 ;  /* 0x00000003aa327221 */ /* 0x041fe20000010000 */
[----:B------:R-:W-:Y:S01]  /*37d0*/  F2FP.BF16.F32.PACK_AB R170, R170, R35 ;  /* 0x00000023aaaa723e */ /* 0x000fe200000010ff */
[----:B------:R-:W-:Y:S01]  /*37e0*/  FADD.FTZ R5, R119, R8 ;  /* 0x0000000877057221 */ /* 0x000fe20000010000 */
[----:B------:R-:W-:-:S03]  /*37f0*/  CS2R R118, SRZ ;  /* 0x0000000000767805 */ /* 0x000fc6000001ff00 */
[----:B------:R-:W-:Y:S01]  /*3800*/  FADD.FTZ R8, R48, R5 ;  /* 0x0000000530087221 */ /* 0x000fe20000010000 */
        /* <DEDUP_REMOVED lines=29> */
[----:B------:R-:W-:Y:S02]  /*39e0*/  F2FP.BF16.F32.PACK_AB R155, R38, R121 ;  /* 0x00000079269b723e */ /* 0x000fe400000010ff */
[----:B------:R-:W-:-:S04]  /*39f0*/  CS2R R120, SRZ ;  /* 0x0000000000787805 */ /* 0x000fc8000001ff00 */
        /* <DEDUP_REMOVED lines=10> */
[----:B--2---:R-:W-:Y:S01]  /*3aa0*/  FADD.FTZ R2, R154, R5 ;  /* 0x000000059a027221 */ /* 0x004fe20000010000 */
[----:B------:R-:W-:-:S03]  /*3ab0*/  IMAD.MOV.U32 R5, RZ, RZ, RZ ;  /* 0x000000ffff057224 */ /* 0x000fc600078e00ff */
[C---:B0-----:R-:W-:Y:S01]  /*3ac0*/  FADD.FTZ R9, R3.reuse, R2 ;  /* 0x0000000203097221 */ /* 0x041fe20000010000 */
[----:B------:R-:W-:Y:S01]  /*3ad0*/  F2FP.BF16.F32.PACK_AB R154, R3, R154 ;  /* 0x0000009a039a723e */ /* 0x000fe200000010ff */
[----:B------:R-:W-:Y:S02]  /*3ae0*/  IMAD.MOV.U32 R2, RZ, RZ, 0x3f800000 ;  /* 0x3f800000ff027424 */ /* 0x000fe400078e00ff */
[----:B------:R-:W-:Y:S01]  /*3af0*/  IMAD.MOV.U32 R3, RZ, RZ, 0x3f800000 ;  /* 0x3f800000ff037424 */ /* 0x000fe200078e00ff */
[----:B------:R-:W-:Y:S06]  /*3b00*/  @!P3 BRA `(.L_x_2056) ;  /* 0x000000280080b947 */ /* 0x000fec0003800000 */
[----:B------:R-:W-:Y:S01]  /*3b10*/  IMAD.MOV.U32 R13, RZ, RZ, R4 ;  /* 0x000000ffff0d7224 */ /* 0x000fe200078e0004 */
[----:B------:R-:W-:Y:S01]  /*3b20*/  UMOV UR39, URZ ;  /* 0x0000003f00277c82 */ /* 0x000fe20008000000 */
[----:B------:R-:W-:Y:S01]  /*3b30*/  IMAD.MOV.U32 R15, RZ, RZ, R12 ;  /* 0x000000ffff0f7224 */ /* 0x000fe200078e000c */
[----:B------:R-:W-:Y:S01]  /*3b40*/  ULDC UR41, c[0x0][0x288] ;  /* 0x0000a20000297ab9 */ /* 0x000fe20000000800 */
[----:B------:R-:W-:Y:S01]  /*3b50*/  IMAD.MOV.U32 R20, RZ, RZ, RZ ;  /* 0x000000ffff147224 */ /* 0x000fe200078e00ff */
[----:B------:R-:W-:Y:S01]  /*3b60*/  ULDC UR40, c[0x0][0x2f0] ;  /* 0x0000bc0000287ab9 */ /* 0x000fe20000000800 */
[----:B------:R-:W-:Y:S02]  /*3b70*/  IMAD.MOV.U32 R2, RZ, RZ, 0x3f800000 ;  /* 0x3f800000ff027424 */ /* 0x000fe400078e00ff */
[----:B------:R-:W-:-:S07]  /*3b80*/  IMAD.MOV.U32 R151, RZ, RZ, RZ ;  /* 0x000000ffff977224 */ /* 0x000fce00078e00ff */
.L_x_2065:
[----:B------:R-:W-:-:S04]  /*3b90*/  UIADD3 UR6, UR39, 0x1, URZ ;  /* 0x0000000127067890 */ /* 0x000fc8000fffe03f */
[----:B------:R-:W-:-:S04]  /*3ba0*/  UISETP.NE.AND UP0, UPT, UR6, 0x2, UPT ;  /* 0x000000020600788c */ /* 0x000fc8000bf05270 */
[----:B------:R-:W-:Y:S02]  /*3bb0*/  USEL UR7, URZ, 0x1, UP0 ;  /* 0x000000013f077887 */ /* 0x000fe40008000000 */
[----:B------:R-:W-:-:S04]  /*3bc0*/  USEL UR37, UR6, URZ, UP0 ;  /* 0x0000003f06257287 */ /* 0x000fc80008000000 */
[----:B------:R-:W-:Y:S01]  /*3bd0*/  LOP3.LUT R5, R20, UR7, RZ, 0x3c, !PT ;  /* 0x0000000714057c12 */ /* 0x000fe2000f8e3cff */
[----:B------:R-:W-:Y:S07]  /*3be0*/  @!P0 BRA `(.L_x_2057) ;  /* 0x0000000000048947 */ /* 0x000fee0003800000 */
[----:B------:R-:W-:Y:S01]  /*3bf0*/  BPT.TRAP 0x1 ;  /* 0x000000040000795c */ /* 0x000fe20000300000 */
.L_x_2057:
[----:B------:R-:W-:Y:S01]  /*3c00*/  ULEA UR60, UR37, UR36, 0x3 ;  /* 0x00000024253c7291 */ /* 0x000fe2000f8e183f */
[----:B------:R-:W-:-:S08]  /*3c10*/  SHF.L.U32 R0, R5, 0x1f, RZ ;  /* 0x0000001f05007819 */ /* 0x000fd000000006ff */
[----:B------:R0:W1:Y:S01]  /*3c20*/  SYNCS.PHASECHK.TRANS64.TRYWAIT P3, [UR60+0x34830], R0 ;  /* 0x03483000ff0075a7 */ /* 0x000062000806017c */
[----:B------:R-:W-:Y:S05]  /*3c30*/  @!P0 BRA `(.L_x_2058) ;  /* 0x0000000000048947 */ /* 0x000fea0003800000 */
[----:B------:R-:W-:Y:S01]  /*3c40*/  BPT.TRAP 0x1 ;  /* 0x000000040000795c */ /* 0x000fe20000300000 */
.L_x_2058:
[----:B-1----:R-:W-:Y:S05]  /*3c50*/  @P3 BRA `(.L_x_2059) ;  /* 0x0000000000083947 */ /* 0x002fea0003800000 */
[----:B------:R-:W1:Y:S02]  /*3c60*/  SYNCS.PHASECHK.TRANS64.TRYWAIT P3, [UR60+0x34830], R0 ;  /* 0x03483000ff0075a7 */ /* 0x000e64000806017c */
[----:B-1----:R-:W-:Y:S05]  /*3c70*/  @!P3 BRA `(.L_x_2060) ;  /* 0x000000ac00a8b947 */ /* 0x002fea0003800000 */
.L_x_2059:
        /* <DEDUP_REMOVED lines=12> */
[----:B------:R-:W-:Y:S01]  /*3d40*/  FMUL.FTZ R92, R92, R3 ;  /* 0x000000035c5c7220 */ /* 0x000fe20000410000 */
[----:B------:R-:W-:Y:S01]  /*3d50*/  UMOV UR15, 0x40000040 ;  /* 0x40000040000f7882 */ /* 0x000fe20000000000 */
[----:B------:R-:W-:-:S02]  /*3d60*/  UIADD3 UR18, UR58, 0x400, URZ ;  /* 0x000004003a127890 */ /* 0x000fc4000fffe03f */
[----:B------:R-:W-:Y:S01]  /*3d70*/  HGMMA.64x128x16.F32.BF16 R24, gdesc[UR56], RZ, !UPT, gsb0 ;  /* 0x01e00000381879f0 */ /* 0x000fe2000c0018ff */
        /* <DEDUP_REMOVED lines=112> */
.L_x_2061:
[----:B------:R-:W-:Y:S01]  /*4480*/  ULEA UR7, UR39, UR36, 0x3 ;  /* 0x0000002427077291 */ /* 0x000fe2000f8e183f */
[----:B01----:R-:W-:-:S08]  /*4490*/  SHF.L.U32 R0, R20, 0x1f, RZ ;  /* 0x0000001f14007819 */ /* 0x003fd000000006ff */
[----:B------:R0:W1:Y:S01]  /*44a0*/  SYNCS.PHASECHK.TRANS64.TRYWAIT P3, [UR7+0x34850], R0 ;  /* 0x03485000ff0075a7 */ /* 0x0000620008060147 */
[----:B------:R-:W-:Y:S05]  /*44b0*/  @!P0 BRA `(.L_x_2062) ;  /* 0x0000000000048947 */ /* 0x000fea0003800000 */
[----:B------:R-:W-:Y:S01]  /*44c0*/  BPT.TRAP 0x1 ;  /* 0x000000040000795c */ /* 0x000fe20000300000 */
.L_x_2062:
[----:B-1----:R-:W-:Y:S05]  /*44d0*/  @P3 BRA `(.L_x_2063) ;  /* 0x0000000000083947 */ /* 0x002fea0003800000 */
[----:B------:R-:W1:Y:S02]  /*44e0*/  SYNCS.PHASECHK.TRANS64.TRYWAIT P3, [UR7+0x34850], R0 ;  /* 0x03485000ff0075a7 */ /* 0x000e640008060147 */
[----:B-1----:R-:W-:Y:S05]  /*44f0*/  @!P3 BRA `(.L_x_2064) ;  /* 0x000000a400a0b947 */ /* 0x002fea0003800000 */
.L_x_2063:
[----:B------:R-:W-:Y:S01]  /*4500*/  UIADD3 UR6, UR36, 0x400, URZ ;  /* 0x0000040024067890 */ /* 0x000fe2000fffe03f */
[----:B------:R-:W-:Y:S01]  /*4510*/  WARPGROUP.ARRIVE ;  /* 0x00000000000079c5 */ /* 0x000fe20000000000 */
[----:B------:R-:W-:Y:S01]  /*4520*/  UMOV UR11, 0x40000040 ;  /* 0x40000040000b7882 */ /* 0x000fe20000000000 */
[----:B-1----:R-:W0:Y:S01]  /*4530*/  @P2 LDC R3, c[0x0][0x44c] ;  /* 0x00011300ff032b82 */ /* 0x002e220000000800 */
[----:B------:R-:W-:-:S04]  /*4540*/  USHF.R.U32.HI UR6, URZ, 0x4, UR6 ;  /* 0x000000043f067899 */ /* 0x000fc80008011606 */
[----:B------:R-:W-:-:S03]  /*4550*/  ULOP3.LUT UR6, UR6, 0x3fff, URZ, 0xc0, !UPT ;  /* 0x00003fff06067892 */ /* 0x000fc6000f8ec03f */
[----:B------:R-:W1:Y:S01]  /*4560*/  @P2 LDC R21, c[0x0][0x450] ;  /* 0x00011400ff152b82 */ /* 0x000e620000000800 */
[----:B------:R-:W-:-:S04]  /*4570*/  ULOP3.LUT UR6, UR6, 0x4000000, URZ, 0xfc, !UPT ;  /* 0x0400000006067892 */ /* 0x000fc8000f8efc3f */
[----:B------:R-:W-:-:S03]  /*4580*/  ULEA UR6, UR39, UR6, 0xb ;  /* 0x0000000627067291 */ /* 0x000fc6000f8e583f */
[----:B------:R-:W-:-:S04]  /*4590*/  UMOV UR39, UR37 ;  /* 0x0000002500277c82 */ /* 0x000fc80008000000 */
[----:B------:R-:W-:Y:S02]  /*45a0*/  UMOV UR10, UR6 ;  /* 0x00000006000a7c82 */ /* 0x000fe40008000000 */
[----:B------:R-:W-:Y:S01]  /*45b0*/  HGMMA.64x128x16.F32.BF16 R88, R180, gdesc[UR8].tnspB, R88, gsb0 ;  /* 0x41e00008b4587df0 */ /* 0x000fe20008001858 */
[----:B------:R-:W-:Y:S01]  /*45c0*/  UIADD3 UR10, UR6, 0x80, URZ ;  /* 0x00000080060a7890 */ /* 0x000fe2000fffe03f */
[----:B0-----:R-:W-:Y:S01]  /*45d0*/  @P2 IMAD.HI.U32 R0, R10, R3, RZ ;  /* 0x000000030a002227 */ /* 0x001fe200078e00ff */
[----:B------:R-:W-:-:S03]  /*45e0*/  UMOV UR11, 0x40000040 ;  /* 0x40000040000b7882 */ /* 0x000fc60000000000 */
[----:B------:R-:W-:Y:S01]  /*45f0*/  IMAD.MOV.U32 R3, RZ, RZ, R10 ;  /* 0x000000ffff037224 */ /* 0x000fe200078e000a */
[----:B-1----:R-:W-:Y:S01]  /*4600*/  @P2 SHF.R.U32.HI R3, RZ, R21, R0 ;  /* 0x00000015ff032219 */ /* 0x002fe20000011600 */
[----:B------:R-:W-:-:S04]  /*4610*/  IMAD.MOV.U32 R21, RZ, RZ, -0x80 ;  /* 0xffffff80ff157424 */ /* 0x000fc800078e00ff */
[----:B------:R-:W0:Y:S01]  /*4620*/  SHFL.IDX PT, R2, R3, 0x1, 0x1c1f ;  /* 0x003c1f0003027f89 */ /* 0x000e2200000e0000 */
[----:B------:R-:W-:-:S04]  /*4630*/  IMAD R0, R14, R21, 0x1 ;  /* 0x000000010e007424 */ /* 0x000fc800078e0215 */
[----:B------:R-:W-:-:S04]  /*4640*/  IMAD R21, R11, -0x2, R0 ;  /* 0xfffffffe0b157824 */ /* 0x000fc800078e0200 */
[----:B------:R-:W-:-:S05]  /*4650*/  IMAD R21, R16, UR40, R21 ;  /* 0x0000002810157c24 */ /* 0x000fca000f8e0215 */
[----:B0-----:R-:W-:-:S04]  /*4660*/  IADD3 R0, R2, -UR41, R21 ;  /* 0x8000002902007c10 */ /* 0x001fc8000fffe015 */
[C---:B------:R-:W-:Y:S02]  /*4670*/  ISETP.GT.AND P3, PT, R0.reuse, RZ, PT ;  /* 0x000000ff0000720c */ /* 0x040fe40003f64270 */
[----:B------:R-:W-:Y:S02]  /*4680*/  ISETP.GT.AND P4, PT, R0, 0x1, PT ;  /* 0x000000010000780c */ /* 0x000fe40003f84270 */
[----:B------:R-:W-:Y:S02]  /*4690*/  FSEL R20, R26, -INF , P3 ;  /* 0xff8000001a147808 */ /* 0x000fe40001800000 */
[----:B------:R-:W-:Y:S02]  /*46a0*/  ISETP.GT.AND P3, PT, R0, 0x8, PT ;  /* 0x000000080000780c */ /* 0x000fe40003f64270 */
        /* <DEDUP_REMOVED lines=15> */
[----:B------:R-:W-:Y:S01]  /*47a0*/  FMNMX.FTZ R23, R184, R23, !PT ;  /* 0x00000017b8177209 */ /* 0x000fe20007810000 */
[----:B------:R-:W-:Y:S02]  /*47b0*/  WARPGROUP.DEPBAR.LE gsb0, 0x0 ;  /* 0x00008000000079c5 */ /* 0x000fe40000010000 */
[----:B------:R-:W-:Y:S01]  /*47c0*/  WARPGROUP.ARRIVE ;  /* 0x00000000000079c5 */ /* 0x000fe20000000000 */
[----:B------:R-:W-:Y:S02]  /*47d0*/  FSEL R182, R38, -INF , P3 ;  /* 0xff80000026b67808 */ /* 0x000fe40001800000 */
[----:B------:R-:W-:Y:S02]  /*47e0*/  ISETP.GT.AND P3, PT, R0, 0x20, PT ;  /* 0x000000200000780c */ /* 0x000fe40003f64270 */
[----:B------:R-:W-:Y:S01]  /*47f0*/  FSEL R180, R39, -INF , P4 ;  /* 0xff80000027b47808 */ /* 0x000fe20002000000 */
[----:B------:R-:W-:Y:S01]  /*4800*/  HGMMA.64x128x16.F32.BF16 R88, R176, gdesc[UR8].tnspB, R88, gsb0 ;  /* 0x41e00008b0587df0 */ /* 0x000fe20008001858 */
[----:B------:R-:W-:Y:S01]  /*4810*/  UIADD3 UR10, UR6, 0x100, URZ ;  /* 0x00000100060a7890 */ /* 0x000fe2000fffe03f */
[----:B------:R-:W-:Y:S01]  /*4820*/  FMNMX.FTZ R23, R182, R23, !PT ;  /* 0x00000017b6177209 */ /* 0x000fe20007810000 */
[----:B------:R-:W-:Y:S01]  /*4830*/  UMOV UR11, 0x40000040 ;  /* 0x40000040000b7882 */ /* 0x000fe20000000000 */
[----:B------:R-:W-:-:S02]  /*4840*/  ISETP.GT.AND P4, PT, R0, 0x21, PT ;  /* 0x000000210000780c */ /* 0x000fc40003f84270 */
        /* <DEDUP_REMOVED lines=22> */
[----:B------:R-:W-:Y:S02]  /*49b0*/  FSEL R50, R50, -INF , P3 ;  /* 0xff80000032327808 */ /* 0x000fe40001800000 */
[----:B------:R-:W-:Y:S02]  /*49c0*/  FMNMX.FTZ R23, R172, R23, !PT ;  /* 0x00000017ac177209 */ /* 0x000fe40007810000 */
[----:B------:R-:W-:Y:S02]  /*49d0*/  ISETP.GT.AND P3, PT, R0, 0x38, PT ;  /* 0x000000380000780c */ /* 0x000fe40003f64270 */
[----:B------:R-:W-:Y:S02]  /*49e0*/  FSEL R46, R51, -INF , P4 ;  /* 0xff800000332e7808 */ /* 0x000fe40002000000 */
[----:B------:R-:W-:Y:S02]  /*49f0*/  FMNMX.FTZ R23, R50, R23, !PT ;  /* 0x0000001732177209 */ /* 0x000fe40007810000 */
        /* <DEDUP_REMOVED lines=51> */
[----:B------:R-:W-:Y:S02]  /*4d30*/  FSEL R87, R87, -INF , P4 ;  /* 0xff80000057577808 */ /* 0x000fe40002000000 */
[----:B------:R-:W-:-:S04]  /*4d40*/  FMNMX.FTZ R0, R86, R23, !PT ;  /* 0x0000001756007209 */ /* 0x000fc80007810000 */
[----:B------:R-:W-:-:S05]  /*4d50*/  FMNMX.FTZ R23, R87, R0, !PT ;  /* 0x0000000057177209 */ /* 0x000fca0007810000 */
[----:B------:R-:W0:Y:S01]  /*4d60*/  SHFL.BFLY PT, R0, R23, 0x2, 0x1f ;  /* 0x0c401f0017007f89 */ /* 0x000e2200000e0000 */
[----:B------:R-:W-:Y:S02]  /*4d70*/  WARPGROUP.DEPBAR.LE gsb0, 0x0 ;  /* 0x00008000000079c5 */ /* 0x000fe40000010000 */
[----:B------:R-:W-:Y:S01]  /*4d80*/  WARPGROUP.ARRIVE ;  /* 0x00000000000079c5 */ /* 0x000fe20000000000 */
[----:B------:R-:W1:Y:S05]  /*4d90*/  SHFL.IDX PT, R168, R3, RZ, 0x1c1f ;  /* 0x001c1fff03a87589 */ /* 0x000e6a00000e0000 */
[----:B------:R-:W-:Y:S01]  /*4da0*/  HGMMA.64x128x16.F32.BF16 R88, R164, gdesc[UR8].tnspB, R88, gsb0 ;  /* 0x41e00008a4587df0 */ /* 0x000fe20008001858 */
[----:B------:R-:W-:Y:S01]  /*4db0*/  UIADD3 UR10, UR6, 0x280, URZ ;  /* 0x00000280060a7890 */ /* 0x000fe2000fffe03f */
[----:B------:R-:W-:Y:S01]  /*4dc0*/  UMOV UR11, 0x40000040 ;  /* 0x40000040000b7882 */ /* 0x000fe20000000000 */
[----:B0-----:R-:W-:-:S02]  /*4dd0*/  FMNMX.FTZ R27, R23, R0, !PT ;  /* 0x00000000171b7209 */ /* 0x001fc40007810000 */
[----:B------:R-:W0:Y:S03]  /*4de0*/  LDC R0, c[0x0][0x988] ;  /* 0x00026200ff007b82 */ /* 0x000e260000000800 */
[----:B------:R-:W2:Y:S01]  /*4df0*/  SHFL.BFLY PT, R4, R27, 0x1, 0x1f ;  /* 0x0c201f001b047f89 */ /* 0x000ea200000e0000 */
[----:B-1----:R-:W-:-:S04]  /*4e00*/  IADD3 R79, R168, -UR41, R21 ;  /* 0x80000029a84f7c10 */ /* 0x002fc8000fffe015 */
[C---:B------:R-:W-:Y:S02]  /*4e10*/  ISETP.GT.AND P4, PT, R79.reuse, RZ, PT ;  /* 0x000000ff4f00720c */ /* 0x040fe40003f84270 */
[C---:B------:R-:W-:Y:S02]  /*4e20*/  ISETP.GT.AND P5, PT, R79.reuse, 0x1, PT ;  /* 0x000000014f00780c */ /* 0x040fe40003fa4270 */
        /* <DEDUP_REMOVED lines=10> */
[----:B--2---:R-:W-:Y:S02]  /*4ed0*/  FMNMX.FTZ R4, R27, R4, !PT ;  /* 0x000000041b047209 */ /* 0x004fe40007810000 */
[----:B------:R-:W-:Y:S02]  /*4ee0*/  ISETP.GT.AND P5, PT, R79, 0x11, PT ;  /* 0x000000114f00780c */ /* 0x000fe40003fa4270 */
[----:B------:R-:W-:Y:S01]  /*4ef0*/  FSEL R27, R32, -INF , P4 ;  /* 0xff800000201b7808 */ /* 0x000fe20002000000 */
[C---:B0-----:R-:W-:Y:S01]  /*4f00*/  FMUL.FTZ R31, R4.reuse, R0 ;  /* 0x00000000041f7220 */ /* 0x041fe20000410000 */
[----:B------:R-:W-:Y:S02]  /*4f10*/  FMNMX.FTZ R24, R29, R24, !PT ;  /* 0x000000181d187209 */ /* 0x000fe40007810000 */
[----:B------:R-:W-:Y:S02]  /*4f20*/  FSETP.NEU.FTZ.AND P3, PT, R4, -INF , PT ;  /* 0xff8000000400780b */ /* 0x000fe40003f7d000 */
[----:B------:R-:W-:-:S02]  /*4f30*/  ISETP.GT.AND P4, PT, R79, 0x18, PT ;  /* 0x000000184f00780c */ /* 0x000fc40003f84270 */
[----:B------:R-:W-:Y:S02]  /*4f40*/  FSEL R33, R33, -INF , P5 ;  /* 0xff80000021217808 */ /* 0x000fe40002800000 */
[----:B------:R-:W-:Y:S02]  /*4f50*/  FMNMX.FTZ R28, R27, R24, !PT ;  /* 0x000000181b1c7209 */ /* 0x000fe40007810000 */
[----:B------:R-:W-:Y:S02]  /*4f60*/  FSEL R21, R31, RZ, P3 ;  /* 0x000000ff1f157208 */ /* 0x000fe40001800000 */
[----:B------:R-:W-:Y:S02]  /*4f70*/  ISETP.GT.AND P5, PT, R79, 0x19, PT ;  /* 0x000000194f00780c */ /* 0x000fe40003fa4270 */
[----:B------:R-:W-:Y:S01]  /*4f80*/  FSEL R31, R36, -INF , P4 ;  /* 0xff800000241f7808 */ /* 0x000fe20002000000 */
[--C-:B------:R-:W-:Y:S01]  /*4f90*/  FFMA.FTZ R169, R50, R0, -R21.reuse ;  /* 0x0000000032a97223 */ /* 0x100fe20000010815 */
        /* <DEDUP_REMOVED lines=46> */
[----:B------:R-:W-:-:S02]  /*5280*/  FSEL R55, R52, -INF , P4 ;  /* 0xff80000034377808 */ /* 0x000fc40002000000 */
[----:B------:R-:W-:Y:S02]  /*5290*/  FMNMX.FTZ R36, R49, R36, !PT ;  /* 0x0000002431247209 */ /* 0x000fe40007810000 */
[----:B------:R-:W-:Y:S02]  /*52a0*/  ISETP.GT.AND P4, PT, R79, 0x40, PT ;  /* 0x000000404f00780c */ /* 0x000fe40003f84270 */
[----:B------:R-:W-:Y:S01]  /*52b0*/  FSEL R53, R53, -INF , P5 ;  /* 0xff80000035357808 */ /* 0x000fe20002800000 */
[----:B------:R-:W-:Y:S01]  /*52c0*/  MUFU.EX2 R177, R177 ;  /* 0x000000b100b17308 */ /* 0x000fe20000000800 */
[----:B------:R-:W-:Y:S02]  /*52d0*/  FMNMX.FTZ R36, R55, R36, !PT ;  /* 0x0000002437247209 */ /* 0x000fe40007810000 */
[----:B------:R-:W-:Y:S02]  /*52e0*/  ISETP.GT.AND P5, PT, R79, 0x41, PT ;  /* 0x000000414f00780c */ /* 0x000fe40003fa4270 */
[----:B------:R-:W-:-:S02]  /*52f0*/  FSEL R59, R56, -INF , P4 ;  /* 0xff800000383b7808 */ /* 0x000fc40002000000 */
[----:B------:R-:W-:Y:S01]  /*5300*/  FMNMX.FTZ R36, R53, R36, !PT ;  /* 0x0000002435247209 */ /* 0x000fe20007810000 */
[----:B------:R-:W-:Y:S01]  /*5310*/  MUFU.EX2 R28, R184 ;  /* 0x000000b8001c7308 */ /* 0x000fe20000000800 */
[----:B------:R-:W-:Y:S02]  /*5320*/  ISETP.GT.AND P4, PT, R79, 0x48, PT ;  /* 0x000000484f00780c */ /* 0x000fe40003f84270 */
[----:B------:R-:W-:Y:S02]  /*5330*/  FSEL R57, R57, -INF , P5 ;  /* 0xff80000039397808 */ /* 0x000fe40002800000 */
[----:B------:R-:W-:Y:S02]  /*5340*/  FMNMX.FTZ R40, R59, R36, !PT ;  /* 0x000000243b287209 */ /* 0x000fe40007810000 */
[----:B------:R-:W-:Y:S01]  /*5350*/  ISETP.GT.AND P5, PT, R79, 0x49, PT ;  /* 0x000000494f00780c */ /* 0x000fe20003fa4270 */
[----:B------:R-:W-:Y:S01]  /*5360*/  MUFU.EX2 R36, R176 ;  /* 0x000000b000247308 */ /* 0x000fe20000000800 */
[----:B------:R-:W-:-:S02]  /*5370*/  FSEL R47, R60, -INF , P4 ;  /* 0xff8000003c2f7808 */ /* 0x000fc40002000000 */
[----:B------:R-:W-:Y:S01]  /*5380*/  FMNMX.FTZ R40, R57, R40, !PT ;  /* 0x0000002839287209 */ /* 0x000fe20007810000 */
[----:B------:R-:W-:Y:S02]  /*5390*/  WARPGROUP.DEPBAR.LE gsb0, 0x0 ;  /* 0x00008000000079c5 */ /* 0x000fe40000010000 */
[----:B------:R-:W-:Y:S01]  /*53a0*/  WARPGROUP.ARRIVE ;  /* 0x00000000000079c5 */ /* 0x000fe20000000000 */
[----:B------:R-:W-:Y:S01]  /*53b0*/  ISETP.GT.AND P4, PT, R79, 0x50, PT ;  /* 0x000000504f00780c */ /* 0x000fe20003f84270 */
[----:B------:R-:W-:Y:S01]  /*53c0*/  MUFU.EX2 R179, R179 ;  /* 0x000000b300b37308 */ /* 0x000fe20000000800 */
[----:B------:R-:W-:Y:S01]  /*53d0*/  FSEL R61, R61, -INF , P5 ;  /* 0xff8000003d3d7808 */ /* 0x000fe20002800000 */
[--C-:B------:R-:W-:Y:S01]  /*53e0*/  FFMA.FTZ R165, R58, R0, -R21.reuse ;  /* 0x000000003aa57223 */ /* 0x100fe20000010815 */
[----:B------:R-:W-:Y:S01]  /*53f0*/  FMNMX.FTZ R40, R47, R40, !PT ;  /* 0x000000282f287209 */ /* 0x000fe20007810000 */
[----:B------:R-:W-:Y:S01]  /*5400*/  HGMMA.64x128x16.F32.BF16 R88, R160, gdesc[UR8].tnspB, R88, gsb0 ;  /* 0x41e00008a0587df0 */ /* 0x000fe20008001858 */
[----:B------:R-:W-:Y:S01]  /*5410*/  UIADD3 UR10, UR6, 0x300, URZ ;  /* 0x00000300060a7890 */ /* 0x000fe2000fffe03f */
[----:B------:R-:W-:Y:S01]  /*5420*/  ISETP.GT.AND P5, PT, R79, 0x51, PT ;  /* 0x000000514f00780c */ /* 0x000fe20003fa4270 */
[----:B------:R-:W-:Y:S01]  /*5430*/  UMOV UR11, 0x40000040 ;  /* 0x40000040000b7882 */ /* 0x000fe20000000000 */
[----:B------:R-:W-:Y:S01]  /*5440*/  FSEL R51, R64, -INF , P4 ;  /* 0xff80000040337808 */ /* 0x000fe20002000000 */
[----:B------:R-:W-:Y:S01]  /*5450*/  UIADD3 UR6, UR6, 0x380, URZ ;  /* 0x0000038006067890 */ /* 0x000fe2000fffe03f */
[----:B------:R-:W-:Y:S01]  /*5460*/  FMNMX.FTZ R40, R61, R40, !PT ;  /* 0x000000283d287209 */ /* 0x000fe20007810000 */
[----:B------:R-:W-:Y:S01]  /*5470*/  MUFU.EX2 R173, R173 ;  /* 0x000000ad00ad7308 */ /* 0x000fe20000000800 */
[----:B------:R-:W-:Y:S01]  /*5480*/  ISETP.GT.AND P4, PT, R79, 0x58, PT ;  /* 0x000000584f00780c */ /* 0x000fe20003f84270 */
[----:B------:R-:W-:Y:S01]  /*5490*/  FFMA.FTZ R167, R62, R0, -R21 ;  /* 0x000000003ea77223 */ /* 0x000fe20000010815 */
[----:B------:R-:W-:-:S02]  /*54a0*/  FSEL R65, R65, -INF , P5 ;  /* 0xff80000041417808 */ /* 0x000fc40002800000 */
[----:B------:R-:W-:Y:S02]  /*54b0*/  FMNMX.FTZ R44, R51, R40, !PT ;  /* 0x00000028332c7209 */ /* 0x000fe40007810000 */
[----:B------:R-:W-:Y:S01]  /*54c0*/  ISETP.GT.AND P5, PT, R79, 0x59, PT ;  /* 0x000000594f00780c */ /* 0x000fe20003fa4270 */
[----:B------:R-:W-:Y:S01]  /*54d0*/  MUFU.EX2 R40, R172 ;  /* 0x000000ac00287308 */ /* 0x000fe20000000800 */
[----:B------:R-:W-:Y:S02]  /*54e0*/  FSEL R63, R68, -INF , P4 ;  /* 0xff800000443f7808 */ /* 0x000fe40002000000 */
[----:B------:R-:W-:Y:S02]  /*54f0*/  FMNMX.FTZ R44, R65, R44, !PT ;  /* 0x0000002c412c7209 */ /* 0x000fe40007810000 */
[----:B------:R-:W-:Y:S02]  /*5500*/  ISETP.GT.AND P4, PT, R79, 0x60, PT ;  /* 0x000000604f00780c */ /* 0x000fe40003f84270 */
[----:B------:R-:W-:Y:S01]  /*5510*/  FSEL R69, R69, -INF , P5 ;  /* 0xff80000045457808 */ /* 0x000fe20002800000 */
[----:B------:R-:W-:Y:S01]  /*5520*/  MUFU.EX2 R175, R175 ;  /* 0x000000af00af7308 */ /* 0x000fe20000000800 */
[----:B------:R-:W-:-:S02]  /*5530*/  FMNMX.FTZ R44, R63, R44, !PT ;  /* 0x0000002c3f2c7209 */ /* 0x000fc40007810000 */
[----:B------:R-:W-:Y:S02]  /*5540*/  ISETP.GT.AND P5, PT, R79, 0x61, PT ;  /* 0x000000614f00780c */ /* 0x000fe40003fa4270 */
[----:B------:R-:W-:Y:S02]  /*5550*/  FSEL R67, R72, -INF , P4 ;  /* 0xff80000048437808 */ /* 0x000fe40002000000 */
[----:B------:R-:W-:Y:S01]  /*5560*/  FMNMX.FTZ R44, R69, R44, !PT ;  /* 0x0000002c452c7209 */ /* 0x000fe20007810000 */
[----:B------:R-:W-:Y:S01]  /*5570*/  MUFU.EX2 R169, R169 ;  /* 0x000000a900a97308 */ /* 0x000fe20000000800 */
[----:B------:R-:W-:Y:S02]  /*5580*/  ISETP.GT.AND P4, PT, R79, 0x68, PT ;  /* 0x000000684f00780c */ /* 0x000fe40003f84270 */
[----:B------:R-:W-:Y:S02]  /*5590*/  FSEL R73, R73, -INF , P5 ;  /* 0xff80000049497808 */ /* 0x000fe40002800000 */
[----:B------:R-:W-:-:S02]  /*55a0*/  FMNMX.FTZ R46, R67, R44, !PT ;  /* 0x0000002c432e7209 */ /* 0x000fc40007810000 */
[----:B------:R-:W-:Y:S01]  /*55b0*/  ISETP.GT.AND P5, PT, R79, 0x69, PT ;  /* 0x000000694f00780c */ /* 0x000fe20003fa4270 */
[----:B------:R0:W-:Y:S01]  /*55c0*/  MUFU.EX2 R44, R48 ;  /* 0x00000030002c7308 */ /* 0x0001e20000000800 */
[----:B------:R-:W-:Y:S02]  /*55d0*/  FSEL R71, R76, -INF , P4 ;  /* 0xff8000004c477808 */ /* 0x000fe40002000000 */
[----:B------:R-:W-:Y:S02]  /*55e0*/  FMNMX.FTZ R46, R73, R46, !PT ;  /* 0x0000002e492e7209 */ /* 0x000fe40007810000 */
[----:B------:R-:W-:Y:S02]  /*55f0*/  ISETP.GT.AND P4, PT, R79, 0x70, PT ;  /* 0x000000704f00780c */ /* 0x000fe40003f84270 */
[----:B------:R-:W-:Y:S01]  /*5600*/  FSEL R77, R77, -INF , P5 ;  /* 0xff8000004d4d7808 */ /* 0x000fe20002800000 */
[----:B------:R-:W-:Y:S01]  /*5610*/  MUFU.EX2 R171, R171 ;  /* 0x000000ab00ab7308 */ /* 0x000fe20000000800 */
[----:B------:R-:W-:Y:S01]  /*5620*/  FMNMX.FTZ R46, R71, R46, !PT ;  /* 0x0000002e472e7209 */ /* 0x000fe20007810000 */
[-CC-:B0-----:R-:W-:Y:S01]  /*5630*/  FFMA.FTZ R48, R22, R0.reuse, -R21.reuse ;  /* 0x0000000016307223 */ /* 0x181fe20000010815 */
[----:B------:R-:W-:Y:S01]  /*5640*/  ISETP.GT.AND P5, PT, R79, 0x71, PT ;  /* 0x000000714f00780c */ /* 0x000fe20003fa4270 */
[----:B------:R-:W-:Y:S01]  /*5650*/  FFMA.FTZ R22, R12, R0, -R21 ;  /* 0x000000000c167223 */ /* 0x000fe20000010815 */
        /* <DEDUP_REMOVED lines=9> */
[----:B------:R-:W-:Y:S02]  /*56f0*/  FMNMX.FTZ R46, R81, R46, !PT ;  /* 0x0000002e512e7209 */ /* 0x000fe40007810000 */
[----:B------:R-:W-:Y:S02]  /*5700*/  FSEL R187, R85, -INF , P5 ;  /* 0xff80000055bb7808 */ /* 0x000fe40002800000 */
        /* <DEDUP_REMOVED lines=9> */
[----:B------:R-:W-:-:S06]  /*57a0*/  FFMA.FTZ R50, R74, R0, -R21 ;  /* 0x000000004a327223 */ /* 0x000fcc0000010815 */
[----:B------:R-:W-:Y:S01]  /*57b0*/  MUFU.EX2 R30, R30 ;  /* 0x0000001e001e7308 */ /* 0x000fe20000000800 */
[-CC-:B------:R-:W-:Y:S01]  /*57c0*/  FFMA.FTZ R79, R26, R0.reuse, -R21.reuse ;  /* 0x000000001a4f7223 */ /* 0x180fe20000010815 */
[-CC-:B------:R-:W-:Y:S01]  /*57d0*/  FFMA.FTZ R26, R78, R0.reuse, -R21.reuse ;  /* 0x000000004e1a7223 */ /* 0x180fe20000010815 */
[----:B------:R-:W0:Y:S05]  /*57e0*/  SHFL.BFLY PT, R85, R2, 0x1, 0x1f ;  /* 0x0c201f0002557f89 */ /* 0x000e2a00000e0000 */
[----:B------:R-:W-:Y:S08]  /*57f0*/  MUFU.EX2 R50, R50 ;  /* 0x0000003200327308 */ /* 0x000ff00000000800 */
[----:B------:R-:W-:Y:S08]  /*5800*/  MUFU.EX2 R79, R79 ;  /* 0x0000004f004f7308 */ /* 0x000ff00000000800 */
[----:B------:R-:W-:Y:S01]  /*5810*/  MUFU.EX2 R26, R26 ;  /* 0x0000001a001a7308 */ /* 0x000fe20000000800 */
[----:B0-----:R-:W-:Y:S01]  /*5820*/  FMNMX.FTZ R12, R2, R85, !PT ;  /* 0x00000055020c7209 */ /* 0x001fe20007810000 */
[-CC-:B------:R-:W-:Y:S01]  /*5830*/  FFMA.FTZ R85, R38, R0.reuse, -R21.reuse ;  /* 0x0000000026557223 */ /* 0x180fe20000010815 */
[----:B------:R-:W-:Y:S01]  /*5840*/  FSEL R2, R4, RZ, P3 ;  /* 0x000000ff04027208 */ /* 0x000fe20001800000 */
[-C--:B------:R-:W-:Y:S01]  /*5850*/  FFMA.FTZ R38, R86, R0.reuse, -R21 ;  /* 0x0000000056267223 */ /* 0x080fe20000010815 */
[C---:B------:R-:W-:Y:S01]  /*5860*/  FSETP.NEU.FTZ.AND P4, PT, R12.reuse, -INF , PT ;  /* 0xff8000000c00780b */ /* 0x040fe20003f9d000 */
[----:B------:R-:W-:-:S02]  /*5870*/  FMUL.FTZ R52, R12, R0 ;  /* 0x000000000c347220 */ /* 0x000fc40000410000 */
[----:B------:R-:W-:Y:S01]  /*5880*/  MUFU.EX2 R83, R83 ;  /* 0x0000005300537308 */ /* 0x000fe20000000800 */
[C---:B------:R-:W-:Y:S01]  /*5890*/  ISETP.GT.AND P3, PT, R14.reuse, R19, PT ;  /* 0x000000130e00720c */ /* 0x040fe20003f64270 */
[----:B------:R-:W-:Y:S01]  /*58a0*/  VIADD R14, R14, 0xffffffff ;  /* 0xffffffff0e0e7836 */ /* 0x000fe20000000000 */
[----:B------:R-:W-:Y:S02]  /*58b0*/  WARPGROUP.DEPBAR.LE gsb0, 0x0 ;  /* 0x00008000000079c5 */ /* 0x000fe40000010000 */
[----:B------:R-:W-:Y:S01]  /*58c0*/  WARPGROUP.ARRIVE ;  /* 0x00000000000079c5 */ /* 0x000fe20000000000 */
[----:B------:R-:W-:Y:S01]  /*58d0*/  FSEL R52, R52, RZ, P4 ;  /* 0x000000ff34347208 */ /* 0x000fe20002000000 */
[-CC-:B------:R-:W-:Y:S01]  /*58e0*/  FFMA.FTZ R161, R66, R0.reuse, -R21.reuse ;  /* 0x0000000042a17223 */ /* 0x180fe20000010815 */
[-CC-:B------:R-:W-:Y:S01]  /*58f0*/  FFMA.FTZ R163, R70, R0.reuse, -R21.reuse ;  /* 0x0000000046a37223 */ /* 0x180fe20000010815 */
[----:B------:R-:W-:Y:S01]  /*5900*/  MUFU.EX2 R42, R42 ;  /* 0x0000002a002a7308 */ /* 0x000fe20000000800 */
[-C--:B------:R-:W-:Y:S01]  /*5910*/  FFMA.FTZ R21, R87, R0.reuse, -R21 ;  /* 0x0000000057157223 */ /* 0x080fe20000010815 */
[----:B------:R-:W-:Y:S01]  /*5920*/  HGMMA.64x128x16.F32.BF16 R88, R156, gdesc[UR8].tnspB, R88, gsb0 ;  /* 0x41e000089c587df0 */ /* 0x000fe20008001858 */
[----:B------:R-:W-:Y:S01]  /*5930*/  UMOV UR10, UR6 ;  /* 0x00000006000a7c82 */ /* 0x000fe20008000000 */
[----:B------:R-:W-:Y:S01]  /*5940*/  UMOV UR11, 0x40000040 ;  /* 0x40000040000b7882 */ /* 0x000fe20000000000 */
[-CC-:B------:R-:W-:Y:S01]  /*5950*/  FFMA.FTZ R180, R3, R0.reuse, -R52.reuse ;  /* 0x0000000003b47223 */ /* 0x180fe20000010834 */
[----:B------:R-:W-:Y:S01]  /*5960*/  FADD.FTZ R3, -R2, R13 ;  /* 0x0000000d02037221 */ /* 0x000fe20000010100 */
[----:B------:R-:W-:Y:S01]  /*5970*/  FSEL R2, R12, RZ, P4 ;  /* 0x000000ff0c027208 */ /* 0x000fe20002000000 */
[-CC-:B------:R-:W-:Y:S01]  /*5980*/  FFMA.FTZ R174, R39, R0.reuse, -R52.reuse ;  /* 0x0000000027ae7223 */ /* 0x180fe20000010834 */
[-CC-:B------:R-:W-:Y:S01]  /*5990*/  FFMA.FTZ R25, R25, R0.reuse, -R52.reuse ;  /* 0x0000000019197223 */ /* 0x180fe20000010834 */
[-C--:B------:R-:W-:Y:S01]  /*59a0*/  FMUL.FTZ R39, R3, R0.reuse ;  /* 0x0000000003277220 */ /* 0x080fe20000410000 */
[----:B------:R-:W-:Y:S01]  /*59b0*/  MUFU.EX2 R180, R180 ;  /* 0x000000b400b47308 */ /* 0x000fe20000000800 */
[----:B------:R-:W-:Y:S01]  /*59c0*/  FADD.FTZ R3, -R2, R15 ;  /* 0x0000000f02037221 */ /* 0x000fe20000010100 */
[-CC-:B------:R-:W-:Y:S01]  /*59d0*/  FFMA.FTZ R182, R23, R0.reuse, -R52.reuse ;  /* 0x0000000017b67223 */ /* 0x180fe20000010834 */
[----:B------:R-:W-:Y:S01]  /*59e0*/  FFMA.FTZ R23, R29, R0, -R52 ;  /* 0x000000001d177223 */ /* 0x000fe20000010834 */
[----:B------:R-:W-:-:S02]  /*59f0*/  IMAD.U32 R15, RZ, RZ, UR60 ;  /* 0x0000003cff0f7e24 */ /* 0x000fc4000f8e00ff */
[-C--:B------:R-:W-:Y:S01]  /*5a00*/  FMUL.FTZ R3, R3, R0.reuse ;  /* 0x0000000003037220 */ /* 0x080fe20000410000 */
[-CC-:B------:R-:W-:Y:S01]  /*5a10*/  FFMA.FTZ R176, R27, R0.reuse, -R52.reuse ;  /* 0x000000001bb07223 */ /* 0x180fe20000010834 */
[-CC-:B------:R-:W-:Y:S01]  /*5a20*/  FFMA.FTZ R33, R33, R0.reuse, -R52.reuse ;  /* 0x0000000021217223 */ /* 0x180fe20000010834 */
[----:B------:R-:W-:Y:S01]  /*5a30*/  MUFU.EX2 R2, R39 ;  /* 0x0000002700027308 */ /* 0x000fe20000000800 */
[----:B------:R-:W-:Y:S02]  /*5a40*/  @!P1 VIADD R15, R15, 0x34840 ;  /* 0x000348400f0f9836 */ /* 0x000fe40000000000 */
[-CC-:B------:R-:W-:Y:S01]  /*5a50*/  FFMA.FTZ R178, R31, R0.reuse, -R52.reuse ;  /* 0x000000001fb27223 */ /* 0x180fe20000010834 */
[-CC-:B------:R-:W-:Y:S01]  /*5a60*/  FFMA.FTZ R37, R37, R0.reuse, -R52.reuse ;  /* 0x0000000025257223 */ /* 0x180fe20000010834 */
[-CC-:B------:R-:W-:Y:S01]  /*5a70*/  FFMA.FTZ R172, R35, R0.reuse, -R52.reuse ;  /* 0x0000000023ac7223 */ /* 0x180fe20000010834 */
[-CC-:B------:R-:W-:Y:S01]  /*5a80*/  FFMA.FTZ R35, R41, R0.reuse, -R52.reuse ;  /* 0x0000000029237223 */ /* 0x180fe20000010834 */
[----:B------:R-:W-:Y:S01]  /*5a90*/  @!P1 PRMT R15, RZ, 0x654, R15 ;  /* 0x00000654ff0f9816 */ /* 0x000fe2000000000f */
        /* <DEDUP_REMOVED lines=12> */
[-CC-:B------:R-:W-:Y:S01]  /*5b60*/  FFMA.FTZ R65, R65, R0.reuse, -R52.reuse ;  /* 0x0000000041417223 */ /* 0x180fe20000010834 */
[-CC-:B------:R-:W-:Y:S01]  /*5b70*/  FFMA.FTZ R63, R63, R0.reuse, -R52.reuse ;  /* 0x000000003f3f7223 */ /* 0x180fe20000010834 */
[-CC-:B------:R-:W-:Y:S01]  /*5b80*/  FFMA.FTZ R69, R69, R0.reuse, -R52.reuse ;  /* 0x0000000045457223 */ /* 0x180fe20000010834 */
[-CC-:B------:R-:W-:Y:S01]  /*5b90*/  FFMA.FTZ R67, R67, R0.reuse, -R52.reuse ;  /* 0x0000000043437223 */ /* 0x180fe20000010834 */
[----:B------:R-:W-:Y:S01]  /*5ba0*/  FFMA.FTZ R73, R73, R0, -R52 ;  /* 0x0000000049497223 */ /* 0x000fe20000010834 */
[----:B------:R-:W-:Y:S01]  /*5bb0*/  MUFU.EX2 R182, R182 ;  /* 0x000000b600b67308 */ /* 0x000fe20000000800 */
[----:B0-----:R-:W-:Y:S01]  /*5bc0*/  FFMA.FTZ R54, R3, R9, R180 ;  /* 0x0000000903367223 */ /* 0x001fe200000100b4 */
[----:B------:R-:W-:Y:S01]  /*5bd0*/  FFMA.FTZ R9, R2, R8, R181 ;  /* 0x0000000802097223 */ /* 0x000fe200000100b5 */
[C---:B------:R-:W-:Y:S01]  /*5be0*/  F2FP.BF16.F32.PACK_AB R181, R20.reuse, R181 ;  /* 0x000000b514b5723e */ /* 0x040fe200000010ff */
[-CC-:B------:R-:W-:Y:S01]  /*5bf0*/  FFMA.FTZ R71, R71, R0.reuse, -R52.reuse ;  /* 0x0000000047477223 */ /* 0x180fe20000010834 */
[-CC-:B------:R-:W-:Y:S01]  /*5c00*/  FFMA.FTZ R77, R77, R0.reuse, -R52.reuse ;  /* 0x000000004d4d7223 */ /* 0x180fe20000010834 */
[----:B------:R-:W-:Y:S01]  /*5c10*/  FADD.FTZ R8, R20, R9 ;  /* 0x0000000914087221 */ /* 0x000fe20000010000 */
[-CC-:B------:R-:W-:Y:S01]  /*5c20*/  FFMA.FTZ R75, R75, R0.reuse, -R52.reuse ;  /* 0x000000004b4b7223 */ /* 0x180fe20000010834 */
[----:B------:R-:W-:Y:S01]  /*5c30*/  MUFU.EX2 R23, R23 ;  /* 0x0000001700177308 */ /* 0x000fe20000000800 */
[-C--:B------:R-:W-:Y:S01]  /*5c40*/  FFMA.FTZ R81, R81, R0.reuse, -R52 ;  /* 0x0000000051517223 */ /* 0x080fe20000010834 */
[----:B------:R-:W-:Y:S01]  /*5c50*/  FADD.FTZ R9, R183, R8 ;  /* 0x00000008b7097221 */ /* 0x000fe20000010000 */
[-CC-:B------:R-:W-:Y:S01]  /*5c60*/  FFMA.FTZ R185, R185, R0.reuse, -R52.reuse ;  /* 0x00000000b9b97223 */ /* 0x180fe20000010834 */
[----:B------:R-:W-:Y:S01]  /*5c70*/  FFMA.FTZ R52, R187, R0, -R52 ;  /* 0x00000000bb347223 */ /* 0x000fe20000010834 */
[----:B------:R-:W-:-:S02]  /*5c80*/  IMAD.U32 R39, RZ, RZ, UR7 ;  /* 0x00000007ff277e24 */ /* 0x000fc4000f8e00ff */
[C---:B------:R-:W-:Y:S01]  /*5c90*/  FADD.FTZ R8, R24.reuse, R9 ;  /* 0x0000000918087221 */ /* 0x040fe20000010000 */
[----:B------:R-:W-:Y:S01]  /*5ca0*/  F2FP.BF16.F32.PACK_AB R183, R24, R183 ;  /* 0x000000b718b7723e */ /* 0x000fe200000010ff */
[----:B------:R-:W-:Y:S01]  /*5cb0*/  MUFU.EX2 R176, R176 ;  /* 0x000000b000b07308 */ /* 0x000fe20000000800 */
[----:B------:R-:W-:Y:S02]  /*5cc0*/  @!P1 VIADD R39, R39, 0x34860 ;  /* 0x0003486027279836 */ /* 0x000fe40000000000 */
[----:B------:R-:W-:Y:S01]  /*5cd0*/  FADD.FTZ R9, R177, R8 ;  /* 0x00000008b1097221 */ /* 0x000fe20000010000 */
[C---:B------:R-:W-:Y:S02]  /*5ce0*/  F2FP.BF16.F32.PACK_AB R177, R28.reuse, R177 ;  /* 0x000000b11cb1723e */ /* 0x040fe400000010ff */
[----:B-1----:R-:W-:Y:S01]  /*5cf0*/  F2FP.BF16.F32.PACK_AB R180, R25, R180 ;  /* 0x000000b419b4723e */ /* 0x002fe200000010ff */
[----:B------:R-:W-:Y:S01]  /*5d00*/  FADD.FTZ R8, R28, R9 ;  /* 0x000000091c087221 */ /* 0x000fe20000010000 */
[----:B------:R-:W-:Y:S01]  /*5d10*/  @!P1 PRMT R39, RZ, 0x654, R39 ;  /* 0x00000654ff279816 */ /* 0x000fe20000000027 */
[----:B------:R-:W-:Y:S02]  /*5d20*/  MUFU.EX2 R33, R33 ;  /* 0x0000002100217308 */ /* 0x000fe40000000800 */
[----:B------:R-:W-:Y:S01]  /*5d30*/  FADD.FTZ R9, R179, R8 ;  /* 0x00000008b3097221 */ /* 0x000fe20000010000 */
[----:B------:R-:W-:-:S03]  /*5d40*/  F2FP.BF16.F32.PACK_AB R179, R32, R179 ;  /* 0x000000b320b3723e */ /* 0x000fc600000010ff */
[----:B------:R-:W-:Y:S02]  /*5d50*/  FADD.FTZ R8, R32, R9 ;  /* 0x0000000920087221 */ /* 0x000fe40000010000 */
        /* <DEDUP_REMOVED lines=24> */
[----:B------:R-:W-:Y:S08]  /*5ee0*/  MUFU.EX2 R168, R168 ;  /* 0x000000a800a87308 */ /* 0x000ff00000000800 */
[----:B------:R-:W-:Y:S08]  /*5ef0*/  MUFU.EX2 R27, R27 ;  /* 0x0000001b001b7308 */ /* 0x000ff00000000800 */
[----:B------:R-:W-:Y:S01]  /*5f00*/  MUFU.EX2 R170, R170 ;  /* 0x000000aa00aa7308 */ /* 0x000fe20000000800 */
[----:B------:R-:W-:-:S02]  /*5f10*/  WARPGROUP.DEPBAR.LE gsb0, 0x0 ;  /* 0x00008000000079c5 */ /* 0x000fc40000010000 */
[----:B------:R-:W-:-:S05]  /*5f20*/  WARPGROUP.ARRIVE ;  /* 0x00000000000079c5 */ /* 0x000fca0000000000 */
[----:B------:R-:W-:Y:S01]  /*5f30*/  MUFU.EX2 R29, R29 ;  /* 0x0000001d001d7308 */ /* 0x000fe20000000800 */
[----:B------:R-:W-:Y:S02]  /*5f40*/  F2FP.BF16.F32.PACK_AB R157, R79, R50 ;  /* 0x000000324f9d723e */ /* 0x000fe400000010ff */
[----:B------:R-:W-:Y:S01]  /*5f50*/  F2FP.BF16.F32.PACK_AB R159, R83, R26 ;  /* 0x0000001a539f723e */ /* 0x000fe200000010ff */
[----:B------:R-:W-:Y:S04]  /*5f60*/  HGMMA.64x128x16.F32.BF16 R88, R152, gdesc[UR8].tnspB, R88, gsb0 ;  /* 0x41e0000898587df0 */ /* 0x000fe80008001858 */
[----:B------:R-:W-:Y:S08]  /*5f70*/  MUFU.EX2 R164, R164 ;  /* 0x000000a400a47308 */ /* 0x000ff00000000800 */
[----:B------:R-:W-:Y:S08]  /*5f80*/  MUFU.EX2 R13, R13 ;  /* 0x0000000d000d7308 */ /* 0x000ff00000000800 */
[----:B------:R-:W-:Y:S08]  /*5f90*/  MUFU.EX2 R166, R166 ;  /* 0x000000a600a67308 */ /* 0x000ff00000000800 */
[----:B------:R-:W-:Y:S08]  /*5fa0*/  MUFU.EX2 R61, R61 ;  /* 0x0000003d003d7308 */ /* 0x000ff00000000800 */
[----:B------:R-:W-:Y:S08]  /*5fb0*/  MUFU.EX2 R160, R51 ;  /* 0x0000003300a07308 */ /* 0x000ff00000000800 */
[----:B------:R-:W0:Y:S08]  /*5fc0*/  MUFU.EX2 R161, R161 ;  /* 0x000000a100a17308 */ /* 0x000e300000000800 */
[----:B------:R-:W-:Y:S08]  /*5fd0*/  MUFU.EX2 R65, R65 ;  /* 0x0000004100417308 */ /* 0x000ff00000000800 */
[----:B------:R-:W-:Y:S01]  /*5fe0*/  MUFU.EX2 R162, R63 ;  /* 0x0000003f00a27308 */ /* 0x000fe20000000800 */
[----:B0-----:R-:W-:Y:S01]  /*5ff0*/  FADD.FTZ R9, R161, R8 ;  /* 0x00000008a1097221 */ /* 0x001fe20000010000 */
[----:B------:R-:W-:-:S03]  /*6000*/  F2FP.BF16.F32.PACK_AB R161, R22, R161 ;  /* 0x000000a116a1723e */ /* 0x000fc600000010ff */
[----:B------:R-:W-:-:S03]  /*6010*/  FADD.FTZ R8, R22, R9 ;  /* 0x0000000916087221 */ /* 0x000fc60000010000 */
[----:B------:R-:W0:Y:S08]  /*6020*/  MUFU.EX2 R163, R163 ;  /* 0x000000a300a37308 */ /* 0x000e300000000800 */
[----:B------:R-:W-:Y:S08]  /*6030*/  MUFU.EX2 R69, R69 ;  /* 0x0000004500457308 */ /* 0x000ff00000000800 */
[----:B------:R-:W-:Y:S01]  /*6040*/  MUFU.EX2 R156, R67 ;  /* 0x00000043009c7308 */ /* 0x000fe20000000800 */
[----:B0-----:R-:W-:Y:S01]  /*6050*/  FADD.FTZ R9, R163, R8 ;  /* 0x00000008a3097221 */ /* 0x001fe20000010000 */
[----:B------:R-:W-:-:S03]  /*6060*/  F2FP.BF16.F32.PACK_AB R163, R30, R163 ;  /* 0x000000a31ea3723e */ /* 0x000fc600000010ff */
[----:B------:R-:W-:-:S03]  /*6070*/  FADD.FTZ R9, R30, R9 ;  /* 0x000000091e097221 */ /* 0x000fc60000010000 */
[----:B------:R-:W-:Y:S01]  /*6080*/  MUFU.EX2 R73, R73 ;  /* 0x0000004900497308 */ /* 0x000fe20000000800 */
[----:B------:R-:W-:-:S04]  /*6090*/  FADD.FTZ R8, R50, R9 ;  /* 0x0000000932087221 */ /* 0x000fc80000010000 */
[----:B------:R-:W-:-:S03]  /*60a0*/  FADD.FTZ R9, R79, R8 ;  /* 0x000000084f097221 */ /* 0x000fc60000010000 */
[----:B------:R-:W-:Y:S01]  /*60b0*/  MUFU.EX2 R158, R71 ;  /* 0x00000047009e7308 */ /* 0x000fe20000000800 */
[----:B------:R-:W-:-:S04]  /*60c0*/  FADD.FTZ R8, R26, R9 ;  /* 0x000000091a087221 */ /* 0x000fc80000010000 */
[----:B------:R-:W-:-:S03]  /*60d0*/  FADD.FTZ R9, R83, R8 ;  /* 0x0000000853097221 */ /* 0x000fc60000010000 */
[----:B------:R-:W-:Y:S01]  /*60e0*/  MUFU.EX2 R77, R77 ;  /* 0x0000004d004d7308 */ /* 0x000fe20000000800 */
[----:B------:R-:W-:-:S07]  /*60f0*/  FADD.FTZ R8, R42, R9 ;  /* 0x000000092a087221 */ /* 0x000fce0000010000 */
[----:B------:R-:W-:Y:S08]  /*6100*/  MUFU.EX2 R81, R81 ;  /* 0x0000005100517308 */ /* 0x000ff00000000800 */
[----:B------:R-:W0:Y:S08]  /*6110*/  MUFU.EX2 R85, R85 ;  /* 0x0000005500557308 */ /* 0x000e300000000800 */
[----:B------:R-:W1:Y:S08]  /*6120*/  MUFU.EX2 R38, R38 ;  /* 0x0000002600267308 */ /* 0x000e700000000800 */
[----:B------:R-:W-:Y:S01]  /*6130*/  MUFU.EX2 R52, R52 ;  /* 0x0000003400347308 */ /* 0x000fe20000000800 */
[----:B0-----:R-:W-:Y:S01]  /*6140*/  FADD.FTZ R9, R85, R8 ;  /* 0x0000000855097221 */ /* 0x001fe20000010000 */
[----:B------:R-:W-:-:S02]  /*6150*/  WARPGROUP.DEPBAR.LE gsb0, 0x0 ;  /* 0x00008000000079c5 */ /* 0x000fc40000010000 */
[----:B------:R0:W-:Y:S01]  /*6160*/  @!P1 SYNCS.ARRIVE.TRANS64.RED.A1T0 RZ, [R15+URZ], RZ ;  /* 0x000000ff0fff99a7 */ /* 0x0001e2000810043f */
[----:B------:R-:W-:-:S03]  /*6170*/  F2FP.BF16.F32.PACK_AB R153, R85, R42 ;  /* 0x0000002a5599723e */ /* 0x000fc600000010ff */
[----:B------:R-:W-:Y:S01]  /*6180*/  MUFU.EX2 R152, R75 ;  /* 0x0000004b00987308 */ /* 0x000fe20000000800 */
[----:B-1----:R-:W-:Y:S01]  /*6190*/  FADD.FTZ R8, R38, R9 ;  /* 0x0000000926087221 */ /* 0x002fe20000010000 */
[----:B0-----:R-:W-:Y:S01]  /*61a0*/  FADD.FTZ R15, R25, R54 ;  /* 0x00000036190f7221 */ /* 0x001fe20000010000 */
[----:B------:R0:W-:Y:S05]  /*61b0*/  @!P1 SYNCS.ARRIVE.TRANS64.RED.A1T0 RZ, [R39+URZ], RZ ;  /* 0x000000ff27ff99a7 */ /* 0x0001ea000810043f */
[----:B------:R-:W-:Y:S01]  /*61c0*/  MUFU.EX2 R154, R185 ;  /* 0x000000b9009a7308 */ /* 0x000fe20000000800 */
[----:B------:R-:W-:Y:S01]  /*61d0*/  FADD.FTZ R54, R182, R15 ;  /* 0x0000000fb6367221 */ /* 0x000fe20000010000 */
[----:B------:R-:W-:-:S03]  /*61e0*/  F2FP.BF16.F32.PACK_AB R182, R23, R182 ;  /* 0x000000b617b6723e */ /* 0x000fc600000010ff */
[----:B------:R-:W-:-:S03]  /*61f0*/  FADD.FTZ R15, R23, R54 ;  /* 0x00000036170f7221 */ /* 0x000fc60000010000 */
[----:B------:R-:W1:Y:S01]  /*6200*/  MUFU.EX2 R21, R21 ;  /* 0x0000001500157308 */ /* 0x000e620000000800 */
[----:B------:R-:W-:Y:S01]  /*6210*/  FADD.FTZ R54, R176, R15 ;  /* 0x0000000fb0367221 */ /* 0x000fe20000010000 */
[----:B------:R-:W-:-:S03]  /*6220*/  F2FP.BF16.F32.PACK_AB R176, R33, R176 ;  /* 0x000000b021b0723e */ /* 0x000fc600000010ff */
[----:B------:R-:W-:-:S04]  /*6230*/  FADD.FTZ R15, R33, R54 ;  /* 0x00000036210f7221 */ /* 0x000fc80000010000 */
[----:B------:R-:W-:Y:S01]  /*6240*/  FADD.FTZ R54, R178, R15 ;  /* 0x0000000fb2367221 */ /* 0x000fe20000010000 */
[----:B------:R-:W-:-:S03]  /*6250*/  F2FP.BF16.F32.PACK_AB R178, R37, R178 ;  /* 0x000000b225b2723e */ /* 0x000fc600000010ff */
[----:B------:R-:W-:-:S04]  /*6260*/  FADD.FTZ R15, R37, R54 ;  /* 0x00000036250f7221 */ /* 0x000fc80000010000 */
[----:B------:R-:W-:Y:S01]  /*6270*/  FADD.FTZ R54, R172, R15 ;  /* 0x0000000fac367221 */ /* 0x000fe20000010000 */
[----:B------:R-:W-:Y:S01]  /*6280*/  F2FP.BF16.F32.PACK_AB R172, R35, R172 ;  /* 0x000000ac23ac723e */ /* 0x000fe200000010ff */
[C---:B-1----:R-:W-:Y:S01]  /*6290*/  FADD.FTZ R8, R21.reuse, R8 ;  /* 0x0000000815087221 */ /* 0x042fe20000010000 */
[----:B------:R-:W-:Y:S01]  /*62a0*/  F2FP.BF16.F32.PACK_AB R155, R21, R38 ;  /* 0x00000026159b723e */ /* 0x000fe200000010ff */
        /* <DEDUP_REMOVED lines=13> */
[----:B------:R-:W-:Y:S02]  /*6380*/  IMAD.MOV.U32 R20, RZ, RZ, R5 ;  /* 0x000000ffff147224 */ /* 0x000fe400078e0005 */
[----:B------:R-:W-:Y:S02]  /*6390*/  IMAD.MOV.U32 R13, RZ, RZ, R4 ;  /* 0x000000ffff0d7224 */ /* 0x000fe400078e0004 */
        /* <DEDUP_REMOVED lines=21> */
[----:B------:R-:W-:Y:S01]  /*64f0*/  IMAD.MOV.U32 R15, RZ, RZ, R12 ;  /* 0x000000ffff0f7224 */ /* 0x000fe200078e000c */
[----:B0-----:R-:W-:Y:S06]  /*6500*/  @P3 BRA `(.L_x_2065) ;  /* 0xffffffd400a03947 */ /* 0x001fec000383ffff */
.L_x_2056:
[----:B------:R-:W-:-:S13]  /*6510*/  ISETP.GE.AND P2, PT, R14, R17, PT ;  /* 0x000000110e00720c */ /* 0x000fda0003f46270 */
[----:B------:R-:W-:Y:S05]  /*6520*/  @!P2 BRA `(.L_x_2066) ;  /* 0x000000200024a947 */ /* 0x000fea0003800000 */
[----:B------:R-:W-:Y:S01]  /*6530*/  IMAD.MOV.U32 R11, RZ, RZ, R4 ;  /* 0x000000ffff0b7224 */ /* 0x000fe200078e0004 */
[----:B------:R-:W-:Y:S01]  /*6540*/  UMOV UR40, UR37 ;  /* 0x0000002500287c82 */ /* 0x000fe20008000000 */
[----:B------:R-:W-:Y:S02]  /*6550*/  IMAD.MOV.U32 R13, RZ, RZ, R12 ;  /* 0x000000ffff0d7224 */ /* 0x000fe400078e000c */
[----:B------:R-:W-:-:S07]  /*6560*/  IMAD.MOV.U32 R10, RZ, RZ, R5 ;  /* 0x000000ffff0a7224 */ /* 0x000fce00078e0005 */
.L_x_2075:
[----:B------:R-:W-:-:S04]  /*6570*/  UIADD3 UR37, UR40, 0x1, URZ ;  /* 0x0000000128257890 */ /* 0x000fc8000fffe03f */
[----:B------:R-:W-:-:S04]  /*6580*/  UISETP.NE.AND UP0, UPT, UR37, 0x2, UPT ;  /* 0x000000022500788c */ /* 0x000fc8000bf05270 */
[----:B------:R-:W-:Y:S02]  /*6590*/  USEL UR6, URZ, 0x1, UP0 ;  /* 0x000000013f067887 */ /* 0x000fe40008000000 */
[----:B------:R-:W-:-:S04]  /*65a0*/  USEL UR37, UR37, URZ, UP0 ;  /* 0x0000003f25257287 */ /* 0x000fc80008000000 */
[----:B------:R-:W-:Y:S01]  /*65b0*/  LOP3.LUT R5, R10, UR6, RZ, 0x3c, !PT ;  /* 0x000000060a057c12 */ /* 0x000fe2000f8e3cff */
[----:B------:R-:W-:Y:S07]  /*65c0*/  @!P0 BRA `(.L_x_2067) ;  /* 0x0000000000048947 */ /* 0x000fee0003800000 */
[----:B------:R-:W-:Y:S01]  /*65d0*/  BPT.TRAP 0x1 ;  /* 0x000000040000795c */ /* 0x000fe20000300000 */
.L_x_2067:
[----:B------:R-:W-:Y:S01]  /*65e0*/  ULEA UR39, UR37, UR36, 0x3 ;  /* 0x0000002425277291 */ /* 0x000fe2000f8e183f */
[----:B------:R-:W-:-:S08]  /*65f0*/  SHF.L.U32 R0, R5, 0x1f, RZ ;  /* 0x0000001f05007819 */ /* 0x000fd000000006ff */
[----:B------:R0:W1:Y:S01]  /*6600*/  SYNCS.PHASECHK.TRANS64.TRYWAIT P2, [UR39+0x34830], R0 ;  /* 0x03483000ff0075a7 */ /* 0x0000620008040167 */
[----:B------:R-:W-:Y:S05]  /*6610*/  @!P0 BRA `(.L_x_2068) ;  /* 0x0000000000048947 */ /* 0x000fea0003800000 */
[----:B------:R-:W-:Y:S01]  /*6620*/  BPT.TRAP 0x1 ;  /* 0x000000040000795c */ /* 0x000fe20000300000 */
.L_x_2068:
[----:B-1----:R-:W-:Y:S05]  /*6630*/  @P2 BRA `(.L_x_2069) ;  /* 0x0000000000082947 */ /* 0x002fea0003800000 */
[----:B------:R-:W1:Y:S02]  /*6640*/  SYNCS.PHASECHK.TRANS64.TRYWAIT P2, [UR39+0x34830], R0 ;  /* 0x03483000ff0075a7 */ /* 0x000e640008040167 */
[----:B-1----:R-:W-:Y:S05]  /*6650*/  @!P2 BRA `(.L_x_2070) ;  /* 0x000000840060a947 */ /* 0x002fea0003800000 */
.L_x_2069:
        /* <DEDUP_REMOVED lines=128> */
.L_x_2071:
[----:B------:R-:W-:Y:S01]  /*6e60*/  ULEA UR7, UR40, UR36, 0x3 ;  /* 0x0000002428077291 */ /* 0x000fe2000f8e183f */
[----:B01----:R-:W-:-:S08]  /*6e70*/  SHF.L.U32 R0, R10, 0x1f, RZ ;  /* 0x0000001f0a007819 */ /* 0x003fd000000006ff */
[----:B------:R0:W1:Y:S01]  /*6e80*/  SYNCS.PHASECHK.TRANS64.TRYWAIT P2, [UR7+0x34850], R0 ;  /* 0x03485000ff0075a7 */ /* 0x0000620008040147 */
[----:B------:R-:W-:Y:S05]  /*6e90*/  @!P0 BRA `(.L_x_2072) ;  /* 0x0000000000048947 */ /* 0x000fea0003800000 */
[----:B------:R-:W-:Y:S01]  /*6ea0*/  BPT.TRAP 0x1 ;  /* 0x000000040000795c */ /* 0x000fe20000300000 */
.L_x_2072:
[----:B-1----:R-:W-:Y:S05]  /*6eb0*/  @P2 BRA `(.L_x_2073) ;  /* 0x0000000000082947 */ /* 0x002fea0003800000 */
[----:B------:R-:W1:Y:S02]  /*6ec0*/  SYNCS.PHASECHK.TRANS64.TRYWAIT P2, [UR7+0x34850], R0 ;  /* 0x03485000ff0075a7 */ /* 0x000e640008040147 */
[----:B-1----:R-:W-:Y:S05]  /*6ed0*/  @!P2 BRA `(.L_x_2074) ;  /* 0x0000007c0058a947 */ /* 0x002fea0003800000 */
.L_x_2073:
[----:B------:R-:W-:Y:S01]  /*6ee0*/  UIADD3 UR6, UR36, 0x400, URZ ;  /* 0x0000040024067890 */ /* 0x000fe2000fffe03f */
[----:B------:R-:W-:Y:S01]  /*6ef0*/  WARPGROUP.ARRIVE ;  /* 0x00000000000079c5 */ /* 0x000fe20000000000 */
[----:B------:R-:W-:Y:S01]  /*6f00*/  UMOV UR11, 0x40000040 ;  /* 0x40000040000b7882 */ /* 0x000fe20000000000 */
[----:B01----:R-:W-:Y:S01]  /*6f10*/  FMNMX.FTZ R0, R24, R13, !PT ;  /* 0x0000000d18007209 */ /* 0x003fe20007810000 */
[----:B------:R-:W-:Y:S01]  /*6f20*/  USHF.R.U32.HI UR6, URZ, 0x4, UR6 ;  /* 0x000000043f067899 */ /* 0x000fe20008011606 */
[C---:B------:R-:W-:Y:S01]  /*6f30*/  ISETP.GT.AND P2, PT, R14.reuse, R17, PT ;  /* 0x000000110e00720c */ /* 0x040fe20003f44270 */
[----:B------:R-:W-:Y:S01]  /*6f40*/  VIADD R14, R14, 0xffffffff ;  /* 0xffffffff0e0e7836 */ /* 0x000fe20000000000 */
[----:B------:R-:W-:Y:S01]  /*6f50*/  FMNMX.FTZ R3, R25, R0, !PT ;  /* 0x0000000019037209 */ /* 0x000fe20007810000 */
[----:B------:R-:W-:-:S03]  /*6f60*/  ULOP3.LUT UR6, UR6, 0x3fff, URZ, 0xc0, !UPT ;  /* 0x00003fff06067892 */ /* 0x000fc6000f8ec03f */
[----:B------:R-:W-:Y:S01]  /*6f70*/  FMNMX.FTZ R0, R28, R3, !PT ;  /* 0x000000031c007209 */ /* 0x000fe20007810000 */
[----:B------:R-:W-:-:S03]  /*6f80*/  ULOP3.LUT UR6, UR6, 0x4000000, URZ, 0xfc, !UPT ;  /* 0x0400000006067892 */ /* 0x000fc6000f8efc3f */
[----:B------:R-:W-:Y:S01]  /*6f90*/  FMNMX.FTZ R3, R29, R0, !PT ;  /* 0x000000001d037209 */ /* 0x000fe20007810000 */
[----:B------:R-:W-:-:S03]  /*6fa0*/  ULEA UR6, UR40, UR6, 0xb ;  /* 0x0000000628067291 */ /* 0x000fc6000f8e583f */
[----:B------:R-:W-:Y:S01]  /*6fb0*/  FMNMX.FTZ R0, R32, R3, !PT ;  /* 0x0000000320007209 */ /* 0x000fe20007810000 */
[----:B------:R-:W-:-:S03]  /*6fc0*/  UMOV UR40, UR37 ;  /* 0x0000002500287c82 */ /* 0x000fc60008000000 */
        /* <DEDUP_REMOVED lines=36> */
[----:B------:R-:W-:Y:S01]  /*7210*/  FMNMX.FTZ R21, R27, R2, !PT ;  /* 0x000000021b157209 */ /* 0x000fe20007810000 */
[----:B------:R-:W-:Y:S02]  /*7220*/  WARPGROUP.DEPBAR.LE gsb0, 0x0 ;  /* 0x00008000000079c5 */ /* 0x000fe40000010000 */
        /* <DEDUP_REMOVED lines=10> */
[C---:B0-----:R-:W-:Y:S01]  /*72d0*/  FMUL.FTZ R19, R12.reuse, R0 ;  /* 0x000000000c137220 */ /* 0x041fe20000410000 */
[----:B------:R-:W-:-:S03]  /*72e0*/  FADD.FTZ R3, -R12, R13 ;  /* 0x0000000d0c037221 */ /* 0x000fc60000010100 */
[--C-:B------:R-:W-:Y:S01]  /*72f0*/  FFMA.FTZ R13, R25, R0, -R19.reuse ;  /* 0x00000000190d7223 */ /* 0x100fe20000010813 */
[----:B------:R-:W-:Y:S01]  /*7300*/  FMNMX.FTZ R25, R39, R2, !PT ;  /* 0x0000000227197209 */ /* 0x000fe20007810000 */
[-CC-:B------:R-:W-:Y:S01]  /*7310*/  FFMA.FTZ R15, R29, R0.reuse, -R19.reuse ;  /* 0x000000001d0f7223 */ /* 0x180fe20000010813 */
[-CC-:B------:R-:W-:Y:S01]  /*7320*/  FFMA.FTZ R33, R33, R0.reuse, -R19.reuse ;  /* 0x0000000021217223 */ /* 0x180fe20000010813 */
[-CC-:B------:R-:W-:Y:S01]  /*7330*/  FFMA.FTZ R37, R37, R0.reuse, -R19.reuse ;  /* 0x0000000025257223 */ /* 0x180fe20000010813 */
[----:B------:R-:W-:Y:S01]  /*7340*/  FMNMX.FTZ R2, R42, R25, !PT ;  /* 0x000000192a027209 */ /* 0x000fe20007810000 */
[-CC-:B------:R-:W-:Y:S01]  /*7350*/  FFMA.FTZ R41, R41, R0.reuse, -R19.reuse ;  /* 0x0000000029297223 */ /* 0x180fe20000010813 */
[----:B------:R0:W-:Y:S01]  /*7360*/  MUFU.EX2 R21, R33 ;  /* 0x0000002100157308 */ /* 0x0001e20000000800 */
        /* <DEDUP_REMOVED lines=15> */
[----:B------:R-:W-:Y:S01]  /*7460*/  MUFU.EX2 R25, R41 ;  /* 0x0000002900197308 */ /* 0x000fe20000000800 */
[--C-:B------:R-:W-:Y:S01]  /*7470*/  FFMA.FTZ R20, R80, R0, -R19.reuse ;  /* 0x0000000050147223 */ /* 0x100fe20000010813 */
[----:B------:R-:W-:Y:S01]  /*7480*/  FMNMX.FTZ R29, R51, R2, !PT ;  /* 0x00000002331d7209 */ /* 0x000fe20007810000 */
[-CC-:B------:R-:W-:Y:S01]  /*7490*/  FFMA.FTZ R22, R84, R0.reuse, -R19.reuse ;  /* 0x0000000054167223 */ /* 0x180fe20000010813 */
[-C--:B------:R-:W-:Y:S01]  /*74a0*/  FFMA.FTZ R85, R85, R0.reuse, -R19 ;  /* 0x0000000055557223 */ /* 0x080fe20000010813 */
[----:B------:R-:W-:Y:S01]  /*74b0*/  FMUL.FTZ R3, R3, R0 ;  /* 0x0000000003037220 */ /* 0x000fe20000410000 */
[----:B------:R-:W-:-:S02]  /*74c0*/  FMNMX.FTZ R2, R54, R29, !PT ;  /* 0x0000001d36027209 */ /* 0x000fc40007810000 */
[----:B------:R-:W-:Y:S02]  /*74d0*/  MUFU.EX2 R29, R45 ;  /* 0x0000002d001d7308 */ /* 0x000fe40000000800 */
[----:B0-----:R-:W-:-:S04]  /*74e0*/  FMNMX.FTZ R33, R55, R2, !PT ;  /* 0x0000000237217209 */ /* 0x001fc80007810000 */
[----:B------:R-:W-:Y:S02]  /*74f0*/  FMNMX.FTZ R2, R58, R33, !PT ;  /* 0x000000213a027209 */ /* 0x000fe40007810000 */
[----:B------:R-:W-:Y:S02]  /*7500*/  MUFU.EX2 R3, R3 ;  /* 0x0000000300037308 */ /* 0x000fe40000000800 */
[----:B------:R-:W-:-:S04]  /*7510*/  FMNMX.FTZ R33, R59, R2, !PT ;  /* 0x000000023b217209 */ /* 0x000fc80007810000 */
[----:B------:R-:W-:Y:S02]  /*7520*/  FMNMX.FTZ R2, R62, R33, !PT ;  /* 0x000000213e027209 */ /* 0x000fe40007810000 */
[----:B------:R0:W-:Y:S02]  /*7530*/  MUFU.EX2 R33, R49 ;  /* 0x0000003100217308 */ /* 0x0001e40000000800 */
[----:B-1----:R-:W-:-:S04]  /*7540*/  FMNMX.FTZ R37, R63, R2, !PT ;  /* 0x000000023f257209 */ /* 0x002fc80007810000 */
[----:B------:R-:W-:Y:S02]  /*7550*/  FMNMX.FTZ R2, R66, R37, !PT ;  /* 0x0000002542027209 */ /* 0x000fe40007810000 */
[----:B------:R-:W1:Y:S01]  /*7560*/  MUFU.EX2 R180, R180 ;  /* 0x000000b400b47308 */ /* 0x000e620000000800 */
[--C-:B0-----:R-:W-:Y:S01]  /*7570*/  FFMA.FTZ R49, R65, R0, -R19.reuse ;  /* 0x0000000041317223 */ /* 0x101fe20000010813 */
[----:B------:R-:W-:Y:S01]  /*7580*/  FMNMX.FTZ R37, R67, R2, !PT ;  /* 0x0000000243257209 */ /* 0x000fe20007810000 */
[----:B------:R-:W-:-:S03]  /*7590*/  FFMA.FTZ R65, R81, R0, -R19 ;  /* 0x0000000051417223 */ /* 0x000fc60000010813 */
[----:B------:R-:W-:Y:S02]  /*75a0*/  FMNMX.FTZ R2, R70, R37, !PT ;  /* 0x0000002546027209 */ /* 0x000fe40007810000 */
[----:B------:R0:W-:Y:S02]  /*75b0*/  MUFU.EX2 R37, R53 ;  /* 0x0000003500257308 */ /* 0x0001e40000000800 */
[----:B------:R-:W-:-:S04]  /*75c0*/  FMNMX.FTZ R41, R71, R2, !PT ;  /* 0x0000000247297209 */ /* 0x000fc80007810000 */
[----:B------:R-:W-:Y:S02]  /*75d0*/  FMNMX.FTZ R2, R74, R41, !PT ;  /* 0x000000294a027209 */ /* 0x000fe40007810000 */
[----:B------:R-:W2:Y:S01]  /*75e0*/  MUFU.EX2 R13, R13 ;  /* 0x0000000d000d7308 */ /* 0x000ea20000000800 */
[----:B0-----:R-:W-:Y:S01]  /*75f0*/  FFMA.FTZ R53, R69, R0, -R19 ;  /* 0x0000000045357223 */ /* 0x001fe20000010813 */
[----:B------:R-:W-:Y:S01]  /*7600*/  FMNMX.FTZ R41, R75, R2, !PT ;  /* 0x000000024b297209 */ /* 0x000fe20007810000 */
[----:B-1----:R-:W-:-:S03]  /*7610*/  FFMA.FTZ R28, R3, R9, R180 ;  /* 0x00000009031c7223 */ /* 0x002fc600000100b4 */
[----:B------:R-:W-:Y:S02]  /*7620*/  FMNMX.FTZ R2, R78, R41, !PT ;  /* 0x000000294e027209 */ /* 0x000fe40007810000 */
[----:B------:R0:W-:Y:S02]  /*7630*/  MUFU.EX2 R41, R57 ;  /* 0x0000003900297308 */ /* 0x0001e40000000800 */
[----:B------:R-:W-:-:S04]  /*7640*/  FMNMX.FTZ R45, R79, R2, !PT ;  /* 0x000000024f2d7209 */ /* 0x000fc80007810000 */
[----:B------:R-:W-:Y:S02]  /*7650*/  FMNMX.FTZ R2, R82, R45, !PT ;  /* 0x0000002d52027209 */ /* 0x000fe40007810000 */
[----:B------:R-:W1:Y:S01]  /*7660*/  MUFU.EX2 R182, R182 ;  /* 0x000000b600b67308 */ /* 0x000e620000000800 */
[----:B--2---:R-:W-:Y:S01]  /*7670*/  FADD.FTZ R9, R13, R28 ;  /* 0x0000001c0d097221 */ /* 0x004fe20000010000 */
[----:B------:R-:W-:Y:S02]  /*7680*/  FMNMX.FTZ R45, R83, R2, !PT ;  /* 0x00000002532d7209 */ /* 0x000fe40007810000 */
[----:B------:R-:W-:Y:S02]  /*7690*/  F2FP.BF16.F32.PACK_AB R180, R13, R180 ;  /* 0x000000b40db4723e */ /* 0x000fe400000010ff */
[----:B------:R-:W-:Y:S02]  /*76a0*/  FMNMX.FTZ R2, R86, R45, !PT ;  /* 0x0000002d56027209 */ /* 0x000fe40007810000 */
[----:B------:R2:W-:Y:S02]  /*76b0*/  MUFU.EX2 R45, R61 ;  /* 0x0000003d002d7308 */ /* 0x0005e40000000800 */
[----:B------:R-:W-:-:S05]  /*76c0*/  FMNMX.FTZ R2, R87, R2, !PT ;  /* 0x0000000257027209 */ /* 0x000fca0007810000 */
[----:B0-----:R-:W0:Y:S01]  /*76d0*/  SHFL.BFLY PT, R57, R2, 0x2, 0x1f ;  /* 0x0c401f0002397f89 */ /* 0x001e2200000e0000 */
[----:B------:R-:W3:Y:S01]  /*76e0*/  MUFU.EX2 R15, R15 ;  /* 0x0000000f000f7308 */ /* 0x000ee20000000800 */
[----:B--2---:R-:W-:Y:S01]  /*76f0*/  FFMA.FTZ R61, R77, R0, -R19 ;  /* 0x000000004d3d7223 */ /* 0x004fe20000010813 */
[----:B-1----:R-:W-:-:S06]  /*7700*/  FADD.FTZ R28, R182, R9 ;  /* 0x00000009b61c7221 */ /* 0x002fcc0000010000 */
[----:B------:R-:W-:Y:S08]  /*7710*/  MUFU.EX2 R49, R49 ;  /* 0x0000003100317308 */ /* 0x000ff00000000800 */
[----:B------:R-:W-:Y:S01]  /*7720*/  MUFU.EX2 R53, R53 ;  /* 0x0000003500357308 */ /* 0x000fe20000000800 */
[----:B---3--:R-:W-:Y:S01]  /*7730*/  FADD.FTZ R9, R15, R28 ;  /* 0x0000001c0f097221 */ /* 0x008fe20000010000 */
[----:B------:R-:W-:-:S02]  /*7740*/  WARPGROUP.DEPBAR.LE gsb0, 0x0 ;  /* 0x00008000000079c5 */ /* 0x000fc40000010000 */
[----:B------:R-:W-:Y:S01]  /*7750*/  WARPGROUP.ARRIVE ;  /* 0x00000000000079c5 */ /* 0x000fe20000000000 */
[-CC-:B------:R-:W-:Y:S01]  /*7760*/  FFMA.FTZ R176, R32, R0.reuse, -R19.reuse ;  /* 0x0000000020b07223 */ /* 0x180fe20000010813 */
[----:B------:R-:W-:Y:S01]  /*7770*/  FFMA.FTZ R178, R36, R0, -R19 ;  /* 0x0000000024b27223 */ /* 0x000fe20000010813 */
[----:B0-----:R-:W-:Y:S01]  /*7780*/  FMNMX.FTZ R24, R2, R57, !PT ;  /* 0x0000003902187209 */ /* 0x001fe20007810000 */
[----:B------:R-:W-:Y:S01]  /*7790*/  MUFU.EX2 R10, R10 ;  /* 0x0000000a000a7308 */ /* 0x000fe20000000800 */
[----:B------:R-:W-:Y:S01]  /*77a0*/  F2FP.BF16.F32.PACK_AB R182, R15, R182 ;  /* 0x000000b60fb6723e */ /* 0x000fe200000010ff */
[----:B------:R-:W-:Y:S01]  /*77b0*/  HGMMA.64x128x16.F32.BF16 R88, R172, gdesc[UR8].tnspB, R88, gsb0 ;  /* 0x41e00008ac587df0 */ /* 0x000fe20008001858 */
[----:B------:R-:W-:Y:S01]  /*77c0*/  UIADD3 UR10, UR6, 0x180, URZ ;  /* 0x00000180060a7890 */ /* 0x000fe2000fffe03f */
[----:B------:R-:W0:Y:S01]  /*77d0*/  SHFL.BFLY PT, R69, R24, 0x1, 0x1f ;  /* 0x0c201f0018457f89 */ /* 0x000e2200000e0000 */
[----:B------:R-:W-:-:S03]  /*77e0*/  UMOV UR11, 0x40000040 ;  /* 0x40000040000b7882 */ /* 0x000fc60000000000 */
[----:B------:R-:W1:Y:S08]  /*77f0*/  MUFU.EX2 R176, R176 ;  /* 0x000000b000b07308 */ /* 0x000e700000000800 */
[----:B------:R-:W2:Y:S08]  /*7800*/  MUFU.EX2 R178, R178 ;  /* 0x000000b200b27308 */ /* 0x000eb00000000800 */
[----:B------:R-:W-:Y:S01]  /*7810*/  MUFU.EX2 R57, R73 ;  /* 0x0000004900397308 */ /* 0x000fe20000000800 */
[----:B-1----:R-:W-:Y:S01]  /*7820*/  FADD.FTZ R28, R176, R9 ;  /* 0x00000009b01c7221 */ /* 0x002fe20000010000 */
[----:B------:R-:W-:-:S02]  /*7830*/  F2FP.BF16.F32.PACK_AB R176, R21, R176 ;  /* 0x000000b015b0723e */ /* 0x000fc400000010ff */
[----:B0-----:R-:W-:Y:S01]  /*7840*/  FMNMX.FTZ R4, R24, R69, !PT ;  /* 0x0000004518047209 */ /* 0x001fe20007810000 */
[----:B------:R-:W-:-:S03]  /*7850*/  FADD.FTZ R9, R21, R28 ;  /* 0x0000001c15097221 */ /* 0x000fc60000010000 */
[----:B------:R-:W-:Y:S01]  /*7860*/  MUFU.EX2 R16, R16 ;  /* 0x0000001000107308 */ /* 0x000fe20000000800 */
[----:B------:R-:W-:Y:S01]  /*7870*/  FMUL.FTZ R69, R4, R0 ;  /* 0x0000000004457220 */ /* 0x000fe20000410000 */
[----:B--2---:R-:W-:Y:S01]  /*7880*/  FADD.FTZ R28, R178, R9 ;  /* 0x00000009b21c7221 */ /* 0x004fe20000010000 */
[----:B------:R-:W-:Y:S02]  /*7890*/  F2FP.BF16.F32.PACK_AB R178, R23, R178 ;  /* 0x000000b217b2723e */ /* 0x000fe400000010ff */
        /* <DEDUP_REMOVED lines=11> */
[----:B------:R-:W-:Y:S01]  /*7950*/  FADD.FTZ R9, R23, R28 ;  /* 0x0000001c17097221 */ /* 0x000fe20000010000 */
        /* <DEDUP_REMOVED lines=33> */
[----:B------:R-:W-:Y:S01]  /*7b70*/  FFMA.FTZ R175, R46, R0, -R69 ;  /* 0x000000002eaf7223 */ /* 0x000fe20000010845 */
[----:B------:R-:W-:Y:S01]  /*7b80*/  MUFU.EX2 R63, R63 ;  /* 0x0000003f003f7308 */ /* 0x000fe20000000800 */
[----:B------:R-:W-:Y:S01]  /*7b90*/  HGMMA.64x128x16.F32.BF16 R88, R168, gdesc[UR8].tnspB, R88, gsb0 ;  /* 0x41e00008a8587df0 */ /* 0x000fe20008001858 */
[----:B------:R-:W-:Y:S01]  /*7ba0*/  UIADD3 UR10, UR6, 0x200, URZ ;  /* 0x00000200060a7890 */ /* 0x000fe2000fffe03f */
[----:B------:R-:W-:-:S05]  /*7bb0*/  UMOV UR11, 0x40000040 ;  /* 0x40000040000b7882 */ /* 0x000fca0000000000 */
[----:B------:R-:W0:Y:S08]  /*7bc0*/  MUFU.EX2 R172, R172 ;  /* 0x000000ac00ac7308 */ /* 0x000e300000000800 */
[----:B------:R-:W-:Y:S08]  /*7bd0*/  MUFU.EX2 R173, R173 ;  /* 0x000000ad00ad7308 */ /* 0x000ff00000000800 */
[----:B------:R-:W1:Y:S01]  /*7be0*/  MUFU.EX2 R174, R174 ;  /* 0x000000ae00ae7308 */ /* 0x000e620000000800 */
[----:B0-----:R-:W-:Y:S01]  /*7bf0*/  FADD.FTZ R28, R172, R9 ;  /* 0x00000009ac1c7221 */ /* 0x001fe20000010000 */
[----:B------:R-:W-:-:S03]  /*7c00*/  F2FP.BF16.F32.PACK_AB R172, R25, R172 ;  /* 0x000000ac19ac723e */ /* 0x000fc600000010ff */
[----:B------:R-:W-:-:S03]  /*7c10*/  FADD.FTZ R9, R25, R28 ;  /* 0x0000001c19097221 */ /* 0x000fc60000010000 */
[----:B------:R-:W-:Y:S08]  /*7c20*/  MUFU.EX2 R175, R175 ;  /* 0x000000af00af7308 */ /* 0x000ff00000000800 */
[----:B------:R-:W-:Y:S01]  /*7c30*/  MUFU.EX2 R67, R67 ;  /* 0x0000004300437308 */ /* 0x000fe20000000800 */
[----:B-1----:R-:W-:Y:S01]  /*7c40*/  FADD.FTZ R28, R174, R9 ;  /* 0x00000009ae1c7221 */ /* 0x002fe20000010000 */
[----:B------:R-:W-:-:S03]  /*7c50*/  F2FP.BF16.F32.PACK_AB R174, R29, R174 ;  /* 0x000000ae1dae723e */ /* 0x000fc600000010ff */
[----:B------:R-:W-:-:S03]  /*7c60*/  FADD.FTZ R9, R29, R28 ;  /* 0x0000001c1d097221 */ /* 0x000fc60000010000 */
        /* <DEDUP_REMOVED lines=16> */
[----:B------:R-:W0:Y:S01]  /*7d70*/  MUFU.EX2 R168, R168 ;  /* 0x000000a800a87308 */ /* 0x000e220000000800 */
[----:B------:R-:W-:-:S07]  /*7d80*/  UMOV UR11, 0x40000040 ;  /* 0x40000040000b7882 */ /* 0x000fce0000000000 */
[----:B------:R-:W-:Y:S08]  /*7d90*/  MUFU.EX2 R169, R169 ;  /* 0x000000a900a97308 */ /* 0x000ff00000000800 */
[----:B------:R-:W1:Y:S01]  /*7da0*/  MUFU.EX2 R170, R170 ;  /* 0x000000aa00aa7308 */ /* 0x000e620000000800 */
[----:B0-----:R-:W-:Y:S01]  /*7db0*/  FADD.FTZ R28, R168, R9 ;  /* 0x00000009a81c7221 */ /* 0x001fe20000010000 */
[----:B------:R-:W-:-:S03]  /*7dc0*/  F2FP.BF16.F32.PACK_AB R168, R33, R168 ;  /* 0x000000a821a8723e */ /* 0x000fc600000010ff */
[----:B------:R-:W-:-:S03]  /*7dd0*/  FADD.FTZ R13, R33, R28 ;  /* 0x0000001c210d7221 */ /* 0x000fc60000010000 */
[----:B------:R-:W-:Y:S01]  /*7de0*/  MUFU.EX2 R171, R171 ;  /* 0x000000ab00ab7308 */ /* 0x000fe20000000800 */
[----:B-1----:R-:W-:Y:S01]  /*7df0*/  FADD.FTZ R28, R170, R13 ;  /* 0x0000000daa1c7221 */ /* 0x002fe20000010000 */
[----:B------:R-:W-:-:S03]  /*7e00*/  F2FP.BF16.F32.PACK_AB R170, R37, R170 ;  /* 0x000000aa25aa723e */ /* 0x000fc600000010ff */
[----:B------:R-:W-:Y:S01]  /*7e10*/  FADD.FTZ R13, R37, R28 ;  /* 0x0000001c250d7221 */ /* 0x000fe20000010000 */
[----:B------:R-:W-:Y:S02]  /*7e20*/  WARPGROUP.DEPBAR.LE gsb0, 0x0 ;  /* 0x00008000000079c5 */ /* 0x000fe40000010000 */
[----:B------:R-:W-:Y:S01]  /*7e30*/  WARPGROUP.ARRIVE ;  /* 0x00000000000079c5 */ /* 0x000fe20000000000 */
[-CC-:B------:R-:W-:Y:S01]  /*7e40*/  FFMA.FTZ R164, R56, R0.reuse, -R19.reuse ;  /* 0x0000000038a47223 */ /* 0x180fe20000010813 */
[-C--:B------:R-:W-:Y:S01]  /*7e50*/  FFMA.FTZ R166, R60, R0.reuse, -R19 ;  /* 0x000000003ca67223 */ /* 0x080fe20000010813 */
[-CC-:B------:R-:W-:Y:S01]  /*7e60*/  FFMA.FTZ R165, R58, R0.reuse, -R69.reuse ;  /* 0x000000003aa57223 */ /* 0x180fe20000010845 */
[----:B------:R-:W-:Y:S01]  /*7e70*/  MUFU.EX2 R167, R62 ;  /* 0x0000003e00a77308 */ /* 0x000fe20000000800 */
[----:B------:R-:W-:Y:S01]  /*7e80*/  FFMA.FTZ R69, R87, R0, -R69 ;  /* 0x0000000057457223 */ /* 0x000fe20000010845 */
[----:B------:R-:W-:Y:S01]  /*7e90*/  HGMMA.64x128x16.F32.BF16 R88, R160, gdesc[UR8].tnspB, R88, gsb0 ;  /* 0x41e00008a0587df0 */ /* 0x000fe20008001858 */
[----:B------:R-:W-:Y:S01]  /*7ea0*/  UIADD3 UR10, UR6, 0x300, URZ ;  /* 0x00000300060a7890 */ /* 0x000fe2000fffe03f */
[----:B------:R-:W-:Y:S01]  /*7eb0*/  UMOV UR11, 0x40000040 ;  /* 0x40000040000b7882 */ /* 0x000fe20000000000 */
[----:B------:R-:W-:-:S03]  /*7ec0*/  UIADD3 UR6, UR6, 0x380, URZ ;  /* 0x0000038006067890 */ /* 0x000fc6000fffe03f */
[----:B------:R-:W0:Y:S08]  /*7ed0*/  MUFU.EX2 R164, R164 ;  /* 0x000000a400a47308 */ /* 0x000e300000000800 */
[----:B------:R-:W-:Y:S08]  /*7ee0*/  MUFU.EX2 R165, R165 ;  /* 0x000000a500a57308 */ /* 0x000ff00000000800 */
[----:B------:R-:W-:Y:S01]  /*7ef0*/  MUFU.EX2 R166, R166 ;  /* 0x000000a600a67308 */ /* 0x000fe20000000800 */
[----:B0-----:R-:W-:Y:S01]  /*7f00*/  FADD.FTZ R28, R164, R13 ;  /* 0x0000000da41c7221 */ /* 0x001fe20000010000 */
[----:B------:R-:W-:Y:S01]  /*7f10*/  F2FP.BF16.F32.PACK_AB R164, R41, R164 ;  /* 0x000000a429a4723e */ /* 0x000fe200000010ff */
[----:B------:R-:W-:-:S05]  /*7f20*/  IMAD.MOV.U32 R13, RZ, RZ, R12 ;  /* 0x000000ffff0d7224 */ /* 0x000fca00078e000c */
[----:B------:R-:W-:Y:S01]  /*7f30*/  MUFU.EX2 R69, R69 ;  /* 0x0000004500457308 */ /* 0x000fe20000000800 */
[----:B------:R-:W-:Y:S02]  /*7f40*/  WARPGROUP.DEPBAR.LE gsb0, 0x0 ;  /* 0x00008000000079c5 */ /* 0x000fe40000010000 */
[----:B------:R-:W-:Y:S01]  /*7f50*/  WARPGROUP.ARRIVE ;  /* 0x00000000000079c5 */ /* 0x000fe20000000000 */
[-CC-:B------:R-:W-:Y:S01]  /*7f60*/  FFMA.FTZ R160, R64, R0.reuse, -R19.reuse ;  /* 0x0000000040a07223 */ /* 0x180fe20000010813 */
[-C--:B------:R-:W-:Y:S01]  /*7f70*/  FFMA.FTZ R162, R68, R0.reuse, -R19 ;  /* 0x0000000044a27223 */ /* 0x080fe20000010813 */
[----:B------:R-:W-:Y:S02]  /*7f80*/  FADD.FTZ R19, -R4, R11 ;  /* 0x0000000b04137221 */ /* 0x000fe40000010100 */
[----:B------:R-:W-:Y:S01]  /*7f90*/  MUFU.EX2 R161, R66 ;  /* 0x0000004200a17308 */ /* 0x000fe20000000800 */
[----:B------:R-:W-:Y:S01]  /*7fa0*/  HGMMA.64x128x16.F32.BF16 R88, R156, gdesc[UR8].tnspB, R88, gsb0 ;  /* 0x41e000089c587df0 */ /* 0x000fe20008001858 */
[----:B------:R-:W-:Y:S01]  /*7fb0*/  FMUL.FTZ R19, R19, R0 ;  /* 0x0000000013137220 */ /* 0x000fe20000410000 */
[----:B------:R-:W-:Y:S01]  /*7fc0*/  UMOV UR10, UR6 ;  /* 0x00000006000a7c82 */ /* 0x000fe20008000000 */
[----:B------:R-:W-:-:S04]  /*7fd0*/  UMOV UR11, 0x40000040 ;  /* 0x40000040000b7882 */ /* 0x000fc80000000000 */
[----:B------:R0:W1:Y:S08]  /*7fe0*/  MUFU.EX2 R2, R19 ;  /* 0x0000001300027308 */ /* 0x0000700000000800 */
[----:B------:R-:W2:Y:S01]  /*7ff0*/  MUFU.EX2 R160, R160 ;  /* 0x000000a000a07308 */ /* 0x000ea20000000800 */
[----:B0-----:R-:W-:-:S04]  /*8000*/  IMAD.U32 R19, RZ, RZ, UR39 ;  /* 0x00000027ff137e24 */ /* 0x001fc8000f8e00ff */
[----:B------:R-:W-:-:S03]  /*8010*/  @!P1 VIADD R19, R19, 0x34840 ;  /* 0x0003484013139836 */ /* 0x000fc60000000000 */
[----:B------:R-:W0:Y:S01]  /*8020*/  MUFU.EX2 R162, R162 ;  /* 0x000000a200a27308 */ /* 0x000e220000000800 */
[----:B-1----:R-:W-:Y:S01]  /*8030*/  FFMA.FTZ R8, R2, R8, R181 ;  /* 0x0000000802087223 */ /* 0x002fe200000100b5 */
[----:B------:R-:W-:Y:S02]  /*8040*/  @!P1 PRMT R19, RZ, 0x654, R19 ;  /* 0x00000654ff139816 */ /* 0x000fe40000000013 */
[C---:B------:R-:W-:Y:S01]  /*8050*/  F2FP.BF16.F32.PACK_AB R181, R27.reuse, R181 ;  /* 0x000000b51bb5723e */ /* 0x040fe200000010ff */
[----:B------:R-:W-:-:S03]  /*8060*/  FADD.FTZ R8, R27, R8 ;  /* 0x000000081b087221 */ /* 0x000fc60000010000 */
[----:B------:R-:W1:Y:S01]  /*8070*/  MUFU.EX2 R163, R70 ;  /* 0x0000004600a37308 */ /* 0x000e620000000800 */
[----:B------:R-:W-:Y:S01]  /*8080*/  FADD.FTZ R8, R183, R8 ;  /* 0x00000008b7087221 */ /* 0x000fe20000010000 */
[----:B------:R-:W-:-:S03]  /*8090*/  F2FP.BF16.F32.PACK_AB R183, R31, R183 ;  /* 0x000000b71fb7723e */ /* 0x000fc600000010ff */
[----:B------:R-:W-:-:S03]  /*80a0*/  FADD.FTZ R8, R31, R8 ;  /* 0x000000081f087221 */ /* 0x000fc60000010000 */
[----:B------:R-:W3:Y:S01]  /*80b0*/  MUFU.EX2 R11, R85 ;  /* 0x00000055000b7308 */ /* 0x000ee20000000800 */
        /* <DEDUP_REMOVED lines=19> */
[----:B------:R-:W-:Y:S01]  /*81f0*/  FADD.FTZ R8, R165, R8 ;  /* 0x00000008a5087221 */ /* 0x000fe20000010000 */
[----:B------:R-:W-:Y:S01]  /*8200*/  FADD.FTZ R28, R166, R9 ;  /* 0x00000009a61c7221 */ /* 0x000fe20000010000 */
[C---:B------:R-:W-:Y:S02]  /*8210*/  F2FP.BF16.F32.PACK_AB R165, R59.reuse, R165 ;  /* 0x000000a53ba5723e */ /* 0x040fe400000010ff */
[----:B------:R-:W-:Y:S01]  /*8220*/  FADD.FTZ R8, R59, R8 ;  /* 0x000000083b087221 */ /* 0x000fe20000010000 */
[C---:B------:R-:W-:Y:S01]  /*8230*/  FADD.FTZ R9, R45.reuse, R28 ;  /* 0x0000001c2d097221 */ /* 0x040fe20000010000 */
[----:B------:R-:W-:Y:S02]  /*8240*/  F2FP.BF16.F32.PACK_AB R166, R45, R166 ;  /* 0x000000a62da6723e */ /* 0x000fe400000010ff */
[----:B------:R-:W-:Y:S01]  /*8250*/  FADD.FTZ R8, R167, R8 ;  /* 0x00000008a7087221 */ /* 0x000fe20000010000 */
[----:B--2---:R-:W-:Y:S01]  /*8260*/  FADD.FTZ R28, R160, R9 ;  /* 0x00000009a01c7221 */ /* 0x004fe20000010000 */
[----:B------:R-:W-:-:S02]  /*8270*/  F2FP.BF16.F32.PACK_AB R167, R63, R167 ;  /* 0x000000a73fa7723e */ /* 0x000fc400000010ff */
[----:B------:R-:W-:Y:S01]  /*8280*/  FADD.FTZ R8, R63, R8 ;  /* 0x000000083f087221 */ /* 0x000fe20000010000 */
[C---:B------:R-:W-:Y:S01]  /*8290*/  FADD.FTZ R9, R49.reuse, R28 ;  /* 0x0000001c31097221 */ /* 0x040fe20000010000 */
[----:B------:R-:W-:Y:S02]  /*82a0*/  F2FP.BF16.F32.PACK_AB R160, R49, R160 ;  /* 0x000000a031a0723e */ /* 0x000fe400000010ff */
[----:B------:R-:W-:Y:S01]  /*82b0*/  FADD.FTZ R8, R161, R8 ;  /* 0x00000008a1087221 */ /* 0x000fe20000010000 */
[----:B0-----:R-:W-:Y:S01]  /*82c0*/  FADD.FTZ R26, R162, R9 ;  /* 0x00000009a21a7221 */ /* 0x001fe20000010000 */
[C---:B------:R-:W-:Y:S02]  /*82d0*/  F2FP.BF16.F32.PACK_AB R161, R67.reuse, R161 ;  /* 0x000000a143a1723e */ /* 0x040fe400000010ff */
[----:B------:R-:W-:Y:S01]  /*82e0*/  FADD.FTZ R8, R67, R8 ;  /* 0x0000000843087221 */ /* 0x000fe20000010000 */
[C---:B------:R-:W-:Y:S01]  /*82f0*/  FADD.FTZ R9, R53.reuse, R26 ;  /* 0x0000001a35097221 */ /* 0x040fe20000010000 */
[----:B------:R-:W-:-:S02]  /*8300*/  F2FP.BF16.F32.PACK_AB R162, R53, R162 ;  /* 0x000000a235a2723e */ /* 0x000fc400000010ff */
[----:B-1----:R-:W-:Y:S01]  /*8310*/  FADD.FTZ R8, R163, R8 ;  /* 0x00000008a3087221 */ /* 0x002fe20000010000 */
[----:B------:R-:W-:Y:S01]  /*8320*/  FADD.FTZ R24, R10, R9 ;  /* 0x000000090a187221 */ /* 0x000fe20000010000 */
[C---:B------:R-:W-:Y:S02]  /*8330*/  F2FP.BF16.F32.PACK_AB R163, R71.reuse, R163 ;  /* 0x000000a347a3723e */ /* 0x040fe400000010ff */
[----:B------:R-:W-:Y:S01]  /*8340*/  FADD.FTZ R8, R71, R8 ;  /* 0x0000000847087221 */ /* 0x000fe20000010000 */
[----:B------:R-:W-:-:S04]  /*8350*/  FADD.FTZ R9, R57, R24 ;  /* 0x0000001839097221 */ /* 0x000fc80000010000 */
[----:B------:R-:W-:-:S04]  /*8360*/  FADD.FTZ R24, R16, R9 ;  /* 0x0000000910187221 */ /* 0x000fc80000010000 */
[----:B------:R-:W-:-:S04]  /*8370*/  FADD.FTZ R9, R61, R24 ;  /* 0x000000183d097221 */ /* 0x000fc80000010000 */
[----:B------:R-:W-:-:S04]  /*8380*/  FADD.FTZ R24, R20, R9 ;  /* 0x0000000914187221 */ /* 0x000fc80000010000 */
[----:B------:R-:W-:Y:S01]  /*8390*/  FADD.FTZ R9, R65, R24 ;  /* 0x0000001841097221 */ /* 0x000fe20000010000 */
[----:B------:R-:W-:Y:S02]  /*83a0*/  WARPGROUP.DEPBAR.LE gsb0, 0x0 ;  /* 0x00008000000079c5 */ /* 0x000fe40000010000 */
[----:B------:R-:W-:Y:S01]  /*83b0*/  WARPGROUP.ARRIVE ;  /* 0x00000000000079c5 */ /* 0x000fe20000000000 */
[----:B------:R-:W0:Y:S01]  /*83c0*/  MUFU.EX2 R157, R74 ;  /* 0x0000004a009d7308 */ /* 0x000e220000000800 */
[----:B------:R-:W-:Y:S01]  /*83d0*/  F2FP.BF16.F32.PACK_AB R156, R57, R10 ;  /* 0x0000000a399c723e */ /* 0x000fe200000010ff */
[----:B------:R-:W-:Y:S01]  /*83e0*/  FADD.FTZ R10, R22, R9 ;  /* 0x00000009160a7221 */ /* 0x000fe20000010000 */
[----:B------:R-:W-:Y:S02]  /*83f0*/  F2FP.BF16.F32.PACK_AB R158, R61, R16 ;  /* 0x000000103d9e723e */ /* 0x000fe400000010ff */
[----:B------:R-:W-:Y:S01]  /*8400*/  HGMMA.64x128x16.F32.BF16 R88, R152, gdesc[UR8].tnspB, R88, gsb0 ;  /* 0x41e0000898587df0 */ /* 0x000fe20008001858 */
[----:B---3--:R-:W-:Y:S01]  /*8410*/  FADD.FTZ R9, R11, R10 ;  /* 0x0000000a0b097221 */ /* 0x008fe20000010000 */
[----:B------:R-:W-:Y:S01]  /*8420*/  IMAD.MOV.U32 R10, RZ, RZ, R5 ;  /* 0x000000ffff0a7224 */ /* 0x000fe200078e0005 */
[----:B------:R-:W1:Y:S01]  /*8430*/  MUFU.EX2 R159, R78 ;  /* 0x0000004e009f7308 */ /* 0x000e620000000800 */
[----:B0-----:R-:W-:Y:S01]  /*8440*/  FADD.FTZ R8, R157, R8 ;  /* 0x000000089d087221 */ /* 0x001fe20000010000 */
[----:B------:R-:W-:-:S03]  /*8450*/  F2FP.BF16.F32.PACK_AB R157, R75, R157 ;  /* 0x0000009d4b9d723e */ /* 0x000fc600000010ff */
[----:B------:R-:W-:-:S04]  /*8460*/  FADD.FTZ R8, R75, R8 ;  /* 0x000000084b087221 */ /* 0x000fc80000010000 */
[----:B-1----:R-:W-:Y:S01]  /*8470*/  FADD.FTZ R8, R159, R8 ;  /* 0x000000089f087221 */ /* 0x002fe20000010000 */
[----:B------:R-:W-:-:S03]  /*8480*/  F2FP.BF16.F32.PACK_AB R159, R79, R159 ;  /* 0x0000009f4f9f723e */ /* 0x000fc600000010ff */
[----:B------:R-:W-:Y:S01]  /*8490*/  FADD.FTZ R8, R79, R8 ;  /* 0x000000084f087221 */ /* 0x000fe20000010000 */
[----:B------:R-:W-:Y:S02]  /*84a0*/  WARPGROUP.DEPBAR.LE gsb0, 0x0 ;  /* 0x00008000000079c5 */ /* 0x000fe40000010000 */
[----:B------:R-:W0:Y:S01]  /*84b0*/  MUFU.EX2 R153, R82 ;  /* 0x0000005200997308 */ /* 0x000e220000000800 */
[----:B------:R1:W-:Y:S01]  /*84c0*/  @!P1 SYNCS.ARRIVE.TRANS64.RED.A1T0 RZ, [R19+URZ], RZ ;  /* 0x000000ff13ff99a7 */ /* 0x0003e2000810043f */
[----:B------:R-:W-:Y:S01]  /*84d0*/  F2FP.BF16.F32.PACK_AB R154, R11, R22 ;  /* 0x000000160b9a723e */ /* 0x000fe200000010ff */
[----:B------:R-:W-:Y:S01]  /*84e0*/  IMAD.MOV.U32 R11, RZ, RZ, R4 ;  /* 0x000000ffff0b7224 */ /* 0x000fe200078e0004 */
[----:B------:R-:W-:-:S04]  /*84f0*/  F2FP.BF16.F32.PACK_AB R152, R65, R20 ;  /* 0x000000144198723e */ /* 0x000fc800000010ff */
[----:B------:R-:W2:Y:S01]  /*8500*/  MUFU.EX2 R155, R86 ;  /* 0x00000056009b7308 */ /* 0x000ea20000000800 */
[----:B-1----:R-:W-:-:S04]  /*8510*/  IMAD.U32 R19, RZ, RZ, UR7 ;  /* 0x00000007ff137e24 */ /* 0x002fc8000f8e00ff */
[----:B------:R-:W-:Y:S02]  /*8520*/  @!P1 VIADD R19, R19, 0x34860 ;  /* 0x0003486013139836 */ /* 0x000fe40000000000 */
[----:B0-----:R-:W-:-:S03]  /*8530*/  FADD.FTZ R8, R153, R8 ;  /* 0x0000000899087221 */ /* 0x001fc60000010000 */
[----:B------:R-:W-:Y:S02]  /*8540*/  @!P1 PRMT R19, RZ, 0x654, R19 ;  /* 0x00000654ff139816 */ /* 0x000fe40000000013 */
[C---:B------:R-:W-:Y:S01]  /*8550*/  F2FP.BF16.F32.PACK_AB R153, R83.reuse, R153 ;  /* 0x000000995399723e */ /* 0x040fe200000010ff */
[----:B------:R-:W-:Y:S01]  /*8560*/  FADD.FTZ R8, R83, R8 ;  /* 0x0000000853087221 */ /* 0x000fe20000010000 */
[----:B------:R0:W-:Y:S03]  /*8570*/  @!P1 SYNCS.ARRIVE.TRANS64.RED.A1T0 RZ, [R19+URZ], RZ ;  /* 0x000000ff13ff99a7 */ /* 0x0001e6000810043f */
[----:B--2---:R-:W-:Y:S01]  /*8580*/  FADD.FTZ R8, R155, R8 ;  /* 0x000000089b087221 */ /* 0x004fe20000010000 */
[----:B------:R-:W-:-:S03]  /*8590*/  F2FP.BF16.F32.PACK_AB R155, R69, R155 ;  /* 0x0000009b459b723e */ /* 0x000fc600000010ff */
[----:B------:R-:W-:Y:S01]  /*85a0*/  FADD.FTZ R8, R69, R8 ;  /* 0x0000000845087221 */ /* 0x000fe20000010000 */
[----:B0-----:R-:W-:Y:S06]  /*85b0*/  @P2 BRA `(.L_x_2075) ;  /* 0xffffffdc00ec2947 */ /* 0x001fec000383ffff */
.L_x_2066:
        /* <DEDUP_REMOVED lines=67> */
.L_x_2076:
[----:B------:R-:W-:Y:S01]  /*89f0*/  ULEA UR5, UR37, UR36, 0x3 ;  /* 0x0000002425057291 */ /* 0x000fe2000f8e183f */
[----:B------:R-:W-:-:S08]  /*8a00*/  SHF.L.U32 R5, R5, 0x1f, RZ ;  /* 0x0000001f05057819 */ /* 0x000fd000000006ff */
[----:B------:R0:W1:Y:S01]  /*8a10*/  SYNCS.PHASECHK.TRANS64.TRYWAIT P2, [UR5+0x34850], R5 ;  /* 0x03485005ff0075a7 */ /* 0x0000620008040145 */
[----:B------:R-:W-:Y:S05]  /*8a20*/  @!P0 BRA `(.L_x_2077) ;  /* 0x0000000000048947 */ /* 0x000fea0003800000 */
[----:B------:R-:W-:Y:S01]  /*8a30*/  BPT.TRAP 0x1 ;  /* 0x000000040000795c */ /* 0x000fe20000300000 */
.L_x_2077:
[----:B-1----:R-:W-:Y:S05]  /*8a40*/  @P2 BRA `(.L_x_2078) ;  /* 0x0000000000082947 */ /* 0x002fea0003800000 */
[----:B------:R-:W1:Y:S02]  /*8a50*/  SYNCS.PHASECHK.TRANS64.TRYWAIT P0, [UR5+0x34850], R5 ;  /* 0x03485005ff0075a7 */ /* 0x000e640008000145 */
[----:B-1----:R-:W-:Y:S05]  /*8a60*/  @!P0 BRA `(.L_x_2079) ;  /* 0x00000060008c8947 */ /* 0x002fea0003800000 */
.L_x_2078:
[----:B------:R-:W-:Y:S01]  /*8a70*/  UIADD3 UR36, UR36, 0x400, URZ ;  /* 0x0000040024247890 */ /* 0x000fe2000fffe03f */
[----:B------:R-:W-:Y:S01]  /*8a80*/  WARPGROUP.ARRIVE ;  /* 0x00000000000079c5 */ /* 0x000fe20000000000 */
[----:B------:R-:W-:Y:S01]  /*8a90*/  UMOV UR7, 0x40000040 ;  /* 0x4000004000077882 */ /* 0x000fe20000000000 */
[----:B-1----:R-:W1:Y:S01]  /*8aa0*/  SHFL.BFLY PT, R2, R9, 0x2, 0x1f ;  /* 0x0c401f0009027f89 */ /* 0x002e6200000e0000 */
[----:B------:R-:W-:Y:S01]  /*8ab0*/  USHF.R.U32.HI UR36, URZ, 0x4, UR36 ;  /* 0x000000043f247899 */ /* 0x000fe20008011624 */
[----:B------:R-:W-:Y:S02]  /*8ac0*/  IMAD.U32 R10, RZ, RZ, UR5 ;  /* 0x00000005ff0a7e24 */ /* 0x000fe4000f8e00ff */
[----:B------:R-:W0:Y:S01]  /*8ad0*/  SHFL.BFLY PT, R3, R8, 0x2, 0x1f ;  /* 0x0c401f0008037f89 */ /* 0x000e2200000e0000 */
[----:B------:R-:W-:Y:S01]  /*8ae0*/  ULOP3.LUT UR36, UR36, 0x3fff, URZ, 0xc0, !UPT ;  /* 0x00003fff24247892 */ /* 0x000fe2000f8ec03f */
[----:B------:R-:W-:-:S03]  /*8af0*/  @!P1 VIADD R10, R10, 0x34860 ;  /* 0x000348600a0a9836 */ /* 0x000fc60000000000 */
[----:B------:R-:W-:Y:S02]  /*8b00*/  ULOP3.LUT UR4, UR36, 0x4000000, URZ, 0xfc, !UPT ;  /* 0x0400000024047892 */ /* 0x000fe4000f8efc3f */
[----:B------:R-:W-:Y:S02]  /*8b10*/  @!P1 PRMT R10, RZ, 0x654, R10 ;  /* 0x00000654ff0a9816 */ /* 0x000fe4000000000a */
[----:B------:R-:W-:-:S07]  /*8b20*/  ULEA UR4, UR37, UR4, 0xb ;  /* 0x0000000425047291 */ /* 0x000fce000f8e583f */
[----:B------:R-:W-:Y:S02]  /*8b30*/  UMOV UR6, UR4 ;  /* 0x0000000400067c82 */ /* 0x000fe40008000000 */
[----:B------:R-:W-:Y:S01]  /*8b40*/  HGMMA.64x128x16.F32.BF16 R24, R180, gdesc[UR4].tnspB, R24, gsb0 ;  /* 0x41e00004b4187df0 */ /* 0x000fe20008001818 */
[----:B------:R-:W-:Y:S01]  /*8b50*/  UIADD3 UR6, UR4, 0x80, URZ ;  /* 0x0000008004067890 */ /* 0x000fe2000fffe03f */
[----:B-1----:R-:W-:Y:S01]  /*8b60*/  FADD.FTZ R2, R2, R9 ;  /* 0x0000000902027221 */ /* 0x002fe20000010000 */
[----:B------:R-:W-:Y:S01]  /*8b70*/  UMOV UR7, 0x40000040 ;  /* 0x4000004000077882 */ /* 0x000fe20000000000 */
[----:B0-----:R-:W-:Y:S01]  /*8b80*/  FADD.FTZ R5, R3, R8 ;  /* 0x0000000803057221 */ /* 0x001fe20000010000 */
[----:B------:R-:W-:Y:S02]  /*8b90*/  IMAD.MOV.U32 R8, RZ, RZ, RZ ;  /* 0x000000ffff087224 */ /* 0x000fe400078e00ff */
[----:B------:R-:W0:Y:S04]  /*8ba0*/  SHFL.BFLY PT, R3, R2, 0x1, 0x1f ;  /* 0x0c201f0002037f89 */ /* 0x000e2800000e0000 */
[----:B------:R-:W1:Y:S01]  /*8bb0*/  SHFL.BFLY PT, R6, R5, 0x1, 0x1f ;  /* 0x0c201f0005067f89 */ /* 0x000e6200000e0000 */
[----:B0-----:R-:W-:Y:S01]  /*8bc0*/  FADD.FTZ R11, R2, R3 ;  /* 0x00000003020b7221 */ /* 0x001fe20000010000 */
[----:B------:R-:W-:-:S02]  /*8bd0*/  IMAD.MOV.U32 R3, RZ, RZ, -0x800000 ;  /* 0xff800000ff037424 */ /* 0x000fc400078e00ff */
[----:B------:R-:W-:Y:S02]  /*8be0*/  IMAD.MOV.U32 R2, RZ, RZ, -0x800000 ;  /* 0xff800000ff027424 */ /* 0x000fe400078e00ff */
[----:B-1----:R-:W-:Y:S01]  /*8bf0*/  FADD.FTZ R13, R5, R6 ;  /* 0x00000006050d7221 */ /* 0x002fe20000010000 */
[----:B------:R-:W-:Y:S01]  /*8c00*/  FSETP.NE.FTZ.AND P0, PT, R11, RZ, PT ;  /* 0x000000ff0b00720b */ /* 0x000fe20003f15000 */
[----:B------:R-:W-:-:S03]  /*8c10*/  IMAD.MOV.U32 R6, RZ, RZ, RZ ;  /* 0x000000ffff067224 */ /* 0x000fc600078e00ff */
[----:B------:R-:W-:-:S09]  /*8c20*/  FSETP.NE.FTZ.AND P2, PT, R13, RZ, PT ;  /* 0x000000ff0d00720b */ /* 0x000fd20003f55000 */
        /* <DEDUP_REMOVED lines=111> */
.L_x_2049:
[----:B------:R-:W-:Y:S05]  /*9320*/  @P0 BRA `(.L_x_2080) ;  /* 0x0000001400340947 */ /* 0x000fea0003800000 */
[----:B------:R-:W1:Y:S01]  /*9330*/  S2R R0, SR_TID.X ;  /* 0x0000000000007919 */ /* 0x000e620000002100 */
[----:B------:R-:W2:Y:S01]  /*9340*/  LDC R17, c[0x0][0xbe8] ;  /* 0x0002fa00ff117b82 */ /* 0x000ea20000000800 */
[----:B------:R-:W-:Y:S01]  /*9350*/  ULDC.64 UR4, c[0x0][0xbd0] ;  /* 0x0002f40000047ab9 */ /* 0x000fe20000000a00 */
[----:B------:R-:W-:Y:S01]  /*9360*/  ULDC.64 UR6, c[0x0][0xb38] ;  /* 0x0002ce0000067ab9 */ /* 0x000fe20000000a00 */
[----:B------:R-:W3:Y:S01]  /*9370*/  S2R R19, SR_CTAID.X ;  /* 0x0000000000137919 */ /* 0x000ee20000002500 */
[----:B------:R-:W-:Y:S04]  /*9380*/  BSSY B0, `(.L_x_2081) ;  /* 0x00000e3000007945 */ /* 0x000fe80003800000 */
[----:B------:R-:W4:Y:S08]  /*9390*/  S2UR UR9, SR_CTAID.Z ;  /* 0x00000000000979c3 */ /* 0x000f300000002700 */
[----:B------:R-:W5:Y:S08]  /*93a0*/  LDC.64 R20, c[0x0][0xbd8] ;  /* 0x0002f600ff147b82 */ /* 0x000f700000000a00 */
[----:B------:R-:W-:Y:S01]  /*93b0*/  BAR.SYNC.DEFER_BLOCKING 0x1, 0x100 ;  /* 0x0044000000007b1d */ /* 0x000fe20000010000 */
[----:B--2---:R-:W-:-:S07]  /*93c0*/  ISETP.NE.AND P0, PT, R17, 0x1, PT ;  /* 0x000000011100780c */ /* 0x004fce0003f05270 */
[----:B------:R-:W2:Y:S01]  /*93d0*/  S2UR UR8, SR_CTAID.Y ;  /* 0x00000000000879c3 */ /* 0x000ea20000002600 */
[----:B-1----:R-:W-:-:S07]  /*93e0*/  VIADD R0, R0, 0xffffff80 ;  /* 0xffffff8000007836 */ /* 0x002fce0000000000 */
[----:B------:R-:W2:Y:S01]  /*93f0*/  LDC R89, c[0x0][0xc50] ;  /* 0x00031400ff597b82 */ /* 0x000ea20000000800 */
[----:B------:R-:W-:-:S04]  /*9400*/  SHF.R.S32.HI R5, RZ, 0x1f, R0 ;  /* 0x0000001fff057819 */ /* 0x000fc80000011400 */
[----:B------:R-:W-:-:S03]  /*9410*/  LEA.HI R6, R5, R0, RZ, 0x7 ;  /* 0x0000000005067211 */ /* 0x000fc600078f38ff */
[----:B------:R-:W1:Y:S01]  /*9420*/  LDC.64 R22, c[0x0][0xb40] ;  /* 0x0002d000ff167b82 */ /* 0x000e620000000a00 */
[----:B------:R-:W-:Y:S02]  /*9430*/  LEA.HI R5, R5, R0, RZ, 0x2 ;  /* 0x0000000005057211 */ /* 0x000fe400078f10ff */
[----:B------:R-:W-:Y:S02]  /*9440*/  LOP3.LUT R7, R6, 0xffffff80, RZ, 0xc0, !PT ;  /* 0xffffff8006077812 */ /* 0x000fe400078ec0ff */
[----:B------:R-:W-:Y:S02]  /*9450*/  LOP3.LUT R11, R5, 0xfffffffc, RZ, 0xc0, !PT ;  /* 0xfffffffc050b7812 */ /* 0x000fe400078ec0ff */
[----:B------:R-:W-:Y:S01]  /*9460*/  SHF.R.S32.HI R5, RZ, 0x7, R6 ;  /* 0x00000007ff057819 */ /* 0x000fe20000011406 */
[C---:B------:R-:W-:Y:S01]  /*9470*/  IMAD.IADD R88, R0.reuse, 0x1, -R7 ;  /* 0x0000000100587824 */ /* 0x040fe200078e0a07 */
[----:B------:R-:W2:Y:S01]  /*9480*/  @P0 LDC R13, c[0x0][0xbec] ;  /* 0x0002fb00ff0d0b82 */ /* 0x000ea20000000800 */
[----:B------:R-:W-:Y:S01]  /*9490*/  IMAD.IADD R11, R0, 0x1, -R11 ;  /* 0x00000001000b7824 */ /* 0x000fe200078e0a0b */
[----:B------:R-:W-:-:S02]  /*94a0*/  LEA.HI R0, R6, R5, RZ, 0x1 ;  /* 0x0000000506007211 */ /* 0x000fc400078f08ff */
[----:B------:R-:W-:Y:S02]  /*94b0*/  SHF.R.S32.HI R7, RZ, 0x1f, R88 ;  /* 0x0000001fff077819 */ /* 0x000fe40000011458 */
[----:B------:R-:W-:Y:S02]  /*94c0*/  LEA.HI R6, R11, R11, RZ, 0x1 ;  /* 0x0000000b0b067211 */ /* 0x000fe400078f08ff */
[-C--:B------:R-:W-:Y:S01]  /*94d0*/  LEA.HI R90, R7, R88.reuse, RZ, 0x2 ;  /* 0x00000058075a7211 */ /* 0x080fe200078f10ff */
[----:B------:R-:W2:Y:S01]  /*94e0*/  @P0 LDC R93, c[0x0][0xbec] ;  /* 0x0002fb00ff5d0b82 */ /* 0x000ea20000000800 */
[----:B------:R-:W-:Y:S02]  /*94f0*/  LOP3.LUT R6, R6, 0x1ffffffe, RZ, 0xc0, !PT ;  /* 0x1ffffffe06067812 */ /* 0x000fe400078ec0ff */
[--C-:B0-----:R-:W-:Y:S02]  /*9500*/  SHF.R.S32.HI R4, RZ, 0x2, R90.reuse ;  /* 0x00000002ff047819 */ /* 0x101fe4000001145a */
[----:B------:R-:W-:Y:S01]  /*9510*/  SHF.R.S32.HI R9, RZ, 0x1f, R90 ;  /* 0x0000001fff097819 */ /* 0x000fe2000001145a */
[----:B------:R-:W-:Y:S01]  /*9520*/  IMAD.IADD R91, R11, 0x1, -R6 ;  /* 0x000000010b5b7824 */ /* 0x000fe200078e0a06 */
[----:B------:R-:W-:Y:S01]  /*9530*/  LEA.HI R7, R7, R88, RZ, 0x5 ;  /* 0x0000005807077211 */ /* 0x000fe200078f28ff */
[----:B------:R-:W0:Y:S01]  /*9540*/  @P0 LDC R15, c[0x0][0xbf0] ;  /* 0x0002fc00ff0f0b82 */ /* 0x000e220000000800 */
[----:B------:R-:W-:-:S02]  /*9550*/  LEA.HI R9, R9, R4, RZ, 0x3 ;  /* 0x0000000409097211 */ /* 0x000fc400078f18ff */
[----:B------:R-:W-:Y:S02]  /*9560*/  LOP3.LUT R0, R0, 0x3fffffe, RZ, 0xc0, !PT ;  /* 0x03fffffe00007812 */ /* 0x000fe400078ec0ff */
[----:B------:R-:W-:Y:S02]  /*9570*/  LOP3.LUT R9, R9, 0xfffffff8, RZ, 0xc0, !PT ;  /* 0xfffffff809097812 */ /* 0x000fe400078ec0ff */
[----:B------:R-:W-:Y:S01]  /*9580*/  SHF.R.S32.HI R7, RZ, 0x5, R7 ;  /* 0x00000005ff077819 */ /* 0x000fe20000011407 */
[----:B------:R-:W-:Y:S01]  /*9590*/  IMAD.IADD R0, R5, 0x1, -R0 ;  /* 0x0000000105007824 */ /* 0x000fe200078e0a00 */
[----:B------:R-:W-:Y:S01]  /*95a0*/  SHF.R.S32.HI R11, RZ, 0x1f, R18 ;  /* 0x0000001fff0b7819 */ /* 0x000fe20000011412 */
[----:B------:R-:W-:Y:S01]  /*95b0*/  IMAD.IADD R4, R4, 0x1, -R9 ;  /* 0x0000000104047824 */ /* 0x000fe200078e0a09 */
[----:B------:R-:W0:Y:S03]  /*95c0*/  @P0 LDC R14, c[0x0][0xbf0] ;  /* 0x0002fc00ff0e0b82 */ /* 0x000e260000000800 */
[----:B------:R-:W-:-:S02]  /*95d0*/  IMAD R5, R7, 0x10, R4 ;  /* 0x0000001007057824 */ /* 0x000fc400078e0204 */
[----:B------:R-:W-:Y:S02]  /*95e0*/  IMAD R7, R11, UR4, RZ ;  /* 0x000000040b077c24 */ /* 0x000fe4000f8e02ff */
[----:B------:R-:W-:Y:S02]  /*95f0*/  IMAD R0, R0, 0x40, R5 ;  /* 0x0000004000007824 */ /* 0x000fe400078e0205 */
[----:B------:R-:W-:Y:S01]  /*9600*/  IMAD.WIDE.U32 R4, R18, UR4, RZ ;  /* 0x0000000412047c25 */ /* 0x000fe2000f8e00ff */
[----:B----4-:R-:W-:-:S03]  /*9610*/  USHF.R.S32.HI UR4, URZ, 0x1f, UR9 ;  /* 0x0000001f3f047899 */ /* 0x010fc60008011409 */
        /* <DEDUP_REMOVED lines=8> */
[----:B-----5:R-:W-:Y:S02]  /*96a0*/  IMAD R10, R20, UR4, RZ ;  /* 0x00000004140a7c24 */ /* 0x020fe4000f8e02ff */
[----:B---3--:R-:W-:Y:S02]  /*96b0*/  IMAD R8, R19, 0x80, R8 ;  /* 0x0000008013087824 */ /* 0x008fe400078e0208 */
[----:B-1----:R-:W-:Y:S01]  /*96c0*/  IMAD R12, R22, UR4, RZ ;  /* 0x00000004160c7c24 */ /* 0x002fe2000f8e02ff */
[----:B------:R-:W-:Y:S01]  /*96d0*/  ULDC.64 UR4, c[0x0][0xbe0] ;  /* 0x0002f80000047ab9 */ /* 0x000fe20000000a00 */
[----:B--2---:R-:W-:-:S02]  /*96e0*/  IMAD R89, R89, R18, UR8 ;  /* 0x0000000859597e24 */ /* 0x004fc4000f8e0212 */
[----:B------:R-:W-:Y:S02]  /*96f0*/  IMAD.IADD R7, R7, 0x1, R9 ;  /* 0x0000000107077824 */ /* 0x000fe400078e0209 */
[----:B------:R-:W-:Y:S02]  /*9700*/  IMAD R11, R21, UR9, R10 ;  /* 0x00000009150b7c24 */ /* 0x000fe4000f8e020a */
[----:B------:R-:W-:-:S04]  /*9710*/  IMAD.WIDE.U32 R4, R20, UR9, R4 ;  /* 0x0000000914047c25 */ /* 0x000fc8000f8e0004 */
[----:B------:R-:W-:-:S04]  /*9720*/  @P0 IMAD.HI.U32 R10, R8, R13, RZ ;  /* 0x0000000d080a0227 */ /* 0x000fc800078e00ff */
        /* <DEDUP_REMOVED lines=8> */
[----:B0-----:R-:W-:Y:S01]  /*97b0*/  @P0 SHF.R.U32.HI R9, RZ, R15, R10 ;  /* 0x0000000fff090219 */ /* 0x001fe2000001160a */
        /* <DEDUP_REMOVED lines=65> */
[C---:B------:R-:W-:Y:S01]  /*9bd0*/  VIADD R0, R19.reuse, 0x8 ;  /* 0x0000000813007836 */ /* 0x040fe20000000000 */
[----:B------:R-:W-:Y:S01]  /*9be0*/  ULDC UR4, c[0x0][0xac8] ;  /* 0x0002b20000047ab9 */ /* 0x000fe20000000800 */
[C---:B---3--:R-:W-:Y:S01]  /*9bf0*/  VIADD R6, R19.reuse, 0x10 ;  /* 0x0000001013067836 */ /* 0x048fe20000000000 */
        /* <DEDUP_REMOVED lines=91> */
.L_x_2082:
[----:B------:R-:W-:Y:S05]  /*a1b0*/  BSYNC B0 ;  /* 0x0000000000007941 */ /* 0x000fea0003800000 */
.L_x_2081:
[----:B------:R-:W-:Y:S01]  /*a1c0*/  ISETP.GE.AND P0, PT, R16, R17, PT ;  /* 0x000000111000720c */ /* 0x000fe20003f06270 */
[----:B0-----:R2:W0:Y:S04]  /*a1d0*/  SHFL.IDX PT, R13, R22, 0x1, 0x1c1f ;  /* 0x003c1f00160d7f89 */ /* 0x00142800000e0000 */
[----:B------:R2:W0:Y:S08]  /*a1e0*/  SHFL.IDX PT, R12, R20, 0x1, 0x1c1f ;  /* 0x003c1f00140c7f89 */ /* 0x00043000000e0000 */
[----:B--2---:R-:W-:Y:S05]  /*a1f0*/  @P0 BRA `(.L_x_2047) ;  /* 0x0000004800100947 */ /* 0x004fea0003800000 */
[----:B------:R-:W-:Y:S01]  /*a200*/  ULDC UR4, c[0x0][0xac8] ;  /* 0x0002b20000047ab9 */ /* 0x000fe20000000800 */
[C---:B------:R-:W-:Y:S01]  /*a210*/  VIADD R0, R19.reuse, 0x8 ;  /* 0x0000000813007836 */ /* 0x040fe20000000000 */
[C---:B------:R-:W-:Y:S01]  /*a220*/  ISETP.GE.AND P0, PT, R19.reuse, UR4, PT ;  /* 0x0000000413007c0c */ /* 0x040fe2000bf06270 */
[C---:B---3--:R-:W-:Y:S01]  /*a230*/  VIADD R4, R19.reuse, 0x10 ;  /* 0x0000001013047836 */ /* 0x048fe20000000000 */
[C---:B------:R-:W-:Y:S01]  /*a240*/  IADD3 R9, R19.reuse, 0x28, RZ ;  /* 0x0000002813097810 */ /* 0x040fe20007ffe0ff */
        /* <DEDUP_REMOVED lines=8> */
[C---:B------:R-:W-:Y:S01]  /*a2d0*/  VIADD R16, R19.reuse, 0x40 ;  /* 0x0000004013107836 */ /* 0x040fe20000000000 */
[----:B------:R-:W-:Y:S01]  /*a2e0*/  ISETP.GE.AND P2, PT, R10, UR4, PT ;  /* 0x000000040a007c0c */ /* 0x000fe2000bf46270 */
[----:B0-----:R-:W-:Y:S01]  /*a2f0*/  @!P0 IMAD.WIDE R2, R19, 0x4, R12 ;  /* 0x0000000413028825 */ /* 0x001fe200078e020c */
[----:B------:R-:W-:-:S03]  /*a300*/  ISETP.GE.AND P1, PT, R11, UR4, PT ;  /* 0x000000040b007c0c */ /* 0x000fc6000bf26270 */
[----:B------:R-:W-:Y:S01]  /*a310*/  @!P5 LEA.HI R0, R0, R0, RZ, 0x1 ;  /* 0x000000000000d211 */ /* 0x000fe200078f08ff */
[----:B------:R0:W-:Y:S01]  /*a320*/  @!P0 ST.E.64 desc[UR42][R2.64], R26 ;  /* 0x0000001a02008985 */ /* 0x0001e2000c101b2a */
[----:B------:R-:W-:Y:S01]  /*a330*/  ISETP.GE.AND P0, PT, R6, UR4, PT ;  /* 0x0000000406007c0c */ /* 0x000fe2000bf06270 */
[C---:B------:R-:W-:Y:S01]  /*a340*/  VIADD R18, R19.reuse, 0x48 ;  /* 0x0000004813127836 */ /* 0x040fe20000000000 */
[----:B------:R-:W-:Y:S01]  /*a350*/  @!P6 LEA.HI R4, R4, R4, RZ, 0x1 ;  /* 0x000000040404e211 */ /* 0x000fe200078f08ff */
[----:B------:R-:W-:Y:S01]  /*a360*/  VIADD R20, R19, 0x70 ;  /* 0x0000007013147836 */ /* 0x000fe20000000000 */
[----:B------:R-:W-:Y:S02]  /*a370*/  @!P5 LOP3.LUT R5, R0, 0xfffffffe, RZ, 0xc0, !PT ;  /* 0xfffffffe0005d812 */ /* 0x000fe400078ec0ff */
[----:B------:R-:W-:Y:S02]  /*a380*/  @!P6 LOP3.LUT R7, R4, 0xfffffffe, RZ, 0xc0, !PT ;  /* 0xfffffffe0407e812 */ /* 0x000fe400078ec0ff */
[----:B------:R-:W-:-:S02]  /*a390*/  @!P4 LEA.HI R8, R8, R8, RZ, 0x1 ;  /* 0x000000080808c211 */ /* 0x000fc400078f08ff */
[----:B------:R-:W-:Y:S02]  /*a3a0*/  @!P3 LEA.HI R0, R9, R9, RZ, 0x1 ;  /* 0x000000090900b211 */ /* 0x000fe400078f08ff */
[----:B------:R-:W-:Y:S01]  /*a3b0*/  @!P2 LEA.HI R10, R10, R10, RZ, 0x1 ;  /* 0x0000000a0a0aa211 */ /* 0x000fe200078f08ff */
[--C-:B0-----:R-:W-:Y:S01]  /*a3c0*/  @!P5 IMAD.WIDE R2, R5, 0x4, R12.reuse ;  /* 0x000000040502d825 */ /* 0x101fe200078e020c */
[----:B------:R-:W-:Y:S02]  /*a3d0*/  @!P0 LEA.HI R6, R6, R6, RZ, 0x1 ;  /* 0x0000000606068211 */ /* 0x000fe400078f08ff */
[----:B----4-:R-:W-:Y:S01]  /*a3e0*/  @!P1 LEA.HI R14, R11, R11, RZ, 0x1 ;  /* 0x0000000b0b0e9211 */ /* 0x010fe200078f08ff */
[----:B------:R-:W-:Y:S01]  /*a3f0*/  @!P6 IMAD.WIDE R4, R7, 0x4, R12 ;  /* 0x000000040704e825 */ /* 0x000fe200078e020c */
[----:B------:R-:W-:Y:S01]  /*a400*/  @!P0 LOP3.LUT R7, R6, 0xfffffffe, RZ, 0xc0, !PT ;  /* 0xfffffffe06078812 */ /* 0x000fe200078ec0ff */
[----:B------:R0:W-:Y:S01]  /*a410*/  @!P5 ST.E.64 desc[UR42][R2.64], R30 ;  /* 0x0000001e0200d985 */ /* 0x0001e2000c101b2a */
[----:B------:R-:W-:-:S02]  /*a420*/  @!P4 LOP3.LUT R9, R8, 0xfffffffe, RZ, 0xc0, !PT ;  /* 0xfffffffe0809c812 */ /* 0x000fc400078ec0ff */
[----:B------:R-:W-:Y:S01]  /*a430*/  @!P3 LOP3.LUT R11, R0, 0xfffffffe, RZ, 0xc0, !PT ;  /* 0xfffffffe000bb812 */ /* 0x000fe200078ec0ff */
[----:B------:R2:W-:Y:S01]  /*a440*/  @!P6 ST.E.64 desc[UR42][R4.64], R34 ;  /* 0x000000220400e985 */ /* 0x0005e2000c101b2a */
[----:B-1----:R-:W-:Y:S01]  /*a450*/  @!P2 LOP3.LUT R15, R10, 0xfffffffe, RZ, 0xc0, !PT ;  /* 0xfffffffe0a0fa812 */ /* 0x002fe200078ec0ff */
[C---:B------:R-:W-:Y:S01]  /*a460*/  VIADD R0, R19.reuse, 0x50 ;  /* 0x0000005013007836 */ /* 0x040fe20000000000 */
[----:B------:R-:W-:Y:S01]  /*a470*/  @!P1 LOP3.LUT R17, R14, 0xfffffffe, RZ, 0xc0, !PT ;  /* 0xfffffffe0e119812 */ /* 0x000fe200078ec0ff */
        /* <DEDUP_REMOVED lines=56> */
.L_x_2080:
[----:B------:R-:W1:Y:S02]  /*a800*/  S2R R0, SR_TID.X ;  /* 0x0000000000007919 */ /* 0x000e640000002100 */
[----:B-1----:R-:W-:-:S05]  /*a810*/  VIADD R2, R0, 0xffffff80 ;  /* 0xffffff8000027836 */ /* 0x002fca0000000000 */
[----:B------:R-:W-:-:S13]  /*a820*/  ISETP.GT.AND P0, PT, R2, 0x7f, PT ;  /* 0x0000007f0200780c */ /* 0x000fda0003f04270 */
[----:B------:R-:W-:Y:S05]  /*a830*/  @P0 BRA `(.L_x_2047) ;  /* 0x0000004000800947 */ /* 0x000fea0003800000 */
[----:B------:R-:W1:Y:S01]  /*a840*/  S2R R3, SR_CTAID.X ;  /* 0x0000000000037919 */ /* 0x000e620000002500 */
[----:B------:R-:W2:Y:S01]  /*a850*/  LDC R6, c[0x0][0xbe8] ;  /* 0x0002fa00ff067b82 */ /* 0x000ea20000000800 */
[----:B------:R-:W-:Y:S01]  /*a860*/  ULDC UR4, c[0x0][0xa88] ;  /* 0x0002a20000047ab9 */ /* 0x000fe20000000800 */
[----:B-1----:R-:W-:Y:S02]  /*a870*/  IMAD R0, R3, 0x80, R0 ;  /* 0x0000008003007824 */ /* 0x002fe400078e0200 */
[----:B--2---:R-:W-:Y:S02]  /*a880*/  IMAD R3, R6, UR4, RZ ;  /* 0x0000000406037c24 */ /* 0x004fe4000f8e02ff */
[----:B------:R-:W-:-:S05]  /*a890*/  VIADD R0, R0, 0xffffff80 ;  /* 0xffffff8000007836 */ /* 0x000fca0000000000 */
[----:B------:R-:W-:-:S13]  /*a8a0*/  ISETP.GE.AND P0, PT, R0, R3, PT ;  /* 0x000000030000720c */ /* 0x000fda0003f06270 */
[----:B------:R-:W-:Y:S05]  /*a8b0*/  @P0 BRA `(.L_x_2047) ;  /* 0x0000004000600947 */ /* 0x000fea0003800000 */
[----:B------:R-:W-:Y:S01]  /*a8c0*/  ISETP.NE.AND P0, PT, R6, 0x1, PT ;  /* 0x000000010600780c */ /* 0x000fe20003f05270 */
[----:B------:R-:W1:Y:S01]  /*a8d0*/  S2UR UR4, SR_CTAID.Z ;  /* 0x00000000000479c3 */ /* 0x000e620000002700 */
[----:B------:R-:W-:Y:S01]  /*a8e0*/  SHF.R.S32.HI R5, RZ, 0x1f, R18 ;  /* 0x0000001fff057819 */ /* 0x000fe20000011412 */
[----:B------:R-:W-:Y:S02]  /*a8f0*/  ULDC.64 UR6, c[0x0][0xbd0] ;  /* 0x0002f40000067ab9 */ /* 0x000fe40000000a00 */
[----:B------:R-:W-:-:S04]  /*a900*/  IMAD.WIDE.U32 R2, R18, UR6, RZ ;  /* 0x0000000612027c25 */ /* 0x000fc8000f8e00ff */
[----:B------:R-:W2:Y:S01]  /*a910*/  LDC.64 R12, c[0x0][0xbd8] ;  /* 0x0002f600ff0c7b82 */ /* 0x000ea20000000a00 */
[----:B------:R-:W-:-:S04]  /*a920*/  IMAD R5, R5, UR6, RZ ;  /* 0x0000000605057c24 */ /* 0x000fc8000f8e02ff */
[----:B------:R-:W-:Y:S02]  /*a930*/  IMAD R5, R18, UR7, R5 ;  /* 0x0000000712057c24 */ /* 0x000fe4000f8e0205 */
[----:B------:R-:W-:Y:S01]  /*a940*/  IMAD.MOV R18, RZ, RZ, -R18 ;  /* 0x000000ffff127224 */ /* 0x000fe200078e0a12 */
[----:B------:R-:W0:Y:S01]  /*a950*/  @P0 LDC R9, c[0x0][0xbec] ;  /* 0x0002fb00ff090b82 */ /* 0x000e220000000800 */
[----:B------:R-:W-:Y:S02]  /*a960*/  IMAD.IADD R3, R3, 0x1, R5 ;  /* 0x0000000103037824 */ /* 0x000fe400078e0205 */
[----:B------:R-:W-:-:S05]  /*a970*/  IMAD.MOV.U32 R5, RZ, RZ, R0 ;  /* 0x000000ffff057224 */ /* 0x000fca00078e0000 */
[----:B------:R-:W3:Y:S01]  /*a980*/  S2UR UR8, SR_CTAID.Y ;  /* 0x00000000000879c3 */ /* 0x000ee20000002600 */
[----:B-1----:R-:W-:-:S07]  /*a990*/  USHF.R.S32.HI UR5, URZ, 0x1f, UR4 ;  /* 0x0000001f3f057899 */ /* 0x002fce0008011404 */
[----:B------:R-:W3:Y:S01]  /*a9a0*/  LDC R7, c[0x0][0xc50] ;  /* 0x00031400ff077b82 */ /* 0x000ee20000000800 */
[C---:B--2---:R-:W-:Y:S02]  /*a9b0*/  IMAD R8, R12.reuse, UR5, RZ ;  /* 0x000000050c087c24 */ /* 0x044fe4000f8e02ff */
[----:B------:R-:W-:-:S04]  /*a9c0*/  IMAD.WIDE.U32 R2, R12, UR4, R2 ;  /* 0x000000040c027c25 */ /* 0x000fc8000f8e0002 */
[----:B------:R-:W-:Y:S01]  /*a9d0*/  IMAD R13, R13, UR4, R8 ;  /* 0x000000040d0d7c24 */ /* 0x000fe2000f8e0208 */
[----:B------:R-:W1:Y:S01]  /*a9e0*/  @P0 LDC R11, c[0x0][0xbf0] ;  /* 0x0002fc00ff0b0b82 */ /* 0x000e620000000800 */
[----:B0-----:R-:W-:Y:S01]  /*a9f0*/  @P0 IMAD.HI.U32 R4, R0, R9, RZ ;  /* 0x0000000900040227 */ /* 0x001fe200078e00ff */
[----:B------:R-:W-:-:S03]  /*aa00*/  ULDC.64 UR4, c[0x0][0xbe0] ;  /* 0x0002f80000047ab9 */ /* 0x000fc60000000a00 */
[----:B------:R-:W-:Y:S02]  /*aa10*/  IMAD.IADD R3, R13, 0x1, R3 ;  /* 0x000000010d037824 */ /* 0x000fe400078e0203 */
[----:B---3--:R-:W-:-:S04]  /*aa20*/  IMAD R9, R7, R18, UR8 ;  /* 0x0000000807097e24 */ /* 0x008fc8000f8e0212 */
[----:B------:R-:W-:Y:S01]  /*aa30*/  IMAD.WIDE.U32 R2, R9, UR4, R2 ;  /* 0x0000000409027c25 */ /* 0x000fe2000f8e0002 */
[----:B-1----:R-:W-:Y:S02]  /*aa40*/  @P0 SHF.R.U32.HI R5, RZ, R11, R4 ;  /* 0x0000000bff050219 */ /* 0x002fe40000011604 */
        /* <DEDUP_REMOVED lines=20> */
.L_x_2045:
        /* <DEDUP_REMOVED lines=18> */
.L_x_2083:
[----:B------:R-:W-:Y:S01]  /*acb0*/  ULDC UR39, c[0x0][0xc50] ;  /* 0x0003140000277ab9 */ /* 0x000fe20000000800 */
[----:B------:R-:W-:Y:S01]  /*acc0*/  UMOV UR36, UR6 ;  /* 0x0000000600247c82 */ /* 0x000fe20008000000 */
[----:B------:R-:W-:-:S11]  /*acd0*/  UISETP.NE.AND UP0, UPT, UR39, 0x1, UPT ;  /* 0x000000012700788c */ /* 0x000fd6000bf05270 */
[----:B------:R-:W-:Y:S01]  /*ace0*/  @UP0 ULDC UR4, c[0x0][0xc54] ;  /* 0x0003150000040ab9 */ /* 0x000fe20000000800 */
[----:B------:R-:W-:Y:S01]  /*acf0*/  @UP0 ULDC UR7, c[0x0][0xc58] ;  /* 0x0003160000070ab9 */ /* 0x000fe20000000800 */
[----:B------:R-:W-:-:S04]  /*ad00*/  UIMAD.WIDE.U32 UR4, UR6, UR4, URZ ;  /* 0x00000004060472a5 */ /* 0x000fc8000f8e003f */
[----:B------:R-:W-:-:S12]  /*ad10*/  @UP0 USHF.R.U32.HI UR36, URZ, UR7, UR5 ;  /* 0x000000073f240299 */ /* 0x000fd80008011605 */
.L_x_2084:
        /* <DEDUP_REMOVED lines=10> */
[----:B------:R-:W-:Y:S01]  /*adc0*/  UISETP.NE.AND UP1, UPT, UR5, 0x1, UPT ;  /* 0x000000010500788c */ /* 0x000fe2000bf25270 */
[----:B------:R1:W-:Y:S01]  /*add0*/  STL [R1+0xc], RZ ;  /* 0x00000cff01007387 */ /* 0x0003e20000100800 */
[----:B------:R-:W-:Y:S01]  /*ade0*/  UISETP.NE.U32.AND UP0, UPT, UR6, URZ, UPT ;  /* 0x0000003f0600728c */ /* 0x000fe2000bf05070 */
[----:B------:R-:W-:Y:S02]  /*adf0*/  ULDC UR5, c[0x0][0x288] ;  /* 0x0000a20000057ab9 */ /* 0x000fe40000000800 */
[----:B------:R-:W-:Y:S01]  /*ae00*/  ULDC UR6, c[0x0][0x424] ;  /* 0x0001090000067ab9 */ /* 0x000fe20000000800 */
[----:B------:R-:W-:Y:S02]  /*ae10*/  UISETP.NE.AND.EX UP0, UPT, UR7, URZ, UPT, UP0 ;  /* 0x0000003f0700728c */ /* 0x000fe4000bf05300 */
[----:B------:R-:W-:-:S02]  /*ae20*/  UIADD3 UR10, -UR5, 0x80, URZ ;  /* 0x00000080050a7890 */ /* 0x000fc4000fffe13f */
[----:B------:R-:W-:Y:S01]  /*ae30*/  USEL UR7, UR6, 0x1, UP0 ;  /* 0x0000000106077887 */ /* 0x000fe20008000000 */
[----:B------:R-:W-:-:S03]  /*ae40*/  ULDC UR9, c[0x0][0x2f0] ;  /* 0x0000bc0000097ab9 */ /* 0x000fc60000000800 */
[----:B------:R-:W-:Y:S02]  /*ae50*/  UIMAD UR10, UR7, UR9, UR10 ;  /* 0x00000009070a72a4 */ /* 0x000fe4000f8e020a */
[----:B------:R-:W-:Y:S02]  /*ae60*/  UIMAD UR7, UR7, UR9, 0x7f ;  /* 0x0000007f070774a4 */ /* 0x000fe4000f8e0209 */
[----:B0-----:R-:W-:-:S03]  /*ae70*/  ULEA UR8, UR4, 0x7f, 0x7 ;  /* 0x0000007f04087891 */ /* 0x001fc6000f8e383f */
[----:B------:R-:W-:Y:S02]  /*ae80*/  @UP1 ULDC UR4, c[0x0][0x44c] ;  /* 0x0001130000041ab9 */ /* 0x000fe40000000800 */
[----:B------:R-:W-:Y:S02]  /*ae90*/  UIMAD.WIDE.U32 UR4, UR8, UR4, URZ ;  /* 0x00000004080472a5 */ /* 0x000fe4000f8e003f */
[----:B------:R-:W-:Y:S01]  /*aea0*/  UMOV UR6, UR8 ;  /* 0x0000000800067c82 */ /* 0x000fe20008000000 */
[----:B------:R-:W-:Y:S02]  /*aeb0*/  @UP1 ULDC UR8, c[0x0][0x450] ;  /* 0x0001140000081ab9 */ /* 0x000fe40000000800 */
[----:B------:R-:W-:Y:S02]  /*aec0*/  @UP1 USHF.R.U32.HI UR6, URZ, UR8, UR5 ;  /* 0x000000083f061299 */ /* 0x000fe40008011605 */
[----:B------:R-:W-:Y:S02]  /*aed0*/  USHF.R.S32.HI UR5, URZ, 0x1f, UR7 ;  /* 0x0000001f3f057899 */ /* 0x000fe40008011407 */
[----:B------:R-:W-:-:S02]  /*aee0*/  UIADD3 UR6, UR10, UR6, URZ ;  /* 0x000000060a067290 */ /* 0x000fc4000fffe03f */
[----:B------:R-:W-:Y:S02]  /*aef0*/  ULEA.HI UR5, UR5, UR7, URZ, 0x7 ;  /* 0x0000000705057291 */ /* 0x000fe4000f8f383f */
[----:B------:R-:W-:Y:S02]  /*af00*/  USHF.R.S32.HI UR4, URZ, 0x1f, UR6 ;  /* 0x0000001f3f047899 */ /* 0x000fe40008011406 */
[----:B------:R-:W-:Y:S02]  /*af10*/  USHF.R.S32.HI UR5, URZ, 0x7, UR5 ;  /* 0x000000073f057899 */ /* 0x000fe40008011405 */
[----:B------:R-:W-:-:S04]  /*af20*/  ULEA.HI UR4, UR4, UR6, URZ, 0x7 ;  /* 0x0000000604047291 */ /* 0x000fc8000f8f383f */
[----:B------:R-:W-:-:S04]  /*af30*/  USHF.R.S32.HI UR4, URZ, 0x7, UR4 ;  /* 0x000000073f047899 */ /* 0x000fc80008011404 */
[----:B------:R-:W-:-:S04]  /*af40*/  UISETP.LT.AND UP0, UPT, UR5, UR4, UPT ;  /* 0x000000040500728c */ /* 0x000fc8000bf01270 */
[----:B------:R-:W-:Y:S02]  /*af50*/  USEL UR40, UR5, UR4, UP0 ;  /* 0x0000000405287287 */ /* 0x000fe40008000000 */
[----:B------:R-:W-:Y:S02]  /*af60*/  USHF.R.U32.HI UR5, URZ, 0x10, UR39 ;  /* 0x000000103f057899 */ /* 0x000fe40008011627 */
[----:B------:R-:W-:Y:S02]  /*af70*/  UISETP.GE.AND UP1, UPT, UR40, 0x1, UPT ;  /* 0x000000012800788c */ /* 0x000fe4000bf26270 */
[----:B------:R-:W-:Y:S02]  /*af80*/  UISETP.NE.AND UP0, UPT, UR5, URZ, UPT ;  /* 0x0000003f0500728c */ /* 0x000fe4000bf05270 */
[----:B------:R-:W-:Y:S02]  /*af90*/  ULOP3.LUT UR39, UR39, 0xffff, URZ, 0xc0, !UPT ;  /* 0x0000ffff27277892 */ /* 0x000fe4000f8ec03f */
[----:B------:R-:W-:-:S07]  /*afa0*/  PLOP3.LUT P0, PT, PT, PT, UP1, 0x80, 0x0 ;  /* 0x000000000000781c */ /* 0x000fce0003f0f018 */
[----:B------:R-:W-:-:S06]  /*afb0*/  @!UP0 ULDC UR5, c[0x0][0x9f0] ;  /* 0x00027c0000058ab9 */ /* 0x000fcc0000000800 */
[----:B-1----:R-:W-:Y:S05]  /*afc0*/  @!P0 BRA `(.L_x_2086) ;  /* 0x0000000000708947 */ /* 0x002fea0003800000 */
[----:B------:R-:W-:Y:S01]  /*afd0*/  IMAD.U32 R6, RZ, RZ, UR5 ;  /* 0x00000005ff067e24 */ /* 0x000fe2000f8e00ff */
[----:B------:R-:W-:-:S04]  /*afe0*/  UIADD3 UR4, UR5, -0x1, UR40 ;  /* 0xffffffff05047890 */ /* 0x000fc8000fffe028 */
[-C--:B------:R-:W-:Y:S02]  /*aff0*/  IABS R0, R6.reuse ;  /* 0x0000000600007213 */ /* 0x080fe40000000000 */
[----:B------:R-:W-:Y:S02]  /*b000*/  IABS R6, R6 ;  /* 0x0000000600067213 */ /* 0x000fe40000000000 */
[----:B------:R-:W0:Y:S08]  /*b010*/  I2F.RP R4, R0 ;  /* 0x0000000000047306 */ /* 0x000e300000209400 */
[----:B0-----:R-:W0:Y:S02]  /*b020*/  MUFU.RCP R4, R4 ;  /* 0x0000000400047308 */ /* 0x001e240000001000 */
[----:B0-----:R-:W-:-:S06]  /*b030*/  VIADD R2, R4, 0xffffffe ;  /* 0x0ffffffe04027836 */ /* 0x001fcc0000000000 */
        /* <DEDUP_REMOVED lines=21> */
.L_x_2086:
        /* <DEDUP_REMOVED lines=32> */
.L_x_2087:
        /* <DEDUP_REMOVED lines=20> */
.L_x_2089:
        /* <DEDUP_REMOVED lines=15> */
.L_x_2088:
[----:B------:R-:W0:Y:S02]  /*b5c0*/  LDC.64 R2, c[0x0][0x9f8] ;  /* 0x00027e00ff027b82 */ /* 0x000e240000000a00 */
[----:B0-----:R-:W-:-:S04]  /*b5d0*/  ISETP.NE.U32.AND P0, PT, R2, RZ, PT ;  /* 0x000000ff0200720c */ /* 0x001fc80003f05070 */
[----:B------:R-:W-:-:S13]  /*b5e0*/  ISETP.NE.AND.EX P0, PT, R3, RZ, PT, P0 ;  /* 0x000000ff0300720c */ /* 0x000fda0003f05300 */
[----:B------:R-:W0:Y:S02]  /*b5f0*/  @P0 LDC.64 R2, c[0x0][0x9f8] ;  /* 0x00027e00ff020b82 */ /* 0x000e240000000a00 */
[----:B0-----:R-:W-:-:S05]  /*b600*/  @P0 IMAD.WIDE R2, R18, 0x4, R2 ;  /* 0x0000000412020825 */ /* 0x001fca00078e0202 */
[----:B------:R0:W2:Y:S01]  /*b610*/  @P0 LDG.E R18, desc[UR42][R2.64] ;  /* 0x0000002a02120981 */ /* 0x0000a2000c1e1900 */
[----:B------:R-:W-:Y:S01]  /*b620*/  UMOV UR4, 0xffffffff ;  /* 0xffffffff00047882 */ /* 0x000fe20000000000 */
[----:B------:R-:W-:Y:S01]  /*b630*/  VIADD R17, R17, 0xffffffff ;  /* 0xffffffff11117836 */ /* 0x000fe20000000000 */
[----:B------:R-:W1:Y:S01]  /*b640*/  S2R R16, SR_TID.X ;  /* 0x0000000000107919 */ /* 0x000e620000002100 */
[----:B0-----:R-:W0:Y:S02]  /*b650*/  LDC.64 R2, c[0x0][0x418] ;  /* 0x00010600ff027b82 */ /* 0x001e240000000a00 */
[----:B0-----:R-:W-:Y:S02]  /*b660*/  ISETP.NE.U32.AND P0, PT, R2, RZ, PT ;  /* 0x000000ff0200720c */ /* 0x001fe40003f05070 */
[----:B-1----:R-:W-:Y:S02]  /*b670*/  SHF.R.U32.HI R0, RZ, 0x5, R16 ;  /* 0x00000005ff007819 */ /* 0x002fe40000011610 */
[----:B------:R-:W-:-:S02]  /*b680*/  ISETP.NE.AND.EX P1, PT, R3, RZ, PT, P0 ;  /* 0x000000ff0300720c */ /* 0x000fc40003f25300 */
[----:B------:R-:W-:Y:S02]  /*b690*/  LOP3.LUT R0, R0, 0x3, RZ, 0xc0, !PT ;  /* 0x0000000300007812 */ /* 0x000fe400078ec0ff */
[----:B------:R-:W-:-:S05]  /*b6a0*/  P2R R4, PR, RZ, 0x2 ;  /* 0x00000002ff047803 */ /* 0x000fca0000000000 */
[----:B------:R0:W-:Y:S01]  /*b6b0*/  STL [R1+0x4], R4 ;  /* 0x0000040401007387 */ /* 0x0001e20000100800 */
[----:B--2---:R-:W-:Y:S02]  /*b6c0*/  SHF.R.S32.HI R19, RZ, 0x1f, R18 ;  /* 0x0000001fff137819 */ /* 0x004fe40000011412 */
[----:B------:R-:W-:Y:S01]  /*b6d0*/  SEL R16, R18, RZ, !P1 ;  /* 0x000000ff12107207 */ /* 0x000fe20004800000 */
[----:B0-----:R-:W-:Y:S06]  /*b6e0*/  BRA.DIV UR4, `(.L_x_2090) ;  /* 0x0000003604847947 */ /* 0x001fec000b800000 */
[----:B------:R0:W1:Y:S02]  /*b6f0*/  SHFL.IDX PT, R14, R0, RZ, 0x1f ;  /* 0x00001fff000e7589 */ /* 0x00006400000e0000 */
.L_x_2170:
[----:B------:R-:W-:Y:S02]  /*b700*/  PLOP3.LUT P2, PT, PT, PT, PT, 0x8, 0x0 ;  /* 0x000000000000781c */ /* 0x000fe40003f4e170 */
[----:B-1----:R-:W-:Y:S02]  /*b710*/  ISETP.NE.AND P0, PT, R14, RZ, PT ;  /* 0x000000ff0e00720c */ /* 0x002fe40003f05270 */
[----:B0-----:R-:W-:-:S05]  /*b720*/  P2R R0, PR, RZ, 0x4 ;  /* 0x00000004ff007803 */ /* 0x001fca0000000000 */
[----:B------:R0:W-:Y:S06]  /*b730*/  STL [R1], R0 ;  /* 0x0000000001007387 */ /* 0x0001ec0000100800 */
[----:B------:R-:W-:Y:S05]  /*b740*/  @P0 BRA `(.L_x_2091) ;  /* 0x0000000400100947 */ /* 0x000fea0003800000 */
[----:B------:R-:W-:-:S03]  /*b750*/  UMOV UR4, 0xffffffff ;  /* 0xffffffff00047882 */ /* 0x000fc60000000000 */
[----:B------:R-:W-:Y:S05]  /*b760*/  BRA.DIV UR4, `(.L_x_2092) ;  /* 0x0000003604847947 */ /* 0x000fea000b800000 */
[----:B------:R-:W-:-:S13]  /*b770*/  ELECT P6, URZ, PT ;  /* 0x00000000003f782f */ /* 0x000fda00038c0000 */
.L_x_2173:
[----:B------:R-:W-:Y:S05]  /*b780*/  @!P6 BRA `(.L_x_2091) ;  /* 0x000000040000e947 */ /* 0x000fea0003800000 */
[----:B------:R-:W-:Y:S01]  /*b790*/  IMAD.MOV.U32 R16, RZ, RZ, R18 ;  /* 0x000000ffff107224 */ /* 0x000fe200078e0012 */
[----:B------:R-:W-:Y:S06]  /*b7a0*/  @!P1 BRA `(.L_x_2093) ;  /* 0x0000000000489947 */ /* 0x000fec0003800000 */
[----:B------:R-:W1:Y:S01]  /*b7b0*/  LDC R6, c[0x0][0x43c] ;  /* 0x00010f00ff067b82 */ /* 0x000e620000000800 */
[----:B0-----:R-:W-:Y:S01]  /*b7c0*/  IMAD.MOV.U32 R0, RZ, RZ, R17 ;  /* 0x000000ffff007224 */ /* 0x001fe200078e0011 */
[----:B------:R-:W-:Y:S02]  /*b7d0*/  ULDC.64 UR4, c[0x0][0x428] ;  /* 0x00010a0000047ab9 */ /* 0x000fe40000000a00 */
[----:B------:R-:W-:-:S04]  /*b7e0*/  IMAD R7, R19, UR4, RZ ;  /* 0x0000000413077c24 */ /* 0x000fc8000f8e02ff */
[----:B------:R-:W-:Y:S01]  /*b7f0*/  IMAD R7, R18, UR5, R7 ;  /* 0x0000000512077c24 */ /* 0x000fe2000f8e0207 */
[----:B-1----:R-:W-:-:S13]  /*b800*/  ISETP.NE.AND P0, PT, R6, 0x1, PT ;  /* 0x000000010600780c */ /* 0x002fda0003f05270 */
[----:B------:R-:W0:Y:S02]  /*b810*/  @P0 LDC.64 R4, c[0x0][0x440] ;  /* 0x00011000ff040b82 */ /* 0x000e240000000a00 */
[----:B0-----:R-:W-:-:S05]  /*b820*/  @P0 IMAD.HI.U32 R4, R17, R4, RZ ;  /* 0x0000000411040227 */ /* 0x001fca00078e00ff */
[----:B------:R-:W-:-:S04]  /*b830*/  @P0 SHF.R.U32.HI R0, RZ, R5, R4 ;  /* 0x00000005ff000219 */ /* 0x000fc80000011604 */
[--C-:B------:R-:W-:Y:S01]  /*b840*/  SHF.R.S32.HI R5, RZ, 0x1f, R0.reuse ;  /* 0x0000001fff057819 */ /* 0x100fe20000011400 */
[----:B------:R-:W-:-:S04]  /*b850*/  IMAD.MOV.U32 R4, RZ, RZ, R0 ;  /* 0x000000ffff047224 */ /* 0x000fc800078e0000 */
[----:B------:R-:W-:-:S04]  /*b860*/  IMAD.WIDE.U32 R4, R18, UR4, R4 ;  /* 0x0000000412047c25 */ /* 0x000fc8000f8e0004 */
[----:B------:R-:W-:Y:S01]  /*b870*/  IMAD.IADD R5, R5, 0x1, R7 ;  /* 0x0000000105057824 */ /* 0x000fe200078e0207 */
[----:B------:R-:W-:-:S04]  /*b880*/  LEA R2, P0, R4, R2, 0x2 ;  /* 0x0000000204027211 */ /* 0x000fc800078010ff */
[----:B------:R-:W-:-:S05]  /*b890*/  LEA.HI.X R3, R4, R3, R5, 0x2, P0 ;  /* 0x0000000304037211 */ /* 0x000fca00000f1405 */
[----:B------:R1:W5:Y:S01]  /*b8a0*/  LDG.E R16, desc[UR42][R2.64] ;  /* 0x0000002a02107981 */ /* 0x000362000c1e1900 */
[----:B------:R-:W-:-:S04]  /*b8b0*/  IMAD.MOV R0, RZ, RZ, -R0 ;  /* 0x000000ffff007224 */ /* 0x000fc800078e0a00 */
[----:B------:R-:W-:-:S07]  /*b8c0*/  IMAD R17, R6, R0, R17 ;  /* 0x0000000006117224 */ /* 0x000fce00078e0211 */
.L_x_2093:
[----:B0-----:R-:W-:Y:S01]  /*b8d0*/  IMAD.MOV.U32 R0, RZ, RZ, 0x1 ;  /* 0x00000001ff007424 */ /* 0x001fe200078e00ff */
[----:B------:R-:W1:Y:S04]  /*b8e0*/  S2R R8, SR_TID.X ;  /* 0x0000000000087919 */ /* 0x000e680000002100 */
[----:B------:R-:W-:-:S04]  /*b8f0*/  SHF.L.U32 R0, R0, 0x1f, RZ ;  /* 0x0000001f00007819 */ /* 0x000fc800000006ff */
[----:B------:R-:W0:Y:S01]  /*b900*/  SYNCS.PHASECHK.TRANS64.TRYWAIT P0, [UR38+0x34840], R0 ;  /* 0x03484000ff0075a7 */ /* 0x000e220008000166 */
[----:B-1----:R-:W-:-:S04]  /*b910*/  LOP3.LUT R2, R8, 0x7f, RZ, 0xc0, !PT ;  /* 0x0000007f08027812 */ /* 0x002fc800078ec0ff */
[----:B------:R-:W-:Y:S01]  /*b920*/  ISETP.NE.AND P1, PT, R2, RZ, PT ;  /* 0x000000ff0200720c */ /* 0x000fe20003f25270 */
[----:B0-----:R-:W-:-:S12]  /*b930*/  @!P0 BRA `(.L_x_2094) ;  /* 0x0000003400308947 */ /* 0x001fd80003800000 */
.L_x_2174:
[----:B------:R-:W-:Y:S05]  /*b940*/  @P1 BRA `(.L_x_2095) ;  /* 0x0000000000181947 */ /* 0x000fea0003800000 */
[----:B------:R-:W1:Y:S01]  /*b950*/  S2R R2, SR_TID.X ;  /* 0x0000000000027919 */ /* 0x000e620000002100 */
[----:B0-----:R-:W-:-:S04]  /*b960*/  IMAD.MOV.U32 R0, RZ, RZ, 0xc000 ;  /* 0x0000c000ff007424 */ /* 0x001fc800078e00ff */
[----:B------:R2:W-:Y:S01]  /*b970*/  SYNCS.ARRIVE.TRANS64 RZ, [UR38+0x34830], R0 ;  /* 0x03483000ffff79a7 */ /* 0x0005e20008000026 */
[----:B-1----:R-:W-:-:S13]  /*b980*/  LOP3.LUT P0, RZ, R2, 0x1f, RZ, 0xc0, !PT ;  /* 0x0000001f02ff7812 */ /* 0x002fda000780c0ff */
[----:B--2---:R-:W-:Y:S05]  /*b990*/  @!P0 BRA `(.L_x_2095) ;  /* 0x0000000000048947 */ /* 0x004fea0003800000 */
[----:B------:R-:W-:Y:S01]  /*b9a0*/  BPT.TRAP 0x1 ;  /* 0x000000040000795c */ /* 0x000fe20000300000 */
.L_x_2095:
[----:B------:R-:W-:Y:S01]  /*b9b0*/  R2UR UR11, R17 ;  /* 0x00000000110b72ca */ /* 0x000fe200000e0000 */
[----:B------:R-:W-:Y:S01]  /*b9c0*/  ULDC.64 UR4, c[0x0][0x198] ;  /* 0x0000660000047ab9 */ /* 0x000fe20000000a00 */
[----:B-----5:R-:W-:Y:S01]  /*b9d0*/  R2UR UR13, R16 ;  /* 0x00000000100d72ca */ /* 0x020fe200000e0000 */
[----:B------:R-:W-:Y:S01]  /*b9e0*/  UIADD3 UR4, UP0, UR4, 0x370, URZ ;  /* 0x0000037004047890 */ /* 0x000fe2000ff1e03f */
[----:B------:R-:W-:Y:S01]  /*b9f0*/  PLOP3.LUT P0, PT, PT, PT, PT, 0x80, 0x0 ;  /* 0x000000000000781c */ /* 0x000fe20003f0f070 */
[----:B------:R-:W-:Y:S02]  /*ba00*/  UIADD3 UR8, UR38, 0x1c400, URZ ;  /* 0x0001c40026087890 */ /* 0x000fe4000fffe03f */
[----:B------:R-:W-:Y:S01]  /*ba10*/  UIADD3 UR9, UR38, 0x34830, URZ ;  /* 0x0003483026097890 */ /* 0x000fe2000fffe03f */
[----:B0-----:R-:W-:Y:S01]  /*ba20*/  P2R R0, PR, RZ, 0x1 ;  /* 0x00000001ff007803 */ /* 0x001fe20000000000 */
[----:B------:R-:W-:Y:S02]  /*ba30*/  UIADD3.X UR5, URZ, UR5, URZ, UP0, !UPT ;  /* 0x000000053f057290 */ /* 0x000fe400087fe43f */
[----:B------:R-:W-:-:S02]  /*ba40*/  UIADD3 UR16, UR38, 0x20400, URZ ;  /* 0x0002040026107890 */ /* 0x000fc4000fffe03f */
[----:B------:R-:W-:Y:S01]  /*ba50*/  USHF.L.U32 UR11, UR11, 0x7, URZ ;  /* 0x000000070b0b7899 */ /* 0x000fe2000800063f */
[----:B------:R1:W-:Y:S01]  /*ba60*/  STL [R1], R0 ;  /* 0x0000000001007387 */ /* 0x0003e20000100800 */
        /* <DEDUP_REMOVED lines=15> */
[----:B------:R1:W-:Y:S01]  /*bb60*/  UTMALDG.4D [UR16], [UR4], desc[UR6] ;  /* 0x00000610040075b4 */ /* 0x0003e20008019000 */
[----:B------:R1:W-:Y:S02]  /*bb70*/  UTMALDG.4D [UR32], [UR4], desc[UR6] ;  /* 0x00000620040075b4 */ /* 0x0003e40008019000 */
[----:B-1----:R-:W-:Y:S01]  /*bb80*/  NOP ;  /* 0x0000000000007918 */ /* 0x002fe20000000000 */
.L_x_2091:
        /* <DEDUP_REMOVED lines=21> */
[----:B01----:R-:W-:Y:S05]  /*bce0*/  CALL.ABS.NOINC R2 ;  /* 0x0000000002007343 */ /* 0x003fea0003c00000 */
.L_x_2096:
[----:B------:R-:W1:Y:S01]  /*bcf0*/  S2R R4, SR_CTAID.Z ;  /* 0x0000000000047919 */ /* 0x000e620000002700 */
[----:B------:R-:W2:Y:S01]  /*bd00*/  LDC R8, c[0x0][0x448] ;  /* 0x00011200ff087b82 */ /* 0x000ea20000000800 */
[----:B------:R-:W-:Y:S01]  /*bd10*/  USHF.R.S32.HI UR4, URZ, 0x1f, UR36 ;  /* 0x0000001f3f047899 */ /* 0x000fe20008011424 */
[----:B------:R-:W3:Y:S01]  /*bd20*/  S2R R12, SR_TID.X ;  /* 0x00000000000c7919 */ /* 0x000ee20000002100 */
[----:B------:R-:W-:Y:S02]  /*bd30*/  ULDC.64 UR8, c[0x0][0x2d8] ;  /* 0x0000b60000087ab9 */ /* 0x000fe40000000a00 */
[----:B------:R-:W-:Y:S01]  /*bd40*/  UIMAD UR6, UR4, UR8, URZ ;  /* 0x00000008040672a4 */ /* 0x000fe2000f8e023f */
[----:B------:R-:W4:Y:S02]  /*bd50*/  S2R R9, SR_CTAID.X ;  /* 0x0000000000097919 */ /* 0x000f240000002500 */
[----:B------:R-:W0:Y:S01]  /*bd60*/  LDC.64 R2, c[0x0][0x2e0] ;  /* 0x0000b800ff027b82 */ /* 0x000e220000000a00 */
[----:B------:R-:W-:-:S02]  /*bd70*/  UIMAD.WIDE.U32 UR4, UR36, UR8, URZ ;  /* 0x00000008240472a5 */ /* 0x000fc4000f8e003f */
[----:B------:R-:W-:-:S04]  /*bd80*/  UIMAD UR6, UR36, UR9, UR6 ;  /* 0x00000009240672a4 */ /* 0x000fc8000f8e0206 */
[----:B------:R-:W-:Y:S01]  /*bd90*/  UIADD3 UR5, UR5, UR6, URZ ;  /* 0x0000000605057290 */ /* 0x000fe2000fffe03f */
[----:B--2---:R-:W-:Y:S02]  /*bda0*/  ISETP.NE.AND P0, PT, R8, 0x1, PT ;  /* 0x000000010800780c */ /* 0x004fe40003f05270 */
[----:B-1----:R-:W-:Y:S02]  /*bdb0*/  SHF.R.S32.HI R5, RZ, 0x1f, R4 ;  /* 0x0000001fff057819 */ /* 0x002fe40000011404 */
[----:B---3--:R-:W-:-:S03]  /*bdc0*/  LOP3.LUT R11, R12, 0x7f, RZ, 0xc0, !PT ;  /* 0x0000007f0c0b7812 */ /* 0x008fc600078ec0ff */
[----:B0-----:R-:W-:Y:S01]  /*bdd0*/  IMAD R0, R5, R2, RZ ;  /* 0x0000000205007224 */ /* 0x001fe200078e02ff */
[----:B------:R-:W-:-:S03]  /*bde0*/  SHF.R.U32.HI R6, RZ, 0x3, R11 ;  /* 0x00000003ff067819 */ /* 0x000fc6000001160b */
[C---:B------:R-:W-:Y:S02]  /*bdf0*/  IMAD R5, R4.reuse, R3, R0 ;  /* 0x0000000304057224 */ /* 0x040fe400078e0200 */
[----:B------:R-:W-:Y:S01]  /*be00*/  IMAD.WIDE.U32 R2, R4, R2, UR4 ;  /* 0x0000000404027e25 */ /* 0x000fe2000f8e0002 */
[----:B------:R-:W0:Y:S01]  /*be10*/  @P0 LDC R0, c[0x0][0x450] ;  /* 0x00011400ff000b82 */ /* 0x000e220000000800 */
[----:B------:R-:W-:Y:S02]  /*be20*/  ULDC.64 UR4, c[0x0][0x2d0] ;  /* 0x0000b40000047ab9 */ /* 0x000fe40000000a00 */
[----:B------:R-:W-:Y:S02]  /*be30*/  IMAD.IADD R3, R3, 0x1, R5 ;  /* 0x0000000103037824 */ /* 0x000fe400078e0205 */
[----:B------:R-:W-:-:S03]  /*be40*/  IMAD.SHL.U32 R5, R12, 0x10, RZ ;  /* 0x000000100c057824 */ /* 0x000fc600078e00ff */
[----:B------:R-:W1:Y:S02]  /*be50*/  @P0 LDC R4, c[0x0][0x44c] ;  /* 0x00011300ff040b82 */ /* 0x000e640000000800 */
[----:B------:R-:W-:-:S05]  /*be60*/  LOP3.LUT R10, R6, 0x70, R5, 0xf8, !PT ;  /* 0x00000070060a7812 */ /* 0x000fca00078ef805 */
[----:B----4-:R-:W-:-:S04]  /*be70*/  IMAD R5, R9, 0x80, R10 ;  /* 0x0000008009057824 */ /* 0x010fc800078e020a */
[----:B-1----:R-:W-:-:S04]  /*be80*/  @P0 IMAD.HI.U32 R7, R5, R4, RZ ;  /* 0x0000000405070227 */ /* 0x002fc800078e00ff */
[----:B------:R-:W-:Y:S01]  /*be90*/  IMAD.MOV.U32 R4, RZ, RZ, R5 ;  /* 0x000000ffff047224 */ /* 0x000fe200078e0005 */
[----:B0-----:R-:W-:Y:S01]  /*bea0*/  @P0 SHF.R.U32.HI R4, RZ, R0, R7 ;  /* 0x00000000ff040219 */ /* 0x001fe20000011607 */
[----:B------:R-:W-:-:S04]  /*beb0*/  IMAD.SHL.U32 R7, R11, 0x8, RZ ;  /* 0x000000080b077824 */ /* 0x000fc800078e00ff */
        /* <DEDUP_REMOVED lines=14> */
[----:B------:R-:W-:Y:S01]  /*bfa0*/  IMAD.IADD R5, R3, 0x1, R4 ;  /* 0x0000000103057824 */ /* 0x000fe200078e0204 */
[----:B------:R-:W-:-:S04]  /*bfb0*/  ULDC UR4, c[0x0][0x2b8] ;  /* 0x0000ae0000047ab9 */ /* 0x000fc80000000800 */
[----:B------:R-:W-:Y:S02]  /*bfc0*/  LEA.HI.X R5, R2, UR5, R5, 0x1, P0 ;  /* 0x0000000502057c11 */ /* 0x000fe400080f0c05 */
[----:B------:R-:W-:-:S04]  /*bfd0*/  SHF.L.U32 R2, R12, 0x3, RZ ;  /* 0x000000030c027819 */ /* 0x000fc800000006ff */
        /* <DEDUP_REMOVED lines=14> */
[----:B------:R-:W-:Y:S02]  /*c0c0*/  IMAD R6, R9, 0x80, R6 ;  /* 0x0000008009067824 */ /* 0x000fe400078e0206 */
[----:B------:R-:W0:Y:S01]  /*c0d0*/  SHFL.IDX PT, R3, R0, RZ, 0x181f ;  /* 0x00181fff00037589 */ /* 0x000e2200000e0000 */
[----:B------:R-:W-:Y:S02]  /*c0e0*/  IMAD R4, R8, UR4, RZ ;  /* 0x0000000408047c24 */ /* 0x000fe4000f8e02ff */
[C---:B------:R-:W-:Y:S01]  /*c0f0*/  VIADD R9, R6.reuse, 0x10 ;  /* 0x0000001006097836 */ /* 0x040fe20000000000 */
[----:B------:R-:W1:Y:S02]  /*c100*/  SHFL.IDX PT, R8, R5, 0x1, 0x181f ;  /* 0x00381f0005087f89 */ /* 0x000e6400000e0000 */
[----:B------:R-:W-:-:S02]  /*c110*/  ISETP.GE.AND P3, PT, R6, R4, PT ;  /* 0x000000040600720c */ /* 0x000fc40003f66270 */
[----:B------:R-:W2:Y:S11]  /*c120*/  SHFL.IDX PT, R14, R0, 0x1, 0x181f ;  /* 0x00381f00000e7f89 */ /* 0x000eb600000e0000 */
[----:B------:R-:W-:-:S02]  /*c130*/  @!P3 LEA R21, R7, UR38, 0x1 ;  /* 0x000000260715bc11 */ /* 0x000fc4000f8e08ff */
[----:B0-----:R-:W-:-:S04]  /*c140*/  LOP3.LUT R3, R3, R2, RZ, 0x3c, !PT ;  /* 0x0000000203037212 */ /* 0x001fc800078e3cff */
[----:B------:R-:W-:-:S04]  /*c150*/  LOP3.LUT R2, R3, R2, RZ, 0x3c, !PT ;  /* 0x0000000203027212 */ /* 0x000fc800078e3cff */
[----:B------:R-:W-:-:S03]  /*c160*/  LOP3.LUT R3, R3, R2, RZ, 0x3c, !PT ;  /* 0x0000000203037212 */ /* 0x000fc600078e3cff */
[----:B------:R-:W-:-:S05]  /*c170*/  @!P3 IMAD.WIDE.U32 R2, R10, 0x2, R2 ;  /* 0x000000020a02b825 */ /* 0x000fca00078e0002 */
[----:B------:R-:W-:Y:S04]  /*c180*/  @!P3 LDGSTS.E.BYPASS.LTC128B.128 [R21+0x10400], desc[UR42][R2.64], !P2 ;  /* 0x104000000215bfae */ /* 0x000fe8000d101d6a */
[----:B------:R-:W-:Y:S04]  /*c190*/  @!P3 LDGSTS.E.BYPASS.LTC128B.128 [R21+0x14400], desc[UR42][R2.64+0x80], !P0 ;  /* 0x144000800215bfae */ /* 0x000fe8000c101d6a */
[----:B------:R0:W-:Y:S01]  /*c1a0*/  @!P3 LDGSTS.E.BYPASS.LTC128B.128 [R21+0x18400], desc[UR42][R2.64+0x100], !P1 ;  /* 0x184001000215bfae */ /* 0x0001e2000c901d6a */
[----:B------:R-:W-:Y:S01]  /*c1b0*/  ISETP.GE.AND P3, PT, R9, R4, PT ;  /* 0x000000040900720c */ /* 0x000fe20003f66270 */
[----:B-1----:R-:W-:-:S02]  /*c1c0*/  IMAD.MOV.U32 R9, RZ, RZ, R8 ;  /* 0x000000ffff097224 */ /* 0x002fc400078e0008 */
[----:B--2---:R-:W-:Y:S02]  /*c1d0*/  IMAD.MOV.U32 R8, RZ, RZ, R14 ;  /* 0x000000ffff087224 */ /* 0x004fe400078e000e */
[----:B------:R-:W-:Y:S04]  /*c1e0*/  SHFL.IDX PT, R14, R0, 0x2, 0x181f ;  /* 0x00581f00000e7f89 */ /* 0x000fe800000e0000 */
[----:B0-----:R-:W0:Y:S01]  /*c1f0*/  SHFL.IDX PT, R2, R5, 0x2, 0x181f ;  /* 0x00581f0005027f89 */ /* 0x001e2200000e0000 */
[----:B------:R-:W-:-:S03]  /*c200*/  VIADD R3, R6, 0x20 ;  /* 0x0000002006037836 */ /* 0x000fc60000000000 */
[----:B------:R-:W-:Y:S01]  /*c210*/  @!P3 LEA R20, R7, UR38, 0x1 ;  /* 0x000000260714bc11 */ /* 0x000fe2000f8e08ff */
[----:B------:R-:W-:-:S05]  /*c220*/  @!P3 IMAD.WIDE.U32 R8, R10, 0x2, R8 ;  /* 0x000000020a08b825 */ /* 0x000fca00078e0008 */
[----:B------:R-:W-:Y:S04]  /*c230*/  @!P3 LDGSTS.E.BYPASS.LTC128B.128 [R20+0x10c00], desc[UR42][R8.64], !P2 ;  /* 0x10c000000814bfae */ /* 0x000fe8000d101d6a */
[----:B------:R-:W-:Y:S04]  /*c240*/  @!P3 LDGSTS.E.BYPASS.LTC128B.128 [R20+0x14c00], desc[UR42][R8.64+0x80], !P0 ;  /* 0x14c000800814bfae */ /* 0x000fe8000c101d6a */
[----:B------:R1:W-:Y:S01]  /*c250*/  @!P3 LDGSTS.E.BYPASS.LTC128B.128 [R20+0x18c00], desc[UR42][R8.64+0x100], !P1 ;  /* 0x18c001000814bfae */ /* 0x0003e2000c901d6a */
[----:B------:R-:W-:Y:S01]  /*c260*/  ISETP.GE.AND P3, PT, R3, R4, PT ;  /* 0x000000040300720c */ /* 0x000fe20003f66270 */
[----:B0-----:R-:W-:-:S02]  /*c270*/  IMAD.MOV.U32 R3, RZ, RZ, R2 ;  /* 0x000000ffff037224 */ /* 0x001fc400078e0002 */
[----:B------:R-:W-:Y:S01]  /*c280*/  IMAD.MOV.U32 R2, RZ, RZ, R14 ;  /* 0x000000ffff027224 */ /* 0x000fe200078e000e */
[----:B-1----:R-:W0:Y:S01]  /*c290*/  SHFL.IDX PT, R8, R5, 0x3, 0x181f ;  /* 0x00781f0005087f89 */ /* 0x002e2200000e0000 */
[----:B------:R-:W-:-:S08]  /*c2a0*/  VIADD R9, R6, 0x30 ;  /* 0x0000003006097836 */ /* 0x000fd00000000000 */
[----:B------:R-:W-:Y:S01]  /*c2b0*/  @!P3 LEA R21, R7, UR38, 0x1 ;  /* 0x000000260715bc11 */ /* 0x000fe2000f8e08ff */
[----:B------:R-:W-:Y:S01]  /*c2c0*/  @!P3 IMAD.WIDE.U32 R2, R10, 0x2, R2 ;  /* 0x000000020a02b825 */ /* 0x000fe200078e0002 */
        /* <DEDUP_REMOVED lines=47> */
.L_x_2191:
[----:B0-----:R-:W-:Y:S01]  /*c5c0*/  VIADD R3, R6, 0x70 ;  /* 0x0000007006037836 */ /* 0x001fe20000000000 */
[----:B------:R-:W-:Y:S01]  /*c5d0*/  BSSY B0, `(.L_x_2098) ;  /* 0x000000d000007945 */ /* 0x000fe20003800000 */
[----:B--2---:R-:W-:-:S03]  /*c5e0*/  IMAD.MOV.U32 R2, RZ, RZ, R14 ;  /* 0x000000ffff027224 */ /* 0x004fc600078e000e */
        /* <DEDUP_REMOVED lines=11> */
.L_x_2099:
[----:B------:R-:W-:Y:S05]  /*c6a0*/  BSYNC B0 ;  /* 0x0000000000007941 */ /* 0x000fea0003800000 */
.L_x_2098:
        /* <DEDUP_REMOVED lines=13> */
.L_x_2192:
[----:B------:R-:W-:Y:S02]  /*c780*/  IMAD.MOV.U32 R9, RZ, RZ, 0x1 ;  /* 0x00000001ff097424 */ /* 0x000fe400078e00ff */
[----:B------:R-:W-:Y:S01]  /*c790*/  IMAD.MOV.U32 R8, RZ, RZ, RZ ;  /* 0x000000ffff087224 */ /* 0x000fe200078e00ff */
[----:B------:R-:W-:Y:S06]  /*c7a0*/  @!P1 BRA `(.L_x_2101) ;  /* 0x0000001800e89947 */ /* 0x000fec0003800000 */
[----:B------:R-:W2:Y:S04]  /*c7b0*/  LDL.LU R4, [R1+0xc] ;  /* 0x00000c0001047983 */ /* 0x000ea80000300800 */
[----:B-1----:R-:W3:Y:S01]  /*c7c0*/  LDL.LU R3, [R1+0x8] ;  /* 0x0000080001037983 */ /* 0x002ee20000300800 */
        /* <DEDUP_REMOVED lines=17> */
[----:B------:R-:W-:Y:S02]  /*c8e0*/  IMAD.IADD R6, R5, 0x1, -R12 ;  /* 0x0000000105067824 */ /* 0x000fe400078e0a0c */
[----:B------:R-:W-:Y:S02]  /*c8f0*/  IMAD.MOV.U32 R7, RZ, RZ, 0x1 ;  /* 0x00000001ff077424 */ /* 0x000fe400078e00ff */
[----:B------:R-:W-:-:S07]  /*c900*/  IMAD.MOV.U32 R4, RZ, RZ, R16 ;  /* 0x000000ffff047224 */ /* 0x000fce00078e0010 */
.L_x_2135:
[----:B------:R-:W2:Y:S01]  /*c910*/  LDL R2, [R1] ;  /* 0x0000000001027983 */ /* 0x000ea20000100800 */
[----:B------:R-:W-:Y:S01]  /*c920*/  VIADD R6, R6, 0xfffffffe ;  /* 0xfffffffe06067836 */ /* 0x000fe20000000000 */
[----:B------:R-:W-:Y:S04]  /*c930*/  BSSY B1, `(.L_x_2103) ;  /* 0x0000088000017945 */ /* 0x000fe80003800000 */
[----:B------:R-:W-:Y:S02]  /*c940*/  ISETP.NE.AND P1, PT, R6, RZ, PT ;  /* 0x000000ff0600720c */ /* 0x000fe40003f25270 */
[----:B--2---:R-:W-:-:S13]  /*c950*/  ISETP.NE.AND P0, PT, R2, RZ, PT ;  /* 0x000000ff0200720c */ /* 0x004fda0003f05270 */
[----:B------:R-:W-:Y:S05]  /*c960*/  @!P0 BRA `(.L_x_2104) ;  /* 0x0000000800108947 */ /* 0x000fea0003800000 */
[----:B------:R-:W2:Y:S01]  /*c970*/  LDL R2, [R1+0x4] ;  /* 0x0000040001027983 */ /* 0x000ea20000100800 */
[----:B------:R-:W-:Y:S01]  /*c980*/  IMAD.MOV.U32 R9, RZ, RZ, R0 ;  /* 0x000000ffff097224 */ /* 0x000fe200078e0000 */
[----:B--2---:R-:W-:-:S13]  /*c990*/  ISETP.NE.AND P0, PT, R2, RZ, PT ;  /* 0x000000ff0200720c */ /* 0x004fda0003f05270 */
[----:B------:R-:W-:Y:S05]  /*c9a0*/  @!P0 BRA `(.L_x_2105) ;  /* 0x0000000000488947 */ /* 0x000fea0003800000 */
[----:B------:R-:W0:Y:S01]  /*c9b0*/  LDC R9, c[0x0][0x43c] ;  /* 0x00010f00ff097b82 */ /* 0x000e220000000800 */
[----:B------:R-:W-:Y:S02]  /*c9c0*/  ULDC.64 UR4, c[0x0][0x428] ;  /* 0x00010a0000047ab9 */ /* 0x000fe40000000a00 */
[----:B------:R-:W-:Y:S01]  /*c9d0*/  IMAD R5, R19, UR4, RZ ;  /* 0x0000000413057c24 */ /* 0x000fe2000f8e02ff */
[----:B0-----:R-:W-:-:S13]  /*c9e0*/  ISETP.NE.AND P0, PT, R9, 0x1, PT ;  /* 0x000000010900780c */ /* 0x001fda0003f05270 */
[----:B------:R-:W0:Y:S02]  /*c9f0*/  @P0 LDC.64 R2, c[0x0][0x440] ;  /* 0x00011000ff020b82 */ /* 0x000e240000000a00 */
[----:B0-----:R-:W-:-:S04]  /*ca00*/  @P0 IMAD.HI.U32 R4, R0, R2, RZ ;  /* 0x0000000200040227 */ /* 0x001fc800078e00ff */
[----:B------:R-:W-:Y:S01]  /*ca10*/  IMAD.MOV.U32 R2, RZ, RZ, R0 ;  /* 0x000000ffff027224 */ /* 0x000fe200078e0000 */
[----:B------:R-:W-:Y:S01]  /*ca20*/  @P0 SHF.R.U32.HI R2, RZ, R3, R4 ;  /* 0x00000003ff020219 */ /* 0x000fe20000011604 */
[----:B------:R-:W-:-:S04]  /*ca30*/  IMAD R4, R18, UR5, R5 ;  /* 0x0000000512047c24 */ /* 0x000fc8000f8e0205 */
[----:B------:R-:W-:-:S04]  /*ca40*/  IMAD.MOV R3, RZ, RZ, -R2 ;  /* 0x000000ffff037224 */ /* 0x000fc800078e0a02 */
[----:B------:R-:W-:Y:S01]  /*ca50*/  IMAD R9, R9, R3, R0 ;  /* 0x0000000309097224 */ /* 0x000fe200078e0200 */
[----:B------:R-:W-:-:S03]  /*ca60*/  SHF.R.S32.HI R3, RZ, 0x1f, R2 ;  /* 0x0000001fff037819 */ /* 0x000fc60000011402 */
[----:B------:R-:W-:Y:S01]  /*ca70*/  IMAD.WIDE.U32 R2, R18, UR4, R2 ;  /* 0x0000000412027c25 */ /* 0x000fe2000f8e0002 */
[----:B------:R-:W-:-:S03]  /*ca80*/  ULDC.64 UR4, c[0x0][0x418] ;  /* 0x0001060000047ab9 */ /* 0x000fc60000000a00 */
[----:B------:R-:W-:Y:S01]  /*ca90*/  IMAD.IADD R3, R4, 0x1, R3 ;  /* 0x0000000104037824 */ /* 0x000fe200078e0203 */
[----:B------:R-:W-:-:S04]  /*caa0*/  LEA R4, P0, R2, UR4, 0x2 ;  /* 0x0000000402047c11 */ /* 0x000fc8000f8010ff */
[----:B------:R-:W-:-:S05]  /*cab0*/  LEA.HI.X R5, R2, UR5, R3, 0x2, P0 ;  /* 0x0000000502057c11 */ /* 0x000fca00080f1403 */
[----:B------:R0:W5:Y:S04]  /*cac0*/  LDG.E R4, desc[UR42][R4.64] ;  /* 0x0000002a04047981 */ /* 0x000168000c1e1900 */
.L_x_2105:
[----:B------:R-:W1:Y:S01]  /*cad0*/  S2R R2, SR_TID.X ;  /* 0x0000000000027919 */ /* 0x000e620000002100 */
[----:B------:R-:W-:Y:S01]  /*cae0*/  BSSY B2, `(.L_x_2106) ;  /* 0x0000006000027945 */ /* 0x000fe20003800000 */
[----:B-1----:R-:W-:Y:S02]  /*caf0*/  LOP3.LUT R3, R2, 0x7f, RZ, 0xc0, !PT ;  /* 0x0000007f02037812 */ /* 0x002fe400078ec0ff */
[----:B------:R-:W-:Y:S02]  /*cb00*/  SHF.L.U32 R2, R7, 0x1f, RZ ;  /* 0x0000001f07027819 */ /* 0x000fe400000006ff */
[----:B------:R-:W-:Y:S02]  /*cb10*/  ISETP.NE.AND P2, PT, R3, RZ, PT ;  /* 0x000000ff0300720c */ /* 0x000fe40003f45270 */
[----:B------:R-:W1:Y:S02]  /*cb20*/  SYNCS.PHASECHK.TRANS64.TRYWAIT P0, [UR38+0x34848], R2 ;  /* 0x03484802ff0075a7 */ /* 0x000e640008000166 */
[----:B-1----:R-:W-:Y:S09]  /*cb30*/  @!P0 BRA `(.L_x_2107) ;  /* 0x0000002c00988947 */ /* 0x002ff20003800000 */
.L_x_2193:
[----:B------:R-:W-:Y:S05]  /*cb40*/  BSYNC B2 ;  /* 0x0000000000027941 */ /* 0x000fea0003800000 */
.L_x_2106:
[----:B------:R-:W-:Y:S04]  /*cb50*/  BSSY B2, `(.L_x_2108) ;  /* 0x0000007000027945 */ /* 0x000fe80003800000 */
[----:B------:R-:W-:Y:S05]  /*cb60*/  @P2 BRA `(.L_x_2109) ;  /* 0x0000000000142947 */ /* 0x000fea0003800000 */
[----:B------:R-:W-:Y:S01]  /*cb70*/  ISETP.NE.AND P0, PT, R10, RZ, PT ;  /* 0x000000ff0a00720c */ /* 0x000fe20003f05270 */
[----:B-1----:R-:W-:-:S04]  /*cb80*/  IMAD.MOV.U32 R3, RZ, RZ, 0xc000 ;  /* 0x0000c000ff037424 */ /* 0x002fc800078e00ff */
[----:B------:R2:W-:Y:S08]  /*cb90*/  SYNCS.ARRIVE.TRANS64 RZ, [UR38+0x34838], R3 ;  /* 0x03483803ffff79a7 */ /* 0x0005f00008000026 */
[----:B--2---:R-:W-:Y:S05]  /*cba0*/  @!P0 BRA `(.L_x_2109) ;  /* 0x0000000000048947 */ /* 0x004fea0003800000 */
[----:B------:R-:W-:Y:S01]  /*cbb0*/  BPT.TRAP 0x1 ;  /* 0x000000040000795c */ /* 0x000fe20000300000 */
.L_x_2109:
[----:B------:R-:W-:Y:S05]  /*cbc0*/  BSYNC B2 ;  /* 0x0000000000027941 */ /* 0x000fea0003800000 */
.L_x_2108:
        /* <DEDUP_REMOVED lines=11> */
.L_x_2110:
        /* <DEDUP_REMOVED lines=13> */
.L_x_2111:
        /* <DEDUP_REMOVED lines=14> */
.L_x_2112:
        /* <DEDUP_REMOVED lines=12> */
.L_x_2194:
[----:B------:R-:W-:Y:S05]  /*cef0*/  BSYNC B2 ;  /* 0x0000000000027941 */ /* 0x000fea0003800000 */
.L_x_2113:
        /* <DEDUP_REMOVED lines=9> */
.L_x_2116:
[----:B------:R-:W-:Y:S05]  /*cf90*/  BSYNC B2 ;  /* 0x0000000000027941 */ /* 0x000fea0003800000 */
.L_x_2115:
        /* <DEDUP_REMOVED lines=10> */
.L_x_2117:
        /* <DEDUP_REMOVED lines=13> */
.L_x_2118:
        /* <DEDUP_REMOVED lines=10> */
.L_x_2104:
[----:B------:R-:W-:Y:S05]  /*d1b0*/  BSYNC B1 ;  /* 0x0000000000017941 */ /* 0x000fea0003800000 */
.L_x_2103:
[----:B------:R-:W2:Y:S01]  /*d1c0*/  LDL R2, [R1] ;  /* 0x0000000001027983 */ /* 0x000ea20000100800 */
[----:B------:R-:W-:Y:S01]  /*d1d0*/  BSSY B1, `(.L_x_2119) ;  /* 0x0000088000017945 */ /* 0x000fe20003800000 */
[----:B------:R-:W-:Y:S02]  /*d1e0*/  LOP3.LUT R9, R7, 0x1, RZ, 0x3c, !PT ;  /* 0x0000000107097812 */ /* 0x000fe400078e3cff */
[----:B--2---:R-:W-:-:S13]  /*d1f0*/  ISETP.NE.AND P0, PT, R2, RZ, PT ;  /* 0x000000ff0200720c */ /* 0x004fda0003f05270 */
[----:B------:R-:W-:Y:S05]  /*d200*/  @!P0 BRA `(.L_x_2120) ;  /* 0x0000000800108947 */ /* 0x000fea0003800000 */
[----:B------:R-:W2:Y:S01]  /*d210*/  LDL R2, [R1+0x4] ;  /* 0x0000040001027983 */ /* 0x000ea20000100800 */
[----:B------:R-:W-:Y:S01]  /*d220*/  VIADD R11, R0, 0xffffffff ;  /* 0xffffffff000b7836 */ /* 0x000fe20000000000 */
[----:B--2---:R-:W-:-:S13]  /*d230*/  ISETP.NE.AND P0, PT, R2, RZ, PT ;  /* 0x000000ff0200720c */ /* 0x004fda0003f05270 */
[----:B------:R-:W-:Y:S05]  /*d240*/  @!P0 BRA `(.L_x_2121) ;  /* 0x0000000000488947 */ /* 0x000fea0003800000 */
        /* <DEDUP_REMOVED lines=10> */
[----:B------:R-:W-:-:S04]  /*d2f0*/  IMAD R4, R19, UR4, RZ ;  /* 0x0000000413047c24 */ /* 0x000fc8000f8e02ff */
[C---:B------:R-:W-:Y:S02]  /*d300*/  IMAD R4, R18.reuse, UR5, R4 ;  /* 0x0000000512047c24 */ /* 0x040fe4000f8e0204 */
[----:B------:R-:W-:Y:S01]  /*d310*/  IMAD.WIDE.U32 R2, R18, UR4, R2 ;  /* 0x0000000412027c25 */ /* 0x000fe2000f8e0002 */
[----:B------:R-:W-:-:S03]  /*d320*/  ULDC.64 UR4, c[0x0][0x418] ;  /* 0x0001060000047ab9 */ /* 0x000fc60000000a00 */
[----:B------:R-:W-:Y:S01]  /*d330*/  IMAD.IADD R3, R4, 0x1, R3 ;  /* 0x0000000104037824 */ /* 0x000fe200078e0203 */
[----:B------:R-:W-:-:S04]  /*d340*/  LEA R4, P0, R2, UR4, 0x2 ;  /* 0x0000000402047c11 */ /* 0x000fc8000f8010ff */
[----:B------:R-:W-:-:S05]  /*d350*/  LEA.HI.X R5, R2, UR5, R3, 0x2, P0 ;  /* 0x0000000502057c11 */ /* 0x000fca00080f1403 */
[----:B------:R0:W5:Y:S04]  /*d360*/  LDG.E R4, desc[UR42][R4.64] ;  /* 0x0000002a04047981 */ /* 0x000168000c1e1900 */
.L_x_2121:
[----:B------:R-:W1:Y:S01]  /*d370*/  S2R R2, SR_TID.X ;  /* 0x0000000000027919 */ /* 0x000e620000002100 */
[----:B------:R-:W-:Y:S01]  /*d380*/  BSSY B2, `(.L_x_2122) ;  /* 0x0000006000027945 */ /* 0x000fe20003800000 */
[----:B-1----:R-:W-:Y:S02]  /*d390*/  LOP3.LUT R3, R2, 0x7f, RZ, 0xc0, !PT ;  /* 0x0000007f02037812 */ /* 0x002fe400078ec0ff */
[----:B------:R-:W-:Y:S02]  /*d3a0*/  SHF.L.U32 R2, R9, 0x1f, RZ ;  /* 0x0000001f09027819 */ /* 0x000fe400000006ff */
[----:B------:R-:W-:Y:S02]  /*d3b0*/  ISETP.NE.AND P2, PT, R3, RZ, PT ;  /* 0x000000ff0300720c */ /* 0x000fe40003f45270 */
[----:B------:R-:W1:Y:S02]  /*d3c0*/  SYNCS.PHASECHK.TRANS64.TRYWAIT P0, [UR38+0x34840], R2 ;  /* 0x03484002ff0075a7 */ /* 0x000e640008000166 */
[----:B-1----:R-:W-:Y:S09]  /*d3d0*/  @!P0 BRA `(.L_x_2123) ;  /* 0x0000002400a08947 */ /* 0x002ff20003800000 */
.L_x_2195:
[----:B------:R-:W-:Y:S05]  /*d3e0*/  BSYNC B2 ;  /* 0x0000000000027941 */ /* 0x000fea0003800000 */
.L_x_2122:
[----:B------:R-:W-:Y:S04]  /*d3f0*/  BSSY B2, `(.L_x_2124) ;  /* 0x0000007000027945 */ /* 0x000fe80003800000 */
[----:B------:R-:W-:Y:S05]  /*d400*/  @P2 BRA `(.L_x_2125) ;  /* 0x0000000000142947 */ /* 0x000fea0003800000 */
[----:B------:R-:W-:Y:S01]  /*d410*/  ISETP.NE.AND P0, PT, R10, RZ, PT ;  /* 0x000000ff0a00720c */ /* 0x000fe20003f05270 */
[----:B-1----:R-:W-:-:S04]  /*d420*/  IMAD.MOV.U32 R2, RZ, RZ, 0xc000 ;  /* 0x0000c000ff027424 */ /* 0x002fc800078e00ff */
[----:B------:R2:W-:Y:S08]  /*d430*/  SYNCS.ARRIVE.TRANS64 RZ, [UR38+0x34830], R2 ;  /* 0x03483002ffff79a7 */ /* 0x0005f00008000026 */
[----:B--2---:R-:W-:Y:S05]  /*d440*/  @!P0 BRA `(.L_x_2125) ;  /* 0x0000000000048947 */ /* 0x004fea0003800000 */
[----:B------:R-:W-:Y:S01]  /*d450*/  BPT.TRAP 0x1 ;  /* 0x000000040000795c */ /* 0x000fe20000300000 */
.L_x_2125:
[----:B------:R-:W-:Y:S05]  /*d460*/  BSYNC B2 ;  /* 0x0000000000027941 */ /* 0x000fea0003800000 */
.L_x_2124:
        /* <DEDUP_REMOVED lines=11> */
.L_x_2126:
        /* <DEDUP_REMOVED lines=14> */
.L_x_2127:
        /* <DEDUP_REMOVED lines=13> */
.L_x_2128:
        /* <DEDUP_REMOVED lines=12> */
.L_x_2196:
[----:B------:R-:W-:Y:S05]  /*d790*/  BSYNC B2 ;  /* 0x0000000000027941 */ /* 0x000fea0003800000 */
.L_x_2129:
        /* <DEDUP_REMOVED lines=9> */
.L_x_2132:
[----:B------:R-:W-:Y:S05]  /*d830*/  BSYNC B2 ;  /* 0x0000000000027941 */ /* 0x000fea0003800000 */
.L_x_2131:
        /* <DEDUP_REMOVED lines=10> */
.L_x_2133:
        /* <DEDUP_REMOVED lines=13> */
.L_x_2134:
        /* <DEDUP_REMOVED lines=10> */
.L_x_2120:
[----:B------:R-:W-:Y:S05]  /*da50*/  BSYNC B1 ;  /* 0x0000000000017941 */ /* 0x000fea0003800000 */
.L_x_2119:
[----:B------:R-:W-:Y:S02]  /*da60*/  VIADD R0, R0, 0xfffffffe ;  /* 0xfffffffe00007836 */ /* 0x000fe40000000000 */
[----:B------:R-:W-:Y:S01]  /*da70*/  IMAD.MOV.U32 R7, RZ, RZ, R9 ;  /* 0x000000ffff077224 */ /* 0x000fe200078e0009 */
[----:B------:R-:W-:Y:S06]  /*da80*/  @P1 BRA `(.L_x_2135) ;  /* 0xffffffec00a01947 */ /* 0x000fec000383ffff */
[----:B------:R-:W-:Y:S05]  /*da90*/  BSYNC B0 ;  /* 0x0000000000007941 */ /* 0x000fea0003800000 */
.L_x_2102:
[----:B------:R-:W-:Y:S01]  /*daa0*/  ISETP.NE.AND P0, PT, R12, RZ, PT ;  /* 0x000000ff0c00720c */ /* 0x000fe20003f05270 */
[----:B------:R-:W-:-:S12]  /*dab0*/  BSSY B0, `(.L_x_2101) ;  /* 0x0000089000007945 */ /* 0x000fd80003800000 */
[----:B------:R-:W-:Y:S05]  /*dac0*/  @!P0 BRA `(.L_x_2136) ;  /* 0x00000008001c8947 */ /* 0x000fea0003800000 */
[----:B------:R-:W2:Y:S01]  /*dad0*/  LDL R2, [R1] ;  /* 0x0000000001027983 */ /* 0x000ea20000100800 */
[----:B------:R-:W-:Y:S01]  /*dae0*/  IMAD.MOV.U32 R8, RZ, RZ, 0x1 ;  /* 0x00000001ff087424 */ /* 0x000fe200078e00ff */
[----:B--2---:R-:W-:-:S13]  /*daf0*/  ISETP.NE.AND P1, PT, R2, RZ, PT ;  /* 0x000000ff0200720c */ /* 0x004fda0003f25270 */
[----:B------:R-:W-:Y:S05]  /*db00*/  @!P1 BRA `(.L_x_2136) ;  /* 0x00000008000c9947 */ /* 0x000fea0003800000 */
[----:B------:R-:W2:Y:S02]  /*db10*/  LDL.LU R2, [R1+0x4] ;  /* 0x0000040001027983 */ /* 0x000ea40000300800 */
[----:B--2---:R-:W-:-:S13]  /*db20*/  ISETP.NE.AND P1, PT, R2, RZ, PT ;  /* 0x000000ff0200720c */ /* 0x004fda0003f25270 */
[----:B------:R-:W-:Y:S05]  /*db30*/  @!P1 BRA `(.L_x_2137) ;  /* 0x00000000004c9947 */ /* 0x000fea0003800000 */
[----:B------:R-:W0:Y:S01]  /*db40*/  LDC R7, c[0x0][0x43c] ;  /* 0x00010f00ff077b82 */ /* 0x000e220000000800 */
[----:B------:R-:W-:Y:S01]  /*db50*/  IMAD.MOV.U32 R6, RZ, RZ, R0 ;  /* 0x000000ffff067224 */ /* 0x000fe200078e0000 */
[----:B------:R-:W-:Y:S02]  /*db60*/  ULDC.64 UR4, c[0x0][0x428] ;  /* 0x00010a0000047ab9 */ /* 0x000fe40000000a00 */
[----:B------:R-:W-:-:S04]  /*db70*/  IMAD R19, R19, UR4, RZ ;  /* 0x0000000413137c24 */ /* 0x000fc8000f8e02ff */
[----:B------:R-:W-:Y:S01]  /*db80*/  IMAD R19, R18, UR5, R19 ;  /* 0x0000000512137c24 */ /* 0x000fe2000f8e0213 */
[----:B0-----:R-:W-:-:S13]  /*db90*/  ISETP.NE.AND P0, PT, R7, 0x1, PT ;  /* 0x000000010700780c */ /* 0x001fda0003f05270 */
[----:B------:R-:W0:Y:S02]  /*dba0*/  @P0 LDC.64 R2, c[0x0][0x440] ;  /* 0x00011000ff020b82 */ /* 0x000e240000000a00 */
[----:B0-----:R-:W-:-:S05]  /*dbb0*/  @P0 IMAD.HI.U32 R2, R0, R2, RZ ;  /* 0x0000000200020227 */ /* 0x001fca00078e00ff */
[----:B------:R-:W-:-:S04]  /*dbc0*/  @P0 SHF.R.U32.HI R6, RZ, R3, R2 ;  /* 0x00000003ff060219 */ /* 0x000fc80000011602 */
[--C-:B------:R-:W-:Y:S01]  /*dbd0*/  SHF.R.S32.HI R3, RZ, 0x1f, R6.reuse ;  /* 0x0000001fff037819 */ /* 0x100fe20000011406 */
        /* <DEDUP_REMOVED lines=9> */
.L_x_2137:
[----:B------:R-:W1:Y:S01]  /*dc70*/  S2R R2, SR_TID.X ;  /* 0x0000000000027919 */ /* 0x000e620000002100 */
[----:B------:R-:W-:Y:S01]  /*dc80*/  BSSY B1, `(.L_x_2138) ;  /* 0x0000006000017945 */ /* 0x000fe20003800000 */
[----:B-1----:R-:W-:Y:S02]  /*dc90*/  LOP3.LUT R3, R2, 0x7f, RZ, 0xc0, !PT ;  /* 0x0000007f02037812 */ /* 0x002fe400078ec0ff */
[----:B------:R-:W-:Y:S02]  /*dca0*/  SHF.L.U32 R2, R9, 0x1f, RZ ;  /* 0x0000001f09027819 */ /* 0x000fe400000006ff */
[----:B------:R-:W-:Y:S02]  /*dcb0*/  ISETP.NE.AND P1, PT, R3, RZ, PT ;  /* 0x000000ff0300720c */ /* 0x000fe40003f25270 */
[----:B------:R-:W1:Y:S02]  /*dcc0*/  SYNCS.PHASECHK.TRANS64.TRYWAIT P0, [UR38+0x34848], R2 ;  /* 0x03484802ff0075a7 */ /* 0x000e640008000166 */
[----:B-1----:R-:W-:Y:S09]  /*dcd0*/  @!P0 BRA `(.L_x_2139) ;  /* 0x0000001c00908947 */ /* 0x002ff20003800000 */
.L_x_2197:
[----:B------:R-:W-:Y:S05]  /*dce0*/  BSYNC B1 ;  /* 0x0000000000017941 */ /* 0x000fea0003800000 */
.L_x_2138:
[----:B------:R-:W-:Y:S04]  /*dcf0*/  BSSY B1, `(.L_x_2140) ;  /* 0x0000007000017945 */ /* 0x000fe80003800000 */
[----:B------:R-:W-:Y:S05]  /*dd00*/  @P1 BRA `(.L_x_2141) ;  /* 0x0000000000141947 */ /* 0x000fea0003800000 */
[----:B------:R-:W-:Y:S01]  /*dd10*/  ISETP.NE.AND P0, PT, R10, RZ, PT ;  /* 0x000000ff0a00720c */ /* 0x000fe20003f05270 */
[----:B-1----:R-:W-:-:S04]  /*dd20*/  IMAD.MOV.U32 R3, RZ, RZ, 0xc000 ;  /* 0x0000c000ff037424 */ /* 0x002fc800078e00ff */
[----:B------:R2:W-:Y:S08]  /*dd30*/  SYNCS.ARRIVE.TRANS64 RZ, [UR38+0x34838], R3 ;  /* 0x03483803ffff79a7 */ /* 0x0005f00008000026 */
[----:B--2---:R-:W-:Y:S05]  /*dd40*/  @!P0 BRA `(.L_x_2141) ;  /* 0x0000000000048947 */ /* 0x004fea0003800000 */
[----:B------:R-:W-:Y:S01]  /*dd50*/  BPT.TRAP 0x1 ;  /* 0x000000040000795c */ /* 0x000fe20000300000 */
.L_x_2141:
[----:B------:R-:W-:Y:S05]  /*dd60*/  BSYNC B1 ;  /* 0x0000000000017941 */ /* 0x000fea0003800000 */
.L_x_2140:
        /* <DEDUP_REMOVED lines=11> */
.L_x_2142:
        /* <DEDUP_REMOVED lines=14> */
.L_x_2143:
        /* <DEDUP_REMOVED lines=13> */
.L_x_2144:
        /* <DEDUP_REMOVED lines=11> */
.L_x_2198:
[----:B------:R-:W-:Y:S05]  /*e080*/  BSYNC B1 ;  /* 0x0000000000017941 */ /* 0x000fea0003800000 */
.L_x_2145:
        /* <DEDUP_REMOVED lines=9> */
.L_x_2148:
[----:B------:R-:W-:Y:S05]  /*e120*/  BSYNC B1 ;  /* 0x0000000000017941 */ /* 0x000fea0003800000 */
.L_x_2147:
        /* <DEDUP_REMOVED lines=10> */
.L_x_2149:
        /* <DEDUP_REMOVED lines=13> */
.L_x_2150:
        /* <DEDUP_REMOVED lines=10> */
.L_x_2136:
[----:B------:R-:W-:Y:S05]  /*e340*/  BSYNC B0 ;  /* 0x0000000000007941 */ /* 0x000fea0003800000 */
.L_x_2101:
[----:B------:R-:W2:Y:S01]  /*e350*/  LDL.LU R0, [R1] ;  /* 0x0000000001007983 */ /* 0x000ea20000300800 */
[----:B------:R-:W-:Y:S01]  /*e360*/  BSSY B0, `(.L_x_2151) ;  /* 0x0000037000007945 */ /* 0x000fe20003800000 */
[----:B--2---:R-:W-:-:S13]  /*e370*/  ISETP.NE.AND P0, PT, R0, RZ, PT ;  /* 0x000000ff0000720c */ /* 0x004fda0003f05270 */
[----:B------:R-:W-:Y:S05]  /*e380*/  @!P0 BRA `(.L_x_2152) ;  /* 0x0000000000d08947 */ /* 0x000fea0003800000 */
[----:B------:R-:W2:Y:S01]  /*e390*/  S2R R0, SR_TID.X ;  /* 0x0000000000007919 */ /* 0x000ea20000002100 */
[----:B-1----:R-:W-:Y:S01]  /*e3a0*/  LEA R3, R8, UR38, 0x3 ;  /* 0x0000002608037c11 */ /* 0x002fe2000f8e18ff */
[----:B------:R-:W-:Y:S01]  /*e3b0*/  BSSY B1, `(.L_x_2153) ;  /* 0x0000006000017945 */ /* 0x000fe20003800000 */
[----:B--2---:R-:W-:Y:S02]  /*e3c0*/  LOP3.LUT R2, R0, 0x7f, RZ, 0xc0, !PT ;  /* 0x0000007f00027812 */ /* 0x004fe400078ec0ff */
[----:B------:R-:W-:Y:S02]  /*e3d0*/  SHF.L.U32 R0, R9, 0x1f, RZ ;  /* 0x0000001f09007819 */ /* 0x000fe400000006ff */
[----:B------:R-:W-:Y:S02]  /*e3e0*/  ISETP.NE.AND P1, PT, R2, RZ, PT ;  /* 0x000000ff0200720c */ /* 0x000fe40003f25270 */
[----:B------:R-:W1:Y:S02]  /*e3f0*/  SYNCS.PHASECHK.TRANS64.TRYWAIT P0, [R3+URZ+0x34860], R0 ;  /* 0x03486000030075a7 */ /* 0x000e64000800017f */
[----:B-1----:R-:W-:Y:S09]  /*e400*/  @!P0 BRA `(.L_x_2154) ;  /* 0x0000001400f48947 */ /* 0x002ff20003800000 */
.L_x_2199:
[----:B------:R-:W-:Y:S05]  /*e410*/  BSYNC B1 ;  /* 0x0000000000017941 */ /* 0x000fea0003800000 */
.L_x_2153:
        /* <DEDUP_REMOVED lines=8> */
.L_x_2156:
[----:B------:R-:W-:Y:S05]  /*e4a0*/  BSYNC B1 ;  /* 0x0000000000017941 */ /* 0x000fea0003800000 */
.L_x_2155:
        /* <DEDUP_REMOVED lines=13> */
.L_x_2157:
        /* <DEDUP_REMOVED lines=13> */
.L_x_2158:
        /* <DEDUP_REMOVED lines=8> */
.L_x_2152:
[----:B------:R-:W-:Y:S05]  /*e6d0*/  BSYNC B0 ;  /* 0x0000000000007941 */ /* 0x000fea0003800000 */
.L_x_2151:
[----:B-1----:R-:W-:Y:S02]  /*e6e0*/  VIADD R0, R8, 0x1 ;  /* 0x0000000108007836 */ /* 0x002fe40000000000 */
[----:B------:R-:W-:-:S03]  /*e6f0*/  IMAD.MOV.U32 R3, RZ, RZ, RZ ;  /* 0x000000ffff037224 */ /* 0x000fc600078e00ff */
[----:B------:R-:W-:-:S04]  /*e700*/  ISETP.NE.AND P0, PT, R0, 0x2, PT ;  /* 0x000000020000780c */ /* 0x000fc80003f05270 */
[----:B------:R-:W-:Y:S02]  /*e710*/  SEL R2, RZ, 0x1, P0 ;  /* 0x00000001ff027807 */ /* 0x000fe40000000000 */
[----:B------:R-:W-:Y:S02]  /*e720*/  SEL R0, R0, RZ, P0 ;  /* 0x000000ff00007207 */ /* 0x000fe40000000000 */
[----:B------:R-:W-:-:S07]  /*e730*/  LOP3.LUT R9, R9, R2, RZ, 0x3c, !PT ;  /* 0x0000000209097212 */ /* 0x000fce00078e3cff */
.L_x_2085:
[----:B------:R-:W1:Y:S01]  /*e740*/  S2R R5, SR_CgaCtaId ;  /* 0x0000000000057919 */ /* 0x000e620000008800 */
[----:B------:R-:W-:Y:S02]  /*e750*/  MOV R2, 0x400 ;  /* 0x0000040000027802 */ /* 0x000fe40000000f00 */
[----:B------:R-:W-:Y:S02]  /*e760*/  SHF.L.U32 R3, R3, 0x1f, RZ ;  /* 0x0000001f03037819 */ /* 0x000fe400000006ff */
[----:B-1----:R-:W-:-:S04]  /*e770*/  LEA R2, R5, R2, 0x18 ;  /* 0x0000000205027211 */ /* 0x002fc800078ec0ff */
[----:B------:R-:W1:Y:S02]  /*e780*/  SYNCS.PHASECHK.TRANS64.TRYWAIT P0, [R2+URZ+0x34820], R3 ;  /* 0x03482003020075a7 */ /* 0x000e64000800017f */
[----:B-1----:R-:W-:Y:S05]  /*e790*/  @!P0 BRA `(.L_x_2159) ;  /* 0x0000001400248947 */ /* 0x002fea0003800000 */
.L_x_2200:
[----:B------:R-:W-:-:S03]  /*e7a0*/  UMOV UR4, 0xffffffff ;  /* 0xffffffff00047882 */ /* 0x000fc60000000000 */
[----:B------:R-:W-:Y:S05]  /*e7b0*/  BRA.DIV UR4, `(.L_x_2160) ;  /* 0x0000001604307947 */ /* 0x000fea000b800000 */
[----:B-1----:R-:W1:Y:S02]  /*e7c0*/  S2R R3, SR_TID.X ;  /* 0x0000000000037919 */ /* 0x002e640000002100 */
[----:B-1----:R-:W-:-:S04]  /*e7d0*/  SHF.R.U32.HI R3, RZ, 0x5, R3 ;  /* 0x00000005ff037819 */ /* 0x002fc80000011603 */
[----:B------:R-:W-:-:S05]  /*e7e0*/  LOP3.LUT R3, R3, 0x3, RZ, 0xc0, !PT ;  /* 0x0000000303037812 */ /* 0x000fca00078ec0ff */
[----:B------:R1:W2:Y:S02]  /*e7f0*/  SHFL.IDX PT, R14, R3, RZ, 0x1f ;  /* 0x00001fff030e7589 */ /* 0x0002a400000e0000 */
.L_x_2203:
[----:B--2---:R-:W-:-:S13]  /*e800*/  ISETP.NE.AND P0, PT, R14, RZ, PT ;  /* 0x000000ff0e00720c */ /* 0x004fda0003f05270 */
[----:B------:R-:W-:Y:S05]  /*e810*/  @P0 BRA `(.L_x_2047) ;  /* 0x0000000000880947 */ /* 0x000fea0003800000 */
[----:B------:R-:W-:-:S03]  /*e820*/  UMOV UR4, 0xffffffff ;  /* 0xffffffff00047882 */ /* 0x000fc60000000000 */
[----:B------:R-:W-:Y:S05]  /*e830*/  BRA.DIV UR4, `(.L_x_2161) ;  /* 0x0000001604447947 */ /* 0x000fea000b800000 */
[----:B------:R-:W-:-:S13]  /*e840*/  ELECT P6, URZ, PT ;  /* 0x00000000003f782f */ /* 0x000fda00038c0000 */
.L_x_2206:
[----:B------:R-:W-:Y:S05]  /*e850*/  @!P6 BRA `(.L_x_2047) ;  /* 0x000000000078e947 */ /* 0x000fea0003800000 */
[----:B-1----:R-:W2:Y:S02]  /*e860*/  LDL.LU R3, [R1+0x14] ;  /* 0x0000140001037983 */ /* 0x002ea40000300800 */
[----:B--2---:R-:W-:-:S04]  /*e870*/  LOP3.LUT R3, R3, 0x2, RZ, 0xfc, !PT ;  /* 0x0000000203037812 */ /* 0x004fc800078efcff */
[----:B------:R-:W-:-:S13]  /*e880*/  ISETP.NE.AND P2, PT, R3, 0x3, PT ;  /* 0x000000030300780c */ /* 0x000fda0003f45270 */
[----:B------:R-:W-:Y:S05]  /*e890*/  @!P2 BRA `(.L_x_2162) ;  /* 0x000000000004a947 */ /* 0x000fea0003800000 */
[----:B------:R-:W-:Y:S01]  /*e8a0*/  BPT.TRAP 0x1 ;  /* 0x000000040000795c */ /* 0x000fe20000300000 */
.L_x_2162:
[----:B0-----:R-:W-:Y:S01]  /*e8b0*/  VIADD R7, R2, 0x34840 ;  /* 0x0003484002077836 */ /* 0x001fe20000000000 */
        /* <DEDUP_REMOVED lines=11> */
.L_x_2207:
[----:B------:R-:W1:Y:S02]  /*e970*/  SYNCS.PHASECHK.TRANS64.TRYWAIT P0, [R3+URZ], R4 ;  /* 0x00000004030075a7 */ /* 0x000e64000800017f */
[----:B-1----:R-:W-:Y:S05]  /*e980*/  @!P0 BRA `(.L_x_2164) ;  /* 0x0000001400248947 */ /* 0x002fea0003800000 */
.L_x_2208:
[----:B------:R-:W-:Y:S05]  /*e990*/  @!P2 BRA `(.L_x_2165) ;  /* 0x000000000004a947 */ /* 0x000fea0003800000 */
[----:B------:R-:W-:Y:S01]  /*e9a0*/  BPT.TRAP 0x1 ;  /* 0x000000040000795c */ /* 0x000fe20000300000 */
.L_x_2165:
[----:B-1----:R-:W-:-:S04]  /*e9b0*/  VIADD R3, R2, 0x34860 ;  /* 0x0003486002037836 */ /* 0x002fc80000000000 */
[----:B------:R-:W-:-:S04]  /*e9c0*/  IMAD R0, R0, 0x8, R3 ;  /* 0x0000000800007824 */ /* 0x000fc800078e0203 */
[----:B------:R-:W1:Y:S02]  /*e9d0*/  SYNCS.PHASECHK.TRANS64.TRYWAIT P0, [R0+URZ], R5 ;  /* 0x00000005000075a7 */ /* 0x000e64000800017f */
[----:B-1----:R-:W-:Y:S05]  /*e9e0*/  @!P0 BRA `(.L_x_2166) ;  /* 0x0000001400208947 */ /* 0x002fea0003800000 */
.L_x_2209:
[----:B------:R-:W-:-:S07]  /*e9f0*/  IMAD R3, R8, 0x8, R3 ;  /* 0x0000000808037824 */ /* 0x000fce00078e0203 */
.L_x_2167:
[----:B--2---:R2:W3:Y:S02]  /*ea00*/  SYNCS.PHASECHK.TRANS64.TRYWAIT P0, [R3+URZ], R4 ;  /* 0x00000004030075a7 */ /* 0x0044e4000800017f */
[----:B---3--:R-:W-:Y:S05]  /*ea10*/  @!P0 NANOSLEEP.SYNCS 0x989680 ;  /* 0x009896800000895d */ /* 0x008fea0003900000 */
[----:B------:R-:W3:Y:S02]  /*ea20*/  @!P0 SYNCS.PHASECHK.TRANS64 P0, [R3+URZ], R4 ;  /* 0x00000004030085a7 */ /* 0x000ee4000800007f */
[----:B---3--:R-:W-:Y:S05]  /*ea30*/  @!P0 BRA `(.L_x_2167) ;  /* 0xfffffffc00f08947 */ /* 0x008fea000383ffff */
.L_x_2047:
[----:B------:R-:W-:Y:S05]  /*ea40*/  BSYNC B6 ;  /* 0x0000000000067941 */ /* 0x000fea0003800000 */
.L_x_2044:
[----:B------:R-:W-:Y:S05]  /*ea50*/  EXIT ;  /* 0x000000000000794d */ /* 0x000fea0003800000 */
.L_x_2051:
[----:B-1----:R-:W-:-:S04]  /*ea60*/  IMAD.U32 R3, RZ, RZ, UR36 ;  /* 0x00000024ff037e24 */ /* 0x002fc8000f8e00ff */
[----:B------:R1:W2:Y:S03]  /*ea70*/  SYNCS.PHASECHK.TRANS64.TRYWAIT P1, [R3+URZ+0x34800], R2 ;  /* 0x03480002030075a7 */ /* 0x0002a6000802017f */
[----:B--2---:R-:W-:Y:S05]  /*ea80*/  @!P1 NANOSLEEP.SYNCS 0x989680 ;  /* 0x009896800000995d */ /* 0x004fea0003900000 */
[----:B------:R-:W2:Y:S02]  /*ea90*/  @!P1 SYNCS.PHASECHK.TRANS64 P1, [R3+URZ+0x34800], R2 ;  /* 0x03480002030095a7 */ /* 0x000ea4000802007f */
[----:B--2---:R-:W-:Y:S05]  /*eaa0*/  @!P1 BRA `(.L_x_2051) ;  /* 0xfffffffc00ec9947 */ /* 0x004fea000383ffff */
[----:B------:R-:W-:Y:S05]  /*eab0*/  BRA `(.L_x_2168) ;  /* 0xffffff28002c7947 */ /* 0x000fea000383ffff */
.L_x_2055:
[----:B-1----:R-:W-:-:S04]  /*eac0*/  IMAD.U32 R3, RZ, RZ, UR36 ;  /* 0x00000024ff037e24 */ /* 0x002fc8000f8e00ff */
[----:B------:R1:W3:Y:S03]  /*ead0*/  SYNCS.PHASECHK.TRANS64.TRYWAIT P2, [R3+URZ+0x34830], R2 ;  /* 0x03483002030075a7 */ /* 0x0002e6000804017f */
[----:B---3--:R-:W-:Y:S05]  /*eae0*/  @!P2 NANOSLEEP.SYNCS 0x989680 ;  /* 0x009896800000a95d */ /* 0x008fea0003900000 */
[----:B------:R-:W3:Y:S02]  /*eaf0*/  @!P2 SYNCS.PHASECHK.TRANS64 P2, [R3+URZ+0x34830], R2 ;  /* 0x034830020300a5a7 */ /* 0x000ee4000804007f */
[----:B---3--:R-:W-:Y:S05]  /*eb00*/  @!P2 BRA `(.L_x_2055) ;  /* 0xfffffffc00eca947 */ /* 0x008fea000383ffff */
[----:B------:R-:W-:Y:S05]  /*eb10*/  BRA `(.L_x_2054) ;  /* 0xffffff2800487947 */ /* 0x000fea000383ffff */
.L_x_2060:
[----:B-1----:R-:W-:-:S04]  /*eb20*/  IMAD.U32 R21, RZ, RZ, UR60 ;  /* 0x0000003cff157e24 */ /* 0x002fc8000f8e00ff */
[----:B------:R1:W2:Y:S03]  /*eb30*/  SYNCS.PHASECHK.TRANS64.TRYWAIT P3, [R21+URZ+0x34830], R0 ;  /* 0x03483000150075a7 */ /* 0x0002a6000806017f */
[----:B--2---:R-:W-:Y:S05]  /*eb40*/  @!P3 NANOSLEEP.SYNCS 0x989680 ;  /* 0x009896800000b95d */ /* 0x004fea0003900000 */
[----:B------:R-:W2:Y:S02]  /*eb50*/  @!P3 SYNCS.PHASECHK.TRANS64 P3, [R21+URZ+0x34830], R0 ;  /* 0x034830001500b5a7 */ /* 0x000ea4000806007f */
[----:B--2---:R-:W-:Y:S05]  /*eb60*/  @!P3 BRA `(.L_x_2060) ;  /* 0xfffffffc00ecb947 */ /* 0x004fea000383ffff */
[----:B------:R-:W-:Y:S05]  /*eb70*/  BRA `(.L_x_2059) ;  /* 0xffffff5000407947 */ /* 0x000fea000383ffff */
.L_x_2064:
[----:B-1----:R-:W-:-:S04]  /*eb80*/  IMAD.U32 R3, RZ, RZ, UR7 ;  /* 0x00000007ff037e24 */ /* 0x002fc8000f8e00ff */
[----:B------:R1:W2:Y:S03]  /*eb90*/  SYNCS.PHASECHK.TRANS64.TRYWAIT P3, [R3+URZ+0x34850], R0 ;  /* 0x03485000030075a7 */ /* 0x0002a6000806017f */
[----:B--2---:R-:W-:Y:S05]  /*eba0*/  @!P3 NANOSLEEP.SYNCS 0x989680 ;  /* 0x009896800000b95d */ /* 0x004fea0003900000 */
[----:B------:R-:W2:Y:S02]  /*ebb0*/  @!P3 SYNCS.PHASECHK.TRANS64 P3, [R3+URZ+0x34850], R0 ;  /* 0x034850000300b5a7 */ /* 0x000ea4000806007f */
[----:B--2---:R-:W-:Y:S05]  /*ebc0*/  @!P3 BRA `(.L_x_2064) ;  /* 0xfffffffc00ecb947 */ /* 0x004fea000383ffff */
[----:B------:R-:W-:Y:S05]  /*ebd0*/  BRA `(.L_x_2063) ;  /* 0xffffff5800487947 */ /* 0x000fea000383ffff */
.L_x_2070:
[----:B-1----:R-:W-:-:S04]  /*ebe0*/  IMAD.U32 R15, RZ, RZ, UR39 ;  /* 0x00000027ff0f7e24 */ /* 0x002fc8000f8e00ff */
[----:B------:R1:W2:Y:S03]  /*ebf0*/  SYNCS.PHASECHK.TRANS64.TRYWAIT P2, [R15+URZ+0x34830], R0 ;  /* 0x034830000f0075a7 */ /* 0x0002a6000804017f */
[----:B--2---:R-:W-:Y:S05]  /*ec00*/  @!P2 NANOSLEEP.SYNCS 0x989680 ;  /* 0x009896800000a95d */ /* 0x004fea0003900000 */
[----:B------:R-:W2:Y:S02]  /*ec10*/  @!P2 SYNCS.PHASECHK.TRANS64 P2, [R15+URZ+0x34830], R0 ;  /* 0x034830000f00a5a7 */ /* 0x000ea4000804007f */
[----:B--2---:R-:W-:Y:S05]  /*ec20*/  @!P2 BRA `(.L_x_2070) ;  /* 0xfffffffc00eca947 */ /* 0x004fea000383ffff */
[----:B------:R-:W-:Y:S05]  /*ec30*/  BRA `(.L_x_2069) ;  /* 0xffffff7800887947 */ /* 0x000fea000383ffff */
.L_x_2074:
[----:B-1----:R-:W-:-:S04]  /*ec40*/  IMAD.U32 R3, RZ, RZ, UR7 ;  /* 0x00000007ff037e24 */ /* 0x002fc8000f8e00ff */
[----:B------:R1:W2:Y:S03]  /*ec50*/  SYNCS.PHASECHK.TRANS64.TRYWAIT P2, [R3+URZ+0x34850], R0 ;  /* 0x03485000030075a7 */ /* 0x0002a6000804017f */
[----:B--2---:R-:W-:Y:S05]  /*ec60*/  @!P2 NANOSLEEP.SYNCS 0x989680 ;  /* 0x009896800000a95d */ /* 0x004fea0003900000 */
[----:B------:R-:W2:Y:S02]  /*ec70*/  @!P2 SYNCS.PHASECHK.TRANS64 P2, [R3+URZ+0x34850], R0 ;  /* 0x034850000300a5a7 */ /* 0x000ea4000804007f */
[----:B--2---:R-:W-:Y:S05]  /*ec80*/  @!P2 BRA `(.L_x_2074) ;  /* 0xfffffffc00eca947 */ /* 0x004fea000383ffff */
[----:B------:R-:W-:Y:S05]  /*ec90*/  BRA `(.L_x_2073) ;  /* 0xffffff8000907947 */ /* 0x000fea000383ffff */
.L_x_2079:
[----:B-1----:R-:W-:-:S04]  /*eca0*/  IMAD.U32 R2, RZ, RZ, UR5 ;  /* 0x00000005ff027e24 */ /* 0x002fc8000f8e00ff */
[----:B------:R1:W2:Y:S03]  /*ecb0*/  SYNCS.PHASECHK.TRANS64.TRYWAIT P0, [R2+URZ+0x34850], R5 ;  /* 0x03485005020075a7 */ /* 0x0002a6000800017f */
[----:B--2---:R-:W-:Y:S05]  /*ecc0*/  @!P0 NANOSLEEP.SYNCS 0x989680 ;  /* 0x009896800000895d */ /* 0x004fea0003900000 */
[----:B------:R-:W2:Y:S02]  /*ecd0*/  @!P0 SYNCS.PHASECHK.TRANS64 P0, [R2+URZ+0x34850], R5 ;  /* 0x03485005020085a7 */ /* 0x000ea4000800007f */
[----:B--2---:R-:W-:Y:S05]  /*ece0*/  @!P0 BRA `(.L_x_2079) ;  /* 0xfffffffc00ec8947 */ /* 0x004fea000383ffff */
[----:B------:R-:W-:Y:S05]  /*ecf0*/  BRA `(.L_x_2078) ;  /* 0xffffff9c005c7947 */ /* 0x000fea000383ffff */
.L_x_2090:
[----:B------:R-:W-:Y:S02]  /*ed00*/  IMAD.MOV.U32 R13, RZ, RZ, R0 ;  /* 0x000000ffff0d7224 */ /* 0x000fe400078e0000 */
[----:B------:R-:W-:Y:S02]  /*ed10*/  IMAD.MOV.U32 R12, RZ, RZ, RZ ;  /* 0x000000ffff0c7224 */ /* 0x000fe400078e00ff */
[----:B------:R-:W-:Y:S02]  /*ed20*/  IMAD.MOV.U32 R11, RZ, RZ, 0x1f ;  /* 0x0000001fff0b7424 */ /* 0x000fe400078e00ff */
[----:B------:R-:W-:-:S07]  /*ed30*/  IMAD.MOV.U32 R15, RZ, RZ, -0x1 ;  /* 0xffffffffff0f7424 */ /* 0x000fce00078e00ff */
[----:B------:R-:W-:Y:S05]  /*ed40*/  WARPSYNC.COLLECTIVE R15, `(.L_x_2169) ;  /* 0x000000000f087348 */ /* 0x000fea0003c00000 */
[----:B------:R0:W1:Y:S02]  /*ed50*/  SHFL.IDX P6, R14, R13, R12, R11 ;  /* 0x0000000c0d0e7389 */ /* 0x00006400000c000b */
[----:B01----:R-:W-:Y:S01]  /*ed60*/  ENDCOLLECTIVE ;  /* 0x000000000000791b */ /* 0x003fe20003800000 */
.L_x_2169:
[----:B------:R-:W-:Y:S05]  /*ed70*/  BRA `(.L_x_2170) ;  /* 0xffffffc800607947 */ /* 0x000fea000383ffff */
.L_x_2092:
[----:B------:R-:W-:Y:S01]  /*ed80*/  BSSY B0, `(.L_x_2171) ;  /* 0x0000006000007945 */ /* 0x000fe20003800000 */
[----:B------:R-:W-:-:S07]  /*ed90*/  IMAD.MOV.U32 R15, RZ, RZ, -0x1 ;  /* 0xffffffffff0f7424 */ /* 0x000fce00078e00ff */
[----:B0-----:R-:W-:Y:S05]  /*eda0*/  WARPSYNC.COLLECTIVE R15, `(.L_x_2172) ;  /* 0x000000000f0c7348 */ /* 0x001fea0003c00000 */
[----:B------:R-:W-:Y:S02]  /*edb0*/  ELECT P6, UR62, PT ;  /* 0x00000000003e782f */ /* 0x000fe400038c0000 */
[----:B------:R-:W-:Y:S01]  /*edc0*/  MOV R14, UR62 ;  /* 0x0000003e000e7c02 */ /* 0x000fe20008000f00 */
[----:B0-----:R-:W-:Y:S10]  /*edd0*/  ENDCOLLECTIVE ;  /* 0x000000000000791b */ /* 0x001ff40003800000 */
.L_x_2172:
[----:B------:R-:W-:Y:S05]  /*ede0*/  BSYNC B0 ;  /* 0x0000000000007941 */ /* 0x000fea0003800000 */
.L_x_2171:
[----:B------:R-:W-:Y:S05]  /*edf0*/  BRA `(.L_x_2173) ;  /* 0xffffffc800607947 */ /* 0x000fea000383ffff */
.L_x_2094:
[----:B0-----:R-:W-:-:S04]  /*ee00*/  IMAD.U32 R3, RZ, RZ, UR38 ;  /* 0x00000026ff037e24 */ /* 0x001fc8000f8e00ff */
[----:B------:R0:W1:Y:S03]  /*ee10*/  SYNCS.PHASECHK.TRANS64.TRYWAIT P0, [R3+URZ+0x34840], R0 ;  /* 0x03484000030075a7 */ /* 0x000066000800017f */
[----:B-1----:R-:W-:Y:S05]  /*ee20*/  @!P0 NANOSLEEP.SYNCS 0x989680 ;  /* 0x009896800000895d */ /* 0x002fea0003900000 */
[----:B------:R-:W1:Y:S02]  /*ee30*/  @!P0 SYNCS.PHASECHK.TRANS64 P0, [R3+URZ+0x34840], R0 ;  /* 0x03484000030085a7 */ /* 0x000e64000800007f */
[----:B-1----:R-:W-:Y:S05]  /*ee40*/  @!P0 BRA `(.L_x_2094) ;  /* 0xfffffffc00ec8947 */ /* 0x002fea000383ffff */
[----:B------:R-:W-:Y:S05]  /*ee50*/  BRA `(.L_x_2174) ;  /* 0xffffffc800b87947 */ /* 0x000fea000383ffff */
.L_x_2097:
[----:B------:R-:W-:Y:S02]  /*ee60*/  IMAD.MOV.U32 R13, RZ, RZ, R5 ;  /* 0x000000ffff0d7224 */ /* 0x000fe400078e0005 */
[----:B------:R-:W-:Y:S02]  /*ee70*/  IMAD.MOV.U32 R12, RZ, RZ, RZ ;  /* 0x000000ffff0c7224 */ /* 0x000fe400078e00ff */
[----:B------:R-:W-:Y:S02]  /*ee80*/  IMAD.MOV.U32 R11, RZ, RZ, 0x181f ;  /* 0x0000181fff0b7424 */ /* 0x000fe400078e00ff */
[----:B------:R-:W-:Y:S02]  /*ee90*/  IMAD.MOV.U32 R15, RZ, RZ, -0x1 ;  /* 0xffffffffff0f7424 */ /* 0x000fe400078e00ff */
[----:B------:R-:W-:-:S07]  /*eea0*/  IMAD R6, R9, 0x80, R6 ;  /* 0x0000008009067824 */ /* 0x000fce00078e0206 */
[----:B------:R-:W-:Y:S05]  /*eeb0*/  WARPSYNC.COLLECTIVE R15, `(.L_x_2175) ;  /* 0x000000000f087348 */ /* 0x000fea0003c00000 */
[----:B------:R0:W1:Y:S02]  /*eec0*/  SHFL.IDX P6, R14, R13, R12, R11 ;  /* 0x0000000c0d0e7389 */ /* 0x00006400000c000b */
[----:B01----:R-:W-:Y:S01]  /*eed0*/  ENDCOLLECTIVE ;  /* 0x000000000000791b */ /* 0x003fe20003800000 */
.L_x_2175:
[----:B------:R-:W-:Y:S02]  /*eee0*/  VIADD R9, R6, 0x10 ;  /* 0x0000001006097836 */ /* 0x000fe40000000000 */
[----:B------:R-:W-:Y:S02]  /*eef0*/  IMAD.MOV.U32 R13, RZ, RZ, R0 ;  /* 0x000000ffff0d7224 */ /* 0x000fe400078e0000 */
[----:B------:R-:W-:-:S07]  /*ef00*/  IMAD.MOV.U32 R2, RZ, RZ, R14 ;  /* 0x000000ffff027224 */ /* 0x000fce00078e000e */
[----:B------:R-:W-:Y:S05]  /*ef10*/  WARPSYNC.COLLECTIVE R15, `(.L_x_2176) ;  /* 0x000000000f087348 */ /* 0x000fea0003c00000 */
[----:B------:R0:W1:Y:S02]  /*ef20*/  SHFL.IDX P6, R14, R13, R12, R11 ;  /* 0x0000000c0d0e7389 */ /* 0x00006400000c000b */
[----:B01----:R-:W-:Y:S01]  /*ef30*/  ENDCOLLECTIVE ;  /* 0x000000000000791b */ /* 0x003fe20003800000 */
.L_x_2176:
[----:B------:R-:W-:Y:S02]  /*ef40*/  ULDC UR4, c[0x0][0x288] ;  /* 0x0000a20000047ab9 */ /* 0x000fe40000000800 */
[----:B------:R-:W-:-:S05]  /*ef50*/  IMAD R4, R8, UR4, RZ ;  /* 0x0000000408047c24 */ /* 0x000fca000f8e02ff */
        /* <DEDUP_REMOVED lines=8> */
.L_x_2177:
        /* <DEDUP_REMOVED lines=14> */
.L_x_2178:
[----:B------:R-:W-:Y:S01]  /*f0c0*/  @!PT LDS RZ, [RZ] ;  /* 0x00000000fffff984 */ /* 0x000fe20000000800 */
[----:B------:R-:W-:Y:S01]  /*f0d0*/  @!PT LDS RZ, [RZ] ;  /* 0x00000000fffff984 */ /* 0x000fe20000000800 */
[----:B------:R-:W-:Y:S01]  /*f0e0*/  @!PT LDS RZ, [RZ] ;  /* 0x00000000fffff984 */ /* 0x000fe20000000800 */
[----:B------:R0:W-:Y:S01]  /*f0f0*/  @!P3 LDGSTS.E.BYPASS.LTC128B.128 [R21+0x18400], desc[UR42][R2.64+0x100], !P1 ;  /* 0x184001000215bfae */ /* 0x0001e2000c901d6a */
[----:B------:R-:W-:Y:S01]  /*f100*/  ISETP.GE.AND P3, PT, R9, R4, PT ;  /* 0x000000040900720c */ /* 0x000fe20003f66270 */
[----:B------:R-:W-:Y:S02]  /*f110*/  IMAD.MOV.U32 R9, RZ, RZ, R8 ;  /* 0x000000ffff097224 */ /* 0x000fe400078e0008 */
[----:B------:R-:W-:Y:S02]  /*f120*/  IMAD.MOV.U32 R13, RZ, RZ, R5 ;  /* 0x000000ffff0d7224 */ /* 0x000fe400078e0005 */
[----:B------:R-:W-:-:S08]  /*f130*/  IMAD.MOV.U32 R12, RZ, RZ, 0x2 ;  /* 0x00000002ff0c7424 */ /* 0x000fd000078e00ff */
[----:B------:R-:W-:Y:S01]  /*f140*/  @!P3 LEA R20, R7, UR38, 0x1 ;  /* 0x000000260714bc11 */ /* 0x000fe2000f8e08ff */
[----:B0-----:R-:W-:Y:S02]  /*f150*/  VIADD R3, R6, 0x20 ;  /* 0x0000002006037836 */ /* 0x001fe40000000000 */
[----:B------:R-:W-:-:S07]  /*f160*/  IMAD.MOV.U32 R8, RZ, RZ, R14 ;  /* 0x000000ffff087224 */ /* 0x000fce00078e000e */
[----:B------:R-:W-:Y:S05]  /*f170*/  WARPSYNC.COLLECTIVE R15, `(.L_x_2179) ;  /* 0x000000000f087348 */ /* 0x000fea0003c00000 */
[----:B------:R0:W1:Y:S02]  /*f180*/  SHFL.IDX P6, R14, R13, R12, R11 ;  /* 0x0000000c0d0e7389 */ /* 0x00006400000c000b */
[----:B01----:R-:W-:Y:S01]  /*f190*/  ENDCOLLECTIVE ;  /* 0x000000000000791b */ /* 0x003fe20003800000 */
.L_x_2179:
        /* <DEDUP_REMOVED lines=13> */
.L_x_2180:
        /* <DEDUP_REMOVED lines=9> */
.L_x_2181:
        /* <DEDUP_REMOVED lines=13> */
.L_x_2182:
        /* <DEDUP_REMOVED lines=9> */
.L_x_2183:
        /* <DEDUP_REMOVED lines=13> */
.L_x_2184:
        /* <DEDUP_REMOVED lines=9> */
.L_x_2185:
        /* <DEDUP_REMOVED lines=13> */
.L_x_2186:
        /* <DEDUP_REMOVED lines=9> */
.L_x_2187:
        /* <DEDUP_REMOVED lines=13> */
.L_x_2188:
        /* <DEDUP_REMOVED lines=8> */
.L_x_2189:
        /* <DEDUP_REMOVED lines=12> */
.L_x_2190:
[----:B------:R-:W-:Y:S05]  /*f930*/  BRA `(.L_x_2191) ;  /* 0xffffffcc00207947 */ /* 0x000fea000383ffff */
.L_x_2100:
[----:B-1----:R-:W-:-:S04]  /*f940*/  IMAD.U32 R3, RZ, RZ, UR38 ;  /* 0x00000026ff037e24 */ /* 0x002fc8000f8e00ff */
[----:B------:R1:W2:Y:S03]  /*f950*/  SYNCS.PHASECHK.TRANS64.TRYWAIT P0, [R3+URZ+0x34820], R2 ;  /* 0x03482002030075a7 */ /* 0x0002a6000800017f */
[----:B--2---:R-:W-:Y:S05]  /*f960*/  @!P0 NANOSLEEP.SYNCS 0x989680 ;  /* 0x009896800000895d */ /* 0x004fea0003900000 */
[----:B------:R-:W2:Y:S02]  /*f970*/  @!P0 SYNCS.PHASECHK.TRANS64 P0, [R3+URZ+0x34820], R2 ;  /* 0x03482002030085a7 */ /* 0x000ea4000800007f */
[----:B--2---:R-:W-:Y:S05]  /*f980*/  @!P0 BRA `(.L_x_2100) ;  /* 0xfffffffc00ec8947 */ /* 0x004fea000383ffff */
[----:B------:R-:W-:Y:S05]  /*f990*/  BRA `(.L_x_2192) ;  /* 0xffffffcc00787947 */ /* 0x000fea000383ffff */
.L_x_2107:
[----:B-1----:R-:W-:-:S04]  /*f9a0*/  IMAD.U32 R3, RZ, RZ, UR38 ;  /* 0x00000026ff037e24 */ /* 0x002fc8000f8e00ff */
[----:B------:R1:W2:Y:S03]  /*f9b0*/  SYNCS.PHASECHK.TRANS64.TRYWAIT P0, [R3+URZ+0x34848], R2 ;  /* 0x03484802030075a7 */ /* 0x0002a6000800017f */
[----:B--2---:R-:W-:Y:S05]  /*f9c0*/  @!P0 NANOSLEEP.SYNCS 0x989680 ;  /* 0x009896800000895d */ /* 0x004fea0003900000 */
[----:B------:R-:W2:Y:S02]  /*f9d0*/  @!P0 SYNCS.PHASECHK.TRANS64 P0, [R3+URZ+0x34848], R2 ;  /* 0x03484802030085a7 */ /* 0x000ea4000800007f */
[----:B--2---:R-:W-:Y:S05]  /*f9e0*/  @!P0 BRA `(.L_x_2107) ;  /* 0xfffffffc00ec8947 */ /* 0x004fea000383ffff */
[----:B------:R-:W-:Y:S05]  /*f9f0*/  BRA `(.L_x_2193) ;  /* 0xffffffd000507947 */ /* 0x000fea000383ffff */
.L_x_2114:
[----:B0-----:R-:W-:-:S04]  /*fa00*/  IMAD.U32 R3, RZ, RZ, UR38 ;  /* 0x00000026ff037e24 */ /* 0x001fc8000f8e00ff */
[----:B------:R0:W1:Y:S03]  /*fa10*/  SYNCS.PHASECHK.TRANS64.TRYWAIT P0, [R3+URZ+0x34860], R2 ;  /* 0x03486002030075a7 */ /* 0x000066000800017f */
[----:B-1----:R-:W-:Y:S05]  /*fa20*/  @!P0 NANOSLEEP.SYNCS 0x989680 ;  /* 0x009896800000895d */ /* 0x002fea0003900000 */
[----:B------:R-:W1:Y:S02]  /*fa30*/  @!P0 SYNCS.PHASECHK.TRANS64 P0, [R3+URZ+0x34860], R2 ;  /* 0x03486002030085a7 */ /* 0x000e64000800007f */
[----:B-1----:R-:W-:Y:S05]  /*fa40*/  @!P0 BRA `(.L_x_2114) ;  /* 0xfffffffc00ec8947 */ /* 0x002fea000383ffff */
[----:B------:R-:W-:Y:S05]  /*fa50*/  BRA `(.L_x_2194) ;  /* 0xffffffd400247947 */ /* 0x000fea000383ffff */
.L_x_2123:
[----:B-1----:R-:W-:-:S04]  /*fa60*/  IMAD.U32 R3, RZ, RZ, UR38 ;  /* 0x00000026ff037e24 */ /* 0x002fc8000f8e00ff */
[----:B------:R1:W2:Y:S03]  /*fa70*/  SYNCS.PHASECHK.TRANS64.TRYWAIT P0, [R3+URZ+0x34840], R2 ;  /* 0x03484002030075a7 */ /* 0x0002a6000800017f */
[----:B--2---:R-:W-:Y:S05]  /*fa80*/  @!P0 NANOSLEEP.SYNCS 0x989680 ;  /* 0x009896800000895d */ /* 0x004fea0003900000 */
[----:B------:R-:W2:Y:S02]  /*fa90*/  @!P0 SYNCS.PHASECHK.TRANS64 P0, [R3+URZ+0x34840], R2 ;  /* 0x03484002030085a7 */ /* 0x000ea4000800007f */
[----:B--2---:R-:W-:Y:S05]  /*faa0*/  @!P0 BRA `(.L_x_2123) ;  /* 0xfffffffc00ec8947 */ /* 0x004fea000383ffff */
[----:B------:R-:W-:Y:S05]  /*fab0*/  BRA `(.L_x_2195) ;  /* 0xffffffd800487947 */ /* 0x000fea000383ffff */
.L_x_2130:
[----:B0-----:R-:W-:-:S04]  /*fac0*/  IMAD.U32 R3, RZ, RZ, UR38 ;  /* 0x00000026ff037e24 */ /* 0x001fc8000f8e00ff */
[----:B------:R0:W1:Y:S03]  /*fad0*/  SYNCS.PHASECHK.TRANS64.TRYWAIT P0, [R3+URZ+0x34868], R2 ;  /* 0x03486802030075a7 */ /* 0x000066000800017f */
[----:B-1----:R-:W-:Y:S05]  /*fae0*/  @!P0 NANOSLEEP.SYNCS 0x989680 ;  /* 0x009896800000895d */ /* 0x002fea0003900000 */
[----:B------:R-:W1:Y:S02]  /*faf0*/  @!P0 SYNCS.PHASECHK.TRANS64 P0, [R3+URZ+0x34868], R2 ;  /* 0x03486802030085a7 */ /* 0x000e64000800007f */
[----:B-1----:R-:W-:Y:S05]  /*fb00*/  @!P0 BRA `(.L_x_2130) ;  /* 0xfffffffc00ec8947 */ /* 0x002fea000383ffff */
[----:B------:R-:W-:Y:S05]  /*fb10*/  BRA `(.L_x_2196) ;  /* 0xffffffdc001c7947 */ /* 0x000fea000383ffff */
.L_x_2139:
[----:B-1----:R-:W-:-:S04]  /*fb20*/  IMAD.U32 R3, RZ, RZ, UR38 ;  /* 0x00000026ff037e24 */ /* 0x002fc8000f8e00ff */
[----:B------:R1:W2:Y:S03]  /*fb30*/  SYNCS.PHASECHK.TRANS64.TRYWAIT P0, [R3+URZ+0x34848], R2 ;  /* 0x03484802030075a7 */ /* 0x0002a6000800017f */
[----:B--2---:R-:W-:Y:S05]  /*fb40*/  @!P0 NANOSLEEP.SYNCS 0x989680 ;  /* 0x009896800000895d */ /* 0x004fea0003900000 */
[----:B------:R-:W2:Y:S02]  /*fb50*/  @!P0 SYNCS.PHASECHK.TRANS64 P0, [R3+URZ+0x34848], R2 ;  /* 0x03484802030085a7 */ /* 0x000ea4000800007f */
[----:B--2---:R-:W-:Y:S05]  /*fb60*/  @!P0 BRA `(.L_x_2139) ;  /* 0xfffffffc00ec8947 */ /* 0x004fea000383ffff */
[----:B------:R-:W-:Y:S05]  /*fb70*/  BRA `(.L_x_2197) ;  /* 0xffffffe000587947 */ /* 0x000fea000383ffff */
.L_x_2146:
[----:B0-----:R-:W-:-:S04]  /*fb80*/  IMAD.U32 R3, RZ, RZ, UR38 ;  /* 0x00000026ff037e24 */ /* 0x001fc8000f8e00ff */
[----:B------:R0:W1:Y:S03]  /*fb90*/  SYNCS.PHASECHK.TRANS64.TRYWAIT P0, [R3+URZ+0x34860], R2 ;  /* 0x03486002030075a7 */ /* 0x000066000800017f */
[----:B-1----:R-:W-:Y:S05]  /*fba0*/  @!P0 NANOSLEEP.SYNCS 0x989680 ;  /* 0x009896800000895d */ /* 0x002fea0003900000 */
[----:B------:R-:W1:Y:S02]  /*fbb0*/  @!P0 SYNCS.PHASECHK.TRANS64 P0, [R3+URZ+0x34860], R2 ;  /* 0x03486002030085a7 */ /* 0x000e64000800007f */
[----:B-1----:R-:W-:Y:S05]  /*fbc0*/  @!P0 BRA `(.L_x_2146) ;  /* 0xfffffffc00ec8947 */ /* 0x002fea000383ffff */
[----:B------:R-:W-:Y:S05]  /*fbd0*/  BRA `(.L_x_2198) ;  /* 0xffffffe400287947 */ /* 0x000fea000383ffff */
.L_x_2154:
[----:B-1----:R1:W2:Y:S02]  /*fbe0*/  SYNCS.PHASECHK.TRANS64.TRYWAIT P0, [R3+URZ+0x34860], R0 ;  /* 0x03486000030075a7 */ /* 0x0022a4000800017f */
[----:B--2---:R-:W-:Y:S05]  /*fbf0*/  @!P0 NANOSLEEP.SYNCS 0x989680 ;  /* 0x009896800000895d */ /* 0x004fea0003900000 */
[----:B------:R-:W2:Y:S02]  /*fc00*/  @!P0 SYNCS.PHASECHK.TRANS64 P0, [R3+URZ+0x34860], R0 ;  /* 0x03486000030085a7 */ /* 0x000ea4000800007f */
[----:B--2---:R-:W-:Y:S05]  /*fc10*/  @!P0 BRA `(.L_x_2154) ;  /* 0xfffffffc00f08947 */ /* 0x004fea000383ffff */
[----:B------:R-:W-:Y:S05]  /*fc20*/  BRA `(.L_x_2199) ;  /* 0xffffffe400f87947 */ /* 0x000fea000383ffff */
.L_x_2159:
[----:B-1----:R1:W2:Y:S02]  /*fc30*/  SYNCS.PHASECHK.TRANS64.TRYWAIT P0, [R2+URZ+0x34820], R3 ;  /* 0x03482003020075a7 */ /* 0x0022a4000800017f */
[----:B--2---:R-:W-:Y:S05]  /*fc40*/  @!P0 NANOSLEEP.SYNCS 0x989680 ;  /* 0x009896800000895d */ /* 0x004fea0003900000 */
[----:B------:R-:W2:Y:S02]  /*fc50*/  @!P0 SYNCS.PHASECHK.TRANS64 P0, [R2+URZ+0x34820], R3 ;  /* 0x03482003020085a7 */ /* 0x000ea4000800007f */
[----:B--2---:R-:W-:Y:S05]  /*fc60*/  @!P0 BRA `(.L_x_2159) ;  /* 0xfffffffc00f08947 */ /* 0x004fea000383ffff */
[----:B------:R-:W-:Y:S05]  /*fc70*/  BRA `(.L_x_2200) ;  /* 0xffffffe800c87947 */ /* 0x000fea000383ffff */
.L_x_2160:
        /* <DEDUP_REMOVED lines=11> */
.L_x_2202:
[----:B------:R-:W-:Y:S05]  /*fd30*/  BSYNC B0 ;  /* 0x0000000000007941 */ /* 0x000fea0003800000 */
.L_x_2201:
[----:B------:R-:W-:Y:S05]  /*fd40*/  BRA `(.L_x_2203) ;  /* 0xffffffe800ac7947 */ /* 0x000fea000383ffff */
.L_x_2161:
[----:B------:R-:W-:Y:S01]  /*fd50*/  BSSY B0, `(.L_x_2204) ;  /* 0x0000006000007945 */ /* 0x000fe20003800000 */
[----:B------:R-:W-:-:S07]  /*fd60*/  IMAD.MOV.U32 R15, RZ, RZ, -0x1 ;  /* 0xffffffffff0f7424 */ /* 0x000fce00078e00ff */
[----:B01----:R-:W-:Y:S05]  /*fd70*/  WARPSYNC.COLLECTIVE R15, `(.L_x_2205) ;  /* 0x000000000f0c7348 */ /* 0x003fea0003c00000 */
[----:B------:R-:W-:Y:S02]  /*fd80*/  ELECT P6, UR62, PT ;  /* 0x00000000003e782f */ /* 0x000fe400038c0000 */
[----:B------:R-:W-:Y:S01]  /*fd90*/  MOV R14, UR62 ;  /* 0x0000003e000e7c02 */ /* 0x000fe20008000f00 */
[----:B01----:R-:W-:Y:S10]  /*fda0*/  ENDCOLLECTIVE ;  /* 0x000000000000791b */ /* 0x003ff40003800000 */
.L_x_2205:
[----:B------:R-:W-:Y:S05]  /*fdb0*/  BSYNC B0 ;  /* 0x0000000000007941 */ /* 0x000fea0003800000 */
.L_x_2204:
[----:B------:R-:W-:Y:S05]  /*fdc0*/  BRA `(.L_x_2206) ;  /* 0xffffffe800a07947 */ /* 0x000fea000383ffff */
.L_x_2163:
[----:B0-----:R0:W1:Y:S02]  /*fdd0*/  SYNCS.PHASECHK.TRANS64.TRYWAIT P0, [R6+URZ], R5 ;  /* 0x00000005060075a7 */ /* 0x001064000800017f */
[----:B-1----:R-:W-:Y:S05]  /*fde0*/  @!P0 NANOSLEEP.SYNCS 0x989680 ;  /* 0x009896800000895d */ /* 0x002fea0003900000 */
[----:B------:R-:W1:Y:S02]  /*fdf0*/  @!P0 SYNCS.PHASECHK.TRANS64 P0, [R6+URZ], R5 ;  /* 0x00000005060085a7 */ /* 0x000e64000800007f */
[----:B-1----:R-:W-:Y:S05]  /*fe00*/  @!P0 BRA `(.L_x_2163) ;  /* 0xfffffffc00f08947 */ /* 0x002fea000383ffff */
[----:B------:R-:W-:Y:S05]  /*fe10*/  BRA `(.L_x_2207) ;  /* 0xffffffe800d47947 */ /* 0x000fea000383ffff */
.L_x_2164:
[----:B-1----:R1:W2:Y:S02]  /*fe20*/  SYNCS.PHASECHK.TRANS64.TRYWAIT P0, [R3+URZ], R4 ;  /* 0x00000004030075a7 */ /* 0x0022a4000800017f */
[----:B--2---:R-:W-:Y:S05]  /*fe30*/  @!P0 NANOSLEEP.SYNCS 0x989680 ;  /* 0x009896800000895d */ /* 0x004fea0003900000 */
[----:B------:R-:W2:Y:S02]  /*fe40*/  @!P0 SYNCS.PHASECHK.TRANS64 P0, [R3+URZ], R4 ;  /* 0x00000004030085a7 */ /* 0x000ea4000800007f */
[----:B--2---:R-:W-:Y:S05]  /*fe50*/  @!P0 BRA `(.L_x_2164) ;  /* 0xfffffffc00f08947 */ /* 0x004fea000383ffff */
[----:B------:R-:W-:Y:S05]  /*fe60*/  BRA `(.L_x_2208) ;  /* 0xffffffe800c87947 */ /* 0x000fea000383ffff */
.L_x_2166:
[----:B-1----:R1:W2:Y:S02]  /*fe70*/  SYNCS.PHASECHK.TRANS64.TRYWAIT P0, [R0+URZ], R5 ;  /* 0x00000005000075a7 */ /* 0x0022a4000800017f */
[----:B--2---:R-:W-:Y:S05]  /*fe80*/  @!P0 NANOSLEEP.SYNCS 0x989680 ;  /* 0x009896800000895d */ /* 0x004fea0003900000 */
[----:B------:R-:W2:Y:S02]  /*fe90*/  @!P0 SYNCS.PHASECHK.TRANS64 P0, [R0+URZ], R5 ;  /* 0x00000005000085a7 */ /* 0x000ea4000800007f */
[----:B--2---:R-:W-:Y:S05]  /*fea0*/  @!P0 BRA `(.L_x_2166) ;  /* 0xfffffffc00f08947 */ /* 0x004fea000383ffff */
[----:B------:R-:W-:Y:S05]  /*feb0*/  BRA `(.L_x_2209) ;  /* 0xffffffe800cc7947 */ /* 0x000fea000383ffff */
.L_x_2210:
        /* <DEDUP_REMOVED lines=12> */
.L_x_14993:


//--------------------- .text._ZN7cutlass13device_kernelIN5flash11enable_sm90INS1_16FlashAttnFwdSm90INS1_25CollectiveMainloopFwdSm90ILi2EN4cute5tupleIJNS5_1CILi1EEES8_S8_EEENS6_IJNS7_ILi128EEESA_NS7_ILi192EEEEEELi128ENS_10bfloat16_tEfNS_4arch4Sm90ELb1ELb0ELb0ELb1ELb0ELb0ELb0ELb1ELb1ELb1ELb1ELb0EEENS1_21CollectiveEpilogueFwdINS6_IJSA_SA_SA_EEES9_SD_SF_Li256ELb1ELb1ELb1ELb0EEENS1_36VarlenDynamicPersistentTileSchedulerILi128ELi128ELi256ELi128ELb1ELb1ELb1ELb1ELb1ELb1EEEEEEEEEvNT_6ParamsE --------------------------
	.section	.text._ZN7cutlass13device_kernelIN5flash11enable_sm90INS1_16FlashAttnFwdSm90INS1_25CollectiveMainloopFwdSm90ILi2EN4cute5tupleIJNS5_1CILi1EEES8_S8_EEENS6_IJNS7_ILi128EEESA_NS7_ILi192EEEEEELi128ENS_10bfloat16_tEfNS_4arch4Sm90ELb1ELb0ELb0ELb1ELb0ELb0ELb0ELb1ELb1ELb1ELb1ELb0EEENS1_21CollectiveEpilogueFwdINS6_IJSA_SA_SA_EEES9_SD_SF_Li256ELb1ELb1ELb1ELb0EEENS1_36VarlenDynamicPersistentTileSchedulerILi128ELi128ELi256ELi128ELb1ELb1ELb1ELb1ELb1ELb1EEEEEEEEEvNT_6ParamsE,"ax",@progbits
	.align	128
.text._ZN7cutlass13device_kernelIN5flash11enable_sm90INS1_16FlashAttnFwdSm90INS1_25CollectiveMainloopFwdSm90ILi2EN4cute5tupleIJNS5_1CILi1EEES8_S8_EEENS6_IJNS7_ILi128EEESA_NS7_ILi192EEEEEELi128ENS_10bfloat16_tEfNS_4arch4Sm90ELb1ELb0ELb0ELb1ELb0ELb0ELb0ELb1ELb1ELb1ELb1ELb0EEENS1_21CollectiveEpilogueFwdINS6_IJSA_SA_SA_EEES9_SD_SF_Li256ELb1ELb1ELb1ELb0EEENS1_36VarlenDynamicPersistentTileSchedulerILi128ELi128ELi256ELi128ELb1ELb1ELb1ELb1ELb1ELb1EEEEEEEEEvNT_6ParamsE:
        .type           _ZN7cutlass13device_kernelIN5flash11enable_sm90INS1_16FlashAttnFwdSm90INS1_25CollectiveMainloopFwdSm90ILi2EN4cute5tupleIJNS5_1CILi1EEES8_S8_EEENS6_IJNS7_ILi128EEESA_NS7_ILi192EEEEEELi128ENS_10bfloat16_tEfNS_4arch4Sm90ELb1ELb0ELb0ELb1ELb0ELb0ELb0ELb1ELb1ELb1ELb1ELb0EEENS1_21CollectiveEpilogueFwdINS6_IJSA_SA_SA_EEES9_SD_SF_Li256ELb1ELb1ELb1ELb0EEENS1_36VarlenDynamicPersistentTileSchedulerILi128ELi128ELi256ELi128ELb1ELb1ELb1ELb1ELb1ELb1EEEEEEEEEvNT_6ParamsE,@function
        .size           _ZN7cutlass13device_kernelIN5flash11enable_sm90INS1_16FlashAttnFwdSm90INS1_25CollectiveMainloopFwdSm90ILi2EN4cute5tupleIJNS5_1CILi1EEES8_S8_EEENS6_IJNS7_ILi128EEESA_NS7_ILi192EEEEEELi128ENS_10bfloat16_tEfNS_4arch4Sm90ELb1ELb0ELb0ELb1ELb0ELb0ELb0ELb1ELb1ELb1ELb1ELb0EEENS1_21CollectiveEpilogueFwdINS6_IJSA_SA_SA_EEES9_SD_SF_Li256ELb1ELb1ELb1ELb0EEENS1_36VarlenDynamicPersistentTileSchedulerILi128ELi128ELi256ELi128ELb1ELb1ELb1ELb1ELb1ELb1EEEEEEEEEvNT_6ParamsE,(.L_x_14994 - _ZN7cutlass13device_kernelIN5flash11enable_sm90INS1_16FlashAttnFwdSm90INS1_25CollectiveMainloopFwdSm90ILi2EN4cute5tupleIJNS5_1CILi1EEES8_S8_EEENS6_IJNS7_ILi128EEESA_NS7_ILi192EEEEEELi128ENS_10bfloat16_tEfNS_4arch4Sm90ELb1ELb0ELb0ELb1ELb0ELb0ELb0ELb1ELb1ELb1ELb1ELb0EEENS1_21CollectiveEpilogueFwdINS6_IJSA_SA_SA_EEES9_SD_SF_Li256ELb1ELb1ELb1ELb0EEENS1_36VarlenDynamicPersistentTileSchedulerILi128ELi128ELi256ELi128ELb1ELb1ELb1ELb1ELb1ELb1EEEEEEEEEvNT_6ParamsE)
        .other          _ZN7cutlass13device_kernelIN5flash11enable_sm90INS1_16FlashAttnFwdSm90INS1_25CollectiveMainloopFwdSm90ILi2EN4cute5tupleIJNS5_1CILi1EEES8_S8_EEENS6_IJNS7_ILi128EEESA_NS7_ILi192EEEEEELi128ENS_10bfloat16_tEfNS_4arch4Sm90ELb1ELb0ELb0ELb1ELb0ELb0ELb0ELb1ELb1ELb1ELb1ELb0EEENS1_21CollectiveEpilogueFwdINS6_IJSA_SA_SA_EEES9_SD_SF_Li256ELb1ELb1ELb1ELb0EEENS1_36VarlenDynamicPersistentTileSchedulerILi128ELi128ELi256ELi128ELb1ELb1ELb1ELb1ELb1ELb1EEEEEEEEEvNT_6ParamsE,@"STO_CUDA_ENTRY STV_DEFAULT"
_ZN7cutlass13device_kernelIN5flash11enable_sm90INS1_16FlashAttnFwdSm90INS1_25CollectiveMainloopFwdSm90ILi2EN4cute5tupleIJNS5_1CILi1EEES8_S8_EEENS6_IJNS7_ILi128EEESA_NS7_ILi192EEEEEELi128ENS_10bfloat16_tEfNS_4arch4Sm90ELb1ELb0ELb0ELb1ELb0ELb0ELb0ELb1ELb1ELb1ELb1ELb0EEENS1_21CollectiveEpilogueFwdINS6_IJSA_SA_SA_EEES9_SD_SF_Li256ELb1ELb1ELb1ELb0EEENS1_36VarlenDynamicPersistentTileSchedulerILi128ELi128ELi256ELi128ELb1ELb1ELb1ELb1ELb1ELb1EEEEEEEEEvNT_6ParamsE:
        /* <DEDUP_REMOVED lines=17> */
.L_x_2212:
[----:B------:R-:W-:Y:S05]  /*0110*/  BSYNC B0 ;  /* 0x0000000000007941 */ /* 0x000fea0003800000 */
.L_x_2211:
        /* <DEDUP_REMOVED lines=40> */
.L_x_2213:
        /* <DEDUP_REMOVED lines=22> */
.L_x_2214:
        /* <DEDUP_REMOVED lines=18> */
.L_x_2215:
        /* <DEDUP_REMOVED lines=22> */
.L_x_2216:
        /* <DEDUP_REMOVED lines=22> */
.L_x_2217:
        /* <DEDUP_REMOVED lines=8> */
.L_x_2219:
        /* <DEDUP_REMOVED lines=24> */
[----:B------:R-:W-:Y:S02]  /*0ae0*/  SHF.R.S32.HI R7, RZ, 0x1f, R6 ;  /* 0x0000001fff077819 */ /* 0x000fe40000011406 */
[----:B------:R-:W-:Y:S02]  /*0af0*/  SHF.R.S32.HI R226, RZ, 0x7, R3 ;  /* 0x00000007ffe27819 */ /* 0x000fe40000011403 */
[----:B------:R-:W-:Y:S02]  /*0b00*/  LEA.HI R10, R7, R8, RZ, 0x3 ;  /* 0x00000008070a7211 */ /* 0x000fe400078f18ff */
[----:B------:R-:W-:Y:S02]  /*0b10*/  LEA.HI R4, R0, R231, RZ, 0x5 ;  /* 0x000000e700047211 */ /* 0x000fe400078f28ff */
[----:B------:R-:W-:-:S02]  /*0b20*/  LOP3.LUT R11, R10, 0xfffffff8, RZ, 0xc0, !PT ;  /* 0xfffffff80a0b7812 */ /* 0x000fc400078ec0ff */
[----:B------:R-:W-:Y:S02]  /*0b30*/  LEA.HI R9, R9, R210, RZ, 0x5 ;  /* 0x000000d209097211 */ /* 0x000fe400078f28ff */
[----:B------:R-:W-:Y:S01]  /*0b40*/  LEA.HI R3, R3, R226, RZ, 0x1 ;  /* 0x000000e203037211 */ /* 0x000fe200078f08ff */
[----:B------:R-:W-:Y:S01]  /*0b50*/  IMAD.SHL.U32 R5, R4, 0x20, RZ ;  /* 0x0000002004057824 */ /* 0x000fe200078e00ff */
[----:B------:R-:W-:Y:S01]  /*0b60*/  SHF.R.S32.HI R9, RZ, 0x5, R9 ;  /* 0x00000005ff097819 */ /* 0x000fe20000011409 */
[----:B------:R-:W-:Y:S01]  /*0b70*/  IMAD.IADD R8, R8, 0x1, -R11 ;  /* 0x0000000108087824 */ /* 0x000fe200078e0a0b */
[----:B------:R-:W-:Y:S02]  /*0b80*/  LOP3.LUT R3, R3, 0x3fffffe, RZ, 0xc0, !PT ;  /* 0x03fffffe03037812 */ /* 0x000fe400078ec0ff */
[CC--:B0-----:R-:W-:Y:S02]  /*0b90*/  LEA.HI R2, R0.reuse, R231.reuse, RZ, 0x4 ;  /* 0x000000e700027211 */ /* 0x0c1fe400078f20ff */
[----:B------:R-:W-:Y:S01]  /*0ba0*/  LEA.HI R10, R0, R231, RZ, 0x2 ;  /* 0x000000e7000a7211 */ /* 0x000fe200078f10ff */
[----:B------:R-:W-:Y:S01]  /*0bb0*/  IMAD R8, R9, 0x10, R8 ;  /* 0x0000001009087824 */ /* 0x000fe200078e0208 */
[----:B------:R-:W-:Y:S01]  /*0bc0*/  LOP3.LUT R7, R5, 0xfffffc00, RZ, 0xc0, !PT ;  /* 0xfffffc0005077812 */ /* 0x000fe200078ec0ff */
[----:B------:R-:W-:Y:S01]  /*0bd0*/  IMAD.IADD R3, R226, 0x1, -R3 ;  /* 0x00000001e2037824 */ /* 0x000fe200078e0a03 */
[----:B------:R-:W-:-:S02]  /*0be0*/  LOP3.LUT R4, R2, 0x3fffff0, RZ, 0xc0, !PT ;  /* 0x03fffff002047812 */ /* 0x000fc400078ec0ff */
[----:B------:R-:W-:Y:S02]  /*0bf0*/  SHF.R.S32.HI R5, RZ, 0x4, R2 ;  /* 0x00000004ff057819 */ /* 0x000fe40000011402 */
[----:B------:R-:W-:Y:S02]  /*0c00*/  LOP3.LUT R10, R10, 0xfffffffc, RZ, 0xc0, !PT ;  /* 0xfffffffc0a0a7812 */ /* 0x000fe400078ec0ff */
[----:B------:R-:W-:Y:S01]  /*0c10*/  LEA.HI R0, R0, R231, RZ, 0x3 ;  /* 0x000000e700007211 */ /* 0x000fe200078f18ff */
[----:B------:R-:W-:Y:S01]  /*0c20*/  IMAD R227, R3, 0x40, R8 ;  /* 0x0000004003e37824 */ /* 0x000fe200078e0208 */
[----:B------:R-:W-:Y:S01]  /*0c30*/  LEA.HI R2, R2, R5, RZ, 0x1 ;  /* 0x0000000502027211 */ /* 0x000fe200078f08ff */
[C---:B------:R-:W-:Y:S01]  /*0c40*/  IMAD.IADD R4, R231.reuse, 0x1, -R4 ;  /* 0x00000001e7047824 */ /* 0x040fe200078e0a04 */
[----:B------:R-:W-:Y:S01]  /*0c50*/  LOP3.LUT R188, R0, 0xfffffff8, RZ, 0xc0, !PT ;  /* 0xfffffff800bc7812 */ /* 0x000fe200078ec0ff */
[C---:B------:R-:W-:Y:S01]  /*0c60*/  IMAD.IADD R10, R231.reuse, 0x1, -R10 ;  /* 0x00000001e70a7824 */ /* 0x040fe200078e0a0a */
[----:B------:R-:W-:Y:S01]  /*0c70*/  LOP3.LUT R3, R6, 0x7ffffffc, RZ, 0xc0, !PT ;  /* 0x7ffffffc06037812 */ /* 0x000fe200078ec0ff */
[----:B------:R-:W-:Y:S01]  /*0c80*/  IMAD R7, R4, 0x40, R7 ;  /* 0x0000004004077824 */ /* 0x000fe200078e0207 */
[----:B------:R-:W-:Y:S01]  /*0c90*/  LOP3.LUT R2, R2, 0x1ffffffe, RZ, 0xc0, !PT ;  /* 0x1ffffffe02027812 */ /* 0x000fe200078ec0ff */
[----:B------:R-:W-:Y:S01]  /*0ca0*/  IMAD.IADD R188, R231, 0x1, -R188 ;  /* 0x00000001e7bc7824 */ /* 0x000fe200078e0abc */
[----:B------:R-:W-:Y:S01]  /*0cb0*/  LEA.HI R4, R10, R10, RZ, 0x1 ;  /* 0x0000000a0a047211 */ /* 0x000fe200078f08ff */
[----:B------:R-:W-:-:S02]  /*0cc0*/  IMAD.IADD R3, R210, 0x1, -R3 ;  /* 0x00000001d2037824 */ /* 0x000fc400078e0a03 */
[----:B------:R-:W-:Y:S01]  /*0cd0*/  IMAD.IADD R2, R5, 0x1, -R2 ;  /* 0x0000000105027824 */ /* 0x000fe200078e0a02 */
[----:B------:R-:W-:Y:S01]  /*0ce0*/  LOP3.LUT R5, R4, 0x1ffffffe, RZ, 0xc0, !PT ;  /* 0x1ffffffe04057812 */ /* 0x000fe200078ec0ff */
[----:B------:R-:W-:Y:S02]  /*0cf0*/  IMAD.SHL.U32 R23, R188, 0x8, RZ ;  /* 0x00000008bc177824 */ /* 0x000fe400078e00ff */
[----:B------:R-:W-:Y:S02]  /*0d00*/  IMAD.SHL.U32 R184, R3, 0x2, RZ ;  /* 0x0000000203b87824 */ /* 0x000fe400078e00ff */
[----:B------:R-:W-:Y:S02]  /*0d10*/  VIADD R187, R23, 0x40 ;  /* 0x0000004017bb7836 */ /* 0x000fe40000000000 */
        /* <DEDUP_REMOVED lines=14> */
[----:B------:R-:W-:Y:S02]  /*0e00*/  VIADD R192, R184, 0x78 ;  /* 0x00000078b8c07836 */ /* 0x000fe40000000000 */
[----:B------:R-:W-:Y:S01]  /*0e10*/  IMAD.IADD R10, R10, 0x1, -R5 ;  /* 0x000000010a0a7824 */ /* 0x000fe200078e0a05 */
[----:B------:R-:W-:Y:S01]  /*0e20*/  SHF.R.S32.HI R208, RZ, 0x3, R0 ;  /* 0x00000003ffd07819 */ /* 0x000fe20000011400 */
[----:B------:R-:W-:Y:S01]  /*0e30*/  IMAD R228, R2, 0x8, R7 ;  /* 0x0000000802e47824 */ /* 0x000fe200078e0207 */
[----:B------:R-:W-:Y:S01]  /*0e40*/  SHF.R.S32.HI R230, RZ, 0x1f, R23 ;  /* 0x0000001fffe67819 */ /* 0x000fe20000011417 */
[----:B------:R-:W-:Y:S01]  /*0e50*/  IMAD.MOV.U32 R209, RZ, RZ, RZ ;  /* 0x000000ffffd17224 */ /* 0x000fe200078e00ff */
[----:B------:R-:W-:Y:S01]  /*0e60*/  SHF.R.S32.HI R229, RZ, 0x1f, R187 ;  /* 0x0000001fffe57819 */ /* 0x000fe200000114bb */
[----:B------:R-:W-:Y:S01]  /*0e70*/  IMAD R185, R10, 0x8, R227 ;  /* 0x000000080ab97824 */ /* 0x000fe200078e02e3 */
[----:B------:R-:W-:Y:S02]  /*0e80*/  SHF.R.S32.HI R225, RZ, 0x1f, R206 ;  /* 0x0000001fffe17819 */ /* 0x000fe400000114ce */
        /* <DEDUP_REMOVED lines=13> */
[----:B------:R-:W-:Y:S01]  /*0f60*/  SHF.R.S32.HI R211, RZ, 0x1f, R192 ;  /* 0x0000001fffd37819 */ /* 0x000fe200000114c0 */
[----:B------:R-:W-:Y:S01]  /*0f70*/  UMOV UR38, URZ ;  /* 0x0000003f00267c82 */ /* 0x000fe20008000000 */
[----:B------:R-:W-:Y:S01]  /*0f80*/  UMOV UR36, URZ ;  /* 0x0000003f00247c82 */ /* 0x000fe20008000000 */
[----:B--2---:R-:W-:-:S07]  /*0f90*/  LOP3.LUT R19, R12, 0x1, RZ, 0xfc, !PT ;  /* 0x000000010c137812 */ /* 0x004fce00078efcff */
.L_x_2277:
[----:B0--34-:R-:W0:Y:S01]  /*0fa0*/  LDC.64 R2, c[0x0][0xc88] ;  /* 0x00032200ff027b82 */ /* 0x019e220000000a00 */
[----:B------:R-:W-:Y:S01]  /*0fb0*/  ULDC.64 UR4, c[0x0][0xa28] ;  /* 0x00028a0000047ab9 */ /* 0x000fe20000000a00 */
[----:B------:R-:W-:-:S06]  /*0fc0*/  ULDC.64 UR6, c[0x0][0xa18] ;  /* 0x0002860000067ab9 */ /* 0x000fcc0000000a00 */
[----:B------:R-:W1:Y:S08]  /*0fd0*/  LDC R17, c[0x0][0x288] ;  /* 0x0000a200ff117b82 */ /* 0x000e700000000800 */
[----:B--2---:R-:W2:Y:S01]  /*0fe0*/  LDC.64 R8, c[0x0][0x418] ;  /* 0x00010600ff087b82 */ /* 0x004ea20000000a00 */
[----:B0-----:R-:W-:-:S07]  /*0ff0*/  IMAD.WIDE R2, R27, 0x4, R2 ;  /* 0x000000041b027825 */ /* 0x001fce00078e0202 */
[----:B------:R-:W0:Y:S01]  /*1000*/  LDC R10, c[0x0][0x424] ;  /* 0x00010900ff0a7b82 */ /* 0x000e220000000800 */
[----:B------:R-:W3:Y:S01]  /*1010*/  LDG.E R186, desc[UR56][R2.64] ;  /* 0x0000003802ba7981 */ /* 0x000ee2000c1e1900 */
[----:B------:R-:W-:Y:S01]  /*1020*/  ISETP.NE.U32.AND P1, PT, RZ, UR4, PT ;  /* 0x00000004ff007c0c */ /* 0x000fe2000bf25070 */
[----:B------:R-:W-:Y:S01]  /*1030*/  IMAD.MOV.U32 R7, RZ, RZ, RZ ;  /* 0x000000ffff077224 */ /* 0x000fe200078e00ff */
[----:B------:R-:W-:-:S04]  /*1040*/  ISETP.NE.U32.AND P0, PT, RZ, UR6, PT ;  /* 0x00000006ff007c0c */ /* 0x000fc8000bf05070 */
[----:B------:R-:W4:Y:S01]  /*1050*/  LDC R11, c[0x0][0x2f0] ;  /* 0x0000bc00ff0b7b82 */ /* 0x000f220000000800 */
[----:B------:R-:W-:Y:S02]  /*1060*/  ISETP.NE.AND.EX P1, PT, RZ, UR5, PT, P1 ;  /* 0x00000005ff007c0c */ /* 0x000fe4000bf25310 */
[----:B------:R-:W-:Y:S02]  /*1070*/  ISETP.NE.AND.EX P0, PT, RZ, UR7, PT, P0 ;  /* 0x00000007ff007c0c */ /* 0x000fe4000bf05300 */
[----:B---3--:R-:W-:-:S09]  /*1080*/  SHF.R.S32.HI R191, RZ, 0x1f, R186 ;  /* 0x0000001fffbf7819 */ /* 0x008fd200000114ba */
[----:B------:R-:W-:-:S04]  /*1090*/  @P1 LEA R4, P2, R186, UR4, 0x2 ;  /* 0x00000004ba041c11 */ /* 0x000fc8000f8410ff */
[C-C-:B------:R-:W-:Y:S02]  /*10a0*/  @P1 LEA.HI.X R5, R186.reuse, UR5, R191.reuse, 0x2, P2 ;  /* 0x00000005ba051c11 */ /* 0x140fe400090f14bf */
[----:B------:R-:W-:Y:S02]  /*10b0*/  @P0 LEA R2, P2, R186, UR6, 0x2 ;  /* 0x00000006ba020c11 */ /* 0x000fe4000f8410ff */
[----:B------:R-:W-:Y:S01]  /*10c0*/  LOP3.LUT R6, R26, 0xff000000, RZ, 0xc0, !PT ;  /* 0xff0000001a067812 */ /* 0x000fe200078ec0ff */
[----:B------:R3:W5:Y:S01]  /*10d0*/  @P1 LDG.E R7, desc[UR56][R4.64] ;  /* 0x0000003804071981 */ /* 0x000762000c1e1900 */
[----:B------:R-:W-:Y:S01]  /*10e0*/  @P0 LEA.HI.X R3, R186, UR7, R191, 0x2, P2 ;  /* 0x00000007ba030c11 */ /* 0x000fe200090f14bf */
[----:B------:R-:W-:-:S04]  /*10f0*/  ULDC.64 UR6, c[0x0][0xa20] ;  /* 0x0002880000067ab9 */ /* 0x000fc80000000a00 */
[----:B-1----:R1:W5:Y:S01]  /*1100*/  @P0 LDG.E R17, desc[UR56][R2.64] ;  /* 0x0000003802110981 */ /* 0x002362000c1e1900 */
[----:B--2---:R-:W-:Y:S02]  /*1110*/  ISETP.NE.U32.AND P1, PT, R8, RZ, PT ;  /* 0x000000ff0800720c */ /* 0x004fe40003f25070 */
[----:B------:R-:W-:Y:S02]  /*1120*/  ISETP.NE.U32.AND P2, PT, RZ, UR6, PT ;  /* 0x00000006ff007c0c */ /* 0x000fe4000bf45070 */
[----:B------:R-:W-:Y:S02]  /*1130*/  LOP3.LUT R0, R26, 0xff0000, RZ, 0xc0, !PT ;  /* 0x00ff00001a007812 */ /* 0x000fe400078ec0ff */
[----:B---3--:R-:W-:Y:S02]  /*1140*/  SHF.R.U32.HI R5, RZ, 0x8, R6 ;  /* 0x00000008ff057819 */ /* 0x008fe40000011606 */
[----:B------:R-:W-:Y:S02]  /*1150*/  ISETP.NE.AND.EX P1, PT, R9, RZ, PT, P1 ;  /* 0x000000ff0900720c */ /* 0x000fe40003f25310 */
[----:B------:R-:W-:-:S02]  /*1160*/  ISETP.NE.AND.EX P2, PT, RZ, UR7, PT, P2 ;  /* 0x00000007ff007c0c */ /* 0x000fc4000bf45320 */
[----:B------:R-:W-:Y:S02]  /*1170*/  LEA.HI R190, R0, R5, RZ, 0x10 ;  /* 0x0000000500be7211 */ /* 0x000fe400078f80ff */
[----:B0-----:R-:W-:Y:S01]  /*1180*/  SEL R0, R10, 0x1, P1 ;  /* 0x000000010a007807 */ /* 0x001fe20000800000 */
[----:B-1--4-:R-:W-:Y:S08]  /*1190*/  @P0 BRA `(.L_x_2220) ;  /* 0x0000000000240947 */ /* 0x012ff00003800000 */
        /* <DEDUP_REMOVED lines=9> */
.L_x_2220:
[----:B------:R-:W-:Y:S01]  /*1230*/  IMAD R16, R0, R11, RZ ;  /* 0x0000000b00107224 */ /* 0x000fe200078e02ff */
[----:B------:R-:W-:Y:S01]  /*1240*/  LOP3.LUT R189, R26, 0xffff, RZ, 0xc0, !PT ;  /* 0x0000ffff1abd7812 */ /* 0x000fe200078ec0ff */
[----:B------:R-:W-:Y:S06]  /*1250*/  @!P2 BRA `(.L_x_2221) ;  /* 0x000000000010a947 */ /* 0x000fec0003800000 */
[----:B------:R-:W-:-:S04]  /*1260*/  LEA R2, P0, R186, UR6, 0x2 ;  /* 0x00000006ba027c11 */ /* 0x000fc8000f8010ff */
[----:B------:R-:W-:-:S05]  /*1270*/  LEA.HI.X R3, R186, UR7, R191, 0x2, P0 ;  /* 0x00000007ba037c11 */ /* 0x000fca00080f14bf */
[----:B------:R0:W5:Y:S01]  /*1280*/  LDG.E R16, desc[UR56][R2.64] ;  /* 0x0000003802107981 */ /* 0x000162000c1e1900 */
[----:B------:R-:W-:Y:S05]  /*1290*/  BRA `(.L_x_2222) ;  /* 0x0000000000247947 */ /* 0x000fea0003800000 */
.L_x_2221:
[----:B------:R-:W-:Y:S02]  /*12a0*/  ULDC.64 UR4, c[0x0][0xa08] ;  /* 0x0002820000047ab9 */ /* 0x000fe40000000a00 */
[----:B------:R-:W-:-:S04]  /*12b0*/  ISETP.NE.U32.AND P0, PT, RZ, UR4, PT ;  /* 0x00000004ff007c0c */ /* 0x000fc8000bf05070 */
[----:B------:R-:W-:-:S13]  /*12c0*/  ISETP.NE.AND.EX P0, PT, RZ, UR5, PT, P0 ;  /* 0x00000005ff007c0c */ /* 0x000fda000bf05300 */
[----:B------:R-:W-:Y:S05]  /*12d0*/  @!P0 BRA `(.L_x_2222) ;  /* 0x0000000000148947 */ /* 0x000fea0003800000 */
[----:B------:R-:W0:Y:S02]  /*12e0*/  LDC.64 R2, c[0x0][0xa08] ;  /* 0x00028200ff027b82 */ /* 0x000e240000000a00 */
[----:B0-----:R-:W-:-:S05]  /*12f0*/  IMAD.WIDE R2, R186, 0x4, R2 ;  /* 0x00000004ba027825 */ /* 0x001fca00078e0202 */
[----:B------:R-:W2:Y:S04]  /*1300*/  LDG.E R16, desc[UR56][R2.64] ;  /* 0x0000003802107981 */ /* 0x000ea8000c1e1900 */
[----:B------:R-:W2:Y:S02]  /*1310*/  LDG.E R5, desc[UR56][R2.64+0x4] ;  /* 0x0000043802057981 */ /* 0x000ea4000c1e1900 */
[----:B--2---:R-:W-:-:S07]  /*1320*/  IMAD.IADD R16, R5, 0x1, -R16 ;  /* 0x0000000105107824 */ /* 0x004fce00078e0a10 */
.L_x_2222:
[----:B------:R-:W1:Y:S01]  /*1330*/  LDC R0, c[0x0][0x448] ;  /* 0x00011200ff007b82 */ /* 0x000e620000000800 */
[----:B------:R-:W-:Y:S01]  /*1340*/  IMAD.SHL.U32 R18, R25, 0x80, RZ ;  /* 0x0000008019127824 */ /* 0x000fe200078e00ff */
[----:B------:R-:W-:Y:S01]  /*1350*/  LOP3.LUT R207, R190, 0xff, RZ, 0xc0, !PT ;  /* 0x000000ffbecf7812 */ /* 0x000fe200078ec0ff */
[----:B-----5:R-:W-:Y:S01]  /*1360*/  IMAD.IADD R16, R16, 0x1, -R7 ;  /* 0x0000000110107824 */ /* 0x020fe200078e0a07 */
[----:B------:R-:W-:Y:S01]  /*1370*/  SHF.R.U32.HI R190, RZ, 0x10, R190 ;  /* 0x00000010ffbe7819 */ /* 0x000fe200000116be */
[----:B------:R-:W-:Y:S01]  /*1380*/  IMAD.MOV.U32 R95, RZ, RZ, RZ ;  /* 0x000000ffff5f7224 */ /* 0x000fe200078e00ff */
[----:B-1----:R-:W-:Y:S01]  /*1390*/  ISETP.NE.AND P0, PT, R0, 0x1, PT ;  /* 0x000000010000780c */ /* 0x002fe20003f05270 */
[----:B------:R-:W-:-:S12]  /*13a0*/  VIADD R0, R18, 0x7f ;  /* 0x0000007f12007836 */ /* 0x000fd80000000000 */
[----:B0-----:R-:W0:Y:S08]  /*13b0*/  @P0 LDC R3, c[0x0][0x44c] ;  /* 0x00011300ff030b82 */ /* 0x001e300000000800 */
[----:B------:R-:W1:Y:S01]  /*13c0*/  @P0 LDC R5, c[0x0][0x450] ;  /* 0x00011400ff050b82 */ /* 0x000e620000000800 */
[----:B0-----:R-:W-:Y:S01]  /*13d0*/  @P0 IMAD.HI.U32 R2, R0, R3, RZ ;  /* 0x0000000300020227 */ /* 0x001fe200078e00ff */
[----:B------:R-:W-:-:S04]  /*13e0*/  IADD3 R3, R16, 0x80, -R17 ;  /* 0x0000008010037810 */ /* 0x000fc80007ffe811 */
[----:B-1----:R-:W-:Y:S01]  /*13f0*/  @P0 SHF.R.U32.HI R0, RZ, R5, R2 ;  /* 0x00000005ff000219 */ /* 0x002fe20000011602 */
[----:B------:R-:W-:-:S04]  /*1400*/  VIADD R2, R16, 0x7f ;  /* 0x0000007f10027836 */ /* 0x000fc80000000000 */
        /* <DEDUP_REMOVED lines=10> */
[----:B------:R-:W0:Y:S01]  /*14b0*/  LDC R3, c[0x0][0x9f0] ;  /* 0x00027c00ff037b82 */ /* 0x000e220000000800 */
[----:B------:R-:W-:-:S04]  /*14c0*/  ISETP.NE.AND P0, PT, R190, RZ, PT ;  /* 0x000000ffbe00720c */ /* 0x000fc80003f05270 */
[----:B0-----:R-:W-:-:S04]  /*14d0*/  SEL R9, R190, R3, P0 ;  /* 0x00000003be097207 */ /* 0x001fc80000000000 */
[-C--:B------:R-:W-:Y:S02]  /*14e0*/  IABS R5, R9.reuse ;  /* 0x0000000900057213 */ /* 0x080fe40000000000 */
        /* <DEDUP_REMOVED lines=26> */
.L_x_2223:
[-C--:B------:R-:W-:Y:S01]  /*1690*/  IMAD R22, R207, R95.reuse, RZ ;  /* 0x0000005fcf167224 */ /* 0x080fe200078e02ff */
[----:B------:R-:W-:Y:S01]  /*16a0*/  PLOP3.LUT P0, PT, PT, PT, PT, 0x80, 0x0 ;  /* 0x000000000000781c */ /* 0x000fe20003f0f070 */
[----:B------:R-:W-:Y:S01]  /*16b0*/  IMAD.MOV.U32 R94, RZ, RZ, RZ ;  /* 0x000000ffff5e7224 */ /* 0x000fe200078e00ff */
        /* <DEDUP_REMOVED lines=67> */
.L_x_2225:
[----:B------:R-:W-:Y:S02]  /*1af0*/  LEA.HI R0, R209, R209, RZ, 0x1 ;  /* 0x000000d1d1007211 */ /* 0x000fe400078f08ff */
[----:B------:R-:W-:Y:S02]  /*1b00*/  ISETP.NE.AND P0, PT, R19, 0x3, PT ;  /* 0x000000031300780c */ /* 0x000fe40003f05270 */
[----:B------:R-:W-:-:S05]  /*1b10*/  LOP3.LUT R0, R0, 0xfffffffe, RZ, 0xc0, !PT ;  /* 0xfffffffe00007812 */ /* 0x000fca00078ec0ff */
[----:B------:R-:W-:-:S05]  /*1b20*/  IMAD.IADD R0, R209, 0x1, -R0 ;  /* 0x00000001d1007824 */ /* 0x000fca00078e0a00 */
[----:B------:R-:W-:-:S04]  /*1b30*/  SHF.L.U32 R0, R0, 0x1f, RZ ;  /* 0x0000001f00007819 */ /* 0x000fc800000006ff */
[----:B------:R-:W0:Y:S02]  /*1b40*/  SYNCS.PHASECHK.TRANS64.TRYWAIT P1, [UR37+0x34800], R0 ;  /* 0x03480000ff0075a7 */ /* 0x000e240008020165 */
[----:B0-----:R-:W-:Y:S05]  /*1b50*/  @!P1 BRA `(.L_x_2226) ;  /* 0x0000011800dc9947 */ /* 0x001fea0003800000 */
.L_x_2404:
[----:B------:R-:W-:Y:S05]  /*1b60*/  @!P0 BRA `(.L_x_2227) ;  /* 0x0000000000048947 */ /* 0x000fea0003800000 */
[----:B------:R-:W-:Y:S01]  /*1b70*/  BPT.TRAP 0x1 ;  /* 0x000000040000795c */ /* 0x000fe20000300000 */
.L_x_2227:
[----:B------:R-:W-:Y:S02]  /*1b80*/  IMAD.U32 R2, RZ, RZ, UR36 ;  /* 0x00000024ff027e24 */ /* 0x000fe4000f8e00ff */
[----:B0-----:R-:W-:-:S03]  /*1b90*/  IMAD.U32 R3, RZ, RZ, UR38 ;  /* 0x00000026ff037e24 */ /* 0x001fc6000f8e00ff */
[----:B------:R-:W-:Y:S02]  /*1ba0*/  LEA R2, R2, UR37, 0x3 ;  /* 0x0000002502027c11 */ /* 0x000fe4000f8e18ff */
[----:B------:R-:W-:-:S04]  /*1bb0*/  SHF.L.U32 R3, R3, 0x1f, RZ ;  /* 0x0000001f03037819 */ /* 0x000fc800000006ff */
[----:B------:R0:W1:Y:S01]  /*1bc0*/  SYNCS.PHASECHK.TRANS64.TRYWAIT P2, [R2+URZ+0x34830], R3 ;  /* 0x03483003020075a7 */ /* 0x000062000804017f */
[----:B------:R-:W-:Y:S05]  /*1bd0*/  @!P0 BRA `(.L_x_2228) ;  /* 0x0000000000048947 */ /* 0x000fea0003800000 */
[----:B------:R-:W-:Y:S01]  /*1be0*/  BPT.TRAP 0x1 ;  /* 0x000000040000795c */ /* 0x000fe20000300000 */
.L_x_2228:
[----:B------:R-:W2:Y:S02]  /*1bf0*/  S2R R0, SR_TID.X ;  /* 0x0000000000007919 */ /* 0x000ea40000002100 */
[----:B--2---:R-:W-:Y:S01]  /*1c00*/  LOP3.LUT P1, RZ, R0, 0x7f, RZ, 0xc0, !PT ;  /* 0x0000007f00ff7812 */ /* 0x004fe2000782c0ff */
[----:B-1----:R-:W-:-:S12]  /*1c10*/  @P2 BRA `(.L_x_2229) ;  /* 0x0000000000082947 */ /* 0x002fd80003800000 */
[----:B------:R-:W1:Y:S02]  /*1c20*/  SYNCS.PHASECHK.TRANS64.TRYWAIT P2, [R2+URZ+0x34830], R3 ;  /* 0x03483003020075a7 */ /* 0x000e64000804017f */
[----:B-1----:R-:W-:Y:S05]  /*1c30*/  @!P2 BRA `(.L_x_2230) ;  /* 0x0000011800bca947 */ /* 0x002fea0003800000 */
.L_x_2229:
[----:B------:R-:W-:Y:S05]  /*1c40*/  WARPSYNC.ALL ;  /* 0x0000000000007948 */ /* 0x000fea0003800000 */
[----:B------:R-:W-:Y:S01]  /*1c50*/  UIADD3 UR4, UR37, 0x1c400, URZ ;  /* 0x0001c40025047890 */ /* 0x000fe2000fffe03f */
[----:B------:R-:W-:Y:S01]  /*1c60*/  WARPGROUP.ARRIVE ;  /* 0x00000000000079c5 */ /* 0x000fe20000000000 */
[----:B------:R-:W-:Y:S01]  /*1c70*/  ULOP3.LUT UR52, UR52, 0x10000, URZ, 0xfc, !UPT ;  /* 0x0001000034347892 */ /* 0x000fe2000f8efc3f */
[----:B------:R-:W2:Y:S01]  /*1c80*/  LDC R0, c[0x0][0x448] ;  /* 0x00011200ff007b82 */ /* 0x000ea20000000800 */
[----:B------:R-:W-:Y:S01]  /*1c90*/  USHF.R.U32.HI UR4, URZ, 0x4, UR4 ;  /* 0x000000043f047899 */ /* 0x000fe20008011604 */
[----:B01----:R-:W-:Y:S01]  /*1ca0*/  @!P1 VIADD R2, R2, 0x34840 ;  /* 0x0003484002029836 */ /* 0x003fe20000000000 */
[----:B------:R-:W-:Y:S01]  /*1cb0*/  UMOV UR53, 0x40000040 ;  /* 0x4000004000357882 */ /* 0x000fe20000000000 */
[----:B------:R-:W-:Y:S01]  /*1cc0*/  UMOV UR55, 0x40000040 ;  /* 0x4000004000377882 */ /* 0x000fe20000000000 */
[----:B------:R-:W-:Y:S01]  /*1cd0*/  ULOP3.LUT UR4, UR4, 0x3fff, URZ, 0xc0, !UPT ;  /* 0x00003fff04047892 */ /* 0x000fe2000f8ec03f */
[----:B------:R-:W-:Y:S01]  /*1ce0*/  CS2R R150, SRZ ;  /* 0x0000000000967805 */ /* 0x000fe2000001ff00 */
[----:B------:R-:W-:Y:S01]  /*1cf0*/  UMOV UR5, 0x40000040 ;  /* 0x4000004000057882 */ /* 0x000fe20000000000 */
[----:B------:R-:W-:Y:S01]  /*1d00*/  UMOV UR7, 0x40000040 ;  /* 0x4000004000077882 */ /* 0x000fe20000000000 */
[----:B------:R-:W-:Y:S01]  /*1d10*/  ULOP3.LUT UR39, UR4, 0x10000, URZ, 0xfc, !UPT ;  /* 0x0001000004277892 */ /* 0x000fe2000f8efc3f */
[----:B------:R-:W-:Y:S01]  /*1d20*/  @!P1 PRMT R2, RZ, 0x654, R2 ;  /* 0x00000654ff029816 */ /* 0x000fe20000000002 */
[----:B------:R-:W-:Y:S01]  /*1d30*/  UIADD3 UR4, UR52, 0x2, URZ ;  /* 0x0000000234047890 */ /* 0x000fe2000fffe03f */
[----:B------:R-:W-:Y:S01]  /*1d40*/  CS2R R148, SRZ ;  /* 0x0000000000947805 */ /* 0x000fe2000001ff00 */
[----:B------:R-:W-:Y:S01]  /*1d50*/  UIMAD UR54, UR36, 0xc00, UR39 ;  /* 0x00000c00243678a4 */ /* 0x000fe2000f8e0227 */
[----:B------:R-:W-:Y:S01]  /*1d60*/  CS2R R146, SRZ ;  /* 0x0000000000927805 */ /* 0x000fe2000001ff00 */
[----:B------:R-:W-:Y:S01]  /*1d70*/  UIADD3 UR8, UR52, 0x4, URZ ;  /* 0x0000000434087890 */ /* 0x000fe2000fffe03f */
[----:B------:R-:W-:Y:S01]  /*1d80*/  CS2R R144, SRZ ;  /* 0x0000000000907805 */ /* 0x000fe2000001ff00 */
[----:B------:R-:W-:Y:S01]  /*1d90*/  UIADD3 UR6, UR54, 0x2, URZ ;  /* 0x0000000236067890 */ /* 0x000fe2000fffe03f */
[----:B------:R-:W-:Y:S01]  /*1da0*/  CS2R R142, SRZ ;  /* 0x00000000008e7805 */ /* 0x000fe2000001ff00 */
[----:B------:R-:W-:Y:S01]  /*1db0*/  UIADD3 UR10, UR54, 0x4, URZ ;  /* 0x00000004360a7890 */ /* 0x000fe2000fffe03f */
[----:B------:R-:W-:Y:S01]  /*1dc0*/  CS2R R140, SRZ ;  /* 0x00000000008c7805 */ /* 0x000fe2000001ff00 */
[----:B------:R-:W-:Y:S01]  /*1dd0*/  UMOV UR9, 0x40000040 ;  /* 0x4000004000097882 */ /* 0x000fe20000000000 */
[----:B------:R-:W-:Y:S01]  /*1de0*/  HGMMA.64x128x16.F32.BF16 R24, gdesc[UR52], RZ, !UPT, gsb0 ;  /* 0x01e00000341879f0 */ /* 0x000fe2000c0018ff */
[----:B------:R-:W-:Y:S01]  /*1df0*/  UMOV UR11, 0x40000040 ;  /* 0x40000040000b7882 */ /* 0x000fe20000000000 */
[----:B------:R-:W-:Y:S01]  /*1e00*/  UIADD3 UR12, UR52, 0x6, URZ ;  /* 0x00000006340c7890 */ /* 0x000fe2000fffe03f */
[----:B--2---:R-:W-:Y:S01]  /*1e10*/  ISETP.NE.AND P2, PT, R0, 0x1, PT ;  /* 0x000000010000780c */ /* 0x004fe20003f45270 */
[----:B------:R-:W-:Y:S01]  /*1e20*/  UIADD3 UR14, UR54, 0x6, URZ ;  /* 0x00000006360e7890 */ /* 0x000fe2000fffe03f */
[----:B------:R-:W-:Y:S01]  /*1e30*/  IMAD.IADD R0, R185, 0x1, R18 ;  /* 0x00000001b9007824 */ /* 0x000fe200078e0212 */
[----:B------:R-:W-:Y:S01]  /*1e40*/  UMOV UR13, 0x40000040 ;  /* 0x40000040000d7882 */ /* 0x000fe20000000000 */
[----:B------:R-:W-:Y:S01]  /*1e50*/  UMOV UR15, 0x40000040 ;  /* 0x40000040000f7882 */ /* 0x000fe20000000000 */
[----:B------:R-:W-:Y:S01]  /*1e60*/  UIADD3 UR16, UR52, 0x400, URZ ;  /* 0x0000040034107890 */ /* 0x000fe2000fffe03f */
[----:B------:R-:W-:Y:S01]  /*1e70*/  CS2R R138, SRZ ;  /* 0x00000000008a7805 */ /* 0x000fe2000001ff00 */
[----:B------:R-:W-:Y:S01]  /*1e80*/  UIADD3 UR18, UR54, 0x400, URZ ;  /* 0x0000040036127890 */ /* 0x000fe2000fffe03f */
[----:B------:R-:W-:Y:S01]  /*1e90*/  CS2R R136, SRZ ;  /* 0x0000000000887805 */ /* 0x000fe2000001ff00 */
[----:B------:R-:W-:Y:S01]  /*1ea0*/  UMOV UR17, 0x40000040 ;  /* 0x4000004000117882 */ /* 0x000fe20000000000 */
[----:B------:R-:W-:Y:S01]  /*1eb0*/  UMOV UR19, 0x40000040 ;  /* 0x4000004000137882 */ /* 0x000fe20000000000 */
[----:B------:R-:W-:Y:S01]  /*1ec0*/  UIADD3 UR20, UR52, 0x402, URZ ;  /* 0x0000040234147890 */ /* 0x000fe2000fffe03f */
[----:B------:R-:W-:Y:S01]  /*1ed0*/  CS2R R134, SRZ ;  /* 0x0000000000867805 */ /* 0x000fe2000001ff00 */
[----:B------:R-:W-:Y:S01]  /*1ee0*/  UIADD3 UR22, UR54, 0x402, URZ ;  /* 0x0000040236167890 */ /* 0x000fe2000fffe03f */
[----:B------:R-:W0:Y:S01]  /*1ef0*/  @P2 LDC R3, c[0x0][0x44c] ;  /* 0x00011300ff032b82 */ /* 0x000e220000000800 */
        /* <DEDUP_REMOVED lines=9> */
[----:B------:R-:W1:Y:S01]  /*1f90*/  @P2 LDC R4, c[0x0][0x450] ;  /* 0x00011400ff042b82 */ /* 0x000e620000000800 */
[----:B------:R-:W-:Y:S01]  /*1fa0*/  UIADD3 UR30, UR54, 0x406, URZ ;  /* 0x00000406361e7890 */ /* 0x000fe2000fffe03f */
[----:B------:R-:W-:Y:S01]  /*1fb0*/  CS2R R128, SRZ ;  /* 0x0000000000807805 */ /* 0x000fe2000001ff00 */
        /* <DEDUP_REMOVED lines=11> */
[----:B0-----:R-:W-:Y:S01]  /*2070*/  @P2 IMAD.HI.U32 R3, R0, R3, RZ ;  /* 0x0000000300032227 */ /* 0x001fe200078e00ff */
        /* <DEDUP_REMOVED lines=9> */
[----:B-1----:R-:W-:Y:S01]  /*2110*/  @P2 SHF.R.U32.HI R0, RZ, R4, R3 ;  /* 0x00000004ff002219 */ /* 0x002fe20000011603 */
[----:B------:R-:W-:Y:S01]  /*2120*/  UIADD3 UR50, UR54, 0x806, URZ ;  /* 0x0000080636327890 */ /* 0x000fe2000fffe03f */
[----:B------:R-:W-:Y:S01]  /*2130*/  IMAD.MOV.U32 R4, RZ, RZ, -0x80 ;  /* 0xffffff80ff047424 */ /* 0x000fe200078e00ff */
[----:B------:R-:W-:Y:S01]  /*2140*/  UMOV UR49, 0x40000040 ;  /* 0x4000004000317882 */ /* 0x000fe20000000000 */
[----:B------:R-:W-:Y:S01]  /*2150*/  UMOV UR51, 0x40000040 ;  /* 0x4000004000337882 */ /* 0x000fe20000000000 */
[----:B------:R-:W0:Y:S01]  /*2160*/  SHFL.IDX PT, R5, R0, 0x1, 0x1c1f ;  /* 0x003c1f0000057f89 */ /* 0x000e2200000e0000 */
[----:B------:R-:W-:Y:S01]  /*2170*/  IMAD R3, R95, R4, 0x80 ;  /* 0x000000805f037424 */ /* 0x000fe200078e0204 */
[----:B------:R-:W-:-:S04]  /*2180*/  CS2R R116, SRZ ;  /* 0x0000000000747805 */ /* 0x000fc8000001ff00 */
[C-C-:B------:R-:W-:Y:S02]  /*2190*/  IADD3 R4, -R184.reuse, 0x1, R3.reuse ;  /* 0x00000001b8047810 */ /* 0x140fe40007ffe103 */
[----:B------:R-:W-:Y:S02]  /*21a0*/  IADD3 R6, -R184, R16, R3 ;  /* 0x00000010b8067210 */ /* 0x000fe40007ffe103 */
[----:B------:R-:W-:-:S04]  /*21b0*/  IADD3 R89, -R17, R4, R16 ;  /* 0x0000000411597210 */ /* 0x000fc80007ffe110 */
[----:B0-----:R-:W-:-:S04]  /*21c0*/  VIADDMNMX R4, R5, R89, R6, PT ;  /* 0x0000005905047246 */ /* 0x001fc80003800106 */
[C---:B------:R-:W-:Y:S02]  /*21d0*/  ISETP.GT.AND P3, PT, R4.reuse, RZ, PT ;  /* 0x000000ff0400720c */ /* 0x040fe40003f64270 */
[C---:B------:R-:W-:Y:S02]  /*21e0*/  ISETP.GT.AND P4, PT, R4.reuse, 0x1, PT ;  /* 0x000000010400780c */ /* 0x040fe40003f84270 */
[----:B------:R-:W-:Y:S01]  /*21f0*/  ISETP.GT.AND P5, PT, R4, 0x8, PT ;  /* 0x000000080400780c */ /* 0x000fe20003fa4270 */
[----:B------:R-:W-:Y:S02]  /*2200*/  WARPGROUP.DEPBAR.LE gsb0, 0x0 ;  /* 0x00008000000079c5 */ /* 0x000fe40000010000 */
[----:B------:R-:W-:-:S06]  /*2210*/  WARPGROUP.ARRIVE ;  /* 0x00000000000079c5 */ /* 0x000fcc0000000000 */
[----:B------:R-:W-:Y:S01]  /*2220*/  HGMMA.64x128x16.F32.BF16 R24, gdesc[UR4], R24, gsb0 ;  /* 0x01e00000041879f0 */ /* 0x000fe20008001818 */
[----:B------:R-:W-:Y:S02]  /*2230*/  ULDC UR6, c[0x0][0x988] ;  /* 0x0002620000067ab9 */ /* 0x000fe40000000800 */
        /* <DEDUP_REMOVED lines=31> */
[----:B------:R-:W-:Y:S01]  /*2430*/  FSEL R91, R26, -INF , P3 ;  /* 0xff8000001a5b7808 */ /* 0x000fe20001800000 */
[----:B------:R0:W-:Y:S01]  /*2440*/  @!P1 SYNCS.ARRIVE.TRANS64.RED.A1T0 RZ, [R2+URZ], RZ ;  /* 0x000000ff02ff99a7 */ /* 0x0001e2000810043f */
[----:B------:R-:W-:Y:S02]  /*2450*/  FSEL R93, R27, -INF , P4 ;  /* 0xff8000001b5d7808 */ /* 0x000fe40002000000 */
[----:B------:R-:W-:Y:S02]  /*2460*/  ISETP.GT.AND P3, PT, R4, 0x9, PT ;  /* 0x000000090400780c */ /* 0x000fe40003f64270 */
[----:B------:R-:W-:-:S02]  /*2470*/  FSEL R97, R30, -INF , P5 ;  /* 0xff8000001e617808 */ /* 0x000fc40002800000 */
[----:B------:R-:W-:Y:S02]  /*2480*/  FMNMX.FTZ R8, R91, R93, !PT ;  /* 0x0000005d5b087209 */ /* 0x000fe40007810000 */
[C---:B------:R-:W-:Y:S02]  /*2490*/  ISETP.GT.AND P4, PT, R4.reuse, 0x10, PT ;  /* 0x000000100400780c */ /* 0x040fe40003f84270 */
[----:B------:R-:W-:Y:S02]  /*24a0*/  FSEL R99, R31, -INF , P3 ;  /* 0xff8000001f637808 */ /* 0x000fe40001800000 */
[----:B------:R-:W-:Y:S02]  /*24b0*/  FMNMX.FTZ R8, R97, R8, !PT ;  /* 0x0000000861087209 */ /* 0x000fe40007810000 */
        /* <DEDUP_REMOVED lines=26> */
[----:B------:R-:W-:Y:S01]  /*2660*/  FMNMX.FTZ R8, R115, R8, !PT ;  /* 0x0000000873087209 */ /* 0x000fe20007810000 */
[----:B------:R-:W1:Y:S01]  /*2670*/  @P2 LDC R50, c[0x0][0x450] ;  /* 0x00011400ff322b82 */ /* 0x000e620000000800 */
        /* <DEDUP_REMOVED lines=54> */
[----:B------:R-:W-:Y:S02]  /*29e0*/  FSEL R87, R87, -INF , P3 ;  /* 0xff80000057577808 */ /* 0x000fe40001800000 */
[----:B------:R-:W-:-:S04]  /*29f0*/  FMNMX.FTZ R8, R21, R8, !PT ;  /* 0x0000000815087209 */ /* 0x000fc80007810000 */
[----:B------:R-:W-:Y:S02]  /*2a00*/  FMNMX.FTZ R10, R87, R8, !PT ;  /* 0x00000008570a7209 */ /* 0x000fe40007810000 */
[----:B------:R2:W3:Y:S04]  /*2a10*/  SHFL.IDX PT, R8, R0, RZ, 0x1c1f ;  /* 0x001c1fff00087589 */ /* 0x0004e800000e0000 */
[----:B------:R-:W4:Y:S01]  /*2a20*/  SHFL.BFLY PT, R35, R10, 0x2, 0x1f ;  /* 0x0c401f000a237f89 */ /* 0x000f2200000e0000 */
[----:B--2---:R-:W-:Y:S01]  /*2a30*/  IMAD.U32 R0, RZ, RZ, UR6 ;  /* 0x00000006ff007e24 */ /* 0x004fe2000f8e00ff */
[----:B---3--:R-:W-:Y:S02]  /*2a40*/  VIADDMNMX R34, R8, R89, R6, PT ;  /* 0x0000005908227246 */ /* 0x008fe40003800106 */
[----:B----4-:R-:W-:-:S02]  /*2a50*/  FMNMX.FTZ R35, R10, R35, !PT ;  /* 0x000000230a237209 */ /* 0x010fc40007810000 */
[C---:B------:R-:W-:Y:S02]  /*2a60*/  ISETP.GT.AND P4, PT, R34.reuse, 0x1, PT ;  /* 0x000000012200780c */ /* 0x040fe40003f84270 */
[----:B------:R-:W-:Y:S01]  /*2a70*/  ISETP.GT.AND P5, PT, R34, 0x8, PT ;  /* 0x000000082200780c */ /* 0x000fe20003fa4270 */
[----:B------:R-:W2:Y:S01]  /*2a80*/  SHFL.BFLY PT, R4, R35, 0x1, 0x1f ;  /* 0x0c201f0023047f89 */ /* 0x000ea200000e0000 */
[----:B------:R-:W-:Y:S02]  /*2a90*/  FSEL R30, R25, -INF , P4 ;  /* 0xff800000191e7808 */ /* 0x000fe40002000000 */
[----:B------:R-:W-:Y:S02]  /*2aa0*/  FSEL R25, R28, -INF , P5 ;  /* 0xff8000001c197808 */ /* 0x000fe40002800000 */
[----:B------:R-:W-:-:S04]  /*2ab0*/  ISETP.GT.AND P4, PT, R34, 0x10, PT ;  /* 0x000000102200780c */ /* 0x000fc80003f84270 */
[----:B------:R-:W-:Y:S02]  /*2ac0*/  FSEL R39, R32, -INF , P4 ;  /* 0xff80000020277808 */ /* 0x000fe40002000000 */
[----:B------:R-:W-:-:S04]  /*2ad0*/  ISETP.GT.AND P4, PT, R34, 0x18, PT ;  /* 0x000000182200780c */ /* 0x000fc80003f84270 */
[----:B------:R-:W-:Y:S02]  /*2ae0*/  FSEL R43, R36, -INF , P4 ;  /* 0xff800000242b7808 */ /* 0x000fe40002000000 */
[----:B------:R-:W-:-:S04]  /*2af0*/  ISETP.GT.AND P4, PT, R34, 0x20, PT ;  /* 0x000000202200780c */ /* 0x000fc80003f84270 */
[----:B------:R-:W-:Y:S02]  /*2b00*/  FSEL R47, R40, -INF , P4 ;  /* 0xff800000282f7808 */ /* 0x000fe40002000000 */
[----:B------:R-:W-:Y:S02]  /*2b10*/  ISETP.GT.AND P4, PT, R34, 0x28, PT ;  /* 0x000000282200780c */ /* 0x000fe40003f84270 */
[----:B--2---:R-:W-:Y:S02]  /*2b20*/  FMNMX.FTZ R4, R35, R4, !PT ;  /* 0x0000000423047209 */ /* 0x004fe40007810000 */
[----:B------:R-:W-:Y:S02]  /*2b30*/  FSEL R89, R44, -INF , P4 ;  /* 0xff8000002c597808 */ /* 0x000fe40002000000 */
[C---:B------:R-:W-:Y:S01]  /*2b40*/  FSETP.NEU.FTZ.AND P3, PT, R4.reuse, -INF , PT ;  /* 0xff8000000400780b */ /* 0x040fe20003f7d000 */
[----:B------:R-:W-:Y:S01]  /*2b50*/  FMUL.FTZ R26, R4, R0 ;  /* 0x00000000041a7220 */ /* 0x000fe20000410000 */
[----:B------:R-:W-:-:S04]  /*2b60*/  ISETP.GT.AND P4, PT, R34, 0x30, PT ;  /* 0x000000302200780c */ /* 0x000fc80003f84270 */
[----:B------:R-:W-:Y:S02]  /*2b70*/  FSEL R26, R26, RZ, P3 ;  /* 0x000000ff1a1a7208 */ /* 0x000fe40001800000 */
[----:B------:R-:W-:-:S03]  /*2b80*/  ISETP.GT.AND P3, PT, R34, RZ, PT ;  /* 0x000000ff2200720c */ /* 0x000fc60003f64270 */
[-CC-:B------:R-:W-:Y:S01]  /*2b90*/  FFMA.FTZ R181, R91, R0.reuse, -R26.reuse ;  /* 0x000000005bb57223 */ /* 0x180fe2000001081a */
[----:B------:R-:W-:Y:S01]  /*2ba0*/  FSEL R35, R24, -INF , P3 ;  /* 0xff80000018237808 */ /* 0x000fe20001800000 */
[-CC-:B------:R-:W-:Y:S01]  /*2bb0*/  FFMA.FTZ R93, R93, R0.reuse, -R26.reuse ;  /* 0x000000005d5d7223 */ /* 0x180fe2000001081a */
[C---:B------:R-:W-:Y:S01]  /*2bc0*/  ISETP.GT.AND P3, PT, R34.reuse, 0x9, PT ;  /* 0x000000092200780c */ /* 0x040fe20003f64270 */
[--C-:B------:R-:W-:Y:S01]  /*2bd0*/  FFMA.FTZ R183, R97, R0, -R26.reuse ;  /* 0x0000000061b77223 */ /* 0x100fe2000001081a */
[----:B------:R-:W-:Y:S01]  /*2be0*/  FMNMX.FTZ R10, R35, R30, !PT ;  /* 0x0000001e230a7209 */ /* 0x000fe20007810000 */
[----:B------:R2:W-:Y:S01]  /*2bf0*/  MUFU.EX2 R6, R93 ;  /* 0x0000005d00067308 */ /* 0x0005e20000000800 */
[----:B------:R-:W-:Y:S01]  /*2c00*/  FSEL R29, R29, -INF , P3 ;  /* 0xff8000001d1d7808 */ /* 0x000fe20001800000 */
[--C-:B------:R-:W-:Y:S01]  /*2c10*/  FFMA.FTZ R177, R101, R0, -R26.reuse ;  /* 0x0000000065b17223 */ /* 0x100fe2000001081a */
[----:B------:R-:W-:Y:S01]  /*2c20*/  FMNMX.FTZ R10, R25, R10, !PT ;  /* 0x0000000a190a7209 */ /* 0x000fe20007810000 */
[-CC-:B------:R-:W-:Y:S01]  /*2c30*/  FFMA.FTZ R8, R99, R0.reuse, -R26.reuse ;  /* 0x0000000063087223 */ /* 0x180fe2000001081a */
[C---:B------:R-:W-:Y:S01]  /*2c40*/  ISETP.GT.AND P3, PT, R34.reuse, 0x11, PT ;  /* 0x000000112200780c */ /* 0x040fe20003f64270 */
[--C-:B------:R-:W-:Y:S01]  /*2c50*/  FFMA.FTZ R169, R31, R0, -R26.reuse ;  /* 0x000000001fa97223 */ /* 0x100fe2000001081a */
[----:B------:R-:W-:Y:S01]  /*2c60*/  FMNMX.FTZ R10, R29, R10, !PT ;  /* 0x0000000a1d0a7209 */ /* 0x000fe20007810000 */
[-CC-:B------:R-:W-:Y:S01]  /*2c70*/  FFMA.FTZ R32, R51, R0.reuse, -R26.reuse ;  /* 0x0000000033207223 */ /* 0x180fe2000001081a */
        /* <DEDUP_REMOVED lines=11> */
[--C-:B------:R-:W-:Y:S01]  /*2d30*/  FFMA.FTZ R163, R7, R0, -R26.reuse ;  /* 0x0000000007a37223 */ /* 0x100fe2000001081a */
[C---:B------:R-:W-:Y:S01]  /*2d40*/  ISETP.GT.AND P3, PT, R34.reuse, 0x21, PT ;  /* 0x000000212200780c */ /* 0x040fe20003f64270 */
[----:B------:R-:W3:Y:S01]  /*2d50*/  MUFU.EX2 R181, R181 ;  /* 0x000000b500b57308 */ /* 0x000ee20000000800 */
[----:B------:R-:W-:Y:S01]  /*2d60*/  FMNMX.FTZ R12, R37, R12, !PT ;  /* 0x0000000c250c7209 */ /* 0x000fe20007810000 */
[-CC-:B------:R-:W-:Y:S01]  /*2d70*/  FFMA.FTZ R103, R103, R0.reuse, -R26.reuse ;  /* 0x0000000067677223 */ /* 0x180fe2000001081a */
[----:B------:R-:W-:Y:S01]  /*2d80*/  FSEL R41, R41, -INF , P3 ;  /* 0xff80000029297808 */ /* 0x000fe20001800000 */
[--C-:B------:R-:W-:Y:S01]  /*2d90*/  FFMA.FTZ R179, R105, R0, -R26.reuse ;  /* 0x0000000069b37223 */ /* 0x100fe2000001081a */
[----:B------:R-:W-:Y:S01]  /*2da0*/  FMNMX.FTZ R12, R47, R12, !PT ;  /* 0x0000000c2f0c7209 */ /* 0x000fe20007810000 */
[--C-:B------:R-:W-:Y:S01]  /*2db0*/  FFMA.FTZ R107, R107, R0, -R26.reuse ;  /* 0x000000006b6b7223 */ /* 0x100fe2000001081a */
[C---:B------:R-:W-:Y:S01]  /*2dc0*/  ISETP.GT.AND P3, PT, R34.reuse, 0x29, PT ;  /* 0x000000292200780c */ /* 0x040fe20003f64270 */
[----:B------:R-:W4:Y:S01]  /*2dd0*/  MUFU.EX2 R183, R183 ;  /* 0x000000b700b77308 */ /* 0x000f220000000800 */
[----:B------:R-:W-:Y:S01]  /*2de0*/  FMNMX.FTZ R14, R41, R12, !PT ;  /* 0x0000000c290e7209 */ /* 0x000fe20007810000 */
[-CC-:B------:R-:W-:Y:S01]  /*2df0*/  FFMA.FTZ R173, R109, R0.reuse, -R26.reuse ;  /* 0x000000006dad7223 */ /* 0x180fe2000001081a */
[----:B------:R-:W-:Y:S01]  /*2e00*/  FSEL R45, R45, -INF , P3 ;  /* 0xff8000002d2d7808 */ /* 0x000fe20001800000 */
[--C-:B------:R-:W-:Y:S01]  /*2e10*/  FFMA.FTZ R157, R9, R0, -R26.reuse ;  /* 0x00000000099d7223 */ /* 0x100fe2000001081a */
[----:B------:R-:W-:Y:S01]  /*2e20*/  FMNMX.FTZ R14, R89, R14, !PT ;  /* 0x0000000e590e7209 */ /* 0x000fe20007810000 */
[-CC-:B------:R-:W-:Y:S01]  /*2e30*/  FFMA.FTZ R111, R111, R0.reuse, -R26.reuse ;  /* 0x000000006f6f7223 */ /* 0x180fe2000001081a */
[----:B------:R-:W-:Y:S01]  /*2e40*/  ISETP.GT.AND P3, PT, R34, 0x31, PT ;  /* 0x000000312200780c */ /* 0x000fe20003f64270 */
[----:B------:R-:W5:Y:S01]  /*2e50*/  MUFU.EX2 R8, R8 ;  /* 0x0000000800087308 */ /* 0x000f620000000800 */
[----:B------:R-:W-:Y:S01]  /*2e60*/  FSEL R91, R48, -INF , P4 ;  /* 0xff800000305b7808 */ /* 0x000fe20002000000 */
[--C-:B------:R-:W-:Y:S01]  /*2e70*/  FFMA.FTZ R175, R113, R0, -R26.reuse ;  /* 0x0000000071af7223 */ /* 0x100fe2000001081a */
[----:B------:R-:W-:Y:S01]  /*2e80*/  FMNMX.FTZ R14, R45, R14, !PT ;  /* 0x0000000e2d0e7209 */ /* 0x000fe20007810000 */
[-CC-:B------:R-:W-:Y:S01]  /*2e90*/  FFMA.FTZ R159, R11, R0.reuse, -R26.reuse ;  /* 0x000000000b9f7223 */ /* 0x180fe2000001081a */
[C---:B------:R-:W-:Y:S01]  /*2ea0*/  ISETP.GT.AND P4, PT, R34.reuse, 0x38, PT ;  /* 0x000000382200780c */ /* 0x040fe20003f84270 */
[--C-:B------:R-:W-:Y:S01]  /*2eb0*/  FFMA.FTZ R153, R15, R0, -R26.reuse ;  /* 0x000000000f997223 */ /* 0x100fe2000001081a */
[----:B------:R-:W-:Y:S01]  /*2ec0*/  FSEL R49, R49, -INF , P3 ;  /* 0xff80000031317808 */ /* 0x000fe20001800000 */
[----:B------:R-:W0:Y:S01]  /*2ed0*/  MUFU.EX2 R177, R177 ;  /* 0x000000b100b17308 */ /* 0x000e220000000800 */
[----:B------:R-:W-:Y:S01]  /*2ee0*/  FMNMX.FTZ R14, R91, R14, !PT ;  /* 0x0000000e5b0e7209 */ /* 0x000fe20007810000 */
[-CC-:B------:R-:W-:Y:S01]  /*2ef0*/  FFMA.FTZ R115, R115, R0.reuse, -R26.reuse ;  /* 0x0000000073737223 */ /* 0x180fe2000001081a */
[----:B------:R-:W-:Y:S01]  /*2f00*/  ISETP.GT.AND P3, PT, R34, 0x39, PT ;  /* 0x000000392200780c */ /* 0x000fe20003f64270 */
[-CC-:B------:R-:W-:Y:S01]  /*2f10*/  FFMA.FTZ R155, R21, R0.reuse, -R26.reuse ;  /* 0x00000000159b7223 */ /* 0x180fe2000001081a */
[----:B--2---:R-:W-:Y:S01]  /*2f20*/  FSEL R93, R52, -INF , P4 ;  /* 0xff800000345d7808 */ /* 0x004fe20002000000 */
[--C-:B------:R-:W-:Y:S01]  /*2f30*/  FFMA.FTZ R59, R59, R0, -R26.reuse ;  /* 0x000000003b3b7223 */ /* 0x100fe2000001081a */
[----:B------:R-:W-:Y:S01]  /*2f40*/  FMNMX.FTZ R20, R49, R14, !PT ;  /* 0x0000000e31147209 */ /* 0x000fe20007810000 */
[----:B------:R2:W1:Y:S01]  /*2f50*/  MUFU.EX2 R10, R103 ;  /* 0x00000067000a7308 */ /* 0x0004620000000800 */
[C---:B------:R-:W-:Y:S01]  /*2f60*/  ISETP.GT.AND P4, PT, R34.reuse, 0x40, PT ;  /* 0x000000402200780c */ /* 0x040fe20003f84270 */
[-CC-:B------:R-:W-:Y:S01]  /*2f70*/  FFMA.FTZ R38, R71, R0.reuse, -R26.reuse ;  /* 0x0000000047267223 */ /* 0x180fe2000001081a */
[----:B------:R-:W-:Y:S01]  /*2f80*/  FSEL R53, R53, -INF , P3 ;  /* 0xff80000035357808 */ /* 0x000fe20001800000 */
[--C-:B------:R-:W-:Y:S01]  /*2f90*/  FFMA.FTZ R42, R79, R0, -R26.reuse ;  /* 0x000000004f2a7223 */ /* 0x100fe2000001081a */
[----:B------:R-:W-:Y:S01]  /*2fa0*/  FMNMX.FTZ R20, R93, R20, !PT ;  /* 0x000000145d147209 */ /* 0x000fe20007810000 */
[----:B------:R-:W-:Y:S01]  /*2fb0*/  FFMA.FTZ R83, R83, R0, -R26 ;  /* 0x0000000053537223 */ /* 0x000fe2000001081a */
[----:B------:R-:W-:Y:S01]  /*2fc0*/  ISETP.GT.AND P3, PT, R34, 0x41, PT ;  /* 0x000000412200780c */ /* 0x000fe20003f64270 */
[----:B------:R-:W1:Y:S01]  /*2fd0*/  MUFU.EX2 R179, R179 ;  /* 0x000000b300b37308 */ /* 0x000e620000000800 */
[----:B------:R-:W-:-:S02]  /*2fe0*/  FSEL R97, R56, -INF , P4 ;  /* 0xff80000038617808 */ /* 0x000fc40002000000 */
[----:B------:R-:W-:Y:S02]  /*2ff0*/  CS2R R112, SRZ ;  /* 0x0000000000707805 */ /* 0x000fe4000001ff00 */
[----:B------:R-:W-:Y:S02]  /*3000*/  FMNMX.FTZ R20, R53, R20, !PT ;  /* 0x0000001435147209 */ /* 0x000fe40007810000 */
[----:B------:R-:W-:Y:S02]  /*3010*/  CS2R R108, SRZ ;  /* 0x00000000006c7805 */ /* 0x000fe4000001ff00 */
[----:B------:R-:W-:Y:S02]  /*3020*/  ISETP.GT.AND P4, PT, R34, 0x48, PT ;  /* 0x000000482200780c */ /* 0x000fe40003f84270 */
[----:B------:R-:W-:Y:S02]  /*3030*/  CS2R R104, SRZ ;  /* 0x0000000000687805 */ /* 0x000fe4000001ff00 */
[----:B------:R-:W-:Y:S01]  /*3040*/  FSEL R57, R57, -INF , P3 ;  /* 0xff80000039397808 */ /* 0x000fe20001800000 */
[----:B------:R3:W1:Y:S01]  /*3050*/  MUFU.EX2 R12, R107 ;  /* 0x0000006b000c7308 */ /* 0x0006620000000800 */
[----:B------:R-:W-:-:S02]  /*3060*/  FMNMX.FTZ R20, R97, R20, !PT ;  /* 0x0000001461147209 */ /* 0x000fc40007810000 */
[----:B--2---:R-:W-:Y:S02]  /*3070*/  CS2R R102, SRZ ;  /* 0x0000000000667805 */ /* 0x004fe4000001ff00 */
[----:B------:R-:W-:Y:S02]  /*3080*/  ISETP.GT.AND P3, PT, R34, 0x49, PT ;  /* 0x000000492200780c */ /* 0x000fe40003f64270 */
[----:B------:R-:W-:Y:S02]  /*3090*/  FSEL R101, R60, -INF , P4 ;  /* 0xff8000003c657808 */ /* 0x000fe40002000000 */
[----:B------:R-:W-:Y:S01]  /*30a0*/  FMNMX.FTZ R24, R57, R20, !PT ;  /* 0x0000001439187209 */ /* 0x000fe20007810000 */
[----:B------:R-:W-:Y:S01]  /*30b0*/  MUFU.EX2 R173, R173 ;  /* 0x000000ad00ad7308 */ /* 0x000fe20000000800 */
[----:B------:R-:W-:Y:S02]  /*30c0*/  ISETP.GT.AND P4, PT, R34, 0x50, PT ;  /* 0x000000502200780c */ /* 0x000fe40003f84270 */
[----:B---3--:R-:W-:-:S02]  /*30d0*/  CS2R R106, SRZ ;  /* 0x00000000006a7805 */ /* 0x008fc4000001ff00 */
[----:B------:R-:W-:Y:S02]  /*30e0*/  FSEL R61, R61, -INF , P3 ;  /* 0xff8000003d3d7808 */ /* 0x000fe40001800000 */
[----:B------:R-:W-:Y:S02]  /*30f0*/  FMNMX.FTZ R24, R101, R24, !PT ;  /* 0x0000001865187209 */ /* 0x000fe40007810000 */
[----:B------:R-:W-:Y:S01]  /*3100*/  ISETP.GT.AND P3, PT, R34, 0x51, PT ;  /* 0x000000512200780c */ /* 0x000fe20003f64270 */
[----:B------:R2:W-:Y:S01]  /*3110*/  MUFU.EX2 R14, R111 ;  /* 0x0000006f000e7308 */ /* 0x0005e20000000800 */
[----:B------:R-:W-:Y:S02]  /*3120*/  FSEL R99, R64, -INF , P4 ;  /* 0xff80000040637808 */ /* 0x000fe40002000000 */
[----:B------:R-:W-:Y:S02]  /*3130*/  FMNMX.FTZ R24, R61, R24, !PT ;  /* 0x000000183d187209 */ /* 0x000fe40007810000 */
[----:B------:R-:W-:-:S02]  /*3140*/  ISETP.GT.AND P4, PT, R34, 0x58, PT ;  /* 0x000000582200780c */ /* 0x000fc40003f84270 */
[----:B------:R-:W-:Y:S01]  /*3150*/  FSEL R65, R65, -INF , P3 ;  /* 0xff80000041417808 */ /* 0x000fe20001800000 */
[----:B------:R-:W-:Y:S01]  /*3160*/  MUFU.EX2 R175, R175 ;  /* 0x000000af00af7308 */ /* 0x000fe20000000800 */
[----:B------:R-:W-:Y:S02]  /*3170*/  FMNMX.FTZ R24, R99, R24, !PT ;  /* 0x0000001863187209 */ /* 0x000fe40007810000 */
[----:B--2---:R-:W-:Y:S02]  /*3180*/  CS2R R110, SRZ ;  /* 0x00000000006e7805 */ /* 0x004fe4000001ff00 */
[----:B------:R-:W-:Y:S02]  /*3190*/  ISETP.GT.AND P3, PT, R34, 0x59, PT ;  /* 0x000000592200780c */ /* 0x000fe40003f64270 */
[----:B------:R-:W-:Y:S02]  /*31a0*/  FSEL R31, R68, -INF , P4 ;  /* 0xff800000441f7808 */ /* 0x000fe40002000000 */
[----:B------:R-:W-:Y:S01]  /*31b0*/  FMNMX.FTZ R28, R65, R24, !PT ;  /* 0x00000018411c7209 */ /* 0x000fe20007810000 */
[----:B------:R2:W-:Y:S01]  /*31c0*/  MUFU.EX2 R20, R115 ;  /* 0x0000007300147308 */ /* 0x0005e20000000800 */
[----:B------:R-:W-:-:S02]  /*31d0*/  ISETP.GT.AND P4, PT, R34, 0x60, PT ;  /* 0x000000602200780c */ /* 0x000fc40003f84270 */
[----:B------:R-:W-:Y:S02]  /*31e0*/  FSEL R69, R69, -INF , P3 ;  /* 0xff80000045457808 */ /* 0x000fe40001800000 */
[----:B------:R-:W-:Y:S02]  /*31f0*/  FMNMX.FTZ R28, R31, R28, !PT ;  /* 0x0000001c1f1c7209 */ /* 0x000fe40007810000 */
[----:B------:R-:W-:Y:S01]  /*3200*/  ISETP.GT.AND P3, PT, R34, 0x61, PT ;  /* 0x000000612200780c */ /* 0x000fe20003f64270 */
[----:B------:R3:W-:Y:S01]  /*3210*/  MUFU.EX2 R24, R32 ;  /* 0x0000002000187308 */ /* 0x0007e20000000800 */
[----:B------:R-:W-:Y:S02]  /*3220*/  FSEL R51, R72, -INF , P4 ;  /* 0xff80000048337808 */ /* 0x000fe40002000000 */
[----:B--2---:R-:W-:Y:S02]  /*3230*/  CS2R R114, SRZ ;  /* 0x0000000000727805 */ /* 0x004fe4000001ff00 */
[----:B------:R-:W-:-:S02]  /*3240*/  FMNMX.FTZ R28, R69, R28, !PT ;  /* 0x0000001c451c7209 */ /* 0x000fc40007810000 */
[C---:B------:R-:W-:Y:S02]  /*3250*/  ISETP.GT.AND P4, PT, R34.reuse, 0x68, PT ;  /* 0x000000682200780c */ /* 0x040fe40003f84270 */
[----:B------:R-:W-:Y:S01]  /*3260*/  FSEL R73, R73, -INF , P3 ;  /* 0xff80000049497808 */ /* 0x000fe20001800000 */
[----:B------:R-:W-:Y:S01]  /*3270*/  MUFU.EX2 R169, R169 ;  /* 0x000000a900a97308 */ /* 0x000fe20000000800 */
[----:B------:R-:W-:Y:S02]  /*3280*/  FMNMX.FTZ R28, R51, R28, !PT ;  /* 0x0000001c331c7209 */ /* 0x000fe40007810000 */
[----:B------:R-:W-:Y:S02]  /*3290*/  ISETP.GT.AND P3, PT, R34, 0x69, PT ;  /* 0x000000692200780c */ /* 0x000fe40003f64270 */
[----:B------:R-:W-:Y:S02]  /*32a0*/  FSEL R27, R76, -INF , P4 ;  /* 0xff8000004c1b7808 */ /* 0x000fe40002000000 */
[----:B---3--:R-:W-:Y:S01]  /*32b0*/  FMNMX.FTZ R32, R73, R28, !PT ;  /* 0x0000001c49207209 */ /* 0x008fe20007810000 */
[----:B------:R-:W-:Y:S01]  /*32c0*/  MUFU.EX2 R171, R171 ;  /* 0x000000ab00ab7308 */ /* 0x000fe20000000800 */
[----:B------:R-:W-:-:S02]  /*32d0*/  ISETP.GT.AND P4, PT, R34, 0x70, PT ;  /* 0x000000702200780c */ /* 0x000fc40003f84270 */
        /* <DEDUP_REMOVED lines=9> */
[----:B------:R-:W-:Y:S01]  /*3370*/  FMNMX.FTZ R32, R55, R32, !PT ;  /* 0x0000002037207209 */ /* 0x000fe20007810000 */
[----:B--2---:R-:W-:Y:S01]  /*3380*/  FFMA.FTZ R36, R67, R0, -R26 ;  /* 0x0000000043247223 */ /* 0x004fe2000001081a */
[----:B------:R-:W-:Y:S02]  /*3390*/  ISETP.GT.AND P3, PT, R34, 0x79, PT ;  /* 0x000000792200780c */ /* 0x000fe40003f64270 */
[----:B------:R-:W-:Y:S02]  /*33a0*/  FSEL R13, R84, -INF , P4 ;  /* 0xff800000540d7808 */ /* 0x000fe40002000000 */
[----:B------:R-:W-:Y:S01]  /*33b0*/  FMNMX.FTZ R34, R81, R32, !PT ;  /* 0x0000002051227209 */ /* 0x000fe20007810000 */
[----:B------:R-:W-:Y:S01]  /*33c0*/  MUFU.EX2 R167, R167 ;  /* 0x000000a700a77308 */ /* 0x000fe20000000800 */
[----:B------:R-:W-:-:S02]  /*33d0*/  FSEL R85, R85, -INF , P3 ;  /* 0xff80000055557808 */ /* 0x000fc40001800000 */
[----:B------:R-:W-:-:S04]  /*33e0*/  FMNMX.FTZ R34, R13, R34, !PT ;  /* 0x000000220d227209 */ /* 0x000fc80007810000 */
[----:B------:R-:W-:Y:S01]  /*33f0*/  FMNMX.FTZ R3, R85, R34, !PT ;  /* 0x0000002255037209 */ /* 0x000fe20007810000 */
[----:B------:R-:W-:Y:S01]  /*3400*/  MUFU.EX2 R32, R59 ;  /* 0x0000003b00207308 */ /* 0x000fe20000000800 */
[----:B------:R-:W-:-:S03]  /*3410*/  FFMA.FTZ R34, R63, R0, -R26 ;  /* 0x000000003f227223 */ /* 0x000fc6000001081a */
[----:B------:R-:W2:Y:S04]  /*3420*/  SHFL.BFLY PT, R40, R3, 0x2, 0x1f ;  /* 0x0c401f0003287f89 */ /* 0x000ea800000e0000 */
[----:B------:R-:W-:Y:S08]  /*3430*/  MUFU.EX2 R34, R34 ;  /* 0x0000002200227308 */ /* 0x000ff00000000800 */
[----:B------:R-:W-:Y:S08]  /*3440*/  MUFU.EX2 R161, R161 ;  /* 0x000000a100a17308 */ /* 0x000ff00000000800 */
[----:B------:R-:W-:Y:S01]  /*3450*/  MUFU.EX2 R36, R36 ;  /* 0x0000002400247308 */ /* 0x000fe20000000800 */
[----:B--2---:R-:W-:Y:S01]  /*3460*/  FMNMX.FTZ R5, R3, R40, !PT ;  /* 0x0000002803057209 */ /* 0x004fe20007810000 */
[-CC-:B------:R-:W-:Y:S01]  /*3470*/  FFMA.FTZ R40, R75, R0.reuse, -R26.reuse ;  /* 0x000000004b287223 */ /* 0x180fe2000001081a */
[----:B------:R-:W-:-:S05]  /*3480*/  FFMA.FTZ R26, R87, R0, -R26 ;  /* 0x00000000571a7223 */ /* 0x000fca000001081a */
[----:B------:R-:W-:Y:S01]  /*3490*/  MUFU.EX2 R163, R163 ;  /* 0x000000a300a37308 */ /* 0x000fe20000000800 */
[----:B------:R-:W2:Y:S07]  /*34a0*/  SHFL.BFLY PT, R44, R5, 0x1, 0x1f ;  /* 0x0c201f00052c7f89 */ /* 0x000eae00000e0000 */
[----:B------:R-:W-:Y:S08]  /*34b0*/  MUFU.EX2 R38, R38 ;  /* 0x0000002600267308 */ /* 0x000ff00000000800 */
[----:B------:R-:W-:Y:S08]  /*34c0*/  MUFU.EX2 R157, R157 ;  /* 0x0000009d009d7308 */ /* 0x000ff00000000800 */
[----:B------:R-:W-:Y:S01]  /*34d0*/  MUFU.EX2 R40, R40 ;  /* 0x0000002800287308 */ /* 0x000fe20000000800 */
[----:B--2---:R-:W-:-:S04]  /*34e0*/  FMNMX.FTZ R7, R5, R44, !PT ;  /* 0x0000002c05077209 */ /* 0x004fc80007810000 */
[C---:B------:R-:W-:Y:S01]  /*34f0*/  FSETP.NEU.FTZ.AND P3, PT, R7.reuse, -INF , PT ;  /* 0xff8000000700780b */ /* 0x040fe20003f7d000 */
[----:B------:R-:W-:Y:S02]  /*3500*/  FMUL.FTZ R3, R7, R0 ;  /* 0x0000000007037220 */ /* 0x000fe40000410000 */
[----:B------:R-:W-:Y:S03]  /*3510*/  MUFU.EX2 R159, R159 ;  /* 0x0000009f009f7308 */ /* 0x000fe60000000800 */
[----:B------:R-:W-:-:S05]  /*3520*/  FSEL R46, R3, RZ, P3 ;  /* 0x000000ff032e7208 */ /* 0x000fca0001800000 */
[-CC-:B------:R-:W-:Y:S01]  /*3530*/  FFMA.FTZ R180, R35, R0.reuse, -R46.reuse ;  /* 0x0000000023b47223 */ /* 0x180fe2000001082e */
[-C--:B------:R-:W-:Y:S01]  /*3540*/  FFMA.FTZ R3, R30, R0.reuse, -R46 ;  /* 0x000000001e037223 */ /* 0x080fe2000001082e */
[----:B------:R-:W-:Y:S01]  /*3550*/  FADD.FTZ R30, R181, R6 ;  /* 0x00000006b51e7221 */ /* 0x000fe20000010000 */
[-CC-:B------:R-:W-:Y:S01]  /*3560*/  FFMA.FTZ R182, R25, R0.reuse, -R46.reuse ;  /* 0x0000000019b67223 */ /* 0x180fe2000001082e */
[-CC-:B------:R-:W-:Y:S01]  /*3570*/  FFMA.FTZ R9, R29, R0.reuse, -R46.reuse ;  /* 0x000000001d097223 */ /* 0x180fe2000001082e */
[-C--:B------:R-:W-:Y:S01]  /*3580*/  FFMA.FTZ R176, R39, R0.reuse, -R46 ;  /* 0x0000000027b07223 */ /* 0x080fe2000001082e */
[----:B------:R-:W-:Y:S01]  /*3590*/  MUFU.EX2 R180, R180 ;  /* 0x000000b400b47308 */ /* 0x000fe20000000800 */
        /* <DEDUP_REMOVED lines=23> */
[----:B------:R-:W1:Y:S01]  /*3710*/  MUFU.EX2 R9, R9 ;  /* 0x0000000900097308 */ /* 0x000e620000000800 */
[----:B--2---:R-:W-:Y:S01]  /*3720*/  FADD.FTZ R5, R180, R3 ;  /* 0x00000003b4057221 */ /* 0x004fe20000010000 */
[----:B------:R-:W-:Y:S01]  /*3730*/  FADD.FTZ R37, R173, R48 ;  /* 0x00000030ad257221 */ /* 0x000fe20000010000 */
[-CC-:B------:R-:W-:Y:S01]  /*3740*/  FFMA.FTZ R99, R99, R0.reuse, -R46.reuse ;  /* 0x0000000063637223 */ /* 0x180fe2000001082e */
[-CC-:B------:R-:W-:Y:S01]  /*3750*/  FFMA.FTZ R65, R65, R0.reuse, -R46.reuse ;  /* 0x0000000041417223 */ /* 0x180fe2000001082e */
[----:B------:R-:W-:Y:S01]  /*3760*/  F2FP.BF16.F32.PACK_AB R181, R6, R181 ;  /* 0x000000b506b5723e */ /* 0x000fe200000010ff */
[-CC-:B------:R-:W-:Y:S01]  /*3770*/  FFMA.FTZ R31, R31, R0.reuse, -R46.reuse ;  /* 0x000000001f1f7223 */ /* 0x180fe2000001082e */
[----:B------:R-:W-:Y:S01]  /*3780*/  F2FP.BF16.F32.PACK_AB R183, R8, R183 ;  /* 0x000000b708b7723e */ /* 0x000fe200000010ff */
[----:B------:R-:W2:Y:S01]  /*3790*/  MUFU.EX2 R176, R176 ;  /* 0x000000b000b07308 */ /* 0x000ea20000000800 */
[----:B0-----:R-:W-:Y:S01]  /*37a0*/  FADD.FTZ R30, R182, R5 ;  /* 0x00000005b61e7221 */ /* 0x001fe20000010000 */
[-CC-:B------:R-:W-:Y:S01]  /*37b0*/  FFMA.FTZ R69, R69, R0.reuse, -R46.reuse ;  /* 0x0000000045457223 */ /* 0x180fe2000001082e */
[----:B------:R-:W0:Y:S01]  /*37c0*/  @P2 LDC R41, c[0x0][0x44c] ;  /* 0x00011300ff292b82 */ /* 0x000e220000000800 */
[-CC-:B------:R-:W-:Y:S01]  /*37d0*/  FFMA.FTZ R51, R51, R0.reuse, -R46.reuse ;  /* 0x0000000033337223 */ /* 0x180fe2000001082e */
[-CC-:B------:R-:W-:Y:S01]  /*37e0*/  FFMA.FTZ R73, R73, R0.reuse, -R46.reuse ;  /* 0x0000000049497223 */ /* 0x180fe2000001082e */
[-CC-:B------:R-:W-:Y:S01]  /*37f0*/  FFMA.FTZ R27, R27, R0.reuse, -R46.reuse ;  /* 0x000000001b1b7223 */ /* 0x180fe2000001082e */
[-C--:B------:R-:W-:Y:S01]  /*3800*/  FFMA.FTZ R77, R77, R0.reuse, -R46 ;  /* 0x000000004d4d7223 */ /* 0x080fe2000001082e */
[----:B------:R-:W3:Y:S01]  /*3810*/  MUFU.EX2 R11, R11 ;  /* 0x0000000b000b7308 */ /* 0x000ee20000000800 */
[----:B-1----:R-:W-:Y:S01]  /*3820*/  FADD.FTZ R5, R9, R30 ;  /* 0x0000001e09057221 */ /* 0x002fe20000010000 */
[----:B------:R-:W-:Y:S01]  /*3830*/  FADD.FTZ R30, R14, R37 ;  /* 0x000000250e1e7221 */ /* 0x000fe20000010000 */
[-CC-:B------:R-:W-:Y:S01]  /*3840*/  FFMA.FTZ R55, R55, R0.reuse, -R46.reuse ;  /* 0x0000000037377223 */ /* 0x180fe2000001082e */
[----:B------:R-:W-:Y:S01]  /*3850*/  FFMA.FTZ R81, R81, R0, -R46 ;  /* 0x0000000051517223 */ /* 0x000fe2000001082e */
[----:B------:R-:W-:-:S02]  /*3860*/  IMAD.MOV.U32 R39, RZ, RZ, R18 ;  /* 0x000000ffff277224 */ /* 0x000fc400078e0012 */
[----:B------:R-:W-:Y:S01]  /*3870*/  FADD.FTZ R37, R175, R30 ;  /* 0x0000001eaf257221 */ /* 0x000fe20000010000 */
[----:B------:R-:W-:Y:S01]  /*3880*/  F2FP.BF16.F32.PACK_AB R182, R9, R182 ;  /* 0x000000b609b6723e */ /* 0x000fe200000010ff */
[----:B------:R-:W1:Y:S01]  /*3890*/  MUFU.EX2 R178, R178 ;  /* 0x000000b200b27308 */ /* 0x000e620000000800 */
[----:B--2---:R-:W-:Y:S01]  /*38a0*/  FADD.FTZ R2, R176, R5 ;  /* 0x00000005b0027221 */ /* 0x004fe20000010000 */
[----:B------:R-:W-:Y:S01]  /*38b0*/  FADD.FTZ R30, R20, R37 ;  /* 0x00000025141e7221 */ /* 0x000fe20000010000 */
[----:B------:R-:W-:Y:S02]  /*38c0*/  F2FP.BF16.F32.PACK_AB R179, R12, R179 ;  /* 0x000000b30cb3723e */ /* 0x000fe400000010ff */
[----:B------:R-:W-:Y:S02]  /*38d0*/  CS2R R100, SRZ ;  /* 0x0000000000647805 */ /* 0x000fe4000001ff00 */
[----:B------:R-:W-:Y:S01]  /*38e0*/  F2FP.BF16.F32.PACK_AB R180, R3, R180 ;  /* 0x000000b403b4723e */ /* 0x000fe200000010ff */
[----:B------:R-:W-:Y:S01]  /*38f0*/  FADD.FTZ R37, R169, R30 ;  /* 0x0000001ea9257221 */ /* 0x000fe20000010000 */
[----:B------:R-:W-:Y:S01]  /*3900*/  F2FP.BF16.F32.PACK_AB R177, R10, R177 ;  /* 0x000000b10ab1723e */ /* 0x000fe200000010ff */
[----:B------:R-:W2:Y:S01]  /*3910*/  MUFU.EX2 R15, R15 ;  /* 0x0000000f000f7308 */ /* 0x000ea20000000800 */
[----:B---3--:R-:W-:Y:S01]  /*3920*/  FADD.FTZ R5, R11, R2 ;  /* 0x000000020b057221 */ /* 0x008fe20000010000 */
[----:B------:R-:W-:Y:S01]  /*3930*/  FADD.FTZ R30, R24, R37 ;  /* 0x00000025181e7221 */ /* 0x000fe20000010000 */
[----:B0-----:R-:W-:Y:S01]  /*3940*/  @P2 IMAD.HI.U32 R41, R18, R41, RZ ;  /* 0x0000002912292227 */ /* 0x001fe200078e00ff */
[----:B------:R-:W-:-:S02]  /*3950*/  F2FP.BF16.F32.PACK_AB R173, R14, R173 ;  /* 0x000000ad0ead723e */ /* 0x000fc400000010ff */
[----:B------:R-:W-:Y:S01]  /*3960*/  CS2R R96, SRZ ;  /* 0x0000000000607805 */ /* 0x000fe2000001ff00 */
[----:B------:R-:W-:Y:S01]  /*3970*/  FADD.FTZ R37, R171, R30 ;  /* 0x0000001eab257221 */ /* 0x000fe20000010000 */
[----:B------:R-:W-:Y:S01]  /*3980*/  F2FP.BF16.F32.PACK_AB R175, R20, R175 ;  /* 0x000000af14af723e */ /* 0x000fe200000010ff */
[----:B------:R-:W0:Y:S01]  /*3990*/  MUFU.EX2 R172, R172 ;  /* 0x000000ac00ac7308 */ /* 0x000e220000000800 */
[----:B-1----:R-:W-:Y:S01]  /*39a0*/  FADD.FTZ R2, R178, R5 ;  /* 0x00000005b2027221 */ /* 0x002fe20000010000 */
[----:B------:R-:W-:Y:S01]  /*39b0*/  FADD.FTZ R30, R28, R37 ;  /* 0x000000251c1e7221 */ /* 0x000fe20000010000 */
[----:B------:R-:W-:Y:S02]  /*39c0*/  @P2 SHF.R.U32.HI R39, RZ, R50, R41 ;  /* 0x00000032ff272219 */ /* 0x000fe40000011629 */
[----:B------:R-:W-:Y:S02]  /*39d0*/  CS2R R92, SRZ ;  /* 0x00000000005c7805 */ /* 0x000fe4000001ff00 */
[----:B------:R-:W-:Y:S01]  /*39e0*/  F2FP.BF16.F32.PACK_AB R169, R24, R169 ;  /* 0x000000a918a9723e */ /* 0x000fe200000010ff */
[----:B------:R-:W-:Y:S01]  /*39f0*/  FADD.FTZ R37, R165, R30 ;  /* 0x0000001ea5257221 */ /* 0x000fe20000010000 */
[----:B------:R-:W-:Y:S01]  /*3a00*/  IADD3 R39, R39, R16, -R17 ;  /* 0x0000001027277210 */ /* 0x000fe20007ffe811 */
[----:B------:R-:W1:Y:S01]  /*3a10*/  MUFU.EX2 R21, R21 ;  /* 0x0000001500157308 */ /* 0x000e620000000800 */
[----:B--2---:R-:W-:Y:S01]  /*3a20*/  FADD.FTZ R5, R15, R2 ;  /* 0x000000020f057221 */ /* 0x004fe20000010000 */
[----:B------:R-:W-:Y:S01]  /*3a30*/  FADD.FTZ R30, R32, R37 ;  /* 0x00000025201e7221 */ /* 0x000fe20000010000 */
[----:B------:R-:W-:-:S02]  /*3a40*/  SHF.R.S32.HI R50, RZ, 0x1f, R39 ;  /* 0x0000001fff327819 */ /* 0x000fc40000011427 */
[----:B------:R-:W-:Y:S02]  /*3a50*/  CS2R R90, SRZ ;  /* 0x00000000005a7805 */ /* 0x000fe4000001ff00 */
[----:B------:R-:W-:Y:S01]  /*3a60*/  F2FP.BF16.F32.PACK_AB R171, R28, R171 ;  /* 0x000000ab1cab723e */ /* 0x000fe200000010ff */
[----:B------:R-:W-:Y:S01]  /*3a70*/  FADD.FTZ R37, R167, R30 ;  /* 0x0000001ea7257221 */ /* 0x000fe20000010000 */
[----:B------:R-:W-:Y:S01]  /*3a80*/  F2FP.BF16.F32.PACK_AB R165, R32, R165 ;  /* 0x000000a520a5723e */ /* 0x000fe200000010ff */
[----:B------:R-:W2:Y:S01]  /*3a90*/  MUFU.EX2 R174, R174 ;  /* 0x000000ae00ae7308 */ /* 0x000ea20000000800 */
[----:B0-----:R-:W-:Y:S01]  /*3aa0*/  FADD.FTZ R2, R172, R5 ;  /* 0x00000005ac027221 */ /* 0x001fe20000010000 */
[C---:B------:R-:W-:Y:S01]  /*3ab0*/  FADD.FTZ R48, R34.reuse, R37 ;  /* 0x0000002522307221 */ /* 0x040fe20000010000 */
[----:B------:R-:W-:Y:S02]  /*3ac0*/  F2FP.BF16.F32.PACK_AB R167, R34, R167 ;  /* 0x000000a722a7723e */ /* 0x000fe400000010ff */
[----:B------:R-:W-:-:S02]  /*3ad0*/  CS2R R88, SRZ ;  /* 0x0000000000587805 */ /* 0x000fc4000001ff00 */
[----:B------:R-:W-:Y:S01]  /*3ae0*/  F2FP.BF16.F32.PACK_AB R176, R11, R176 ;  /* 0x000000b00bb0723e */ /* 0x000fe200000010ff */
[----:B------:R-:W-:Y:S01]  /*3af0*/  FADD.FTZ R37, R161, R48 ;  /* 0x00000030a1257221 */ /* 0x000fe20000010000 */
[----:B------:R-:W-:Y:S01]  /*3b00*/  F2FP.BF16.F32.PACK_AB R161, R36, R161 ;  /* 0x000000a124a1723e */ /* 0x000fe200000010ff */
[----:B------:R-:W0:Y:S01]  /*3b10*/  MUFU.EX2 R25, R25 ;  /* 0x0000001900197308 */ /* 0x000e220000000800 */
[----:B-1----:R-:W-:Y:S01]  /*3b20*/  FADD.FTZ R5, R21, R2 ;  /* 0x0000000215057221 */ /* 0x002fe20000010000 */
[----:B------:R-:W-:Y:S02]  /*3b30*/  F2FP.BF16.F32.PACK_AB R178, R15, R178 ;  /* 0x000000b20fb2723e */ /* 0x000fe400000010ff */
[----:B------:R-:W-:-:S04]  /*3b40*/  F2FP.BF16.F32.PACK_AB R172, R21, R172 ;  /* 0x000000ac15ac723e */ /* 0x000fc800000010ff */
        /* <DEDUP_REMOVED lines=8> */
[----:B--2---:R-:W-:Y:S01]  /*3bd0*/  FADD.FTZ R5, R29, R2 ;  /* 0x000000021d057221 */ /* 0x004fe20000010000 */
[-CC-:B------:R-:W-:Y:S01]  /*3be0*/  FFMA.FTZ R2, R13, R0.reuse, -R46.reuse ;  /* 0x000000000d027223 */ /* 0x180fe2000001082e */
[----:B------:R-:W-:Y:S01]  /*3bf0*/  LEA.HI R13, R50, R39, RZ, 0x7 ;  /* 0x00000027320d7211 */ /* 0x000fe200078f38ff */
[----:B------:R-:W-:Y:S01]  /*3c00*/  FFMA.FTZ R46, R85, R0, -R46 ;  /* 0x00000000552e7223 */ /* 0x000fe2000001082e */
[----:B------:R-:W-:Y:S02]  /*3c10*/  F2FP.BF16.F32.PACK_AB R168, R29, R168 ;  /* 0x000000a81da8723e */ /* 0x000fe400000010ff */
[----:B------:R-:W-:Y:S01]  /*3c20*/  SHF.R.S32.HI R13, RZ, 0x7, R13 ;  /* 0x00000007ff0d7819 */ /* 0x000fe2000001140d */
[----:B------:R-:W2:Y:S01]  /*3c30*/  MUFU.EX2 R164, R164 ;  /* 0x000000a400a47308 */ /* 0x000ea20000000800 */
[----:B0-----:R-:W-:Y:S02]  /*3c40*/  FADD.FTZ R30, R170, R5 ;  /* 0x00000005aa1e7221 */ /* 0x001fe40000010000 */
[----:B------:R-:W-:-:S05]  /*3c50*/  VIMNMX R12, R22, R13, !PT ;  /* 0x0000000d160c7248 */ /* 0x000fca0007fe0100 */
[----:B------:R-:W0:Y:S01]  /*3c60*/  MUFU.EX2 R35, R35 ;  /* 0x0000002300237308 */ /* 0x000e220000000800 */
[C---:B-1----:R-:W-:Y:S01]  /*3c70*/  FADD.FTZ R5, R33.reuse, R30 ;  /* 0x0000001e21057221 */ /* 0x042fe20000010000 */
[----:B------:R-:W-:Y:S01]  /*3c80*/  FADD.FTZ R30, R36, R37 ;  /* 0x00000025241e7221 */ /* 0x000fe20000010000 */
[----:B------:R-:W-:-:S03]  /*3c90*/  F2FP.BF16.F32.PACK_AB R170, R33, R170 ;  /* 0x000000aa21aa723e */ /* 0x000fc600000010ff */
[----:B------:R-:W-:Y:S01]  /*3ca0*/  FADD.FTZ R37, R163, R30 ;  /* 0x0000001ea3257221 */ /* 0x000fe20000010000 */
[----:B------:R-:W-:Y:S01]  /*3cb0*/  F2FP.BF16.F32.PACK_AB R163, R38, R163 ;  /* 0x000000a326a3723e */ /* 0x000fe200000010ff */
[----:B------:R-:W1:Y:S01]  /*3cc0*/  MUFU.EX2 R166, R166 ;  /* 0x000000a600a67308 */ /* 0x000e620000000800 */
[----:B--2---:R-:W-:Y:S01]  /*3cd0*/  FADD.FTZ R6, R164, R5 ;  /* 0x00000005a4067221 */ /* 0x004fe20000010000 */
[----:B------:R-:W-:-:S06]  /*3ce0*/  FADD.FTZ R8, R38, R37 ;  /* 0x0000002526087221 */ /* 0x000fcc0000010000 */
[----:B------:R-:W2:Y:S01]  /*3cf0*/  MUFU.EX2 R61, R61 ;  /* 0x0000003d003d7308 */ /* 0x000ea20000000800 */
[C---:B0-----:R-:W-:Y:S01]  /*3d00*/  FADD.FTZ R5, R35.reuse, R6 ;  /* 0x0000000623057221 */ /* 0x041fe20000010000 */
[----:B------:R-:W-:-:S06]  /*3d10*/  F2FP.BF16.F32.PACK_AB R164, R35, R164 ;  /* 0x000000a423a4723e */ /* 0x000fcc00000010ff */
[----:B------:R-:W0:Y:S01]  /*3d20*/  MUFU.EX2 R99, R99 ;  /* 0x0000006300637308 */ /* 0x000e220000000800 */
[----:B-1----:R-:W-:Y:S01]  /*3d30*/  FADD.FTZ R6, R166, R5 ;  /* 0x00000005a6067221 */ /* 0x002fe20000010000 */
[----:B------:R-:W-:Y:S01]  /*3d40*/  FADD.FTZ R5, R157, R8 ;  /* 0x000000089d057221 */ /* 0x000fe20000010000 */
[----:B------:R-:W-:-:S03]  /*3d50*/  F2FP.BF16.F32.PACK_AB R157, R40, R157 ;  /* 0x0000009d289d723e */ /* 0x000fc600000010ff */
[----:B------:R-:W-:Y:S02]  /*3d60*/  FADD.FTZ R8, R40, R5 ;  /* 0x0000000528087221 */ /* 0x000fe40000010000 */
[----:B------:R-:W1:Y:S01]  /*3d70*/  MUFU.EX2 R160, R65 ;  /* 0x0000004100a07308 */ /* 0x000e620000000800 */
[----:B--2---:R-:W-:Y:S01]  /*3d80*/  FADD.FTZ R6, R61, R6 ;  /* 0x000000063d067221 */ /* 0x004fe20000010000 */
[----:B------:R-:W-:Y:S01]  /*3d90*/  FADD.FTZ R37, R159, R8 ;  /* 0x000000089f257221 */ /* 0x000fe20000010000 */
[----:B------:R-:W-:-:S05]  /*3da0*/  F2FP.BF16.F32.PACK_AB R166, R61, R166 ;  /* 0x000000a63da6723e */ /* 0x000fca00000010ff */
[----:B------:R-:W2:Y:S01]  /*3db0*/  MUFU.EX2 R42, R42 ;  /* 0x0000002a002a7308 */ /* 0x000ea20000000800 */
[----:B0-----:R-:W-:-:S07]  /*3dc0*/  FADD.FTZ R5, R99, R6 ;  /* 0x0000000663057221 */ /* 0x001fce0000010000 */
[----:B------:R-:W0:Y:S01]  /*3dd0*/  MUFU.EX2 R31, R31 ;  /* 0x0000001f001f7308 */ /* 0x000e220000000800 */
[C---:B-1----:R-:W-:Y:S01]  /*3de0*/  FADD.FTZ R6, R160.reuse, R5 ;  /* 0x00000005a0067221 */ /* 0x042fe20000010000 */
[----:B------:R-:W-:Y:S02]  /*3df0*/  F2FP.BF16.F32.PACK_AB R160, R160, R99 ;  /* 0x00000063a0a0723e */ /* 0x000fe400000010ff */
[----:B------:R-:W-:-:S04]  /*3e00*/  CS2R R98, SRZ ;  /* 0x0000000000627805 */ /* 0x000fc8000001ff00 */
        /* <DEDUP_REMOVED lines=32> */
[----:B------:R-:W-:-:S03]  /*4010*/  F2FP.BF16.F32.PACK_AB R152, R152, R55 ;  /* 0x000000379898723e */ /* 0x000fc600000010ff */
[----:B0-----:R-:W-:Y:S01]  /*4020*/  FADD.FTZ R6, R2, R9 ;  /* 0x0000000902067221 */ /* 0x001fe20000010000 */
[----:B------:R-:W-:Y:S01]  /*4030*/  VIADD R9, R95, 0xfffffffe ;  /* 0xfffffffe5f097836 */ /* 0x000fe20000000000 */
[----:B------:R-:W-:-:S04]  /*4040*/  CS2R R94, SRZ ;  /* 0x00000000005e7805 */ /* 0x000fc8000001ff00 */
[----:B------:R-:W-:Y:S01]  /*4050*/  ISETP.GE.AND P3, PT, R9, R12, PT ;  /* 0x0000000c0900720c */ /* 0x000fe20003f66270 */
[C---:B-1----:R-:W-:Y:S01]  /*4060*/  FADD.FTZ R6, R3.reuse, R6 ;  /* 0x0000000603067221 */ /* 0x042fe20000010000 */
[----:B------:R-:W-:Y:S01]  /*4070*/  F2FP.BF16.F32.PACK_AB R154, R3, R2 ;  /* 0x00000002039a723e */ /* 0x000fe200000010ff */
[----:B------:R-:W-:Y:S02]  /*4080*/  IMAD.MOV.U32 R2, RZ, RZ, 0x3f800000 ;  /* 0x3f800000ff027424 */ /* 0x000fe400078e00ff */
[----:B------:R-:W-:-:S08]  /*4090*/  IMAD.MOV.U32 R3, RZ, RZ, 0x3f800000 ;  /* 0x3f800000ff037424 */ /* 0x000fd000078e00ff */
[----:B------:R-:W-:Y:S05]  /*40a0*/  @!P3 BRA `(.L_x_2231) ;  /* 0x000000280074b947 */ /* 0x000fea0003800000 */
[----:B------:R-:W-:Y:S01]  /*40b0*/  IMAD.MOV.U32 R8, RZ, RZ, R4 ;  /* 0x000000ffff087224 */ /* 0x000fe200078e0004 */
[----:B------:R-:W-:Y:S01]  /*40c0*/  UMOV UR60, UR38 ;  /* 0x00000026003c7c82 */ /* 0x000fe20008000000 */
[----:B------:R-:W-:Y:S01]  /*40d0*/  IMAD.MOV.U32 R10, RZ, RZ, R7 ;  /* 0x000000ffff0a7224 */ /* 0x000fe200078e0007 */
[----:B------:R-:W-:Y:S01]  /*40e0*/  UMOV UR59, UR36 ;  /* 0x00000024003b7c82 */ /* 0x000fe20008000000 */
[----:B------:R-:W-:Y:S02]  /*40f0*/  IMAD.MOV.U32 R2, RZ, RZ, 0x3f800000 ;  /* 0x3f800000ff027424 */ /* 0x000fe400078e00ff */
[----:B------:R-:W-:-:S07]  /*4100*/  IMAD.MOV.U32 R151, RZ, RZ, RZ ;  /* 0x000000ffff977224 */ /* 0x000fce00078e00ff */
.L_x_2240:
[----:B------:R-:W-:-:S04]  /*4110*/  UIADD3 UR6, UR59, 0x1, URZ ;  /* 0x000000013b067890 */ /* 0x000fc8000fffe03f */
[----:B------:R-:W-:-:S04]  /*4120*/  UISETP.NE.AND UP0, UPT, UR6, 0x2, UPT ;  /* 0x000000020600788c */ /* 0x000fc8000bf05270 */
[----:B------:R-:W-:Y:S02]  /*4130*/  USEL UR38, URZ, 0x1, UP0 ;  /* 0x000000013f267887 */ /* 0x000fe40008000000 */
[----:B------:R-:W-:Y:S02]  /*4140*/  USEL UR36, UR6, URZ, UP0 ;  /* 0x0000003f06247287 */ /* 0x000fe40008000000 */
[----:B------:R-:W-:Y:S01]  /*4150*/  ULOP3.LUT UR38, UR60, UR38, URZ, 0x3c, !UPT ;  /* 0x000000263c267292 */ /* 0x000fe2000f8e3c3f */
[----:B------:R-:W-:Y:S11]  /*4160*/  @!P0 BRA `(.L_x_2232) ;  /* 0x0000000000048947 */ /* 0x000ff60003800000 */
[----:B------:R-:W-:Y:S01]  /*4170*/  BPT.TRAP 0x1 ;  /* 0x000000040000795c */ /* 0x000fe20000300000 */
.L_x_2232:
[----:B------:R-:W-:Y:S01]  /*4180*/  ULEA UR58, UR36, UR37, 0x3 ;  /* 0x00000025243a7291 */ /* 0x000fe2000f8e183f */
[----:B------:R-:W-:-:S05]  /*4190*/  IMAD.U32 R0, RZ, RZ, UR38 ;  /* 0x00000026ff007e24 */ /* 0x000fca000f8e00ff */
[----:B------:R-:W-:-:S04]  /*41a0*/  SHF.L.U32 R0, R0, 0x1f, RZ ;  /* 0x0000001f00007819 */ /* 0x000fc800000006ff */
[----:B------:R0:W1:Y:S01]  /*41b0*/  SYNCS.PHASECHK.TRANS64.TRYWAIT P3, [UR58+0x34830], R0 ;  /* 0x03483000ff0075a7 */ /* 0x000062000806017a */
[----:B------:R-:W-:Y:S05]  /*41c0*/  @!P0 BRA `(.L_x_2233) ;  /* 0x0000000000048947 */ /* 0x000fea0003800000 */
[----:B------:R-:W-:Y:S01]  /*41d0*/  BPT.TRAP 0x1 ;  /* 0x000000040000795c */ /* 0x000fe20000300000 */
.L_x_2233:
[----:B-1----:R-:W-:Y:S05]  /*41e0*/  @P3 BRA `(.L_x_2234) ;  /* 0x0000000000083947 */ /* 0x002fea0003800000 */
[----:B------:R-:W1:Y:S02]  /*41f0*/  SYNCS.PHASECHK.TRANS64.TRYWAIT P3, [UR58+0x34830], R0 ;  /* 0x03483000ff0075a7 */ /* 0x000e64000806017a */
[----:B-1----:R-:W-:Y:S05]  /*4200*/  @!P3 BRA `(.L_x_2235) ;  /* 0x000000f4005cb947 */ /* 0x002fea0003800000 */
.L_x_2234:
[----:B------:R-:W-:Y:S01]  /*4210*/  UIMAD UR54, UR36, 0xc00, UR39 ;  /* 0x00000c00243678a4 */ /* 0x000fe2000f8e0227 */
[----:B------:R-:W-:Y:S01]  /*4220*/  WARPGROUP.ARRIVE ;  /* 0x00000000000079c5 */ /* 0x000fe20000000000 */
[----:B------:R-:W-:Y:S01]  /*4230*/  UMOV UR55, 0x40000040 ;  /* 0x4000004000377882 */ /* 0x000fe20000000000 */
[----:B------:R-:W-:Y:S01]  /*4240*/  UMOV UR7, 0x40000040 ;  /* 0x4000004000077882 */ /* 0x000fe20000000000 */
[----:B------:R-:W-:Y:S01]  /*4250*/  UIADD3 UR6, UR54, 0x2, URZ ;  /* 0x0000000236067890 */ /* 0x000fe2000fffe03f */
[-C--:B------:R-:W-:Y:S01]  /*4260*/  FMUL.FTZ R88, R88, R3.reuse ;  /* 0x0000000358587220 */ /* 0x080fe20000410000 */
[----:B------:R-:W-:Y:S01]  /*4270*/  UIADD3 UR10, UR54, 0x4, URZ ;  /* 0x00000004360a7890 */ /* 0x000fe2000fffe03f */
[-C--:B------:R-:W-:Y:S01]  /*4280*/  FMUL.FTZ R89, R89, R3.reuse ;  /* 0x0000000359597220 */ /* 0x080fe20000410000 */
[----:B------:R-:W-:Y:S01]  /*4290*/  UMOV UR11, 0x40000040 ;  /* 0x40000040000b7882 */ /* 0x000fe20000000000 */
[----:B------:R-:W-:Y:S01]  /*42a0*/  HGMMA.64x128x16.F32.BF16 R24, gdesc[UR52], RZ, !UPT, gsb0 ;  /* 0x01e00000341879f0 */ /* 0x000fe2000c0018ff */
        /* <DEDUP_REMOVED lines=116> */
.L_x_2236:
[----:B------:R-:W-:Y:S01]  /*49f0*/  ULEA UR7, UR59, UR37, 0x3 ;  /* 0x000000253b077291 */ /* 0x000fe2000f8e183f */
[----:B01----:R-:W-:-:S05]  /*4a00*/  IMAD.U32 R0, RZ, RZ, UR60 ;  /* 0x0000003cff007e24 */ /* 0x003fca000f8e00ff */
[----:B------:R-:W-:-:S04]  /*4a10*/  SHF.L.U32 R0, R0, 0x1f, RZ ;  /* 0x0000001f00007819 */ /* 0x000fc800000006ff */
[----:B------:R0:W1:Y:S01]  /*4a20*/  SYNCS.PHASECHK.TRANS64.TRYWAIT P3, [UR7+0x34850], R0 ;  /* 0x03485000ff0075a7 */ /* 0x0000620008060147 */
[----:B------:R-:W-:Y:S05]  /*4a30*/  @!P0 BRA `(.L_x_2237) ;  /* 0x0000000000048947 */ /* 0x000fea0003800000 */
[----:B------:R-:W-:Y:S01]  /*4a40*/  BPT.TRAP 0x1 ;  /* 0x000000040000795c */ /* 0x000fe20000300000 */
.L_x_2237:
[----:B-1----:R-:W-:Y:S05]  /*4a50*/  @P3 BRA `(.L_x_2238) ;  /* 0x0000000000083947 */ /* 0x002fea0003800000 */
[----:B------:R-:W1:Y:S02]  /*4a60*/  SYNCS.PHASECHK.TRANS64.TRYWAIT P3, [UR7+0x34850], R0 ;  /* 0x03485000ff0075a7 */ /* 0x000e640008060147 */
[----:B-1----:R-:W-:Y:S05]  /*4a70*/  @!P3 BRA `(.L_x_2239) ;  /* 0x000000ec0058b947 */ /* 0x002fea0003800000 */
.L_x_2238:
[----:B------:R-:W-:Y:S01]  /*4a80*/  UIADD3 UR6, UR37, 0x400, URZ ;  /* 0x0000040025067890 */ /* 0x000fe2000fffe03f */
[----:B------:R-:W-:Y:S01]  /*4a90*/  WARPGROUP.ARRIVE ;  /* 0x00000000000079c5 */ /* 0x000fe20000000000 */
[----:B------:R-:W-:Y:S01]  /*4aa0*/  UMOV UR11, 0x40000040 ;  /* 0x40000040000b7882 */ /* 0x000fe20000000000 */
[----:B01----:R-:W0:Y:S01]  /*4ab0*/  @P2 LDC R0, c[0x0][0x44c] ;  /* 0x00011300ff002b82 */ /* 0x003e220000000800 */
[----:B------:R-:W-:Y:S01]  /*4ac0*/  USHF.R.U32.HI UR6, URZ, 0x4, UR6 ;  /* 0x000000043f067899 */ /* 0x000fe20008011606 */
[----:B------:R-:W-:Y:S01]  /*4ad0*/  IMAD.IADD R3, R185, 0x1, R18 ;  /* 0x00000001b9037824 */ /* 0x000fe200078e0212 */
[----:B------:R-:W-:Y:S02]  /*4ae0*/  UMOV UR60, UR38 ;  /* 0x00000026003c7c82 */ /* 0x000fe40008000000 */
        /* <DEDUP_REMOVED lines=9> */
[----:B------:R-:W-:-:S04]  /*4b80*/  UMOV UR11, 0x40000040 ;  /* 0x40000040000b7882 */ /* 0x000fc80000000000 */
[----:B-1----:R-:W-:Y:S01]  /*4b90*/  @P2 SHF.R.U32.HI R3, RZ, R7, R0 ;  /* 0x00000007ff032219 */ /* 0x002fe20000011600 */
[----:B------:R-:W-:-:S04]  /*4ba0*/  IMAD.MOV.U32 R0, RZ, RZ, -0x80 ;  /* 0xffffff80ff007424 */ /* 0x000fc800078e00ff */
[----:B------:R-:W0:Y:S01]  /*4bb0*/  SHFL.IDX PT, R11, R3, 0x1, 0x1c1f ;  /* 0x003c1f00030b7f89 */ /* 0x000e2200000e0000 */
[----:B------:R-:W-:-:S03]  /*4bc0*/  IMAD R7, R9, R0, 0x1 ;  /* 0x0000000109077424 */ /* 0x000fc600078e0200 */
[----:B------:R-:W1:Y:S02]  /*4bd0*/  SHFL.IDX PT, R3, R3, RZ, 0x1c1f ;  /* 0x001c1fff03037589 */ /* 0x000e6400000e0000 */
[----:B------:R-:W-:-:S05]  /*4be0*/  IADD3 R2, R16, R7, -R184 ;  /* 0x0000000710027210 */ /* 0x000fca0007ffe8b8 */
[----:B------:R-:W-:-:S04]  /*4bf0*/  IMAD.IADD R2, R2, 0x1, -R17 ;  /* 0x0000000102027824 */ /* 0x000fc800078e0a11 */
[C---:B0-----:R-:W-:Y:S02]  /*4c00*/  IMAD.IADD R0, R2.reuse, 0x1, R11 ;  /* 0x0000000102007824 */ /* 0x041fe400078e020b */
[----:B-1----:R-:W-:-:S03]  /*4c10*/  IMAD.IADD R2, R2, 0x1, R3 ;  /* 0x0000000102027824 */ /* 0x002fc600078e0203 */
        /* <DEDUP_REMOVED lines=30> */
[C---:B------:R-:W-:Y:S02]  /*4e00*/  ISETP.GT.AND P4, PT, R0.reuse, 0x29, PT ;  /* 0x000000290000780c */ /* 0x040fe40003f84270 */
[----:B------:R-:W-:Y:S02]  /*4e10*/  FMNMX.FTZ R4, R43, R4, !PT ;  /* 0x000000042b047209 */ /* 0x000fe40007810000 */
[----:B------:R-:W-:Y:S02]  /*4e20*/  FSEL R47, R47, -INF , P4 ;  /* 0xff8000002f2f7808 */ /* 0x000fe40002000000 */
[----:B------:R-:W-:Y:S02]  /*4e30*/  ISETP.GT.AND P4, PT, R0, 0x31, PT ;  /* 0x000000310000780c */ /* 0x000fe40003f84270 */
[----:B------:R-:W-:Y:S02]  /*4e40*/  ISETP.GT.AND P5, PT, R2, 0x1, PT ;  /* 0x000000010200780c */ /* 0x000fe40003fa4270 */
[----:B------:R-:W-:-:S02]  /*4e50*/  FSEL R51, R51, -INF , P4 ;  /* 0xff80000033337808 */ /* 0x000fc40002000000 */
[C---:B------:R-:W-:Y:S02]  /*4e60*/  ISETP.GT.AND P4, PT, R0.reuse, 0x39, PT ;  /* 0x000000390000780c */ /* 0x040fe40003f84270 */
[----:B------:R-:W-:Y:S02]  /*4e70*/  FSEL R25, R25, -INF , P5 ;  /* 0xff80000019197808 */ /* 0x000fe40002800000 */
        /* <DEDUP_REMOVED lines=10> */
[C---:B------:R-:W-:Y:S01]  /*4f20*/  ISETP.GT.AND P4, PT, R0.reuse, 0x59, PT ;  /* 0x000000590000780c */ /* 0x040fe20003f84270 */
[----:B------:R-:W-:Y:S02]  /*4f30*/  WARPGROUP.DEPBAR.LE gsb0, 0x0 ;  /* 0x00008000000079c5 */ /* 0x000fe40000010000 */
[----:B------:R-:W-:Y:S01]  /*4f40*/  WARPGROUP.ARRIVE ;  /* 0x00000000000079c5 */ /* 0x000fe20000000000 */
[----:B------:R-:W-:Y:S02]  /*4f50*/  FSEL R71, R71, -INF , P4 ;  /* 0xff80000047477808 */ /* 0x000fe40002000000 */
[C---:B------:R-:W-:Y:S02]  /*4f60*/  ISETP.GT.AND P4, PT, R0.reuse, 0x61, PT ;  /* 0x000000610000780c */ /* 0x040fe40003f84270 */
[----:B------:R-:W-:Y:S01]  /*4f70*/  FSEL R33, R33, -INF , P5 ;  /* 0xff80000021217808 */ /* 0x000fe20002800000 */
[----:B------:R-:W-:Y:S01]  /*4f80*/  HGMMA.64x128x16.F32.BF16 R88, R176, gdesc[UR8].tnspB, R88, gsb0 ;  /* 0x41e00008b0587df0 */ /* 0x000fe20008001858 */
[----:B------:R-:W-:Y:S01]  /*4f90*/  UIADD3 UR10, UR6, 0x100, URZ ;  /* 0x00000100060a7890 */ /* 0x000fe2000fffe03f */
[----:B------:R-:W-:Y:S01]  /*4fa0*/  FSEL R75, R75, -INF , P4 ;  /* 0xff8000004b4b7808 */ /* 0x000fe20002000000 */
[----:B------:R-:W-:Y:S01]  /*4fb0*/  UMOV UR11, 0x40000040 ;  /* 0x40000040000b7882 */ /* 0x000fe20000000000 */
[----:B------:R-:W-:-:S02]  /*4fc0*/  ISETP.GT.AND P4, PT, R0, 0x69, PT ;  /* 0x000000690000780c */ /* 0x000fc40003f84270 */
[----:B------:R-:W-:-:S04]  /*4fd0*/  ISETP.GT.AND P5, PT, R2, 0x19, PT ;  /* 0x000000190200780c */ /* 0x000fc80003fa4270 */
[----:B------:R-:W-:Y:S02]  /*4fe0*/  FSEL R37, R37, -INF , P5 ;  /* 0xff80000025257808 */ /* 0x000fe40002800000 */
        /* <DEDUP_REMOVED lines=23> */
[----:B------:R-:W-:Y:S01]  /*5160*/  FSEL R85, R85, -INF , P5 ;  /* 0xff80000055557808 */ /* 0x000fe20002800000 */
        /* <DEDUP_REMOVED lines=12> */
[----:B------:R-:W-:Y:S02]  /*5230*/  FSEL R169, R46, -INF , P3 ;  /* 0xff8000002ea97808 */ /* 0x000fe40001800000 */
[----:B------:R-:W-:Y:S02]  /*5240*/  ISETP.GT.AND P3, PT, R0, 0x30, PT ;  /* 0x000000300000780c */ /* 0x000fe40003f64270 */
[----:B------:R-:W-:-:S02]  /*5250*/  FMNMX.FTZ R4, R169, R4, !PT ;  /* 0x00000004a9047209 */ /* 0x000fc40007810000 */
[----:B------:R-:W-:Y:S01]  /*5260*/  HGMMA.64x128x16.F32.BF16 R88, R164, gdesc[UR8].tnspB, R88, gsb0 ;  /* 0x41e00008a4587df0 */ /* 0x000fe20008001858 */
[----:B------:R-:W-:Y:S01]  /*5270*/  FSEL R171, R50, -INF , P3 ;  /* 0xff80000032ab7808 */ /* 0x000fe20001800000 */
[----:B------:R-:W-:Y:S01]  /*5280*/  UIADD3 UR10, UR6, 0x280, URZ ;  /* 0x00000280060a7890 */ /* 0x000fe2000fffe03f */
[----:B------:R-:W-:Y:S01]  /*5290*/  FMNMX.FTZ R4, R47, R4, !PT ;  /* 0x000000042f047209 */ /* 0x000fe20007810000 */
[----:B------:R-:W-:Y:S01]  /*52a0*/  UMOV UR11, 0x40000040 ;  /* 0x40000040000b7882 */ /* 0x000fe20000000000 */
[----:B------:R-:W-:Y:S02]  /*52b0*/  ISETP.GT.AND P3, PT, R0, 0x38, PT ;  /* 0x000000380000780c */ /* 0x000fe40003f64270 */
[----:B------:R-:W-:Y:S02]  /*52c0*/  FMNMX.FTZ R4, R171, R4, !PT ;  /* 0x00000004ab047209 */ /* 0x000fe40007810000 */
[----:B------:R-:W-:Y:S02]  /*52d0*/  FSEL R173, R54, -INF , P3 ;  /* 0xff80000036ad7808 */ /* 0x000fe40001800000 */
[----:B------:R-:W-:-:S02]  /*52e0*/  FMNMX.FTZ R4, R51, R4, !PT ;  /* 0x0000000433047209 */ /* 0x000fc40007810000 */
[----:B------:R-:W-:Y:S02]  /*52f0*/  ISETP.GT.AND P3, PT, R0, 0x40, PT ;  /* 0x000000400000780c */ /* 0x000fe40003f64270 */
[----:B------:R-:W-:Y:S02]  /*5300*/  FMNMX.FTZ R4, R173, R4, !PT ;  /* 0x00000004ad047209 */ /* 0x000fe40007810000 */
[----:B------:R-:W-:Y:S02]  /*5310*/  FSEL R175, R58, -INF , P3 ;  /* 0xff8000003aaf7808 */ /* 0x000fe40001800000 */
[----:B------:R-:W-:Y:S02]  /*5320*/  FMNMX.FTZ R4, R55, R4, !PT ;  /* 0x0000000437047209 */ /* 0x000fe40007810000 */
[----:B------:R-:W-:Y:S02]  /*5330*/  ISETP.GT.AND P3, PT, R0, 0x48, PT ;  /* 0x000000480000780c */ /* 0x000fe40003f64270 */
[----:B------:R-:W-:-:S02]  /*5340*/  FMNMX.FTZ R4, R175, R4, !PT ;  /* 0x00000004af047209 */ /* 0x000fc40007810000 */
[----:B------:R-:W-:Y:S02]  /*5350*/  FSEL R177, R62, -INF , P3 ;  /* 0xff8000003eb17808 */ /* 0x000fe40001800000 */
[----:B------:R-:W-:Y:S02]  /*5360*/  FMNMX.FTZ R4, R59, R4, !PT ;  /* 0x000000043b047209 */ /* 0x000fe40007810000 */
        /* <DEDUP_REMOVED lines=16> */
[C---:B------:R-:W-:Y:S02]  /*5470*/  ISETP.GT.AND P3, PT, R0.reuse, 0x70, PT ;  /* 0x000000700000780c */ /* 0x040fe40003f64270 */
[----:B------:R-:W-:Y:S01]  /*5480*/  FMNMX.FTZ R4, R233, R4, !PT ;  /* 0x00000004e9047209 */ /* 0x000fe20007810000 */
[----:B------:R-:W-:Y:S02]  /*5490*/  WARPGROUP.DEPBAR.LE gsb0, 0x0 ;  /* 0x00008000000079c5 */ /* 0x000fe40000010000 */
[----:B------:R-:W-:Y:S01]  /*54a0*/  WARPGROUP.ARRIVE ;  /* 0x00000000000079c5 */ /* 0x000fe20000000000 */
[----:B------:R-:W-:Y:S02]  /*54b0*/  FSEL R165, R79, -INF , P4 ;  /* 0xff8000004fa57808 */ /* 0x000fe40002000000 */
[----:B------:R-:W-:Y:S02]  /*54c0*/  ISETP.GT.AND P4, PT, R0, 0x71, PT ;  /* 0x000000710000780c */ /* 0x000fe40003f84270 */
[----:B------:R-:W-:Y:S01]  /*54d0*/  FSEL R79, R82, -INF , P3 ;  /* 0xff800000524f7808 */ /* 0x000fe20001800000 */
[----:B------:R-:W-:Y:S01]  /*54e0*/  HGMMA.64x128x16.F32.BF16 R88, R160, gdesc[UR8].tnspB, R88, gsb0 ;  /* 0x41e00008a0587df0 */ /* 0x000fe20008001858 */
[----:B------:R-:W-:Y:S01]  /*54f0*/  FMNMX.FTZ R4, R165, R4, !PT ;  /* 0x00000004a5047209 */ /* 0x000fe20007810000 */
[----:B------:R-:W-:Y:S01]  /*5500*/  UIADD3 UR10, UR6, 0x300, URZ ;  /* 0x00000300060a7890 */ /* 0x000fe2000fffe03f */
[----:B------:R-:W-:Y:S01]  /*5510*/  ISETP.GT.AND P3, PT, R0, 0x78, PT ;  /* 0x000000780000780c */ /* 0x000fe20003f64270 */
[----:B------:R-:W-:Y:S01]  /*5520*/  UMOV UR11, 0x40000040 ;  /* 0x40000040000b7882 */ /* 0x000fe20000000000 */
[----:B------:R-:W-:Y:S01]  /*5530*/  FSEL R83, R83, -INF , P4 ;  /* 0xff80000053537808 */ /* 0x000fe20002000000 */
[----:B------:R-:W-:Y:S01]  /*5540*/  UIADD3 UR6, UR6, 0x380, URZ ;  /* 0x0000038006067890 */ /* 0x000fe2000fffe03f */
[----:B------:R-:W-:-:S02]  /*5550*/  FMNMX.FTZ R4, R79, R4, !PT ;  /* 0x000000044f047209 */ /* 0x000fc40007810000 */
[----:B------:R-:W-:Y:S02]  /*5560*/  ISETP.GT.AND P4, PT, R0, 0x79, PT ;  /* 0x000000790000780c */ /* 0x000fe40003f84270 */
[----:B------:R-:W-:Y:S01]  /*5570*/  FSEL R167, R86, -INF , P3 ;  /* 0xff80000056a77808 */ /* 0x000fe20001800000 */
[----:B------:R-:W0:Y:S01]  /*5580*/  LDC R0, c[0x0][0x988] ;  /* 0x00026200ff007b82 */ /* 0x000e220000000800 */
[----:B------:R-:W-:Y:S02]  /*5590*/  FMNMX.FTZ R4, R83, R4, !PT ;  /* 0x0000000453047209 */ /* 0x000fe40007810000 */
[----:B------:R-:W-:Y:S02]  /*55a0*/  FSEL R87, R87, -INF , P4 ;  /* 0xff80000057577808 */ /* 0x000fe40002000000 */
[----:B------:R-:W-:Y:S02]  /*55b0*/  FMNMX.FTZ R4, R167, R4, !PT ;  /* 0x00000004a7047209 */ /* 0x000fe40007810000 */
[----:B------:R-:W-:-:S02]  /*55c0*/  ISETP.GT.AND P4, PT, R2, RZ, PT ;  /* 0x000000ff0200720c */ /* 0x000fc40003f84270 */
[----:B------:R-:W-:Y:S02]  /*55d0*/  FMNMX.FTZ R20, R87, R4, !PT ;  /* 0x0000000457147209 */ /* 0x000fe40007810000 */
[----:B------:R-:W-:Y:S02]  /*55e0*/  FSEL R3, R24, -INF , P4 ;  /* 0xff80000018037808 */ /* 0x000fe40002000000 */
[----:B------:R-:W-:Y:S01]  /*55f0*/  ISETP.GT.AND P4, PT, R2, 0x8, PT ;  /* 0x000000080200780c */ /* 0x000fe20003f84270 */
[----:B------:R-:W1:Y:S01]  /*5600*/  SHFL.BFLY PT, R235, R20, 0x2, 0x1f ;  /* 0x0c401f0014eb7f89 */ /* 0x000e6200000e0000 */
[----:B------:R-:W-:-:S04]  /*5610*/  FMNMX.FTZ R24, R3, R10, !PT ;  /* 0x0000000a03187209 */ /* 0x000fc80007810000 */
[----:B------:R-:W-:Y:S02]  /*5620*/  FMNMX.FTZ R24, R25, R24, !PT ;  /* 0x0000001819187209 */ /* 0x000fe40007810000 */
[----:B-1----:R-:W-:-:S05]  /*5630*/  FMNMX.FTZ R235, R20, R235, !PT ;  /* 0x000000eb14eb7209 */ /* 0x002fca0007810000 */
[----:B------:R-:W1:Y:S02]  /*5640*/  SHFL.BFLY PT, R4, R235, 0x1, 0x1f ;  /* 0x0c201f00eb047f89 */ /* 0x000e6400000e0000 */
[----:B-1----:R-:W-:-:S04]  /*5650*/  FMNMX.FTZ R4, R235, R4, !PT ;  /* 0x00000004eb047209 */ /* 0x002fc80007810000 */
[C---:B------:R-:W-:Y:S01]  /*5660*/  FSETP.NEU.FTZ.AND P3, PT, R4.reuse, -INF , PT ;  /* 0xff8000000400780b */ /* 0x040fe20003f7d000 */
[----:B0-----:R-:W-:-:S05]  /*5670*/  FMUL.FTZ R14, R4, R0 ;  /* 0x00000000040e7220 */ /* 0x001fca0000410000 */
[----:B------:R-:W-:-:S05]  /*5680*/  FSEL R14, R14, RZ, P3 ;  /* 0x000000ff0e0e7208 */ /* 0x000fca0001800000 */
[-CC-:B------:R-:W-:Y:S01]  /*5690*/  FFMA.FTZ R20, R27, R0.reuse, -R14.reuse ;  /* 0x000000001b147223 */ /* 0x180fe2000001080e */
[----:B------:R-:W-:Y:S01]  /*56a0*/  FSEL R27, R28, -INF , P4 ;  /* 0xff8000001c1b7808 */ /* 0x000fe20002000000 */
[-CC-:B------:R-:W-:Y:S01]  /*56b0*/  FFMA.FTZ R7, R7, R0.reuse, -R14.reuse ;  /* 0x0000000007077223 */ /* 0x180fe2000001080e */
[----:B------:R-:W-:Y:S01]  /*56c0*/  ISETP.GT.AND P4, PT, R2, 0x10, PT ;  /* 0x000000100200780c */ /* 0x000fe20003f84270 */
        /* <DEDUP_REMOVED lines=8> */
[-CC-:B------:R-:W-:Y:S01]  /*5750*/  FFMA.FTZ R21, R21, R0.reuse, -R14.reuse ;  /* 0x0000000015157223 */ /* 0x180fe2000001080e */
[-CC-:B------:R-:W-:Y:S01]  /*5760*/  FFMA.FTZ R55, R55, R0.reuse, -R14.reuse ;  /* 0x0000000037377223 */ /* 0x180fe2000001080e */
[-CC-:B------:R-:W-:Y:S01]  /*5770*/  FFMA.FTZ R42, R181, R0.reuse, -R14.reuse ;  /* 0x00000000b52a7223 */ /* 0x180fe2000001080e */
[----:B------:R-:W-:Y:S01]  /*5780*/  MUFU.EX2 R11, R11 ;  /* 0x0000000b000b7308 */ /* 0x000fe20000000800 */
[-CC-:B------:R-:W-:Y:S01]  /*5790*/  FFMA.FTZ R46, R183, R0.reuse, -R14.reuse ;  /* 0x00000000b72e7223 */ /* 0x180fe2000001080e */
[----:B------:R-:W-:-:S06]  /*57a0*/  FFMA.FTZ R54, R167, R0, -R14 ;  /* 0x00000000a7367223 */ /* 0x000fcc000001080e */
[----:B------:R-:W-:Y:S08]  /*57b0*/  MUFU.EX2 R13, R13 ;  /* 0x0000000d000d7308 */ /* 0x000ff00000000800 */
[----:B------:R-:W-:Y:S08]  /*57c0*/  MUFU.EX2 R15, R15 ;  /* 0x0000000f000f7308 */ /* 0x000ff00000000800 */
[----:B------:R-:W-:Y:S08]  /*57d0*/  MUFU.EX2 R21, R21 ;  /* 0x0000001500157308 */ /* 0x000ff00000000800 */
[----:B------:R-:W-:Y:S01]  /*57e0*/  MUFU.EX2 R42, R42 ;  /* 0x0000002a002a7308 */ /* 0x000fe20000000800 */
[----:B------:R-:W-:-:S02]  /*57f0*/  WARPGROUP.DEPBAR.LE gsb0, 0x0 ;  /* 0x00008000000079c5 */ /* 0x000fc40000010000 */
[----:B------:R-:W-:Y:S01]  /*5800*/  FSEL R163, R32, -INF , P4 ;  /* 0xff80000020a37808 */ /* 0x000fe20002000000 */
[----:B------:R-:W-:Y:S01]  /*5810*/  WARPGROUP.ARRIVE ;  /* 0x00000000000079c5 */ /* 0x000fe20000000000 */
[----:B------:R-:W-:Y:S02]  /*5820*/  ISETP.GT.AND P4, PT, R2, 0x18, PT ;  /* 0x000000180200780c */ /* 0x000fe40003f84270 */
[----:B------:R-:W-:Y:S01]  /*5830*/  FMNMX.FTZ R26, R163, R24, !PT ;  /* 0x00000018a31a7209 */ /* 0x000fe20007810000 */
[----:B------:R0:W1:Y:S02]  /*5840*/  MUFU.EX2 R161, R7 ;  /* 0x0000000700a17308 */ /* 0x0000640000000800 */
[----:B------:R-:W-:Y:S01]  /*5850*/  HGMMA.64x128x16.F32.BF16 R88, R156, gdesc[UR8].tnspB, R88, gsb0 ;  /* 0x41e000089c587df0 */ /* 0x000fe20008001858 */
[----:B------:R-:W-:-:S05]  /*5860*/  FMNMX.FTZ R26, R33, R26, !PT ;  /* 0x0000001a211a7209 */ /* 0x000fca0007810000 */
[----:B------:R-:W-:Y:S01]  /*5870*/  MUFU.EX2 R46, R46 ;  /* 0x0000002e002e7308 */ /* 0x000fe20000000800 */
[--C-:B0-----:R-:W-:Y:S01]  /*5880*/  FFMA.FTZ R7, R31, R0, -R14.reuse ;  /* 0x000000001f077223 */ /* 0x101fe2000001080e */
[----:B------:R-:W-:Y:S02]  /*5890*/  FSEL R31, R36, -INF , P4 ;  /* 0xff800000241f7808 */ /* 0x000fe40002000000 */
[----:B------:R-:W-:Y:S02]  /*58a0*/  ISETP.GT.AND P4, PT, R2, 0x20, PT ;  /* 0x000000200200780c */ /* 0x000fe40003f84270 */
[----:B------:R-:W-:Y:S02]  /*58b0*/  FMNMX.FTZ R26, R31, R26, !PT ;  /* 0x0000001a1f1a7209 */ /* 0x000fe40007810000 */
[----:B------:R-:W-:Y:S01]  /*58c0*/  FSEL R235, R40, -INF , P4 ;  /* 0xff80000028eb7808 */ /* 0x000fe20002000000 */
[----:B------:R0:W-:Y:S01]  /*58d0*/  MUFU.EX2 R24, R7 ;  /* 0x0000000700187308 */ /* 0x0001e20000000800 */
[----:B------:R-:W-:Y:S01]  /*58e0*/  FMNMX.FTZ R26, R37, R26, !PT ;  /* 0x0000001a251a7209 */ /* 0x000fe20007810000 */
[----:B------:R-:W-:Y:S01]  /*58f0*/  FFMA.FTZ R40, R175, R0, -R14 ;  /* 0x00000000af287223 */ /* 0x000fe2000001080e */
[----:B------:R-:W-:-:S02]  /*5900*/  ISETP.GT.AND P4, PT, R2, 0x28, PT ;  /* 0x000000280200780c */ /* 0x000fc40003f84270 */
[----:B------:R-:W-:Y:S02]  /*5910*/  FMNMX.FTZ R28, R235, R26, !PT ;  /* 0x0000001aeb1c7209 */ /* 0x000fe40007810000 */
[----:B-1----:R-:W-:Y:S01]  /*5920*/  F2FP.BF16.F32.PACK_AB R181, R20, R161 ;  /* 0x000000a114b5723e */ /* 0x002fe200000010ff */
[----:B------:R-:W-:Y:S01]  /*5930*/  MUFU.EX2 R40, R40 ;  /* 0x0000002800287308 */ /* 0x000fe20000000800 */
[-CC-:B0-----:R-:W-:Y:S01]  /*5940*/  FFMA.FTZ R7, R35, R0.reuse, -R14.reuse ;  /* 0x0000000023077223 */ /* 0x181fe2000001080e */
[----:B------:R-:W-:Y:S01]  /*5950*/  FSEL R35, R44, -INF , P4 ;  /* 0xff8000002c237808 */ /* 0x000fe20002000000 */
[--C-:B------:R-:W-:Y:S01]  /*5960*/  FFMA.FTZ R44, R179, R0, -R14.reuse ;  /* 0x00000000b32c7223 */ /* 0x100fe2000001080e */
[----:B------:R-:W-:Y:S02]  /*5970*/  FMNMX.FTZ R28, R41, R28, !PT ;  /* 0x0000001c291c7209 */ /* 0x000fe40007810000 */
[----:B------:R-:W-:Y:S02]  /*5980*/  ISETP.GT.AND P4, PT, R2, 0x30, PT ;  /* 0x000000300200780c */ /* 0x000fe40003f84270 */
[----:B------:R-:W-:Y:S01]  /*5990*/  FMNMX.FTZ R28, R35, R28, !PT ;  /* 0x0000001c231c7209 */ /* 0x000fe20007810000 */
[----:B------:R0:W1:Y:S01]  /*59a0*/  MUFU.EX2 R26, R7 ;  /* 0x00000007001a7308 */ /* 0x0000620000000800 */
[----:B------:R-:W-:Y:S01]  /*59b0*/  FSEL R237, R48, -INF , P4 ;  /* 0xff80000030ed7808 */ /* 0x000fe20002000000 */
[----:B------:R-:W-:Y:S01]  /*59c0*/  FFMA.FTZ R48, R233, R0, -R14 ;  /* 0x00000000e9307223 */ /* 0x000fe2000001080e */
[----:B------:R-:W-:-:S02]  /*59d0*/  FMNMX.FTZ R28, R45, R28, !PT ;  /* 0x0000001c2d1c7209 */ /* 0x000fc40007810000 */
[----:B------:R-:W-:Y:S02]  /*59e0*/  ISETP.GT.AND P4, PT, R2, 0x38, PT ;  /* 0x000000380200780c */ /* 0x000fe40003f84270 */
[----:B------:R-:W-:Y:S01]  /*59f0*/  FMNMX.FTZ R30, R237, R28, !PT ;  /* 0x0000001ced1e7209 */ /* 0x000fe20007810000 */
[----:B------:R-:W-:Y:S01]  /*5a00*/  MUFU.EX2 R44, R44 ;  /* 0x0000002c002c7308 */ /* 0x000fe20000000800 */
[----:B------:R-:W-:Y:S02]  /*5a10*/  FSEL R52, R52, -INF , P4 ;  /* 0xff80000034347808 */ /* 0x000fe40002000000 */
[----:B0-----:R-:W-:Y:S02]  /*5a20*/  FMNMX.FTZ R7, R49, R30, !PT ;  /* 0x0000001e31077209 */ /* 0x001fe40007810000 */
[----:B------:R-:W-:Y:S02]  /*5a30*/  ISETP.GT.AND P4, PT, R2, 0x40, PT ;  /* 0x000000400200780c */ /* 0x000fe40003f84270 */
[----:B------:R-:W-:Y:S01]  /*5a40*/  FMNMX.FTZ R30, R52, R7, !PT ;  /* 0x00000007341e7209 */ /* 0x000fe20007810000 */
[----:B------:R0:W2:Y:S01]  /*5a50*/  MUFU.EX2 R28, R39 ;  /* 0x00000027001c7308 */ /* 0x0000a20000000800 */
[----:B------:R-:W-:-:S02]  /*5a60*/  FSEL R56, R56, -INF , P4 ;  /* 0xff80000038387808 */ /* 0x000fc40002000000 */
[----:B------:R-:W-:Y:S01]  /*5a70*/  FMNMX.FTZ R7, R53, R30, !PT ;  /* 0x0000001e35077209 */ /* 0x000fe20007810000 */
[-CC-:B------:R-:W-:Y:S01]  /*5a80*/  FFMA.FTZ R30, R43, R0.reuse, -R14.reuse ;  /* 0x000000002b1e7223 */ /* 0x180fe2000001080e */
[----:B------:R-:W-:Y:S02]  /*5a90*/  ISETP.GT.AND P4, PT, R2, 0x48, PT ;  /* 0x000000480200780c */ /* 0x000fe40003f84270 */
[----:B------:R-:W-:Y:S01]  /*5aa0*/  FMNMX.FTZ R32, R56, R7, !PT ;  /* 0x0000000738207209 */ /* 0x000fe20007810000 */
[----:B------:R-:W-:Y:S01]  /*5ab0*/  MUFU.EX2 R48, R48 ;  /* 0x0000003000307308 */ /* 0x000fe20000000800 */
[----:B------:R-:W-:Y:S01]  /*5ac0*/  FSEL R43, R60, -INF , P4 ;  /* 0xff8000003c2b7808 */ /* 0x000fe20002000000 */
[--C-:B0-----:R-:W-:Y:S01]  /*5ad0*/  FFMA.FTZ R39, R47, R0, -R14.reuse ;  /* 0x000000002f277223 */ /* 0x101fe2000001080e */
[----:B------:R-:W-:Y:S01]  /*5ae0*/  FMNMX.FTZ R32, R57, R32, !PT ;  /* 0x0000002039207209 */ /* 0x000fe20007810000 */
[-CC-:B------:R-:W-:Y:S01]  /*5af0*/  FFMA.FTZ R47, R59, R0.reuse, -R14.reuse ;  /* 0x000000003b2f7223 */ /* 0x180fe2000001080e */
[----:B------:R-:W-:Y:S01]  /*5b00*/  ISETP.GT.AND P4, PT, R2, 0x50, PT ;  /* 0x000000500200780c */ /* 0x000fe20003f84270 */
[--C-:B------:R-:W-:Y:S01]  /*5b10*/  FFMA.FTZ R59, R67, R0, -R14.reuse ;  /* 0x00000000433b7223 */ /* 0x100fe2000001080e */
[----:B------:R-:W-:Y:S01]  /*5b20*/  FMNMX.FTZ R34, R43, R32, !PT ;  /* 0x000000202b227209 */ /* 0x000fe20007810000 */
[----:B------:R-:W-:Y:S01]  /*5b30*/  MUFU.EX2 R30, R30 ;  /* 0x0000001e001e7308 */ /* 0x000fe20000000800 */
[----:B------:R-:W-:Y:S01]  /*5b40*/  FSEL R64, R64, -INF , P4 ;  /* 0xff80000040407808 */ /* 0x000fe20002000000 */
[----:B------:R-:W-:Y:S01]  /*5b50*/  FFMA.FTZ R67, R165, R0, -R14 ;  /* 0x00000000a5437223 */ /* 0x000fe2000001080e */
[----:B------:R-:W-:-:S02]  /*5b60*/  FMNMX.FTZ R7, R61, R34, !PT ;  /* 0x000000223d077209 */ /* 0x000fc40007810000 */
[----:B------:R-:W-:Y:S02]  /*5b70*/  ISETP.GT.AND P4, PT, R2, 0x58, PT ;  /* 0x000000580200780c */ /* 0x000fe40003f84270 */
[----:B------:R-:W-:Y:S01]  /*5b80*/  FMNMX.FTZ R34, R64, R7, !PT ;  /* 0x0000000740227209 */ /* 0x000fe20007810000 */
[----:B------:R0:W-:Y:S01]  /*5b90*/  MUFU.EX2 R32, R169 ;  /* 0x000000a900207308 */ /* 0x0001e20000000800 */
[----:B------:R-:W-:Y:S02]  /*5ba0*/  FSEL R68, R68, -INF , P4 ;  /* 0xff80000044447808 */ /* 0x000fe40002000000 */
[----:B------:R-:W-:Y:S02]  /*5bb0*/  FMNMX.FTZ R7, R65, R34, !PT ;  /* 0x0000002241077209 */ /* 0x000fe40007810000 */
[----:B------:R-:W-:Y:S02]  /*5bc0*/  ISETP.GT.AND P4, PT, R2, 0x60, PT ;  /* 0x000000600200780c */ /* 0x000fe40003f84270 */
[----:B------:R-:W-:Y:S01]  /*5bd0*/  FMNMX.FTZ R34, R68, R7, !PT ;  /* 0x0000000744227209 */ /* 0x000fe20007810000 */
[----:B------:R-:W3:Y:S01]  /*5be0*/  MUFU.EX2 R39, R39 ;  /* 0x0000002700277308 */ /* 0x000ee20000000800 */
[----:B------:R-:W-:Y:S01]  /*5bf0*/  FSEL R72, R72, -INF , P4 ;  /* 0xff80000048487808 */ /* 0x000fe20002000000 */
[--C-:B0-----:R-:W-:Y:S01]  /*5c00*/  FFMA.FTZ R169, R171, R0, -R14.reuse ;  /* 0x00000000aba97223 */ /* 0x101fe2000001080e */
[----:B------:R-:W-:Y:S01]  /*5c10*/  FMNMX.FTZ R7, R69, R34, !PT ;  /* 0x0000002245077209 */ /* 0x000fe20007810000 */
[-CC-:B------:R-:W-:Y:S01]  /*5c20*/  FFMA.FTZ R171, R173, R0.reuse, -R14.reuse ;  /* 0x00000000adab7223 */ /* 0x180fe2000001080e */
[----:B------:R-:W-:Y:S01]  /*5c30*/  ISETP.GT.AND P4, PT, R2, 0x68, PT ;  /* 0x000000680200780c */ /* 0x000fe20003f84270 */
[-CC-:B------:R-:W-:Y:S01]  /*5c40*/  FFMA.FTZ R34, R51, R0.reuse, -R14.reuse ;  /* 0x0000000033227223 */ /* 0x180fe2000001080e */
[----:B------:R-:W-:Y:S01]  /*5c50*/  FMNMX.FTZ R36, R72, R7, !PT ;  /* 0x0000000748247209 */ /* 0x000fe20007810000 */
[----:B------:R-:W-:Y:S01]  /*5c60*/  MUFU.EX2 R169, R169 ;  /* 0x000000a900a97308 */ /* 0x000fe20000000800 */
[----:B------:R-:W-:Y:S01]  /*5c70*/  FSEL R76, R76, -INF , P4 ;  /* 0xff8000004c4c7808 */ /* 0x000fe20002000000 */
[--C-:B------:R-:W-:Y:S01]  /*5c80*/  FFMA.FTZ R51, R63, R0, -R14.reuse ;  /* 0x000000003f337223 */ /* 0x100fe2000001080e */
[----:B------:R-:W-:Y:S01]  /*5c90*/  FMNMX.FTZ R7, R73, R36, !PT ;  /* 0x0000002449077209 */ /* 0x000fe20007810000 */
[----:B------:R-:W-:Y:S01]  /*5ca0*/  FFMA.FTZ R63, R75, R0, -R14 ;  /* 0x000000004b3f7223 */ /* 0x000fe2000001080e */
[----:B------:R-:W-:-:S02]  /*5cb0*/  ISETP.GT.AND P4, PT, R2, 0x70, PT ;  /* 0x000000700200780c */ /* 0x000fc40003f84270 */
[----:B------:R-:W-:Y:S01]  /*5cc0*/  FMNMX.FTZ R36, R76, R7, !PT ;  /* 0x000000074c247209 */ /* 0x000fe20007810000 */
[----:B------:R-:W-:Y:S01]  /*5cd0*/  MUFU.EX2 R34, R34 ;  /* 0x0000002200227308 */ /* 0x000fe20000000800 */
[----:B------:R-:W-:Y:S02]  /*5ce0*/  FSEL R173, R80, -INF , P4 ;  /* 0xff80000050ad7808 */ /* 0x000fe40002000000 */
[----:B------:R-:W-:Y:S02]  /*5cf0*/  FMNMX.FTZ R36, R77, R36, !PT ;  /* 0x000000244d247209 */ /* 0x000fe40007810000 */
[----:B------:R-:W-:Y:S02]  /*5d00*/  ISETP.GT.AND P4, PT, R2, 0x78, PT ;  /* 0x000000780200780c */ /* 0x000fe40003f84270 */
[----:B------:R-:W-:Y:S01]  /*5d10*/  FMNMX.FTZ R38, R173, R36, !PT ;  /* 0x00000024ad267209 */ /* 0x000fe20007810000 */
[----:B------:R-:W-:Y:S01]  /*5d20*/  MUFU.EX2 R171, R171 ;  /* 0x000000ab00ab7308 */ /* 0x000fe20000000800 */
[----:B------:R-:W-:-:S02]  /*5d30*/  FSEL R84, R84, -INF , P4 ;  /* 0xff80000054547808 */ /* 0x000fc40002000000 */
[----:B------:R-:W-:Y:S01]  /*5d40*/  FMNMX.FTZ R7, R81, R38, !PT ;  /* 0x0000002651077209 */ /* 0x000fe20007810000 */
[----:B------:R-:W-:Y:S01]  /*5d50*/  FFMA.FTZ R38, R177, R0, -R14 ;  /* 0x00000000b1267223 */ /* 0x000fe2000001080e */
[----:B-1----:R-:W-:Y:S02]  /*5d60*/  F2FP.BF16.F32.PACK_AB R177, R26, R13 ;  /* 0x0000000d1ab1723e */ /* 0x002fe400000010ff */
[----:B------:R-:W-:Y:S01]  /*5d70*/  FMNMX.FTZ R2, R84, R7, !PT ;  /* 0x0000000754027209 */ /* 0x000fe20007810000 */
[----:B------:R0:W-:Y:S01]  /*5d80*/  MUFU.EX2 R36, R55 ;  /* 0x0000003700247308 */ /* 0x0001e20000000800 */
[----:B--2---:R-:W-:Y:S02]  /*5d90*/  F2FP.BF16.F32.PACK_AB R179, R28, R15 ;  /* 0x0000000f1cb3723e */ /* 0x004fe400000010ff */
[----:B------:R-:W-:Y:S02]  /*5da0*/  FMNMX.FTZ R2, R85, R2, !PT ;  /* 0x0000000255027209 */ /* 0x000fe40007810000 */
[----:B------:R-:W-:-:S02]  /*5db0*/  F2FP.BF16.F32.PACK_AB R183, R24, R11 ;  /* 0x0000000b18b7723e */ /* 0x000fc400000010ff */
[----:B---3--:R-:W-:Y:S01]  /*5dc0*/  F2FP.BF16.F32.PACK_AB R175, R39, R32 ;  /* 0x0000002027af723e */ /* 0x008fe200000010ff */
[----:B------:R-:W1:Y:S01]  /*5dd0*/  SHFL.BFLY PT, R7, R2, 0x2, 0x1f ;  /* 0x0c401f0002077f89 */ /* 0x000e6200000e0000 */
[----:B------:R-:W2:Y:S01]  /*5de0*/  MUFU.EX2 R47, R47 ;  /* 0x0000002f002f7308 */ /* 0x000ea20000000800 */
[-CC-:B0-----:R-:W-:Y:S01]  /*5df0*/  FFMA.FTZ R55, R71, R0.reuse, -R14.reuse ;  /* 0x0000000047377223 */ /* 0x181fe2000001080e */
[----:B------:R-:W-:-:S06]  /*5e00*/  FFMA.FTZ R71, R83, R0, -R14 ;  /* 0x0000000053477223 */ /* 0x000fcc000001080e */
[----:B------:R-:W-:Y:S08]  /*5e10*/  MUFU.EX2 R38, R38 ;  /* 0x0000002600267308 */ /* 0x000ff00000000800 */
[----:B------:R-:W0:Y:S01]  /*5e20*/  MUFU.EX2 R51, R51 ;  /* 0x0000003300337308 */ /* 0x000e220000000800 */
[----:B--2---:R-:W-:Y:S01]  /*5e30*/  F2FP.BF16.F32.PACK_AB R165, R47, R40 ;  /* 0x000000282fa5723e */ /* 0x004fe200000010ff */
[----:B------:R-:W-:-:S02]  /*5e40*/  WARPGROUP.DEPBAR.LE gsb0, 0x0 ;  /* 0x00008000000079c5 */ /* 0x000fc40000010000 */
[----:B-1----:R-:W-:Y:S01]  /*5e50*/  FMNMX.FTZ R50, R2, R7, !PT ;  /* 0x0000000702327209 */ /* 0x002fe20007810000 */
[----:B------:R-:W-:-:S03]  /*5e60*/  WARPGROUP.ARRIVE ;  /* 0x00000000000079c5 */ /* 0x000fc60000000000 */
[----:B------:R-:W-:Y:S01]  /*5e70*/  MUFU.EX2 R59, R59 ;  /* 0x0000003b003b7308 */ /* 0x000fe20000000800 */
[----:B------:R-:W1:Y:S07]  /*5e80*/  SHFL.BFLY PT, R7, R50, 0x1, 0x1f ;  /* 0x0c201f0032077f89 */ /* 0x000e6e00000e0000 */
[----:B------:R-:W-:Y:S01]  /*5e90*/  MUFU.EX2 R55, R55 ;  /* 0x0000003700377308 */ /* 0x000fe20000000800 */
[----:B0-----:R-:W-:-:S07]  /*5ea0*/  F2FP.BF16.F32.PACK_AB R167, R51, R38 ;  /* 0x0000002633a7723e */ /* 0x001fce00000010ff */
[----:B------:R-:W0:Y:S08]  /*5eb0*/  MUFU.EX2 R63, R63 ;  /* 0x0000003f003f7308 */ /* 0x000e300000000800 */
[----:B------:R-:W-:Y:S01]  /*5ec0*/  MUFU.EX2 R67, R67 ;  /* 0x0000004300437308 */ /* 0x000fe20000000800 */
[----:B-1----:R-:W-:Y:S01]  /*5ed0*/  FMNMX.FTZ R7, R50, R7, !PT ;  /* 0x0000000732077209 */ /* 0x002fe20007810000 */
[-CC-:B------:R-:W-:Y:S01]  /*5ee0*/  FFMA.FTZ R50, R79, R0.reuse, -R14.reuse ;  /* 0x000000004f327223 */ /* 0x180fe2000001080e */
[----:B------:R-:W-:-:S02]  /*5ef0*/  FFMA.FTZ R14, R87, R0, -R14 ;  /* 0x00000000570e7223 */ /* 0x000fc4000001080e */
[C---:B------:R-:W-:Y:S01]  /*5f00*/  FSETP.NEU.FTZ.AND P4, PT, R7.reuse, -INF , PT ;  /* 0xff8000000700780b */ /* 0x040fe20003f9d000 */
[----:B------:R-:W-:Y:S02]  /*5f10*/  FMUL.FTZ R58, R7, R0 ;  /* 0x00000000073a7220 */ /* 0x000fe40000410000 */
[----:B------:R-:W-:Y:S01]  /*5f20*/  MUFU.EX2 R71, R71 ;  /* 0x0000004700477308 */ /* 0x000fe20000000800 */
[----:B0-----:R-:W-:Y:S02]  /*5f30*/  F2FP.BF16.F32.PACK_AB R157, R63, R46 ;  /* 0x0000002e3f9d723e */ /* 0x001fe400000010ff */
[----:B------:R-:W-:-:S05]  /*5f40*/  FSEL R58, R58, RZ, P4 ;  /* 0x000000ff3a3a7208 */ /* 0x000fca0002000000 */
[----:B------:R-:W-:Y:S01]  /*5f50*/  MUFU.EX2 R50, R50 ;  /* 0x0000003200327308 */ /* 0x000fe20000000800 */
[-CC-:B------:R-:W-:Y:S01]  /*5f60*/  FFMA.FTZ R180, R3, R0.reuse, -R58.reuse ;  /* 0x0000000003b47223 */ /* 0x180fe2000001083a */
[----:B------:R-:W-:Y:S01]  /*5f70*/  FSEL R3, R4, RZ, P3 ;  /* 0x000000ff04037208 */ /* 0x000fe20001800000 */
[-CC-:B------:R-:W-:Y:S01]  /*5f80*/  FFMA.FTZ R174, R35, R0.reuse, -R58.reuse ;  /* 0x0000000023ae7223 */ /* 0x180fe2000001083a */
[-CC-:B------:R-:W-:Y:S01]  /*5f90*/  FFMA.FTZ R35, R45, R0.reuse, -R58.reuse ;  /* 0x000000002d237223 */ /* 0x180fe2000001083a */
[-CC-:B------:R-:W-:Y:S01]  /*5fa0*/  FFMA.FTZ R25, R25, R0.reuse, -R58.reuse ;  /* 0x0000000019197223 */ /* 0x180fe2000001083a */
[----:B------:R-:W-:Y:S01]  /*5fb0*/  FFMA.FTZ R182, R27, R0, -R58 ;  /* 0x000000001bb67223 */ /* 0x000fe2000001083a */
[----:B------:R-:W-:Y:S01]  /*5fc0*/  FADD.FTZ R45, -R3, R8 ;  /* 0x00000008032d7221 */ /* 0x000fe20000010100 */
[----:B------:R-:W-:Y:S01]  /*5fd0*/  FSEL R3, R7, RZ, P4 ;  /* 0x000000ff07037208 */ /* 0x000fe20002000000 */
[----:B------:R-:W-:Y:S01]  /*5fe0*/  MUFU.EX2 R180, R180 ;  /* 0x000000b400b47308 */ /* 0x000fe20000000800 */
[----:B------:R-:W-:-:S02]  /*5ff0*/  IMAD.U32 R8, RZ, RZ, UR58 ;  /* 0x0000003aff087e24 */ /* 0x000fc4000f8e00ff */
[-C--:B------:R-:W-:Y:S01]  /*6000*/  FMUL.FTZ R2, R45, R0.reuse ;  /* 0x000000002d027220 */ /* 0x080fe20000410000 */
[-C--:B------:R-:W-:Y:S01]  /*6010*/  FFMA.FTZ R27, R29, R0.reuse, -R58 ;  /* 0x000000001d1b7223 */ /* 0x080fe2000001083a */
[----:B------:R-:W-:Y:S01]  /*6020*/  FADD.FTZ R3, -R3, R10 ;  /* 0x0000000a03037221 */ /* 0x000fe20000010100 */
[----:B------:R-:W-:Y:S01]  /*6030*/  IMAD.U32 R10, RZ, RZ, UR7 ;  /* 0x00000007ff0a7e24 */ /* 0x000fe2000f8e00ff */
[----:B------:R-:W-:Y:S01]  /*6040*/  UMOV UR7, 0x40000040 ;  /* 0x4000004000077882 */ /* 0x000fe20000000000 */
[----:B------:R-:W-:Y:S01]  /*6050*/  @!P1 VIADD R8, R8, 0x34840 ;  /* 0x0003484008089836 */ /* 0x000fe20000000000 */
[----:B------:R-:W-:Y:S01]  /*6060*/  HGMMA.64x128x16.F32.BF16 R88, R152, gdesc[UR4].tnspB, R88, gsb0 ;  /* 0x41e0000498587df0 */ /* 0x000fe20008001858 */
[-C--:B------:R-:W-:Y:S01]  /*6070*/  FMUL.FTZ R3, R3, R0.reuse ;  /* 0x0000000003037220 */ /* 0x080fe20000410000 */
[----:B------:R-:W0:Y:S01]  /*6080*/  MUFU.EX2 R2, R2 ;  /* 0x0000000200027308 */ /* 0x000e220000000800 */
[-C--:B------:R-:W-:Y:S01]  /*6090*/  FFMA.FTZ R176, R163, R0.reuse, -R58 ;  /* 0x00000000a3b07223 */ /* 0x080fe2000001083a */
[----:B------:R-:W-:Y:S01]  /*60a0*/  @!P1 PRMT R8, RZ, 0x654, R8 ;  /* 0x00000654ff089816 */ /* 0x000fe20000000008 */
        /* <DEDUP_REMOVED lines=12> */
[-CC-:B------:R-:W-:Y:S01]  /*6170*/  FFMA.FTZ R164, R56, R0.reuse, -R58.reuse ;  /* 0x0000000038a47223 */ /* 0x180fe2000001083a */
[----:B------:R-:W2:Y:S01]  /*6180*/  MUFU.EX2 R25, R25 ;  /* 0x0000001900197308 */ /* 0x000ea20000000800 */
[----:B0-----:R-:W-:Y:S01]  /*6190*/  FFMA.FTZ R43, R2, R5, R161 ;  /* 0x00000005022b7223 */ /* 0x001fe200000100a1 */
[-CC-:B------:R-:W-:Y:S01]  /*61a0*/  FFMA.FTZ R61, R61, R0.reuse, -R58.reuse ;  /* 0x000000003d3d7223 */ /* 0x180fe2000001083a */
[-CC-:B------:R-:W-:Y:S01]  /*61b0*/  FFMA.FTZ R160, R64, R0.reuse, -R58.reuse ;  /* 0x0000000040a07223 */ /* 0x180fe2000001083a */
[-CC-:B------:R-:W-:Y:S01]  /*61c0*/  FFMA.FTZ R162, R68, R0.reuse, -R58.reuse ;  /* 0x0000000044a27223 */ /* 0x180fe2000001083a */
[-CC-:B------:R-:W-:Y:S01]  /*61d0*/  FFMA.FTZ R156, R72, R0.reuse, -R58.reuse ;  /* 0x00000000489c7223 */ /* 0x180fe2000001083a */
[-CC-:B------:R-:W-:Y:S01]  /*61e0*/  FFMA.FTZ R73, R73, R0.reuse, -R58.reuse ;  /* 0x0000000049497223 */ /* 0x180fe2000001083a */
[----:B------:R-:W-:Y:S01]  /*61f0*/  FFMA.FTZ R76, R76, R0, -R58 ;  /* 0x000000004c4c7223 */ /* 0x000fe2000001083a */
[----:B------:R-:W0:Y:S01]  /*6200*/  MUFU.EX2 R182, R182 ;  /* 0x000000b600b67308 */ /* 0x000e220000000800 */
[----:B-1----:R-:W-:Y:S01]  /*6210*/  FFMA.FTZ R6, R3, R6, R180 ;  /* 0x0000000603067223 */ /* 0x002fe200000100b4 */
[-CC-:B------:R-:W-:Y:S01]  /*6220*/  FFMA.FTZ R77, R77, R0.reuse, -R58.reuse ;  /* 0x000000004d4d7223 */ /* 0x180fe2000001083a */
[-CC-:B------:R-:W-:Y:S01]  /*6230*/  FFMA.FTZ R81, R81, R0.reuse, -R58.reuse ;  /* 0x0000000051517223 */ /* 0x180fe2000001083a */
[----:B------:R-:W-:Y:S01]  /*6240*/  FFMA.FTZ R84, R84, R0, -R58 ;  /* 0x0000000054547223 */ /* 0x000fe2000001083a */
[C---:B------:R-:W-:Y:S01]  /*6250*/  ISETP.GT.AND P3, PT, R9.reuse, R12, PT ;  /* 0x0000000c0900720c */ /* 0x040fe20003f64270 */
[----:B------:R-:W-:Y:S01]  /*6260*/  VIADD R9, R9, 0xffffffff ;  /* 0xffffffff09097836 */ /* 0x000fe20000000000 */
[----:B------:R-:W-:Y:S01]  /*6270*/  F2FP.BF16.F32.PACK_AB R161, R59, R44 ;  /* 0x0000002c3ba1723e */ /* 0x000fe200000010ff */
[----:B------:R-:W1:Y:S01]  /*6280*/  MUFU.EX2 R27, R27 ;  /* 0x0000001b001b7308 */ /* 0x000e620000000800 */
[C---:B--2---:R-:W-:Y:S01]  /*6290*/  FADD.FTZ R49, R25.reuse, R6 ;  /* 0x0000000619317221 */ /* 0x044fe20000010000 */
[----:B------:R-:W-:Y:S01]  /*62a0*/  FADD.FTZ R6, R20, R43 ;  /* 0x0000002b14067221 */ /* 0x000fe20000010000 */
[----:B------:R-:W-:-:S02]  /*62b0*/  F2FP.BF16.F32.PACK_AB R180, R25, R180 ;  /* 0x000000b419b4723e */ /* 0x000fc400000010ff */
[----:B------:R-:W-:Y:S01]  /*62c0*/  F2FP.BF16.F32.PACK_AB R163, R55, R42 ;  /* 0x0000002a37a3723e */ /* 0x000fe200000010ff */
[----:B------:R-:W-:Y:S01]  /*62d0*/  FADD.FTZ R43, R11, R6 ;  /* 0x000000060b2b7221 */ /* 0x000fe20000010000 */
[----:B------:R-:W-:Y:S01]  /*62e0*/  F2FP.BF16.F32.PACK_AB R159, R67, R48 ;  /* 0x00000030439f723e */ /* 0x000fe200000010ff */
[----:B------:R-:W2:Y:S02]  /*62f0*/  MUFU.EX2 R176, R176 ;  /* 0x000000b000b07308 */ /* 0x000ea40000000800 */
[----:B------:R-:W-:Y:S01]  /*6300*/  FADD.FTZ R6, R24, R43 ;  /* 0x0000002b18067221 */ /* 0x000fe20000010000 */
[----:B------:R-:W-:-:S03]  /*6310*/  FFMA.FTZ R43, R65, R0, -R58 ;  /* 0x00000000412b7223 */ /* 0x000fc6000001083a */
[----:B------:R-:W-:Y:S02]  /*6320*/  FADD.FTZ R53, R13, R6 ;  /* 0x000000060d357221 */ /* 0x000fe40000010000 */
[----:B------:R-:W3:Y:S02]  /*6330*/  MUFU.EX2 R29, R29 ;  /* 0x0000001d001d7308 */ /* 0x000ee40000000800 */
[----:B------:R-:W-:-:S04]  /*6340*/  FADD.FTZ R6, R26, R53 ;  /* 0x000000351a067221 */ /* 0x000fc80000010000 */
[----:B------:R-:W-:Y:S01]  /*6350*/  FADD.FTZ R53, R15, R6 ;  /* 0x000000060f357221 */ /* 0x000fe20000010000 */
[----:B------:R-:W-:Y:S01]  /*6360*/  FFMA.FTZ R6, R173, R0, -R58 ;  /* 0x00000000ad067223 */ /* 0x000fe2000001083a */
[----:B------:R-:W4:Y:S01]  /*6370*/  MUFU.EX2 R178, R178 ;  /* 0x000000b200b27308 */ /* 0x000f220000000800 */
[----:B------:R-:W-:-:S07]  /*6380*/  F2FP.BF16.F32.PACK_AB R173, R30, R21 ;  /* 0x000000151ead723e */ /* 0x000fce00000010ff */
[----:B------:R-:W5:Y:S08]  /*6390*/  MUFU.EX2 R31, R31 ;  /* 0x0000001f001f7308 */ /* 0x000f700000000800 */
        /* <DEDUP_REMOVED lines=8> */
[----:B------:R-:W5:Y:S01]  /*6420*/  MUFU.EX2 R164, R164 ;  /* 0x000000a400a47308 */ /* 0x000f620000000800 */
[----:B------:R-:W-:-:S02]  /*6430*/  WARPGROUP.DEPBAR.LE gsb0, 0x0 ;  /* 0x00008000000079c5 */ /* 0x000fc40000010000 */
[----:B------:R0:W-:Y:S01]  /*6440*/  @!P1 SYNCS.ARRIVE.TRANS64.RED.A1T0 RZ, [R8+URZ], RZ ;  /* 0x000000ff08ff99a7 */ /* 0x0001e2000810043f */
[----:B------:R-:W-:-:S04]  /*6450*/  F2FP.BF16.F32.PACK_AB R153, R71, R50 ;  /* 0x000000324799723e */ /* 0x000fc800000010ff */
[----:B------:R-:W5:Y:S01]  /*6460*/  MUFU.EX2 R45, R45 ;  /* 0x0000002d002d7308 */ /* 0x000f620000000800 */
[----:B0-----:R-:W-:-:S07]  /*6470*/  @!P1 VIADD R8, R10, 0x34860 ;  /* 0x000348600a089836 */ /* 0x001fce0000000000 */
[----:B------:R-:W0:Y:S01]  /*6480*/  MUFU.EX2 R166, R166 ;  /* 0x000000a600a67308 */ /* 0x000e220000000800 */
[----:B------:R-:W-:-:S04]  /*6490*/  @!P1 PRMT R8, RZ, 0x654, R8 ;  /* 0x00000654ff089816 */ /* 0x000fc80000000008 */
[----:B------:R1:W-:Y:S03]  /*64a0*/  @!P1 SYNCS.ARRIVE.TRANS64.RED.A1T0 RZ, [R8+URZ], RZ ;  /* 0x000000ff08ff99a7 */ /* 0x0003e6000810043f */
[----:B------:R-:W0:Y:S01]  /*64b0*/  MUFU.EX2 R5, R61 ;  /* 0x0000003d00057308 */ /* 0x000e220000000800 */
[----:B-1----:R-:W-:-:S07]  /*64c0*/  FADD.FTZ R8, R182, R49 ;  /* 0x00000031b6087221 */ /* 0x002fce0000010000 */
[----:B------:R-:W1:Y:S01]  /*64d0*/  MUFU.EX2 R160, R160 ;  /* 0x000000a000a07308 */ /* 0x000e620000000800 */
[C---:B------:R-:W-:Y:S01]  /*64e0*/  F2FP.BF16.F32.PACK_AB R182, R27.reuse, R182 ;  /* 0x000000b61bb6723e */ /* 0x040fe200000010ff */
[----:B------:R-:W-:-:S04]  /*64f0*/  FADD.FTZ R49, R27, R8 ;  /* 0x000000081b317221 */ /* 0x000fc80000010000 */
[----:B--2---:R-:W-:Y:S02]  /*6500*/  FADD.FTZ R8, R176, R49 ;  /* 0x00000031b0087221 */ /* 0x004fe40000010000 */
[----:B------:R-:W2:Y:S01]  /*6510*/  MUFU.EX2 R43, R43 ;  /* 0x0000002b002b7308 */ /* 0x000ea20000000800 */
[-CC-:B------:R-:W-:Y:S01]  /*6520*/  FFMA.FTZ R49, R69, R0.reuse, -R58.reuse ;  /* 0x0000000045317223 */ /* 0x180fe2000001083a */
[----:B------:R-:W-:Y:S01]  /*6530*/  FFMA.FTZ R58, R85, R0, -R58 ;  /* 0x00000000553a7223 */ /* 0x000fe2000001083a */
[C---:B---3--:R-:W-:Y:S01]  /*6540*/  FADD.FTZ R57, R29.reuse, R8 ;  /* 0x000000081d397221 */ /* 0x048fe20000010000 */
[----:B------:R-:W-:-:S03]  /*6550*/  F2FP.BF16.F32.PACK_AB R176, R29, R176 ;  /* 0x000000b01db0723e */ /* 0x000fc600000010ff */
[----:B----4-:R-:W-:Y:S01]  /*6560*/  FADD.FTZ R8, R178, R57 ;  /* 0x00000039b2087221 */ /* 0x010fe20000010000 */
[----:B------:R-:W3:Y:S01]  /*6570*/  MUFU.EX2 R162, R162 ;  /* 0x000000a200a27308 */ /* 0x000ee20000000800 */
[C---:B-----5:R-:W-:Y:S02]  /*6580*/  F2FP.BF16.F32.PACK_AB R178, R31.reuse, R178 ;  /* 0x000000b21fb2723e */ /* 0x060fe400000010ff */
[----:B------:R-:W-:Y:S01]  /*6590*/  FADD.FTZ R57, R31, R8 ;  /* 0x000000081f397221 */ /* 0x000fe20000010000 */
[----:B------:R-:W-:-:S03]  /*65a0*/  FADD.FTZ R8, R28, R53 ;  /* 0x000000351c087221 */ /* 0x000fc60000010000 */
[----:B------:R-:W-:Y:S01]  /*65b0*/  FADD.FTZ R10, R172, R57 ;  /* 0x00000039ac0a7221 */ /* 0x000fe20000010000 */
[----:B------:R-:W-:Y:S01]  /*65c0*/  FADD.FTZ R53, R21, R8 ;  /* 0x0000000815357221 */ /* 0x000fe20000010000 */
[----:B------:R-:W4:Y:S01]  /*65d0*/  MUFU.EX2 R49, R49 ;  /* 0x0000003100317308 */ /* 0x000f220000000800 */
[C---:B------:R-:W-:Y:S01]  /*65e0*/  F2FP.BF16.F32.PACK_AB R172, R33.reuse, R172 ;  /* 0x000000ac21ac723e */ /* 0x040fe200000010ff */
[----:B------:R-:W-:Y:S01]  /*65f0*/  FADD.FTZ R57, R33, R10 ;  /* 0x0000000a21397221 */ /* 0x000fe20000010000 */
[----:B------:R-:W-:-:S03]  /*6600*/  FADD.FTZ R53, R30, R53 ;  /* 0x000000351e357221 */ /* 0x000fc60000010000 */
[----:B------:R-:W-:Y:S01]  /*6610*/  FADD.FTZ R8, R174, R57 ;  /* 0x00000039ae087221 */ /* 0x000fe20000010000 */
[----:B------:R-:W-:Y:S01]  /*6620*/  FADD.FTZ R10, R32, R53 ;  /* 0x00000035200a7221 */ /* 0x000fe20000010000 */
[----:B------:R-:W-:Y:S01]  /*6630*/  MUFU.EX2 R156, R156 ;  /* 0x0000009c009c7308 */ /* 0x000fe20000000800 */
        /* <DEDUP_REMOVED lines=8> */
[C---:B------:R-:W-:Y:S01]  /*66c0*/  FADD.FTZ R8, R34.reuse, R13 ;  /* 0x0000000d22087221 */ /* 0x040fe20000010000 */
[----:B------:R-:W-:Y:S02]  /*66d0*/  F2FP.BF16.F32.PACK_AB R169, R34, R169 ;  /* 0x000000a922a9723e */ /* 0x000fe400000010ff */
[----:B------:R-:W-:Y:S01]  /*66e0*/  FADD.FTZ R10, R170, R25 ;  /* 0x00000019aa0a7221 */ /* 0x000fe20000010000 */
[----:B------:R-:W-:Y:S01]  /*66f0*/  FADD.FTZ R13, R171, R8 ;  /* 0x00000008ab0d7221 */ /* 0x000fe20000010000 */
[----:B------:R-:W-:Y:S01]  /*6700*/  MUFU.EX2 R27, R76 ;  /* 0x0000004c001b7308 */ /* 0x000fe20000000800 */
[C---:B------:R-:W-:Y:S01]  /*6710*/  F2FP.BF16.F32.PACK_AB R170, R41.reuse, R170 ;  /* 0x000000aa29aa723e */ /* 0x040fe200000010ff */
[----:B------:R-:W-:Y:S01]  /*6720*/  FADD.FTZ R25, R41, R10 ;  /* 0x0000000a29197221 */ /* 0x000fe20000010000 */
[C---:B------:R-:W-:Y:S01]  /*6730*/  FADD.FTZ R13, R36.reuse, R13 ;  /* 0x0000000d240d7221 */ /* 0x040fe20000010000 */
[----:B------:R-:W-:-:S02]  /*6740*/  F2FP.BF16.F32.PACK_AB R171, R36, R171 ;  /* 0x000000ab24ab723e */ /* 0x000fc400000010ff */
[----:B------:R-:W-:Y:S01]  /*6750*/  FADD.FTZ R8, R164, R25 ;  /* 0x00000019a4087221 */ /* 0x000fe20000010000 */
[----:B------:R-:W-:Y:S01]  /*6760*/  FADD.FTZ R10, R40, R13 ;  /* 0x0000000d280a7221 */ /* 0x000fe20000010000 */
[----:B------:R3:W-:Y:S01]  /*6770*/  MUFU.EX2 R21, R6 ;  /* 0x0000000600157308 */ /* 0x0007e20000000800 */
[C---:B------:R-:W-:Y:S01]  /*6780*/  F2FP.BF16.F32.PACK_AB R164, R45.reuse, R164 ;  /* 0x000000a42da4723e */ /* 0x040fe200000010ff */
[----:B------:R-:W-:Y:S01]  /*6790*/  FADD.FTZ R13, R45, R8 ;  /* 0x000000082d0d7221 */ /* 0x000fe20000010000 */
[----:B------:R-:W-:-:S03]  /*67a0*/  FADD.FTZ R15, R47, R10 ;  /* 0x0000000a2f0f7221 */ /* 0x000fc60000010000 */
[----:B0-----:R-:W-:Y:S01]  /*67b0*/  FADD.FTZ R8, R166, R13 ;  /* 0x0000000da6087221 */ /* 0x001fe20000010000 */
[----:B------:R-:W-:Y:S01]  /*67c0*/  FADD.FTZ R10, R38, R15 ;  /* 0x0000000f260a7221 */ /* 0x000fe20000010000 */
[----:B------:R-:W0:Y:S01]  /*67d0*/  MUFU.EX2 R77, R77 ;  /* 0x0000004d004d7308 */ /* 0x000e220000000800 */
[C---:B------:R-:W-:Y:S01]  /*67e0*/  F2FP.BF16.F32.PACK_AB R166, R5.reuse, R166 ;  /* 0x000000a605a6723e */ /* 0x040fe200000010ff */
[----:B------:R-:W-:Y:S01]  /*67f0*/  FADD.FTZ R13, R5, R8 ;  /* 0x00000008050d7221 */ /* 0x000fe20000010000 */
[----:B------:R-:W-:-:S03]  /*6800*/  FADD.FTZ R15, R51, R10 ;  /* 0x0000000a330f7221 */ /* 0x000fc60000010000 */
[----:B-1----:R-:W-:Y:S01]  /*6810*/  FADD.FTZ R8, R160, R13 ;  /* 0x0000000da0087221 */ /* 0x002fe20000010000 */
[----:B------:R-:W-:Y:S01]  /*6820*/  FADD.FTZ R10, R44, R15 ;  /* 0x0000000f2c0a7221 */ /* 0x000fe20000010000 */
[----:B------:R-:W1:Y:S01]  /*6830*/  MUFU.EX2 R81, R81 ;  /* 0x0000005100517308 */ /* 0x000e620000000800 */
[C---:B--2---:R-:W-:Y:S01]  /*6840*/  F2FP.BF16.F32.PACK_AB R160, R43.reuse, R160 ;  /* 0x000000a02ba0723e */ /* 0x044fe200000010ff */
[----:B------:R-:W-:Y:S01]  /*6850*/  FADD.FTZ R13, R43, R8 ;  /* 0x000000082b0d7221 */ /* 0x000fe20000010000 */
[----:B------:R-:W-:Y:S01]  /*6860*/  FADD.FTZ R15, R59, R10 ;  /* 0x0000000a3b0f7221 */ /* 0x000fe20000010000 */
[----:B------:R-:W-:Y:S02]  /*6870*/  IMAD.MOV.U32 R10, RZ, RZ, R7 ;  /* 0x000000ffff0a7224 */ /* 0x000fe400078e0007 */
[----:B---3--:R-:W-:Y:S01]  /*6880*/  FADD.FTZ R6, R162, R13 ;  /* 0x0000000da2067221 */ /* 0x008fe20000010000 */
[----:B------:R-:W-:Y:S01]  /*6890*/  FADD.FTZ R8, R42, R15 ;  /* 0x0000000f2a087221 */ /* 0x000fe20000010000 */
[----:B------:R-:W-:Y:S01]  /*68a0*/  MUFU.EX2 R54, R54 ;  /* 0x0000003600367308 */ /* 0x000fe20000000800 */
[C---:B----4-:R-:W-:Y:S01]  /*68b0*/  F2FP.BF16.F32.PACK_AB R162, R49.reuse, R162 ;  /* 0x000000a231a2723e */ /* 0x050fe200000010ff */
[----:B------:R-:W-:Y:S01]  /*68c0*/  FADD.FTZ R5, R49, R6 ;  /* 0x0000000631057221 */ /* 0x000fe20000010000 */
[----:B------:R-:W-:Y:S01]  /*68d0*/  FADD.FTZ R13, R55, R8 ;  /* 0x00000008370d7221 */ /* 0x000fe20000010000 */
[----:B0-----:R-:W-:-:S02]  /*68e0*/  F2FP.BF16.F32.PACK_AB R158, R77, R27 ;  /* 0x0000001b4d9e723e */ /* 0x001fc400000010ff */
[----:B------:R-:W-:Y:S01]  /*68f0*/  FADD.FTZ R6, R156, R5 ;  /* 0x000000059c067221 */ /* 0x000fe20000010000 */
[----:B------:R-:W-:Y:S01]  /*6900*/  FADD.FTZ R8, R46, R13 ;  /* 0x0000000d2e087221 */ /* 0x000fe20000010000 */
[----:B------:R-:W0:Y:S01]  /*6910*/  MUFU.EX2 R15, R84 ;  /* 0x00000054000f7308 */ /* 0x000e220000000800 */
[C---:B------:R-:W-:Y:S01]  /*6920*/  F2FP.BF16.F32.PACK_AB R156, R11.reuse, R156 ;  /* 0x0000009c0b9c723e */ /* 0x040fe200000010ff */
[----:B------:R-:W-:Y:S01]  /*6930*/  FADD.FTZ R6, R11, R6 ;  /* 0x000000060b067221 */ /* 0x000fe20000010000 */
[----:B------:R-:W-:Y:S01]  /*6940*/  FADD.FTZ R5, R63, R8 ;  /* 0x000000083f057221 */ /* 0x000fe20000010000 */
[----:B-1----:R-:W-:Y:S02]  /*6950*/  F2FP.BF16.F32.PACK_AB R152, R81, R21 ;  /* 0x000000155198723e */ /* 0x002fe400000010ff */
[----:B------:R-:W-:Y:S01]  /*6960*/  FADD.FTZ R6, R27, R6 ;  /* 0x000000061b067221 */ /* 0x000fe20000010000 */
[----:B------:R-:W-:Y:S01]  /*6970*/  FADD.FTZ R8, R48, R5 ;  /* 0x0000000530087221 */ /* 0x000fe20000010000 */
[----:B------:R-:W1:Y:S02]  /*6980*/  MUFU.EX2 R58, R58 ;  /* 0x0000003a003a7308 */ /* 0x000e640000000800 */
[----:B------:R-:W-:Y:S01]  /*6990*/  FADD.FTZ R6, R77, R6 ;  /* 0x000000064d067221 */ /* 0x000fe20000010000 */
[----:B------:R-:W-:-:S03]  /*69a0*/  FADD.FTZ R5, R67, R8 ;  /* 0x0000000843057221 */ /* 0x000fc60000010000 */
[----:B------:R-:W-:Y:S01]  /*69b0*/  FADD.FTZ R6, R21, R6 ;  /* 0x0000000615067221 */ /* 0x000fe20000010000 */
[----:B------:R-:W-:Y:S01]  /*69c0*/  FADD.FTZ R8, R50, R5 ;  /* 0x0000000532087221 */ /* 0x000fe20000010000 */
[----:B------:R-:W2:Y:S02]  /*69d0*/  MUFU.EX2 R14, R14 ;  /* 0x0000000e000e7308 */ /* 0x000ea40000000800 */
[----:B------:R-:W-:Y:S01]  /*69e0*/  FADD.FTZ R6, R81, R6 ;  /* 0x0000000651067221 */ /* 0x000fe20000010000 */
[----:B------:R-:W-:Y:S01]  /*69f0*/  FADD.FTZ R5, R71, R8 ;  /* 0x0000000847057221 */ /* 0x000fe20000010000 */
[----:B------:R-:W-:Y:S02]  /*6a00*/  IMAD.MOV.U32 R8, RZ, RZ, R4 ;  /* 0x000000ffff087224 */ /* 0x000fe400078e0004 */
[----:B0-----:R-:W-:Y:S01]  /*6a10*/  FADD.FTZ R6, R15, R6 ;  /* 0x000000060f067221 */ /* 0x001fe20000010000 */
[----:B------:R-:W-:Y:S01]  /*6a20*/  FADD.FTZ R5, R54, R5 ;  /* 0x0000000536057221 */ /* 0x000fe20000010000 */
[----:B-1----:R-:W-:-:S02]  /*6a30*/  F2FP.BF16.F32.PACK_AB R154, R58, R15 ;  /* 0x0000000f3a9a723e */ /* 0x002fc400000010ff */
[----:B------:R-:W-:Y:S01]  /*6a40*/  FADD.FTZ R6, R58, R6 ;  /* 0x000000063a067221 */ /* 0x000fe20000010000 */
[C---:B--2---:R-:W-:Y:S01]  /*6a50*/  FADD.FTZ R5, R14.reuse, R5 ;  /* 0x000000050e057221 */ /* 0x044fe20000010000 */
[----:B------:R-:W-:Y:S01]  /*6a60*/  F2FP.BF16.F32.PACK_AB R155, R14, R54 ;  /* 0x000000360e9b723e */ /* 0x000fe200000010ff */
[----:B------:R-:W-:Y:S06]  /*6a70*/  @P3 BRA `(.L_x_2240) ;  /* 0xffffffd400a43947 */ /* 0x000fec000383ffff */
.L_x_2231:
[----:B------:R-:W-:-:S13]  /*6a80*/  ISETP.GE.AND P2, PT, R9, R22, PT ;  /* 0x000000160900720c */ /* 0x000fda0003f46270 */
[----:B------:R-:W-:Y:S05]  /*6a90*/  @!P2 BRA `(.L_x_2241) ;  /* 0x000000200024a947 */ /* 0x000fea0003800000 */
[----:B------:R-:W-:Y:S01]  /*6aa0*/  IMAD.MOV.U32 R11, RZ, RZ, R4 ;  /* 0x000000ffff0b7224 */ /* 0x000fe200078e0004 */
[----:B------:R-:W-:Y:S01]  /*6ab0*/  UMOV UR59, UR38 ;  /* 0x00000026003b7c82 */ /* 0x000fe20008000000 */
[----:B------:R-:W-:Y:S01]  /*6ac0*/  IMAD.MOV.U32 R8, RZ, RZ, R7 ;  /* 0x000000ffff087224 */ /* 0x000fe200078e0007 */
[----:B------:R-:W-:-:S06]  /*6ad0*/  UMOV UR58, UR36 ;  /* 0x00000024003a7c82 */ /* 0x000fcc0008000000 */
.L_x_2250:
[----:B------:R-:W-:-:S04]  /*6ae0*/  UIADD3 UR36, UR58, 0x1, URZ ;  /* 0x000000013a247890 */ /* 0x000fc8000fffe03f */
[----:B------:R-:W-:-:S04]  /*6af0*/  UISETP.NE.AND UP0, UPT, UR36, 0x2, UPT ;  /* 0x000000022400788c */ /* 0x000fc8000bf05270 */
[----:B------:R-:W-:Y:S02]  /*6b00*/  USEL UR38, URZ, 0x1, UP0 ;  /* 0x000000013f267887 */ /* 0x000fe40008000000 */
[----:B------:R-:W-:Y:S02]  /*6b10*/  USEL UR36, UR36, URZ, UP0 ;  /* 0x0000003f24247287 */ /* 0x000fe40008000000 */
[----:B------:R-:W-:Y:S01]  /*6b20*/  ULOP3.LUT UR38, UR59, UR38, URZ, 0x3c, !UPT ;  /* 0x000000263b267292 */ /* 0x000fe2000f8e3c3f */
[----:B------:R-:W-:Y:S11]  /*6b30*/  @!P0 BRA `(.L_x_2242) ;  /* 0x0000000000048947 */ /* 0x000ff60003800000 */
[----:B------:R-:W-:Y:S01]  /*6b40*/  BPT.TRAP 0x1 ;  /* 0x000000040000795c */ /* 0x000fe20000300000 */
.L_x_2242:
[----:B------:R-:W-:Y:S01]  /*6b50*/  ULEA UR6, UR36, UR37, 0x3 ;  /* 0x0000002524067291 */ /* 0x000fe2000f8e183f */
[----:B------:R-:W-:-:S05]  /*6b60*/  IMAD.U32 R0, RZ, RZ, UR38 ;  /* 0x00000026ff007e24 */ /* 0x000fca000f8e00ff */
[----:B------:R-:W-:-:S04]  /*6b70*/  SHF.L.U32 R0, R0, 0x1f, RZ ;  /* 0x0000001f00007819 */ /* 0x000fc800000006ff */
[----:B------:R0:W1:Y:S01]  /*6b80*/  SYNCS.PHASECHK.TRANS64.TRYWAIT P2, [UR6+0x34830], R0 ;  /* 0x03483000ff0075a7 */ /* 0x0000620008040146 */
[----:B------:R-:W-:Y:S05]  /*6b90*/  @!P0 BRA `(.L_x_2243) ;  /* 0x0000000000048947 */ /* 0x000fea0003800000 */
[----:B------:R-:W-:Y:S01]  /*6ba0*/  BPT.TRAP 0x1 ;  /* 0x000000040000795c */ /* 0x000fe20000300000 */
.L_x_2243:
[----:B-1----:R-:W-:Y:S05]  /*6bb0*/  @P2 BRA `(.L_x_2244) ;  /* 0x0000000000082947 */ /* 0x002fea0003800000 */
[----:B------:R-:W1:Y:S02]  /*6bc0*/  SYNCS.PHASECHK.TRANS64.TRYWAIT P2, [UR6+0x34830], R0 ;  /* 0x03483000ff0075a7 */ /* 0x000e640008040146 */
[----:B-1----:R-:W-:Y:S05]  /*6bd0*/  @!P2 BRA `(.L_x_2245) ;  /* 0x000000cc0018a947 */ /* 0x002fea0003800000 */
.L_x_2244:
        /* <DEDUP_REMOVED lines=126> */
.L_x_2246:
[----:B------:R-:W-:Y:S01]  /*73c0*/  ULEA UR7, UR58, UR37, 0x3 ;  /* 0x000000253a077291 */ /* 0x000fe2000f8e183f */
[----:B01----:R-:W-:-:S05]  /*73d0*/  IMAD.U32 R0, RZ, RZ, UR59 ;  /* 0x0000003bff007e24 */ /* 0x003fca000f8e00ff */
[----:B------:R-:W-:-:S04]  /*73e0*/  SHF.L.U32 R0, R0, 0x1f, RZ ;  /* 0x0000001f00007819 */ /* 0x000fc800000006ff */
[----:B------:R0:W1:Y:S01]  /*73f0*/  SYNCS.PHASECHK.TRANS64.TRYWAIT P2, [UR7+0x34850], R0 ;  /* 0x03485000ff0075a7 */ /* 0x0000620008040147 */
[----:B------:R-:W-:Y:S05]  /*7400*/  @!P0 BRA `(.L_x_2247) ;  /* 0x0000000000048947 */ /* 0x000fea0003800000 */
[----:B------:R-:W-:Y:S01]  /*7410*/  BPT.TRAP 0x1 ;  /* 0x000000040000795c */ /* 0x000fe20000300000 */
.L_x_2247:
[----:B-1----:R-:W-:Y:S05]  /*7420*/  @P2 BRA `(.L_x_2248) ;  /* 0x0000000000082947 */ /* 0x002fea0003800000 */
[----:B------:R-:W1:Y:S02]  /*7430*/  SYNCS.PHASECHK.TRANS64.TRYWAIT P2, [UR7+0x34850], R0 ;  /* 0x03485000ff0075a7 */ /* 0x000e640008040147 */
[----:B-1----:R-:W-:Y:S05]  /*7440*/  @!P2 BRA `(.L_x_2249) ;  /* 0x000000c40014a947 */ /* 0x002fea0003800000 */
.L_x_2248:
[----:B------:R-:W-:Y:S01]  /*7450*/  UIADD3 UR6, UR37, 0x400, URZ ;  /* 0x0000040025067890 */ /* 0x000fe2000fffe03f */
[----:B------:R-:W-:Y:S01]  /*7460*/  WARPGROUP.ARRIVE ;  /* 0x00000000000079c5 */ /* 0x000fe20000000000 */
[----:B------:R-:W-:Y:S01]  /*7470*/  UMOV UR11, 0x40000040 ;  /* 0x40000040000b7882 */ /* 0x000fe20000000000 */
[----:B01----:R-:W-:Y:S01]  /*7480*/  FMNMX.FTZ R0, R24, R8, !PT ;  /* 0x0000000818007209 */ /* 0x003fe20007810000 */
[----:B------:R-:W-:Y:S01]  /*7490*/  USHF.R.U32.HI UR6, URZ, 0x4, UR6 ;  /* 0x000000043f067899 */ /* 0x000fe20008011606 */
[----:B------:R-:W-:Y:S01]  /*74a0*/  ISETP.GT.AND P2, PT, R9, R22, PT ;  /* 0x000000160900720c */ /* 0x000fe20003f44270 */
[----:B------:R-:W-:Y:S01]  /*74b0*/  UMOV UR59, UR38 ;  /* 0x00000026003b7c82 */ /* 0x000fe20008000000 */
[----:B------:R-:W-:Y:S01]  /*74c0*/  FMNMX.FTZ R3, R25, R0, !PT ;  /* 0x0000000019037209 */ /* 0x000fe20007810000 */
[----:B------:R-:W-:Y:S01]  /*74d0*/  ULOP3.LUT UR6, UR6, 0x3fff, URZ, 0xc0, !UPT ;  /* 0x00003fff06067892 */ /* 0x000fe2000f8ec03f */
[----:B------:R-:W-:Y:S02]  /*74e0*/  VIADD R9, R9, 0xffffffff ;  /* 0xffffffff09097836 */ /* 0x000fe40000000000 */
        /* <DEDUP_REMOVED lines=51> */
[----:B------:R-:W-:-:S04]  /*7820*/  FMNMX.FTZ R15, R35, R2, !PT ;  /* 0x00000002230f7209 */ /* 0x000fc80007810000 */
[----:B------:R-:W-:Y:S02]  /*7830*/  FMNMX.FTZ R2, R38, R15, !PT ;  /* 0x0000000f26027209 */ /* 0x000fe40007810000 */
[----:B-1----:R-:W-:Y:S02]  /*7840*/  FMNMX.FTZ R7, R4, R7, !PT ;  /* 0x0000000704077209 */ /* 0x002fe40007810000 */
[----:B------:R-:W-:-:S03]  /*7850*/  FMNMX.FTZ R15, R39, R2, !PT ;  /* 0x00000002270f7209 */ /* 0x000fc60007810000 */
[----:B------:R-:W-:Y:S01]  /*7860*/  FADD.FTZ R3, -R7, R8 ;  /* 0x0000000807037221 */ /* 0x000fe20000010100 */
[----:B------:R-:W-:-:S03]  /*7870*/  FMNMX.FTZ R2, R42, R15, !PT ;  /* 0x0000000f2a027209 */ /* 0x000fc60007810000 */
[----:B0-----:R-:W-:Y:S01]  /*7880*/  FMUL.FTZ R3, R3, R0 ;  /* 0x0000000003037220 */ /* 0x001fe20000410000 */
[----:B------:R-:W-:-:S04]  /*7890*/  FMNMX.FTZ R15, R43, R2, !PT ;  /* 0x000000022b0f7209 */ /* 0x000fc80007810000 */
[----:B------:R-:W-:Y:S01]  /*78a0*/  FMNMX.FTZ R2, R46, R15, !PT ;  /* 0x0000000f2e027209 */ /* 0x000fe20007810000 */
[----:B------:R-:W-:Y:S03]  /*78b0*/  MUFU.EX2 R3, R3 ;  /* 0x0000000300037308 */ /* 0x000fe60000000800 */
        /* <DEDUP_REMOVED lines=24> */
[----:B------:R-:W-:-:S04]  /*7a40*/  FMUL.FTZ R169, R7, R0 ;  /* 0x0000000007a97220 */ /* 0x000fc80000410000 */
[-CC-:B------:R-:W-:Y:S02]  /*7a50*/  FFMA.FTZ R13, R25, R0.reuse, -R169.reuse ;  /* 0x00000000190d7223 */ /* 0x180fe400000108a9 */
[----:B------:R-:W-:Y:S01]  /*7a60*/  HGMMA.64x128x16.F32.BF16 R88, R164, gdesc[UR8].tnspB, R88, gsb0 ;  /* 0x41e00008a4587df0 */ /* 0x000fe20008001858 */
[----:B------:R-:W-:Y:S01]  /*7a70*/  UIADD3 UR10, UR6, 0x280, URZ ;  /* 0x00000280060a7890 */ /* 0x000fe2000fffe03f */
[--C-:B------:R-:W-:Y:S01]  /*7a80*/  FFMA.FTZ R25, R37, R0, -R169.reuse ;  /* 0x0000000025197223 */ /* 0x100fe200000108a9 */
[----:B------:R-:W-:Y:S01]  /*7a90*/  UMOV UR11, 0x40000040 ;  /* 0x40000040000b7882 */ /* 0x000fe20000000000 */
[----:B------:R-:W-:Y:S01]  /*7aa0*/  FMNMX.FTZ R37, R71, R2, !PT ;  /* 0x0000000247257209 */ /* 0x000fe20007810000 */
[-CC-:B------:R-:W-:Y:S01]  /*7ab0*/  FFMA.FTZ R41, R41, R0.reuse, -R169.reuse ;  /* 0x0000000029297223 */ /* 0x180fe200000108a9 */
[-CC-:B------:R-:W-:Y:S01]  /*7ac0*/  FFMA.FTZ R29, R29, R0.reuse, -R169.reuse ;  /* 0x000000001d1d7223 */ /* 0x180fe200000108a9 */
[-CC-:B------:R-:W-:Y:S01]  /*7ad0*/  FFMA.FTZ R180, R24, R0.reuse, -R169.reuse ;  /* 0x0000000018b47223 */ /* 0x180fe200000108a9 */
[----:B------:R-:W-:Y:S01]  /*7ae0*/  FMNMX.FTZ R2, R74, R37, !PT ;  /* 0x000000254a027209 */ /* 0x000fe20007810000 */
[----:B------:R0:W-:Y:S01]  /*7af0*/  MUFU.EX2 R15, R41 ;  /* 0x00000029000f7308 */ /* 0x0001e20000000800 */
[-CC-:B------:R-:W-:Y:S01]  /*7b00*/  FFMA.FTZ R182, R28, R0.reuse, -R169.reuse ;  /* 0x000000001cb67223 */ /* 0x180fe200000108a9 */
[--C-:B------:R-:W-:Y:S01]  /*7b10*/  FFMA.FTZ R176, R32, R0, -R169.reuse ;  /* 0x0000000020b07223 */ /* 0x100fe200000108a9 */
[----:B------:R-:W-:Y:S01]  /*7b20*/  FMNMX.FTZ R37, R75, R2, !PT ;  /* 0x000000024b257209 */ /* 0x000fe20007810000 */
[-CC-:B------:R-:W-:Y:S01]  /*7b30*/  FFMA.FTZ R33, R33, R0.reuse, -R169.reuse ;  /* 0x0000000021217223 */ /* 0x180fe200000108a9 */
[-CC-:B------:R-:W-:Y:S01]  /*7b40*/  FFMA.FTZ R178, R36, R0.reuse, -R169.reuse ;  /* 0x0000000024b27223 */ /* 0x180fe200000108a9 */
[-CC-:B------:R-:W-:Y:S01]  /*7b50*/  FFMA.FTZ R172, R40, R0.reuse, -R169.reuse ;  /* 0x0000000028ac7223 */ /* 0x180fe200000108a9 */
[----:B------:R-:W-:Y:S01]  /*7b60*/  FMNMX.FTZ R2, R78, R37, !PT ;  /* 0x000000254e027209 */ /* 0x000fe20007810000 */
[----:B------:R-:W1:Y:S01]  /*7b70*/  MUFU.EX2 R180, R180 ;  /* 0x000000b400b47308 */ /* 0x000e620000000800 */
[-CC-:B------:R-:W-:Y:S01]  /*7b80*/  FFMA.FTZ R174, R44, R0.reuse, -R169.reuse ;  /* 0x000000002cae7223 */ /* 0x180fe200000108a9 */
[--C-:B------:R-:W-:Y:S01]  /*7b90*/  FFMA.FTZ R53, R53, R0, -R169.reuse ;  /* 0x0000000035357223 */ /* 0x100fe200000108a9 */
[----:B0-----:R-:W-:Y:S01]  /*7ba0*/  FMNMX.FTZ R41, R79, R2, !PT ;  /* 0x000000024f297209 */ /* 0x001fe20007810000 */
[-CC-:B------:R-:W-:Y:S01]  /*7bb0*/  FFMA.FTZ R45, R45, R0.reuse, -R169.reuse ;  /* 0x000000002d2d7223 */ /* 0x180fe200000108a9 */
[-CC-:B------:R-:W-:Y:S01]  /*7bc0*/  FFMA.FTZ R57, R57, R0.reuse, -R169.reuse ;  /* 0x0000000039397223 */ /* 0x180fe200000108a9 */
[-CC-:B------:R-:W-:Y:S01]  /*7bd0*/  FFMA.FTZ R168, R48, R0.reuse, -R169.reuse ;  /* 0x0000000030a87223 */ /* 0x180fe200000108a9 */
[----:B------:R-:W-:Y:S01]  /*7be0*/  FMNMX.FTZ R2, R82, R41, !PT ;  /* 0x0000002952027209 */ /* 0x000fe20007810000 */
[----:B------:R-:W0:Y:S01]  /*7bf0*/  MUFU.EX2 R13, R13 ;  /* 0x0000000d000d7308 */ /* 0x000e220000000800 */
[-CC-:B------:R-:W-:Y:S01]  /*7c00*/  FFMA.FTZ R170, R52, R0.reuse, -R169.reuse ;  /* 0x0000000034aa7223 */ /* 0x180fe200000108a9 */
[--C-:B------:R-:W-:Y:S01]  /*7c10*/  FFMA.FTZ R8, R72, R0, -R169.reuse ;  /* 0x0000000048087223 */ /* 0x100fe200000108a9 */
[----:B------:R-:W-:Y:S01]  /*7c20*/  FMNMX.FTZ R41, R83, R2, !PT ;  /* 0x0000000253297209 */ /* 0x000fe20007810000 */
[-CC-:B------:R-:W-:Y:S01]  /*7c30*/  FFMA.FTZ R73, R73, R0.reuse, -R169.reuse ;  /* 0x0000000049497223 */ /* 0x180fe200000108a9 */
[-CC-:B------:R-:W-:Y:S01]  /*7c40*/  FFMA.FTZ R10, R76, R0.reuse, -R169.reuse ;  /* 0x000000004c0a7223 */ /* 0x180fe200000108a9 */
[-CC-:B------:R-:W-:Y:S01]  /*7c50*/  FFMA.FTZ R12, R80, R0.reuse, -R169.reuse ;  /* 0x00000000500c7223 */ /* 0x180fe200000108a9 */
[----:B------:R-:W-:Y:S01]  /*7c60*/  FMNMX.FTZ R2, R86, R41, !PT ;  /* 0x0000002956027209 */ /* 0x000fe20007810000 */
[--C-:B------:R-:W-:Y:S01]  /*7c70*/  FFMA.FTZ R41, R65, R0, -R169.reuse ;  /* 0x0000000041297223 */ /* 0x100fe200000108a9 */
[----:B------:R-:W-:Y:S01]  /*7c80*/  MUFU.EX2 R182, R182 ;  /* 0x000000b600b67308 */ /* 0x000fe20000000800 */
[----:B-1----:R-:W-:Y:S01]  /*7c90*/  FFMA.FTZ R6, R3, R6, R180 ;  /* 0x0000000603067223 */ /* 0x002fe200000100b4 */
[----:B------:R-:W-:Y:S01]  /*7ca0*/  FMNMX.FTZ R2, R87, R2, !PT ;  /* 0x0000000257027209 */ /* 0x000fe20007810000 */
[-CC-:B------:R-:W-:Y:S01]  /*7cb0*/  FFMA.FTZ R14, R84, R0.reuse, -R169.reuse ;  /* 0x00000000540e7223 */ /* 0x180fe200000108a9 */
[----:B------:R-:W-:-:S04]  /*7cc0*/  FFMA.FTZ R85, R85, R0, -R169 ;  /* 0x0000000055557223 */ /* 0x000fc800000108a9 */
[----:B------:R-:W-:Y:S01]  /*7cd0*/  MUFU.EX2 R176, R176 ;  /* 0x000000b000b07308 */ /* 0x000fe20000000800 */
[----:B0-----:R-:W-:-:S07]  /*7ce0*/  F2FP.BF16.F32.PACK_AB R180, R13, R180 ;  /* 0x000000b40db4723e */ /* 0x001fce00000010ff */
[----:B------:R-:W-:Y:S08]  /*7cf0*/  MUFU.EX2 R33, R33 ;  /* 0x0000002100217308 */ /* 0x000ff00000000800 */
[----:B------:R-:W-:Y:S08]  /*7d00*/  MUFU.EX2 R178, R178 ;  /* 0x000000b200b27308 */ /* 0x000ff00000000800 */
[----:B------:R-:W-:Y:S08]  /*7d10*/  MUFU.EX2 R25, R25 ;  /* 0x0000001900197308 */ /* 0x000ff00000000800 */
[----:B------:R-:W-:Y:S08]  /*7d20*/  MUFU.EX2 R172, R172 ;  /* 0x000000ac00ac7308 */ /* 0x000ff00000000800 */
[----:B------:R-:W-:Y:S08]  /*7d30*/  MUFU.EX2 R174, R174 ;  /* 0x000000ae00ae7308 */ /* 0x000ff00000000800 */
[----:B------:R0:W-:Y:S08]  /*7d40*/  MUFU.EX2 R21, R53 ;  /* 0x0000003500157308 */ /* 0x0001f00000000800 */
[----:B------:R1:W-:Y:S01]  /*7d50*/  MUFU.EX2 R17, R45 ;  /* 0x0000002d00117308 */ /* 0x0003e20000000800 */
[-CC-:B0-----:R-:W-:Y:S01]  /*7d60*/  FFMA.FTZ R53, R61, R0.reuse, -R169.reuse ;  /* 0x000000003d357223 */ /* 0x181fe200000108a9 */
[----:B------:R-:W-:-:S06]  /*7d70*/  FFMA.FTZ R61, R81, R0, -R169 ;  /* 0x00000000513d7223 */ /* 0x000fcc00000108a9 */
[----:B------:R0:W-:Y:S01]  /*7d80*/  MUFU.EX2 R37, R57 ;  /* 0x0000003900257308 */ /* 0x0001e20000000800 */
[----:B-1----:R-:W-:-:S07]  /*7d90*/  FFMA.FTZ R45, R69, R0, -R169 ;  /* 0x00000000452d7223 */ /* 0x002fce00000108a9 */
[----:B------:R-:W-:Y:S01]  /*7da0*/  MUFU.EX2 R168, R168 ;  /* 0x000000a800a87308 */ /* 0x000fe20000000800 */
[----:B0-----:R-:W-:-:S07]  /*7db0*/  FFMA.FTZ R57, R77, R0, -R169 ;  /* 0x000000004d397223 */ /* 0x001fce00000108a9 */
[----:B------:R-:W-:Y:S08]  /*7dc0*/  MUFU.EX2 R170, R170 ;  /* 0x000000aa00aa7308 */ /* 0x000ff00000000800 */
[----:B------:R-:W-:Y:S08]  /*7dd0*/  MUFU.EX2 R53, R53 ;  /* 0x0000003500357308 */ /* 0x000ff00000000800 */
[----:B------:R-:W-:Y:S01]  /*7de0*/  MUFU.EX2 R41, R41 ;  /* 0x0000002900297308 */ /* 0x000fe20000000800 */
[----:B------:R-:W-:-:S02]  /*7df0*/  WARPGROUP.DEPBAR.LE gsb0, 0x0 ;  /* 0x00008000000079c5 */ /* 0x000fc40000010000 */
[----:B------:R-:W-:Y:S01]  /*7e00*/  WARPGROUP.ARRIVE ;  /* 0x00000000000079c5 */ /* 0x000fe20000000000 */
[----:B------:R-:W-:-:S04]  /*7e10*/  FFMA.FTZ R164, R56, R0, -R169 ;  /* 0x0000000038a47223 */ /* 0x000fc800000108a9 */
[----:B------:R0:W-:Y:S01]  /*7e20*/  MUFU.EX2 R165, R29 ;  /* 0x0000001d00a57308 */ /* 0x0001e20000000800 */
[-CC-:B------:R-:W-:Y:S01]  /*7e30*/  FFMA.FTZ R166, R60, R0.reuse, -R169.reuse ;  /* 0x000000003ca67223 */ /* 0x180fe200000108a9 */
[----:B------:R-:W-:Y:S01]  /*7e40*/  HGMMA.64x128x16.F32.BF16 R88, R160, gdesc[UR8].tnspB, R88, gsb0 ;  /* 0x41e00008a0587df0 */ /* 0x000fe20008001858 */
[----:B------:R-:W-:Y:S01]  /*7e50*/  UIADD3 UR10, UR6, 0x300, URZ ;  /* 0x00000300060a7890 */ /* 0x000fe2000fffe03f */
[----:B------:R-:W-:Y:S01]  /*7e60*/  UMOV UR11, 0x40000040 ;  /* 0x40000040000b7882 */ /* 0x000fe20000000000 */
[----:B------:R-:W-:Y:S01]  /*7e70*/  UIADD3 UR6, UR6, 0x380, URZ ;  /* 0x0000038006067890 */ /* 0x000fe2000fffe03f */
[----:B0-----:R-:W-:Y:S02]  /*7e80*/  FFMA.FTZ R29, R49, R0, -R169 ;  /* 0x00000000311d7223 */ /* 0x001fe400000108a9 */
[----:B------:R-:W-:Y:S01]  /*7e90*/  MUFU.EX2 R164, R164 ;  /* 0x000000a400a47308 */ /* 0x000fe20000000800 */
[----:B------:R-:W0:Y:S07]  /*7ea0*/  SHFL.BFLY PT, R49, R2, 0x2, 0x1f ;  /* 0x0c401f0002317f89 */ /* 0x000e2e00000e0000 */
        /* <DEDUP_REMOVED lines=10> */
[----:B------:R-:W-:-:S04]  /*7f50*/  FADD.FTZ R65, -R4, R11 ;  /* 0x0000000b04417221 */ /* 0x000fc80000010100 */
[-C--:B------:R-:W-:Y:S01]  /*7f60*/  FMUL.FTZ R2, R65, R0.reuse ;  /* 0x0000000041027220 */ /* 0x080fe20000410000 */
[-C--:B------:R-:W-:Y:S02]  /*7f70*/  FMUL.FTZ R65, R4, R0.reuse ;  /* 0x0000000004417220 */ /* 0x080fe40000410000 */
[----:B------:R-:W-:Y:S02]  /*7f80*/  MUFU.EX2 R12, R12 ;  /* 0x0000000c000c7308 */ /* 0x000fe40000000800 */
[-CC-:B------:R-:W-:Y:S01]  /*7f90*/  FFMA.FTZ R24, R35, R0.reuse, -R65.reuse ;  /* 0x0000000023187223 */ /* 0x180fe20000010841 */
[----:B------:R-:W-:Y:S01]  /*7fa0*/  IMAD.U32 R35, RZ, RZ, UR7 ;  /* 0x00000007ff237e24 */ /* 0x000fe2000f8e00ff */
[----:B------:R-:W-:Y:S01]  /*7fb0*/  UMOV UR7, 0x40000040 ;  /* 0x4000004000077882 */ /* 0x000fe20000000000 */
[-CC-:B------:R-:W-:Y:S01]  /*7fc0*/  FFMA.FTZ R20, R31, R0.reuse, -R65.reuse ;  /* 0x000000001f147223 */ /* 0x180fe20000010841 */
[----:B------:R-:W-:Y:S01]  /*7fd0*/  FFMA.FTZ R181, R26, R0, -R65 ;  /* 0x000000001ab57223 */ /* 0x000fe20000010841 */
[----:B------:R-:W-:-:S02]  /*7fe0*/  IMAD.U32 R31, RZ, RZ, UR36 ;  /* 0x00000024ff1f7e24 */ /* 0x000fc4000f8e00ff */
[-CC-:B------:R-:W-:Y:S01]  /*7ff0*/  FFMA.FTZ R16, R27, R0.reuse, -R65.reuse ;  /* 0x000000001b107223 */ /* 0x180fe20000010841 */
[----:B------:R-:W-:Y:S01]  /*8000*/  MUFU.EX2 R2, R2 ;  /* 0x0000000200027308 */ /* 0x000fe20000000800 */
[-CC-:B------:R-:W-:Y:S01]  /*8010*/  FFMA.FTZ R183, R30, R0.reuse, -R65.reuse ;  /* 0x000000001eb77223 */ /* 0x180fe20000010841 */
[-CC-:B------:R-:W-:Y:S01]  /*8020*/  FFMA.FTZ R177, R34, R0.reuse, -R65.reuse ;  /* 0x0000000022b17223 */ /* 0x180fe20000010841 */
[----:B------:R-:W-:Y:S01]  /*8030*/  @!P1 LEA R31, R31, UR37, 0x3 ;  /* 0x000000251f1f9c11 */ /* 0x000fe2000f8e18ff */
[-CC-:B------:R-:W-:Y:S01]  /*8040*/  FFMA.FTZ R179, R38, R0.reuse, -R65.reuse ;  /* 0x0000000026b37223 */ /* 0x180fe20000010841 */
[-CC-:B------:R-:W-:Y:S01]  /*8050*/  FFMA.FTZ R26, R39, R0.reuse, -R65.reuse ;  /* 0x00000000271a7223 */ /* 0x180fe20000010841 */
[-CC-:B------:R-:W-:Y:S01]  /*8060*/  FFMA.FTZ R173, R42, R0.reuse, -R65.reuse ;  /* 0x000000002aad7223 */ /* 0x180fe20000010841 */
[----:B------:R-:W-:Y:S01]  /*8070*/  FFMA.FTZ R28, R43, R0, -R65 ;  /* 0x000000002b1c7223 */ /* 0x000fe20000010841 */
[----:B------:R-:W0:Y:S01]  /*8080*/  MUFU.EX2 R181, R181 ;  /* 0x000000b500b57308 */ /* 0x000e220000000800 */
[----:B------:R-:W-:-:S02]  /*8090*/  @!P1 VIADD R31, R31, 0x34840 ;  /* 0x000348401f1f9836 */ /* 0x000fc40000000000 */
[-CC-:B------:R-:W-:Y:S01]  /*80a0*/  FFMA.FTZ R175, R46, R0.reuse, -R65.reuse ;  /* 0x000000002eaf7223 */ /* 0x180fe20000010841 */
[-CC-:B------:R-:W-:Y:S01]  /*80b0*/  FFMA.FTZ R30, R47, R0.reuse, -R65.reuse ;  /* 0x000000002f1e7223 */ /* 0x180fe20000010841 */
[-CC-:B------:R-:W-:Y:S01]  /*80c0*/  FFMA.FTZ R32, R51, R0.reuse, -R65.reuse ;  /* 0x0000000033207223 */ /* 0x180fe20000010841 */
[-C--:B------:R-:W-:Y:S01]  /*80d0*/  FFMA.FTZ R171, R54, R0.reuse, -R65 ;  /* 0x0000000036ab7223 */ /* 0x080fe20000010841 */
[----:B------:R-:W-:Y:S01]  /*80e0*/  @!P1 PRMT R31, RZ, 0x654, R31 ;  /* 0x00000654ff1f9816 */ /* 0x000fe2000000001f */
        /* <DEDUP_REMOVED lines=8> */
[-C--:B------:R-:W-:Y:S01]  /*8170*/  FFMA.FTZ R82, R82, R0.reuse, -R65 ;  /* 0x0000000052527223 */ /* 0x080fe20000010841 */
[----:B------:R-:W2:Y:S01]  /*8180*/  MUFU.EX2 R183, R183 ;  /* 0x000000b700b77308 */ /* 0x000ea20000000800 */
[----:B0-----:R-:W-:Y:S01]  /*8190*/  FFMA.FTZ R5, R2, R5, R181 ;  /* 0x0000000502057223 */ /* 0x001fe200000100b5 */
[-CC-:B------:R-:W-:Y:S01]  /*81a0*/  FFMA.FTZ R83, R83, R0.reuse, -R65.reuse ;  /* 0x0000000053537223 */ /* 0x180fe20000010841 */
[----:B------:R-:W-:-:S05]  /*81b0*/  FFMA.FTZ R86, R86, R0, -R65 ;  /* 0x0000000056567223 */ /* 0x000fca0000010841 */
[----:B------:R-:W0:Y:S01]  /*81c0*/  MUFU.EX2 R20, R20 ;  /* 0x0000001400147308 */ /* 0x000e220000000800 */
[C---:B-1----:R-:W-:Y:S01]  /*81d0*/  FADD.FTZ R38, R16.reuse, R5 ;  /* 0x0000000510267221 */ /* 0x042fe20000010000 */
[----:B------:R-:W-:-:S06]  /*81e0*/  F2FP.BF16.F32.PACK_AB R181, R16, R181 ;  /* 0x000000b510b5723e */ /* 0x000fcc00000010ff */
[----:B------:R-:W-:Y:S01]  /*81f0*/  MUFU.EX2 R177, R177 ;  /* 0x000000b100b17308 */ /* 0x000fe20000000800 */
[----:B--2---:R-:W-:Y:S01]  /*8200*/  FADD.FTZ R5, R183, R38 ;  /* 0x00000026b7057221 */ /* 0x004fe20000010000 */
[----:B------:R-:W-:-:S06]  /*8210*/  FFMA.FTZ R38, R67, R0, -R65 ;  /* 0x0000000043267223 */ /* 0x000fcc0000010841 */
[----:B------:R-:W-:Y:S01]  /*8220*/  MUFU.EX2 R24, R24 ;  /* 0x0000001800187308 */ /* 0x000fe20000000800 */
[----:B0-----:R-:W-:-:S07]  /*8230*/  F2FP.BF16.F32.PACK_AB R183, R20, R183 ;  /* 0x000000b714b7723e */ /* 0x001fce00000010ff */
[----:B------:R-:W-:Y:S01]  /*8240*/  MUFU.EX2 R179, R179 ;  /* 0x000000b300b37308 */ /* 0x000fe20000000800 */
[----:B------:R-:W-:Y:S02]  /*8250*/  WARPGROUP.DEPBAR.LE gsb0, 0x0 ;  /* 0x00008000000079c5 */ /* 0x000fe40000010000 */
[----:B------:R-:W-:-:S05]  /*8260*/  WARPGROUP.ARRIVE ;  /* 0x00000000000079c5 */ /* 0x000fca0000000000 */
[----:B------:R-:W-:Y:S01]  /*8270*/  MUFU.EX2 R26, R26 ;  /* 0x0000001a001a7308 */ /* 0x000fe20000000800 */
[-CC-:B------:R-:W-:Y:S01]  /*8280*/  FFMA.FTZ R160, R64, R0.reuse, -R169.reuse ;  /* 0x0000000040a07223 */ /* 0x180fe200000108a9 */
[-C--:B------:R-:W-:Y:S01]  /*8290*/  FFMA.FTZ R162, R68, R0.reuse, -R169 ;  /* 0x0000000044a27223 */ /* 0x080fe200000108a9 */
[-CC-:B------:R-:W-:Y:S01]  /*82a0*/  FFMA.FTZ R169, R50, R0.reuse, -R65.reuse ;  /* 0x0000000032a97223 */ /* 0x180fe20000010841 */
[-CC-:B------:R-:W-:Y:S01]  /*82b0*/  FFMA.FTZ R161, R66, R0.reuse, -R65.reuse ;  /* 0x0000000042a17223 */ /* 0x180fe20000010841 */
[----:B------:R-:W-:Y:S01]  /*82c0*/  HGMMA.64x128x16.F32.BF16 R88, R156, gdesc[UR8].tnspB, R88, gsb0 ;  /* 0x41e000089c587df0 */ /* 0x000fe20008001858 */
[----:B------:R-:W-:Y:S02]  /*82d0*/  FFMA.FTZ R163, R70, R0, -R65 ;  /* 0x0000000046a37223 */ /* 0x000fe40000010841 */
        /* <DEDUP_REMOVED lines=20> */
[----:B------:R-:W-:Y:S01]  /*8420*/  FFMA.FTZ R157, R74, R0, -R65 ;  /* 0x000000004a9d7223 */ /* 0x000fe20000010841 */
[----:B------:R-:W-:-:S03]  /*8430*/  F2FP.BF16.F32.PACK_AB R156, R49, R8 ;  /* 0x00000008319c723e */ /* 0x000fc600000010ff */
[----:B------:R-:W-:Y:S01]  /*8440*/  MUFU.EX2 R159, R78 ;  /* 0x0000004e009f7308 */ /* 0x000fe20000000800 */
[----:B------:R-:W-:Y:S01]  /*8450*/  F2FP.BF16.F32.PACK_AB R158, R57, R10 ;  /* 0x0000000a399e723e */ /* 0x000fe200000010ff */
[----:B------:R-:W-:Y:S06]  /*8460*/  HGMMA.64x128x16.F32.BF16 R88, R152, gdesc[UR4].tnspB, R88, gsb0 ;  /* 0x41e0000498587df0 */ /* 0x000fec0008001858 */
[----:B------:R-:W-:Y:S08]  /*8470*/  MUFU.EX2 R157, R157 ;  /* 0x0000009d009d7308 */ /* 0x000ff00000000800 */
[----:B------:R-:W-:Y:S08]  /*8480*/  MUFU.EX2 R61, R61 ;  /* 0x0000003d003d7308 */ /* 0x000ff00000000800 */
[----:B------:R-:W-:Y:S08]  /*8490*/  MUFU.EX2 R83, R83 ;  /* 0x0000005300537308 */ /* 0x000ff00000000800 */
[----:B------:R-:W-:Y:S08]  /*84a0*/  MUFU.EX2 R14, R14 ;  /* 0x0000000e000e7308 */ /* 0x000ff00000000800 */
[----:B------:R-:W0:Y:S01]  /*84b0*/  MUFU.EX2 R11, R85 ;  /* 0x00000055000b7308 */ /* 0x000e220000000800 */
[----:B------:R-:W-:-:S02]  /*84c0*/  WARPGROUP.DEPBAR.LE gsb0, 0x0 ;  /* 0x00008000000079c5 */ /* 0x000fc40000010000 */
[----:B------:R1:W-:Y:S05]  /*84d0*/  @!P1 SYNCS.ARRIVE.TRANS64.RED.A1T0 RZ, [R31+URZ], RZ ;  /* 0x000000ff1fff99a7 */ /* 0x0003ea000810043f */
[----:B------:R-:W-:Y:S01]  /*84e0*/  MUFU.EX2 R153, R82 ;  /* 0x0000005200997308 */ /* 0x000fe20000000800 */
[----:B0-----:R-:W-:Y:S02]  /*84f0*/  F2FP.BF16.F32.PACK_AB R154, R11, R14 ;  /* 0x0000000e0b9a723e */ /* 0x001fe400000010ff */
[----:B------:R-:W-:Y:S01]  /*8500*/  F2FP.BF16.F32.PACK_AB R152, R61, R12 ;  /* 0x0000000c3d98723e */ /* 0x000fe200000010ff */
[----:B-1----:R-:W-:-:S04]  /*8510*/  @!P1 VIADD R31, R35, 0x34860 ;  /* 0x00034860231f9836 */ /* 0x002fc80000000000 */
[----:B------:R-:W-:Y:S01]  /*8520*/  MUFU.EX2 R155, R86 ;  /* 0x00000056009b7308 */ /* 0x000fe20000000800 */
[----:B------:R-:W-:Y:S01]  /*8530*/  @!P1 PRMT R35, RZ, 0x654, R31 ;  /* 0x00000654ff239816 */ /* 0x000fe2000000001f */
[----:B------:R-:W-:Y:S01]  /*8540*/  FADD.FTZ R31, R13, R6 ;  /* 0x000000060d1f7221 */ /* 0x000fe20000010000 */
[----:B------:R-:W-:Y:S02]  /*8550*/  FFMA.FTZ R6, R63, R0, -R65 ;  /* 0x000000003f067223 */ /* 0x000fe40000010841 */
[----:B------:R0:W-:Y:S01]  /*8560*/  @!P1 SYNCS.ARRIVE.TRANS64.RED.A1T0 RZ, [R35+URZ], RZ ;  /* 0x000000ff23ff99a7 */ /* 0x0001e2000810043f */
[----:B------:R-:W-:Y:S01]  /*8570*/  FADD.FTZ R40, R182, R31 ;  /* 0x0000001fb6287221 */ /* 0x000fe20000010000 */
[C---:B------:R-:W-:Y:S02]  /*8580*/  F2FP.BF16.F32.PACK_AB R182, R165.reuse, R182 ;  /* 0x000000b6a5b6723e */ /* 0x040fe400000010ff */
[----:B------:R-:W1:Y:S01]  /*8590*/  MUFU.EX2 R6, R6 ;  /* 0x0000000600067308 */ /* 0x000e620000000800 */
[----:B------:R-:W-:Y:S01]  /*85a0*/  FADD.FTZ R31, R165, R40 ;  /* 0x00000028a51f7221 */ /* 0x000fe20000010000 */
[----:B------:R-:W-:Y:S01]  /*85b0*/  FADD.FTZ R40, R20, R5 ;  /* 0x0000000514287221 */ /* 0x000fe20000010000 */
[----:B------:R-:W-:-:S02]  /*85c0*/  F2FP.BF16.F32.PACK_AB R165, R36, R27 ;  /* 0x0000001b24a5723e */ /* 0x000fc400000010ff */
[----:B------:R-:W-:Y:S01]  /*85d0*/  FADD.FTZ R42, R176, R31 ;  /* 0x0000001fb02a7221 */ /* 0x000fe20000010000 */
[----:B------:R-:W-:Y:S01]  /*85e0*/  FADD.FTZ R5, R177, R40 ;  /* 0x00000028b1057221 */ /* 0x000fe20000010000 */
[-CC-:B------:R-:W-:Y:S01]  /*85f0*/  FFMA.FTZ R40, R71, R0.reuse, -R65.reuse ;  /* 0x0000000047287223 */ /* 0x180fe20000010841 */
[----:B------:R-:W-:Y:S01]  /*8600*/  FFMA.FTZ R65, R87, R0, -R65 ;  /* 0x0000000057417223 */ /* 0x000fe20000010841 */
[C---:B------:R-:W-:Y:S01]  /*8610*/  FADD.FTZ R31, R33.reuse, R42 ;  /* 0x0000002a211f7221 */ /* 0x040fe20000010000 */
[----:B------:R-:W-:Y:S01]  /*8620*/  FADD.FTZ R42, R24, R5 ;  /* 0x00000005182a7221 */ /* 0x000fe20000010000 */
[----:B------:R-:W-:Y:S02]  /*8630*/  F2FP.BF16.F32.PACK_AB R176, R33, R176 ;  /* 0x000000b021b0723e */ /* 0x000fe400000010ff */
[----:B------:R-:W-:Y:S01]  /*8640*/  FADD.FTZ R44, R178, R31 ;  /* 0x0000001fb22c7221 */ /* 0x000fe20000010000 */
[----:B------:R-:W-:Y:S01]  /*8650*/  FADD.FTZ R5, R179, R42 ;  /* 0x0000002ab3057221 */ /* 0x000fe20000010000 */
[----:B------:R-:W2:Y:S01]  /*8660*/  MUFU.EX2 R40, R40 ;  /* 0x0000002800287308 */ /* 0x000ea20000000800 */
[----:B------:R-:W-:Y:S01]  /*8670*/  F2FP.BF16.F32.PACK_AB R177, R24, R177 ;  /* 0x000000b118b1723e */ /* 0x000fe200000010ff */
[C---:B------:R-:W-:Y:S01]  /*8680*/  FADD.FTZ R31, R25.reuse, R44 ;  /* 0x0000002c191f7221 */ /* 0x040fe20000010000 */
[----:B------:R-:W-:Y:S01]  /*8690*/  FADD.FTZ R42, R26, R5 ;  /* 0x000000051a2a7221 */ /* 0x000fe20000010000 */
[----:B------:R-:W-:-:S02]  /*86a0*/  F2FP.BF16.F32.PACK_AB R178, R25, R178 ;  /* 0x000000b219b2723e */ /* 0x000fc400000010ff */
[----:B------:R-:W-:Y:S01]  /*86b0*/  FADD.FTZ R44, R172, R31 ;  /* 0x0000001fac2c7221 */ /* 0x000fe20000010000 */
[----:B------:R-:W-:Y:S01]  /*86c0*/  FADD.FTZ R5, R173, R42 ;  /* 0x0000002aad057221 */ /* 0x000fe20000010000 */
[----:B------:R-:W3:Y:S01]  /*86d0*/  MUFU.EX2 R65, R65 ;  /* 0x0000004100417308 */ /* 0x000ee20000000800 */
[----:B------:R-:W-:Y:S01]  /*86e0*/  F2FP.BF16.F32.PACK_AB R179, R26, R179 ;  /* 0x000000b31ab3723e */ /* 0x000fe200000010ff */
        /* <DEDUP_REMOVED lines=29> */
[C---:B-1----:R-:W-:Y:S02]  /*88c0*/  F2FP.BF16.F32.PACK_AB R167, R6.reuse, R167 ;  /* 0x000000a706a7723e */ /* 0x042fe400000010ff */
[C---:B------:R-:W-:Y:S01]  /*88d0*/  FADD.FTZ R13, R53.reuse, R20 ;  /* 0x00000014350d7221 */ /* 0x040fe20000010000 */
[----:B------:R-:W-:Y:S01]  /*88e0*/  FADD.FTZ R16, R6, R5 ;  /* 0x0000000506107221 */ /* 0x000fe20000010000 */
        /* <DEDUP_REMOVED lines=11> */
[C---:B--2---:R-:W-:Y:S01]  /*89a0*/  FADD.FTZ R16, R40.reuse, R5 ;  /* 0x0000000528107221 */ /* 0x044fe20000010000 */
[----:B------:R-:W-:Y:S02]  /*89b0*/  F2FP.BF16.F32.PACK_AB R163, R40, R163 ;  /* 0x000000a328a3723e */ /* 0x000fe400000010ff */
[----:B------:R-:W-:Y:S01]  /*89c0*/  FADD.FTZ R6, R8, R13 ;  /* 0x0000000d08067221 */ /* 0x000fe20000010000 */
[----:B------:R-:W-:Y:S01]  /*89d0*/  FADD.FTZ R16, R157, R16 ;  /* 0x000000109d107221 */ /* 0x000fe20000010000 */
[----:B------:R-:W-:Y:S01]  /*89e0*/  F2FP.BF16.F32.PACK_AB R157, R75, R157 ;  /* 0x0000009d4b9d723e */ /* 0x000fe200000010ff */
[----:B------:R-:W-:Y:S02]  /*89f0*/  IMAD.MOV.U32 R8, RZ, RZ, R7 ;  /* 0x000000ffff087224 */ /* 0x000fe400078e0007 */
[----:B------:R-:W-:Y:S01]  /*8a00*/  FADD.FTZ R5, R49, R6 ;  /* 0x0000000631057221 */ /* 0x000fe20000010000 */
[----:B------:R-:W-:-:S03]  /*8a10*/  FADD.FTZ R16, R75, R16 ;  /* 0x000000104b107221 */ /* 0x000fc60000010000 */
[----:B------:R-:W-:Y:S01]  /*8a20*/  FADD.FTZ R6, R10, R5 ;  /* 0x000000050a067221 */ /* 0x000fe20000010000 */
[----:B------:R-:W-:Y:S01]  /*8a30*/  FADD.FTZ R16, R159, R16 ;  /* 0x000000109f107221 */ /* 0x000fe20000010000 */
[----:B------:R-:W-:Y:S02]  /*8a40*/  F2FP.BF16.F32.PACK_AB R159, R79, R159 ;  /* 0x0000009f4f9f723e */ /* 0x000fe400000010ff */
        /* <DEDUP_REMOVED lines=9> */
[----:B---3--:R-:W-:Y:S02]  /*8ae0*/  F2FP.BF16.F32.PACK_AB R155, R65, R155 ;  /* 0x0000009b419b723e */ /* 0x008fe400000010ff */
[----:B------:R-:W-:Y:S01]  /*8af0*/  FADD.FTZ R6, R11, R6 ;  /* 0x000000060b067221 */ /* 0x000fe20000010000 */
[----:B------:R-:W-:Y:S01]  /*8b00*/  FADD.FTZ R5, R65, R16 ;  /* 0x0000001041057221 */ /* 0x000fe20000010000 */
[----:B------:R-:W-:Y:S01]  /*8b10*/  IMAD.MOV.U32 R11, RZ, RZ, R4 ;  /* 0x000000ffff0b7224 */ /* 0x000fe200078e0004 */
[----:B0-----:R-:W-:Y:S06]  /*8b20*/  @P2 BRA `(.L_x_2250) ;  /* 0xffffffdc00ec2947 */ /* 0x001fec000383ffff */
.L_x_2241:
        /* <DEDUP_REMOVED lines=67> */
.L_x_2251:
[----:B------:R-:W-:Y:S01]  /*8f60*/  ULEA UR5, UR36, UR37, 0x3 ;  /* 0x0000002524057291 */ /* 0x000fe2000f8e183f */
[----:B------:R-:W-:-:S05]  /*8f70*/  IMAD.U32 R2, RZ, RZ, UR38 ;  /* 0x00000026ff027e24 */ /* 0x000fca000f8e00ff */
[----:B------:R-:W-:-:S04]  /*8f80*/  SHF.L.U32 R2, R2, 0x1f, RZ ;  /* 0x0000001f02027819 */ /* 0x000fc800000006ff */
[----:B------:R0:W1:Y:S01]  /*8f90*/  SYNCS.PHASECHK.TRANS64.TRYWAIT P2, [UR5+0x34850], R2 ;  /* 0x03485002ff0075a7 */ /* 0x0000620008040145 */
[----:B------:R-:W-:Y:S05]  /*8fa0*/  @!P0 BRA `(.L_x_2252) ;  /* 0x0000000000048947 */ /* 0x000fea0003800000 */
[----:B------:R-:W-:Y:S01]  /*8fb0*/  BPT.TRAP 0x1 ;  /* 0x000000040000795c */ /* 0x000fe20000300000 */
.L_x_2252:
[----:B-1----:R-:W-:Y:S05]  /*8fc0*/  @P2 BRA `(.L_x_2253) ;  /* 0x0000000000082947 */ /* 0x002fea0003800000 */
[----:B------:R-:W1:Y:S02]  /*8fd0*/  SYNCS.PHASECHK.TRANS64.TRYWAIT P0, [UR5+0x34850], R2 ;  /* 0x03485002ff0075a7 */ /* 0x000e640008000145 */
[----:B-1----:R-:W-:Y:S05]  /*8fe0*/  @!P0 BRA `(.L_x_2254) ;  /* 0x000000a800448947 */ /* 0x002fea0003800000 */
.L_x_2253:
[----:B------:R-:W-:Y:S01]  /*8ff0*/  UIADD3 UR37, UR37, 0x400, URZ ;  /* 0x0000040025257890 */ /* 0x000fe2000fffe03f */
[----:B------:R-:W-:Y:S01]  /*9000*/  WARPGROUP.ARRIVE ;  /* 0x00000000000079c5 */ /* 0x000fe20000000000 */
[----:B------:R-:W-:Y:S01]  /*9010*/  UMOV UR7, 0x40000040 ;  /* 0x4000004000077882 */ /* 0x000fe20000000000 */
[----:B-1----:R-:W1:Y:S01]  /*9020*/  SHFL.BFLY PT, R3, R6, 0x2, 0x1f ;  /* 0x0c401f0006037f89 */ /* 0x002e6200000e0000 */
[----:B------:R-:W-:Y:S01]  /*9030*/  USHF.R.U32.HI UR37, URZ, 0x4, UR37 ;  /* 0x000000043f257899 */ /* 0x000fe20008011625 */
[----:B------:R-:W-:Y:S02]  /*9040*/  IMAD.MOV.U32 R102, RZ, RZ, -0x800000 ;  /* 0xff800000ff667424 */ /* 0x000fe400078e00ff */
[----:B0-----:R-:W0:Y:S01]  /*9050*/  SHFL.BFLY PT, R2, R5, 0x2, 0x1f ;  /* 0x0c401f0005027f89 */ /* 0x001e2200000e0000 */
[----:B------:R-:W-:Y:S01]  /*9060*/  ULOP3.LUT UR37, UR37, 0x3fff, URZ, 0xc0, !UPT ;  /* 0x00003fff25257892 */ /* 0x000fe2000f8ec03f */
[----:B------:R-:W-:Y:S02]  /*9070*/  IMAD.MOV.U32 R94, RZ, RZ, -0x800000 ;  /* 0xff800000ff5e7424 */ /* 0x000fe400078e00ff */
[----:B------:R-:W-:Y:S01]  /*9080*/  VIADD R209, R209, 0x1 ;  /* 0x00000001d1d17836 */ /* 0x000fe20000000000 */
[----:B------:R-:W-:-:S04]  /*9090*/  ULOP3.LUT UR4, UR37, 0x4000000, URZ, 0xfc, !UPT ;  /* 0x0400000025047892 */ /* 0x000fc8000f8efc3f */
[----:B------:R-:W-:Y:S02]  /*90a0*/  ULEA UR4, UR36, UR4, 0xb ;  /* 0x0000000424047291 */ /* 0x000fe4000f8e583f */
[----:B------:R-:W-:-:S04]  /*90b0*/  UIADD3 UR36, UR36, 0x1, URZ ;  /* 0x0000000124247890 */ /* 0x000fc8000fffe03f */
[----:B------:R-:W-:Y:S01]  /*90c0*/  UISETP.NE.AND UP0, UPT, UR36, 0x2, UPT ;  /* 0x000000022400788c */ /* 0x000fe2000bf05270 */
[----:B------:R-:W-:Y:S02]  /*90d0*/  UMOV UR6, UR4 ;  /* 0x0000000400067c82 */ /* 0x000fe40008000000 */
[----:B------:R-:W-:Y:S01]  /*90e0*/  HGMMA.64x128x16.F32.BF16 R24, R180, gdesc[UR4].tnspB, R24, gsb0 ;  /* 0x41e00004b4187df0 */ /* 0x000fe20008001818 */
[----:B------:R-:W-:Y:S01]  /*90f0*/  UIADD3 UR6, UR4, 0x80, URZ ;  /* 0x0000008004067890 */ /* 0x000fe2000fffe03f */
[----:B-1----:R-:W-:Y:S01]  /*9100*/  FADD.FTZ R3, R3, R6 ;  /* 0x0000000603037221 */ /* 0x002fe20000010000 */
[----:B------:R-:W-:Y:S01]  /*9110*/  UMOV UR7, 0x40000040 ;  /* 0x4000004000077882 */ /* 0x000fe20000000000 */
[----:B------:R-:W-:Y:S02]  /*9120*/  IMAD.MOV.U32 R6, RZ, RZ, RZ ;  /* 0x000000ffff067224 */ /* 0x000fe400078e00ff */
[----:B0-----:R-:W-:Y:S01]  /*9130*/  FADD.FTZ R8, R2, R5 ;  /* 0x0000000502087221 */ /* 0x001fe20000010000 */
[----:B------:R-:W-:Y:S01]  /*9140*/  IMAD.MOV.U32 R5, RZ, RZ, RZ ;  /* 0x000000ffff057224 */ /* 0x000fe200078e00ff */
[----:B------:R-:W0:Y:S01]  /*9150*/  SHFL.BFLY PT, R2, R3, 0x1, 0x1f ;  /* 0x0c201f0003027f89 */ /* 0x000e2200000e0000 */
[----:B------:R-:W-:-:S03]  /*9160*/  USEL UR36, UR36, URZ, UP0 ;  /* 0x0000003f24247287 */ /* 0x000fc60008000000 */
[----:B------:R-:W1:Y:S01]  /*9170*/  SHFL.BFLY PT, R9, R8, 0x1, 0x1f ;  /* 0x0c201f0008097f89 */ /* 0x000e6200000e0000 */
[----:B0-----:R-:W-:Y:S01]  /*9180*/  FADD.FTZ R11, R3, R2 ;  /* 0x00000002030b7221 */ /* 0x001fe20000010000 */
[----:B------:R-:W-:Y:S02]  /*9190*/  IMAD.U32 R2, RZ, RZ, UR5 ;  /* 0x00000005ff027e24 */ /* 0x000fe4000f8e00ff */
[----:B-1----:R-:W-:Y:S02]  /*91a0*/  FADD.FTZ R12, R8, R9 ;  /* 0x00000009080c7221 */ /* 0x002fe40000010000 */
[----:B------:R-:W-:Y:S01]  /*91b0*/  FSETP.NE.FTZ.AND P0, PT, R11, RZ, PT ;  /* 0x000000ff0b00720b */ /* 0x000fe20003f15000 */
[----:B------:R-:W-:Y:S02]  /*91c0*/  @!P1 VIADD R8, R2, 0x34860 ;  /* 0x0003486002089836 */ /* 0x000fe40000000000 */
[----:B------:R-:W-:-:S03]  /*91d0*/  FSETP.NE.FTZ.AND P2, PT, R12, RZ, PT ;  /* 0x000000ff0c00720b */ /* 0x000fc60003f55000 */
[----:B------:R-:W-:-:S07]  /*91e0*/  @!P1 PRMT R8, RZ, 0x654, R8 ;  /* 0x00000654ff089816 */ /* 0x000fce0000000008 */
        /* <DEDUP_REMOVED lines=113> */
.L_x_2224:
        /* <DEDUP_REMOVED lines=8> */
[----:B------:R-:W2:Y:S01]  /*9980*/  S2R R5, SR_SWINHI ;  /* 0x0000000000057919 */ /* 0x000ea20000002f00 */
[----:B------:R-:W-:Y:S01]  /*9990*/  F2FP.BF16.F32.PACK_AB R36, R73, R72 ;  /* 0x000000484924723e */ /* 0x000fe200000010ff */
[----:B------:R-:W3:Y:S01]  /*99a0*/  LDC.64 R106, c[0x0][0xc00] ;  /* 0x00030000ff6a7b82 */ /* 0x000ee20000000a00 */
[----:B------:R-:W-:Y:S01]  /*99b0*/  ULDC.64 UR4, c[0x0][0xc08] ;  /* 0x0003020000047ab9 */ /* 0x000fe20000000a00 */
[----:B------:R-:W-:Y:S02]  /*99c0*/  MOV R16, R0 ;  /* 0x0000000000107202 */ /* 0x000fe40000000f00 */
[----:B--2---:R-:W-:-:S03]  /*99d0*/  MOV R17, R5 ;  /* 0x0000000500117202 */ /* 0x004fc60000000f00 */
        /* <DEDUP_REMOVED lines=17> */
[----:B------:R-:W-:-:S02]  /*9af0*/  IADD3 R37, P5, R8, 0x40, RZ ;  /* 0x0000004008257810 */ /* 0x000fc40007fbe0ff */
[----:B------:R-:W-:Y:S01]  /*9b00*/  LOP3.LUT R12, R105, 0x380, RZ, 0xc0, !PT ;  /* 0x00000380690c7812 */ /* 0x000fe200078ec0ff */
[----:B------:R-:W-:Y:S01]  /*9b10*/  IMAD.X R7, RZ, RZ, R9, P4 ;  /* 0x000000ffff077224 */ /* 0x000fe200020e0609 */
[----:B------:R-:W-:Y:S02]  /*9b20*/  LOP3.LUT R28, R4, R11, RZ, 0x3c, !PT ;  /* 0x0000000b041c7212 */ /* 0x000fe400078e3cff */
[----:B------:R-:W-:Y:S02]  /*9b30*/  SHF.R.U64 R5, R5, 0x3, RZ ;  /* 0x0000000305057819 */ /* 0x000fe400000012ff */
[----:B------:R-:W-:Y:S02]  /*9b40*/  LOP3.LUT R10, R103, 0x380, RZ, 0xc0, !PT ;  /* 0x00000380670a7812 */ /* 0x000fe400078ec0ff */
[----:B------:R-:W-:Y:S02]  /*9b50*/  LOP3.LUT R32, R6, R95, RZ, 0x3c, !PT ;  /* 0x0000005f06207212 */ /* 0x000fe400078e3cff */
[----:B------:R-:W-:-:S02]  /*9b60*/  LOP3.LUT R4, R35, 0x380, RZ, 0xc0, !PT ;  /* 0x0000038023047812 */ /* 0x000fc400078ec0ff */
[----:B------:R-:W-:Y:S02]  /*9b70*/  LOP3.LUT R6, R39, 0x380, RZ, 0xc0, !PT ;  /* 0x0000038027067812 */ /* 0x000fe400078ec0ff */
[----:B------:R-:W-:Y:S02]  /*9b80*/  LOP3.LUT R22, R37, 0x380, RZ, 0xc0, !PT ;  /* 0x0000038025167812 */ /* 0x000fe400078ec0ff */
[----:B------:R-:W-:Y:S02]  /*9b90*/  SHF.R.U64 R12, R12, 0x3, RZ ;  /* 0x000000030c0c7819 */ /* 0x000fe400000012ff */
[----:B------:R-:W-:Y:S01]  /*9ba0*/  LOP3.LUT R8, R5, R8, RZ, 0x3c, !PT ;  /* 0x0000000805087212 */ /* 0x000fe200078e3cff */
[----:B------:R-:W-:Y:S01]  /*9bb0*/  IMAD.X R5, RZ, RZ, R9, P5 ;  /* 0x000000ffff057224 */ /* 0x000fe200028e0609 */
[----:B------:R-:W-:Y:S02]  /*9bc0*/  SHF.R.U64 R10, R10, 0x3, RZ ;  /* 0x000000030a0a7819 */ /* 0x000fe400000012ff */
[----:B------:R-:W-:-:S02]  /*9bd0*/  SHF.R.U64 R4, R4, 0x3, RZ ;  /* 0x0000000304047819 */ /* 0x000fc400000012ff */
[----:B------:R-:W-:Y:S02]  /*9be0*/  SHF.R.U64 R6, R6, 0x3, RZ ;  /* 0x0000000306067819 */ /* 0x000fe400000012ff */
[----:B------:R-:W-:Y:S02]  /*9bf0*/  SHF.R.U64 R22, R22, 0x3, RZ ;  /* 0x0000000316167819 */ /* 0x000fe400000012ff */
[----:B------:R-:W-:Y:S02]  /*9c00*/  LOP3.LUT R30, R12, R105, RZ, 0x3c, !PT ;  /* 0x000000690c1e7212 */ /* 0x000fe400078e3cff */
[----:B------:R-:W-:Y:S01]  /*9c10*/  LOP3.LUT R14, R10, R103, RZ, 0x3c, !PT ;  /* 0x000000670a0e7212 */ /* 0x000fe200078e3cff */
[----:B------:R-:W2:Y:S01]  /*9c20*/  LDC.64 R104, c[0x0][0xc00] ;  /* 0x00030000ff687b82 */ /* 0x000ea20000000a00 */
[----:B------:R-:W-:Y:S02]  /*9c30*/  MOV R34, R8 ;  /* 0x0000000800227202 */ /* 0x000fe40000000f00 */
[----:B------:R-:W-:-:S02]  /*9c40*/  LOP3.LUT R12, R4, R35, RZ, 0x3c, !PT ;  /* 0x00000023040c7212 */ /* 0x000fc400078e3cff */
[----:B------:R-:W-:Y:S02]  /*9c50*/  F2FP.BF16.F32.PACK_AB R8, R3, R2 ;  /* 0x000000020308723e */ /* 0x000fe400000010ff */
[----:B------:R-:W-:Y:S02]  /*9c60*/  F2FP.BF16.F32.PACK_AB R9, R93, R92 ;  /* 0x0000005c5d09723e */ /* 0x000fe400000010ff */
[----:B------:R-:W-:Y:S02]  /*9c70*/  F2FP.BF16.F32.PACK_AB R10, R21, R20 ;  /* 0x00000014150a723e */ /* 0x000fe400000010ff */
[----:B------:R-:W-:Y:S01]  /*9c80*/  F2FP.BF16.F32.PACK_AB R11, R97, R96 ;  /* 0x00000060610b723e */ /* 0x000fe200000010ff */
[----:B------:R-:W-:Y:S01]  /*9c90*/  BAR.SYNC.DEFER_BLOCKING 0x1, 0x100 ;  /* 0x0044000000007b1d */ /* 0x000fe20000010000 */
[----:B------:R-:W-:Y:S02]  /*9ca0*/  LOP3.LUT R6, R6, R39, RZ, 0x3c, !PT ;  /* 0x0000002706067212 */ /* 0x000fe400078e3cff */
[----:B------:R-:W-:-:S02]  /*9cb0*/  LOP3.LUT R4, R22, R37, RZ, 0x3c, !PT ;  /* 0x0000002516047212 */ /* 0x000fc400078e3cff */
[----:B------:R-:W-:Y:S02]  /*9cc0*/  MOV R39, R6 ;  /* 0x0000000600277202 */ /* 0x000fe40000000f00 */
[----:B------:R-:W-:Y:S02]  /*9cd0*/  MOV R38, R4 ;  /* 0x0000000400267202 */ /* 0x000fe40000000f00 */
[----:B------:R-:W-:Y:S02]  /*9ce0*/  MOV R108, R12 ;  /* 0x0000000c006c7202 */ /* 0x000fe40000000f00 */
[----:B------:R-:W-:Y:S02]  /*9cf0*/  F2FP.BF16.F32.PACK_AB R4, R89, R88 ;  /* 0x000000585904723e */ /* 0x000fe400000010ff */
[----:B------:R-:W-:Y:S02]  /*9d00*/  F2FP.BF16.F32.PACK_AB R5, R99, R98 ;  /* 0x000000626305723e */ /* 0x000fe400000010ff */
[----:B------:R-:W-:-:S02]  /*9d10*/  F2FP.BF16.F32.PACK_AB R6, R91, R90 ;  /* 0x0000005a5b06723e */ /* 0x000fc400000010ff */
[----:B------:R-:W-:Y:S02]  /*9d20*/  F2FP.BF16.F32.PACK_AB R7, R101, R100 ;  /* 0x000000646507723e */ /* 0x000fe400000010ff */
[----:B-1----:R-:W-:Y:S02]  /*9d30*/  MOV R24, R14 ;  /* 0x0000000e00187202 */ /* 0x002fe40000000f00 */
[----:B------:R-:W-:Y:S02]  /*9d40*/  F2FP.BF16.F32.PACK_AB R12, R49, R48 ;  /* 0x00000030310c723e */ /* 0x000fe400000010ff */
[----:B------:R-:W-:Y:S01]  /*9d50*/  F2FP.BF16.F32.PACK_AB R13, R51, R50 ;  /* 0x00000032330d723e */ /* 0x000fe200000010ff */
[----:B------:R1:W-:Y:S01]  /*9d60*/  STSM.16.M88.4 [R34], R8 ;  /* 0x0000000822007844 */ /* 0x0003e20000000200 */
[----:B------:R-:W-:Y:S02]  /*9d70*/  F2FP.BF16.F32.PACK_AB R14, R53, R52 ;  /* 0x00000034350e723e */ /* 0x000fe400000010ff */
[----:B------:R-:W-:Y:S01]  /*9d80*/  F2FP.BF16.F32.PACK_AB R15, R55, R54 ;  /* 0x00000036370f723e */ /* 0x000fe200000010ff */
[----:B------:R4:W-:Y:S01]  /*9d90*/  STSM.16.M88.4 [R108], R4 ;  /* 0x000000046c007844 */ /* 0x0009e20000000200 */
[----:B------:R-:W-:-:S02]  /*9da0*/  MOV R22, R30 ;  /* 0x0000001e00167202 */ /* 0x000fc40000000f00 */
[----:B------:R-:W-:Y:S02]  /*9db0*/  MOV R95, R28 ;  /* 0x0000001c005f7202 */ /* 0x000fe40000000f00 */
[----:B------:R-:W-:Y:S02]  /*9dc0*/  F2FP.BF16.F32.PACK_AB R28, R57, R56 ;  /* 0x00000038391c723e */ /* 0x000fe400000010ff */
[----:B------:R-:W-:Y:S02]  /*9dd0*/  F2FP.BF16.F32.PACK_AB R29, R59, R58 ;  /* 0x0000003a3b1d723e */ /* 0x000fe400000010ff */
[----:B------:R-:W-:Y:S02]  /*9de0*/  F2FP.BF16.F32.PACK_AB R30, R61, R60 ;  /* 0x0000003c3d1e723e */ /* 0x000fe400000010ff */
[----:B------:R-:W-:Y:S02]  /*9df0*/  F2FP.BF16.F32.PACK_AB R31, R63, R62 ;  /* 0x0000003e3f1f723e */ /* 0x000fe400000010ff */
[----:B-1----:R-:W-:-:S02]  /*9e00*/  F2FP.BF16.F32.PACK_AB R8, R41, R40 ;  /* 0x000000282908723e */ /* 0x002fc400000010ff */
[----:B------:R-:W-:Y:S02]  /*9e10*/  F2FP.BF16.F32.PACK_AB R9, R43, R42 ;  /* 0x0000002a2b09723e */ /* 0x000fe400000010ff */
[----:B------:R-:W-:Y:S02]  /*9e20*/  F2FP.BF16.F32.PACK_AB R10, R45, R44 ;  /* 0x0000002c2d0a723e */ /* 0x000fe400000010ff */
[----:B------:R-:W-:Y:S02]  /*9e30*/  F2FP.BF16.F32.PACK_AB R11, R47, R46 ;  /* 0x0000002e2f0b723e */ /* 0x000fe400000010ff */
[----:B------:R-:W-:Y:S02]  /*9e40*/  MOV R103, R32 ;  /* 0x0000002000677202 */ /* 0x000fe40000000f00 */
[----:B------:R-:W-:Y:S01]  /*9e50*/  F2FP.BF16.F32.PACK_AB R32, R65, R64 ;  /* 0x000000404120723e */ /* 0x000fe200000010ff */
[----:B------:R3:W-:Y:S01]  /*9e60*/  STSM.16.M88.4 [R38], R8 ;  /* 0x0000000826007844 */ /* 0x0007e20000000200 */
[----:B------:R-:W-:-:S02]  /*9e70*/  F2FP.BF16.F32.PACK_AB R33, R67, R66 ;  /* 0x000000424321723e */ /* 0x000fc400000010ff */
[----:B------:R-:W-:Y:S01]  /*9e80*/  F2FP.BF16.F32.PACK_AB R34, R69, R68 ;  /* 0x000000444522723e */ /* 0x000fe200000010ff */
[----:B------:R1:W-:Y:S01]  /*9e90*/  STSM.16.M88.4 [R39], R12 ;  /* 0x0000000c27007844 */ /* 0x0003e20000000200 */
[----:B------:R-:W-:Y:S02]  /*9ea0*/  F2FP.BF16.F32.PACK_AB R35, R71, R70 ;  /* 0x000000464723723e */ /* 0x000fe400000010ff */
[----:B------:R-:W-:Y:S01]  /*9eb0*/  F2FP.BF16.F32.PACK_AB R37, R75, R74 ;  /* 0x0000004a4b25723e */ /* 0x000fe200000010ff */
[----:B------:R0:W-:Y:S01]  /*9ec0*/  STSM.16.M88.4 [R95], R28 ;  /* 0x0000001c5f007844 */ /* 0x0001e20000000200 */
[----:B----4-:R-:W-:Y:S02]  /*9ed0*/  F2FP.BF16.F32.PACK_AB R4, R81, R80 ;  /* 0x000000505104723e */ /* 0x010fe400000010ff */
[----:B------:R-:W-:Y:S01]  /*9ee0*/  F2FP.BF16.F32.PACK_AB R5, R83, R82 ;  /* 0x000000525305723e */ /* 0x000fe200000010ff */
[----:B------:R-:W-:Y:S01]  /*9ef0*/  STSM.16.M88.4 [R103], R32 ;  /* 0x0000002067007844 */ /* 0x000fe20000000200 */
[----:B------:R-:W-:-:S02]  /*9f00*/  F2FP.BF16.F32.PACK_AB R6, R85, R84 ;  /* 0x000000545506723e */ /* 0x000fc400000010ff */
[----:B------:R-:W-:Y:S01]  /*9f10*/  F2FP.BF16.F32.PACK_AB R7, R87, R86 ;  /* 0x000000565707723e */ /* 0x000fe200000010ff */
[----:B---3--:R-:W-:Y:S01]  /*9f20*/  IMAD.WIDE R8, R186, 0x4, R106 ;  /* 0x00000004ba087825 */ /* 0x008fe200078e026a */
[----:B------:R-:W-:Y:S02]  /*9f30*/  F2FP.BF16.F32.PACK_AB R38, R77, R76 ;  /* 0x0000004c4d26723e */ /* 0x000fe400000010ff */
[----:B--2---:R-:W-:Y:S02]  /*9f40*/  ISETP.NE.U32.AND P0, PT, R104, RZ, PT ;  /* 0x000000ff6800720c */ /* 0x004fe40003f05070 */
[----:B-1----:R-:W-:Y:S02]  /*9f50*/  F2FP.BF16.F32.PACK_AB R39, R79, R78 ;  /* 0x0000004e4f27723e */ /* 0x002fe400000010ff */
[----:B------:R-:W-:Y:S01]  /*9f60*/  ISETP.NE.AND.EX P0, PT, R105, RZ, PT, P0 ;  /* 0x000000ff6900720c */ /* 0x000fe20003f05300 */
[----:B0-----:R-:W-:Y:S02]  /*9f70*/  IMAD.MOV.U32 R95, RZ, RZ, RZ ;  /* 0x000000ffff5f7224 */ /* 0x001fe400078e00ff */
[----:B------:R0:W-:Y:S04]  /*9f80*/  STSM.16.M88.4 [R24], R36 ;  /* 0x0000002418007844 */ /* 0x0001e80000000200 */
[----:B------:R1:W-:Y:S01]  /*9f90*/  STSM.16.M88.4 [R22], R4 ;  /* 0x0000000416007844 */ /* 0x0003e20000000200 */
[----:B------:R-:W-:Y:S01]  /*9fa0*/  BAR.SYNC.DEFER_BLOCKING 0x1, 0x100 ;  /* 0x0044000000007b1d */ /* 0x000fe20000010000 */
[----:B------:R-:W-:-:S07]  /*9fb0*/  ISETP.NE.U32.AND P1, PT, RZ, UR4, PT ;  /* 0x00000004ff007c0c */ /* 0x000fce000bf25070 */
[----:B0-----:R-:W0:Y:S08]  /*9fc0*/  LDC R24, c[0x0][0xbe8] ;  /* 0x0002fa00ff187b82 */ /* 0x001e300000000800 */
[----:B-1----:R-:W1:Y:S01]  /*9fd0*/  LDC R5, c[0x0][0xad4] ;  /* 0x0002b500ff057b82 */ /* 0x002e620000000800 */
[----:B------:R-:W2:Y:S01]  /*9fe0*/  @P0 LDG.E R95, desc[UR56][R8.64] ;  /* 0x00000038085f0981 */ /* 0x000ea2000c1e1900 */
[----:B------:R-:W-:Y:S01]  /*9ff0*/  ISETP.NE.AND.EX P1, PT, RZ, UR5, PT, P1 ;  /* 0x00000005ff007c0c */ /* 0x000fe2000bf25310 */
[----:B------:R-:W-:-:S12]  /*a000*/  IMAD.MOV.U32 R28, RZ, RZ, 0x9b8 ;  /* 0x000009b8ff1c7424 */ /* 0x000fd800078e00ff */
[----:B------:R-:W-:Y:S01]  /*a010*/  @P1 LEA R12, P2, R186, UR4, 0x2 ;  /* 0x00000004ba0c1c11 */ /* 0x000fe2000f8410ff */
[----:B------:R-:W-:Y:S01]  /*a020*/  ULDC UR4, c[0x0][0xa88] ;  /* 0x0002a20000047ab9 */ /* 0x000fe20000000800 */
[----:B0-----:R-:W-:Y:S01]  /*a030*/  ISETP.NE.AND P4, PT, R24, 0x1, PT ;  /* 0x000000011800780c */ /* 0x001fe20003f85270 */
[----:B------:R-:W-:Y:S01]  /*a040*/  IMAD.U32 R29, RZ, RZ, UR4 ;  /* 0x00000004ff1d7e24 */ /* 0x000fe2000f8e00ff */
[----:B------:R-:W-:Y:S02]  /*a050*/  @P1 LEA.HI.X R13, R186, UR5, R191, 0x2, P2 ;  /* 0x00000005ba0d1c11 */ /* 0x000fe400090f14bf */
[----:B------:R-:W-:-:S03]  /*a060*/  ISETP.NE.AND P2, PT, R190, RZ, PT ;  /* 0x000000ffbe00720c */ /* 0x000fc60003f45270 */
[----:B------:R0:W5:Y:S01]  /*a070*/  @P1 LDG.E R29, desc[UR56][R12.64] ;  /* 0x000000380c1d1981 */ /* 0x000162000c1e1900 */
[----:B-1----:R-:W-:Y:S01]  /*a080*/  SEL R5, R190, R5, P2 ;  /* 0x00000005be057207 */ /* 0x002fe20001000000 */
[----:B------:R-:W-:Y:S01]  /*a090*/  IMAD.IADD R37, R185, 0x1, R18 ;  /* 0x00000001b9257824 */ /* 0x000fe200078e0212 */
[----:B------:R-:W-:Y:S02]  /*a0a0*/  ISETP.NE.U32.AND P2, PT, R104, RZ, PT ;  /* 0x000000ff6800720c */ /* 0x000fe40003f45070 */
[----:B------:R-:W-:Y:S01]  /*a0b0*/  ISETP.GT.AND P3, PT, R5, 0x1, PT ;  /* 0x000000010500780c */ /* 0x000fe20003f64270 */
[----:B------:R-:W1:Y:S01]  /*a0c0*/  @P4 LDC R30, c[0x0][0xbec] ;  /* 0x0002fb00ff1e4b82 */ /* 0x000e620000000800 */
[----:B------:R-:W-:Y:S02]  /*a0d0*/  ISETP.NE.AND.EX P2, PT, R105, RZ, PT, P2 ;  /* 0x000000ff6900720c */ /* 0x000fe40003f45320 */
[----:B------:R-:W-:Y:S02]  /*a0e0*/  SEL R28, R28, 0x978, P3 ;  /* 0x000009781c1c7807 */ /* 0x000fe40001800000 */
[----:B------:R-:W-:-:S02]  /*a0f0*/  SEL R186, R186, RZ, !P2 ;  /* 0x000000ffbaba7207 */ /* 0x000fc40005000000 */
[----:B------:R-:W-:Y:S01]  /*a100*/  SEL R191, R191, RZ, !P2 ;  /* 0x000000ffbfbf7207 */ /* 0x000fe20005000000 */
[----:B------:R-:W3:Y:S01]  /*a110*/  LDC.64 R10, c[0x0][R28+0x220] ;  /* 0x000088001c0a7b82 */ /* 0x000ee20000000a00 */
[----:B------:R-:W-:-:S07]  /*a120*/  SEL R31, R207, RZ, P3 ;  /* 0x000000ffcf1f7207 */ /* 0x000fce0001800000 */
[----:B------:R-:W4:Y:S08]  /*a130*/  LDC.64 R6, c[0x0][R28+0x218] ;  /* 0x000086001c067b82 */ /* 0x000f300000000a00 */
[----:B------:R-:W1:Y:S08]  /*a140*/  @P4 LDC R35, c[0x0][0xbf0] ;  /* 0x0002fc00ff234b82 */ /* 0x000e700000000800 */
[----:B------:R-:W1:Y:S01]  /*a150*/  LDC.64 R4, c[0x0][0xba8] ;  /* 0x0002ea00ff047b82 */ /* 0x000e620000000a00 */
[----:B---3--:R-:W-:-:S04]  /*a160*/  IMAD R11, R11, R186, RZ ;  /* 0x000000ba0b0b7224 */ /* 0x008fc800078e02ff */
[C---:B------:R-:W-:Y:S02]  /*a170*/  IMAD R191, R10.reuse, R191, R11 ;  /* 0x000000bf0abf7224 */ /* 0x040fe400078e020b */
[----:B------:R-:W-:Y:S01]  /*a180*/  IMAD.WIDE.U32 R10, R10, R186, RZ ;  /* 0x000000ba0a0a7225 */ /* 0x000fe200078e00ff */
[----:B0-----:R-:W0:Y:S03]  /*a190*/  LDC.64 R12, c[0x0][R28+0x228] ;  /* 0x00008a001c0c7b82 */ /* 0x001e260000000a00 */
[----:B----4-:R-:W-:-:S04]  /*a1a0*/  IMAD.WIDE.U32 R14, R6, R189, RZ ;  /* 0x000000bd060e7225 */ /* 0x010fc800078e00ff */
[----:B------:R-:W-:Y:S02]  /*a1b0*/  IMAD R33, R7, R189, RZ ;  /* 0x000000bd07217224 */ /* 0x000fe400078e02ff */
[----:B------:R-:W3:Y:S01]  /*a1c0*/  LDC.64 R6, c[0x0][R28+0x210] ;  /* 0x000084001c067b82 */ /* 0x000ee20000000a00 */
[----:B------:R-:W-:Y:S02]  /*a1d0*/  IMAD.IADD R191, R11, 0x1, R191 ;  /* 0x000000010bbf7824 */ /* 0x000fe400078e02bf */
[----:B------:R-:W-:Y:S02]  /*a1e0*/  IMAD.IADD R32, R15, 0x1, R33 ;  /* 0x000000010f207824 */ /* 0x000fe400078e0221 */
[----:B------:R-:W-:-:S03]  /*a1f0*/  IMAD.MOV.U32 R15, RZ, RZ, R37 ;  /* 0x000000ffff0f7224 */ /* 0x000fc600078e0025 */
[----:B-1----:R-:W1:Y:S01]  /*a200*/  @!P3 LDC R4, c[0x0][0xb50] ;  /* 0x0002d400ff04bb82 */ /* 0x002e620000000800 */
[----:B0-----:R-:W-:-:S07]  /*a210*/  IMAD R13, R13, R31, RZ ;  /* 0x0000001f0d0d7224 */ /* 0x001fce00078e02ff */
[----:B------:R-:W0:Y:S01]  /*a220*/  @!P3 LDC R5, c[0x0][0xb54] ;  /* 0x0002d500ff05bb82 */ /* 0x000e220000000800 */
[--C-:B--2---:R-:W-:Y:S01]  /*a230*/  IADD3 R22, P2, P5, R10, R14, R95.reuse ;  /* 0x0000000e0a167210 */ /* 0x104fe20007d5e05f */
[----:B------:R-:W-:Y:S01]  /*a240*/  @P4 IMAD.HI.U32 R14, R37, R30, RZ ;  /* 0x0000001e250e4227 */ /* 0x000fe200078e00ff */
[----:B------:R-:W-:-:S03]  /*a250*/  SHF.R.S32.HI R103, RZ, 0x1f, R95 ;  /* 0x0000001fff677819 */ /* 0x000fc6000001145f */
[----:B------:R-:W-:Y:S01]  /*a260*/  IMAD.WIDE.U32 R10, R12, R31, RZ ;  /* 0x0000001f0c0a7225 */ /* 0x000fe200078e00ff */
[----:B------:R-:W-:Y:S02]  /*a270*/  @P4 SHF.R.U32.HI R15, RZ, R35, R14 ;  /* 0x00000023ff0f4219 */ /* 0x000fe4000001160e */
[----:B------:R-:W-:Y:S01]  /*a280*/  IADD3.X R12, R191, R32, R103, P2, P5 ;  /* 0x00000020bf0c7210 */ /* 0x000fe200017ea467 */
[----:B------:R-:W-:Y:S01]  /*a290*/  IMAD.IADD R14, R11, 0x1, R13 ;  /* 0x000000010b0e7824 */ /* 0x000fe200078e020d */
[----:B------:R-:W-:Y:S01]  /*a2a0*/  IADD3 R10, P2, P5, R15, R22, R10 ;  /* 0x000000160f0a7210 */ /* 0x000fe20007d5e00a */
[--C-:B------:R-:W-:Y:S01]  /*a2b0*/  IMAD.MOV R31, RZ, RZ, -R15.reuse ;  /* 0x000000ffff1f7224 */ /* 0x100fe200078e0a0f */
[----:B------:R-:W-:-:S03]  /*a2c0*/  SHF.R.S32.HI R11, RZ, 0x1f, R15 ;  /* 0x0000001fff0b7819 */ /* 0x000fc6000001140f */
[----:B------:R-:W-:Y:S01]  /*a2d0*/  IMAD R13, R24, R31, R37 ;  /* 0x0000001f180d7224 */ /* 0x000fe200078e0225 */
[----:B------:R-:W-:-:S03]  /*a2e0*/  IADD3.X R11, R11, R12, R14, P2, P5 ;  /* 0x0000000c0b0b7210 */ /* 0x000fc600017ea40e */
[----:B---3--:R-:W-:Y:S01]  /*a2f0*/  IMAD R7, R7, R13, RZ ;  /* 0x0000000d07077224 */ /* 0x008fe200078e02ff */
[----:B------:R-:W-:-:S05]  /*a300*/  SHF.R.S32.HI R15, RZ, 0x1f, R13 ;  /* 0x0000001fff0f7819 */ /* 0x000fca000001140d */
[C---:B------:R-:W-:Y:S02]  /*a310*/  IMAD R15, R6.reuse, R15, R7 ;  /* 0x0000000f060f7224 */ /* 0x040fe400078e0207 */
[----:B------:R-:W-:-:S04]  /*a320*/  IMAD.WIDE.U32 R6, R6, R13, R10 ;  /* 0x0000000d06067225 */ /* 0x000fc800078e000a */
[----:B------:R-:W-:Y:S01]  /*a330*/  IMAD.IADD R7, R7, 0x1, R15 ;  /* 0x0000000107077824 */ /* 0x000fe200078e020f */
[----:B-1----:R-:W-:-:S04]  /*a340*/  LEA R10, P2, R6, R4, 0x2 ;  /* 0x00000004060a7211 */ /* 0x002fc800078410ff */
[----:B0-----:R-:W-:Y:S01]  /*a350*/  LEA.HI.X R11, R6, R5, R7, 0x2, P2 ;  /* 0x00000005060b7211 */ /* 0x001fe200010f1407 */
[----:B------:R-:W-:Y:S08]  /*a360*/  @P1 BRA `(.L_x_2257) ;  /* 0x0000000000101947 */ /* 0x000ff00003800000 */
[----:B------:R-:W-:Y:S05]  /*a370*/  @!P0 BRA `(.L_x_2257) ;  /* 0x00000000000c8947 */ /* 0x000fea0003800000 */
[----:B------:R-:W2:Y:S04]  /*a380*/  LDG.E R4, desc[UR56][R8.64] ;  /* 0x0000003808047981 */ /* 0x000ea8000c1e1900 */
[----:B-----5:R-:W2:Y:S02]  /*a390*/  LDG.E R29, desc[UR56][R8.64+0x4] ;  /* 0x00000438081d7981 */ /* 0x020ea4000c1e1900 */
[----:B--2---:R-:W-:-:S07]  /*a3a0*/  IMAD.IADD R29, R29, 0x1, -R4 ;  /* 0x000000011d1d7824 */ /* 0x004fce00078e0a04 */
.L_x_2257:
[----:B------:R-:W-:Y:S01]  /*a3b0*/  SHFL.IDX PT, R4, R10, RZ, 0x1c1f ;  /* 0x001c1fff0a047589 */ /* 0x000fe200000e0000 */
[----:B------:R-:W-:Y:S01]  /*a3c0*/  IMAD.IADD R13, R227, 0x1, R18 ;  /* 0x00000001e30d7824 */ /* 0x000fe200078e0212 */
        /* <DEDUP_REMOVED lines=11> */
[----:B------:R-:W-:Y:S01]  /*a480*/  IMAD R3, R208, 0x40, R23 ;  /* 0x00000040d0037824 */ /* 0x000fe200078e0217 */
[----:B------:R-:W1:Y:S01]  /*a490*/  @P4 LDC R49, c[0x0][0xbec] ;  /* 0x0002fb00ff314b82 */ /* 0x000e620000000800 */
[----:B------:R-:W-:Y:S02]  /*a4a0*/  ULDC.64 UR4, c[0x0][0xaa0] ;  /* 0x0002a80000047ab9 */ /* 0x000fe40000000a00 */
[----:B------:R-:W-:-:S03]  /*a4b0*/  IMAD.WIDE R16, R3, 0x2, R16 ;  /* 0x0000000203107825 */ /* 0x000fc600078e0210 */
[C---:B------:R-:W-:Y:S02]  /*a4c0*/  IADD3 R9, P6, R16.reuse, 0x1000, RZ ;  /* 0x0000100010097810 */ /* 0x040fe40007fde0ff */
[----:B------:R-:W2:Y:S01]  /*a4d0*/  @P4 LDC R51, c[0x0][0xbf0] ;  /* 0x0002fc00ff334b82 */ /* 0x000ea20000000800 */
[C---:B------:R-:W-:Y:S02]  /*a4e0*/  IADD3 R13, P5, R16.reuse, 0x2000, RZ ;  /* 0x00002000100d7810 */ /* 0x040fe40007fbe0ff */
[----:B------:R-:W-:Y:S02]  /*a4f0*/  LOP3.LUT R8, R9, 0x380, RZ, 0xc0, !PT ;  /* 0x0000038009087812 */ /* 0x000fe400078ec0ff */
[----:B------:R-:W-:Y:S02]  /*a500*/  IADD3 R29, P3, R16, 0x3000, RZ ;  /* 0x00003000101d7810 */ /* 0x000fe40007f7e0ff */
[----:B------:R-:W-:Y:S02]  /*a510*/  SHF.R.U64 R8, R8, 0x3, RZ ;  /* 0x0000000308087819 */ /* 0x000fe400000012ff */
[----:B------:R-:W-:-:S02]  /*a520*/  IADD3 R33, P2, R16, 0x4000, RZ ;  /* 0x0000400010217810 */ /* 0x000fc40007f5e0ff */
[----:B------:R-:W-:Y:S01]  /*a530*/  LOP3.LUT R8, R8, R9, RZ, 0x3c, !PT ;  /* 0x0000000908087212 */ /* 0x000fe200078e3cff */
[--C-:B------:R-:W-:Y:S01]  /*a540*/  IMAD.X R9, RZ, RZ, R17.reuse, P6 ;  /* 0x000000ffff097224 */ /* 0x100fe200030e0611 */
[C---:B------:R-:W-:Y:S02]  /*a550*/  IADD3 R3, P6, R16.reuse, 0x7000, RZ ;  /* 0x0000700010037810 */ /* 0x040fe40007fde0ff */
[C---:B------:R-:W-:Y:S02]  /*a560*/  IADD3 R37, P1, R16.reuse, 0x5000, RZ ;  /* 0x0000500010257810 */ /* 0x040fe40007f3e0ff */
[C---:B------:R-:W-:Y:S01]  /*a570*/  IADD3 R41, P0, R16.reuse, 0x6000, RZ ;  /* 0x0000600010297810 */ /* 0x040fe20007f1e0ff */
[----:B------:R-:W-:Y:S01]  /*a580*/  IMAD.X R45, RZ, RZ, R17, P6 ;  /* 0x000000ffff2d7224 */ /* 0x000fe200030e0611 */
[----:B0-----:R-:W-:Y:S01]  /*a590*/  LOP3.LUT R5, R16, 0x380, RZ, 0xc0, !PT ;  /* 0x0000038010057812 */ /* 0x001fe200078ec0ff */
[----:B------:R-:W5:Y:S01]  /*a5a0*/  LD.E.128 R8, desc[UR56][R8.64] ;  /* 0x0000003808087980 */ /* 0x000f62000c101d00 */
[----:B------:R-:W-:-:S02]  /*a5b0*/  LOP3.LUT R2, R3, 0x380, RZ, 0xc0, !PT ;  /* 0x0000038003027812 */ /* 0x000fc400078ec0ff */
[----:B------:R-:W-:Y:S02]  /*a5c0*/  LOP3.LUT R12, R13, 0x380, RZ, 0xc0, !PT ;  /* 0x000003800d0c7812 */ /* 0x000fe400078ec0ff */
[----:B------:R-:W-:Y:S02]  /*a5d0*/  LOP3.LUT R28, R29, 0x380, RZ, 0xc0, !PT ;  /* 0x000003801d1c7812 */ /* 0x000fe400078ec0ff */
[----:B------:R-:W-:Y:S02]  /*a5e0*/  LOP3.LUT R32, R33, 0x380, RZ, 0xc0, !PT ;  /* 0x0000038021207812 */ /* 0x000fe400078ec0ff */
[----:B------:R-:W-:Y:S02]  /*a5f0*/  LOP3.LUT R36, R37, 0x380, RZ, 0xc0, !PT ;  /* 0x0000038025247812 */ /* 0x000fe400078ec0ff */
[----:B------:R-:W-:Y:S02]  /*a600*/  LOP3.LUT R40, R41, 0x380, RZ, 0xc0, !PT ;  /* 0x0000038029287812 */ /* 0x000fe400078ec0ff */
[----:B------:R-:W-:-:S02]  /*a610*/  SHF.R.U64 R5, R5, 0x3, RZ ;  /* 0x0000000305057819 */ /* 0x000fc400000012ff */
[----:B------:R-:W-:Y:S02]  /*a620*/  SHF.R.U64 R2, R2, 0x3, RZ ;  /* 0x0000000302027819 */ /* 0x000fe400000012ff */
[----:B------:R-:W-:Y:S02]  /*a630*/  SHF.R.U64 R12, R12, 0x3, RZ ;  /* 0x000000030c0c7819 */ /* 0x000fe400000012ff */
[----:B------:R-:W-:Y:S02]  /*a640*/  SHF.R.U64 R28, R28, 0x3, RZ ;  /* 0x000000031c1c7819 */ /* 0x000fe400000012ff */
[----:B------:R-:W-:Y:S02]  /*a650*/  SHF.R.U64 R32, R32, 0x3, RZ ;  /* 0x0000000320207819 */ /* 0x000fe400000012ff */
[----:B------:R-:W-:Y:S02]  /*a660*/  SHF.R.U64 R36, R36, 0x3, RZ ;  /* 0x0000000324247819 */ /* 0x000fe400000012ff */
[----:B------:R-:W-:-:S02]  /*a670*/  SHF.R.U64 R40, R40, 0x3, RZ ;  /* 0x0000000328287819 */ /* 0x000fc400000012ff */
[----:B------:R-:W-:Y:S02]  /*a680*/  LOP3.LUT R16, R5, R16, RZ, 0x3c, !PT ;  /* 0x0000001005107212 */ /* 0x000fe400078e3cff */
[----:B------:R-:W-:Y:S01]  /*a690*/  LOP3.LUT R44, R2, R3, RZ, 0x3c, !PT ;  /* 0x00000003022c7212 */ /* 0x000fe200078e3cff */
[----:B------:R-:W-:Y:S01]  /*a6a0*/  IMAD R2, R103, UR4, RZ ;  /* 0x0000000467027c24 */ /* 0x000fe2000f8e02ff */
        /* <DEDUP_REMOVED lines=10> */
[----:B------:R0:W5:Y:S01]  /*a750*/  LD.E.128 R4, desc[UR56][R16.64] ;  /* 0x0000003810047980 */ /* 0x000162000c101d00 */
[----:B------:R-:W-:-:S03]  /*a760*/  SHF.R.S32.HI R21, RZ, 0x1f, R186 ;  /* 0x0000001fff157819 */ /* 0x000fc600000114ba */
[----:B------:R-:W5:Y:S04]  /*a770*/  LD.E.128 R12, desc[UR56][R12.64] ;  /* 0x000000380c0c7980 */ /* 0x000f68000c101d00 */
[----:B------:R-:W5:Y:S01]  /*a780*/  LD.E.128 R28, desc[UR56][R28.64] ;  /* 0x000000381c1c7980 */ /* 0x000f62000c101d00 */
[C---:B0-----:R-:W-:Y:S02]  /*a790*/  IMAD R17, R95.reuse, UR5, R2 ;  /* 0x000000055f117c24 */ /* 0x041fe4000f8e0202 */
[----:B------:R-:W-:Y:S01]  /*a7a0*/  IMAD.WIDE.U32 R2, R95, UR4, RZ ;  /* 0x000000045f027c25 */ /* 0x000fe2000f8e00ff */
[----:B------:R-:W-:Y:S01]  /*a7b0*/  ULDC.64 UR4, c[0x0][0xae8] ;  /* 0x0002ba0000047ab9 */ /* 0x000fe20000000a00 */
[----:B------:R-:W5:Y:S02]  /*a7c0*/  LD.E.128 R32, desc[UR56][R32.64] ;  /* 0x0000003820207980 */ /* 0x000f64000c101d00 */
[----:B------:R-:W-:-:S02]  /*a7d0*/  IMAD.IADD R3, R3, 0x1, R17 ;  /* 0x0000000103037824 */ /* 0x000fc400078e0211 */
[----:B------:R-:W-:Y:S01]  /*a7e0*/  IMAD R17, R188, 0x20, R208 ;  /* 0x00000020bc117824 */ /* 0x000fe200078e02d0 */
[----:B------:R-:W5:Y:S01]  /*a7f0*/  LD.E.128 R36, desc[UR56][R36.64] ;  /* 0x0000003824247980 */ /* 0x000f62000c101d00 */
[----:B------:R-:W-:-:S03]  /*a800*/  IMAD.WIDE.U32 R2, R189, UR4, R2 ;  /* 0x00000004bd027c25 */ /* 0x000fc6000f8e0002 */
[----:B------:R-:W5:Y:S01]  /*a810*/  LD.E.128 R40, desc[UR56][R40.64] ;  /* 0x0000003828287980 */ /* 0x000f62000c101d00 */
[----:B------:R-:W-:Y:S02]  /*a820*/  IMAD.IADD R20, R18, 0x1, R17 ;  /* 0x0000000112147824 */ /* 0x000fe400078e0211 */
[----:B------:R-:W-:Y:S01]  /*a830*/  IMAD R3, R189, UR5, R3 ;  /* 0x00000005bd037c24 */ /* 0x000fe2000f8e0203 */
[----:B------:R-:W-:Y:S01]  /*a840*/  ULDC.64 UR4, c[0x0][0xaf0] ;  /* 0x0002bc0000047ab9 */ /* 0x000fe20000000a00 */
[----:B-1----:R-:W-:Y:S01]  /*a850*/  @P4 IMAD.HI.U32 R16, R20, R49, RZ ;  /* 0x0000003114104227 */ /* 0x002fe200078e00ff */
[----:B------:R-:W5:Y:S03]  /*a860*/  LD.E.128 R44, desc[UR56][R44.64] ;  /* 0x000000382c2c7980 */ /* 0x000f66000c101d00 */
[----:B------:R-:W-:Y:S01]  /*a870*/  IMAD.MOV.U32 R17, RZ, RZ, R20 ;  /* 0x000000ffff117224 */ /* 0x000fe200078e0014 */
[----:B--2---:R-:W-:Y:S01]  /*a880*/  @P4 SHF.R.U32.HI R17, RZ, R51, R16 ;  /* 0x00000033ff114219 */ /* 0x004fe20000011610 */
[----:B------:R-:W-:Y:S01]  /*a890*/  IMAD R21, R21, UR4, RZ ;  /* 0x0000000415157c24 */ /* 0x000fe2000f8e02ff */
[----:B------:R-:W-:Y:S01]  /*a8a0*/  @!PT LDS RZ, [RZ] ;  /* 0x00000000fffff984 */ /* 0x000fe20000000800 */
[----:B------:R-:W-:Y:S01]  /*a8b0*/  @!PT LDS RZ, [RZ] ;  /* 0x00000000fffff984 */ /* 0x000fe20000000800 */
[----:B------:R-:W-:Y:S01]  /*a8c0*/  @!PT LDS RZ, [RZ] ;  /* 0x00000000fffff984 */ /* 0x000fe20000000800 */
[----:B------:R-:W-:Y:S01]  /*a8d0*/  @!PT LDS RZ, [RZ] ;  /* 0x00000000fffff984 */ /* 0x000fe20000000800 */
[----:B------:R0:W-:Y:S06]  /*a8e0*/  MEMBAR.ALL.CTA ;  /* 0x0000000000007992 */ /* 0x0001ec0000008000 */
[----:B0-----:R-:W0:Y:S01]  /*a8f0*/  FENCE.VIEW.ASYNC.S ;  /* 0x00000000000073c6 */ /* 0x001e220000000000 */
[----:B------:R-:W-:Y:S01]  /*a900*/  IMAD.WIDE.U32 R2, R186, UR4, R2 ;  /* 0x00000004ba027c25 */ /* 0x000fe2000f8e0002 */
[----:B------:R-:W-:-:S03]  /*a910*/  SHF.R.S32.HI R16, RZ, 0x1f, R17 ;  /* 0x0000001fff107819 */ /* 0x000fc60000011411 */
[----:B------:R-:W-:Y:S01]  /*a920*/  IMAD R21, R186, UR5, R21 ;  /* 0x00000005ba157c24 */ /* 0x000fe2000f8e0215 */
[----:B------:R-:W-:Y:S01]  /*a930*/  ULDC.64 UR4, c[0x0][0xae0] ;  /* 0x0002b80000047ab9 */ /* 0x000fe20000000a00 */
        /* <DEDUP_REMOVED lines=10> */
[----:B------:R-:W-:Y:S02]  /*a9e0*/  IMAD.IADD R51, R208, 0x1, R18 ;  /* 0x00000001d0337824 */ /* 0x000fe400078e0212 */
[----:B------:R-:W-:-:S02]  /*a9f0*/  IMAD R49, R21, UR5, R16 ;  /* 0x0000000515317c24 */ /* 0x000fc4000f8e0210 */
[----:B------:R-:W-:Y:S01]  /*aa00*/  IMAD.WIDE.U32 R2, R21, UR4, R2 ;  /* 0x0000000415027c25 */ /* 0x000fe2000f8e0002 */
[----:B------:R-:W-:Y:S01]  /*aa10*/  ISETP.GE.AND P2, PT, R51, R22, PT ;  /* 0x000000163300720c */ /* 0x000fe20003f46270 */
[----:B------:R-:W-:Y:S02]  /*aa20*/  ULDC.64 UR4, c[0x0][0xa80] ;  /* 0x0002a00000047ab9 */ /* 0x000fe40000000a00 */
[----:B------:R-:W-:Y:S01]  /*aa30*/  VIADD R0, R0, 0x34820 ;  /* 0x0003482000007836 */ /* 0x000fe20000000000 */
[C---:B------:R-:W-:Y:S01]  /*aa40*/  LEA R18, P3, R2.reuse, UR4, 0x1 ;  /* 0x0000000402127c11 */ /* 0x040fe2000f8608ff */
[----:B------:R-:W-:Y:S02]  /*aa50*/  IMAD.IADD R3, R3, 0x1, R49 ;  /* 0x0000000103037824 */ /* 0x000fe400078e0231 */
[----:B------:R-:W-:Y:S01]  /*aa60*/  VIADD R17, R51, 0x20 ;  /* 0x0000002033117836 */ /* 0x000fe20000000000 */
[----:B------:R-:W-:Y:S02]  /*aa70*/  PRMT R0, RZ, 0x654, R0 ;  /* 0x00000654ff007816 */ /* 0x000fe40000000000 */
[----:B------:R-:W-:-:S02]  /*aa80*/  LEA.HI.X R20, R2, UR5, R3, 0x1, P3 ;  /* 0x0000000502147c11 */ /* 0x000fc400098f0c03 */
[-C--:B------:R-:W-:Y:S01]  /*aa90*/  ISETP.GE.AND P0, PT, R17, R22.reuse, PT ;  /* 0x000000161100720c */ /* 0x080fe20003f06270 */
[----:B------:R-:W-:Y:S01]  /*aaa0*/  VIADD R17, R51, 0x40 ;  /* 0x0000004033117836 */ /* 0x000fe20000000000 */
[----:B0-----:R0:W-:Y:S01]  /*aab0*/  SYNCS.ARRIVE.TRANS64.RED.A1T0 RZ, [R0+URZ], RZ ;  /* 0x000000ff00ff79a7 */ /* 0x0011e2000810043f */
[----:B------:R1:W2:Y:S01]  /*aac0*/  SHFL.IDX PT, R16, R18, RZ, 0x181f ;  /* 0x00181fff12107589 */ /* 0x0002a200000e0000 */
[----:B------:R-:W-:Y:S02]  /*aad0*/  BSSY B1, `(.L_x_2259) ;  /* 0x000000d000017945 */ /* 0x000fe40003800000 */
[----:B------:R-:W-:Y:S01]  /*aae0*/  ISETP.GE.AND P1, PT, R17, R22, PT ;  /* 0x000000161100720c */ /* 0x000fe20003f26270 */
[----:B0-----:R1:W0:Y:S01]  /*aaf0*/  SHFL.IDX PT, R0, R20, RZ, 0x181f ;  /* 0x00181fff14007589 */ /* 0x00122200000e0000 */
[----:B------:R-:W-:Y:S11]  /*ab00*/  @P2 BRA `(.L_x_2260) ;  /* 0x0000000000242947 */ /* 0x000ff60003800000 */
[----:B------:R-:W-:Y:S02]  /*ab10*/  ULDC UR4, c[0x0][0xac8] ;  /* 0x0002b20000047ab9 */ /* 0x000fe40000000800 */
[----:B------:R-:W-:Y:S02]  /*ab20*/  ISETP.GE.AND P2, PT, R23, UR4, PT ;  /* 0x0000000417007c0c */ /* 0x000fe4000bf46270 */
[----:B------:R-:W-:-:S11]  /*ab30*/  ISETP.GE.AND P3, PT, R187, UR4, PT ;  /* 0x00000004bb007c0c */ /* 0x000fd6000bf66270 */
[-C--:B--2---:R-:W-:Y:S02]  /*ab40*/  @!P2 LEA R2, P4, R23, R16.reuse, 0x1 ;  /* 0x000000101702a211 */ /* 0x084fe400078808ff */
[----:B------:R-:W-:Y:S02]  /*ab50*/  @!P3 LEA R16, P5, R187, R16, 0x1 ;  /* 0x00000010bb10b211 */ /* 0x000fe400078a08ff */
[-C--:B0-----:R-:W-:Y:S02]  /*ab60*/  @!P2 LEA.HI.X R3, R23, R0.reuse, R230, 0x1, P4 ;  /* 0x000000001703a211 */ /* 0x081fe400020f0ce6 */
[----:B------:R-:W-:-:S03]  /*ab70*/  @!P3 LEA.HI.X R17, R187, R0, R229, 0x1, P5 ;  /* 0x00000000bb11b211 */ /* 0x000fc600028f0ce5 */
[----:B-----5:R3:W-:Y:S04]  /*ab80*/  @!P2 ST.E.128 desc[UR56][R2.64], R4 ;  /* 0x000000040200a985 */ /* 0x0207e8000c101d38 */
[----:B------:R3:W-:Y:S02]  /*ab90*/  @!P3 ST.E.128 desc[UR56][R16.64], R32 ;  /* 0x000000201000b985 */ /* 0x0007e4000c101d38 */
.L_x_2260:
[----:B------:R-:W-:Y:S05]  /*aba0*/  BSYNC B1 ;  /* 0x0000000000017941 */ /* 0x000fea0003800000 */
.L_x_2259:
[----:B0-----:R0:W4:Y:S01]  /*abb0*/  SHFL.IDX PT, R0, R20, 0x1, 0x181f ;  /* 0x00381f0014007f89 */ /* 0x00112200000e0000 */
        /* <DEDUP_REMOVED lines=12> */
.L_x_2262:
[----:B------:R-:W-:Y:S05]  /*ac80*/  BSYNC B1 ;  /* 0x0000000000017941 */ /* 0x000fea0003800000 */
.L_x_2261:
        /* <DEDUP_REMOVED lines=13> */
.L_x_2264:
[----:B------:R-:W-:Y:S05]  /*ad60*/  BSYNC B1 ;  /* 0x0000000000017941 */ /* 0x000fea0003800000 */
.L_x_2263:
[----:B0-----:R-:W-:Y:S01]  /*ad70*/  VIADD R3, R51, 0x60 ;  /* 0x0000006033037836 */ /* 0x001fe20000000000 */
[----:B-1--4-:R-:W0:Y:S04]  /*ad80*/  SHFL.IDX PT, R20, R20, 0x3, 0x181f ;  /* 0x00781f0014147f89 */ /* 0x012e2800000e0000 */
[----:B------:R-:W-:Y:S01]  /*ad90*/  ISETP.GE.AND P0, PT, R3, R22, PT ;  /* 0x000000160300720c */ /* 0x000fe20003f06270 */
[----:B------:R-:W1:-:S12]  /*ada0*/  SHFL.IDX PT, R18, R18, 0x3, 0x181f ;  /* 0x00781f0012127f89 */ /* 0x000e5800000e0000 */
[----:B------:R-:W-:Y:S05]  /*adb0*/  @P0 BRA `(.L_x_2265) ;  /* 0x0000001400dc0947 */ /* 0x000fea0003800000 */
[----:B------:R-:W-:Y:S02]  /*adc0*/  ULDC UR4, c[0x0][0xac8] ;  /* 0x0002b20000047ab9 */ /* 0x000fe40000000800 */
[----:B------:R-:W-:-:S13]  /*add0*/  ISETP.GE.AND P1, PT, R23, UR4, PT ;  /* 0x0000000417007c0c */ /* 0x000fda000bf26270 */
[----:B-1----:R-:W-:-:S04]  /*ade0*/  @!P1 LEA R2, P0, R23, R18, 0x1 ;  /* 0x0000001217029211 */ /* 0x002fc800078008ff */
        /* <DEDUP_REMOVED lines=8> */
.L_x_2258:
[----:B------:R-:W1:Y:S01]  /*ae70*/  @P4 LDC R8, c[0x0][0xbec] ;  /* 0x0002fb00ff084b82 */ /* 0x000e620000000800 */
[----:B------:R-:W-:Y:S01]  /*ae80*/  ULDC.64 UR4, c[0x0][0xb08] ;  /* 0x0002c20000047ab9 */ /* 0x000fe20000000a00 */
[----:B0-----:R-:W-:Y:S01]  /*ae90*/  SHF.R.S32.HI R7, RZ, 0x1f, R186 ;  /* 0x0000001fff077819 */ /* 0x001fe200000114ba */
[----:B------:R-:W-:Y:S01]  /*aea0*/  IMAD R6, R103, UR4, RZ ;  /* 0x0000000467067c24 */ /* 0x000fe2000f8e02ff */
[----:B------:R-:W-:Y:S01]  /*aeb0*/  ULDC.64 UR6, c[0x0][0xb30] ;  /* 0x0002cc0000067ab9 */ /* 0x000fe20000000a00 */
[----:B------:R-:W-:Y:S01]  /*aec0*/  IMAD.WIDE.U32 R4, R95, UR4, RZ ;  /* 0x000000045f047c25 */ /* 0x000fe2000f8e00ff */
[----:B------:R-:W-:Y:S01]  /*aed0*/  ISETP.GE.AND P0, PT, R13, R22, PT ;  /* 0x000000160d00720c */ /* 0x000fe20003f06270 */
[----:B------:R-:W-:Y:S01]  /*aee0*/  BSSY B1, `(.L_x_2266) ;  /* 0x0000068000017945 */ /* 0x000fe20003800000 */
[----:B------:R-:W0:Y:S01]  /*aef0*/  @P4 LDC R11, c[0x0][0xbf0] ;  /* 0x0002fc00ff0b4b82 */ /* 0x000e220000000800 */
[----:B------:R-:W-:Y:S01]  /*af00*/  IMAD R95, R95, UR5, R6 ;  /* 0x000000055f5f7c24 */ /* 0x000fe2000f8e0206 */
[----:B------:R-:W-:-:S03]  /*af10*/  ULDC.64 UR4, c[0x0][0xb38] ;  /* 0x0002ce0000047ab9 */ /* 0x000fc60000000a00 */
[----:B------:R-:W-:Y:S02]  /*af20*/  IMAD.IADD R5, R5, 0x1, R95 ;  /* 0x0000000105057824 */ /* 0x000fe400078e025f */
[----:B------:R-:W-:-:S04]  /*af30*/  IMAD.WIDE.U32 R4, R189, UR4, R4 ;  /* 0x00000004bd047c25 */ /* 0x000fc8000f8e0004 */
[----:B------:R-:W-:Y:S01]  /*af40*/  IMAD R5, R189, UR5, R5 ;  /* 0x00000005bd057c24 */ /* 0x000fe2000f8e0205 */
[----:B------:R-:W-:Y:S02]  /*af50*/  ULDC.64 UR4, c[0x0][0xb40] ;  /* 0x0002d00000047ab9 */ /* 0x000fe40000000a00 */
[----:B------:R-:W-:Y:S02]  /*af60*/  IMAD R7, R7, UR4, RZ ;  /* 0x0000000407077c24 */ /* 0x000fe4000f8e02ff */
[----:B-1----:R-:W-:-:S04]  /*af70*/  @P4 IMAD.HI.U32 R8, R37, R8, RZ ;  /* 0x0000000825084227 */ /* 0x002fc800078e00ff */
[C---:B------:R-:W-:Y:S02]  /*af80*/  IMAD R9, R186.reuse, UR5, R7 ;  /* 0x00000005ba097c24 */ /* 0x040fe4000f8e0207 */
[----:B------:R-:W-:Y:S01]  /*af90*/  IMAD.WIDE.U32 R4, R186, UR4, R4 ;  /* 0x00000004ba047c25 */ /* 0x000fe2000f8e0004 */
[----:B------:R-:W-:-:S03]  /*afa0*/  ULDC.64 UR4, c[0x0][0xb48] ;  /* 0x0002d20000047ab9 */ /* 0x000fc60000000a00 */
[----:B------:R-:W-:Y:S01]  /*afb0*/  IMAD.MOV.U32 R7, RZ, RZ, R37 ;  /* 0x000000ffff077224 */ /* 0x000fe200078e0025 */
[----:B0-----:R-:W-:Y:S01]  /*afc0*/  @P4 SHF.R.U32.HI R7, RZ, R11, R8 ;  /* 0x0000000bff074219 */ /* 0x001fe20000011608 */
[----:B------:R-:W-:-:S03]  /*afd0*/  IMAD.IADD R5, R5, 0x1, R9 ;  /* 0x0000000105057824 */ /* 0x000fc600078e0209 */
        /* <DEDUP_REMOVED lines=88> */
.L_x_2267:
[----:B------:R-:W-:Y:S05]  /*b560*/  BSYNC B1 ;  /* 0x0000000000017941 */ /* 0x000fea0003800000 */
.L_x_2266:
[----:B------:R-:W-:Y:S01]  /*b570*/  ISETP.GE.AND P0, PT, R29, R22, PT ;  /* 0x000000161d00720c */ /* 0x000fe20003f06270 */
[----:B----4-:R3:W4:Y:S04]  /*b580*/  SHFL.IDX PT, R5, R16, 0x1, 0x1c1f ;  /* 0x003c1f0010057f89 */ /* 0x01072800000e0000 */
[----:B------:R3:W0:Y:S08]  /*b590*/  SHFL.IDX PT, R4, R0, 0x1, 0x1c1f ;  /* 0x003c1f0000047f89 */ /* 0x00063000000e0000 */
[----:B---3--:R-:W-:Y:S05]  /*b5a0*/  @P0 BRA `(.L_x_2265) ;  /* 0x0000000c00e00947 */ /* 0x008fea0003800000 */
        /* <DEDUP_REMOVED lines=62> */
[----:B---3--:R-:W-:-:S04]  /*b990*/  LEA R2, P0, R192, R4, 0x2 ;  /* 0x00000004c0027211 */ /* 0x008fc800078010ff */
[----:B------:R-:W-:-:S05]  /*b9a0*/  LEA.HI.X R3, R192, R5, R211, 0x2, P0 ;  /* 0x00000005c0037211 */ /* 0x000fca00000f14d3 */
[----:B------:R0:W-:Y:S01]  /*b9b0*/  ST.E.64 desc[UR56][R2.64], R86 ;  /* 0x0000005602007985 */ /* 0x0001e2000c101b38 */
[----:B------:R-:W-:Y:S05]  /*b9c0*/  BRA `(.L_x_2265) ;  /* 0x0000000800d87947 */ /* 0x000fea0003800000 */
.L_x_2256:
[----:B------:R-:W2:Y:S01]  /*b9d0*/  LDC.64 R4, c[0x0][0xc00] ;  /* 0x00030000ff047b82 */ /* 0x000ea20000000a00 */
[----:B------:R-:W-:Y:S01]  /*b9e0*/  ULDC.64 UR4, c[0x0][0xc08] ;  /* 0x0003020000047ab9 */ /* 0x000fe20000000a00 */
[----:B------:R-:W-:Y:S01]  /*b9f0*/  IMAD.MOV.U32 R13, RZ, RZ, RZ ;  /* 0x000000ffff0d7224 */ /* 0x000fe200078e00ff */
[----:B------:R-:W-:-:S04]  /*ba00*/  ISETP.NE.U32.AND P1, PT, RZ, UR4, PT ;  /* 0x00000004ff007c0c */ /* 0x000fc8000bf25070 */
[----:B------:R-:W-:Y:S01]  /*ba10*/  ISETP.NE.AND.EX P1, PT, RZ, UR5, PT, P1 ;  /* 0x00000005ff007c0c */ /* 0x000fe2000bf25310 */
[----:B------:R-:W3:Y:S01]  /*ba20*/  LDC.64 R2, c[0x0][0xc00] ;  /* 0x00030000ff027b82 */ /* 0x000ee20000000a00 */
[----:B--2---:R-:W-:-:S04]  /*ba30*/  ISETP.NE.U32.AND P0, PT, R4, RZ, PT ;  /* 0x000000ff0400720c */ /* 0x004fc80003f05070 */
[----:B------:R-:W-:-:S07]  /*ba40*/  ISETP.NE.AND.EX P0, PT, R5, RZ, PT, P0 ;  /* 0x000000ff0500720c */ /* 0x000fce0003f05300 */
[C---:B------:R-:W-:Y:S01]  /*ba50*/  @P1 LEA R4, P2, R186.reuse, UR4, 0x2 ;  /* 0x00000004ba041c11 */ /* 0x040fe2000f8410ff */
[----:B------:R-:W-:Y:S01]  /*ba60*/  ULDC UR4, c[0x0][0xa88] ;  /* 0x0002a20000047ab9 */ /* 0x000fe20000000800 */
[C---:B---3--:R-:W-:Y:S02]  /*ba70*/  IMAD.WIDE R2, R186.reuse, 0x4, R2 ;  /* 0x00000004ba027825 */ /* 0x048fe400078e0202 */
[----:B------:R-:W-:Y:S02]  /*ba80*/  @P1 LEA.HI.X R5, R186, UR5, R191, 0x2, P2 ;  /* 0x00000005ba051c11 */ /* 0x000fe400090f14bf */
[----:B0-----:R-:W-:Y:S01]  /*ba90*/  IMAD.U32 R0, RZ, RZ, UR4 ;  /* 0x00000004ff007e24 */ /* 0x001fe2000f8e00ff */
[----:B------:R0:W5:Y:S05]  /*baa0*/  @P0 LDG.E R13, desc[UR56][R2.64] ;  /* 0x00000038020d0981 */ /* 0x00016a000c1e1900 */
        /* <DEDUP_REMOVED lines=10> */
.L_x_2268:
[----:B------:R-:W-:Y:S01]  /*bb50*/  BSSY B1, `(.L_x_2269) ;  /* 0x0000036000017945 */ /* 0x000fe20003800000 */
[----:B------:R-:W-:Y:S02]  /*bb60*/  SEL R21, R186, RZ, !P0 ;  /* 0x000000ffba157207 */ /* 0x000fe40004000000 */
[----:B------:R-:W-:Y:S02]  /*bb70*/  SEL R191, R191, RZ, !P0 ;  /* 0x000000ffbfbf7207 */ /* 0x000fe40004000000 */
[----:B-----5:R-:W-:Y:S01]  /*bb80*/  SHF.R.S32.HI R16, RZ, 0x1f, R13 ;  /* 0x0000001fff107819 */ /* 0x020fe2000001140d */
[----:B------:R-:W-:Y:S06]  /*bb90*/  @P3 BRA `(.L_x_2270) ;  /* 0x0000000000c43947 */ /* 0x000fec0003800000 */
[----:B------:R-:W0:Y:S01]  /*bba0*/  S2R R3, SR_TID.X ;  /* 0x0000000000037919 */ /* 0x000e220000002100 */
[----:B------:R-:W2:Y:S02]  /*bbb0*/  LDC R33, c[0x0][0xbe8] ;  /* 0x0002fa00ff217b82 */ /* 0x000ea40000000800 */
[----:B--2---:R-:W-:Y:S01]  /*bbc0*/  IMAD R2, R0, R33, RZ ;  /* 0x0000002100027224 */ /* 0x004fe200078e02ff */
[----:B0-----:R-:W-:-:S04]  /*bbd0*/  IADD3 R29, R18, -0x80, R3 ;  /* 0xffffff80121d7810 */ /* 0x001fc80007ffe003 */
[----:B------:R-:W-:-:S13]  /*bbe0*/  ISETP.GE.AND P0, PT, R29, R2, PT ;  /* 0x000000021d00720c */ /* 0x000fda0003f06270 */
[----:B------:R-:W-:Y:S05]  /*bbf0*/  @P0 BRA `(.L_x_2270) ;  /* 0x0000000000ac0947 */ /* 0x000fea0003800000 */
[----:B------:R-:W-:Y:S01]  /*bc00*/  ISETP.NE.AND P1, PT, R33, 0x1, PT ;  /* 0x000000012100780c */ /* 0x000fe20003f25270 */
[----:B------:R-:W-:Y:S01]  /*bc10*/  IMAD.MOV.U32 R14, RZ, RZ, 0x9b8 ;  /* 0x000009b8ff0e7424 */ /* 0x000fe200078e00ff */
[----:B------:R-:W-:Y:S01]  /*bc20*/  ISETP.GT.AND P0, PT, R190, 0x1, PT ;  /* 0x00000001be00780c */ /* 0x000fe20003f04270 */
[----:B------:R-:W0:Y:S01]  /*bc30*/  LDC.64 R30, c[0x0][0xba8] ;  /* 0x0002ea00ff1e7b82 */ /* 0x000e220000000a00 */
[----:B------:R-:W-:Y:S02]  /*bc40*/  IMAD.MOV.U32 R15, RZ, RZ, R29 ;  /* 0x000000ffff0f7224 */ /* 0x000fe400078e001d */
[----:B------:R-:W-:Y:S02]  /*bc50*/  SEL R14, R14, 0x978, P0 ;  /* 0x000009780e0e7807 */ /* 0x000fe40000000000 */
[----:B------:R-:W-:-:S03]  /*bc60*/  SEL R207, R207, RZ, P0 ;  /* 0x000000ffcfcf7207 */ /* 0x000fc60000000000 */
[----:B------:R-:W2:Y:S08]  /*bc70*/  LDC.64 R4, c[0x0][R14+0x220] ;  /* 0x000088000e047b82 */ /* 0x000eb00000000a00 */
[----:B------:R-:W3:Y:S08]  /*bc80*/  @P1 LDC R12, c[0x0][0xbec] ;  /* 0x0002fb00ff0c1b82 */ /* 0x000ef00000000800 */
[----:B------:R-:W4:Y:S08]  /*bc90*/  LDC.64 R2, c[0x0][R14+0x218] ;  /* 0x000086000e027b82 */ /* 0x000f300000000a00 */
[----:B------:R-:W5:Y:S01]  /*bca0*/  @P1 LDC R35, c[0x0][0xbf0] ;  /* 0x0002fc00ff231b82 */ /* 0x000f620000000800 */
[----:B--2---:R-:W-:-:S02]  /*bcb0*/  IMAD R5, R5, R21, RZ ;  /* 0x0000001505057224 */ /* 0x004fc400078e02ff */
[----:B------:R-:W-:-:S04]  /*bcc0*/  IMAD.WIDE.U32 R10, R4, R21, RZ ;  /* 0x00000015040a7225 */ /* 0x000fc800078e00ff */
[----:B------:R-:W-:Y:S01]  /*bcd0*/  IMAD R5, R4, R191, R5 ;  /* 0x000000bf04057224 */ /* 0x000fe200078e0205 */
[----:B------:R-:W2:Y:S01]  /*bce0*/  LDC.64 R6, c[0x0][R14+0x228] ;  /* 0x00008a000e067b82 */ /* 0x000ea20000000a00 */
[----:B---3--:R-:W-:-:S04]  /*bcf0*/  @P1 IMAD.HI.U32 R12, R29, R12, RZ ;  /* 0x0000000c1d0c1227 */ /* 0x008fc800078e00ff */
[----:B------:R-:W-:-:S03]  /*bd00*/  IMAD.IADD R11, R11, 0x1, R5 ;  /* 0x000000010b0b7824 */ /* 0x000fc600078e0205 */
[----:B------:R-:W3:Y:S01]  /*bd10*/  LDC.64 R8, c[0x0][R14+0x210] ;  /* 0x000084000e087b82 */ /* 0x000ee20000000a00 */
[-C--:B----4-:R-:W-:Y:S02]  /*bd20*/  IMAD R17, R3, R189.reuse, RZ ;  /* 0x000000bd03117224 */ /* 0x090fe400078e02ff */
[----:B------:R-:W-:-:S04]  /*bd30*/  IMAD.WIDE.U32 R2, R2, R189, RZ ;  /* 0x000000bd02027225 */ /* 0x000fc800078e00ff */
[----:B------:R-:W-:Y:S01]  /*bd40*/  IMAD.IADD R17, R3, 0x1, R17 ;  /* 0x0000000103117824 */ /* 0x000fe200078e0211 */
[----:B-----5:R-:W-:Y:S01]  /*bd50*/  @P1 SHF.R.U32.HI R15, RZ, R35, R12 ;  /* 0x00000023ff0f1219 */ /* 0x020fe2000001160c */
[----:B0-----:R-:W0:Y:S01]  /*bd60*/  @!P0 LDC R30, c[0x0][0xb50] ;  /* 0x0002d400ff1e8b82 */ /* 0x001e220000000800 */
[----:B------:R-:W-:-:S03]  /*bd70*/  IADD3 R4, P1, P3, R10, R2, R13 ;  /* 0x000000020a047210 */ /* 0x000fc60007b3e00d */
[----:B------:R-:W-:Y:S02]  /*bd80*/  IMAD.MOV R10, RZ, RZ, -R15 ;  /* 0x000000ffff0a7224 */ /* 0x000fe400078e0a0f */
[----:B--2---:R-:W-:Y:S02]  /*bd90*/  IMAD.WIDE.U32 R2, R6, R207, RZ ;  /* 0x000000cf06027225 */ /* 0x004fe400078e00ff */
[----:B------:R-:W2:Y:S01]  /*bda0*/  @!P0 LDC R31, c[0x0][0xb54] ;  /* 0x0002d500ff1f8b82 */ /* 0x000ea20000000800 */
[----:B------:R-:W-:Y:S01]  /*bdb0*/  IADD3.X R6, R11, R17, R16, P1, P3 ;  /* 0x000000110b067210 */ /* 0x000fe20000fe6410 */
[----:B------:R-:W-:Y:S01]  /*bdc0*/  IMAD R7, R7, R207, RZ ;  /* 0x000000cf07077224 */ /* 0x000fe200078e02ff */
[----:B------:R-:W-:Y:S01]  /*bdd0*/  IADD3 R2, P0, P1, R15, R4, R2 ;  /* 0x000000040f027210 */ /* 0x000fe2000791e002 */
[----:B------:R-:W-:Y:S01]  /*bde0*/  IMAD R5, R33, R10, R29 ;  /* 0x0000000a21057224 */ /* 0x000fe200078e021d */
[----:B------:R-:W-:Y:S01]  /*bdf0*/  SHF.R.S32.HI R15, RZ, 0x1f, R15 ;  /* 0x0000001fff0f7819 */ /* 0x000fe2000001140f */
[----:B------:R-:W-:-:S02]  /*be00*/  IMAD.IADD R7, R3, 0x1, R7 ;  /* 0x0000000103077824 */ /* 0x000fc400078e0207 */
[----:B---3--:R-:W-:-:S03]  /*be10*/  IMAD R4, R9, R5, RZ ;  /* 0x0000000509047224 */ /* 0x008fc600078e02ff */
[----:B------:R-:W-:Y:S02]  /*be20*/  IADD3.X R3, R15, R6, R7, P0, P1 ;  /* 0x000000060f037210 */ /* 0x000fe400007e2407 */
[----:B------:R-:W-:Y:S01]  /*be30*/  SHF.R.S32.HI R7, RZ, 0x1f, R5 ;  /* 0x0000001fff077819 */ /* 0x000fe20000011405 */
[----:B------:R-:W-:-:S04]  /*be40*/  IMAD.WIDE.U32 R2, R8, R5, R2 ;  /* 0x0000000508027225 */ /* 0x000fc800078e0002 */
[----:B------:R-:W-:Y:S01]  /*be50*/  IMAD R7, R8, R7, R4 ;  /* 0x0000000708077224 */ /* 0x000fe200078e0204 */
[----:B0-----:R-:W-:-:S03]  /*be60*/  LEA R4, P0, R2, R30, 0x2 ;  /* 0x0000001e02047211 */ /* 0x001fc600078010ff */
[----:B------:R-:W-:-:S05]  /*be70*/  IMAD.IADD R3, R3, 0x1, R7 ;  /* 0x0000000103037824 */ /* 0x000fca00078e0207 */
[----:B--2---:R-:W-:Y:S01]  /*be80*/  LEA.HI.X R5, R2, R31, R3, 0x2, P0 ;  /* 0x0000001f02057211 */ /* 0x004fe200000f1403 */
[----:B------:R-:W-:-:S05]  /*be90*/  IMAD.MOV.U32 R3, RZ, RZ, -0x800000 ;  /* 0xff800000ff037424 */ /* 0x000fca00078e00ff */
[----:B------:R0:W-:Y:S02]  /*bea0*/  STG.E desc[UR56][R4.64], R3 ;  /* 0x0000000304007986 */ /* 0x0001e4000c101938 */
.L_x_2270:
[----:B------:R-:W-:Y:S05]  /*beb0*/  BSYNC B1 ;  /* 0x0000000000017941 */ /* 0x000fea0003800000 */
.L_x_2269:
[----:B------:R-:W-:Y:S05]  /*bec0*/  @P2 BRA `(.L_x_2265) ;  /* 0x0000000400982947 */ /* 0x000fea0003800000 */
[----:B------:R-:W2:Y:S01]  /*bed0*/  LDC R11, c[0x0][0xbe8] ;  /* 0x0002fa00ff0b7b82 */ /* 0x000ea20000000800 */
[----:B------:R-:W-:Y:S01]  /*bee0*/  ULDC.64 UR4, c[0x0][0xaa0] ;  /* 0x0002a80000047ab9 */ /* 0x000fe20000000a00 */
[----:B------:R-:W-:Y:S01]  /*bef0*/  IMAD R7, R188, 0x20, R208 ;  /* 0x00000020bc077824 */ /* 0x000fe200078e02d0 */
[----:B------:R-:W-:Y:S01]  /*bf00*/  ULDC.64 UR6, c[0x0][0xaf0] ;  /* 0x0002bc0000067ab9 */ /* 0x000fe20000000a00 */
[----:B------:R-:W-:Y:S01]  /*bf10*/  IMAD R2, R16, UR4, RZ ;  /* 0x0000000410027c24 */ /* 0x000fe2000f8e02ff */
[----:B------:R-:W-:Y:S01]  /*bf20*/  BSSY B1, `(.L_x_2271) ;  /* 0x0000036000017945 */ /* 0x000fe20003800000 */
[----:B------:R-:W-:Y:S02]  /*bf30*/  IMAD.IADD R9, R18, 0x1, R7 ;  /* 0x0000000112097824 */ /* 0x000fe400078e0207 */
[C---:B0-----:R-:W-:Y:S02]  /*bf40*/  IMAD R5, R13.reuse, UR5, R2 ;  /* 0x000000050d057c24 */ /* 0x041fe4000f8e0202 */
[----:B------:R-:W-:Y:S01]  /*bf50*/  IMAD.WIDE.U32 R2, R13, UR4, RZ ;  /* 0x000000040d027c25 */ /* 0x000fe2000f8e00ff */
[----:B------:R-:W-:-:S03]  /*bf60*/  ULDC.64 UR4, c[0x0][0xae8] ;  /* 0x0002ba0000047ab9 */ /* 0x000fc60000000a00 */
[----:B------:R-:W-:Y:S02]  /*bf70*/  IMAD.IADD R3, R3, 0x1, R5 ;  /* 0x0000000103037824 */ /* 0x000fe400078e0205 */
[----:B------:R-:W-:Y:S02]  /*bf80*/  IMAD.MOV.U32 R5, RZ, RZ, R9 ;  /* 0x000000ffff057224 */ /* 0x000fe400078e0009 */
[----:B------:R-:W-:-:S04]  /*bf90*/  IMAD.WIDE.U32 R2, R189, UR4, R2 ;  /* 0x00000004bd027c25 */ /* 0x000fc8000f8e0002 */
[----:B------:R-:W-:Y:S01]  /*bfa0*/  IMAD R6, R191, UR6, RZ ;  /* 0x00000006bf067c24 */ /* 0x000fe2000f8e02ff */
[----:B--2---:R-:W-:Y:S01]  /*bfb0*/  ISETP.NE.AND P0, PT, R11, 0x1, PT ;  /* 0x000000010b00780c */ /* 0x004fe20003f05270 */
[----:B------:R-:W-:Y:S01]  /*bfc0*/  IMAD R3, R189, UR5, R3 ;  /* 0x00000005bd037c24 */ /* 0x000fe2000f8e0203 */
[----:B------:R-:W-:Y:S01]  /*bfd0*/  ULDC.64 UR4, c[0x0][0xae0] ;  /* 0x0002b80000047ab9 */ /* 0x000fe20000000a00 */
[C---:B------:R-:W-:Y:S02]  /*bfe0*/  IMAD R7, R21.reuse, UR7, R6 ;  /* 0x0000000715077c24 */ /* 0x040fe4000f8e0206 */
[----:B------:R-:W-:-:S04]  /*bff0*/  IMAD.WIDE.U32 R2, R21, UR6, R2 ;  /* 0x0000000615027c25 */ /* 0x000fc8000f8e0002 */
[----:B------:R-:W-:Y:S02]  /*c000*/  IMAD.IADD R3, R3, 0x1, R7 ;  /* 0x0000000103037824 */ /* 0x000fe400078e0207 */
[----:B------:R-:W-:Y:S02]  /*c010*/  IMAD.IADD R18, R208, 0x1, R18 ;  /* 0x00000001d0127824 */ /* 0x000fe400078e0212 */
[----:B------:R-:W0:Y:S08]  /*c020*/  @P0 LDC R4, c[0x0][0xbec] ;  /* 0x0002fb00ff040b82 */ /* 0x000e300000000800 */
[----:B------:R-:W2:Y:S01]  /*c030*/  @P0 LDC R15, c[0x0][0xbf0] ;  /* 0x0002fc00ff0f0b82 */ /* 0x000ea20000000800 */
[----:B0-----:R-:W-:-:S05]  /*c040*/  @P0 IMAD.HI.U32 R4, R9, R4, RZ ;  /* 0x0000000409040227 */ /* 0x001fca00078e00ff */
        /* <DEDUP_REMOVED lines=21> */
[----:B------:R-:W-:Y:S02]  /*c1a0*/  ISETP.GE.AND P0, PT, R0, R11, PT ;  /* 0x0000000b0000720c */ /* 0x000fe40003f06270 */
[----:B------:R-:W-:Y:S02]  /*c1b0*/  LEA.HI.X R5, R2, UR5, R3, 0x1, P3 ;  /* 0x0000000502057c11 */ /* 0x000fe400098f0c03 */
[----:B------:R0:W2:Y:S04]  /*c1c0*/  SHFL.IDX PT, R2, R4, RZ, 0x181f ;  /* 0x00181fff04027589 */ /* 0x0000a800000e0000 */
        /* <DEDUP_REMOVED lines=11> */
.L_x_2272:
[----:B------:R-:W-:Y:S05]  /*c280*/  BSYNC B1 ;  /* 0x0000000000017941 */ /* 0x000fea0003800000 */
.L_x_2271:
[----:B---3--:R3:W0:Y:S01]  /*c290*/  SHFL.IDX PT, R0, R5, 0x1, 0x181f ;  /* 0x00381f0005007f89 */ /* 0x00862200000e0000 */
[----:B------:R-:W-:Y:S03]  /*c2a0*/  BSSY B1, `(.L_x_2273) ;  /* 0x000000c000017945 */ /* 0x000fe60003800000 */
[----:B--2-4-:R3:W2:Y:S01]  /*c2b0*/  SHFL.IDX PT, R2, R4, 0x1, 0x181f ;  /* 0x00381f0004027f89 */ /* 0x0146a200000e0000 */
[----:B------:R-:W-:Y:S05]  /*c2c0*/  @P1 BRA `(.L_x_2274) ;  /* 0x0000000000241947 */ /* 0x000fea0003800000 */
        /* <DEDUP_REMOVED lines=9> */
.L_x_2274:
[----:B------:R-:W-:Y:S05]  /*c360*/  BSYNC B1 ;  /* 0x0000000000017941 */ /* 0x000fea0003800000 */
.L_x_2273:
[----:B0-----:R0:W0:Y:S01]  /*c370*/  SHFL.IDX PT, R0, R5, 0x2, 0x181f ;  /* 0x00581f0005007f89 */ /* 0x00102200000e0000 */
[----:B------:R-:W-:Y:S03]  /*c380*/  BSSY B1, `(.L_x_2275) ;  /* 0x000000c000017945 */ /* 0x000fe60003800000 */
[----:B--2-4-:R2:W4:Y:S01]  /*c390*/  SHFL.IDX PT, R2, R4, 0x2, 0x181f ;  /* 0x00581f0004027f89 */ /* 0x01452200000e0000 */
[----:B------:R-:W-:Y:S05]  /*c3a0*/  @P0 BRA `(.L_x_2276) ;  /* 0x0000000000240947 */ /* 0x000fea0003800000 */
        /* <DEDUP_REMOVED lines=9> */
.L_x_2276:
[----:B------:R-:W-:Y:S05]  /*c440*/  BSYNC B1 ;  /* 0x0000000000017941 */ /* 0x000fea0003800000 */
.L_x_2275:
[----:B0-----:R-:W-:Y:S01]  /*c450*/  VIADD R0, R18, 0x60 ;  /* 0x0000006012007836 */ /* 0x001fe20000000000 */
[----:B------:R0:W0:Y:S04]  /*c460*/  SHFL.IDX PT, R6, R5, 0x3, 0x181f ;  /* 0x00781f0005067f89 */ /* 0x00002800000e0000 */
[----:B------:R-:W-:Y:S01]  /*c470*/  ISETP.GE.AND P0, PT, R0, R11, PT ;  /* 0x0000000b0000720c */ /* 0x000fe20003f06270 */
[----:B----4-:R4:W0:-:S12]  /*c480*/  SHFL.IDX PT, R2, R4, 0x3, 0x181f ;  /* 0x00781f0004027f89 */ /* 0x01081800000e0000 */
[----:B----4-:R-:W-:Y:S05]  /*c490*/  @P0 BRA `(.L_x_2265) ;  /* 0x0000000000240947 */ /* 0x010fea0003800000 */
[----:B------:R-:W-:Y:S02]  /*c4a0*/  ULDC UR4, c[0x0][0xac8] ;  /* 0x0002b20000047ab9 */ /* 0x000fe40000000800 */
[----:B------:R-:W-:Y:S02]  /*c4b0*/  ISETP.GE.AND P2, PT, R23, UR4, PT ;  /* 0x0000000417007c0c */ /* 0x000fe4000bf46270 */
[----:B------:R-:W-:-:S11]  /*c4c0*/  ISETP.GE.AND P3, PT, R187, UR4, PT ;  /* 0x00000004bb007c0c */ /* 0x000fd6000bf66270 */
[-C--:B0-23--:R-:W-:Y:S02]  /*c4d0*/  @!P2 LEA R4, P0, R23, R2.reuse, 0x1 ;  /* 0x000000021704a211 */ /* 0x08dfe400078008ff */
[----:B------:R-:W-:Y:S02]  /*c4e0*/  @!P3 LEA R2, P1, R187, R2, 0x1 ;  /* 0x00000002bb02b211 */ /* 0x000fe400078208ff */
[-C--:B------:R-:W-:Y:S02]  /*c4f0*/  @!P2 LEA.HI.X R5, R23, R6.reuse, R230, 0x1, P0 ;  /* 0x000000061705a211 */ /* 0x080fe400000f0ce6 */
[----:B------:R-:W-:-:S03]  /*c500*/  @!P3 LEA.HI.X R3, R187, R6, R229, 0x1, P1 ;  /* 0x00000006bb03b211 */ /* 0x000fc600008f0ce5 */
[----:B------:R4:W-:Y:S04]  /*c510*/  @!P2 ST.E.128 desc[UR56][R4.64], RZ ;  /* 0x000000ff0400a985 */ /* 0x0009e8000c101d38 */
[----:B------:R4:W-:Y:S02]  /*c520*/  @!P3 ST.E.128 desc[UR56][R2.64], RZ ;  /* 0x000000ff0200b985 */ /* 0x0009e4000c101d38 */
.L_x_2265:
[----:B------:R-:W-:Y:S05]  /*c530*/  BSYNC B0 ;  /* 0x0000000000007941 */ /* 0x000fea0003800000 */
.L_x_2255:
[----:B------:R-:W-:Y:S02]  /*c540*/  ULDC UR4, c[0x0][0xc3c] ;  /* 0x00030f0000047ab9 */ /* 0x000fe40000000800 */
[----:B-1----:R-:W-:-:S13]  /*c550*/  ISETP.GE.AND P0, PT, R27, UR4, PT ;  /* 0x000000041b007c0c */ /* 0x002fda000bf06270 */
[----:B------:R-:W-:Y:S05]  /*c560*/  @!P0 BRA `(.L_x_2277) ;  /* 0xffffff48008c8947 */ /* 0x000fea000383ffff */
[----:B------:R-:W-:Y:S05]  /*c570*/  EXIT ;  /* 0x000000000000794d */ /* 0x000fea0003800000 */
.L_x_2218:
[----:B------:R-:W-:-:S08]  /*c580*/  NOP ;  /* 0x0000000000007918 */ /* 0x000fd00000000000 */
[----:B0-----:R-:W0:-:S00]  /*c590*/  USETMAXREG.DEALLOC.CTAPOOL 0x18 ;  /* 0x00000018000079c8 */ /* 0x001e0000080e0500 */
[----:B0-----:R-:W-:Y:S01]  /*c5a0*/  LOP3.LUT R0, R0, 0x3, RZ, 0xc0, !PT ;  /* 0x0000000300007812 */ /* 0x001fe200078ec0ff */
[----:B------:R-:W-:-:S05]  /*c5b0*/  IMAD.MOV.U32 R6, RZ, RZ, RZ ;  /* 0x000000ffff067224 */ /* 0x000fca00078e00ff */
[----:B------:R-:W0:Y:S02]  /*c5c0*/  SHFL.IDX PT, R0, R0, RZ, 0x1f ;  /* 0x00001fff00007589 */ /* 0x000e2400000e0000 */
[----:B0-----:R-:W-:-:S04]  /*c5d0*/  ISETP.NE.AND P0, PT, R0, RZ, PT ;  /* 0x000000ff0000720c */ /* 0x001fc80003f05270 */
[----:B------:R-:W-:-:S05]  /*c5e0*/  P2R R0, PR, RZ, 0x1 ;  /* 0x00000001ff007803 */ /* 0x000fca0000000000 */
[----:B------:R0:W-:Y:S04]  /*c5f0*/  STL [R1+0x5c], R0 ;  /* 0x00005c0001007387 */ /* 0x0001e80000100800 */
        /* <DEDUP_REMOVED lines=10> */
.L_x_2278:
[----:B0-----:R-:W0:Y:S01]  /*c6a0*/  S2R R0, SR_TID.X ;  /* 0x0000000000007919 */ /* 0x001e220000002100 */
[----:B------:R-:W-:Y:S01]  /*c6b0*/  ULDC UR4, c[0x0][0xc3c] ;  /* 0x00030f0000047ab9 */ /* 0x000fe20000000800 */
[----:B------:R-:W1:Y:S01]  /*c6c0*/  S2UR UR6, SR_CTAID.X ;  /* 0x00000000000679c3 */ /* 0x000e620000002500 */
[----:B------:R-:W-:Y:S01]  /*c6d0*/  ULDC UR5, c[0x0][0xc38] ;  /* 0x00030e0000057ab9 */ /* 0x000fe20000000800 */
[----:B0-----:R-:W-:-:S04]  /*c6e0*/  LOP3.LUT R0, R0, 0x1f, RZ, 0xc0, !PT ;  /* 0x0000001f00007812 */ /* 0x001fc800078ec0ff */
[----:B------:R-:W-:-:S04]  /*c6f0*/  ISETP.NE.AND P0, PT, R0, 0x1f, PT ;  /* 0x0000001f0000780c */ /* 0x000fc80003f05270 */
[----:B------:R-:W-:-:S13]  /*c700*/  ISETP.GE.OR P1, PT, R0, UR4, !P0 ;  /* 0x0000000400007c0c */ /* 0x000fda000c726670 */
[----:B------:R-:W0:Y:S08]  /*c710*/  @!P1 LDC.64 R2, c[0x0][0xc80] ;  /* 0x00032000ff029b82 */ /* 0x000e300000000a00 */
[----:B------:R-:W2:Y:S01]  /*c720*/  @!P1 LDC.64 R4, c[0x0][0xc78] ;  /* 0x00031e00ff049b82 */ /* 0x000ea20000000a00 */
[----:B0-----:R-:W-:-:S05]  /*c730*/  @!P1 IMAD.WIDE.U32 R2, R0, 0x4, R2 ;  /* 0x0000000400029825 */ /* 0x001fca00078e0002 */
[----:B------:R2:W3:Y:S02]  /*c740*/  @!P1 LDG.E R6, desc[UR56][R2.64] ;  /* 0x0000003802069981 */ /* 0x0004e4000c1e1900 */
[----:B--2---:R-:W-:-:S04]  /*c750*/  @!P1 IMAD.WIDE.U32 R2, R0, 0x4, R4 ;  /* 0x0000000400029825 */ /* 0x004fc800078e0004 */
[----:B------:R-:W-:-:S06]  /*c760*/  IMAD.MOV.U32 R5, RZ, RZ, RZ ;  /* 0x000000ffff057224 */ /* 0x000fcc00078e00ff */
        /* <DEDUP_REMOVED lines=31> */
.L_x_2282:
        /* <DEDUP_REMOVED lines=39> */
.L_x_2280:
        /* <DEDUP_REMOVED lines=10> */
[----:B------:R-:W-:-:S06]  /*cc70*/  VIADD R8, R10, 0xffffffff ;  /* 0xffffffff0a087836 */ /* 0x000fcc0000000000 */
[----:B------:R3:W4:Y:S02]  /*cc80*/  SHFL.IDX PT, R8, R3, R8, 0x1f ;  /* 0x00001f0803087589 */ /* 0x00072400000e0000 */
.L_x_2283:
[----:B---34-:R-:W-:Y:S01]  /*cc90*/  IMAD R3, R8, UR5, R9 ;  /* 0x0000000508037c24 */ /* 0x018fe2000f8e0209 */
[----:B-1----:R-:W-:Y:S01]  /*cca0*/  ISETP.NE.AND P0, PT, R7, 0x1, PT ;  /* 0x000000010700780c */ /* 0x002fe20003f05270 */
[----:B------:R-:W-:-:S03]  /*ccb0*/  VIADD R13, R10, UR4 ;  /* 0x000000040a0d7c36 */ /* 0x000fc60008000000 */
[----:B------:R1:W-:Y:S01]  /*ccc0*/  STL [R1], R3 ;  /* 0x0000000301007387 */ /* 0x0003e20000100800 */
[----:B0-----:R-:W-:-:S03]  /*ccd0*/  IADD3 R5, -R3, UR6, RZ ;  /* 0x0000000603057c10 */ /* 0x001fc6000fffe1ff */
[----:B------:R1:W-:Y:S05]  /*cce0*/  STL [R1+0xc], R13 ;  /* 0x00000c0d01007387 */ /* 0x0003ea0000100800 */
[----:B------:R-:W-:Y:S05]  /*ccf0*/  @!P0 BRA `(.L_x_2284) ;  /* 0x0000000000e08947 */ /* 0x000fea0003800000 */
[----:B--2---:R-:W-:Y:S01]  /*cd00*/  IABS R6, R4 ;  /* 0x0000000400067213 */ /* 0x004fe20000000000 */
[----:B------:R-:W-:Y:S01]  /*cd10*/  IMAD.MOV.U32 R2, RZ, RZ, RZ ;  /* 0x000000ffff027224 */ /* 0x000fe200078e00ff */
[----:B------:R-:W-:Y:S02]  /*cd20*/  IABS R8, R7 ;  /* 0x0000000700087213 */ /* 0x000fe40000000000 */
[----:B------:R-:W0:Y:S08]  /*cd30*/  I2F.RP R9, R6 ;  /* 0x0000000600097306 */ /* 0x000e300000209400 */
[----:B------:R-:W-:Y:S08]  /*cd40*/  I2F.RP R12, R8 ;  /* 0x00000008000c7306 */ /* 0x000ff00000209400 */
[----:B0-----:R-:W1:Y:S02]  /*cd50*/  MUFU.RCP R9, R9 ;  /* 0x0000000900097308 */ /* 0x001e640000001000 */
[----:B-1----:R-:W-:-:S06]  /*cd60*/  VIADD R3, R9, 0xffffffe ;  /* 0x0ffffffe09037836 */ /* 0x002fcc0000000000 */
[----:B------:R-:W0:Y:S02]  /*cd70*/  F2I.FTZ.U32.TRUNC.NTZ R3, R3 ;  /* 0x0000000300037305 */ /* 0x000e24000021f000 */
[----:B0-----:R-:W-:-:S04]  /*cd80*/  IMAD.MOV R11, RZ, RZ, -R3 ;  /* 0x000000ffff0b7224 */ /* 0x001fc800078e0a03 */
[----:B------:R-:W-:-:S04]  /*cd90*/  IMAD R11, R11, R6, RZ ;  /* 0x000000060b0b7224 */ /* 0x000fc800078e02ff */
[----:B------:R-:W-:Y:S01]  /*cda0*/  IMAD.HI.U32 R10, R3, R11, R2 ;  /* 0x0000000b030a7227 */ /* 0x000fe200078e0002 */
[----:B------:R-:W-:Y:S01]  /*cdb0*/  IABS R11, R5 ;  /* 0x00000005000b7213 */ /* 0x000fe20000000000 */
[----:B------:R-:W0:Y:S01]  /*cdc0*/  MUFU.RCP R2, R12 ;  /* 0x0000000c00027308 */ /* 0x000e220000001000 */
[----:B------:R-:W-:-:S03]  /*cdd0*/  IABS R3, R4 ;  /* 0x0000000400037213 */ /* 0x000fc60000000000 */
[----:B------:R-:W-:-:S04]  /*cde0*/  IMAD.HI.U32 R9, R10, R11, RZ ;  /* 0x0000000b0a097227 */ /* 0x000fc800078e00ff */
[----:B------:R-:W-:-:S04]  /*cdf0*/  IMAD.MOV R14, RZ, RZ, -R3 ;  /* 0x000000ffff0e7224 */ /* 0x000fc800078e0a03 */
[----:B------:R-:W-:Y:S02]  /*ce00*/  IMAD R11, R9, R14, R11 ;  /* 0x0000000e090b7224 */ /* 0x000fe400078e020b */
[----:B0-----:R-:W-:-:S03]  /*ce10*/  VIADD R3, R2, 0xffffffe ;  /* 0x0ffffffe02037836 */ /* 0x001fc60000000000 */
[----:B------:R-:W-:Y:S01]  /*ce20*/  ISETP.GT.U32.AND P1, PT, R6, R11, PT ;  /* 0x0000000b0600720c */ /* 0x000fe20003f24070 */
[----:B------:R-:W-:Y:S02]  /*ce30*/  IMAD.MOV.U32 R2, RZ, RZ, RZ ;  /* 0x000000ffff027224 */ /* 0x000fe400078e00ff */
[----:B------:R-:W0:Y:S10]  /*ce40*/  F2I.FTZ.U32.TRUNC.NTZ R3, R3 ;  /* 0x0000000300037305 */ /* 0x000e34000021f000 */
[----:B------:R-:W-:-:S02]  /*ce50*/  @!P1 IMAD.IADD R11, R11, 0x1, -R6 ;  /* 0x000000010b0b9824 */ /* 0x000fc400078e0a06 */
[----:B------:R-:W-:Y:S01]  /*ce60*/  @!P1 VIADD R9, R9, 0x1 ;  /* 0x0000000109099836 */ /* 0x000fe20000000000 */
[----:B------:R-:W-:Y:S02]  /*ce70*/  ISETP.NE.AND P1, PT, R4, RZ, PT ;  /* 0x000000ff0400720c */ /* 0x000fe40003f25270 */
[----:B------:R-:W-:Y:S01]  /*ce80*/  ISETP.GE.U32.AND P0, PT, R11, R6, PT ;  /* 0x000000060b00720c */ /* 0x000fe20003f06070 */
[----:B0-----:R-:W-:-:S04]  /*ce90*/  IMAD.MOV R11, RZ, RZ, -R3 ;  /* 0x000000ffff0b7224 */ /* 0x001fc800078e0a03 */
[----:B------:R-:W-:-:S04]  /*cea0*/  IMAD R11, R11, R8, RZ ;  /* 0x000000080b0b7224 */ /* 0x000fc800078e02ff */
[----:B------:R-:W-:Y:S01]  /*ceb0*/  IMAD.HI.U32 R6, R3, R11, R2 ;  /* 0x0000000b03067227 */ /* 0x000fe200078e0002 */
[----:B------:R-:W-:-:S03]  /*cec0*/  LOP3.LUT R2, R5, R4, RZ, 0x3c, !PT ;  /* 0x0000000405027212 */ /* 0x000fc600078e3cff */
[----:B------:R-:W-:Y:S01]  /*ced0*/  @P0 VIADD R9, R9, 0x1 ;  /* 0x0000000109090836 */ /* 0x000fe20000000000 */
[----:B------:R-:W-:Y:S02]  /*cee0*/  ISETP.GE.AND P2, PT, R2, RZ, PT ;  /* 0x000000ff0200720c */ /* 0x000fe40003f46270 */
[----:B------:R-:W-:-:S05]  /*cef0*/  IABS R2, R7 ;  /* 0x0000000700027213 */ /* 0x000fca0000000000 */
[----:B------:R-:W-:-:S06]  /*cf00*/  IMAD.MOV R2, RZ, RZ, -R2 ;  /* 0x000000ffff027224 */ /* 0x000fcc00078e0a02 */
[----:B------:R-:W-:Y:S01]  /*cf10*/  @!P2 IMAD.MOV R9, RZ, RZ, -R9 ;  /* 0x000000ffff09a224 */ /* 0x000fe200078e0a09 */
[----:B------:R-:W-:-:S04]  /*cf20*/  @!P1 LOP3.LUT R9, RZ, R4, RZ, 0x33, !PT ;  /* 0x00000004ff099212 */ /* 0x000fc800078e33ff */
[----:B------:R-:W-:-:S05]  /*cf30*/  IABS R3, R9 ;  /* 0x0000000900037213 */ /* 0x000fca0000000000 */
        /* <DEDUP_REMOVED lines=12> */
[--C-:B------:R-:W-:Y:S02]  /*d000*/  IMAD.MOV R2, RZ, RZ, -R6.reuse ;  /* 0x000000ffff027224 */ /* 0x100fe400078e0a06 */
[C---:B------:R-:W-:Y:S02]  /*d010*/  IMAD R6, R7.reuse, 0x1000000, R6 ;  /* 0x0100000007067824 */ /* 0x040fe400078e0206 */
[--C-:B------:R-:W-:Y:S02]  /*d020*/  IMAD R7, R7, R2, R9.reuse ;  /* 0x0000000207077224 */ /* 0x100fe400078e0209 */
[----:B------:R-:W-:Y:S02]  /*d030*/  IMAD.MOV R2, RZ, RZ, -R9 ;  /* 0x000000ffff027224 */ /* 0x000fe400078e0a09 */
[----:B------:R-:W-:Y:S02]  /*d040*/  IMAD R3, R7, 0x10000, R6 ;  /* 0x0001000007037824 */ /* 0x000fe400078e0206 */
[----:B------:R-:W-:-:S03]  /*d050*/  IMAD R2, R4, R2, R5 ;  /* 0x0000000204027224 */ /* 0x000fc600078e0205 */
[----:B------:R0:W-:Y:S01]  /*d060*/  STL [R1+0x8], R3 ;  /* 0x0000080301007387 */ /* 0x0001e20000100800 */
[----:B------:R-:W-:Y:S05]  /*d070*/  BRA `(.L_x_2285) ;  /* 0x0000000000f47947 */ /* 0x000fea0003800000 */
.L_x_2284:
[----:B-1----:R-:W0:Y:S02]  /*d080*/  LDC.64 R2, c[0x0][0xc90] ;  /* 0x00032400ff027b82 */ /* 0x002e240000000a00 */
[----:B0-----:R-:W-:-:S05]  /*d090*/  IMAD.WIDE R2, R13, 0x4, R2 ;  /* 0x000000040d027825 */ /* 0x001fca00078e0202 */
[----:B------:R0:W2:Y:S02]  /*d0a0*/  LDG.E R7, desc[UR56][R2.64] ;  /* 0x0000003802077981 */ /* 0x0000a4000c1e1900 */
        /* <DEDUP_REMOVED lines=29> */
[----:B------:R-:W-:-:S04]  /*d280*/  VIADDMNMX R7, R10, UR5, R7, PT ;  /* 0x000000050a077c46 */ /* 0x000fc8000b800107 */
[-C--:B------:R-:W-:Y:S02]  /*d290*/  IABS R9, R7.reuse ;  /* 0x0000000700097213 */ /* 0x080fe40000000000 */
        /* <DEDUP_REMOVED lines=11> */
[----:B------:R-:W-:Y:S02]  /*d350*/  LOP3.LUT R3, R5, R7, RZ, 0x3c, !PT ;  /* 0x0000000705037212 */ /* 0x000fe400078e3cff */
[----:B------:R-:W-:Y:S01]  /*d360*/  IADD3 R5, R8, 0x1000000, R5 ;  /* 0x0100000008057810 */ /* 0x000fe20007ffe005 */
        /* <DEDUP_REMOVED lines=10> */
[----:B------:R-:W-:Y:S01]  /*d410*/  @!P1 LOP3.LUT R2, RZ, R7, RZ, 0x33, !PT ;  /* 0x00000007ff029212 */ /* 0x000fe200078e33ff */
[----:B------:R-:W-:-:S04]  /*d420*/  IMAD.MOV R7, RZ, RZ, -R7 ;  /* 0x000000ffff077224 */ /* 0x000fc800078e0a07 */
[----:B------:R-:W-:-:S05]  /*d430*/  IMAD R3, R2, R7, R5 ;  /* 0x0000000702037224 */ /* 0x000fca00078e0205 */
[----:B------:R1:W-:Y:S02]  /*d440*/  STL [R1+0x8], R3 ;  /* 0x0000080301007387 */ /* 0x0003e40000100800 */
.L_x_2285:
[----:B01----:R-:W-:-:S05]  /*d450*/  LOP3.LUT R3, RZ, R2, RZ, 0x33, !PT ;  /* 0x00000002ff037212 */ /* 0x003fca00078e33ff */
[----:B------:R-:W-:-:S05]  /*d460*/  IMAD.IADD R2, R4, 0x1, R3 ;  /* 0x0000000104027824 */ /* 0x000fca00078e0203 */
[----:B------:R1:W-:Y:S01]  /*d470*/  STL [R1+0x4], R2 ;  /* 0x0000040201007387 */ /* 0x0003e20000100800 */
[----:B------:R-:W-:Y:S05]  /*d480*/  BRA `(.L_x_2286) ;  /* 0x0000000000107947 */ /* 0x000fea0003800000 */
.L_x_2281:
[----:B------:R-:W-:Y:S01]  /*d490*/  IMAD.U32 R2, RZ, RZ, UR6 ;  /* 0x00000006ff027e24 */ /* 0x000fe2000f8e00ff */
[----:B------:R0:W-:Y:S04]  /*d4a0*/  STL [R1+0x4], RZ ;  /* 0x000004ff01007387 */ /* 0x0001e80000100800 */
[----:B------:R0:W-:Y:S04]  /*d4b0*/  STL [R1+0x8], RZ ;  /* 0x000008ff01007387 */ /* 0x0001e80000100800 */
[----:B------:R0:W-:Y:S02]  /*d4c0*/  STL [R1], R2 ;  /* 0x0000000201007387 */ /* 0x0001e40000100800 */
.L_x_2286:
        /* <DEDUP_REMOVED lines=10> */
.L_x_2279:
[----:B0-2---:R-:W2:Y:S01]  /*d570*/  LDL R0, [R1+0xc] ;  /* 0x00000c0001007983 */ /* 0x005ea20000100800 */
[----:B------:R-:W-:Y:S01]  /*d580*/  ULDC UR4, c[0x0][0xc3c] ;  /* 0x00030f0000047ab9 */ /* 0x000fe20000000800 */
[----:B------:R-:W-:Y:S02]  /*d590*/  IMAD.MOV.U32 R19, RZ, RZ, RZ ;  /* 0x000000ffff137224 */ /* 0x000fe400078e00ff */
[----:B------:R0:W-:Y:S01]  /*d5a0*/  STL [R1+0x48], RZ ;  /* 0x000048ff01007387 */ /* 0x0001e20000100800 */
[----:B--2---:R-:W-:Y:S01]  /*d5b0*/  ISETP.GE.AND P0, PT, R0, UR4, PT ;  /* 0x0000000400007c0c */ /* 0x004fe2000bf06270 */
[----:B------:R-:W-:-:S05]  /*d5c0*/  IMAD.MOV.U32 R0, RZ, RZ, 0x1 ;  /* 0x00000001ff007424 */ /* 0x000fca00078e00ff */
[----:B------:R0:W-:Y:S07]  /*d5d0*/  STL [R1+0x14], R0 ;  /* 0x0000140001007387 */ /* 0x0001ee0000100800 */
[----:B------:R-:W-:Y:S05]  /*d5e0*/  @P0 BRA `(.L_x_2287) ;  /* 0x0000005c004c0947 */ /* 0x000fea0003800000 */
[----:B---3--:R-:W2:Y:S01]  /*d5f0*/  S2R R5, SR_TID.X ;  /* 0x0000000000057919 */ /* 0x008ea20000002100 */
        /* <DEDUP_REMOVED lines=9> */
[----:B0-----:R-:W-:-:S05]  /*d690*/  IMAD.SHL.U32 R0, R5, 0x8, RZ ;  /* 0x0000000805007824 */ /* 0x001fca00078e00ff */
[C---:B-1----:R-:W-:Y:S02]  /*d6a0*/  LOP3.LUT R2, R0.reuse, 0x1f8, RZ, 0xc0, !PT ;  /* 0x000001f800027812 */ /* 0x042fe400078ec0ff */
        /* <DEDUP_REMOVED lines=14> */
.L_x_2391:
[----:B------:R-:W2:Y:S01]  /*d790*/  LDL R0, [R1+0xc] ;  /* 0x00000c0001007983 */ /* 0x000ea20000100800 */
[----:B------:R-:W2:Y:S01]  /*d7a0*/  LDC.64 R2, c[0x0][0xc88] ;  /* 0x00032200ff027b82 */ /* 0x000ea20000000a00 */
[----:B------:R-:W-:Y:S05]  /*d7b0*/  YIELD ;  /* 0x0000000000007946 */ /* 0x000fea0003800000 */
[----:B------:R-:W-:Y:S01]  /*d7c0*/  ULDC.64 UR4, c[0x0][0xa28] ;  /* 0x00028a0000047ab9 */ /* 0x000fe20000000a00 */
[----:B01----:R-:W-:Y:S01]  /*d7d0*/  IMAD.MOV.U32 R6, RZ, RZ, RZ ;  /* 0x000000ffff067224 */ /* 0x003fe200078e00ff */
        /* <DEDUP_REMOVED lines=14> */
[----:B------:R0:W-:Y:S01]  /*d8c0*/  STL [R1+0x44], R4 ;  /* 0x0000440401007387 */ /* 0x0001e20000100800 */
        /* <DEDUP_REMOVED lines=32> */
[----:B------:R-:W0:Y:S04]  /*dad0*/  LDG.E R7, desc[UR56][R2.64] ;  /* 0x0000003802077981 */ /* 0x000e28000c1e1900 */
[----:B------:R-:W0:Y:S02]  /*dae0*/  LDG.E R2, desc[UR56][R2.64+0x4] ;  /* 0x0000043802027981 */ /* 0x000e24000c1e1900 */
[----:B0-----:R-:W-:-:S05]  /*daf0*/  IMAD.IADD R9, R2, 0x1, -R7 ;  /* 0x0000000102097824 */ /* 0x001fca00078e0a07 */
[----:B------:R1:W-:Y:S02]  /*db00*/  STL [R1+0x38], R9 ;  /* 0x0000380901007387 */ /* 0x0003e40000100800 */
.L_x_2288:
[----:B------:R-:W2:Y:S01]  /*db10*/  LDL.LU R7, [R1+0x8] ;  /* 0x0000080001077983 */ /* 0x000ea20000300800 */
[----:B------:R-:W-:Y:S02]  /*db20*/  ULDC.64 UR4, c[0x0][0xa20] ;  /* 0x0002880000047ab9 */ /* 0x000fe40000000a00 */
[----:B------:R-:W-:-:S04]  /*db30*/  ISETP.NE.U32.AND P1, PT, RZ, UR4, PT ;  /* 0x00000004ff007c0c */ /* 0x000fc8000bf25070 */
[----:B------:R-:W-:Y:S02]  /*db40*/  ISETP.NE.AND.EX P1, PT, RZ, UR5, PT, P1 ;  /* 0x00000005ff007c0c */ /* 0x000fe4000bf25310 */
[C---:B--2---:R-:W-:Y:S02]  /*db50*/  LOP3.LUT R2, R7.reuse, 0xff000000, RZ, 0xc0, !PT ;  /* 0xff00000007027812 */ /* 0x044fe400078ec0ff */
        /* <DEDUP_REMOVED lines=10> */
[----:B--2---:R-:W-:-:S05]  /*dc00*/  IADD3.X R7, R10, UR5, RZ, P0, !PT ;  /* 0x000000050a077c10 */ /* 0x004fca00087fe4ff */
[----:B------:R3:W5:Y:S01]  /*dc10*/  LDG.E R6, desc[UR56][R6.64] ;  /* 0x0000003806067981 */ /* 0x000762000c1e1900 */
[----:B------:R-:W-:Y:S05]  /*dc20*/  BRA `(.L_x_2290) ;  /* 0x0000000000107947 */ /* 0x000fea0003800000 */
.L_x_2289:
[----:B------:R-:W-:Y:S05]  /*dc30*/  @!P0 BRA `(.L_x_2290) ;  /* 0x00000000000c8947 */ /* 0x000fea0003800000 */
[----:B------:R-:W3:Y:S04]  /*dc40*/  LDG.E R6, desc[UR56][R4.64] ;  /* 0x0000003804067981 */ /* 0x000ee8000c1e1900 */
[----:B------:R-:W3:Y:S02]  /*dc50*/  LDG.E R4, desc[UR56][R4.64+0x4] ;  /* 0x0000043804047981 */ /* 0x000ee4000c1e1900 */
[----:B---3--:R-:W-:-:S07]  /*dc60*/  IMAD.IADD R6, R4, 0x1, -R6 ;  /* 0x0000000104067824 */ /* 0x008fce00078e0a06 */
.L_x_2290:
[----:B------:R-:W4:Y:S01]  /*dc70*/  LDL R5, [R1+0x4] ;  /* 0x0000040001057983 */ /* 0x000f220000100800 */
[----:B-----5:R-:W-:Y:S01]  /*dc80*/  IMAD.IADD R6, R6, 0x1, -R0 ;  /* 0x0000000106067824 */ /* 0x020fe200078e0a00 */
[----:B------:R-:W-:Y:S01]  /*dc90*/  BSSY B0, `(.L_x_2291) ;  /* 0x000003a000007945 */ /* 0x000fe20003800000 */
[----:B------:R-:W0:Y:S02]  /*dca0*/  LDC R0, c[0x0][0x448] ;  /* 0x00011200ff007b82 */ /* 0x000e240000000800 */
[----:B0-----:R-:W-:-:S13]  /*dcb0*/  ISETP.NE.AND P0, PT, R0, 0x1, PT ;  /* 0x000000010000780c */ /* 0x001fda0003f05270 */
[----:B--2---:R-:W0:Y:S08]  /*dcc0*/  @P0 LDC R3, c[0x0][0x44c] ;  /* 0x00011300ff030b82 */ /* 0x004e300000000800 */
[----:B------:R-:W2:Y:S01]  /*dcd0*/  @P0 LDC R4, c[0x0][0x450] ;  /* 0x00011400ff040b82 */ /* 0x000ea20000000800 */
[----:B----4-:R-:W-:Y:S02]  /*dce0*/  IMAD.SHL.U32 R0, R5, 0x80, RZ ;  /* 0x0000008005007824 */ /* 0x010fe400078e00ff */
[----:B------:R-:W-:-:S02]  /*dcf0*/  IMAD.MOV.U32 R5, RZ, RZ, RZ ;  /* 0x000000ffff057224 */ /* 0x000fc400078e00ff */
[----:B------:R-:W-:Y:S02]  /*dd00*/  VIADD R0, R0, 0x7f ;  /* 0x0000007f00007836 */ /* 0x000fe40000000000 */
[----:B------:R-:W-:Y:S02]  /*dd10*/  IMAD.MOV.U32 R10, RZ, RZ, R5 ;  /* 0x000000ffff0a7224 */ /* 0x000fe400078e0005 */
[----:B0-----:R-:W-:-:S05]  /*dd20*/  @P0 IMAD.HI.U32 R3, R0, R3, RZ ;  /* 0x0000000300030227 */ /* 0x001fca00078e00ff */
[----:B--2---:R-:W-:Y:S02]  /*dd30*/  @P0 SHF.R.U32.HI R0, RZ, R4, R3 ;  /* 0x00000004ff000219 */ /* 0x004fe40000011603 */
[C---:B------:R-:W-:Y:S01]  /*dd40*/  IADD3 R3, R6.reuse, 0x80, -R9 ;  /* 0x0000008006037810 */ /* 0x040fe20007ffe809 */
[----:B------:R-:W-:Y:S01]  /*dd50*/  VIADD R6, R6, 0x7f ;  /* 0x0000007f06067836 */ /* 0x000fe20000000000 */
[----:B-1----:R-:W-:-:S03]  /*dd60*/  LOP3.LUT R9, R2, 0xff, RZ, 0xc0, !PT ;  /* 0x000000ff02097812 */ /* 0x002fc600078ec0ff */
[----:B------:R-:W-:Y:S01]  /*dd70*/  IMAD.IADD R0, R3, 0x1, R0 ;  /* 0x0000000103007824 */ /* 0x000fe200078e0200 */
[----:B------:R-:W-:-:S04]  /*dd80*/  SHF.R.S32.HI R3, RZ, 0x1f, R6 ;  /* 0x0000001fff037819 */ /* 0x000fc80000011406 */
[----:B------:R-:W-:Y:S02]  /*dd90*/  SHF.R.S32.HI R4, RZ, 0x1f, R0 ;  /* 0x0000001fff047819 */ /* 0x000fe40000011400 */
[----:B------:R-:W-:Y:S02]  /*dda0*/  LEA.HI R3, R3, R6, RZ, 0x7 ;  /* 0x0000000603037211 */ /* 0x000fe400078f38ff */
[----:B------:R-:W-:Y:S02]  /*ddb0*/  LEA.HI R4, R4, R0, RZ, 0x7 ;  /* 0x0000000004047211 */ /* 0x000fe400078f38ff */
[----:B------:R-:W-:Y:S02]  /*ddc0*/  SHF.R.U32.HI R0, RZ, 0x10, R2 ;  /* 0x00000010ff007819 */ /* 0x000fe40000011602 */
[----:B------:R-:W-:Y:S02]  /*ddd0*/  SHF.R.S32.HI R3, RZ, 0x7, R3 ;  /* 0x00000007ff037819 */ /* 0x000fe40000011403 */
[----:B------:R-:W-:-:S02]  /*dde0*/  ISETP.NE.AND P0, PT, R0, RZ, PT ;  /* 0x000000ff0000720c */ /* 0x000fc40003f05270 */
[----:B------:R-:W-:-:S04]  /*ddf0*/  SHF.R.S32.HI R4, RZ, 0x7, R4 ;  /* 0x00000007ff047819 */ /* 0x000fc80000011404 */
[----:B------:R-:W-:-:S04]  /*de00*/  VIMNMX R8, R3, R4, PT ;  /* 0x0000000403087248 */ /* 0x000fc80003fe0100 */
[----:B------:R-:W-:Y:S01]  /*de10*/  ISETP.GE.AND P1, PT, R8, 0x1, PT ;  /* 0x000000010800780c */ /* 0x000fe20003f26270 */
[----:B------:R0:W-:Y:S02]  /*de20*/  STL [R1+0x30], R8 ;  /* 0x0000300801007387 */ /* 0x0001e40000100800 */
[----:B------:R-:W1:Y:S02]  /*de30*/  @!P0 LDC R0, c[0x0][0x9f0] ;  /* 0x00027c00ff008b82 */ /* 0x000e640000000800 */
[----:B------:R0:W-:Y:S04]  /*de40*/  STL [R1+0x3c], R5 ;  /* 0x00003c0501007387 */ /* 0x0001e80000100800 */
[----:B------:R0:W-:Y:S04]  /*de50*/  STL [R1+0x58], R9 ;  /* 0x0000580901007387 */ /* 0x0001e80000100800 */
[----:B------:R-:W-:Y:S05]  /*de60*/  @!P1 BRA `(.L_x_2292) ;  /* 0x0000000000709947 */ /* 0x000fea0003800000 */
[----:B-1----:R-:W-:-:S04]  /*de70*/  IABS R4, R0 ;  /* 0x0000000000047213 */ /* 0x002fc80000000000 */
[----:B------:R-:W1:Y:S08]  /*de80*/  I2F.RP R2, R4 ;  /* 0x0000000400027306 */ /* 0x000e700000209400 */
[----:B-1----:R-:W1:Y:S02]  /*de90*/  MUFU.RCP R2, R2 ;  /* 0x0000000200027308 */ /* 0x002e640000001000 */
[----:B-1----:R-:W-:-:S06]  /*dea0*/  VIADD R2, R2, 0xffffffe ;  /* 0x0ffffffe02027836 */ /* 0x002fcc0000000000 */
[----:B------:R-:W1:Y:S02]  /*deb0*/  F2I.FTZ.U32.TRUNC.NTZ R3, R2 ;  /* 0x0000000200037305 */ /* 0x000e64000021f000 */
[----:B-1----:R-:W-:-:S04]  /*dec0*/  IMAD.MOV R2, RZ, RZ, -R3 ;  /* 0x000000ffff027224 */ /* 0x002fc800078e0a03 */
[----:B0-----:R-:W-:Y:S02]  /*ded0*/  IMAD R5, R2, R4, RZ ;  /* 0x0000000402057224 */ /* 0x001fe400078e02ff */
[----:B------:R-:W-:-:S04]  /*dee0*/  IMAD.MOV.U32 R2, RZ, RZ, RZ ;  /* 0x000000ffff027224 */ /* 0x000fc800078e00ff */
[----:B---3--:R-:W-:Y:S01]  /*def0*/  IMAD.HI.U32 R7, R3, R5, R2 ;  /* 0x0000000503077227 */ /* 0x008fe200078e0002 */
        /* <DEDUP_REMOVED lines=19> */
.L_x_2292:
[----:B------:R-:W-:Y:S05]  /*e030*/  BSYNC B0 ;  /* 0x0000000000007941 */ /* 0x000fea0003800000 */
.L_x_2291:
[----:B-1----:R-:W-:Y:S01]  /*e040*/  IMAD.MOV.U32 R0, RZ, RZ, R10 ;  /* 0x000000ffff007224 */ /* 0x002fe200078e000a */
[----:B------:R-:W-:Y:S03]  /*e050*/  BSSY B7, `(.L_x_2293) ;  /* 0x000040d000077945 */ /* 0x000fe60003800000 */
[----:B------:R-:W-:-:S05]  /*e060*/  IMAD R2, R9, R0, RZ ;  /* 0x0000000009027224 */ /* 0x000fca00078e02ff */
[----:B------:R-:W-:Y:S01]  /*e070*/  VIADDMNMX R0, R2, R0, R8, PT ;  /* 0x0000000002007246 */ /* 0x000fe20003800108 */
[----:B------:R1:W-:Y:S03]  /*e080*/  STL [R1+0x28], R2 ;  /* 0x0000280201007387 */ /* 0x0003e60000100800 */
[----:B------:R-:W-:Y:S01]  /*e090*/  ISETP.GT.AND P0, PT, R0, R2, PT ;  /* 0x000000020000720c */ /* 0x000fe20003f04270 */
[----:B------:R1:W-:-:S12]  /*e0a0*/  STL [R1+0x40], R0 ;  /* 0x0000400001007387 */ /* 0x0003d80000100800 */
[----:B------:R-:W-:Y:S05]  /*e0b0*/  @P0 BRA `(.L_x_2294) ;  /* 0x0000000000480947 */ /* 0x000fea0003800000 */
[----:B-1----:R-:W1:Y:S02]  /*e0c0*/  S2R R0, SR_TID.X ;  /* 0x0000000000007919 */ /* 0x002e640000002100 */
[----:B-1----:R-:W-:-:S04]  /*e0d0*/  LOP3.LUT R0, R0, 0x7f, RZ, 0xc0, !PT ;  /* 0x0000007f00007812 */ /* 0x002fc800078ec0ff */
[----:B------:R-:W-:-:S13]  /*e0e0*/  ISETP.NE.AND P0, PT, R0, RZ, PT ;  /* 0x000000ff0000720c */ /* 0x000fda0003f05270 */
[----:B------:R-:W-:Y:S05]  /*e0f0*/  @P0 BRA `(.L_x_2295) ;  /* 0x0000004000080947 */ /* 0x000fea0003800000 */
[----:B------:R-:W1:Y:S01]  /*e100*/  S2R R3, SR_LANEID ;  /* 0x0000000000037919 */ /* 0x000e620000000000 */
[----:B------:R-:W-:Y:S02]  /*e110*/  VOTEU.ANY UR4, UPT, PT ;  /* 0x0000000000047886 */ /* 0x000fe400038e0100 */
[----:B------:R-:W1:Y:S08]  /*e120*/  FLO.U32 R0, UR4 ;  /* 0x0000000400007d00 */ /* 0x000e7000080e0000 */
[----:B0-----:R-:W0:Y:S01]  /*e130*/  POPC R5, UR4 ;  /* 0x0000000400057d09 */ /* 0x001e220008000000 */
[----:B-1----:R-:W-:-:S02]  /*e140*/  ISETP.EQ.U32.AND P0, PT, R0, R3, PT ;  /* 0x000000030000720c */ /* 0x002fc40003f02070 */
[----:B------:R-:W0:Y:S11]  /*e150*/  LDC.64 R2, c[0x0][0xc60] ;  /* 0x00031800ff027b82 */ /* 0x000e360000000a00 */
[----:B0-----:R-:W4:Y:S01]  /*e160*/  @P0 ATOMG.E.ADD.STRONG.GPU PT, R3, desc[UR56][R2.64], R5 ;  /* 0x00000005020309a8 */ /* 0x001f2200081ee1f8 */
[----:B------:R-:W0:Y:S02]  /*e170*/  S2R R4, SR_LTMASK ;  /* 0x0000000000047919 */ /* 0x000e240000003900 */
[----:B0-----:R-:W-:-:S04]  /*e180*/  LOP3.LUT R4, R4, UR4, RZ, 0xc0, !PT ;  /* 0x0000000404047c12 */ /* 0x001fc8000f8ec0ff */
[----:B---3--:R-:W0:Y:S01]  /*e190*/  POPC R7, R4 ;  /* 0x0000000400077309 */ /* 0x008e220000000000 */
[----:B----4-:R-:W0:Y:S02]  /*e1a0*/  SHFL.IDX PT, R0, R3, R0, 0x1f ;  /* 0x00001f0003007589 */ /* 0x010e2400000e0000 */
[----:B0-----:R-:W-:-:S05]  /*e1b0*/  IADD3 R0, R0, UR36, R7 ;  /* 0x0000002400007c10 */ /* 0x001fca000fffe007 */
[----:B------:R4:W-:Y:S01]  /*e1c0*/  STL [R1], R0 ;  /* 0x0000000001007387 */ /* 0x0009e20000100800 */
[----:B------:R-:W-:Y:S05]  /*e1d0*/  BRA `(.L_x_2295) ;  /* 0x0000003c00d07947 */ /* 0x000fea0003800000 */
.L_x_2294:
[----:B-1----:R-:W-:Y:S01]  /*e1e0*/  VIADD R0, R18, 0x1c400 ;  /* 0x0001c40012007836 */ /* 0x002fe20000000000 */
        /* <DEDUP_REMOVED lines=11> */
[----:B---3--:R-:W-:-:S02]  /*e2a0*/  IMAD.U32 R7, RZ, RZ, UR9 ;  /* 0x00000009ff077e24 */ /* 0x008fc4000f8e00ff */
[----:B--2---:R-:W-:Y:S02]  /*e2b0*/  IMAD.U32 R10, RZ, RZ, UR4 ;  /* 0x00000004ff0a7e24 */ /* 0x004fe4000f8e00ff */
[----:B------:R-:W-:Y:S02]  /*e2c0*/  IMAD.U32 R11, RZ, RZ, UR5 ;  /* 0x00000005ff0b7e24 */ /* 0x000fe4000f8e00ff */
[----:B------:R-:W-:Y:S02]  /*e2d0*/  IMAD.MOV.U32 R8, RZ, RZ, 0x70 ;  /* 0x00000070ff087424 */ /* 0x000fe400078e00ff */
[----:B------:R-:W-:Y:S02]  /*e2e0*/  IMAD.MOV.U32 R12, RZ, RZ, 0x1 ;  /* 0x00000001ff0c7424 */ /* 0x000fe400078e00ff */
[----:B------:R-:W-:-:S07]  /*e2f0*/  IMAD.MOV.U32 R13, RZ, RZ, RZ ;  /* 0x000000ffff0d7224 */ /* 0x000fce00078e00ff */
[----:B------:R-:W-:-:S07]  /*e300*/  LEPC R20, `(.L_x_2297) ;  /* 0x000000001014794e */ /* 0x000fce0000000000 */
[----:B-1----:R-:W-:Y:S05]  /*e310*/  CALL.ABS.NOINC R2 ;  /* 0x0000000002007343 */ /* 0x002fea0003c00000 */
.L_x_2297:
[----:B------:R-:W-:Y:S05]  /*e320*/  BSYNC B6 ;  /* 0x0000000000067941 */ /* 0x000fea0003800000 */
.L_x_2296:
        /* <DEDUP_REMOVED lines=9> */
[----:B------:R-:W-:Y:S02]  /*e3c0*/  IMAD.U32 R4, RZ, RZ, UR6 ;  /* 0x00000006ff047e24 */ /* 0x000fe4000f8e00ff */
[----:B0-----:R-:W-:Y:S02]  /*e3d0*/  IMAD.U32 R5, RZ, RZ, UR7 ;  /* 0x00000007ff057e24 */ /* 0x001fe4000f8e00ff */
[----:B------:R-:W-:Y:S02]  /*e3e0*/  IMAD.U32 R6, RZ, RZ, UR8 ;  /* 0x00000008ff067e24 */ /* 0x000fe4000f8e00ff */
[----:B---3--:R-:W-:-:S02]  /*e3f0*/  IMAD.U32 R7, RZ, RZ, UR9 ;  /* 0x00000009ff077e24 */ /* 0x008fc4000f8e00ff */
[----:B--2---:R-:W-:Y:S02]  /*e400*/  IMAD.U32 R10, RZ, RZ, UR4 ;  /* 0x00000004ff0a7e24 */ /* 0x004fe4000f8e00ff */
[----:B------:R-:W-:Y:S02]  /*e410*/  IMAD.U32 R11, RZ, RZ, UR5 ;  /* 0x00000005ff0b7e24 */ /* 0x000fe4000f8e00ff */
[----:B------:R-:W-:Y:S02]  /*e420*/  IMAD.MOV.U32 R8, RZ, RZ, 0x70 ;  /* 0x00000070ff087424 */ /* 0x000fe400078e00ff */
[----:B------:R-:W-:Y:S02]  /*e430*/  IMAD.MOV.U32 R12, RZ, RZ, 0x1 ;  /* 0x00000001ff0c7424 */ /* 0x000fe400078e00ff */
[----:B-1----:R-:W-:-:S07]  /*e440*/  IMAD.MOV.U32 R13, RZ, RZ, RZ ;  /* 0x000000ffff0d7224 */ /* 0x002fce00078e00ff */
[----:B------:R-:W-:-:S07]  /*e450*/  LEPC R20, `(.L_x_2300) ;  /* 0x000000001014794e */ /* 0x000fce0000000000 */
[----:B----4-:R-:W-:Y:S05]  /*e460*/  CALL.ABS.NOINC R2 ;  /* 0x0000000002007343 */ /* 0x010fea0003c00000 */
.L_x_2300:
        /* <DEDUP_REMOVED lines=16> */
.L_x_2299:
[----:B------:R-:W-:Y:S05]  /*e570*/  BSYNC B6 ;  /* 0x0000000000067941 */ /* 0x000fea0003800000 */
.L_x_2298:
[----:B------:R-:W4:Y:S01]  /*e580*/  LDL.LU R4, [R1+0x1c] ;  /* 0x00001c0001047983 */ /* 0x000f220000300800 */
[----:B------:R-:W-:-:S03]  /*e590*/  ULDC.64 UR4, c[0x0][0x9f8] ;  /* 0x00027e0000047ab9 */ /* 0x000fc60000000a00 */
[----:B---3--:R-:W3:Y:S01]  /*e5a0*/  LDL R7, [R1+0x10] ;  /* 0x0000100001077983 */ /* 0x008ee20000100800 */
[----:B------:R-:W-:-:S03]  /*e5b0*/  ISETP.NE.U32.AND P0, PT, RZ, UR4, PT ;  /* 0x00000004ff007c0c */ /* 0x000fc6000bf05070 */
[----:B------:R-:W5:Y:S01]  /*e5c0*/  LDL R0, [R1+0x40] ;  /* 0x0000400001007983 */ /* 0x000f620000100800 */
[----:B------:R-:W-:-:S13]  /*e5d0*/  ISETP.NE.AND.EX P0, PT, RZ, UR5, PT, P0 ;  /* 0x00000005ff007c0c */ /* 0x000fda000bf05300 */
[----:B------:R-:W-:-:S04]  /*e5e0*/  @P0 IADD3 R2, P1, R17, UR4, RZ ;  /* 0x0000000411020c10 */ /* 0x000fc8000ff3e0ff */
[----:B----4-:R-:W-:Y:S01]  /*e5f0*/  @P0 IADD3.X R3, R4, UR5, RZ, P1, !PT ;  /* 0x0000000504030c10 */ /* 0x010fe20008ffe4ff */
[----:B------:R-:W-:-:S04]  /*e600*/  ULDC.64 UR4, c[0x0][0xa08] ;  /* 0x0002820000047ab9 */ /* 0x000fc80000000a00 */
[----:B---3--:R1:W0:Y:S02]  /*e610*/  @P0 LDG.E R7, desc[UR56][R2.64] ;  /* 0x0000003802070981 */ /* 0x008224000c1e1900 */
[----:B-1----:R-:W1:Y:S01]  /*e620*/  LDC.64 R2, c[0x0][0x418] ;  /* 0x00010600ff027b82 */ /* 0x002e620000000a00 */
[----:B-----5:R-:W-:Y:S01]  /*e630*/  VIADD R0, R0, 0xffffffff ;  /* 0xffffffff00007836 */ /* 0x020fe20000000000 */
[----:B0-----:R-:W-:Y:S01]  /*e640*/  SHF.R.S32.HI R8, RZ, 0x1f, R7 ;  /* 0x0000001fff087819 */ /* 0x001fe20000011407 */
[----:B------:R0:W-:Y:S04]  /*e650*/  @P0 STL [R1+0x10], R7 ;  /* 0x0000100701000387 */ /* 0x0001e80000100800 */
[----:B------:R0:W-:Y:S01]  /*e660*/  STL [R1+0x1c], R8 ;  /* 0x00001c0801007387 */ /* 0x0001e20000100800 */
[----:B-1----:R-:W-:Y:S01]  /*e670*/  LOP3.LUT P0, RZ, R2, UR4, RZ, 0xfc, !PT ;  /* 0x0000000402ff7c12 */ /* 0x002fe2000f80fcff */
[----:B------:R-:W-:-:S03]  /*e680*/  UMOV UR4, 0xffffffff ;  /* 0xffffffff00047882 */ /* 0x000fc60000000000 */
[----:B------:R-:W-:-:S04]  /*e690*/  LOP3.LUT P0, RZ, R3, UR5, RZ, 0xfc, P0 ;  /* 0x0000000503ff7c12 */ /* 0x000fc8000800fcff */
[----:B------:R-:W-:Y:S01]  /*e6a0*/  SEL R17, R7, RZ, !P0 ;  /* 0x000000ff07117207 */ /* 0x000fe20004000000 */
[----:B0-----:R-:W-:Y:S08]  /*e6b0*/  BRA.DIV UR4, `(.L_x_2301) ;  /* 0x0000005204a87947 */ /* 0x001ff0000b800000 */
[----:B------:R-:W0:Y:S02]  /*e6c0*/  S2R R4, SR_TID.X ;  /* 0x0000000000047919 */ /* 0x000e240000002100 */
[----:B0-----:R-:W-:-:S04]  /*e6d0*/  SHF.R.U32.HI R4, RZ, 0x5, R4 ;  /* 0x00000005ff047819 */ /* 0x001fc80000011604 */
[----:B------:R-:W-:-:S05]  /*e6e0*/  LOP3.LUT R4, R4, 0x3, RZ, 0xc0, !PT ;  /* 0x0000000304047812 */ /* 0x000fca00078ec0ff */
[----:B------:R0:W1:Y:S02]  /*e6f0*/  SHFL.IDX PT, R14, R4, RZ, 0x1f ;  /* 0x00001fff040e7589 */ /* 0x00006400000e0000 */
.L_x_2407:
[----:B------:R-:W-:Y:S01]  /*e700*/  PLOP3.LUT P1, PT, PT, PT, PT, 0x8, 0x0 ;  /* 0x000000000000781c */ /* 0x000fe20003f2e170 */
[----:B------:R3:W-:Y:S01]  /*e710*/  STL [R1+0x8], R0 ;  /* 0x0000080001007387 */ /* 0x0007e20000100800 */
[----:B-1----:R-:W-:Y:S02]  /*e720*/  ISETP.NE.AND P0, PT, R14, RZ, PT ;  /* 0x000000ff0e00720c */ /* 0x002fe40003f05270 */
[----:B0-----:R-:W-:-:S05]  /*e730*/  P2R R4, PR, RZ, 0x2 ;  /* 0x00000002ff047803 */ /* 0x001fca0000000000 */
[----:B------:R3:W-:Y:S06]  /*e740*/  STL [R1+0x20], R4 ;  /* 0x0000200401007387 */ /* 0x0007ec0000100800 */
[----:B------:R-:W-:Y:S05]  /*e750*/  @P0 BRA `(.L_x_2302) ;  /* 0x0000000400300947 */ /* 0x000fea0003800000 */
[----:B------:R-:W-:-:S03]  /*e760*/  UMOV UR4, 0xffffffff ;  /* 0xffffffff00047882 */ /* 0x000fc60000000000 */
[----:B------:R-:W-:Y:S05]  /*e770*/  BRA.DIV UR4, `(.L_x_2303) ;  /* 0x0000005204ac7947 */ /* 0x000fea000b800000 */
[----:B------:R-:W-:-:S13]  /*e780*/  ELECT P6, URZ, PT ;  /* 0x00000000003f782f */ /* 0x000fda00038c0000 */
.L_x_2410:
[----:B------:R-:W-:Y:S05]  /*e790*/  @!P6 BRA `(.L_x_2302) ;  /* 0x000000040020e947 */ /* 0x000fea0003800000 */
[----:B------:R-:W-:-:S04]  /*e7a0*/  ISETP.NE.U32.AND P0, PT, R2, RZ, PT ;  /* 0x000000ff0200720c */ /* 0x000fc80003f05070 */
[----:B------:R-:W-:-:S13]  /*e7b0*/  ISETP.NE.AND.EX P0, PT, R3, RZ, PT, P0 ;  /* 0x000000ff0300720c */ /* 0x000fda0003f05300 */
[----:B------:R-:W-:Y:S05]  /*e7c0*/  @!P0 BRA `(.L_x_2304) ;  /* 0x0000000000508947 */ /* 0x000fea0003800000 */
[----:B------:R-:W0:Y:S01]  /*e7d0*/  LDC R6, c[0x0][0x43c] ;  /* 0x00010f00ff067b82 */ /* 0x000e220000000800 */
[----:B------:R-:W-:Y:S01]  /*e7e0*/  IMAD.MOV.U32 R9, RZ, RZ, R0 ;  /* 0x000000ffff097224 */ /* 0x000fe200078e0000 */
[----:B------:R-:W-:-:S03]  /*e7f0*/  ULDC.64 UR4, c[0x0][0x428] ;  /* 0x00010a0000047ab9 */ /* 0x000fc60000000a00 */
[----:B---3--:R-:W-:Y:S01]  /*e800*/  IMAD.MOV.U32 R0, RZ, RZ, R9 ;  /* 0x000000ffff007224 */ /* 0x008fe200078e0009 */
[----:B0-----:R-:W-:-:S13]  /*e810*/  ISETP.NE.AND P0, PT, R6, 0x1, PT ;  /* 0x000000010600780c */ /* 0x001fda0003f05270 */
        /* <DEDUP_REMOVED lines=15> */
.L_x_2304:
[----:B0-----:R-:W4:Y:S01]  /*e910*/  LDL R2, [R1+0x14] ;  /* 0x0000140001027983 */ /* 0x001f220000100800 */
[----:B---3--:R-:W-:Y:S01]  /*e920*/  IMAD R0, R19, 0x8, R18 ;  /* 0x0000000813007824 */ /* 0x008fe200078e0212 */
[----:B----4-:R-:W-:-:S04]  /*e930*/  SHF.L.U32 R2, R2, 0x1f, RZ ;  /* 0x0000001f02027819 */ /* 0x010fc800000006ff */
[----:B------:R-:W0:Y:S02]  /*e940*/  SYNCS.PHASECHK.TRANS64.TRYWAIT P0, [R0+URZ+0x34840], R2 ;  /* 0x03484002000075a7 */ /* 0x000e24000800017f */
[----:B0-----:R-:W-:Y:S05]  /*e950*/  @!P0 BRA `(.L_x_2305) ;  /* 0x0000005000548947 */ /* 0x001fea0003800000 */
.L_x_2411:
[----:B------:R-:W1:Y:S02]  /*e960*/  S2R R3, SR_TID.X ;  /* 0x0000000000037919 */ /* 0x000e640000002100 */
[----:B-1----:R-:W-:-:S04]  /*e970*/  LOP3.LUT R3, R3, 0x7f, RZ, 0xc0, !PT ;  /* 0x0000007f03037812 */ /* 0x002fc800078ec0ff */
[----:B------:R-:W-:-:S13]  /*e980*/  ISETP.NE.AND P0, PT, R3, RZ, PT ;  /* 0x000000ff0300720c */ /* 0x000fda0003f05270 */
[----:B------:R-:W-:Y:S05]  /*e990*/  @P0 BRA `(.L_x_2306) ;  /* 0x00000000001c0947 */ /* 0x000fea0003800000 */
[----:B------:R-:W1:Y:S01]  /*e9a0*/  S2R R3, SR_TID.X ;  /* 0x0000000000037919 */ /* 0x000e620000002100 */
[----:B0-----:R-:W-:-:S04]  /*e9b0*/  IMAD.MOV.U32 R2, RZ, RZ, 0xc000 ;  /* 0x0000c000ff027424 */ /* 0x001fc800078e00ff */
[----:B------:R3:W-:Y:S01]  /*e9c0*/  SYNCS.ARRIVE.TRANS64 RZ, [R0+URZ+0x34830], R2 ;  /* 0x0348300200ff79a7 */ /* 0x0007e2000800003f */
[----:B-1----:R-:W-:-:S04]  /*e9d0*/  LOP3.LUT R3, R3, 0x1f, RZ, 0xc0, !PT ;  /* 0x0000001f03037812 */ /* 0x002fc800078ec0ff */
[----:B------:R-:W-:-:S13]  /*e9e0*/  ISETP.NE.AND P0, PT, R3, RZ, PT ;  /* 0x000000ff0300720c */ /* 0x000fda0003f05270 */
[----:B---3--:R-:W-:Y:S05]  /*e9f0*/  @!P0 BRA `(.L_x_2306) ;  /* 0x0000000000048947 */ /* 0x008fea0003800000 */
[----:B------:R-:W-:Y:S01]  /*ea00*/  BPT.TRAP 0x1 ;  /* 0x000000040000795c */ /* 0x000fe20000300000 */
.L_x_2306:
[----:B------:R-:W3:Y:S04]  /*ea10*/  LDL R3, [R1+0x8] ;  /* 0x0000080001037983 */ /* 0x000ee80000100800 */
[----:B0-----:R-:W4:Y:S01]  /*ea20*/  LDL R2, [R1+0x18] ;  /* 0x0000180001027983 */ /* 0x001f220000100800 */
        /* <DEDUP_REMOVED lines=11> */
[----:B------:R-:W-:Y:S01]  /*eae0*/  UIADD3 UR9, UR9, 0x34830, URZ ;  /* 0x0003483009097890 */ /* 0x000fe2000fffe03f */
[----:B------:R-:W-:-:S05]  /*eaf0*/  P2R R0, PR, RZ, 0x1 ;  /* 0x00000001ff007803 */ /* 0x000fca0000000000 */
[----:B------:R0:W-:Y:S01]  /*eb00*/  STL [R1+0x20], R0 ;  /* 0x0000200001007387 */ /* 0x0001e20000100800 */
[----:B------:R-:W-:Y:S02]  /*eb10*/  UIADD3 UR14, UR8, 0x1c400, URZ ;  /* 0x0001c400080e7890 */ /* 0x000fe4000fffe03f */
[----:B------:R-:W-:Y:S02]  /*eb20*/  UIADD3 UR15, UR8, 0x20400, URZ ;  /* 0x00020400080f7890 */ /* 0x000fe4000fffe03f */
[----:B------:R-:W-:-:S03]  /*eb30*/  UIADD3 UR17, UR8, 0x24400, URZ ;  /* 0x0002440008117890 */ /* 0x000fc6000fffe03f */
[----:B------:R-:W-:Y:S01]  /*eb40*/  UMOV UR8, UR14 ;  /* 0x0000000e00087c82 */ /* 0x000fe20008000000 */
[----:B------:R-:W-:Y:S01]  /*eb50*/  UMOV UR14, 0x80 ;  /* 0x00000080000e7882 */ /* 0x000fe20000000000 */
[----:B---3--:R-:W-:Y:S02]  /*eb60*/  R2UR UR11, R3 ;  /* 0x00000000030b72ca */ /* 0x008fe400000e0000 */
[----:B----4-:R-:W-:-:S13]  /*eb70*/  R2UR UR5, R2 ;  /* 0x00000000020572ca */ /* 0x010fda00000e0000 */
[----:B------:R-:W-:Y:S02]  /*eb80*/  ULEA UR11, UR11, UR5, 0x7 ;  /* 0x000000050b0b7291 */ /* 0x000fe4000f8e383f */
        /* <DEDUP_REMOVED lines=8> */
[----:B0-----:R-:W-:Y:S01]  /*ec10*/  NOP ;  /* 0x0000000000007918 */ /* 0x001fe20000000000 */
.L_x_2302:
[----:B------:R-:W4:Y:S04]  /*ec20*/  LDL.LU R3, [R1+0x34] ;  /* 0x0000340001037983 */ /* 0x000f280000300800 */
[----:B------:R-:W5:Y:S04]  /*ec30*/  LDL.LU R5, [R1+0x2c] ;  /* 0x00002c0001057983 */ /* 0x000f680000300800 */
        /* <DEDUP_REMOVED lines=10> */
[----:B----4-:R-:W-:Y:S02]  /*ece0*/  SHF.R.S32.HI R0, RZ, 0x1f, R3 ;  /* 0x0000001fff007819 */ /* 0x010fe40000011403 */
[----:B-----5:R-:W-:-:S03]  /*ecf0*/  SEL R5, R5, RZ, !P0 ;  /* 0x000000ff05057207 */ /* 0x020fc60004000000 */
        /* <DEDUP_REMOVED lines=25> */
[----:B0-----:R-:W-:Y:S05]  /*ee90*/  CALL.ABS.NOINC R2 ;  /* 0x0000000002007343 */ /* 0x001fea0003c00000 */
.L_x_2308:
[----:B------:R-:W-:Y:S05]  /*eea0*/  BSYNC B6 ;  /* 0x0000000000067941 */ /* 0x000fea0003800000 */
.L_x_2307:
[----:B0-----:R-:W3:Y:S01]  /*eeb0*/  LDL.LU R0, [R1+0x44] ;  /* 0x0000440001007983 */ /* 0x001ee20000300800 */
[----:B------:R-:W-:Y:S01]  /*eec0*/  ULDC.64 UR4, c[0x0][0x2d8] ;  /* 0x0000b60000047ab9 */ /* 0x000fe20000000a00 */
[----:B------:R-:W0:Y:S01]  /*eed0*/  LDC R7, c[0x0][0x448] ;  /* 0x00011200ff077b82 */ /* 0x000e220000000800 */
[----:B------:R-:W-:Y:S01]  /*eee0*/  ULDC.64 UR6, c[0x0][0x280] ;  /* 0x0000a00000067ab9 */ /* 0x000fe20000000a00 */
[----:B------:R-:W4:Y:S04]  /*eef0*/  LDL.LU R5, [R1+0x34] ;  /* 0x0000340001057983 */ /* 0x000f280000300800 */
[----:B------:R-:W4:Y:S04]  /*ef00*/  LDL.LU.64 R2, [R1+0x50] ;  /* 0x0000500001027983 */ /* 0x000f280000300a00 */
[----:B------:R-:W3:Y:S04]  /*ef10*/  LDL.LU R4, [R1+0x2c] ;  /* 0x00002c0001047983 */ /* 0x000ee80000300800 */
[----:B------:R-:W3:Y:S01]  /*ef20*/  LDL R9, [R1+0x4] ;  /* 0x0000040001097983 */ /* 0x000ee20000100800 */
[----:B--2---:R-:W1:Y:S01]  /*ef30*/  S2R R10, SR_TID.X ;  /* 0x00000000000a7919 */ /* 0x004e620000002100 */
[----:B0-----:R-:W-:-:S13]  /*ef40*/  ISETP.NE.AND P0, PT, R7, 0x1, PT ;  /* 0x000000010700780c */ /* 0x001fda0003f05270 */
[----:B------:R-:W0:Y:S01]  /*ef50*/  @P0 LDC R6, c[0x0][0x450] ;  /* 0x00011400ff060b82 */ /* 0x000e220000000800 */
[----:B-1----:R-:W-:-:S05]  /*ef60*/  IMAD.SHL.U32 R10, R10, 0x8, RZ ;  /* 0x000000080a0a7824 */ /* 0x002fca00078e00ff */
[----:B------:R-:W-:-:S04]  /*ef70*/  LOP3.LUT R10, R10, 0x38, RZ, 0xc0, !PT ;  /* 0x000000380a0a7812 */ /* 0x000fc800078ec0ff */
[C---:B------:R-:W-:Y:S02]  /*ef80*/  LOP3.LUT R11, R10.reuse, 0x40, RZ, 0xfc, !PT ;  /* 0x000000400a0b7812 */ /* 0x040fe400078efcff */
[----:B------:R-:W-:Y:S01]  /*ef90*/  LOP3.LUT R10, R10, 0x80, RZ, 0xfc, !PT ;  /* 0x000000800a0a7812 */ /* 0x000fe200078efcff */
[----:B----4-:R-:W-:Y:S02]  /*efa0*/  IMAD.MOV.U32 R3, RZ, RZ, R5 ;  /* 0x000000ffff037224 */ /* 0x010fe400078e0005 */
[----:B------:R-:W1:Y:S01]  /*efb0*/  S2R R5, SR_TID.X ;  /* 0x0000000000057919 */ /* 0x000e620000002100 */
[----:B------:R-:W-:-:S04]  /*efc0*/  IMAD.WIDE.U32 R2, R16, UR4, R2 ;  /* 0x0000000410027c25 */ /* 0x000fc8000f8e0002 */
[----:B------:R-:W-:Y:S01]  /*efd0*/  IMAD R3, R16, UR5, R3 ;  /* 0x0000000510037c24 */ /* 0x000fe2000f8e0203 */
[----:B------:R-:W-:Y:S02]  /*efe0*/  ULDC.64 UR4, c[0x0][0x2e0] ;  /* 0x0000b80000047ab9 */ /* 0x000fe40000000a00 */
[----:B---3--:R-:W-:Y:S02]  /*eff0*/  IMAD R0, R0, UR4, RZ ;  /* 0x0000000400007c24 */ /* 0x008fe4000f8e02ff */
[----:B------:R-:W-:-:S04]  /*f000*/  IMAD.WIDE.U32 R2, R4, UR4, R2 ;  /* 0x0000000404027c25 */ /* 0x000fc8000f8e0002 */
[----:B------:R-:W-:Y:S01]  /*f010*/  IMAD R0, R4, UR5, R0 ;  /* 0x0000000504007c24 */ /* 0x000fe2000f8e0200 */
[----:B------:R-:W-:Y:S01]  /*f020*/  ULDC.64 UR4, c[0x0][0x2d0] ;  /* 0x0000b40000047ab9 */ /* 0x000fe20000000a00 */
[----:B------:R-:W2:Y:S02]  /*f030*/  S2R R4, SR_TID.X ;  /* 0x0000000000047919 */ /* 0x000ea40000002100 */
[----:B------:R-:W-:Y:S01]  /*f040*/  IMAD.IADD R3, R3, 0x1, R0 ;  /* 0x0000000103037824 */ /* 0x000fe200078e0200 */
[----:B-1----:R-:W-:-:S04]  /*f050*/  LOP3.LUT R5, R5, 0x7f, RZ, 0xc0, !PT ;  /* 0x0000007f05057812 */ /* 0x002fc800078ec0ff */
[----:B------:R-:W-:Y:S01]  /*f060*/  SHF.R.U32.HI R5, RZ, 0x3, R5 ;  /* 0x00000003ff057819 */ /* 0x000fe20000011605 */
[----:B--2---:R-:W-:-:S05]  /*f070*/  IMAD.SHL.U32 R4, R4, 0x10, RZ ;  /* 0x0000001004047824 */ /* 0x004fca00078e00ff */
[----:B------:R-:W-:Y:S02]  /*f080*/  LOP3.LUT R4, R5, 0x70, R4, 0xf8, !PT ;  /* 0x0000007005047812 */ /* 0x000fe400078ef804 */
[----:B------:R-:W1:Y:S03]  /*f090*/  @P0 LDC R5, c[0x0][0x44c] ;  /* 0x00011300ff050b82 */ /* 0x000e660000000800 */
[----:B------:R-:W-:-:S04]  /*f0a0*/  IMAD R0, R9, 0x80, R4 ;  /* 0x0000008009007824 */ /* 0x000fc800078e0204 */
[----:B------:R-:W-:Y:S02]  /*f0b0*/  IMAD.MOV.U32 R4, RZ, RZ, R0 ;  /* 0x000000ffff047224 */ /* 0x000fe400078e0000 */
[----:B-1----:R-:W-:-:S05]  /*f0c0*/  @P0 IMAD.HI.U32 R5, R0, R5, RZ ;  /* 0x0000000500050227 */ /* 0x002fca00078e00ff */
[----:B0-----:R-:W-:-:S05]  /*f0d0*/  @P0 SHF.R.U32.HI R4, RZ, R6, R5 ;  /* 0x00000006ff040219 */ /* 0x001fca0000011605 */
[----:B------:R-:W-:Y:S02]  /*f0e0*/  IMAD.MOV R5, RZ, RZ, -R4 ;  /* 0x000000ffff057224 */ /* 0x000fe400078e0a04 */
[----:B------:R-:W-:-:S04]  /*f0f0*/  IMAD.WIDE.U32 R2, R4, UR4, R2 ;  /* 0x0000000404027c25 */ /* 0x000fc8000f8e0002 */
[----:B------:R-:W-:Y:S01]  /*f100*/  IMAD R0, R7, R5, R0 ;  /* 0x0000000507007224 */ /* 0x000fe200078e0200 */
[----:B------:R-:W-:-:S05]  /*f110*/  SHF.R.S32.HI R5, RZ, 0x1f, R4 ;  /* 0x0000001fff057819 */ /* 0x000fca0000011404 */
[----:B------:R-:W-:-:S04]  /*f120*/  IMAD R5, R5, UR4, RZ ;  /* 0x0000000405057c24 */ /* 0x000fc8000f8e02ff */
[----:B------:R-:W-:Y:S01]  /*f130*/  IMAD R4, R4, UR5, R5 ;  /* 0x0000000504047c24 */ /* 0x000fe2000f8e0205 */
[----:B------:R-:W-:Y:S01]  /*f140*/  ULDC.64 UR4, c[0x0][0x2c8] ;  /* 0x0000b20000047ab9 */ /* 0x000fe20000000a00 */
[----:B------:R-:W0:Y:S02]  /*f150*/  S2R R5, SR_TID.X ;  /* 0x0000000000057919 */ /* 0x000e240000002100 */
[----:B------:R-:W-:Y:S01]  /*f160*/  IMAD.IADD R3, R3, 0x1, R4 ;  /* 0x0000000103037824 */ /* 0x000fe200078e0204 */
[----:B------:R-:W-:Y:S01]  /*f170*/  SHF.R.S32.HI R4, RZ, 0x1f, R0 ;  /* 0x0000001fff047819 */ /* 0x000fe20000011400 */
[----:B------:R-:W-:-:S04]  /*f180*/  IMAD.WIDE.U32 R2, R0, UR4, R2 ;  /* 0x0000000400027c25 */ /* 0x000fc8000f8e0002 */
[----:B------:R-:W-:Y:S01]  /*f190*/  IMAD R4, R4, UR4, RZ ;  /* 0x0000000404047c24 */ /* 0x000fe2000f8e02ff */
[----:B------:R-:W-:Y:S02]  /*f1a0*/  ULDC UR4, c[0x0][0x2b8] ;  /* 0x0000ae0000047ab9 */ /* 0x000fe40000000800 */
[----:B------:R-:W-:Y:S01]  /*f1b0*/  ISETP.GE.AND P0, PT, R10, UR4, PT ;  /* 0x000000040a007c0c */ /* 0x000fe2000bf06270 */
[----:B------:R-:W-:Y:S01]  /*f1c0*/  IMAD R0, R0, UR5, R4 ;  /* 0x0000000500007c24 */ /* 0x000fe2000f8e0204 */
[----:B------:R1:W5:Y:S01]  /*f1d0*/  LDL R10, [R1+0x24] ;  /* 0x00002400010a7983 */ /* 0x0003620000100800 */
[----:B------:R-:W-:Y:S02]  /*f1e0*/  LEA R4, P3, R2, UR6, 0x1 ;  /* 0x0000000602047c11 */ /* 0x000fe4000f8608ff */
[----:B------:R-:W-:Y:S01]  /*f1f0*/  IMAD.IADD R0, R3, 0x1, R0 ;  /* 0x0000000103007824 */ /* 0x000fe200078e0200 */
[----:B------:R-:W-:Y:S01]  /*f200*/  ISETP.GE.AND P1, PT, R11, UR4, PT ;  /* 0x000000040b007c0c */ /* 0x000fe2000bf26270 */
[----:B0-----:R-:W-:-:S05]  /*f210*/  IMAD.SHL.U32 R8, R5, 0x8, RZ ;  /* 0x0000000805087824 */ /* 0x001fca00078e00ff */
[----:B------:R-:W-:-:S04]  /*f220*/  LOP3.LUT R8, R8, 0x38, RZ, 0xc0, !PT ;  /* 0x0000003808087812 */ /* 0x000fc800078ec0ff */
[----:B------:R-:W-:Y:S01]  /*f230*/  ISETP.GE.AND P2, PT, R8, UR4, PT ;  /* 0x0000000408007c0c */ /* 0x000fe2000bf46270 */
[----:B------:R-:W-:Y:S01]  /*f240*/  UMOV UR4, 0xffffffff ;  /* 0xffffffff00047882 */ /* 0x000fe20000000000 */
[----:B------:R-:W-:Y:S02]  /*f250*/  LEA.HI.X R3, R2, UR7, R0, 0x1, P3 ;  /* 0x0000000702037c11 */ /* 0x000fe400098f0c00 */
[----:B-1----:R-:W-:Y:S09]  /*f260*/  BRA.DIV UR4, `(.L_x_2309) ;  /* 0x0000004a04247947 */ /* 0x002ff2000b800000 */
[----:B------:R-:W0:Y:S02]  /*f270*/  S2R R6, SR_TID.X ;  /* 0x0000000000067919 */ /* 0x000e240000002100 */
[----:B0-----:R-:W-:-:S04]  /*f280*/  LOP3.LUT R6, R6, 0x7f, RZ, 0xc0, !PT ;  /* 0x0000007f06067812 */ /* 0x001fc800078ec0ff */
[----:B------:R-:W-:Y:S02]  /*f290*/  SHF.R.U32.HI R9, RZ, 0x3, R6 ;  /* 0x00000003ff097819 */ /* 0x000fe40000011606 */
[----:B------:R-:W2:Y:S04]  /*f2a0*/  LDL.LU R6, [R1+0x4] ;  /* 0x0000040001067983 */ /* 0x000ea80000300800 */
[----:B------:R-:W3:Y:S01]  /*f2b0*/  LDL.LU R8, [R1+0x38] ;  /* 0x0000380001087983 */ /* 0x000ee20000300800 */
[----:B--2---:R-:W-:Y:S02]  /*f2c0*/  IMAD R2, R6, 0x80, R9 ;  /* 0x0000008006027824 */ /* 0x004fe400078e0209 */
[----:B------:R-:W0:Y:S01]  /*f2d0*/  S2R R6, SR_TID.X ;  /* 0x0000000000067919 */ /* 0x000e220000002100 */
[----:B---3--:R-:W-:-:S02]  /*f2e0*/  IMAD R0, R8, R7, RZ ;  /* 0x0000000708007224 */ /* 0x008fc400078e02ff */
[----:B------:R-:W1:Y:S01]  /*f2f0*/  SHFL.IDX PT, R7, R4, RZ, 0x181f ;  /* 0x00181fff04077589 */ /* 0x000e6200000e0000 */
[C---:B------:R-:W-:Y:S02]  /*f300*/  VIADD R5, R2.reuse, 0x10 ;  /* 0x0000001002057836 */ /* 0x040fe40000000000 */
[-C--:B------:R-:W-:Y:S01]  /*f310*/  ISETP.GE.AND P4, PT, R2, R0.reuse, PT ;  /* 0x000000000200720c */ /* 0x080fe20003f86270 */
[----:B------:R-:W-:Y:S02]  /*f320*/  SHFL.IDX PT, R9, R3, 0x1, 0x181f ;  /* 0x00381f0003097f89 */ /* 0x000fe400000e0000 */
[----:B------:R-:W-:Y:S02]  /*f330*/  ISETP.GE.AND P3, PT, R5, R0, PT ;  /* 0x000000000500720c */ /* 0x000fe40003f66270 */
[----:B------:R-:W-:Y:S01]  /*f340*/  SHFL.IDX PT, R5, R4, 0x1, 0x181f ;  /* 0x00381f0004057f89 */ /* 0x000fe200000e0000 */
[----:B0-----:R-:W-:-:S03]  /*f350*/  IMAD.SHL.U32 R11, R6, 0x8, RZ ;  /* 0x00000008060b7824 */ /* 0x001fc600078e00ff */
[----:B------:R-:W0:Y:S02]  /*f360*/  SHFL.IDX PT, R6, R3, RZ, 0x181f ;  /* 0x00181fff03067589 */ /* 0x000e2400000e0000 */
[----:B------:R-:W-:-:S04]  /*f370*/  LOP3.LUT R11, R11, 0x38, RZ, 0xc0, !PT ;  /* 0x000000380b0b7812 */ /* 0x000fc800078ec0ff */
[----:B-1----:R-:W-:-:S05]  /*f380*/  @!P4 LEA R7, P5, R11, R7, 0x1 ;  /* 0x000000070b07c211 */ /* 0x002fca00078a08ff */
[----:B0-----:R-:W-:Y:S01]  /*f390*/  @!P4 IMAD.X R6, RZ, RZ, R6, P5 ;  /* 0x000000ffff06c224 */ /* 0x001fe200028e0606 */
[----:B------:R-:W-:-:S04]  /*f3a0*/  @!P3 LEA R8, P5, R11, R5, 0x1 ;  /* 0x000000050b08b211 */ /* 0x000fc800078a08ff */
[----:B------:R-:W-:Y:S01]  /*f3b0*/  @!P4 LOP3.LUT R7, R7, R6, RZ, 0x3c, !PT ;  /* 0x000000060707c212 */ /* 0x000fe200078e3cff */
[----:B------:R-:W-:-:S03]  /*f3c0*/  @!P3 IMAD.X R5, RZ, RZ, R9, P5 ;  /* 0x000000ffff05b224 */ /* 0x000fc600028e0609 */
[----:B------:R-:W-:-:S04]  /*f3d0*/  @!P4 LOP3.LUT R6, R7, R6, RZ, 0x3c, !PT ;  /* 0x000000060706c212 */ /* 0x000fc800078e3cff */
[----:B------:R-:W-:-:S05]  /*f3e0*/  @!P4 LOP3.LUT R7, R7, R6, RZ, 0x3c, !PT ;  /* 0x000000060707c212 */ /* 0x000fca00078e3cff */
[----:B-----5:R-:W-:Y:S04]  /*f3f0*/  @!P4 LDGSTS.E.BYPASS.LTC128B.128 [R10+0x10400], desc[UR56][R6.64], !P2 ;  /* 0x10400000060acfae */ /* 0x020fe8000d101d78 */
[----:B------:R-:W-:Y:S04]  /*f400*/  @!P4 LDGSTS.E.BYPASS.LTC128B.128 [R10+0x14400], desc[UR56][R6.64+0x80], !P1 ;  /* 0x14400080060acfae */ /* 0x000fe8000c901d78 */
[----:B------:R0:W-:Y:S02]  /*f410*/  @!P4 LDGSTS.E.BYPASS.LTC128B.128 [R10+0x18400], desc[UR56][R6.64+0x100], !P0 ;  /* 0x18400100060acfae */ /* 0x0001e4000c101d78 */
[----:B0-----:R-:W-:-:S02]  /*f420*/  @!P3 IMAD.MOV.U32 R6, RZ, RZ, R8 ;  /* 0x000000ffff06b224 */ /* 0x001fc400078e0008 */
[----:B------:R-:W-:Y:S01]  /*f430*/  @!P3 IMAD.MOV.U32 R7, RZ, RZ, R5 ;  /* 0x000000ffff07b224 */ /* 0x000fe200078e0005 */
[----:B------:R-:W-:Y:S01]  /*f440*/  SHFL.IDX PT, R8, R3, 0x2, 0x181f ;  /* 0x00581f0003087f89 */ /* 0x000fe200000e0000 */
[----:B------:R-:W-:-:S03]  /*f450*/  VIADD R5, R2, 0x20 ;  /* 0x0000002002057836 */ /* 0x000fc60000000000 */
[----:B------:R-:W-:Y:S04]  /*f460*/  @!P3 LDGSTS.E.BYPASS.LTC128B.128 [R10+0x10c00], desc[UR56][R6.64], !P2 ;  /* 0x10c00000060abfae */ /* 0x000fe8000d101d78 */
[----:B------:R-:W-:Y:S04]  /*f470*/  @!P3 LDGSTS.E.BYPASS.LTC128B.128 [R10+0x14c00], desc[UR56][R6.64+0x80], !P1 ;  /* 0x14c00080060abfae */ /* 0x000fe8000c901d78 */
[----:B------:R0:W-:Y:S01]  /*f480*/  @!P3 LDGSTS.E.BYPASS.LTC128B.128 [R10+0x18c00], desc[UR56][R6.64+0x100], !P0 ;  /* 0x18c00100060abfae */ /* 0x0001e2000c101d78 */
[----:B------:R-:W-:-:S03]  /*f490*/  ISETP.GE.AND P3, PT, R5, R0, PT ;  /* 0x000000000500720c */ /* 0x000fc60003f66270 */
[----:B------:R-:W1:Y:S10]  /*f4a0*/  SHFL.IDX PT, R5, R4, 0x2, 0x181f ;  /* 0x00581f0004057f89 */ /* 0x000e7400000e0000 */
        /* <DEDUP_REMOVED lines=53> */
.L_x_2428:
[----:B------:R-:W-:Y:S01]  /*f800*/  VIADD R2, R2, 0x70 ;  /* 0x0000007002027836 */ /* 0x000fe20000000000 */
[----:B------:R-:W-:Y:S04]  /*f810*/  BSSY B0, `(.L_x_2310) ;  /* 0x000000e000007945 */ /* 0x000fe80003800000 */
[----:B------:R-:W-:-:S13]  /*f820*/  ISETP.GE.AND P3, PT, R2, R0, PT ;  /* 0x000000000200720c */ /* 0x000fda0003f66270 */
[----:B------:R-:W-:Y:S05]  /*f830*/  @P3 BRA `(.L_x_2311) ;  /* 0x00000000002c3947 */ /* 0x000fea0003800000 */
[----:B0-----:R-:W0:Y:S02]  /*f840*/  S2R R4, SR_TID.X ;  /* 0x0000000000047919 */ /* 0x001e240000002100 */
        /* <DEDUP_REMOVED lines=10> */
.L_x_2311:
[----:B------:R-:W-:Y:S05]  /*f8f0*/  BSYNC B0 ;  /* 0x0000000000007941 */ /* 0x000fea0003800000 */
.L_x_2310:
[----:B------:R-:W-:Y:S01]  /*f900*/  NOP ;  /* 0x0000000000007918 */ /* 0x000fe20000000000 */
[----:B------:R-:W-:Y:S01]  /*f910*/  PLOP3.LUT P0, PT, PT, PT, PT, 0x80, 0x0 ;  /* 0x000000000000781c */ /* 0x000fe20003f0f070 */
[----:B0--3--:R-:W-:-:S12]  /*f920*/  VIADD R6, R18, 0x34800 ;  /* 0x0003480012067836 */ /* 0x009fd80000000000 */
.L_x_2312:
[----:B------:R-:W-:Y:S02]  /*f930*/  PLOP3.LUT P1, PT, P1, P0, PT, 0xa2, 0x0 ;  /* 0x000000000000781c */ /* 0x000fe40000f21472 */
[----:B------:R-:W-:-:S08]  /*f940*/  @P0 R2UR P1, UR4, R18 ;  /* 0x00000000120402ca */ /* 0x000fd00000020000 */
[----:B------:R-:W-:-:S05]  /*f950*/  @P0 PLOP3.LUT P0, PT, P1, PT, PT, 0x80, 0x0 ;  /* 0x000000000000081c */ /* 0x000fca0000f0f070 */
[----:B------:R-:W-:Y:S01]  /*f960*/  @!P1 SYNCS.ARRIVE.TRANS64.RED.A0T1 RZ, [UR4+0x34800], RZ ;  /* 0x034800ffffff99a7 */ /* 0x000fe20008200404 */
[----:B------:R-:W-:Y:S07]  /*f970*/  @!P1 ARRIVES.LDGSTSBAR.64.TRANSCNT [UR4+0x34800] ;  /* 0x03480000ff0099b0 */ /* 0x000fee0008000a84 */
[----:B------:R-:W-:Y:S05]  /*f980*/  @P0 BRA.U.ANY `(.L_x_2312) ;  /* 0xfffffffd00e80947 */ /* 0x000fea000393ffff */
[----:B----4-:R-:W3:Y:S02]  /*f990*/  LDL.LU R2, [R1+0x48] ;  /* 0x0000480001027983 */ /* 0x010ee40000300800 */
        /* <DEDUP_REMOVED lines=11> */
.L_x_2429:
[----:B------:R-:W-:Y:S05]  /*fa50*/  BSYNC B0 ;  /* 0x0000000000007941 */ /* 0x000fea0003800000 */
.L_x_2313:
[----:B------:R-:W0:Y:S04]  /*fa60*/  LDL R2, [R1+0x40] ;  /* 0x0000400001027983 */ /* 0x000e280000100800 */
[----:B--2---:R-:W2:Y:S01]  /*fa70*/  LDL R3, [R1+0x28] ;  /* 0x0000280001037983 */ /* 0x004ea20000100800 */
[----:B------:R-:W-:Y:S01]  /*fa80*/  BSSY B0, `(.L_x_2315) ;  /* 0x0000213000007945 */ /* 0x000fe20003800000 */
[----:B0-----:R-:W-:-:S05]  /*fa90*/  VIADD R0, R2, 0xfffffffe ;  /* 0xfffffffe02007836 */ /* 0x001fca0000000000 */
[----:B--2---:R-:W-:-:S13]  /*faa0*/  ISETP.GE.AND P0, PT, R0, R3, PT ;  /* 0x000000030000720c */ /* 0x004fda0003f06270 */
[----:B------:R-:W-:Y:S05]  /*fab0*/  @!P0 BRA `(.L_x_2316) ;  /* 0x00000020003c8947 */ /* 0x000fea0003800000 */
[----:B------:R-:W2:Y:S04]  /*fac0*/  LDL.LU R2, [R1+0x58] ;  /* 0x0000580001027983 */ /* 0x000ea80000300800 */
[----:B-1----:R-:W3:Y:S04]  /*fad0*/  LDL.LU R5, [R1+0x3c] ;  /* 0x00003c0001057983 */ /* 0x002ee80000300800 */
[----:B------:R-:W4:Y:S01]  /*fae0*/  LDL.LU R4, [R1+0x30] ;  /* 0x0000300001047983 */ /* 0x000f220000300800 */
[----:B------:R-:W-:Y:S01]  /*faf0*/  LOP3.LUT R12, RZ, R3, RZ, 0x33, !PT ;  /* 0x00000003ff0c7212 */ /* 0x000fe200078e33ff */
[----:B------:R-:W-:Y:S01]  /*fb00*/  BSSY B2, `(.L_x_2317) ;  /* 0x00000b5000027945 */ /* 0x000fe20003800000 */
[----:B--2---:R-:W-:-:S04]  /*fb10*/  VIADD R2, R2, 0x1 ;  /* 0x0000000102027836 */ /* 0x004fc80000000000 */
[----:B---3--:R-:W-:-:S05]  /*fb20*/  IMAD R2, R2, R5, RZ ;  /* 0x0000000502027224 */ /* 0x008fca00078e02ff */
        /* <DEDUP_REMOVED lines=14> */
[----:B--2---:R-:W-:Y:S02]  /*fc10*/  ISETP.NE.AND P1, PT, R5, RZ, PT ;  /* 0x000000ff0500720c */ /* 0x004fe40003f25270 */
        /* <DEDUP_REMOVED lines=26> */
.L_x_2321:
[----:B------:R-:W-:Y:S01]  /*fdc0*/  IMAD R3, R9, 0x8, R18 ;  /* 0x0000000809037824 */ /* 0x000fe200078e0212 */
[----:B------:R-:W-:Y:S01]  /*fdd0*/  SHF.L.U32 R2, R13, 0x1f, RZ ;  /* 0x0000001f0d027819 */ /* 0x000fe200000006ff */
[----:B------:R-:W-:Y:S03]  /*fde0*/  BSSY B3, `(.L_x_2322) ;  /* 0x0000003000037945 */ /* 0x000fe60003800000 */
[----:B------:R-:W1:Y:S02]  /*fdf0*/  SYNCS.PHASECHK.TRANS64.TRYWAIT P0, [R3+URZ+0x34840], R2 ;  /* 0x03484002030075a7 */ /* 0x000e64000800017f */
[----:B-1----:R-:W-:Y:S05]  /*fe00*/  @!P0 BRA `(.L_x_2323) ;  /* 0x0000004800448947 */ /* 0x002fea0003800000 */
.L_x_2430:
[----:B------:R-:W-:Y:S05]  /*fe10*/  BSYNC B3 ;  /* 0x0000000000037941 */ /* 0x000fea0003800000 */
.L_x_2322:
        /* <DEDUP_REMOVED lines=12> */
.L_x_2325:
[----:B------:R-:W-:Y:S05]  /*fee0*/  BSYNC B3 ;  /* 0x0000000000037941 */ /* 0x000fea0003800000 */
.L_x_2324:
        /* <DEDUP_REMOVED lines=12> */
.L_x_2326:
        /* <DEDUP_REMOVED lines=16> */
.L_x_2327:
        /* <DEDUP_REMOVED lines=15> */
.L_x_2328:
        /* <DEDUP_REMOVED lines=16> */
.L_x_2431:
[----:B------:R-:W-:Y:S05]  /*102a0*/  BSYNC B3 ;  /* 0x0000000000037941 */ /* 0x000fea0003800000 */
.L_x_2329:
        /* <DEDUP_REMOVED lines=12> */
.L_x_2332:
[----:B------:R-:W-:Y:S05]  /*10370*/  BSYNC B3 ;  /* 0x0000000000037941 */ /* 0x000fea0003800000 */
.L_x_2331:
        /* <DEDUP_REMOVED lines=13> */
.L_x_2333:
        /* <DEDUP_REMOVED lines=15> */
.L_x_2334:
        /* <DEDUP_REMOVED lines=12> */
.L_x_2320:
[----:B------:R-:W-:Y:S05]  /*10600*/  BSYNC B1 ;  /* 0x0000000000017941 */ /* 0x000fea0003800000 */
.L_x_2319:
[----:B0-----:R-:W2:Y:S01]  /*10610*/  LDL.LU R0, [R1+0x40] ;  /* 0x0000400001007983 */ /* 0x001ea20000300800 */
[----:B------:R-:W-:-:S03]  /*10620*/  IMAD.MOV.U32 R19, RZ, RZ, R9 ;  /* 0x000000ffff137224 */ /* 0x000fc600078e0009 */
[----:B------:R0:W-:Y:S02]  /*10630*/  STL [R1+0x14], R13 ;  /* 0x0000140d01007387 */ /* 0x0001e40000100800 */
[----:B0-2---:R-:W-:-:S07]  /*10640*/  VIADD R0, R0, 0xfffffffd ;  /* 0xfffffffd00007836 */ /* 0x005fce0000000000 */
.L_x_2318:
[----:B------:R-:W-:Y:S05]  /*10650*/  BSYNC B2 ;  /* 0x0000000000027941 */ /* 0x000fea0003800000 */
.L_x_2317:
[----:B------:R-:W-:Y:S01]  /*10660*/  VIADD R12, R12, 0xfffffffe ;  /* 0xfffffffe0c0c7836 */ /* 0x000fe20000000000 */
[----:B------:R-:W-:-:S04]  /*10670*/  LOP3.LUT R4, RZ, R4, RZ, 0x33, !PT ;  /* 0x00000004ff047212 */ /* 0x000fc800078e33ff */
[----:B------:R-:W-:-:S13]  /*10680*/  ISETP.NE.AND P0, PT, R12, R4, PT ;  /* 0x000000040c00720c */ /* 0x000fda0003f05270 */
[----:B------:R-:W-:Y:S05]  /*10690*/  @!P0 BRA `(.L_x_2316) ;  /* 0x0000001400448947 */ /* 0x000fea0003800000 */
[----:B------:R-:W-:-:S07]  /*106a0*/  IMAD.MOV.U32 R9, RZ, RZ, R17 ;  /* 0x000000ffff097224 */ /* 0x000fce00078e0011 */
.L_x_2367:
        /* <DEDUP_REMOVED lines=8> */
[----:B--2---:R-:W-:Y:S02]  /*10730*/  ISETP.NE.AND P1, PT, R3, RZ, PT ;  /* 0x000000ff0300720c */ /* 0x004fe40003f25270 */
        /* <DEDUP_REMOVED lines=26> */
.L_x_2337:
[----:B------:R-:W-:Y:S01]  /*108e0*/  IMAD R3, R4, 0x8, R18 ;  /* 0x0000000804037824 */ /* 0x000fe200078e0212 */
[----:B------:R-:W-:Y:S01]  /*108f0*/  SHF.L.U32 R2, R5, 0x1f, RZ ;  /* 0x0000001f05027819 */ /* 0x000fe200000006ff */
[----:B------:R-:W-:Y:S03]  /*10900*/  BSSY B2, `(.L_x_2338) ;  /* 0x0000003000027945 */ /* 0x000fe60003800000 */
[----:B------:R-:W1:Y:S02]  /*10910*/  SYNCS.PHASECHK.TRANS64.TRYWAIT P0, [R3+URZ+0x34840], R2 ;  /* 0x03484002030075a7 */ /* 0x000e64000800017f */
[----:B-1----:R-:W-:Y:S05]  /*10920*/  @!P0 BRA `(.L_x_2339) ;  /* 0x0000003c00a48947 */ /* 0x002fea0003800000 */
.L_x_2432:
[----:B------:R-:W-:Y:S05]  /*10930*/  BSYNC B2 ;  /* 0x0000000000027941 */ /* 0x000fea0003800000 */
.L_x_2338:
        /* <DEDUP_REMOVED lines=12> */
.L_x_2341:
[----:B------:R-:W-:Y:S05]  /*10a00*/  BSYNC B2 ;  /* 0x0000000000027941 */ /* 0x000fea0003800000 */
.L_x_2340:
        /* <DEDUP_REMOVED lines=12> */
.L_x_2342:
        /* <DEDUP_REMOVED lines=16> */
.L_x_2343:
        /* <DEDUP_REMOVED lines=15> */
.L_x_2344:
        /* <DEDUP_REMOVED lines=16> */
.L_x_2433:
[----:B------:R-:W-:Y:S05]  /*10dc0*/  BSYNC B2 ;  /* 0x0000000000027941 */ /* 0x000fea0003800000 */
.L_x_2345:
        /* <DEDUP_REMOVED lines=11> */
.L_x_2348:
[----:B------:R-:W-:Y:S05]  /*10e80*/  BSYNC B2 ;  /* 0x0000000000027941 */ /* 0x000fea0003800000 */
.L_x_2347:
        /* <DEDUP_REMOVED lines=12> */
.L_x_2349:
        /* <DEDUP_REMOVED lines=15> */
.L_x_2350:
        /* <DEDUP_REMOVED lines=12> */
.L_x_2336:
[----:B------:R-:W-:Y:S05]  /*11100*/  BSYNC B1 ;  /* 0x0000000000017941 */ /* 0x000fea0003800000 */
.L_x_2335:
[----:B------:R-:W2:Y:S01]  /*11110*/  LDL R2, [R1+0x20] ;  /* 0x0000200001027983 */ /* 0x000ea20000100800 */
[----:B------:R-:W-:Y:S01]  /*11120*/  VIADD R19, R4, 0x1 ;  /* 0x0000000104137836 */ /* 0x000fe20000000000 */
[----:B------:R-:W-:Y:S01]  /*11130*/  BSSY B1, `(.L_x_2351) ;  /* 0x00000a3000017945 */ /* 0x000fe20003800000 */
[----:B0-----:R-:W-:-:S03]  /*11140*/  VIADD R7, R0, 0xffffffff ;  /* 0xffffffff00077836 */ /* 0x001fc60000000000 */
[----:B------:R-:W-:-:S04]  /*11150*/  ISETP.NE.AND P0, PT, R19, 0x2, PT ;  /* 0x000000021300780c */ /* 0x000fc80003f05270 */
[----:B------:R-:W-:Y:S02]  /*11160*/  SEL R19, R19, RZ, P0 ;  /* 0x000000ff13137207 */ /* 0x000fe40000000000 */
[----:B--2---:R-:W-:Y:S02]  /*11170*/  ISETP.NE.AND P1, PT, R2, RZ, PT ;  /* 0x000000ff0200720c */ /* 0x004fe40003f25270 */
        /* <DEDUP_REMOVED lines=28> */
.L_x_2353:
[----:B------:R-:W-:Y:S01]  /*11340*/  IMAD R2, R19, 0x8, R18 ;  /* 0x0000000813027824 */ /* 0x000fe200078e0212 */
[----:B------:R-:W-:Y:S01]  /*11350*/  SHF.L.U32 R3, R12, 0x1f, RZ ;  /* 0x0000001f0c037819 */ /* 0x000fe200000006ff */
[----:B------:R-:W-:Y:S03]  /*11360*/  BSSY B2, `(.L_x_2354) ;  /* 0x0000003000027945 */ /* 0x000fe60003800000 */
[----:B------:R-:W2:Y:S02]  /*11370*/  SYNCS.PHASECHK.TRANS64.TRYWAIT P0, [R2+URZ+0x34840], R3 ;  /* 0x03484003020075a7 */ /* 0x000ea4000800017f */
[----:B--2---:R-:W-:Y:S05]  /*11380*/  @!P0 BRA `(.L_x_2355) ;  /* 0x0000003400348947 */ /* 0x004fea0003800000 */
.L_x_2434:
[----:B------:R-:W-:Y:S05]  /*11390*/  BSYNC B2 ;  /* 0x0000000000027941 */ /* 0x000fea0003800000 */
.L_x_2354:
        /* <DEDUP_REMOVED lines=12> */
.L_x_2357:
[----:B------:R-:W-:Y:S05]  /*11460*/  BSYNC B2 ;  /* 0x0000000000027941 */ /* 0x000fea0003800000 */
.L_x_2356:
        /* <DEDUP_REMOVED lines=13> */
.L_x_2358:
        /* <DEDUP_REMOVED lines=16> */
.L_x_2359:
        /* <DEDUP_REMOVED lines=15> */
.L_x_2360:
        /* <DEDUP_REMOVED lines=15> */
.L_x_2435:
[----:B------:R-:W-:Y:S05]  /*11820*/  BSYNC B2 ;  /* 0x0000000000027941 */ /* 0x000fea0003800000 */
.L_x_2361:
        /* <DEDUP_REMOVED lines=11> */
.L_x_2364:
[----:B------:R-:W-:Y:S05]  /*118e0*/  BSYNC B2 ;  /* 0x0000000000027941 */ /* 0x000fea0003800000 */
.L_x_2363:
        /* <DEDUP_REMOVED lines=12> */
.L_x_2365:
        /* <DEDUP_REMOVED lines=15> */
.L_x_2366:
        /* <DEDUP_REMOVED lines=12> */
.L_x_2352:
[----:B------:R-:W-:Y:S05]  /*11b60*/  BSYNC B1 ;  /* 0x0000000000017941 */ /* 0x000fea0003800000 */
.L_x_2351:
[----:B------:R-:W2:Y:S01]  /*11b70*/  LDL R2, [R1+0x28] ;  /* 0x0000280001027983 */ /* 0x000ea20000100800 */
[----:B------:R-:W-:Y:S01]  /*11b80*/  VIADD R0, R0, 0xfffffffe ;  /* 0xfffffffe00007836 */ /* 0x000fe20000000000 */
[----:B--2---:R-:W-:-:S13]  /*11b90*/  ISETP.GT.AND P0, PT, R7, R2, PT ;  /* 0x000000020700720c */ /* 0x004fda0003f04270 */
[----:B------:R-:W-:Y:S05]  /*11ba0*/  @P0 BRA `(.L_x_2367) ;  /* 0xffffffe800c00947 */ /* 0x000fea000383ffff */
.L_x_2316:
[----:B------:R-:W-:Y:S05]  /*11bb0*/  BSYNC B0 ;  /* 0x0000000000007941 */ /* 0x000fea0003800000 */
.L_x_2315:
[----:B------:R-:W2:Y:S01]  /*11bc0*/  S2R R2, SR_TID.X ;  /* 0x0000000000027919 */ /* 0x000ea20000002100 */
[----:B------:R-:W-:Y:S01]  /*11bd0*/  BSSY B0, `(.L_x_2368) ;  /* 0x0000011000007945 */ /* 0x000fe20003800000 */
[----:B--2---:R-:W-:-:S04]  /*11be0*/  LOP3.LUT R3, R2, 0x7f, RZ, 0xc0, !PT ;  /* 0x0000007f02037812 */ /* 0x004fc800078ec0ff */
[----:B------:R-:W-:-:S13]  /*11bf0*/  ISETP.NE.AND P0, PT, R3, RZ, PT ;  /* 0x000000ff0300720c */ /* 0x000fda0003f05270 */
[----:B------:R-:W-:Y:S05]  /*11c00*/  @P0 BRA `(.L_x_2369) ;  /* 0x0000000000340947 */ /* 0x000fea0003800000 */
[----:B------:R-:W2:Y:S01]  /*11c10*/  S2R R2, SR_LANEID ;  /* 0x0000000000027919 */ /* 0x000ea20000000000 */
[----:B------:R-:W-:Y:S01]  /*11c20*/  VOTEU.ANY UR4, UPT, PT ;  /* 0x0000000000047886 */ /* 0x000fe200038e0100 */
[----:B-1----:R-:W1:Y:S01]  /*11c30*/  LDC.64 R4, c[0x0][0xc60] ;  /* 0x00031800ff047b82 */ /* 0x002e620000000a00 */
[----:B------:R-:W2:Y:S02]  /*11c40*/  FLO.U32 R0, UR4 ;  /* 0x0000000400007d00 */ /* 0x000ea400080e0000 */
        /* <DEDUP_REMOVED lines=9> */
.L_x_2369:
[----:B------:R-:W-:Y:S05]  /*11ce0*/  BSYNC B0 ;  /* 0x0000000000007941 */ /* 0x000fea0003800000 */
.L_x_2368:
[----:B--2---:R-:W2:Y:S01]  /*11cf0*/  LDL.LU R0, [R1+0x20] ;  /* 0x0000200001007983 */ /* 0x004ea20000300800 */
[----:B------:R-:W-:Y:S01]  /*11d00*/  BSSY B0, `(.L_x_2370) ;  /* 0x000003a000007945 */ /* 0x000fe20003800000 */
[----:B--2---:R-:W-:-:S13]  /*11d10*/  ISETP.NE.AND P0, PT, R0, RZ, PT ;  /* 0x000000ff0000720c */ /* 0x004fda0003f05270 */
        /* <DEDUP_REMOVED lines=8> */
.L_x_2436:
[----:B------:R-:W-:Y:S05]  /*11da0*/  BSYNC B1 ;  /* 0x0000000000017941 */ /* 0x000fea0003800000 */
.L_x_2372:
        /* <DEDUP_REMOVED lines=9> */
.L_x_2375:
[----:B------:R-:W-:Y:S05]  /*11e40*/  BSYNC B1 ;  /* 0x0000000000017941 */ /* 0x000fea0003800000 */
.L_x_2374:
        /* <DEDUP_REMOVED lines=12> */
.L_x_2376:
        /* <DEDUP_REMOVED lines=15> */
.L_x_2377:
        /* <DEDUP_REMOVED lines=10> */
.L_x_2371:
[----:B------:R-:W-:Y:S05]  /*120a0*/  BSYNC B0 ;  /* 0x0000000000007941 */ /* 0x000fea0003800000 */
.L_x_2370:
[----:B------:R-:W2:Y:S01]  /*120b0*/  LDL.LU R4, [R1+0x14] ;  /* 0x0000140001047983 */ /* 0x000ea20000300800 */
[----:B------:R-:W-:-:S05]  /*120c0*/  VIADD R19, R19, 0x1 ;  /* 0x0000000113137836 */ /* 0x000fca0000000000 */
[----:B------:R-:W-:-:S04]  /*120d0*/  ISETP.NE.AND P0, PT, R19, 0x2, PT ;  /* 0x000000021300780c */ /* 0x000fc80003f05270 */
[----:B------:R-:W-:Y:S02]  /*120e0*/  SEL R0, RZ, 0x1, P0 ;  /* 0x00000001ff007807 */ /* 0x000fe40000000000 */
[----:B------:R-:W-:Y:S02]  /*120f0*/  SEL R19, R19, RZ, P0 ;  /* 0x000000ff13137207 */ /* 0x000fe40000000000 */
[----:B--2---:R-:W-:-:S05]  /*12100*/  LOP3.LUT R4, R4, R0, RZ, 0x3c, !PT ;  /* 0x0000000004047212 */ /* 0x004fca00078e3cff */
[----:B------:R2:W-:Y:S02]  /*12110*/  STL [R1+0x14], R4 ;  /* 0x0000140401007387 */ /* 0x0005e40000100800 */
.L_x_2295:
[----:B------:R-:W-:Y:S05]  /*12120*/  BSYNC B7 ;  /* 0x0000000000077941 */ /* 0x000fea0003800000 */
.L_x_2293:
[----:B----4-:R-:W4:Y:S02]  /*12130*/  LDL R0, [R1+0x5c] ;  /* 0x00005c0001007983 */ /* 0x010f240000100800 */
[----:B----4-:R-:W-:-:S13]  /*12140*/  ISETP.NE.AND P0, PT, R0, RZ, PT ;  /* 0x000000ff0000720c */ /* 0x010fda0003f05270 */
        /* <DEDUP_REMOVED lines=12> */
.L_x_2378:
[----:B------:R-:W2:Y:S01]  /*12210*/  S2R R0, SR_TID.X ;  /* 0x0000000000007919 */ /* 0x000ea20000002100 */
[----:B------:R-:W-:Y:S01]  /*12220*/  UMOV UR4, 0xffffffff ;  /* 0xffffffff00047882 */ /* 0x000fe20000000000 */
[----:B--2---:R-:W-:-:S04]  /*12230*/  LOP3.LUT R10, R0, 0x1f, RZ, 0xc0, !PT ;  /* 0x0000001f000a7812 */ /* 0x004fc800078ec0ff */
[----:B------:R-:W-:Y:S01]  /*12240*/  ISETP.NE.AND P0, PT, R10, 0x1f, PT ;  /* 0x0000001f0a00780c */ /* 0x000fe20003f05270 */
[----:B------:R-:W-:-:S12]  /*12250*/  BRA.DIV UR4, `(.L_x_2380) ;  /* 0x0000002604bc7947 */ /* 0x000fd8000b800000 */
[----:B------:R-:W2:Y:S01]  /*12260*/  LDL.LU R3, [R1] ;  /* 0x0000000001037983 */ /* 0x000ea20000300800 */
[----:B------:R-:W-:-:S03]  /*12270*/  ULDC UR4, c[0x0][0xc3c] ;  /* 0x00030f0000047ab9 */ /* 0x000fc60000000800 */
[----:B01----:R-:W4:Y:S02]  /*12280*/  LDL R8, [R1+0xc] ;  /* 0x00000c0001087983 */ /* 0x003f240000100800 */
[----:B----4-:R-:W-:Y:S02]  /*12290*/  IMAD.IADD R0, R8, 0x1, R10 ;  /* 0x0000000108007824 */ /* 0x010fe400078e020a */
[----:B--2---:R-:W-:-:S03]  /*122a0*/  IMAD.MOV.U32 R8, RZ, RZ, R3 ;  /* 0x000000ffff087224 */ /* 0x004fc600078e0003 */
[----:B------:R-:W-:-:S13]  /*122b0*/  ISETP.GE.OR P1, PT, R0, UR4, !P0 ;  /* 0x0000000400007c0c */ /* 0x000fda000c726670 */
[----:B------:R-:W0:Y:S08]  /*122c0*/  @!P1 LDC.64 R2, c[0x0][0xc80] ;  /* 0x00032000ff029b82 */ /* 0x000e300000000a00 */
[----:B---3--:R-:W1:Y:S01]  /*122d0*/  @!P1 LDC.64 R6, c[0x0][0xc78] ;  /* 0x00031e00ff069b82 */ /* 0x008e620000000a00 */
[----:B0-----:R-:W-:-:S05]  /*122e0*/  @!P1 IMAD.WIDE R2, R0, 0x4, R2 ;  /* 0x0000000400029825 */ /* 0x001fca00078e0202 */
[----:B------:R1:W2:Y:S02]  /*122f0*/  @!P1 LDG.E R5, desc[UR56][R2.64] ;  /* 0x0000003802059981 */ /* 0x0002a4000c1e1900 */
[----:B-1----:R-:W-:-:S06]  /*12300*/  @!P1 IMAD.WIDE R2, R0, 0x4, R6 ;  /* 0x0000000400029825 */ /* 0x002fcc00078e0206 */
[----:B------:R-:W3:Y:S01]  /*12310*/  @!P1 LDG.E R2, desc[UR56][R2.64] ;  /* 0x0000003802029981 */ /* 0x000ee2000c1e1900 */
[----:B------:R-:W-:Y:S02]  /*12320*/  CS2R R6, SRZ ;  /* 0x0000000000067805 */ /* 0x000fe4000001ff00 */
[C---:B------:R-:W-:Y:S02]  /*12330*/  ISETP.GE.U32.AND P2, PT, R10.reuse, 0x2, PT ;  /* 0x000000020a00780c */ /* 0x040fe40003f46070 */
[C---:B------:R-:W-:Y:S01]  /*12340*/  ISETP.GE.U32.AND P3, PT, R10.reuse, 0x4, PT ;  /* 0x000000040a00780c */ /* 0x040fe20003f66070 */
[----:B------:R-:W-:Y:S01]  /*12350*/  SHFL.IDX PT, R4, R8, RZ, 0x1f ;  /* 0x00001fff08047589 */ /* 0x000fe200000e0000 */
[C---:B------:R-:W-:Y:S02]  /*12360*/  ISETP.GE.U32.AND P4, PT, R10.reuse, 0x8, PT ;  /* 0x000000080a00780c */ /* 0x040fe40003f86070 */
[----:B------:R-:W-:Y:S01]  /*12370*/  ISETP.GE.U32.AND P5, PT, R10, 0x10, PT ;  /* 0x000000100a00780c */ /* 0x000fe20003fa6070 */
[----:B------:R-:W-:Y:S01]  /*12380*/  SHFL.IDX PT, R0, R8, 0x1, 0x1f ;  /* 0x00201f0008007f89 */ /* 0x000fe200000e0000 */
[----:B--2---:R-:W-:-:S02]  /*12390*/  @!P1 IMAD.MOV.U32 R6, RZ, RZ, R5 ;  /* 0x000000ffff069224 */ /* 0x004fc400078e0005 */
[----:B---3--:R-:W-:Y:S01]  /*123a0*/  @!P1 IMAD.MOV.U32 R7, RZ, RZ, R2 ;  /* 0x000000ffff079224 */ /* 0x008fe200078e0002 */
[----:B------:R-:W-:-:S03]  /*123b0*/  ISETP.NE.AND P1, PT, R10, RZ, PT ;  /* 0x000000ff0a00720c */ /* 0x000fc60003f25270 */
[----:B------:R-:W-:-:S05]  /*123c0*/  IMAD R2, R7, R6, RZ ;  /* 0x0000000607027224 */ /* 0x000fca00078e02ff */
[----:B------:R-:W0:Y:S02]  /*123d0*/  SHFL.UP PT, R3, R2, 0x1, RZ ;  /* 0x0420000002037989 */ /* 0x000e2400000e00ff */
[----:B0-----:R-:W-:-:S05]  /*123e0*/  SEL R5, R3, RZ, P1 ;  /* 0x000000ff03057207 */ /* 0x001fca0000800000 */
[----:B------:R-:W-:Y:S02]  /*123f0*/  IMAD.IADD R2, R2, 0x1, R5 ;  /* 0x0000000102027824 */ /* 0x000fe400078e0205 */
[----:B------:R-:W-:-:S03]  /*12400*/  IMAD.MOV.U32 R5, RZ, RZ, RZ ;  /* 0x000000ffff057224 */ /* 0x000fc600078e00ff */
        /* <DEDUP_REMOVED lines=13> */
.L_x_2446:
[----:B------:R-:W-:Y:S02]  /*124e0*/  ULDC UR4, c[0x0][0xc38] ;  /* 0x00030e0000047ab9 */ /* 0x000fe40000000800 */
[----:B------:R-:W-:-:S04]  /*124f0*/  IMAD.U32 R8, RZ, RZ, UR4 ;  /* 0x00000004ff087e24 */ /* 0x000fc8000f8e00ff */
[----:B-1----:R-:W-:-:S04]  /*12500*/  IMAD R9, R9, R8, RZ ;  /* 0x0000000809097224 */ /* 0x002fc800078e02ff */
[----:B------:R-:W-:-:S05]  /*12510*/  IMAD.IADD R0, R0, 0x1, R9 ;  /* 0x0000000100007824 */ /* 0x000fca00078e0209 */
[----:B------:R-:W-:-:S13]  /*12520*/  ISETP.GT.AND P6, PT, R0, R4, PT ;  /* 0x000000040000720c */ /* 0x000fda0003fc4270 */
[----:B------:R-:W-:Y:S05]  /*12530*/  @P6 BRA `(.L_x_2381) ;  /* 0x0000000000ac6947 */ /* 0x000fea0003800000 */
.L_x_2384:
[----:B------:R-:W2:Y:S01]  /*12540*/  LDL.LU R3, [R1+0xc] ;  /* 0x00000c0001037983 */ /* 0x000ea20000300800 */
[----:B0-----:R-:W0:Y:S01]  /*12550*/  LDC R2, c[0x0][0xc3c] ;  /* 0x00030f00ff027b82 */ /* 0x001e220000000800 */
[----:B--2---:R-:W-:-:S05]  /*12560*/  VIADD R3, R3, 0x1f ;  /* 0x0000001f03037836 */ /* 0x004fca0000000000 */
[----:B0-----:R-:W-:-:S13]  /*12570*/  ISETP.GE.AND P6, PT, R3, R2, PT ;  /* 0x000000020300720c */ /* 0x001fda0003fc6270 */
[----:B------:R-:W-:Y:S05]  /*12580*/  @P6 BRA `(.L_x_2382) ;  /* 0x0000000800e86947 */ /* 0x000fea0003800000 */
[----:B------:R-:W0:Y:S01]  /*12590*/  S2R R6, SR_TID.X ;  /* 0x0000000000067919 */ /* 0x000e220000002100 */
        /* <DEDUP_REMOVED lines=31> */
.L_x_2454:
[----:B------:R-:W-:Y:S02]  /*12790*/  ULDC UR4, c[0x0][0xc38] ;  /* 0x00030e0000047ab9 */ /* 0x000fe40000000800 */
[----:B------:R-:W-:-:S04]  /*127a0*/  IMAD.U32 R8, RZ, RZ, UR4 ;  /* 0x00000004ff087e24 */ /* 0x000fc8000f8e00ff */
[----:B-1----:R-:W-:-:S04]  /*127b0*/  IMAD R9, R9, R8, RZ ;  /* 0x0000000809097224 */ /* 0x002fc800078e02ff */
[----:B------:R-:W-:-:S05]  /*127c0*/  IMAD.IADD R0, R9, 0x1, R0 ;  /* 0x0000000109007824 */ /* 0x000fca00078e0200 */
[----:B------:R-:W-:-:S13]  /*127d0*/  ISETP.GT.AND P6, PT, R0, R4, PT ;  /* 0x000000040000720c */ /* 0x000fda0003fc4270 */
[----:B------:R-:W-:Y:S05]  /*127e0*/  @!P6 BRA `(.L_x_2384) ;  /* 0xfffffffc0054e947 */ /* 0x000fea000383ffff */
.L_x_2381:
        /* <DEDUP_REMOVED lines=12> */
.L_x_2459:
[----:B------:R-:W-:-:S13]  /*128b0*/  ISETP.NE.AND P0, PT, R3, RZ, PT ;  /* 0x000000ff0300720c */ /* 0x000fda0003f05270 */
[----:B------:R-:W-:Y:S05]  /*128c0*/  @!P0 BRA `(.L_x_2386) ;  /* 0x0000000000148947 */ /* 0x000fea0003800000 */
[----:B------:R-:W-:Y:S01]  /*128d0*/  UMOV UR4, 0xffffffff ;  /* 0xffffffff00047882 */ /* 0x000fe20000000000 */
[----:B---3--:R-:W-:Y:S02]  /*128e0*/  VIADD R10, R10, 0xffffffff ;  /* 0xffffffff0a0a7836 */ /* 0x008fe40000000000 */
[----:B------:R-:W-:Y:S05]  /*128f0*/  BRA.DIV UR4, `(.L_x_2387) ;  /* 0x0000002a04b07947 */ /* 0x000fea000b800000 */
[----:B0-----:R0:W1:Y:S02]  /*12900*/  SHFL.IDX PT, R2, R2, R10, 0x1f ;  /* 0x00001f0a02027589 */ /* 0x00106400000e0000 */
.L_x_2462:
[----:B-1----:R-:W-:-:S07]  /*12910*/  IMAD.MOV.U32 R5, RZ, RZ, R2 ;  /* 0x000000ffff057224 */ /* 0x002fce00078e0002 */
.L_x_2386:
[----:B0-----:R-:W-:Y:S01]  /*12920*/  IMAD R2, R5, R8, R9 ;  /* 0x0000000805027224 */ /* 0x001fe200078e0209 */
[----:B------:R-:W-:-:S03]  /*12930*/  ISETP.NE.AND P0, PT, R7, 0x1, PT ;  /* 0x000000010700780c */ /* 0x000fc60003f05270 */
[----:B------:R-:W-:Y:S01]  /*12940*/  IMAD.IADD R4, R4, 0x1, -R2 ;  /* 0x0000000104047824 */ /* 0x000fe200078e0a02 */
[----:B------:R0:W-:Y:S09]  /*12950*/  STL [R1], R2 ;  /* 0x0000000201007387 */ /* 0x0001f20000100800 */
[----:B------:R-:W-:Y:S05]  /*12960*/  @!P0 BRA `(.L_x_2388) ;  /* 0x0000000000e48947 */ /* 0x000fea0003800000 */
[----:B------:R-:W-:-:S04]  /*12970*/  IABS R5, R0 ;  /* 0x0000000000057213 */ /* 0x000fc80000000000 */
        /* <DEDUP_REMOVED lines=25> */
[----:B---3--:R-:W-:Y:S02]  /*12b10*/  IMAD R6, R2, R5, RZ ;  /* 0x0000000502067224 */ /* 0x008fe400078e02ff */
        /* <DEDUP_REMOVED lines=30> */
.L_x_2388:
[----:B------:R-:W2:Y:S01]  /*12d00*/  LDL R5, [R1+0xc] ;  /* 0x00000c0001057983 */ /* 0x000ea20000100800 */
[----:B0-----:R-:W2:Y:S02]  /*12d10*/  LDC.64 R2, c[0x0][0xc90] ;  /* 0x00032400ff027b82 */ /* 0x001ea40000000a00 */
[----:B--2---:R-:W-:-:S05]  /*12d20*/  IMAD.WIDE R2, R5, 0x4, R2 ;  /* 0x0000000405027825 */ /* 0x004fca00078e0202 */
[----:B---3--:R-:W2:Y:S02]  /*12d30*/  LDG.E R6, desc[UR56][R2.64] ;  /* 0x0000003802067981 */ /* 0x008ea4000c1e1900 */
        /* <DEDUP_REMOVED lines=59> */
.L_x_2389:
[----:B0-----:R-:W-:-:S05]  /*130f0*/  LOP3.LUT R3, RZ, R4, RZ, 0x33, !PT ;  /* 0x00000004ff037212 */ /* 0x001fca00078e33ff */
[----:B------:R-:W-:-:S05]  /*13100*/  IMAD.IADD R0, R0, 0x1, R3 ;  /* 0x0000000100007824 */ /* 0x000fca00078e0203 */
[----:B------:R2:W-:Y:S01]  /*13110*/  STL [R1+0x4], R0 ;  /* 0x0000040001007387 */ /* 0x0005e20000100800 */
[----:B------:R-:W-:Y:S05]  /*13120*/  BRA `(.L_x_2390) ;  /* 0x0000000000287947 */ /* 0x000fea0003800000 */
.L_x_2382:
        /* <DEDUP_REMOVED lines=10> */
.L_x_2390:
[----:B0-----:R-:W3:Y:S04]  /*131d0*/  LDL R3, [R1+0x8] ;  /* 0x0000080001037983 */ /* 0x001ee80000100800 */
[----:B-1----:R-:W4:Y:S04]  /*131e0*/  LDL R2, [R1+0xc] ;  /* 0x00000c0001027983 */ /* 0x002f280000100800 */
[----:B------:R-:W5:Y:S04]  /*131f0*/  LDL R4, [R1] ;  /* 0x0000000001047983 */ /* 0x000f680000100800 */
[----:B------:R-:W5:Y:S01]  /*13200*/  LDL R5, [R1+0x4] ;  /* 0x0000040001057983 */ /* 0x000f620000100800 */
[----:B------:R-:W-:Y:S05]  /*13210*/  WARPSYNC.ALL ;  /* 0x0000000000007948 */ /* 0x000fea0003800000 */
[----:B--2---:R-:W0:Y:S02]  /*13220*/  S2R R0, SR_TID.X ;  /* 0x0000000000007919 */ /* 0x004e240000002100 */
        /* <DEDUP_REMOVED lines=10> */
.L_x_2379:
[----:B------:R-:W2:Y:S01]  /*132d0*/  LDL R0, [R1+0xc] ;  /* 0x00000c0001007983 */ /* 0x000ea20000100800 */
[----:B------:R-:W-:Y:S02]  /*132e0*/  ULDC UR4, c[0x0][0xc3c] ;  /* 0x00030f0000047ab9 */ /* 0x000fe40000000800 */
[----:B--2---:R-:W-:-:S13]  /*132f0*/  ISETP.GE.AND P0, PT, R0, UR4, PT ;  /* 0x0000000400007c0c */ /* 0x004fda000bf06270 */
[----:B------:R-:W-:Y:S05]  /*13300*/  @!P0 BRA `(.L_x_2391) ;  /* 0xffffffa400208947 */ /* 0x000fea000383ffff */
[----:B------:R-:W-:Y:S05]  /*13310*/  BSYNC B8 ;  /* 0x0000000000087941 */ /* 0x000fea0003800000 */
.L_x_2287:
[----:B0-----:R-:W2:Y:S01]  /*13320*/  LDL.LU R0, [R1+0x48] ;  /* 0x0000480001007983 */ /* 0x001ea20000300800 */
[----:B------:R-:W-:Y:S01]  /*13330*/  BSSY B0, `(.L_x_2392) ;  /* 0x000000b000007945 */ /* 0x000fe20003800000 */
[----:B-1-3--:R-:W0:Y:S01]  /*13340*/  S2R R5, SR_CgaCtaId ;  /* 0x0000000000057919 */ /* 0x00ae220000008800 */
        /* <DEDUP_REMOVED lines=9> */
.L_x_2463:
[----:B------:R-:W-:Y:S05]  /*133e0*/  BSYNC B0 ;  /* 0x0000000000007941 */ /* 0x000fea0003800000 */
.L_x_2392:
[----:B------:R-:W-:-:S03]  /*133f0*/  UMOV UR4, 0xffffffff ;  /* 0xffffffff00047882 */ /* 0x000fc60000000000 */
[----:B------:R-:W-:Y:S05]  /*13400*/  BRA.DIV UR4, `(.L_x_2394) ;  /* 0x00000022042c7947 */ /* 0x000fea000b800000 */
[----:B------:R-:W1:Y:S02]  /*13410*/  S2R R2, SR_TID.X ;  /* 0x0000000000027919 */ /* 0x000e640000002100 */
[----:B-1----:R-:W-:-:S04]  /*13420*/  SHF.R.U32.HI R2, RZ, 0x5, R2 ;  /* 0x00000005ff027819 */ /* 0x002fc80000011602 */
[----:B------:R-:W-:-:S05]  /*13430*/  LOP3.LUT R2, R2, 0x3, RZ, 0xc0, !PT ;  /* 0x0000000302027812 */ /* 0x000fca00078ec0ff */
[----:B------:R1:W2:Y:S02]  /*13440*/  SHFL.IDX PT, R14, R2, RZ, 0x1f ;  /* 0x00001fff020e7589 */ /* 0x0002a400000e0000 */
.L_x_2466:
[----:B--2---:R-:W-:Y:S01]  /*13450*/  ISETP.NE.AND P0, PT, R14, RZ, PT ;  /* 0x000000ff0e00720c */ /* 0x004fe20003f05270 */
[----:B------:R-:W-:-:S12]  /*13460*/  BSSY B0, `(.L_x_2395) ;  /* 0x0000025000007945 */ /* 0x000fd80003800000 */
[----:B------:R-:W-:Y:S05]  /*13470*/  @P0 BRA `(.L_x_2396) ;  /* 0x00000000008c0947 */ /* 0x000fea0003800000 */
[----:B------:R-:W-:-:S03]  /*13480*/  UMOV UR4, 0xffffffff ;  /* 0xffffffff00047882 */ /* 0x000fc60000000000 */
[----:B------:R-:W-:Y:S05]  /*13490*/  BRA.DIV UR4, `(.L_x_2397) ;  /* 0x00000022043c7947 */ /* 0x000fea000b800000 */
[----:B------:R-:W-:-:S13]  /*134a0*/  ELECT P6, URZ, PT ;  /* 0x00000000003f782f */ /* 0x000fda00038c0000 */
.L_x_2469:
[----:B------:R-:W-:Y:S05]  /*134b0*/  @!P6 BRA `(.L_x_2396) ;  /* 0x00000000007ce947 */ /* 0x000fea0003800000 */
[----:B-1----:R-:W2:Y:S02]  /*134c0*/  LDL.LU R2, [R1+0x60] ;  /* 0x0000600001027983 */ /* 0x002ea40000300800 */
[----:B--2---:R-:W-:-:S04]  /*134d0*/  LOP3.LUT R2, R2, 0x2, RZ, 0xfc, !PT ;  /* 0x0000000202027812 */ /* 0x004fc800078efcff */
[----:B------:R-:W-:-:S13]  /*134e0*/  ISETP.NE.AND P2, PT, R2, 0x3, PT ;  /* 0x000000030200780c */ /* 0x000fda0003f45270 */
[----:B------:R-:W-:Y:S05]  /*134f0*/  @!P2 BRA `(.L_x_2398) ;  /* 0x000000000004a947 */ /* 0x000fea0003800000 */
[----:B------:R-:W-:Y:S01]  /*13500*/  BPT.TRAP 0x1 ;  /* 0x000000040000795c */ /* 0x000fe20000300000 */
.L_x_2398:
        /* <DEDUP_REMOVED lines=13> */
.L_x_2470:
[----:B------:R-:W1:Y:S02]  /*135e0*/  SYNCS.PHASECHK.TRANS64.TRYWAIT P0, [R7+URZ], R2 ;  /* 0x00000002070075a7 */ /* 0x000e64000800017f */
[----:B-1----:R-:W-:Y:S05]  /*135f0*/  @!P0 BRA `(.L_x_2400) ;  /* 0x0000002000188947 */ /* 0x002fea0003800000 */
.L_x_2471:
[----:B------:R-:W-:Y:S05]  /*13600*/  @!P2 BRA `(.L_x_2401) ;  /* 0x000000000004a947 */ /* 0x000fea0003800000 */
[----:B------:R-:W-:Y:S01]  /*13610*/  BPT.TRAP 0x1 ;  /* 0x000000040000795c */ /* 0x000fe20000300000 */
.L_x_2401:
[----:B------:R-:W-:-:S04]  /*13620*/  VIADD R0, R0, 0x34860 ;  /* 0x0003486000007836 */ /* 0x000fc80000000000 */
[----:B------:R-:W-:-:S04]  /*13630*/  IMAD R4, R19, 0x8, R0 ;  /* 0x0000000813047824 */ /* 0x000fc800078e0200 */
[----:B------:R-:W2:Y:S02]  /*13640*/  SYNCS.PHASECHK.TRANS64.TRYWAIT P0, [R4+URZ], R5 ;  /* 0x00000005040075a7 */ /* 0x000ea4000800017f */
[----:B--2---:R-:W-:Y:S05]  /*13650*/  @!P0 BRA `(.L_x_2402) ;  /* 0x0000002000148947 */ /* 0x004fea0003800000 */
.L_x_2472:
[----:B------:R-:W-:-:S07]  /*13660*/  IMAD R3, R3, 0x8, R0 ;  /* 0x0000000803037824 */ /* 0x000fce00078e0200 */
.L_x_2403:
[----:B---3--:R3:W4:Y:S02]  /*13670*/  SYNCS.PHASECHK.TRANS64.TRYWAIT P0, [R3+URZ], R2 ;  /* 0x00000002030075a7 */ /* 0x008724000800017f */
[----:B----4-:R-:W-:Y:S05]  /*13680*/  @!P0 NANOSLEEP.SYNCS 0x989680 ;  /* 0x009896800000895d */ /* 0x010fea0003900000 */
[----:B------:R-:W4:Y:S02]  /*13690*/  @!P0 SYNCS.PHASECHK.TRANS64 P0, [R3+URZ], R2 ;  /* 0x00000002030085a7 */ /* 0x000f24000800007f */
[----:B----4-:R-:W-:Y:S05]  /*136a0*/  @!P0 BRA `(.L_x_2403) ;  /* 0xfffffffc00f08947 */ /* 0x010fea000383ffff */
.L_x_2396:
[----:B------:R-:W-:Y:S05]  /*136b0*/  BSYNC B0 ;  /* 0x0000000000007941 */ /* 0x000fea0003800000 */
.L_x_2395:
[----:B------:R-:W-:Y:S05]  /*136c0*/  EXIT ;  /* 0x000000000000794d */ /* 0x000fea0003800000 */
.L_x_2226:
[----:B0-----:R-:W-:-:S04]  /*136d0*/  IMAD.U32 R3, RZ, RZ, UR37 ;  /* 0x00000025ff037e24 */ /* 0x001fc8000f8e00ff */
[----:B------:R0:W1:Y:S03]  /*136e0*/  SYNCS.PHASECHK.TRANS64.TRYWAIT P1, [R3+URZ+0x34800], R0 ;  /* 0x03480000030075a7 */ /* 0x000066000802017f */
[----:B-1----:R-:W-:Y:S05]  /*136f0*/  @!P1 NANOSLEEP.SYNCS 0x989680 ;  /* 0x009896800000995d */ /* 0x002fea0003900000 */
[----:B------:R-:W1:Y:S02]  /*13700*/  @!P1 SYNCS.PHASECHK.TRANS64 P1, [R3+URZ+0x34800], R0 ;  /* 0x03480000030095a7 */ /* 0x000e64000802007f */
[----:B-1----:R-:W-:Y:S05]  /*13710*/  @!P1 BRA `(.L_x_2226) ;  /* 0xfffffffc00ec9947 */ /* 0x002fea000383ffff */
[----:B------:R-:W-:Y:S05]  /*13720*/  BRA `(.L_x_2404) ;  /* 0xfffffee4000c7947 */ /* 0x000fea000383ffff */
.L_x_2230:
[----:B-1----:R1:W2:Y:S02]  /*13730*/  SYNCS.PHASECHK.TRANS64.TRYWAIT P2, [R2+URZ+0x34830], R3 ;  /* 0x03483003020075a7 */ /* 0x0022a4000804017f */
[----:B--2---:R-:W-:Y:S05]  /*13740*/  @!P2 NANOSLEEP.SYNCS 0x989680 ;  /* 0x009896800000a95d */ /* 0x004fea0003900000 */
[----:B------:R-:W2:Y:S02]  /*13750*/  @!P2 SYNCS.PHASECHK.TRANS64 P2, [R2+URZ+0x34830], R3 ;  /* 0x034830030200a5a7 */ /* 0x000ea4000804007f */
[----:B--2---:R-:W-:Y:S05]  /*13760*/  @!P2 BRA `(.L_x_2230) ;  /* 0xfffffffc00f0a947 */ /* 0x004fea000383ffff */
[----:B------:R-:W-:Y:S05]  /*13770*/  BRA `(.L_x_2229) ;  /* 0xfffffee400307947 */ /* 0x000fea000383ffff */
.L_x_2235:
[----:B-1----:R-:W-:-:S04]  /*13780*/  IMAD.U32 R7, RZ, RZ, UR58 ;  /* 0x0000003aff077e24 */ /* 0x002fc8000f8e00ff */
[----:B------:R1:W2:Y:S03]  /*13790*/  SYNCS.PHASECHK.TRANS64.TRYWAIT P3, [R7+URZ+0x34830], R0 ;  /* 0x03483000070075a7 */ /* 0x0002a6000806017f */
[----:B--2---:R-:W-:Y:S05]  /*137a0*/  @!P3 NANOSLEEP.SYNCS 0x989680 ;  /* 0x009896800000b95d */ /* 0x004fea0003900000 */
[----:B------:R-:W2:Y:S02]  /*137b0*/  @!P3 SYNCS.PHASECHK.TRANS64 P3, [R7+URZ+0x34830], R0 ;  /* 0x034830000700b5a7 */ /* 0x000ea4000806007f */
[----:B--2---:R-:W-:Y:S05]  /*137c0*/  @!P3 BRA `(.L_x_2235) ;  /* 0xfffffffc00ecb947 */ /* 0x004fea000383ffff */
[----:B------:R-:W-:Y:S05]  /*137d0*/  BRA `(.L_x_2234) ;  /* 0xffffff08008c7947 */ /* 0x000fea000383ffff */
.L_x_2239:
[----:B-1----:R-:W-:-:S04]  /*137e0*/  IMAD.U32 R3, RZ, RZ, UR7 ;  /* 0x00000007ff037e24 */ /* 0x002fc8000f8e00ff */
[----:B------:R1:W2:Y:S03]  /*137f0*/  SYNCS.PHASECHK.TRANS64.TRYWAIT P3, [R3+URZ+0x34850], R0 ;  /* 0x03485000030075a7 */ /* 0x0002a6000806017f */
[----:B--2---:R-:W-:Y:S05]  /*13800*/  @!P3 NANOSLEEP.SYNCS 0x989680 ;  /* 0x009896800000b95d */ /* 0x004fea0003900000 */
[----:B------:R-:W2:Y:S02]  /*13810*/  @!P3 SYNCS.PHASECHK.TRANS64 P3, [R3+URZ+0x34850], R0 ;  /* 0x034850000300b5a7 */ /* 0x000ea4000806007f */
[----:B--2---:R-:W-:Y:S05]  /*13820*/  @!P3 BRA `(.L_x_2239) ;  /* 0xfffffffc00ecb947 */ /* 0x004fea000383ffff */
[----:B------:R-:W-:Y:S05]  /*13830*/  BRA `(.L_x_2238) ;  /* 0xffffff1000907947 */ /* 0x000fea000383ffff */
.L_x_2245:
[----:B-1----:R-:W-:-:S04]  /*13840*/  IMAD.U32 R7, RZ, RZ, UR6 ;  /* 0x00000006ff077e24 */ /* 0x002fc8000f8e00ff */
[----:B------:R1:W2:Y:S03]  /*13850*/  SYNCS.PHASECHK.TRANS64.TRYWAIT P2, [R7+URZ+0x34830], R0 ;  /* 0x03483000070075a7 */ /* 0x0002a6000804017f */
[----:B--2---:R-:W-:Y:S05]  /*13860*/  @!P2 NANOSLEEP.SYNCS 0x989680 ;  /* 0x009896800000a95d */ /* 0x004fea0003900000 */
[----:B------:R-:W2:Y:S02]  /*13870*/  @!P2 SYNCS.PHASECHK.TRANS64 P2, [R7+URZ+0x34830], R0 ;  /* 0x034830000700a5a7 */ /* 0x000ea4000804007f */
[----:B--2---:R-:W-:Y:S05]  /*13880*/  @!P2 BRA `(.L_x_2245) ;  /* 0xfffffffc00eca947 */ /* 0x004fea000383ffff */
[----:B------:R-:W-:Y:S05]  /*13890*/  BRA `(.L_x_2244) ;  /* 0xffffff3000d07947 */ /* 0x000fea000383ffff */
.L_x_2249:
[----:B-1----:R-:W-:-:S04]  /*138a0*/  IMAD.U32 R3, RZ, RZ, UR7 ;  /* 0x00000007ff037e24 */ /* 0x002fc8000f8e00ff */
[----:B------:R1:W2:Y:S03]  /*138b0*/  SYNCS.PHASECHK.TRANS64.TRYWAIT P2, [R3+URZ+0x34850], R0 ;  /* 0x03485000030075a7 */ /* 0x0002a6000804017f */
[----:B--2---:R-:W-:Y:S05]  /*138c0*/  @!P2 NANOSLEEP.SYNCS 0x989680 ;  /* 0x009896800000a95d */ /* 0x004fea0003900000 */
[----:B------:R-:W2:Y:S02]  /*138d0*/  @!P2 SYNCS.PHASECHK.TRANS64 P2, [R3+URZ+0x34850], R0 ;  /* 0x034850000300a5a7 */ /* 0x000ea4000804007f */
[----:B--2---:R-:W-:Y:S05]  /*138e0*/  @!P2 BRA `(.L_x_2249) ;  /* 0xfffffffc00eca947 */ /* 0x004fea000383ffff */
[----:B------:R-:W-:Y:S05]  /*138f0*/  BRA `(.L_x_2248) ;  /* 0xffffff3800d47947 */ /* 0x000fea000383ffff */
.L_x_2254:
[----:B-1----:R-:W-:-:S04]  /*13900*/  IMAD.U32 R3, RZ, RZ, UR5 ;  /* 0x00000005ff037e24 */ /* 0x002fc8000f8e00ff */
[----:B------:R1:W2:Y:S03]  /*13910*/  SYNCS.PHASECHK.TRANS64.TRYWAIT P0, [R3+URZ+0x34850], R2 ;  /* 0x03485002030075a7 */ /* 0x0002a6000800017f */
[----:B--2---:R-:W-:Y:S05]  /*13920*/  @!P0 NANOSLEEP.SYNCS 0x989680 ;  /* 0x009896800000895d */ /* 0x004fea0003900000 */
[----:B------:R-:W2:Y:S02]  /*13930*/  @!P0 SYNCS.PHASECHK.TRANS64 P0, [R3+URZ+0x34850], R2 ;  /* 0x03485002030085a7 */ /* 0x000ea4000800007f */
[----:B--2---:R-:W-:Y:S05]  /*13940*/  @!P0 BRA `(.L_x_2254) ;  /* 0xfffffffc00ec8947 */ /* 0x004fea000383ffff */
[----:B------:R-:W-:Y:S05]  /*13950*/  BRA `(.L_x_2253) ;  /* 0xffffff5400a47947 */ /* 0x000fea000383ffff */
.L_x_2301:
        /* <DEDUP_REMOVED lines=8> */
[----:B--2---:R-:W-:Y:S05]  /*139e0*/  WARPSYNC.COLLECTIVE R15, `(.L_x_2406) ;  /* 0x000000000f087348 */ /* 0x004fea0003c00000 */
[----:B------:R0:W1:Y:S02]  /*139f0*/  SHFL.IDX P6, R14, R13, R12, R11 ;  /* 0x0000000c0d0e7389 */ /* 0x00006400000c000b */
[----:B012---:R-:W-:Y:S01]  /*13a00*/  ENDCOLLECTIVE ;  /* 0x000000000000791b */ /* 0x007fe20003800000 */
.L_x_2406:
[----:B------:R-:W-:Y:S05]  /*13a10*/  BSYNC B0 ;  /* 0x0000000000007941 */ /* 0x000fea0003800000 */
.L_x_2405:
[----:B------:R-:W-:Y:S05]  /*13a20*/  BRA `(.L_x_2407) ;  /* 0xffffffac00347947 */ /* 0x000fea000383ffff */
.L_x_2303:
[----:B------:R-:W-:Y:S01]  /*13a30*/  BSSY B0, `(.L_x_2408) ;  /* 0x0000006000007945 */ /* 0x000fe20003800000 */
[----:B------:R-:W-:-:S07]  /*13a40*/  IMAD.MOV.U32 R15, RZ, RZ, -0x1 ;  /* 0xffffffffff0f7424 */ /* 0x000fce00078e00ff */
[----:B--23--:R-:W-:Y:S05]  /*13a50*/  WARPSYNC.COLLECTIVE R15, `(.L_x_2409) ;  /* 0x000000000f0c7348 */ /* 0x00cfea0003c00000 */
[----:B------:R-:W-:Y:S02]  /*13a60*/  ELECT P6, UR62, PT ;  /* 0x00000000003e782f */ /* 0x000fe400038c0000 */
[----:B------:R-:W-:Y:S01]  /*13a70*/  MOV R14, UR62 ;  /* 0x0000003e000e7c02 */ /* 0x000fe20008000f00 */
[----:B--23--:R-:W-:Y:S10]  /*13a80*/  ENDCOLLECTIVE ;  /* 0x000000000000791b */ /* 0x00cff40003800000 */
.L_x_2409:
[----:B------:R-:W-:Y:S05]  /*13a90*/  BSYNC B0 ;  /* 0x0000000000007941 */ /* 0x000fea0003800000 */
.L_x_2408:
[----:B------:R-:W-:Y:S05]  /*13aa0*/  BRA `(.L_x_2410) ;  /* 0xffffffac00387947 */ /* 0x000fea000383ffff */
.L_x_2305:
[----:B0-----:R0:W1:Y:S02]  /*13ab0*/  SYNCS.PHASECHK.TRANS64.TRYWAIT P0, [R0+URZ+0x34840], R2 ;  /* 0x03484002000075a7 */ /* 0x001064000800017f */
[----:B-1----:R-:W-:Y:S05]  /*13ac0*/  @!P0 NANOSLEEP.SYNCS 0x989680 ;  /* 0x009896800000895d */ /* 0x002fea0003900000 */
[----:B------:R-:W1:Y:S02]  /*13ad0*/  @!P0 SYNCS.PHASECHK.TRANS64 P0, [R0+URZ+0x34840], R2 ;  /* 0x03484002000085a7 */ /* 0x000e64000800007f */
[----:B-1----:R-:W-:Y:S05]  /*13ae0*/  @!P0 BRA `(.L_x_2305) ;  /* 0xfffffffc00f08947 */ /* 0x002fea000383ffff */
[----:B------:R-:W-:Y:S05]  /*13af0*/  BRA `(.L_x_2411) ;  /* 0xffffffac00987947 */ /* 0x000fea000383ffff */
.L_x_2309:
[----:B------:R-:W2:Y:S01]  /*13b00*/  LDL.LU R11, [R1+0x38] ;  /* 0x00003800010b7983 */ /* 0x000ea20000300800 */
[----:B------:R-:W-:Y:S01]  /*13b10*/  IMAD.MOV.U32 R13, RZ, RZ, R3 ;  /* 0x000000ffff0d7224 */ /* 0x000fe200078e0003 */
[----:B------:R-:W-:Y:S01]  /*13b20*/  LOP3.LUT R5, R5, 0x7f, RZ, 0xc0, !PT ;  /* 0x0000007f05057812 */ /* 0x000fe200078ec0ff */
[----:B------:R-:W-:Y:S02]  /*13b30*/  IMAD.MOV.U32 R12, RZ, RZ, RZ ;  /* 0x000000ffff0c7224 */ /* 0x000fe400078e00ff */
[----:B------:R-:W-:Y:S01]  /*13b40*/  IMAD.MOV.U32 R15, RZ, RZ, -0x1 ;  /* 0xffffffffff0f7424 */ /* 0x000fe200078e00ff */
[----:B------:R-:W-:-:S05]  /*13b50*/  SHF.R.U32.HI R5, RZ, 0x3, R5 ;  /* 0x00000003ff057819 */ /* 0x000fca0000011605 */
[----:B------:R-:W-:-:S04]  /*13b60*/  IMAD R2, R9, 0x80, R5 ;  /* 0x0000008009027824 */ /* 0x000fc800078e0205 */
[----:B------:R-:W-:Y:S02]  /*13b70*/  VIADD R5, R2, 0x10 ;  /* 0x0000001002057836 */ /* 0x000fe40000000000 */
[----:B--2---:R-:W-:Y:S02]  /*13b80*/  IMAD R0, R11, R7, RZ ;  /* 0x000000070b007224 */ /* 0x004fe400078e02ff */
[----:B------:R-:W-:-:S03]  /*13b90*/  IMAD.MOV.U32 R11, RZ, RZ, 0x181f ;  /* 0x0000181fff0b7424 */ /* 0x000fc600078e00ff */
[----:B------:R-:W-:-:S13]  /*13ba0*/  ISETP.GE.AND P3, PT, R2, R0, PT ;  /* 0x000000000200720c */ /* 0x000fda0003f66270 */
[----:B-----5:R-:W-:Y:S05]  /*13bb0*/  WARPSYNC.COLLECTIVE R15, `(.L_x_2412) ;  /* 0x000000000f087348 */ /* 0x020fea0003c00000 */
[----:B------:R0:W1:Y:S02]  /*13bc0*/  SHFL.IDX P6, R14, R13, R12, R11 ;  /* 0x0000000c0d0e7389 */ /* 0x00006400000c000b */
[----:B01---5:R-:W-:Y:S01]  /*13bd0*/  ENDCOLLECTIVE ;  /* 0x000000000000791b */ /* 0x023fe20003800000 */
.L_x_2412:
[----:B------:R-:W-:Y:S02]  /*13be0*/  IMAD.MOV.U32 R13, RZ, RZ, R4 ;  /* 0x000000ffff0d7224 */ /* 0x000fe400078e0004 */
[----:B------:R-:W-:-:S07]  /*13bf0*/  IMAD.MOV.U32 R6, RZ, RZ, R14 ;  /* 0x000000ffff067224 */ /* 0x000fce00078e000e */
[----:B------:R-:W-:Y:S05]  /*13c00*/  WARPSYNC.COLLECTIVE R15, `(.L_x_2413) ;  /* 0x000000000f087348 */ /* 0x000fea0003c00000 */
[----:B------:R0:W1:Y:S02]  /*13c10*/  SHFL.IDX P6, R14, R13, R12, R11 ;  /* 0x0000000c0d0e7389 */ /* 0x00006400000c000b */
[----:B01----:R-:W-:Y:S01]  /*13c20*/  ENDCOLLECTIVE ;  /* 0x000000000000791b */ /* 0x003fe20003800000 */
.L_x_2413:
[----:B------:R-:W-:Y:S02]  /*13c30*/  IMAD.MOV.U32 R13, RZ, RZ, R3 ;  /* 0x000000ffff0d7224 */ /* 0x000fe400078e0003 */
[----:B------:R-:W-:Y:S02]  /*13c40*/  IMAD.MOV.U32 R12, RZ, RZ, 0x1 ;  /* 0x00000001ff0c7424 */ /* 0x000fe400078e00ff */
[----:B------:R-:W-:-:S07]  /*13c50*/  IMAD.MOV.U32 R7, RZ, RZ, R14 ;  /* 0x000000ffff077224 */ /* 0x000fce00078e000e */
[----:B------:R-:W-:Y:S05]  /*13c60*/  WARPSYNC.COLLECTIVE R15, `(.L_x_2414) ;  /* 0x000000000f087348 */ /* 0x000fea0003c00000 */
[----:B------:R0:W1:Y:S02]  /*13c70*/  SHFL.IDX P6, R14, R13, R12, R11 ;  /* 0x0000000c0d0e7389 */ /* 0x00006400000c000b */
[----:B01----:R-:W-:Y:S01]  /*13c80*/  ENDCOLLECTIVE ;  /* 0x000000000000791b */ /* 0x003fe20003800000 */
.L_x_2414:
[----:B------:R-:W-:-:S05]  /*13c90*/  @!P3 LEA R7, P5, R8, R7, 0x1 ;  /* 0x000000070807b211 */ /* 0x000fca00078a08ff */
[----:B------:R-:W-:-:S05]  /*13ca0*/  @!P3 IMAD.X R6, RZ, RZ, R6, P5 ;  /* 0x000000ffff06b224 */ /* 0x000fca00028e0606 */
[----:B------:R-:W-:Y:S01]  /*13cb0*/  @!P3 LOP3.LUT R7, R7, R6, RZ, 0x3c, !PT ;  /* 0x000000060707b212 */ /* 0x000fe200078e3cff */
[----:B------:R-:W-:-:S03]  /*13cc0*/  IMAD.MOV.U32 R13, RZ, RZ, R4 ;  /* 0x000000ffff0d7224 */ /* 0x000fc600078e0004 */
[----:B------:R-:W-:-:S04]  /*13cd0*/  @!P3 LOP3.LUT R6, R7, R6, RZ, 0x3c, !PT ;  /* 0x000000060706b212 */ /* 0x000fc800078e3cff */
[----:B------:R-:W-:Y:S01]  /*13ce0*/  @!P3 LOP3.LUT R7, R7, R6, RZ, 0x3c, !PT ;  /* 0x000000060707b212 */ /* 0x000fe200078e3cff */
[----:B------:R-:W-:-:S07]  /*13cf0*/  IMAD.MOV.U32 R9, RZ, RZ, R14 ;  /* 0x000000ffff097224 */ /* 0x000fce00078e000e */
[----:B------:R-:W-:Y:S05]  /*13d00*/  WARPSYNC.COLLECTIVE R15, `(.L_x_2415) ;  /* 0x000000000f087348 */ /* 0x000fea0003c00000 */
[----:B------:R0:W1:Y:S02]  /*13d10*/  SHFL.IDX P6, R14, R13, R12, R11 ;  /* 0x0000000c0d0e7389 */ /* 0x00006400000c000b */
[----:B01----:R-:W-:Y:S01]  /*13d20*/  ENDCOLLECTIVE ;  /* 0x000000000000791b */ /* 0x003fe20003800000 */
.L_x_2415:
[----:B------:R-:W-:Y:S01]  /*13d30*/  @!PT LDS RZ, [RZ] ;  /* 0x00000000fffff984 */ /* 0x000fe20000000800 */
[----:B------:R-:W-:Y:S01]  /*13d40*/  @!PT LDS RZ, [RZ] ;  /* 0x00000000fffff984 */ /* 0x000fe20000000800 */
[----:B------:R-:W-:Y:S01]  /*13d50*/  @!PT LDS RZ, [RZ] ;  /* 0x00000000fffff984 */ /* 0x000fe20000000800 */
[----:B------:R0:W-:Y:S04]  /*13d60*/  @!P3 LDGSTS.E.BYPASS.LTC128B.128 [R10+0x10400], desc[UR56][R6.64], !P2 ;  /* 0x10400000060abfae */ /* 0x0001e8000d101d78 */
[----:B------:R0:W-:Y:S04]  /*13d70*/  @!P3 LDGSTS.E.BYPASS.LTC128B.128 [R10+0x14400], desc[UR56][R6.64+0x80], !P1 ;  /* 0x14400080060abfae */ /* 0x0001e8000c901d78 */
[----:B------:R0:W-:Y:S01]  /*13d80*/  @!P3 LDGSTS.E.BYPASS.LTC128B.128 [R10+0x18400], desc[UR56][R6.64+0x100], !P0 ;  /* 0x18400100060abfae */ /* 0x0001e2000c101d78 */
[----:B------:R-:W-:Y:S01]  /*13d90*/  ISETP.GE.AND P3, PT, R5, R0, PT ;  /* 0x000000000500720c */ /* 0x000fe20003f66270 */
[----:B------:R-:W-:-:S02]  /*13da0*/  IMAD.MOV.U32 R13, RZ, RZ, R3 ;  /* 0x000000ffff0d7224 */ /* 0x000fc400078e0003 */
[----:B------:R-:W-:Y:S02]  /*13db0*/  IMAD.MOV.U32 R12, RZ, RZ, 0x2 ;  /* 0x00000002ff0c7424 */ /* 0x000fe400078e00ff */
[----:B------:R-:W-:-:S08]  /*13dc0*/  IMAD.MOV.U32 R5, RZ, RZ, R14 ;  /* 0x000000ffff057224 */ /* 0x000fd000078e000e */
[----:B0-----:R-:W-:Y:S05]  /*13dd0*/  WARPSYNC.COLLECTIVE R15, `(.L_x_2416) ;  /* 0x000000000f087348 */ /* 0x001fea0003c00000 */
[----:B------:R1:W2:Y:S02]  /*13de0*/  SHFL.IDX P6, R14, R13, R12, R11 ;  /* 0x0000000c0d0e7389 */ /* 0x0002a400000c000b */
[----:B012---:R-:W-:Y:S01]  /*13df0*/  ENDCOLLECTIVE ;  /* 0x000000000000791b */ /* 0x007fe20003800000 */
.L_x_2416:
[----:B------:R-:W-:-:S05]  /*13e00*/  @!P3 LEA R8, P5, R8, R5, 0x1 ;  /* 0x000000050808b211 */ /* 0x000fca00078a08ff */
[----:B------:R-:W-:Y:S02]  /*13e10*/  @!P3 IMAD.X R5, RZ, RZ, R9, P5 ;  /* 0x000000ffff05b224 */ /* 0x000fe400028e0609 */
[----:B------:R-:W0:Y:S01]  /*13e20*/  S2R R9, SR_TID.X ;  /* 0x0000000000097919 */ /* 0x000e220000002100 */
[----:B------:R-:W-:Y:S02]  /*13e30*/  @!P3 IMAD.MOV.U32 R6, RZ, RZ, R8 ;  /* 0x000000ffff06b224 */ /* 0x000fe400078e0008 */
[----:B------:R-:W-:Y:S02]  /*13e40*/  @!P3 IMAD.MOV.U32 R7, RZ, RZ, R5 ;  /* 0x000000ffff07b224 */ /* 0x000fe400078e0005 */
[----:B------:R-:W-:Y:S02]  /*13e50*/  IMAD.MOV.U32 R13, RZ, RZ, R4 ;  /* 0x000000ffff0d7224 */ /* 0x000fe400078e0004 */
[----:B------:R-:W-:Y:S01]  /*13e60*/  VIADD R5, R2, 0x20 ;  /* 0x0000002002057836 */ /* 0x000fe20000000000 */
[----:B------:R-:W-:Y:S01]  /*13e70*/  @!PT LDS RZ, [RZ] ;  /* 0x00000000fffff984 */ /* 0x000fe20000000800 */
[----:B------:R-:W-:Y:S01]  /*13e80*/  @!PT LDS RZ, [RZ] ;  /* 0x00000000fffff984 */ /* 0x000fe20000000800 */
[----:B------:R-:W-:Y:S01]  /*13e90*/  @!PT LDS RZ, [RZ] ;  /* 0x00000000fffff984 */ /* 0x000fe20000000800 */
[----:B------:R1:W-:Y:S04]  /*13ea0*/  @!P3 LDGSTS.E.BYPASS.LTC128B.128 [R10+0x10c00], desc[UR56][R6.64], !P2 ;  /* 0x10c00000060abfae */ /* 0x0003e8000d101d78 */
[----:B------:R1:W-:Y:S01]  /*13eb0*/  @!P3 LDGSTS.E.BYPASS.LTC128B.128 [R10+0x14c00], desc[UR56][R6.64+0x80], !P1 ;  /* 0x14c00080060abfae */ /* 0x0003e2000c901d78 */
[----:B------:R-:W-:-:S07]  /*13ec0*/  IMAD.MOV.U32 R8, RZ, RZ, R14 ;  /* 0x000000ffff087224 */ /* 0x000fce00078e000e */
[----:B01----:R-:W-:Y:S05]  /*13ed0*/  WARPSYNC.COLLECTIVE R15, `(.L_x_2417) ;  /* 0x000000000f087348 */ /* 0x003fea0003c00000 */
[----:B------:R2:W3:Y:S02]  /*13ee0*/  SHFL.IDX P6, R14, R13, R12, R11 ;  /* 0x0000000c0d0e7389 */ /* 0x0004e400000c000b */
[----:B0123--:R-:W-:Y:S01]  /*13ef0*/  ENDCOLLECTIVE ;  /* 0x000000000000791b */ /* 0x00ffe20003800000 */
.L_x_2417:
[----:B------:R-:W-:Y:S01]  /*13f00*/  @!PT LDS RZ, [RZ] ;  /* 0x00000000fffff984 */ /* 0x000fe20000000800 */
[----:B------:R-:W-:Y:S01]  /*13f10*/  @!PT LDS RZ, [RZ] ;  /* 0x00000000fffff984 */ /* 0x000fe20000000800 */
[----:B------:R-:W-:Y:S01]  /*13f20*/  @!PT LDS RZ, [RZ] ;  /* 0x00000000fffff984 */ /* 0x000fe20000000800 */
[----:B------:R0:W-:Y:S01]  /*13f30*/  @!P3 LDGSTS.E.BYPASS.LTC128B.128 [R10+0x18c00], desc[UR56][R6.64+0x100], !P0 ;  /* 0x18c00100060abfae */ /* 0x0001e2000c101d78 */
[----:B------:R-:W-:Y:S01]  /*13f40*/  ISETP.GE.AND P3, PT, R5, R0, PT ;  /* 0x000000000500720c */ /* 0x000fe20003f66270 */
[----:B------:R-:W-:Y:S02]  /*13f50*/  IMAD.MOV.U32 R13, RZ, RZ, R3 ;  /* 0x000000ffff0d7224 */ /* 0x000fe400078e0003 */
[----:B------:R-:W-:Y:S02]  /*13f60*/  IMAD.MOV.U32 R12, RZ, RZ, 0x3 ;  /* 0x00000003ff0c7424 */ /* 0x000fe400078e00ff */
[----:B------:R-:W-:-:S05]  /*13f70*/  IMAD.SHL.U32 R9, R9, 0x8, RZ ;  /* 0x0000000809097824 */ /* 0x000fca00078e00ff */
[----:B------:R-:W-:Y:S01]  /*13f80*/  LOP3.LUT R9, R9, 0x38, RZ, 0xc0, !PT ;  /* 0x0000003809097812 */ /* 0x000fe200078ec0ff */
[----:B0-----:R-:W-:-:S07]  /*13f90*/  IMAD.MOV.U32 R5, RZ, RZ, R14 ;  /* 0x000000ffff057224 */ /* 0x001fce00078e000e */
[----:B------:R-:W-:Y:S05]  /*13fa0*/  WARPSYNC.COLLECTIVE R15, `(.L_x_2418) ;  /* 0x000000000f087348 */ /* 0x000fea0003c00000 */
[----:B------:R0:W1:Y:S02]  /*13fb0*/  SHFL.IDX P6, R14, R13, R12, R11 ;  /* 0x0000000c0d0e7389 */ /* 0x00006400000c000b */
[----:B01----:R-:W-:Y:S01]  /*13fc0*/  ENDCOLLECTIVE ;  /* 0x000000000000791b */ /* 0x003fe20003800000 */
.L_x_2418:
        /* <DEDUP_REMOVED lines=17> */
.L_x_2419:
[----:B------:R-:W-:Y:S02]  /*140e0*/  IMAD.MOV.U32 R13, RZ, RZ, R3 ;  /* 0x000000ffff0d7224 */ /* 0x000fe400078e0003 */
[----:B------:R-:W-:Y:S02]  /*140f0*/  IMAD.MOV.U32 R12, RZ, RZ, 0x4 ;  /* 0x00000004ff0c7424 */ /* 0x000fe400078e00ff */
[----:B------:R-:W-:-:S07]  /*14100*/  IMAD.MOV.U32 R5, RZ, RZ, R14 ;  /* 0x000000ffff057224 */ /* 0x000fce00078e000e */
[----:B------:R-:W-:Y:S05]  /*14110*/  WARPSYNC.COLLECTIVE R15, `(.L_x_2420) ;  /* 0x000000000f087348 */ /* 0x000fea0003c00000 */
[----:B------:R0:W1:Y:S02]  /*14120*/  SHFL.IDX P6, R14, R13, R12, R11 ;  /* 0x0000000c0d0e7389 */ /* 0x00006400000c000b */
[----:B01----:R-:W-:Y:S01]  /*14130*/  ENDCOLLECTIVE ;  /* 0x000000000000791b */ /* 0x003fe20003800000 */
.L_x_2420:
        /* <DEDUP_REMOVED lines=17> */
.L_x_2421:
[----:B------:R-:W-:Y:S02]  /*14250*/  IMAD.MOV.U32 R13, RZ, RZ, R3 ;  /* 0x000000ffff0d7224 */ /* 0x000fe400078e0003 */
[----:B------:R-:W-:Y:S02]  /*14260*/  IMAD.MOV.U32 R12, RZ, RZ, 0x5 ;  /* 0x00000005ff0c7424 */ /* 0x000fe400078e00ff */
[----:B------:R-:W-:-:S07]  /*14270*/  IMAD.MOV.U32 R5, RZ, RZ, R14 ;  /* 0x000000ffff057224 */ /* 0x000fce00078e000e */
[----:B------:R-:W-:Y:S05]  /*14280*/  WARPSYNC.COLLECTIVE R15, `(.L_x_2422) ;  /* 0x000000000f087348 */ /* 0x000fea0003c00000 */
[----:B------:R0:W1:Y:S02]  /*14290*/  SHFL.IDX P6, R14, R13, R12, R11 ;  /* 0x0000000c0d0e7389 */ /* 0x00006400000c000b */
[----:B01----:R-:W-:Y:S01]  /*142a0*/  ENDCOLLECTIVE ;  /* 0x000000000000791b */ /* 0x003fe20003800000 */
.L_x_2422:
        /* <DEDUP_REMOVED lines=17> */
.L_x_2423:
[----:B------:R-:W-:Y:S02]  /*143c0*/  IMAD.MOV.U32 R13, RZ, RZ, R3 ;  /* 0x000000ffff0d7224 */ /* 0x000fe400078e0003 */
[----:B------:R-:W-:Y:S02]  /*143d0*/  IMAD.MOV.U32 R12, RZ, RZ, 0x6 ;  /* 0x00000006ff0c7424 */ /* 0x000fe400078e00ff */
[----:B------:R-:W-:-:S07]  /*143e0*/  IMAD.MOV.U32 R5, RZ, RZ, R14 ;  /* 0x000000ffff057224 */ /* 0x000fce00078e000e */
[----:B------:R-:W-:Y:S05]  /*143f0*/  WARPSYNC.COLLECTIVE R15, `(.L_x_2424) ;  /* 0x000000000f087348 */ /* 0x000fea0003c00000 */
[----:B------:R0:W1:Y:S02]  /*14400*/  SHFL.IDX P6, R14, R13, R12, R11 ;  /* 0x0000000c0d0e7389 */ /* 0x00006400000c000b */
[----:B01----:R-:W-:Y:S01]  /*14410*/  ENDCOLLECTIVE ;  /* 0x000000000000791b */ /* 0x003fe20003800000 */
.L_x_2424:
        /* <DEDUP_REMOVED lines=15> */
.L_x_2425:
        /* <DEDUP_REMOVED lines=8> */
.L_x_2426:
        /* <DEDUP_REMOVED lines=14> */
.L_x_2427:
[----:B------:R-:W-:Y:S01]  /*14670*/  @!PT LDS RZ, [RZ] ;  /* 0x00000000fffff984 */ /* 0x000fe20000000800 */
[----:B------:R-:W-:Y:S01]  /*14680*/  @!PT LDS RZ, [RZ] ;  /* 0x00000000fffff984 */ /* 0x000fe20000000800 */
[----:B------:R-:W-:Y:S01]  /*14690*/  @!PT LDS RZ, [RZ] ;  /* 0x00000000fffff984 */ /* 0x000fe20000000800 */
[----:B------:R3:W-:Y:S01]  /*146a0*/  @!P4 LDGSTS.E.BYPASS.LTC128B.128 [R10+0x1b400], desc[UR56][R6.64+0x100], !P0 ;  /* 0x1b400100060acfae */ /* 0x0007e2000c101d78 */
[----:B------:R-:W-:Y:S01]  /*146b0*/  IMAD.MOV.U32 R3, RZ, RZ, R14 ;  /* 0x000000ffff037224 */ /* 0x000fe200078e000e */
[----:B------:R-:W-:Y:S06]  /*146c0*/  BRA `(.L_x_2428) ;  /* 0xffffffb0004c7947 */ /* 0x000fec000383ffff */
.L_x_2314:
[----:B0-----:R0:W3:Y:S02]  /*146d0*/  SYNCS.PHASECHK.TRANS64.TRYWAIT P0, [R18+URZ+0x34820], R0 ;  /* 0x03482000120075a7 */ /* 0x0010e4000800017f */
[----:B---3--:R-:W-:Y:S05]  /*146e0*/  @!P0 NANOSLEEP.SYNCS 0x989680 ;  /* 0x009896800000895d */ /* 0x008fea0003900000 */
[----:B------:R-:W3:Y:S02]  /*146f0*/  @!P0 SYNCS.PHASECHK.TRANS64 P0, [R18+URZ+0x34820], R0 ;  /* 0x03482000120085a7 */ /* 0x000ee4000800007f */
[----:B---3--:R-:W-:Y:S05]  /*14700*/  @!P0 BRA `(.L_x_2314) ;  /* 0xfffffffc00f08947 */ /* 0x008fea000383ffff */
[----:B------:R-:W-:Y:S05]  /*14710*/  BRA `(.L_x_2429) ;  /* 0xffffffb000cc7947 */ /* 0x000fea000383ffff */
.L_x_2323:
[----:B-1----:R1:W2:Y:S02]  /*14720*/  SYNCS.PHASECHK.TRANS64.TRYWAIT P0, [R3+URZ+0x34840], R2 ;  /* 0x03484002030075a7 */ /* 0x0022a4000800017f */
[----:B--2---:R-:W-:Y:S05]  /*14730*/  @!P0 NANOSLEEP.SYNCS 0x989680 ;  /* 0x009896800000895d */ /* 0x004fea0003900000 */
[----:B------:R-:W2:Y:S02]  /*14740*/  @!P0 SYNCS.PHASECHK.TRANS64 P0, [R3+URZ+0x34840], R2 ;  /* 0x03484002030085a7 */ /* 0x000ea4000800007f */
[----:B--2---:R-:W-:Y:S05]  /*14750*/  @!P0 BRA `(.L_x_2323) ;  /* 0xfffffffc00f08947 */ /* 0x004fea000383ffff */
[----:B------:R-:W-:Y:S05]  /*14760*/  BRA `(.L_x_2430) ;  /* 0xffffffb400a87947 */ /* 0x000fea000383ffff */
.L_x_2330:
[----:B-1----:R1:W2:Y:S02]  /*14770*/  SYNCS.PHASECHK.TRANS64.TRYWAIT P0, [R3+URZ+0x60], R2 ;  /* 0x00006002030075a7 */ /* 0x0022a4000800017f */
[----:B--2---:R-:W-:Y:S05]  /*14780*/  @!P0 NANOSLEEP.SYNCS 0x989680 ;  /* 0x009896800000895d */ /* 0x004fea0003900000 */
[----:B------:R-:W2:Y:S02]  /*14790*/  @!P0 SYNCS.PHASECHK.TRANS64 P0, [R3+URZ+0x60], R2 ;  /* 0x00006002030085a7 */ /* 0x000ea4000800007f */
[----:B--2---:R-:W-:Y:S05]  /*147a0*/  @!P0 BRA `(.L_x_2330) ;  /* 0xfffffffc00f08947 */ /* 0x004fea000383ffff */
[----:B------:R-:W-:Y:S05]  /*147b0*/  BRA `(.L_x_2431) ;  /* 0xffffffb800b87947 */ /* 0x000fea000383ffff */
.L_x_2339:
[----:B-1----:R1:W2:Y:S02]  /*147c0*/  SYNCS.PHASECHK.TRANS64.TRYWAIT P0, [R3+URZ+0x34840], R2 ;  /* 0x03484002030075a7 */ /* 0x0022a4000800017f */
[----:B--2---:R-:W-:Y:S05]  /*147d0*/  @!P0 NANOSLEEP.SYNCS 0x989680 ;  /* 0x009896800000895d */ /* 0x004fea0003900000 */
[----:B------:R-:W2:Y:S02]  /*147e0*/  @!P0 SYNCS.PHASECHK.TRANS64 P0, [R3+URZ+0x34840], R2 ;  /* 0x03484002030085a7 */ /* 0x000ea4000800007f */
[----:B--2---:R-:W-:Y:S05]  /*147f0*/  @!P0 BRA `(.L_x_2339) ;  /* 0xfffffffc00f08947 */ /* 0x004fea000383ffff */
[----:B------:R-:W-:Y:S05]  /*14800*/  BRA `(.L_x_2432) ;  /* 0xffffffc000487947 */ /* 0x000fea000383ffff */
.L_x_2346:
[----:B0-----:R0:W1:Y:S02]  /*14810*/  SYNCS.PHASECHK.TRANS64.TRYWAIT P0, [R2+URZ+0x60], R3 ;  /* 0x00006003020075a7 */ /* 0x001064000800017f */
[----:B-1----:R-:W-:Y:S05]  /*14820*/  @!P0 NANOSLEEP.SYNCS 0x989680 ;  /* 0x009896800000895d */ /* 0x002fea0003900000 */
[----:B------:R-:W1:Y:S02]  /*14830*/  @!P0 SYNCS.PHASECHK.TRANS64 P0, [R2+URZ+0x60], R3 ;  /* 0x00006003020085a7 */ /* 0x000e64000800007f */
[----:B-1----:R-:W-:Y:S05]  /*14840*/  @!P0 BRA `(.L_x_2346) ;  /* 0xfffffffc00f08947 */ /* 0x002fea000383ffff */
[----:B------:R-:W-:Y:S05]  /*14850*/  BRA `(.L_x_2433) ;  /* 0xffffffc400587947 */ /* 0x000fea000383ffff */
.L_x_2355:
[----:B--2---:R2:W3:Y:S02]  /*14860*/  SYNCS.PHASECHK.TRANS64.TRYWAIT P0, [R2+URZ+0x34840], R3 ;  /* 0x03484003020075a7 */ /* 0x0044e4000800017f */
[----:B---3--:R-:W-:Y:S05]  /*14870*/  @!P0 NANOSLEEP.SYNCS 0x989680 ;  /* 0x009896800000895d */ /* 0x008fea0003900000 */
[----:B------:R-:W3:Y:S02]  /*14880*/  @!P0 SYNCS.PHASECHK.TRANS64 P0, [R2+URZ+0x34840], R3 ;  /* 0x03484003020085a7 */ /* 0x000ee4000800007f */
[----:B---3--:R-:W-:Y:S05]  /*14890*/  @!P0 BRA `(.L_x_2355) ;  /* 0xfffffffc00f08947 */ /* 0x008fea000383ffff */
[----:B------:R-:W-:Y:S05]  /*148a0*/  BRA `(.L_x_2434) ;  /* 0xffffffc800b87947 */ /* 0x000fea000383ffff */
.L_x_2362:
[----:B0-----:R0:W1:Y:S02]  /*148b0*/  SYNCS.PHASECHK.TRANS64.TRYWAIT P0, [R2+URZ+0x60], R5 ;  /* 0x00006005020075a7 */ /* 0x001064000800017f */
[----:B-1----:R-:W-:Y:S05]  /*148c0*/  @!P0 NANOSLEEP.SYNCS 0x989680 ;  /* 0x009896800000895d */ /* 0x002fea0003900000 */
[----:B------:R-:W1:Y:S02]  /*148d0*/  @!P0 SYNCS.PHASECHK.TRANS64 P0, [R2+URZ+0x60], R5 ;  /* 0x00006005020085a7 */ /* 0x000e64000800007f */
[----:B-1----:R-:W-:Y:S05]  /*148e0*/  @!P0 BRA `(.L_x_2362) ;  /* 0xfffffffc00f08947 */ /* 0x002fea000383ffff */
[----:B------:R-:W-:Y:S05]  /*148f0*/  BRA `(.L_x_2435) ;  /* 0xffffffcc00c87947 */ /* 0x000fea000383ffff */
.L_x_2373:
[----:B--2---:R2:W3:Y:S02]  /*14900*/  SYNCS.PHASECHK.TRANS64.TRYWAIT P0, [R0+URZ+0x34860], R2 ;  /* 0x03486002000075a7 */ /* 0x0044e4000800017f */
[----:B---3--:R-:W-:Y:S05]  /*14910*/  @!P0 NANOSLEEP.SYNCS 0x989680 ;  /* 0x009896800000895d */ /* 0x008fea0003900000 */
[----:B------:R-:W3:Y:S02]  /*14920*/  @!P0 SYNCS.PHASECHK.TRANS64 P0, [R0+URZ+0x34860], R2 ;  /* 0x03486002000085a7 */ /* 0x000ee4000800007f */
[----:B---3--:R-:W-:Y:S05]  /*14930*/  @!P0 BRA `(.L_x_2373) ;  /* 0xfffffffc00f08947 */ /* 0x008fea000383ffff */
[----:B------:R-:W-:Y:S05]  /*14940*/  BRA `(.L_x_2436) ;  /* 0xffffffd400147947 */ /* 0x000fea000383ffff */
.L_x_2380:
[----:B------:R-:W2:Y:S01]  /*14950*/  LDL R0, [R1] ;  /* 0x0000000001007983 */ /* 0x000ea20000100800 */
[----:B------:R-:W-:Y:S01]  /*14960*/  BSSY B0, `(.L_x_2437) ;  /* 0x0000008000007945 */ /* 0x000fe20003800000 */
[----:B0-----:R-:W-:Y:S02]  /*14970*/  IMAD.MOV.U32 R12, RZ, RZ, RZ ;  /* 0x000000ffff0c7224 */ /* 0x001fe400078e00ff */
[----:B------:R-:W-:Y:S02]  /*14980*/  IMAD.MOV.U32 R11, RZ, RZ, 0x1f ;  /* 0x0000001fff0b7424 */ /* 0x000fe400078e00ff */
[----:B------:R-:W-:Y:S02]  /*14990*/  IMAD.MOV.U32 R15, RZ, RZ, -0x1 ;  /* 0xffffffffff0f7424 */ /* 0x000fe400078e00ff */
[----:B--2---:R-:W-:-:S07]  /*149a0*/  IMAD.MOV.U32 R13, RZ, RZ, R0 ;  /* 0x000000ffff0d7224 */ /* 0x004fce00078e0000 */
[----:B-1-3--:R-:W-:Y:S05]  /*149b0*/  WARPSYNC.COLLECTIVE R15, `(.L_x_2438) ;  /* 0x000000000f087348 */ /* 0x00afea0003c00000 */
[----:B------:R0:W2:Y:S02]  /*149c0*/  SHFL.IDX P6, R14, R13, R12, R11 ;  /* 0x0000000c0d0e7389 */ /* 0x0000a400000c000b */
[----:B0123--:R-:W-:Y:S01]  /*149d0*/  ENDCOLLECTIVE ;  /* 0x000000000000791b */ /* 0x00ffe20003800000 */
.L_x_2438:
[----:B------:R-:W-:Y:S05]  /*149e0*/  BSYNC B0 ;  /* 0x0000000000007941 */ /* 0x000fea0003800000 */
.L_x_2437:
        /* <DEDUP_REMOVED lines=9> */
.L_x_2439:
        /* <DEDUP_REMOVED lines=11> */
[----:B------:R-:W-:Y:S02]  /*14b30*/  CS2R R6, SRZ ;  /* 0x0000000000067805 */ /* 0x000fe4000001ff00 */
[C---:B------:R-:W-:Y:S02]  /*14b40*/  ISETP.GE.U32.AND P2, PT, R10.reuse, 0x2, PT ;  /* 0x000000020a00780c */ /* 0x040fe40003f46070 */
[C---:B------:R-:W-:Y:S02]  /*14b50*/  ISETP.GE.U32.AND P3, PT, R10.reuse, 0x4, PT ;  /* 0x000000040a00780c */ /* 0x040fe40003f66070 */
[C---:B------:R-:W-:Y:S02]  /*14b60*/  ISETP.GE.U32.AND P4, PT, R10.reuse, 0x8, PT ;  /* 0x000000080a00780c */ /* 0x040fe40003f86070 */
[----:B------:R-:W-:Y:S01]  /*14b70*/  ISETP.GE.U32.AND P5, PT, R10, 0x10, PT ;  /* 0x000000100a00780c */ /* 0x000fe20003fa6070 */
[----:B--2---:R-:W-:-:S02]  /*14b80*/  @!P1 IMAD.MOV.U32 R6, RZ, RZ, R5 ;  /* 0x000000ffff069224 */ /* 0x004fc400078e0005 */
[----:B------:R-:W-:Y:S02]  /*14b90*/  IMAD.MOV.U32 R5, RZ, RZ, RZ ;  /* 0x000000ffff057224 */ /* 0x000fe400078e00ff */
[----:B---3--:R-:W-:Y:S01]  /*14ba0*/  @!P1 IMAD.MOV.U32 R7, RZ, RZ, R2 ;  /* 0x000000ffff079224 */ /* 0x008fe200078e0002 */
[----:B------:R-:W-:-:S03]  /*14bb0*/  ISETP.NE.AND P1, PT, R10, RZ, PT ;  /* 0x000000ff0a00720c */ /* 0x000fc60003f25270 */
[----:B------:R-:W-:-:S04]  /*14bc0*/  IMAD R2, R7, R6, RZ ;  /* 0x0000000607027224 */ /* 0x000fc800078e02ff */
[----:B------:R-:W-:-:S07]  /*14bd0*/  IMAD.MOV.U32 R13, RZ, RZ, R2 ;  /* 0x000000ffff0d7224 */ /* 0x000fce00078e0002 */
[----:B------:R-:W-:Y:S05]  /*14be0*/  WARPSYNC.COLLECTIVE R15, `(.L_x_2440) ;  /* 0x000000000f087348 */ /* 0x000fea0003c00000 */
[----:B------:R0:W1:Y:S02]  /*14bf0*/  SHFL.UP P6, R14, R13, R12, R11 ;  /* 0x0400000c0d0e7389 */ /* 0x00006400000c000b */
[----:B01----:R-:W-:Y:S01]  /*14c00*/  ENDCOLLECTIVE ;  /* 0x000000000000791b */ /* 0x003fe20003800000 */
.L_x_2440:
        /* <DEDUP_REMOVED lines=8> */
.L_x_2441:
        /* <DEDUP_REMOVED lines=8> */
.L_x_2442:
        /* <DEDUP_REMOVED lines=8> */
.L_x_2443:
        /* <DEDUP_REMOVED lines=8> */
.L_x_2444:
        /* <DEDUP_REMOVED lines=9> */
.L_x_2445:
[----:B------:R-:W-:Y:S01]  /*14ea0*/  IMAD.MOV.U32 R9, RZ, RZ, R14 ;  /* 0x000000ffff097224 */ /* 0x000fe200078e000e */
[----:B------:R-:W-:Y:S06]  /*14eb0*/  BRA `(.L_x_2446) ;  /* 0xffffffd400887947 */ /* 0x000fec000383ffff */
.L_x_2383:
        /* <DEDUP_REMOVED lines=8> */
.L_x_2448:
[----:B------:R-:W-:Y:S05]  /*14f40*/  BSYNC B0 ;  /* 0x0000000000007941 */ /* 0x000fea0003800000 */
.L_x_2447:
        /* <DEDUP_REMOVED lines=10> */
.L_x_2449:
        /* <DEDUP_REMOVED lines=8> */
.L_x_2450:
        /* <DEDUP_REMOVED lines=8> */
.L_x_2451:
        /* <DEDUP_REMOVED lines=8> */
.L_x_2452:
        /* <DEDUP_REMOVED lines=9> */
.L_x_2453:
[----:B------:R-:W-:Y:S01]  /*15200*/  IMAD.MOV.U32 R9, RZ, RZ, R14 ;  /* 0x000000ffff097224 */ /* 0x000fe200078e000e */
[----:B------:R-:W-:Y:S06]  /*15210*/  BRA `(.L_x_2454) ;  /* 0xffffffd4005c7947 */ /* 0x000fec000383ffff */
.L_x_2385:
[----:B------:R-:W-:Y:S01]  /*15220*/  BSSY B0, `(.L_x_2455) ;  /* 0x0000006000007945 */ /* 0x000fe20003800000 */
[----:B------:R-:W-:Y:S01]  /*15230*/  PLOP3.LUT P6, PT, P6, PT, PT, 0x8, 0x0 ;  /* 0x000000000000781c */ /* 0x000fe200037ce170 */
[----:B------:R-:W-:-:S12]  /*15240*/  IMAD.MOV.U32 R15, RZ, RZ, -0x1 ;  /* 0xffffffffff0f7424 */ /* 0x000fd800078e00ff */
[----:B0-----:R-:W-:Y:S05]  /*15250*/  WARPSYNC.COLLECTIVE R15, `(.L_x_2456) ;  /* 0x000000000f087348 */ /* 0x001fea0003c00000 */
[----:B------:R-:W-:Y:S01]  /*15260*/  VOTE.ANY R14, PT, P6 ;  /* 0x00000000000e7806 */ /* 0x000fe200030e0100 */
[----:B0-----:R-:W-:Y:S06]  /*15270*/  ENDCOLLECTIVE ;  /* 0x000000000000791b */ /* 0x001fec0003800000 */
.L_x_2456:
[----:B------:R-:W-:Y:S05]  /*15280*/  BSYNC B0 ;  /* 0x0000000000007941 */ /* 0x000fea0003800000 */
.L_x_2455:
        /* <DEDUP_REMOVED lines=10> */
.L_x_2457:
[----:B------:R-:W-:Y:S02]  /*15330*/  IMAD.MOV.U32 R13, RZ, RZ, R7 ;  /* 0x000000ffff0d7224 */ /* 0x000fe400078e0007 */
[----:B------:R-:W-:-:S07]  /*15340*/  IMAD.MOV.U32 R0, RZ, RZ, R14 ;  /* 0x000000ffff007224 */ /* 0x000fce00078e000e */
[----:B------:R-:W-:Y:S05]  /*15350*/  WARPSYNC.COLLECTIVE R15, `(.L_x_2458) ;  /* 0x000000000f087348 */ /* 0x000fea0003c00000 */
[----:B------:R0:W1:Y:S02]  /*15360*/  SHFL.IDX P6, R14, R13, R12, R11 ;  /* 0x0000000c0d0e7389 */ /* 0x00006400000c000b */
[----:B01----:R-:W-:Y:S01]  /*15370*/  ENDCOLLECTIVE ;  /* 0x000000000000791b */ /* 0x003fe20003800000 */
.L_x_2458:
[----:B------:R-:W-:Y:S02]  /*15380*/  IMAD.MOV.U32 R7, RZ, RZ, R14 ;  /* 0x000000ffff077224 */ /* 0x000fe400078e000e */
[----:B------:R-:W-:-:S05]  /*15390*/  IMAD.IADD R6, R10, 0x1, R16 ;  /* 0x000000010a067824 */ /* 0x000fca00078e0210 */
[----:B------:R0:W-:Y:S01]  /*153a0*/  STL [R1+0xc], R6 ;  /* 0x00000c0601007387 */ /* 0x0001e20000100800 */
[----:B------:R-:W-:Y:S05]  /*153b0*/  BRA `(.L_x_2459) ;  /* 0xffffffd4003c7947 */ /* 0x000fea000383ffff */
.L_x_2387:
        /* <DEDUP_REMOVED lines=8> */
.L_x_2461:
[----:B------:R-:W-:Y:S05]  /*15440*/  BSYNC B0 ;  /* 0x0000000000007941 */ /* 0x000fea0003800000 */
.L_x_2460:
[----:B------:R-:W-:Y:S01]  /*15450*/  IMAD.MOV.U32 R2, RZ, RZ, R14 ;  /* 0x000000ffff027224 */ /* 0x000fe200078e000e */
[----:B------:R-:W-:Y:S06]  /*15460*/  BRA `(.L_x_2462) ;  /* 0xffffffd400287947 */ /* 0x000fec000383ffff */
.L_x_2393:
[----:B0-----:R0:W1:Y:S02]  /*15470*/  SYNCS.PHASECHK.TRANS64.TRYWAIT P0, [R0+URZ+0x34820], R3 ;  /* 0x03482003000075a7 */ /* 0x001064000800017f */
[----:B-1----:R-:W-:Y:S05]  /*15480*/  @!P0 NANOSLEEP.SYNCS 0x989680 ;  /* 0x009896800000895d */ /* 0x002fea0003900000 */
[----:B------:R-:W1:Y:S02]  /*15490*/  @!P0 SYNCS.PHASECHK.TRANS64 P0, [R0+URZ+0x34820], R3 ;  /* 0x03482003000085a7 */ /* 0x000e64000800007f */
[----:B-1----:R-:W-:Y:S05]  /*154a0*/  @!P0 BRA `(.L_x_2393) ;  /* 0xfffffffc00f08947 */ /* 0x002fea000383ffff */
[----:B------:R-:W-:Y:S05]  /*154b0*/  BRA `(.L_x_2463) ;  /* 0xffffffdc00c87947 */ /* 0x000fea000383ffff */
.L_x_2394:
        /* <DEDUP_REMOVED lines=11> */
.L_x_2465:
[----:B------:R-:W-:Y:S05]  /*15570*/  BSYNC B0 ;  /* 0x0000000000007941 */ /* 0x000fea0003800000 */
.L_x_2464:
[----:B------:R-:W-:Y:S05]  /*15580*/  BRA `(.L_x_2466) ;  /* 0xffffffdc00b07947 */ /* 0x000fea000383ffff */
.L_x_2397:
[----:B------:R-:W-:Y:S01]  /*15590*/  BSSY B1, `(.L_x_2467) ;  /* 0x0000006000017945 */ /* 0x000fe20003800000 */
[----:B------:R-:W-:-:S07]  /*155a0*/  IMAD.MOV.U32 R15, RZ, RZ, -0x1 ;  /* 0xffffffffff0f7424 */ /* 0x000fce00078e00ff */
[----:B01----:R-:W-:Y:S05]  /*155b0*/  WARPSYNC.COLLECTIVE R15, `(.L_x_2468) ;  /* 0x000000000f0c7348 */ /* 0x003fea0003c00000 */
[----:B------:R-:W-:Y:S02]  /*155c0*/  ELECT P6, UR62, PT ;  /* 0x00000000003e782f */ /* 0x000fe400038c0000 */
[----:B------:R-:W-:Y:S01]  /*155d0*/  MOV R14, UR62 ;  /* 0x0000003e000e7c02 */ /* 0x000fe20008000f00 */
[----:B01----:R-:W-:Y:S10]  /*155e0*/  ENDCOLLECTIVE ;  /* 0x000000000000791b */ /* 0x003ff40003800000 */
.L_x_2468:
[----:B------:R-:W-:Y:S05]  /*155f0*/  BSYNC B1 ;  /* 0x0000000000017941 */ /* 0x000fea0003800000 */
.L_x_2467:
[----:B------:R-:W-:Y:S05]  /*15600*/  BRA `(.L_x_2469) ;  /* 0xffffffdc00a87947 */ /* 0x000fea000383ffff */
.L_x_2399:
[----:B0-----:R0:W1:Y:S02]  /*15610*/  SYNCS.PHASECHK.TRANS64.TRYWAIT P0, [R6+URZ], R5 ;  /* 0x00000005060075a7 */ /* 0x001064000800017f */
[----:B-1----:R-:W-:Y:S05]  /*15620*/  @!P0 NANOSLEEP.SYNCS 0x989680 ;  /* 0x009896800000895d */ /* 0x002fea0003900000 */
[----:B------:R-:W1:Y:S02]  /*15630*/  @!P0 SYNCS.PHASECHK.TRANS64 P0, [R6+URZ], R5 ;  /* 0x00000005060085a7 */ /* 0x000e64000800007f */
[----:B-1----:R-:W-:Y:S05]  /*15640*/  @!P0 BRA `(.L_x_2399) ;  /* 0xfffffffc00f08947 */ /* 0x002fea000383ffff */
[----:B------:R-:W-:Y:S05]  /*15650*/  BRA `(.L_x_2470) ;  /* 0xffffffdc00e07947 */ /* 0x000fea000383ffff */
.L_x_2400:
[----:B-1----:R1:W2:Y:S02]  /*15660*/  SYNCS.PHASECHK.TRANS64.TRYWAIT P0, [R7+URZ], R2 ;  /* 0x00000002070075a7 */ /* 0x0022a4000800017f */
[----:B--2---:R-:W-:Y:S05]  /*15670*/  @!P0 NANOSLEEP.SYNCS 0x989680 ;  /* 0x009896800000895d */ /* 0x004fea0003900000 */
[----:B------:R-:W2:Y:S02]  /*15680*/  @!P0 SYNCS.PHASECHK.TRANS64 P0, [R7+URZ], R2 ;  /* 0x00000002070085a7 */ /* 0x000ea4000800007f */
[----:B--2---:R-:W-:Y:S05]  /*15690*/  @!P0 BRA `(.L_x_2400) ;  /* 0xfffffffc00f08947 */ /* 0x004fea000383ffff */
[----:B------:R-:W-:Y:S05]  /*156a0*/  BRA `(.L_x_2471) ;  /* 0xffffffdc00d47947 */ /* 0x000fea000383ffff */
.L_x_2402:
[----:B--2---:R2:W3:Y:S02]  /*156b0*/  SYNCS.PHASECHK.TRANS64.TRYWAIT P0, [R4+URZ], R5 ;  /* 0x00000005040075a7 */ /* 0x0044e4000800017f */
[----:B---3--:R-:W-:Y:S05]  /*156c0*/  @!P0 NANOSLEEP.SYNCS 0x989680 ;  /* 0x009896800000895d */ /* 0x008fea0003900000 */
[----:B------:R-:W3:Y:S02]  /*156d0*/  @!P0 SYNCS.PHASECHK.TRANS64 P0, [R4+URZ], R5 ;  /* 0x00000005040085a7 */ /* 0x000ee4000800007f */
[----:B---3--:R-:W-:Y:S05]  /*156e0*/  @!P0 BRA `(.L_x_2402) ;  /* 0xfffffffc00f08947 */ /* 0x008fea000383ffff */
[----:B------:R-:W-:Y:S05]  /*156f0*/  BRA `(.L_x_2472) ;  /* 0xffffffdc00d87947 */ /* 0x000fea000383ffff */
.L_x_2473:
        /* <DEDUP_REMOVED lines=16> */
.L_x_14994:


//--------------------- .text._ZN7cutlass13device_kernelIN5flash11enable_sm90INS1_16FlashAttnFwdSm90INS1_25CollectiveMainloopFwdSm90ILi2EN4cute5tupleIJNS5_1CILi1EEES8_S8_EEENS6_IJNS7_ILi128EEESA_NS7_ILi192EEEEEELi128ENS_10bfloat16_tEfNS_4arch4Sm90ELb1ELb0ELb0ELb1ELb0ELb1ELb0ELb1ELb1ELb1ELb1ELb0EEENS1_21CollectiveEpilogueFwdINS6_IJSA_SA_SA_EEES9_SD_SF_Li256ELb1ELb1ELb1ELb0EEENS1_36VarlenDynamicPersistentTileSchedulerILi128ELi128ELi256ELi128ELb1ELb1ELb1ELb1ELb1ELb1EEEEEEEEEvNT_6ParamsE --------------------------
	.section	.text._ZN7cutlass13device_kernelIN5flash11enable_sm90INS1_16FlashAttnFwdSm90INS1_25CollectiveMainloopFwdSm90ILi2EN4cute5tupleIJNS5_1CILi1EEES8_S8_EEENS6_IJNS7_ILi128EEESA_NS7_ILi192EEEEEELi128ENS_10bfloat16_tEfNS_4arch4Sm90ELb1ELb0ELb0ELb1ELb0ELb1ELb0ELb1ELb1ELb1ELb1ELb0EEENS1_21CollectiveEpilogueFwdINS6_IJSA_SA_SA_EEES9_SD_SF_Li256ELb1ELb1ELb1ELb0EEENS1_36VarlenDynamicPersistentTileSchedulerILi128ELi128ELi256ELi128ELb1ELb1ELb1ELb1ELb1ELb1EEEEEEEEEvNT_6ParamsE,"ax",@progbits
	.align	128
.text._ZN7cutlass13device_kernelIN5flash11enable_sm90INS1_16FlashAttnFwdSm90INS1_25CollectiveMainloopFwdSm90ILi2EN4cute5tupleIJNS5_1CILi1EEES8_S8_EEENS6_IJNS7_ILi128EEESA_NS7_ILi192EEEEEELi128ENS_10bfloat16_tEfNS_4arch4Sm90ELb1ELb0ELb0ELb1ELb0ELb1ELb0ELb1ELb1ELb1ELb1ELb0EEENS1_21CollectiveEpilogueFwdINS6_IJSA_SA_SA_EEES9_SD_SF_Li256ELb1ELb1ELb1ELb0EEENS1_36VarlenDynamicPersistentTileSchedulerILi128ELi128ELi256ELi128ELb1ELb1ELb1ELb1ELb1ELb1EEEEEEEEEvNT_6ParamsE:
        .type           _ZN7cutlass13device_kernelIN5flash11enable_sm90INS1_16FlashAttnFwdSm90INS1_25CollectiveMainloopFwdSm90ILi2EN4cute5tupleIJNS5_1CILi1EEES8_S8_EEENS6_IJNS7_ILi128EEESA_NS7_ILi192EEEEEELi128ENS_10bfloat16_tEfNS_4arch4Sm90ELb1ELb0ELb0ELb1ELb0ELb1ELb0ELb1ELb1ELb1ELb1ELb0EEENS1_21CollectiveEpilogueFwdINS6_IJSA_SA_SA_EEES9_SD_SF_Li256ELb1ELb1ELb1ELb0EEENS1_36VarlenDynamicPersistentTileSchedulerILi128ELi128ELi256ELi128ELb1ELb1ELb1ELb1ELb1ELb1EEEEEEEEEvNT_6ParamsE,@function
        .size           _ZN7cutlass13device_kernelIN5flash11enable_sm90INS1_16FlashAttnFwdSm90INS1_25CollectiveMainloopFwdSm90ILi2EN4cute5tupleIJNS5_1CILi1EEES8_S8_EEENS6_IJNS7_ILi128EEESA_NS7_ILi192EEEEEELi128ENS_10bfloat16_tEfNS_4arch4Sm90ELb1ELb0ELb0ELb1ELb0ELb1ELb0ELb1ELb1ELb1ELb1ELb0EEENS1_21CollectiveEpilogueFwdINS6_IJSA_SA_SA_EEES9_SD_SF_Li256ELb1ELb1ELb1ELb0EEENS1_36VarlenDynamicPersistentTileSchedulerILi128ELi128ELi256ELi128ELb1ELb1ELb1ELb1ELb1ELb1EEEEEEEEEvNT_6ParamsE,(.L_x_14995 - _ZN7cutlass13device_kernelIN5flash11enable_sm90INS1_16FlashAttnFwdSm90INS1_25CollectiveMainloopFwdSm90ILi2EN4cute5tupleIJNS5_1CILi1EEES8_S8_EEENS6_IJNS7_ILi128EEESA_NS7_ILi192EEEEEELi128ENS_10bfloat16_tEfNS_4arch4Sm90ELb1ELb0ELb0ELb1ELb0ELb1ELb0ELb1ELb1ELb1ELb1ELb0EEENS1_21CollectiveEpilogueFwdINS6_IJSA_SA_SA_EEES9_SD_SF_Li256ELb1ELb1ELb1ELb0EEENS1_36VarlenDynamicPersistentTileSchedulerILi128ELi128ELi256ELi128ELb1ELb1ELb1ELb1ELb1ELb1EEEEEEEEEvNT_6ParamsE)
        .other          _ZN7cutlass13device_kernelIN5flash11enable_sm90INS1_16FlashAttnFwdSm90INS1_25CollectiveMainloopFwdSm90ILi2EN4cute5tupleIJNS5_1CILi1EEES8_S8_EEENS6_IJNS7_ILi128EEESA_NS7_ILi192EEEEEELi128ENS_10bfloat16_tEfNS_4arch4Sm90ELb1ELb0ELb0ELb1ELb0ELb1ELb0ELb1ELb1ELb1ELb1ELb0EEENS1_21CollectiveEpilogueFwdINS6_IJSA_SA_SA_EEES9_SD_SF_Li256ELb1ELb1ELb1ELb0EEENS1_36VarlenDynamicPersistentTileSchedulerILi128ELi128ELi256ELi128ELb1ELb1ELb1ELb1ELb1ELb1EEEEEEEEEvNT_6ParamsE,@"STO_CUDA_ENTRY STV_DEFAULT"
_ZN7cutlass13device_kernelIN5flash11enable_sm90INS1_16FlashAttnFwdSm90INS1_25CollectiveMainloopFwdSm90ILi2EN4cute5tupleIJNS5_1CILi1EEES8_S8_EEENS6_IJNS7_ILi128EEESA_NS7_ILi192EEEEEELi128ENS_10bfloat16_tEfNS_4arch4Sm90ELb1ELb0ELb0ELb1ELb0ELb1ELb0ELb1ELb1ELb1ELb1ELb0EEENS1_21CollectiveEpilogueFwdINS6_IJSA_SA_SA_EEES9_SD_SF_Li256ELb1ELb1ELb1ELb0EEENS1_36VarlenDynamicPersistentTileSchedulerILi128ELi128ELi256ELi128ELb1ELb1ELb1ELb1ELb1ELb1EEEEEEEEEvNT_6ParamsE:
        /* <DEDUP_REMOVED lines=24> */
.L_x_2475:
[----:B------:R-:W-:Y:S05]  /*0180*/  BSYNC B0 ;  /* 0x0000000000007941 */ /* 0x000fea0003800000 */
.L_x_2474:
        /* <DEDUP_REMOVED lines=41> */
.L_x_2476:
        /* <DEDUP_REMOVED lines=22> */
.L_x_2477:
        /* <DEDUP_REMOVED lines=18> */
.L_x_2478:
        /* <DEDUP_REMOVED lines=22> */
.L_x_2479:
        /* <DEDUP_REMOVED lines=22> */
.L_x_2480:
        /* <DEDUP_REMOVED lines=10> */
.L_x_2483:
        /* <DEDUP_REMOVED lines=28> */
[----:B------:R-:W-:Y:S02]  /*0bc0*/  LOP3.LUT R5, R3, 0xffffff80, RZ, 0xc0, !PT ;  /* 0xffffff8003057812 */ /* 0x000fe400078ec0ff */
[----:B------:R-:W-:Y:S01]  /*0bd0*/  SHF.R.S32.HI R7, RZ, 0x4, R4 ;  /* 0x00000004ff077819 */ /* 0x000fe20000011404 */
[----:B------:R-:W-:Y:S01]  /*0be0*/  ULOP3.LUT UR5, UR5, 0x1, URZ, 0xfc, !UPT ;  /* 0x0000000105057892 */ /* 0x000fe2000f8efc3f */
[----:B------:R-:W-:Y:S01]  /*0bf0*/  LEA.HI R196, R0, R18, RZ, 0x5 ;  /* 0x0000001200c47211 */ /* 0x000fe200078f28ff */
[----:B------:R-:W-:Y:S01]  /*0c00*/  IMAD.IADD R24, R18, 0x1, -R5 ;  /* 0x0000000112187824 */ /* 0x000fe200078e0a05 */
[----:B------:R-:W-:-:S02]  /*0c10*/  LOP3.LUT R5, R4, 0x3fffff0, RZ, 0xc0, !PT ;  /* 0x03fffff004057812 */ /* 0x000fc400078ec0ff */
[----:B------:R-:W-:Y:S02]  /*0c20*/  LEA.HI R4, R4, R7, RZ, 0x1 ;  /* 0x0000000704047211 */ /* 0x000fe400078f08ff */
[----:B------:R-:W-:Y:S01]  /*0c30*/  SHF.R.S32.HI R6, RZ, 0x1f, R24 ;  /* 0x0000001fff067819 */ /* 0x000fe20000011418 */
[----:B------:R-:W-:Y:S01]  /*0c40*/  IMAD.IADD R5, R18, 0x1, -R5 ;  /* 0x0000000112057824 */ /* 0x000fe200078e0a05 */
[----:B------:R-:W-:Y:S02]  /*0c50*/  SHF.R.S32.HI R196, RZ, 0x5, R196 ;  /* 0x00000005ffc47819 */ /* 0x000fe400000114c4 */
[----:B------:R-:W-:Y:S02]  /*0c60*/  LOP3.LUT R4, R4, 0x1ffffffe, RZ, 0xc0, !PT ;  /* 0x1ffffffe04047812 */ /* 0x000fe400078ec0ff */
[----:B------:R-:W-:Y:S01]  /*0c70*/  LEA.HI R8, R6, R24, RZ, 0x2 ;  /* 0x0000001806087211 */ /* 0x000fe200078f10ff */
[----:B------:R-:W-:Y:S01]  /*0c80*/  IMAD R5, R196, 0x10, R5 ;  /* 0x00000010c4057824 */ /* 0x000fe200078e0205 */
[----:B------:R-:W-:Y:S01]  /*0c90*/  SHF.R.S32.HI R11, RZ, 0x7, R3 ;  /* 0x00000007ff0b7819 */ /* 0x000fe20000011403 */
[----:B------:R-:W-:Y:S01]  /*0ca0*/  IMAD.IADD R4, R7, 0x1, -R4 ;  /* 0x0000000107047824 */ /* 0x000fe200078e0a04 */
[----:B------:R-:W-:-:S02]  /*0cb0*/  SHF.R.S32.HI R9, RZ, 0x2, R8 ;  /* 0x00000002ff097819 */ /* 0x000fc40000011408 */
[----:B------:R-:W-:Y:S01]  /*0cc0*/  SHF.R.S32.HI R10, RZ, 0x1f, R8 ;  /* 0x0000001fff0a7819 */ /* 0x000fe20000011408 */
[----:B------:R-:W-:Y:S01]  /*0cd0*/  IMAD R19, R5, 0x8, R4 ;  /* 0x0000000805137824 */ /* 0x000fe200078e0204 */
[----:B------:R-:W-:Y:S02]  /*0ce0*/  LEA.HI R4, R0, R18, RZ, 0x2 ;  /* 0x0000001200047211 */ /* 0x000fe400078f10ff */
[----:B------:R-:W-:Y:S02]  /*0cf0*/  LEA.HI R10, R10, R9, RZ, 0x3 ;  /* 0x000000090a0a7211 */ /* 0x000fe400078f18ff */
[----:B------:R-:W-:Y:S02]  /*0d00*/  LEA.HI R6, R6, R24, RZ, 0x5 ;  /* 0x0000001806067211 */ /* 0x000fe400078f28ff */
[----:B------:R-:W-:Y:S02]  /*0d10*/  LOP3.LUT R216, R4, 0xfffffffc, RZ, 0xc0, !PT ;  /* 0xfffffffc04d87812 */ /* 0x000fe400078ec0ff */
[----:B------:R-:W-:-:S02]  /*0d20*/  LOP3.LUT R10, R10, 0xfffffff8, RZ, 0xc0, !PT ;  /* 0xfffffff80a0a7812 */ /* 0x000fc400078ec0ff */
[----:B------:R-:W-:Y:S01]  /*0d30*/  LEA.HI R3, R3, R11, RZ, 0x1 ;  /* 0x0000000b03037211 */ /* 0x000fe200078f08ff */
[----:B------:R-:W-:Y:S01]  /*0d40*/  IMAD.IADD R216, R18, 0x1, -R216 ;  /* 0x0000000112d87824 */ /* 0x000fe200078e0ad8 */
[----:B------:R-:W-:Y:S01]  /*0d50*/  SHF.R.S32.HI R5, RZ, 0x5, R6 ;  /* 0x00000005ff057819 */ /* 0x000fe20000011406 */
[----:B------:R-:W-:Y:S01]  /*0d60*/  IMAD.IADD R10, R9, 0x1, -R10 ;  /* 0x00000001090a7824 */ /* 0x000fe200078e0a0a */
[--C-:B------:R-:W-:Y:S01]  /*0d70*/  SHF.R.S32.HI R17, RZ, 0x2, R4.reuse ;  /* 0x00000002ff117819 */ /* 0x100fe20000011404 */
[----:B------:R-:W-:Y:S01]  /*0d80*/  IMAD.SHL.U32 R22, R216, 0x4, RZ ;  /* 0x00000004d8167824 */ /* 0x000fe200078e00ff */
[----:B------:R-:W-:Y:S01]  /*0d90*/  SHF.R.S32.HI R6, RZ, 0x1f, R4 ;  /* 0x0000001fff067819 */ /* 0x000fe20000011404 */
[----:B------:R-:W-:Y:S01]  /*0da0*/  IMAD R10, R5, 0x10, R10 ;  /* 0x00000010050a7824 */ /* 0x000fe200078e020a */
[----:B------:R-:W-:Y:S01]  /*0db0*/  LOP3.LUT R3, R3, 0x3fffffe, RZ, 0xc0, !PT ;  /* 0x03fffffe03037812 */ /* 0x000fe200078ec0ff */
[----:B------:R-:W-:Y:S01]  /*0dc0*/  VIADD R214, R17, 0x40 ;  /* 0x0000004011d67836 */ /* 0x000fe20000000000 */
[----:B------:R-:W-:Y:S01]  /*0dd0*/  LEA.HI R6, R6, R17, RZ, 0x3 ;  /* 0x0000001106067211 */ /* 0x000fe200078f18ff */
[----:B------:R-:W-:Y:S01]  /*0de0*/  VIADD R189, R22, 0x20 ;  /* 0x0000002016bd7836 */ /* 0x000fe20000000000 */
[----:B------:R-:W-:Y:S01]  /*0df0*/  LEA.HI R0, R0, R18, RZ, 0x3 ;  /* 0x0000001200007211 */ /* 0x000fe200078f18ff */
[----:B------:R-:W-:Y:S01]  /*0e00*/  IMAD.IADD R3, R11, 0x1, -R3 ;  /* 0x000000010b037824 */ /* 0x000fe200078e0a03 */
[----:B------:R-:W-:Y:S01]  /*0e10*/  LOP3.LUT R6, R6, 0xfffffff8, RZ, 0xc0, !PT ;  /* 0xfffffff806067812 */ /* 0x000fe200078ec0ff */
[----:B------:R-:W-:Y:S01]  /*0e20*/  IMAD.IADD R185, R22, 0x1, R189 ;  /* 0x0000000116b97824 */ /* 0x000fe200078e02bd */
[----:B------:R-:W-:Y:S01]  /*0e30*/  LOP3.LUT R208, R0, 0xfffffff8, RZ, 0xc0, !PT ;  /* 0xfffffff800d07812 */ /* 0x000fe200078ec0ff */
[----:B------:R-:W-:Y:S01]  /*0e40*/  IMAD R20, R3, 0x40, R10 ;  /* 0x0000004003147824 */ /* 0x000fe200078e020a */
[----:B------:R-:W-:Y:S01]  /*0e50*/  SHF.R.S32.HI R3, RZ, 0x1f, R214 ;  /* 0x0000001fff037819 */ /* 0x000fe200000114d6 */
[----:B------:R-:W-:Y:S01]  /*0e60*/  IMAD.IADD R4, R17, 0x1, -R6 ;  /* 0x0000000111047824 */ /* 0x000fe200078e0a06 */
[----:B------:R-:W-:Y:S01]  /*0e70*/  SHF.R.S32.HI R233, RZ, 0x3, R0 ;  /* 0x00000003ffe97819 */ /* 0x000fe20000011400 */
[----:B------:R-:W-:Y:S01]  /*0e80*/  VIADD R191, R22, 0x40 ;  /* 0x0000004016bf7836 */ /* 0x000fe20000000000 */
[----:B------:R-:W-:Y:S01]  /*0e90*/  STL [R1+0x7c], R20 ;  /* 0x00007c1401007387 */ /* 0x000fe20000100800 */
[----:B------:R-:W-:Y:S01]  /*0ea0*/  LEA.HI R3, R3, R214, RZ, 0x3 ;  /* 0x000000d603037211 */ /* 0x000fe200078f18ff */
[----:B------:R-:W-:Y:S01]  /*0eb0*/  IMAD.SHL.U32 R195, R4, 0x40, RZ ;  /* 0x0000004004c37824 */ /* 0x000fe200078e00ff */
[----:B------:R-:W-:Y:S01]  /*0ec0*/  LOP3.LUT R8, R8, 0x7ffffffc, RZ, 0xc0, !PT ;  /* 0x7ffffffc08087812 */ /* 0x000fe200078ec0ff */
[----:B------:R0:W-:Y:S01]  /*0ed0*/  STL [R1+0x44], R4 ;  /* 0x0000440401007387 */ /* 0x0001e20000100800 */
[--C-:B------:R-:W-:Y:S01]  /*0ee0*/  IMAD.IADD R186, R22, 0x1, R191.reuse ;  /* 0x0000000116ba7824 */ /* 0x100fe200078e02bf */
[----:B------:R-:W-:Y:S01]  /*0ef0*/  SHF.R.S32.HI R237, RZ, 0x1f, R191 ;  /* 0x0000001fffed7819 */ /* 0x000fe200000114bf */
[----:B------:R-:W-:Y:S01]  /*0f00*/  IMAD.SHL.U32 R194, R214, 0x40, RZ ;  /* 0x00000040d6c27824 */ /* 0x000fe200078e00ff */
[----:B------:R-:W-:Y:S01]  /*0f10*/  LOP3.LUT R195, R195, 0x1c0, RZ, 0xc0, !PT ;  /* 0x000001c0c3c37812 */ /* 0x000fe200078ec0ff */
[----:B------:R-:W-:Y:S01]  /*0f20*/  IMAD.SHL.U32 R3, R3, 0x40, RZ ;  /* 0x0000004003037824 */ /* 0x000fe200078e00ff */
[----:B------:R-:W-:Y:S01]  /*0f30*/  SHF.R.S32.HI R5, RZ, 0x1f, R186 ;  /* 0x0000001fff057819 */ /* 0x000fe200000114ba */
[----:B------:R-:W-:Y:S01]  /*0f40*/  IMAD.IADD R208, R18, 0x1, -R208 ;  /* 0x0000000112d07824 */ /* 0x000fe200078e0ad0 */
[----:B------:R-:W-:Y:S01]  /*0f50*/  LOP3.LUT R194, R194, 0x1c0, RZ, 0xc0, !PT ;  /* 0x000001c0c2c27812 */ /* 0x000fe200078ec0ff */
[----:B------:R-:W-:Y:S01]  /*0f60*/  IMAD.U32 R0, RZ, RZ, UR4 ;  /* 0x00000004ff007e24 */ /* 0x000fe2000f8e00ff */
[----:B0-----:R-:W-:Y:S01]  /*0f70*/  SHF.R.S32.HI R4, RZ, 0x1f, R185 ;  /* 0x0000001fff047819 */ /* 0x001fe200000114b9 */
[----:B------:R-:W-:Y:S01]  /*0f80*/  IMAD.SHL.U32 R203, R208, 0x8, RZ ;  /* 0x00000008d0cb7824 */ /* 0x000fe200078e00ff */
[----:B------:R-:W-:Y:S01]  /*0f90*/  LOP3.LUT R198, R3, 0xfffffe00, RZ, 0xc0, !PT ;  /* 0xfffffe0003c67812 */ /* 0x000fe200078ec0ff */
[----:B------:R-:W-:Y:S01]  /*0fa0*/  VIADD R192, R22, 0x30 ;  /* 0x0000003016c07836 */ /* 0x000fe20000000000 */
[-C--:B------:R-:W-:Y:S01]  /*0fb0*/  LEA.HI R234, R4, R185.reuse, RZ, 0x3 ;  /* 0x000000b904ea7211 */ /* 0x080fe200078f18ff */
[----:B------:R-:W-:Y:S01]  /*0fc0*/  IMAD.SHL.U32 R18, R216, 0x8, RZ ;  /* 0x00000008d8127824 */ /* 0x000fe200078e00ff */
[----:B------:R-:W-:Y:S01]  /*0fd0*/  LEA.HI R4, R4, R185, RZ, 0x6 ;  /* 0x000000b904047211 */ /* 0x000fe200078f30ff */
[----:B------:R-:W-:Y:S01]  /*0fe0*/  IMAD.IADD R8, R24, 0x1, -R8 ;  /* 0x0000000118087824 */ /* 0x000fe200078e0a08 */
[-C--:B------:R-:W-:Y:S01]  /*0ff0*/  LEA.HI R235, R5, R186.reuse, RZ, 0x3 ;  /* 0x000000ba05eb7211 */ /* 0x080fe200078f18ff */
[----:B------:R-:W-:Y:S01]  /*1000*/  VIADD R207, R203, 0x40 ;  /* 0x00000040cbcf7836 */ /* 0x000fe20000000000 */
[----:B------:R-:W-:Y:S01]  /*1010*/  SHF.R.U32.HI R21, RZ, 0x3, R194 ;  /* 0x00000003ff157819 */ /* 0x000fe200000116c2 */
[----:B------:R-:W-:Y:S01]  /*1020*/  IMAD.SHL.U32 R3, R4, 0x80, RZ ;  /* 0x0000008004037824 */ /* 0x000fe200078e00ff */
[--C-:B------:R-:W-:Y:S01]  /*1030*/  LOP3.LUT R9, R194, 0x38, R234.reuse, 0xf8, !PT ;  /* 0x00000038c2097812 */ /* 0x100fe200078ef8ea */
[----:B------:R-:W-:Y:S01]  /*1040*/  IMAD.SHL.U32 R204, R8, 0x2, RZ ;  /* 0x0000000208cc7824 */ /* 0x000fe200078e00ff */
[----:B------:R-:W-:Y:S01]  /*1050*/  LEA.HI R6, R5, R186, RZ, 0x6 ;  /* 0x000000ba05067211 */ /* 0x000fe200078f30ff */
[----:B------:R-:W-:Y:S01]  /*1060*/  VIADD R193, R22, 0x50 ;  /* 0x0000005016c17836 */ /* 0x000fe20000000000 */
[----:B------:R-:W-:Y:S01]  /*1070*/  SHF.R.U32.HI R197, RZ, 0x3, R195 ;  /* 0x00000003ffc57819 */ /* 0x000fe200000116c3 */
[----:B------:R-:W-:Y:S01]  /*1080*/  VIADD R231, R204, 0x8 ;  /* 0x00000008cce77836 */ /* 0x000fe20000000000 */
[----:B------:R-:W-:Y:S01]  /*1090*/  LOP3.LUT R4, R195, 0x38, R234, 0xf8, !PT ;  /* 0x00000038c3047812 */ /* 0x000fe200078ef8ea */
[----:B------:R-:W-:Y:S01]  /*10a0*/  IMAD.SHL.U32 R7, R6, 0x80, RZ ;  /* 0x0000008006077824 */ /* 0x000fe200078e00ff */
[----:B------:R-:W-:Y:S01]  /*10b0*/  LOP3.LUT R11, R194, 0x38, R235, 0xf8, !PT ;  /* 0x00000038c20b7812 */ /* 0x000fe200078ef8eb */
[C---:B------:R-:W-:Y:S01]  /*10c0*/  VIADD R230, R204.reuse, 0x10 ;  /* 0x00000010cce67836 */ /* 0x040fe20000000000 */
[----:B------:R-:W-:Y:S01]  /*10d0*/  LOP3.LUT R3, R3, 0xffffe000, RZ, 0xc0, !PT ;  /* 0xffffe00003037812 */ /* 0x000fe200078ec0ff */
[C---:B------:R-:W-:Y:S01]  /*10e0*/  VIADD R228, R204.reuse, 0x20 ;  /* 0x00000020cce47836 */ /* 0x040fe20000000000 */
[----:B------:R-:W-:Y:S01]  /*10f0*/  LOP3.LUT R10, R9, R21, RZ, 0x3c, !PT ;  /* 0x00000015090a7212 */ /* 0x000fe200078e3cff */
[----:B------:R-:W-:Y:S01]  /*1100*/  VIADD R227, R204, 0x28 ;  /* 0x00000028cce37836 */ /* 0x000fe20000000000 */
[----:B------:R-:W-:Y:S01]  /*1110*/  LOP3.LUT R5, R4, R197, RZ, 0x3c, !PT ;  /* 0x000000c504057212 */ /* 0x000fe200078e3cff */
[----:B------:R-:W-:Y:S01]  /*1120*/  IMAD R4, R196, 0x200, R3 ;  /* 0x00000200c4047824 */ /* 0x000fe200078e0203 */
[----:B------:R-:W-:Y:S01]  /*1130*/  LOP3.LUT R12, R11, R21, RZ, 0x3c, !PT ;  /* 0x000000150b0c7212 */ /* 0x000fe200078e3cff */
[----:B------:R-:W-:Y:S01]  /*1140*/  VIADD R225, R204, 0x38 ;  /* 0x00000038cce17836 */ /* 0x000fe20000000000 */
[----:B------:R-:W-:Y:S01]  /*1150*/  IADD3 R11, R10, R3, R198 ;  /* 0x000000030a0b7210 */ /* 0x000fe20007ffe0c6 */
[----:B------:R-:W-:Y:S01]  /*1160*/  IMAD.U32 R3, RZ, RZ, UR5 ;  /* 0x00000005ff037e24 */ /* 0x000fe2000f8e00ff */
[----:B------:R-:W-:Y:S01]  /*1170*/  LOP3.LUT R6, R195, 0x38, R235, 0xf8, !PT ;  /* 0x00000038c3067812 */ /* 0x000fe200078ef8eb */
[C---:B------:R-:W-:Y:S01]  /*1180*/  VIADD R224, R204.reuse, 0x40 ;  /* 0x00000040cce07836 */ /* 0x040fe20000000000 */
[----:B------:R-:W-:Y:S01]  /*1190*/  LOP3.LUT R7, R7, 0xffffe000, RZ, 0xc0, !PT ;  /* 0xffffe00007077812 */ /* 0x000fe200078ec0ff */
[----:B------:R-:W-:Y:S01]  /*11a0*/  VIADD R222, R204, 0x50 ;  /* 0x00000050ccde7836 */ /* 0x000fe20000000000 */
[----:B------:R0:W-:Y:S01]  /*11b0*/  STL [R1+0x14], R3 ;  /* 0x0000140301007387 */ /* 0x0001e20000100800 */
[----:B------:R-:W-:Y:S01]  /*11c0*/  LOP3.LUT R9, R6, R197, RZ, 0x3c, !PT ;  /* 0x000000c506097212 */ /* 0x000fe200078e3cff */
[----:B------:R-:W-:Y:S01]  /*11d0*/  VIADD R221, R204, 0x58 ;  /* 0x00000058ccdd7836 */ /* 0x000fe20000000000 */
[----:B------:R-:W-:Y:S01]  /*11e0*/  SHF.R.S32.HI R8, RZ, 0x1f, R231 ;  /* 0x0000001fff087819 */ /* 0x000fe200000114e7 */
[----:B------:R1:W-:Y:S01]  /*11f0*/  STL [R1+0x84], R0 ;  /* 0x0000840001007387 */ /* 0x0003e20000100800 */
[----:B------:R-:W-:Y:S01]  /*1200*/  IMAD R6, R196, 0x200, R7 ;  /* 0x00000200c4067824 */ /* 0x000fe200078e0207 */
[----:B------:R-:W-:Y:S01]  /*1210*/  SHF.R.S32.HI R8, RZ, 0x1f, R228 ;  /* 0x0000001fff087819 */ /* 0x000fe200000114e4 */
[----:B------:R-:W-:Y:S01]  /*1220*/  VIADD R219, R204, 0x68 ;  /* 0x00000068ccdb7836 */ /* 0x000fe20000000000 */
[----:B------:R-:W-:Y:S01]  /*1230*/  IADD3 R12, R12, R7, R198 ;  /* 0x000000070c0c7210 */ /* 0x000fe20007ffe0c6 */
[----:B------:R-:W-:Y:S01]  /*1240*/  IMAD.IADD R10, R6, 0x1, R9 ;  /* 0x00000001060a7824 */ /* 0x000fe200078e0209 */
[----:B------:R-:W-:Y:S01]  /*1250*/  LOP3.LUT R9, R194, 0x38, R18, 0xf8, !PT ;  /* 0x00000038c2097812 */ /* 0x000fe200078ef812 */
[----:B------:R-:W-:Y:S01]  /*1260*/  VIADD R218, R204, 0x70 ;  /* 0x00000070ccda7836 */ /* 0x000fe20000000000 */
[----:B0-----:R-:W-:Y:S01]  /*1270*/  LEA.HI R3, R216, R216, RZ, 0x1 ;  /* 0x000000d8d8037211 */ /* 0x001fe200078f08ff */
[----:B------:R-:W-:Y:S01]  /*1280*/  IMAD.IADD R4, R4, 0x1, R5 ;  /* 0x0000000104047824 */ /* 0x000fe200078e0205 */
[----:B-1----:R-:W-:Y:S01]  /*1290*/  SHF.R.S32.HI R0, RZ, 0x1f, R203 ;  /* 0x0000001fff007819 */ /* 0x002fe200000114cb */
[C---:B------:R-:W-:Y:S01]  /*12a0*/  VIADD R229, R204.reuse, 0x18 ;  /* 0x00000018cce57836 */ /* 0x040fe20000000000 */
[----:B------:R-:W-:Y:S01]  /*12b0*/  SHF.R.S32.HI R0, RZ, 0x1f, R192 ;  /* 0x0000001fff007819 */ /* 0x000fe200000114c0 */
[----:B------:R-:W-:Y:S01]  /*12c0*/  VIADD R226, R204, 0x30 ;  /* 0x00000030cce27836 */ /* 0x000fe20000000000 */
[----:B------:R-:W-:Y:S01]  /*12d0*/  LOP3.LUT R9, R198, R9, R21, 0xf6, !PT ;  /* 0x00000009c6097212 */ /* 0x000fe200078ef615 */
[C---:B------:R-:W-:Y:S01]  /*12e0*/  VIADD R223, R204.reuse, 0x48 ;  /* 0x00000048ccdf7836 */ /* 0x040fe20000000000 */
[----:B------:R-:W-:Y:S01]  /*12f0*/  SHF.R.S32.HI R8, RZ, 0x1f, R225 ;  /* 0x0000001fff087819 */ /* 0x000fe200000114e1 */
[----:B------:R0:W-:Y:S01]  /*1300*/  STL [R1+0x40], R0 ;  /* 0x0000400001007387 */ /* 0x0001e20000100800 */
[----:B------:R-:W-:Y:S01]  /*1310*/  LOP3.LUT R3, R3, 0x1ffffffe, RZ, 0xc0, !PT ;  /* 0x1ffffffe03037812 */ /* 0x000fe200078ec0ff */
[C---:B------:R-:W-:Y:S01]  /*1320*/  VIADD R220, R204.reuse, 0x60 ;  /* 0x00000060ccdc7836 */ /* 0x040fe20000000000 */
[----:B------:R-:W-:Y:S01]  /*1330*/  SHF.R.S32.HI R8, RZ, 0x1f, R222 ;  /* 0x0000001fff087819 */ /* 0x000fe200000114de */
[----:B------:R-:W-:Y:S01]  /*1340*/  VIADD R217, R204, 0x78 ;  /* 0x00000078ccd97836 */ /* 0x000fe20000000000 */
[----:B------:R-:W-:Y:S01]  /*1350*/  SHF.R.S32.HI R8, RZ, 0x1f, R219 ;  /* 0x0000001fff087819 */ /* 0x000fe200000114db */
[----:B------:R-:W-:Y:S01]  /*1360*/  IMAD.IADD R3, R216, 0x1, -R3 ;  /* 0x00000001d8037824 */ /* 0x000fe200078e0a03 */
[----:B------:R-:W-:Y:S01]  /*1370*/  LEA R8, R11, UR4, 0x1 ;  /* 0x000000040b087c11 */ /* 0x000fe2000f8e08ff */
[----:B------:R-:W-:Y:S01]  /*1380*/  IMAD.MOV.U32 R5, RZ, RZ, R13 ;  /* 0x000000ffff057224 */ /* 0x000fe200078e000d */
[----:B------:R-:W-:Y:S01]  /*1390*/  SHF.R.S32.HI R13, RZ, 0x1f, R207 ;  /* 0x0000001fff0d7819 */ /* 0x000fe200000114cf */
[----:B0-----:R-:W-:Y:S01]  /*13a0*/  IMAD.SHL.U32 R0, R19, 0x8, RZ ;  /* 0x0000000813007824 */ /* 0x001fe200078e00ff */
[----:B------:R-:W-:Y:S01]  /*13b0*/  SHF.R.S32.HI R236, RZ, 0x1f, R193 ;  /* 0x0000001fffec7819 */ /* 0x000fe200000114c1 */
[----:B------:R-:W-:Y:S01]  /*13c0*/  IMAD R205, R3, 0x8, R20 ;  /* 0x0000000803cd7824 */ /* 0x000fe200078e0214 */
[----:B------:R-:W-:Y:S01]  /*13d0*/  LEA R3, R4, UR4, 0x1 ;  /* 0x0000000404037c11 */ /* 0x000fe2000f8e08ff */
[----:B------:R-:W-:Y:S01]  /*13e0*/  IMAD.MOV.U32 R6, RZ, RZ, R14 ;  /* 0x000000ffff067224 */ /* 0x000fe200078e000e */
[----:B------:R0:W-:Y:S01]  /*13f0*/  STL [R1+0x80], R0 ;  /* 0x0000800001007387 */ /* 0x0001e20000100800 */
[----:B------:R-:W-:Y:S01]  /*1400*/  IMAD.MOV.U32 R7, RZ, RZ, R15 ;  /* 0x000000ffff077224 */ /* 0x000fe200078e000f */
[----:B------:R-:W-:Y:S01]  /*1410*/  SHF.R.S32.HI R234, RZ, 0x3, R234 ;  /* 0x00000003ffea7819 */ /* 0x000fe200000114ea */
[----:B------:R-:W-:Y:S01]  /*1420*/  VIADD R190, R22, 0x10 ;  /* 0x0000001016be7836 */ /* 0x000fe20000000000 */
[----:B------:R-:W-:-:S02]  /*1430*/  SHF.R.S32.HI R235, RZ, 0x3, R235 ;  /* 0x00000003ffeb7819 */ /* 0x000fc400000114eb */
[----:B0-----:R-:W-:Y:S02]  /*1440*/  LEA R0, R9, UR4, 0x1 ;  /* 0x0000000409007c11 */ /* 0x001fe4000f8e08ff */
[----:B------:R-:W-:Y:S02]  /*1450*/  SHF.R.S32.HI R9, RZ, 0x1f, R229 ;  /* 0x0000001fff097819 */ /* 0x000fe400000114e5 */
[----:B------:R-:W-:Y:S01]  /*1460*/  SHF.R.S32.HI R9, RZ, 0x1f, R226 ;  /* 0x0000001fff097819 */ /* 0x000fe200000114e2 */
[----:B------:R0:W-:Y:S01]  /*1470*/  STL [R1+0x74], R0 ;  /* 0x0000740001007387 */ /* 0x0001e20000100800 */
[----:B------:R-:W-:Y:S02]  /*1480*/  SHF.R.S32.HI R9, RZ, 0x1f, R223 ;  /* 0x0000001fff097819 */ /* 0x000fe400000114df */
[----:B------:R-:W-:Y:S01]  /*1490*/  SHF.R.S32.HI R9, RZ, 0x1f, R220 ;  /* 0x0000001fff097819 */ /* 0x000fe200000114dc */
[----:B------:R-:W-:Y:S01]  /*14a0*/  STL [R1+0x6c], R8 ;  /* 0x00006c0801007387 */ /* 0x000fe20000100800 */
[----:B------:R-:W-:-:S02]  /*14b0*/  SHF.R.S32.HI R9, RZ, 0x1f, R217 ;  /* 0x0000001fff097819 */ /* 0x000fc400000114d9 */
[----:B0-----:R-:W-:Y:S02]  /*14c0*/  SHF.R.S32.HI R0, RZ, 0x1f, R230 ;  /* 0x0000001fff007819 */ /* 0x001fe400000114e6 */
[----:B------:R-:W-:Y:S02]  /*14d0*/  SHF.R.S32.HI R0, RZ, 0x1f, R227 ;  /* 0x0000001fff007819 */ /* 0x000fe400000114e3 */
[----:B------:R-:W-:Y:S02]  /*14e0*/  SHF.R.S32.HI R0, RZ, 0x1f, R224 ;  /* 0x0000001fff007819 */ /* 0x000fe400000114e0 */
[----:B------:R-:W-:Y:S02]  /*14f0*/  SHF.R.S32.HI R0, RZ, 0x1f, R221 ;  /* 0x0000001fff007819 */ /* 0x000fe400000114dd */
[----:B------:R-:W-:Y:S02]  /*1500*/  SHF.R.S32.HI R0, RZ, 0x1f, R218 ;  /* 0x0000001fff007819 */ /* 0x000fe400000114da */
[----:B------:R-:W-:-:S05]  /*1510*/  LEA R0, R12, UR4, 0x1 ;  /* 0x000000040c007c11 */ /* 0x000fca000f8e08ff */
[----:B------:R0:W-:Y:S02]  /*1520*/  STL [R1+0x68], R0 ;  /* 0x0000680001007387 */ /* 0x0001e40000100800 */
[----:B0-----:R-:W-:-:S05]  /*1530*/  LEA R0, R10, UR4, 0x1 ;  /* 0x000000040a007c11 */ /* 0x001fca000f8e08ff */
[----:B------:R0:W-:Y:S04]  /*1540*/  STL [R1+0x70], R0 ;  /* 0x0000700001007387 */ /* 0x0001e80000100800 */
[----:B------:R0:W-:Y:S02]  /*1550*/  STL [R1+0x78], R3 ;  /* 0x0000780301007387 */ /* 0x0001e40000100800 */
.L_x_2715:
[----:B-1----:R-:W1:Y:S01]  /*1560*/  LDC.64 R210, c[0x0][0xc88] ;  /* 0x00032200ffd27b82 */ /* 0x002e620000000a00 */
[----:B------:R-:W-:Y:S01]  /*1570*/  ULDC.64 UR4, c[0x0][0xa28] ;  /* 0x00028a0000047ab9 */ /* 0x000fe20000000a00 */
[----:B------:R-:W-:Y:S01]  /*1580*/  ULDC.64 UR8, c[0x0][0xa18] ;  /* 0x0002860000087ab9 */ /* 0x000fe20000000a00 */
[----:B------:R-:W-:Y:S01]  /*1590*/  ULDC.64 UR6, c[0x0][0xa08] ;  /* 0x0002820000067ab9 */ /* 0x000fe20000000a00 */
[----:B-1----:R-:W-:-:S06]  /*15a0*/  IMAD.WIDE R210, R7, 0x4, R210 ;  /* 0x0000000407d27825 */ /* 0x002fcc00078e02d2 */
[----:B--2---:R-:W2:Y:S01]  /*15b0*/  LDG.E R210, desc[UR60][R210.64] ;  /* 0x0000003cd2d27981 */ /* 0x004ea2000c1e1900 */
        /* <DEDUP_REMOVED lines=10> */
[C---:B0---4-:R-:W-:Y:S02]  /*1660*/  @P2 LEA R8, P3, R210.reuse, UR4, 0x2 ;  /* 0x00000004d2082c11 */ /* 0x051fe4000f8610ff */
[C-C-:B------:R-:W-:Y:S02]  /*1670*/  SHF.L.U64.HI R212, R210.reuse, 0x2, R232.reuse ;  /* 0x00000002d2d47819 */ /* 0x140fe400000102e8 */
[----:B---3--:R-:W-:Y:S01]  /*1680*/  @P2 LEA.HI.X R9, R210, UR5, R232, 0x2, P3 ;  /* 0x00000005d2092c11 */ /* 0x008fe200098f14e8 */
        /* <DEDUP_REMOVED lines=10> */
[C---:B0-----:R-:W-:Y:S01]  /*1730*/  LOP3.LUT R3, R6.reuse, 0xff000000, RZ, 0xc0, !PT ;  /* 0xff00000006037812 */ /* 0x041fe200078ec0ff */
        /* <DEDUP_REMOVED lines=12> */
[----:B------:R-:W-:Y:S02]  /*1800*/  LEA.HI R209, R0, R3, RZ, 0x10 ;  /* 0x0000000300d17211 */ /* 0x000fe400078f80ff */
[----:B------:R-:W-:Y:S01]  /*1810*/  LOP3.LUT R206, R6, 0xffff, RZ, 0xc0, !PT ;  /* 0x0000ffff06ce7812 */ /* 0x000fe200078ec0ff */
[----:B-1----:R-:W-:Y:S08]  /*1820*/  @P1 BRA `(.L_x_2485) ;  /* 0x0000000000241947 */ /* 0x002ff00003800000 */
        /* <DEDUP_REMOVED lines=9> */
.L_x_2485:
[----:B------:R-:W-:Y:S02]  /*18c0*/  IMAD.U32 R25, RZ, RZ, UR5 ;  /* 0x00000005ff197e24 */ /* 0x000fe4000f8e00ff */
[----:B------:R-:W-:Y:S01]  /*18d0*/  IMAD.U32 R26, RZ, RZ, UR4 ;  /* 0x00000004ff1a7e24 */ /* 0x000fe2000f8e00ff */
[----:B------:R-:W-:Y:S06]  /*18e0*/  @!P2 BRA `(.L_x_2486) ;  /* 0x000000000010a947 */ /* 0x000fec0003800000 */
[----:B------:R-:W-:-:S04]  /*18f0*/  IADD3 R6, P0, R211, UR8, RZ ;  /* 0x00000008d3067c10 */ /* 0x000fc8000ff1e0ff */
[----:B------:R-:W-:-:S05]  /*1900*/  IADD3.X R7, R212, UR9, RZ, P0, !PT ;  /* 0x00000009d4077c10 */ /* 0x000fca00087fe4ff */
[----:B------:R0:W5:Y:S01]  /*1910*/  LDG.E R26, desc[UR60][R6.64] ;  /* 0x0000003c061a7981 */ /* 0x000162000c1e1900 */
[----:B------:R-:W-:Y:S05]  /*1920*/  BRA `(.L_x_2487) ;  /* 0x0000000000107947 */ /* 0x000fea0003800000 */
.L_x_2486:
[----:B------:R-:W-:Y:S05]  /*1930*/  @!P0 BRA `(.L_x_2487) ;  /* 0x00000000000c8947 */ /* 0x000fea0003800000 */
[----:B------:R-:W2:Y:S04]  /*1940*/  LDG.E R3, desc[UR60][R12.64] ;  /* 0x0000003c0c037981 */ /* 0x000ea8000c1e1900 */
[----:B------:R-:W2:Y:S02]  /*1950*/  LDG.E R26, desc[UR60][R12.64+0x4] ;  /* 0x0000043c0c1a7981 */ /* 0x000ea4000c1e1900 */
[----:B--2---:R-:W-:-:S07]  /*1960*/  IMAD.IADD R26, R26, 0x1, -R3 ;  /* 0x000000011a1a7824 */ /* 0x004fce00078e0a03 */
.L_x_2487:
[----:B------:R-:W-:Y:S01]  /*1970*/  ULDC.64 UR4, c[0x0][0xa10] ;  /* 0x0002840000047ab9 */ /* 0x000fe20000000a00 */
[----:B------:R-:W1:Y:S01]  /*1980*/  LDC R4, c[0x0][0x448] ;  /* 0x00011200ff047b82 */ /* 0x000e620000000800 */
[----:B------:R-:W-:-:S04]  /*1990*/  ISETP.NE.U32.AND P0, PT, RZ, UR4, PT ;  /* 0x00000004ff007c0c */ /* 0x000fc8000bf05070 */
[----:B------:R-:W-:Y:S01]  /*19a0*/  ISETP.NE.AND.EX P0, PT, RZ, UR5, PT, P0 ;  /* 0x00000005ff007c0c */ /* 0x000fe2000bf05300 */
[----:B------:R-:W-:-:S12]  /*19b0*/  ULDC.64 UR4, c[0x0][0xa30] ;  /* 0x00028c0000047ab9 */ /* 0x000fd80000000a00 */
[----:B0-----:R-:W0:Y:S02]  /*19c0*/  @P0 LDC.64 R6, c[0x0][0xa10] ;  /* 0x00028400ff060b82 */ /* 0x001e240000000a00 */
[----:B0-----:R-:W-:-:S05]  /*19d0*/  @P0 IMAD.WIDE R6, R210, 0x4, R6 ;  /* 0x00000004d2060825 */ /* 0x001fca00078e0206 */
[----:B------:R-:W2:Y:S04]  /*19e0*/  @P0 LDG.E R0, desc[UR60][R6.64] ;  /* 0x0000003c06000981 */ /* 0x000ea8000c1e1900 */
[----:B------:R0:W2:Y:S01]  /*19f0*/  @P0 LDG.E R3, desc[UR60][R6.64+0x4] ;  /* 0x0000043c06030981 */ /* 0x0000a2000c1e1900 */
[----:B------:R-:W-:Y:S01]  /*1a00*/  ISETP.NE.U32.AND P1, PT, RZ, UR4, PT ;  /* 0x00000004ff007c0c */ /* 0x000fe2000bf25070 */
[----:B-----5:R-:W-:-:S03]  /*1a10*/  IMAD.MOV.U32 R141, RZ, RZ, R26 ;  /* 0x000000ffff8d7224 */ /* 0x020fc600078e001a */
[----:B------:R-:W-:-:S13]  /*1a20*/  ISETP.NE.AND.EX P1, PT, RZ, UR5, PT, P1 ;  /* 0x00000005ff007c0c */ /* 0x000fda000bf25310 */
[----:B------:R-:W-:-:S04]  /*1a30*/  @P1 IADD3 R8, P2, R211, UR4, RZ ;  /* 0x00000004d3081c10 */ /* 0x000fc8000ff5e0ff */
[----:B------:R-:W-:-:S05]  /*1a40*/  @P1 IADD3.X R9, R212, UR5, RZ, P2, !PT ;  /* 0x00000005d4091c10 */ /* 0x000fca00097fe4ff */
[----:B------:R3:W5:Y:S01]  /*1a50*/  @P1 LDG.E R141, desc[UR60][R8.64] ;  /* 0x0000003c088d1981 */ /* 0x000762000c1e1900 */
[----:B-1----:R-:W-:Y:S01]  /*1a60*/  ISETP.NE.AND P1, PT, R4, 0x1, PT ;  /* 0x000000010400780c */ /* 0x002fe20003f25270 */
[----:B------:R-:W-:Y:S01]  /*1a70*/  IMAD.SHL.U32 R200, R5, 0x80, RZ ;  /* 0x0000008005c87824 */ /* 0x000fe200078e00ff */
[----:B------:R-:W-:Y:S01]  /*1a80*/  BSSY B0, `(.L_x_2488) ;  /* 0x0000035000007945 */ /* 0x000fe20003800000 */
[----:B------:R-:W-:Y:S01]  /*1a90*/  IMAD.IADD R10, R26, 0x1, -R15 ;  /* 0x000000011a0a7824 */ /* 0x000fe200078e0a0f */
[----:B------:R-:W-:Y:S01]  /*1aa0*/  LOP3.LUT R215, R209, 0xff, RZ, 0xc0, !PT ;  /* 0x000000ffd1d77812 */ /* 0x000fe200078ec0ff */
[----:B------:R-:W-:Y:S01]  /*1ab0*/  VIADD R4, R200, 0x7f ;  /* 0x0000007fc8047836 */ /* 0x000fe20000000000 */
[----:B------:R-:W-:-:S07]  /*1ac0*/  SHF.R.U32.HI R209, RZ, 0x10, R209 ;  /* 0x00000010ffd17819 */ /* 0x000fce00000116d1 */
[----:B------:R-:W1:Y:S08]  /*1ad0*/  @P1 LDC R11, c[0x0][0x44c] ;  /* 0x00011300ff0b1b82 */ /* 0x000e700000000800 */
[----:B0-----:R-:W0:Y:S01]  /*1ae0*/  @P1 LDC R7, c[0x0][0x450] ;  /* 0x00011400ff071b82 */ /* 0x001e220000000800 */
[----:B--2---:R-:W-:Y:S02]  /*1af0*/  @P0 IMAD.IADD R25, R3, 0x1, -R0 ;  /* 0x0000000103190824 */ /* 0x004fe400078e0a00 */
[----:B-1----:R-:W-:-:S04]  /*1b00*/  @P1 IMAD.HI.U32 R0, R4, R11, RZ ;  /* 0x0000000b04001227 */ /* 0x002fc800078e00ff */
[----:B------:R-:W-:Y:S01]  /*1b10*/  IMAD.IADD R202, R10, 0x1, R25 ;  /* 0x000000010aca7824 */ /* 0x000fe200078e0219 */
[----:B0-----:R-:W-:-:S03]  /*1b20*/  @P1 SHF.R.U32.HI R4, RZ, R7, R0 ;  /* 0x00000007ff041219 */ /* 0x001fc60000011600 */
[C---:B------:R-:W-:Y:S01]  /*1b30*/  VIADD R0, R202.reuse, 0x7f ;  /* 0x0000007fca007836 */ /* 0x040fe20000000000 */
[----:B------:R-:W-:-:S04]  /*1b40*/  IADD3 R146, R202, 0x80, -R201 ;  /* 0x00000080ca927810 */ /* 0x000fc80007ffe8c9 */
[----:B------:R-:W-:Y:S01]  /*1b50*/  SHF.R.S32.HI R3, RZ, 0x1f, R0 ;  /* 0x0000001fff037819 */ /* 0x000fe20000011400 */
[----:B------:R-:W-:-:S03]  /*1b60*/  IMAD.IADD R4, R146, 0x1, R4 ;  /* 0x0000000192047824 */ /* 0x000fc600078e0204 */
[----:B------:R-:W-:Y:S02]  /*1b70*/  LEA.HI R3, R3, R0, RZ, 0x7 ;  /* 0x0000000003037211 */ /* 0x000fe400078f38ff */
[----:B------:R-:W-:Y:S02]  /*1b80*/  SHF.R.S32.HI R5, RZ, 0x1f, R4 ;  /* 0x0000001fff057819 */ /* 0x000fe40000011404 */
[----:B------:R-:W-:Y:S02]  /*1b90*/  SHF.R.S32.HI R147, RZ, 0x7, R3 ;  /* 0x00000007ff937819 */ /* 0x000fe40000011403 */
[----:B------:R-:W-:-:S04]  /*1ba0*/  LEA.HI R5, R5, R4, RZ, 0x7 ;  /* 0x0000000405057211 */ /* 0x000fc800078f38ff */
[----:B------:R-:W-:-:S04]  /*1bb0*/  SHF.R.S32.HI R0, RZ, 0x7, R5 ;  /* 0x00000007ff007819 */ /* 0x000fc80000011405 */
[----:B---3--:R-:W-:Y:S01]  /*1bc0*/  VIMNMX R9, R147, R0, PT ;  /* 0x0000000093097248 */ /* 0x008fe20003fe0100 */
[----:B------:R-:W-:-:S03]  /*1bd0*/  IMAD.MOV.U32 R0, RZ, RZ, RZ ;  /* 0x000000ffff007224 */ /* 0x000fc600078e00ff */
[----:B------:R-:W-:-:S13]  /*1be0*/  ISETP.GE.AND P0, PT, R9, 0x1, PT ;  /* 0x000000010900780c */ /* 0x000fda0003f06270 */
[----:B------:R-:W-:Y:S05]  /*1bf0*/  @!P0 BRA `(.L_x_2489) ;  /* 0x0000000000748947 */ /* 0x000fea0003800000 */
[----:B------:R-:W-:Y:S01]  /*1c00*/  ISETP.NE.AND P0, PT, R209, RZ, PT ;  /* 0x000000ffd100720c */ /* 0x000fe20003f05270 */
[----:B------:R-:W-:-:S03]  /*1c10*/  ULDC UR4, c[0x0][0x9f0] ;  /* 0x00027c0000047ab9 */ /* 0x000fc60000000800 */
[----:B------:R-:W-:-:S04]  /*1c20*/  SEL R11, R209, UR4, P0 ;  /* 0x00000004d10b7c07 */ /* 0x000fc80008000000 */
[-C--:B------:R-:W-:Y:S02]  /*1c30*/  IABS R6, R11.reuse ;  /* 0x0000000b00067213 */ /* 0x080fe40000000000 */
        /* <DEDUP_REMOVED lines=25> */
.L_x_2489:
[----:B------:R-:W-:Y:S05]  /*1dd0*/  BSYNC B0 ;  /* 0x0000000000007941 */ /* 0x000fea0003800000 */
.L_x_2488:
        /* <DEDUP_REMOVED lines=36> */
.L_x_2492:
[----:B------:R-:W-:Y:S05]  /*2020*/  BSYNC B6 ;  /* 0x0000000000067941 */ /* 0x000fea0003800000 */
.L_x_2491:
        /* <DEDUP_REMOVED lines=20> */
.L_x_2494:
[----:B------:R-:W-:Y:S05]  /*2170*/  BSYNC B6 ;  /* 0x0000000000067941 */ /* 0x000fea0003800000 */
.L_x_2493:
[----:B------:R-:W-:Y:S01]  /*2180*/  ULDC.64 UR4, c[0x0][0x9f8] ;  /* 0x00027e0000047ab9 */ /* 0x000fe20000000a00 */
[----:B------:R-:W-:Y:S01]  /*2190*/  IMAD.MOV.U32 R3, RZ, RZ, R210 ;  /* 0x000000ffff037224 */ /* 0x000fe200078e00d2 */
[----:B------:R-:W-:Y:S01]  /*21a0*/  ISETP.NE.U32.AND P0, PT, RZ, UR4, PT ;  /* 0x00000004ff007c0c */ /* 0x000fe2000bf05070 */
[----:B------:R-:W2:Y:S01]  /*21b0*/  LDL.LU R20, [R1+0x10] ;  /* 0x0000100001147983 */ /* 0x000ea20000300800 */
[----:B------:R-:W0:Y:S01]  /*21c0*/  LDC.64 R4, c[0x0][0x300] ;  /* 0x0000c000ff047b82 */ /* 0x000e220000000a00 */
[----:B------:R-:W-:Y:S01]  /*21d0*/  IMAD.IADD R118, R27, 0x1, R26 ;  /* 0x000000011b767824 */ /* 0x000fe200078e021a */
[----:B------:R-:W-:Y:S01]  /*21e0*/  ISETP.NE.AND.EX P0, PT, RZ, UR5, PT, P0 ;  /* 0x00000005ff007c0c */ /* 0x000fe2000bf05300 */
[C---:B------:R-:W-:Y:S01]  /*21f0*/  VIADD R8, R18.reuse, 0x80 ;  /* 0x0000008012087836 */ /* 0x040fe20000000000 */
[----:B------:R-:W-:Y:S01]  /*2200*/  SHF.R.S32.HI R19, RZ, 0x1f, R18 ;  /* 0x0000001fff137819 */ /* 0x000fe20000011412 */
[----:B------:R-:W-:Y:S01]  /*2210*/  VIADD R104, R18, 0x60 ;  /* 0x0000006012687836 */ /* 0x000fe20000000000 */
[----:B------:R-:W-:-:S02]  /*2220*/  ULDC.64 UR6, c[0x0][0x330] ;  /* 0x0000cc0000067ab9 */ /* 0x000fc40000000a00 */
[----:B------:R-:W1:Y:S07]  /*2230*/  LDC.64 R106, c[0x0][0x3f8] ;  /* 0x0000fe00ff6a7b82 */ /* 0x000e6e0000000a00 */
[----:B------:R-:W-:Y:S01]  /*2240*/  @P0 IADD3 R6, P1, R211, UR4, RZ ;  /* 0x00000004d3060c10 */ /* 0x000fe2000ff3e0ff */
[----:B------:R-:W-:Y:S01]  /*2250*/  ULDC UR4, c[0x0][0x2f4] ;  /* 0x0000bd0000047ab9 */ /* 0x000fe20000000800 */
[----:B------:R-:W-:Y:S01]  /*2260*/  VIADD R12, R18, 0xa0 ;  /* 0x000000a0120c7836 */ /* 0x000fe20000000000 */
[----:B------:R-:W3:Y:S01]  /*2270*/  LDC.64 R28, c[0x0][0x408] ;  /* 0x00010200ff1c7b82 */ /* 0x000ee20000000a00 */
[----:B------:R-:W-:-:S05]  /*2280*/  @P0 IADD3.X R7, R212, UR5, RZ, P1, !PT ;  /* 0x00000005d4070c10 */ /* 0x000fca0008ffe4ff */
[----:B------:R4:W2:Y:S01]  /*2290*/  @P0 LDG.E R3, desc[UR60][R6.64] ;  /* 0x0000003c06030981 */ /* 0x0008a2000c1e1900 */
[----:B------:R-:W-:Y:S01]  /*22a0*/  ISETP.GE.AND P1, PT, R185, UR4, PT ;  /* 0x00000004b9007c0c */ /* 0x000fe2000bf26270 */
[----:B------:R-:W-:Y:S01]  /*22b0*/  IMAD.WIDE.U32 R94, R206, UR6, R18 ;  /* 0x00000006ce5e7c25 */ /* 0x000fe2000f8e0012 */
[----:B------:R-:W-:Y:S01]  /*22c0*/  ISETP.GE.AND P0, PT, R18, UR4, PT ;  /* 0x0000000412007c0c */ /* 0x000fe2000bf06270 */
[----:B------:R-:W2:Y:S01]  /*22d0*/  S2R R148, SR_TID.X ;  /* 0x0000000000947919 */ /* 0x000ea20000002100 */
[----:B------:R-:W-:Y:S01]  /*22e0*/  SEL R9, RZ, 0xffffffff, P1 ;  /* 0xffffffffff097807 */ /* 0x000fe20000800000 */
[----:B------:R-:W-:Y:S01]  /*22f0*/  IMAD R95, R206, UR7, R95 ;  /* 0x00000007ce5f7c24 */ /* 0x000fe2000f8e025f */
[----:B------:R-:W-:Y:S01]  /*2300*/  SHF.R.S32.HI R0, RZ, 0x1f, R118 ;  /* 0x0000001fff007819 */ /* 0x000fe20000011476 */
[----:B------:R-:W-:Y:S01]  /*2310*/  ULDC.64 UR6, c[0x0][0xa08] ;  /* 0x0002820000067ab9 */ /* 0x000fe20000000a00 */
[----:B------:R-:W-:Y:S01]  /*2320*/  ISETP.GE.AND P3, PT, R8, UR4, PT ;  /* 0x0000000408007c0c */ /* 0x000fe2000bf66270 */
[----:B------:R-:W-:Y:S01]  /*2330*/  IMAD.SHL.U32 R9, R9, 0x2, RZ ;  /* 0x0000000209097824 */ /* 0x000fe200078e00ff */
[----:B----4-:R-:W-:Y:S01]  /*2340*/  SEL R6, RZ, 0x1, P0 ;  /* 0x00000001ff067807 */ /* 0x010fe20000000000 */
[----:B-1----:R-:W-:Y:S01]  /*2350*/  IMAD.WIDE.U32 R98, R17, R106, R18 ;  /* 0x0000006a11627225 */ /* 0x002fe200078e0012 */
[----:B------:R-:W-:-:S02]  /*2360*/  ISETP.GE.AND P0, PT, R186, UR4, PT ;  /* 0x00000004ba007c0c */ /* 0x000fc4000bf06270 */
[----:B------:R-:W-:Y:S01]  /*2370*/  LOP3.LUT R8, R9, 0x2, R6, 0xe2, !PT ;  /* 0x0000000209087812 */ /* 0x000fe200078ee206 */
[-C--:B0-----:R-:W-:Y:S01]  /*2380*/  IMAD R9, R0, R4.reuse, RZ ;  /* 0x0000000400097224 */ /* 0x081fe200078e02ff */
[----:B------:R-:W-:Y:S01]  /*2390*/  ISETP.GE.AND P1, PT, R104, UR4, PT ;  /* 0x0000000468007c0c */ /* 0x000fe2000bf26270 */
[----:B------:R-:W-:Y:S01]  /*23a0*/  IMAD.WIDE.U32 R6, R118, R4, RZ ;  /* 0x0000000476067225 */ /* 0x000fe200078e00ff */
[----:B------:R-:W-:Y:S01]  /*23b0*/  ISETP.GE.AND P2, PT, R12, UR4, PT ;  /* 0x000000040c007c0c */ /* 0x000fe2000bf46270 */
[----:B------:R-:W-:Y:S01]  /*23c0*/  ULDC.64 UR4, c[0x0][0x308] ;  /* 0x0000c20000047ab9 */ /* 0x000fe20000000a00 */
[----:B------:R-:W-:Y:S01]  /*23d0*/  SEL R10, RZ, 0x8, P1 ;  /* 0x00000008ff0a7807 */ /* 0x000fe20000800000 */
[----:B------:R-:W-:Y:S01]  /*23e0*/  IMAD R11, R118, R5, R9 ;  /* 0x00000005760b7224 */ /* 0x000fe200078e0209 */
[----:B------:R-:W-:Y:S01]  /*23f0*/  SEL R9, RZ, 0x4, P0 ;  /* 0x00000004ff097807 */ /* 0x000fe20000000000 */
[----:B---3--:R-:W-:Y:S01]  /*2400*/  IMAD.WIDE.U32 R102, R17, R28, R18 ;  /* 0x0000001c11667225 */ /* 0x008fe200078e0012 */
[----:B------:R-:W-:-:S02]  /*2410*/  ISETP.NE.U32.AND P0, PT, RZ, UR6, PT ;  /* 0x00000006ff007c0c */ /* 0x000fc4000bf05070 */
[----:B------:R-:W-:Y:S01]  /*2420*/  LOP3.LUT R8, R10, R8, R9, 0xfe, !PT ;  /* 0x000000080a087212 */ /* 0x000fe200078efe09 */
[----:B------:R-:W-:Y:S01]  /*2430*/  IMAD.IADD R7, R7, 0x1, R11 ;  /* 0x0000000107077824 */ /* 0x000fe200078e020b */
[----:B------:R-:W0:Y:S01]  /*2440*/  LDC R9, c[0x0][0x3f4] ;  /* 0x0000fd00ff097b82 */ /* 0x000e220000000800 */
[----:B------:R-:W-:Y:S01]  /*2450*/  SEL R11, RZ, 0x10, P3 ;  /* 0x00000010ff0b7807 */ /* 0x000fe20001800000 */
[----:B------:R-:W-:Y:S01]  /*2460*/  IMAD.WIDE.U32 R92, R206, UR4, R6 ;  /* 0x00000004ce5c7c25 */ /* 0x000fe2000f8e0006 */
[----:B------:R-:W-:Y:S02]  /*2470*/  ISETP.NE.AND.EX P0, PT, RZ, UR7, PT, P0 ;  /* 0x00000007ff007c0c */ /* 0x000fe4000bf05300 */
[----:B------:R-:W-:Y:S01]  /*2480*/  LOP3.LUT R11, R8, R11, RZ, 0xfc, !PT ;  /* 0x0000000b080b7212 */ /* 0x000fe200078efcff */
[----:B------:R-:W-:Y:S01]  /*2490*/  IMAD R93, R206, UR5, R93 ;  /* 0x00000005ce5d7c24 */ /* 0x000fe2000f8e025d */
[----:B------:R-:W-:Y:S01]  /*24a0*/  SHF.R.S32.HI R143, RZ, 0x1f, R17 ;  /* 0x0000001fff8f7819 */ /* 0x000fe20000011411 */
[----:B------:R-:W-:Y:S01]  /*24b0*/  ULDC.64 UR4, c[0x0][0x310] ;  /* 0x0000c40000047ab9 */ /* 0x000fe20000000a00 */
[----:B------:R-:W-:-:S02]  /*24c0*/  SHF.R.S32.HI R23, RZ, 0x1f, R22 ;  /* 0x0000001fff177819 */ /* 0x000fc40000011416 */
[----:B------:R-:W-:Y:S01]  /*24d0*/  SHF.R.U32.HI R30, RZ, 0x3, R194 ;  /* 0x00000003ff1e7819 */ /* 0x000fe200000116c2 */
[----:B------:R-:W-:-:S04]  /*24e0*/  IMAD.WIDE.U32 R96, R17, R106, R22 ;  /* 0x0000006a11607225 */ /* 0x000fc800078e0016 */
[----:B------:R-:W-:Y:S01]  /*24f0*/  IMAD.WIDE.U32 R100, R17, R28, R22 ;  /* 0x0000001c11647225 */ /* 0x000fe200078e0016 */
[-C--:B0-----:R-:W-:Y:S02]  /*2500*/  ISETP.GE.AND P4, PT, R186, R9.reuse, PT ;  /* 0x00000009ba00720c */ /* 0x081fe40003f86270 */
[----:B------:R-:W-:Y:S02]  /*2510*/  ISETP.GE.AND P1, PT, R185, R9, PT ;  /* 0x00000009b900720c */ /* 0x000fe40003f26270 */
[----:B--2---:R-:W-:-:S09]  /*2520*/  LOP3.LUT R20, R20, 0xfffffffe, RZ, 0xc0, !PT ;  /* 0xfffffffe14147812 */ /* 0x004fd200078ec0ff */
[----:B------:R-:W-:-:S05]  /*2530*/  @P4 LOP3.LUT R20, R20, 0x1, RZ, 0xfc, !PT ;  /* 0x0000000114144812 */ /* 0x000fca00078efcff */
[----:B------:R0:W-:Y:S01]  /*2540*/  STL [R1+0x10], R20 ;  /* 0x0000101401007387 */ /* 0x0001e20000100800 */
[----:B------:R-:W-:Y:S02]  /*2550*/  SHF.R.S32.HI R6, RZ, 0x1f, R3 ;  /* 0x0000001fff067819 */ /* 0x000fe40000011403 */
[----:B------:R-:W-:Y:S02]  /*2560*/  SEL R3, R3, RZ, !P0 ;  /* 0x000000ff03037207 */ /* 0x000fe40004000000 */
[----:B------:R-:W-:Y:S01]  /*2570*/  SEL R8, R6, RZ, !P0 ;  /* 0x000000ff06087207 */ /* 0x000fe20004000000 */
[----:B------:R-:W-:Y:S02]  /*2580*/  IMAD R6, R143, R106, RZ ;  /* 0x0000006a8f067224 */ /* 0x000fe400078e02ff */
[----:B------:R-:W-:-:S04]  /*2590*/  IMAD.WIDE.U32 R92, R3, UR4, R92 ;  /* 0x00000004035c7c25 */ /* 0x000fc8000f8e005c */
[----:B------:R-:W-:Y:S02]  /*25a0*/  IMAD R10, R8, UR4, RZ ;  /* 0x00000004080a7c24 */ /* 0x000fe4000f8e02ff */
[----:B------:R-:W-:Y:S02]  /*25b0*/  IMAD R13, R17, R107, R6 ;  /* 0x0000006b110d7224 */ /* 0x000fe400078e0206 */
[----:B------:R-:W-:Y:S01]  /*25c0*/  IMAD R15, R3, UR5, R10 ;  /* 0x00000005030f7c24 */ /* 0x000fe2000f8e020a */
[----:B------:R-:W-:Y:S01]  /*25d0*/  ULDC.64 UR4, c[0x0][0x338] ;  /* 0x0000ce0000047ab9 */ /* 0x000fe20000000a00 */
[-C--:B------:R-:W-:Y:S02]  /*25e0*/  IMAD R10, R143, R4.reuse, RZ ;  /* 0x000000048f0a7224 */ /* 0x080fe400078e02ff */
[----:B------:R-:W-:-:S04]  /*25f0*/  IMAD.WIDE.U32 R6, R17, R4, R18 ;  /* 0x0000000411067225 */ /* 0x000fc800078e0012 */
[----:B------:R-:W-:Y:S01]  /*2600*/  IMAD R89, R17, R5, R10 ;  /* 0x0000000511597224 */ /* 0x000fe200078e020a */
[----:B------:R-:W-:Y:S01]  /*2610*/  IADD3 R91, P0, R92, R6, RZ ;  /* 0x000000065c5b7210 */ /* 0x000fe20007f1e0ff */
[----:B------:R-:W-:Y:S02]  /*2620*/  IMAD.IADD R90, R93, 0x1, R15 ;  /* 0x000000015d5a7824 */ /* 0x000fe400078e020f */
[----:B------:R-:W-:Y:S02]  /*2630*/  IMAD R6, R143, R28, RZ ;  /* 0x0000001c8f067224 */ /* 0x000fe400078e02ff */
[----:B------:R-:W-:Y:S01]  /*2640*/  IMAD.IADD R97, R97, 0x1, R13 ;  /* 0x0000000161617824 */ /* 0x000fe200078e020d */
[----:B------:R-:W-:Y:S01]  /*2650*/  IADD3.X R89, R90, R7, R89, P0, !PT ;  /* 0x000000075a597210 */ /* 0x000fe200007fe459 */
[----:B------:R-:W-:Y:S01]  /*2660*/  IMAD.IADD R99, R13, 0x1, R99 ;  /* 0x000000010d637824 */ /* 0x000fe200078e0263 */
[----:B------:R-:W-:Y:S01]  /*2670*/  ISETP.GE.AND P0, PT, R18, R9, PT ;  /* 0x000000091200720c */ /* 0x000fe20003f06270 */
[----:B------:R-:W-:Y:S01]  /*2680*/  IMAD R15, R17, R29, R6 ;  /* 0x0000001d110f7224 */ /* 0x000fe200078e0206 */
[C---:B------:R-:W-:Y:S01]  /*2690*/  SEL R13, R9.reuse, RZ, P4 ;  /* 0x000000ff090d7207 */ /* 0x040fe20002000000 */
[----:B------:R-:W-:Y:S01]  /*26a0*/  IMAD R8, R8, UR4, RZ ;  /* 0x0000000408087c24 */ /* 0x000fe2000f8e02ff */
[----:B------:R-:W-:Y:S01]  /*26b0*/  SEL R6, R9, RZ, P1 ;  /* 0x000000ff09067207 */ /* 0x000fe20000800000 */
[----:B------:R-:W-:Y:S01]  /*26c0*/  IMAD.WIDE.U32 R94, R3, UR4, R94 ;  /* 0x00000004035e7c25 */ /* 0x000fe2000f8e005e */
[----:B------:R-:W-:-:S03]  /*26d0*/  SEL R7, R9, RZ, P0 ;  /* 0x000000ff09077207 */ /* 0x000fc60000000000 */
[----:B------:R-:W-:Y:S02]  /*26e0*/  IMAD R3, R3, UR5, R8 ;  /* 0x0000000503037c24 */ /* 0x000fe4000f8e0208 */
[----:B------:R-:W-:Y:S02]  /*26f0*/  IMAD.IADD R12, R186, 0x1, R13 ;  /* 0x00000001ba0c7824 */ /* 0x000fe400078e020d */
[----:B------:R-:W-:Y:S02]  /*2700*/  IMAD.IADD R8, R185, 0x1, R6 ;  /* 0x00000001b9087824 */ /* 0x000fe400078e0206 */
[----:B------:R-:W-:Y:S02]  /*2710*/  IMAD.IADD R7, R18, 0x1, R7 ;  /* 0x0000000112077824 */ /* 0x000fe400078e0207 */
[----:B------:R-:W-:Y:S01]  /*2720*/  IMAD.IADD R101, R101, 0x1, R15 ;  /* 0x0000000165657824 */ /* 0x000fe200078e020f */
[----:B------:R-:W-:Y:S01]  /*2730*/  SHF.R.S32.HI R13, RZ, 0x1f, R8 ;  /* 0x0000001fff0d7819 */ /* 0x000fe20000011408 */
[----:B------:R-:W-:Y:S01]  /*2740*/  IMAD.IADD R103, R15, 0x1, R103 ;  /* 0x000000010f677824 */ /* 0x000fe200078e0267 */
[----:B------:R-:W-:-:S02]  /*2750*/  SHF.R.S32.HI R15, RZ, 0x1f, R12 ;  /* 0x0000001fff0f7819 */ /* 0x000fc4000001140c */
[----:B------:R-:W-:Y:S02]  /*2760*/  SHF.R.S32.HI R6, RZ, 0x1f, R7 ;  /* 0x0000001fff067819 */ /* 0x000fe40000011407 */
[----:B------:R-:W-:Y:S02]  /*2770*/  LEA.HI R32, R15, R12, RZ, 0x3 ;  /* 0x0000000c0f207211 */ /* 0x000fe400078f18ff */
[----:B------:R-:W-:Y:S02]  /*2780*/  LEA.HI R10, R13, R8, RZ, 0x3 ;  /* 0x000000080d0a7211 */ /* 0x000fe400078f18ff */
[----:B------:R-:W-:Y:S02]  /*2790*/  LEA.HI R15, R15, R12, RZ, 0x6 ;  /* 0x0000000c0f0f7211 */ /* 0x000fe400078f30ff */
[----:B------:R-:W-:Y:S02]  /*27a0*/  LEA.HI R8, R13, R8, RZ, 0x6 ;  /* 0x000000080d087211 */ /* 0x000fe400078f30ff */
[CC--:B------:R-:W-:Y:S01]  /*27b0*/  LEA.HI R14, R6.reuse, R7.reuse, RZ, 0x3 ;  /* 0x00000007060e7211 */ /* 0x0c0fe200078f18ff */
[----:B------:R-:W-:Y:S01]  /*27c0*/  IMAD.SHL.U32 R21, R15, 0x80, RZ ;  /* 0x000000800f157824 */ /* 0x000fe200078e00ff */
[----:B------:R-:W-:Y:S01]  /*27d0*/  LEA.HI R6, R6, R7, RZ, 0x6 ;  /* 0x0000000706067211 */ /* 0x000fe200078f30ff */
[----:B------:R-:W-:Y:S01]  /*27e0*/  IMAD.SHL.U32 R12, R8, 0x80, RZ ;  /* 0x00000080080c7824 */ /* 0x000fe200078e00ff */
[----:B------:R-:W-:-:S02]  /*27f0*/  LOP3.LUT R15, R194, 0x38, R14, 0xf8, !PT ;  /* 0x00000038c20f7812 */ /* 0x000fc400078ef80e */
[----:B------:R-:W-:Y:S01]  /*2800*/  LOP3.LUT R26, R194, 0x38, R10, 0xf8, !PT ;  /* 0x00000038c21a7812 */ /* 0x000fe200078ef80a */
[----:B------:R-:W-:Y:S01]  /*2810*/  IMAD.SHL.U32 R7, R6, 0x80, RZ ;  /* 0x0000008006077824 */ /* 0x000fe200078e00ff */
[-C--:B------:R-:W-:Y:S02]  /*2820*/  LOP3.LUT R138, R15, R30.reuse, RZ, 0x3c, !PT ;  /* 0x0000001e0f8a7212 */ /* 0x080fe400078e3cff */
[----:B------:R-:W-:Y:S02]  /*2830*/  LOP3.LUT R15, R12, 0xffffe000, RZ, 0xc0, !PT ;  /* 0xffffe0000c0f7812 */ /* 0x000fe400078ec0ff */
[----:B------:R-:W2:Y:S01]  /*2840*/  LDL R12, [R1+0x44] ;  /* 0x00004400010c7983 */ /* 0x000ea20000100800 */
[----:B------:R-:W-:Y:S01]  /*2850*/  LOP3.LUT R7, R7, 0xffffe000, RZ, 0xc0, !PT ;  /* 0xffffe00007077812 */ /* 0x000fe200078ec0ff */
[----:B------:R-:W-:Y:S01]  /*2860*/  IMAD.SHL.U32 R88, R4, 0x80, RZ ;  /* 0x0000008004587824 */ /* 0x000fe200078e00ff */
[----:B------:R-:W-:Y:S02]  /*2870*/  LOP3.LUT R26, R26, R30, RZ, 0x3c, !PT ;  /* 0x0000001e1a1a7212 */ /* 0x000fe400078e3cff */
[----:B------:R-:W-:Y:S01]  /*2880*/  IADD3 R138, R138, R7, R198 ;  /* 0x000000078a8a7210 */ /* 0x000fe20007ffe0c6 */
[----:B------:R-:W-:Y:S01]  /*2890*/  IMAD R140, R196, 0x200, R7 ;  /* 0x00000200c48c7824 */ /* 0x000fe200078e0207 */
[----:B-----5:R-:W-:Y:S01]  /*28a0*/  SHF.R.S32.HI R7, RZ, 0x1f, R141 ;  /* 0x0000001fff077819 */ /* 0x020fe2000001148d */
[C---:B------:R-:W-:Y:S01]  /*28b0*/  IMAD.SHL.U32 R133, R4.reuse, 0x40, RZ ;  /* 0x0000004004857824 */ /* 0x040fe200078e00ff */
[----:B------:R-:W-:-:S02]  /*28c0*/  SHF.L.U64.HI R123, R4, 0x7, R5 ;  /* 0x00000007047b7819 */ /* 0x000fc40000010205 */
[----:B------:R-:W-:Y:S01]  /*28d0*/  SHF.L.U64.HI R132, R4, 0x6, R5 ;  /* 0x0000000604847819 */ /* 0x000fe20000010205 */
[----:B------:R-:W-:Y:S01]  /*28e0*/  IMAD R4, R7, R28, RZ ;  /* 0x0000001c07047224 */ /* 0x000fe200078e02ff */
[----:B------:R-:W-:Y:S01]  /*28f0*/  LOP3.LUT R27, R194, 0x38, R32, 0xf8, !PT ;  /* 0x00000038c21b7812 */ /* 0x000fe200078ef820 */
[----:B------:R-:W-:Y:S01]  /*2900*/  IMAD R139, R196, 0x200, R15 ;  /* 0x00000200c48b7824 */ /* 0x000fe200078e020f */
[----:B------:R-:W-:Y:S01]  /*2910*/  IADD3 R136, R26, R15, R198 ;  /* 0x0000000f1a887210 */ /* 0x000fe20007ffe0c6 */
[----:B------:R-:W-:Y:S01]  /*2920*/  IMAD R15, R141, R29, R4 ;  /* 0x0000001d8d0f7224 */ /* 0x000fe200078e0204 */
[----:B------:R-:W-:Y:S02]  /*2930*/  LOP3.LUT R6, R195, 0x38, R14, 0xf8, !PT ;  /* 0x00000038c3067812 */ /* 0x000fe400078ef80e */
[----:B------:R-:W-:Y:S02]  /*2940*/  LOP3.LUT R21, R21, 0xffffe000, RZ, 0xc0, !PT ;  /* 0xffffe00015157812 */ /* 0x000fe400078ec0ff */
[----:B------:R-:W-:-:S02]  /*2950*/  LOP3.LUT R27, R27, R30, RZ, 0x3c, !PT ;  /* 0x0000001e1b1b7212 */ /* 0x000fc400078e3cff */
[----:B------:R-:W-:Y:S02]  /*2960*/  IADD3 R118, P4, R17, R118, RZ ;  /* 0x0000007611767210 */ /* 0x000fe40007f9e0ff */
[C---:B------:R-:W-:Y:S01]  /*2970*/  LOP3.LUT R4, R195.reuse, 0x18, R18, 0xf8, !PT ;  /* 0x00000018c3047812 */ /* 0x040fe200078ef812 */
[----:B------:R-:W-:Y:S01]  /*2980*/  IMAD.MOV.U32 R122, RZ, RZ, 0x20 ;  /* 0x00000020ff7a7424 */ /* 0x000fe200078e00ff */
[C---:B0-----:R-:W-:Y:S01]  /*2990*/  LOP3.LUT R20, R195.reuse, 0x38, R32, 0xf8, !PT ;  /* 0x00000038c3147812 */ /* 0x041fe200078ef820 */
[----:B------:R-:W-:Y:S01]  /*29a0*/  IMAD.X R119, R0, 0x1, R143, P4 ;  /* 0x0000000100777824 */ /* 0x000fe200020e068f */
[----:B------:R-:W-:Y:S02]  /*29b0*/  LOP3.LUT R8, R195, 0x38, R10, 0xf8, !PT ;  /* 0x00000038c3087812 */ /* 0x000fe400078ef80a */
[----:B------:R-:W-:Y:S01]  /*29c0*/  LOP3.LUT R13, R6, R197, RZ, 0x3c, !PT ;  /* 0x000000c5060d7212 */ /* 0x000fe200078e3cff */
[----:B------:R-:W-:Y:S01]  /*29d0*/  IMAD R6, R7, R106, RZ ;  /* 0x0000006a07067224 */ /* 0x000fe200078e02ff */
[----:B------:R-:W-:-:S02]  /*29e0*/  IADD3 R135, R27, R21, R198 ;  /* 0x000000151b877210 */ /* 0x000fc40007ffe0c6 */
[-C--:B------:R-:W-:Y:S02]  /*29f0*/  LOP3.LUT R27, R4, R197.reuse, RZ, 0x3c, !PT ;  /* 0x000000c5041b7212 */ /* 0x080fe400078e3cff */
[----:B------:R-:W-:Y:S01]  /*2a00*/  SEL R0, RZ, 0x20, P2 ;  /* 0x00000020ff007807 */ /* 0x000fe20001000000 */
[----:B------:R-:W-:Y:S01]  /*2a10*/  IMAD R137, R196, 0x200, R21 ;  /* 0x00000200c4897824 */ /* 0x000fe200078e0215 */
[-C--:B------:R-:W-:Y:S01]  /*2a20*/  LOP3.LUT R20, R20, R197.reuse, RZ, 0x3c, !PT ;  /* 0x000000c514147212 */ /* 0x080fe200078e3cff */
[----:B------:R-:W-:Y:S01]  /*2a30*/  IMAD.IADD R140, R140, 0x1, R13 ;  /* 0x000000018c8c7824 */ /* 0x000fe200078e020d */
[----:B------:R-:W-:Y:S01]  /*2a40*/  LOP3.LUT R8, R8, R197, RZ, 0x3c, !PT ;  /* 0x000000c508087212 */ /* 0x000fe200078e3cff */
[C---:B------:R-:W-:Y:S01]  /*2a50*/  IMAD R21, R141.reuse, R107, R6 ;  /* 0x0000006b8d157224 */ /* 0x040fe200078e0206 */
[----:B------:R-:W-:Y:S01]  /*2a60*/  SHF.R.S32.HI R112, RZ, 0x3, R14 ;  /* 0x00000003ff707819 */ /* 0x000fe2000001140e */
[----:B------:R-:W-:Y:S01]  /*2a70*/  IMAD.WIDE.U32 R96, R141, R106, R96 ;  /* 0x0000006a8d607225 */ /* 0x000fe200078e0060 */
[----:B------:R-:W-:-:S02]  /*2a80*/  LOP3.LUT R14, R14, 0xfffffff8, RZ, 0xc0, !PT ;  /* 0xfffffff80e0e7812 */ /* 0x000fc400078ec0ff */
[----:B------:R-:W-:Y:S01]  /*2a90*/  LOP3.LUT R13, R10, 0xfffffff8, RZ, 0xc0, !PT ;  /* 0xfffffff80a0d7812 */ /* 0x000fe200078ec0ff */
[----:B------:R-:W-:Y:S01]  /*2aa0*/  IMAD.WIDE.U32 R100, R141, R28, R100 ;  /* 0x0000001c8d647225 */ /* 0x000fe200078e0064 */
[----:B------:R-:W-:-:S03]  /*2ab0*/  LOP3.LUT R0, R11, R0, RZ, 0xfc, !PT ;  /* 0x000000000b007212 */ /* 0x000fc600078efcff */
[----:B------:R-:W-:Y:S01]  /*2ac0*/  IMAD.WIDE.U32 R98, R141, R106, R98 ;  /* 0x0000006a8d627225 */ /* 0x000fe200078e0062 */
[----:B------:R-:W-:-:S03]  /*2ad0*/  SHF.L.U64.HI R129, R28, 0x7, R29 ;  /* 0x000000071c817819 */ /* 0x000fc6000001021d */
[----:B------:R-:W-:Y:S01]  /*2ae0*/  IMAD.WIDE.U32 R102, R141, R28, R102 ;  /* 0x0000001c8d667225 */ /* 0x000fe200078e0066 */
[----:B------:R-:W-:-:S03]  /*2af0*/  SHF.L.U64.HI R30, R28, 0x6, R29 ;  /* 0x000000061c1e7819 */ /* 0x000fc6000001021d */
[----:B------:R-:W-:Y:S01]  /*2b00*/  IMAD R27, R196, 0x200, R27 ;  /* 0x00000200c41b7824 */ /* 0x000fe200078e021b */
[C-C-:B------:R-:W-:Y:S01]  /*2b10*/  SHF.L.U64.HI R128, R106.reuse, 0x7, R107.reuse ;  /* 0x000000076a807819 */ /* 0x140fe2000001026b */
[----:B------:R-:W-:Y:S01]  /*2b20*/  IMAD.IADD R137, R137, 0x1, R20 ;  /* 0x0000000189897824 */ /* 0x000fe200078e0214 */
[C---:B------:R-:W-:Y:S01]  /*2b30*/  SHF.L.U64.HI R105, R106.reuse, 0x6, R107 ;  /* 0x000000066a697819 */ /* 0x040fe2000001026b */
[----:B------:R-:W-:Y:S01]  /*2b40*/  IMAD.IADD R139, R139, 0x1, R8 ;  /* 0x000000018b8b7824 */ /* 0x000fe200078e0208 */
[----:B------:R-:W-:Y:S01]  /*2b50*/  SHF.R.S32.HI R111, RZ, 0x3, R10 ;  /* 0x00000003ff6f7819 */ /* 0x000fe2000001140a */
[----:B------:R-:W-:Y:S01]  /*2b60*/  IMAD.SHL.U32 R31, R106, 0x80, RZ ;  /* 0x000000806a1f7824 */ /* 0x000fe200078e00ff */
[----:B------:R-:W-:Y:S01]  /*2b70*/  SHF.R.S32.HI R145, RZ, 0x1f, R214 ;  /* 0x0000001fff917819 */ /* 0x000fe200000114d6 */
[----:B------:R-:W-:Y:S01]  /*2b80*/  IMAD.SHL.U32 R29, R28, 0x80, RZ ;  /* 0x000000801c1d7824 */ /* 0x000fe200078e00ff */
[----:B------:R-:W-:Y:S01]  /*2b90*/  LEA.HI R148, R148, 0x8, RZ, 0x19 ;  /* 0x0000000894947811 */ /* 0x000fe200078fc8ff */
[----:B------:R-:W-:Y:S01]  /*2ba0*/  IMAD.SHL.U32 R120, R9, 0x2, RZ ;  /* 0x0000000209787824 */ /* 0x000fe200078e00ff */
[----:B------:R-:W-:Y:S01]  /*2bb0*/  SHF.R.S32.HI R110, RZ, 0x3, R32 ;  /* 0x00000003ff6e7819 */ /* 0x000fe20000011420 */
[----:B------:R-:W-:Y:S01]  /*2bc0*/  IMAD.IADD R26, R97, 0x1, R21 ;  /* 0x00000001611a7824 */ /* 0x000fe200078e0215 */
[----:B------:R-:W-:Y:S01]  /*2bd0*/  LOP3.LUT R11, R11, 0x1, RZ, 0xc0, !PT ;  /* 0x000000010b0b7812 */ /* 0x000fe200078ec0ff */
[----:B------:R-:W-:Y:S01]  /*2be0*/  IMAD.IADD R20, R101, 0x1, R15 ;  /* 0x0000000165147824 */ /* 0x000fe200078e020f */
[----:B------:R-:W-:Y:S01]  /*2bf0*/  SHF.R.S32.HI R109, RZ, 0x1f, R14 ;  /* 0x0000001fff6d7819 */ /* 0x000fe2000001140e */
[----:B------:R-:W-:Y:S01]  /*2c00*/  IMAD.SHL.U32 R106, R106, 0x40, RZ ;  /* 0x000000406a6a7824 */ /* 0x000fe200078e00ff */
[----:B------:R-:W-:Y:S01]  /*2c10*/  SHF.R.S32.HI R108, RZ, 0x1f, R13 ;  /* 0x0000001fff6c7819 */ /* 0x000fe2000001140d */
[----:B------:R-:W-:Y:S01]  /*2c20*/  IMAD.SHL.U32 R28, R28, 0x40, RZ ;  /* 0x000000401c1c7824 */ /* 0x000fe200078e00ff */
[C---:B------:R-:W-:Y:S01]  /*2c30*/  LOP3.LUT R10, R0.reuse, 0x2, RZ, 0xc0, !PT ;  /* 0x00000002000a7812 */ /* 0x040fe200078ec0ff */
[----:B------:R-:W-:Y:S01]  /*2c40*/  IMAD.IADD R21, R21, 0x1, R99 ;  /* 0x0000000115157824 */ /* 0x000fe200078e0263 */
[C---:B------:R-:W-:Y:S01]  /*2c50*/  LOP3.LUT R9, R0.reuse, 0x4, RZ, 0xc0, !PT ;  /* 0x0000000400097812 */ /* 0x040fe200078ec0ff */
[----:B------:R-:W-:Y:S01]  /*2c60*/  IMAD.IADD R15, R15, 0x1, R103 ;  /* 0x000000010f0f7824 */ /* 0x000fe200078e0267 */
[C---:B------:R-:W-:Y:S01]  /*2c70*/  LOP3.LUT R8, R0.reuse, 0x8, RZ, 0xc0, !PT ;  /* 0x0000000800087812 */ /* 0x040fe200078ec0ff */
[----:B------:R-:W-:Y:S01]  /*2c80*/  IMAD.IADD R5, R95, 0x1, R3 ;  /* 0x000000015f057824 */ /* 0x000fe200078e0203 */
[----:B------:R-:W-:-:S02]  /*2c90*/  LOP3.LUT R7, R0, 0x10, RZ, 0xc0, !PT ;  /* 0x0000001000077812 */ /* 0x000fc400078ec0ff */
[----:B------:R-:W-:Y:S02]  /*2ca0*/  LOP3.LUT R6, R0, 0x20, RZ, 0xc0, !PT ;  /* 0x0000002000067812 */ /* 0x000fe400078ec0ff */
[----:B--2---:R-:W-:Y:S02]  /*2cb0*/  LOP3.LUT P3, RZ, R12, 0x4, RZ, 0xc0, !PT ;  /* 0x000000040cff7812 */ /* 0x004fe4000786c0ff */
[----:B------:R-:W-:Y:S02]  /*2cc0*/  LOP3.LUT R12, R32, 0xfffffff8, RZ, 0xc0, !PT ;  /* 0xfffffff8200c7812 */ /* 0x000fe400078ec0ff */
[----:B------:R-:W-:Y:S02]  /*2cd0*/  SEL R122, R122, 0xffffffe0, !P3 ;  /* 0xffffffe07a7a7807 */ /* 0x000fe40005800000 */
[----:B------:R-:W-:-:S03]  /*2ce0*/  SHF.R.S32.HI R107, RZ, 0x1f, R12 ;  /* 0x0000001fff6b7819 */ /* 0x000fc6000001140c */
[----:B------:R-:W-:-:S07]  /*2cf0*/  IMAD.IADD R134, R122, 0x1, R27 ;  /* 0x000000017a867824 */ /* 0x000fce00078e021b */
.L_x_2594:
[----:B0-2---:R-:W2:Y:S01]  /*2d00*/  LDL.LU R34, [R1+0x10] ;  /* 0x0000100001227983 */ /* 0x005ea20000300800 */
[----:B------:R-:W-:Y:S01]  /*2d10*/  VIADD R32, R24, 0xffffffff ;  /* 0xffffffff18207836 */ /* 0x000fe20000000000 */
[----:B------:R-:W0:Y:S01]  /*2d20*/  LDC.64 R114, c[0x0][0x2e8] ;  /* 0x0000ba00ff727b82 */ /* 0x000e220000000a00 */
[----:B------:R-:W-:Y:S01]  /*2d30*/  IMAD R43, R16, 0x6000, R27 ;  /* 0x00006000102b7824 */ /* 0x000fe200078e021b */
[----:B------:R-:W-:Y:S05]  /*2d40*/  YIELD ;  /* 0x0000000000007946 */ /* 0x000fea0003800000 */
[----:B------:R-:W-:Y:S01]  /*2d50*/  SHF.R.S32.HI R33, RZ, 0x1f, R32 ;  /* 0x0000001fff217819 */ /* 0x000fe20000011420 */
[-C--:B------:R-:W-:Y:S01]  /*2d60*/  IMAD R3, R123, R32.reuse, RZ ;  /* 0x000000207b037224 */ /* 0x080fe200078e02ff */
[----:B------:R-:W1:Y:S01]  /*2d70*/  LDC R117, c[0x0][0x3f4] ;  /* 0x0000fd00ff757b82 */ /* 0x000e620000000800 */
[----:B------:R-:W-:Y:S01]  /*2d80*/  IMAD.WIDE.U32 R124, R88, R32, RZ ;  /* 0x00000020587c7225 */ /* 0x000fe200078e00ff */
[----:B------:R-:W-:Y:S03]  /*2d90*/  BSSY B0, `(.L_x_2495) ;  /* 0x00007b4000007945 */ /* 0x000fe60003800000 */
[----:B------:R-:W-:Y:S01]  /*2da0*/  IMAD R3, R33, R88, R3 ;  /* 0x0000005821037224 */ /* 0x000fe200078e0203 */
[-C--:B------:R-:W-:Y:S01]  /*2db0*/  IADD3 R0, P3, P4, R91, R124.reuse, R133 ;  /* 0x0000007c5b007210 */ /* 0x080fe20007c7e085 */
[----:B------:R-:W-:Y:S01]  /*2dc0*/  IMAD R43, R43, 0x2, R116 ;  /* 0x000000022b2b7824 */ /* 0x000fe200078e0274 */
[----:B------:R-:W-:Y:S01]  /*2dd0*/  IADD3 R4, P5, R91, R124, RZ ;  /* 0x0000007c5b047210 */ /* 0x000fe20007fbe0ff */
[----:B------:R-:W-:-:S04]  /*2de0*/  IMAD.IADD R84, R125, 0x1, R3 ;  /* 0x000000017d547824 */ /* 0x000fc800078e0203 */
[----:B------:R-:W-:Y:S01]  /*2df0*/  IMAD.X R24, R84, 0x1, R89, P5 ;  /* 0x0000000154187824 */ /* 0x000fe200028e0659 */
[----:B------:R-:W-:Y:S02]  /*2e00*/  IADD3.X R3, R89, R84, R132, P3, P4 ;  /* 0x0000005459037210 */ /* 0x000fe40001fe8484 */
[----:B------:R-:W-:Y:S02]  /*2e10*/  ISETP.GT.AND P3, PT, R32, R121, PT ;  /* 0x000000792000720c */ /* 0x000fe40003f64270 */
[-C--:B0-----:R-:W-:Y:S02]  /*2e20*/  LEA R44, P2, R4, R114.reuse, 0x1 ;  /* 0x00000072042c7211 */ /* 0x081fe400078408ff */
[----:B------:R-:W-:Y:S02]  /*2e30*/  LEA R40, P5, R0, R114, 0x1 ;  /* 0x0000007200287211 */ /* 0x000fe400078a08ff */
[----:B------:R-:W-:Y:S01]  /*2e40*/  LEA.HI.X R45, R4, R115, R24, 0x1, P2 ;  /* 0x00000073042d7211 */ /* 0x000fe200010f0c18 */
[----:B------:R-:W-:Y:S01]  /*2e50*/  IMAD.MOV.U32 R24, RZ, RZ, R32 ;  /* 0x000000ffff187224 */ /* 0x000fe200078e0020 */
[----:B-1----:R-:W-:-:S02]  /*2e60*/  ISETP.GE.AND P2, PT, R117, 0x1, PT ;  /* 0x000000017500780c */ /* 0x002fc40003f46270 */
[----:B------:R-:W-:Y:S01]  /*2e70*/  LEA.HI.X R41, R0, R115, R3, 0x1, P5 ;  /* 0x0000007300297211 */ /* 0x000fe200028f0c03 */
[----:B------:R-:W-:-:S04]  /*2e80*/  IMAD R3, R16, 0x6000, R134 ;  /* 0x0000600010037824 */ /* 0x000fc800078e0286 */
[----:B------:R-:W-:Y:S01]  /*2e90*/  IMAD R42, R3, 0x2, R116 ;  /* 0x00000002032a7824 */ /* 0x000fe200078e0274 */
[----:B--2---:R-:W-:-:S04]  /*2ea0*/  LOP3.LUT R34, R34, 0xfffffffd, RZ, 0xc0, !PT ;  /* 0xfffffffd22227812 */ /* 0x004fc800078ec0ff */
[----:B------:R-:W-:-:S05]  /*2eb0*/  @P3 LOP3.LUT R34, R34, 0x2, RZ, 0xfc, !PT ;  /* 0x0000000222223812 */ /* 0x000fca00078efcff */
[----:B------:R0:W-:Y:S01]  /*2ec0*/  STL [R1+0x10], R34 ;  /* 0x0000102201007387 */ /* 0x0001e20000100800 */
[----:B------:R-:W-:Y:S05]  /*2ed0*/  @!P2 BRA `(.L_x_2496) ;  /* 0x00000074009ca947 */ /* 0x000fea0003800000 */
[----:B------:R-:W-:Y:S01]  /*2ee0*/  ULDC.U8 UR4, c[0x0][0x410] ;  /* 0x0001040000047ab9 */ /* 0x000fe20000000000 */
[-C--:B------:R-:W-:Y:S01]  /*2ef0*/  IMAD R0, R128, R32.reuse, RZ ;  /* 0x0000002080007224 */ /* 0x080fe200078e02ff */
[----:B------:R-:W-:Y:S01]  /*2f00*/  ISETP.NE.AND P2, PT, RZ, UR4, PT ;  /* 0x00000004ff007c0c */ /* 0x000fe2000bf45270 */
[-C--:B------:R-:W-:Y:S02]  /*2f10*/  IMAD R4, R129, R32.reuse, RZ ;  /* 0x0000002081047224 */ /* 0x080fe400078e02ff */
[C---:B------:R-:W-:Y:S02]  /*2f20*/  IMAD R3, R33.reuse, R31, R0 ;  /* 0x0000001f21037224 */ /* 0x040fe400078e0200 */
[----:B------:R-:W-:Y:S02]  /*2f30*/  IMAD R33, R33, R29, R4 ;  /* 0x0000001d21217224 */ /* 0x000fe400078e0204 */
[----:B------:R-:W-:Y:S02]  /*2f40*/  IMAD R4, R24, -0x80, R25 ;  /* 0xffffff8018047824 */ /* 0x000fe400078e0219 */
[----:B------:R-:W-:-:S03]  /*2f50*/  IMAD.WIDE.U32 R82, R31, R32, RZ ;  /* 0x000000201f527225 */ /* 0x000fc600078e00ff */
[----:B------:R-:W-:Y:S01]  /*2f60*/  VIMNMX R4, R4, 0x80, PT ;  /* 0x0000008004047848 */ /* 0x000fe20003fe0100 */
        /* <DEDUP_REMOVED lines=25> */
[----:B0-----:R-:W-:Y:S01]  /*3100*/  IMAD.X R34, R0, 0x1, R26, P4 ;  /* 0x0000000100227824 */ /* 0x001fe200020e061a */
        /* <DEDUP_REMOVED lines=34> */
.L_x_2499:
[----:B------:R-:W-:Y:S05]  /*3330*/  BSYNC B1 ;  /* 0x0000000000017941 */ /* 0x000fea0003800000 */
.L_x_2498:
        /* <DEDUP_REMOVED lines=18> */
[----:B-1----:R-:W-:Y:S02]  /*3460*/  IADD3.X R33, R26, R0, R105, P2, P5 ;  /* 0x000000001a217210 */ /* 0x002fe400017ea469 */
[----:B------:R-:W-:Y:S02]  /*3470*/  CS2R R64, SRZ ;  /* 0x0000000000407805 */ /* 0x000fe4000001ff00 */
[----:B------:R-:W-:-:S04]  /*3480*/  IADD3 R80, P2, P5, R100, R80, R28 ;  /* 0x0000005064507210 */ /* 0x000fc80007d5e01c */
[----:B------:R-:W-:Y:S02]  /*3490*/  IADD3.X R3, R20, R3, R30, P2, P5 ;  /* 0x0000000314037210 */ /* 0x000fe400017ea41e */
[----:B------:R-:W-:-:S04]  /*34a0*/  LEA R32, P2, R82, UR4, 0x1 ;  /* 0x0000000452207c11 */ /* 0x000fc8000f8408ff */
[----:B------:R-:W-:Y:S02]  /*34b0*/  LEA.HI.X R33, R82, UR5, R33, 0x1, P2 ;  /* 0x0000000552217c11 */ /* 0x000fe400090f0c21 */
[----:B0-----:R-:W-:-:S04]  /*34c0*/  LEA R34, P2, R80, UR6, 0x1 ;  /* 0x0000000650227c11 */ /* 0x001fc8000f8408ff */
        /* <DEDUP_REMOVED lines=29> */
.L_x_2501:
[----:B------:R-:W-:Y:S05]  /*36a0*/  BSYNC B1 ;  /* 0x0000000000017941 */ /* 0x000fea0003800000 */
.L_x_2500:
[----:B------:R-:W3:Y:S01]  /*36b0*/  LDL R0, [R1+0x14] ;  /* 0x0000140001007983 */ /* 0x000ee20000100800 */
[----:B-----5:R-:W-:Y:S02]  /*36c0*/  IMAD.MOV.U32 R3, RZ, RZ, R66 ;  /* 0x000000ffff037224 */ /* 0x020fe400078e0042 */
[----:B-12---:R-:W-:Y:S02]  /*36d0*/  IMAD.MOV.U32 R33, RZ, RZ, R70 ;  /* 0x000000ffff217224 */ /* 0x006fe400078e0046 */
[----:B------:R-:W-:-:S03]  /*36e0*/  IMAD.MOV.U32 R32, RZ, RZ, R71 ;  /* 0x000000ffff207224 */ /* 0x000fc600078e0047 */
[----:B------:R-:W-:Y:S01]  /*36f0*/  PRMT R161, R161, 0x5410, R33 ;  /* 0x00005410a1a17816 */ /* 0x000fe20000000021 */
[----:B------:R-:W-:Y:S01]  /*3700*/  IMAD.MOV.U32 R33, RZ, RZ, R87 ;  /* 0x000000ffff217224 */ /* 0x000fe200078e0057 */
[----:B------:R-:W-:Y:S01]  /*3710*/  PRMT R160, R160, 0x5410, R32 ;  /* 0x00005410a0a07816 */ /* 0x000fe20000000020 */
[----:B------:R-:W-:-:S03]  /*3720*/  IMAD.MOV.U32 R32, RZ, RZ, R86 ;  /* 0x000000ffff207224 */ /* 0x000fc600078e0056 */
[----:B------:R-:W-:Y:S02]  /*3730*/  PRMT R166, R166, 0x5410, R33 ;  /* 0x00005410a6a67816 */ /* 0x000fe40000000021 */
[----:B------:R-:W-:Y:S02]  /*3740*/  PRMT R165, R165, 0x5410, R32 ;  /* 0x00005410a5a57816 */ /* 0x000fe40000000020 */
[----:B---3--:R-:W-:Y:S01]  /*3750*/  R2UR UR4, R0 ;  /* 0x00000000000472ca */ /* 0x008fe200000e0000 */
[----:B------:R-:W-:-:S05]  /*3760*/  IMAD.MOV.U32 R0, RZ, RZ, R67 ;  /* 0x000000ffff007224 */ /* 0x000fca00078e0043 */
[----:B------:R-:W-:Y:S01]  /*3770*/  PRMT R158, R0, 0x5410, R3 ;  /* 0x00005410009e7816 */ /* 0x000fe20000000003 */
[----:B------:R-:W-:Y:S02]  /*3780*/  IMAD.MOV.U32 R0, RZ, RZ, R74 ;  /* 0x000000ffff007224 */ /* 0x000fe400078e004a */
[----:B------:R-:W-:-:S03]  /*3790*/  IMAD.MOV.U32 R3, RZ, RZ, R75 ;  /* 0x000000ffff037224 */ /* 0x000fc600078e004b */
[----:B------:R-:W-:Y:S01]  /*37a0*/  PRMT R163, R163, 0x5410, R0 ;  /* 0x00005410a3a37816 */ /* 0x000fe20000000000 */
[----:B------:R-:W-:Y:S01]  /*37b0*/  IMAD.MOV.U32 R0, RZ, RZ, R78 ;  /* 0x000000ffff007224 */ /* 0x000fe200078e004e */
[----:B------:R-:W-:Y:S01]  /*37c0*/  PRMT R162, R162, 0x5410, R3 ;  /* 0x00005410a2a27816 */ /* 0x000fe20000000003 */
[----:B------:R-:W-:Y:S01]  /*37d0*/  IMAD.MOV.U32 R3, RZ, RZ, R79 ;  /* 0x000000ffff037224 */ /* 0x000fe200078e004f */
[----:B------:R-:W-:Y:S02]  /*37e0*/  UISETP.NE.AND UP0, UPT, UR4, 0x3, UPT ;  /* 0x000000030400788c */ /* 0x000fe4000bf05270 */
[----:B------:R-:W-:Y:S01]  /*37f0*/  PRMT R164, R164, 0x5410, R0 ;  /* 0x00005410a4a47816 */ /* 0x000fe20000000000 */
[----:B------:R-:W-:Y:S01]  /*3800*/  IMAD.MOV.U32 R0, RZ, RZ, R124 ;  /* 0x000000ffff007224 */ /* 0x000fe200078e007c */
[----:B------:R-:W-:Y:S01]  /*3810*/  PRMT R163, R3, 0x7610, R163 ;  /* 0x0000761003a37816 */ /* 0x000fe200000000a3 */
[----:B------:R-:W-:Y:S01]  /*3820*/  IMAD.MOV.U32 R3, RZ, RZ, R125 ;  /* 0x000000ffff037224 */ /* 0x000fe200078e007d */
[----:B------:R-:W-:-:S02]  /*3830*/  PLOP3.LUT P2, PT, PT, PT, UP0, 0x80, 0x0 ;  /* 0x000000000000781c */ /* 0x000fc40003f4f008 */
[----:B------:R-:W-:Y:S01]  /*3840*/  PRMT R142, R142, 0x5410, R0 ;  /* 0x000054108e8e7816 */ /* 0x000fe20000000000 */
[----:B------:R-:W-:Y:S01]  /*3850*/  IMAD.MOV.U32 R0, RZ, RZ, R69 ;  /* 0x000000ffff007224 */ /* 0x000fe200078e0045 */
[----:B------:R-:W-:Y:S01]  /*3860*/  PRMT R144, R144, 0x5410, R3 ;  /* 0x0000541090907816 */ /* 0x000fe20000000003 */
        /* <DEDUP_REMOVED lines=64> */
.L_x_2502:
[----:B------:R-:W-:Y:S01]  /*3c70*/  IMAD R3, R16, 0x8, R2 ;  /* 0x0000000810037824 */ /* 0x000fe200078e0202 */
[----:B------:R-:W-:Y:S01]  /*3c80*/  SHF.L.U32 R0, R188, 0x1f, RZ ;  /* 0x0000001fbc007819 */ /* 0x000fe200000006ff */
[----:B------:R-:W-:Y:S03]  /*3c90*/  BSSY B1, `(.L_x_2503) ;  /* 0x0000003000017945 */ /* 0x000fe60003800000 */
[----:B------:R-:W1:Y:S02]  /*3ca0*/  SYNCS.PHASECHK.TRANS64.TRYWAIT P5, [R3+URZ+0x34890], R0 ;  /* 0x03489000030075a7 */ /* 0x000e6400080a017f */
[----:B-1----:R-:W-:Y:S05]  /*3cb0*/  @!P5 BRA `(.L_x_2504) ;  /* 0x000002340000d947 */ /* 0x002fea0003800000 */
.L_x_2884:
[----:B------:R-:W-:Y:S05]  /*3cc0*/  BSYNC B1 ;  /* 0x0000000000017941 */ /* 0x000fea0003800000 */
.L_x_2503:
[----:B------:R-:W-:Y:S04]  /*3cd0*/  BSSY B1, `(.L_x_2505) ;  /* 0x0000157000017945 */ /* 0x000fe80003800000 */
[----:B------:R-:W-:Y:S05]  /*3ce0*/  @P3 BRA `(.L_x_2506) ;  /* 0x0000001400543947 */ /* 0x000fea0003800000 */
[----:B------:R-:W-:Y:S01]  /*3cf0*/  ISETP.NE.AND P3, PT, R11, RZ, PT ;  /* 0x000000ff0b00720c */ /* 0x000fe20003f65270 */
[----:B------:R-:W-:-:S12]  /*3d00*/  BSSY B2, `(.L_x_2507) ;  /* 0x0000037000027945 */ /* 0x000fd80003800000 */
[----:B------:R-:W-:Y:S05]  /*3d10*/  @!P3 BRA `(.L_x_2508) ;  /* 0x0000000000d4b947 */ /* 0x000fea0003800000 */
[----:B0-----:R0:W2:Y:S01]  /*3d20*/  LDS.128 R32, [R43] ;  /* 0x000000002b207984 */ /* 0x0010a20000000c00 */
[----:B------:R-:W-:Y:S01]  /*3d30*/  ISETP.GE.AND P3, PT, R22, R117, PT ;  /* 0x000000751600720c */ /* 0x000fe20003f66270 */
[----:B------:R-:W-:-:S12]  /*3d40*/  BSSY B3, `(.L_x_2509) ;  /* 0x0000031000037945 */ /* 0x000fd80003800000 */
[----:B0-----:R-:W-:Y:S05]  /*3d50*/  @P3 BRA `(.L_x_2510) ;  /* 0x0000000000bc3947 */ /* 0x001fea0003800000 */
        /* <DEDUP_REMOVED lines=9> */
[----:B------:R-:W-:Y:S02]  /*3df0*/  LOP3.LUT R144, R33, 0xffff0000, RZ, 0xc0, !PT ;  /* 0xffff000021907812 */ /* 0x000fe400078ec0ff */
[C---:B------:R-:W-:Y:S01]  /*3e00*/  LOP3.LUT R142, R125.reuse, 0xffff0000, RZ, 0xc0, !PT ;  /* 0xffff00007d8e7812 */ /* 0x040fe200078ec0ff */
[----:B------:R-:W-:Y:S01]  /*3e10*/  IMAD.U32 R125, R125, 0x10000, RZ ;  /* 0x000100007d7d7824 */ /* 0x000fe200078e00ff */
[C---:B------:R-:W-:Y:S01]  /*3e20*/  LOP3.LUT R33, R82.reuse, 0xffff0000, RZ, 0xc0, !PT ;  /* 0xffff000052217812 */ /* 0x040fe200078ec0ff */
[----:B------:R-:W-:Y:S02]  /*3e30*/  IMAD.U32 R82, R82, 0x10000, RZ ;  /* 0x0001000052527824 */ /* 0x000fe400078e00ff */
[----:B------:R-:W-:-:S04]  /*3e40*/  FMUL.FTZ R124, R144, R142 ;  /* 0x0000008e907c7220 */ /* 0x000fc80000410000 */
[CC--:B------:R-:W-:Y:S01]  /*3e50*/  FFMA.FTZ R124, R127.reuse, R33.reuse, -R124 ;  /* 0x000000217f7c7223 */ /* 0x0c0fe2000001087c */
        /* <DEDUP_REMOVED lines=31> */
.L_x_2510:
[----:B------:R-:W-:Y:S05]  /*4050*/  BSYNC B3 ;  /* 0x0000000000037941 */ /* 0x000fea0003800000 */
.L_x_2509:
[----:B--2---:R2:W-:Y:S02]  /*4060*/  STG.E.128 desc[UR60][R44.64], R32 ;  /* 0x000000202c007986 */ /* 0x0045e4000c101d3c */
.L_x_2508:
[----:B------:R-:W-:Y:S05]  /*4070*/  BSYNC B2 ;  /* 0x0000000000027941 */ /* 0x000fea0003800000 */
.L_x_2507:
[----:B------:R-:W-:Y:S01]  /*4080*/  ISETP.NE.AND P3, PT, R10, RZ, PT ;  /* 0x000000ff0a00720c */ /* 0x000fe20003f65270 */
[----:B------:R-:W-:-:S12]  /*4090*/  BSSY B2, `(.L_x_2511) ;  /* 0x0000037000027945 */ /* 0x000fd80003800000 */
[----:B------:R-:W-:Y:S05]  /*40a0*/  @!P3 BRA `(.L_x_2512) ;  /* 0x0000000000d4b947 */ /* 0x000fea0003800000 */
[----:B0-2---:R0:W2:Y:S01]  /*40b0*/  LDS.128 R32, [R42] ;  /* 0x000000002a207984 */ /* 0x0050a20000000c00 */
[----:B------:R-:W-:Y:S01]  /*40c0*/  ISETP.GE.AND P3, PT, R190, R117, PT ;  /* 0x00000075be00720c */ /* 0x000fe20003f66270 */
[----:B------:R-:W-:-:S12]  /*40d0*/  BSSY B3, `(.L_x_2513) ;  /* 0x0000031000037945 */ /* 0x000fd80003800000 */
[----:B0-----:R-:W-:Y:S05]  /*40e0*/  @P3 BRA `(.L_x_2514) ;  /* 0x0000000000bc3947 */ /* 0x001fea0003800000 */
[--C-:B------:R-:W-:Y:S02]  /*40f0*/  SHF.R.U64 R82, R86, 0x10, R87.reuse ;  /* 0x0000001056527819 */ /* 0x100fe40000001257 */
[----:B------:R-:W-:Y:S02]  /*4100*/  SHF.R.U32.HI R86, RZ, 0x10, R87 ;  /* 0x00000010ff567819 */ /* 0x000fe40000011657 */
[----:B------:R-:W-:Y:S02]  /*4110*/  SHF.R.U64 R87, R114, 0x10, R115 ;  /* 0x0000001072577819 */ /* 0x000fe40000001273 */
[----:B------:R-:W-:Y:S02]  /*4120*/  PRMT R82, R165, 0x5432, R82 ;  /* 0x00005432a5527816 */ /* 0x000fe40000000052 */
        /* <DEDUP_REMOVED lines=43> */
.L_x_2514:
[----:B------:R-:W-:Y:S05]  /*43e0*/  BSYNC B3 ;  /* 0x0000000000037941 */ /* 0x000fea0003800000 */
.L_x_2513:
[----:B--2---:R3:W-:Y:S02]  /*43f0*/  STG.E.128 desc[UR60][R44.64+0x40], R32 ;  /* 0x000040202c007986 */ /* 0x0047e4000c101d3c */
.L_x_2512:
[----:B------:R-:W-:Y:S05]  /*4400*/  BSYNC B2 ;  /* 0x0000000000027941 */ /* 0x000fea0003800000 */
.L_x_2511:
[----:B------:R-:W-:Y:S01]  /*4410*/  ISETP.NE.AND P3, PT, R9, RZ, PT ;  /* 0x000000ff0900720c */ /* 0x000fe20003f65270 */
[----:B------:R-:W-:-:S12]  /*4420*/  BSSY B2, `(.L_x_2515) ;  /* 0x0000037000027945 */ /* 0x000fd80003800000 */
[----:B------:R-:W-:Y:S05]  /*4430*/  @!P3 BRA `(.L_x_2516) ;  /* 0x0000000000d4b947 */ /* 0x000fea0003800000 */
[----:B0-23--:R0:W2:Y:S01]  /*4440*/  LDS.128 R32, [R43+0x4000] ;  /* 0x004000002b207984 */ /* 0x00d0a20000000c00 */
[----:B------:R-:W-:Y:S01]  /*4450*/  ISETP.GE.AND P3, PT, R189, R117, PT ;  /* 0x00000075bd00720c */ /* 0x000fe20003f66270 */
[----:B------:R-:W-:-:S12]  /*4460*/  BSSY B3, `(.L_x_2517) ;  /* 0x0000031000037945 */ /* 0x000fd80003800000 */
[----:B0-----:R-:W-:Y:S05]  /*4470*/  @P3 BRA `(.L_x_2518) ;  /* 0x0000000000bc3947 */ /* 0x001fea0003800000 */
        /* <DEDUP_REMOVED lines=47> */
.L_x_2518:
[----:B------:R-:W-:Y:S05]  /*4770*/  BSYNC B3 ;  /* 0x0000000000037941 */ /* 0x000fea0003800000 */
.L_x_2517:
[----:B--2---:R4:W-:Y:S02]  /*4780*/  STG.E.128 desc[UR60][R44.64+0x80], R32 ;  /* 0x000080202c007986 */ /* 0x0049e4000c101d3c */
.L_x_2516:
[----:B------:R-:W-:Y:S05]  /*4790*/  BSYNC B2 ;  /* 0x0000000000027941 */ /* 0x000fea0003800000 */
.L_x_2515:
[----:B------:R-:W-:Y:S01]  /*47a0*/  ISETP.NE.AND P3, PT, R8, RZ, PT ;  /* 0x000000ff0800720c */ /* 0x000fe20003f65270 */
[----:B------:R-:W-:-:S12]  /*47b0*/  BSSY B2, `(.L_x_2519) ;  /* 0x0000038000027945 */ /* 0x000fd80003800000 */
[----:B------:R-:W-:Y:S05]  /*47c0*/  @!P3 BRA `(.L_x_2520) ;  /* 0x0000000000d8b947 */ /* 0x000fea0003800000 */
[----:B0-234-:R0:W2:Y:S01]  /*47d0*/  LDS.128 R32, [R42+0x4000] ;  /* 0x004000002a207984 */ /* 0x01d0a20000000c00 */
[----:B------:R-:W-:Y:S01]  /*47e0*/  ISETP.GE.AND P3, PT, R192, R117, PT ;  /* 0x00000075c000720c */ /* 0x000fe20003f66270 */
[----:B------:R-:W-:-:S12]  /*47f0*/  BSSY B3, `(.L_x_2521) ;  /* 0x0000032000037945 */ /* 0x000fd80003800000 */
[----:B0-----:R-:W-:Y:S05]  /*4800*/  @P3 BRA `(.L_x_2522) ;  /* 0x0000000000c03947 */ /* 0x001fea0003800000 */
        /* <DEDUP_REMOVED lines=48> */
.L_x_2522:
[----:B------:R-:W-:Y:S05]  /*4b10*/  BSYNC B3 ;  /* 0x0000000000037941 */ /* 0x000fea0003800000 */
.L_x_2521:
[----:B--2---:R0:W-:Y:S02]  /*4b20*/  STG.E.128 desc[UR60][R44.64+0xc0], R32 ;  /* 0x0000c0202c007986 */ /* 0x0041e4000c101d3c */
.L_x_2520:
[----:B------:R-:W-:Y:S05]  /*4b30*/  BSYNC B2 ;  /* 0x0000000000027941 */ /* 0x000fea0003800000 */
.L_x_2519:
        /* <DEDUP_REMOVED lines=55> */
.L_x_2526:
[----:B------:R-:W-:Y:S05]  /*4eb0*/  BSYNC B3 ;  /* 0x0000000000037941 */ /* 0x000fea0003800000 */
.L_x_2525:
[----:B--2---:R0:W-:Y:S02]  /*4ec0*/  STG.E.128 desc[UR60][R44.64+0x100], R32 ;  /* 0x000100202c007986 */ /* 0x0041e4000c101d3c */
.L_x_2524:
[----:B------:R-:W-:Y:S05]  /*4ed0*/  BSYNC B2 ;  /* 0x0000000000027941 */ /* 0x000fea0003800000 */
.L_x_2523:
[----:B------:R-:W-:-:S13]  /*4ee0*/  ISETP.NE.AND P3, PT, R6, RZ, PT ;  /* 0x000000ff0600720c */ /* 0x000fda0003f65270 */
[----:B------:R-:W-:Y:S05]  /*4ef0*/  @!P3 BRA `(.L_x_2506) ;  /* 0x0000000000d0b947 */ /* 0x000fea0003800000 */
[----:B0-234-:R0:W2:Y:S01]  /*4f00*/  LDS.128 R32, [R42+0x8000] ;  /* 0x008000002a207984 */ /* 0x01d0a20000000c00 */
[----:B------:R-:W-:Y:S01]  /*4f10*/  ISETP.GE.AND P3, PT, R193, R117, PT ;  /* 0x00000075c100720c */ /* 0x000fe20003f66270 */
[----:B------:R-:W-:-:S12]  /*4f20*/  BSSY B2, `(.L_x_2527) ;  /* 0x0000030000027945 */ /* 0x000fd80003800000 */
[----:B0-----:R-:W-:Y:S05]  /*4f30*/  @P3 BRA `(.L_x_2528) ;  /* 0x0000000000b83947 */ /* 0x001fea0003800000 */
[----:B------:R-:W-:Y:S01]  /*4f40*/  SHF.R.U64 R68, R68, 0x10, R69 ;  /* 0x0000001044447819 */ /* 0x000fe20000001245 */
[----:B--2---:R-:W-:Y:S01]  /*4f50*/  IMAD.U32 R73, R33, 0x10000, RZ ;  /* 0x0001000021497824 */ /* 0x004fe200078e00ff */
[--C-:B------:R-:W-:Y:S02]  /*4f60*/  SHF.R.U64 R70, R66, 0x10, R67.reuse ;  /* 0x0000001042467819 */ /* 0x100fe40000001243 */
[----:B------:R-:W-:Y:S02]  /*4f70*/  SHF.R.U32.HI R66, RZ, 0x10, R67 ;  /* 0x00000010ff427819 */ /* 0x000fe40000011643 */
[----:B------:R-:W-:Y:S02]  /*4f80*/  PRMT R68, R157, 0x5432, R68 ;  /* 0x000054329d447816 */ /* 0x000fe40000000044 */
[----:B------:R-:W-:Y:S02]  /*4f90*/  PRMT R67, R158, 0x5432, R70 ;  /* 0x000054329e437816 */ /* 0x000fe40000000046 */
[----:B------:R-:W-:-:S02]  /*4fa0*/  LOP3.LUT R72, R33, 0xffff0000, RZ, 0xc0, !PT ;  /* 0xffff000021487812 */ /* 0x000fc400078ec0ff */
[----:B------:R-:W-:Y:S02]  /*4fb0*/  LOP3.LUT R70, R68, 0xffff0000, RZ, 0xc0, !PT ;  /* 0xffff000044467812 */ /* 0x000fe400078ec0ff */
        /* <DEDUP_REMOVED lines=21> */
[----:B------:R-:W-:Y:S02]  /*5110*/  IMAD.U32 R71, R68, 0x10000, RZ ;  /* 0x0001000044477824 */ /* 0x000fe400078e00ff */
        /* <DEDUP_REMOVED lines=16> */
.L_x_2528:
[----:B------:R-:W-:Y:S05]  /*5220*/  BSYNC B2 ;  /* 0x0000000000027941 */ /* 0x000fea0003800000 */
.L_x_2527:
[----:B--2---:R0:W-:Y:S02]  /*5230*/  STG.E.128 desc[UR60][R44.64+0x140], R32 ;  /* 0x000140202c007986 */ /* 0x0041e4000c101d3c */
.L_x_2506:
[----:B------:R-:W-:Y:S05]  /*5240*/  BSYNC B1 ;  /* 0x0000000000017941 */ /* 0x000fea0003800000 */
.L_x_2505:
[----:B------:R-:W-:Y:S05]  /*5250*/  @P4 BRA `(.L_x_2529) ;  /* 0x00000054009c4947 */ /* 0x000fea0003800000 */
[----:B------:R-:W-:Y:S01]  /*5260*/  ISETP.NE.AND P3, PT, R11, RZ, PT ;  /* 0x000000ff0b00720c */ /* 0x000fe20003f65270 */
[----:B------:R-:W-:-:S12]  /*5270*/  BSSY B1, `(.L_x_2530) ;  /* 0x0000035000017945 */ /* 0x000fd80003800000 */
[----:B------:R-:W-:Y:S05]  /*5280*/  @!P3 BRA `(.L_x_2531) ;  /* 0x0000000000ccb947 */ /* 0x000fea0003800000 */
[----:B0-234-:R0:W2:Y:S01]  /*5290*/  LDS.128 R32, [R43+0x2000] ;  /* 0x002000002b207984 */ /* 0x01d0a20000000c00 */
[----:B------:R-:W-:Y:S01]  /*52a0*/  ISETP.GE.AND P3, PT, R22, R117, PT ;  /* 0x000000751600720c */ /* 0x000fe20003f66270 */
[----:B------:R-:W-:-:S12]  /*52b0*/  BSSY B2, `(.L_x_2532) ;  /* 0x000002f000027945 */ /* 0x000fd80003800000 */
[----:B0-----:R-:W-:Y:S05]  /*52c0*/  @P3 BRA `(.L_x_2533) ;  /* 0x0000000000b43947 */ /* 0x001fea0003800000 */
        /* <DEDUP_REMOVED lines=34> */
[C---:B------:R-:W-:Y:S01]  /*54f0*/  FMUL.FTZ R63, R32.reuse, R45 ;  /* 0x0000002d203f7220 */ /* 0x040fe20000410000 */
        /* <DEDUP_REMOVED lines=10> */
.L_x_2533:
[----:B------:R-:W-:Y:S05]  /*55a0*/  BSYNC B2 ;  /* 0x0000000000027941 */ /* 0x000fea0003800000 */
.L_x_2532:
[----:B--2---:R0:W-:Y:S02]  /*55b0*/  STG.E.128 desc[UR60][R40.64], R32 ;  /* 0x0000002028007986 */ /* 0x0041e4000c101d3c */
.L_x_2531:
[----:B------:R-:W-:Y:S05]  /*55c0*/  BSYNC B1 ;  /* 0x0000000000017941 */ /* 0x000fea0003800000 */
.L_x_2530:
        /* <DEDUP_REMOVED lines=53> */
.L_x_2537:
[----:B------:R-:W-:Y:S05]  /*5920*/  BSYNC B2 ;  /* 0x0000000000027941 */ /* 0x000fea0003800000 */
.L_x_2536:
[----:B--2---:R0:W-:Y:S02]  /*5930*/  STG.E.128 desc[UR60][R40.64+0x40], R32 ;  /* 0x0000402028007986 */ /* 0x0041e4000c101d3c */
.L_x_2535:
[----:B------:R-:W-:Y:S05]  /*5940*/  BSYNC B1 ;  /* 0x0000000000017941 */ /* 0x000fea0003800000 */
.L_x_2534:
        /* <DEDUP_REMOVED lines=52> */
.L_x_2541:
[----:B------:R-:W-:Y:S05]  /*5c90*/  BSYNC B2 ;  /* 0x0000000000027941 */ /* 0x000fea0003800000 */
.L_x_2540:
[----:B--2---:R0:W-:Y:S02]  /*5ca0*/  STG.E.128 desc[UR60][R40.64+0x80], R32 ;  /* 0x0000802028007986 */ /* 0x0041e4000c101d3c */
.L_x_2539:
[----:B------:R-:W-:Y:S05]  /*5cb0*/  BSYNC B1 ;  /* 0x0000000000017941 */ /* 0x000fea0003800000 */
.L_x_2538:
        /* <DEDUP_REMOVED lines=26> */
[----:B------:R-:W-:Y:S01]  /*5e60*/  FFMA.FTZ R59, R50, R53, -R59 ;  /* 0x00000035323b7223 */ /* 0x000fe2000001083b */
[----:B------:R-:W-:-:S02]  /*5e70*/  IMAD.U32 R33, R32, 0x10000, RZ ;  /* 0x0001000020217824 */ /* 0x000fc400078e00ff */
[----:B------:R-:W-:Y:S01]  /*5e80*/  FMUL.FTZ R61, R52, R57 ;  /* 0x00000039343d7220 */ /* 0x000fe20000410000 */
[----:B------:R-:W-:Y:S01]  /*5e90*/  FFMA.FTZ R50, R50, R56, R51 ;  /* 0x0000003832327223 */ /* 0x000fe20000010033 */
[----:B------:R-:W-:Y:S01]  /*5ea0*/  LOP3.LUT R151, R151, 0xffff0000, RZ, 0xc0, !PT ;  /* 0xffff000097977812 */ /* 0x000fe200078ec0ff */
        /* <DEDUP_REMOVED lines=9> */
[----:B------:R-:W-:-:S02]  /*5f40*/  IMAD.U32 R35, R35, 0x10000, RZ ;  /* 0x0001000023237824 */ /* 0x000fc400078e00ff */
[C---:B------:R-:W-:Y:S01]  /*5f50*/  FMUL.FTZ R34, R32.reuse, R54 ;  /* 0x0000003620227220 */ /* 0x040fe20000410000 */
[----:B------:R-:W-:Y:S01]  /*5f60*/  FMUL.FTZ R51, R32, R45 ;  /* 0x0000002d20337220 */ /* 0x000fe20000410000 */
[----:B------:R-:W-:Y:S01]  /*5f70*/  F2FP.BF16.F32.PACK_AB R44, R44, R61 ;  /* 0x0000003d2c2c723e */ /* 0x000fe200000010ff */
[----:B------:R-:W-:Y:S01]  /*5f80*/  FFMA.FTZ R52, R35, R150, -R52 ;  /* 0x0000009623347223 */ /* 0x000fe20000010834 */
[C---:B------:R-:W-:Y:S01]  /*5f90*/  FFMA.FTZ R34, R33.reuse, R45, -R34 ;  /* 0x0000002d21227223 */ /* 0x040fe20000010822 */
[----:B------:R-:W-:Y:S01]  /*5fa0*/  FFMA.FTZ R51, R33, R54, R51 ;  /* 0x0000003621337223 */ /* 0x000fe20000010033 */
[----:B------:R-:W-:Y:S01]  /*5fb0*/  FFMA.FTZ R35, R35, R151, R56 ;  /* 0x0000009723237223 */ /* 0x000fe20000010038 */
[----:B------:R-:W-:-:S03]  /*5fc0*/  F2FP.BF16.F32.PACK_AB R33, R50, R59 ;  /* 0x0000003b3221723e */ /* 0x000fc600000010ff */
[----:B------:R-:W-:Y:S01]  /*5fd0*/  F2FP.BF16.F32.PACK_AB R32, R51, R34 ;  /* 0x000000223320723e */ /* 0x000fe200000010ff */
[----:B------:R-:W-:Y:S01]  /*5fe0*/  IMAD.MOV.U32 R34, RZ, RZ, R44 ;  /* 0x000000ffff227224 */ /* 0x000fe200078e002c */
[----:B------:R-:W-:-:S07]  /*5ff0*/  F2FP.BF16.F32.PACK_AB R35, R35, R52 ;  /* 0x000000342323723e */ /* 0x000fce00000010ff */
.L_x_2545:
[----:B------:R-:W-:Y:S05]  /*6000*/  BSYNC B2 ;  /* 0x0000000000027941 */ /* 0x000fea0003800000 */
.L_x_2544:
[----:B--2---:R0:W-:Y:S02]  /*6010*/  STG.E.128 desc[UR60][R40.64+0xc0], R32 ;  /* 0x0000c02028007986 */ /* 0x0041e4000c101d3c */
.L_x_2543:
[----:B------:R-:W-:Y:S05]  /*6020*/  BSYNC B1 ;  /* 0x0000000000017941 */ /* 0x000fea0003800000 */
.L_x_2542:
        /* <DEDUP_REMOVED lines=51> */
.L_x_2549:
[----:B------:R-:W-:Y:S05]  /*6360*/  BSYNC B2 ;  /* 0x0000000000027941 */ /* 0x000fea0003800000 */
.L_x_2548:
[----:B--2---:R0:W-:Y:S02]  /*6370*/  STG.E.128 desc[UR60][R40.64+0x100], R32 ;  /* 0x0001002028007986 */ /* 0x0041e4000c101d3c */
.L_x_2547:
[----:B------:R-:W-:Y:S05]  /*6380*/  BSYNC B1 ;  /* 0x0000000000017941 */ /* 0x000fea0003800000 */
.L_x_2546:
        /* <DEDUP_REMOVED lines=52> */
.L_x_2551:
[----:B------:R-:W-:Y:S05]  /*66d0*/  BSYNC B1 ;  /* 0x0000000000017941 */ /* 0x000fea0003800000 */
.L_x_2550:
[----:B--2---:R0:W-:Y:S01]  /*66e0*/  STG.E.128 desc[UR60][R40.64+0x140], R32 ;  /* 0x0001402028007986 */ /* 0x0041e2000c101d3c */
[----:B------:R-:W-:Y:S05]  /*66f0*/  BRA `(.L_x_2529) ;  /* 0x0000004000747947 */ /* 0x000fea0003800000 */
.L_x_2497:
[----:B------:R-:W-:Y:S01]  /*6700*/  ISETP.GE.AND P4, PT, R17, R4, PT ;  /* 0x000000041100720c */ /* 0x000fe20003f86270 */
[----:B------:R-:W-:Y:S01]  /*6710*/  BSSY B1, `(.L_x_2552) ;  /* 0x000002e000017945 */ /* 0x000fe20003800000 */
[----:B------:R-:W-:Y:S02]  /*6720*/  CS2R R58, SRZ ;  /* 0x00000000003a7805 */ /* 0x000fe4000001ff00 */
[----:B0-----:R-:W-:Y:S02]  /*6730*/  CS2R R34, SRZ ;  /* 0x0000000000227805 */ /* 0x001fe4000001ff00 */
        /* <DEDUP_REMOVED lines=43> */
.L_x_2553:
[----:B------:R-:W-:Y:S05]  /*69f0*/  BSYNC B1 ;  /* 0x0000000000017941 */ /* 0x000fea0003800000 */
.L_x_2552:
        /* <DEDUP_REMOVED lines=45> */
.L_x_2555:
[----:B------:R-:W-:Y:S05]  /*6cd0*/  BSYNC B1 ;  /* 0x0000000000017941 */ /* 0x000fea0003800000 */
.L_x_2554:
        /* <DEDUP_REMOVED lines=17> */
[----:B------:R-:W-:-:S03]  /*6df0*/  PLOP3.LUT P2, PT, PT, PT, UP0, 0x80, 0x0 ;  /* 0x000000000000781c */ /* 0x000fc60003f4f008 */
        /* <DEDUP_REMOVED lines=67> */
.L_x_2556:
[----:B------:R-:W-:Y:S01]  /*7230*/  IMAD R3, R16, 0x8, R2 ;  /* 0x0000000810037824 */ /* 0x000fe200078e0202 */
[----:B------:R-:W-:Y:S01]  /*7240*/  SHF.L.U32 R0, R188, 0x1f, RZ ;  /* 0x0000001fbc007819 */ /* 0x000fe200000006ff */
[----:B------:R-:W0:Y:S01]  /*7250*/  LDC R142, c[0x0][0x2f4] ;  /* 0x0000bd00ff8e7b82 */ /* 0x000e220000000800 */
[----:B------:R-:W-:Y:S01]  /*7260*/  BSSY B1, `(.L_x_2557) ;  /* 0x0000004000017945 */ /* 0x000fe20003800000 */
[----:B------:R-:W-:Y:S01]  /*7270*/  IMAD.MOV.U32 R125, RZ, RZ, R84 ;  /* 0x000000ffff7d7224 */ /* 0x000fe200078e0054 */
[----:B------:R-:W1:Y:S02]  /*7280*/  SYNCS.PHASECHK.TRANS64.TRYWAIT P5, [R3+URZ+0x34890], R0 ;  /* 0x03489000030075a7 */ /* 0x000e6400080a017f */
[----:B-1----:R-:W-:Y:S05]  /*7290*/  @!P5 BRA `(.L_x_2558) ;  /* 0x000001fc009cd947 */ /* 0x002fea0003800000 */
.L_x_2885:
[----:B------:R-:W-:Y:S05]  /*72a0*/  BSYNC B1 ;  /* 0x0000000000017941 */ /* 0x000fea0003800000 */
.L_x_2557:
        /* <DEDUP_REMOVED lines=33> */
[--C-:B------:R-:W-:Y:S02]  /*74c0*/  SHF.R.U64 R40, R40, 0x10, R41.reuse ;  /* 0x0000001028287819 */ /* 0x100fe40000001229 */
        /* <DEDUP_REMOVED lines=10> */
[----:B0-----:R-:W-:Y:S01]  /*7570*/  IMAD.U32 R163, R85, 0x10000, RZ ;  /* 0x0001000055a37824 */ /* 0x001fe200078e00ff */
[----:B------:R-:W-:Y:S01]  /*7580*/  SHF.R.U32.HI R43, RZ, 0x10, R43 ;  /* 0x00000010ff2b7819 */ /* 0x000fe2000001162b */
[----:B------:R-:W-:Y:S01]  /*7590*/  IMAD.U32 R159, R41, 0x10000, RZ ;  /* 0x00010000299f7824 */ /* 0x000fe200078e00ff */
[----:B------:R-:W-:Y:S01]  /*75a0*/  PRMT R55, R162, 0x5410, R55 ;  /* 0x00005410a2377816 */ /* 0x000fe20000000037 */
[----:B------:R-:W-:Y:S01]  /*75b0*/  IMAD.U32 R162, R42, 0x10000, RZ ;  /* 0x000100002aa27824 */ /* 0x000fe200078e00ff */
[----:B------:R-:W-:-:S02]  /*75c0*/  PRMT R43, R160, 0x5410, R43 ;  /* 0x00005410a02b7816 */ /* 0x000fc4000000002b */
        /* <DEDUP_REMOVED lines=76> */
.L_x_2564:
[----:B------:R-:W-:Y:S05]  /*7a90*/  BSYNC B3 ;  /* 0x0000000000037941 */ /* 0x000fea0003800000 */
.L_x_2563:
        /* <DEDUP_REMOVED lines=12> */
.L_x_2562:
[----:B------:R-:W-:Y:S05]  /*7b60*/  BSYNC B2 ;  /* 0x0000000000027941 */ /* 0x000fea0003800000 */
.L_x_2561:
        /* <DEDUP_REMOVED lines=117> */
.L_x_2568:
[----:B------:R-:W-:Y:S05]  /*82c0*/  BSYNC B3 ;  /* 0x0000000000037941 */ /* 0x000fea0003800000 */
.L_x_2567:
        /* <DEDUP_REMOVED lines=12> */
.L_x_2566:
[----:B------:R-:W-:Y:S05]  /*8390*/  BSYNC B2 ;  /* 0x0000000000027941 */ /* 0x000fea0003800000 */
.L_x_2565:
[----:B------:R-:W-:-:S13]  /*83a0*/  ISETP.NE.AND P4, PT, R9, RZ, PT ;  /* 0x000000ff0900720c */ /* 0x000fda0003f85270 */
[----:B------:R-:W-:Y:S05]  /*83b0*/  @!P4 BRA `(.L_x_2560) ;  /* 0x00000008000cc947 */ /* 0x000fea0003800000 */
[----:B---3--:R-:W3:Y:S01]  /*83c0*/  LDL R36, [R1+0x10] ;  /* 0x0000100001247983 */ /* 0x008ee20000100800 */
[----:B------:R-:W-:Y:S01]  /*83d0*/  BSSY B2, `(.L_x_2569) ;  /* 0x000007f000027945 */ /* 0x000fe20003800000 */
[----:B---3--:R-:W-:-:S04]  /*83e0*/  LOP3.LUT P5, RZ, R36, 0x1, RZ, 0xc0, !PT ;  /* 0x0000000124ff7812 */ /* 0x008fc800078ac0ff */
[----:B------:R-:W-:-:S04]  /*83f0*/  SEL R36, R120, R144, !P5 ;  /* 0x0000009078247207 */ /* 0x000fc80006800000 */
[----:B------:R-:W-:-:S04]  /*8400*/  SHF.R.S32.HI R37, RZ, 0x1f, R36 ;  /* 0x0000001fff257819 */ /* 0x000fc80000011424 */
[----:B------:R-:W-:-:S04]  /*8410*/  LEA.HI R36, R37, R36, RZ, 0x4 ;  /* 0x0000002425247211 */ /* 0x000fc800078f20ff */
[----:B------:R-:W-:-:S05]  /*8420*/  LEA.HI.SX32 R36, R36, R110, 0x1c ;  /* 0x0000006e24247211 */ /* 0x000fca00078fe2ff */
[----:B------:R-:W-:-:S05]  /*8430*/  IMAD.SHL.U32 R37, R36, 0x8, RZ ;  /* 0x0000000824257824 */ /* 0x000fca00078e00ff */
[----:B------:R-:W-:-:S13]  /*8440*/  ISETP.GE.AND P4, PT, R37, R142, PT ;  /* 0x0000008e2500720c */ /* 0x000fda0003f86270 */
[--C-:B------:R-:W-:Y:S02]  /*8450*/  @!P4 SHF.R.S32.HI R39, RZ, 0x1f, R37.reuse ;  /* 0x0000001fff27c819 */ /* 0x100fe40000011425 */
[-CC-:B------:R-:W-:Y:S02]  /*8460*/  @!P4 IADD3 R38, P5, P6, R92, R130.reuse, R37.reuse ;  /* 0x000000825c26c210 */ /* 0x180fe40007ebe025 */
        /* <DEDUP_REMOVED lines=11> */
[----:B------:R-:W-:-:S05]  /*8520*/  LEA.HI R36, R38, R36, RZ, 0x3 ;  /* 0x0000002426247211 */ /* 0x000fca00078f18ff */
[----:B------:R-:W-:-:S05]  /*8530*/  IMAD.SHL.U32 R36, R36, 0x400, RZ ;  /* 0x0000040024247824 */ /* 0x000fca00078e00ff */
[----:B------:R-:W-:-:S05]  /*8540*/  LOP3.LUT R36, R36, 0x7fffe000, RZ, 0xc0, !PT ;  /* 0x7fffe00024247812 */ /* 0x000fca00078ec0ff */
        /* <DEDUP_REMOVED lines=12> */
[----:B------:R-:W-:Y:S02]  /*8610*/  SHF.R.U64 R35, R44, 0x10, R45 ;  /* 0x000000102c237819 */ /* 0x000fe4000000122d */
[----:B------:R-:W-:Y:S02]  /*8620*/  SHF.R.U64 R32, R32, 0x10, R33 ;  /* 0x0000001020207819 */ /* 0x000fe40000001221 */
[----:B------:R-:W-:Y:S02]  /*8630*/  SHF.R.U32.HI R44, RZ, 0x10, R45 ;  /* 0x00000010ff2c7819 */ /* 0x000fe4000001162d */
[----:B------:R-:W-:-:S02]  /*8640*/  SHF.R.U32.HI R33, RZ, 0x10, R33 ;  /* 0x00000010ff217819 */ /* 0x000fc40000011621 */
[C---:B------:R-:W-:Y:S02]  /*8650*/  PRMT R35, R171.reuse, 0x5410, R35 ;  /* 0x00005410ab237816 */ /* 0x040fe40000000023 */
[----:B------:R-:W-:Y:S01]  /*8660*/  PRMT R171, R171, 0x5432, R44 ;  /* 0x00005432abab7816 */ /* 0x000fe2000000002c */
[----:B--2---:R-:W-:Y:S01]  /*8670*/  IMAD.U32 R44, R37, 0x10000, RZ ;  /* 0x00010000252c7824 */ /* 0x004fe200078e00ff */
[----:B------:R-:W-:Y:S02]  /*8680*/  PRMT R33, R169, 0x5432, R33 ;  /* 0x00005432a9217816 */ /* 0x000fe40000000021 */
[--C-:B------:R-:W-:Y:S01]  /*8690*/  SHF.R.U64 R45, R46, 0x10, R47.reuse ;  /* 0x000000102e2d7819 */ /* 0x100fe2000000122f */
[----:B------:R-:W-:Y:S01]  /*86a0*/  IMAD.U32 R53, R171, 0x10000, RZ ;  /* 0x00010000ab357824 */ /* 0x000fe200078e00ff */
[----:B------:R-:W-:Y:S01]  /*86b0*/  SHF.R.U32.HI R46, RZ, 0x10, R47 ;  /* 0x00000010ff2e7819 */ /* 0x000fe2000001162f */
[----:B------:R-:W-:Y:S01]  /*86c0*/  IMAD.U32 R47, R33, 0x10000, RZ ;  /* 0x00010000212f7824 */ /* 0x000fe200078e00ff */
[----:B------:R-:W-:Y:S01]  /*86d0*/  LOP3.LUT R41, R41, 0xffff0000, RZ, 0xc0, !PT ;  /* 0xffff000029297812 */ /* 0x000fe200078ec0ff */
[----:B------:R-:W-:Y:S01]  /*86e0*/  FMUL.FTZ R55, R54, R53 ;  /* 0x0000003536377220 */ /* 0x000fe20000410000 */
[----:B------:R-:W-:Y:S01]  /*86f0*/  PRMT R45, R170, 0x5410, R45 ;  /* 0x00005410aa2d7816 */ /* 0x000fe2000000002d */
[-C--:B------:R-:W-:Y:S01]  /*8700*/  FMUL.FTZ R54, R54, R47.reuse ;  /* 0x0000002f36367220 */ /* 0x080fe20000410000 */
[----:B------:R-:W-:Y:S01]  /*8710*/  PRMT R170, R170, 0x5432, R46 ;  /* 0x00005432aaaa7816 */ /* 0x000fe2000000002e */
[----:B------:R-:W-:Y:S01]  /*8720*/  FFMA.FTZ R47, R44, R47, -R55 ;  /* 0x0000002f2c2f7223 */ /* 0x000fe20000010837 */
[----:B------:R-:W-:Y:S01]  /*8730*/  PRMT R52, R168, 0x5432, R52 ;  /* 0x00005432a8347816 */ /* 0x000fe20000000034 */
[----:B------:R-:W-:Y:S01]  /*8740*/  FFMA.FTZ R44, R44, R53, R54 ;  /* 0x000000352c2c7223 */ /* 0x000fe20000010036 */
[----:B------:R-:W-:Y:S01]  /*8750*/  LOP3.LUT R53, R171, 0xffff0000, RZ, 0xc0, !PT ;  /* 0xffff0000ab357812 */ /* 0x000fe200078ec0ff */
[----:B------:R-:W-:Y:S01]  /*8760*/  IMAD.U32 R55, R43, 0x10000, RZ ;  /* 0x000100002b377824 */ /* 0x000fe200078e00ff */
[----:B------:R-:W-:-:S02]  /*8770*/  LOP3.LUT R54, R33, 0xffff0000, RZ, 0xc0, !PT ;  /* 0xffff000021367812 */ /* 0x000fc400078ec0ff */
[----:B------:R-:W-:Y:S01]  /*8780*/  LOP3.LUT R33, R37, 0xffff0000, RZ, 0xc0, !PT ;  /* 0xffff000025217812 */ /* 0x000fe200078ec0ff */
[-C--:B------:R-:W-:Y:S01]  /*8790*/  FMUL.FTZ R37, R41, R53.reuse ;  /* 0x0000003529257220 */ /* 0x080fe20000410000 */
[----:B------:R-:W-:Y:S01]  /*87a0*/  PRMT R32, R169, 0x5410, R32 ;  /* 0x00005410a9207816 */ /* 0x000fe20000000020 */
[-C--:B------:R-:W-:Y:S01]  /*87b0*/  FMUL.FTZ R41, R41, R54.reuse ;  /* 0x0000003629297220 */ /* 0x080fe20000410000 */
[----:B------:R-:W-:Y:S01]  /*87c0*/  PRMT R34, R168, 0x5410, R34 ;  /* 0x00005410a8227816 */ /* 0x000fe20000000022 */
[C---:B------:R-:W-:Y:S01]  /*87d0*/  FFMA.FTZ R37, R33.reuse, R54, -R37 ;  /* 0x0000003621257223 */ /* 0x040fe20000010825 */
[C---:B------:R-:W-:Y:S02]  /*87e0*/  IMAD.U32 R54, R170.reuse, 0x10000, RZ ;  /* 0x00010000aa367824 */ /* 0x040fe400078e00ff */
[----:B------:R-:W-:Y:S01]  /*87f0*/  FFMA.FTZ R33, R33, R53, R41 ;  /* 0x0000003521217223 */ /* 0x000fe20000010029 */
[----:B------:R-:W-:Y:S01]  /*8800*/  IMAD.U32 R53, R39, 0x10000, RZ ;  /* 0x0001000027357824 */ /* 0x000fe200078e00ff */
[----:B------:R-:W-:Y:S01]  /*8810*/  LOP3.LUT R170, R170, 0xffff0000, RZ, 0xc0, !PT ;  /* 0xffff0000aaaa7812 */ /* 0x000fe200078ec0ff */
[----:B------:R-:W-:-:S02]  /*8820*/  IMAD.U32 R41, R52, 0x10000, RZ ;  /* 0x0001000034297824 */ /* 0x000fc400078e00ff */
[-C--:B------:R-:W-:Y:S01]  /*8830*/  FMUL.FTZ R46, R55, R54.reuse ;  /* 0x00000036372e7220 */ /* 0x080fe20000410000 */
[----:B------:R-:W-:Y:S02]  /*8840*/  LOP3.LUT R52, R52, 0xffff0000, RZ, 0xc0, !PT ;  /* 0xffff000034347812 */ /* 0x000fe400078ec0ff */
[----:B------:R-:W-:Y:S01]  /*8850*/  LOP3.LUT R39, R39, 0xffff0000, RZ, 0xc0, !PT ;  /* 0xffff000027277812 */ /* 0x000fe200078ec0ff */
[-C--:B------:R-:W-:Y:S01]  /*8860*/  FFMA.FTZ R46, R53, R41.reuse, -R46 ;  /* 0x00000029352e7223 */ /* 0x080fe2000001082e */
[----:B------:R-:W-:Y:S01]  /*8870*/  FMUL.FTZ R41, R55, R41 ;  /* 0x0000002937297220 */ /* 0x000fe20000410000 */
[C---:B------:R-:W-:Y:S01]  /*8880*/  IMAD.U32 R55, R32.reuse, 0x10000, RZ ;  /* 0x0001000020377824 */ /* 0x040fe200078e00ff */
[----:B------:R-:W-:Y:S02]  /*8890*/  LOP3.LUT R32, R32, 0xffff0000, RZ, 0xc0, !PT ;  /* 0xffff000020207812 */ /* 0x000fe400078ec0ff */
[----:B------:R-:W-:Y:S01]  /*88a0*/  FFMA.FTZ R41, R53, R54, R41 ;  /* 0x0000003635297223 */ /* 0x000fe20000010029 */
[----:B------:R-:W-:Y:S01]  /*88b0*/  LOP3.LUT R53, R43, 0xffff0000, RZ, 0xc0, !PT ;  /* 0xffff00002b357812 */ /* 0x000fe200078ec0ff */
[C---:B------:R-:W-:Y:S01]  /*88c0*/  IMAD.U32 R54, R40.reuse, 0x10000, RZ ;  /* 0x0001000028367824 */ /* 0x040fe200078e00ff */
[----:B------:R-:W-:-:S02]  /*88d0*/  LOP3.LUT R40, R40, 0xffff0000, RZ, 0xc0, !PT ;  /* 0xffff000028287812 */ /* 0x000fc400078ec0ff */
[----:B------:R-:W-:Y:S01]  /*88e0*/  F2FP.BF16.F32.PACK_AB R44, R33, R44 ;  /* 0x0000002c212c723e */ /* 0x000fe200000010ff */
[----:B------:R-:W-:Y:S01]  /*88f0*/  FMUL.FTZ R43, R53, R170 ;  /* 0x000000aa352b7220 */ /* 0x000fe20000410000 */
[----:B------:R-:W-:-:S03]  /*8900*/  F2FP.BF16.F32.PACK_AB R37, R37, R47 ;  /* 0x0000002f2525723e */ /* 0x000fc600000010ff */
[-C--:B------:R-:W-:Y:S01]  /*8910*/  FFMA.FTZ R43, R39, R52.reuse, -R43 ;  /* 0x00000034272b7223 */ /* 0x080fe2000001082b */
[----:B------:R-:W-:Y:S01]  /*8920*/  FMUL.FTZ R52, R53, R52 ;  /* 0x0000003435347220 */ /* 0x000fe20000410000 */
[C---:B------:R-:W-:Y:S01]  /*8930*/  IMAD.U32 R53, R35.reuse, 0x10000, RZ ;  /* 0x0001000023357824 */ /* 0x040fe200078e00ff */
[----:B------:R-:W-:Y:S02]  /*8940*/  LOP3.LUT R35, R35, 0xffff0000, RZ, 0xc0, !PT ;  /* 0xffff000023237812 */ /* 0x000fe400078ec0ff */
[----:B------:R-:W-:Y:S01]  /*8950*/  FFMA.FTZ R39, R39, R170, R52 ;  /* 0x000000aa27277223 */ /* 0x000fe20000010034 */
[----:B------:R-:W-:Y:S01]  /*8960*/  FMUL.FTZ R80, R54, R53 ;  /* 0x0000003536507220 */ /* 0x000fe20000410000 */
[----:B------:R-:W-:Y:S02]  /*8970*/  IMAD.U32 R52, R36, 0x10000, RZ ;  /* 0x0001000024347824 */ /* 0x000fe400078e00ff */
[-C--:B------:R-:W-:Y:S01]  /*8980*/  FMUL.FTZ R54, R54, R55.reuse ;  /* 0x0000003736367220 */ /* 0x080fe20000410000 */
[----:B------:R-:W-:Y:S01]  /*8990*/  LOP3.LUT R36, R36, 0xffff0000, RZ, 0xc0, !PT ;  /* 0xffff000024247812 */ /* 0x000fe200078ec0ff */
[----:B------:R-:W-:-:S02]  /*89a0*/  FFMA.FTZ R80, R52, R55, -R80 ;  /* 0x0000003734507223 */ /* 0x000fc40000010850 */
[----:B------:R-:W-:Y:S01]  /*89b0*/  FFMA.FTZ R54, R52, R53, R54 ;  /* 0x0000003534367223 */ /* 0x000fe20000010036 */
[CC--:B------:R-:W-:Y:S01]  /*89c0*/  FMUL.FTZ R52, R40.reuse, R35.reuse ;  /* 0x0000002328347220 */ /* 0x0c0fe20000410000 */
        /* <DEDUP_REMOVED lines=13> */
[----:B------:R-:W-:-:S02]  /*8aa0*/  F2FP.BF16.F32.PACK_AB R43, R43, R46 ;  /* 0x0000002e2b2b723e */ /* 0x000fc400000010ff */
[C---:B------:R-:W-:Y:S01]  /*8ab0*/  FFMA.FTZ R55, R36.reuse, R53, -R55 ;  /* 0x0000003524377223 */ /* 0x040fe20000010837 */
[----:B------:R-:W-:Y:S01]  /*8ac0*/  FFMA.FTZ R52, R36, R40, R52 ;  /* 0x0000002824347223 */ /* 0x000fe20000010034 */
[C---:B------:R-:W-:Y:S01]  /*8ad0*/  FMUL.FTZ R36, R42.reuse, R45 ;  /* 0x0000002d2a247220 */ /* 0x040fe20000410000 */
[-C--:B------:R-:W-:Y:S01]  /*8ae0*/  FMUL.FTZ R42, R42, R34.reuse ;  /* 0x000000222a2a7220 */ /* 0x080fe20000410000 */
[----:B------:R-:W-:Y:S01]  /*8af0*/  F2FP.BF16.F32.PACK_AB R33, R39, R41 ;  /* 0x000000292721723e */ /* 0x000fe200000010ff */
[----:B------:R-:W-:Y:S02]  /*8b00*/  IMAD.MOV.U32 R39, RZ, RZ, R43 ;  /* 0x000000ffff277224 */ /* 0x000fe400078e002b */
[C---:B------:R-:W-:Y:S01]  /*8b10*/  FFMA.FTZ R36, R38.reuse, R34, -R36 ;  /* 0x0000002226247223 */ /* 0x040fe20000010824 */
[----:B------:R-:W-:Y:S01]  /*8b20*/  FFMA.FTZ R42, R38, R45, R42 ;  /* 0x0000002d262a7223 */ /* 0x000fe2000001002a */
[----:B------:R-:W-:Y:S01]  /*8b30*/  F2FP.BF16.F32.PACK_AB R32, R32, R80 ;  /* 0x000000502020723e */ /* 0x000fe200000010ff */
[----:B------:R-:W-:Y:S01]  /*8b40*/  IMAD.MOV.U32 R41, RZ, RZ, R44 ;  /* 0x000000ffff297224 */ /* 0x000fe200078e002c */
[----:B------:R-:W-:Y:S01]  /*8b50*/  F2FP.BF16.F32.PACK_AB R35, R35, R54 ;  /* 0x000000362323723e */ /* 0x000fe200000010ff */
[----:B------:R-:W-:Y:S01]  /*8b60*/  IMAD.MOV.U32 R43, RZ, RZ, R33 ;  /* 0x000000ffff2b7224 */ /* 0x000fe200078e0021 */
[----:B------:R-:W-:Y:S01]  /*8b70*/  F2FP.BF16.F32.PACK_AB R55, R36, R55 ;  /* 0x000000372437723e */ /* 0x000fe200000010ff */
[----:B------:R-:W-:Y:S01]  /*8b80*/  IMAD.MOV.U32 R36, RZ, RZ, R32 ;  /* 0x000000ffff247224 */ /* 0x000fe200078e0020 */
[----:B------:R-:W-:Y:S01]  /*8b90*/  F2FP.BF16.F32.PACK_AB R42, R42, R52 ;  /* 0x000000342a2a723e */ /* 0x000fe200000010ff */
[----:B------:R-:W-:-:S02]  /*8ba0*/  IMAD.MOV.U32 R40, RZ, RZ, R35 ;  /* 0x000000ffff287224 */ /* 0x000fc400078e0023 */
[----:B------:R-:W-:-:S07]  /*8bb0*/  IMAD.MOV.U32 R38, RZ, RZ, R55 ;  /* 0x000000ffff267224 */ /* 0x000fce00078e0037 */
.L_x_2570:
[----:B------:R-:W-:Y:S05]  /*8bc0*/  BSYNC B2 ;  /* 0x0000000000027941 */ /* 0x000fea0003800000 */
.L_x_2569:
[----:B--2---:R4:W-:Y:S04]  /*8bd0*/  STG.E.128 desc[UR60][R48.64], R36 ;  /* 0x0000002430007986 */ /* 0x0049e8000c101d3c */
[----:B0-----:R4:W-:Y:S02]  /*8be0*/  @!P4 STG.E.128 desc[UR60][R50.64], R40 ;  /* 0x000000283200c986 */ /* 0x0019e4000c101d3c */
.L_x_2560:
[----:B------:R-:W-:Y:S05]  /*8bf0*/  BSYNC B1 ;  /* 0x0000000000017941 */ /* 0x000fea0003800000 */
.L_x_2559:
        /* <DEDUP_REMOVED lines=18> */
[----:B------:R-:W-:Y:S01]  /*8d20*/  LEA.HI R38, R38, R34, RZ, 0x3 ;  /* 0x0000002226267211 */ /* 0x000fe200078f18ff */
[----:B------:R-:W-:Y:S01]  /*8d30*/  IMAD R34, R16, 0x6000, R138 ;  /* 0x0000600010227824 */ /* 0x000fe200078e028a */
[----:B------:R-:W-:-:S03]  /*8d40*/  ISETP.GE.AND P3, PT, R36, R142, PT ;  /* 0x0000008e2400720c */ /* 0x000fc60003f66270 */
[----:B------:R-:W-:Y:S02]  /*8d50*/  IMAD.SHL.U32 R38, R38, 0x400, RZ ;  /* 0x0000040026267824 */ /* 0x000fe400078e00ff */
[----:B------:R-:W-:-:S03]  /*8d60*/  IMAD R34, R34, 0x2, R2 ;  /* 0x0000000222227824 */ /* 0x000fc600078e0202 */
[----:B------:R-:W-:-:S05]  /*8d70*/  LOP3.LUT R38, R38, 0x7fffe000, RZ, 0xc0, !PT ;  /* 0x7fffe00026267812 */ /* 0x000fca00078ec0ff */
[--C-:B------:R-:W-:Y:S02]  /*8d80*/  @!P3 SHF.R.S32.HI R32, RZ, 0x1f, R36.reuse ;  /* 0x0000001fff20b819 */ /* 0x100fe40000011424 */
[--C-:B------:R-:W-:Y:S02]  /*8d90*/  @!P3 IADD3 R33, P4, P5, R92, R124, R36.reuse ;  /* 0x0000007c5c21b210 */ /* 0x100fe40007d9e024 */
[----:B------:R-:W-:Y:S02]  /*8da0*/  LOP3.LUT R36, R194, 0x38, R36, 0xf8, !PT ;  /* 0x00000038c2247812 */ /* 0x000fe400078ef824 */
[----:B------:R-:W-:Y:S02]  /*8db0*/  @!P3 IADD3.X R32, R90, R44, R32, P4, P5 ;  /* 0x0000002c5a20b210 */ /* 0x000fe400027ea420 */
[----:B------:R-:W-:Y:S02]  /*8dc0*/  LOP3.LUT R36, R36, R39, RZ, 0x3c, !PT ;  /* 0x0000002724247212 */ /* 0x000fe400078e3cff */
[----:B------:R-:W-:-:S02]  /*8dd0*/  LEA R40, P4, R35, R114, 0x1 ;  /* 0x0000007223287211 */ /* 0x000fc400078808ff */
[----:B------:R-:W-:Y:S02]  /*8de0*/  IADD3 R36, R36, R38, R198 ;  /* 0x0000002624247210 */ /* 0x000fe40007ffe0c6 */
[----:B------:R-:W-:Y:S02]  /*8df0*/  LEA.HI.X R41, R35, R115, R37, 0x1, P4 ;  /* 0x0000007323297211 */ /* 0x000fe400020f0c25 */
[----:B------:R-:W-:Y:S01]  /*8e00*/  @!P3 LEA R42, P4, R33, R114, 0x1 ;  /* 0x00000072212ab211 */ /* 0x000fe200078808ff */
[----:B------:R-:W-:-:S03]  /*8e10*/  IMAD R36, R16, 0x6000, R36 ;  /* 0x0000600010247824 */ /* 0x000fc600078e0224 */
[----:B------:R-:W-:Y:S01]  /*8e20*/  @!P3 LEA.HI.X R43, R33, R115, R32, 0x1, P4 ;  /* 0x00000073212bb211 */ /* 0x000fe200020f0c20 */
[----:B------:R-:W-:Y:S01]  /*8e30*/  IMAD R36, R36, 0x2, R2 ;  /* 0x0000000224247824 */ /* 0x000fe200078e0202 */
[----:B------:R-:W0:Y:S01]  /*8e40*/  LDS.128 R32, [R34+0x1c400] ;  /* 0x01c4000022207984 */ /* 0x000e220000000c00 */
[----:B------:R-:W-:-:S04]  /*8e50*/  ISETP.GE.AND P4, PT, R18, R117, PT ;  /* 0x000000751200720c */ /* 0x000fc80003f86270 */
[----:B------:R-:W2:Y:S09]  /*8e60*/  LDS.128 R36, [R36+0x1c400] ;  /* 0x01c4000024247984 */ /* 0x000eb20000000c00 */
        /* <DEDUP_REMOVED lines=45> */
[----:B------:R-:W-:Y:S01]  /*9140*/  LOP3.LUT R49, R39, 0xffff0000, RZ, 0xc0, !PT ;  /* 0xffff000027317812 */ /* 0x000fe200078ec0ff */
[----:B------:R-:W-:Y:S01]  /*9150*/  IMAD.U32 R54, R66, 0x10000, RZ ;  /* 0x0001000042367824 */ /* 0x000fe200078e00ff */
        /* <DEDUP_REMOVED lines=24> */
[----:B------:R-:W-:Y:S01]  /*92e0*/  IMAD.U32 R32, R34, 0x10000, RZ ;  /* 0x0001000022207824 */ /* 0x000fe200078e00ff */
[----:B------:R-:W-:Y:S01]  /*92f0*/  LOP3.LUT R78, R78, 0xffff0000, RZ, 0xc0, !PT ;  /* 0xffff00004e4e7812 */ /* 0x000fe200078ec0ff */
[C---:B------:R-:W-:Y:S01]  /*9300*/  FMUL.FTZ R55, R47.reuse, R48 ;  /* 0x000000302f377220 */ /* 0x040fe20000410000 */
[----:B------:R-:W-:Y:S01]  /*9310*/  LOP3.LUT R34, R34, 0xffff0000, RZ, 0xc0, !PT ;  /* 0xffff000022227812 */ /* 0x000fe200078ec0ff */
[----:B------:R-:W-:Y:S01]  /*9320*/  FMUL.FTZ R47, R47, R54 ;  /* 0x000000362f2f7220 */ /* 0x000fe20000410000 */
[----:B------:R-:W-:Y:S01]  /*9330*/  F2FP.BF16.F32.PACK_AB R35, R35, R50 ;  /* 0x000000322323723e */ /* 0x000fe200000010ff */
[----:B------:R-:W-:Y:S01]  /*9340*/  FFMA.FTZ R55, R32, R54, -R55 ;  /* 0x0000003620377223 */ /* 0x000fe20000010837 */
[C---:B------:R-:W-:Y:S01]  /*9350*/  FMUL.FTZ R54, R38.reuse, R78 ;  /* 0x0000004e26367220 */ /* 0x040fe20000410000 */
[----:B------:R-:W-:Y:S01]  /*9360*/  FMUL.FTZ R38, R38, R66 ;  /* 0x0000004226267220 */ /* 0x000fe20000410000 */
[----:B------:R-:W-:Y:S01]  /*9370*/  F2FP.BF16.F32.PACK_AB R39, R39, R52 ;  /* 0x000000342727723e */ /* 0x000fe200000010ff */
[----:B------:R-:W-:Y:S01]  /*9380*/  FFMA.FTZ R47, R32, R48, R47 ;  /* 0x00000030202f7223 */ /* 0x000fe2000001002f */
        /* <DEDUP_REMOVED lines=13> */
.L_x_2574:
[----:B------:R-:W-:Y:S05]  /*9460*/  BSYNC B2 ;  /* 0x0000000000027941 */ /* 0x000fea0003800000 */
.L_x_2573:
[----:B0-----:R0:W-:Y:S04]  /*9470*/  STG.E.128 desc[UR60][R40.64], R32 ;  /* 0x0000002028007986 */ /* 0x0011e8000c101d3c */
[----:B--2---:R0:W-:Y:S02]  /*9480*/  @!P3 STG.E.128 desc[UR60][R42.64], R36 ;  /* 0x000000242a00b986 */ /* 0x0041e4000c101d3c */
.L_x_2572:
[----:B------:R-:W-:Y:S05]  /*9490*/  BSYNC B1 ;  /* 0x0000000000017941 */ /* 0x000fea0003800000 */
.L_x_2571:
        /* <DEDUP_REMOVED lines=15> */
[----:B------:R-:W-:Y:S01]  /*9590*/  LOP3.LUT R36, R194, 0x38, R37, 0xf8, !PT ;  /* 0x00000038c2247812 */ /* 0x000fe200078ef825 */
[----:B------:R-:W-:-:S05]  /*95a0*/  IMAD.SHL.U32 R39, R39, 0x400, RZ ;  /* 0x0000040027277824 */ /* 0x000fca00078e00ff */
[----:B------:R-:W-:-:S05]  /*95b0*/  LOP3.LUT R39, R39, 0x7fffe000, RZ, 0xc0, !PT ;  /* 0x7fffe00027277812 */ /* 0x000fca00078ec0ff */
[--C-:B------:R-:W-:Y:S02]  /*95c0*/  @!P3 SHF.R.S32.HI R33, RZ, 0x1f, R37.reuse ;  /* 0x0000001fff21b819 */ /* 0x100fe40000011425 */
[----:B------:R-:W-:Y:S02]  /*95d0*/  @!P3 IADD3 R32, P4, P5, R92, R124, R37 ;  /* 0x0000007c5c20b210 */ /* 0x000fe40007d9e025 */
[----:B------:R-:W-:Y:S02]  /*95e0*/  LOP3.LUT R37, R36, R38, RZ, 0x3c, !PT ;  /* 0x0000002624257212 */ /* 0x000fe400078e3cff */
[----:B------:R-:W-:Y:S02]  /*95f0*/  @!P3 IADD3.X R33, R90, R44, R33, P4, P5 ;  /* 0x0000002c5a21b210 */ /* 0x000fe400027ea421 */
[----:B------:R-:W-:Y:S01]  /*9600*/  IADD3 R39, R37, R39, R198 ;  /* 0x0000002725277210 */ /* 0x000fe20007ffe0c6 */
[----:B------:R-:W-:Y:S01]  /*9610*/  IMAD R37, R16, 0x6000, R136 ;  /* 0x0000600010257824 */ /* 0x000fe200078e0288 */
[----:B------:R-:W-:-:S03]  /*9620*/  LEA R40, P4, R34, R114, 0x1 ;  /* 0x0000007222287211 */ /* 0x000fc600078808ff */
        /* <DEDUP_REMOVED lines=47> */
[C---:B------:R-:W-:Y:S01]  /*9920*/  FMUL.FTZ R60, R55.reuse, R64 ;  /* 0x00000040373c7220 */ /* 0x040fe20000410000 */
[----:B------:R-:W-:Y:S01]  /*9930*/  LOP3.LUT R74, R74, 0xffff0000, RZ, 0xc0, !PT ;  /* 0xffff00004a4a7812 */ /* 0x000fe200078ec0ff */
[-C--:B------:R-:W-:Y:S01]  /*9940*/  FMUL.FTZ R55, R55, R49.reuse ;  /* 0x0000003137377220 */ /* 0x080fe20000410000 */
[----:B------:R-:W-:Y:S01]  /*9950*/  PRMT R47, R157, 0x5410, R47 ;  /* 0x000054109d2f7816 */ /* 0x000fe2000000002f */
[----:B------:R-:W-:Y:S01]  /*9960*/  FFMA.FTZ R52, R50, R72, R52 ;  /* 0x0000004832347223 */ /* 0x000fe20000010034 */
[----:B------:R-:W-:Y:S01]  /*9970*/  PRMT R45, R154, 0x5432, R45 ;  /* 0x000054329a2d7816 */ /* 0x000fe2000000002d */
[----:B------:R-:W-:Y:S01]  /*9980*/  FFMA.FTZ R60, R54, R49, -R60 ;  /* 0x00000031363c7223 */ /* 0x000fe2000001083c */
[----:B------:R-:W-:Y:S01]  /*9990*/  LOP3.LUT R62, R62, 0xffff0000, RZ, 0xc0, !PT ;  /* 0xffff00003e3e7812 */ /* 0x000fe200078ec0ff */
[----:B------:R-:W-:Y:S01]  /*99a0*/  FFMA.FTZ R55, R54, R64, R55 ;  /* 0x0000004036377223 */ /* 0x000fe20000010037 */
[----:B------:R-:W-:Y:S01]  /*99b0*/  LOP3.LUT R35, R35, 0xffff0000, RZ, 0xc0, !PT ;  /* 0xffff000023237812 */ /* 0x000fe200078ec0ff */
[----:B------:R-:W-:Y:S01]  /*99c0*/  FMUL.FTZ R72, R39, R74 ;  /* 0x0000004a27487220 */ /* 0x000fe20000410000 */
[----:B------:R-:W-:Y:S01]  /*99d0*/  IMAD.U32 R54, R47, 0x10000, RZ ;  /* 0x000100002f367824 */ /* 0x000fe200078e00ff */
[----:B------:R-:W-:Y:S01]  /*99e0*/  LOP3.LUT R36, R36, 0xffff0000, RZ, 0xc0, !PT ;  /* 0xffff000024247812 */ /* 0x000fe200078ec0ff */
[----:B------:R-:W-:-:S02]  /*99f0*/  IMAD.U32 R50, R45, 0x10000, RZ ;  /* 0x000100002d327824 */ /* 0x000fc400078e00ff */
[-C--:B------:R-:W-:Y:S01]  /*9a00*/  FMUL.FTZ R64, R39, R62.reuse ;  /* 0x0000003e27407220 */ /* 0x080fe20000410000 */
[----:B------:R-:W-:Y:S01]  /*9a10*/  LOP3.LUT R47, R47, 0xffff0000, RZ, 0xc0, !PT ;  /* 0xffff00002f2f7812 */ /* 0x000fe200078ec0ff */
[----:B------:R-:W-:Y:S01]  /*9a20*/  FFMA.FTZ R39, R35, R62, -R72 ;  /* 0x0000003e23277223 */ /* 0x000fe20000010848 */
[----:B------:R-:W-:Y:S01]  /*9a30*/  LOP3.LUT R45, R45, 0xffff0000, RZ, 0xc0, !PT ;  /* 0xffff00002d2d7812 */ /* 0x000fe200078ec0ff */
[C---:B------:R-:W-:Y:S01]  /*9a40*/  FMUL.FTZ R62, R37.reuse, R54 ;  /* 0x00000036253e7220 */ /* 0x040fe20000410000 */
[----:B------:R-:W-:Y:S01]  /*9a50*/  FMUL.FTZ R37, R37, R50 ;  /* 0x0000003225257220 */ /* 0x000fe20000410000 */
[----:B------:R-:W-:Y:S01]  /*9a60*/  PRMT R46, R155, 0x5432, R46 ;  /* 0x000054329b2e7816 */ /* 0x000fe2000000002e */
[----:B------:R-:W-:Y:S01]  /*9a70*/  FFMA.FTZ R64, R35, R74, R64 ;  /* 0x0000004a23407223 */ /* 0x000fe20000010040 */
[C---:B------:R-:W-:Y:S01]  /*9a80*/  FMUL.FTZ R35, R36.reuse, R47 ;  /* 0x0000002f24237220 */ /* 0x040fe20000410000 */
[-C--:B------:R-:W-:Y:S01]  /*9a90*/  FMUL.FTZ R49, R36, R45.reuse ;  /* 0x0000002d24317220 */ /* 0x080fe20000410000 */
[----:B------:R-:W-:Y:S01]  /*9aa0*/  LOP3.LUT R32, R32, 0xffff0000, RZ, 0xc0, !PT ;  /* 0xffff000020207812 */ /* 0x000fe200078ec0ff */
[----:B------:R-:W-:Y:S01]  /*9ab0*/  IMAD.U32 R36, R65, 0x10000, RZ ;  /* 0x0001000041247824 */ /* 0x000fe200078e00ff */
[----:B------:R-:W-:Y:S01]  /*9ac0*/  LOP3.LUT R38, R38, 0xffff0000, RZ, 0xc0, !PT ;  /* 0xffff000026267812 */ /* 0x000fe200078ec0ff */
[C---:B------:R-:W-:Y:S01]  /*9ad0*/  FFMA.FTZ R62, R33.reuse, R50, -R62 ;  /* 0x00000032213e7223 */ /* 0x040fe2000001083e */
[----:B------:R-:W-:Y:S01]  /*9ae0*/  FFMA.FTZ R37, R33, R54, R37 ;  /* 0x0000003621257223 */ /* 0x000fe20000010025 */
[----:B------:R-:W-:Y:S01]  /*9af0*/  LOP3.LUT R65, R65, 0xffff0000, RZ, 0xc0, !PT ;  /* 0xffff000041417812 */ /* 0x000fe200078ec0ff */
[C---:B------:R-:W-:Y:S01]  /*9b00*/  IMAD.U32 R50, R46.reuse, 0x10000, RZ ;  /* 0x000100002e327824 */ /* 0x040fe200078e00ff */
[----:B------:R-:W-:Y:S01]  /*9b10*/  LOP3.LUT R33, R46, 0xffff0000, RZ, 0xc0, !PT ;  /* 0xffff00002e217812 */ /* 0x000fe200078ec0ff */
[----:B------:R-:W-:Y:S01]  /*9b20*/  FFMA.FTZ R35, R32, R45, -R35 ;  /* 0x0000002d20237223 */ /* 0x000fe20000010823 */
[----:B------:R-:W-:Y:S01]  /*9b30*/  LOP3.LUT R34, R34, 0xffff0000, RZ, 0xc0, !PT ;  /* 0xffff000022227812 */ /* 0x000fe200078ec0ff */
[C---:B------:R-:W-:Y:S01]  /*9b40*/  FMUL.FTZ R46, R61.reuse, R36 ;  /* 0x000000243d2e7220 */ /* 0x040fe20000410000 */
[C---:B------:R-:W-:Y:S01]  /*9b50*/  FMUL.FTZ R45, R38.reuse, R65 ;  /* 0x00000041262d7220 */ /* 0x040fe20000410000 */
[----:B------:R-:W-:Y:S01]  /*9b60*/  FMUL.FTZ R61, R61, R50 ;  /* 0x000000323d3d7220 */ /* 0x000fe20000410000 */
[----:B------:R-:W-:Y:S01]  /*9b70*/  FMUL.FTZ R38, R38, R33 ;  /* 0x0000002126267220 */ /* 0x000fe20000410000 */
[----:B------:R-:W-:Y:S01]  /*9b80*/  FFMA.FTZ R32, R32, R47, R49 ;  /* 0x0000002f20207223 */ /* 0x000fe20000010031 */
[----:B------:R-:W-:Y:S01]  /*9b90*/  F2FP.BF16.F32.PACK_AB R39, R39, R60 ;  /* 0x0000003c2727723e */ /* 0x000fe200000010ff */
[C---:B------:R-:W-:Y:S01]  /*9ba0*/  FFMA.FTZ R36, R53.reuse, R36, R61 ;  /* 0x0000002435247223 */ /* 0x040fe2000001003d */
[----:B------:R-:W-:Y:S01]  /*9bb0*/  FFMA.FTZ R65, R34, R65, R38 ;  /* 0x0000004122417223 */ /* 0x000fe20000010026 */
[----:B------:R-:W-:Y:S01]  /*9bc0*/  FFMA.FTZ R50, R53, R50, -R46 ;  /* 0x0000003235327223 */ /* 0x000fe2000001082e */
[----:B------:R-:W-:Y:S01]  /*9bd0*/  F2FP.BF16.F32.PACK_AB R38, R32, R37 ;  /* 0x000000252026723e */ /* 0x000fe200000010ff */
[----:B------:R-:W-:Y:S01]  /*9be0*/  FFMA.FTZ R45, R34, R33, -R45 ;  /* 0x00000021222d7223 */ /* 0x000fe2000001082d */
[----:B------:R-:W-:-:S02]  /*9bf0*/  F2FP.BF16.F32.PACK_AB R51, R52, R51 ;  /* 0x000000333433723e */ /* 0x000fc400000010ff */
        /* <DEDUP_REMOVED lines=8> */
[----:B------:R-:W-:Y:S02]  /*9c80*/  IMAD.MOV.U32 R37, RZ, RZ, R51 ;  /* 0x000000ffff257224 */ /* 0x000fe400078e0033 */
[----:B------:R-:W-:-:S02]  /*9c90*/  IMAD.MOV.U32 R38, RZ, RZ, R54 ;  /* 0x000000ffff267224 */ /* 0x000fc400078e0036 */
[----:B------:R-:W-:-:S07]  /*9ca0*/  IMAD.MOV.U32 R39, RZ, RZ, R55 ;  /* 0x000000ffff277224 */ /* 0x000fce00078e0037 */
.L_x_2578:
[----:B------:R-:W-:Y:S05]  /*9cb0*/  BSYNC B2 ;  /* 0x0000000000027941 */ /* 0x000fea0003800000 */
.L_x_2577:
[----:B0-----:R0:W-:Y:S04]  /*9cc0*/  STG.E.128 desc[UR60][R40.64], R32 ;  /* 0x0000002028007986 */ /* 0x0011e8000c101d3c */
[----:B--2---:R0:W-:Y:S02]  /*9cd0*/  @!P3 STG.E.128 desc[UR60][R42.64], R36 ;  /* 0x000000242a00b986 */ /* 0x0041e4000c101d3c */
.L_x_2576:
[----:B------:R-:W-:Y:S05]  /*9ce0*/  BSYNC B1 ;  /* 0x0000000000017941 */ /* 0x000fea0003800000 */
.L_x_2575:
[----:B------:R-:W-:-:S13]  /*9cf0*/  ISETP.NE.AND P3, PT, R9, RZ, PT ;  /* 0x000000ff0900720c */ /* 0x000fda0003f65270 */
[----:B------:R-:W-:Y:S05]  /*9d00*/  @!P3 BRA `(.L_x_2529) ;  /* 0x0000000800f0b947 */ /* 0x000fea0003800000 */
[----:B0-----:R-:W2:Y:S01]  /*9d10*/  LDL R32, [R1+0x10] ;  /* 0x0000100001207983 */ /* 0x001ea20000100800 */
[----:B------:R-:W-:Y:S01]  /*9d20*/  SHF.R.U32.HI R35, RZ, 0x3, R194 ;  /* 0x00000003ff237819 */ /* 0x000fe200000116c2 */
[----:B------:R-:W-:Y:S01]  /*9d30*/  BSSY B1, `(.L_x_2579) ;  /* 0x0000077000017945 */ /* 0x000fe20003800000 */
[----:B--2---:R-:W-:-:S04]  /*9d40*/  LOP3.LUT P4, RZ, R32, 0x1, RZ, 0xc0, !PT ;  /* 0x0000000120ff7812 */ /* 0x004fc8000788c0ff */
[----:B------:R-:W-:Y:S02]  /*9d50*/  SEL R144, R120, R144, !P4 ;  /* 0x0000009078907207 */ /* 0x000fe40006000000 */
[----:B---34-:R-:W-:Y:S02]  /*9d60*/  IADD3 R41, P3, P4, R92, R124, R12 ;  /* 0x0000007c5c297210 */ /* 0x018fe40007c7e00c */
[----:B------:R-:W-:Y:S02]  /*9d70*/  SHF.R.S32.HI R33, RZ, 0x1f, R144 ;  /* 0x0000001fff217819 */ /* 0x000fe40000011490 */
[----:B------:R-:W-:Y:S02]  /*9d80*/  IADD3.X R42, R90, R44, R107, P3, P4 ;  /* 0x0000002c5a2a7210 */ /* 0x000fe40001fe846b */
[----:B------:R-:W-:Y:S02]  /*9d90*/  LEA.HI R33, R33, R144, RZ, 0x4 ;  /* 0x0000009021217211 */ /* 0x000fe400078f20ff */
[----:B------:R-:W-:-:S02]  /*9da0*/  ISETP.GE.AND P4, PT, R186, R117, PT ;  /* 0x00000075ba00720c */ /* 0x000fc40003f86270 */
[----:B------:R-:W-:Y:S02]  /*9db0*/  LEA.HI.SX32 R33, R33, R110, 0x1c ;  /* 0x0000006e21217211 */ /* 0x000fe400078fe2ff */
[----:B------:R-:W-:Y:S02]  /*9dc0*/  LEA R40, P3, R41, R114, 0x1 ;  /* 0x0000007229287211 */ /* 0x000fe400078608ff */
[----:B------:R-:W-:Y:S01]  /*9dd0*/  SHF.R.S32.HI R32, RZ, 0x1f, R33 ;  /* 0x0000001fff207819 */ /* 0x000fe20000011421 */
[----:B------:R-:W-:Y:S01]  /*9de0*/  IMAD.SHL.U32 R43, R33, 0x8, RZ ;  /* 0x00000008212b7824 */ /* 0x000fe200078e00ff */
[----:B------:R-:W-:Y:S02]  /*9df0*/  LEA.HI.X R41, R41, R115, R42, 0x1, P3 ;  /* 0x0000007329297211 */ /* 0x000fe400018f0c2a */
        /* <DEDUP_REMOVED lines=23> */
[----:B------:R-:W-:-:S02]  /*9f70*/  SHF.R.U64 R45, R58, 0x10, R59 ;  /* 0x000000103a2d7819 */ /* 0x000fc4000000123b */
[----:B------:R-:W-:Y:S02]  /*9f80*/  PRMT R57, R150, 0x5432, R57 ;  /* 0x0000543296397816 */ /* 0x000fe40000000039 */
[----:B------:R-:W-:Y:S02]  /*9f90*/  SHF.R.U64 R52, R70, 0x10, R71 ;  /* 0x0000001046347819 */ /* 0x000fe40000001247 */
[----:B------:R-:W-:Y:S01]  /*9fa0*/  SHF.R.U32.HI R58, RZ, 0x10, R59 ;  /* 0x00000010ff3a7819 */ /* 0x000fe2000001163b */
[----:B------:R-:W-:Y:S01]  /*9fb0*/  IMAD.U32 R59, R56, 0x10000, RZ ;  /* 0x00010000383b7824 */ /* 0x000fe200078e00ff */
[----:B------:R-:W-:Y:S02]  /*9fc0*/  SHF.R.U32.HI R70, RZ, 0x10, R71 ;  /* 0x00000010ff467819 */ /* 0x000fe40000011647 */
[----:B------:R-:W-:Y:S01]  /*9fd0*/  PRMT R150, R150, 0x5410, R45 ;  /* 0x0000541096967816 */ /* 0x000fe2000000002d */
[----:B------:R-:W-:Y:S01]  /*9fe0*/  IMAD.U32 R45, R57, 0x10000, RZ ;  /* 0x00010000392d7824 */ /* 0x000fe200078e00ff */
[----:B------:R-:W-:Y:S01]  /*9ff0*/  PRMT R70, R151, 0x5432, R70 ;  /* 0x0000543297467816 */ /* 0x000fe20000000046 */
[C---:B------:R-:W-:Y:S01]  /*a000*/  FMUL.FTZ R61, R55.reuse, R59 ;  /* 0x0000003b373d7220 */ /* 0x040fe20000410000 */
[----:B------:R-:W-:Y:S01]  /*a010*/  PRMT R152, R152, 0x5410, R47 ;  /* 0x0000541098987816 */ /* 0x000fe2000000002f */
[-C--:B------:R-:W-:Y:S01]  /*a020*/  FMUL.FTZ R55, R55, R45.reuse ;  /* 0x0000002d37377220 */ /* 0x080fe20000410000 */
[----:B------:R-:W-:Y:S01]  /*a030*/  LOP3.LUT R53, R37, 0xffff0000, RZ, 0xc0, !PT ;  /* 0xffff000025357812 */ /* 0x000fe200078ec0ff */
[C---:B------:R-:W-:Y:S01]  /*a040*/  FFMA.FTZ R45, R50.reuse, R45, -R61 ;  /* 0x0000002d322d7223 */ /* 0x040fe2000001083d */
[----:B------:R-:W-:Y:S01]  /*a050*/  PRMT R58, R149, 0x5432, R58 ;  /* 0x00005432953a7816 */ /* 0x000fe2000000003a */
[----:B------:R-:W-:Y:S01]  /*a060*/  FFMA.FTZ R50, R50, R59, R55 ;  /* 0x0000003b32327223 */ /* 0x000fe20000010037 */
[----:B------:R-:W-:Y:S01]  /*a070*/  LOP3.LUT R47, R56, 0xffff0000, RZ, 0xc0, !PT ;  /* 0xffff0000382f7812 */ /* 0x000fe200078ec0ff */
[----:B------:R-:W-:Y:S01]  /*a080*/  IMAD.U32 R37, R36, 0x10000, RZ ;  /* 0x0001000024257824 */ /* 0x000fe200078e00ff */
[----:B------:R-:W-:Y:S01]  /*a090*/  LOP3.LUT R56, R57, 0xffff0000, RZ, 0xc0, !PT ;  /* 0xffff000039387812 */ /* 0x000fe200078ec0ff */
[----:B------:R-:W-:Y:S01]  /*a0a0*/  IMAD.U32 R57, R70, 0x10000, RZ ;  /* 0x0001000046397824 */ /* 0x000fe200078e00ff */
[----:B------:R-:W-:Y:S01]  /*a0b0*/  LOP3.LUT R46, R33, 0xffff0000, RZ, 0xc0, !PT ;  /* 0xffff0000212e7812 */ /* 0x000fe200078ec0ff */
[----:B------:R-:W-:Y:S01]  /*a0c0*/  FMUL.FTZ R61, R53, R47 ;  /* 0x0000002f353d7220 */ /* 0x000fe20000410000 */
[----:B------:R-:W-:-:S02]  /*a0d0*/  IMAD.U32 R55, R58, 0x10000, RZ ;  /* 0x000100003a377824 */ /* 0x000fc400078e00ff */
[-C--:B------:R-:W-:Y:S01]  /*a0e0*/  FMUL.FTZ R53, R53, R56.reuse ;  /* 0x0000003835357220 */ /* 0x080fe20000410000 */
[----:B------:R-:W-:Y:S01]  /*a0f0*/  LOP3.LUT R39, R39, 0xffff0000, RZ, 0xc0, !PT ;  /* 0xffff000027277812 */ /* 0x000fe200078ec0ff */
[----:B------:R-:W-:Y:S01]  /*a100*/  FMUL.FTZ R60, R54, R57 ;  /* 0x00000039363c7220 */ /* 0x000fe20000410000 */
[----:B------:R-:W-:Y:S01]  /*a110*/  LOP3.LUT R70, R70, 0xffff0000, RZ, 0xc0, !PT ;  /* 0xffff000046467812 */ /* 0x000fe200078ec0ff */
[----:B------:R-:W-:Y:S01]  /*a120*/  FMUL.FTZ R54, R54, R55 ;  /* 0x0000003736367220 */ /* 0x000fe20000410000 */
[----:B------:R-:W-:Y:S01]  /*a130*/  LOP3.LUT R58, R58, 0xffff0000, RZ, 0xc0, !PT ;  /* 0xffff00003a3a7812 */ /* 0x000fe200078ec0ff */
[C---:B------:R-:W-:Y:S01]  /*a140*/  FFMA.FTZ R56, R46.reuse, R56, -R61 ;  /* 0x000000382e387223 */ /* 0x040fe2000001083d */
[----:B------:R-:W-:Y:S01]  /*a150*/  PRMT R42, R149, 0x5410, R42 ;  /* 0x00005410952a7816 */ /* 0x000fe2000000002a */
[----:B------:R-:W-:Y:S01]  /*a160*/  FFMA.FTZ R47, R46, R47, R53 ;  /* 0x0000002f2e2f7223 */ /* 0x000fe20000010035 */
[----:B------:R-:W-:Y:S01]  /*a170*/  LOP3.LUT R35, R35, 0xffff0000, RZ, 0xc0, !PT ;  /* 0xffff000023237812 */ /* 0x000fe200078ec0ff */
[----:B------:R-:W-:Y:S01]  /*a180*/  FFMA.FTZ R46, R51, R55, -R60 ;  /* 0x00000037332e7223 */ /* 0x000fe2000001083c */
[----:B------:R-:W-:Y:S01]  /*a190*/  LOP3.LUT R36, R36, 0xffff0000, RZ, 0xc0, !PT ;  /* 0xffff000024247812 */ /* 0x000fe200078ec0ff */
[C---:B------:R-:W-:Y:S01]  /*a1a0*/  FMUL.FTZ R62, R39.reuse, R70 ;  /* 0x00000046273e7220 */ /* 0x040fe20000410000 */
[----:B------:R-:W-:Y:S01]  /*a1b0*/  FMUL.FTZ R64, R39, R58 ;  /* 0x0000003a27407220 */ /* 0x000fe20000410000 */
[C---:B------:R-:W-:Y:S01]  /*a1c0*/  LOP3.LUT R55, R152.reuse, 0xffff0000, RZ, 0xc0, !PT ;  /* 0xffff000098377812 */ /* 0x040fe200078ec0ff */
[----:B------:R-:W-:Y:S01]  /*a1d0*/  FFMA.FTZ R51, R51, R57, R54 ;  /* 0x0000003933337223 */ /* 0x000fe20000010036 */
[----:B------:R-:W-:Y:S01]  /*a1e0*/  IMAD.U32 R60, R152, 0x10000, RZ ;  /* 0x00010000983c7824 */ /* 0x000fe200078e00ff */
[C---:B------:R-:W-:Y:S01]  /*a1f0*/  LOP3.LUT R53, R42.reuse, 0xffff0000, RZ, 0xc0, !PT ;  /* 0xffff00002a357812 */ /* 0x040fe200078ec0ff */
[----:B------:R-:W-:-:S02]  /*a200*/  IMAD.U32 R54, R42, 0x10000, RZ ;  /* 0x000100002a367824 */ /* 0x000fc400078e00ff */
[C---:B------:R-:W-:Y:S01]  /*a210*/  FFMA.FTZ R39, R35.reuse, R58, -R62 ;  /* 0x0000003a23277223 */ /* 0x040fe2000001083e */
[C---:B------:R-:W-:Y:S01]  /*a220*/  IMAD.U32 R33, R32.reuse, 0x10000, RZ ;  /* 0x0001000020217824 */ /* 0x040fe200078e00ff */
[----:B------:R-:W-:Y:S01]  /*a230*/  LOP3.LUT R32, R32, 0xffff0000, RZ, 0xc0, !PT ;  /* 0xffff000020207812 */ /* 0x000fe200078ec0ff */
[----:B------:R-:W-:Y:S01]  /*a240*/  FFMA.FTZ R64, R35, R70, R64 ;  /* 0x0000004623407223 */ /* 0x000fe20000010040 */
[----:B------:R-:W-:Y:S01]  /*a250*/  PRMT R52, R151, 0x5410, R52 ;  /* 0x0000541097347816 */ /* 0x000fe20000000034 */
[C---:B------:R-:W-:Y:S01]  /*a260*/  FMUL.FTZ R42, R37.reuse, R60 ;  /* 0x0000003c252a7220 */ /* 0x040fe20000410000 */
[C---:B------:R-:W-:Y:S01]  /*a270*/  FMUL.FTZ R35, R36.reuse, R55 ;  /* 0x0000003724237220 */ /* 0x040fe20000410000 */
        /* <DEDUP_REMOVED lines=14> */
[-C--:B------:R-:W-:Y:S01]  /*a360*/  FMUL.FTZ R34, R34, R33.reuse ;  /* 0x0000002122227220 */ /* 0x080fe20000410000 */
[C---:B------:R-:W-:Y:S01]  /*a370*/  FMUL.FTZ R36, R38.reuse, R52 ;  /* 0x0000003426247220 */ /* 0x040fe20000410000 */
[----:B------:R-:W-:Y:S01]  /*a380*/  F2FP.BF16.F32.PACK_AB R47, R47, R50 ;  /* 0x000000322f2f723e */ /* 0x000fe200000010ff */
        /* <DEDUP_REMOVED lines=17> */
.L_x_2580:
[----:B------:R-:W-:Y:S05]  /*a4a0*/  BSYNC B1 ;  /* 0x0000000000017941 */ /* 0x000fea0003800000 */
.L_x_2579:
        /* <DEDUP_REMOVED lines=10> */
.L_x_2496:
[----:B------:R-:W2:Y:S02]  /*a550*/  LDL R32, [R1+0x14] ;  /* 0x0000140001207983 */ /* 0x000ea40000100800 */
[----:B--2---:R-:W-:-:S13]  /*a560*/  R2UR UR4, R32 ;  /* 0x00000000200472ca */ /* 0x004fda00000e0000 */
[----:B------:R-:W-:-:S06]  /*a570*/  UISETP.NE.AND UP0, UPT, UR4, 0x3, UPT ;  /* 0x000000030400788c */ /* 0x000fcc000bf05270 */
[----:B------:R-:W-:-:S13]  /*a580*/  PLOP3.LUT P2, PT, PT, PT, UP0, 0x80, 0x0 ;  /* 0x000000000000781c */ /* 0x000fda0003f4f008 */
[----:B------:R-:W-:Y:S05]  /*a590*/  @!P2 BRA `(.L_x_2581) ;  /* 0x000000000004a947 */ /* 0x000fea0003800000 */
[----:B------:R-:W-:Y:S01]  /*a5a0*/  BPT.TRAP 0x1 ;  /* 0x000000040000795c */ /* 0x000fe20000300000 */
.L_x_2581:
[----:B------:R-:W-:Y:S01]  /*a5b0*/  IMAD R3, R16, 0x8, R2 ;  /* 0x0000000810037824 */ /* 0x000fe200078e0202 */
[----:B------:R-:W-:Y:S01]  /*a5c0*/  SHF.L.U32 R0, R188, 0x1f, RZ ;  /* 0x0000001fbc007819 */ /* 0x000fe200000006ff */
[----:B------:R-:W-:Y:S01]  /*a5d0*/  IMAD R4, R24, -0x80, R25 ;  /* 0xffffff8018047824 */ /* 0x000fe200078e0219 */
[----:B------:R-:W-:Y:S02]  /*a5e0*/  BSSY B1, `(.L_x_2582) ;  /* 0x0000005000017945 */ /* 0x000fe40003800000 */
[----:B------:R-:W1:Y:S02]  /*a5f0*/  SYNCS.PHASECHK.TRANS64.TRYWAIT P4, [R3+URZ+0x34890], R0 ;  /* 0x03489000030075a7 */ /* 0x000e64000808017f */
[----:B------:R-:W-:-:S04]  /*a600*/  VIMNMX R4, R4, 0x80, PT ;  /* 0x0000008004047848 */ /* 0x000fc80003fe0100 */
[----:B------:R-:W-:Y:S01]  /*a610*/  ISETP.GE.AND P3, PT, R17, R4, PT ;  /* 0x000000041100720c */ /* 0x000fe20003f66270 */
[----:B-1----:R-:W-:-:S12]  /*a620*/  @!P4 BRA `(.L_x_2583) ;  /* 0x000001c800ccc947 */ /* 0x002fd80003800000 */
.L_x_2886:
[----:B------:R-:W-:Y:S05]  /*a630*/  BSYNC B1 ;  /* 0x0000000000017941 */ /* 0x000fea0003800000 */
.L_x_2582:
[----:B------:R-:W-:Y:S04]  /*a640*/  BSSY B1, `(.L_x_2584) ;  /* 0x0000014000017945 */ /* 0x000fe80003800000 */
[----:B------:R-:W-:Y:S05]  /*a650*/  @P3 BRA `(.L_x_2585) ;  /* 0x0000000000483947 */ /* 0x000fea0003800000 */
[----:B------:R-:W-:Y:S02]  /*a660*/  ISETP.NE.AND P4, PT, R11, RZ, PT ;  /* 0x000000ff0b00720c */ /* 0x000fe40003f85270 */
[----:B------:R-:W-:-:S11]  /*a670*/  ISETP.NE.AND P3, PT, R10, RZ, PT ;  /* 0x000000ff0a00720c */ /* 0x000fd60003f65270 */
[----:B0-----:R-:W0:Y:S04]  /*a680*/  @P4 LDS.128 R32, [R43] ;  /* 0x000000002b204984 */ /* 0x001e280000000c00 */
[----:B------:R-:W2:Y:S04]  /*a690*/  @P3 LDS.128 R36, [R42] ;  /* 0x000000002a243984 */ /* 0x000ea80000000c00 */
[----:B0-----:R-:W-:Y:S01]  /*a6a0*/  @P4 STG.E.128 desc[UR60][R44.64], R32 ;  /* 0x000000202c004986 */ /* 0x001fe2000c101d3c */
[----:B------:R-:W-:-:S03]  /*a6b0*/  ISETP.NE.AND P4, PT, R9, RZ, PT ;  /* 0x000000ff0900720c */ /* 0x000fc60003f85270 */
[----:B--2---:R-:W-:Y:S01]  /*a6c0*/  @P3 STG.E.128 desc[UR60][R44.64+0x40], R36 ;  /* 0x000040242c003986 */ /* 0x004fe2000c101d3c */
[----:B------:R-:W-:-:S09]  /*a6d0*/  ISETP.NE.AND P3, PT, R8, RZ, PT ;  /* 0x000000ff0800720c */ /* 0x000fd20003f65270 */
[----:B------:R-:W0:Y:S04]  /*a6e0*/  @P4 LDS.128 R32, [R43+0x4000] ;  /* 0x004000002b204984 */ /* 0x000e280000000c00 */
[----:B------:R-:W2:Y:S04]  /*a6f0*/  @P3 LDS.128 R36, [R42+0x4000] ;  /* 0x004000002a243984 */ /* 0x000ea80000000c00 */
[----:B0-----:R-:W-:Y:S01]  /*a700*/  @P4 STG.E.128 desc[UR60][R44.64+0x80], R32 ;  /* 0x000080202c004986 */ /* 0x001fe2000c101d3c */
[----:B------:R-:W-:-:S03]  /*a710*/  ISETP.NE.AND P4, PT, R6, RZ, PT ;  /* 0x000000ff0600720c */ /* 0x000fc60003f85270 */
[----:B--2---:R-:W-:Y:S01]  /*a720*/  @P3 STG.E.128 desc[UR60][R44.64+0xc0], R36 ;  /* 0x0000c0242c003986 */ /* 0x004fe2000c101d3c */
[----:B------:R-:W-:-:S09]  /*a730*/  ISETP.NE.AND P3, PT, R7, RZ, PT ;  /* 0x000000ff0700720c */ /* 0x000fd20003f65270 */
[----:B------:R-:W0:Y:S04]  /*a740*/  @P4 LDS.128 R36, [R42+0x8000] ;  /* 0x008000002a244984 */ /* 0x000e280000000c00 */
[----:B------:R-:W2:Y:S04]  /*a750*/  @P3 LDS.128 R32, [R43+0x8000] ;  /* 0x008000002b203984 */ /* 0x000ea80000000c00 */
[----:B0-----:R3:W-:Y:S04]  /*a760*/  @P4 STG.E.128 desc[UR60][R44.64+0x140], R36 ;  /* 0x000140242c004986 */ /* 0x0017e8000c101d3c */
[----:B--2---:R3:W-:Y:S02]  /*a770*/  @P3 STG.E.128 desc[UR60][R44.64+0x100], R32 ;  /* 0x000100202c003986 */ /* 0x0047e4000c101d3c */
.L_x_2585:
[----:B------:R-:W-:Y:S05]  /*a780*/  BSYNC B1 ;  /* 0x0000000000017941 */ /* 0x000fea0003800000 */
.L_x_2584:
[----:B------:R-:W-:-:S13]  /*a790*/  ISETP.GE.AND P3, PT, R214, R4, PT ;  /* 0x00000004d600720c */ /* 0x000fda0003f66270 */
[----:B------:R-:W-:Y:S05]  /*a7a0*/  @P3 BRA `(.L_x_2529) ;  /* 0x0000000000483947 */ /* 0x000fea0003800000 */
[----:B------:R-:W-:Y:S02]  /*a7b0*/  ISETP.NE.AND P4, PT, R11, RZ, PT ;  /* 0x000000ff0b00720c */ /* 0x000fe40003f85270 */
[----:B------:R-:W-:-:S11]  /*a7c0*/  ISETP.NE.AND P3, PT, R9, RZ, PT ;  /* 0x000000ff0900720c */ /* 0x000fd60003f65270 */
[----:B0--3--:R-:W0:Y:S04]  /*a7d0*/  @P4 LDS.128 R32, [R43+0x2000] ;  /* 0x002000002b204984 */ /* 0x009e280000000c00 */
[----:B------:R-:W2:Y:S04]  /*a7e0*/  @P3 LDS.128 R36, [R43+0x6000] ;  /* 0x006000002b243984 */ /* 0x000ea80000000c00 */
        /* <DEDUP_REMOVED lines=14> */
.L_x_2529:
[----:B------:R-:W-:Y:S05]  /*a8d0*/  BSYNC B0 ;  /* 0x0000000000007941 */ /* 0x000fea0003800000 */
.L_x_2495:
[----:B0-234-:R-:W0:Y:S01]  /*a8e0*/  S2R R32, SR_TID.X ;  /* 0x0000000000207919 */ /* 0x01de220000002100 */
[----:B------:R-:W-:Y:S01]  /*a8f0*/  @!PT LDS RZ, [RZ] ;  /* 0x00000000fffff984 */ /* 0x000fe20000000800 */
[----:B------:R-:W-:Y:S01]  /*a900*/  @!PT LDS RZ, [RZ] ;  /* 0x00000000fffff984 */ /* 0x000fe20000000800 */
[----:B------:R-:W-:Y:S01]  /*a910*/  @!PT LDS RZ, [RZ] ;  /* 0x00000000fffff984 */ /* 0x000fe20000000800 */
[----:B------:R-:W-:Y:S01]  /*a920*/  @!PT LDS RZ, [RZ] ;  /* 0x00000000fffff984 */ /* 0x000fe20000000800 */
[----:B------:R2:W-:Y:S06]  /*a930*/  MEMBAR.ALL.CTA ;  /* 0x0000000000007992 */ /* 0x0005ec0000008000 */
[----:B--2---:R-:W2:Y:S01]  /*a940*/  FENCE.VIEW.ASYNC.S ;  /* 0x00000000000073c6 */ /* 0x004ea20000000000 */
[----:B------:R-:W-:Y:S05]  /*a950*/  WARPSYNC.ALL ;  /* 0x0000000000007948 */ /* 0x000fea0003800000 */
[----:B------:R-:W-:Y:S01]  /*a960*/  BSSY B0, `(.L_x_2586) ;  /* 0x0000009000007945 */ /* 0x000fe20003800000 */
[----:B0-----:R-:W-:Y:S01]  /*a970*/  LOP3.LUT R32, R32, 0x7f, RZ, 0xc0, !PT ;  /* 0x0000007f20207812 */ /* 0x001fe200078ec0ff */
[----:B--2---:R0:W-:Y:S03]  /*a980*/  BAR.SYNC.DEFER_BLOCKING R148, 0x80 ;  /* 0x000200940000751d */ /* 0x0041e60000010000 */
[----:B------:R-:W-:-:S13]  /*a990*/  ISETP.NE.AND P3, PT, R32, RZ, PT ;  /* 0x000000ff2000720c */ /* 0x000fda0003f65270 */
[----:B------:R-:W-:-:S05]  /*a9a0*/  @!P3 VIADD R32, R3, 0x348a0 ;  /* 0x000348a00320b836 */ /* 0x000fca0000000000 */
[----:B------:R-:W-:-:S04]  /*a9b0*/  @!P3 PRMT R32, RZ, 0x654, R32 ;  /* 0x00000654ff20b816 */ /* 0x000fc80000000020 */
[----:B------:R0:W-:Y:S01]  /*a9c0*/  @!P3 SYNCS.ARRIVE.TRANS64.RED.A1T0 RZ, [R32+URZ], RZ ;  /* 0x000000ff20ffb9a7 */ /* 0x0001e2000810043f */
[----:B------:R-:W-:Y:S05]  /*a9d0*/  @!P2 BRA `(.L_x_2587) ;  /* 0x000000000004a947 */ /* 0x000fea0003800000 */
[----:B------:R-:W-:Y:S01]  /*a9e0*/  BPT.TRAP 0x1 ;  /* 0x000000040000795c */ /* 0x000fe20000300000 */
.L_x_2587:
[----:B------:R-:W-:Y:S05]  /*a9f0*/  BSYNC B0 ;  /* 0x0000000000007941 */ /* 0x000fea0003800000 */
.L_x_2586:
[----:B------:R-:W2:Y:S01]  /*aa00*/  SYNCS.PHASECHK.TRANS64.TRYWAIT P4, [R3+URZ+0x348b0], R0 ;  /* 0x0348b000030075a7 */ /* 0x000ea2000808017f */
[----:B0-----:R-:W-:Y:S01]  /*aa10*/  IMAD R32, R16, 0x4000, R27 ;  /* 0x0000400010207824 */ /* 0x001fe200078e021b */
[----:B------:R-:W-:Y:S01]  /*aa20*/  ULDC.64 UR42, c[0x0][0x328] ;  /* 0x0000ca00002a7ab9 */ /* 0x000fe20000000a00 */
[----:B------:R-:W-:Y:S01]  /*aa30*/  ULDC.64 UR40, c[0x0][0x318] ;  /* 0x0000c60000287ab9 */ /* 0x000fe20000000a00 */
[----:B------:R-:W-:Y:S01]  /*aa40*/  BSSY B0, `(.L_x_2588) ;  /* 0x0000004000007945 */ /* 0x000fe20003800000 */
[----:B------:R-:W-:Y:S01]  /*aa50*/  ISETP.GE.AND P2, PT, R17, R4, PT ;  /* 0x000000041100720c */ /* 0x000fe20003f46270 */
[----:B------:R-:W-:Y:S02]  /*aa60*/  IMAD.IADD R34, R122, 0x1, R32 ;  /* 0x000000017a227824 */ /* 0x000fe400078e0220 */
[----:B--2---:R-:W-:Y:S10]  /*aa70*/  @!P4 BRA `(.L_x_2589) ;  /* 0x000001c400ccc947 */ /* 0x004ff40003800000 */
.L_x_2887:
[----:B------:R-:W-:Y:S05]  /*aa80*/  BSYNC B0 ;  /* 0x0000000000007941 */ /* 0x000fea0003800000 */
.L_x_2588:
[----:B------:R-:W-:Y:S01]  /*aa90*/  BSSY B0, `(.L_x_2590) ;  /* 0x000001a000007945 */ /* 0x000fe20003800000 */
[----:B01----:R-:W-:Y:S02]  /*aaa0*/  IMAD R0, R32, 0x2, R113 ;  /* 0x0000000220007824 */ /* 0x003fe400078e0271 */
        /* <DEDUP_REMOVED lines=24> */
.L_x_2591:
[----:B------:R-:W-:Y:S05]  /*ac30*/  BSYNC B0 ;  /* 0x0000000000007941 */ /* 0x000fea0003800000 */
.L_x_2590:
        /* <DEDUP_REMOVED lines=25> */
.L_x_2593:
[----:B------:R-:W-:Y:S05]  /*add0*/  BSYNC B0 ;  /* 0x0000000000007941 */ /* 0x000fea0003800000 */
.L_x_2592:
[----:B------:R-:W3:Y:S01]  /*ade0*/  LDL R0, [R1+0x10] ;  /* 0x0000100001007983 */ /* 0x000ee20000100800 */
[----:B------:R-:W-:Y:S01]  /*adf0*/  @!P3 VIADD R3, R3, 0x348c0 ;  /* 0x000348c00303b836 */ /* 0x000fe20000000000 */
[----:B------:R-:W-:Y:S01]  /*ae00*/  PLOP3.LUT P2, PT, PT, PT, PT, 0x8, 0x0 ;  /* 0x000000000000781c */ /* 0x000fe20003f4e170 */
[----:B------:R-:W-:Y:S01]  /*ae10*/  VIADD R16, R16, 0x1 ;  /* 0x0000000110107836 */ /* 0x000fe20000000000 */
[----:B------:R-:W-:Y:S01]  /*ae20*/  @!PT LDS RZ, [RZ] ;  /* 0x00000000fffff984 */ /* 0x000fe20000000800 */
[----:B------:R-:W-:Y:S01]  /*ae30*/  @!PT LDS RZ, [RZ] ;  /* 0x00000000fffff984 */ /* 0x000fe20000000800 */
[----:B------:R-:W-:Y:S01]  /*ae40*/  @!PT LDS RZ, [RZ] ;  /* 0x00000000fffff984 */ /* 0x000fe20000000800 */
[----:B------:R-:W-:Y:S01]  /*ae50*/  @!PT LDS RZ, [RZ] ;  /* 0x00000000fffff984 */ /* 0x000fe20000000800 */
[----:B------:R1:W-:Y:S06]  /*ae60*/  MEMBAR.ALL.CTA ;  /* 0x0000000000007992 */ /* 0x0003ec0000008000 */
[----:B-1----:R-:W1:Y:S01]  /*ae70*/  FENCE.VIEW.ASYNC.S ;  /* 0x00000000000073c6 */ /* 0x002e620000000000 */
[----:B------:R-:W-:Y:S01]  /*ae80*/  @!P3 PRMT R3, RZ, 0x654, R3 ;  /* 0x00000654ff03b816 */ /* 0x000fe20000000003 */
[----:B-1----:R1:W-:Y:S06]  /*ae90*/  BAR.SYNC.DEFER_BLOCKING R148, 0x80 ;  /* 0x000200940000751d */ /* 0x0023ec0000010000 */
[----:B------:R4:W-:Y:S01]  /*aea0*/  @!P3 SYNCS.ARRIVE.TRANS64.RED.A1T0 RZ, [R3+URZ], RZ ;  /* 0x000000ff03ffb9a7 */ /* 0x0009e2000810043f */
[----:B------:R-:W-:-:S04]  /*aeb0*/  ISETP.NE.AND P3, PT, R16, 0x2, PT ;  /* 0x000000021000780c */ /* 0x000fc80003f65270 */
[----:B------:R-:W-:Y:S02]  /*aec0*/  SEL R16, R16, RZ, P3 ;  /* 0x000000ff10107207 */ /* 0x000fe40001800000 */
[----:B----4-:R-:W-:-:S04]  /*aed0*/  SEL R3, RZ, 0x1, P3 ;  /* 0x00000001ff037807 */ /* 0x010fc80001800000 */
[----:B------:R-:W-:Y:S02]  /*aee0*/  LOP3.LUT R188, R188, R3, RZ, 0x3c, !PT ;  /* 0x00000003bcbc7212 */ /* 0x000fe400078e3cff */
[----:B---3--:R-:W-:-:S13]  /*aef0*/  LOP3.LUT P4, RZ, R0, 0x2, RZ, 0xc0, !PT ;  /* 0x0000000200ff7812 */ /* 0x008fda000788c0ff */
[----:B-1----:R-:W-:Y:S05]  /*af00*/  @P4 BRA `(.L_x_2594) ;  /* 0xffffff7c007c4947 */ /* 0x002fea000383ffff */
.L_x_2490:
[----:B------:R-:W1:Y:S01]  /*af10*/  LDC R0, c[0x0][0x448] ;  /* 0x00011200ff007b82 */ /* 0x000e620000000800 */
[----:B------:R-:W-:Y:S01]  /*af20*/  VIADD R3, R200, 0x7f ;  /* 0x0000007fc8037836 */ /* 0x000fe20000000000 */
[----:B------:R-:W-:Y:S01]  /*af30*/  BSSY B0, `(.L_x_2595) ;  /* 0x0000010000007945 */ /* 0x000fe20003800000 */
[----:B------:R-:W-:Y:S01]  /*af40*/  IMAD.MOV.U32 R88, RZ, RZ, RZ ;  /* 0x000000ffff587224 */ /* 0x000fe200078e00ff */
[----:B-1----:R-:W-:-:S13]  /*af50*/  ISETP.NE.AND P0, PT, R0, 0x1, PT ;  /* 0x000000010000780c */ /* 0x002fda0003f05270 */
[----:B------:R-:W1:Y:S08]  /*af60*/  @P0 LDC R0, c[0x0][0x44c] ;  /* 0x00011300ff000b82 */ /* 0x000e700000000800 */
[----:B------:R-:W3:Y:S01]  /*af70*/  @P0 LDC R5, c[0x0][0x450] ;  /* 0x00011400ff050b82 */ /* 0x000ee20000000800 */
[----:B-1----:R-:W-:-:S05]  /*af80*/  @P0 IMAD.HI.U32 R0, R3, R0, RZ ;  /* 0x0000000003000227 */ /* 0x002fca00078e00ff */
[----:B---3--:R-:W-:-:S05]  /*af90*/  @P0 SHF.R.U32.HI R3, RZ, R5, R0 ;  /* 0x00000005ff030219 */ /* 0x008fca0000011600 */
[----:B------:R-:W-:-:S05]  /*afa0*/  IMAD.IADD R3, R146, 0x1, R3 ;  /* 0x0000000192037824 */ /* 0x000fca00078e0203 */
[----:B------:R-:W-:-:S04]  /*afb0*/  SHF.R.S32.HI R0, RZ, 0x1f, R3 ;  /* 0x0000001fff007819 */ /* 0x000fc80000011403 */
[----:B------:R-:W-:-:S04]  /*afc0*/  LEA.HI R0, R0, R3, RZ, 0x7 ;  /* 0x0000000300007211 */ /* 0x000fc800078f38ff */
[----:B------:R-:W-:-:S04]  /*afd0*/  SHF.R.S32.HI R0, RZ, 0x7, R0 ;  /* 0x00000007ff007819 */ /* 0x000fc80000011400 */
[----:B------:R-:W-:-:S04]  /*afe0*/  VIMNMX R147, R147, R0, PT ;  /* 0x0000000093937248 */ /* 0x000fc80003fe0100 */
[----:B------:R-:W-:Y:S01]  /*aff0*/  ISETP.GE.AND P0, PT, R147, 0x1, PT ;  /* 0x000000019300780c */ /* 0x000fe20003f06270 */
[----:B------:R-:W-:-:S12]  /*b000*/  @P2 BRA `(.L_x_2596) ;  /* 0x0000000000082947 */ /* 0x000fd80003800000 */
[----:B------:R-:W1:Y:S02]  /*b010*/  FENCE.VIEW.ASYNC.G ;  /* 0x00000000000073c6 */ /* 0x000e640000000100 */
[----:B-1----:R-:W-:Y:S06]  /*b020*/  BAR.ARV 0xc, 0x180 ;  /* 0x0306000000007b1d */ /* 0x002fec0000002000 */
.L_x_2596:
[----:B------:R-:W-:Y:S05]  /*b030*/  BSYNC B0 ;  /* 0x0000000000007941 */ /* 0x000fea0003800000 */
.L_x_2595:
[----:B------:R-:W-:Y:S04]  /*b040*/  BSSY B0, `(.L_x_2597) ;  /* 0x000001f000007945 */ /* 0x000fe80003800000 */
[----:B------:R-:W-:Y:S05]  /*b050*/  @!P0 BRA `(.L_x_2598) ;  /* 0x0000000000748947 */ /* 0x000fea0003800000 */
[----:B------:R-:W-:Y:S01]  /*b060*/  ISETP.NE.AND P0, PT, R209, RZ, PT ;  /* 0x000000ffd100720c */ /* 0x000fe20003f05270 */
[----:B------:R-:W-:-:S03]  /*b070*/  ULDC UR4, c[0x0][0x9f0] ;  /* 0x00027c0000047ab9 */ /* 0x000fc60000000800 */
[----:B------:R-:W-:-:S04]  /*b080*/  SEL R9, R209, UR4, P0 ;  /* 0x00000004d1097c07 */ /* 0x000fc80008000000 */
[-C--:B------:R-:W-:Y:S02]  /*b090*/  IABS R6, R9.reuse ;  /* 0x0000000900067213 */ /* 0x080fe40000000000 */
[----:B------:R-:W-:Y:S02]  /*b0a0*/  IADD3 R0, R9, -0x1, R147 ;  /* 0xffffffff09007810 */ /* 0x000fe40007ffe093 */
[----:B------:R-:W1:Y:S01]  /*b0b0*/  I2F.RP R3, R6 ;  /* 0x0000000600037306 */ /* 0x000e620000209400 */
[-C--:B------:R-:W-:Y:S02]  /*b0c0*/  IABS R10, R9.reuse ;  /* 0x00000009000a7213 */ /* 0x080fe40000000000 */
        /* <DEDUP_REMOVED lines=22> */
.L_x_2598:
[----:B------:R-:W-:Y:S05]  /*b230*/  BSYNC B0 ;  /* 0x0000000000007941 */ /* 0x000fea0003800000 */
.L_x_2597:
        /* <DEDUP_REMOVED lines=27> */
[----:B0-----:R-:W-:Y:S02]  /*b3f0*/  CS2R R42, SRZ ;  /* 0x00000000002a7805 */ /* 0x001fe4000001ff00 */
[----:B--2---:R-:W-:Y:S02]  /*b400*/  CS2R R40, SRZ ;  /* 0x0000000000287805 */ /* 0x004fe4000001ff00 */
        /* <DEDUP_REMOVED lines=9> */
[----:B------:R-:W2:Y:S01]  /*b4a0*/  LDL R3, [R1+0x84] ;  /* 0x0000840001037983 */ /* 0x000ea20000100800 */
[----:B------:R-:W0:Y:S02]  /*b4b0*/  S2R R4, SR_TID.X ;  /* 0x0000000000047919 */ /* 0x000e240000002100 */
[----:B0-----:R-:W-:-:S05]  /*b4c0*/  VIADD R4, R4, 0xffffff80 ;  /* 0xffffff8004047836 */ /* 0x001fca0000000000 */
[----:B------:R-:W-:-:S04]  /*b4d0*/  SHF.R.S32.HI R0, RZ, 0x1f, R4 ;  /* 0x0000001fff007819 */ /* 0x000fc80000011404 */
[----:B------:R-:W-:-:S04]  /*b4e0*/  LEA.HI R0, R0, R4, RZ, 0x7 ;  /* 0x0000000400007211 */ /* 0x000fc800078f38ff */
[----:B------:R-:W-:-:S06]  /*b4f0*/  SHF.R.S32.HI R0, RZ, 0x7, R0 ;  /* 0x00000007ff007819 */ /* 0x000fcc0000011400 */
[----:B------:R-:W0:Y:S01]  /*b500*/  SHFL.IDX PT, R0, R0, RZ, 0x1f ;  /* 0x00001fff00007589 */ /* 0x000e2200000e0000 */
[----:B--2---:R-:W-:Y:S02]  /*b510*/  R2UR UR4, R3 ;  /* 0x00000000030472ca */ /* 0x004fe400000e0000 */
[----:B0-----:R-:W-:-:S04]  /*b520*/  LEA.HI R3, R0, R0, RZ, 0x1 ;  /* 0x0000000000037211 */ /* 0x001fc800078f08ff */
[----:B------:R-:W-:-:S05]  /*b530*/  LOP3.LUT R3, R3, 0x1e, RZ, 0xc0, !PT ;  /* 0x0000001e03037812 */ /* 0x000fca00078ec0ff */
[----:B------:R-:W-:Y:S02]  /*b540*/  IMAD.IADD R3, R0, 0x1, -R3 ;  /* 0x0000000100037824 */ /* 0x000fe400078e0a03 */
[----:B------:R-:W-:-:S05]  /*b550*/  IMAD.U32 R0, RZ, RZ, UR4 ;  /* 0x00000004ff007e24 */ /* 0x000fca000f8e00ff */
[----:B------:R-:W-:Y:S02]  /*b560*/  LOP3.LUT P0, RZ, R0, 0x3ff, RZ, 0xc0, !PT ;  /* 0x000003ff00ff7812 */ /* 0x000fe4000780c0ff */
[----:B------:R-:W-:-:S04]  /*b570*/  LEA R3, R3, UR4, 0xd ;  /* 0x0000000403037c11 */ /* 0x000fc8000f8e68ff */
[----:B------:R-:W-:Y:S02]  /*b580*/  SHF.R.U32.HI R3, RZ, 0x4, R3 ;  /* 0x00000004ff037819 */ /* 0x000fe40000011603 */
[----:B------:R-:W-:Y:S02]  /*b590*/  P2R R24, PR, RZ, 0x1 ;  /* 0x00000001ff187803 */ /* 0x000fe40000000000 */
[----:B------:R-:W-:-:S03]  /*b5a0*/  LOP3.LUT R68, R3, 0x3fff, RZ, 0xc0, !PT ;  /* 0x00003fff03447812 */ /* 0x000fc600078ec0ff */
[----:B------:R-:W-:Y:S05]  /*b5b0*/  @!P0 BRA `(.L_x_2600) ;  /* 0x0000000000408947 */ /* 0x000fea0003800000 */
        /* <DEDUP_REMOVED lines=16> */
.L_x_2600:
        /* <DEDUP_REMOVED lines=12> */
.L_x_2604:
[----:B-1----:R1:W2:Y:S02]  /*b780*/  SYNCS.PHASECHK.TRANS64.TRYWAIT P0, [R2+URZ+0x34800], R3 ;  /* 0x03480003020075a7 */ /* 0x0022a4000800017f */
[----:B--2---:R-:W-:Y:S05]  /*b790*/  @!P0 NANOSLEEP.SYNCS 0x989680 ;  /* 0x009896800000895d */ /* 0x004fea0003900000 */
[----:B------:R-:W2:Y:S02]  /*b7a0*/  @!P0 SYNCS.PHASECHK.TRANS64 P0, [R2+URZ+0x34800], R3 ;  /* 0x03480003020085a7 */ /* 0x000ea4000800007f */
[----:B--2---:R-:W-:Y:S05]  /*b7b0*/  @!P0 BRA `(.L_x_2604) ;  /* 0xfffffffc00f08947 */ /* 0x004fea000383ffff */
.L_x_2603:
[----:B------:R-:W-:Y:S05]  /*b7c0*/  BSYNC B0 ;  /* 0x0000000000007941 */ /* 0x000fea0003800000 */
.L_x_2602:
[----:B------:R-:W-:Y:S05]  /*b7d0*/  BRA `(.L_x_2605) ;  /* 0x0000007400307947 */ /* 0x000fea0003800000 */
.L_x_2601:
[----:B------:R-:W-:Y:S01]  /*b7e0*/  ISETP.NE.AND P0, PT, R24, RZ, PT ;  /* 0x000000ff1800720c */ /* 0x000fe20003f05270 */
[----:B------:R-:W-:Y:S01]  /*b7f0*/  ULDC.64 UR4, c[0x0][0x3f8] ;  /* 0x0000fe0000047ab9 */ /* 0x000fe20000000a00 */
[----:B-----5:R-:W-:Y:S01]  /*b800*/  SHF.R.S32.HI R0, RZ, 0x1f, R141 ;  /* 0x0000001fff007819 */ /* 0x020fe2000001148d */
[----:B------:R-:W-:Y:S01]  /*b810*/  ULDC.64 UR6, c[0x0][0x408] ;  /* 0x0001020000067ab9 */ /* 0x000fe20000000a00 */
[----:B------:R-:W-:-:S04]  /*b820*/  IMAD.WIDE.U32 R24, R141, UR4, RZ ;  /* 0x000000048d187c25 */ /* 0x000fc8000f8e00ff */
[C---:B------:R-:W-:Y:S02]  /*b830*/  IMAD R4, R0.reuse, UR4, RZ ;  /* 0x0000000400047c24 */ /* 0x040fe4000f8e02ff */
[----:B------:R-:W-:Y:S02]  /*b840*/  IMAD R0, R0, UR6, RZ ;  /* 0x0000000600007c24 */ /* 0x000fe4000f8e02ff */
[C---:B------:R-:W-:Y:S02]  /*b850*/  IMAD R29, R141.reuse, UR5, R4 ;  /* 0x000000058d1d7c24 */ /* 0x040fe4000f8e0204 */
        /* <DEDUP_REMOVED lines=21> */
.L_x_2606:
        /* <DEDUP_REMOVED lines=9> */
[----:B------:R-:W-:Y:S01]  /*ba40*/  IMAD.MOV.U32 R4, RZ, RZ, R24 ;  /* 0x000000ffff047224 */ /* 0x000fe200078e0018 */
[----:B------:R-:W-:Y:S01]  /*ba50*/  SHF.R.S32.HI R73, RZ, 0x1f, R190 ;  /* 0x0000001fff497819 */ /* 0x000fe200000114be */
[----:B------:R-:W-:Y:S01]  /*ba60*/  IMAD.MOV.U32 R6, RZ, RZ, R26 ;  /* 0x000000ffff067224 */ /* 0x000fe200078e001a */
[----:B------:R-:W-:Y:S01]  /*ba70*/  SHF.R.S32.HI R66, RZ, 0x1f, R189 ;  /* 0x0000001fff427819 */ /* 0x000fe200000114bd */
        /* <DEDUP_REMOVED lines=28> */
.L_x_2893:
        /* <DEDUP_REMOVED lines=16> */
[----:B------:R-:W3:Y:S01]  /*bd40*/  LDL R5, [R1+0x40] ;  /* 0x0000400001057983 */ /* 0x000ee20000100800 */
[----:B------:R-:W-:Y:S01]  /*bd50*/  ULDC UR4, c[0x0][0x3f4] ;  /* 0x0000fd0000047ab9 */ /* 0x000fe20000000800 */
[----:B------:R-:W-:Y:S02]  /*bd60*/  CS2R R60, SRZ ;  /* 0x00000000003c7805 */ /* 0x000fe4000001ff00 */
[----:B------:R-:W-:Y:S02]  /*bd70*/  ISETP.GE.AND P3, PT, R190, UR4, PT ;  /* 0x00000004be007c0c */ /* 0x000fe4000bf66270 */
[----:B------:R-:W-:Y:S02]  /*bd80*/  CS2R R58, SRZ ;  /* 0x00000000003a7805 */ /* 0x000fe4000001ff00 */
[----:B------:R-:W-:Y:S02]  /*bd90*/  ISETP.GE.AND P2, PT, R189, UR4, PT ;  /* 0x00000004bd007c0c */ /* 0x000fe4000bf46270 */
[----:B------:R-:W-:-:S02]  /*bda0*/  ISETP.GE.AND P1, PT, R192, UR4, PT ;  /* 0x00000004c0007c0c */ /* 0x000fc4000bf26270 */
[----:B------:R-:W-:Y:S02]  /*bdb0*/  ISETP.GE.AND P0, PT, R191, UR4, PT ;  /* 0x00000004bf007c0c */ /* 0x000fe4000bf06270 */
[----:B------:R-:W-:-:S03]  /*bdc0*/  ISETP.GE.AND P4, PT, R22, UR4, PT ;  /* 0x0000000416007c0c */ /* 0x000fc6000bf86270 */
[C---:B------:R-:W-:Y:S01]  /*bdd0*/  @!P3 IMAD.SHL.U32 R27, R190.reuse, 0x2, RZ ;  /* 0x00000002be1bb824 */ /* 0x040fe200078e00ff */
[----:B------:R-:W-:-:S03]  /*bde0*/  @!P3 SHF.L.U64.HI R4, R190, 0x1, R73 ;  /* 0x00000001be04b819 */ /* 0x000fc60000010249 */
[C---:B------:R-:W-:Y:S01]  /*bdf0*/  @!P2 IMAD.SHL.U32 R21, R189.reuse, 0x2, RZ ;  /* 0x00000002bd15a824 */ /* 0x040fe200078e00ff */
[----:B------:R-:W-:Y:S01]  /*be00*/  @!P2 SHF.L.U64.HI R10, R189, 0x1, R66 ;  /* 0x00000001bd0aa819 */ /* 0x000fe20000010242 */
[----:B------:R-:W-:Y:S01]  /*be10*/  @!P1 IMAD.SHL.U32 R13, R192, 0x2, RZ ;  /* 0x00000002c00d9824 */ /* 0x000fe200078e00ff */
[-C--:B--2---:R-:W-:Y:S01]  /*be20*/  @!P3 IADD3 R28, P6, R6, R27.reuse, RZ ;  /* 0x0000001b061cb210 */ /* 0x084fe20007fde0ff */
[C---:B------:R-:W-:Y:S01]  /*be30*/  @!P0 IMAD.SHL.U32 R35, R191.reuse, 0x2, RZ ;  /* 0x00000002bf238824 */ /* 0x040fe200078e00ff */
[----:B----4-:R-:W-:Y:S01]  /*be40*/  @!P3 IADD3 R26, P5, R8, R27, RZ ;  /* 0x0000001b081ab210 */ /* 0x010fe20007fbe0ff */
[----:B-1----:R-:W-:Y:S01]  /*be50*/  @!P4 IMAD.WIDE R32, R22, 0x2, R6 ;  /* 0x000000021620c825 */ /* 0x002fe200078e0206 */
[----:B------:R-:W-:-:S03]  /*be60*/  @!P0 SHF.L.U64.HI R36, R191, 0x1, R237 ;  /* 0x00000001bf248819 */ /* 0x000fc600000102ed */
[--C-:B------:R-:W-:Y:S01]  /*be70*/  @!P3 IMAD.X R29, R7, 0x1, R4.reuse, P6 ;  /* 0x00000001071db824 */ /* 0x100fe200030e0604 */
[-C--:B------:R-:W-:Y:S01]  /*be80*/  @!P2 IADD3 R24, P6, R6, R21.reuse, RZ ;  /* 0x000000150618a210 */ /* 0x080fe20007fde0ff */
[----:B---3--:R-:W-:Y:S01]  /*be90*/  @!P3 IMAD.X R27, R9, 0x1, R4, P5 ;  /* 0x00000001091bb824 */ /* 0x008fe200028e0604 */
[----:B------:R-:W-:Y:S01]  /*bea0*/  @!P2 IADD3 R20, P5, R8, R21, RZ ;  /* 0x000000150814a210 */ /* 0x000fe20007fbe0ff */
[----:B------:R1:W5:Y:S02]  /*beb0*/  @!P4 LD.E.64 R60, desc[UR60][R32.64] ;  /* 0x0000003c203cc980 */ /* 0x000364000c101b00 */
[--C-:B------:R-:W-:Y:S01]  /*bec0*/  @!P2 IMAD.X R25, R7, 0x1, R10.reuse, P6 ;  /* 0x000000010719a824 */ /* 0x100fe200030e060a */
[----:B------:R-:W-:Y:S01]  /*bed0*/  @!P1 IADD3 R14, P6, R6, R13, RZ ;  /* 0x0000000d060e9210 */ /* 0x000fe20007fde0ff */
[----:B------:R-:W-:Y:S01]  /*bee0*/  @!P2 IMAD.X R21, R9, 0x1, R10, P5 ;  /* 0x000000010915a824 */ /* 0x000fe200028e060a */
        /* <DEDUP_REMOVED lines=10> */
[----:B------:R1:W5:Y:S01]  /*bf90*/  @!P3 LD.E.64 R56, desc[UR60][R28.64] ;  /* 0x0000003c1c38b980 */ /* 0x000362000c101b00 */
[----:B------:R-:W-:-:S03]  /*bfa0*/  @!P5 SHF.L.U64.HI R34, R193, 0x1, R236 ;  /* 0x00000001c122d819 */ /* 0x000fc600000102ec */
[----:B------:R1:W5:Y:S04]  /*bfb0*/  @!P3 LD.E.64 R54, desc[UR60][R26.64] ;  /* 0x0000003c1a36b980 */ /* 0x000368000c101b00 */
[----:B------:R1:W5:Y:S04]  /*bfc0*/  @!P2 LD.E.64 R52, desc[UR60][R24.64] ;  /* 0x0000003c1834a980 */ /* 0x000368000c101b00 */
[----:B------:R1:W5:Y:S01]  /*bfd0*/  @!P2 LD.E.64 R50, desc[UR60][R20.64] ;  /* 0x0000003c1432a980 */ /* 0x000362000c101b00 */
[----:B------:R-:W-:Y:S01]  /*bfe0*/  @!P1 SHF.L.U64.HI R4, R192, 0x1, R5 ;  /* 0x00000001c0049819 */ /* 0x000fe20000010205 */
[----:B------:R-:W-:-:S04]  /*bff0*/  @!P4 IMAD.MOV.U32 R5, RZ, RZ, R9 ;  /* 0x000000ffff05c224 */ /* 0x000fc800078e0009 */
[----:B------:R-:W-:Y:S01]  /*c000*/  @!P1 IMAD.X R15, R7, 0x1, R4, P6 ;  /* 0x00000001070f9824 */ /* 0x000fe200030e0604 */
[----:B------:R-:W-:-:S04]  /*c010*/  @!P1 IADD3 R12, P6, R8, R13, RZ ;  /* 0x0000000d080c9210 */ /* 0x000fc80007fde0ff */
[----:B------:R1:W5:Y:S01]  /*c020*/  @!P1 LD.E.64 R48, desc[UR60][R14.64] ;  /* 0x0000003c0e309980 */ /* 0x000362000c101b00 */
[----:B------:R-:W-:Y:S01]  /*c030*/  @!P1 IMAD.X R13, R9, 0x1, R4, P6 ;  /* 0x00000001090d9824 */ /* 0x000fe200030e0604 */
[----:B------:R-:W-:Y:S01]  /*c040*/  @!P0 IADD3 R10, P6, R6, R35, RZ ;  /* 0x00000023060a8210 */ /* 0x000fe20007fde0ff */
[----:B------:R-:W-:-:S03]  /*c050*/  @!P4 IMAD.MOV.U32 R4, RZ, RZ, R8 ;  /* 0x000000ffff04c224 */ /* 0x000fc600078e0008 */
[----:B------:R1:W5:Y:S01]  /*c060*/  @!P1 LD.E.64 R46, desc[UR60][R12.64] ;  /* 0x0000003c0c2e9980 */ /* 0x000362000c101b00 */
[----:B------:R-:W-:-:S04]  /*c070*/  @!P4 IMAD.WIDE R30, R22, 0x2, R4 ;  /* 0x00000002161ec825 */ /* 0x000fc800078e0204 */
[--C-:B------:R-:W-:Y:S01]  /*c080*/  @!P0 IMAD.X R11, R7, 0x1, R36.reuse, P6 ;  /* 0x00000001070b8824 */ /* 0x100fe200030e0624 */
[----:B------:R-:W-:Y:S01]  /*c090*/  @!P0 IADD3 R4, P6, R8, R35, RZ ;  /* 0x0000002308048210 */ /* 0x000fe20007fde0ff */
[----:B------:R-:W-:Y:S01]  /*c0a0*/  @!P5 IMAD.SHL.U32 R35, R193, 0x2, RZ ;  /* 0x00000002c123d824 */ /* 0x000fe200078e00ff */
[----:B------:R1:W5:Y:S03]  /*c0b0*/  @!P4 LD.E.64 R58, desc[UR60][R30.64] ;  /* 0x0000003c1e3ac980 */ /* 0x000366000c101b00 */
[----:B------:R-:W-:Y:S01]  /*c0c0*/  @!P0 IMAD.X R5, R9, 0x1, R36, P6 ;  /* 0x0000000109058824 */ /* 0x000fe200030e0624 */
[-C--:B------:R-:W-:Y:S01]  /*c0d0*/  @!P5 IADD3 R6, P4, R6, R35.reuse, RZ ;  /* 0x000000230606d210 */ /* 0x080fe20007f9e0ff */
[----:B------:R1:W5:Y:S01]  /*c0e0*/  @!P0 LD.E.64 R44, desc[UR60][R10.64] ;  /* 0x0000003c0a2c8980 */ /* 0x000362000c101b00 */
[----:B------:R-:W-:Y:S02]  /*c0f0*/  @!P5 IADD3 R8, P6, R8, R35, RZ ;  /* 0x000000230808d210 */ /* 0x000fe40007fde0ff */
[----:B------:R-:W-:Y:S01]  /*c100*/  CS2R R36, SRZ ;  /* 0x0000000000247805 */ /* 0x000fe2000001ff00 */
[--C-:B------:R-:W-:Y:S01]  /*c110*/  @!P5 IMAD.X R7, R7, 0x1, R34.reuse, P4 ;  /* 0x000000010707d824 */ /* 0x100fe200020e0622 */
[----:B------:R1:W5:Y:S01]  /*c120*/  @!P0 LD.E.64 R42, desc[UR60][R4.64] ;  /* 0x0000003c042a8980 */ /* 0x000362000c101b00 */
[----:B------:R-:W-:-:S03]  /*c130*/  @!P5 IMAD.X R9, R9, 0x1, R34, P6 ;  /* 0x000000010909d824 */ /* 0x000fc600030e0622 */
[----:B------:R1:W5:Y:S04]  /*c140*/  @!P5 LD.E.64 R36, desc[UR60][R6.64] ;  /* 0x0000003c0624d980 */ /* 0x000368000c101b00 */
[----:B------:R1:W5:Y:S02]  /*c150*/  @!P5 LD.E.64 R38, desc[UR60][R8.64] ;  /* 0x0000003c0826d980 */ /* 0x000364000c101b00 */
.L_x_2611:
[----:B------:R-:W-:Y:S05]  /*c160*/  BSYNC B1 ;  /* 0x0000000000017941 */ /* 0x000fea0003800000 */
.L_x_2610:
        /* <DEDUP_REMOVED lines=49> */
[----:B------:R-:W-:Y:S01]  /*c480*/  PRMT R67, R7, 0x7610, R67 ;  /* 0x0000761007437816 */ /* 0x000fe20000000043 */
[----:B------:R-:W-:Y:S06]  /*c490*/  BRA.DIV UR4, `(.L_x_2612) ;  /* 0x000001ae04cc7947 */ /* 0x000fec000b800000 */
[----:B0-----:R-:W0:Y:S04]  /*c4a0*/  SHFL.IDX PT, R0, R0, 0x1, 0x1c1f ;  /* 0x003c1f0000007f89 */ /* 0x001e2800000e0000 */
[----:B------:R-:W1:Y:S04]  /*c4b0*/  SHFL.IDX PT, R65, R65, 0x1, 0x1c1f ;  /* 0x003c1f0041417f89 */ /* 0x000e6800000e0000 */
[----:B------:R-:W2:Y:S04]  /*c4c0*/  SHFL.IDX PT, R63, R63, 0x1, 0x1c1f ;  /* 0x003c1f003f3f7f89 */ /* 0x000ea800000e0000 */
[----:B------:R0:W0:Y:S02]  /*c4d0*/  SHFL.IDX PT, R62, R3, 0x1, 0x1c1f ;  /* 0x003c1f00033e7f89 */ /* 0x00002400000e0000 */
.L_x_2899:
[----:B0-----:R-:W5:Y:S01]  /*c4e0*/  LDL R3, [R1+0x44] ;  /* 0x0000440001037983 */ /* 0x001f620000100800 */
[----:B------:R-:W-:Y:S01]  /*c4f0*/  VIADD R69, R69, 0x40 ;  /* 0x0000004045457836 */ /* 0x000fe20000000000 */
[----:B------:R-:W-:Y:S01]  /*c500*/  LOP3.LUT R4, R195, 0x18, R18, 0xf8, !PT ;  /* 0x00000018c3047812 */ /* 0x000fe200078ef812 */
[----:B------:R-:W-:Y:S01]  /*c510*/  BSSY B1, `(.L_x_2613) ;  /* 0x0000056000017945 */ /* 0x000fe20003800000 */
[----:B------:R-:W-:Y:S02]  /*c520*/  CS2R R32, SRZ ;  /* 0x0000000000207805 */ /* 0x000fe4000001ff00 */
[----:B------:R-:W-:Y:S02]  /*c530*/  CS2R R26, SRZ ;  /* 0x00000000001a7805 */ /* 0x000fe4000001ff00 */
[----:B------:R-:W-:Y:S02]  /*c540*/  ISETP.GE.AND P1, PT, R69, R64, PT ;  /* 0x000000404500720c */ /* 0x000fe40003f26270 */
[----:B------:R-:W-:-:S02]  /*c550*/  CS2R R20, SRZ ;  /* 0x0000000000147805 */ /* 0x000fc4000001ff00 */
[----:B------:R-:W-:Y:S02]  /*c560*/  CS2R R12, SRZ ;  /* 0x00000000000c7805 */ /* 0x000fe4000001ff00 */
[----:B---34-:R-:W-:Y:S02]  /*c570*/  CS2R R8, SRZ ;  /* 0x0000000000087805 */ /* 0x018fe4000001ff00 */
[----:B------:R-:W-:Y:S02]  /*c580*/  CS2R R40, SRZ ;  /* 0x0000000000287805 */ /* 0x000fe4000001ff00 */
[----:B------:R-:W-:Y:S02]  /*c590*/  CS2R R34, SRZ ;  /* 0x0000000000227805 */ /* 0x000fe4000001ff00 */
[----:B------:R-:W-:Y:S02]  /*c5a0*/  CS2R R28, SRZ ;  /* 0x00000000001c7805 */ /* 0x000fe4000001ff00 */
[----:B------:R-:W-:-:S02]  /*c5b0*/  CS2R R24, SRZ ;  /* 0x0000000000187805 */ /* 0x000fc4000001ff00 */
[----:B------:R-:W-:Y:S02]  /*c5c0*/  CS2R R14, SRZ ;  /* 0x00000000000e7805 */ /* 0x000fe4000001ff00 */
[----:B------:R-:W-:Y:S02]  /*c5d0*/  CS2R R10, SRZ ;  /* 0x00000000000a7805 */ /* 0x000fe4000001ff00 */
[----:B-----5:R-:W-:Y:S02]  /*c5e0*/  LOP3.LUT P0, RZ, R3, 0x4, RZ, 0xc0, !PT ;  /* 0x0000000403ff7812 */ /* 0x020fe4000780c0ff */
[----:B------:R-:W-:-:S05]  /*c5f0*/  LOP3.LUT R3, R4, R197, RZ, 0x3c, !PT ;  /* 0x000000c504037212 */ /* 0x000fca00078e3cff */
[----:B------:R-:W-:-:S04]  /*c600*/  IMAD R3, R196, 0x200, R3 ;  /* 0x00000200c4037824 */ /* 0x000fc800078e0203 */
[----:B------:R-:W-:Y:S01]  /*c610*/  IMAD R3, R3, 0x2, R2 ;  /* 0x0000000203037824 */ /* 0x000fe200078e0202 */
        /* <DEDUP_REMOVED lines=8> */
[----:B------:R-:W-:-:S05]  /*c6a0*/  ISETP.GE.AND P1, PT, R191, UR4, PT ;  /* 0x00000004bf007c0c */ /* 0x000fca000bf26270 */
[C---:B------:R-:W-:Y:S01]  /*c6b0*/  @!P4 IMAD.SHL.U32 R24, R190.reuse, 0x2, RZ ;  /* 0x00000002be18c824 */ /* 0x040fe200078e00ff */
[----:B------:R-:W-:-:S03]  /*c6c0*/  @!P4 SHF.L.U64.HI R73, R190, 0x1, R73 ;  /* 0x00000001be49c819 */ /* 0x000fc60000010249 */
[C---:B------:R-:W-:Y:S01]  /*c6d0*/  @!P3 IMAD.SHL.U32 R14, R189.reuse, 0x2, RZ ;  /* 0x00000002bd0eb824 */ /* 0x040fe200078e00ff */
[----:B------:R-:W-:Y:S01]  /*c6e0*/  @!P3 SHF.L.U64.HI R66, R189, 0x1, R66 ;  /* 0x00000001bd42b819 */ /* 0x000fe20000010242 */
[----:B------:R-:W-:Y:S01]  /*c6f0*/  @!P2 IMAD.SHL.U32 R10, R192, 0x2, RZ ;  /* 0x00000002c00aa824 */ /* 0x000fe200078e00ff */
[-C--:B-1----:R-:W-:Y:S01]  /*c700*/  @!P4 IADD3 R26, P5, R65, R24.reuse, RZ ;  /* 0x00000018411ac210 */ /* 0x082fe20007fbe0ff */
[----:B------:R-:W-:Y:S01]  /*c710*/  @!P1 IMAD.SHL.U32 R6, R191, 0x2, RZ ;  /* 0x00000002bf069824 */ /* 0x000fe200078e00ff */
[----:B------:R-:W-:-:S03]  /*c720*/  @!P4 IADD3 R24, P6, R62, R24, RZ ;  /* 0x000000183e18c210 */ /* 0x000fc60007fde0ff */
[--C-:B------:R-:W-:Y:S01]  /*c730*/  @!P4 IMAD.X R27, R0, 0x1, R73.reuse, P5 ;  /* 0x00000001001bc824 */ /* 0x100fe200028e0649 */
[-C--:B------:R-:W-:Y:S01]  /*c740*/  @!P3 IADD3 R20, P5, R65, R14.reuse, RZ ;  /* 0x0000000e4114b210 */ /* 0x080fe20007fbe0ff */
[----:B--2---:R-:W-:Y:S01]  /*c750*/  @!P4 IMAD.X R25, R63, 0x1, R73, P6 ;  /* 0x000000013f19c824 */ /* 0x004fe200030e0649 */
[----:B------:R-:W-:-:S03]  /*c760*/  @!P3 IADD3 R14, P6, R62, R14, RZ ;  /* 0x0000000e3e0eb210 */ /* 0x000fc60007fde0ff */
[--C-:B------:R-:W-:Y:S01]  /*c770*/  @!P3 IMAD.X R21, R0, 0x1, R66.reuse, P5 ;  /* 0x000000010015b824 */ /* 0x100fe200028e0642 */
[-C--:B------:R-:W-:Y:S01]  /*c780*/  @!P2 IADD3 R12, P5, R65, R10.reuse, RZ ;  /* 0x0000000a410ca210 */ /* 0x080fe20007fbe0ff */
[----:B------:R-:W-:Y:S01]  /*c790*/  @!P3 IMAD.X R15, R63, 0x1, R66, P6 ;  /* 0x000000013f0fb824 */ /* 0x000fe200030e0642 */
[----:B------:R-:W-:Y:S02]  /*c7a0*/  @!P2 IADD3 R10, P6, R62, R10, RZ ;  /* 0x0000000a3e0aa210 */ /* 0x000fe40007fde0ff */
[----:B------:R-:W-:-:S06]  /*c7b0*/  CS2R R34, SRZ ;  /* 0x0000000000227805 */ /* 0x000fcc000001ff00 */
[----:B------:R0:W5:Y:S02]  /*c7c0*/  @!P4 LD.E.64 R34, desc[UR60][R26.64] ;  /* 0x0000003c1a22c980 */ /* 0x000164000c101b00 */
[----:B0-----:R-:W-:-:S06]  /*c7d0*/  CS2R R26, SRZ ;  /* 0x00000000001a7805 */ /* 0x001fcc000001ff00 */
[----:B------:R0:W5:Y:S02]  /*c7e0*/  @!P3 LD.E.64 R26, desc[UR60][R14.64] ;  /* 0x0000003c0e1ab980 */ /* 0x000164000c101b00 */
[----:B0-----:R-:W-:Y:S02]  /*c7f0*/  CS2R R14, SRZ ;  /* 0x00000000000e7805 */ /* 0x001fe4000001ff00 */
[----:B---3--:R-:W-:Y:S02]  /*c800*/  @!P2 SHF.L.U64.HI R4, R192, 0x1, R5 ;  /* 0x00000001c004a819 */ /* 0x008fe40000010205 */
[----:B------:R-:W-:-:S03]  /*c810*/  @!P1 SHF.L.U64.HI R5, R191, 0x1, R237 ;  /* 0x00000001bf059819 */ /* 0x000fc600000102ed */
[--C-:B------:R-:W-:Y:S01]  /*c820*/  @!P2 IMAD.X R13, R0, 0x1, R4.reuse, P5 ;  /* 0x00000001000da824 */ /* 0x100fe200028e0604 */
[----:B------:R-:W-:Y:S01]  /*c830*/  @!P1 IADD3 R8, P5, R65, R6, RZ ;  /* 0x0000000641089210 */ /* 0x000fe20007fbe0ff */
[----:B------:R-:W-:Y:S01]  /*c840*/  @!P2 IMAD.X R11, R63, 0x1, R4, P6 ;  /* 0x000000013f0ba824 */ /* 0x000fe200030e0604 */
[----:B------:R-:W-:-:S03]  /*c850*/  ISETP.GE.AND P6, PT, R22, UR4, PT ;  /* 0x0000000416007c0c */ /* 0x000fc6000bfc6270 */
[----:B------:R-:W-:Y:S01]  /*c860*/  @!P1 IMAD.X R9, R0, 0x1, R5, P5 ;  /* 0x0000000100099824 */ /* 0x000fe200028e0605 */
[----:B------:R-:W-:-:S04]  /*c870*/  @!P1 IADD3 R4, P5, R62, R6, RZ ;  /* 0x000000063e049210 */ /* 0x000fc80007fbe0ff */
[----:B------:R-:W5:Y:S01]  /*c880*/  @!P1 LD.E.64 R14, desc[UR60][R8.64] ;  /* 0x0000003c080e9980 */ /* 0x000f62000c101b00 */
        /* <DEDUP_REMOVED lines=8> */
[----:B------:R-:W5:Y:S03]  /*c910*/  @!P6 LD.E.64 R40, desc[UR60][R28.64] ;  /* 0x0000003c1c28e980 */ /* 0x000f66000c101b00 */
[C---:B------:R-:W-:Y:S01]  /*c920*/  @!P5 IMAD.SHL.U32 R33, R193.reuse, 0x2, RZ ;  /* 0x00000002c121d824 */ /* 0x040fe200078e00ff */
[----:B------:R0:W5:Y:S01]  /*c930*/  @!P6 LD.E.64 R30, desc[UR60][R6.64] ;  /* 0x0000003c061ee980 */ /* 0x000162000c101b00 */
[----:B------:R-:W-:-:S03]  /*c940*/  @!P5 SHF.L.U64.HI R32, R193, 0x1, R236 ;  /* 0x00000001c120d819 */ /* 0x000fc600000102ec */
[----:B0-----:R-:W-:-:S05]  /*c950*/  @!P5 IADD3 R6, P6, R65, R33, RZ ;  /* 0x000000214106d210 */ /* 0x001fca0007fde0ff */
[----:B------:R-:W-:Y:S01]  /*c960*/  @!P5 IMAD.X R7, R0, 0x1, R32, P6 ;  /* 0x000000010007d824 */ /* 0x000fe200030e0620 */
[----:B------:R-:W-:Y:S02]  /*c970*/  @!P5 IADD3 R62, P6, R62, R33, RZ ;  /* 0x000000213e3ed210 */ /* 0x000fe40007fde0ff */
[----:B------:R-:W-:-:S03]  /*c980*/  CS2R R28, SRZ ;  /* 0x00000000001c7805 */ /* 0x000fc6000001ff00 */
[----:B------:R-:W-:Y:S01]  /*c990*/  @!P5 IMAD.X R63, R63, 0x1, R32, P6 ;  /* 0x000000013f3fd824 */ /* 0x000fe200030e0620 */
[----:B------:R-:W-:Y:S02]  /*c9a0*/  CS2R R32, SRZ ;  /* 0x0000000000207805 */ /* 0x000fe4000001ff00 */
[----:B------:R0:W5:Y:S04]  /*c9b0*/  @!P3 LD.E.64 R28, desc[UR60][R20.64] ;  /* 0x0000003c141cb980 */ /* 0x000168000c101b00 */
[----:B------:R1:W5:Y:S01]  /*c9c0*/  @!P4 LD.E.64 R32, desc[UR60][R24.64] ;  /* 0x0000003c1820c980 */ /* 0x000362000c101b00 */
[----:B0-----:R-:W-:Y:S02]  /*c9d0*/  CS2R R20, SRZ ;  /* 0x0000000000147805 */ /* 0x001fe4000001ff00 */
[----:B-1----:R-:W-:-:S04]  /*c9e0*/  CS2R R24, SRZ ;  /* 0x0000000000187805 */ /* 0x002fc8000001ff00 */
[----:B------:R0:W5:Y:S01]  /*c9f0*/  @!P2 LD.E.64 R20, desc[UR60][R10.64] ;  /* 0x0000003c0a14a980 */ /* 0x000162000c101b00 */
[----:B------:R-:W-:-:S03]  /*ca00*/  CS2R R8, SRZ ;  /* 0x0000000000087805 */ /* 0x000fc6000001ff00 */
[----:B------:R1:W5:Y:S04]  /*ca10*/  @!P2 LD.E.64 R24, desc[UR60][R12.64] ;  /* 0x0000003c0c18a980 */ /* 0x000368000c101b00 */
[----:B------:R3:W5:Y:S01]  /*ca20*/  @!P5 LD.E.64 R8, desc[UR60][R62.64] ;  /* 0x0000003c3e08d980 */ /* 0x000762000c101b00 */
[----:B0-----:R-:W-:Y:S02]  /*ca30*/  CS2R R10, SRZ ;  /* 0x00000000000a7805 */ /* 0x001fe4000001ff00 */
[----:B-1----:R-:W-:-:S04]  /*ca40*/  CS2R R12, SRZ ;  /* 0x00000000000c7805 */ /* 0x002fc8000001ff00 */
[----:B------:R3:W5:Y:S04]  /*ca50*/  @!P5 LD.E.64 R10, desc[UR60][R6.64] ;  /* 0x0000003c060ad980 */ /* 0x000768000c101b00 */
[----:B------:R3:W5:Y:S02]  /*ca60*/  @!P1 LD.E.64 R12, desc[UR60][R4.64] ;  /* 0x0000003c040c9980 */ /* 0x000764000c101b00 */
.L_x_2614:
[----:B------:R-:W-:Y:S05]  /*ca70*/  BSYNC B1 ;  /* 0x0000000000017941 */ /* 0x000fea0003800000 */
.L_x_2613:
[----:B---3--:R-:W-:Y:S01]  /*ca80*/  LEA.HI R4, R213, R213, RZ, 0x1 ;  /* 0x000000d5d5047211 */ /* 0x008fe200078f08ff */
[----:B-----5:R-:W-:Y:S01]  /*ca90*/  IMAD.MOV.U32 R5, RZ, RZ, R30 ;  /* 0x000000ffff057224 */ /* 0x020fe200078e001e */
[----:B------:R-:W-:Y:S01]  /*caa0*/  VIADDMNMX R64, R64, -R200, 0x80, PT ;  /* 0x0000008040407446 */ /* 0x000fe200038009c8 */
[C---:B------:R-:W-:Y:S01]  /*cab0*/  VIADD R6, R3.reuse, 0x10400 ;  /* 0x0001040003067836 */ /* 0x040fe20000000000 */
[----:B------:R-:W-:Y:S01]  /*cac0*/  LOP3.LUT R4, R4, 0xfffffffe, RZ, 0xc0, !PT ;  /* 0xfffffffe04047812 */ /* 0x000fe200078ec0ff */
[----:B------:R-:W-:Y:S01]  /*cad0*/  VIADD R0, R3, 0x10440 ;  /* 0x0001044003007836 */ /* 0x000fe20000000000 */
[----:B------:R-:W-:Y:S01]  /*cae0*/  PRMT R105, R5, 0x7610, R105 ;  /* 0x0000761005697816 */ /* 0x000fe20000000069 */
[----:B------:R-:W-:Y:S01]  /*caf0*/  IMAD.MOV.U32 R5, RZ, RZ, R31 ;  /* 0x000000ffff057224 */ /* 0x000fe200078e001f */
[----:B------:R-:W-:Y:S01]  /*cb00*/  BSSY B1, `(.L_x_2615) ;  /* 0x0000032000017945 */ /* 0x000fe20003800000 */
[----:B------:R-:W-:Y:S01]  /*cb10*/  IMAD.IADD R4, R213, 0x1, -R4 ;  /* 0x00000001d5047824 */ /* 0x000fe200078e0a04 */
[----:B------:R-:W-:Y:S01]  /*cb20*/  ISETP.GE.AND P1, PT, R17, R64, PT ;  /* 0x000000401100720c */ /* 0x000fe20003f26270 */
[----:B------:R-:W-:Y:S01]  /*cb30*/  @P0 VIADD R0, R6, 0xffffffc0 ;  /* 0xffffffc006000836 */ /* 0x000fe20000000000 */
[----:B------:R-:W-:Y:S01]  /*cb40*/  PRMT R106, R5, 0x7610, R106 ;  /* 0x00007610056a7816 */ /* 0x000fe2000000006a */
[----:B------:R-:W-:Y:S01]  /*cb50*/  IMAD.MOV.U32 R6, RZ, RZ, R32 ;  /* 0x000000ffff067224 */ /* 0x000fe200078e0020 */
[----:B------:R-:W-:Y:S01]  /*cb60*/  SHF.L.U32 R5, R4, 0x1f, RZ ;  /* 0x0000001f04057819 */ /* 0x000fe200000006ff */
[----:B------:R-:W-:-:S02]  /*cb70*/  IMAD.MOV.U32 R7, RZ, RZ, R33 ;  /* 0x000000ffff077224 */ /* 0x000fc400078e0021 */
        /* <DEDUP_REMOVED lines=18> */
[----:B--2---:R-:W-:Y:S01]  /*cca0*/  PRMT R63, R62, 0x7610, R63 ;  /* 0x000076103e3f7816 */ /* 0x004fe2000000003f */
[----:B------:R-:W-:Y:S01]  /*ccb0*/  IMAD.MOV.U32 R7, RZ, RZ, R41 ;  /* 0x000000ffff077224 */ /* 0x000fe200078e0029 */
[----:B------:R-:W-:Y:S01]  /*ccc0*/  PRMT R62, R4, 0x7610, R62 ;  /* 0x00007610043e7816 */ /* 0x000fe2000000003e */
[----:B------:R-:W-:Y:S01]  /*ccd0*/  IMAD.MOV.U32 R4, RZ, RZ, R35 ;  /* 0x000000ffff047224 */ /* 0x000fe200078e0023 */
[----:B------:R-:W-:Y:S01]  /*cce0*/  PRMT R107, R6, 0x7610, R107 ;  /* 0x00007610066b7816 */ /* 0x000fe2000000006b */
[----:B------:R-:W-:Y:S01]  /*ccf0*/  IMAD.MOV.U32 R6, RZ, RZ, R28 ;  /* 0x000000ffff067224 */ /* 0x000fe200078e001c */
[----:B------:R-:W-:Y:S01]  /*cd00*/  PRMT R108, R7, 0x7610, R108 ;  /* 0x00007610076c7816 */ /* 0x000fe2000000006c */
[----:B-1----:R-:W-:Y:S01]  /*cd10*/  IMAD.MOV.U32 R65, RZ, RZ, R34 ;  /* 0x000000ffff417224 */ /* 0x002fe200078e0022 */
        /* <DEDUP_REMOVED lines=15> */
[----:B0-----:R-:W-:Y:S06]  /*ce10*/  @!P0 BRA `(.L_x_2616) ;  /* 0x000001a400e08947 */ /* 0x001fec0003800000 */
.L_x_2900:
[----:B------:R-:W-:Y:S05]  /*ce20*/  BSYNC B1 ;  /* 0x0000000000017941 */ /* 0x000fea0003800000 */
.L_x_2615:
        /* <DEDUP_REMOVED lines=8> */
[-C--:B------:R-:W-:Y:S02]  /*ceb0*/  ISETP.GE.AND P2, PT, R189, R4.reuse, PT ;  /* 0x00000004bd00720c */ /* 0x080fe40003f46270 */
[-C--:B------:R-:W-:Y:S02]  /*cec0*/  ISETP.GE.AND P3, PT, R192, R4.reuse, PT ;  /* 0x00000004c000720c */ /* 0x080fe40003f66270 */
[----:B------:R-:W-:-:S02]  /*ced0*/  ISETP.GE.AND P4, PT, R191, R4, PT ;  /* 0x00000004bf00720c */ /* 0x000fc40003f86270 */
[----:B------:R-:W-:-:S03]  /*cee0*/  ISETP.GE.AND P5, PT, R193, R4, PT ;  /* 0x00000004c100720c */ /* 0x000fc60003fa6270 */
[----:B------:R-:W-:Y:S10]  /*cef0*/  @P0 BRA `(.L_x_2620) ;  /* 0x0000000000b80947 */ /* 0x000ff40003800000 */
[----:B0-----:R-:W0:Y:S01]  /*cf00*/  LDS.128 R4, [R3+0x10400] ;  /* 0x0104000003047984 */ /* 0x001e220000000c00 */
[----:B------:R-:W-:Y:S02]  /*cf10*/  SHF.R.U64 R114, R60, 0x10, R61 ;  /* 0x000000103c727819 */ /* 0x000fe4000000123d */
[----:B------:R-:W-:Y:S02]  /*cf20*/  SHF.R.U32.HI R112, RZ, 0x10, R59 ;  /* 0x00000010ff707819 */ /* 0x000fe4000001163b */
[----:B------:R-:W-:Y:S02]  /*cf30*/  SHF.R.U32.HI R60, RZ, 0x10, R61 ;  /* 0x00000010ff3c7819 */ /* 0x000fe4000001163d */
[----:B------:R-:W-:Y:S02]  /*cf40*/  PRMT R112, R109, 0x5410, R112 ;  /* 0x000054106d707816 */ /* 0x000fe40000000070 */
[----:B------:R-:W-:Y:S02]  /*cf50*/  SHF.R.U64 R113, R58, 0x10, R59 ;  /* 0x000000103a717819 */ /* 0x000fe4000000123b */
        /* <DEDUP_REMOVED lines=40> */
.L_x_2620:
[----:B------:R-:W-:Y:S05]  /*d1e0*/  BSYNC B2 ;  /* 0x0000000000027941 */ /* 0x000fea0003800000 */
.L_x_2619:
[----:B------:R-:W-:Y:S04]  /*d1f0*/  BSSY B2, `(.L_x_2621) ;  /* 0x0000030000027945 */ /* 0x000fe80003800000 */
[----:B------:R-:W-:Y:S05]  /*d200*/  @P1 BRA `(.L_x_2622) ;  /* 0x0000000000b81947 */ /* 0x000fea0003800000 */
[----:B01----:R-:W0:Y:S01]  /*d210*/  LDS.128 R4, [R0] ;  /* 0x0000000000047984 */ /* 0x003e220000000c00 */
        /* <DEDUP_REMOVED lines=45> */
.L_x_2622:
[----:B------:R-:W-:Y:S05]  /*d4f0*/  BSYNC B2 ;  /* 0x0000000000027941 */ /* 0x000fea0003800000 */
.L_x_2621:
        /* <DEDUP_REMOVED lines=48> */
.L_x_2624:
[----:B------:R-:W-:Y:S05]  /*d800*/  BSYNC B2 ;  /* 0x0000000000027941 */ /* 0x000fea0003800000 */
.L_x_2623:
        /* <DEDUP_REMOVED lines=19> */
[CC--:B------:R-:W-:Y:S01]  /*d940*/  FMUL.FTZ R52, R47.reuse, R50.reuse ;  /* 0x000000322f347220 */ /* 0x0c0fe20000410000 */
[----:B------:R-:W-:Y:S01]  /*d950*/  FMUL.FTZ R53, R47, R51 ;  /* 0x000000332f357220 */ /* 0x000fe20000410000 */
[C---:B------:R-:W-:Y:S01]  /*d960*/  FMUL.FTZ R47, R49.reuse, R85 ;  /* 0x00000055312f7220 */ /* 0x040fe20000410000 */
[----:B------:R-:W-:Y:S02]  /*d970*/  IMAD.U32 R6, R4, 0x10000, RZ ;  /* 0x0001000004067824 */ /* 0x000fe400078e00ff */
[----:B------:R-:W-:Y:S01]  /*d980*/  FFMA.FTZ R55, R46, R51, R52 ;  /* 0x000000332e377223 */ /* 0x000fe20000010034 */
[-C--:B------:R-:W-:Y:S01]  /*d990*/  FMUL.FTZ R51, R49, R87.reuse ;  /* 0x0000005731337220 */ /* 0x080fe20000410000 */
[----:B------:R-:W-:Y:S01]  /*d9a0*/  FFMA.FTZ R87, R48, R87, -R47 ;  /* 0x0000005730577223 */ /* 0x000fe2000001082f */
        /* <DEDUP_REMOVED lines=22> */
.L_x_2626:
[----:B------:R-:W-:Y:S05]  /*db10*/  BSYNC B2 ;  /* 0x0000000000027941 */ /* 0x000fea0003800000 */
.L_x_2625:
[----:B------:R-:W-:Y:S04]  /*db20*/  BSSY B2, `(.L_x_2627) ;  /* 0x0000030000027945 */ /* 0x000fe80003800000 */
        /* <DEDUP_REMOVED lines=47> */
.L_x_2628:
[----:B------:R-:W-:Y:S05]  /*de20*/  BSYNC B2 ;  /* 0x0000000000027941 */ /* 0x000fea0003800000 */
.L_x_2627:
[----:B------:R-:W-:Y:S05]  /*de30*/  @P5 BRA `(.L_x_2618) ;  /* 0x0000000000b85947 */ /* 0x000fea0003800000 */
[----:B01234-:R-:W0:Y:S01]  /*de40*/  LDS.128 R4, [R0+0x8000] ;  /* 0x0080000000047984 */ /* 0x01fe220000000c00 */
        /* <DEDUP_REMOVED lines=45> */
.L_x_2618:
[----:B------:R-:W-:Y:S05]  /*e120*/  BSYNC B1 ;  /* 0x0000000000017941 */ /* 0x000fea0003800000 */
.L_x_2617:
        /* <DEDUP_REMOVED lines=57> */
.L_x_2631:
[----:B------:R-:W-:Y:S05]  /*e4c0*/  BSYNC B1 ;  /* 0x0000000000017941 */ /* 0x000fea0003800000 */
.L_x_2630:
        /* <DEDUP_REMOVED lines=48> */
.L_x_2633:
[----:B------:R-:W-:Y:S05]  /*e7d0*/  BSYNC B1 ;  /* 0x0000000000017941 */ /* 0x000fea0003800000 */
.L_x_2632:
        /* <DEDUP_REMOVED lines=48> */
.L_x_2635:
[----:B------:R-:W-:Y:S05]  /*eae0*/  BSYNC B1 ;  /* 0x0000000000017941 */ /* 0x000fea0003800000 */
.L_x_2634:
        /* <DEDUP_REMOVED lines=48> */
.L_x_2637:
[----:B------:R-:W-:Y:S05]  /*edf0*/  BSYNC B1 ;  /* 0x0000000000017941 */ /* 0x000fea0003800000 */
.L_x_2636:
        /* <DEDUP_REMOVED lines=48> */
.L_x_2639:
[----:B------:R-:W-:Y:S05]  /*f100*/  BSYNC B1 ;  /* 0x0000000000017941 */ /* 0x000fea0003800000 */
.L_x_2638:
        /* <DEDUP_REMOVED lines=11> */
[----:B------:R-:W-:Y:S01]  /*f1c0*/  IMAD.U32 R11, R66, 0x10000, RZ ;  /* 0x00010000420b7824 */ /* 0x000fe200078e00ff */
[----:B------:R-:W-:Y:S02]  /*f1d0*/  LOP3.LUT R62, R62, 0xffff0000, RZ, 0xc0, !PT ;  /* 0xffff00003e3e7812 */ /* 0x000fe400078ec0ff */
[----:B------:R-:W-:Y:S02]  /*f1e0*/  LOP3.LUT R66, R66, 0xffff0000, RZ, 0xc0, !PT ;  /* 0xffff000042427812 */ /* 0x000fe400078ec0ff */
[C---:B0-----:R-:W-:Y:S01]  /*f1f0*/  LOP3.LUT R9, R6.reuse, 0xffff0000, RZ, 0xc0, !PT ;  /* 0xffff000006097812 */ /* 0x041fe200078ec0ff */
[C---:B------:R-:W-:Y:S01]  /*f200*/  IMAD.U32 R10, R7.reuse, 0x10000, RZ ;  /* 0x00010000070a7824 */ /* 0x040fe200078e00ff */
[----:B------:R-:W-:Y:S01]  /*f210*/  LOP3.LUT R7, R7, 0xffff0000, RZ, 0xc0, !PT ;  /* 0xffff000007077812 */ /* 0x000fe200078ec0ff */
[----:B------:R-:W-:-:S02]  /*f220*/  IMAD.U32 R8, R6, 0x10000, RZ ;  /* 0x0001000006087824 */ /* 0x000fc400078e00ff */
[C---:B------:R-:W-:Y:S01]  /*f230*/  FMUL.FTZ R13, R9.reuse, R12 ;  /* 0x0000000c090d7220 */ /* 0x040fe20000410000 */
[-C--:B------:R-:W-:Y:S01]  /*f240*/  FMUL.FTZ R9, R9, R11.reuse ;  /* 0x0000000b09097220 */ /* 0x080fe20000410000 */
[C---:B------:R-:W-:Y:S01]  /*f250*/  FMUL.FTZ R15, R7.reuse, R62 ;  /* 0x0000003e070f7220 */ /* 0x040fe20000410000 */
[----:B------:R-:W-:Y:S02]  /*f260*/  IMAD.U32 R3, R4, 0x10000, RZ ;  /* 0x0001000004037824 */ /* 0x000fe400078e00ff */
[C---:B------:R-:W-:Y:S01]  /*f270*/  FFMA.FTZ R13, R8.reuse, R11, -R13 ;  /* 0x0000000b080d7223 */ /* 0x040fe2000001080d */
[----:B------:R-:W-:Y:S01]  /*f280*/  FFMA.FTZ R14, R8, R12, R9 ;  /* 0x0000000c080e7223 */ /* 0x000fe20000010009 */
[-C--:B------:R-:W-:Y:S01]  /*f290*/  FMUL.FTZ R9, R7, R66.reuse ;  /* 0x0000004207097220 */ /* 0x080fe20000410000 */
[----:B------:R-:W-:Y:S01]  /*f2a0*/  IMAD.U32 R6, R5, 0x10000, RZ ;  /* 0x0001000005067824 */ /* 0x000fe200078e00ff */
[----:B------:R-:W-:Y:S01]  /*f2b0*/  LOP3.LUT R4, R4, 0xffff0000, RZ, 0xc0, !PT ;  /* 0xffff000004047812 */ /* 0x000fe200078ec0ff */
[----:B------:R-:W-:Y:S01]  /*f2c0*/  IMAD.U32 R8, R63, 0x10000, RZ ;  /* 0x000100003f087824 */ /* 0x000fe200078e00ff */
[----:B------:R-:W-:Y:S01]  /*f2d0*/  LOP3.LUT R5, R5, 0xffff0000, RZ, 0xc0, !PT ;  /* 0xffff000005057812 */ /* 0x000fe200078ec0ff */
[----:B------:R-:W-:Y:S01]  /*f2e0*/  IMAD.U32 R7, R65, 0x10000, RZ ;  /* 0x0001000041077824 */ /* 0x000fe200078e00ff */
[----:B------:R-:W-:Y:S01]  /*f2f0*/  LOP3.LUT R63, R63, 0xffff0000, RZ, 0xc0, !PT ;  /* 0xffff00003f3f7812 */ /* 0x000fe200078ec0ff */
[C---:B------:R-:W-:Y:S01]  /*f300*/  FFMA.FTZ R15, R10.reuse, R66, -R15 ;  /* 0x000000420a0f7223 */ /* 0x040fe2000001080f */
[----:B------:R-:W-:Y:S01]  /*f310*/  LOP3.LUT R65, R65, 0xffff0000, RZ, 0xc0, !PT ;  /* 0xffff000041417812 */ /* 0x000fe200078ec0ff */
[----:B------:R-:W-:Y:S01]  /*f320*/  FFMA.FTZ R62, R10, R62, R9 ;  /* 0x0000003e0a3e7223 */ /* 0x000fe20000010009 */
[CC--:B------:R-:W-:Y:S01]  /*f330*/  FMUL.FTZ R10, R4.reuse, R8.reuse ;  /* 0x00000008040a7220 */ /* 0x0c0fe20000410000 */
        /* <DEDUP_REMOVED lines=13> */
.L_x_2608:
        /* <DEDUP_REMOVED lines=36> */
.L_x_2906:
        /* <DEDUP_REMOVED lines=48> */
.L_x_2642:
[----:B------:R-:W-:Y:S05]  /*f950*/  BSYNC B1 ;  /* 0x0000000000017941 */ /* 0x000fea0003800000 */
.L_x_2641:
        /* <DEDUP_REMOVED lines=55> */
.L_x_2912:
        /* <DEDUP_REMOVED lines=45> */
.L_x_2645:
[----:B------:R-:W-:Y:S05]  /*ffa0*/  BSYNC B1 ;  /* 0x0000000000017941 */ /* 0x000fea0003800000 */
.L_x_2644:
[----:B----4-:R-:W-:Y:S01]  /*ffb0*/  LEA.HI R20, R213, R213, RZ, 0x1 ;  /* 0x000000d5d5147211 */ /* 0x010fe200078f08ff */
[----:B0----5:R-:W-:Y:S01]  /*ffc0*/  IMAD.MOV.U32 R61, RZ, RZ, R7 ;  /* 0x000000ffff3d7224 */ /* 0x021fe200078e0007 */
[----:B------:R-:W-:Y:S01]  /*ffd0*/  VIADDMNMX R0, R0, -R200, 0x80, PT ;  /* 0x0000008000007446 */ /* 0x000fe200038009c8 */
        /* <DEDUP_REMOVED lines=22> */
[----:B------:R-:W-:Y:S01]  /*10140*/  BSSY B1, `(.L_x_2646) ;  /* 0x000001e000017945 */ /* 0x000fe20003800000 */
        /* <DEDUP_REMOVED lines=29> */
.L_x_2913:
[----:B------:R-:W-:Y:S05]  /*10320*/  BSYNC B1 ;  /* 0x0000000000017941 */ /* 0x000fea0003800000 */
.L_x_2646:
        /* <DEDUP_REMOVED lines=10> */
[----:B0-----:R-:W-:Y:S02]  /*103d0*/  LEA.HI R61, R75, R216, RZ, 0x1d ;  /* 0x000000d84b3d7211 */ /* 0x001fe400078fe8ff */
[----:B------:R-:W-:Y:S02]  /*103e0*/  LOP3.LUT R60, R195, 0x38, R18, 0xf8, !PT ;  /* 0x00000038c33c7812 */ /* 0x000fe400078ef812 */
[----:B------:R-:W-:Y:S02]  /*103f0*/  SHF.R.S32.HI R62, RZ, 0x1f, R61 ;  /* 0x0000001fff3e7819 */ /* 0x000fe4000001143d */
[----:B------:R-:W-:Y:S02]  /*10400*/  SHF.R.U64 R112, R44, 0x10, R45 ;  /* 0x000000102c707819 */ /* 0x000fe4000000122d */
[----:B------:R-:W-:Y:S01]  /*10410*/  LEA.HI R63, R62, R61, RZ, 0x3 ;  /* 0x0000003d3e3f7211 */ /* 0x000fe200078f18ff */
[----:B------:R-:W-:Y:S01]  /*10420*/  IMAD.SHL.U32 R62, R61, 0x8, RZ ;  /* 0x000000083d3e7824 */ /* 0x000fe200078e00ff */
[----:B------:R-:W-:-:S02]  /*10430*/  LOP3.LUT R61, R60, R197, RZ, 0x3c, !PT ;  /* 0x000000c53c3d7212 */ /* 0x000fc400078e3cff */
[----:B------:R-:W-:Y:S01]  /*10440*/  SHF.R.U64 R115, R32, 0x10, R33 ;  /* 0x0000001020737819 */ /* 0x000fe20000001221 */
[----:B------:R-:W-:Y:S01]  /*10450*/  IMAD.SHL.U32 R63, R63, 0x400, RZ ;  /* 0x000004003f3f7824 */ /* 0x000fe200078e00ff */
[----:B------:R-:W-:Y:S01]  /*10460*/  LOP3.LUT R62, R195, 0x38, R62, 0xf8, !PT ;  /* 0x00000038c33e7812 */ /* 0x000fe200078ef83e */
[----:B------:R-:W-:Y:S01]  /*10470*/  IMAD R61, R196, 0x200, R61 ;  /* 0x00000200c43d7824 */ /* 0x000fe200078e023d */
[----:B------:R-:W-:Y:S02]  /*10480*/  SHF.R.U32.HI R32, RZ, 0x10, R33 ;  /* 0x00000010ff207819 */ /* 0x000fe40000011621 */
[----:B------:R-:W-:Y:S01]  /*10490*/  LOP3.LUT R63, R63, 0x7fffe000, RZ, 0xc0, !PT ;  /* 0x7fffe0003f3f7812 */ /* 0x000fe200078ec0ff */
[----:B------:R-:W-:Y:S01]  /*104a0*/  IMAD R92, R61, 0x2, R2 ;  /* 0x000000023d5c7824 */ /* 0x000fe200078e0202 */
[----:B------:R-:W-:Y:S02]  /*104b0*/  LOP3.LUT R62, R62, R197, RZ, 0x3c, !PT ;  /* 0x000000c53e3e7212 */ /* 0x000fe400078e3cff */
[----:B------:R-:W-:Y:S01]  /*104c0*/  SHF.R.U64 R113, R34, 0x10, R35 ;  /* 0x0000001022717819 */ /* 0x000fe20000001223 */
[----:B------:R-:W-:Y:S01]  /*104d0*/  IMAD R63, R196, 0x200, R63 ;  /* 0x00000200c43f7824 */ /* 0x000fe200078e023f */
[----:B------:R-:W-:-:S02]  /*104e0*/  SHF.R.U32.HI R33, RZ, 0x10, R35 ;  /* 0x00000010ff217819 */ /* 0x000fc40000011623 */
[----:B------:R-:W-:Y:S01]  /*104f0*/  SHF.R.U32.HI R44, RZ, 0x10, R45 ;  /* 0x00000010ff2c7819 */ /* 0x000fe2000001162d */
[----:B------:R-:W-:Y:S01]  /*10500*/  IMAD.IADD R93, R63, 0x1, R62 ;  /* 0x000000013f5d7824 */ /* 0x000fe200078e023e */
[----:B------:R-:W-:Y:S01]  /*10510*/  PRMT R111, R111, 0x5410, R112 ;  /* 0x000054106f6f7816 */ /* 0x000fe20000000070 */
[----:B------:R-:W0:Y:S01]  /*10520*/  LDS.128 R60, [R92+0x10400] ;  /* 0x010400005c3c7984 */ /* 0x000e220000000c00 */
[----:B------:R-:W-:Y:S01]  /*10530*/  SHF.R.U64 R45, R46, 0x10, R47 ;  /* 0x000000102e2d7819 */ /* 0x000fe2000000122f */
[----:B------:R-:W-:Y:S01]  /*10540*/  IMAD R93, R93, 0x2, R2 ;  /* 0x000000025d5d7824 */ /* 0x000fe200078e0202 */
[----:B------:R-:W-:Y:S01]  /*10550*/  PRMT R35, R72, 0x5432, R115 ;  /* 0x0000543248237816 */ /* 0x000fe20000000073 */
[----:B------:R-:W-:Y:S01]  /*10560*/  IMAD.U32 R120, R111, 0x10000, RZ ;  /* 0x000100006f787824 */ /* 0x000fe200078e00ff */
[----:B------:R-:W-:Y:S02]  /*10570*/  SHF.R.U32.HI R110, RZ, 0x10, R47 ;  /* 0x00000010ff6e7819 */ /* 0x000fe4000001162f */
[----:B--23--:R-:W1:Y:S01]  /*10580*/  LDS.128 R64, [R93+0x10400] ;  /* 0x010400005d407984 */ /* 0x00ce620000000c00 */
[----:B------:R-:W-:Y:S01]  /*10590*/  PRMT R46, R71, 0x5432, R44 ;  /* 0x00005432472e7816 */ /* 0x000fe2000000002c */
[----:B------:R-:W-:Y:S01]  /*105a0*/  IMAD.U32 R119, R35, 0x10000, RZ ;  /* 0x0001000023777824 */ /* 0x000fe200078e00ff */
[----:B------:R-:W-:-:S02]  /*105b0*/  PRMT R44, R70, 0x5432, R45 ;  /* 0x00005432462c7816 */ /* 0x000fc4000000002d */
[----:B------:R-:W-:Y:S01]  /*105c0*/  PRMT R45, R3, 0x5432, R110 ;  /* 0x00005432032d7816 */ /* 0x000fe2000000006e */
[----:B------:R-:W-:Y:S01]  /*105d0*/  IMAD.U32 R121, R46, 0x10000, RZ ;  /* 0x000100002e797824 */ /* 0x000fe200078e00ff */
[----:B------:R-:W-:Y:S02]  /*105e0*/  PRMT R34, R73, 0x5432, R32 ;  /* 0x0000543249227816 */ /* 0x000fe40000000020 */
[----:B------:R-:W-:Y:S01]  /*105f0*/  PRMT R32, R74, 0x5432, R113 ;  /* 0x000054324a207816 */ /* 0x000fe20000000071 */
[----:B------:R-:W-:Y:S01]  /*10600*/  IMAD.U32 R122, R45, 0x10000, RZ ;  /* 0x000100002d7a7824 */ /* 0x000fe200078e00ff */
[----:B------:R-:W-:Y:S02]  /*10610*/  PRMT R33, R76, 0x5432, R33 ;  /* 0x000054324c217816 */ /* 0x000fe40000000021 */
        /* <DEDUP_REMOVED lines=8> */
[----:B------:R-:W-:Y:S01]  /*106a0*/  IMAD.U32 R116, R61, 0x10000, RZ ;  /* 0x000100003d747824 */ /* 0x000fe200078e00ff */
[C---:B-1----:R-:W-:Y:S01]  /*106b0*/  LOP3.LUT R112, R64.reuse, 0xffff0000, RZ, 0xc0, !PT ;  /* 0xffff000040707812 */ /* 0x042fe200078ec0ff */
[----:B------:R-:W-:Y:S01]  /*106c0*/  IMAD.U32 R115, R64, 0x10000, RZ ;  /* 0x0001000040737824 */ /* 0x000fe200078e00ff */
[C---:B------:R-:W-:Y:S01]  /*106d0*/  LOP3.LUT R63, R66.reuse, 0xffff0000, RZ, 0xc0, !PT ;  /* 0xffff0000423f7812 */ /* 0x040fe200078ec0ff */
[C---:B------:R-:W-:Y:S01]  /*106e0*/  IMAD.U32 R117, R65.reuse, 0x10000, RZ ;  /* 0x0001000041757824 */ /* 0x040fe200078e00ff */
[----:B------:R-:W-:Y:S01]  /*106f0*/  LOP3.LUT R65, R65, 0xffff0000, RZ, 0xc0, !PT ;  /* 0xffff000041417812 */ /* 0x000fe200078ec0ff */
[C---:B------:R-:W-:Y:S01]  /*10700*/  FMUL.FTZ R123, R115.reuse, R120 ;  /* 0x00000078737b7220 */ /* 0x040fe20000410000 */
[----:B------:R-:W-:Y:S01]  /*10710*/  FMUL.FTZ R125, R115, R119 ;  /* 0x00000077737d7220 */ /* 0x000fe20000410000 */
[----:B------:R-:W-:Y:S01]  /*10720*/  IMAD.U32 R118, R67, 0x10000, RZ ;  /* 0x0001000043767824 */ /* 0x000fe200078e00ff */
[----:B------:R-:W-:Y:S01]  /*10730*/  LOP3.LUT R61, R61, 0xffff0000, RZ, 0xc0, !PT ;  /* 0xffff00003d3d7812 */ /* 0x000fe200078ec0ff */
[----:B------:R-:W-:Y:S01]  /*10740*/  IMAD.U32 R64, R66, 0x10000, RZ ;  /* 0x0001000042407824 */ /* 0x000fe200078e00ff */
[----:B------:R-:W-:Y:S01]  /*10750*/  LOP3.LUT R66, R67, 0xffff0000, RZ, 0xc0, !PT ;  /* 0xffff000043427812 */ /* 0x000fe200078ec0ff */
[----:B------:R-:W-:-:S02]  /*10760*/  IMAD.U32 R115, R34, 0x10000, RZ ;  /* 0x0001000022737824 */ /* 0x000fc400078e00ff */
[C---:B------:R-:W-:Y:S01]  /*10770*/  FFMA.FTZ R67, R114.reuse, R119, -R123 ;  /* 0x0000007772437223 */ /* 0x040fe2000001087b */
[----:B------:R-:W-:Y:S01]  /*10780*/  FFMA.FTZ R114, R114, R120, R125 ;  /* 0x0000007872727223 */ /* 0x000fe2000001007d */
[----:B------:R-:W-:Y:S01]  /*10790*/  FMUL.FTZ R123, R117, R121 ;  /* 0x00000079757b7220 */ /* 0x000fe20000410000 */
[----:B------:R-:W-:Y:S02]  /*107a0*/  IMAD.U32 R119, R33, 0x10000, RZ ;  /* 0x0001000021777824 */ /* 0x000fe400078e00ff */
[----:B------:R-:W-:Y:S01]  /*107b0*/  FMUL.FTZ R120, R118, R122 ;  /* 0x0000007a76787220 */ /* 0x000fe20000410000 */
[-C--:B------:R-:W-:Y:S01]  /*107c0*/  FMUL.FTZ R125, R117, R115.reuse ;  /* 0x00000073757d7220 */ /* 0x080fe20000410000 */
[----:B------:R-:W-:Y:S01]  /*107d0*/  LOP3.LUT R117, R111, 0xffff0000, RZ, 0xc0, !PT ;  /* 0xffff00006f757812 */ /* 0x000fe200078ec0ff */
[----:B------:R-:W-:Y:S01]  /*107e0*/  FFMA.FTZ R115, R116, R115, -R123 ;  /* 0x0000007374737223 */ /* 0x000fe2000001087b */
[-C--:B------:R-:W-:Y:S01]  /*107f0*/  FFMA.FTZ R111, R113, R119.reuse, -R120 ;  /* 0x00000077716f7223 */ /* 0x080fe20000010878 */
[----:B------:R-:W-:Y:S01]  /*10800*/  FMUL.FTZ R123, R118, R119 ;  /* 0x00000077767b7220 */ /* 0x000fe20000410000 */
[----:B------:R-:W-:Y:S01]  /*10810*/  LOP3.LUT R120, R46, 0xffff0000, RZ, 0xc0, !PT ;  /* 0xffff00002e787812 */ /* 0x000fe200078ec0ff */
[----:B------:R-:W-:Y:S01]  /*10820*/  FMUL.FTZ R119, R112, R117 ;  /* 0x0000007570777220 */ /* 0x000fe20000410000 */
[----:B------:R-:W-:Y:S01]  /*10830*/  LOP3.LUT R118, R34, 0xffff0000, RZ, 0xc0, !PT ;  /* 0xffff000022767812 */ /* 0x000fe200078ec0ff */
[----:B------:R-:W-:Y:S01]  /*10840*/  FFMA.FTZ R116, R116, R121, R125 ;  /* 0x0000007974747223 */ /* 0x000fe2000001007d */
[-C--:B------:R-:W-:Y:S01]  /*10850*/  FMUL.FTZ R121, R112, R35.reuse ;  /* 0x0000002370797220 */ /* 0x080fe20000410000 */
[C---:B------:R-:W-:Y:S01]  /*10860*/  FMUL.FTZ R46, R65.reuse, R120 ;  /* 0x00000078412e7220 */ /* 0x040fe20000410000 */
        /* <DEDUP_REMOVED lines=9> */
[----:B------:R-:W-:Y:S01]  /*10900*/  LOP3.LUT R44, R44, 0xffff0000, RZ, 0xc0, !PT ;  /* 0xffff00002c2c7812 */ /* 0x000fe200078ec0ff */
[----:B------:R-:W-:Y:S01]  /*10910*/  FFMA.FTZ R113, R113, R122, R123 ;  /* 0x0000007a71717223 */ /* 0x000fe2000001007b */
        /* <DEDUP_REMOVED lines=22> */
.L_x_2651:
[----:B------:R-:W-:Y:S05]  /*10a80*/  BSYNC B2 ;  /* 0x0000000000027941 */ /* 0x000fea0003800000 */
.L_x_2650:
[----:B------:R-:W-:Y:S04]  /*10a90*/  BSSY B2, `(.L_x_2652) ;  /* 0x000006a000027945 */ /* 0x000fe80003800000 */
[----:B------:R-:W-:Y:S05]  /*10aa0*/  @P1 BRA `(.L_x_2653) ;  /* 0x0000000400a01947 */ /* 0x000fea0003800000 */
[----:B-1----:R-:W4:Y:S01]  /*10ab0*/  LDL R93, [R1+0x78] ;  /* 0x00007800015d7983 */ /* 0x002f220000100800 */
[----:B------:R-:W-:Y:S02]  /*10ac0*/  LEA.HI R32, R75, R234, RZ, 0x1d ;  /* 0x000000ea4b207211 */ /* 0x000fe400078fe8ff */
[--C-:B0-----:R-:W-:Y:S02]  /*10ad0*/  SHF.R.U64 R61, R30, 0x10, R31.reuse ;  /* 0x000000101e3d7819 */ /* 0x101fe4000000121f */
[----:B------:R-:W-:Y:S02]  /*10ae0*/  SHF.R.S32.HI R33, RZ, 0x1f, R32 ;  /* 0x0000001fff217819 */ /* 0x000fe40000011420 */
[----:B------:R-:W-:Y:S02]  /*10af0*/  SHF.R.U32.HI R30, RZ, 0x10, R31 ;  /* 0x00000010ff1e7819 */ /* 0x000fe4000001161f */
[----:B------:R-:W-:Y:S01]  /*10b00*/  LEA.HI R33, R33, R32, RZ, 0x3 ;  /* 0x0000002021217211 */ /* 0x000fe200078f18ff */
[----:B------:R-:W-:Y:S01]  /*10b10*/  IMAD.SHL.U32 R32, R32, 0x8, RZ ;  /* 0x0000000820207824 */ /* 0x000fe200078e00ff */
[----:B------:R-:W-:-:S02]  /*10b20*/  SHF.R.U64 R31, R40, 0x10, R41 ;  /* 0x00000010281f7819 */ /* 0x000fc40000001229 */
[----:B------:R-:W-:Y:S01]  /*10b30*/  SHF.R.U32.HI R40, RZ, 0x10, R41 ;  /* 0x00000010ff287819 */ /* 0x000fe20000011629 */
[----:B------:R-:W-:Y:S01]  /*10b40*/  IMAD.SHL.U32 R33, R33, 0x400, RZ ;  /* 0x0000040021217824 */ /* 0x000fe200078e00ff */
[----:B------:R-:W-:Y:S02]  /*10b50*/  LOP3.LUT R32, R195, 0x38, R32, 0xf8, !PT ;  /* 0x00000038c3207812 */ /* 0x000fe400078ef820 */
[--C-:B------:R-:W-:Y:S02]  /*10b60*/  SHF.R.U64 R63, R28, 0x10, R29.reuse ;  /* 0x000000101c3f7819 */ /* 0x100fe4000000121d */
[----:B------:R-:W-:Y:S02]  /*10b70*/  LOP3.LUT R33, R33, 0x7fffe000, RZ, 0xc0, !PT ;  /* 0x7fffe00021217812 */ /* 0x000fe400078ec0ff */
[----:B------:R-:W-:Y:S02]  /*10b80*/  LOP3.LUT R32, R32, R197, RZ, 0x3c, !PT ;  /* 0x000000c520207212 */ /* 0x000fe400078e3cff */
[----:B------:R-:W-:Y:S01]  /*10b90*/  SHF.R.U32.HI R28, RZ, 0x10, R29 ;  /* 0x00000010ff1c7819 */ /* 0x000fe2000001161d */
[----:B------:R-:W-:Y:S01]  /*10ba0*/  IMAD R33, R196, 0x200, R33 ;  /* 0x00000200c4217824 */ /* 0x000fe200078e0221 */
[----:B------:R-:W-:-:S02]  /*10bb0*/  PRMT R102, R102, 0x5410, R31 ;  /* 0x0000541066667816 */ /* 0x000fc4000000001f */
[--C-:B------:R-:W-:Y:S01]  /*10bc0*/  SHF.R.U64 R29, R42, 0x10, R43.reuse ;  /* 0x000000102a1d7819 */ /* 0x100fe2000000122b */
[----:B------:R-:W-:Y:S01]  /*10bd0*/  IMAD.IADD R45, R33, 0x1, R32 ;  /* 0x00000001212d7824 */ /* 0x000fe200078e0220 */
[----:B------:R-:W-:Y:S02]  /*10be0*/  PRMT R103, R103, 0x5410, R40 ;  /* 0x0000541067677816 */ /* 0x000fe40000000028 */
[----:B------:R-:W-:Y:S01]  /*10bf0*/  SHF.R.U32.HI R42, RZ, 0x10, R43 ;  /* 0x00000010ff2a7819 */ /* 0x000fe2000001162b */
[----:B------:R-:W-:Y:S01]  /*10c00*/  IMAD R60, R45, 0x2, R2 ;  /* 0x000000022d3c7824 */ /* 0x000fe200078e0202 */
[----:B------:R-:W-:Y:S01]  /*10c10*/  PRMT R106, R106, 0x5410, R63 ;  /* 0x000054106a6a7816 */ /* 0x000fe2000000003f */
[----:B------:R-:W-:Y:S01]  /*10c20*/  IMAD.U32 R63, R102, 0x10000, RZ ;  /* 0x00010000663f7824 */ /* 0x000fe200078e00ff */
[----:B------:R-:W-:Y:S01]  /*10c30*/  PRMT R107, R107, 0x5410, R28 ;  /* 0x000054106b6b7816 */ /* 0x000fe2000000001c */
[----:B------:R-:W-:Y:S01]  /*10c40*/  IMAD.U32 R64, R103, 0x10000, RZ ;  /* 0x0001000067407824 */ /* 0x000fe200078e00ff */
[----:B------:R-:W0:Y:S01]  /*10c50*/  LDS.128 R44, [R60+0x10400] ;  /* 0x010400003c2c7984 */ /* 0x000e220000000c00 */
[----:B------:R-:W-:-:S02]  /*10c60*/  PRMT R104, R104, 0x5410, R29 ;  /* 0x0000541068687816 */ /* 0x000fc4000000001d */
[----:B------:R-:W-:Y:S02]  /*10c70*/  PRMT R108, R108, 0x5410, R61 ;  /* 0x000054106c6c7816 */ /* 0x000fe4000000003d */
[----:B------:R-:W-:Y:S02]  /*10c80*/  PRMT R109, R109, 0x5410, R30 ;  /* 0x000054106d6d7816 */ /* 0x000fe4000000001e */
[----:B------:R-:W-:Y:S02]  /*10c90*/  PRMT R105, R105, 0x5410, R42 ;  /* 0x0000541069697816 */ /* 0x000fe4000000002a */
[----:B------:R-:W-:Y:S02]  /*10ca0*/  LOP3.LUT R102, R102, 0xffff0000, RZ, 0xc0, !PT ;  /* 0xffff000066667812 */ /* 0x000fe400078ec0ff */
[----:B------:R-:W-:Y:S01]  /*10cb0*/  LOP3.LUT R103, R103, 0xffff0000, RZ, 0xc0, !PT ;  /* 0xffff000067677812 */ /* 0x000fe200078ec0ff */
[----:B0-----:R-:W-:Y:S01]  /*10cc0*/  IMAD.U32 R42, R45, 0x10000, RZ ;  /* 0x000100002d2a7824 */ /* 0x001fe200078e00ff */
[----:B------:R-:W-:Y:S01]  /*10cd0*/  LOP3.LUT R62, R44, 0xffff0000, RZ, 0xc0, !PT ;  /* 0xffff00002c3e7812 */ /* 0x000fe200078ec0ff */
[C---:B------:R-:W-:Y:S01]  /*10ce0*/  IMAD.U32 R41, R46.reuse, 0x10000, RZ ;  /* 0x000100002e297824 */ /* 0x040fe200078e00ff */
[----:B------:R-:W-:Y:S01]  /*10cf0*/  LOP3.LUT R30, R46, 0xffff0000, RZ, 0xc0, !PT ;  /* 0xffff00002e1e7812 */ /* 0x000fe200078ec0ff */
[----:B---3--:R-:W-:Y:S01]  /*10d00*/  FMUL.FTZ R66, R42, R64 ;  /* 0x000000402a427220 */ /* 0x008fe20000410000 */
[----:B------:R-:W-:-:S02]  /*10d10*/  LOP3.LUT R46, R47, 0xffff0000, RZ, 0xc0, !PT ;  /* 0xffff00002f2e7812 */ /* 0x000fc400078ec0ff */
[----:B------:R-:W-:Y:S01]  /*10d20*/  LOP3.LUT R45, R45, 0xffff0000, RZ, 0xc0, !PT ;  /* 0xffff00002d2d7812 */ /* 0x000fe200078ec0ff */
[----:B----4-:R-:W0:Y:S02]  /*10d30*/  LDS.128 R32, [R93] ;  /* 0x000000005d207984 */ /* 0x010e240000000c00 */
[C---:B0-----:R-:W-:Y:S01]  /*10d40*/  IMAD.U32 R40, R32.reuse, 0x10000, RZ ;  /* 0x0001000020287824 */ /* 0x041fe200078e00ff */
[----:B------:R-:W-:Y:S01]  /*10d50*/  LOP3.LUT R31, R32, 0xffff0000, RZ, 0xc0, !PT ;  /* 0xffff0000201f7812 */ /* 0x000fe200078ec0ff */
[C---:B------:R-:W-:Y:S01]  /*10d60*/  IMAD.U32 R43, R33.reuse, 0x10000, RZ ;  /* 0x00010000212b7824 */ /* 0x040fe200078e00ff */
[----:B------:R-:W-:Y:S01]  /*10d70*/  LOP3.LUT R32, R33, 0xffff0000, RZ, 0xc0, !PT ;  /* 0xffff000021207812 */ /* 0x000fe200078ec0ff */
[----:B------:R-:W-:Y:S01]  /*10d80*/  IMAD.U32 R33, R44, 0x10000, RZ ;  /* 0x000100002c217824 */ /* 0x000fe200078e00ff */
[C---:B------:R-:W-:Y:S01]  /*10d90*/  LOP3.LUT R28, R34.reuse, 0xffff0000, RZ, 0xc0, !PT ;  /* 0xffff0000221c7812 */ /* 0x040fe200078ec0ff */
[----:B------:R-:W-:Y:S01]  /*10da0*/  IMAD.U32 R29, R34, 0x10000, RZ ;  /* 0x00010000221d7824 */ /* 0x000fe200078e00ff */
[C---:B------:R-:W-:Y:S01]  /*10db0*/  LOP3.LUT R34, R35.reuse, 0xffff0000, RZ, 0xc0, !PT ;  /* 0xffff000023227812 */ /* 0x040fe200078ec0ff */
[----:B------:R-:W-:-:S02]  /*10dc0*/  IMAD.U32 R61, R35, 0x10000, RZ ;  /* 0x00010000233d7824 */ /* 0x000fc400078e00ff */
[----:B------:R-:W-:Y:S01]  /*10dd0*/  FMUL.FTZ R65, R33, R63 ;  /* 0x0000003f21417220 */ /* 0x000fe20000410000 */
[C---:B------:R-:W-:Y:S01]  /*10de0*/  IMAD.U32 R35, R106.reuse, 0x10000, RZ ;  /* 0x000100006a237824 */ /* 0x040fe200078e00ff */
[----:B------:R-:W-:Y:S01]  /*10df0*/  LOP3.LUT R106, R106, 0xffff0000, RZ, 0xc0, !PT ;  /* 0xffff00006a6a7812 */ /* 0x000fe200078ec0ff */
[----:B------:R-:W-:Y:S02]  /*10e00*/  IMAD.U32 R44, R47, 0x10000, RZ ;  /* 0x000100002f2c7824 */ /* 0x000fe400078e00ff */
[----:B------:R-:W-:Y:S02]  /*10e10*/  IMAD.U32 R47, R107, 0x10000, RZ ;  /* 0x000100006b2f7824 */ /* 0x000fe400078e00ff */
[-C--:B--2---:R-:W-:Y:S01]  /*10e20*/  FMUL.FTZ R67, R33, R35.reuse ;  /* 0x0000002321437220 */ /* 0x084fe20000410000 */
[----:B------:R-:W-:Y:S01]  /*10e30*/  FFMA.FTZ R33, R40, R35, -R65 ;  /* 0x0000002328217223 */ /* 0x000fe20000010841 */
[----:B------:R-:W-:Y:S02]  /*10e40*/  IMAD.U32 R65, R105, 0x10000, RZ ;  /* 0x0001000069417824 */ /* 0x000fe400078e00ff */
[----:B------:R-:W-:Y:S01]  /*10e50*/  FMUL.FTZ R42, R42, R47 ;  /* 0x0000002f2a2a7220 */ /* 0x000fe20000410000 */
[----:B------:R-:W-:Y:S01]  /*10e60*/  FFMA.FTZ R35, R40, R63, R67 ;  /* 0x0000003f28237223 */ /* 0x000fe20000010043 */
[----:B------:R-:W-:Y:S01]  /*10e70*/  FFMA.FTZ R40, R43, R47, -R66 ;  /* 0x0000002f2b287223 */ /* 0x000fe20000010842 */
[----:B------:R-:W-:-:S02]  /*10e80*/  IMAD.U32 R63, R109, 0x10000, RZ ;  /* 0x000100006d3f7824 */ /* 0x000fc400078e00ff */
[----:B------:R-:W-:Y:S01]  /*10e90*/  FMUL.FTZ R66, R44, R65 ;  /* 0x000000412c427220 */ /* 0x000fe20000410000 */
[----:B------:R-:W-:Y:S01]  /*10ea0*/  FFMA.FTZ R43, R43, R64, R42 ;  /* 0x000000402b2b7223 */ /* 0x000fe2000001002a */
[----:B------:R-:W-:Y:S01]  /*10eb0*/  LOP3.LUT R107, R107, 0xffff0000, RZ, 0xc0, !PT ;  /* 0xffff00006b6b7812 */ /* 0x000fe200078ec0ff */
[C---:B------:R-:W-:Y:S01]  /*10ec0*/  FMUL.FTZ R64, R62.reuse, R102 ;  /* 0x000000663e407220 */ /* 0x040fe20000410000 */
[----:B------:R-:W-:Y:S01]  /*10ed0*/  FFMA.FTZ R42, R61, R63, -R66 ;  /* 0x0000003f3d2a7223 */ /* 0x000fe20000010842 */
[-C--:B------:R-:W-:Y:S01]  /*10ee0*/  FMUL.FTZ R66, R62, R106.reuse ;  /* 0x0000006a3e427220 */ /* 0x080fe20000410000 */
[----:B------:R-:W-:Y:S01]  /*10ef0*/  FMUL.FTZ R47, R45, R103 ;  /* 0x000000672d2f7220 */ /* 0x000fe20000410000 */
[----:B------:R-:W-:Y:S01]  /*10f00*/  FFMA.FTZ R106, R31, R106, -R64 ;  /* 0x0000006a1f6a7223 */ /* 0x000fe20000010840 */
[----:B------:R-:W-:Y:S01]  /*10f10*/  FMUL.FTZ R92, R45, R107 ;  /* 0x0000006b2d5c7220 */ /* 0x000fe20000410000 */
[----:B------:R-:W-:Y:S02]  /*10f20*/  IMAD.U32 R64, R104, 0x10000, RZ ;  /* 0x0001000068407824 */ /* 0x000fe400078e00ff */
[----:B------:R-:W-:Y:S01]  /*10f30*/  FFMA.FTZ R66, R31, R102, R66 ;  /* 0x000000661f427223 */ /* 0x000fe20000010042 */
[----:B------:R-:W-:-:S02]  /*10f40*/  IMAD.U32 R62, R108, 0x10000, RZ ;  /* 0x000100006c3e7824 */ /* 0x000fc400078e00ff */
[C---:B------:R-:W-:Y:S01]  /*10f50*/  FFMA.FTZ R47, R32.reuse, R107, -R47 ;  /* 0x0000006b202f7223 */ /* 0x040fe2000001082f */
[----:B------:R-:W-:Y:S01]  /*10f60*/  FFMA.FTZ R92, R32, R103, R92 ;  /* 0x00000067205c7223 */ /* 0x000fe2000001005c */
[C---:B------:R-:W-:Y:S01]  /*10f70*/  FMUL.FTZ R102, R41.reuse, R64 ;  /* 0x0000004029667220 */ /* 0x040fe20000410000 */
[-C--:B------:R-:W-:Y:S01]  /*10f80*/  FMUL.FTZ R32, R41, R62.reuse ;  /* 0x0000003e29207220 */ /* 0x080fe20000410000 */
[----:B------:R-:W-:Y:S01]  /*10f90*/  LOP3.LUT R41, R104, 0xffff0000, RZ, 0xc0, !PT ;  /* 0xffff000068297812 */ /* 0x000fe200078ec0ff */
[----:B------:R-:W-:Y:S01]  /*10fa0*/  FMUL.FTZ R44, R44, R63 ;  /* 0x0000003f2c2c7220 */ /* 0x000fe20000410000 */
[----:B------:R-:W-:Y:S01]  /*10fb0*/  LOP3.LUT R105, R105, 0xffff0000, RZ, 0xc0, !PT ;  /* 0xffff000069697812 */ /* 0x000fe200078ec0ff */
[C---:B------:R-:W-:Y:S01]  /*10fc0*/  FFMA.FTZ R102, R29.reuse, R62, -R102 ;  /* 0x0000003e1d667223 */ /* 0x040fe20000010866 */
[----:B------:R-:W-:Y:S01]  /*10fd0*/  LOP3.LUT R31, R108, 0xffff0000, RZ, 0xc0, !PT ;  /* 0xffff00006c1f7812 */ /* 0x000fe200078ec0ff */
[----:B------:R-:W-:Y:S01]  /*10fe0*/  FFMA.FTZ R64, R29, R64, R32 ;  /* 0x000000401d407223 */ /* 0x000fe20000010020 */
[----:B------:R-:W-:Y:S01]  /*10ff0*/  LOP3.LUT R109, R109, 0xffff0000, RZ, 0xc0, !PT ;  /* 0xffff00006d6d7812 */ /* 0x000fe200078ec0ff */
[----:B------:R-:W-:Y:S01]  /*11000*/  FMUL.FTZ R29, R30, R41 ;  /* 0x000000291e1d7220 */ /* 0x000fe20000410000 */
[----:B------:R-:W-:Y:S01]  /*11010*/  FMUL.FTZ R45, R46, R105 ;  /* 0x000000692e2d7220 */ /* 0x000fe20000410000 */
[----:B------:R-:W-:Y:S01]  /*11020*/  FMUL.FTZ R30, R30, R31 ;  /* 0x0000001f1e1e7220 */ /* 0x000fe20000410000 */
[----:B------:R-:W-:Y:S01]  /*11030*/  FFMA.FTZ R44, R61, R65, R44 ;  /* 0x000000413d2c7223 */ /* 0x000fe2000001002c */
        /* <DEDUP_REMOVED lines=15> */
.L_x_2653:
[----:B------:R-:W-:Y:S05]  /*11130*/  BSYNC B2 ;  /* 0x0000000000027941 */ /* 0x000fea0003800000 */
.L_x_2652:
[----:B------:R-:W-:Y:S05]  /*11140*/  @P2 BRA `(.L_x_2649) ;  /* 0x0000000400a02947 */ /* 0x000fea0003800000 */
[----:B----4-:R-:W4:Y:S01]  /*11150*/  LDL R60, [R1+0x70] ;  /* 0x00007000013c7983 */ /* 0x010f220000100800 */
[----:B------:R-:W-:Y:S02]  /*11160*/  LEA.HI R75, R75, R235, RZ, 0x1d ;  /* 0x000000eb4b4b7211 */ /* 0x000fe400078fe8ff */
[----:B-1----:R-:W-:Y:S02]  /*11170*/  SHF.R.U64 R46, R24, 0x10, R25 ;  /* 0x00000010182e7819 */ /* 0x002fe40000001219 */
[----:B------:R-:W-:Y:S02]  /*11180*/  SHF.R.S32.HI R28, RZ, 0x1f, R75 ;  /* 0x0000001fff1c7819 */ /* 0x000fe4000001144b */
[----:B------:R-:W-:Y:S02]  /*11190*/  SHF.R.U32.HI R44, RZ, 0x10, R25 ;  /* 0x00000010ff2c7819 */ /* 0x000fe40000011619 */
[----:B------:R-:W-:Y:S01]  /*111a0*/  LEA.HI R29, R28, R75, RZ, 0x3 ;  /* 0x0000004b1c1d7211 */ /* 0x000fe200078f18ff */
[----:B------:R-:W-:Y:S01]  /*111b0*/  IMAD.SHL.U32 R28, R75, 0x8, RZ ;  /* 0x000000084b1c7824 */ /* 0x000fe200078e00ff */
[----:B------:R-:W-:-:S02]  /*111c0*/  SHF.R.U64 R25, R26, 0x10, R27 ;  /* 0x000000101a197819 */ /* 0x000fc4000000121b */
[----:B------:R-:W-:Y:S01]  /*111d0*/  SHF.R.U64 R26, R36, 0x10, R37 ;  /* 0x00000010241a7819 */ /* 0x000fe20000001225 */
[----:B------:R-:W-:Y:S01]  /*111e0*/  IMAD.SHL.U32 R29, R29, 0x400, RZ ;  /* 0x000004001d1d7824 */ /* 0x000fe200078e00ff */
[----:B------:R-:W-:Y:S02]  /*111f0*/  LOP3.LUT R28, R195, 0x38, R28, 0xf8, !PT ;  /* 0x00000038c31c7812 */ /* 0x000fe400078ef81c */
[----:B------:R-:W-:Y:S02]  /*11200*/  SHF.R.U64 R24, R38, 0x10, R39 ;  /* 0x0000001026187819 */ /* 0x000fe40000001227 */
[----:B------:R-:W-:Y:S02]  /*11210*/  LOP3.LUT R29, R29, 0x7fffe000, RZ, 0xc0, !PT ;  /* 0x7fffe0001d1d7812 */ /* 0x000fe400078ec0ff */
[----:B------:R-:W-:Y:S02]  /*11220*/  LOP3.LUT R28, R28, R197, RZ, 0x3c, !PT ;  /* 0x000000c51c1c7212 */ /* 0x000fe400078e3cff */
[----:B------:R-:W-:Y:S01]  /*11230*/  SHF.R.U32.HI R42, RZ, 0x10, R27 ;  /* 0x00000010ff2a7819 */ /* 0x000fe2000001161b */
[----:B------:R-:W-:Y:S01]  /*11240*/  IMAD R29, R196, 0x200, R29 ;  /* 0x00000200c41d7824 */ /* 0x000fe200078e021d */
[----:B------:R-:W-:-:S02]  /*11250*/  SHF.R.U32.HI R37, RZ, 0x10, R37 ;  /* 0x00000010ff257819 */ /* 0x000fc40000011625 */
[----:B------:R-:W-:Y:S01]  /*11260*/  PRMT R90, R90, 0x5410, R25 ;  /* 0x000054105a5a7816 */ /* 0x000fe20000000019 */
[----:B------:R-:W-:Y:S01]  /*11270*/  IMAD.IADD R33, R29, 0x1, R28 ;  /* 0x000000011d217824 */ /* 0x000fe200078e021c */
[----:B------:R-:W-:Y:S02]  /*11280*/  PRMT R83, R83, 0x5410, R26 ;  /* 0x0000541053537816 */ /* 0x000fe4000000001a */
[----:B------:R-:W-:Y:S01]  /*11290*/  PRMT R85, R85, 0x5410, R24 ;  /* 0x0000541055557816 */ /* 0x000fe20000000018 */
[----:B------:R-:W-:Y:S01]  /*112a0*/  IMAD R40, R33, 0x2, R2 ;  /* 0x0000000221287824 */ /* 0x000fe200078e0202 */
[----:B------:R-:W-:Y:S02]  /*112b0*/  PRMT R87, R87, 0x5410, R46 ;  /* 0x0000541057577816 */ /* 0x000fe4000000002e */
[----:B------:R-:W-:Y:S01]  /*112c0*/  PRMT R91, R91, 0x5410, R42 ;  /* 0x000054105b5b7816 */ /* 0x000fe2000000002a */
[----:B------:R-:W-:Y:S01]  /*112d0*/  IMAD.U32 R42, R83, 0x10000, RZ ;  /* 0x00010000532a7824 */ /* 0x000fe200078e00ff */
[----:B------:R-:W1:Y:S01]  /*112e0*/  LDS.128 R32, [R40+0x10400] ;  /* 0x0104000028207984 */ /* 0x000e620000000c00 */
[----:B------:R-:W-:Y:S01]  /*112f0*/  PRMT R84, R84, 0x5410, R37 ;  /* 0x0000541054547816 */ /* 0x000fe20000000025 */
[----:B------:R-:W-:Y:S01]  /*11300*/  IMAD.U32 R41, R87, 0x10000, RZ ;  /* 0x0001000057297824 */ /* 0x000fe200078e00ff */
[----:B------:R-:W-:-:S02]  /*11310*/  SHF.R.U32.HI R39, RZ, 0x10, R39 ;  /* 0x00000010ff277819 */ /* 0x000fc40000011627 */
[----:B------:R-:W-:Y:S01]  /*11320*/  PRMT R89, R89, 0x5410, R44 ;  /* 0x0000541059597816 */ /* 0x000fe2000000002c */
[----:B------:R-:W-:Y:S01]  /*11330*/  IMAD.U32 R43, R84, 0x10000, RZ ;  /* 0x00010000542b7824 */ /* 0x000fe200078e00ff */
[----:B------:R-:W-:Y:S02]  /*11340*/  PRMT R86, R86, 0x5410, R39 ;  /* 0x0000541056567816 */ /* 0x000fe40000000027 */
[----:B------:R-:W-:Y:S02]  /*11350*/  LOP3.LUT R83, R83, 0xffff0000, RZ, 0xc0, !PT ;  /* 0xffff000053537812 */ /* 0x000fe400078ec0ff */
[----:B------:R-:W-:Y:S02]  /*11360*/  LOP3.LUT R87, R87, 0xffff0000, RZ, 0xc0, !PT ;  /* 0xffff000057577812 */ /* 0x000fe400078ec0ff */
        /* <DEDUP_REMOVED lines=23> */
[----:B------:R-:W-:Y:S01]  /*114e0*/  FFMA.FTZ R45, R24, R41, -R45 ;  /* 0x00000029182d7223 */ /* 0x000fe2000001082d */
        /* <DEDUP_REMOVED lines=10> */
[----:B------:R-:W-:Y:S01]  /*11590*/  FMUL.FTZ R24, R32, R83 ;  /* 0x0000005320187220 */ /* 0x000fe20000410000 */
[----:B------:R-:W-:Y:S01]  /*115a0*/  FFMA.FTZ R41, R36, R41, R42 ;  /* 0x0000002924297223 */ /* 0x000fe2000001002a */
[-C--:B------:R-:W-:Y:S01]  /*115b0*/  FMUL.FTZ R36, R32, R87.reuse ;  /* 0x0000005720247220 */ /* 0x080fe20000410000 */
[----:B------:R-:W-:Y:S01]  /*115c0*/  FMUL.FTZ R44, R38, R26 ;  /* 0x0000001a262c7220 */ /* 0x000fe20000410000 */
        /* <DEDUP_REMOVED lines=8> */
[----:B------:R-:W-:Y:S01]  /*11650*/  LOP3.LUT R91, R91, 0xffff0000, RZ, 0xc0, !PT ;  /* 0xffff00005b5b7812 */ /* 0x000fe200078ec0ff */
[C---:B------:R-:W-:Y:S01]  /*11660*/  FMUL.FTZ R24, R34.reuse, R85 ;  /* 0x0000005522187220 */ /* 0x040fe20000410000 */
[----:B------:R-:W-:Y:S01]  /*11670*/  FMUL.FTZ R34, R34, R90 ;  /* 0x0000005a22227220 */ /* 0x000fe20000410000 */
[----:B------:R-:W-:Y:S01]  /*11680*/  FMUL.FTZ R31, R33, R84 ;  /* 0x00000054211f7220 */ /* 0x000fe20000410000 */
[----:B------:R-:W-:Y:S01]  /*11690*/  FMUL.FTZ R25, R35, R86 ;  /* 0x0000005623197220 */ /* 0x000fe20000410000 */
[----:B------:R-:W-:Y:S01]  /*116a0*/  FMUL.FTZ R33, R33, R89 ;  /* 0x0000005921217220 */ /* 0x000fe20000410000 */
[----:B------:R-:W-:Y:S01]  /*116b0*/  FMUL.FTZ R35, R35, R91 ;  /* 0x0000005b23237220 */ /* 0x000fe20000410000 */
[----:B------:R-:W-:Y:S01]  /*116c0*/  FFMA.FTZ R38, R27, R26, R38 ;  /* 0x0000001a1b267223 */ /* 0x000fe20000010026 */
[C---:B------:R-:W-:Y:S01]  /*116d0*/  FFMA.FTZ R27, R29.reuse, R90, -R24 ;  /* 0x0000005a1d1b7223 */ /* 0x040fe20000010818 */
[----:B------:R-:W-:Y:S01]  /*116e0*/  FFMA.FTZ R85, R29, R85, R34 ;  /* 0x000000551d557223 */ /* 0x000fe20000010022 */
        /* <DEDUP_REMOVED lines=14> */
.L_x_2649:
[----:B------:R-:W-:Y:S05]  /*117d0*/  BSYNC B1 ;  /* 0x0000000000017941 */ /* 0x000fea0003800000 */
.L_x_2648:
[----:B------:R-:W-:-:S13]  /*117e0*/  ISETP.GE.AND P0, PT, R214, R0, PT ;  /* 0x00000000d600720c */ /* 0x000fda0003f06270 */
[----:B------:R-:W-:Y:S05]  /*117f0*/  @P0 BRA `(.L_x_2629) ;  /* 0x0000001400040947 */ /* 0x000fea0003800000 */
[----:B-1--4-:R-:W1:Y:S01]  /*11800*/  LDC R33, c[0x0][0x3f4] ;  /* 0x0000fd00ff217b82 */ /* 0x012e620000000800 */
[----:B------:R-:W-:Y:S01]  /*11810*/  BSSY B1, `(.L_x_2654) ;  /* 0x000006d000017945 */ /* 0x000fe20003800000 */
[----:B------:R-:W-:Y:S02]  /*11820*/  SHF.R.U32.HI R42, RZ, 0x3, R194 ;  /* 0x00000003ff2a7819 */ /* 0x000fe400000116c2 */
[-C--:B-1----:R-:W-:Y:S02]  /*11830*/  ISETP.GE.AND P0, PT, R18, R33.reuse, PT ;  /* 0x000000211200720c */ /* 0x082fe40003f06270 */
[-C--:B------:R-:W-:Y:S02]  /*11840*/  ISETP.GE.AND P1, PT, R185, R33.reuse, PT ;  /* 0x00000021b900720c */ /* 0x080fe40003f26270 */
[----:B------:R-:W-:-:S09]  /*11850*/  ISETP.GE.AND P2, PT, R186, R33, PT ;  /* 0x00000021ba00720c */ /* 0x000fd20003f46270 */
[----:B------:R-:W-:Y:S05]  /*11860*/  @P0 BRA `(.L_x_2655) ;  /* 0x00000004009c0947 */ /* 0x000fea0003800000 */
[----:B------:R-:W4:Y:S01]  /*11870*/  LDL R44, [R1+0x74] ;  /* 0x00007400012c7983 */ /* 0x000f220000100800 */
[----:B------:R-:W-:Y:S02]  /*11880*/  LEA.HI R0, R33, R216, RZ, 0x1d ;  /* 0x000000d821007211 */ /* 0x000fe400078fe8ff */
[--C-:B------:R-:W-:Y:S02]  /*11890*/  SHF.R.U64 R35, R4, 0x10, R5.reuse ;  /* 0x0000001004237819 */ /* 0x100fe40000001205 */
[----:B0-----:R-:W-:Y:S01]  /*118a0*/  SHF.R.S32.HI R27, RZ, 0x1f, R0 ;  /* 0x0000001fff1b7819 */ /* 0x001fe20000011400 */
        /* <DEDUP_REMOVED lines=16> */
[----:B------:R-:W-:Y:S02]  /*119b0*/  PRMT R97, R97, 0x5410, R6 ;  /* 0x0000541061617816 */ /* 0x000fe40000000006 */
[----:B------:R-:W0:Y:S01]  /*119c0*/  LDS.128 R28, [R0+0x10400] ;  /* 0x01040000001c7984 */ /* 0x000e220000000c00 */
[----:B------:R-:W-:Y:S02]  /*119d0*/  SHF.R.U64 R37, R50, 0x10, R51 ;  /* 0x0000001032257819 */ /* 0x000fe40000001233 */
[----:B------:R-:W-:Y:S01]  /*119e0*/  PRMT R98, R98, 0x5410, R39 ;  /* 0x0000541062627816 */ /* 0x000fe20000000027 */
[----:B------:R-:W-:Y:S01]  /*119f0*/  IMAD.U32 R39, R95, 0x10000, RZ ;  /* 0x000100005f277824 */ /* 0x000fe200078e00ff */
[----:B------:R-:W-:-:S02]  /*11a00*/  SHF.R.U32.HI R48, RZ, 0x10, R49 ;  /* 0x00000010ff307819 */ /* 0x000fc40000011631 */
[----:B------:R-:W-:Y:S01]  /*11a10*/  PRMT R100, R100, 0x5410, R37 ;  /* 0x0000541064647816 */ /* 0x000fe20000000025 */
[----:B------:R-:W-:Y:S01]  /*11a20*/  IMAD.U32 R37, R98, 0x10000, RZ ;  /* 0x0001000062257824 */ /* 0x000fe200078e00ff */
[----:B------:R-:W-:Y:S02]  /*11a30*/  PRMT R99, R99, 0x5410, R48 ;  /* 0x0000541063637816 */ /* 0x000fe40000000030 */
[----:B------:R-:W-:Y:S02]  /*11a40*/  SHF.R.U32.HI R50, RZ, 0x10, R51 ;  /* 0x00000010ff327819 */ /* 0x000fe40000011633 */
[----:B------:R-:W-:Y:S02]  /*11a50*/  LOP3.LUT R94, R94, 0xffff0000, RZ, 0xc0, !PT ;  /* 0xffff00005e5e7812 */ /* 0x000fe400078ec0ff */
[----:B------:R-:W-:Y:S02]  /*11a60*/  PRMT R101, R101, 0x5410, R50 ;  /* 0x0000541065657816 */ /* 0x000fe40000000032 */
[----:B------:R-:W-:-:S02]  /*11a70*/  LOP3.LUT R98, R98, 0xffff0000, RZ, 0xc0, !PT ;  /* 0xffff000062627812 */ /* 0x000fc400078ec0ff */
[----:B------:R-:W-:Y:S01]  /*11a80*/  LOP3.LUT R95, R95, 0xffff0000, RZ, 0xc0, !PT ;  /* 0xffff00005f5f7812 */ /* 0x000fe200078ec0ff */
[C---:B0-----:R-:W-:Y:S01]  /*11a90*/  IMAD.U32 R34, R29.reuse, 0x10000, RZ ;  /* 0x000100001d227824 */ /* 0x041fe200078e00ff */
[----:B------:R-:W-:Y:S01]  /*11aa0*/  LOP3.LUT R29, R29, 0xffff0000, RZ, 0xc0, !PT ;  /* 0xffff00001d1d7812 */ /* 0x000fe200078ec0ff */
[C---:B------:R-:W-:Y:S01]  /*11ab0*/  IMAD.U32 R36, R31.reuse, 0x10000, RZ ;  /* 0x000100001f247824 */ /* 0x040fe200078e00ff */
[----:B------:R-:W-:Y:S01]  /*11ac0*/  LOP3.LUT R31, R31, 0xffff0000, RZ, 0xc0, !PT ;  /* 0xffff00001f1f7812 */ /* 0x000fe200078ec0ff */
[----:B------:R-:W-:Y:S01]  /*11ad0*/  FMUL.FTZ R45, R34, R39 ;  /* 0x00000027222d7220 */ /* 0x000fe20000410000 */
        /* <DEDUP_REMOVED lines=19> */
[-C--:B------:R-:W-:Y:S01]  /*11c10*/  FMUL.FTZ R47, R34, R27.reuse ;  /* 0x0000001b222f7220 */ /* 0x080fe20000410000 */
[----:B------:R-:W-:Y:S01]  /*11c20*/  FFMA.FTZ R45, R6, R27, -R45 ;  /* 0x0000001b062d7223 */ /* 0x000fe2000001082d */
[----:B------:R-:W-:Y:S01]  /*11c30*/  FFMA.FTZ R43, R4, R38, R43 ;  /* 0x00000026042b7223 */ /* 0x000fe2000001002b */
[----:B------:R-:W-:-:S02]  /*11c40*/  IMAD.U32 R37, R101, 0x10000, RZ ;  /* 0x0001000065257824 */ /* 0x000fc400078e00ff */
[----:B------:R-:W-:Y:S01]  /*11c50*/  FMUL.FTZ R27, R36, R41 ;  /* 0x00000029241b7220 */ /* 0x000fe20000410000 */
[----:B------:R-:W-:Y:S01]  /*11c60*/  FMUL.FTZ R4, R28, R94 ;  /* 0x0000005e1c047220 */ /* 0x000fe20000410000 */
[----:B------:R-:W-:Y:S01]  /*11c70*/  FFMA.FTZ R47, R6, R39, R47 ;  /* 0x00000027062f7223 */ /* 0x000fe2000001002f */
[-C--:B------:R-:W-:Y:S01]  /*11c80*/  FMUL.FTZ R36, R36, R37.reuse ;  /* 0x0000002524247220 */ /* 0x080fe20000410000 */
[----:B------:R-:W-:Y:S01]  /*11c90*/  FFMA.FTZ R38, R32, R37, -R27 ;  /* 0x0000002520267223 */ /* 0x000fe2000001081b */
[----:B------:R-:W-:Y:S01]  /*11ca0*/  FFMA.FTZ R27, R5, R98, -R4 ;  /* 0x00000062051b7223 */ /* 0x000fe20000010804 */
[----:B------:R-:W-:Y:S02]  /*11cb0*/  IMAD.U32 R6, R96, 0x10000, RZ ;  /* 0x0001000060067824 */ /* 0x000fe400078e00ff */
[C---:B------:R-:W-:Y:S01]  /*11cc0*/  FMUL.FTZ R37, R29.reuse, R95 ;  /* 0x0000005f1d257220 */ /* 0x040fe20000410000 */
[----:B------:R-:W-:Y:S01]  /*11cd0*/  FMUL.FTZ R34, R29, R99 ;  /* 0x000000631d227220 */ /* 0x000fe20000410000 */
[----:B------:R-:W-:-:S02]  /*11ce0*/  IMAD.U32 R4, R100, 0x10000, RZ ;  /* 0x0001000064047824 */ /* 0x000fc400078e00ff */
[----:B------:R-:W-:Y:S01]  /*11cf0*/  FFMA.FTZ R41, R32, R41, R36 ;  /* 0x0000002920297223 */ /* 0x000fe20000010024 */
[----:B------:R-:W-:Y:S01]  /*11d00*/  FMUL.FTZ R28, R28, R98 ;  /* 0x000000621c1c7220 */ /* 0x000fe20000410000 */
        /* <DEDUP_REMOVED lines=29> */
.L_x_2655:
[----:B------:R-:W-:Y:S05]  /*11ee0*/  BSYNC B1 ;  /* 0x0000000000017941 */ /* 0x000fea0003800000 */
.L_x_2654:
[----:B------:R-:W-:Y:S04]  /*11ef0*/  BSSY B1, `(.L_x_2656) ;  /* 0x0000069000017945 */ /* 0x000fe80003800000 */
[----:B------:R-:W-:Y:S05]  /*11f00*/  @P1 BRA `(.L_x_2657) ;  /* 0x00000004009c1947 */ /* 0x000fea0003800000 */
[----:B0-----:R-:W4:Y:S01]  /*11f10*/  LDL R40, [R1+0x6c] ;  /* 0x00006c0001287983 */ /* 0x001f220000100800 */
[----:B-1----:R-:W-:Y:S02]  /*11f20*/  LEA.HI R0, R33, R234, RZ, 0x1d ;  /* 0x000000ea21007211 */ /* 0x002fe400078fe8ff */
        /* <DEDUP_REMOVED lines=13> */
[----:B------:R-:W-:Y:S01]  /*12000*/  PRMT R74, R74, 0x5410, R29 ;  /* 0x000054104a4a7816 */ /* 0x000fe2000000001d */
[----:B------:R-:W-:Y:S01]  /*12010*/  IMAD.U32 R35, R79, 0x10000, RZ ;  /* 0x000100004f237824 */ /* 0x000fe200078e00ff */
[----:B------:R-:W-:Y:S01]  /*12020*/  SHF.R.U32.HI R53, RZ, 0x10, R53 ;  /* 0x00000010ff357819 */ /* 0x000fe20000011635 */
[----:B------:R-:W-:Y:S01]  /*12030*/  IMAD R0, R25, 0x2, R2 ;  /* 0x0000000219007824 */ /* 0x000fe200078e0202 */
[----:B------:R-:W-:Y:S01]  /*12040*/  SHF.R.U64 R8, R10, 0x10, R11 ;  /* 0x000000100a087819 */ /* 0x000fe2000000120b */
[----:B------:R-:W-:Y:S01]  /*12050*/  IMAD.U32 R37, R74, 0x10000, RZ ;  /* 0x000100004a257824 */ /* 0x000fe200078e00ff */
[----:B------:R-:W-:Y:S02]  /*12060*/  PRMT R76, R76, 0x5410, R9 ;  /* 0x000054104c4c7816 */ /* 0x000fe40000000009 */
[----:B------:R-:W0:Y:S01]  /*12070*/  LDS.128 R24, [R0+0x10400] ;  /* 0x0104000000187984 */ /* 0x000e220000000c00 */
[----:B------:R-:W-:Y:S02]  /*12080*/  SHF.R.U32.HI R11, RZ, 0x10, R11 ;  /* 0x00000010ff0b7819 */ /* 0x000fe4000001160b */
[----:B------:R-:W-:Y:S01]  /*12090*/  PRMT R81, R81, 0x5410, R28 ;  /* 0x0000541051517816 */ /* 0x000fe2000000001c */
[----:B------:R-:W-:Y:S01]  /*120a0*/  IMAD.U32 R32, R76, 0x10000, RZ ;  /* 0x000100004c207824 */ /* 0x000fe200078e00ff */
[----:B------:R-:W-:-:S02]  /*120b0*/  SHF.R.U32.HI R55, RZ, 0x10, R55 ;  /* 0x00000010ff377819 */ /* 0x000fc40000011637 */
[----:B------:R-:W-:Y:S02]  /*120c0*/  PRMT R80, R80, 0x5410, R53 ;  /* 0x0000541050507816 */ /* 0x000fe40000000035 */
[----:B------:R-:W-:Y:S02]  /*120d0*/  PRMT R77, R77, 0x5410, R8 ;  /* 0x000054104d4d7816 */ /* 0x000fe40000000008 */
[----:B------:R-:W-:Y:S02]  /*120e0*/  PRMT R78, R78, 0x5410, R11 ;  /* 0x000054104e4e7816 */ /* 0x000fe4000000000b */
[----:B------:R-:W-:Y:S02]  /*120f0*/  PRMT R82, R82, 0x5410, R55 ;  /* 0x0000541052527816 */ /* 0x000fe40000000037 */
[----:B------:R-:W-:Y:S01]  /*12100*/  LOP3.LUT R79, R79, 0xffff0000, RZ, 0xc0, !PT ;  /* 0xffff00004f4f7812 */ /* 0x000fe200078ec0ff */
[----:B------:R-:W-:Y:S01]  /*12110*/  IMAD.U32 R34, R78, 0x10000, RZ ;  /* 0x000100004e227824 */ /* 0x000fe200078e00ff */
[----:B------:R-:W-:-:S02]  /*12120*/  LOP3.LUT R76, R76, 0xffff0000, RZ, 0xc0, !PT ;  /* 0xffff00004c4c7812 */ /* 0x000fc400078ec0ff */
[----:B------:R-:W-:Y:S01]  /*12130*/  LOP3.LUT R78, R78, 0xffff0000, RZ, 0xc0, !PT ;  /* 0xffff00004e4e7812 */ /* 0x000fe200078ec0ff */
[C---:B0-----:R-:W-:Y:S01]  /*12140*/  IMAD.U32 R28, R24.reuse, 0x10000, RZ ;  /* 0x00010000181c7824 */ /* 0x041fe200078e00ff */
[----:B------:R-:W-:Y:S01]  /*12150*/  LOP3.LUT R24, R24, 0xffff0000, RZ, 0xc0, !PT ;  /* 0xffff000018187812 */ /* 0x000fe200078ec0ff */
[C---:B------:R-:W-:Y:S01]  /*12160*/  IMAD.U32 R29, R25.reuse, 0x10000, RZ ;  /* 0x00010000191d7824 */ /* 0x040fe200078e00ff */
[----:B------:R-:W-:Y:S01]  /*12170*/  LOP3.LUT R25, R25, 0xffff0000, RZ, 0xc0, !PT ;  /* 0xffff000019197812 */ /* 0x000fe200078ec0ff */
[C---:B------:R-:W-:Y:S01]  /*12180*/  FMUL.FTZ R39, R28.reuse, R37 ;  /* 0x000000251c277220 */ /* 0x040fe20000410000 */
[----:B------:R-:W-:Y:S01]  /*12190*/  FMUL.FTZ R41, R28, R35 ;  /* 0x000000231c297220 */ /* 0x000fe20000410000 */
[C---:B------:R-:W-:Y:S02]  /*121a0*/  IMAD.U32 R28, R80.reuse, 0x10000, RZ ;  /* 0x00010000501c7824 */ /* 0x040fe400078e00ff */
[----:B------:R-:W-:Y:S01]  /*121b0*/  FMUL.FTZ R36, R29, R32 ;  /* 0x000000201d247220 */ /* 0x000fe20000410000 */
[----:B------:R-:W-:Y:S01]  /*121c0*/  IMAD.U32 R31, R27, 0x10000, RZ ;  /* 0x000100001b1f7824 */ /* 0x000fe200078e00ff */
[----:B------:R-:W-:Y:S01]  /*121d0*/  LOP3.LUT R80, R80, 0xffff0000, RZ, 0xc0, !PT ;  /* 0xffff000050507812 */ /* 0x000fe200078ec0ff */
[----:B------:R-:W-:Y:S01]  /*121e0*/  FMUL.FTZ R38, R29, R28 ;  /* 0x0000001c1d267220 */ /* 0x000fe20000410000 */
[----:B------:R-:W-:Y:S01]  /*121f0*/  LOP3.LUT R29, R74, 0xffff0000, RZ, 0xc0, !PT ;  /* 0xffff00004a1d7812 */ /* 0x000fe200078ec0ff */
[C---:B------:R-:W-:Y:S01]  /*12200*/  IMAD.U32 R30, R26.reuse, 0x10000, RZ ;  /* 0x000100001a1e7824 */ /* 0x040fe200078e00ff */
[----:B------:R-:W-:-:S02]  /*12210*/  LOP3.LUT R26, R26, 0xffff0000, RZ, 0xc0, !PT ;  /* 0xffff00001a1a7812 */ /* 0x000fc400078ec0ff */
[----:B------:R-:W-:Y:S01]  /*12220*/  LOP3.LUT R27, R27, 0xffff0000, RZ, 0xc0, !PT ;  /* 0xffff00001b1b7812 */ /* 0x000fe200078ec0ff */
[----:B----4-:R-:W0:Y:S02]  /*12230*/  LDS.128 R4, [R40] ;  /* 0x0000000028047984 */ /* 0x010e240000000c00 */
[C---:B0-----:R-:W-:Y:S01]  /*12240*/  IMAD.U32 R8, R4.reuse, 0x10000, RZ ;  /* 0x0001000004087824 */ /* 0x041fe200078e00ff */
[----:B------:R-:W-:Y:S01]  /*12250*/  LOP3.LUT R4, R4, 0xffff0000, RZ, 0xc0, !PT ;  /* 0xffff000004047812 */ /* 0x000fe200078ec0ff */
[C---:B------:R-:W-:Y:S01]  /*12260*/  IMAD.U32 R9, R5.reuse, 0x10000, RZ ;  /* 0x0001000005097824 */ /* 0x040fe200078e00ff */
[----:B------:R-:W-:Y:S01]  /*12270*/  LOP3.LUT R5, R5, 0xffff0000, RZ, 0xc0, !PT ;  /* 0xffff000005057812 */ /* 0x000fe200078ec0ff */
[C---:B------:R-:W-:Y:S01]  /*12280*/  FFMA.FTZ R39, R8.reuse, R35, -R39 ;  /* 0x0000002308277223 */ /* 0x040fe20000010827 */
[----:B------:R-:W-:Y:S01]  /*12290*/  FFMA.FTZ R41, R8, R37, R41 ;  /* 0x0000002508297223 */ /* 0x000fe20000010029 */
[----:B------:R-:W-:Y:S02]  /*122a0*/  IMAD.U32 R8, R82, 0x10000, RZ ;  /* 0x0001000052087824 */ /* 0x000fe400078e00ff */
[----:B------:R-:W-:Y:S01]  /*122b0*/  FFMA.FTZ R36, R9, R28, -R36 ;  /* 0x0000001c09247223 */ /* 0x000fe20000010824 */
[----:B------:R-:W-:Y:S01]  /*122c0*/  FMUL.FTZ R28, R31, R34 ;  /* 0x000000221f1c7220 */ /* 0x000fe20000410000 */
[----:B------:R-:W-:-:S02]  /*122d0*/  IMAD.U32 R11, R7, 0x10000, RZ ;  /* 0x00010000070b7824 */ /* 0x000fc400078e00ff */
[----:B------:R-:W-:Y:S01]  /*122e0*/  FMUL.FTZ R31, R31, R8 ;  /* 0x000000081f1f7220 */ /* 0x000fe20000410000 */
[----:B------:R-:W-:Y:S01]  /*122f0*/  FFMA.FTZ R38, R9, R32, R38 ;  /* 0x0000002009267223 */ /* 0x000fe20000010026 */
[C---:B------:R-:W-:Y:S01]  /*12300*/  FMUL.FTZ R9, R24.reuse, R29 ;  /* 0x0000001d18097220 */ /* 0x040fe20000410000 */
[C---:B------:R-:W-:Y:S01]  /*12310*/  FFMA.FTZ R32, R11.reuse, R8, -R28 ;  /* 0x000000080b207223 */ /* 0x040fe2000001081c */
[----:B------:R-:W-:Y:S01]  /*12320*/  FFMA.FTZ R34, R11, R34, R31 ;  /* 0x000000220b227223 */ /* 0x000fe2000001001f */
[-C--:B------:R-:W-:Y:S01]  /*12330*/  FMUL.FTZ R31, R24, R79.reuse ;  /* 0x0000004f181f7220 */ /* 0x080fe20000410000 */
[----:B------:R-:W-:Y:S01]  /*12340*/  FFMA.FTZ R8, R4, R79, -R9 ;  /* 0x0000004f04087223 */ /* 0x000fe20000010809 */
[----:B------:R-:W-:Y:S02]  /*12350*/  IMAD.U32 R11, R77, 0x10000, RZ ;  /* 0x000100004d0b7824 */ /* 0x000fe400078e00ff */
[C---:B------:R-:W-:Y:S01]  /*12360*/  FMUL.FTZ R28, R25.reuse, R76 ;  /* 0x0000004c191c7220 */ /* 0x040fe20000410000 */
[----:B------:R-:W-:Y:S01]  /*12370*/  FMUL.FTZ R35, R25, R80 ;  /* 0x0000005019237220 */ /* 0x000fe20000410000 */
[----:B------:R-:W-:-:S02]  /*12380*/  IMAD.U32 R9, R81, 0x10000, RZ ;  /* 0x0001000051097824 */ /* 0x000fc400078e00ff */
[----:B------:R-:W-:Y:S01]  /*12390*/  FFMA.FTZ R24, R4, R29, R31 ;  /* 0x0000001d04187223 */ /* 0x000fe2000001001f */
[----:B------:R-:W-:Y:S02]  /*123a0*/  IMAD.U32 R10, R6, 0x10000, RZ ;  /* 0x00010000060a7824 */ /* 0x000fe400078e00ff */
[C---:B------:R-:W-:Y:S01]  /*123b0*/  FMUL.FTZ R29, R30.reuse, R11 ;  /* 0x0000000b1e1d7220 */ /* 0x040fe20000410000 */
[C---:B------:R-:W-:Y:S01]  /*123c0*/  FFMA.FTZ R25, R5.reuse, R80, -R28 ;  /* 0x0000005005197223 */ /* 0x040fe2000001081c */
[----:B------:R-:W-:Y:S01]  /*123d0*/  FFMA.FTZ R35, R5, R76, R35 ;  /* 0x0000004c05237223 */ /* 0x000fe20000010023 */
        /* <DEDUP_REMOVED lines=11> */
[----:B------:R-:W-:Y:S01]  /*12490*/  FMUL.FTZ R27, R27, R82 ;  /* 0x000000521b1b7220 */ /* 0x000fe20000410000 */
[C---:B------:R-:W-:Y:S01]  /*124a0*/  FFMA.FTZ R26, R6.reuse, R81, -R5 ;  /* 0x00000051061a7223 */ /* 0x040fe20000010805 */
[----:B------:R-:W-:Y:S01]  /*124b0*/  F2FP.BF16.F32.PACK_AB R5, R25, R36 ;  /* 0x000000241905723e */ /* 0x000fe200000010ff */
[C---:B------:R-:W-:Y:S01]  /*124c0*/  FFMA.FTZ R11, R7.reuse, R82, -R28 ;  /* 0x00000052070b7223 */ /* 0x040fe2000001081c */
        /* <DEDUP_REMOVED lines=11> */
.L_x_2657:
[----:B------:R-:W-:Y:S05]  /*12580*/  BSYNC B1 ;  /* 0x0000000000017941 */ /* 0x000fea0003800000 */
.L_x_2656:
[----:B------:R-:W-:Y:S05]  /*12590*/  @P2 BRA `(.L_x_2629) ;  /* 0x00000004009c2947 */ /* 0x000fea0003800000 */
[----:B------:R-:W5:Y:S01]  /*125a0*/  LDL R36, [R1+0x68] ;  /* 0x0000680001247983 */ /* 0x000f620000100800 */
[----:B------:R-:W-:Y:S02]  /*125b0*/  LEA.HI R33, R33, R235, RZ, 0x1d ;  /* 0x000000eb21217211 */ /* 0x000fe400078fe8ff */
[----:B01----:R-:W-:Y:S02]  /*125c0*/  SHF.R.U64 R27, R56, 0x10, R57 ;  /* 0x00000010381b7819 */ /* 0x003fe40000001239 */
[----:B----4-:R-:W-:Y:S01]  /*125d0*/  SHF.R.S32.HI R0, RZ, 0x1f, R33 ;  /* 0x0000001fff007819 */ /* 0x010fe20000011421 */
[----:B------:R-:W-:Y:S01]  /*125e0*/  IMAD.SHL.U32 R5, R33, 0x8, RZ ;  /* 0x0000000821057824 */ /* 0x000fe200078e00ff */
[----:B------:R-:W-:Y:S02]  /*125f0*/  SHF.R.U64 R25, R58, 0x10, R59 ;  /* 0x000000103a197819 */ /* 0x000fe4000000123b */
[----:B------:R-:W-:Y:S02]  /*12600*/  LEA.HI R33, R0, R33, RZ, 0x3 ;  /* 0x0000002100217211 */ /* 0x000fe400078f18ff */
[----:B------:R-:W-:-:S02]  /*12610*/  LOP3.LUT R0, R194, 0x38, R5, 0xf8, !PT ;  /* 0x00000038c2007812 */ /* 0x000fc400078ef805 */
[--C-:B------:R-:W-:Y:S01]  /*12620*/  SHF.R.U64 R24, R12, 0x10, R13.reuse ;  /* 0x000000100c187819 */ /* 0x100fe2000000120d */
[----:B------:R-:W-:Y:S01]  /*12630*/  IMAD.SHL.U32 R33, R33, 0x400, RZ ;  /* 0x0000040021217824 */ /* 0x000fe200078e00ff */
[----:B------:R-:W-:Y:S02]  /*12640*/  LOP3.LUT R5, R0, R42, RZ, 0x3c, !PT ;  /* 0x0000002a00057212 */ /* 0x000fe400078e3cff */
[----:B------:R-:W-:Y:S02]  /*12650*/  SHF.R.U32.HI R12, RZ, 0x10, R13 ;  /* 0x00000010ff0c7819 */ /* 0x000fe4000001160d */
[----:B------:R-:W-:Y:S02]  /*12660*/  LOP3.LUT R9, R33, 0x7fffe000, RZ, 0xc0, !PT ;  /* 0x7fffe00021097812 */ /* 0x000fe400078ec0ff */
[----:B------:R-:W-:Y:S02]  /*12670*/  PRMT R70, R70, 0x5410, R27 ;  /* 0x0000541046467816 */ /* 0x000fe4000000001b */
[----:B------:R-:W-:-:S02]  /*12680*/  IADD3 R9, R5, R9, R198 ;  /* 0x0000000905097210 */ /* 0x000fc40007ffe0c6 */
[----:B------:R-:W-:Y:S01]  /*12690*/  PRMT R72, R72, 0x5410, R25 ;  /* 0x0000541048487816 */ /* 0x000fe20000000019 */
[----:B------:R-:W-:Y:S01]  /*126a0*/  IMAD.U32 R26, R70, 0x10000, RZ ;  /* 0x00010000461a7824 */ /* 0x000fe200078e00ff */
[----:B------:R-:W-:Y:S01]  /*126b0*/  PRMT R69, R69, 0x5410, R24 ;  /* 0x0000541045457816 */ /* 0x000fe20000000018 */
[----:B------:R-:W-:Y:S01]  /*126c0*/  IMAD R0, R9, 0x2, R2 ;  /* 0x0000000209007824 */ /* 0x000fe200078e0202 */
[----:B------:R-:W-:Y:S02]  /*126d0*/  SHF.R.U32.HI R56, RZ, 0x10, R57 ;  /* 0x00000010ff387819 */ /* 0x000fe40000011639 */
[--C-:B------:R-:W-:Y:S01]  /*126e0*/  SHF.R.U64 R29, R14, 0x10, R15.reuse ;  /* 0x000000100e1d7819 */ /* 0x100fe2000000120f */
[----:B------:R-:W-:Y:S01]  /*126f0*/  IMAD.U32 R28, R69, 0x10000, RZ ;  /* 0x00010000451c7824 */ /* 0x000fe200078e00ff */
[----:B------:R-:W0:Y:S01]  /*12700*/  LDS.128 R8, [R0+0x10400] ;  /* 0x0104000000087984 */ /* 0x000e220000000c00 */
[----:B------:R-:W-:Y:S02]  /*12710*/  PRMT R25, R21, 0x5410, R12 ;  /* 0x0000541015197816 */ /* 0x000fe4000000000c */
[----:B------:R-:W-:-:S02]  /*12720*/  SHF.R.U32.HI R30, RZ, 0x10, R15 ;  /* 0x00000010ff1e7819 */ /* 0x000fc4000001160f */
[----:B------:R-:W-:Y:S01]  /*12730*/  PRMT R71, R71, 0x5410, R56 ;  /* 0x0000541047477816 */ /* 0x000fe20000000038 */
[----:B------:R-:W-:Y:S01]  /*12740*/  IMAD.U32 R27, R25, 0x10000, RZ ;  /* 0x00010000191b7824 */ /* 0x000fe200078e00ff */
[----:B------:R-:W-:Y:S02]  /*12750*/  PRMT R29, R20, 0x5410, R29 ;  /* 0x00005410141d7816 */ /* 0x000fe4000000001d */
        /* <DEDUP_REMOVED lines=42> */
[----:B------:R-:W-:Y:S01]  /*12a00*/  FFMA.FTZ R15, R4, R3, -R15 ;  /* 0x00000003040f7223 */ /* 0x000fe2000001080f */
[----:B------:R-:W-:Y:S02]  /*12a10*/  IMAD.U32 R8, R72, 0x10000, RZ ;  /* 0x0001000048087824 */ /* 0x000fe400078e00ff */
[----:B------:R-:W-:Y:S01]  /*12a20*/  FMUL.FTZ R24, R9, R14 ;  /* 0x0000000e09187220 */ /* 0x000fe20000410000 */
[----:B------:R-:W-:Y:S01]  /*12a30*/  FFMA.FTZ R25, R4, R69, R25 ;  /* 0x0000004504197223 */ /* 0x000fe20000010019 */
[----:B------:R-:W-:Y:S01]  /*12a40*/  FMUL.FTZ R4, R21, R20 ;  /* 0x0000001415047220 */ /* 0x000fe20000410000 */
[-C--:B------:R-:W-:Y:S01]  /*12a50*/  FMUL.FTZ R9, R9, R12.reuse ;  /* 0x0000000c09097220 */ /* 0x080fe20000410000 */
[----:B------:R-:W-:Y:S01]  /*12a60*/  FFMA.FTZ R24, R5, R12, -R24 ;  /* 0x0000000c05187223 */ /* 0x000fe20000010818 */
[----:B------:R-:W-:Y:S01]  /*12a70*/  LOP3.LUT R3, R72, 0xffff0000, RZ, 0xc0, !PT ;  /* 0xffff000048037812 */ /* 0x000fe200078ec0ff */
[----:B------:R-:W-:Y:S01]  /*12a80*/  FFMA.FTZ R12, R13, R8, -R4 ;  /* 0x000000080d0c7223 */ /* 0x000fe20000010804 */
[----:B------:R-:W-:Y:S01]  /*12a90*/  LOP3.LUT R4, R73, 0xffff0000, RZ, 0xc0, !PT ;  /* 0xffff000049047812 */ /* 0x000fe200078ec0ff */
[----:B------:R-:W-:Y:S01]  /*12aa0*/  FFMA.FTZ R14, R5, R14, R9 ;  /* 0x0000000e050e7223 */ /* 0x000fe20000010009 */
[----:B------:R-:W-:Y:S01]  /*12ab0*/  LOP3.LUT R6, R6, 0xffff0000, RZ, 0xc0, !PT ;  /* 0xffff000006067812 */ /* 0x000fe200078ec0ff */
[----:B------:R-:W-:Y:S01]  /*12ac0*/  FMUL.FTZ R26, R21, R8 ;  /* 0x00000008151a7220 */ /* 0x000fe20000410000 */
[----:B------:R-:W-:Y:S01]  /*12ad0*/  LOP3.LUT R7, R7, 0xffff0000, RZ, 0xc0, !PT ;  /* 0xffff000007077812 */ /* 0x000fe200078ec0ff */
[C---:B------:R-:W-:Y:S01]  /*12ae0*/  FMUL.FTZ R5, R10.reuse, R29 ;  /* 0x0000001d0a057220 */ /* 0x040fe20000410000 */
[C---:B------:R-:W-:Y:S01]  /*12af0*/  FMUL.FTZ R8, R11.reuse, R30 ;  /* 0x0000001e0b087220 */ /* 0x040fe20000410000 */
[-C--:B------:R-:W-:Y:S01]  /*12b00*/  FMUL.FTZ R10, R10, R3.reuse ;  /* 0x000000030a0a7220 */ /* 0x080fe20000410000 */
[----:B------:R-:W-:Y:S01]  /*12b10*/  FMUL.FTZ R11, R11, R4 ;  /* 0x000000040b0b7220 */ /* 0x000fe20000410000 */
[----:B------:R-:W-:Y:S01]  /*12b20*/  FFMA.FTZ R26, R13, R20, R26 ;  /* 0x000000140d1a7223 */ /* 0x000fe2000001001a */
        /* <DEDUP_REMOVED lines=14> */
.L_x_2629:
[----:B------:R-:W-:Y:S05]  /*12c10*/  BSYNC B0 ;  /* 0x0000000000007941 */ /* 0x000fea0003800000 */
.L_x_2607:
        /* <DEDUP_REMOVED lines=8> */
.L_x_2605:
[----:B01234-:R-:W2:Y:S02]  /*12ca0*/  LDL R0, [R1+0x14] ;  /* 0x0000140001007983 */ /* 0x01fea40000100800 */
[----:B--2---:R-:W-:-:S13]  /*12cb0*/  R2UR UR4, R0 ;  /* 0x00000000000472ca */ /* 0x004fda00000e0000 */
[----:B------:R-:W-:-:S05]  /*12cc0*/  IMAD.U32 R0, RZ, RZ, UR4 ;  /* 0x00000004ff007e24 */ /* 0x000fca000f8e00ff */
[----:B------:R-:W-:-:S13]  /*12cd0*/  ISETP.NE.AND P0, PT, R0, 0x3, PT ;  /* 0x000000030000780c */ /* 0x000fda0003f05270 */
[----:B------:R-:W-:Y:S05]  /*12ce0*/  @!P0 BRA `(.L_x_2658) ;  /* 0x0000000000048947 */ /* 0x000fea0003800000 */
[----:B------:R-:W-:Y:S01]  /*12cf0*/  BPT.TRAP 0x1 ;  /* 0x000000040000795c */ /* 0x000fe20000300000 */
.L_x_2658:
[----:B------:R-:W-:Y:S01]  /*12d00*/  IMAD R6, R184, 0x8, R2 ;  /* 0x00000008b8067824 */ /* 0x000fe200078e0202 */
[----:B------:R-:W-:-:S04]  /*12d10*/  SHF.L.U32 R3, R187, 0x1f, RZ ;  /* 0x0000001fbb037819 */ /* 0x000fc800000006ff */
[----:B------:R0:W1:Y:S01]  /*12d20*/  SYNCS.PHASECHK.TRANS64.TRYWAIT P2, [R6+URZ+0x34830], R3 ;  /* 0x03483003060075a7 */ /* 0x000062000804017f */
[----:B------:R-:W-:Y:S05]  /*12d30*/  @!P0 BRA `(.L_x_2659) ;  /* 0x0000000000048947 */ /* 0x000fea0003800000 */
[----:B------:R-:W-:Y:S01]  /*12d40*/  BPT.TRAP 0x1 ;  /* 0x000000040000795c */ /* 0x000fe20000300000 */
.L_x_2659:
[----:B------:R-:W2:Y:S02]  /*12d50*/  S2R R0, SR_TID.X ;  /* 0x0000000000007919 */ /* 0x000ea40000002100 */
[----:B--2---:R-:W-:-:S04]  /*12d60*/  LOP3.LUT R0, R0, 0x7f, RZ, 0xc0, !PT ;  /* 0x0000007f00007812 */ /* 0x004fc800078ec0ff */
[----:B------:R-:W-:Y:S01]  /*12d70*/  ISETP.NE.AND P1, PT, R0, RZ, PT ;  /* 0x000000ff0000720c */ /* 0x000fe20003f25270 */
[----:B-1----:R-:W-:-:S12]  /*12d80*/  @P2 BRA `(.L_x_2660) ;  /* 0x0000000000082947 */ /* 0x002fd80003800000 */
[----:B------:R-:W1:Y:S02]  /*12d90*/  SYNCS.PHASECHK.TRANS64.TRYWAIT P2, [R6+URZ+0x34830], R3 ;  /* 0x03483003060075a7 */ /* 0x000e64000804017f */
[----:B-1----:R-:W-:Y:S05]  /*12da0*/  @!P2 BRA `(.L_x_2661) ;  /* 0x0000014c0010a947 */ /* 0x002fea0003800000 */
.L_x_2660:
        /* <DEDUP_REMOVED lines=16> */
[----:B------:R-:W-:Y:S01]  /*12eb0*/  IMAD.MOV.U32 R5, RZ, RZ, 0x40000040 ;  /* 0x40000040ff057424 */ /* 0x000fe200078e00ff */
        /* <DEDUP_REMOVED lines=9> */
[----:B------:R-:W-:Y:S01]  /*12f50*/  R2UR UR11, R9 ;  /* 0x00000000090b72ca */ /* 0x000fe200000e0000 */
[----:B------:R-:W-:Y:S01]  /*12f60*/  IMAD.MOV.U32 R9, RZ, RZ, 0x40000040 ;  /* 0x40000040ff097424 */ /* 0x000fe200078e00ff */
[----:B------:R-:W-:Y:S01]  /*12f70*/  R2UR UR50, R8 ;  /* 0x00000000083272ca */ /* 0x000fe200000e0000 */
[----:B------:R-:W-:Y:S01]  /*12f80*/  VIADD R8, R4, 0x4 ;  /* 0x0000000404087836 */ /* 0x000fe20000000000 */
[----:B------:R-:W-:Y:S01]  /*12f90*/  UIADD3 UR56, UR52, 0x804, URZ ;  /* 0x0000080434387890 */ /* 0x000fe2000fffe03f */
[----:B------:R-:W-:Y:S01]  /*12fa0*/  IMAD.U32 R11, RZ, RZ, UR9 ;  /* 0x00000009ff0b7e24 */ /* 0x000fe2000f8e00ff */
[----:B------:R-:W-:Y:S01]  /*12fb0*/  UMOV UR8, UR4 ;  /* 0x0000000400087c82 */ /* 0x000fe20008000000 */
[----:B------:R-:W-:Y:S01]  /*12fc0*/  UIADD3 UR4, UR52, 0x400, URZ ;  /* 0x0000040034047890 */ /* 0x000fe2000fffe03f */
[----:B------:R-:W-:Y:S01]  /*12fd0*/  R2UR UR46, R8 ;  /* 0x00000000082e72ca */ /* 0x000fe200000e0000 */
[----:B------:R-:W-:Y:S01]  /*12fe0*/  VIADD R8, R4, 0x6 ;  /* 0x0000000604087836 */ /* 0x000fe20000000000 */
[----:B------:R-:W-:Y:S01]  /*12ff0*/  UMOV UR57, 0x40000040 ;  /* 0x4000004000397882 */ /* 0x000fe20000000000 */
[----:B------:R-:W-:Y:S01]  /*13000*/  HGMMA.64x128x16.F32.BF16 R24, gdesc[UR52], RZ, !UPT, gsb0 ;  /* 0x01e00000341879f0 */ /* 0x000fe2000c0018ff */
[----:B------:R-:W-:Y:S01]  /*13010*/  IMAD.U32 R10, RZ, RZ, UR8 ;  /* 0x00000008ff0a7e24 */ /* 0x000fe2000f8e00ff */
[----:B------:R-:W-:Y:S01]  /*13020*/  R2UR UR39, R5 ;  /* 0x00000000052772ca */ /* 0x000fe200000e0000 */
[----:B------:R-:W-:Y:S01]  /*13030*/  UIADD3 UR36, UR52, 0x806, URZ ;  /* 0x0000080634247890 */ /* 0x000fe2000fffe03f */
[----:B------:R-:W-:Y:S01]  /*13040*/  R2UR UR10, R8 ;  /* 0x00000000080a72ca */ /* 0x000fe200000e0000 */
[----:B------:R-:W-:Y:S01]  /*13050*/  VIADD R8, R4, 0x400 ;  /* 0x0000040004087836 */ /* 0x000fe20000000000 */
[----:B------:R2:W-:Y:S01]  /*13060*/  STL.64 [R1+0x38], R10 ;  /* 0x0000380a01007387 */ /* 0x0005e20000100a00 */
[----:B------:R-:W-:Y:S01]  /*13070*/  UMOV UR37, 0x40000040 ;  /* 0x4000004000257882 */ /* 0x000fe20000000000 */
[----:B------:R-:W3:Y:S01]  /*13080*/  LDC R0, c[0x0][0x448] ;  /* 0x00011200ff007b82 */ /* 0x000ee20000000800 */
[----:B------:R-:W-:Y:S01]  /*13090*/  IMAD.IADD R12, R205, 0x1, R200 ;  /* 0x00000001cd0c7824 */ /* 0x000fe200078e02c8 */
[----:B------:R-:W-:Y:S01]  /*130a0*/  BSSY B0, `(.L_x_2662) ;  /* 0x0000530000007945 */ /* 0x000fe20003800000 */
[----:B01----:R-:W-:Y:S01]  /*130b0*/  @!P1 VIADD R6, R6, 0x34840 ;  /* 0x0003484006069836 */ /* 0x003fe20000000000 */
[----:B------:R-:W-:-:S02]  /*130c0*/  CS2R R150, SRZ ;  /* 0x0000000000967805 */ /* 0x000fc4000001ff00 */
[----:B------:R-:W-:Y:S02]  /*130d0*/  CS2R R148, SRZ ;  /* 0x0000000000947805 */ /* 0x000fe4000001ff00 */
[----:B------:R-:W-:Y:S02]  /*130e0*/  CS2R R146, SRZ ;  /* 0x0000000000927805 */ /* 0x000fe4000001ff00 */
[----:B------:R-:W-:Y:S02]  /*130f0*/  CS2R R144, SRZ ;  /* 0x0000000000907805 */ /* 0x000fe4000001ff00 */
[----:B------:R-:W-:Y:S02]  /*13100*/  @!P1 PRMT R6, RZ, 0x654, R6 ;  /* 0x00000654ff069816 */ /* 0x000fe40000000006 */
[----:B------:R-:W-:Y:S02]  /*13110*/  CS2R R142, SRZ ;  /* 0x00000000008e7805 */ /* 0x000fe4000001ff00 */
[----:B-----5:R-:W-:-:S02]  /*13120*/  CS2R R140, SRZ ;  /* 0x00000000008c7805 */ /* 0x020fc4000001ff00 */
        /* <DEDUP_REMOVED lines=12> */
[----:B---3--:R-:W-:-:S13]  /*131f0*/  ISETP.NE.AND P2, PT, R0, 0x1, PT ;  /* 0x000000010000780c */ /* 0x008fda0003f45270 */
[----:B------:R-:W0:Y:S08]  /*13200*/  @P2 LDC R3, c[0x0][0x44c] ;  /* 0x00011300ff032b82 */ /* 0x000e300000000800 */
[----:B------:R-:W1:Y:S01]  /*13210*/  @P2 LDC R5, c[0x0][0x450] ;  /* 0x00011400ff052b82 */ /* 0x000e620000000800 */
[----:B0-----:R-:W-:-:S04]  /*13220*/  @P2 IMAD.HI.U32 R0, R12, R3, RZ ;  /* 0x000000030c002227 */ /* 0x001fc800078e00ff */
[----:B------:R-:W-:Y:S01]  /*13230*/  IMAD.MOV.U32 R3, RZ, RZ, -0x80 ;  /* 0xffffff80ff037424 */ /* 0x000fe200078e00ff */
[----:B-1----:R-:W-:-:S03]  /*13240*/  @P2 SHF.R.U32.HI R12, RZ, R5, R0 ;  /* 0x00000005ff0c2219 */ /* 0x002fc60000011600 */
[----:B------:R-:W-:Y:S02]  /*13250*/  IMAD R3, R88, R3, 0x80 ;  /* 0x0000008058037424 */ /* 0x000fe400078e0203 */
[----:B------:R-:W0:Y:S03]  /*13260*/  SHFL.IDX PT, R0, R12, 0x1, 0x1c1f ;  /* 0x003c1f000c007f89 */ /* 0x000e2600000e0000 */
[----:B------:R-:W-:-:S04]  /*13270*/  IADD3 R109, -R204, 0x1, R3 ;  /* 0x00000001cc6d7810 */ /* 0x000fc80007ffe103 */
[----:B------:R-:W-:Y:S01]  /*13280*/  IADD3 R109, -R201, R109, R202 ;  /* 0x0000006dc96d7210 */ /* 0x000fe20007ffe1ca */
        /* <DEDUP_REMOVED lines=29> */
[----:B-1----:R-:W-:Y:S02]  /*13460*/  IMAD.U32 R10, RZ, RZ, UR8 ;  /* 0x00000008ff0a7e24 */ /* 0x002fe4000f8e00ff */
        /* <DEDUP_REMOVED lines=48> */
[C---:B------:R-:W-:Y:S01]  /*13770*/  VIADD R8, R4.reuse, 0x804 ;  /* 0x0000080404087836 */ /* 0x040fe20000000000 */
[----:B------:R-:W-:Y:S01]  /*13780*/  ULDC UR4, c[0x0][0x988] ;  /* 0x0002620000047ab9 */ /* 0x000fe20000000800 */
[----:B------:R-:W-:Y:S02]  /*13790*/  IMAD.MOV.U32 R9, RZ, RZ, 0x40000040 ;  /* 0x40000040ff097424 */ /* 0x000fe400078e00ff */
[----:B------:R-:W-:Y:S01]  /*137a0*/  VIADD R4, R4, 0x806 ;  /* 0x0000080604047836 */ /* 0x000fe20000000000 */
[----:B------:R-:W-:Y:S01]  /*137b0*/  R2UR UR58, R8 ;  /* 0x00000000083a72ca */ /* 0x000fe200000e0000 */
[----:B-1----:R-:W-:Y:S01]  /*137c0*/  IMAD.U32 R10, RZ, RZ, UR8 ;  /* 0x00000008ff0a7e24 */ /* 0x002fe2000f8e00ff */
[----:B------:R-:W-:Y:S01]  /*137d0*/  R2UR UR59, R9 ;  /* 0x00000000093b72ca */ /* 0x000fe200000e0000 */
[----:B------:R-:W-:Y:S01]  /*137e0*/  IMAD.U32 R11, RZ, RZ, UR9 ;  /* 0x00000009ff0b7e24 */ /* 0x000fe2000f8e00ff */
[----:B------:R-:W-:-:S04]  /*137f0*/  R2UR UR38, R4 ;  /* 0x00000000042672ca */ /* 0x000fc800000e0000 */
[----:B------:R1:W-:Y:S02]  /*13800*/  STL.64 [R1], R10 ;  /* 0x0000000a01007387 */ /* 0x0003e40000100a00 */
[----:B-1----:R-:W-:-:S04]  /*13810*/  IADD3 R10, -R204, R202, R3 ;  /* 0x000000cacc0a7210 */ /* 0x002fc80007ffe103 */
[----:B0-----:R-:W-:-:S04]  /*13820*/  VIADDMNMX R0, R0, R109, R10, PT ;  /* 0x0000006d00007246 */ /* 0x001fc8000380010a */
        /* <DEDUP_REMOVED lines=8> */
[----:B------:R-:W-:Y:S01]  /*138b0*/  HGMMA.64x128x16.F32.BF16 R24, gdesc[UR56], R24, gsb0 ;  /* 0x01e00000381879f0 */ /* 0x000fe20008001818 */
[----:B------:R-:W-:Y:S01]  /*138c0*/  ULDC UR58, c[0x0][0x988] ;  /* 0x00026200003a7ab9 */ /* 0x000fe20000000800 */
[----:B------:R-:W-:Y:S01]  /*138d0*/  ULDC UR59, c[0x0][0x988] ;  /* 0x00026200003b7ab9 */ /* 0x000fe20000000800 */
        /* <DEDUP_REMOVED lines=16> */
[----:B------:R-:W1:Y:S01]  /*139e0*/  SHFL.IDX PT, R34, R12, RZ, 0x1c1f ;  /* 0x001c1fff0c227589 */ /* 0x000e6200000e0000 */
        /* <DEDUP_REMOVED lines=75> */
[----:B------:R-:W-:Y:S01]  /*13ea0*/  ISETP.GT.AND P3, PT, R0, 0x79, PT ;  /* 0x000000790000780c */ /* 0x000fe20003f64270 */
[----:B------:R-:W-:Y:S01]  /*13eb0*/  IMAD.U32 R0, RZ, RZ, UR4 ;  /* 0x00000004ff007e24 */ /* 0x000fe2000f8e00ff */
[----:B------:R-:W-:-:S02]  /*13ec0*/  FSEL R31, R86, -INF , P4 ;  /* 0xff800000561f7808 */ /* 0x000fc40002000000 */
[----:B------:R-:W-:Y:S02]  /*13ed0*/  FMNMX.FTZ R4, R83, R4, !PT ;  /* 0x0000000453047209 */ /* 0x000fe40007810000 */
[----:B------:R-:W-:Y:S02]  /*13ee0*/  FSEL R87, R87, -INF , P3 ;  /* 0xff80000057577808 */ /* 0x000fe40001800000 */
[----:B------:R-:W-:Y:S02]  /*13ef0*/  FMNMX.FTZ R4, R31, R4, !PT ;  /* 0x000000041f047209 */ /* 0x000fe40007810000 */
[----:B-1----:R-:W-:Y:S02]  /*13f00*/  VIADDMNMX R34, R34, R109, R10, PT ;  /* 0x0000006d22227246 */ /* 0x002fe4000380010a */
[----:B------:R-:W-:Y:S02]  /*13f10*/  CS2R R108, SRZ ;  /* 0x00000000006c7805 */ /* 0x000fe4000001ff00 */
[----:B------:R-:W-:-:S02]  /*13f20*/  FMNMX.FTZ R14, R87, R4, !PT ;  /* 0x00000004570e7209 */ /* 0x000fc40007810000 */
[C---:B------:R-:W-:Y:S02]  /*13f30*/  ISETP.GT.AND P4, PT, R34.reuse, 0x1, PT ;  /* 0x000000012200780c */ /* 0x040fe40003f84270 */
[----:B------:R-:W-:Y:S01]  /*13f40*/  ISETP.GT.AND P5, PT, R34, 0x8, PT ;  /* 0x000000082200780c */ /* 0x000fe20003fa4270 */
[----:B------:R-:W1:Y:S01]  /*13f50*/  SHFL.BFLY PT, R35, R14, 0x2, 0x1f ;  /* 0x0c401f000e237f89 */ /* 0x000e6200000e0000 */
[----:B------:R-:W-:Y:S02]  /*13f60*/  FSEL R25, R25, -INF , P4 ;  /* 0xff80000019197808 */ /* 0x000fe40002000000 */
[----:B------:R-:W-:Y:S02]  /*13f70*/  FSEL R39, R28, -INF , P5 ;  /* 0xff8000001c277808 */ /* 0x000fe40002800000 */
[----:B------:R-:W-:-:S04]  /*13f80*/  ISETP.GT.AND P4, PT, R34, 0x10, PT ;  /* 0x000000102200780c */ /* 0x000fc80003f84270 */
[----:B------:R-:W-:Y:S02]  /*13f90*/  FSEL R43, R32, -INF , P4 ;  /* 0xff800000202b7808 */ /* 0x000fe40002000000 */
[----:B------:R-:W-:-:S04]  /*13fa0*/  ISETP.GT.AND P4, PT, R34, 0x18, PT ;  /* 0x000000182200780c */ /* 0x000fc80003f84270 */
[----:B------:R-:W-:Y:S02]  /*13fb0*/  FSEL R47, R36, -INF , P4 ;  /* 0xff800000242f7808 */ /* 0x000fe40002000000 */
[----:B------:R-:W-:Y:S02]  /*13fc0*/  ISETP.GT.AND P4, PT, R34, 0x20, PT ;  /* 0x000000202200780c */ /* 0x000fe40003f84270 */
[----:B-1----:R-:W-:-:S05]  /*13fd0*/  FMNMX.FTZ R35, R14, R35, !PT ;  /* 0x000000230e237209 */ /* 0x002fca0007810000 */
[----:B------:R-:W1:Y:S02]  /*13fe0*/  SHFL.BFLY PT, R4, R35, 0x1, 0x1f ;  /* 0x0c201f0023047f89 */ /* 0x000e6400000e0000 */
        /* <DEDUP_REMOVED lines=8> */
[C---:B------:R-:W-:Y:S01]  /*14070*/  ISETP.GT.AND P3, PT, R34.reuse, 0x9, PT ;  /* 0x000000092200780c */ /* 0x040fe20003f64270 */
[-CC-:B------:R-:W-:Y:S01]  /*14080*/  FFMA.FTZ R26, R93, R0.reuse, -R8.reuse ;  /* 0x000000005d1a7223 */ /* 0x180fe20000010808 */
        /* <DEDUP_REMOVED lines=17> */
[--C-:B------:R-:W-:Y:S01]  /*141a0*/  FFMA.FTZ R3, R55, R0, -R8.reuse ;  /* 0x0000000037037223 */ /* 0x100fe20000010808 */
[----:B------:R-:W-:Y:S01]  /*141b0*/  FSEL R37, R37, -INF , P3 ;  /* 0xff80000025257808 */ /* 0x000fe20001800000 */
[----:B------:R1:W-:Y:S01]  /*141c0*/  MUFU.EX2 R14, R24 ;  /* 0x00000018000e7308 */ /* 0x0003e20000000800 */
        /* <DEDUP_REMOVED lines=8> */
[C---:B------:R-:W-:Y:S01]  /*14250*/  ISETP.GT.AND P4, PT, R34.reuse, 0x28, PT ;  /* 0x000000282200780c */ /* 0x040fe20003f84270 */
        /* <DEDUP_REMOVED lines=9> */
[----:B-1----:R-:W-:Y:S01]  /*142f0*/  FMNMX.FTZ R24, R41, R20, !PT ;  /* 0x0000001429187209 */ /* 0x002fe20007810000 */
[----:B------:R-:W1:Y:S01]  /*14300*/  MUFU.EX2 R10, R113 ;  /* 0x00000071000a7308 */ /* 0x000e620000000800 */
[C---:B------:R-:W-:Y:S01]  /*14310*/  ISETP.GT.AND P4, PT, R34.reuse, 0x30, PT ;  /* 0x000000302200780c */ /* 0x040fe20003f84270 */
[-CC-:B------:R-:W-:Y:S01]  /*14320*/  FFMA.FTZ R157, R15, R0.reuse, -R8.reuse ;  /* 0x000000000f9d7223 */ /* 0x180fe20000010808 */
[----:B------:R-:W-:Y:S01]  /*14330*/  FSEL R93, R45, -INF , P3 ;  /* 0xff8000002d5d7808 */ /* 0x000fe20001800000 */
[--C-:B------:R-:W-:Y:S01]  /*14340*/  FFMA.FTZ R159, R21, R0, -R8.reuse ;  /* 0x00000000159f7223 */ /* 0x100fe20000010808 */
[----:B------:R-:W-:Y:S01]  /*14350*/  FMNMX.FTZ R24, R91, R24, !PT ;  /* 0x000000185b187209 */ /* 0x000fe20007810000 */
[-CC-:B------:R-:W-:Y:S01]  /*14360*/  FFMA.FTZ R153, R27, R0.reuse, -R8.reuse ;  /* 0x000000001b997223 */ /* 0x180fe20000010808 */
[----:B------:R-:W-:Y:S01]  /*14370*/  ISETP.GT.AND P3, PT, R34, 0x31, PT ;  /* 0x000000312200780c */ /* 0x000fe20003f64270 */
[----:B------:R2:W-:Y:S01]  /*14380*/  MUFU.EX2 R20, R26 ;  /* 0x0000001a00147308 */ /* 0x0005e20000000800 */
[----:B------:R-:W-:Y:S01]  /*14390*/  FSEL R45, R48, -INF , P4 ;  /* 0xff800000302d7808 */ /* 0x000fe20002000000 */
[--C-:B------:R-:W-:Y:S01]  /*143a0*/  FFMA.FTZ R59, R59, R0, -R8.reuse ;  /* 0x000000003b3b7223 */ /* 0x100fe20000010808 */
[----:B------:R-:W-:Y:S01]  /*143b0*/  FMNMX.FTZ R24, R93, R24, !PT ;  /* 0x000000185d187209 */ /* 0x000fe20007810000 */
[-CC-:B------:R-:W-:Y:S01]  /*143c0*/  FFMA.FTZ R155, R31, R0.reuse, -R8.reuse ;  /* 0x000000001f9b7223 */ /* 0x180fe20000010808 */
[C---:B------:R-:W-:Y:S01]  /*143d0*/  ISETP.GT.AND P4, PT, R34.reuse, 0x38, PT ;  /* 0x000000382200780c */ /* 0x040fe20003f84270 */
[----:B------:R-:W-:Y:S01]  /*143e0*/  FFMA.FTZ R36, R67, R0, -R8 ;  /* 0x0000000043247223 */ /* 0x000fe20000010808 */
[----:B------:R-:W-:Y:S01]  /*143f0*/  FSEL R49, R49, -INF , P3 ;  /* 0xff80000031317808 */ /* 0x000fe20001800000 */
[----:B------:R-:W3:Y:S01]  /*14400*/  MUFU.EX2 R183, R183 ;  /* 0x000000b700b77308 */ /* 0x000ee20000000800 */
[----:B------:R-:W-:Y:S01]  /*14410*/  FMNMX.FTZ R24, R45, R24, !PT ;  /* 0x000000182d187209 */ /* 0x000fe20007810000 */
[----:B-1----:R-:W-:Y:S01]  /*14420*/  FADD.FTZ R48, R181, R10 ;  /* 0x0000000ab5307221 */ /* 0x002fe20000010000 */
[----:B------:R-:W-:Y:S01]  /*14430*/  ISETP.GT.AND P3, PT, R34, 0x39, PT ;  /* 0x000000392200780c */ /* 0x000fe20003f64270 */
[-CC-:B------:R-:W-:Y:S01]  /*14440*/  FFMA.FTZ R38, R71, R0.reuse, -R8.reuse ;  /* 0x0000000047267223 */ /* 0x180fe20000010808 */
[----:B------:R-:W-:Y:S01]  /*14450*/  FSEL R103, R52, -INF , P4 ;  /* 0xff80000034677808 */ /* 0x000fe20002000000 */
[--C-:B------:R-:W-:Y:S01]  /*14460*/  FFMA.FTZ R42, R79, R0, -R8.reuse ;  /* 0x000000004f2a7223 */ /* 0x100fe20000010808 */
[----:B--2---:R-:W-:Y:S01]  /*14470*/  FMNMX.FTZ R26, R49, R24, !PT ;  /* 0x00000018311a7209 */ /* 0x004fe20007810000 */
[----:B------:R-:W1:Y:S01]  /*14480*/  MUFU.EX2 R12, R12 ;  /* 0x0000000c000c7308 */ /* 0x000e620000000800 */
[----:B------:R-:W-:Y:S01]  /*14490*/  ISETP.GT.AND P4, PT, R34, 0x40, PT ;  /* 0x000000402200780c */ /* 0x000fe20003f84270 */
[----:B------:R-:W2:Y:S01]  /*144a0*/  @P2 LDC R52, c[0x0][0x450] ;  /* 0x00011400ff342b82 */ /* 0x000ea20000000800 */
[----:B------:R-:W-:Y:S01]  /*144b0*/  FSEL R53, R53, -INF , P3 ;  /* 0xff80000035357808 */ /* 0x000fe20001800000 */
[----:B------:R-:W-:Y:S01]  /*144c0*/  FFMA.FTZ R83, R83, R0, -R8 ;  /* 0x0000000053537223 */ /* 0x000fe20000010808 */
[----:B------:R-:W-:-:S02]  /*144d0*/  FMNMX.FTZ R26, R103, R26, !PT ;  /* 0x0000001a671a7209 */ /* 0x000fc40007810000 */
[----:B------:R-:W-:Y:S02]  /*144e0*/  CS2R R114, SRZ ;  /* 0x0000000000727805 */ /* 0x000fe4000001ff00 */
[----:B------:R-:W-:Y:S01]  /*144f0*/  ISETP.GT.AND P3, PT, R34, 0x41, PT ;  /* 0x000000412200780c */ /* 0x000fe20003f64270 */
[----:B------:R4:W-:Y:S01]  /*14500*/  MUFU.EX2 R24, R28 ;  /* 0x0000001c00187308 */ /* 0x0009e20000000800 */
[----:B------:R-:W-:Y:S01]  /*14510*/  FSEL R101, R56, -INF , P4 ;  /* 0xff80000038657808 */ /* 0x000fe20002000000 */
[----:B---3--:R-:W-:Y:S01]  /*14520*/  FADD.FTZ R11, R183, R48 ;  /* 0x00000030b70b7221 */ /* 0x008fe20000010000 */
[----:B------:R-:W-:Y:S02]  /*14530*/  FMNMX.FTZ R26, R53, R26, !PT ;  /* 0x0000001a351a7209 */ /* 0x000fe40007810000 */
[----:B------:R-:W-:Y:S02]  /*14540*/  CS2R R112, SRZ ;  /* 0x0000000000707805 */ /* 0x000fe4000001ff00 */
[----:B------:R-:W-:-:S02]  /*14550*/  ISETP.GT.AND P4, PT, R34, 0x48, PT ;  /* 0x000000482200780c */ /* 0x000fc40003f84270 */
[----:B------:R-:W-:Y:S02]  /*14560*/  CS2R R110, SRZ ;  /* 0x00000000006e7805 */ /* 0x000fe4000001ff00 */
[----:B------:R-:W-:Y:S01]  /*14570*/  FSEL R57, R57, -INF , P3 ;  /* 0xff80000039397808 */ /* 0x000fe20001800000 */
[----:B------:R-:W3:Y:S01]  /*14580*/  MUFU.EX2 R177, R177 ;  /* 0x000000b100b17308 */ /* 0x000ee20000000800 */
[----:B------:R-:W-:Y:S01]  /*14590*/  FMNMX.FTZ R26, R101, R26, !PT ;  /* 0x0000001a651a7209 */ /* 0x000fe20007810000 */
[----:B-1----:R-:W-:Y:S01]  /*145a0*/  FADD.FTZ R48, R12, R11 ;  /* 0x0000000b0c307221 */ /* 0x002fe20000010000 */
[----:B------:R-:W-:Y:S02]  /*145b0*/  ISETP.GT.AND P3, PT, R34, 0x49, PT ;  /* 0x000000492200780c */ /* 0x000fe40003f64270 */
[----:B------:R-:W-:Y:S02]  /*145c0*/  CS2R R106, SRZ ;  /* 0x00000000006a7805 */ /* 0x000fe4000001ff00 */
[----:B------:R-:W-:-:S02]  /*145d0*/  FSEL R99, R60, -INF , P4 ;  /* 0xff8000003c637808 */ /* 0x000fc40002000000 */
[----:B----4-:R-:W-:Y:S01]  /*145e0*/  FMNMX.FTZ R28, R57, R26, !PT ;  /* 0x0000001a391c7209 */ /* 0x010fe20007810000 */
[----:B------:R-:W1:Y:S01]  /*145f0*/  MUFU.EX2 R179, R179 ;  /* 0x000000b300b37308 */ /* 0x000e620000000800 */
[C---:B------:R-:W-:Y:S02]  /*14600*/  ISETP.GT.AND P4, PT, R34.reuse, 0x50, PT ;  /* 0x000000502200780c */ /* 0x040fe40003f84270 */
[----:B------:R-:W-:Y:S02]  /*14610*/  FSEL R61, R61, -INF , P3 ;  /* 0xff8000003d3d7808 */ /* 0x000fe40001800000 */
[----:B------:R-:W-:Y:S02]  /*14620*/  FMNMX.FTZ R28, R99, R28, !PT ;  /* 0x0000001c631c7209 */ /* 0x000fe40007810000 */
[----:B------:R-:W-:Y:S01]  /*14630*/  ISETP.GT.AND P3, PT, R34, 0x51, PT ;  /* 0x000000512200780c */ /* 0x000fe20003f64270 */
[----:B------:R4:W-:Y:S01]  /*14640*/  MUFU.EX2 R26, R30 ;  /* 0x0000001e001a7308 */ /* 0x0009e20000000800 */
[----:B------:R-:W-:Y:S01]  /*14650*/  FSEL R97, R64, -INF , P4 ;  /* 0xff80000040617808 */ /* 0x000fe20002000000 */
[----:B---3--:R-:W-:Y:S01]  /*14660*/  FADD.FTZ R11, R177, R48 ;  /* 0x00000030b10b7221 */ /* 0x008fe20000010000 */
[----:B------:R-:W-:-:S02]  /*14670*/  FMNMX.FTZ R28, R61, R28, !PT ;  /* 0x0000001c3d1c7209 */ /* 0x000fc40007810000 */
[----:B------:R-:W-:Y:S01]  /*14680*/  ISETP.GT.AND P4, PT, R34, 0x58, PT ;  /* 0x000000582200780c */ /* 0x000fe20003f84270 */
[----:B------:R-:W-:Y:S01]  /*14690*/  FADD.FTZ R48, R14, R11 ;  /* 0x0000000b0e307221 */ /* 0x000fe20000010000 */
[----:B------:R-:W-:Y:S01]  /*146a0*/  FSEL R65, R65, -INF , P3 ;  /* 0xff80000041417808 */ /* 0x000fe20001800000 */
[----:B------:R-:W3:Y:S01]  /*146b0*/  MUFU.EX2 R173, R173 ;  /* 0x000000ad00ad7308 */ /* 0x000ee20000000800 */
[----:B------:R-:W-:Y:S02]  /*146c0*/  FMNMX.FTZ R28, R97, R28, !PT ;  /* 0x0000001c611c7209 */ /* 0x000fe40007810000 */
[----:B------:R-:W-:Y:S02]  /*146d0*/  ISETP.GT.AND P3, PT, R34, 0x59, PT ;  /* 0x000000592200780c */ /* 0x000fe40003f64270 */
[----:B------:R-:W-:Y:S02]  /*146e0*/  FSEL R95, R68, -INF , P4 ;  /* 0xff800000445f7808 */ /* 0x000fe40002000000 */
[----:B----4-:R-:W-:Y:S01]  /*146f0*/  FMNMX.FTZ R30, R65, R28, !PT ;  /* 0x0000001c411e7209 */ /* 0x010fe20007810000 */
        /* <DEDUP_REMOVED lines=31> */
[----:B------:R-:W-:-:S02]  /*148f0*/  FSEL R85, R85, -INF , P3 ;  /* 0xff80000055557808 */ /* 0x000fc40001800000 */
[----:B------:R-:W-:Y:S02]  /*14900*/  FMNMX.FTZ R34, R5, R34, !PT ;  /* 0x0000002205227209 */ /* 0x000fe40007810000 */
[----:B------:R-:W-:Y:S02]  /*14910*/  F2FP.BF16.F32.PACK_AB R181, R10, R181 ;  /* 0x000000b50ab5723e */ /* 0x000fe400000010ff */
[----:B----4-:R-:W-:Y:S01]  /*14920*/  FMNMX.FTZ R3, R85, R34, !PT ;  /* 0x0000002255037209 */ /* 0x010fe20007810000 */
[----:B------:R-:W-:Y:S01]  /*14930*/  MUFU.EX2 R32, R59 ;  /* 0x0000003b00207308 */ /* 0x000fe20000000800 */
[----:B------:R-:W-:Y:S01]  /*14940*/  FFMA.FTZ R34, R63, R0, -R8 ;  /* 0x000000003f227223 */ /* 0x000fe20000010808 */
[----:B------:R-:W-:Y:S02]  /*14950*/  F2FP.BF16.F32.PACK_AB R183, R12, R183 ;  /* 0x000000b70cb7723e */ /* 0x000fe400000010ff */
[----:B------:R-:W4:Y:S01]  /*14960*/  SHFL.BFLY PT, R40, R3, 0x2, 0x1f ;  /* 0x0c401f0003287f89 */ /* 0x000f2200000e0000 */
[----:B------:R-:W-:-:S03]  /*14970*/  F2FP.BF16.F32.PACK_AB R177, R14, R177 ;  /* 0x000000b10eb1723e */ /* 0x000fc600000010ff */
[----:B------:R-:W-:Y:S08]  /*14980*/  MUFU.EX2 R34, R34 ;  /* 0x0000002200227308 */ /* 0x000ff00000000800 */
[----:B------:R-:W-:Y:S08]  /*14990*/  MUFU.EX2 R161, R161 ;  /* 0x000000a100a17308 */ /* 0x000ff00000000800 */
[----:B------:R-:W-:Y:S01]  /*149a0*/  MUFU.EX2 R36, R36 ;  /* 0x0000002400247308 */ /* 0x000fe20000000800 */
[----:B----4-:R-:W-:Y:S01]  /*149b0*/  FMNMX.FTZ R9, R3, R40, !PT ;  /* 0x0000002803097209 */ /* 0x010fe20007810000 */
[-CC-:B------:R-:W-:Y:S01]  /*149c0*/  FFMA.FTZ R40, R75, R0.reuse, -R8.reuse ;  /* 0x000000004b287223 */ /* 0x180fe20000010808 */
[----:B------:R-:W-:-:S05]  /*149d0*/  FFMA.FTZ R8, R87, R0, -R8 ;  /* 0x0000000057087223 */ /* 0x000fca0000010808 */
[----:B------:R-:W-:Y:S01]  /*149e0*/  MUFU.EX2 R163, R163 ;  /* 0x000000a300a37308 */ /* 0x000fe20000000800 */
[----:B------:R-:W4:Y:S07]  /*149f0*/  SHFL.BFLY PT, R44, R9, 0x1, 0x1f ;  /* 0x0c201f00092c7f89 */ /* 0x000f2e00000e0000 */
[----:B------:R-:W-:Y:S08]  /*14a00*/  MUFU.EX2 R38, R38 ;  /* 0x0000002600267308 */ /* 0x000ff00000000800 */
[----:B------:R-:W-:Y:S08]  /*14a10*/  MUFU.EX2 R157, R157 ;  /* 0x0000009d009d7308 */ /* 0x000ff00000000800 */
[----:B------:R-:W-:Y:S01]  /*14a20*/  MUFU.EX2 R40, R40 ;  /* 0x0000002800287308 */ /* 0x000fe20000000800 */
[----:B----4-:R-:W-:-:S04]  /*14a30*/  FMNMX.FTZ R3, R9, R44, !PT ;  /* 0x0000002c09037209 */ /* 0x010fc80007810000 */
[C---:B------:R-:W-:Y:S01]  /*14a40*/  FSETP.NEU.FTZ.AND P3, PT, R3.reuse, -INF , PT ;  /* 0xff8000000300780b */ /* 0x040fe20003f7d000 */
[----:B------:R-:W-:Y:S02]  /*14a50*/  FMUL.FTZ R46, R3, R0 ;  /* 0x00000000032e7220 */ /* 0x000fe40000410000 */
[----:B------:R-:W-:Y:S03]  /*14a60*/  MUFU.EX2 R159, R159 ;  /* 0x0000009f009f7308 */ /* 0x000fe60000000800 */
[----:B------:R-:W-:-:S05]  /*14a70*/  FSEL R46, R46, RZ, P3 ;  /* 0x000000ff2e2e7208 */ /* 0x000fca0001800000 */
        /* <DEDUP_REMOVED lines=8> */
[----:B------:R-:W4:Y:S01]  /*14b00*/  @P2 LDC R39, c[0x0][0x44c] ;  /* 0x00011300ff272b82 */ /* 0x000f220000000800 */
[-C--:B------:R-:W-:Y:S01]  /*14b10*/  FFMA.FTZ R21, R37, R0.reuse, -R46 ;  /* 0x0000000025157223 */ /* 0x080fe2000001082e */
[----:B-1----:R-:W-:Y:S01]  /*14b20*/  FADD.FTZ R35, R179, R48 ;  /* 0x00000030b3237221 */ /* 0x002fe20000010000 */
[-CC-:B------:R-:W-:Y:S01]  /*14b30*/  FFMA.FTZ R172, R89, R0.reuse, -R46.reuse ;  /* 0x0000000059ac7223 */ /* 0x180fe2000001082e */
[-CC-:B------:R-:W-:Y:S01]  /*14b40*/  FFMA.FTZ R25, R41, R0.reuse, -R46.reuse ;  /* 0x0000000029197223 */ /* 0x180fe2000001082e */
[-CC-:B------:R-:W-:Y:S01]  /*14b50*/  FFMA.FTZ R174, R91, R0.reuse, -R46.reuse ;  /* 0x000000005bae7223 */ /* 0x180fe2000001082e */
[----:B------:R-:W1:Y:S01]  /*14b60*/  MUFU.EX2 R9, R9 ;  /* 0x0000000900097308 */ /* 0x000e620000000800 */
[----:B------:R-:W-:Y:S01]  /*14b70*/  FADD.FTZ R50, R20, R35 ;  /* 0x0000002314327221 */ /* 0x000fe20000010000 */
[-CC-:B------:R-:W-:Y:S01]  /*14b80*/  FFMA.FTZ R27, R93, R0.reuse, -R46.reuse ;  /* 0x000000005d1b7223 */ /* 0x180fe2000001082e */
[-CC-:B------:R-:W-:Y:S01]  /*14b90*/  FFMA.FTZ R168, R45, R0.reuse, -R46.reuse ;  /* 0x000000002da87223 */ /* 0x180fe2000001082e */
[----:B------:R-:W-:Y:S01]  /*14ba0*/  FFMA.FTZ R29, R49, R0, -R46 ;  /* 0x00000000311d7223 */ /* 0x000fe2000001082e */
[----:B---3--:R-:W-:Y:S01]  /*14bb0*/  FADD.FTZ R37, R173, R50 ;  /* 0x00000032ad257221 */ /* 0x008fe20000010000 */
[----:B------:R-:W-:-:S02]  /*14bc0*/  IMAD.MOV.U32 R41, RZ, RZ, R200 ;  /* 0x000000ffff297224 */ /* 0x000fc400078e00c8 */
[-CC-:B------:R-:W-:Y:S01]  /*14bd0*/  FFMA.FTZ R170, R103, R0.reuse, -R46.reuse ;  /* 0x0000000067aa7223 */ /* 0x180fe2000001082e */
[----:B------:R-:W3:Y:S01]  /*14be0*/  MUFU.EX2 R182, R182 ;  /* 0x000000b600b67308 */ /* 0x000ee20000000800 */
[-CC-:B------:R-:W-:Y:S01]  /*14bf0*/  FFMA.FTZ R31, R53, R0.reuse, -R46.reuse ;  /* 0x00000000351f7223 */ /* 0x180fe2000001082e */
[-CC-:B------:R-:W-:Y:S01]  /*14c00*/  FFMA.FTZ R164, R101, R0.reuse, -R46.reuse ;  /* 0x0000000065a47223 */ /* 0x180fe2000001082e */
[-CC-:B------:R-:W-:Y:S01]  /*14c10*/  FFMA.FTZ R33, R57, R0.reuse, -R46.reuse ;  /* 0x0000000039217223 */ /* 0x180fe2000001082e */
[-CC-:B------:R-:W-:Y:S01]  /*14c20*/  FFMA.FTZ R166, R99, R0.reuse, -R46.reuse ;  /* 0x0000000063a67223 */ /* 0x180fe2000001082e */
[-CC-:B------:R-:W-:Y:S01]  /*14c30*/  FFMA.FTZ R35, R61, R0.reuse, -R46.reuse ;  /* 0x000000003d237223 */ /* 0x180fe2000001082e */
[-CC-:B------:R-:W-:Y:S01]  /*14c40*/  FFMA.FTZ R160, R97, R0.reuse, -R46.reuse ;  /* 0x0000000061a07223 */ /* 0x180fe2000001082e */
[----:B------:R-:W-:Y:S01]  /*14c50*/  FFMA.FTZ R162, R95, R0, -R46 ;  /* 0x000000005fa27223 */ /* 0x000fe2000001082e */
[----:B------:R-:W0:Y:S01]  /*14c60*/  MUFU.EX2 R13, R13 ;  /* 0x0000000d000d7308 */ /* 0x000e220000000800 */
[----:B-1----:R-:W-:Y:S01]  /*14c70*/  FADD.FTZ R11, R180, R9 ;  /* 0x00000009b40b7221 */ /* 0x002fe20000010000 */
[----:B----4-:R-:W-:-:S04]  /*14c80*/  @P2 IMAD.HI.U32 R39, R200, R39, RZ ;  /* 0x00000027c8272227 */ /* 0x010fc800078e00ff */
[-CC-:B------:R-:W-:Y:S01]  /*14c90*/  FFMA.FTZ R156, R51, R0.reuse, -R46.reuse ;  /* 0x00000000339c7223 */ /* 0x180fe2000001082e */
[-CC-:B------:R-:W-:Y:S01]  /*14ca0*/  FFMA.FTZ R105, R105, R0.reuse, -R46.reuse ;  /* 0x0000000069697223 */ /* 0x180fe2000001082e */
[-CC-:B------:R-:W-:Y:S01]  /*14cb0*/  FFMA.FTZ R77, R77, R0.reuse, -R46.reuse ;  /* 0x000000004d4d7223 */ /* 0x180fe2000001082e */
[--C-:B------:R-:W-:Y:S01]  /*14cc0*/  FFMA.FTZ R55, R55, R0, -R46.reuse ;  /* 0x0000000037377223 */ /* 0x100fe2000001082e */
[----:B--2---:R-:W-:Y:S01]  /*14cd0*/  @P2 SHF.R.U32.HI R41, RZ, R52, R39 ;  /* 0x00000034ff292219 */ /* 0x004fe20000011627 */
[----:B------:R-:W1:Y:S01]  /*14ce0*/  MUFU.EX2 R176, R176 ;  /* 0x000000b000b07308 */ /* 0x000e620000000800 */
[----:B---3--:R-:W-:Y:S01]  /*14cf0*/  FADD.FTZ R48, R182, R11 ;  /* 0x0000000bb6307221 */ /* 0x008fe20000010000 */
[----:B------:R-:W-:Y:S01]  /*14d00*/  FFMA.FTZ R81, R81, R0, -R46 ;  /* 0x0000000051517223 */ /* 0x000fe2000001082e */
[----:B------:R-:W-:Y:S02]  /*14d10*/  IADD3 R45, R41, R202, -R201 ;  /* 0x000000ca292d7210 */ /* 0x000fe40007ffe8c9 */
[----:B------:R-:W-:-:S02]  /*14d20*/  CS2R R102, SRZ ;  /* 0x0000000000667805 */ /* 0x000fc4000001ff00 */
[----:B------:R-:W-:Y:S02]  /*14d30*/  F2FP.BF16.F32.PACK_AB R180, R9, R180 ;  /* 0x000000b409b4723e */ /* 0x000fe400000010ff */
[----:B------:R-:W-:Y:S02]  /*14d40*/  CS2R R100, SRZ ;  /* 0x0000000000647805 */ /* 0x000fe4000001ff00 */
[----:B------:R-:W-:Y:S01]  /*14d50*/  SHF.R.S32.HI R52, RZ, 0x1f, R45 ;  /* 0x0000001fff347819 */ /* 0x000fe2000001142d */
[----:B------:R-:W2:Y:S01]  /*14d60*/  MUFU.EX2 R15, R15 ;  /* 0x0000000f000f7308 */ /* 0x000ea20000000800 */
[C---:B0-----:R-:W-:Y:S01]  /*14d70*/  FADD.FTZ R11, R13.reuse, R48 ;  /* 0x000000300d0b7221 */ /* 0x041fe20000010000 */
[----:B------:R-:W-:Y:S01]  /*14d80*/  FADD.FTZ R48, R24, R37 ;  /* 0x0000002518307221 */ /* 0x000fe20000010000 */
[----:B------:R-:W-:Y:S02]  /*14d90*/  F2FP.BF16.F32.PACK_AB R182, R13, R182 ;  /* 0x000000b60db6723e */ /* 0x000fe400000010ff */
[----:B------:R-:W-:-:S02]  /*14da0*/  CS2R R98, SRZ ;  /* 0x0000000000627805 */ /* 0x000fc4000001ff00 */
[----:B------:R-:W-:Y:S01]  /*14db0*/  F2FP.BF16.F32.PACK_AB R179, R20, R179 ;  /* 0x000000b314b3723e */ /* 0x000fe200000010ff */
[----:B------:R-:W-:Y:S01]  /*14dc0*/  FADD.FTZ R37, R175, R48 ;  /* 0x00000030af257221 */ /* 0x000fe20000010000 */
[----:B------:R-:W-:Y:S01]  /*14dd0*/  F2FP.BF16.F32.PACK_AB R173, R24, R173 ;  /* 0x000000ad18ad723e */ /* 0x000fe200000010ff */
[----:B------:R-:W0:Y:S01]  /*14de0*/  MUFU.EX2 R178, R178 ;  /* 0x000000b200b27308 */ /* 0x000e220000000800 */
[----:B-1----:R-:W-:Y:S01]  /*14df0*/  FADD.FTZ R6, R176, R11 ;  /* 0x0000000bb0067221 */ /* 0x002fe20000010000 */
[C---:B------:R-:W-:Y:S01]  /*14e00*/  FADD.FTZ R48, R26.reuse, R37 ;  /* 0x000000251a307221 */ /* 0x040fe20000010000 */
[-C--:B------:R-:W-:Y:S01]  /*14e10*/  FFMA.FTZ R37, R65, R0.reuse, -R46 ;  /* 0x0000000041257223 */ /* 0x080fe2000001082e */
[----:B------:R-:W-:Y:S02]  /*14e20*/  F2FP.BF16.F32.PACK_AB R175, R26, R175 ;  /* 0x000000af1aaf723e */ /* 0x000fe400000010ff */
[----:B------:R-:W-:Y:S01]  /*14e30*/  CS2R R96, SRZ ;  /* 0x0000000000607805 */ /* 0x000fe2000001ff00 */
[----:B------:R-:W-:Y:S01]  /*14e40*/  FADD.FTZ R39, R169, R48 ;  /* 0x00000030a9277221 */ /* 0x000fe20000010000 */
[C---:B------:R-:W-:Y:S01]  /*14e50*/  F2FP.BF16.F32.PACK_AB R169, R28.reuse, R169 ;  /* 0x000000a91ca9723e */ /* 0x040fe200000010ff */
[----:B------:R-:W1:Y:S01]  /*14e60*/  MUFU.EX2 R21, R21 ;  /* 0x0000001500157308 */ /* 0x000e620000000800 */
[----:B--2---:R-:W-:Y:S01]  /*14e70*/  FADD.FTZ R11, R15, R6 ;  /* 0x000000060f0b7221 */ /* 0x004fe20000010000 */
[----:B------:R-:W-:Y:S01]  /*14e80*/  FADD.FTZ R48, R28, R39 ;  /* 0x000000271c307221 */ /* 0x000fe20000010000 */
[----:B------:R-:W-:Y:S01]  /*14e90*/  FFMA.FTZ R39, R69, R0, -R46 ;  /* 0x0000000045277223 */ /* 0x000fe2000001082e */
[----:B------:R-:W-:-:S02]  /*14ea0*/  F2FP.BF16.F32.PACK_AB R176, R15, R176 ;  /* 0x000000b00fb0723e */ /* 0x000fc400000010ff */
[----:B------:R-:W-:Y:S01]  /*14eb0*/  CS2R R94, SRZ ;  /* 0x00000000005e7805 */ /* 0x000fe2000001ff00 */
[----:B------:R-:W-:Y:S01]  /*14ec0*/  FADD.FTZ R41, R171, R48 ;  /* 0x00000030ab297221 */ /* 0x000fe20000010000 */
[----:B------:R-:W-:Y:S01]  /*14ed0*/  F2FP.BF16.F32.PACK_AB R171, R30, R171 ;  /* 0x000000ab1eab723e */ /* 0x000fe200000010ff */
[----:B------:R-:W2:Y:S01]  /*14ee0*/  MUFU.EX2 R172, R172 ;  /* 0x000000ac00ac7308 */ /* 0x000ea20000000800 */
[----:B0-----:R-:W-:Y:S01]  /*14ef0*/  FADD.FTZ R6, R178, R11 ;  /* 0x0000000bb2067221 */ /* 0x001fe20000010000 */
[----:B------:R-:W-:Y:S01]  /*14f00*/  FADD.FTZ R48, R30, R41 ;  /* 0x000000291e307221 */ /* 0x000fe20000010000 */
[----:B------:R-:W-:Y:S01]  /*14f10*/  FFMA.FTZ R41, R73, R0, -R46 ;  /* 0x0000000049297223 */ /* 0x000fe2000001082e */
[----:B------:R-:W-:Y:S02]  /*14f20*/  CS2R R92, SRZ ;  /* 0x00000000005c7805 */ /* 0x000fe4000001ff00 */
[----:B------:R-:W-:Y:S01]  /*14f30*/  CS2R R90, SRZ ;  /* 0x00000000005a7805 */ /* 0x000fe2000001ff00 */
[----:B------:R-:W-:Y:S01]  /*14f40*/  FADD.FTZ R43, R165, R48 ;  /* 0x00000030a52b7221 */ /* 0x000fe20000010000 */
[C---:B------:R-:W-:Y:S01]  /*14f50*/  F2FP.BF16.F32.PACK_AB R165, R32.reuse, R165 ;  /* 0x000000a520a5723e */ /* 0x040fe200000010ff */
        /* <DEDUP_REMOVED lines=8> */
[----:B------:R-:W-:-:S04]  /*14fe0*/  FADD.FTZ R50, R34, R43 ;  /* 0x0000002b22327221 */ /* 0x000fc80000010000 */
[----:B------:R-:W-:Y:S01]  /*14ff0*/  FADD.FTZ R43, R161, R50 ;  /* 0x00000032a12b7221 */ /* 0x000fe20000010000 */
[----:B------:R-:W-:Y:S01]  /*15000*/  F2FP.BF16.F32.PACK_AB R161, R36, R161 ;  /* 0x000000a124a1723e */ /* 0x000fe200000010ff */
        /* <DEDUP_REMOVED lines=11> */
[----:B-1----:R-:W-:Y:S01]  /*150c0*/  FADD.FTZ R11, R29, R6 ;  /* 0x000000061d0b7221 */ /* 0x002fe20000010000 */
[-CC-:B------:R-:W-:Y:S01]  /*150d0*/  FFMA.FTZ R6, R5, R0.reuse, -R46.reuse ;  /* 0x0000000005067223 */ /* 0x180fe2000001082e */
[----:B------:R-:W-:Y:S01]  /*150e0*/  FFMA.FTZ R46, R85, R0, -R46 ;  /* 0x00000000552e7223 */ /* 0x000fe2000001082e */
[----:B------:R-:W-:-:S04]  /*150f0*/  F2FP.BF16.F32.PACK_AB R168, R29, R168 ;  /* 0x000000a81da8723e */ /* 0x000fc800000010ff */
[----:B------:R-:W1:Y:S01]  /*15100*/  MUFU.EX2 R164, R164 ;  /* 0x000000a400a47308 */ /* 0x000e620000000800 */
[----:B--2---:R-:W-:Y:S01]  /*15110*/  FADD.FTZ R48, R170, R11 ;  /* 0x0000000baa307221 */ /* 0x004fe20000010000 */
[----:B------:R-:W-:-:S06]  /*15120*/  LEA.HI R11, R52, R45, RZ, 0x7 ;  /* 0x0000002d340b7211 */ /* 0x000fcc00078f38ff */
[----:B------:R-:W2:Y:S01]  /*15130*/  MUFU.EX2 R33, R33 ;  /* 0x0000002100217308 */ /* 0x000ea20000000800 */
[C---:B0-----:R-:W-:Y:S01]  /*15140*/  FADD.FTZ R5, R31.reuse, R48 ;  /* 0x000000301f057221 */ /* 0x041fe20000010000 */
[----:B------:R-:W-:Y:S01]  /*15150*/  FADD.FTZ R48, R36, R43 ;  /* 0x0000002b24307221 */ /* 0x000fe20000010000 */
[----:B------:R-:W-:-:S03]  /*15160*/  F2FP.BF16.F32.PACK_AB R170, R31, R170 ;  /* 0x000000aa1faa723e */ /* 0x000fc600000010ff */
[----:B------:R-:W-:Y:S01]  /*15170*/  FADD.FTZ R43, R163, R48 ;  /* 0x00000030a32b7221 */ /* 0x000fe20000010000 */
[----:B------:R-:W-:Y:S01]  /*15180*/  F2FP.BF16.F32.PACK_AB R163, R38, R163 ;  /* 0x000000a326a3723e */ /* 0x000fe200000010ff */
[----:B------:R-:W0:Y:S01]  /*15190*/  MUFU.EX2 R166, R166 ;  /* 0x000000a600a67308 */ /* 0x000e220000000800 */
[----:B-1----:R-:W-:Y:S01]  /*151a0*/  FADD.FTZ R10, R164, R5 ;  /* 0x00000005a40a7221 */ /* 0x002fe20000010000 */
[----:B------:R-:W-:-:S04]  /*151b0*/  FADD.FTZ R12, R38, R43 ;  /* 0x0000002b260c7221 */ /* 0x000fc80000010000 */
[----:B------:R-:W-:Y:S01]  /*151c0*/  FADD.FTZ R43, R157, R12 ;  /* 0x0000000c9d2b7221 */ /* 0x000fe20000010000 */
[C---:B------:R-:W-:Y:S01]  /*151d0*/  F2FP.BF16.F32.PACK_AB R157, R40.reuse, R157 ;  /* 0x0000009d289d723e */ /* 0x040fe200000010ff */
[----:B------:R-:W1:Y:S01]  /*151e0*/  MUFU.EX2 R35, R35 ;  /* 0x0000002300237308 */ /* 0x000e620000000800 */
[C---:B--2---:R-:W-:Y:S01]  /*151f0*/  FADD.FTZ R5, R33.reuse, R10 ;  /* 0x0000000a21057221 */ /* 0x044fe20000010000 */
[----:B------:R-:W-:Y:S01]  /*15200*/  FADD.FTZ R12, R40, R43 ;  /* 0x0000002b280c7221 */ /* 0x000fe20000010000 */
[----:B------:R-:W-:-:S03]  /*15210*/  F2FP.BF16.F32.PACK_AB R164, R33, R164 ;  /* 0x000000a421a4723e */ /* 0x000fc600000010ff */
[----:B------:R-:W-:Y:S02]  /*15220*/  FADD.FTZ R43, R159, R12 ;  /* 0x0000000c9f2b7221 */ /* 0x000fe40000010000 */
        /* <DEDUP_REMOVED lines=30> */
[----:B------:R-:W-:-:S04]  /*15410*/  SHF.R.S32.HI R10, RZ, 0x7, R11 ;  /* 0x00000007ff0a7819 */ /* 0x000fc8000001140b */
[----:B------:R-:W-:Y:S02]  /*15420*/  VIMNMX R15, R199, R10, !PT ;  /* 0x0000000ac70f7248 */ /* 0x000fe40007fe0100 */
[----:B------:R-:W2:Y:S01]  /*15430*/  MUFU.EX2 R158, R77 ;  /* 0x0000004d009e7308 */ /* 0x000ea20000000800 */
[----:B0-----:R-:W-:Y:S01]  /*15440*/  FADD.FTZ R5, R155, R12 ;  /* 0x0000000c9b057221 */ /* 0x001fe20000010000 */
[----:B------:R-:W-:Y:S01]  /*15450*/  VIADD R12, R88, 0xfffffffe ;  /* 0xfffffffe580c7836 */ /* 0x000fe20000000000 */
[----:B------:R-:W-:-:S04]  /*15460*/  CS2R R88, SRZ ;  /* 0x0000000000587805 */ /* 0x000fc8000001ff00 */
[----:B------:R-:W-:Y:S01]  /*15470*/  ISETP.GE.AND P3, PT, R12, R15, PT ;  /* 0x0000000f0c00720c */ /* 0x000fe20003f66270 */
[----:B------:R-:W0:Y:S01]  /*15480*/  MUFU.EX2 R55, R55 ;  /* 0x0000003700377308 */ /* 0x000e220000000800 */
[C---:B-1----:R-:W-:Y:S01]  /*15490*/  FADD.FTZ R5, R8.reuse, R5 ;  /* 0x0000000508057221 */ /* 0x042fe20000010000 */
[----:B------:R-:W-:-:S06]  /*154a0*/  F2FP.BF16.F32.PACK_AB R155, R8, R155 ;  /* 0x0000009b089b723e */ /* 0x000fcc00000010ff */
[----:B------:R-:W1:Y:S01]  /*154b0*/  MUFU.EX2 R152, R81 ;  /* 0x0000005100987308 */ /* 0x000e620000000800 */
[C---:B--2---:R-:W-:Y:S01]  /*154c0*/  FADD.FTZ R8, R158.reuse, R43 ;  /* 0x0000002b9e087221 */ /* 0x044fe20000010000 */
[----:B------:R-:W-:Y:S02]  /*154d0*/  F2FP.BF16.F32.PACK_AB R158, R158, R105 ;  /* 0x000000699e9e723e */ /* 0x000fe400000010ff */
[----:B------:R-:W-:-:S04]  /*154e0*/  CS2R R104, SRZ ;  /* 0x0000000000687805 */ /* 0x000fc8000001ff00 */
[----:B------:R-:W2:Y:S01]  /*154f0*/  MUFU.EX2 R154, R6 ;  /* 0x00000006009a7308 */ /* 0x000ea20000000800 */
[----:B0-----:R-:W-:Y:S01]  /*15500*/  FADD.FTZ R13, R55, R8 ;  /* 0x00000008370d7221 */ /* 0x001fe20000010000 */
[----:B------:R-:W-:-:S06]  /*15510*/  IMAD.MOV.U32 R8, RZ, RZ, 0x3f800000 ;  /* 0x3f800000ff087424 */ /* 0x000fcc00078e00ff */
[----:B------:R-:W0:Y:S01]  /*15520*/  MUFU.EX2 R9, R46 ;  /* 0x0000002e00097308 */ /* 0x000e220000000800 */
[C---:B-1----:R-:W-:Y:S01]  /*15530*/  FADD.FTZ R13, R152.reuse, R13 ;  /* 0x0000000d980d7221 */ /* 0x042fe20000010000 */
[----:B------:R-:W-:-:S03]  /*15540*/  F2FP.BF16.F32.PACK_AB R152, R152, R55 ;  /* 0x000000379898723e */ /* 0x000fc600000010ff */
[----:B--2---:R-:W-:-:S04]  /*15550*/  FADD.FTZ R6, R154, R13 ;  /* 0x0000000d9a067221 */ /* 0x004fc80000010000 */
[C---:B0-----:R-:W-:Y:S01]  /*15560*/  FADD.FTZ R6, R9.reuse, R6 ;  /* 0x0000000609067221 */ /* 0x041fe20000010000 */
[----:B------:R-:W-:Y:S01]  /*15570*/  F2FP.BF16.F32.PACK_AB R154, R9, R154 ;  /* 0x0000009a099a723e */ /* 0x000fe200000010ff */
[----:B------:R-:W-:Y:S01]  /*15580*/  IMAD.MOV.U32 R9, RZ, RZ, 0x3f800000 ;  /* 0x3f800000ff097424 */ /* 0x000fe200078e00ff */
[----:B------:R-:W-:Y:S06]  /*15590*/  @!P3 BRA `(.L_x_2663) ;  /* 0x0000002c0080b947 */ /* 0x000fec0003800000 */
[----:B------:R-:W-:Y:S01]  /*155a0*/  BSSY B1, `(.L_x_2663) ;  /* 0x00002df000017945 */ /* 0x000fe20003800000 */
[----:B------:R-:W-:Y:S02]  /*155b0*/  IMAD.MOV.U32 R14, RZ, RZ, R4 ;  /* 0x000000ffff0e7224 */ /* 0x000fe400078e0004 */
[----:B------:R-:W-:Y:S02]  /*155c0*/  IMAD.MOV.U32 R13, RZ, RZ, R3 ;  /* 0x000000ffff0d7224 */ /* 0x000fe400078e0003 */
[----:B------:R-:W-:Y:S02]  /*155d0*/  IMAD.MOV.U32 R11, RZ, RZ, R187 ;  /* 0x000000ffff0b7224 */ /* 0x000fe400078e00bb */
[----:B------:R-:W-:Y:S02]  /*155e0*/  IMAD.MOV.U32 R10, RZ, RZ, R184 ;  /* 0x000000ffff0a7224 */ /* 0x000fe400078e00b8 */
[----:B------:R-:W-:Y:S02]  /*155f0*/  IMAD.MOV.U32 R8, RZ, RZ, 0x3f800000 ;  /* 0x3f800000ff087424 */ /* 0x000fe400078e00ff */
[----:B------:R-:W-:-:S07]  /*15600*/  IMAD.MOV.U32 R151, RZ, RZ, RZ ;  /* 0x000000ffff977224 */ /* 0x000fce00078e00ff */
.L_x_2674:
[----:B------:R-:W-:-:S05]  /*15610*/  VIADD R0, R10, 0x1 ;  /* 0x000000010a007836 */ /* 0x000fca0000000000 */
[----:B------:R-:W-:-:S04]  /*15620*/  ISETP.NE.AND P3, PT, R0, 0x2, PT ;  /* 0x000000020000780c */ /* 0x000fc80003f65270 */
[----:B------:R-:W-:Y:S02]  /*15630*/  SEL R4, RZ, 0x1, P3 ;  /* 0x00000001ff047807 */ /* 0x000fe40001800000 */
[----:B------:R-:W-:Y:S02]  /*15640*/  SEL R184, R0, RZ, P3 ;  /* 0x000000ff00b87207 */ /* 0x000fe40001800000 */
[----:B------:R-:W-:Y:S01]  /*15650*/  LOP3.LUT R187, R11, R4, RZ, 0x3c, !PT ;  /* 0x000000040bbb7212 */ /* 0x000fe200078e3cff */
[----:B------:R-:W-:Y:S06]  /*15660*/  @!P0 BRA `(.L_x_2664) ;  /* 0x0000000000048947 */ /* 0x000fec0003800000 */
[----:B------:R-:W-:Y:S01]  /*15670*/  BPT.TRAP 0x1 ;  /* 0x000000040000795c */ /* 0x000fe20000300000 */
.L_x_2664:
[----:B------:R-:W-:Y:S01]  /*15680*/  IMAD R20, R184, 0x8, R2 ;  /* 0x00000008b8147824 */ /* 0x000fe200078e0202 */
[----:B------:R-:W-:-:S04]  /*15690*/  SHF.L.U32 R3, R187, 0x1f, RZ ;  /* 0x0000001fbb037819 */ /* 0x000fc800000006ff */
[----:B------:R0:W1:Y:S01]  /*156a0*/  SYNCS.PHASECHK.TRANS64.TRYWAIT P3, [R20+URZ+0x34830], R3 ;  /* 0x03483003140075a7 */ /* 0x000062000806017f */
[----:B------:R-:W-:Y:S05]  /*156b0*/  @!P0 BRA `(.L_x_2665) ;  /* 0x0000000000048947 */ /* 0x000fea0003800000 */
[----:B------:R-:W-:Y:S01]  /*156c0*/  BPT.TRAP 0x1 ;  /* 0x000000040000795c */ /* 0x000fe20000300000 */
.L_x_2665:
[----:B------:R-:W-:Y:S01]  /*156d0*/  IMAD R0, R184, 0xc00, R7 ;  /* 0x00000c00b8007824 */ /* 0x000fe200078e0207 */
[----:B------:R-:W-:Y:S03]  /*156e0*/  BSSY B2, `(.L_x_2666) ;  /* 0x0000006000027945 */ /* 0x000fe60003800000 */
[C---:B------:R-:W-:Y:S02]  /*156f0*/  VIADD R26, R0.reuse, 0x2 ;  /* 0x00000002001a7836 */ /* 0x040fe40000000000 */
[----:B------:R-:W-:Y:S01]  /*15700*/  VIADD R4, R0, 0x4 ;  /* 0x0000000400047836 */ /* 0x000fe20000000000 */
[----:B-1----:R-:W-:Y:S06]  /*15710*/  @P3 BRA `(.L_x_2667) ;  /* 0x0000000000083947 */ /* 0x002fec0003800000 */
[----:B------:R-:W1:Y:S02]  /*15720*/  SYNCS.PHASECHK.TRANS64.TRYWAIT P3, [R20+URZ+0x34830], R3 ;  /* 0x03483003140075a7 */ /* 0x000e64000806017f */
[----:B-1----:R-:W-:Y:S05]  /*15730*/  @!P3 BRA `(.L_x_2668) ;  /* 0x0000012000c0b947 */ /* 0x002fea0003800000 */
.L_x_2667:
[----:B------:R-:W-:Y:S05]  /*15740*/  BSYNC B2 ;  /* 0x0000000000027941 */ /* 0x000fea0003800000 */
.L_x_2666:
[----:B------:R-:W-:Y:S01]  /*15750*/  IMAD.MOV.U32 R24, RZ, RZ, R0 ;  /* 0x000000ffff187224 */ /* 0x000fe200078e0000 */
[----:B------:R-:W-:Y:S01]  /*15760*/  R2UR UR50, R26 ;  /* 0x000000001a3272ca */ /* 0x000fe200000e0000 */
[----:B------:R-:W-:Y:S01]  /*15770*/  IMAD.MOV.U32 R26, RZ, RZ, R4 ;  /* 0x000000ffff1a7224 */ /* 0x000fe200078e0004 */
[----:B------:R2:W-:Y:S02]  /*15780*/  STL.64 [R1+0xb0], R14 ;  /* 0x0000b00e01007387 */ /* 0x0005e40000100a00 */
[----:B------:R-:W-:Y:S01]  /*15790*/  R2UR UR54, R24 ;  /* 0x00000000183672ca */ /* 0x000fe200000e0000 */
[----:B------:R-:W-:Y:S01]  /*157a0*/  VIADD R24, R0, 0x6 ;  /* 0x0000000600187836 */ /* 0x000fe20000000000 */
[----:B------:R-:W-:Y:S01]  /*157b0*/  R2UR UR46, R26 ;  /* 0x000000001a2e72ca */ /* 0x000fe200000e0000 */
[----:B------:R-:W-:-:S03]  /*157c0*/  VIADD R26, R0, 0x400 ;  /* 0x00000400001a7836 */ /* 0x000fc60000000000 */
[----:B------:R-:W-:Y:S01]  /*157d0*/  R2UR UR34, R24 ;  /* 0x00000000182272ca */ /* 0x000fe200000e0000 */
[----:B------:R-:W-:Y:S01]  /*157e0*/  VIADD R24, R0, 0x404 ;  /* 0x0000040400187836 */ /* 0x000fe20000000000 */
[----:B------:R-:W-:Y:S01]  /*157f0*/  R2UR UR30, R26 ;  /* 0x000000001a1e72ca */ /* 0x000fe200000e0000 */
[----:B------:R-:W-:Y:S01]  /*15800*/  IMAD.MOV.U32 R25, RZ, RZ, 0x40000040 ;  /* 0x40000040ff197424 */ /* 0x000fe200078e00ff */
[----:B--2---:R-:W2:Y:S01]  /*15810*/  LDL.64 R14, [R1+0x30] ;  /* 0x00003000010e7983 */ /* 0x004ea20000100a00 */
[----:B------:R-:W-:Y:S01]  /*15820*/  VIADD R28, R0, 0x402 ;  /* 0x00000402001c7836 */ /* 0x000fe20000000000 */
[----:B------:R-:W-:Y:S01]  /*15830*/  R2UR UR22, R24 ;  /* 0x00000000181672ca */ /* 0x000fe200000e0000 */
[C---:B------:R-:W-:Y:S01]  /*15840*/  VIADD R26, R0.reuse, 0x406 ;  /* 0x00000406001a7836 */ /* 0x040fe20000000000 */
[C---:B------:R-:W-:Y:S01]  /*15850*/  R2UR UR55, R25.reuse ;  /* 0x00000000193772ca */ /* 0x040fe200000e0000 */
[----:B------:R-:W-:Y:S01]  /*15860*/  VIADD R24, R0, 0x802 ;  /* 0x0000080200187836 */ /* 0x000fe20000000000 */
[----:B------:R-:W-:Y:S01]  /*15870*/  R2UR UR26, R28 ;  /* 0x000000001c1a72ca */ /* 0x000fe200000e0000 */
[----:B------:R-:W-:Y:S01]  /*15880*/  IMAD.MOV.U32 R27, RZ, RZ, 0x40000040 ;  /* 0x40000040ff1b7424 */ /* 0x000fe200078e00ff */
[----:B------:R-:W-:Y:S01]  /*15890*/  R2UR UR18, R26 ;  /* 0x000000001a1272ca */ /* 0x000fe200000e0000 */
[----:B------:R-:W-:Y:S01]  /*158a0*/  IMAD.MOV.U32 R29, RZ, RZ, 0x40000040 ;  /* 0x40000040ff1d7424 */ /* 0x000fe200078e00ff */
[----:B------:R-:W-:Y:S01]  /*158b0*/  R2UR UR10, R24 ;  /* 0x00000000180a72ca */ /* 0x000fe200000e0000 */
[C---:B------:R-:W-:Y:S01]  /*158c0*/  VIADD R28, R0.reuse, 0x800 ;  /* 0x00000800001c7836 */ /* 0x040fe20000000000 */
[C---:B------:R-:W-:Y:S01]  /*158d0*/  R2UR UR35, R25.reuse ;  /* 0x00000000192372ca */ /* 0x040fe200000e0000 */
[C---:B------:R-:W-:Y:S01]  /*158e0*/  VIADD R26, R0.reuse, 0x804 ;  /* 0x00000804001a7836 */ /* 0x040fe20000000000 */
[----:B------:R-:W-:Y:S01]  /*158f0*/  R2UR UR23, R25 ;  /* 0x00000000191772ca */ /* 0x000fe200000e0000 */
[----:B------:R-:W-:Y:S01]  /*15900*/  VIADD R24, R0, 0x806 ;  /* 0x0000080600187836 */ /* 0x000fe20000000000 */
[C---:B------:R-:W-:Y:S01]  /*15910*/  R2UR UR51, R27.reuse ;  /* 0x000000001b3372ca */ /* 0x040fe200000e0000 */
[----:B------:R3:W-:Y:S01]  /*15920*/  STL.64 [R1+0xa8], R12 ;  /* 0x0000a80c01007387 */ /* 0x0007e20000100a00 */
[----:B------:R-:W-:-:S02]  /*15930*/  R2UR UR47, R27 ;  /* 0x000000001b2f72ca */ /* 0x000fc400000e0000 */
[----:B------:R-:W-:Y:S02]  /*15940*/  R2UR UR31, R27 ;  /* 0x000000001b1f72ca */ /* 0x000fe400000e0000 */
[----:B------:R-:W-:Y:S02]  /*15950*/  R2UR UR27, R29 ;  /* 0x000000001d1b72ca */ /* 0x000fe400000e0000 */
[----:B------:R-:W-:Y:S02]  /*15960*/  R2UR UR19, R27 ;  /* 0x000000001b1372ca */ /* 0x000fe400000e0000 */
[----:B------:R-:W-:Y:S02]  /*15970*/  R2UR UR14, R28 ;  /* 0x000000001c0e72ca */ /* 0x000fe400000e0000 */
[----:B------:R-:W-:Y:S01]  /*15980*/  R2UR UR15, R29 ;  /* 0x000000001d0f72ca */ /* 0x000fe200000e0000 */
[----:B---3--:R-:W3:Y:S01]  /*15990*/  LDL.64 R12, [R1+0x28] ;  /* 0x00002800010c7983 */ /* 0x008ee20000100a00 */
[----:B------:R-:W-:-:S02]  /*159a0*/  R2UR UR11, R25 ;  /* 0x00000000190b72ca */ /* 0x000fc400000e0000 */
[----:B------:R-:W-:Y:S01]  /*159b0*/  R2UR UR6, R26 ;  /* 0x000000001a0672ca */ /* 0x000fe200000e0000 */
[----:B------:R4:W-:Y:S01]  /*159c0*/  STL.64 [R1+0xa0], R10 ;  /* 0x0000a00a01007387 */ /* 0x0009e20000100a00 */
[----:B------:R-:W-:Y:S02]  /*159d0*/  R2UR UR7, R27 ;  /* 0x000000001b0772ca */ /* 0x000fe400000e0000 */
[----:B------:R-:W-:Y:S02]  /*159e0*/  R2UR UR38, R24 ;  /* 0x00000000182672ca */ /* 0x000fe400000e0000 */
[----:B------:R-:W-:Y:S02]  /*159f0*/  R2UR UR39, R25 ;  /* 0x00000000192772ca */ /* 0x000fe400000e0000 */
[----:B------:R-:W-:Y:S01]  /*15a00*/  WARPGROUP.ARRIVE ;  /* 0x00000000000079c5 */ /* 0x000fe20000000000 */
[-C--:B------:R-:W-:Y:S01]  /*15a10*/  FMUL.FTZ R88, R88, R9.reuse ;  /* 0x0000000958587220 */ /* 0x080fe20000410000 */
[-C--:B------:R-:W-:Y:S01]  /*15a20*/  FMUL.FTZ R89, R89, R9.reuse ;  /* 0x0000000959597220 */ /* 0x080fe20000410000 */
[----:B----4-:R-:W4:Y:S03]  /*15a30*/  LDL.64 R10, [R1+0x20] ;  /* 0x00002000010a7983 */ /* 0x010f260000100a00 */
[----:B------:R-:W-:Y:S01]  /*15a40*/  HGMMA.64x128x16.F32.BF16 R24, gdesc[UR52], RZ, !UPT, gsb0 ;  /* 0x01e00000341879f0 */ /* 0x000fe2000c0018ff */
[-C--:B------:R-:W-:Y:S01]  /*15a50*/  FMUL.FTZ R92, R92, R9.reuse ;  /* 0x000000095c5c7220 */ /* 0x080fe20000410000 */
        /* <DEDUP_REMOVED lines=64> */
[----:B-1----:R-:W4:Y:S04]  /*15e60*/  LDL.64 R2, [R1+0x8] ;  /* 0x0000080001027983 */ /* 0x002f280000100a00 */
[----:B------:R-:W2:Y:S01]  /*15e70*/  LDL.64 R8, [R1+0x38] ;  /* 0x0000380001087983 */ /* 0x000ea20000100a00 */
[----:B------:R-:W-:-:S02]  /*15e80*/  WARPGROUP.DEPBAR.LE gsb0, 0x0 ;  /* 0x00008000000079c5 */ /* 0x000fc40000010000 */
[----:B------:R-:W-:-:S06]  /*15e90*/  WARPGROUP.ARRIVE ;  /* 0x00000000000079c5 */ /* 0x000fcc0000000000 */
[----:B------:R-:W-:Y:S03]  /*15ea0*/  HGMMA.64x128x16.F32.BF16 R24, gdesc[UR48], R24, gsb0 ;  /* 0x01e00000301879f0 */ /* 0x000fe60008001818 */
[----:B------:R-:W-:Y:S02]  /*15eb0*/  WARPGROUP.DEPBAR.LE gsb0, 0x0 ;  /* 0x00008000000079c5 */ /* 0x000fe40000010000 */
[----:B------:R-:W-:-:S07]  /*15ec0*/  WARPGROUP.ARRIVE ;  /* 0x00000000000079c5 */ /* 0x000fce0000000000 */
[----:B------:R-:W-:Y:S01]  /*15ed0*/  HGMMA.64x128x16.F32.BF16 R24, gdesc[UR44], R24, gsb0 ;  /* 0x01e000002c1879f0 */ /* 0x000fe20008001818 */
[----:B--2---:R-:W-:Y:S02]  /*15ee0*/  R2UR UR32, R8 ;  /* 0x00000000082072ca */ /* 0x004fe400000e0000 */
[----:B------:R-:W-:Y:S02]  /*15ef0*/  R2UR UR33, R9 ;  /* 0x00000000092172ca */ /* 0x000fe400000e0000 */
[----:B------:R-:W-:Y:S01]  /*15f00*/  R2UR UR28, R14 ;  /* 0x000000000e1c72ca */ /* 0x000fe200000e0000 */
[----:B------:R-:W2:Y:S01]  /*15f10*/  LDL.64 R8, [R1] ;  /* 0x0000000001087983 */ /* 0x000ea20000100a00 */
[----:B------:R-:W-:Y:S02]  /*15f20*/  WARPGROUP.DEPBAR.LE gsb0, 0x0 ;  /* 0x00008000000079c5 */ /* 0x000fe40000010000 */
[----:B------:R-:W-:-:S07]  /*15f30*/  WARPGROUP.ARRIVE ;  /* 0x00000000000079c5 */ /* 0x000fce0000000000 */
[----:B------:R-:W-:Y:S01]  /*15f40*/  HGMMA.64x128x16.F32.BF16 R24, gdesc[UR32], R24, gsb0 ;  /* 0x01e00000201879f0 */ /* 0x000fe20008001818 */
[----:B------:R-:W-:Y:S02]  /*15f50*/  R2UR UR29, R15 ;  /* 0x000000000f1d72ca */ /* 0x000fe400000e0000 */
[----:B---3--:R-:W-:Y:S01]  /*15f60*/  R2UR UR24, R12 ;  /* 0x000000000c1872ca */ /* 0x008fe200000e0000 */
[----:B------:R0:W5:Y:S01]  /*15f70*/  LDL.LU.64 R14, [R1+0xb0] ;  /* 0x0000b000010e7983 */ /* 0x0001620000300a00 */
[----:B------:R-:W-:Y:S02]  /*15f80*/  R2UR UR25, R13 ;  /* 0x000000000d1972ca */ /* 0x000fe400000e0000 */
[----:B----4-:R-:W-:Y:S01]  /*15f90*/  R2UR UR20, R10 ;  /* 0x000000000a1472ca */ /* 0x010fe200000e0000 */
[----:B------:R0:W5:Y:S01]  /*15fa0*/  LDL.LU.64 R12, [R1+0xa8] ;  /* 0x0000a800010c7983 */ /* 0x0001620000300a00 */
[----:B------:R-:W-:Y:S02]  /*15fb0*/  WARPGROUP.DEPBAR.LE gsb0, 0x0 ;  /* 0x00008000000079c5 */ /* 0x000fe40000010000 */
[----:B------:R-:W-:-:S06]  /*15fc0*/  WARPGROUP.ARRIVE ;  /* 0x00000000000079c5 */ /* 0x000fcc0000000000 */
[----:B------:R-:W-:Y:S01]  /*15fd0*/  HGMMA.64x128x16.F32.BF16 R24, gdesc[UR28], R24, gsb0 ;  /* 0x01e000001c1879f0 */ /* 0x000fe20008001818 */
[----:B------:R-:W-:Y:S02]  /*15fe0*/  R2UR UR21, R11 ;  /* 0x000000000b1572ca */ /* 0x000fe400000e0000 */
[----:B------:R-:W-:Y:S01]  /*15ff0*/  R2UR UR16, R6 ;  /* 0x00000000061072ca */ /* 0x000fe200000e0000 */
[----:B------:R0:W5:Y:S01]  /*16000*/  LDL.LU.64 R10, [R1+0xa0] ;  /* 0x0000a000010a7983 */ /* 0x0001620000300a00 */
[----:B------:R-:W-:Y:S02]  /*16010*/  WARPGROUP.DEPBAR.LE gsb0, 0x0 ;  /* 0x00008000000079c5 */ /* 0x000fe40000010000 */
[----:B------:R-:W-:-:S06]  /*16020*/  WARPGROUP.ARRIVE ;  /* 0x00000000000079c5 */ /* 0x000fcc0000000000 */
[----:B------:R-:W-:Y:S01]  /*16030*/  HGMMA.64x128x16.F32.BF16 R24, gdesc[UR24], R24, gsb0 ;  /* 0x01e00000181879f0 */ /* 0x000fe20008001818 */
[----:B------:R-:W-:Y:S02]  /*16040*/  R2UR UR17, R7 ;  /* 0x00000000071172ca */ /* 0x000fe400000e0000 */
[----:B------:R-:W-:Y:S01]  /*16050*/  R2UR UR12, R2 ;  /* 0x00000000020c72ca */ /* 0x000fe200000e0000 */
[----:B------:R0:W5:Y:S01]  /*16060*/  LDL.LU.64 R6, [R1+0x98] ;  /* 0x0000980001067983 */ /* 0x0001620000300a00 */
[----:B------:R-:W-:Y:S02]  /*16070*/  R2UR UR13, R3 ;  /* 0x00000000030d72ca */ /* 0x000fe400000e0000 */
[----:B--2---:R-:W-:Y:S01]  /*16080*/  R2UR UR8, R8 ;  /* 0x00000000080872ca */ /* 0x004fe200000e0000 */
[----:B------:R0:W5:Y:S01]  /*16090*/  LDL.LU R2, [R1+0x8c] ;  /* 0x00008c0001027983 */ /* 0x0001620000300800 */
[----:B------:R-:W-:Y:S02]  /*160a0*/  WARPGROUP.DEPBAR.LE gsb0, 0x0 ;  /* 0x00008000000079c5 */ /* 0x000fe40000010000 */
[----:B------:R-:W-:-:S06]  /*160b0*/  WARPGROUP.ARRIVE ;  /* 0x00000000000079c5 */ /* 0x000fcc0000000000 */
[----:B------:R-:W-:Y:S03]  /*160c0*/  HGMMA.64x128x16.F32.BF16 R24, gdesc[UR20], R24, gsb0 ;  /* 0x01e00000141879f0 */ /* 0x000fe60008001818 */
[----:B------:R-:W-:Y:S02]  /*160d0*/  WARPGROUP.DEPBAR.LE gsb0, 0x0 ;  /* 0x00008000000079c5 */ /* 0x000fe40000010000 */
[----:B------:R-:W-:-:S07]  /*160e0*/  WARPGROUP.ARRIVE ;  /* 0x00000000000079c5 */ /* 0x000fce0000000000 */
[----:B------:R-:W-:Y:S01]  /*160f0*/  HGMMA.64x128x16.F32.BF16 R24, gdesc[UR16], R24, gsb0 ;  /* 0x01e00000101879f0 */ /* 0x000fe20008001818 */
[----:B------:R-:W-:Y:S02]  /*16100*/  R2UR UR9, R9 ;  /* 0x00000000090972ca */ /* 0x000fe400000e0000 */
[----:B------:R-:W-:Y:S02]  /*16110*/  WARPGROUP.DEPBAR.LE gsb0, 0x0 ;  /* 0x00008000000079c5 */ /* 0x000fe40000010000 */
[----:B------:R-:W-:-:S07]  /*16120*/  WARPGROUP.ARRIVE ;  /* 0x00000000000079c5 */ /* 0x000fce0000000000 */
[----:B------:R-:W-:Y:S01]  /*16130*/  HGMMA.64x128x16.F32.BF16 R24, gdesc[UR12], R24, gsb0 ;  /* 0x01e000000c1879f0 */ /* 0x000fe20008001818 */
[----:B------:R-:W-:Y:S01]  /*16140*/  UMOV UR4, UR56 ;  /* 0x0000003800047c82 */ /* 0x000fe20008000000 */
[----:B------:R-:W-:Y:S01]  /*16150*/  UMOV UR5, UR57 ;  /* 0x0000003900057c82 */ /* 0x000fe20008000000 */
        /* <DEDUP_REMOVED lines=12> */
.L_x_2669:
[----:B-----5:R-:W-:Y:S01]  /*16220*/  SHF.L.U32 R0, R11, 0x1f, RZ ;  /* 0x0000001f0b007819 */ /* 0x020fe200000006ff */
[----:B------:R-:W-:-:S04]  /*16230*/  IMAD R21, R10, 0x8, R2 ;  /* 0x000000080a157824 */ /* 0x000fc800078e0202 */
[----:B------:R0:W1:Y:S01]  /*16240*/  SYNCS.PHASECHK.TRANS64.TRYWAIT P3, [R21+URZ+0x34850], R0 ;  /* 0x03485000150075a7 */ /* 0x000062000806017f */
[----:B------:R-:W-:Y:S05]  /*16250*/  @!P0 BRA `(.L_x_2670) ;  /* 0x0000000000048947 */ /* 0x000fea0003800000 */
[----:B------:R-:W-:Y:S01]  /*16260*/  BPT.TRAP 0x1 ;  /* 0x000000040000795c */ /* 0x000fe20000300000 */
.L_x_2670:
[----:B------:R-:W-:Y:S04]  /*16270*/  BSSY B2, `(.L_x_2671) ;  /* 0x0000004000027945 */ /* 0x000fe80003800000 */
[----:B-1----:R-:W-:Y:S05]  /*16280*/  @P3 BRA `(.L_x_2672) ;  /* 0x0000000000083947 */ /* 0x002fea0003800000 */
[----:B------:R-:W1:Y:S02]  /*16290*/  SYNCS.PHASECHK.TRANS64.TRYWAIT P3, [R21+URZ+0x34850], R0 ;  /* 0x03485000150075a7 */ /* 0x000e64000806017f */
[----:B-1----:R-:W-:Y:S05]  /*162a0*/  @!P3 BRA `(.L_x_2673) ;  /* 0x0000011400f8b947 */ /* 0x002fea0003800000 */
.L_x_2672:
[----:B------:R-:W-:Y:S05]  /*162b0*/  BSYNC B2 ;  /* 0x0000000000027941 */ /* 0x000fea0003800000 */
.L_x_2671:
[----:B01----:R-:W-:Y:S01]  /*162c0*/  VIADD R0, R2, 0x400 ;  /* 0x0000040002007836 */ /* 0x003fe20000000000 */
[----:B------:R-:W-:Y:S01]  /*162d0*/  WARPGROUP.ARRIVE ;  /* 0x00000000000079c5 */ /* 0x000fe20000000000 */
[----:B------:R-:W-:Y:S01]  /*162e0*/  IMAD.MOV.U32 R9, RZ, RZ, 0x40000040 ;  /* 0x40000040ff097424 */ /* 0x000fe200078e00ff */
[----:B------:R-:W0:Y:S01]  /*162f0*/  @P2 LDC R3, c[0x0][0x44c] ;  /* 0x00011300ff032b82 */ /* 0x000e220000000800 */
[----:B------:R-:W-:Y:S01]  /*16300*/  IMAD.MOV.U32 R11, RZ, RZ, 0x40000040 ;  /* 0x40000040ff0b7424 */ /* 0x000fe200078e00ff */
[----:B------:R-:W-:Y:S01]  /*16310*/  SHF.R.U32.HI R0, RZ, 0x4, R0 ;  /* 0x00000004ff007819 */ /* 0x000fe20000011600 */
[----:B------:R-:W-:Y:S01]  /*16320*/  IMAD.IADD R4, R205, 0x1, R200 ;  /* 0x00000001cd047824 */ /* 0x000fe200078e02c8 */
[----:B------:R-:W-:Y:S01]  /*16330*/  R2UR UR7, R9 ;  /* 0x00000000090772ca */ /* 0x000fe200000e0000 */
[----:B------:R-:W-:Y:S01]  /*16340*/  @!P1 VIADD R20, R20, 0x34840 ;  /* 0x0003484014149836 */ /* 0x000fe20000000000 */
[----:B------:R-:W-:Y:S01]  /*16350*/  LOP3.LUT R0, R0, 0x3fff, RZ, 0xc0, !PT ;  /* 0x00003fff00007812 */ /* 0x000fe200078ec0ff */
[----:B------:R-:W-:-:S03]  /*16360*/  @!P1 VIADD R21, R21, 0x34860 ;  /* 0x0003486015159836 */ /* 0x000fc60000000000 */
[----:B------:R-:W-:Y:S02]  /*16370*/  LOP3.LUT R0, R0, 0x4000000, RZ, 0xfc, !PT ;  /* 0x0400000000007812 */ /* 0x000fe400078efcff */
[----:B------:R-:W-:Y:S02]  /*16380*/  @!P1 PRMT R20, RZ, 0x654, R20 ;  /* 0x00000654ff149816 */ /* 0x000fe40000000014 */
[----:B------:R-:W-:Y:S01]  /*16390*/  @!P1 PRMT R21, RZ, 0x654, R21 ;  /* 0x00000654ff159816 */ /* 0x000fe20000000015 */
[----:B------:R-:W-:Y:S02]  /*163a0*/  IMAD R8, R10, 0x800, R0 ;  /* 0x000008000a087824 */ /* 0x000fe400078e0200 */
[----:B------:R-:W1:Y:S02]  /*163b0*/  @P2 LDC R0, c[0x0][0x450] ;  /* 0x00011400ff002b82 */ /* 0x000e640000000800 */
[C---:B------:R-:W-:Y:S01]  /*163c0*/  VIADD R10, R8.reuse, 0x80 ;  /* 0x00000080080a7836 */ /* 0x040fe20000000000 */
[----:B------:R-:W-:Y:S01]  /*163d0*/  R2UR UR6, R8 ;  /* 0x00000000080672ca */ /* 0x000fe200000e0000 */
[----:B0-----:R-:W-:-:S12]  /*163e0*/  @P2 IMAD.HI.U32 R3, R4, R3, RZ ;  /* 0x0000000304032227 */ /* 0x001fd800078e00ff */
[----:B------:R-:W-:Y:S01]  /*163f0*/  HGMMA.64x128x16.F32.BF16 R88, R180, gdesc[UR4].tnspB, R88, gsb0 ;  /* 0x41e00004b4587df0 */ /* 0x000fe20008001858 */
[----:B------:R-:W-:Y:S01]  /*16400*/  R2UR UR6, R10 ;  /* 0x000000000a0672ca */ /* 0x000fe200000e0000 */
[----:B------:R-:W-:Y:S01]  /*16410*/  VIADD R10, R8, 0x100 ;  /* 0x00000100080a7836 */ /* 0x000fe20000000000 */
[----:B------:R-:W-:Y:S01]  /*16420*/  R2UR UR7, R11 ;  /* 0x000000000b0772ca */ /* 0x000fe200000e0000 */
[----:B------:R-:W-:Y:S01]  /*16430*/  IMAD.MOV.U32 R11, RZ, RZ, 0x40000040 ;  /* 0x40000040ff0b7424 */ /* 0x000fe200078e00ff */
[----:B-1----:R-:W-:Y:S01]  /*16440*/  @P2 SHF.R.U32.HI R4, RZ, R0, R3 ;  /* 0x00000000ff042219 */ /* 0x002fe20000011603 */
[----:B------:R-:W-:-:S04]  /*16450*/  IMAD.MOV.U32 R3, RZ, RZ, -0x80 ;  /* 0xffffff80ff037424 */ /* 0x000fc800078e00ff */
[----:B------:R-:W0:Y:S01]  /*16460*/  SHFL.IDX PT, R0, R4, RZ, 0x1c1f ;  /* 0x001c1fff04007589 */ /* 0x000e2200000e0000 */
[----:B------:R-:W-:-:S03]  /*16470*/  IMAD R3, R12, R3, 0x1 ;  /* 0x000000010c037424 */ /* 0x000fc600078e0203 */
[----:B------:R-:W1:Y:S02]  /*16480*/  SHFL.IDX PT, R4, R4, 0x1, 0x1c1f ;  /* 0x003c1f0004047f89 */ /* 0x000e6400000e0000 */
        /* <DEDUP_REMOVED lines=53> */
[----:B------:R-:W-:Y:S01]  /*167e0*/  FSEL R56, R56, -INF , P3 ;  /* 0xff80000038387808 */ /* 0x000fe20001800000 */
[----:B------:R-:W-:Y:S02]  /*167f0*/  WARPGROUP.DEPBAR.LE gsb0, 0x0 ;  /* 0x00008000000079c5 */ /* 0x000fe40000010000 */
[----:B------:R-:W-:Y:S01]  /*16800*/  WARPGROUP.ARRIVE ;  /* 0x00000000000079c5 */ /* 0x000fe20000000000 */
[----:B------:R-:W-:Y:S02]  /*16810*/  FMNMX.FTZ R3, R53, R3, !PT ;  /* 0x0000000335037209 */ /* 0x000fe40007810000 */
[----:B------:R-:W-:Y:S02]  /*16820*/  ISETP.GT.AND P3, PT, R0, 0x48, PT ;  /* 0x000000480000780c */ /* 0x000fe40003f64270 */
[----:B------:R-:W-:Y:S01]  /*16830*/  FSEL R57, R57, -INF , P4 ;  /* 0xff80000039397808 */ /* 0x000fe20002000000 */
[----:B------:R-:W-:Y:S01]  /*16840*/  HGMMA.64x128x16.F32.BF16 R88, R176, gdesc[UR4].tnspB, R88, gsb0 ;  /* 0x41e00004b0587df0 */ /* 0x000fe20008001858 */
[----:B------:R-:W-:Y:S01]  /*16850*/  R2UR UR6, R10 ;  /* 0x000000000a0672ca */ /* 0x000fe200000e0000 */
[----:B------:R-:W-:Y:S01]  /*16860*/  VIADD R10, R8, 0x180 ;  /* 0x00000180080a7836 */ /* 0x000fe20000000000 */
[----:B------:R-:W-:Y:S01]  /*16870*/  R2UR UR7, R11 ;  /* 0x000000000b0772ca */ /* 0x000fe200000e0000 */
[----:B------:R-:W-:Y:S01]  /*16880*/  IMAD.MOV.U32 R11, RZ, RZ, 0x40000040 ;  /* 0x40000040ff0b7424 */ /* 0x000fe200078e00ff */
[----:B------:R-:W-:-:S02]  /*16890*/  FMNMX.FTZ R3, R56, R3, !PT ;  /* 0x0000000338037209 */ /* 0x000fc40007810000 */
[----:B------:R-:W-:Y:S02]  /*168a0*/  ISETP.GT.AND P4, PT, R0, 0x49, PT ;  /* 0x000000490000780c */ /* 0x000fe40003f84270 */
[----:B------:R-:W-:Y:S02]  /*168b0*/  FSEL R60, R60, -INF , P3 ;  /* 0xff8000003c3c7808 */ /* 0x000fe40001800000 */
[----:B------:R-:W-:Y:S02]  /*168c0*/  FMNMX.FTZ R3, R57, R3, !PT ;  /* 0x0000000339037209 */ /* 0x000fe40007810000 */
[----:B------:R-:W-:Y:S02]  /*168d0*/  FSEL R61, R61, -INF , P4 ;  /* 0xff8000003d3d7808 */ /* 0x000fe40002000000 */
[----:B------:R-:W-:Y:S02]  /*168e0*/  ISETP.GT.AND P3, PT, R0, 0x50, PT ;  /* 0x000000500000780c */ /* 0x000fe40003f64270 */
[----:B------:R-:W-:-:S02]  /*168f0*/  FMNMX.FTZ R3, R60, R3, !PT ;  /* 0x000000033c037209 */ /* 0x000fc40007810000 */
[----:B------:R-:W-:Y:S02]  /*16900*/  ISETP.GT.AND P4, PT, R0, 0x51, PT ;  /* 0x000000510000780c */ /* 0x000fe40003f84270 */
[----:B------:R-:W-:Y:S02]  /*16910*/  FSEL R64, R64, -INF , P3 ;  /* 0xff80000040407808 */ /* 0x000fe40001800000 */
[----:B------:R-:W-:Y:S02]  /*16920*/  FMNMX.FTZ R3, R61, R3, !PT ;  /* 0x000000033d037209 */ /* 0x000fe40007810000 */
[----:B------:R-:W-:Y:S02]  /*16930*/  FSEL R65, R65, -INF , P4 ;  /* 0xff80000041417808 */ /* 0x000fe40002000000 */
[C---:B------:R-:W-:Y:S02]  /*16940*/  ISETP.GT.AND P4, PT, R0.reuse, 0x59, PT ;  /* 0x000000590000780c */ /* 0x040fe40003f84270 */
[----:B------:R-:W-:-:S02]  /*16950*/  ISETP.GT.AND P3, PT, R0, 0x58, PT ;  /* 0x000000580000780c */ /* 0x000fc40003f64270 */
[----:B------:R-:W-:Y:S02]  /*16960*/  FMNMX.FTZ R3, R64, R3, !PT ;  /* 0x0000000340037209 */ /* 0x000fe40007810000 */
[----:B------:R-:W-:Y:S02]  /*16970*/  FSEL R69, R69, -INF , P4 ;  /* 0xff80000045457808 */ /* 0x000fe40002000000 */
[----:B------:R-:W-:Y:S02]  /*16980*/  ISETP.GT.AND P4, PT, R0, 0x61, PT ;  /* 0x000000610000780c */ /* 0x000fe40003f84270 */
[----:B------:R-:W-:Y:S02]  /*16990*/  FSEL R68, R68, -INF , P3 ;  /* 0xff80000044447808 */ /* 0x000fe40001800000 */
[----:B------:R-:W-:Y:S02]  /*169a0*/  FMNMX.FTZ R3, R65, R3, !PT ;  /* 0x0000000341037209 */ /* 0x000fe40007810000 */
[----:B------:R-:W-:-:S02]  /*169b0*/  ISETP.GT.AND P5, PT, R0, 0x69, PT ;  /* 0x000000690000780c */ /* 0x000fc40003fa4270 */
[----:B------:R-:W-:Y:S02]  /*169c0*/  FSEL R73, R73, -INF , P4 ;  /* 0xff80000049497808 */ /* 0x000fe40002000000 */
[C---:B------:R-:W-:Y:S02]  /*169d0*/  ISETP.GT.AND P4, PT, R0.reuse, 0x71, PT ;  /* 0x000000710000780c */ /* 0x040fe40003f84270 */
[----:B------:R-:W-:Y:S02]  /*169e0*/  ISETP.GT.AND P3, PT, R0, 0x60, PT ;  /* 0x000000600000780c */ /* 0x000fe40003f64270 */
[----:B------:R-:W-:Y:S02]  /*169f0*/  FMNMX.FTZ R3, R68, R3, !PT ;  /* 0x0000000344037209 */ /* 0x000fe40007810000 */
[----:B------:R-:W-:Y:S02]  /*16a00*/  FSEL R77, R77, -INF , P5 ;  /* 0xff8000004d4d7808 */ /* 0x000fe40002800000 */
[----:B------:R-:W-:-:S02]  /*16a10*/  ISETP.GT.AND P5, PT, R0, 0x79, PT ;  /* 0x000000790000780c */ /* 0x000fc40003fa4270 */
[----:B------:R-:W-:Y:S02]  /*16a20*/  FSEL R81, R81, -INF , P4 ;  /* 0xff80000051517808 */ /* 0x000fe40002000000 */
[----:B------:R-:W-:Y:S02]  /*16a30*/  FSEL R72, R72, -INF , P3 ;  /* 0xff80000048487808 */ /* 0x000fe40001800000 */
[----:B------:R-:W-:Y:S02]  /*16a40*/  FMNMX.FTZ R3, R69, R3, !PT ;  /* 0x0000000345037209 */ /* 0x000fe40007810000 */
[----:B------:R-:W-:Y:S02]  /*16a50*/  ISETP.GT.AND P4, PT, R9, RZ, PT ;  /* 0x000000ff0900720c */ /* 0x000fe40003f84270 */
[----:B------:R-:W-:Y:S02]  /*16a60*/  FSEL R85, R85, -INF , P5 ;  /* 0xff80000055557808 */ /* 0x000fe40002800000 */
[----:B------:R-:W-:-:S02]  /*16a70*/  ISETP.GT.AND P6, PT, R0, 0x68, PT ;  /* 0x000000680000780c */ /* 0x000fc40003fc4270 */
[----:B------:R-:W-:Y:S02]  /*16a80*/  FMNMX.FTZ R3, R72, R3, !PT ;  /* 0x0000000348037209 */ /* 0x000fe40007810000 */
[----:B------:R-:W-:Y:S02]  /*16a90*/  ISETP.GT.AND P5, PT, R9, 0x1, PT ;  /* 0x000000010900780c */ /* 0x000fe40003fa4270 */
[----:B------:R-:W-:Y:S02]  /*16aa0*/  FSEL R26, R26, -INF , P4 ;  /* 0xff8000001a1a7808 */ /* 0x000fe40002000000 */
[----:B------:R-:W-:Y:S02]  /*16ab0*/  FSEL R76, R76, -INF , P6 ;  /* 0xff8000004c4c7808 */ /* 0x000fe40003000000 */
[----:B------:R-:W-:Y:S02]  /*16ac0*/  FMNMX.FTZ R3, R73, R3, !PT ;  /* 0x0000000349037209 */ /* 0x000fe40007810000 */
[----:B------:R-:W-:-:S02]  /*16ad0*/  ISETP.GT.AND P4, PT, R9, 0x8, PT ;  /* 0x000000080900780c */ /* 0x000fc40003f84270 */
[----:B------:R-:W-:Y:S02]  /*16ae0*/  FSEL R27, R27, -INF , P5 ;  /* 0xff8000001b1b7808 */ /* 0x000fe40002800000 */
[----:B------:R-:W-:Y:S02]  /*16af0*/  FMNMX.FTZ R4, R26, R14, !PT ;  /* 0x0000000e1a047209 */ /* 0x000fe40007810000 */
[----:B------:R-:W-:Y:S02]  /*16b00*/  ISETP.GT.AND P3, PT, R0, 0x70, PT ;  /* 0x000000700000780c */ /* 0x000fe40003f64270 */
[----:B------:R-:W-:Y:S02]  /*16b10*/  FMNMX.FTZ R3, R76, R3, !PT ;  /* 0x000000034c037209 */ /* 0x000fe40007810000 */
[----:B------:R-:W-:Y:S02]  /*16b20*/  ISETP.GT.AND P5, PT, R9, 0x9, PT ;  /* 0x000000090900780c */ /* 0x000fe40003fa4270 */
[----:B------:R-:W-:-:S02]  /*16b30*/  FSEL R30, R30, -INF , P4 ;  /* 0xff8000001e1e7808 */ /* 0x000fc40002000000 */
[----:B------:R-:W-:Y:S02]  /*16b40*/  FMNMX.FTZ R4, R27, R4, !PT ;  /* 0x000000041b047209 */ /* 0x000fe40007810000 */
[----:B------:R-:W-:Y:S02]  /*16b50*/  FSEL R80, R80, -INF , P3 ;  /* 0xff80000050507808 */ /* 0x000fe40001800000 */
[----:B------:R-:W-:Y:S02]  /*16b60*/  FMNMX.FTZ R3, R77, R3, !PT ;  /* 0x000000034d037209 */ /* 0x000fe40007810000 */
[----:B------:R-:W-:Y:S02]  /*16b70*/  ISETP.GT.AND P4, PT, R9, 0x10, PT ;  /* 0x000000100900780c */ /* 0x000fe40003f84270 */
[----:B------:R-:W-:Y:S02]  /*16b80*/  FSEL R31, R31, -INF , P5 ;  /* 0xff8000001f1f7808 */ /* 0x000fe40002800000 */
[----:B------:R-:W-:-:S02]  /*16b90*/  FMNMX.FTZ R4, R30, R4, !PT ;  /* 0x000000041e047209 */ /* 0x000fc40007810000 */
[----:B------:R-:W-:Y:S02]  /*16ba0*/  ISETP.GT.AND P6, PT, R0, 0x78, PT ;  /* 0x000000780000780c */ /* 0x000fe40003fc4270 */
[----:B------:R-:W-:Y:S02]  /*16bb0*/  FMNMX.FTZ R3, R80, R3, !PT ;  /* 0x0000000350037209 */ /* 0x000fe40007810000 */
[----:B------:R-:W-:Y:S02]  /*16bc0*/  ISETP.GT.AND P5, PT, R9, 0x11, PT ;  /* 0x000000110900780c */ /* 0x000fe40003fa4270 */
[----:B------:R-:W-:Y:S02]  /*16bd0*/  FSEL R34, R34, -INF , P4 ;  /* 0xff80000022227808 */ /* 0x000fe40002000000 */
[----:B------:R-:W-:Y:S02]  /*16be0*/  FMNMX.FTZ R4, R31, R4, !PT ;  /* 0x000000041f047209 */ /* 0x000fe40007810000 */
[----:B------:R-:W-:-:S02]  /*16bf0*/  FSEL R84, R84, -INF , P6 ;  /* 0xff80000054547808 */ /* 0x000fc40003000000 */
[----:B------:R-:W-:Y:S02]  /*16c00*/  FMNMX.FTZ R3, R81, R3, !PT ;  /* 0x0000000351037209 */ /* 0x000fe40007810000 */
[----:B------:R-:W-:Y:S02]  /*16c10*/  ISETP.GT.AND P4, PT, R9, 0x18, PT ;  /* 0x000000180900780c */ /* 0x000fe40003f84270 */
[----:B------:R-:W-:Y:S02]  /*16c20*/  FSEL R35, R35, -INF , P5 ;  /* 0xff80000023237808 */ /* 0x000fe40002800000 */
[----:B------:R-:W-:Y:S02]  /*16c30*/  FMNMX.FTZ R4, R34, R4, !PT ;  /* 0x0000000422047209 */ /* 0x000fe40007810000 */
[----:B------:R-:W-:Y:S02]  /*16c40*/  FMNMX.FTZ R3, R84, R3, !PT ;  /* 0x0000000354037209 */ /* 0x000fe40007810000 */
[----:B------:R-:W-:-:S02]  /*16c50*/  ISETP.GT.AND P5, PT, R9, 0x19, PT ;  /* 0x000000190900780c */ /* 0x000fc40003fa4270 */
[----:B------:R-:W-:Y:S02]  /*16c60*/  FSEL R38, R38, -INF , P4 ;  /* 0xff80000026267808 */ /* 0x000fe40002000000 */
[----:B------:R-:W-:Y:S02]  /*16c70*/  FMNMX.FTZ R4, R35, R4, !PT ;  /* 0x0000000423047209 */ /* 0x000fe40007810000 */
[----:B------:R-:W-:Y:S02]  /*16c80*/  FMNMX.FTZ R3, R85, R3, !PT ;  /* 0x0000000355037209 */ /* 0x000fe40007810000 */
[----:B------:R-:W-:Y:S02]  /*16c90*/  ISETP.GT.AND P4, PT, R9, 0x20, PT ;  /* 0x000000200900780c */ /* 0x000fe40003f84270 */
[----:B------:R-:W-:Y:S01]  /*16ca0*/  FSEL R39, R39, -INF , P5 ;  /* 0xff80000027277808 */ /* 0x000fe20002800000 */
[----:B------:R-:W0:Y:S01]  /*16cb0*/  SHFL.BFLY PT, R0, R3, 0x2, 0x1f ;  /* 0x0c401f0003007f89 */ /* 0x000e2200000e0000 */
        /* <DEDUP_REMOVED lines=29> */
[----:B0-----:R-:W-:Y:S01]  /*16e90*/  FMNMX.FTZ R3, R3, R0, !PT ;  /* 0x0000000003037209 */ /* 0x001fe20007810000 */
[----:B------:R-:W-:Y:S01]  /*16ea0*/  IMAD.U32 R0, RZ, RZ, UR59 ;  /* 0x0000003bff007e24 */ /* 0x000fe2000f8e00ff */
        /* <DEDUP_REMOVED lines=48> */
[----:B------:R-:W-:Y:S02]  /*171b0*/  FSEL R87, R87, -INF , P5 ;  /* 0xff80000057577808 */ /* 0x000fe40002800000 */
[----:B------:R-:W-:-:S04]  /*171c0*/  FMNMX.FTZ R4, R86, R4, !PT ;  /* 0x0000000456047209 */ /* 0x000fc80007810000 */
[----:B------:R-:W-:Y:S01]  /*171d0*/  FMNMX.FTZ R4, R87, R4, !PT ;  /* 0x0000000457047209 */ /* 0x000fe20007810000 */
[----:B------:R-:W-:Y:S02]  /*171e0*/  WARPGROUP.DEPBAR.LE gsb0, 0x0 ;  /* 0x00008000000079c5 */ /* 0x000fe40000010000 */
[----:B------:R-:W-:Y:S02]  /*171f0*/  WARPGROUP.ARRIVE ;  /* 0x00000000000079c5 */ /* 0x000fe40000000000 */
[----:B------:R-:W0:Y:S04]  /*17200*/  SHFL.BFLY PT, R9, R4, 0x2, 0x1f ;  /* 0x0c401f0004097f89 */ /* 0x000e2800000e0000 */
[----:B------:R-:W-:Y:S01]  /*17210*/  HGMMA.64x128x16.F32.BF16 R88, R168, gdesc[UR4].tnspB, R88, gsb0 ;  /* 0x41e00004a8587df0 */ /* 0x000fe20008001858 */
[----:B------:R-:W-:Y:S01]  /*17220*/  R2UR UR6, R10 ;  /* 0x000000000a0672ca */ /* 0x000fe200000e0000 */
[----:B------:R-:W-:Y:S01]  /*17230*/  VIADD R10, R8, 0x280 ;  /* 0x00000280080a7836 */ /* 0x000fe20000000000 */
[----:B------:R-:W-:Y:S01]  /*17240*/  R2UR UR7, R11 ;  /* 0x000000000b0772ca */ /* 0x000fe200000e0000 */
[----:B------:R-:W-:Y:S01]  /*17250*/  IMAD.MOV.U32 R11, RZ, RZ, 0x40000040 ;  /* 0x40000040ff0b7424 */ /* 0x000fe200078e00ff */
[----:B0-----:R-:W-:-:S05]  /*17260*/  FMNMX.FTZ R4, R4, R9, !PT ;  /* 0x0000000904047209 */ /* 0x001fca0007810000 */
[----:B------:R-:W0:Y:S02]  /*17270*/  SHFL.BFLY PT, R9, R4, 0x1, 0x1f ;  /* 0x0c201f0004097f89 */ /* 0x000e2400000e0000 */
[----:B0-----:R-:W-:-:S04]  /*17280*/  FMNMX.FTZ R4, R4, R9, !PT ;  /* 0x0000000904047209 */ /* 0x001fc80007810000 */
[----:B------:R-:W-:Y:S01]  /*17290*/  FSETP.NEU.FTZ.AND P4, PT, R4, -INF , PT ;  /* 0xff8000000400780b */ /* 0x000fe20003f9d000 */
[----:B------:R-:W-:Y:S02]  /*172a0*/  WARPGROUP.DEPBAR.LE gsb0, 0x0 ;  /* 0x00008000000079c5 */ /* 0x000fe40000010000 */
[----:B------:R-:W-:-:S06]  /*172b0*/  WARPGROUP.ARRIVE ;  /* 0x00000000000079c5 */ /* 0x000fcc0000000000 */
[----:B------:R-:W-:Y:S01]  /*172c0*/  HGMMA.64x128x16.F32.BF16 R88, R164, gdesc[UR4].tnspB, R88, gsb0 ;  /* 0x41e00004a4587df0 */ /* 0x000fe20008001858 */
[----:B------:R-:W-:Y:S02]  /*172d0*/  R2UR UR6, R10 ;  /* 0x000000000a0672ca */ /* 0x000fe400000e0000 */
[----:B------:R-:W-:Y:S01]  /*172e0*/  R2UR UR7, R11 ;  /* 0x000000000b0772ca */ /* 0x000fe200000e0000 */
[----:B------:R-:W-:Y:S02]  /*172f0*/  WARPGROUP.DEPBAR.LE gsb0, 0x0 ;  /* 0x00008000000079c5 */ /* 0x000fe40000010000 */
[----:B------:R-:W-:Y:S01]  /*17300*/  WARPGROUP.ARRIVE ;  /* 0x00000000000079c5 */ /* 0x000fe20000000000 */
[----:B------:R-:W0:Y:S09]  /*17310*/  SHFL.BFLY PT, R164, R3, 0x1, 0x1f ;  /* 0x0c201f0003a47f89 */ /* 0x000e3200000e0000 */
[----:B------:R-:W-:Y:S01]  /*17320*/  HGMMA.64x128x16.F32.BF16 R88, R160, gdesc[UR4].tnspB, R88, gsb0 ;  /* 0x41e00004a0587df0 */ /* 0x000fe20008001858 */
[----:B0-----:R-:W-:-:S04]  /*17330*/  FMNMX.FTZ R3, R3, R164, !PT ;  /* 0x000000a403037209 */ /* 0x001fc80007810000 */
[C---:B------:R-:W-:Y:S01]  /*17340*/  FSETP.NEU.FTZ.AND P3, PT, R3.reuse, -INF , PT ;  /* 0xff8000000300780b */ /* 0x040fe20003f7d000 */
[----:B------:R-:W-:-:S03]  /*17350*/  FMUL.FTZ R11, R3, R0 ;  /* 0x00000000030b7220 */ /* 0x000fc60000410000 */
[----:B------:R-:W-:Y:S02]  /*17360*/  FSEL R9, R3, RZ, P3 ;  /* 0x000000ff03097208 */ /* 0x000fe40001800000 */
[----:B------:R-:W-:Y:S02]  /*17370*/  FSEL R11, R11, RZ, P3 ;  /* 0x000000ff0b0b7208 */ /* 0x000fe40001800000 */
[C---:B------:R-:W-:Y:S01]  /*17380*/  ISETP.GT.AND P3, PT, R12.reuse, R15, PT ;  /* 0x0000000f0c00720c */ /* 0x040fe20003f64270 */
[----:B------:R-:W-:Y:S01]  /*17390*/  FADD.FTZ R9, -R9, R13 ;  /* 0x0000000d09097221 */ /* 0x000fe20000010100 */
[----:B------:R-:W-:Y:S02]  /*173a0*/  VIADD R12, R12, 0xffffffff ;  /* 0xffffffff0c0c7836 */ /* 0x000fe40000000000 */
[-CC-:B------:R-:W-:Y:S01]  /*173b0*/  FFMA.FTZ R10, R25, R0.reuse, -R11.reuse ;  /* 0x00000000190a7223 */ /* 0x180fe2000001080b */
[-CC-:B------:R-:W-:Y:S01]  /*173c0*/  FFMA.FTZ R176, R32, R0.reuse, -R11.reuse ;  /* 0x0000000020b07223 */ /* 0x180fe2000001080b */
[----:B------:R-:W-:Y:S01]  /*173d0*/  FFMA.FTZ R25, R33, R0, -R11 ;  /* 0x0000000021197223 */ /* 0x000fe2000001080b */
[----:B------:R-:W-:-:S02]  /*173e0*/  VIADD R32, R8, 0x300 ;  /* 0x0000030008207836 */ /* 0x000fc40000000000 */
[-CC-:B------:R-:W-:Y:S01]  /*173f0*/  FFMA.FTZ R168, R48, R0.reuse, -R11.reuse ;  /* 0x0000000030a87223 */ /* 0x180fe2000001080b */
[----:B------:R-:W-:Y:S02]  /*17400*/  IMAD.MOV.U32 R33, RZ, RZ, 0x40000040 ;  /* 0x40000040ff217424 */ /* 0x000fe400078e00ff */
[-CC-:B------:R-:W-:Y:S01]  /*17410*/  FFMA.FTZ R48, R65, R0.reuse, -R11.reuse ;  /* 0x0000000041307223 */ /* 0x180fe2000001080b */
[-C--:B------:R-:W-:Y:S01]  /*17420*/  FMUL.FTZ R65, R4, R0.reuse ;  /* 0x0000000004417220 */ /* 0x080fe20000410000 */
[----:B------:R-:W-:Y:S01]  /*17430*/  R2UR UR6, R32 ;  /* 0x00000000200672ca */ /* 0x000fe200000e0000 */
[-CC-:B------:R-:W-:Y:S01]  /*17440*/  FFMA.FTZ R180, R24, R0.reuse, -R11.reuse ;  /* 0x0000000018b47223 */ /* 0x180fe2000001080b */
[----:B------:R-:W-:Y:S01]  /*17450*/  R2UR UR7, R33 ;  /* 0x00000000210772ca */ /* 0x000fe200000e0000 */
[-C--:B------:R-:W-:Y:S01]  /*17460*/  FMUL.FTZ R9, R9, R0.reuse ;  /* 0x0000000009097220 */ /* 0x080fe20000410000 */
[----:B------:R-:W-:Y:S01]  /*17470*/  FSEL R65, R65, RZ, P4 ;  /* 0x000000ff41417208 */ /* 0x000fe20002000000 */
[-CC-:B------:R-:W-:Y:S01]  /*17480*/  FFMA.FTZ R182, R28, R0.reuse, -R11.reuse ;  /* 0x000000001cb67223 */ /* 0x180fe2000001080b */
[----:B------:R-:W-:Y:S01]  /*17490*/  MUFU.EX2 R10, R10 ;  /* 0x0000000a000a7308 */ /* 0x000fe20000000800 */
[-CC-:B------:R-:W-:Y:S01]  /*174a0*/  FFMA.FTZ R24, R29, R0.reuse, -R11.reuse ;  /* 0x000000001d187223 */ /* 0x180fe2000001080b */
[-C--:B------:R-:W-:Y:S01]  /*174b0*/  FFMA.FTZ R178, R36, R0.reuse, -R11 ;  /* 0x0000000024b27223 */ /* 0x080fe2000001080b */
[-CC-:B------:R-:W-:Y:S01]  /*174c0*/  FFMA.FTZ R181, R26, R0.reuse, -R65.reuse ;  /* 0x000000001ab57223 */ /* 0x180fe20000010841 */
[----:B------:R-:W-:Y:S01]  /*174d0*/  FSEL R26, R4, RZ, P4 ;  /* 0x000000ff041a7208 */ /* 0x000fe20002000000 */
[----:B------:R-:W-:Y:S01]  /*174e0*/  FFMA.FTZ R32, R27, R0, -R65 ;  /* 0x000000001b207223 */ /* 0x000fe20000010841 */
[----:B------:R-:W-:-:S02]  /*174f0*/  IMAD.MOV.U32 R27, RZ, RZ, 0x40000040 ;  /* 0x40000040ff1b7424 */ /* 0x000fc400078e00ff */
[-CC-:B------:R-:W-:Y:S01]  /*17500*/  FFMA.FTZ R183, R30, R0.reuse, -R65.reuse ;  /* 0x000000001eb77223 */ /* 0x180fe20000010841 */
[----:B------:R-:W-:Y:S01]  /*17510*/  MUFU.EX2 R180, R180 ;  /* 0x000000b400b47308 */ /* 0x000fe20000000800 */
[----:B------:R-:W-:Y:S01]  /*17520*/  FADD.FTZ R14, -R26, R14 ;  /* 0x0000000e1a0e7221 */ /* 0x000fe20000010100 */
[----:B------:R-:W-:Y:S02]  /*17530*/  VIADD R26, R8, 0x380 ;  /* 0x00000380081a7836 */ /* 0x000fe40000000000 */
[-CC-:B------:R-:W-:Y:S01]  /*17540*/  FFMA.FTZ R177, R34, R0.reuse, -R65.reuse ;  /* 0x0000000022b17223 */ /* 0x180fe20000010841 */
[-CC-:B------:R-:W-:Y:S01]  /*17550*/  FFMA.FTZ R30, R35, R0.reuse, -R65.reuse ;  /* 0x00000000231e7223 */ /* 0x180fe20000010841 */
[-C--:B------:R-:W-:Y:S01]  /*17560*/  FMUL.FTZ R14, R14, R0.reuse ;  /* 0x000000000e0e7220 */ /* 0x080fe20000410000 */
[-C--:B------:R-:W-:Y:S01]  /*17570*/  FFMA.FTZ R179, R38, R0.reuse, -R65 ;  /* 0x0000000026b37223 */ /* 0x080fe20000010841 */
[-C--:B------:R-:W-:Y:S01]  /*17580*/  FFMA.FTZ R28, R37, R0.reuse, -R11 ;  /* 0x00000000251c7223 */ /* 0x080fe2000001080b */
[----:B------:R-:W-:Y:S01]  /*17590*/  MUFU.EX2 R181, R181 ;  /* 0x000000b500b57308 */ /* 0x000fe20000000800 */
[-C--:B------:R-:W-:Y:S01]  /*175a0*/  FFMA.FTZ R33, R39, R0.reuse, -R65 ;  /* 0x0000000027217223 */ /* 0x080fe20000010841 */
[-C--:B------:R-:W-:Y:S01]  /*175b0*/  FFMA.FTZ R172, R40, R0.reuse, -R11 ;  /* 0x0000000028ac7223 */ /* 0x080fe2000001080b */
[-C--:B------:R-:W-:Y:S01]  /*175c0*/  FFMA.FTZ R173, R42, R0.reuse, -R65 ;  /* 0x000000002aad7223 */ /* 0x080fe20000010841 */
[-C--:B------:R-:W-:Y:S01]  /*175d0*/  FFMA.FTZ R29, R41, R0.reuse, -R11 ;  /* 0x00000000291d7223 */ /* 0x080fe2000001080b */
[-C--:B------:R-:W-:Y:S01]  /*175e0*/  FFMA.FTZ R35, R43, R0.reuse, -R65 ;  /* 0x000000002b237223 */ /* 0x080fe20000010841 */
[-C--:B------:R-:W-:Y:S01]  /*175f0*/  FFMA.FTZ R174, R44, R0.reuse, -R11 ;  /* 0x000000002cae7223 */ /* 0x080fe2000001080b */
[-C--:B------:R-:W-:Y:S01]  /*17600*/  FFMA.FTZ R175, R46, R0.reuse, -R65 ;  /* 0x000000002eaf7223 */ /* 0x080fe20000010841 */
[----:B------:R-:W0:Y:S01]  /*17610*/  MUFU.EX2 R9, R9 ;  /* 0x0000000900097308 */ /* 0x000e220000000800 */
[-C--:B------:R-:W-:Y:S01]  /*17620*/  FFMA.FTZ R36, R45, R0.reuse, -R11 ;  /* 0x000000002d247223 */ /* 0x080fe2000001080b */
[-C--:B------:R-:W-:Y:S01]  /*17630*/  FFMA.FTZ R169, R50, R0.reuse, -R65 ;  /* 0x0000000032a97223 */ /* 0x080fe20000010841 */
[-C--:B------:R-:W-:Y:S01]  /*17640*/  FFMA.FTZ R37, R49, R0.reuse, -R11 ;  /* 0x0000000031257223 */ /* 0x080fe2000001080b */
[-C--:B------:R-:W-:Y:S01]  /*17650*/  FFMA.FTZ R34, R51, R0.reuse, -R65 ;  /* 0x0000000033227223 */ /* 0x080fe20000010841 */
[-C--:B------:R-:W-:Y:S01]  /*17660*/  FFMA.FTZ R170, R52, R0.reuse, -R11 ;  /* 0x0000000034aa7223 */ /* 0x080fe2000001080b */
[-C--:B------:R-:W-:Y:S01]  /*17670*/  FFMA.FTZ R171, R54, R0.reuse, -R65 ;  /* 0x0000000036ab7223 */ /* 0x080fe20000010841 */
[-C--:B------:R-:W-:Y:S01]  /*17680*/  FFMA.FTZ R40, R53, R0.reuse, -R11 ;  /* 0x0000000035287223 */ /* 0x080fe2000001080b */
[----:B------:R1:W2:Y:S01]  /*17690*/  MUFU.EX2 R8, R14 ;  /* 0x0000000e00087308 */ /* 0x0002a20000000800 */
[-C--:B------:R-:W-:Y:S01]  /*176a0*/  FFMA.FTZ R55, R55, R0.reuse, -R65 ;  /* 0x0000000037377223 */ /* 0x080fe20000010841 */
[-C--:B------:R-:W-:Y:S01]  /*176b0*/  FFMA.FTZ R164, R56, R0.reuse, -R11 ;  /* 0x0000000038a47223 */ /* 0x080fe2000001080b */
[-C--:B------:R-:W-:Y:S01]  /*176c0*/  FFMA.FTZ R165, R58, R0.reuse, -R65 ;  /* 0x000000003aa57223 */ /* 0x080fe20000010841 */
[-CC-:B------:R-:W-:Y:S01]  /*176d0*/  FFMA.FTZ R41, R57, R0.reuse, -R11.reuse ;  /* 0x0000000039297223 */ /* 0x180fe2000001080b */
[-C--:B------:R-:W-:Y:S01]  /*176e0*/  FFMA.FTZ R166, R60, R0.reuse, -R11 ;  /* 0x000000003ca67223 */ /* 0x080fe2000001080b */
[-C--:B------:R-:W-:Y:S01]  /*176f0*/  FFMA.FTZ R167, R62, R0.reuse, -R65 ;  /* 0x000000003ea77223 */ /* 0x080fe20000010841 */
[----:B------:R-:W-:Y:S01]  /*17700*/  FFMA.FTZ R45, R61, R0, -R11 ;  /* 0x000000003d2d7223 */ /* 0x000fe2000001080b */
[----:B------:R-:W3:Y:S01]  /*17710*/  MUFU.EX2 R32, R32 ;  /* 0x0000002000207308 */ /* 0x000ee20000000800 */
[----:B0-----:R-:W-:Y:S01]  /*17720*/  FFMA.FTZ R6, R9, R6, R180 ;  /* 0x0000000609067223 */ /* 0x001fe200000100b4 */
[-CC-:B-1----:R-:W-:Y:S01]  /*17730*/  FFMA.FTZ R14, R59, R0.reuse, -R65.reuse ;  /* 0x000000003b0e7223 */ /* 0x182fe20000010841 */
[-C--:B------:R-:W-:Y:S01]  /*17740*/  FFMA.FTZ R63, R63, R0.reuse, -R65 ;  /* 0x000000003f3f7223 */ /* 0x080fe20000010841 */
[-CC-:B------:R-:W-:Y:S01]  /*17750*/  FFMA.FTZ R49, R69, R0.reuse, -R11.reuse ;  /* 0x0000000045317223 */ /* 0x180fe2000001080b */
[----:B------:R-:W-:Y:S01]  /*17760*/  FADD.FTZ R6, R10, R6 ;  /* 0x000000060a067221 */ /* 0x000fe20000010000 */
[-CC-:B------:R-:W-:Y:S01]  /*17770*/  FFMA.FTZ R44, R72, R0.reuse, -R11.reuse ;  /* 0x00000000482c7223 */ /* 0x180fe2000001080b */
[-C--:B------:R-:W-:Y:S01]  /*17780*/  FFMA.FTZ R52, R73, R0.reuse, -R11 ;  /* 0x0000000049347223 */ /* 0x080fe2000001080b */
[----:B------:R-:W0:Y:S01]  /*17790*/  MUFU.EX2 R182, R182 ;  /* 0x000000b600b67308 */ /* 0x000e220000000800 */
[----:B--2---:R-:W-:Y:S01]  /*177a0*/  FFMA.FTZ R5, R8, R5, R181 ;  /* 0x0000000508057223 */ /* 0x004fe200000100b5 */
[-C--:B------:R-:W-:Y:S01]  /*177b0*/  FFMA.FTZ R75, R75, R0.reuse, -R65 ;  /* 0x000000004b4b7223 */ /* 0x080fe20000010841 */
[-C--:B------:R-:W-:Y:S01]  /*177c0*/  FFMA.FTZ R53, R76, R0.reuse, -R11 ;  /* 0x000000004c357223 */ /* 0x080fe2000001080b */
[----:B------:R-:W-:Y:S01]  /*177d0*/  FFMA.FTZ R78, R78, R0, -R65 ;  /* 0x000000004e4e7223 */ /* 0x000fe20000010841 */
[----:B------:R-:W-:Y:S01]  /*177e0*/  F2FP.BF16.F32.PACK_AB R180, R10, R180 ;  /* 0x000000b40ab4723e */ /* 0x000fe200000010ff */
[-C--:B------:R-:W-:Y:S01]  /*177f0*/  FFMA.FTZ R56, R77, R0.reuse, -R11 ;  /* 0x000000004d387223 */ /* 0x080fe2000001080b */
[-C--:B------:R-:W-:Y:S01]  /*17800*/  FFMA.FTZ R79, R79, R0.reuse, -R65 ;  /* 0x000000004f4f7223 */ /* 0x080fe20000010841 */
[----:B------:R-:W-:Y:S01]  /*17810*/  MUFU.EX2 R183, R183 ;  /* 0x000000b700b77308 */ /* 0x000fe20000000800 */
[----:B---3--:R-:W-:Y:S01]  /*17820*/  FADD.FTZ R5, R32, R5 ;  /* 0x0000000520057221 */ /* 0x008fe20000010000 */
[-C--:B------:R-:W-:Y:S01]  /*17830*/  FFMA.FTZ R57, R80, R0.reuse, -R11 ;  /* 0x0000000050397223 */ /* 0x080fe2000001080b */
[-C--:B------:R-:W-:Y:S01]  /*17840*/  FFMA.FTZ R82, R82, R0.reuse, -R65 ;  /* 0x0000000052527223 */ /* 0x080fe20000010841 */
[-C--:B------:R-:W-:Y:S01]  /*17850*/  FFMA.FTZ R60, R81, R0.reuse, -R11 ;  /* 0x00000000513c7223 */ /* 0x080fe2000001080b */
[-C--:B------:R-:W-:Y:S01]  /*17860*/  FFMA.FTZ R83, R83, R0.reuse, -R65 ;  /* 0x0000000053537223 */ /* 0x080fe20000010841 */
[-C--:B------:R-:W-:Y:S01]  /*17870*/  FFMA.FTZ R61, R84, R0.reuse, -R11 ;  /* 0x00000000543d7223 */ /* 0x080fe2000001080b */
[----:B------:R-:W-:Y:S01]  /*17880*/  FFMA.FTZ R86, R86, R0, -R65 ;  /* 0x0000000056567223 */ /* 0x000fe20000010841 */
[----:B------:R-:W1:Y:S01]  /*17890*/  MUFU.EX2 R24, R24 ;  /* 0x0000001800187308 */ /* 0x000e620000000800 */
[----:B0-----:R-:W-:Y:S01]  /*178a0*/  FADD.FTZ R6, R182, R6 ;  /* 0x00000006b6067221 */ /* 0x001fe20000010000 */
[----:B------:R-:W-:-:S06]  /*178b0*/  F2FP.BF16.F32.PACK_AB R181, R32, R181 ;  /* 0x000000b520b5723e */ /* 0x000fcc00000010ff */
[----:B------:R-:W-:Y:S08]  /*178c0*/  MUFU.EX2 R176, R176 ;  /* 0x000000b000b07308 */ /* 0x000ff00000000800 */
[----:B------:R-:W-:Y:S01]  /*178d0*/  MUFU.EX2 R177, R177 ;  /* 0x000000b100b17308 */ /* 0x000fe20000000800 */
[C---:B-1----:R-:W-:Y:S01]  /*178e0*/  FADD.FTZ R6, R24.reuse, R6 ;  /* 0x0000000618067221 */ /* 0x042fe20000010000 */
[----:B------:R-:W-:-:S06]  /*178f0*/  F2FP.BF16.F32.PACK_AB R182, R24, R182 ;  /* 0x000000b618b6723e */ /* 0x000fcc00000010ff */
[----:B------:R-:W-:Y:S01]  /*17900*/  MUFU.EX2 R25, R25 ;  /* 0x0000001900197308 */ /* 0x000fe20000000800 */
[----:B------:R-:W-:Y:S02]  /*17910*/  WARPGROUP.DEPBAR.LE gsb0, 0x0 ;  /* 0x00008000000079c5 */ /* 0x000fe40000010000 */
[----:B------:R-:W-:Y:S01]  /*17920*/  WARPGROUP.ARRIVE ;  /* 0x00000000000079c5 */ /* 0x000fe20000000000 */
[-C--:B------:R-:W-:Y:S01]  /*17930*/  FFMA.FTZ R160, R64, R0.reuse, -R11 ;  /* 0x0000000040a07223 */ /* 0x080fe2000001080b */
[----:B------:R-:W-:-:S03]  /*17940*/  FFMA.FTZ R64, R31, R0, -R65 ;  /* 0x000000001f407223 */ /* 0x000fc60000010841 */
[----:B------:R-:W-:Y:S01]  /*17950*/  MUFU.EX2 R30, R30 ;  /* 0x0000001e001e7308 */ /* 0x000fe20000000800 */
[-CC-:B------:R-:W-:Y:S01]  /*17960*/  FFMA.FTZ R31, R47, R0.reuse, -R65.reuse ;  /* 0x000000002f1f7223 */ /* 0x180fe20000010841 */
[-C--:B------:R-:W-:Y:S01]  /*17970*/  FFMA.FTZ R161, R66, R0.reuse, -R65 ;  /* 0x0000000042a17223 */ /* 0x080fe20000010841 */
[----:B------:R-:W-:Y:S01]  /*17980*/  HGMMA.64x128x16.F32.BF16 R88, R156, gdesc[UR4].tnspB, R88, gsb0 ;  /* 0x41e000049c587df0 */ /* 0x000fe20008001858 */
[----:B------:R-:W-:Y:S01]  /*17990*/  R2UR UR6, R26 ;  /* 0x000000001a0672ca */ /* 0x000fe200000e0000 */
[-C--:B------:R-:W-:Y:S01]  /*179a0*/  FFMA.FTZ R162, R68, R0.reuse, -R11 ;  /* 0x0000000044a27223 */ /* 0x080fe2000001080b */
[----:B------:R-:W-:Y:S01]  /*179b0*/  R2UR UR7, R27 ;  /* 0x000000001b0772ca */ /* 0x000fe200000e0000 */
[-C--:B------:R-:W-:Y:S01]  /*179c0*/  FFMA.FTZ R163, R70, R0.reuse, -R65 ;  /* 0x0000000046a37223 */ /* 0x080fe20000010841 */
[----:B------:R-:W0:Y:S01]  /*179d0*/  MUFU.EX2 R64, R64 ;  /* 0x0000004000407308 */ /* 0x000e220000000800 */
[----:B------:R-:W-:-:S07]  /*179e0*/  FFMA.FTZ R11, R85, R0, -R11 ;  /* 0x00000000550b7223 */ /* 0x000fce000001080b */
[----:B------:R-:W-:Y:S08]  /*179f0*/  MUFU.EX2 R178, R178 ;  /* 0x000000b200b27308 */ /* 0x000ff00000000800 */
[----:B------:R-:W1:Y:S08]  /*17a00*/  MUFU.EX2 R179, R179 ;  /* 0x000000b300b37308 */ /* 0x000e700000000800 */
[----:B------:R-:W-:Y:S08]  /*17a10*/  MUFU.EX2 R28, R28 ;  /* 0x0000001c001c7308 */ /* 0x000ff00000000800 */
[----:B------:R-:W2:Y:S08]  /*17a20*/  MUFU.EX2 R33, R33 ;  /* 0x0000002100217308 */ /* 0x000eb00000000800 */
[----:B------:R-:W-:Y:S08]  /*17a30*/  MUFU.EX2 R172, R172 ;  /* 0x000000ac00ac7308 */ /* 0x000ff00000000800 */
[----:B------:R-:W3:Y:S08]  /*17a40*/  MUFU.EX2 R173, R173 ;  /* 0x000000ad00ad7308 */ /* 0x000ef00000000800 */
[----:B------:R-:W-:Y:S08]  /*17a50*/  MUFU.EX2 R29, R29 ;  /* 0x0000001d001d7308 */ /* 0x000ff00000000800 */
[----:B------:R-:W4:Y:S08]  /*17a60*/  MUFU.EX2 R35, R35 ;  /* 0x0000002300237308 */ /* 0x000f300000000800 */
[----:B------:R-:W-:Y:S08]  /*17a70*/  MUFU.EX2 R174, R174 ;  /* 0x000000ae00ae7308 */ /* 0x000ff00000000800 */
[----:B------:R-:W5:Y:S08]  /*17a80*/  MUFU.EX2 R175, R175 ;  /* 0x000000af00af7308 */ /* 0x000f700000000800 */
[----:B------:R-:W-:Y:S08]  /*17a90*/  MUFU.EX2 R36, R36 ;  /* 0x0000002400247308 */ /* 0x000ff00000000800 */
[----:B------:R-:W5:Y:S08]  /*17aa0*/  MUFU.EX2 R31, R31 ;  /* 0x0000001f001f7308 */ /* 0x000f700000000800 */
[----:B------:R-:W-:Y:S08]  /*17ab0*/  MUFU.EX2 R168, R168 ;  /* 0x000000a800a87308 */ /* 0x000ff00000000800 */
[----:B------:R-:W5:Y:S08]  /*17ac0*/  MUFU.EX2 R169, R169 ;  /* 0x000000a900a97308 */ /* 0x000f700000000800 */
[----:B------:R-:W-:Y:S08]  /*17ad0*/  MUFU.EX2 R37, R37 ;  /* 0x0000002500257308 */ /* 0x000ff00000000800 */
[----:B------:R-:W5:Y:S08]  /*17ae0*/  MUFU.EX2 R34, R34 ;  /* 0x0000002200227308 */ /* 0x000f700000000800 */
[----:B------:R-:W-:Y:S01]  /*17af0*/  MUFU.EX2 R170, R170 ;  /* 0x000000aa00aa7308 */ /* 0x000fe20000000800 */
[----:B------:R-:W-:-:S02]  /*17b00*/  WARPGROUP.DEPBAR.LE gsb0, 0x0 ;  /* 0x00008000000079c5 */ /* 0x000fc40000010000 */
[----:B------:R-:W-:Y:S01]  /*17b10*/  WARPGROUP.ARRIVE ;  /* 0x00000000000079c5 */ /* 0x000fe20000000000 */
[----:B------:R-:W-:-:S04]  /*17b20*/  FFMA.FTZ R157, R74, R0, -R65 ;  /* 0x000000004a9d7223 */ /* 0x000fc80000010841 */
[----:B------:R-:W5:Y:S01]  /*17b30*/  MUFU.EX2 R171, R171 ;  /* 0x000000ab00ab7308 */ /* 0x000f620000000800 */
[----:B------:R-:W-:Y:S07]  /*17b40*/  HGMMA.64x128x16.F32.BF16 R88, R152, gdesc[UR4].tnspB, R88, gsb0 ;  /* 0x41e0000498587df0 */ /* 0x000fee0008001858 */
        /* <DEDUP_REMOVED lines=20> */
[----:B0-----:R-:W-:Y:S01]  /*17c90*/  FADD.FTZ R20, R183, R5 ;  /* 0x00000005b7147221 */ /* 0x001fe20000010000 */
[----:B------:R0:W-:Y:S06]  /*17ca0*/  @!P1 SYNCS.ARRIVE.TRANS64.RED.A1T0 RZ, [R21+URZ], RZ ;  /* 0x000000ff15ff99a7 */ /* 0x0001ec000810043f */
[----:B------:R-:W5:Y:S01]  /*17cb0*/  MUFU.EX2 R5, R63 ;  /* 0x0000003f00057308 */ /* 0x000f620000000800 */
[C---:B------:R-:W-:Y:S01]  /*17cc0*/  F2FP.BF16.F32.PACK_AB R183, R64.reuse, R183 ;  /* 0x000000b740b7723e */ /* 0x040fe200000010ff */
[----:B------:R-:W-:-:S04]  /*17cd0*/  FADD.FTZ R20, R64, R20 ;  /* 0x0000001440147221 */ /* 0x000fc80000010000 */
[----:B------:R-:W-:Y:S01]  /*17ce0*/  FADD.FTZ R20, R177, R20 ;  /* 0x00000014b1147221 */ /* 0x000fe20000010000 */
[----:B0-----:R-:W-:Y:S01]  /*17cf0*/  FADD.FTZ R21, R176, R6 ;  /* 0x00000006b0157221 */ /* 0x001fe20000010000 */
[----:B------:R-:W-:Y:S01]  /*17d00*/  FFMA.FTZ R6, R67, R0, -R65 ;  /* 0x0000000043067223 */ /* 0x000fe20000010841 */
[C---:B------:R-:W-:Y:S01]  /*17d10*/  F2FP.BF16.F32.PACK_AB R176, R25.reuse, R176 ;  /* 0x000000b019b0723e */ /* 0x040fe200000010ff */
[----:B------:R-:W-:Y:S01]  /*17d20*/  FADD.FTZ R26, R30, R20 ;  /* 0x000000141e1a7221 */ /* 0x000fe20000010000 */
[----:B------:R-:W-:Y:S01]  /*17d30*/  FADD.FTZ R21, R25, R21 ;  /* 0x0000001519157221 */ /* 0x000fe20000010000 */
[-C--:B------:R-:W-:Y:S01]  /*17d40*/  FFMA.FTZ R20, R71, R0.reuse, -R65 ;  /* 0x0000000047147223 */ /* 0x080fe20000010841 */
[----:B------:R-:W-:Y:S01]  /*17d50*/  MUFU.EX2 R75, R75 ;  /* 0x0000004b004b7308 */ /* 0x000fe20000000800 */
[----:B-1----:R-:W-:Y:S01]  /*17d60*/  FADD.FTZ R26, R179, R26 ;  /* 0x0000001ab31a7221 */ /* 0x002fe20000010000 */
[----:B------:R-:W-:Y:S01]  /*17d70*/  FADD.FTZ R21, R178, R21 ;  /* 0x00000015b2157221 */ /* 0x000fe20000010000 */
[----:B------:R-:W-:Y:S01]  /*17d80*/  FFMA.FTZ R65, R87, R0, -R65 ;  /* 0x0000000057417223 */ /* 0x000fe20000010841 */
[----:B------:R-:W-:Y:S01]  /*17d90*/  F2FP.BF16.F32.PACK_AB R177, R30, R177 ;  /* 0x000000b11eb1723e */ /* 0x000fe200000010ff */
[----:B--2---:R-:W-:Y:S01]  /*17da0*/  FADD.FTZ R26, R33, R26 ;  /* 0x0000001a211a7221 */ /* 0x004fe20000010000 */
[C---:B------:R-:W-:Y:S01]  /*17db0*/  FADD.FTZ R21, R28.reuse, R21 ;  /* 0x000000151c157221 */ /* 0x040fe20000010000 */
[----:B------:R-:W-:Y:S01]  /*17dc0*/  F2FP.BF16.F32.PACK_AB R178, R28, R178 ;  /* 0x000000b21cb2723e */ /* 0x000fe200000010ff */
[----:B------:R-:W0:Y:S01]  /*17dd0*/  MUFU.EX2 R6, R6 ;  /* 0x0000000600067308 */ /* 0x000e220000000800 */
[----:B---3--:R-:W-:Y:S01]  /*17de0*/  FADD.FTZ R26, R173, R26 ;  /* 0x0000001aad1a7221 */ /* 0x008fe20000010000 */
[----:B------:R-:W-:Y:S01]  /*17df0*/  FADD.FTZ R21, R172, R21 ;  /* 0x00000015ac157221 */ /* 0x000fe20000010000 */
[----:B------:R-:W-:-:S02]  /*17e00*/  F2FP.BF16.F32.PACK_AB R179, R33, R179 ;  /* 0x000000b321b3723e */ /* 0x000fc400000010ff */
[----:B----4-:R-:W-:Y:S01]  /*17e10*/  FADD.FTZ R26, R35, R26 ;  /* 0x0000001a231a7221 */ /* 0x010fe20000010000 */
[C---:B------:R-:W-:Y:S01]  /*17e20*/  FADD.FTZ R21, R29.reuse, R21 ;  /* 0x000000151d157221 */ /* 0x040fe20000010000 */
[----:B------:R-:W-:Y:S01]  /*17e30*/  F2FP.BF16.F32.PACK_AB R172, R29, R172 ;  /* 0x000000ac1dac723e */ /* 0x000fe200000010ff */
[----:B------:R-:W1:Y:S01]  /*17e40*/  MUFU.EX2 R20, R20 ;  /* 0x0000001400147308 */ /* 0x000e620000000800 */
[----:B-----5:R-:W-:Y:S01]  /*17e50*/  FADD.FTZ R26, R175, R26 ;  /* 0x0000001aaf1a7221 */ /* 0x020fe20000010000 */
[----:B------:R-:W-:Y:S01]  /*17e60*/  FADD.FTZ R21, R174, R21 ;  /* 0x00000015ae157221 */ /* 0x000fe20000010000 */
[----:B------:R-:W-:Y:S02]  /*17e70*/  F2FP.BF16.F32.PACK_AB R173, R35, R173 ;  /* 0x000000ad23ad723e */ /* 0x000fe400000010ff */
[----:B------:R-:W-:Y:S01]  /*17e80*/  FADD.FTZ R26, R31, R26 ;  /* 0x0000001a1f1a7221 */ /* 0x000fe20000010000 */
[C---:B------:R-:W-:Y:S01]  /*17e90*/  FADD.FTZ R21, R36.reuse, R21 ;  /* 0x0000001524157221 */ /* 0x040fe20000010000 */
[----:B------:R-:W-:Y:S01]  /*17ea0*/  F2FP.BF16.F32.PACK_AB R174, R36, R174 ;  /* 0x000000ae24ae723e */ /* 0x000fe200000010ff */
[----:B------:R-:W-:Y:S01]  /*17eb0*/  MUFU.EX2 R53, R53 ;  /* 0x0000003500357308 */ /* 0x000fe20000000800 */
[----:B------:R-:W-:Y:S01]  /*17ec0*/  FADD.FTZ R26, R169, R26 ;  /* 0x0000001aa91a7221 */ /* 0x000fe20000010000 */
[----:B------:R-:W-:Y:S01]  /*17ed0*/  FADD.FTZ R21, R168, R21 ;  /* 0x00000015a8157221 */ /* 0x000fe20000010000 */
[----:B------:R-:W-:-:S02]  /*17ee0*/  F2FP.BF16.F32.PACK_AB R175, R31, R175 ;  /* 0x000000af1faf723e */ /* 0x000fc400000010ff */
[----:B------:R-:W-:Y:S01]  /*17ef0*/  FADD.FTZ R26, R34, R26 ;  /* 0x0000001a221a7221 */ /* 0x000fe20000010000 */
[C---:B------:R-:W-:Y:S01]  /*17f00*/  FADD.FTZ R21, R37.reuse, R21 ;  /* 0x0000001525157221 */ /* 0x040fe20000010000 */
[----:B------:R-:W-:Y:S01]  /*17f10*/  F2FP.BF16.F32.PACK_AB R168, R37, R168 ;  /* 0x000000a825a8723e */ /* 0x000fe200000010ff */
[----:B------:R-:W2:Y:S01]  /*17f20*/  MUFU.EX2 R78, R78 ;  /* 0x0000004e004e7308 */ /* 0x000ea20000000800 */
[----:B------:R-:W-:Y:S01]  /*17f30*/  FADD.FTZ R26, R171, R26 ;  /* 0x0000001aab1a7221 */ /* 0x000fe20000010000 */
[----:B------:R-:W-:Y:S01]  /*17f40*/  FADD.FTZ R21, R170, R21 ;  /* 0x00000015aa157221 */ /* 0x000fe20000010000 */
[C---:B------:R-:W-:Y:S02]  /*17f50*/  F2FP.BF16.F32.PACK_AB R171, R13.reuse, R171 ;  /* 0x000000ab0dab723e */ /* 0x040fe400000010ff */
[----:B------:R-:W-:Y:S01]  /*17f60*/  FADD.FTZ R26, R13, R26 ;  /* 0x0000001a0d1a7221 */ /* 0x000fe20000010000 */
[----:B------:R-:W-:Y:S01]  /*17f70*/  FADD.FTZ R21, R40, R21 ;  /* 0x0000001528157221 */ /* 0x000fe20000010000 */
[----:B------:R-:W-:Y:S01]  /*17f80*/  F2FP.BF16.F32.PACK_AB R169, R34, R169 ;  /* 0x000000a922a9723e */ /* 0x000fe200000010ff */
[----:B------:R-:W-:Y:S01]  /*17f90*/  MUFU.EX2 R56, R56 ;  /* 0x0000003800387308 */ /* 0x000fe20000000800 */
[----:B------:R-:W-:Y:S01]  /*17fa0*/  FADD.FTZ R26, R165, R26 ;  /* 0x0000001aa51a7221 */ /* 0x000fe20000010000 */
[----:B------:R-:W-:Y:S01]  /*17fb0*/  FADD.FTZ R21, R164, R21 ;  /* 0x00000015a4157221 */ /* 0x000fe20000010000 */
[----:B------:R-:W-:-:S02]  /*17fc0*/  F2FP.BF16.F32.PACK_AB R165, R14, R165 ;  /* 0x000000a50ea5723e */ /* 0x000fc400000010ff */
[----:B------:R-:W-:Y:S01]  /*17fd0*/  FADD.FTZ R26, R14, R26 ;  /* 0x0000001a0e1a7221 */ /* 0x000fe20000010000 */
[----:B------:R-:W-:Y:S01]  /*17fe0*/  FADD.FTZ R21, R41, R21 ;  /* 0x0000001529157221 */ /* 0x000fe20000010000 */
[----:B------:R-:W-:Y:S01]  /*17ff0*/  F2FP.BF16.F32.PACK_AB R170, R40, R170 ;  /* 0x000000aa28aa723e */ /* 0x000fe200000010ff */
[----:B------:R-:W3:Y:S01]  /*18000*/  MUFU.EX2 R79, R79 ;  /* 0x0000004f004f7308 */ /* 0x000ee20000000800 */
        /* <DEDUP_REMOVED lines=9> */
[----:B0-----:R-:W-:-:S02]  /*180a0*/  F2FP.BF16.F32.PACK_AB R161, R6, R161 ;  /* 0x000000a106a1723e */ /* 0x001fc400000010ff */
[----:B------:R-:W-:Y:S01]  /*180b0*/  FADD.FTZ R10, R6, R25 ;  /* 0x00000019060a7221 */ /* 0x000fe20000010000 */
[----:B------:R-:W-:Y:S01]  /*180c0*/  FADD.FTZ R21, R48, R21 ;  /* 0x0000001530157221 */ /* 0x000fe20000010000 */
[----:B------:R-:W-:Y:S01]  /*180d0*/  F2FP.BF16.F32.PACK_AB R166, R45, R166 ;  /* 0x000000a62da6723e */ /* 0x000fe200000010ff */
[----:B------:R-:W0:Y:S01]  /*180e0*/  MUFU.EX2 R82, R82 ;  /* 0x0000005200527308 */ /* 0x000e220000000800 */
[----:B------:R-:W-:Y:S01]  /*180f0*/  FADD.FTZ R13, R163, R10 ;  /* 0x0000000aa30d7221 */ /* 0x000fe20000010000 */
[----:B------:R-:W-:Y:S01]  /*18100*/  FADD.FTZ R24, R162, R21 ;  /* 0x00000015a2187221 */ /* 0x000fe20000010000 */
[----:B------:R-:W-:Y:S02]  /*18110*/  F2FP.BF16.F32.PACK_AB R160, R48, R160 ;  /* 0x000000a030a0723e */ /* 0x000fe400000010ff */
[----:B-1----:R-:W-:Y:S01]  /*18120*/  FADD.FTZ R10, R20, R13 ;  /* 0x0000000d140a7221 */ /* 0x002fe20000010000 */
[C---:B------:R-:W-:Y:S01]  /*18130*/  FADD.FTZ R21, R49.reuse, R24 ;  /* 0x0000001831157221 */ /* 0x040fe20000010000 */
[----:B------:R-:W-:Y:S01]  /*18140*/  F2FP.BF16.F32.PACK_AB R162, R49, R162 ;  /* 0x000000a231a2723e */ /* 0x000fe200000010ff */
[----:B------:R-:W1:Y:S01]  /*18150*/  MUFU.EX2 R60, R60 ;  /* 0x0000003c003c7308 */ /* 0x000e620000000800 */
[----:B------:R-:W-:Y:S01]  /*18160*/  FADD.FTZ R10, R157, R10 ;  /* 0x0000000a9d0a7221 */ /* 0x000fe20000010000 */
[----:B------:R-:W-:Y:S01]  /*18170*/  FADD.FTZ R21, R44, R21 ;  /* 0x000000152c157221 */ /* 0x000fe20000010000 */
[----:B------:R-:W-:-:S02]  /*18180*/  F2FP.BF16.F32.PACK_AB R163, R20, R163 ;  /* 0x000000a314a3723e */ /* 0x000fc400000010ff */
[----:B------:R-:W-:Y:S01]  /*18190*/  FADD.FTZ R5, R75, R10 ;  /* 0x0000000a4b057221 */ /* 0x000fe20000010000 */
[C---:B------:R-:W-:Y:S01]  /*181a0*/  FADD.FTZ R14, R52.reuse, R21 ;  /* 0x00000015340e7221 */ /* 0x040fe20000010000 */
[----:B------:R-:W-:Y:S01]  /*181b0*/  F2FP.BF16.F32.PACK_AB R156, R52, R44 ;  /* 0x0000002c349c723e */ /* 0x000fe200000010ff */
[----:B------:R-:W4:Y:S01]  /*181c0*/  MUFU.EX2 R83, R83 ;  /* 0x0000005300537308 */ /* 0x000f220000000800 */
[----:B--2---:R-:W-:Y:S01]  /*181d0*/  FADD.FTZ R6, R78, R5 ;  /* 0x000000054e067221 */ /* 0x004fe20000010000 */
[----:B------:R-:W-:Y:S01]  /*181e0*/  FADD.FTZ R13, R53, R14 ;  /* 0x0000000e350d7221 */ /* 0x000fe20000010000 */
[----:B------:R-:W-:Y:S02]  /*181f0*/  F2FP.BF16.F32.PACK_AB R157, R75, R157 ;  /* 0x0000009d4b9d723e */ /* 0x000fe400000010ff */
[----:B---3--:R-:W-:Y:S01]  /*18200*/  FADD.FTZ R5, R79, R6 ;  /* 0x000000064f057221 */ /* 0x008fe20000010000 */
[C---:B------:R-:W-:Y:S01]  /*18210*/  FADD.FTZ R10, R56.reuse, R13 ;  /* 0x0000000d380a7221 */ /* 0x040fe20000010000 */
[----:B------:R-:W-:Y:S01]  /*18220*/  F2FP.BF16.F32.PACK_AB R158, R56, R53 ;  /* 0x00000035389e723e */ /* 0x000fe200000010ff */
[----:B------:R-:W2:Y:S01]  /*18230*/  MUFU.EX2 R61, R61 ;  /* 0x0000003d003d7308 */ /* 0x000ea20000000800 */
[----:B0-----:R-:W-:Y:S01]  /*18240*/  FADD.FTZ R6, R82, R5 ;  /* 0x0000000552067221 */ /* 0x001fe20000010000 */
[----:B------:R-:W-:Y:S01]  /*18250*/  FADD.FTZ R13, R57, R10 ;  /* 0x0000000a390d7221 */ /* 0x000fe20000010000 */
[----:B------:R-:W-:-:S02]  /*18260*/  F2FP.BF16.F32.PACK_AB R159, R79, R78 ;  /* 0x0000004e4f9f723e */ /* 0x000fc400000010ff */
[C---:B-1----:R-:W-:Y:S01]  /*18270*/  F2FP.BF16.F32.PACK_AB R152, R60.reuse, R57 ;  /* 0x000000393c98723e */ /* 0x042fe200000010ff */
[----:B------:R-:W-:Y:S01]  /*18280*/  FADD.FTZ R10, R60, R13 ;  /* 0x0000000d3c0a7221 */ /* 0x000fe20000010000 */
[----:B------:R-:W-:Y:S01]  /*18290*/  IMAD.MOV.U32 R13, RZ, RZ, R3 ;  /* 0x000000ffff0d7224 */ /* 0x000fe200078e0003 */
[----:B------:R-:W0:Y:S01]  /*182a0*/  MUFU.EX2 R86, R86 ;  /* 0x0000005600567308 */ /* 0x000e220000000800 */
[C---:B----4-:R-:W-:Y:S01]  /*182b0*/  FADD.FTZ R5, R83.reuse, R6 ;  /* 0x0000000653057221 */ /* 0x050fe20000010000 */
[----:B------:R-:W-:-:S06]  /*182c0*/  F2FP.BF16.F32.PACK_AB R153, R83, R82 ;  /* 0x000000525399723e */ /* 0x000fcc00000010ff */
[----:B------:R-:W1:Y:S01]  /*182d0*/  MUFU.EX2 R11, R11 ;  /* 0x0000000b000b7308 */ /* 0x000e620000000800 */
[----:B--2---:R-:W-:-:S07]  /*182e0*/  FADD.FTZ R10, R61, R10 ;  /* 0x0000000a3d0a7221 */ /* 0x004fce0000010000 */
[----:B------:R-:W2:Y:S01]  /*182f0*/  MUFU.EX2 R65, R65 ;  /* 0x0000004100417308 */ /* 0x000ea20000000800 */
[----:B0-----:R-:W-:Y:S01]  /*18300*/  FADD.FTZ R14, R86, R5 ;  /* 0x00000005560e7221 */ /* 0x001fe20000010000 */
[C---:B-1----:R-:W-:Y:S01]  /*18310*/  FADD.FTZ R6, R11.reuse, R10 ;  /* 0x0000000a0b067221 */ /* 0x042fe20000010000 */
[----:B------:R-:W-:Y:S01]  /*18320*/  F2FP.BF16.F32.PACK_AB R154, R11, R61 ;  /* 0x0000003d0b9a723e */ /* 0x000fe200000010ff */
[----:B------:R-:W-:Y:S02]  /*18330*/  IMAD.MOV.U32 R11, RZ, RZ, R187 ;  /* 0x000000ffff0b7224 */ /* 0x000fe400078e00bb */
[----:B------:R-:W-:Y:S02]  /*18340*/  IMAD.MOV.U32 R10, RZ, RZ, R184 ;  /* 0x000000ffff0a7224 */ /* 0x000fe400078e00b8 */
[C---:B--2---:R-:W-:Y:S01]  /*18350*/  FADD.FTZ R5, R65.reuse, R14 ;  /* 0x0000000e41057221 */ /* 0x044fe20000010000 */
[----:B------:R-:W-:Y:S01]  /*18360*/  F2FP.BF16.F32.PACK_AB R155, R65, R86 ;  /* 0x00000056419b723e */ /* 0x000fe200000010ff */
[----:B------:R-:W-:Y:S01]  /*18370*/  IMAD.MOV.U32 R14, RZ, RZ, R4 ;  /* 0x000000ffff0e7224 */ /* 0x000fe200078e0004 */
[----:B------:R-:W-:Y:S06]  /*18380*/  @P3 BRA `(.L_x_2674) ;  /* 0xffffffd000a03947 */ /* 0x000fec000383ffff */
[----:B------:R-:W-:Y:S05]  /*18390*/  BSYNC B1 ;  /* 0x0000000000017941 */ /* 0x000fea0003800000 */
.L_x_2663:
[----:B------:R-:W-:Y:S05]  /*183a0*/  BSYNC B0 ;  /* 0x0000000000007941 */ /* 0x000fea0003800000 */
.L_x_2662:
[----:B------:R-:W-:Y:S01]  /*183b0*/  ISETP.GE.AND P2, PT, R12, R199, PT ;  /* 0x000000c70c00720c */ /* 0x000fe20003f46270 */
[----:B------:R-:W-:-:S12]  /*183c0*/  BSSY B0, `(.L_x_2675) ;  /* 0x000024d000007945 */ /* 0x000fd80003800000 */
[----:B------:R-:W-:Y:S05]  /*183d0*/  @!P2 BRA `(.L_x_2676) ;  /* 0x00000024002ca947 */ /* 0x000fea0003800000 */
[----:B------:R-:W-:Y:S02]  /*183e0*/  IMAD.MOV.U32 R14, RZ, RZ, R4 ;  /* 0x000000ffff0e7224 */ /* 0x000fe400078e0004 */
[----:B------:R-:W-:Y:S02]  /*183f0*/  IMAD.MOV.U32 R13, RZ, RZ, R3 ;  /* 0x000000ffff0d7224 */ /* 0x000fe400078e0003 */
[----:B------:R-:W-:Y:S02]  /*18400*/  IMAD.MOV.U32 R11, RZ, RZ, R187 ;  /* 0x000000ffff0b7224 */ /* 0x000fe400078e00bb */
[----:B------:R-:W-:-:S07]  /*18410*/  IMAD.MOV.U32 R10, RZ, RZ, R184 ;  /* 0x000000ffff0a7224 */ /* 0x000fce00078e00b8 */
.L_x_2687:
        /* <DEDUP_REMOVED lines=8> */
.L_x_2677:
[----:B------:R-:W-:Y:S01]  /*184a0*/  IMAD R3, R184, 0x8, R2 ;  /* 0x00000008b8037824 */ /* 0x000fe200078e0202 */
[----:B------:R-:W-:-:S04]  /*184b0*/  SHF.L.U32 R4, R187, 0x1f, RZ ;  /* 0x0000001fbb047819 */ /* 0x000fc800000006ff */
[----:B------:R0:W1:Y:S01]  /*184c0*/  SYNCS.PHASECHK.TRANS64.TRYWAIT P2, [R3+URZ+0x34830], R4 ;  /* 0x03483004030075a7 */ /* 0x000062000804017f */
[----:B------:R-:W-:Y:S05]  /*184d0*/  @!P0 BRA `(.L_x_2678) ;  /* 0x0000000000048947 */ /* 0x000fea0003800000 */
[----:B------:R-:W-:Y:S01]  /*184e0*/  BPT.TRAP 0x1 ;  /* 0x000000040000795c */ /* 0x000fe20000300000 */
.L_x_2678:
[----:B------:R-:W-:Y:S01]  /*184f0*/  IMAD R0, R184, 0xc00, R7 ;  /* 0x00000c00b8007824 */ /* 0x000fe200078e0207 */
[----:B------:R-:W-:Y:S03]  /*18500*/  BSSY B1, `(.L_x_2679) ;  /* 0x0000006000017945 */ /* 0x000fe60003800000 */
[C---:B------:R-:W-:Y:S02]  /*18510*/  VIADD R26, R0.reuse, 0x2 ;  /* 0x00000002001a7836 */ /* 0x040fe40000000000 */
[----:B------:R-:W-:Y:S01]  /*18520*/  VIADD R15, R0, 0x4 ;  /* 0x00000004000f7836 */ /* 0x000fe20000000000 */
[----:B-1----:R-:W-:Y:S06]  /*18530*/  @P2 BRA `(.L_x_2680) ;  /* 0x0000000000082947 */ /* 0x002fec0003800000 */
[----:B------:R-:W1:Y:S02]  /*18540*/  SYNCS.PHASECHK.TRANS64.TRYWAIT P2, [R3+URZ+0x34830], R4 ;  /* 0x03483004030075a7 */ /* 0x000e64000804017f */
[----:B-1----:R-:W-:Y:S05]  /*18550*/  @!P2 BRA `(.L_x_2681) ;  /* 0x000000f40060a947 */ /* 0x002fea0003800000 */
.L_x_2680:
[----:B------:R-:W-:Y:S05]  /*18560*/  BSYNC B1 ;  /* 0x0000000000017941 */ /* 0x000fea0003800000 */
.L_x_2679:
        /* <DEDUP_REMOVED lines=59> */
[----:B01----:R-:W4:Y:S01]  /*18920*/  LDL.64 R4, [R1+0x18] ;  /* 0x0000180001047983 */ /* 0x003f220000100a00 */
        /* <DEDUP_REMOVED lines=53> */
[----:B0-----:R-:W4:Y:S04]  /*18c80*/  LDL.64 R2, [R1+0x8] ;  /* 0x0000080001027983 */ /* 0x001f280000100a00 */
        /* <DEDUP_REMOVED lines=31> */
[----:B------:R0:W5:Y:S01]  /*18e80*/  LDL.LU R5, [R1+0x90] ;  /* 0x0000900001057983 */ /* 0x0001620000300800 */
        /* <DEDUP_REMOVED lines=27> */
.L_x_2682:
[----:B-----5:R-:W-:Y:S01]  /*19040*/  SHF.L.U32 R0, R11, 0x1f, RZ ;  /* 0x0000001f0b007819 */ /* 0x020fe200000006ff */
[----:B------:R-:W-:-:S04]  /*19050*/  IMAD R15, R10, 0x8, R2 ;  /* 0x000000080a0f7824 */ /* 0x000fc800078e0202 */
[----:B------:R0:W1:Y:S01]  /*19060*/  SYNCS.PHASECHK.TRANS64.TRYWAIT P2, [R15+URZ+0x34850], R0 ;  /* 0x034850000f0075a7 */ /* 0x000062000804017f */
[----:B------:R-:W-:Y:S05]  /*19070*/  @!P0 BRA `(.L_x_2683) ;  /* 0x0000000000048947 */ /* 0x000fea0003800000 */
[----:B------:R-:W-:Y:S01]  /*19080*/  BPT.TRAP 0x1 ;  /* 0x000000040000795c */ /* 0x000fe20000300000 */
.L_x_2683:
[----:B------:R-:W-:Y:S04]  /*19090*/  BSSY B1, `(.L_x_2684) ;  /* 0x0000004000017945 */ /* 0x000fe80003800000 */
[----:B-1----:R-:W-:Y:S05]  /*190a0*/  @P2 BRA `(.L_x_2685) ;  /* 0x0000000000082947 */ /* 0x002fea0003800000 */
[----:B------:R-:W1:Y:S02]  /*190b0*/  SYNCS.PHASECHK.TRANS64.TRYWAIT P2, [R15+URZ+0x34850], R0 ;  /* 0x034850000f0075a7 */ /* 0x000e64000804017f */
[----:B-1----:R-:W-:Y:S05]  /*190c0*/  @!P2 BRA `(.L_x_2686) ;  /* 0x000000e80098a947 */ /* 0x002fea0003800000 */
.L_x_2685:
[----:B------:R-:W-:Y:S05]  /*190d0*/  BSYNC B1 ;  /* 0x0000000000017941 */ /* 0x000fea0003800000 */
.L_x_2684:
[----:B01----:R-:W-:Y:S01]  /*190e0*/  VIADD R0, R2, 0x400 ;  /* 0x0000040002007836 */ /* 0x003fe20000000000 */
[----:B------:R-:W-:Y:S01]  /*190f0*/  WARPGROUP.ARRIVE ;  /* 0x00000000000079c5 */ /* 0x000fe20000000000 */
[----:B------:R-:W-:Y:S01]  /*19100*/  IMAD.MOV.U32 R11, RZ, RZ, 0x40000040 ;  /* 0x40000040ff0b7424 */ /* 0x000fe200078e00ff */
[C---:B------:R-:W-:Y:S01]  /*19110*/  ISETP.GT.AND P2, PT, R12.reuse, R199, PT ;  /* 0x000000c70c00720c */ /* 0x040fe20003f44270 */
[----:B------:R-:W-:Y:S01]  /*19120*/  IMAD.MOV.U32 R9, RZ, RZ, 0x40000040 ;  /* 0x40000040ff097424 */ /* 0x000fe200078e00ff */
[----:B------:R-:W-:Y:S01]  /*19130*/  SHF.R.U32.HI R0, RZ, 0x4, R0 ;  /* 0x00000004ff007819 */ /* 0x000fe20000011600 */
[----:B------:R-:W-:Y:S01]  /*19140*/  @!P1 VIADD R15, R15, 0x34860 ;  /* 0x000348600f0f9836 */ /* 0x000fe20000000000 */
[----:B------:R-:W-:Y:S01]  /*19150*/  R2UR UR7, R11 ;  /* 0x000000000b0772ca */ /* 0x000fe200000e0000 */
[----:B------:R-:W-:Y:S01]  /*19160*/  VIADD R12, R12, 0xffffffff ;  /* 0xffffffff0c0c7836 */ /* 0x000fe20000000000 */
[----:B------:R-:W-:Y:S02]  /*19170*/  LOP3.LUT R0, R0, 0x3fff, RZ, 0xc0, !PT ;  /* 0x00003fff00007812 */ /* 0x000fe400078ec0ff */
[----:B------:R-:W-:-:S02]  /*19180*/  @!P1 PRMT R15, RZ, 0x654, R15 ;  /* 0x00000654ff0f9816 */ /* 0x000fc4000000000f */
[----:B------:R-:W-:-:S05]  /*19190*/  LOP3.LUT R0, R0, 0x4000000, RZ, 0xfc, !PT ;  /* 0x0400000000007812 */ /* 0x000fca00078efcff */
        /* <DEDUP_REMOVED lines=120> */
[----:B------:R-:W-:Y:S02]  /*19920*/  F2FP.BF16.F32.PACK_AB R180, R13, R180 ;  /* 0x000000b40db4723e */ /* 0x000fe400000010ff */
        /* <DEDUP_REMOVED lines=36> */
[----:B------:R-:W-:Y:S02]  /*19b70*/  FFMA.FTZ R56, R84, R0, -R11 ;  /* 0x0000000054387223 */ /* 0x000fe4000001080b */
[----:B------:R-:W-:Y:S01]  /*19b80*/  HGMMA.64x128x16.F32.BF16 R88, R160, gdesc[UR4].tnspB, R88, gsb0 ;  /* 0x41e00004a0587df0 */ /* 0x000fe20008001858 */
[----:B------:R-:W-:Y:S01]  /*19b90*/  R2UR UR6, R24 ;  /* 0x00000000180672ca */ /* 0x000fe200000e0000 */
[----:B------:R-:W0:Y:S01]  /*19ba0*/  SHFL.BFLY PT, R8, R4, 0x2, 0x1f ;  /* 0x0c401f0004087f89 */ /* 0x000e2200000e0000 */
[----:B------:R-:W-:Y:S01]  /*19bb0*/  R2UR UR7, R25 ;  /* 0x00000000190772ca */ /* 0x000fe200000e0000 */
[----:B------:R-:W-:Y:S08]  /*19bc0*/  MUFU.EX2 R164, R164 ;  /* 0x000000a400a47308 */ /* 0x000ff00000000800 */
        /* <DEDUP_REMOVED lines=38> */
[----:B0-----:R-:W-:-:S07]  /*19e30*/  FFMA.FTZ R5, R8, R5, R181 ;  /* 0x0000000508057223 */ /* 0x001fce00000100b5 */
[----:B------:R-:W-:Y:S01]  /*19e40*/  MUFU.EX2 R26, R26 ;  /* 0x0000001a001a7308 */ /* 0x000fe20000000800 */
[C---:B-1----:R-:W-:Y:S01]  /*19e50*/  FADD.FTZ R5, R24.reuse, R5 ;  /* 0x0000000518057221 */ /* 0x042fe20000010000 */
[----:B------:R-:W-:-:S06]  /*19e60*/  F2FP.BF16.F32.PACK_AB R181, R24, R181 ;  /* 0x000000b518b5723e */ /* 0x000fcc00000010ff */
[----:B------:R-:W-:Y:S08]  /*19e70*/  MUFU.EX2 R177, R177 ;  /* 0x000000b100b17308 */ /* 0x000ff00000000800 */
[----:B------:R-:W-:Y:S08]  /*19e80*/  MUFU.EX2 R27, R27 ;  /* 0x0000001b001b7308 */ /* 0x000ff00000000800 */
[----:B------:R-:W-:Y:S08]  /*19e90*/  MUFU.EX2 R179, R179 ;  /* 0x000000b300b37308 */ /* 0x000ff00000000800 */
[----:B------:R-:W-:Y:S01]  /*19ea0*/  MUFU.EX2 R30, R30 ;  /* 0x0000001e001e7308 */ /* 0x000fe20000000800 */
[----:B------:R-:W-:-:S02]  /*19eb0*/  WARPGROUP.DEPBAR.LE gsb0, 0x0 ;  /* 0x00008000000079c5 */ /* 0x000fc40000010000 */
[----:B------:R-:W-:-:S05]  /*19ec0*/  WARPGROUP.ARRIVE ;  /* 0x00000000000079c5 */ /* 0x000fca0000000000 */
[----:B------:R0:W1:Y:S01]  /*19ed0*/  MUFU.EX2 R163, R29 ;  /* 0x0000001d00a37308 */ /* 0x0000620000000800 */
[-CC-:B------:R-:W-:Y:S01]  /*19ee0*/  FFMA.FTZ R161, R37, R0.reuse, -R11.reuse ;  /* 0x0000000025a17223 */ /* 0x180fe2000001080b */
[-CC-:B------:R-:W-:Y:S01]  /*19ef0*/  FFMA.FTZ R37, R41, R0.reuse, -R11.reuse ;  /* 0x0000000029257223 */ /* 0x180fe2000001080b */
[-CC-:B------:R-:W-:Y:S01]  /*19f00*/  FFMA.FTZ R160, R64, R0.reuse, -R11.reuse ;  /* 0x0000000040a07223 */ /* 0x180fe2000001080b */
[-CC-:B------:R-:W-:Y:S01]  /*19f10*/  FFMA.FTZ R41, R65, R0.reuse, -R11.reuse ;  /* 0x0000000041297223 */ /* 0x180fe2000001080b */
[----:B------:R-:W-:Y:S01]  /*19f20*/  HGMMA.64x128x16.F32.BF16 R88, R156, gdesc[UR4].tnspB, R88, gsb0 ;  /* 0x41e000049c587df0 */ /* 0x000fe20008001858 */
[-CC-:B------:R-:W-:Y:S01]  /*19f30*/  FFMA.FTZ R162, R68, R0.reuse, -R11.reuse ;  /* 0x0000000044a27223 */ /* 0x180fe2000001080b */
[----:B------:R-:W-:Y:S01]  /*19f40*/  R2UR UR6, R10 ;  /* 0x000000000a0672ca */ /* 0x000fe200000e0000 */
[----:B------:R-:W-:Y:S02]  /*19f50*/  @!P1 IMAD R10, R20, 0x8, R2 ;  /* 0x00000008140a9824 */ /* 0x000fe400078e0202 */
[-CC-:B0-----:R-:W-:Y:S01]  /*19f60*/  FFMA.FTZ R29, R45, R0.reuse, -R11.reuse ;  /* 0x000000002d1d7223 */ /* 0x181fe2000001080b */
[-CC-:B------:R-:W-:Y:S01]  /*19f70*/  FFMA.FTZ R45, R49, R0.reuse, -R11.reuse ;  /* 0x00000000312d7223 */ /* 0x180fe2000001080b */
[-CC-:B------:R-:W-:Y:S01]  /*19f80*/  FFMA.FTZ R49, R77, R0.reuse, -R11.reuse ;  /* 0x000000004d317223 */ /* 0x180fe2000001080b */
[----:B------:R-:W-:Y:S01]  /*19f90*/  FFMA.FTZ R11, R85, R0, -R11 ;  /* 0x00000000550b7223 */ /* 0x000fe2000001080b */
[----:B------:R-:W-:Y:S01]  /*19fa0*/  @!P1 VIADD R10, R10, 0x34840 ;  /* 0x000348400a0a9836 */ /* 0x000fe20000000000 */
[----:B------:R-:W0:Y:S01]  /*19fb0*/  MUFU.EX2 R161, R161 ;  /* 0x000000a100a17308 */ /* 0x000e220000000800 */
[C---:B-1----:R-:W-:Y:S01]  /*19fc0*/  FADD.FTZ R6, R163.reuse, R6 ;  /* 0x00000006a3067221 */ /* 0x042fe20000010000 */
[----:B------:R-:W-:-:S03]  /*19fd0*/  F2FP.BF16.F32.PACK_AB R182, R163, R182 ;  /* 0x000000b6a3b6723e */ /* 0x000fc600000010ff */
[----:B------:R-:W-:-:S03]  /*19fe0*/  FADD.FTZ R20, R176, R6 ;  /* 0x00000006b0147221 */ /* 0x000fc60000010000 */
[----:B------:R1:W-:Y:S01]  /*19ff0*/  MUFU.EX2 R14, R11 ;  /* 0x0000000b000e7308 */ /* 0x0003e20000000800 */
[----:B------:R-:W-:Y:S01]  /*1a000*/  FFMA.FTZ R6, R66, R0, -R25 ;  /* 0x0000000042067223 */ /* 0x000fe20000010819 */
[C---:B------:R-:W-:Y:S01]  /*1a010*/  F2FP.BF16.F32.PACK_AB R176, R28.reuse, R176 ;  /* 0x000000b01cb0723e */ /* 0x040fe200000010ff */
[----:B------:R-:W-:-:S04]  /*1a020*/  FADD.FTZ R20, R28, R20 ;  /* 0x000000141c147221 */ /* 0x000fc80000010000 */
[----:B------:R-:W-:Y:S01]  /*1a030*/  FADD.FTZ R42, R178, R20 ;  /* 0x00000014b22a7221 */ /* 0x000fe20000010000 */
[----:B------:R-:W-:Y:S01]  /*1a040*/  MUFU.EX2 R173, R173 ;  /* 0x000000ad00ad7308 */ /* 0x000fe20000000800 */
[----:B-1----:R-:W-:Y:S02]  /*1a050*/  IMAD.MOV.U32 R11, RZ, RZ, 0x40000040 ;  /* 0x40000040ff0b7424 */ /* 0x002fe400078e00ff */
[----:B------:R-:W-:Y:S01]  /*1a060*/  FFMA.FTZ R20, R71, R0, -R25 ;  /* 0x0000000047147223 */ /* 0x000fe20000010819 */
[C---:B0-----:R-:W-:Y:S01]  /*1a070*/  FADD.FTZ R42, R161.reuse, R42 ;  /* 0x0000002aa12a7221 */ /* 0x041fe20000010000 */
[----:B------:R-:W-:Y:S02]  /*1a080*/  F2FP.BF16.F32.PACK_AB R178, R161, R178 ;  /* 0x000000b2a1b2723e */ /* 0x000fe400000010ff */
[----:B------:R-:W-:Y:S01]  /*1a090*/  R2UR UR7, R11 ;  /* 0x000000000b0772ca */ /* 0x000fe200000e0000 */
[----:B------:R-:W-:Y:S01]  /*1a0a0*/  FADD.FTZ R42, R172, R42 ;  /* 0x0000002aac2a7221 */ /* 0x000fe20000010000 */
[----:B------:R-:W-:Y:S01]  /*1a0b0*/  @!P1 PRMT R11, RZ, 0x654, R10 ;  /* 0x00000654ff0b9816 */ /* 0x000fe2000000000a */
[----:B------:R-:W0:Y:S08]  /*1a0c0*/  MUFU.EX2 R37, R37 ;  /* 0x0000002500257308 */ /* 0x000e300000000800 */
[----:B------:R-:W-:Y:S08]  /*1a0d0*/  MUFU.EX2 R31, R31 ;  /* 0x0000001f001f7308 */ /* 0x000ff00000000800 */
[----:B------:R-:W-:Y:S01]  /*1a0e0*/  MUFU.EX2 R175, R175 ;  /* 0x000000af00af7308 */ /* 0x000fe20000000800 */
[C---:B0-----:R-:W-:Y:S01]  /*1a0f0*/  FADD.FTZ R42, R37.reuse, R42 ;  /* 0x0000002a252a7221 */ /* 0x041fe20000010000 */
[----:B------:R-:W-:-:S03]  /*1a100*/  F2FP.BF16.F32.PACK_AB R172, R37, R172 ;  /* 0x000000ac25ac723e */ /* 0x000fc600000010ff */
[----:B------:R-:W-:-:S03]  /*1a110*/  FADD.FTZ R42, R174, R42 ;  /* 0x0000002aae2a7221 */ /* 0x000fc60000010000 */
        /* <DEDUP_REMOVED lines=11> */
[----:B------:R-:W-:Y:S01]  /*1a1d0*/  FADD.FTZ R42, R170, R42 ;  /* 0x0000002aaa2a7221 */ /* 0x000fe20000010000 */
[C---:B------:R-:W-:Y:S02]  /*1a1e0*/  F2FP.BF16.F32.PACK_AB R170, R40.reuse, R170 ;  /* 0x000000aa28aa723e */ /* 0x040fe400000010ff */
[----:B------:R-:W-:Y:S01]  /*1a1f0*/  MUFU.EX2 R38, R38 ;  /* 0x0000002600267308 */ /* 0x000fe20000000800 */
[----:B------:R-:W-:-:S04]  /*1a200*/  FADD.FTZ R42, R40, R42 ;  /* 0x0000002a282a7221 */ /* 0x000fc80000010000 */
[----:B------:R-:W-:Y:S01]  /*1a210*/  FADD.FTZ R42, R164, R42 ;  /* 0x0000002aa42a7221 */ /* 0x000fe20000010000 */
[C---:B------:R-:W-:Y:S02]  /*1a220*/  F2FP.BF16.F32.PACK_AB R164, R32.reuse, R164 ;  /* 0x000000a420a4723e */ /* 0x040fe400000010ff */
[----:B------:R-:W-:Y:S01]  /*1a230*/  MUFU.EX2 R165, R165 ;  /* 0x000000a500a57308 */ /* 0x000fe20000000800 */
[----:B------:R-:W-:-:S04]  /*1a240*/  FADD.FTZ R42, R32, R42 ;  /* 0x0000002a202a7221 */ /* 0x000fc80000010000 */
[----:B------:R-:W-:Y:S01]  /*1a250*/  FADD.FTZ R42, R166, R42 ;  /* 0x0000002aa62a7221 */ /* 0x000fe20000010000 */
[C---:B------:R-:W-:Y:S02]  /*1a260*/  F2FP.BF16.F32.PACK_AB R166, R44.reuse, R166 ;  /* 0x000000a62ca6723e */ /* 0x040fe400000010ff */
[----:B------:R-:W-:Y:S01]  /*1a270*/  MUFU.EX2 R10, R59 ;  /* 0x0000003b000a7308 */ /* 0x000fe20000000800 */
[----:B------:R-:W-:-:S07]  /*1a280*/  FADD.FTZ R13, R44, R42 ;  /* 0x0000002a2c0d7221 */ /* 0x000fce0000010000 */
[----:B------:R-:W-:Y:S08]  /*1a290*/  MUFU.EX2 R167, R167 ;  /* 0x000000a700a77308 */ /* 0x000ff00000000800 */
[----:B------:R-:W-:Y:S01]  /*1a2a0*/  MUFU.EX2 R160, R160 ;  /* 0x000000a000a07308 */ /* 0x000fe20000000800 */
[----:B------:R-:W-:Y:S02]  /*1a2b0*/  WARPGROUP.DEPBAR.LE gsb0, 0x0 ;  /* 0x00008000000079c5 */ /* 0x000fe40000010000 */
[----:B------:R-:W-:Y:S01]  /*1a2c0*/  WARPGROUP.ARRIVE ;  /* 0x00000000000079c5 */ /* 0x000fe20000000000 */
[----:B------:R-:W-:-:S04]  /*1a2d0*/  FFMA.FTZ R157, R74, R0, -R25 ;  /* 0x000000004a9d7223 */ /* 0x000fc80000010819 */
[----:B------:R-:W-:Y:S01]  /*1a2e0*/  MUFU.EX2 R6, R6 ;  /* 0x0000000600067308 */ /* 0x000fe20000000800 */
[----:B------:R-:W-:Y:S01]  /*1a2f0*/  F2FP.BF16.F32.PACK_AB R156, R36, R21 ;  /* 0x00000015249c723e */ /* 0x000fe200000010ff */
[----:B------:R-:W-:Y:S06]  /*1a300*/  HGMMA.64x128x16.F32.BF16 R88, R152, gdesc[UR4].tnspB, R88, gsb0 ;  /* 0x41e0000498587df0 */ /* 0x000fec0008001858 */
[----:B------:R-:W-:Y:S08]  /*1a310*/  MUFU.EX2 R41, R41 ;  /* 0x0000002900297308 */ /* 0x000ff00000000800 */
[----:B------:R-:W-:Y:S08]  /*1a320*/  MUFU.EX2 R162, R162 ;  /* 0x000000a200a27308 */ /* 0x000ff00000000800 */
[----:B------:R-:W-:Y:S08]  /*1a330*/  MUFU.EX2 R20, R20 ;  /* 0x0000001400147308 */ /* 0x000ff00000000800 */
[----:B------:R-:W-:Y:S08]  /*1a340*/  MUFU.EX2 R157, R157 ;  /* 0x0000009d009d7308 */ /* 0x000ff00000000800 */
[----:B------:R-:W-:Y:S08]  /*1a350*/  MUFU.EX2 R75, R75 ;  /* 0x0000004b004b7308 */ /* 0x000ff00000000800 */
[----:B------:R-:W-:Y:S08]  /*1a360*/  MUFU.EX2 R78, R78 ;  /* 0x0000004e004e7308 */ /* 0x000ff00000000800 */
[----:B------:R-:W0:Y:S08]  /*1a370*/  MUFU.EX2 R49, R49 ;  /* 0x0000003100317308 */ /* 0x000e300000000800 */
[----:B------:R-:W1:Y:S08]  /*1a380*/  MUFU.EX2 R79, R79 ;  /* 0x0000004f004f7308 */ /* 0x000e700000000800 */
[----:B------:R-:W-:Y:S01]  /*1a390*/  MUFU.EX2 R82, R82 ;  /* 0x0000005200527308 */ /* 0x000fe20000000800 */
[----:B0-----:R-:W-:-:S07]  /*1a3a0*/  F2FP.BF16.F32.PACK_AB R158, R49, R48 ;  /* 0x00000030319e723e */ /* 0x001fce00000010ff */
[----:B------:R-:W0:Y:S01]  /*1a3b0*/  MUFU.EX2 R83, R83 ;  /* 0x0000005300537308 */ /* 0x000e220000000800 */
[----:B-1----:R-:W-:-:S07]  /*1a3c0*/  F2FP.BF16.F32.PACK_AB R159, R79, R78 ;  /* 0x0000004e4f9f723e */ /* 0x002fce00000010ff */
[----:B------:R-:W-:Y:S01]  /*1a3d0*/  MUFU.EX2 R86, R86 ;  /* 0x0000005600567308 */ /* 0x000fe20000000800 */
[----:B------:R-:W-:Y:S02]  /*1a3e0*/  WARPGROUP.DEPBAR.LE gsb0, 0x0 ;  /* 0x00008000000079c5 */ /* 0x000fe40000010000 */
[----:B------:R1:W-:Y:S01]  /*1a3f0*/  @!P1 SYNCS.ARRIVE.TRANS64.RED.A1T0 RZ, [R11+URZ], RZ ;  /* 0x000000ff0bff99a7 */ /* 0x0003e2000810043f */
[----:B------:R-:W-:Y:S02]  /*1a400*/  F2FP.BF16.F32.PACK_AB R154, R14, R56 ;  /* 0x000000380e9a723e */ /* 0x000fe400000010ff */
[----:B------:R-:W-:Y:S02]  /*1a410*/  F2FP.BF16.F32.PACK_AB R152, R53, R52 ;  /* 0x000000343598723e */ /* 0x000fe400000010ff */
[----:B0-----:R-:W-:Y:S01]  /*1a420*/  F2FP.BF16.F32.PACK_AB R153, R83, R82 ;  /* 0x000000525399723e */ /* 0x001fe200000010ff */
[----:B-1----:R-:W-:Y:S01]  /*1a430*/  FADD.FTZ R11, R183, R5 ;  /* 0x00000005b70b7221 */ /* 0x002fe20000010000 */
[----:B------:R0:W-:Y:S01]  /*1a440*/  @!P1 SYNCS.ARRIVE.TRANS64.RED.A1T0 RZ, [R15+URZ], RZ ;  /* 0x000000ff0fff99a7 */ /* 0x0001e2000810043f */
[----:B------:R-:W-:Y:S01]  /*1a450*/  MUFU.EX2 R5, R63 ;  /* 0x0000003f00057308 */ /* 0x000fe20000000800 */
[C---:B------:R-:W-:Y:S01]  /*1a460*/  F2FP.BF16.F32.PACK_AB R183, R26.reuse, R183 ;  /* 0x000000b71ab7723e */ /* 0x040fe200000010ff */
[----:B0-----:R-:W-:Y:S01]  /*1a470*/  FADD.FTZ R15, R26, R11 ;  /* 0x0000000b1a0f7221 */ /* 0x001fe20000010000 */
[----:B------:R-:W-:-:S03]  /*1a480*/  FFMA.FTZ R11, R67, R0, -R25 ;  /* 0x00000000430b7223 */ /* 0x000fc60000010819 */
[----:B------:R-:W-:Y:S01]  /*1a490*/  FADD.FTZ R39, R177, R15 ;  /* 0x0000000fb1277221 */ /* 0x000fe20000010000 */
[-C--:B------:R-:W-:Y:S01]  /*1a4a0*/  FFMA.FTZ R15, R70, R0.reuse, -R25 ;  /* 0x00000000460f7223 */ /* 0x080fe20000010819 */
[C---:B------:R-:W-:Y:S01]  /*1a4b0*/  F2FP.BF16.F32.PACK_AB R177, R27.reuse, R177 ;  /* 0x000000b11bb1723e */ /* 0x040fe200000010ff */
[----:B------:R-:W0:Y:S01]  /*1a4c0*/  MUFU.EX2 R11, R11 ;  /* 0x0000000b000b7308 */ /* 0x000e220000000800 */
[----:B------:R-:W-:Y:S01]  /*1a4d0*/  FADD.FTZ R39, R27, R39 ;  /* 0x000000271b277221 */ /* 0x000fe20000010000 */
[----:B------:R-:W-:-:S03]  /*1a4e0*/  FFMA.FTZ R25, R87, R0, -R25 ;  /* 0x0000000057197223 */ /* 0x000fc60000010819 */
[----:B------:R-:W-:Y:S01]  /*1a4f0*/  FADD.FTZ R39, R179, R39 ;  /* 0x00000027b3277221 */ /* 0x000fe20000010000 */
[C---:B------:R-:W-:Y:S02]  /*1a500*/  F2FP.BF16.F32.PACK_AB R179, R30.reuse, R179 ;  /* 0x000000b31eb3723e */ /* 0x040fe400000010ff */
[----:B------:R-:W1:Y:S01]  /*1a510*/  MUFU.EX2 R15, R15 ;  /* 0x0000000f000f7308 */ /* 0x000e620000000800 */
[----:B------:R-:W-:-:S04]  /*1a520*/  FADD.FTZ R39, R30, R39 ;  /* 0x000000271e277221 */ /* 0x000fc80000010000 */
[----:B------:R-:W-:Y:S01]  /*1a530*/  FADD.FTZ R39, R173, R39 ;  /* 0x00000027ad277221 */ /* 0x000fe20000010000 */
[C---:B------:R-:W-:Y:S02]  /*1a540*/  F2FP.BF16.F32.PACK_AB R173, R31.reuse, R173 ;  /* 0x000000ad1fad723e */ /* 0x040fe400000010ff */
[----:B------:R-:W2:Y:S01]  /*1a550*/  MUFU.EX2 R25, R25 ;  /* 0x0000001900197308 */ /* 0x000ea20000000800 */
[----:B------:R-:W-:Y:S01]  /*1a560*/  FADD.FTZ R39, R31, R39 ;  /* 0x000000271f277221 */ /* 0x000fe20000010000 */
[----:B0-----:R-:W-:-:S03]  /*1a570*/  F2FP.BF16.F32.PACK_AB R161, R11, R6 ;  /* 0x000000060ba1723e */ /* 0x001fc600000010ff */
[----:B------:R-:W-:Y:S01]  /*1a580*/  FADD.FTZ R39, R175, R39 ;  /* 0x00000027af277221 */ /* 0x000fe20000010000 */
[----:B------:R-:W-:-:S03]  /*1a590*/  F2FP.BF16.F32.PACK_AB R175, R34, R175 ;  /* 0x000000af22af723e */ /* 0x000fc600000010ff */
[----:B------:R-:W-:Y:S01]  /*1a5a0*/  FADD.FTZ R39, R34, R39 ;  /* 0x0000002722277221 */ /* 0x000fe20000010000 */
[----:B-1----:R-:W-:-:S03]  /*1a5b0*/  F2FP.BF16.F32.PACK_AB R163, R20, R15 ;  /* 0x0000000f14a3723e */ /* 0x002fc600000010ff */
[----:B------:R-:W-:Y:S01]  /*1a5c0*/  FADD.FTZ R39, R169, R39 ;  /* 0x00000027a9277221 */ /* 0x000fe20000010000 */
[----:B------:R-:W-:-:S03]  /*1a5d0*/  F2FP.BF16.F32.PACK_AB R169, R35, R169 ;  /* 0x000000a923a9723e */ /* 0x000fc600000010ff */
[----:B------:R-:W-:Y:S01]  /*1a5e0*/  FADD.FTZ R39, R35, R39 ;  /* 0x0000002723277221 */ /* 0x000fe20000010000 */
[----:B--2---:R-:W-:-:S03]  /*1a5f0*/  F2FP.BF16.F32.PACK_AB R155, R25, R86 ;  /* 0x00000056199b723e */ /* 0x004fc600000010ff */
        /* <DEDUP_REMOVED lines=9> */
[----:B------:R-:W-:Y:S01]  /*1a690*/  FADD.FTZ R24, R160, R13 ;  /* 0x0000000da0187221 */ /* 0x000fe20000010000 */
[C---:B------:R-:W-:Y:S02]  /*1a6a0*/  F2FP.BF16.F32.PACK_AB R160, R41.reuse, R160 ;  /* 0x000000a029a0723e */ /* 0x040fe400000010ff */
        /* <DEDUP_REMOVED lines=15> */
[----:B------:R-:W-:Y:S01]  /*1a7a0*/  FADD.FTZ R6, R78, R5 ;  /* 0x000000054e067221 */ /* 0x000fe20000010000 */
[----:B------:R-:W-:-:S03]  /*1a7b0*/  FADD.FTZ R5, R49, R10 ;  /* 0x0000000a31057221 */ /* 0x000fc60000010000 */
[----:B------:R-:W-:Y:S01]  /*1a7c0*/  FADD.FTZ R11, R79, R6 ;  /* 0x000000064f0b7221 */ /* 0x000fe20000010000 */
[----:B------:R-:W-:-:S03]  /*1a7d0*/  FADD.FTZ R6, R52, R5 ;  /* 0x0000000534067221 */ /* 0x000fc60000010000 */
[----:B------:R-:W-:Y:S01]  /*1a7e0*/  FADD.FTZ R10, R82, R11 ;  /* 0x0000000b520a7221 */ /* 0x000fe20000010000 */
[----:B------:R-:W-:-:S03]  /*1a7f0*/  FADD.FTZ R5, R53, R6 ;  /* 0x0000000635057221 */ /* 0x000fc60000010000 */
[----:B------:R-:W-:Y:S01]  /*1a800*/  FADD.FTZ R11, R83, R10 ;  /* 0x0000000a530b7221 */ /* 0x000fe20000010000 */
[----:B------:R-:W-:-:S03]  /*1a810*/  FADD.FTZ R5, R56, R5 ;  /* 0x0000000538057221 */ /* 0x000fc60000010000 */
[----:B------:R-:W-:Y:S01]  /*1a820*/  FADD.FTZ R10, R86, R11 ;  /* 0x0000000b560a7221 */ /* 0x000fe20000010000 */
[----:B------:R-:W-:Y:S01]  /*1a830*/  FADD.FTZ R6, R14, R5 ;  /* 0x000000050e067221 */ /* 0x000fe20000010000 */
[----:B------:R-:W-:Y:S02]  /*1a840*/  IMAD.MOV.U32 R11, RZ, RZ, R187 ;  /* 0x000000ffff0b7224 */ /* 0x000fe400078e00bb */
[----:B------:R-:W-:Y:S01]  /*1a850*/  FADD.FTZ R5, R25, R10 ;  /* 0x0000000a19057221 */ /* 0x000fe20000010000 */
[----:B------:R-:W-:Y:S02]  /*1a860*/  IMAD.MOV.U32 R10, RZ, RZ, R184 ;  /* 0x000000ffff0a7224 */ /* 0x000fe400078e00b8 */
[----:B------:R-:W-:Y:S01]  /*1a870*/  IMAD.MOV.U32 R14, RZ, RZ, R4 ;  /* 0x000000ffff0e7224 */ /* 0x000fe200078e0004 */
[----:B------:R-:W-:Y:S06]  /*1a880*/  @P2 BRA `(.L_x_2687) ;  /* 0xffffffd800e42947 */ /* 0x000fec000383ffff */
.L_x_2676:
[----:B------:R-:W-:Y:S05]  /*1a890*/  BSYNC B0 ;  /* 0x0000000000007941 */ /* 0x000fea0003800000 */
.L_x_2675:
        /* <DEDUP_REMOVED lines=67> */
.L_x_2688:
[----:B------:R-:W-:Y:S01]  /*1acd0*/  IMAD R7, R184, 0x8, R2 ;  /* 0x00000008b8077824 */ /* 0x000fe200078e0202 */
[----:B------:R-:W-:-:S04]  /*1ace0*/  SHF.L.U32 R8, R187, 0x1f, RZ ;  /* 0x0000001fbb087819 */ /* 0x000fc800000006ff */
[----:B------:R0:W1:Y:S01]  /*1acf0*/  SYNCS.PHASECHK.TRANS64.TRYWAIT P2, [R7+URZ+0x34850], R8 ;  /* 0x03485008070075a7 */ /* 0x000062000804017f */
[----:B------:R-:W-:Y:S05]  /*1ad00*/  @!P0 BRA `(.L_x_2689) ;  /* 0x0000000000048947 */ /* 0x000fea0003800000 */
[----:B------:R-:W-:Y:S01]  /*1ad10*/  BPT.TRAP 0x1 ;  /* 0x000000040000795c */ /* 0x000fe20000300000 */
.L_x_2689:
        /* <DEDUP_REMOVED lines=9> */
.L_x_2691:
[----:B------:R-:W-:Y:S05]  /*1adb0*/  BSYNC B0 ;  /* 0x0000000000007941 */ /* 0x000fea0003800000 */
.L_x_2690:
[----:B01----:R-:W-:Y:S01]  /*1adc0*/  IMAD.MOV.U32 R8, RZ, RZ, R2 ;  /* 0x000000ffff087224 */ /* 0x003fe200078e0002 */
        /* <DEDUP_REMOVED lines=52> */
[----:B------:R-:W0:Y:S01]  /*1b110*/  SHFL.BFLY PT, R2, R5, 0x2, 0x1f ;  /* 0x0c401f0005027f89 */ /* 0x000e2200000e0000 */
[----:B------:R-:W-:Y:S02]  /*1b120*/  WARPGROUP.DEPBAR.LE gsb0, 0x0 ;  /* 0x00008000000079c5 */ /* 0x000fe40000010000 */
[----:B------:R-:W-:-:S08]  /*1b130*/  WARPGROUP.ARRIVE ;  /* 0x00000000000079c5 */ /* 0x000fd00000000000 */
[----:B------:R-:W-:Y:S01]  /*1b140*/  HGMMA.64x128x16.F32.BF16 R24, R156, gdesc[UR4].tnspB, R24, gsb0 ;  /* 0x41e000049c187df0 */ /* 0x000fe20008001818 */
[----:B------:R-:W-:Y:S01]  /*1b150*/  R2UR UR6, R8 ;  /* 0x00000000080672ca */ /* 0x000fe200000e0000 */
[----:B0-----:R-:W-:Y:S01]  /*1b160*/  FADD.FTZ R8, R2, R5 ;  /* 0x0000000502087221 */ /* 0x001fe20000010000 */
[----:B------:R-:W-:Y:S01]  /*1b170*/  R2UR UR7, R9 ;  /* 0x00000000090772ca */ /* 0x000fe200000e0000 */
[----:B------:R-:W-:Y:S01]  /*1b180*/  IMAD.MOV.U32 R5, RZ, RZ, RZ ;  /* 0x000000ffff057224 */ /* 0x000fe200078e00ff */
[----:B------:R-:W0:Y:S04]  /*1b190*/  SHFL.BFLY PT, R9, R6, 0x2, 0x1f ;  /* 0x0c401f0006097f89 */ /* 0x000e2800000e0000 */
[----:B------:R-:W1:Y:S01]  /*1b1a0*/  SHFL.BFLY PT, R11, R8, 0x1, 0x1f ;  /* 0x0c201f00080b7f89 */ /* 0x000e6200000e0000 */
[----:B0-----:R-:W-:Y:S01]  /*1b1b0*/  FADD.FTZ R9, R9, R6 ;  /* 0x0000000609097221 */ /* 0x001fe20000010000 */
[----:B-1----:R-:W-:-:S04]  /*1b1c0*/  FADD.FTZ R13, R8, R11 ;  /* 0x0000000b080d7221 */ /* 0x002fc80000010000 */
[----:B------:R-:W0:Y:S01]  /*1b1d0*/  SHFL.BFLY PT, R2, R9, 0x1, 0x1f ;  /* 0x0c201f0009027f89 */ /* 0x000e2200000e0000 */
[----:B------:R-:W-:Y:S01]  /*1b1e0*/  @!P1 VIADD R8, R7, 0x34860 ;  /* 0x0003486007089836 */ /* 0x000fe20000000000 */
[----:B------:R-:W-:-:S04]  /*1b1f0*/  FSETP.NE.FTZ.AND P3, PT, R13, RZ, PT ;  /* 0x000000ff0d00720b */ /* 0x000fc80003f75000 */
[----:B------:R-:W-:-:S09]  /*1b200*/  @!P1 PRMT R8, RZ, 0x654, R8 ;  /* 0x00000654ff089816 */ /* 0x000fd20000000008 */
[----:B------:R-:W1:Y:S01]  /*1b210*/  @P3 MUFU.LG2 R11, R13 ;  /* 0x0000000d000b3308 */ /* 0x000e620000000c00 */
[----:B0-----:R-:W-:Y:S01]  /*1b220*/  FADD.FTZ R12, R9, R2 ;  /* 0x00000002090c7221 */ /* 0x001fe20000010000 */
[----:B------:R-:W-:-:S04]  /*1b230*/  SEL R2, RZ, 0x1, P2 ;  /* 0x00000001ff027807 */ /* 0x000fc80001000000 */
[----:B------:R-:W-:Y:S02]  /*1b240*/  FSETP.NE.FTZ.AND P0, PT, R12, RZ, PT ;  /* 0x000000ff0c00720b */ /* 0x000fe40003f15000 */
[----:B------:R-:W-:Y:S01]  /*1b250*/  LOP3.LUT R187, R187, R2, RZ, 0x3c, !PT ;  /* 0x00000002bbbb7212 */ /* 0x000fe200078e3cff */
[----:B------:R-:W-:Y:S02]  /*1b260*/  IMAD.MOV.U32 R2, RZ, RZ, RZ ;  /* 0x000000ffff027224 */ /* 0x000fe400078e00ff */
[----:B-1----:R-:W-:-:S04]  /*1b270*/  @P3 FMUL.FTZ R11, R11, 0.69314718246459960938 ;  /* 0x3f3172180b0b3820 */ /* 0x002fc80000410000 */
        /* <DEDUP_REMOVED lines=78> */
.L_x_2599:
        /* <DEDUP_REMOVED lines=12> */
[----:B------:R-:W-:Y:S01]  /*1b820*/  F2FP.BF16.F32.PACK_AB R36, R73, R72 ;  /* 0x000000484924723e */ /* 0x000fe200000010ff */
[----:B------:R-:W3:Y:S01]  /*1b830*/  S2R R3, SR_SWINHI ;  /* 0x0000000000037919 */ /* 0x000ee20000002f00 */
[----:B------:R-:W-:Y:S01]  /*1b840*/  ULDC.64 UR4, c[0x0][0xc08] ;  /* 0x0003020000047ab9 */ /* 0x000fe20000000a00 */
[----:B------:R-:W-:Y:S02]  /*1b850*/  MOV R88, R2 ;  /* 0x0000000200587202 */ /* 0x000fe40000000f00 */
[----:B---3--:R-:W-:Y:S01]  /*1b860*/  MOV R89, R3 ;  /* 0x0000000300597202 */ /* 0x008fe20000000f00 */
[----:B------:R-:W-:Y:S02]  /*1b870*/  BAR.SYNC.DEFER_BLOCKING 0x1, 0x100 ;  /* 0x0044000000007b1d */ /* 0x000fe40000010000 */
[----:B--2---:R-:W-:-:S03]  /*1b880*/  IMAD.WIDE R12, R0, 0x2, R88 ;  /* 0x00000002000c7825 */ /* 0x004fc600078e0258 */
[C---:B------:R-:W-:Y:S02]  /*1b890*/  LOP3.LUT R3, R12.reuse, 0x380, RZ, 0xc0, !PT ;  /* 0x000003800c037812 */ /* 0x040fe400078ec0ff */
[C---:B------:R-:W-:Y:S02]  /*1b8a0*/  IADD3 R15, P6, R12.reuse, 0x20, RZ ;  /* 0x000000200c0f7810 */ /* 0x040fe40007fde0ff */
[----:B------:R-:W-:Y:S02]  /*1b8b0*/  SHF.R.U64 R3, R3, 0x3, RZ ;  /* 0x0000000303037819 */ /* 0x000fe400000012ff */
[C---:B-1----:R-:W-:Y:S01]  /*1b8c0*/  IADD3 R4, P5, R12.reuse, 0x40, RZ ;  /* 0x000000400c047810 */ /* 0x042fe20007fbe0ff */
        /* <DEDUP_REMOVED lines=22> */
[----:B------:R-:W-:Y:S02]  /*1ba30*/  LOP3.LUT R0, R39, 0x380, RZ, 0xc0, !PT ;  /* 0x0000038027007812 */ /* 0x000fe400078ec0ff */
[----:B------:R-:W-:Y:S02]  /*1ba40*/  SHF.R.U64 R26, R26, 0x3, RZ ;  /* 0x000000031a1a7819 */ /* 0x000fe400000012ff */
[----:B------:R-:W-:Y:S02]  /*1ba50*/  LOP3.LUT R4, R107, 0x380, RZ, 0xc0, !PT ;  /* 0x000003806b047812 */ /* 0x000fe400078ec0ff */
[----:B------:R-:W-:Y:S02]  /*1ba60*/  LOP3.LUT R24, R14, R35, RZ, 0x3c, !PT ;  /* 0x000000230e187212 */ /* 0x000fe400078e3cff */
[----:B------:R-:W-:-:S02]  /*1ba70*/  MOV R3, R12 ;  /* 0x0000000c00037202 */ /* 0x000fc40000000f00 */
[----:B------:R-:W-:Y:S02]  /*1ba80*/  LOP3.LUT R32, R109, 0x380, RZ, 0xc0, !PT ;  /* 0x000003806d207812 */ /* 0x000fe400078ec0ff */
[----:B------:R-:W-:Y:S02]  /*1ba90*/  F2FP.BF16.F32.PACK_AB R12, R91, R90 ;  /* 0x0000005a5b0c723e */ /* 0x000fe400000010ff */
[----:B------:R-:W-:Y:S02]  /*1baa0*/  F2FP.BF16.F32.PACK_AB R13, R99, R98 ;  /* 0x00000062630d723e */ /* 0x000fe400000010ff */
[----:B------:R-:W-:Y:S02]  /*1bab0*/  F2FP.BF16.F32.PACK_AB R14, R93, R92 ;  /* 0x0000005c5d0e723e */ /* 0x000fe400000010ff */
[----:B------:R-:W-:Y:S02]  /*1bac0*/  F2FP.BF16.F32.PACK_AB R15, R101, R100 ;  /* 0x00000064650f723e */ /* 0x000fe400000010ff */
[----:B------:R-:W-:-:S02]  /*1bad0*/  SHF.R.U64 R0, R0, 0x3, RZ ;  /* 0x0000000300007819 */ /* 0x000fc400000012ff */
[----:B------:R-:W-:Y:S01]  /*1bae0*/  LOP3.LUT R26, R26, R37, RZ, 0x3c, !PT ;  /* 0x000000251a1a7212 */ /* 0x000fe200078e3cff */
[----:B------:R1:W-:Y:S01]  /*1baf0*/  STSM.16.M88.4 [R3], R12 ;  /* 0x0000000c03007844 */ /* 0x0003e20000000200 */
[----:B------:R-:W-:Y:S02]  /*1bb00*/  SHF.R.U64 R4, R4, 0x3, RZ ;  /* 0x0000000304047819 */ /* 0x000fe400000012ff */
[----:B------:R-:W-:Y:S02]  /*1bb10*/  SHF.R.U64 R32, R32, 0x3, RZ ;  /* 0x0000000320207819 */ /* 0x000fe400000012ff */
[----:B------:R-:W-:Y:S02]  /*1bb20*/  MOV R37, R8 ;  /* 0x0000000800257202 */ /* 0x000fe40000000f00 */
[----:B------:R-:W-:Y:S02]  /*1bb30*/  MOV R38, R10 ;  /* 0x0000000a00267202 */ /* 0x000fe40000000f00 */
[----:B------:R-:W-:-:S02]  /*1bb40*/  LOP3.LUT R28, R0, R39, RZ, 0x3c, !PT ;  /* 0x00000027001c7212 */ /* 0x000fc400078e3cff */
[----:B------:R-:W-:Y:S02]  /*1bb50*/  F2FP.BF16.F32.PACK_AB R8, R95, R94 ;  /* 0x0000005e5f08723e */ /* 0x000fe400000010ff */
[----:B------:R-:W-:Y:S02]  /*1bb60*/  F2FP.BF16.F32.PACK_AB R9, R103, R102 ;  /* 0x000000666709723e */ /* 0x000fe400000010ff */
[----:B------:R-:W-:Y:S02]  /*1bb70*/  F2FP.BF16.F32.PACK_AB R10, R97, R96 ;  /* 0x00000060610a723e */ /* 0x000fe400000010ff */
[----:B------:R-:W-:Y:S02]  /*1bb80*/  F2FP.BF16.F32.PACK_AB R11, R105, R104 ;  /* 0x00000068690b723e */ /* 0x000fe400000010ff */
[----:B------:R-:W-:Y:S02]  /*1bb90*/  LOP3.LUT R30, R4, R107, RZ, 0x3c, !PT ;  /* 0x0000006b041e7212 */ /* 0x000fe400078e3cff */
[----:B------:R-:W-:Y:S01]  /*1bba0*/  MOV R39, R24 ;  /* 0x0000001800277202 */ /* 0x000fe20000000f00 */
[----:B------:R-:W-:Y:S01]  /*1bbb0*/  STSM.16.M88.4 [R37], R8 ;  /* 0x0000000825007844 */ /* 0x000fe20000000200 */
[----:B------:R-:W-:-:S02]  /*1bbc0*/  MOV R0, R26 ;  /* 0x0000001a00007202 */ /* 0x000fc40000000f00 */
[----:B-1----:R-:W-:Y:S02]  /*1bbd0*/  F2FP.BF16.F32.PACK_AB R12, R41, R40 ;  /* 0x00000028290c723e */ /* 0x002fe400000010ff */
[----:B------:R-:W-:Y:S02]  /*1bbe0*/  F2FP.BF16.F32.PACK_AB R13, R43, R42 ;  /* 0x0000002a2b0d723e */ /* 0x000fe400000010ff */
[----:B------:R-:W-:Y:S02]  /*1bbf0*/  F2FP.BF16.F32.PACK_AB R14, R45, R44 ;  /* 0x0000002c2d0e723e */ /* 0x000fe400000010ff */
[----:B------:R-:W-:Y:S02]  /*1bc00*/  F2FP.BF16.F32.PACK_AB R15, R47, R46 ;  /* 0x0000002e2f0f723e */ /* 0x000fe400000010ff */
[----:B------:R-:W-:Y:S02]  /*1bc10*/  LOP3.LUT R32, R32, R109, RZ, 0x3c, !PT ;  /* 0x0000006d20207212 */ /* 0x000fe400078e3cff */
[----:B------:R-:W-:Y:S01]  /*1bc20*/  F2FP.BF16.F32.PACK_AB R24, R49, R48 ;  /* 0x000000303118723e */ /* 0x000fe200000010ff */
[----:B------:R-:W-:Y:S01]  /*1bc30*/  STSM.16.M88.4 [R38], R12 ;  /* 0x0000000c26007844 */ /* 0x000fe20000000200 */
[----:B------:R-:W-:-:S02]  /*1bc40*/  F2FP.BF16.F32.PACK_AB R25, R51, R50 ;  /* 0x000000323319723e */ /* 0x000fc400000010ff */
[----:B------:R-:W-:Y:S02]  /*1bc50*/  F2FP.BF16.F32.PACK_AB R26, R53, R52 ;  /* 0x00000034351a723e */ /* 0x000fe400000010ff */
[----:B------:R-:W-:Y:S02]  /*1bc60*/  F2FP.BF16.F32.PACK_AB R27, R55, R54 ;  /* 0x00000036371b723e */ /* 0x000fe400000010ff */
[----:B------:R-:W-:Y:S02]  /*1bc70*/  MOV R4, R28 ;  /* 0x0000001c00047202 */ /* 0x000fe40000000f00 */
[----:B------:R-:W-:Y:S01]  /*1bc80*/  MOV R106, R30 ;  /* 0x0000001e006a7202 */ /* 0x000fe20000000f00 */
[----:B------:R1:W-:Y:S01]  /*1bc90*/  STSM.16.M88.4 [R39], R24 ;  /* 0x0000001827007844 */ /* 0x0003e20000000200 */
[----:B------:R-:W-:Y:S02]  /*1bca0*/  F2FP.BF16.F32.PACK_AB R28, R57, R56 ;  /* 0x00000038391c723e */ /* 0x000fe400000010ff */
[----:B------:R-:W-:-:S02]  /*1bcb0*/  F2FP.BF16.F32.PACK_AB R29, R59, R58 ;  /* 0x0000003a3b1d723e */ /* 0x000fc400000010ff */
[----:B------:R-:W-:Y:S02]  /*1bcc0*/  F2FP.BF16.F32.PACK_AB R30, R61, R60 ;  /* 0x0000003c3d1e723e */ /* 0x000fe400000010ff */
[----:B------:R-:W-:Y:S02]  /*1bcd0*/  F2FP.BF16.F32.PACK_AB R31, R63, R62 ;  /* 0x0000003e3f1f723e */ /* 0x000fe400000010ff */
[----:B------:R-:W-:Y:S02]  /*1bce0*/  MOV R3, R32 ;  /* 0x0000002000037202 */ /* 0x000fe40000000f00 */
[----:B------:R-:W-:Y:S01]  /*1bcf0*/  F2FP.BF16.F32.PACK_AB R32, R65, R64 ;  /* 0x000000404120723e */ /* 0x000fe200000010ff */
[----:B------:R2:W-:Y:S01]  /*1bd00*/  STSM.16.M88.4 [R0], R28 ;  /* 0x0000001c00007844 */ /* 0x0005e20000000200 */
[----:B------:R-:W-:Y:S02]  /*1bd10*/  F2FP.BF16.F32.PACK_AB R33, R67, R66 ;  /* 0x000000424321723e */ /* 0x000fe400000010ff */
[----:B------:R-:W-:Y:S01]  /*1bd20*/  F2FP.BF16.F32.PACK_AB R35, R71, R70 ;  /* 0x000000464723723e */ /* 0x000fe200000010ff */
[----:B-1----:R-:W1:Y:S01]  /*1bd30*/  LDC.64 R26, c[0x0][0xba8] ;  /* 0x0002ea00ff1a7b82 */ /* 0x002e620000000a00 */
[----:B------:R-:W-:-:S02]  /*1bd40*/  F2FP.BF16.F32.PACK_AB R37, R75, R74 ;  /* 0x0000004a4b25723e */ /* 0x000fc400000010ff */
[----:B------:R-:W-:Y:S01]  /*1bd50*/  F2FP.BF16.F32.PACK_AB R38, R77, R76 ;  /* 0x0000004c4d26723e */ /* 0x000fe200000010ff */
[----:B------:R-:W-:Y:S01]  /*1bd60*/  STSM.16.M88.4 [R4], R32 ;  /* 0x0000002004007844 */ /* 0x000fe20000000200 */
[----:B------:R-:W-:Y:S02]  /*1bd70*/  F2FP.BF16.F32.PACK_AB R39, R79, R78 ;  /* 0x0000004e4f27723e */ /* 0x000fe400000010ff */
[----:B------:R-:W-:Y:S02]  /*1bd80*/  F2FP.BF16.F32.PACK_AB R8, R81, R80 ;  /* 0x000000505108723e */ /* 0x000fe400000010ff */
[----:B------:R-:W-:Y:S01]  /*1bd90*/  F2FP.BF16.F32.PACK_AB R9, R83, R82 ;  /* 0x000000525309723e */ /* 0x000fe200000010ff */
[----:B------:R-:W-:Y:S01]  /*1bda0*/  STSM.16.M88.4 [R106], R36 ;  /* 0x000000246a007844 */ /* 0x000fe20000000200 */
[----:B------:R-:W-:Y:S01]  /*1bdb0*/  F2FP.BF16.F32.PACK_AB R10, R85, R84 ;  /* 0x00000054550a723e */ /* 0x000fe200000010ff */
[----:B--2---:R-:W-:Y:S01]  /*1bdc0*/  IMAD.MOV.U32 R0, RZ, RZ, RZ ;  /* 0x000000ffff007224 */ /* 0x004fe200078e00ff */
[----:B------:R-:W-:-:S02]  /*1bdd0*/  F2FP.BF16.F32.PACK_AB R11, R87, R86 ;  /* 0x00000056570b723e */ /* 0x000fc400000010ff */
[----:B------:R-:W-:Y:S02]  /*1bde0*/  ISETP.NE.U32.AND P0, PT, RZ, UR6, PT ;  /* 0x00000006ff007c0c */ /* 0x000fe4000bf05070 */
[----:B------:R-:W-:Y:S01]  /*1bdf0*/  IADD3 R12, P1, R211, UR6, RZ ;  /* 0x00000006d30c7c10 */ /* 0x000fe2000ff3e0ff */
[----:B------:R2:W-:Y:S01]  /*1be00*/  STSM.16.M88.4 [R3], R8 ;  /* 0x0000000803007844 */ /* 0x0005e20000000200 */
[----:B------:R-:W-:Y:S01]  /*1be10*/  BAR.SYNC.DEFER_BLOCKING 0x1, 0x100 ;  /* 0x0044000000007b1d */ /* 0x000fe20000010000 */
[----:B------:R-:W-:Y:S02]  /*1be20*/  ISETP.NE.AND.EX P0, PT, RZ, UR7, PT, P0 ;  /* 0x00000007ff007c0c */ /* 0x000fe4000bf05300 */
[----:B------:R-:W-:Y:S01]  /*1be30*/  IADD3.X R13, R212, UR7, RZ, P1, !PT ;  /* 0x00000007d40d7c10 */ /* 0x000fe20008ffe4ff */
[----:B------:R-:W-:-:S04]  /*1be40*/  IMAD.MOV.U32 R30, RZ, RZ, 0x9b8 ;  /* 0x000009b8ff1e7424 */ /* 0x000fc800078e00ff */
[----:B--2---:R-:W2:Y:S06]  /*1be50*/  LDC R3, c[0x0][0xbe8] ;  /* 0x0002fa00ff037b82 */ /* 0x004eac0000000800 */
[----:B------:R-:W3:Y:S01]  /*1be60*/  @P0 LDG.E R0, desc[UR60][R12.64] ;  /* 0x0000003c0c000981 */ /* 0x000ee2000c1e1900 */
[----:B------:R-:W-:-:S04]  /*1be70*/  ISETP.NE.U32.AND P1, PT, RZ, UR4, PT ;  /* 0x00000004ff007c0c */ /* 0x000fc8000bf25070 */
[----:B------:R-:W-:-:S13]  /*1be80*/  ISETP.NE.AND.EX P1, PT, RZ, UR5, PT, P1 ;  /* 0x00000005ff007c0c */ /* 0x000fda000bf25310 */
[----:B------:R-:W-:Y:S01]  /*1be90*/  @P1 IADD3 R8, P2, R211, UR4, RZ ;  /* 0x00000004d3081c10 */ /* 0x000fe2000ff5e0ff */
[----:B------:R-:W-:Y:S02]  /*1bea0*/  ULDC UR4, c[0x0][0xa88] ;  /* 0x0002a20000047ab9 */ /* 0x000fe40000000800 */
[----:B------:R-:W-:Y:S01]  /*1beb0*/  IMAD.U32 R4, RZ, RZ, UR4 ;  /* 0x00000004ff047e24 */ /* 0x000fe2000f8e00ff */
[----:B------:R-:W-:Y:S01]  /*1bec0*/  @P1 IADD3.X R9, R212, UR5, RZ, P2, !PT ;  /* 0x00000005d4091c10 */ /* 0x000fe200097fe4ff */
[----:B------:R-:W-:Y:S01]  /*1bed0*/  ULDC UR4, c[0x0][0xad4] ;  /* 0x0002b50000047ab9 */ /* 0x000fe20000000800 */
[----:B------:R-:W-:Y:S02]  /*1bee0*/  ISETP.NE.AND P2, PT, R209, RZ, PT ;  /* 0x000000ffd100720c */ /* 0x000fe40003f45270 */
[----:B--2---:R-:W-:Y:S01]  /*1bef0*/  ISETP.NE.AND P4, PT, R3, 0x1, PT ;  /* 0x000000010300780c */ /* 0x004fe20003f85270 */
[----:B------:R2:W5:Y:S01]  /*1bf00*/  @P1 LDG.E R4, desc[UR60][R8.64] ;  /* 0x0000003c08041981 */ /* 0x000562000c1e1900 */
[----:B------:R-:W-:Y:S01]  /*1bf10*/  SEL R209, R209, UR4, P2 ;  /* 0x00000004d1d17c07 */ /* 0x000fe20009000000 */
[----:B------:R-:W-:Y:S01]  /*1bf20*/  IMAD.IADD R28, R205, 0x1, R200 ;  /* 0x00000001cd1c7824 */ /* 0x000fe200078e02c8 */
[----:B------:R-:W-:-:S02]  /*1bf30*/  ISETP.NE.U32.AND P2, PT, RZ, UR6, PT ;  /* 0x00000006ff007c0c */ /* 0x000fc4000bf45070 */
[----:B------:R-:W-:Y:S02]  /*1bf40*/  ISETP.GT.AND P3, PT, R209, 0x1, PT ;  /* 0x00000001d100780c */ /* 0x000fe40003f64270 */
[----:B------:R-:W-:Y:S02]  /*1bf50*/  ISETP.NE.AND.EX P2, PT, RZ, UR7, PT, P2 ;  /* 0x00000007ff007c0c */ /* 0x000fe4000bf45320 */
[----:B------:R-:W-:Y:S02]  /*1bf60*/  SEL R30, R30, 0x978, P3 ;  /* 0x000009781e1e7807 */ /* 0x000fe40001800000 */
[----:B------:R-:W-:Y:S01]  /*1bf70*/  SEL R210, R210, RZ, !P2 ;  /* 0x000000ffd2d27207 */ /* 0x000fe20005000000 */
[----:B------:R-:W4:Y:S01]  /*1bf80*/  @P4 LDC R35, c[0x0][0xbec] ;  /* 0x0002fb00ff234b82 */ /* 0x000f220000000800 */
[----:B------:R-:W-:-:S07]  /*1bf90*/  SEL R29, R232, RZ, !P2 ;  /* 0x000000ffe81d7207 */ /* 0x000fce0005000000 */
[----:B------:R-:W0:Y:S08]  /*1bfa0*/  LDC.64 R10, c[0x0][R30+0x220] ;  /* 0x000088001e0a7b82 */ /* 0x000e300000000a00 */
[----:B------:R-:W4:Y:S08]  /*1bfb0*/  LDC.64 R14, c[0x0][R30+0x218] ;  /* 0x000086001e0e7b82 */ /* 0x000f300000000a00 */
[----:B------:R-:W4:Y:S08]  /*1bfc0*/  LDC.64 R24, c[0x0][R30+0x228] ;  /* 0x00008a001e187b82 */ /* 0x000f300000000a00 */
[----:B--2---:R-:W2:Y:S08]  /*1bfd0*/  LDC.64 R8, c[0x0][R30+0x210] ;  /* 0x000084001e087b82 */ /* 0x004eb00000000a00 */
[----:B------:R-:W2:Y:S08]  /*1bfe0*/  @P4 LDC R37, c[0x0][0xbf0] ;  /* 0x0002fc00ff254b82 */ /* 0x000eb00000000800 */
[----:B-1----:R-:W1:Y:S01]  /*1bff0*/  @!P3 LDC R26, c[0x0][0xb50] ;  /* 0x0002d400ff1abb82 */ /* 0x002e620000000800 */
[----:B0-----:R-:W-:-:S07]  /*1c000*/  IMAD R11, R11, R210, RZ ;  /* 0x000000d20b0b7224 */ /* 0x001fce00078e02ff */
[----:B------:R-:W0:Y:S01]  /*1c010*/  @!P3 LDC R27, c[0x0][0xb54] ;  /* 0x0002d500ff1bbb82 */ /* 0x000e220000000800 */
[C---:B------:R-:W-:Y:S01]  /*1c020*/  IMAD R33, R10.reuse, R29, R11 ;  /* 0x0000001d0a217224 */ /* 0x040fe200078e020b */
[----:B------:R-:W-:Y:S01]  /*1c030*/  SEL R29, R215, RZ, P3 ;  /* 0x000000ffd71d7207 */ /* 0x000fe20001800000 */
[----:B------:R-:W-:-:S04]  /*1c040*/  IMAD.WIDE.U32 R10, R10, R210, RZ ;  /* 0x000000d20a0a7225 */ /* 0x000fc800078e00ff */
[-C--:B----4-:R-:W-:Y:S02]  /*1c050*/  IMAD R31, R15, R206.reuse, RZ ;  /* 0x000000ce0f1f7224 */ /* 0x090fe400078e02ff */
[----:B------:R-:W-:-:S04]  /*1c060*/  IMAD.WIDE.U32 R14, R14, R206, RZ ;  /* 0x000000ce0e0e7225 */ /* 0x000fc800078e00ff */
[----:B------:R-:W-:Y:S02]  /*1c070*/  IMAD.IADD R33, R11, 0x1, R33 ;  /* 0x000000010b217824 */ /* 0x000fe400078e0221 */
[----:B------:R-:W-:Y:S02]  /*1c080*/  IMAD.MOV.U32 R11, RZ, RZ, R28 ;  /* 0x000000ffff0b7224 */ /* 0x000fe400078e001c */
[----:B------:R-:W-:Y:S02]  /*1c090*/  IMAD.IADD R15, R15, 0x1, R31 ;  /* 0x000000010f0f7824 */ /* 0x000fe400078e021f */
[-C--:B------:R-:W-:Y:S02]  /*1c0a0*/  IMAD R31, R25, R29.reuse, RZ ;  /* 0x0000001d191f7224 */ /* 0x080fe400078e02ff */
[----:B------:R-:W-:-:S04]  /*1c0b0*/  IMAD.WIDE.U32 R24, R24, R29, RZ ;  /* 0x0000001d18187225 */ /* 0x000fc800078e00ff */
[----:B------:R-:W-:Y:S01]  /*1c0c0*/  IMAD.IADD R31, R25, 0x1, R31 ;  /* 0x00000001191f7824 */ /* 0x000fe200078e021f */
[--C-:B---3--:R-:W-:Y:S01]  /*1c0d0*/  IADD3 R14, P2, P5, R10, R14, R0.reuse ;  /* 0x0000000e0a0e7210 */ /* 0x108fe20007d5e000 */
        /* <DEDUP_REMOVED lines=13> */
[----:B-1----:R-:W-:-:S03]  /*1c1b0*/  LEA R26, P2, R24, R26, 0x2 ;  /* 0x0000001a181a7211 */ /* 0x002fc600078410ff */
[----:B------:R-:W-:-:S05]  /*1c1c0*/  IMAD.IADD R8, R25, 0x1, R9 ;  /* 0x0000000119087824 */ /* 0x000fca00078e0209 */
[----:B0-----:R-:W-:Y:S01]  /*1c1d0*/  LEA.HI.X R24, R24, R27, R8, 0x2, P2 ;  /* 0x0000001b18187211 */ /* 0x001fe200010f1408 */
[----:B------:R-:W-:Y:S06]  /*1c1e0*/  @P1 BRA `(.L_x_2695) ;  /* 0x0000000000101947 */ /* 0x000fec0003800000 */
[----:B------:R-:W-:Y:S05]  /*1c1f0*/  @!P0 BRA `(.L_x_2695) ;  /* 0x00000000000c8947 */ /* 0x000fea0003800000 */
[----:B------:R-:W2:Y:S04]  /*1c200*/  LDG.E R9, desc[UR60][R12.64] ;  /* 0x0000003c0c097981 */ /* 0x000ea8000c1e1900 */
[----:B-----5:R-:W2:Y:S02]  /*1c210*/  LDG.E R4, desc[UR60][R12.64+0x4] ;  /* 0x0000043c0c047981 */ /* 0x020ea4000c1e1900 */
[----:B--2---:R-:W-:-:S07]  /*1c220*/  IMAD.IADD R4, R4, 0x1, -R9 ;  /* 0x0000000104047824 */ /* 0x004fce00078e0a09 */
.L_x_2695:
[----:B------:R-:W2:Y:S01]  /*1c230*/  LDL R13, [R1+0x7c] ;  /* 0x00007c00010d7983 */ /* 0x000ea20000100800 */
[----:B-----5:R-:W-:Y:S01]  /*1c240*/  IMAD R4, R4, R3, RZ ;  /* 0x0000000304047224 */ /* 0x020fe200078e02ff */
[----:B------:R-:W0:Y:S02]  /*1c250*/  S2R R14, SR_TID.X ;  /* 0x00000000000e7919 */ /* 0x000e240000002100 */
[----:B------:R-:W-:Y:S04]  /*1c260*/  SHFL.IDX PT, R8, R26, RZ, 0x1c1f ;  /* 0x001c1fff1a087589 */ /* 0x000fe800000e0000 */
[----:B------:R-:W1:Y:S04]  /*1c270*/  SHFL.IDX PT, R9, R24, RZ, 0x1c1f ;  /* 0x001c1fff18097589 */ /* 0x000e6800000e0000 */
[----:B------:R-:W-:Y:S04]  /*1c280*/  SHFL.IDX PT, R10, R26, 0x1, 0x1c1f ;  /* 0x003c1f001a0a7f89 */ /* 0x000fe800000e0000 */
[----:B------:R-:W3:Y:S01]  /*1c290*/  SHFL.IDX PT, R11, R24, 0x1, 0x1c1f ;  /* 0x003c1f00180b7f89 */ /* 0x000ee200000e0000 */
[----:B0-----:R-:W-:-:S05]  /*1c2a0*/  VIADD R14, R14, 0xffffff80 ;  /* 0xffffff800e0e7836 */ /* 0x001fca0000000000 */
[----:B------:R-:W-:-:S04]  /*1c2b0*/  SHF.R.S32.HI R12, RZ, 0x1f, R14 ;  /* 0x0000001fff0c7819 */ /* 0x000fc8000001140e */
[----:B------:R-:W-:-:S04]  /*1c2c0*/  LEA.HI R12, R12, R14, RZ, 0x7 ;  /* 0x0000000e0c0c7211 */ /* 0x000fc800078f38ff */
[----:B------:R-:W-:-:S05]  /*1c2d0*/  LOP3.LUT R12, R12, 0xffffff80, RZ, 0xc0, !PT ;  /* 0xffffff800c0c7812 */ /* 0x000fca00078ec0ff */
[----:B------:R-:W-:-:S05]  /*1c2e0*/  IMAD.IADD R12, R14, 0x1, -R12 ;  /* 0x000000010e0c7824 */ /* 0x000fca00078e0a0c */
[----:B------:R-:W-:Y:S01]  /*1c2f0*/  LOP3.LUT P0, RZ, R12, 0x3, RZ, 0xc0, !PT ;  /* 0x000000030cff7812 */ /* 0x000fe2000780c0ff */
[----:B--2---:R-:W-:-:S04]  /*1c300*/  IMAD.IADD R15, R13, 0x1, R200 ;  /* 0x000000010d0f7824 */ /* 0x004fc800078e02c8 */
[C---:B------:R-:W-:Y:S01]  /*1c310*/  VIADD R27, R15.reuse, 0x8 ;  /* 0x000000080f1b7836 */ /* 0x040fe20000000000 */
[----:B------:R-:W-:-:S04]  /*1c320*/  ISETP.GE.OR P1, PT, R15, R4, P0 ;  /* 0x000000040f00720c */ /* 0x000fc80000726670 */
[----:B------:R-:W-:-:S09]  /*1c330*/  ISETP.GE.OR P0, PT, R27, R4, P0 ;  /* 0x000000041b00720c */ /* 0x000fd20000706670 */
[----:B-1----:R0:W-:Y:S04]  /*1c340*/  @!P1 ST.E desc[UR60][R8.64], R20 ;  /* 0x0000001408009985 */ /* 0x0021e8000c10193c */
[----:B---3--:R0:W-:Y:S01]  /*1c350*/  @!P0 ST.E desc[UR60][R10.64], R21 ;  /* 0x000000150a008985 */ /* 0x0081e2000c10193c */
[----:B------:R-:W-:Y:S05]  /*1c360*/  @P3 BRA `(.L_x_2696) ;  /* 0x0000000800843947 */ /* 0x000fea0003800000 */
[----:B0-----:R-:W-:Y:S01]  /*1c370*/  IMAD R9, R233, 0x40, R203 ;  /* 0x00000040e9097824 */ /* 0x001fe200078e02cb */
[----:B------:R-:W0:Y:S01]  /*1c380*/  @P4 LDC R53, c[0x0][0xbec] ;  /* 0x0002fb00ff354b82 */ /* 0x000e220000000800 */
[----:B------:R-:W-:Y:S02]  /*1c390*/  ULDC.64 UR4, c[0x0][0xaa0] ;  /* 0x0002a80000047ab9 */ /* 0x000fe40000000a00 */
[----:B------:R-:W-:-:S04]  /*1c3a0*/  IMAD.WIDE R88, R9, 0x2, R88 ;  /* 0x0000000209587825 */ /* 0x000fc800078e0258 */
[----:B------:R-:W-:Y:S01]  /*1c3b0*/  IMAD R21, R106, UR4, RZ ;  /* 0x000000046a157c24 */ /* 0x000fe2000f8e02ff */
[----:B------:R-:W1:Y:S01]  /*1c3c0*/  @P4 LDC R55, c[0x0][0xbf0] ;  /* 0x0002fc00ff374b82 */ /* 0x000e620000000800 */
[----:B------:R-:W-:Y:S02]  /*1c3d0*/  IADD3 R13, P6, R88, 0x1000, RZ ;  /* 0x00001000580d7810 */ /* 0x000fe40007fde0ff */
[----:B------:R-:W-:Y:S01]  /*1c3e0*/  IMAD R49, R0, UR5, R21 ;  /* 0x0000000500317c24 */ /* 0x000fe2000f8e0215 */
[----:B------:R-:W-:Y:S01]  /*1c3f0*/  IADD3 R25, P5, R88, 0x2000, RZ ;  /* 0x0000200058197810 */ /* 0x000fe20007fbe0ff */
[----:B------:R-:W-:Y:S01]  /*1c400*/  IMAD.WIDE.U32 R20, R0, UR4, RZ ;  /* 0x0000000400147c25 */ /* 0x000fe2000f8e00ff */
[----:B------:R-:W-:Y:S01]  /*1c410*/  LOP3.LUT R12, R13, 0x380, RZ, 0xc0, !PT ;  /* 0x000003800d0c7812 */ /* 0x000fe200078ec0ff */
[----:B------:R-:W-:Y:S01]  /*1c420*/  ULDC.64 UR4, c[0x0][0xae8] ;  /* 0x0002ba0000047ab9 */ /* 0x000fe20000000a00 */
[----:B------:R-:W-:Y:S01]  /*1c430*/  IADD3 R29, P3, R88, 0x3000, RZ ;  /* 0x00003000581d7810 */ /* 0x000fe20007f7e0ff */
[----:B------:R-:W-:Y:S01]  /*1c440*/  IMAD.IADD R21, R21, 0x1, R49 ;  /* 0x0000000115157824 */ /* 0x000fe200078e0231 */
[----:B------:R-:W-:Y:S01]  /*1c450*/  SHF.R.U64 R12, R12, 0x3, RZ ;  /* 0x000000030c0c7819 */ /* 0x000fe200000012ff */
[----:B------:R-:W-:Y:S01]  /*1c460*/  IMAD R49, R208, 0x20, R233 ;  /* 0x00000020d0317824 */ /* 0x000fe200078e02e9 */
[----:B------:R-:W-:-:S02]  /*1c470*/  IADD3 R33, P2, R88, 0x4000, RZ ;  /* 0x0000400058217810 */ /* 0x000fc40007f5e0ff */
[----:B------:R-:W-:Y:S01]  /*1c480*/  LOP3.LUT R12, R12, R13, RZ, 0x3c, !PT ;  /* 0x0000000d0c0c7212 */ /* 0x000fe200078e3cff */
[----:B------:R-:W-:Y:S01]  /*1c490*/  IMAD.IADD R50, R200, 0x1, R49 ;  /* 0x00000001c8327824 */ /* 0x000fe200078e0231 */
[C---:B------:R-:W-:Y:S01]  /*1c4a0*/  IADD3 R37, P1, R88.reuse, 0x5000, RZ ;  /* 0x0000500058257810 */ /* 0x040fe20007f3e0ff */
[----:B------:R-:W-:Y:S01]  /*1c4b0*/  IMAD.X R13, RZ, RZ, R89, P6 ;  /* 0x000000ffff0d7224 */ /* 0x000fe200030e0659 */
[C---:B------:R-:W-:Y:S02]  /*1c4c0*/  IADD3 R41, P0, R88.reuse, 0x6000, RZ ;  /* 0x0000600058297810 */ /* 0x040fe40007f1e0ff */
[----:B------:R-:W-:Y:S01]  /*1c4d0*/  IADD3 R9, P6, R88, 0x7000, RZ ;  /* 0x0000700058097810 */ /* 0x000fe20007fde0ff */
[----:B------:R-:W-:Y:S01]  /*1c4e0*/  IMAD.WIDE.U32 R20, R206, UR4, R20 ;  /* 0x00000004ce147c25 */ /* 0x000fe2000f8e0014 */
[----:B------:R-:W-:Y:S01]  /*1c4f0*/  LOP3.LUT R24, R25, 0x380, RZ, 0xc0, !PT ;  /* 0x0000038019187812 */ /* 0x000fe200078ec0ff */
[----:B------:R-:W5:Y:S01]  /*1c500*/  LD.E.128 R12, desc[UR60][R12.64] ;  /* 0x0000003c0c0c7980 */ /* 0x000f62000c101d00 */
[----:B------:R-:W-:Y:S01]  /*1c510*/  LOP3.LUT R28, R29, 0x380, RZ, 0xc0, !PT ;  /* 0x000003801d1c7812 */ /* 0x000fe200078ec0ff */
[----:B0-----:R-:W-:Y:S01]  /*1c520*/  @P4 IMAD.HI.U32 R0, R50, R53, RZ ;  /* 0x0000003532004227 */ /* 0x001fe200078e00ff */
[----:B------:R-:W-:-:S02]  /*1c530*/  LOP3.LUT R32, R33, 0x380, RZ, 0xc0, !PT ;  /* 0x0000038021207812 */ /* 0x000fc400078ec0ff */
[----:B------:R-:W-:Y:S02]  /*1c540*/  LOP3.LUT R36, R37, 0x380, RZ, 0xc0, !PT ;  /* 0x0000038025247812 */ /* 0x000fe400078ec0ff */
[----:B------:R-:W-:Y:S01]  /*1c550*/  SHF.R.S32.HI R51, RZ, 0x1f, R210 ;  /* 0x0000001fff337819 */ /* 0x000fe200000114d2 */
[----:B------:R-:W-:Y:S01]  /*1c560*/  IMAD.MOV.U32 R49, RZ, RZ, R50 ;  /* 0x000000ffff317224 */ /* 0x000fe200078e0032 */
[----:B------:R-:W-:Y:S01]  /*1c570*/  LOP3.LUT R40, R41, 0x380, RZ, 0xc0, !PT ;  /* 0x0000038029287812 */ /* 0x000fe200078ec0ff */
[----:B------:R-:W-:Y:S01]  /*1c580*/  IMAD.X R45, RZ, RZ, R89, P6 ;  /* 0x000000ffff2d7224 */ /* 0x000fe200030e0659 */
[----:B------:R-:W-:Y:S01]  /*1c590*/  LOP3.LUT R8, R9, 0x380, RZ, 0xc0, !PT ;  /* 0x0000038009087812 */ /* 0x000fe200078ec0ff */
[----:B------:R-:W-:Y:S01]  /*1c5a0*/  IMAD R21, R206, UR5, R21 ;  /* 0x00000005ce157c24 */ /* 0x000fe2000f8e0215 */
[----:B------:R-:W-:Y:S01]  /*1c5b0*/  LOP3.LUT R11, R88, 0x380, RZ, 0xc0, !PT ;  /* 0x00000380580b7812 */ /* 0x000fe200078ec0ff */
[----:B------:R-:W-:Y:S01]  /*1c5c0*/  ULDC.64 UR4, c[0x0][0xaf0] ;  /* 0x0002bc0000047ab9 */ /* 0x000fe20000000a00 */
[----:B------:R-:W-:-:S02]  /*1c5d0*/  SHF.R.U64 R24, R24, 0x3, RZ ;  /* 0x0000000318187819 */ /* 0x000fc400000012ff */
[----:B------:R-:W-:Y:S02]  /*1c5e0*/  SHF.R.U64 R28, R28, 0x3, RZ ;  /* 0x000000031c1c7819 */ /* 0x000fe400000012ff */
[----:B------:R-:W-:Y:S02]  /*1c5f0*/  SHF.R.U64 R32, R32, 0x3, RZ ;  /* 0x0000000320207819 */ /* 0x000fe400000012ff */
[----:B------:R-:W-:Y:S02]  /*1c600*/  SHF.R.U64 R36, R36, 0x3, RZ ;  /* 0x0000000324247819 */ /* 0x000fe400000012ff */
[----:B------:R-:W-:Y:S02]  /*1c610*/  SHF.R.U64 R40, R40, 0x3, RZ ;  /* 0x0000000328287819 */ /* 0x000fe400000012ff */
[----:B-1----:R-:W-:Y:S01]  /*1c620*/  @P4 SHF.R.U32.HI R49, RZ, R55, R0 ;  /* 0x00000037ff314219 */ /* 0x002fe20000011600 */
[----:B------:R-:W-:Y:S01]  /*1c630*/  IMAD R51, R51, UR4, RZ ;  /* 0x0000000433337c24 */ /* 0x000fe2000f8e02ff */
[----:B------:R-:W-:-:S02]  /*1c640*/  SHF.R.U64 R8, R8, 0x3, RZ ;  /* 0x0000000308087819 */ /* 0x000fc400000012ff */
[----:B------:R-:W-:Y:S01]  /*1c650*/  SHF.R.U64 R11, R11, 0x3, RZ ;  /* 0x000000030b0b7819 */ /* 0x000fe200000012ff */
        /* <DEDUP_REMOVED lines=11> */
[----:B------:R-:W-:Y:S01]  /*1c710*/  SHF.R.S32.HI R0, RZ, 0x1f, R49 ;  /* 0x0000001fff007819 */ /* 0x000fe20000011431 */
[----:B------:R-:W-:Y:S01]  /*1c720*/  IMAD R51, R210, UR5, R51 ;  /* 0x00000005d2337c24 */ /* 0x000fe2000f8e0233 */
[----:B------:R-:W-:Y:S01]  /*1c730*/  LOP3.LUT R44, R8, R9, RZ, 0x3c, !PT ;  /* 0x00000009082c7212 */ /* 0x000fe200078e3cff */
[----:B------:R-:W-:Y:S01]  /*1c740*/  IMAD.WIDE.U32 R20, R210, UR4, R20 ;  /* 0x00000004d2147c25 */ /* 0x000fe2000f8e0014 */
[----:B------:R-:W-:Y:S01]  /*1c750*/  LOP3.LUT R88, R11, R88, RZ, 0x3c, !PT ;  /* 0x000000580b587212 */ /* 0x000fe200078e3cff */
[----:B------:R-:W-:Y:S01]  /*1c760*/  ULDC.64 UR4, c[0x0][0xae0] ;  /* 0x0002b80000047ab9 */ /* 0x000fe20000000a00 */
[----:B------:R-:W5:Y:S01]  /*1c770*/  LD.E.128 R24, desc[UR60][R24.64] ;  /* 0x0000003c18187980 */ /* 0x000f62000c101d00 */
        /* <DEDUP_REMOVED lines=21> */
[----:B------:R-:W-:Y:S02]  /*1c8d0*/  IMAD.IADD R53, R233, 0x1, R200 ;  /* 0x00000001e9357824 */ /* 0x000fe400078e02c8 */
[C---:B------:R-:W-:Y:S02]  /*1c8e0*/  IMAD R51, R3.reuse, UR5, R0 ;  /* 0x0000000503337c24 */ /* 0x040fe4000f8e0200 */
[----:B------:R-:W-:Y:S01]  /*1c8f0*/  IMAD.WIDE.U32 R20, R3, UR4, R20 ;  /* 0x0000000403147c25 */ /* 0x000fe2000f8e0014 */
[----:B------:R-:W-:Y:S01]  /*1c900*/  ISETP.GE.AND P2, PT, R53, R4, PT ;  /* 0x000000043500720c */ /* 0x000fe20003f46270 */
[----:B------:R-:W-:Y:S02]  /*1c910*/  ULDC.64 UR4, c[0x0][0xa80] ;  /* 0x0002a00000047ab9 */ /* 0x000fe40000000a00 */
[----:B------:R-:W-:Y:S01]  /*1c920*/  VIADD R0, R2, 0x34820 ;  /* 0x0003482002007836 */ /* 0x000fe20000000000 */
[----:B------:R-:W-:Y:S01]  /*1c930*/  LEA R50, P3, R20, UR4, 0x1 ;  /* 0x0000000414327c11 */ /* 0x000fe2000f8608ff */
[----:B------:R-:W-:-:S03]  /*1c940*/  IMAD.IADD R21, R21, 0x1, R51 ;  /* 0x0000000115157824 */ /* 0x000fc600078e0233 */
[----:B------:R-:W-:Y:S02]  /*1c950*/  PRMT R0, RZ, 0x654, R0 ;  /* 0x00000654ff007816 */ /* 0x000fe40000000000 */
[----:B------:R-:W-:Y:S01]  /*1c960*/  LEA.HI.X R51, R20, UR5, R21, 0x1, P3 ;  /* 0x0000000514337c11 */ /* 0x000fe200098f0c15 */
[C---:B------:R-:W-:Y:S02]  /*1c970*/  VIADD R49, R53.reuse, 0x20 ;  /* 0x0000002035317836 */ /* 0x040fe40000000000 */
[----:B------:R-:W-:Y:S01]  /*1c980*/  VIADD R3, R53, 0x40 ;  /* 0x0000004035037836 */ /* 0x000fe20000000000 */
[----:B-1----:R1:W-:Y:S01]  /*1c990*/  SYNCS.ARRIVE.TRANS64.RED.A1T0 RZ, [R0+URZ], RZ ;  /* 0x000000ff00ff79a7 */ /* 0x0023e2000810043f */
[----:B------:R0:W2:Y:S01]  /*1c9a0*/  SHFL.IDX PT, R48, R50, RZ, 0x181f ;  /* 0x00181fff32307589 */ /* 0x0000a200000e0000 */
[----:B------:R-:W-:Y:S01]  /*1c9b0*/  BSSY B1, `(.L_x_2697) ;  /* 0x0000010000017945 */ /* 0x000fe20003800000 */
[-C--:B------:R-:W-:Y:S02]  /*1c9c0*/  ISETP.GE.AND P0, PT, R49, R4.reuse, PT ;  /* 0x000000043100720c */ /* 0x080fe40003f06270 */
[----:B------:R-:W-:Y:S01]  /*1c9d0*/  ISETP.GE.AND P1, PT, R3, R4, PT ;  /* 0x000000040300720c */ /* 0x000fe20003f26270 */
[----:B-1----:R0:W1:Y:S01]  /*1c9e0*/  SHFL.IDX PT, R0, R51, RZ, 0x181f ;  /* 0x00181fff33007589 */ /* 0x00206200000e0000 */
[----:B------:R-:W-:-:S02]  /*1c9f0*/  SHF.R.S32.HI R107, RZ, 0x1f, R207 ;  /* 0x0000001fff6b7819 */ /* 0x000fc400000114cf */
[----:B------:R-:W-:Y:S01]  /*1ca00*/  SHF.R.S32.HI R108, RZ, 0x1f, R203 ;  /* 0x0000001fff6c7819 */ /* 0x000fe200000114cb */
[----:B------:R-:W-:Y:S08]  /*1ca10*/  @P2 BRA `(.L_x_2698) ;  /* 0x0000000000242947 */ /* 0x000ff00003800000 */
        /* <DEDUP_REMOVED lines=9> */
.L_x_2698:
[----:B------:R-:W-:Y:S05]  /*1cab0*/  BSYNC B1 ;  /* 0x0000000000017941 */ /* 0x000fea0003800000 */
.L_x_2697:
        /* <DEDUP_REMOVED lines=13> */
.L_x_2700:
[----:B------:R-:W-:Y:S05]  /*1cb90*/  BSYNC B1 ;  /* 0x0000000000017941 */ /* 0x000fea0003800000 */
.L_x_2699:
        /* <DEDUP_REMOVED lines=13> */
.L_x_2702:
[----:B------:R-:W-:Y:S05]  /*1cc70*/  BSYNC B1 ;  /* 0x0000000000017941 */ /* 0x000fea0003800000 */
.L_x_2701:
[----:B------:R-:W-:Y:S01]  /*1cc80*/  VIADD R3, R53, 0x60 ;  /* 0x0000006035037836 */ /* 0x000fe20000000000 */
[----:B0-----:R0:W0:Y:S04]  /*1cc90*/  SHFL.IDX PT, R0, R51, 0x3, 0x181f ;  /* 0x00781f0033007f89 */ /* 0x00102800000e0000 */
[----:B------:R-:W-:Y:S01]  /*1cca0*/  ISETP.GE.AND P0, PT, R3, R4, PT ;  /* 0x000000040300720c */ /* 0x000fe20003f06270 */
[----:B-1--4-:R-:W1:-:S12]  /*1ccb0*/  SHFL.IDX PT, R50, R50, 0x3, 0x181f ;  /* 0x00781f0032327f89 */ /* 0x012e5800000e0000 */
        /* <DEDUP_REMOVED lines=12> */
.L_x_2696:
[----:B------:R-:W-:Y:S01]  /*1cd80*/  ULDC.64 UR4, c[0x0][0xb08] ;  /* 0x0002c20000047ab9 */ /* 0x000fe20000000a00 */
[----:B0-----:R-:W0:Y:S01]  /*1cd90*/  @P4 LDC R21, c[0x0][0xbec] ;  /* 0x0002fb00ff154b82 */ /* 0x001e220000000800 */
[----:B------:R-:W-:Y:S01]  /*1cda0*/  IMAD R11, R106, UR4, RZ ;  /* 0x000000046a0b7c24 */ /* 0x000fe2000f8e02ff */
[----:B------:R-:W-:Y:S01]  /*1cdb0*/  ULDC.64 UR6, c[0x0][0xb30] ;  /* 0x0002cc0000067ab9 */ /* 0x000fe20000000a00 */
[C---:B------:R-:W-:Y:S01]  /*1cdc0*/  IMAD.WIDE.U32 R8, R0.reuse, UR4, RZ ;  /* 0x0000000400087c25 */ /* 0x040fe2000f8e00ff */
[----:B------:R-:W-:Y:S01]  /*1cdd0*/  ISETP.GE.AND P0, PT, R15, R4, PT ;  /* 0x000000040f00720c */ /* 0x000fe20003f06270 */
[----:B------:R-:W-:Y:S01]  /*1cde0*/  BSSY B1, `(.L_x_2704) ;  /* 0x0000078000017945 */ /* 0x000fe20003800000 */
[----:B------:R-:W-:Y:S01]  /*1cdf0*/  SHF.R.S32.HI R29, RZ, 0x1f, R217 ;  /* 0x0000001fff1d7819 */ /* 0x000fe200000114d9 */
[----:B------:R-:W-:Y:S01]  /*1ce00*/  IMAD R11, R0, UR5, R11 ;  /* 0x00000005000b7c24 */ /* 0x000fe2000f8e020b */
[----:B------:R-:W-:Y:S01]  /*1ce10*/  ULDC.64 UR4, c[0x0][0xb38] ;  /* 0x0002ce0000047ab9 */ /* 0x000fe20000000a00 */
[----:B------:R-:W1:Y:S01]  /*1ce20*/  @P4 LDC R0, c[0x0][0xbf0] ;  /* 0x0002fc00ff004b82 */ /* 0x000e620000000800 */
[----:B------:R-:W-:Y:S01]  /*1ce30*/  SHF.R.S32.HI R30, RZ, 0x1f, R218 ;  /* 0x0000001fff1e7819 */ /* 0x000fe200000114da */
[----:B------:R-:W-:Y:S01]  /*1ce40*/  IMAD.IADD R9, R9, 0x1, R11 ;  /* 0x0000000109097824 */ /* 0x000fe200078e020b */
[----:B------:R-:W-:-:S02]  /*1ce50*/  SHF.R.S32.HI R11, RZ, 0x1f, R210 ;  /* 0x0000001fff0b7819 */ /* 0x000fc400000114d2 */
        /* <DEDUP_REMOVED lines=10> */
[----:B------:R-:W-:-:S02]  /*1cf00*/  SHF.R.S32.HI R36, RZ, 0x1f, R224 ;  /* 0x0000001fff247819 */ /* 0x000fc400000114e0 */
[----:B------:R-:W-:Y:S01]  /*1cf10*/  SHF.R.S32.HI R37, RZ, 0x1f, R225 ;  /* 0x0000001fff257819 */ /* 0x000fe200000114e1 */
[C---:B------:R-:W-:Y:S01]  /*1cf20*/  IMAD R13, R210.reuse, UR5, R11 ;  /* 0x00000005d20d7c24 */ /* 0x040fe2000f8e020b */
[----:B------:R-:W-:Y:S01]  /*1cf30*/  SHF.R.S32.HI R38, RZ, 0x1f, R226 ;  /* 0x0000001fff267819 */ /* 0x000fe200000114e2 */
[----:B------:R-:W-:Y:S01]  /*1cf40*/  IMAD.WIDE.U32 R8, R210, UR4, R8 ;  /* 0x00000004d2087c25 */ /* 0x000fe2000f8e0008 */
[----:B------:R-:W-:Y:S01]  /*1cf50*/  ULDC.64 UR4, c[0x0][0xb48] ;  /* 0x0002d20000047ab9 */ /* 0x000fe20000000a00 */
[----:B------:R-:W-:Y:S02]  /*1cf60*/  SHF.R.S32.HI R39, RZ, 0x1f, R227 ;  /* 0x0000001fff277819 */ /* 0x000fe400000114e3 */
[----:B------:R-:W-:Y:S01]  /*1cf70*/  IMAD.MOV.U32 R11, RZ, RZ, R28 ;  /* 0x000000ffff0b7224 */ /* 0x000fe200078e001c */
[----:B-1----:R-:W-:Y:S01]  /*1cf80*/  @P4 SHF.R.U32.HI R11, RZ, R0, R21 ;  /* 0x00000000ff0b4219 */ /* 0x002fe20000011615 */
[----:B------:R-:W-:Y:S01]  /*1cf90*/  IMAD.IADD R9, R9, 0x1, R13 ;  /* 0x0000000109097824 */ /* 0x000fe200078e020d */
[----:B------:R-:W-:-:S02]  /*1cfa0*/  SHF.R.S32.HI R88, RZ, 0x1f, R228 ;  /* 0x0000001fff587819 */ /* 0x000fc400000114e4 */
[--C-:B------:R-:W-:Y:S01]  /*1cfb0*/  SHF.R.S32.HI R0, RZ, 0x1f, R11.reuse ;  /* 0x0000001fff007819 */ /* 0x100fe2000001140b */
[----:B------:R-:W-:Y:S01]  /*1cfc0*/  IMAD.MOV R10, RZ, RZ, -R11 ;  /* 0x000000ffff0a7224 */ /* 0x000fe200078e0a0b */
[----:B------:R-:W-:Y:S01]  /*1cfd0*/  SHF.R.S32.HI R26, RZ, 0x1f, R229 ;  /* 0x0000001fff1a7819 */ /* 0x000fe200000114e5 */
[----:B------:R-:W-:Y:S01]  /*1cfe0*/  IMAD.WIDE.U32 R8, R215, UR4, R8 ;  /* 0x00000004d7087c25 */ /* 0x000fe2000f8e0008 */
[----:B------:R-:W-:Y:S02]  /*1cff0*/  SHF.R.S32.HI R89, RZ, 0x1f, R230 ;  /* 0x0000001fff597819 */ /* 0x000fe400000114e6 */
[----:B------:R-:W-:Y:S01]  /*1d000*/  SHF.R.S32.HI R107, RZ, 0x1f, R231 ;  /* 0x0000001fff6b7819 */ /* 0x000fe200000114e7 */
        /* <DEDUP_REMOVED lines=13> */
[----:B------:R-:W-:Y:S01]  /*1d0e0*/  LEA R0, P1, R8, UR4, 0x2 ;  /* 0x0000000408007c11 */ /* 0x000fe2000f8210ff */
[----:B------:R-:W-:-:S03]  /*1d0f0*/  VIADD R10, R2, 0x34820 ;  /* 0x00034820020a7836 */ /* 0x000fc60000000000 */
[----:B------:R-:W-:Y:S02]  /*1d100*/  LEA.HI.X R3, R8, UR5, R3, 0x2, P1 ;  /* 0x0000000508037c11 */ /* 0x000fe400088f1403 */
[----:B------:R-:W-:Y:S01]  /*1d110*/  PRMT R10, RZ, 0x654, R10 ;  /* 0x00000654ff0a7816 */ /* 0x000fe2000000000a */
[----:B------:R0:W1:Y:S03]  /*1d120*/  SHFL.IDX PT, R8, R0, RZ, 0x1c1f ;  /* 0x001c1fff00087589 */ /* 0x00006600000e0000 */
[----:B------:R0:W-:Y:S01]  /*1d130*/  SYNCS.ARRIVE.TRANS64.RED.A1T0 RZ, [R10+URZ], RZ ;  /* 0x000000ff0aff79a7 */ /* 0x0001e2000810043f */
        /* <DEDUP_REMOVED lines=41> */
[-C--:B------:R-:W-:Y:S02]  /*1d3d0*/  @!P0 LEA.HI.X R15, R223, R9.reuse, R35, 0x2, P6 ;  /* 0x00000009df0f8211 */ /* 0x080fe400030f1423 */
[----:B------:R-:W-:Y:S01]  /*1d3e0*/  ISETP.GE.AND P2, PT, R220, UR4, PT ;  /* 0x00000004dc007c0c */ /* 0x000fe2000bf46270 */
[----:B------:R-:W-:Y:S01]  /*1d3f0*/  @!P1 ST.E.64 desc[UR60][R12.64], R56 ;  /* 0x000000380c009985 */ /* 0x000fe2000c101b3c */
[----:B------:R-:W-:Y:S02]  /*1d400*/  @!P3 LEA R24, P5, R222, R8, 0x2 ;  /* 0x00000008de18b211 */ /* 0x000fe400078a10ff */
[----:B------:R-:W-:Y:S01]  /*1d410*/  ISETP.GE.AND P1, PT, R219, UR4, PT ;  /* 0x00000004db007c0c */ /* 0x000fe2000bf26270 */
[----:B------:R1:W-:Y:S01]  /*1d420*/  @!P0 ST.E.64 desc[UR60][R14.64], R60 ;  /* 0x0000003c0e008985 */ /* 0x0003e2000c101b3c */
[----:B------:R-:W-:Y:S02]  /*1d430*/  ISETP.GE.AND P0, PT, R218, UR4, PT ;  /* 0x00000004da007c0c */ /* 0x000fe4000bf06270 */
[----:B------:R-:W-:-:S02]  /*1d440*/  @!P3 LEA.HI.X R25, R222, R9, R34, 0x2, P5 ;  /* 0x00000009de19b211 */ /* 0x000fc400028f1422 */
[----:B------:R-:W-:Y:S02]  /*1d450*/  ISETP.GE.AND P5, PT, R217, UR4, PT ;  /* 0x00000004d9007c0c */ /* 0x000fe4000bfa6270 */
[CC--:B------:R-:W-:Y:S01]  /*1d460*/  @!P4 LEA R20, P6, R221.reuse, R8.reuse, 0x2 ;  /* 0x00000008dd14c211 */ /* 0x0c0fe200078c10ff */
[----:B------:R3:W-:Y:S01]  /*1d470*/  @!P3 ST.E.64 desc[UR60][R24.64], R64 ;  /* 0x000000401800b985 */ /* 0x0007e2000c101b3c */
[CC--:B0-----:R-:W-:Y:S02]  /*1d480*/  @!P2 LEA R10, P3, R220.reuse, R8.reuse, 0x2 ;  /* 0x00000008dc0aa211 */ /* 0x0c1fe400078610ff */
[-C--:B------:R-:W-:Y:S02]  /*1d490*/  @!P4 LEA.HI.X R21, R221, R9.reuse, R33, 0x2, P6 ;  /* 0x00000009dd15c211 */ /* 0x080fe400030f1421 */
[----:B------:R-:W-:Y:S02]  /*1d4a0*/  @!P2 LEA.HI.X R11, R220, R9, R32, 0x2, P3 ;  /* 0x00000009dc0ba211 */ /* 0x000fe400018f1420 */
[-C--:B-1----:R-:W-:Y:S01]  /*1d4b0*/  @!P1 LEA R14, P6, R219, R8.reuse, 0x2 ;  /* 0x00000008db0e9211 */ /* 0x082fe200078c10ff */
[----:B------:R3:W-:Y:S01]  /*1d4c0*/  @!P4 ST.E.64 desc[UR60][R20.64], R68 ;  /* 0x000000441400c985 */ /* 0x0007e2000c101b3c */
[----:B------:R-:W-:-:S02]  /*1d4d0*/  @!P0 LEA R12, P4, R218, R8, 0x2 ;  /* 0x00000008da0c8211 */ /* 0x000fc400078810ff */
        /* <DEDUP_REMOVED lines=8> */
.L_x_2705:
[----:B------:R-:W-:Y:S05]  /*1d560*/  BSYNC B1 ;  /* 0x0000000000017941 */ /* 0x000fea0003800000 */
.L_x_2704:
        /* <DEDUP_REMOVED lines=10> */
[CC--:B-1----:R-:W-:Y:S02]  /*1d610*/  @!P1 LEA R12, P5, R231.reuse, R8.reuse, 0x2 ;  /* 0x00000008e70c9211 */ /* 0x0c2fe400078a10ff */
        /* <DEDUP_REMOVED lines=59> */
.L_x_2694:
        /* <DEDUP_REMOVED lines=16> */
[----:B-1----:R-:W1:-:S12]  /*1dad0*/  S2R R4, SR_TID.X ;  /* 0x0000000000047919 */ /* 0x002e580000002100 */
        /* <DEDUP_REMOVED lines=9> */
.L_x_2706:
[----:B------:R-:W-:Y:S01]  /*1db70*/  BSSY B1, `(.L_x_2707) ;  /* 0x0000036000017945 */ /* 0x000fe20003800000 */
[----:B------:R-:W-:Y:S02]  /*1db80*/  SEL R31, R210, RZ, !P0 ;  /* 0x000000ffd21f7207 */ /* 0x000fe40004000000 */
[----:B------:R-:W-:Y:S02]  /*1db90*/  SEL R232, R232, RZ, !P0 ;  /* 0x000000ffe8e87207 */ /* 0x000fe40004000000 */
[----:B-----5:R-:W-:Y:S01]  /*1dba0*/  SHF.R.S32.HI R28, RZ, 0x1f, R3 ;  /* 0x0000001fff1c7819 */ /* 0x020fe20000011403 */
[----:B------:R-:W-:Y:S06]  /*1dbb0*/  @P3 BRA `(.L_x_2708) ;  /* 0x0000000000c43947 */ /* 0x000fec0003800000 */
[----:B------:R-:W1:Y:S01]  /*1dbc0*/  S2R R9, SR_TID.X ;  /* 0x0000000000097919 */ /* 0x000e620000002100 */
[----:B------:R-:W2:Y:S02]  /*1dbd0*/  LDC R33, c[0x0][0xbe8] ;  /* 0x0002fa00ff217b82 */ /* 0x000ea40000000800 */
[----:B--2---:R-:W-:Y:S01]  /*1dbe0*/  IMAD R4, R0, R33, RZ ;  /* 0x0000002100047224 */ /* 0x004fe200078e02ff */
[----:B-1----:R-:W-:-:S04]  /*1dbf0*/  IADD3 R30, R200, -0x80, R9 ;  /* 0xffffff80c81e7810 */ /* 0x002fc80007ffe009 */
[----:B------:R-:W-:-:S13]  /*1dc00*/  ISETP.GE.AND P0, PT, R30, R4, PT ;  /* 0x000000041e00720c */ /* 0x000fda0003f06270 */
[----:B------:R-:W-:Y:S05]  /*1dc10*/  @P0 BRA `(.L_x_2708) ;  /* 0x0000000000ac0947 */ /* 0x000fea0003800000 */
[----:B------:R-:W-:Y:S01]  /*1dc20*/  IMAD.MOV.U32 R26, RZ, RZ, 0x9b8 ;  /* 0x000009b8ff1a7424 */ /* 0x000fe200078e00ff */
[----:B------:R-:W-:Y:S01]  /*1dc30*/  ISETP.GT.AND P0, PT, R209, 0x1, PT ;  /* 0x00000001d100780c */ /* 0x000fe20003f04270 */
[----:B------:R-:W1:Y:S01]  /*1dc40*/  LDC.64 R8, c[0x0][0xba8] ;  /* 0x0002ea00ff087b82 */ /* 0x000e620000000a00 */
[----:B------:R-:W-:Y:S01]  /*1dc50*/  ISETP.NE.AND P1, PT, R33, 0x1, PT ;  /* 0x000000012100780c */ /* 0x000fe20003f25270 */
[----:B------:R-:W-:Y:S01]  /*1dc60*/  IMAD.MOV.U32 R27, RZ, RZ, R30 ;  /* 0x000000ffff1b7224 */ /* 0x000fe200078e001e */
[----:B------:R-:W-:Y:S02]  /*1dc70*/  SEL R26, R26, 0x978, P0 ;  /* 0x000009781a1a7807 */ /* 0x000fe40000000000 */
[----:B------:R-:W-:-:S03]  /*1dc80*/  SEL R215, R215, RZ, P0 ;  /* 0x000000ffd7d77207 */ /* 0x000fc60000000000 */
        /* <DEDUP_REMOVED lines=8> */
[----:B------:R-:W-:Y:S02]  /*1dd10*/  IMAD R21, R20, R232, R21 ;  /* 0x000000e814157224 */ /* 0x000fe400078e0215 */
[----:B0-----:R-:W-:-:S05]  /*1dd20*/  @P1 IMAD.HI.U32 R4, R30, R25, RZ ;  /* 0x000000191e041227 */ /* 0x001fca00078e00ff */
[----:B------:R-:W0:Y:S01]  /*1dd30*/  @!P0 LDC R9, c[0x0][0xb54] ;  /* 0x0002d500ff098b82 */ /* 0x000e220000000800 */
[----:B---3--:R-:W-:Y:S02]  /*1dd40*/  IMAD R29, R15, R206, RZ ;  /* 0x000000ce0f1d7224 */ /* 0x008fe400078e02ff */
[----:B------:R-:W-:Y:S01]  /*1dd50*/  IMAD.WIDE.U32 R24, R20, R31, RZ ;  /* 0x0000001f14187225 */ /* 0x000fe200078e00ff */
[----:B----4-:R-:W-:-:S03]  /*1dd60*/  @P1 SHF.R.U32.HI R27, RZ, R35, R4 ;  /* 0x00000023ff1b1219 */ /* 0x010fc60000011604 */
[----:B------:R-:W-:-:S04]  /*1dd70*/  IMAD.WIDE.U32 R14, R14, R206, RZ ;  /* 0x000000ce0e0e7225 */ /* 0x000fc800078e00ff */
[----:B------:R-:W-:Y:S01]  /*1dd80*/  IMAD.IADD R4, R25, 0x1, R21 ;  /* 0x0000000119047824 */ /* 0x000fe200078e0215 */
[----:B------:R-:W-:Y:S01]  /*1dd90*/  IADD3 R14, P1, P3, R24, R14, R3 ;  /* 0x0000000e180e7210 */ /* 0x000fe20007b3e003 */
[----:B------:R-:W-:Y:S02]  /*1dda0*/  IMAD.IADD R29, R15, 0x1, R29 ;  /* 0x000000010f1d7824 */ /* 0x000fe400078e021d */
[-C--:B------:R-:W-:Y:S02]  /*1ddb0*/  IMAD R21, R13, R215.reuse, RZ ;  /* 0x000000d70d157224 */ /* 0x080fe400078e02ff */
[----:B------:R-:W-:Y:S01]  /*1ddc0*/  IMAD.WIDE.U32 R12, R12, R215, RZ ;  /* 0x000000d70c0c7225 */ /* 0x000fe200078e00ff */
[----:B------:R-:W-:-:S03]  /*1ddd0*/  IADD3.X R4, R4, R29, R28, P1, P3 ;  /* 0x0000001d04047210 */ /* 0x000fc60000fe641c */
[----:B------:R-:W-:Y:S01]  /*1dde0*/  IMAD.MOV R15, RZ, RZ, -R27 ;  /* 0x000000ffff0f7224 */ /* 0x000fe200078e0a1b */
[----:B------:R-:W-:Y:S01]  /*1ddf0*/  IADD3 R12, P0, P1, R27, R14, R12 ;  /* 0x0000000e1b0c7210 */ /* 0x000fe2000791e00c */
[----:B------:R-:W-:Y:S01]  /*1de00*/  IMAD.IADD R21, R13, 0x1, R21 ;  /* 0x000000010d157824 */ /* 0x000fe200078e0215 */
[----:B------:R-:W-:Y:S01]  /*1de10*/  SHF.R.S32.HI R27, RZ, 0x1f, R27 ;  /* 0x0000001fff1b7819 */ /* 0x000fe2000001141b */
[----:B------:R-:W-:-:S03]  /*1de20*/  IMAD R15, R33, R15, R30 ;  /* 0x0000000f210f7224 */ /* 0x000fc600078e021e */
[----:B------:R-:W-:Y:S01]  /*1de30*/  IADD3.X R13, R27, R4, R21, P0, P1 ;  /* 0x000000041b0d7210 */ /* 0x000fe200007e2415 */
[----:B-----5:R-:W-:Y:S01]  /*1de40*/  IMAD R4, R11, R15, RZ ;  /* 0x0000000f0b047224 */ /* 0x020fe200078e02ff */
[----:B------:R-:W-:-:S05]  /*1de50*/  SHF.R.S32.HI R21, RZ, 0x1f, R15 ;  /* 0x0000001fff157819 */ /* 0x000fca000001140f */
[C---:B------:R-:W-:Y:S02]  /*1de60*/  IMAD R21, R10.reuse, R21, R4 ;  /* 0x000000150a157224 */ /* 0x040fe400078e0204 */
[----:B------:R-:W-:-:S04]  /*1de70*/  IMAD.WIDE.U32 R10, R10, R15, R12 ;  /* 0x0000000f0a0a7225 */ /* 0x000fc800078e000c */
[----:B------:R-:W-:Y:S01]  /*1de80*/  IMAD.IADD R4, R11, 0x1, R21 ;  /* 0x000000010b047824 */ /* 0x000fe200078e0215 */
[----:B-1----:R-:W-:Y:S01]  /*1de90*/  LEA R8, P0, R10, R8, 0x2 ;  /* 0x000000080a087211 */ /* 0x002fe200078010ff */
[----:B------:R-:W-:-:S03]  /*1dea0*/  IMAD.MOV.U32 R11, RZ, RZ, -0x800000 ;  /* 0xff800000ff0b7424 */ /* 0x000fc600078e00ff */
[----:B0-----:R-:W-:-:S05]  /*1deb0*/  LEA.HI.X R9, R10, R9, R4, 0x2, P0 ;  /* 0x000000090a097211 */ /* 0x001fca00000f1404 */
[----:B------:R1:W-:Y:S04]  /*1dec0*/  STG.E desc[UR60][R8.64], R11 ;  /* 0x0000000b08007986 */ /* 0x0003e8000c10193c */
.L_x_2708:
[----:B------:R-:W-:Y:S05]  /*1ded0*/  BSYNC B1 ;  /* 0x0000000000017941 */ /* 0x000fea0003800000 */
.L_x_2707:
[----:B------:R-:W-:Y:S05]  /*1dee0*/  @P2 BRA `(.L_x_2703) ;  /* 0x0000000400a02947 */ /* 0x000fea0003800000 */
[----:B------:R-:W2:Y:S01]  /*1def0*/  LDC R15, c[0x0][0xbe8] ;  /* 0x0002fa00ff0f7b82 */ /* 0x000ea20000000800 */
[----:B------:R-:W-:Y:S01]  /*1df00*/  ULDC.64 UR4, c[0x0][0xaa0] ;  /* 0x0002a80000047ab9 */ /* 0x000fe20000000a00 */
[----:B------:R-:W-:Y:S01]  /*1df10*/  ULDC.64 UR6, c[0x0][0xaf0] ;  /* 0x0002bc0000067ab9 */ /* 0x000fe20000000a00 */
[----:B------:R-:W-:Y:S01]  /*1df20*/  IMAD R4, R28, UR4, RZ ;  /* 0x000000041c047c24 */ /* 0x000fe2000f8e02ff */
[----:B------:R-:W-:Y:S01]  /*1df30*/  BSSY B1, `(.L_x_2709) ;  /* 0x0000039000017945 */ /* 0x000fe20003800000 */
[C---:B-1----:R-:W-:Y:S01]  /*1df40*/  IMAD.WIDE.U32 R8, R3.reuse, UR4, RZ ;  /* 0x0000000403087c25 */ /* 0x042fe2000f8e00ff */
[----:B------:R-:W-:Y:S02]  /*1df50*/  SHF.R.S32.HI R14, RZ, 0x1f, R207 ;  /* 0x0000001fff0e7819 */ /* 0x000fe400000114cf */
[----:B------:R-:W-:Y:S01]  /*1df60*/  SHF.R.S32.HI R20, RZ, 0x1f, R203 ;  /* 0x0000001fff147819 */ /* 0x000fe200000114cb */
[----:B------:R-:W-:Y:S01]  /*1df70*/  IMAD R11, R3, UR5, R4 ;  /* 0x00000005030b7c24 */ /* 0x000fe2000f8e0204 */
[----:B------:R-:W-:Y:S01]  /*1df80*/  ULDC.64 UR4, c[0x0][0xae8] ;  /* 0x0002ba0000047ab9 */ /* 0x000fe20000000a00 */
[----:B------:R-:W-:-:S02]  /*1df90*/  IMAD R3, R208, 0x20, R233 ;  /* 0x00000020d0037824 */ /* 0x000fc400078e02e9 */
[----:B------:R-:W-:Y:S02]  /*1dfa0*/  IMAD.IADD R9, R9, 0x1, R11 ;  /* 0x0000000109097824 */ /* 0x000fe400078e020b */
[----:B------:R-:W-:Y:S02]  /*1dfb0*/  IMAD.IADD R13, R200, 0x1, R3 ;  /* 0x00000001c80d7824 */ /* 0x000fe400078e0203 */
[----:B------:R-:W-:-:S04]  /*1dfc0*/  IMAD.WIDE.U32 R8, R206, UR4, R8 ;  /* 0x00000004ce087c25 */ /* 0x000fc8000f8e0008 */
[----:B------:R-:W-:Y:S02]  /*1dfd0*/  IMAD.MOV.U32 R3, RZ, RZ, R13 ;  /* 0x000000ffff037224 */ /* 0x000fe400078e000d */
[----:B------:R-:W-:Y:S01]  /*1dfe0*/  IMAD R9, R206, UR5, R9 ;  /* 0x00000005ce097c24 */ /* 0x000fe2000f8e0209 */
[----:B--2---:R-:W-:Y:S01]  /*1dff0*/  ISETP.NE.AND P0, PT, R15, 0x1, PT ;  /* 0x000000010f00780c */ /* 0x004fe20003f05270 */
[----:B------:R-:W-:Y:S01]  /*1e000*/  ULDC.64 UR4, c[0x0][0xae0] ;  /* 0x0002b80000047ab9 */ /* 0x000fe20000000a00 */
[----:B------:R-:W-:Y:S02]  /*1e010*/  IMAD.IADD R200, R233, 0x1, R200 ;  /* 0x00000001e9c87824 */ /* 0x000fe400078e02c8 */
[----:B------:R-:W-:-:S09]  /*1e020*/  IMAD.WIDE.U32 R8, R31, UR6, R8 ;  /* 0x000000061f087c25 */ /* 0x000fd2000f8e0008 */
[----:B------:R-:W1:Y:S08]  /*1e030*/  @P0 LDC R10, c[0x0][0xbec] ;  /* 0x0002fb00ff0a0b82 */ /* 0x000e700000000800 */
[----:B------:R-:W2:Y:S01]  /*1e040*/  @P0 LDC R21, c[0x0][0xbf0] ;  /* 0x0002fc00ff150b82 */ /* 0x000ea20000000800 */
[----:B-1----:R-:W-:-:S04]  /*1e050*/  @P0 IMAD.HI.U32 R4, R13, R10, RZ ;  /* 0x0000000a0d040227 */ /* 0x002fc800078e00ff */
[----:B------:R-:W-:Y:S01]  /*1e060*/  IMAD R10, R232, UR6, RZ ;  /* 0x00000006e80a7c24 */ /* 0x000fe2000f8e02ff */
[----:B--2---:R-:W-:-:S03]  /*1e070*/  @P0 SHF.R.U32.HI R3, RZ, R21, R4 ;  /* 0x00000015ff030219 */ /* 0x004fc60000011604 */
        /* <DEDUP_REMOVED lines=12> */
[----:B------:R-:W-:Y:S02]  /*1e140*/  IMAD R15, R0, R15, RZ ;  /* 0x0000000f000f7224 */ /* 0x000fe400078e02ff */
[----:B------:R-:W-:-:S02]  /*1e150*/  IMAD R3, R11, UR5, R4 ;  /* 0x000000050b037c24 */ /* 0x000fc4000f8e0204 */
[----:B------:R-:W-:Y:S01]  /*1e160*/  IMAD.WIDE.U32 R8, R11, UR4, R8 ;  /* 0x000000040b087c25 */ /* 0x000fe2000f8e0008 */
[C---:B------:R-:W-:Y:S01]  /*1e170*/  ISETP.GE.AND P2, PT, R200.reuse, R15, PT ;  /* 0x0000000fc800720c */ /* 0x040fe20003f46270 */
[----:B------:R-:W-:Y:S02]  /*1e180*/  ULDC.64 UR4, c[0x0][0xa80] ;  /* 0x0002a00000047ab9 */ /* 0x000fe40000000a00 */
[----:B------:R-:W-:Y:S01]  /*1e190*/  VIADD R0, R200, 0x20 ;  /* 0x00000020c8007836 */ /* 0x000fe20000000000 */
[----:B------:R-:W-:Y:S01]  /*1e1a0*/  LEA R4, P3, R8, UR4, 0x1 ;  /* 0x0000000408047c11 */ /* 0x000fe2000f8608ff */
[----:B------:R-:W-:-:S03]  /*1e1b0*/  IMAD.IADD R3, R9, 0x1, R3 ;  /* 0x0000000109037824 */ /* 0x000fc600078e0203 */
[-C--:B------:R-:W-:Y:S01]  /*1e1c0*/  ISETP.GE.AND P1, PT, R0, R15.reuse, PT ;  /* 0x0000000f0000720c */ /* 0x080fe20003f26270 */
[----:B------:R-:W-:Y:S01]  /*1e1d0*/  VIADD R0, R200, 0x40 ;  /* 0x00000040c8007836 */ /* 0x000fe20000000000 */
[----:B------:R-:W-:Y:S02]  /*1e1e0*/  LEA.HI.X R3, R8, UR5, R3, 0x1, P3 ;  /* 0x0000000508037c11 */ /* 0x000fe400098f0c03 */
[----:B------:R1:W2:Y:S02]  /*1e1f0*/  SHFL.IDX PT, R8, R4, RZ, 0x181f ;  /* 0x00181fff04087589 */ /* 0x0002a400000e0000 */
[----:B------:R-:W-:Y:S02]  /*1e200*/  ISETP.GE.AND P0, PT, R0, R15, PT ;  /* 0x0000000f0000720c */ /* 0x000fe40003f06270 */
[----:B------:R1:W3:Y:S01]  /*1e210*/  SHFL.IDX PT, R0, R3, RZ, 0x181f ;  /* 0x00181fff03007589 */ /* 0x0002e200000e0000 */
[----:B------:R-:W-:Y:S10]  /*1e220*/  @P2 BRA `(.L_x_2710) ;  /* 0x0000000000242947 */ /* 0x000ff40003800000 */
        /* <DEDUP_REMOVED lines=9> */
.L_x_2710:
[----:B------:R-:W-:Y:S05]  /*1e2c0*/  BSYNC B1 ;  /* 0x0000000000017941 */ /* 0x000fea0003800000 */
.L_x_2709:
        /* <DEDUP_REMOVED lines=13> */
.L_x_2712:
[----:B------:R-:W-:Y:S05]  /*1e3a0*/  BSYNC B1 ;  /* 0x0000000000017941 */ /* 0x000fea0003800000 */
.L_x_2711:
        /* <DEDUP_REMOVED lines=13> */
.L_x_2714:
[----:B------:R-:W-:Y:S05]  /*1e480*/  BSYNC B1 ;  /* 0x0000000000017941 */ /* 0x000fea0003800000 */
.L_x_2713:
[----:B0-----:R-:W-:Y:S01]  /*1e490*/  VIADD R0, R200, 0x60 ;  /* 0x00000060c8007836 */ /* 0x001fe20000000000 */
[----:B------:R0:W0:Y:S04]  /*1e4a0*/  SHFL.IDX PT, R10, R3, 0x3, 0x181f ;  /* 0x00781f00030a7f89 */ /* 0x00002800000e0000 */
[----:B------:R-:W-:Y:S01]  /*1e4b0*/  ISETP.GE.AND P0, PT, R0, R15, PT ;  /* 0x0000000f0000720c */ /* 0x000fe20003f06270 */
[----:B-123--:R-:W1:-:S12]  /*1e4c0*/  SHFL.IDX PT, R4, R4, 0x3, 0x181f ;  /* 0x00781f0004047f89 */ /* 0x00ee5800000e0000 */
[----:B------:R-:W-:Y:S05]  /*1e4d0*/  @P0 BRA `(.L_x_2703) ;  /* 0x0000000000240947 */ /* 0x000fea0003800000 */
[----:B------:R-:W-:Y:S02]  /*1e4e0*/  ULDC UR4, c[0x0][0xac8] ;  /* 0x0002b20000047ab9 */ /* 0x000fe40000000800 */
[----:B------:R-:W-:Y:S02]  /*1e4f0*/  ISETP.GE.AND P2, PT, R203, UR4, PT ;  /* 0x00000004cb007c0c */ /* 0x000fe4000bf46270 */
[----:B------:R-:W-:-:S11]  /*1e500*/  ISETP.GE.AND P3, PT, R207, UR4, PT ;  /* 0x00000004cf007c0c */ /* 0x000fd6000bf66270 */
[-C--:B-1----:R-:W-:Y:S02]  /*1e510*/  @!P2 LEA R12, P0, R203, R4.reuse, 0x1 ;  /* 0x00000004cb0ca211 */ /* 0x082fe400078008ff */
[----:B----4-:R-:W-:Y:S02]  /*1e520*/  @!P3 LEA R8, P1, R207, R4, 0x1 ;  /* 0x00000004cf08b211 */ /* 0x010fe400078208ff */
[-C--:B0-----:R-:W-:Y:S02]  /*1e530*/  @!P2 LEA.HI.X R13, R203, R10.reuse, R20, 0x1, P0 ;  /* 0x0000000acb0da211 */ /* 0x081fe400000f0c14 */
[----:B------:R-:W-:-:S03]  /*1e540*/  @!P3 LEA.HI.X R9, R207, R10, R14, 0x1, P1 ;  /* 0x0000000acf09b211 */ /* 0x000fc600008f0c0e */
[----:B------:R0:W-:Y:S04]  /*1e550*/  @!P2 ST.E.128 desc[UR60][R12.64], RZ ;  /* 0x000000ff0c00a985 */ /* 0x0001e8000c101d3c */
[----:B------:R0:W-:Y:S02]  /*1e560*/  @!P3 ST.E.128 desc[UR60][R8.64], RZ ;  /* 0x000000ff0800b985 */ /* 0x0001e4000c101d3c */
.L_x_2703:
[----:B------:R-:W-:Y:S05]  /*1e570*/  BSYNC B0 ;  /* 0x0000000000007941 */ /* 0x000fea0003800000 */
.L_x_2693:
[----:B------:R-:W-:Y:S02]  /*1e580*/  ULDC UR4, c[0x0][0xc3c] ;  /* 0x00030f0000047ab9 */ /* 0x000fe40000000800 */
[----:B------:R-:W-:-:S13]  /*1e590*/  ISETP.GE.AND P0, PT, R7, UR4, PT ;  /* 0x0000000407007c0c */ /* 0x000fda000bf06270 */
[----:B------:R-:W-:Y:S05]  /*1e5a0*/  @!P0 BRA `(.L_x_2715) ;  /* 0xfffffe2c00ec8947 */ /* 0x000fea000383ffff */
[----:B------:R-:W-:Y:S05]  /*1e5b0*/  BRA `(.L_x_2484) ;  /* 0x0000008800b87947 */ /* 0x000fea0003800000 */
.L_x_2482:
        /* <DEDUP_REMOVED lines=20> */
.L_x_2716:
        /* <DEDUP_REMOVED lines=43> */
.L_x_2720:
        /* <DEDUP_REMOVED lines=39> */
.L_x_2718:
        /* <DEDUP_REMOVED lines=12> */
.L_x_2721:
        /* <DEDUP_REMOVED lines=63> */
.L_x_2722:
        /* <DEDUP_REMOVED lines=61> */
.L_x_2723:
[----:B01----:R-:W-:-:S05]  /*1f4a0*/  LOP3.LUT R3, RZ, R2, RZ, 0x33, !PT ;  /* 0x00000002ff037212 */ /* 0x003fca00078e33ff */
[----:B------:R-:W-:-:S05]  /*1f4b0*/  IMAD.IADD R2, R4, 0x1, R3 ;  /* 0x0000000104027824 */ /* 0x000fca00078e0203 */
[----:B------:R1:W-:Y:S01]  /*1f4c0*/  STL [R1+0x4], R2 ;  /* 0x0000040201007387 */ /* 0x0003e20000100800 */
[----:B------:R-:W-:Y:S05]  /*1f4d0*/  BRA `(.L_x_2724) ;  /* 0x0000000000107947 */ /* 0x000fea0003800000 */
.L_x_2719:
[----:B------:R-:W-:Y:S01]  /*1f4e0*/  IMAD.U32 R2, RZ, RZ, UR6 ;  /* 0x00000006ff027e24 */ /* 0x000fe2000f8e00ff */
[----:B------:R0:W-:Y:S04]  /*1f4f0*/  STL [R1+0x4], RZ ;  /* 0x000004ff01007387 */ /* 0x0001e80000100800 */
[----:B------:R0:W-:Y:S04]  /*1f500*/  STL [R1+0x8], RZ ;  /* 0x000008ff01007387 */ /* 0x0001e80000100800 */
[----:B------:R0:W-:Y:S02]  /*1f510*/  STL [R1], R2 ;  /* 0x0000000201007387 */ /* 0x0001e40000100800 */
.L_x_2724:
        /* <DEDUP_REMOVED lines=10> */
.L_x_2717:
        /* <DEDUP_REMOVED lines=16> */
[----:B01----:R-:W-:Y:S01]  /*1f6c0*/  IMAD.SHL.U32 R2, R5, 0x8, RZ ;  /* 0x0000000805027824 */ /* 0x003fe200078e00ff */
        /* <DEDUP_REMOVED lines=34> */
.L_x_2873:
[----:B------:R-:W2:Y:S01]  /*1f8f0*/  LDL R0, [R1+0xc] ;  /* 0x00000c0001007983 */ /* 0x000ea20000100800 */
[----:B-1----:R-:W2:Y:S01]  /*1f900*/  LDC.64 R2, c[0x0][0xc88] ;  /* 0x00032200ff027b82 */ /* 0x002ea20000000a00 */
[----:B------:R-:W-:Y:S05]  /*1f910*/  YIELD ;  /* 0x0000000000007946 */ /* 0x000fea0003800000 */
[----:B------:R-:W-:Y:S01]  /*1f920*/  ULDC.64 UR4, c[0x0][0xa28] ;  /* 0x00028a0000047ab9 */ /* 0x000fe20000000a00 */
[----:B------:R-:W-:Y:S01]  /*1f930*/  ULDC.64 UR10, c[0x0][0xa18] ;  /* 0x00028600000a7ab9 */ /* 0x000fe20000000a00 */
[----:B------:R-:W-:Y:S01]  /*1f940*/  ISETP.NE.U32.AND P0, PT, RZ, UR4, PT ;  /* 0x00000004ff007c0c */ /* 0x000fe2000bf05070 */
[----:B------:R-:W-:Y:S01]  /*1f950*/  ULDC.64 UR6, c[0x0][0xa08] ;  /* 0x0002820000067ab9 */ /* 0x000fe20000000a00 */
[----:B--2---:R-:W-:Y:S01]  /*1f960*/  IMAD.WIDE R2, R0, 0x4, R2 ;  /* 0x0000000400027825 */ /* 0x004fe200078e0202 */
[----:B------:R-:W-:-:S04]  /*1f970*/  ULDC.64 UR8, c[0x0][0xa10] ;  /* 0x0002840000087ab9 */ /* 0x000fc80000000a00 */
[----:B0-----:R-:W2:Y:S01]  /*1f980*/  LDG.E R4, desc[UR60][R2.64] ;  /* 0x0000003c02047981 */ /* 0x001ea2000c1e1900 */
[----:B------:R-:W-:Y:S01]  /*1f990*/  ISETP.NE.AND.EX P0, PT, RZ, UR5, PT, P0 ;  /* 0x00000005ff007c0c */ /* 0x000fe2000bf05300 */
[----:B------:R-:W-:Y:S01]  /*1f9a0*/  IMAD.MOV.U32 R0, RZ, RZ, RZ ;  /* 0x000000ffff007224 */ /* 0x000fe200078e00ff */
[----:B------:R-:W-:-:S04]  /*1f9b0*/  ISETP.NE.U32.AND P3, PT, RZ, UR10, PT ;  /* 0x0000000aff007c0c */ /* 0x000fc8000bf65070 */
[----:B------:R-:W-:Y:S01]  /*1f9c0*/  ISETP.NE.AND.EX P3, PT, RZ, UR11, PT, P3 ;  /* 0x0000000bff007c0c */ /* 0x000fe2000bf65330 */
[----:B------:R-:W-:Y:S01]  /*1f9d0*/  IMAD.MOV.U32 R12, RZ, RZ, RZ ;  /* 0x000000ffff0c7224 */ /* 0x000fe200078e00ff */
[----:B--2---:R-:W-:Y:S01]  /*1f9e0*/  SHF.R.S32.HI R5, RZ, 0x1f, R4 ;  /* 0x0000001fff057819 */ /* 0x004fe20000011404 */
[----:B------:R-:W-:-:S04]  /*1f9f0*/  IMAD.SHL.U32 R15, R4, 0x4, RZ ;  /* 0x00000004040f7824 */ /* 0x000fc800078e00ff */
[C---:B------:R-:W-:Y:S01]  /*1fa00*/  @P0 LEA R2, P1, R4.reuse, UR4, 0x2 ;  /* 0x0000000404020c11 */ /* 0x040fe2000f8210ff */
[----:B------:R0:W-:Y:S01]  /*1fa10*/  STL [R1+0x38], R4 ;  /* 0x0000380401007387 */ /* 0x0001e20000100800 */
[C-C-:B------:R-:W-:Y:S02]  /*1fa20*/  SHF.L.U64.HI R14, R4.reuse, 0x2, R5.reuse ;  /* 0x00000002040e7819 */ /* 0x140fe40000010205 */
[----:B------:R-:W-:Y:S01]  /*1fa30*/  @P0 LEA.HI.X R3, R4, UR5, R5, 0x2, P1 ;  /* 0x0000000504030c11 */ /* 0x000fe200088f1405 */
[----:B------:R-:W-:Y:S01]  /*1fa40*/  ULDC.64 UR4, c[0x0][0xa00] ;  /* 0x0002800000047ab9 */ /* 0x000fe20000000a00 */
[C---:B------:R-:W-:Y:S01]  /*1fa50*/  @P3 IADD3 R8, P1, R15.reuse, UR10, RZ ;  /* 0x0000000a0f083c10 */ /* 0x040fe2000ff3e0ff */
        /* <DEDUP_REMOVED lines=12> */
[----:B--2---:R-:W-:-:S04]  /*1fb20*/  IADD3 R2, P0, R15, UR4, RZ ;  /* 0x000000040f027c10 */ /* 0x004fc8000ff1e0ff */
[----:B------:R-:W-:Y:S01]  /*1fb30*/  IADD3.X R3, R14, UR5, RZ, P0, !PT ;  /* 0x000000050e037c10 */ /* 0x000fe200087fe4ff */
[----:B------:R-:W-:Y:S01]  /*1fb40*/  ULDC UR4, c[0x0][0x288] ;  /* 0x0000a20000047ab9 */ /* 0x000fe20000000800 */
[----:B0-----:R-:W-:-:S03]  /*1fb50*/  IADD3 R4, P0, R15, UR8, RZ ;  /* 0x000000080f047c10 */ /* 0x001fc6000ff1e0ff */
[----:B------:R0:W5:Y:S01]  /*1fb60*/  @P2 LDG.E R11, desc[UR60][R6.64] ;  /* 0x0000003c060b2981 */ /* 0x000162000c1e1900 */
[----:B-1----:R-:W-:Y:S02]  /*1fb70*/  IADD3.X R5, R14, UR9, RZ, P0, !PT ;  /* 0x000000090e057c10 */ /* 0x002fe400087fe4ff */
[----:B------:R-:W-:Y:S01]  /*1fb80*/  ISETP.NE.U32.AND P0, PT, RZ, UR8, PT ;  /* 0x00000008ff007c0c */ /* 0x000fe2000bf05070 */
[----:B------:R-:W2:Y:S03]  /*1fb90*/  @P1 LDG.E R12, desc[UR60][R2.64] ;  /* 0x0000003c020c1981 */ /* 0x000ea6000c1e1900 */
[----:B------:R-:W-:-:S13]  /*1fba0*/  ISETP.NE.AND.EX P0, PT, RZ, UR9, PT, P0 ;  /* 0x00000009ff007c0c */ /* 0x000fda000bf05300 */
        /* <DEDUP_REMOVED lines=15> */
[----:B------:R-:W-:Y:S01]  /*1fca0*/  IMAD.U32 R8, RZ, RZ, UR4 ;  /* 0x00000004ff087e24 */ /* 0x000fe2000f8e00ff */
[----:B0-----:R-:W-:Y:S06]  /*1fcb0*/  @P3 BRA `(.L_x_2726) ;  /* 0x0000000000143947 */ /* 0x001fec0003800000 */
[----:B------:R-:W-:Y:S05]  /*1fcc0*/  @!P1 BRA `(.L_x_2726) ;  /* 0x0000000000109947 */ /* 0x000fea0003800000 */
[----:B------:R-:W2:Y:S04]  /*1fcd0*/  LDG.E R12, desc[UR60][R2.64] ;  /* 0x0000003c020c7981 */ /* 0x000ea8000c1e1900 */
[----:B------:R-:W2:Y:S02]  /*1fce0*/  LDG.E R2, desc[UR60][R2.64+0x4] ;  /* 0x0000043c02027981 */ /* 0x000ea4000c1e1900 */
[----:B--2--5:R-:W-:-:S05]  /*1fcf0*/  IMAD.IADD R13, R2, 0x1, -R12 ;  /* 0x00000001020d7824 */ /* 0x024fca00078e0a0c */
[----:B------:R0:W-:Y:S02]  /*1fd00*/  STL [R1+0x50], R13 ;  /* 0x0000500d01007387 */ /* 0x0001e40000100800 */
.L_x_2726:
[----:B------:R-:W2:Y:S01]  /*1fd10*/  LDL.LU R3, [R1+0x8] ;  /* 0x0000080001037983 */ /* 0x000ea20000300800 */
[----:B------:R-:W-:Y:S02]  /*1fd20*/  ULDC.64 UR4, c[0x0][0xa20] ;  /* 0x0002880000047ab9 */ /* 0x000fe40000000a00 */
[----:B------:R-:W-:Y:S01]  /*1fd30*/  ISETP.NE.U32.AND P1, PT, RZ, UR4, PT ;  /* 0x00000004ff007c0c */ /* 0x000fe2000bf25070 */
[----:B------:R-:W3:Y:S03]  /*1fd40*/  LDL R12, [R1+0x38] ;  /* 0x00003800010c7983 */ /* 0x000ee60000100800 */
[----:B------:R-:W-:Y:S02]  /*1fd50*/  ISETP.NE.AND.EX P1, PT, RZ, UR5, PT, P1 ;  /* 0x00000005ff007c0c */ /* 0x000fe4000bf25310 */
[C---:B--2---:R-:W-:Y:S02]  /*1fd60*/  LOP3.LUT R17, R3.reuse, 0xff000000, RZ, 0xc0, !PT ;  /* 0xff00000003117812 */ /* 0x044fe400078ec0ff */
[----:B------:R-:W-:-:S02]  /*1fd70*/  LOP3.LUT R2, R3, 0xff0000, RZ, 0xc0, !PT ;  /* 0x00ff000003027812 */ /* 0x000fc400078ec0ff */
[----:B------:R-:W-:Y:S02]  /*1fd80*/  SHF.R.U32.HI R17, RZ, 0x8, R17 ;  /* 0x00000008ff117819 */ /* 0x000fe40000011611 */
[----:B------:R-:W-:Y:S02]  /*1fd90*/  LOP3.LUT R16, R3, 0xffff, RZ, 0xc0, !PT ;  /* 0x0000ffff03107812 */ /* 0x000fe400078ec0ff */
[----:B------:R-:W-:Y:S01]  /*1fda0*/  LEA.HI R17, R2, R17, RZ, 0x10 ;  /* 0x0000001102117211 */ /* 0x000fe200078f80ff */
[----:B-----5:R-:W-:-:S05]  /*1fdb0*/  IMAD.IADD R2, R11, 0x1, R0 ;  /* 0x000000010b027824 */ /* 0x020fca00078e0200 */
[----:B------:R1:W-:Y:S04]  /*1fdc0*/  STL [R1+0x20], R2 ;  /* 0x0000200201007387 */ /* 0x0003e80000100800 */
[----:B---3--:R1:W-:Y:S01]  /*1fdd0*/  STL [R1+0x18], R12 ;  /* 0x0000180c01007387 */ /* 0x0083e20000100800 */
[----:B------:R-:W-:Y:S05]  /*1fde0*/  @!P1 BRA `(.L_x_2727) ;  /* 0x0000000000109947 */ /* 0x000fea0003800000 */
[----:B-1----:R-:W-:-:S04]  /*1fdf0*/  IADD3 R2, P1, R15, UR4, RZ ;  /* 0x000000040f027c10 */ /* 0x002fc8000ff3e0ff */
[----:B------:R-:W-:-:S05]  /*1fe00*/  IADD3.X R3, R14, UR5, RZ, P1, !PT ;  /* 0x000000050e037c10 */ /* 0x000fca0008ffe4ff */
[----:B------:R2:W5:Y:S01]  /*1fe10*/  LDG.E R8, desc[UR60][R2.64] ;  /* 0x0000003c02087981 */ /* 0x000562000c1e1900 */
[----:B------:R-:W-:Y:S05]  /*1fe20*/  BRA `(.L_x_2728) ;  /* 0x0000000000107947 */ /* 0x000fea0003800000 */
.L_x_2727:
[----:B------:R-:W-:Y:S05]  /*1fe30*/  @!P2 BRA `(.L_x_2728) ;  /* 0x00000000000ca947 */ /* 0x000fea0003800000 */
[----:B------:R-:W2:Y:S04]  /*1fe40*/  LDG.E R8, desc[UR60][R6.64] ;  /* 0x0000003c06087981 */ /* 0x000ea8000c1e1900 */
[----:B------:R-:W2:Y:S02]  /*1fe50*/  LDG.E R6, desc[UR60][R6.64+0x4] ;  /* 0x0000043c06067981 */ /* 0x000ea4000c1e1900 */
[----:B--2---:R-:W-:-:S07]  /*1fe60*/  IMAD.IADD R8, R6, 0x1, -R8 ;  /* 0x0000000106087824 */ /* 0x004fce00078e0a08 */
.L_x_2728:
[----:B-12---:R-:W2:Y:S01]  /*1fe70*/  @P0 LDG.E R2, desc[UR60][R4.64] ;  /* 0x0000003c04020981 */ /* 0x006ea2000c1e1900 */
[----:B------:R-:W1:Y:S03]  /*1fe80*/  LDC R3, c[0x0][0x448] ;  /* 0x00011200ff037b82 */ /* 0x000e660000000800 */
[----:B------:R-:W3:Y:S04]  /*1fe90*/  LDL R6, [R1+0x4] ;  /* 0x0000040001067983 */ /* 0x000ee80000100800 */
[----:B------:R4:W2:Y:S01]  /*1fea0*/  @P0 LDG.E R4, desc[UR60][R4.64+0x4] ;  /* 0x0000043c04040981 */ /* 0x0008a2000c1e1900 */
[----:B-1----:R-:W-:-:S13]  /*1feb0*/  ISETP.NE.AND P1, PT, R3, 0x1, PT ;  /* 0x000000010300780c */ /* 0x002fda0003f25270 */
[----:B------:R-:W1:Y:S08]  /*1fec0*/  @P1 LDC R3, c[0x0][0x44c] ;  /* 0x00011300ff031b82 */ /* 0x000e700000000800 */
[----:B----4-:R-:W4:Y:S01]  /*1fed0*/  @P1 LDC R5, c[0x0][0x450] ;  /* 0x00011400ff051b82 */ /* 0x010f220000000800 */
[----:B-----5:R-:W-:Y:S01]  /*1fee0*/  IMAD.IADD R7, R8, 0x1, -R0 ;  /* 0x0000000108077824 */ /* 0x020fe200078e0a00 */
[----:B------:R-:W-:-:S05]  /*1fef0*/  LOP3.LUT R11, R17, 0xff, RZ, 0xc0, !PT ;  /* 0x000000ff110b7812 */ /* 0x000fca00078ec0ff */
[----:B------:R0:W-:Y:S01]  /*1ff00*/  STL [R1+0x60], R11 ;  /* 0x0000600b01007387 */ /* 0x0001e20000100800 */
[----:B------:R-:W-:Y:S01]  /*1ff10*/  BSSY B0, `(.L_x_2729) ;  /* 0x0000032000007945 */ /* 0x000fe20003800000 */
[----:B------:R-:W-:Y:S01]  /*1ff20*/  SHF.R.U32.HI R17, RZ, 0x10, R17 ;  /* 0x00000010ff117819 */ /* 0x000fe20000011611 */
[----:B--2---:R-:W-:Y:S02]  /*1ff30*/  @P0 IMAD.IADD R9, R4, 0x1, -R2 ;  /* 0x0000000104090824 */ /* 0x004fe400078e0a02 */
[----:B---3--:R-:W-:-:S04]  /*1ff40*/  IMAD.SHL.U32 R2, R6, 0x80, RZ ;  /* 0x0000008006027824 */ /* 0x008fc800078e00ff */
[----:B------:R-:W-:-:S04]  /*1ff50*/  VIADD R2, R2, 0x7f ;  /* 0x0000007f02027836 */ /* 0x000fc80000000000 */
[----:B-1----:R-:W-:-:S05]  /*1ff60*/  @P1 IMAD.HI.U32 R0, R2, R3, RZ ;  /* 0x0000000302001227 */ /* 0x002fca00078e00ff */
[----:B----4-:R-:W-:Y:S01]  /*1ff70*/  @P1 SHF.R.U32.HI R2, RZ, R5, R0 ;  /* 0x00000005ff021219 */ /* 0x010fe20000011600 */
[----:B------:R-:W-:-:S05]  /*1ff80*/  IMAD.IADD R0, R7, 0x1, R9 ;  /* 0x0000000107007824 */ /* 0x000fca00078e0209 */
[C---:B------:R-:W-:Y:S01]  /*1ff90*/  IADD3 R21, R0.reuse, 0x80, -R13 ;  /* 0x0000008000157810 */ /* 0x040fe20007ffe80d */
        /* <DEDUP_REMOVED lines=9> */
[----:B------:R-:W-:Y:S01]  /*20030*/  ISETP.GE.AND P1, PT, R6, 0x1, PT ;  /* 0x000000010600780c */ /* 0x000fe20003f26270 */
[----:B------:R-:W-:-:S12]  /*20040*/  IMAD.MOV.U32 R0, RZ, RZ, RZ ;  /* 0x000000ffff007224 */ /* 0x000fd800078e00ff */
[----:B0-----:R-:W-:Y:S05]  /*20050*/  @!P1 BRA `(.L_x_2730) ;  /* 0x0000000000749947 */ /* 0x001fea0003800000 */
[----:B------:R-:W-:Y:S01]  /*20060*/  ISETP.NE.AND P1, PT, R17, RZ, PT ;  /* 0x000000ff1100720c */ /* 0x000fe20003f25270 */
[----:B------:R-:W-:-:S03]  /*20070*/  ULDC UR4, c[0x0][0x9f0] ;  /* 0x00027c0000047ab9 */ /* 0x000fc60000000800 */
[----:B------:R-:W-:-:S04]  /*20080*/  SEL R2, R17, UR4, P1 ;  /* 0x0000000411027c07 */ /* 0x000fc80008800000 */
[----:B------:R-:W-:Y:S02]  /*20090*/  IABS R3, R2 ;  /* 0x0000000200037213 */ /* 0x000fe40000000000 */
[----:B------:R-:W-:Y:S02]  /*200a0*/  IADD3 R0, R2, -0x1, R6 ;  /* 0xffffffff02007810 */ /* 0x000fe40007ffe006 */
[----:B------:R-:W0:Y:S08]  /*200b0*/  I2F.RP R4, R3 ;  /* 0x0000000300047306 */ /* 0x000e300000209400 */
[----:B0-----:R-:W0:Y:S02]  /*200c0*/  MUFU.RCP R4, R4 ;  /* 0x0000000400047308 */ /* 0x001e240000001000 */
[----:B0-----:R-:W-:-:S06]  /*200d0*/  VIADD R4, R4, 0xffffffe ;  /* 0x0ffffffe04047836 */ /* 0x001fcc0000000000 */
[----:B------:R0:W1:Y:S02]  /*200e0*/  F2I.FTZ.U32.TRUNC.NTZ R5, R4 ;  /* 0x0000000400057305 */ /* 0x000064000021f000 */
[----:B0-----:R-:W-:-:S04]  /*200f0*/  LOP3.LUT R4, R0, R2, RZ, 0x3c, !PT ;  /* 0x0000000200047212 */ /* 0x001fc800078e3cff */
[----:B------:R-:W-:Y:S01]  /*20100*/  ISETP.GE.AND P1, PT, R4, RZ, PT ;  /* 0x000000ff0400720c */ /* 0x000fe20003f26270 */
[----:B-1----:R-:W-:-:S04]  /*20110*/  IMAD.MOV R4, RZ, RZ, -R5 ;  /* 0x000000ffff047224 */ /* 0x002fc800078e0a05 */
[----:B------:R-:W-:Y:S02]  /*20120*/  IMAD R8, R4, R3, RZ ;  /* 0x0000000304087224 */ /* 0x000fe400078e02ff */
[----:B------:R-:W-:-:S04]  /*20130*/  IMAD.MOV.U32 R4, RZ, RZ, RZ ;  /* 0x000000ffff047224 */ /* 0x000fc800078e00ff */
[----:B------:R-:W-:Y:S01]  /*20140*/  IMAD.HI.U32 R8, R5, R8, R4 ;  /* 0x0000000805087227 */ /* 0x000fe200078e0004 */
[----:B------:R-:W-:Y:S02]  /*20150*/  IABS R4, R0 ;  /* 0x0000000000047213 */ /* 0x000fe40000000000 */
[----:B------:R-:W-:-:S05]  /*20160*/  IABS R0, R2 ;  /* 0x0000000200007213 */ /* 0x000fca0000000000 */
        /* <DEDUP_REMOVED lines=12> */
.L_x_2730:
[----:B------:R-:W-:Y:S05]  /*20230*/  BSYNC B0 ;  /* 0x0000000000007941 */ /* 0x000fea0003800000 */
.L_x_2729:
        /* <DEDUP_REMOVED lines=20> */
[----:B------:R-:W0:Y:S02]  /*20380*/  S2R R2, SR_TID.X ;  /* 0x0000000000027919 */ /* 0x000e240000002100 */
[----:B0-----:R-:W-:-:S04]  /*20390*/  SHF.R.U32.HI R2, RZ, 0x5, R2 ;  /* 0x00000005ff027819 */ /* 0x001fc80000011602 */
[----:B------:R-:W-:-:S05]  /*203a0*/  LOP3.LUT R2, R2, 0x3, RZ, 0xc0, !PT ;  /* 0x0000000302027812 */ /* 0x000fca00078ec0ff */
[----:B------:R0:W1:Y:S02]  /*203b0*/  SHFL.IDX PT, R14, R2, RZ, 0x1f ;  /* 0x00001fff020e7589 */ /* 0x00006400000e0000 */
.L_x_2916:
[----:B-1----:R-:W-:Y:S02]  /*203c0*/  ISETP.NE.AND P0, PT, R14, RZ, PT ;  /* 0x000000ff0e00720c */ /* 0x002fe40003f05270 */
[----:B------:R-:W-:-:S11]  /*203d0*/  PLOP3.LUT P2, PT, PT, PT, PT, 0x8, 0x0 ;  /* 0x000000000000781c */ /* 0x000fd60003f4e170 */
[----:B------:R-:W-:Y:S05]  /*203e0*/  @P0 BRA `(.L_x_2734) ;  /* 0x00000000000c0947 */ /* 0x000fea0003800000 */
[----:B------:R-:W-:-:S03]  /*203f0*/  UMOV UR4, 0xffffffff ;  /* 0xffffffff00047882 */ /* 0x000fc60000000000 */
[----:B------:R-:W-:Y:S05]  /*20400*/  BRA.DIV UR4, `(.L_x_2735) ;  /* 0x0000007a04247947 */ /* 0x000fea000b800000 */
[----:B------:R-:W-:-:S13]  /*20410*/  ELECT P2, URZ, PT ;  /* 0x00000000003f782f */ /* 0x000fda0003840000 */
.L_x_2734:
[----:B0-----:R-:W2:Y:S01]  /*20420*/  LDL R2, [R1+0x64] ;  /* 0x0000640001027983 */ /* 0x001ea20000100800 */
[----:B------:R-:W-:Y:S01]  /*20430*/  BSSY B1, `(.L_x_2736) ;  /* 0x0000008000017945 */ /* 0x000fe20003800000 */
[----:B--2---:R-:W-:-:S05]  /*20440*/  VIADD R2, R2, 0x1 ;  /* 0x0000000102027836 */ /* 0x004fca0000000000 */
[----:B------:R-:W-:-:S04]  /*20450*/  LEA.HI R3, R2, R2, RZ, 0x1 ;  /* 0x0000000202037211 */ /* 0x000fc800078f08ff */
[----:B------:R-:W-:-:S05]  /*20460*/  LOP3.LUT R3, R3, 0xfffffffe, RZ, 0xc0, !PT ;  /* 0xfffffffe03037812 */ /* 0x000fca00078ec0ff */
[----:B------:R-:W-:-:S05]  /*20470*/  IMAD.IADD R2, R2, 0x1, -R3 ;  /* 0x0000000102027824 */ /* 0x000fca00078e0a03 */
[----:B------:R-:W-:-:S04]  /*20480*/  SHF.L.U32 R2, R2, 0x1f, RZ ;  /* 0x0000001f02027819 */ /* 0x000fc800000006ff */
[----:B------:R-:W0:Y:S02]  /*20490*/  SYNCS.PHASECHK.TRANS64.TRYWAIT P0, [R18+URZ+0x34820], R2 ;  /* 0x03482002120075a7 */ /* 0x000e24000800017f */
[----:B0-----:R-:W-:Y:S05]  /*204a0*/  @!P0 BRA `(.L_x_2737) ;  /* 0x0000007800208947 */ /* 0x001fea0003800000 */
.L_x_2919:
[----:B------:R-:W-:Y:S05]  /*204b0*/  BSYNC B1 ;  /* 0x0000000000017941 */ /* 0x000fea0003800000 */
.L_x_2736:
        /* <DEDUP_REMOVED lines=12> */
.L_x_2920:
[----:B------:R-:W-:Y:S05]  /*20580*/  BSYNC B2 ;  /* 0x0000000000027941 */ /* 0x000fea0003800000 */
.L_x_2740:
        /* <DEDUP_REMOVED lines=8> */
.L_x_2743:
[----:B------:R-:W-:Y:S05]  /*20610*/  BSYNC B2 ;  /* 0x0000000000027941 */ /* 0x000fea0003800000 */
.L_x_2742:
        /* <DEDUP_REMOVED lines=10> */
[----:B--2---:R-:W-:-:S02]  /*206c0*/  IMAD R7, R2, 0xc000, R18 ;  /* 0x0000c00002077824 */ /* 0x004fc400078e0212 */
[----:B------:R-:W-:Y:S02]  /*206d0*/  VIADD R2, R5, 0x34890 ;  /* 0x0003489005027836 */ /* 0x000fe40000000000 */
[----:B------:R-:W-:-:S07]  /*206e0*/  VIADD R4, R7, 0x1c400 ;  /* 0x0001c40007047836 */ /* 0x000fce0000000000 */
.L_x_2744:
        /* <DEDUP_REMOVED lines=16> */
.L_x_2745:
        /* <DEDUP_REMOVED lines=15> */
.L_x_2746:
        /* <DEDUP_REMOVED lines=13> */
.L_x_2921:
[----:B------:R-:W-:Y:S05]  /*209b0*/  BSYNC B2 ;  /* 0x0000000000027941 */ /* 0x000fea0003800000 */
.L_x_2747:
        /* <DEDUP_REMOVED lines=10> */
.L_x_2750:
[----:B------:R-:W-:Y:S05]  /*20a60*/  BSYNC B2 ;  /* 0x0000000000027941 */ /* 0x000fea0003800000 */
.L_x_2749:
        /* <DEDUP_REMOVED lines=10> */
.L_x_2751:
        /* <DEDUP_REMOVED lines=19> */
.L_x_2752:
        /* <DEDUP_REMOVED lines=10> */
.L_x_2739:
[----:B------:R-:W-:Y:S05]  /*20ce0*/  BSYNC B1 ;  /* 0x0000000000017941 */ /* 0x000fea0003800000 */
.L_x_2738:
        /* <DEDUP_REMOVED lines=13> */
.L_x_2768:
[----:B------:R-:W-:Y:S05]  /*20dc0*/  YIELD ;  /* 0x0000000000007946 */ /* 0x000fea0003800000 */
[----:B------:R-:W-:Y:S04]  /*20dd0*/  BSSY B1, `(.L_x_2753) ;  /* 0x000007d000017945 */ /* 0x000fe80003800000 */
[----:B-1----:R-:W-:Y:S05]  /*20de0*/  @!P2 BRA `(.L_x_2754) ;  /* 0x0000000400eca947 */ /* 0x002fea0003800000 */
[----:B0-----:R-:W2:Y:S04]  /*20df0*/  LDL R4, [R1+0x14] ;  /* 0x0000140001047983 */ /* 0x001ea80000100800 */
[----:B------:R-:W3:Y:S01]  /*20e00*/  LDL R3, [R1+0x24] ;  /* 0x0000240001037983 */ /* 0x000ee20000100800 */
[----:B------:R-:W-:Y:S01]  /*20e10*/  BSSY B2, `(.L_x_2755) ;  /* 0x0000008000027945 */ /* 0x000fe20003800000 */
[----:B------:R-:W0:Y:S02]  /*20e20*/  S2R R2, SR_TID.X ;  /* 0x0000000000027919 */ /* 0x000e240000002100 */
[----:B0-----:R-:W-:-:S04]  /*20e30*/  LOP3.LUT R2, R2, 0x7f, RZ, 0xc0, !PT ;  /* 0x0000007f02027812 */ /* 0x001fc800078ec0ff */
[----:B------:R-:W-:Y:S01]  /*20e40*/  ISETP.NE.AND P1, PT, R2, RZ, PT ;  /* 0x000000ff0200720c */ /* 0x000fe20003f25270 */
[----:B--2---:R-:W-:Y:S01]  /*20e50*/  IMAD R6, R4, 0x8, R18 ;  /* 0x0000000804067824 */ /* 0x004fe200078e0212 */
[----:B---3--:R-:W-:-:S04]  /*20e60*/  SHF.L.U32 R5, R3, 0x1f, RZ ;  /* 0x0000001f03057819 */ /* 0x008fc800000006ff */
[----:B------:R-:W0:Y:S02]  /*20e70*/  SYNCS.PHASECHK.TRANS64.TRYWAIT P0, [R6+URZ+0x348a0], R5 ;  /* 0x0348a005060075a7 */ /* 0x000e24000800017f */
[----:B0-----:R-:W-:Y:S05]  /*20e80*/  @!P0 BRA `(.L_x_2756) ;  /* 0x0000006c00e48947 */ /* 0x001fea0003800000 */
.L_x_2922:
[----:B------:R-:W-:Y:S05]  /*20e90*/  BSYNC B2 ;  /* 0x0000000000027941 */ /* 0x000fea0003800000 */
.L_x_2755:
[----:B------:R-:W-:Y:S04]  /*20ea0*/  BSSY B2, `(.L_x_2757) ;  /* 0x0000008000027945 */ /* 0x000fe80003800000 */
[----:B------:R-:W-:Y:S05]  /*20eb0*/  @P1 BRA `(.L_x_2758) ;  /* 0x0000000000181947 */ /* 0x000fea0003800000 */
[----:B------:R-:W2:Y:S02]  /*20ec0*/  LDL R2, [R1+0x10] ;  /* 0x0000100001027983 */ /* 0x000ea40000100800 */
[----:B--2---:R-:W-:Y:S01]  /*20ed0*/  LOP3.LUT P0, RZ, R2, 0x1, RZ, 0xc0, !PT ;  /* 0x0000000102ff7812 */ /* 0x004fe2000780c0ff */
[----:B------:R-:W-:-:S04]  /*20ee0*/  IMAD.MOV.U32 R2, RZ, RZ, 0xc000 ;  /* 0x0000c000ff027424 */ /* 0x000fc800078e00ff */
[----:B------:R1:W-:Y:S08]  /*20ef0*/  SYNCS.ARRIVE.TRANS64 RZ, [R6+URZ+0x34890], R2 ;  /* 0x0348900206ff79a7 */ /* 0x0003f0000800003f */
[----:B------:R-:W-:Y:S05]  /*20f00*/  @!P0 BRA `(.L_x_2758) ;  /* 0x0000000000048947 */ /* 0x000fea0003800000 */
[----:B------:R-:W-:Y:S01]  /*20f10*/  BPT.TRAP 0x1 ;  /* 0x000000040000795c */ /* 0x000fe20000300000 */
.L_x_2758:
[----:B------:R-:W-:Y:S05]  /*20f20*/  BSYNC B2 ;  /* 0x0000000000027941 */ /* 0x000fea0003800000 */
.L_x_2757:
        /* <DEDUP_REMOVED lines=12> */
.L_x_2759:
        /* <DEDUP_REMOVED lines=16> */
.L_x_2760:
        /* <DEDUP_REMOVED lines=15> */
.L_x_2761:
        /* <DEDUP_REMOVED lines=13> */
.L_x_2923:
[----:B------:R-:W-:Y:S05]  /*212b0*/  BSYNC B2 ;  /* 0x0000000000027941 */ /* 0x000fea0003800000 */
.L_x_2762:
        /* <DEDUP_REMOVED lines=10> */
.L_x_2765:
[----:B------:R-:W-:Y:S05]  /*21360*/  BSYNC B2 ;  /* 0x0000000000027941 */ /* 0x000fea0003800000 */
.L_x_2764:
        /* <DEDUP_REMOVED lines=10> */
.L_x_2766:
        /* <DEDUP_REMOVED lines=15> */
.L_x_2767:
        /* <DEDUP_REMOVED lines=10> */
.L_x_2754:
[----:B------:R-:W-:Y:S05]  /*215a0*/  BSYNC B1 ;  /* 0x0000000000017941 */ /* 0x000fea0003800000 */
.L_x_2753:
[----:B------:R-:W2:Y:S04]  /*215b0*/  LDL.LU R5, [R1+0x14] ;  /* 0x0000140001057983 */ /* 0x000ea80000300800 */
[----:B0-----:R-:W3:Y:S01]  /*215c0*/  LDL.LU R4, [R1+0x24] ;  /* 0x0000240001047983 */ /* 0x001ee20000300800 */
        /* <DEDUP_REMOVED lines=10> */
.L_x_2732:
[----:B------:R-:W-:Y:S05]  /*21670*/  BSYNC B0 ;  /* 0x0000000000007941 */ /* 0x000fea0003800000 */
.L_x_2731:
[----:B01----:R-:W2:Y:S01]  /*21680*/  LDL R4, [R1+0x4] ;  /* 0x0000040001047983 */ /* 0x003ea20000100800 */
[----:B------:R-:W0:Y:S01]  /*21690*/  LDC R0, c[0x0][0x448] ;  /* 0x00011200ff007b82 */ /* 0x000e220000000800 */
[----:B------:R-:W-:Y:S01]  /*216a0*/  ISETP.NE.AND P1, PT, R17, RZ, PT ;  /* 0x000000ff1100720c */ /* 0x000fe20003f25270 */
[----:B------:R-:W-:Y:S05]  /*216b0*/  @!P5 WARPSYNC.ALL ;  /* 0x000000000000d948 */ /* 0x000fea0003800000 */
[----:B------:R-:W-:Y:S07]  /*216c0*/  BSSY B0, `(.L_x_2769) ;  /* 0x000002d000007945 */ /* 0x000fee0003800000 */
[----:B------:R-:W1:Y:S08]  /*216d0*/  @!P1 LDC R17, c[0x0][0x9f0] ;  /* 0x00027c00ff119b82 */ /* 0x000e700000000800 */
[----:B------:R-:W-:Y:S01]  /*216e0*/  @!P5 BAR.SYNC.DEFER_BLOCKING 0xc, 0x180 ;  /* 0x030600000000db1d */ /* 0x000fe20000010000 */
[----:B0-----:R-:W-:-:S13]  /*216f0*/  ISETP.NE.AND P0, PT, R0, 0x1, PT ;  /* 0x000000010000780c */ /* 0x001fda0003f05270 */
[----:B------:R-:W0:Y:S08]  /*21700*/  @P0 LDC R2, c[0x0][0x44c] ;  /* 0x00011300ff020b82 */ /* 0x000e300000000800 */
[----:B------:R-:W3:Y:S01]  /*21710*/  @P0 LDC R3, c[0x0][0x450] ;  /* 0x00011400ff030b82 */ /* 0x000ee20000000800 */
[----:B--2---:R-:W-:-:S05]  /*21720*/  LEA R0, R4, 0x7f, 0x7 ;  /* 0x0000007f04007811 */ /* 0x004fca00078e38ff */
[----:B0-----:R-:W-:-:S05]  /*21730*/  @P0 IMAD.HI.U32 R2, R0, R2, RZ ;  /* 0x0000000200020227 */ /* 0x001fca00078e00ff */
[----:B---3--:R-:W-:-:S05]  /*21740*/  @P0 SHF.R.U32.HI R0, RZ, R3, R2 ;  /* 0x00000003ff000219 */ /* 0x008fca0000011602 */
[----:B------:R-:W-:-:S05]  /*21750*/  IMAD.IADD R0, R21, 0x1, R0 ;  /* 0x0000000115007824 */ /* 0x000fca00078e0200 */
[----:B------:R-:W-:-:S04]  /*21760*/  SHF.R.S32.HI R2, RZ, 0x1f, R0 ;  /* 0x0000001fff027819 */ /* 0x000fc80000011400 */
[----:B------:R-:W-:-:S04]  /*21770*/  LEA.HI R0, R2, R0, RZ, 0x7 ;  /* 0x0000000002007211 */ /* 0x000fc800078f38ff */
[----:B------:R-:W-:-:S04]  /*21780*/  SHF.R.S32.HI R0, RZ, 0x7, R0 ;  /* 0x00000007ff007819 */ /* 0x000fc80000011400 */
[----:B------:R-:W-:-:S04]  /*21790*/  VIMNMX R7, R20, R0, PT ;  /* 0x0000000014077248 */ /* 0x000fc80003fe0100 */
[----:B------:R-:W-:Y:S01]  /*217a0*/  ISETP.GE.AND P0, PT, R7, 0x1, PT ;  /* 0x000000010700780c */ /* 0x000fe20003f06270 */
[----:B------:R0:W-:Y:S04]  /*217b0*/  STL [R1+0x40], R7 ;  /* 0x0000400701007387 */ /* 0x0001e80000100800 */
[----:B------:R0:W-:Y:S08]  /*217c0*/  STL [R1+0x44], RZ ;  /* 0x000044ff01007387 */ /* 0x0001f00000100800 */
[----:B01----:R-:W-:Y:S05]  /*217d0*/  @!P0 BRA `(.L_x_2770) ;  /* 0x00000000006c8947 */ /* 0x003fea0003800000 */
        /* <DEDUP_REMOVED lines=27> */
.L_x_2770:
[----:B------:R-:W-:Y:S05]  /*21990*/  BSYNC B0 ;  /* 0x0000000000007941 */ /* 0x000fea0003800000 */
.L_x_2769:
[----:B------:R-:W2:Y:S04]  /*219a0*/  LDL R0, [R1+0x44] ;  /* 0x0000440001007983 */ /* 0x000ea80000100800 */
[----:B0-----:R-:W2:Y:S01]  /*219b0*/  LDL R2, [R1+0x60] ;  /* 0x0000600001027983 */ /* 0x001ea20000100800 */
[----:B------:R-:W-:Y:S01]  /*219c0*/  BSSY B7, `(.L_x_2771) ;  /* 0x0000414000077945 */ /* 0x000fe20003800000 */
[----:B--2---:R-:W-:-:S05]  /*219d0*/  IMAD R2, R2, R0, RZ ;  /* 0x0000000002027224 */ /* 0x004fca00078e02ff */
[----:B------:R-:W-:Y:S01]  /*219e0*/  VIADDMNMX R0, R2, R0, R7, PT ;  /* 0x0000000002007246 */ /* 0x000fe20003800107 */
[----:B------:R0:W-:Y:S03]  /*219f0*/  STL [R1+0x34], R2 ;  /* 0x0000340201007387 */ /* 0x0001e60000100800 */
[----:B------:R-:W-:Y:S01]  /*21a00*/  ISETP.GT.AND P0, PT, R0, R2, PT ;  /* 0x000000020000720c */ /* 0x000fe20003f04270 */
[----:B------:R0:W-:-:S12]  /*21a10*/  STL [R1+0x48], R0 ;  /* 0x0000480001007387 */ /* 0x0001d80000100800 */
[----:B0-----:R-:W-:Y:S05]  /*21a20*/  @P0 BRA `(.L_x_2772) ;  /* 0x0000000000480947 */ /* 0x001fea0003800000 */
[----:B------:R-:W0:Y:S02]  /*21a30*/  S2R R0, SR_TID.X ;  /* 0x0000000000007919 */ /* 0x000e240000002100 */
[----:B0-----:R-:W-:-:S04]  /*21a40*/  LOP3.LUT R0, R0, 0x7f, RZ, 0xc0, !PT ;  /* 0x0000007f00007812 */ /* 0x001fc800078ec0ff */
[----:B------:R-:W-:-:S13]  /*21a50*/  ISETP.NE.AND P1, PT, R0, RZ, PT ;  /* 0x000000ff0000720c */ /* 0x000fda0003f25270 */
[----:B------:R-:W-:Y:S05]  /*21a60*/  @P1 BRA `(.L_x_2773) ;  /* 0x0000004000241947 */ /* 0x000fea0003800000 */
[----:B------:R-:W0:Y:S01]  /*21a70*/  S2R R3, SR_LANEID ;  /* 0x0000000000037919 */ /* 0x000e220000000000 */
        /* <DEDUP_REMOVED lines=13> */
.L_x_2772:
        /* <DEDUP_REMOVED lines=20> */
.L_x_2775:
[----:B------:R-:W-:Y:S05]  /*21c90*/  BSYNC B6 ;  /* 0x0000000000067941 */ /* 0x000fea0003800000 */
.L_x_2774:
        /* <DEDUP_REMOVED lines=20> */
.L_x_2778:
        /* <DEDUP_REMOVED lines=15> */
.L_x_2777:
[----:B------:R-:W-:Y:S05]  /*21ed0*/  BSYNC B6 ;  /* 0x0000000000067941 */ /* 0x000fea0003800000 */
.L_x_2776:
[----:B------:R-:W2:Y:S01]  /*21ee0*/  LDL.LU R2, [R1+0x28] ;  /* 0x0000280001027983 */ /* 0x000ea20000300800 */
[----:B------:R-:W-:-:S03]  /*21ef0*/  ULDC.64 UR4, c[0x0][0x9f8] ;  /* 0x00027e0000047ab9 */ /* 0x000fc60000000a00 */
[----:B------:R-:W3:Y:S04]  /*21f00*/  LDL.LU R0, [R1+0x3c] ;  /* 0x00003c0001007983 */ /* 0x000ee80000300800 */
[----:B------:R-:W4:Y:S01]  /*21f10*/  LDL R7, [R1+0x18] ;  /* 0x0000180001077983 */ /* 0x000f220000100800 */
[----:B------:R-:W-:-:S03]  /*21f20*/  ISETP.NE.U32.AND P0, PT, RZ, UR4, PT ;  /* 0x00000004ff007c0c */ /* 0x000fc6000bf05070 */
[----:B------:R-:W5:Y:S01]  /*21f30*/  LDL R17, [R1+0x48] ;  /* 0x0000480001117983 */ /* 0x000f620000100800 */
[----:B------:R-:W-:-:S13]  /*21f40*/  ISETP.NE.AND.EX P0, PT, RZ, UR5, PT, P0 ;  /* 0x00000005ff007c0c */ /* 0x000fda000bf05300 */
[----:B--2---:R-:W-:-:S04]  /*21f50*/  @P0 IADD3 R2, P1, R2, UR4, RZ ;  /* 0x0000000402020c10 */ /* 0x004fc8000ff3e0ff */
[----:B---3--:R-:W-:Y:S01]  /*21f60*/  @P0 IADD3.X R3, R0, UR5, RZ, P1, !PT ;  /* 0x0000000500030c10 */ /* 0x008fe20008ffe4ff */
[----:B------:R-:W-:-:S04]  /*21f70*/  ULDC.64 UR4, c[0x0][0xa08] ;  /* 0x0002820000047ab9 */ /* 0x000fc80000000a00 */
[----:B----4-:R0:W2:Y:S02]  /*21f80*/  @P0 LDG.E R7, desc[UR60][R2.64] ;  /* 0x0000003c02070981 */ /* 0x0100a4000c1e1900 */
[----:B0-----:R-:W0:Y:S01]  /*21f90*/  LDC.64 R2, c[0x0][0x418] ;  /* 0x00010600ff027b82 */ /* 0x001e220000000a00 */
[----:B-----5:R-:W-:Y:S01]  /*21fa0*/  VIADD R0, R17, 0xffffffff ;  /* 0xffffffff11007836 */ /* 0x020fe20000000000 */
        /* <DEDUP_REMOVED lines=12> */
.L_x_2926:
        /* <DEDUP_REMOVED lines=11> */
.L_x_2929:
        /* <DEDUP_REMOVED lines=24> */
.L_x_2782:
[----:B-1----:R-:W2:Y:S01]  /*222a0*/  LDL R2, [R1+0x1c] ;  /* 0x00001c0001027983 */ /* 0x002ea20000100800 */
[----:B0-----:R-:W-:Y:S01]  /*222b0*/  IMAD R0, R19, 0x8, R18 ;  /* 0x0000000813007824 */ /* 0x001fe200078e0212 */
[----:B--2---:R-:W-:-:S04]  /*222c0*/  SHF.L.U32 R2, R2, 0x1f, RZ ;  /* 0x0000001f02027819 */ /* 0x004fc800000006ff */
[----:B------:R-:W0:Y:S02]  /*222d0*/  SYNCS.PHASECHK.TRANS64.TRYWAIT P0, [R0+URZ+0x34840], R2 ;  /* 0x03484002000075a7 */ /* 0x000e24000800017f */
[----:B0-----:R-:W-:Y:S05]  /*222e0*/  @!P0 BRA `(.L_x_2783) ;  /* 0x0000005c00488947 */ /* 0x001fea0003800000 */
.L_x_2930:
        /* <DEDUP_REMOVED lines=10> */
.L_x_2784:
        /* <DEDUP_REMOVED lines=34> */
.L_x_2780:
        /* <DEDUP_REMOVED lines=40> */
.L_x_2786:
[----:B------:R-:W-:Y:S05]  /*22830*/  BSYNC B6 ;  /* 0x0000000000067941 */ /* 0x000fea0003800000 */
.L_x_2785:
[----:B0-----:R-:W2:Y:S01]  /*22840*/  LDL.LU R0, [R1+0x4c] ;  /* 0x00004c0001007983 */ /* 0x001ea20000300800 */
[----:B------:R-:W-:Y:S01]  /*22850*/  ULDC.64 UR4, c[0x0][0x2d8] ;  /* 0x0000b60000047ab9 */ /* 0x000fe20000000a00 */
[----:B------:R-:W0:Y:S02]  /*22860*/  LDC R7, c[0x0][0x448] ;  /* 0x00011200ff077b82 */ /* 0x000e240000000800 */
[----:B------:R-:W3:Y:S04]  /*22870*/  LDL.LU R4, [R1+0x3c] ;  /* 0x00003c0001047983 */ /* 0x000ee80000300800 */
[----:B------:R-:W3:Y:S04]  /*22880*/  LDL.LU.64 R2, [R1+0x58] ;  /* 0x0000580001027983 */ /* 0x000ee80000300a00 */
[----:B------:R-:W4:Y:S04]  /*22890*/  LDL.LU R5, [R1+0x38] ;  /* 0x0000380001057983 */ /* 0x000f280000300800 */
[----:B------:R-:W5:Y:S01]  /*228a0*/  LDL R10, [R1+0x4] ;  /* 0x00000400010a7983 */ /* 0x000f620000100800 */
[----:B------:R-:W1:Y:S01]  /*228b0*/  S2R R9, SR_TID.X ;  /* 0x0000000000097919 */ /* 0x000e620000002100 */
[----:B------:R-:W1:Y:S01]  /*228c0*/  S2R R8, SR_TID.X ;  /* 0x0000000000087919 */ /* 0x000e620000002100 */
[----:B0-----:R-:W-:-:S13]  /*228d0*/  ISETP.NE.AND P0, PT, R7, 0x1, PT ;  /* 0x000000010700780c */ /* 0x001fda0003f05270 */
[----:B------:R-:W0:Y:S01]  /*228e0*/  @P0 LDC R6, c[0x0][0x450] ;  /* 0x00011400ff060b82 */ /* 0x000e220000000800 */
[----:B-1----:R-:W-:Y:S02]  /*228f0*/  IMAD.SHL.U32 R9, R9, 0x8, RZ ;  /* 0x0000000809097824 */ /* 0x002fe400078e00ff */
[----:B------:R-:W-:-:S03]  /*22900*/  IMAD.SHL.U32 R8, R8, 0x8, RZ ;  /* 0x0000000808087824 */ /* 0x000fc600078e00ff */
[----:B------:R-:W-:-:S04]  /*22910*/  LOP3.LUT R9, R9, 0x38, RZ, 0xc0, !PT ;  /* 0x0000003809097812 */ /* 0x000fc800078ec0ff */
[C---:B------:R-:W-:Y:S02]  /*22920*/  LOP3.LUT R11, R9.reuse, 0x40, RZ, 0xfc, !PT ;  /* 0x00000040090b7812 */ /* 0x040fe400078efcff */
[----:B------:R-:W-:Y:S02]  /*22930*/  LOP3.LUT R8, R8, 0x38, RZ, 0xc0, !PT ;  /* 0x0000003808087812 */ /* 0x000fe400078ec0ff */
[----:B------:R-:W-:Y:S01]  /*22940*/  LOP3.LUT R9, R9, 0x80, RZ, 0xfc, !PT ;  /* 0x0000008009097812 */ /* 0x000fe200078efcff */
[----:B---3--:R-:W-:Y:S02]  /*22950*/  IMAD.MOV.U32 R3, RZ, RZ, R4 ;  /* 0x000000ffff037224 */ /* 0x008fe400078e0004 */
[----:B------:R-:W1:Y:S01]  /*22960*/  S2R R4, SR_TID.X ;  /* 0x0000000000047919 */ /* 0x000e620000002100 */
[----:B------:R-:W-:-:S04]  /*22970*/  IMAD.WIDE.U32 R2, R16, UR4, R2 ;  /* 0x0000000410027c25 */ /* 0x000fc8000f8e0002 */
[----:B------:R-:W-:Y:S01]  /*22980*/  IMAD R3, R16, UR5, R3 ;  /* 0x0000000510037c24 */ /* 0x000fe2000f8e0203 */
[----:B------:R-:W-:Y:S02]  /*22990*/  ULDC.64 UR4, c[0x0][0x2e0] ;  /* 0x0000b80000047ab9 */ /* 0x000fe40000000a00 */
[----:B--2---:R-:W-:Y:S02]  /*229a0*/  IMAD R0, R0, UR4, RZ ;  /* 0x0000000400007c24 */ /* 0x004fe4000f8e02ff */
[----:B----4-:R-:W-:-:S04]  /*229b0*/  IMAD.WIDE.U32 R2, R5, UR4, R2 ;  /* 0x0000000405027c25 */ /* 0x010fc8000f8e0002 */
[----:B------:R-:W-:Y:S01]  /*229c0*/  IMAD R0, R5, UR5, R0 ;  /* 0x0000000505007c24 */ /* 0x000fe2000f8e0200 */
[----:B------:R-:W-:-:S03]  /*229d0*/  ULDC.64 UR4, c[0x0][0x2d0] ;  /* 0x0000b40000047ab9 */ /* 0x000fc60000000a00 */
[----:B------:R-:W-:Y:S01]  /*229e0*/  IMAD.IADD R3, R3, 0x1, R0 ;  /* 0x0000000103037824 */ /* 0x000fe200078e0200 */
[----:B-1----:R-:W-:-:S04]  /*229f0*/  LOP3.LUT R4, R4, 0x7f, RZ, 0xc0, !PT ;  /* 0x0000007f04047812 */ /* 0x002fc800078ec0ff */
[----:B------:R-:W-:Y:S02]  /*22a00*/  SHF.R.U32.HI R5, RZ, 0x3, R4 ;  /* 0x00000003ff057819 */ /* 0x000fe40000011604 */
[----:B------:R-:W1:Y:S02]  /*22a10*/  S2R R4, SR_TID.X ;  /* 0x0000000000047919 */ /* 0x000e640000002100 */
[----:B-1----:R-:W-:-:S05]  /*22a20*/  IMAD.SHL.U32 R4, R4, 0x10, RZ ;  /* 0x0000001004047824 */ /* 0x002fca00078e00ff */
[----:B------:R-:W-:Y:S02]  /*22a30*/  LOP3.LUT R4, R5, 0x70, R4, 0xf8, !PT ;  /* 0x0000007005047812 */ /* 0x000fe400078ef804 */
[----:B------:R-:W1:Y:S03]  /*22a40*/  @P0 LDC R5, c[0x0][0x44c] ;  /* 0x00011300ff050b82 */ /* 0x000e660000000800 */
[----:B-----5:R-:W-:-:S04]  /*22a50*/  IMAD R4, R10, 0x80, R4 ;  /* 0x000000800a047824 */ /* 0x020fc800078e0204 */
        /* <DEDUP_REMOVED lines=17> */
[----:B------:R-:W-:Y:S01]  /*22b70*/  LEA R4, P0, R2, UR4, 0x1 ;  /* 0x0000000402047c11 */ /* 0x000fe2000f8008ff */
        /* <DEDUP_REMOVED lines=11> */
[----:B------:R-:W-:-:S05]  /*22c30*/  SHF.R.U32.HI R11, RZ, 0x3, R11 ;  /* 0x00000003ff0b7819 */ /* 0x000fca000001160b */
[----:B------:R-:W-:-:S04]  /*22c40*/  IMAD R0, R10, 0x80, R11 ;  /* 0x000000800a007824 */ /* 0x000fc800078e020b */
[----:B------:R-:W-:Y:S02]  /*22c50*/  VIADD R5, R0, 0x10 ;  /* 0x0000001000057836 */ /* 0x000fe40000000000 */
[----:B--2---:R-:W-:Y:S02]  /*22c60*/  IMAD R2, R6, R7, RZ ;  /* 0x0000000706027224 */ /* 0x004fe400078e02ff */
[----:B------:R-:W0:Y:S04]  /*22c70*/  SHFL.IDX PT, R7, R4, RZ, 0x181f ;  /* 0x00181fff04077589 */ /* 0x000e2800000e0000 */
[----:B------:R-:W1:Y:S01]  /*22c80*/  SHFL.IDX PT, R6, R3, RZ, 0x181f ;  /* 0x00181fff03067589 */ /* 0x000e6200000e0000 */
        /* <DEDUP_REMOVED lines=77> */
.L_x_2947:
        /* <DEDUP_REMOVED lines=13> */
.L_x_2789:
[----:B------:R-:W-:Y:S05]  /*23230*/  BSYNC B0 ;  /* 0x0000000000007941 */ /* 0x000fea0003800000 */
.L_x_2788:
[----:B------:R-:W-:Y:S01]  /*23240*/  NOP ;  /* 0x0000000000007918 */ /* 0x000fe20000000000 */
[----:B------:R-:W-:-:S13]  /*23250*/  PLOP3.LUT P0, PT, PT, PT, PT, 0x80, 0x0 ;  /* 0x000000000000781c */ /* 0x000fda0003f0f070 */
.L_x_2790:
        /* <DEDUP_REMOVED lines=18> */
.L_x_2948:
[----:B------:R-:W-:Y:S05]  /*23380*/  BSYNC B0 ;  /* 0x0000000000007941 */ /* 0x000fea0003800000 */
.L_x_2791:
[----:B------:R-:W4:Y:S04]  /*23390*/  LDL R2, [R1+0x48] ;  /* 0x0000480001027983 */ /* 0x000f280000100800 */
[----:B-1-3--:R-:W3:Y:S01]  /*233a0*/  LDL R3, [R1+0x34] ;  /* 0x0000340001037983 */ /* 0x00aee20000100800 */
[----:B------:R-:W-:Y:S01]  /*233b0*/  BSSY B0, `(.L_x_2793) ;  /* 0x0000219000007945 */ /* 0x000fe20003800000 */
[----:B----4-:R-:W-:-:S05]  /*233c0*/  VIADD R0, R2, 0xfffffffe ;  /* 0xfffffffe02007836 */ /* 0x010fca0000000000 */
[----:B---3--:R-:W-:-:S13]  /*233d0*/  ISETP.GE.AND P0, PT, R0, R3, PT ;  /* 0x000000030000720c */ /* 0x008fda0003f06270 */
[----:B------:R-:W-:Y:S05]  /*233e0*/  @!P0 BRA `(.L_x_2794) ;  /* 0x0000002000548947 */ /* 0x000fea0003800000 */
[----:B------:R-:W3:Y:S04]  /*233f0*/  LDL.LU R2, [R1+0x60] ;  /* 0x0000600001027983 */ /* 0x000ee80000300800 */
[----:B--2---:R-:W2:Y:S04]  /*23400*/  LDL.LU R5, [R1+0x44] ;  /* 0x0000440001057983 */ /* 0x004ea80000300800 */
[----:B------:R-:W0:Y:S01]  /*23410*/  LDL.LU R4, [R1+0x40] ;  /* 0x0000400001047983 */ /* 0x000e220000300800 */
[----:B------:R-:W-:Y:S01]  /*23420*/  BSSY B2, `(.L_x_2795) ;  /* 0x00000b7000027945 */ /* 0x000fe20003800000 */
[----:B---3--:R-:W-:-:S04]  /*23430*/  VIADD R2, R2, 0x1 ;  /* 0x0000000102027836 */ /* 0x008fc80000000000 */
[----:B--2---:R-:W-:-:S05]  /*23440*/  IMAD R2, R2, R5, RZ ;  /* 0x0000000502027224 */ /* 0x004fca00078e02ff */
[----:B0-----:R-:W-:Y:S02]  /*23450*/  VIMNMX R6, R4, R2, PT ;  /* 0x0000000204067248 */ /* 0x001fe40003fe0100 */
[----:B------:R-:W-:-:S03]  /*23460*/  LOP3.LUT R2, RZ, R3, RZ, 0x33, !PT ;  /* 0x00000003ff027212 */ /* 0x000fc600078e33ff */
        /* <DEDUP_REMOVED lines=40> */
.L_x_2799:
[----:B------:R-:W-:Y:S01]  /*236f0*/  IMAD R3, R8, 0x8, R18 ;  /* 0x0000000808037824 */ /* 0x000fe200078e0212 */
[----:B------:R-:W-:Y:S01]  /*23700*/  SHF.L.U32 R2, R10, 0x1f, RZ ;  /* 0x0000001f0a027819 */ /* 0x000fe200000006ff */
[----:B------:R-:W-:Y:S03]  /*23710*/  BSSY B3, `(.L_x_2800) ;  /* 0x0000003000037945 */ /* 0x000fe60003800000 */
[----:B------:R-:W1:Y:S02]  /*23720*/  SYNCS.PHASECHK.TRANS64.TRYWAIT P0, [R3+URZ+0x34840], R2 ;  /* 0x03484002030075a7 */ /* 0x000e64000800017f */
[----:B-1----:R-:W-:Y:S05]  /*23730*/  @!P0 BRA `(.L_x_2801) ;  /* 0x0000005400408947 */ /* 0x002fea0003800000 */
.L_x_2949:
[----:B------:R-:W-:Y:S05]  /*23740*/  BSYNC B3 ;  /* 0x0000000000037941 */ /* 0x000fea0003800000 */
.L_x_2800:
        /* <DEDUP_REMOVED lines=11> */
.L_x_2803:
[----:B------:R-:W-:Y:S05]  /*23800*/  BSYNC B3 ;  /* 0x0000000000037941 */ /* 0x000fea0003800000 */
.L_x_2802:
        /* <DEDUP_REMOVED lines=12> */
.L_x_2804:
        /* <DEDUP_REMOVED lines=16> */
.L_x_2805:
        /* <DEDUP_REMOVED lines=15> */
.L_x_2806:
        /* <DEDUP_REMOVED lines=16> */
.L_x_2950:
[----:B------:R-:W-:Y:S05]  /*23bc0*/  BSYNC B3 ;  /* 0x0000000000037941 */ /* 0x000fea0003800000 */
.L_x_2807:
        /* <DEDUP_REMOVED lines=10> */
.L_x_2809:
[----:B------:R-:W2:Y:S01]  /*23c70*/  LDL R3, [R1+0x10] ;  /* 0x0000100001037983 */ /* 0x000ea20000100800 */
[----:B------:R-:W-:Y:S01]  /*23c80*/  BSSY B3, `(.L_x_2810) ;  /* 0x0000004000037945 */ /* 0x000fe20003800000 */
[----:B--2---:R-:W-:-:S13]  /*23c90*/  LOP3.LUT P0, RZ, R3, 0x8, RZ, 0xc0, !PT ;  /* 0x0000000803ff7812 */ /* 0x004fda000780c0ff */
[----:B------:R-:W-:Y:S05]  /*23ca0*/  @P0 BRA `(.L_x_2811) ;  /* 0x0000000000040947 */ /* 0x000fea0003800000 */
[----:B------:R-:W-:Y:S01]  /*23cb0*/  BPT.TRAP 0x1 ;  /* 0x000000040000795c */ /* 0x000fe20000300000 */
.L_x_2811:
[----:B------:R-:W-:Y:S05]  /*23cc0*/  BSYNC B3 ;  /* 0x0000000000037941 */ /* 0x000fea0003800000 */
.L_x_2810:
        /* <DEDUP_REMOVED lines=12> */
.L_x_2812:
        /* <DEDUP_REMOVED lines=15> */
.L_x_2813:
        /* <DEDUP_REMOVED lines=12> */
.L_x_2798:
[----:B------:R-:W-:Y:S05]  /*23f40*/  BSYNC B1 ;  /* 0x0000000000017941 */ /* 0x000fea0003800000 */
.L_x_2797:
[----:B0-----:R-:W2:Y:S01]  /*23f50*/  LDL.LU R0, [R1+0x48] ;  /* 0x0000480001007983 */ /* 0x001ea20000300800 */
[----:B------:R-:W-:-:S03]  /*23f60*/  IMAD.MOV.U32 R19, RZ, RZ, R8 ;  /* 0x000000ffff137224 */ /* 0x000fc600078e0008 */
[----:B------:R0:W-:Y:S02]  /*23f70*/  STL [R1+0x1c], R10 ;  /* 0x00001c0a01007387 */ /* 0x0001e40000100800 */
[----:B0-2---:R-:W-:-:S07]  /*23f80*/  VIADD R0, R0, 0xfffffffd ;  /* 0xfffffffd00007836 */ /* 0x005fce0000000000 */
.L_x_2796:
[----:B------:R-:W-:Y:S05]  /*23f90*/  BSYNC B2 ;  /* 0x0000000000027941 */ /* 0x000fea0003800000 */
.L_x_2795:
[----:B------:R-:W-:Y:S01]  /*23fa0*/  VIADD R9, R9, 0xfffffffe ;  /* 0xfffffffe09097836 */ /* 0x000fe20000000000 */
[----:B------:R-:W-:-:S04]  /*23fb0*/  LOP3.LUT R6, RZ, R6, RZ, 0x33, !PT ;  /* 0x00000006ff067212 */ /* 0x000fc800078e33ff */
[----:B------:R-:W-:-:S13]  /*23fc0*/  ISETP.NE.AND P0, PT, R9, R6, PT ;  /* 0x000000060900720c */ /* 0x000fda0003f05270 */
[----:B------:R-:W-:Y:S05]  /*23fd0*/  @!P0 BRA `(.L_x_2794) ;  /* 0x0000001400588947 */ /* 0x000fea0003800000 */
[----:B------:R-:W-:-:S07]  /*23fe0*/  IMAD.MOV.U32 R9, RZ, RZ, R17 ;  /* 0x000000ffff097224 */ /* 0x000fce00078e0011 */
.L_x_2848:
        /* <DEDUP_REMOVED lines=35> */
.L_x_2816:
[----:B------:R-:W-:Y:S01]  /*24220*/  IMAD R3, R4, 0x8, R18 ;  /* 0x0000000804037824 */ /* 0x000fe200078e0212 */
[----:B------:R-:W-:Y:S01]  /*24230*/  SHF.L.U32 R2, R5, 0x1f, RZ ;  /* 0x0000001f05027819 */ /* 0x000fe200000006ff */
[----:B------:R-:W-:Y:S03]  /*24240*/  BSSY B2, `(.L_x_2817) ;  /* 0x0000003000027945 */ /* 0x000fe60003800000 */
[----:B------:R-:W1:Y:S02]  /*24250*/  SYNCS.PHASECHK.TRANS64.TRYWAIT P0, [R3+URZ+0x34840], R2 ;  /* 0x03484002030075a7 */ /* 0x000e64000800017f */
[----:B-1----:R-:W-:Y:S05]  /*24260*/  @!P0 BRA `(.L_x_2818) ;  /* 0x00000048009c8947 */ /* 0x002fea0003800000 */
.L_x_2951:
[----:B------:R-:W-:Y:S05]  /*24270*/  BSYNC B2 ;  /* 0x0000000000027941 */ /* 0x000fea0003800000 */
.L_x_2817:
        /* <DEDUP_REMOVED lines=11> */
.L_x_2820:
[----:B------:R-:W-:Y:S05]  /*24330*/  BSYNC B2 ;  /* 0x0000000000027941 */ /* 0x000fea0003800000 */
.L_x_2819:
        /* <DEDUP_REMOVED lines=12> */
.L_x_2821:
        /* <DEDUP_REMOVED lines=16> */
.L_x_2822:
        /* <DEDUP_REMOVED lines=15> */
.L_x_2823:
        /* <DEDUP_REMOVED lines=16> */
.L_x_2952:
[----:B------:R-:W-:Y:S05]  /*246f0*/  BSYNC B2 ;  /* 0x0000000000027941 */ /* 0x000fea0003800000 */
.L_x_2824:
        /* <DEDUP_REMOVED lines=10> */
.L_x_2826:
[----:B------:R-:W2:Y:S01]  /*247a0*/  LDL R3, [R1+0x10] ;  /* 0x0000100001037983 */ /* 0x000ea20000100800 */
[----:B------:R-:W-:Y:S01]  /*247b0*/  BSSY B2, `(.L_x_2827) ;  /* 0x0000004000027945 */ /* 0x000fe20003800000 */
[----:B--2---:R-:W-:-:S13]  /*247c0*/  LOP3.LUT P0, RZ, R3, 0x8, RZ, 0xc0, !PT ;  /* 0x0000000803ff7812 */ /* 0x004fda000780c0ff */
[----:B------:R-:W-:Y:S05]  /*247d0*/  @P0 BRA `(.L_x_2828) ;  /* 0x0000000000040947 */ /* 0x000fea0003800000 */
[----:B------:R-:W-:Y:S01]  /*247e0*/  BPT.TRAP 0x1 ;  /* 0x000000040000795c */ /* 0x000fe20000300000 */
.L_x_2828:
[----:B------:R-:W-:Y:S05]  /*247f0*/  BSYNC B2 ;  /* 0x0000000000027941 */ /* 0x000fea0003800000 */
.L_x_2827:
        /* <DEDUP_REMOVED lines=12> */
.L_x_2829:
        /* <DEDUP_REMOVED lines=15> */
.L_x_2830:
        /* <DEDUP_REMOVED lines=12> */
.L_x_2815:
[----:B------:R-:W-:Y:S05]  /*24a70*/  BSYNC B1 ;  /* 0x0000000000017941 */ /* 0x000fea0003800000 */
.L_x_2814:
        /* <DEDUP_REMOVED lines=35> */
.L_x_2833:
[----:B------:R-:W-:Y:S01]  /*24cb0*/  IMAD R3, R19, 0x8, R18 ;  /* 0x0000000813037824 */ /* 0x000fe200078e0212 */
[----:B------:R-:W-:Y:S01]  /*24cc0*/  SHF.L.U32 R2, R10, 0x1f, RZ ;  /* 0x0000001f0a027819 */ /* 0x000fe200000006ff */
[----:B------:R-:W-:Y:S03]  /*24cd0*/  BSSY B2, `(.L_x_2834) ;  /* 0x0000003000027945 */ /* 0x000fe60003800000 */
[----:B------:R-:W2:Y:S02]  /*24ce0*/  SYNCS.PHASECHK.TRANS64.TRYWAIT P0, [R3+URZ+0x34840], R2 ;  /* 0x03484002030075a7 */ /* 0x000ea4000800017f */
[----:B--2---:R-:W-:Y:S05]  /*24cf0*/  @!P0 BRA `(.L_x_2835) ;  /* 0x0000004000208947 */ /* 0x004fea0003800000 */
.L_x_2953:
[----:B------:R-:W-:Y:S05]  /*24d00*/  BSYNC B2 ;  /* 0x0000000000027941 */ /* 0x000fea0003800000 */
.L_x_2834:
        /* <DEDUP_REMOVED lines=11> */
.L_x_2837:
[----:B------:R-:W-:Y:S05]  /*24dc0*/  BSYNC B2 ;  /* 0x0000000000027941 */ /* 0x000fea0003800000 */
.L_x_2836:
        /* <DEDUP_REMOVED lines=12> */
.L_x_2838:
        /* <DEDUP_REMOVED lines=16> */
.L_x_2839:
        /* <DEDUP_REMOVED lines=15> */
.L_x_2840:
        /* <DEDUP_REMOVED lines=15> */
.L_x_2954:
[----:B------:R-:W-:Y:S05]  /*25170*/  BSYNC B2 ;  /* 0x0000000000027941 */ /* 0x000fea0003800000 */
.L_x_2841:
        /* <DEDUP_REMOVED lines=10> */
.L_x_2843:
[----:B------:R-:W2:Y:S01]  /*25220*/  LDL R3, [R1+0x10] ;  /* 0x0000100001037983 */ /* 0x000ea20000100800 */
[----:B------:R-:W-:Y:S01]  /*25230*/  BSSY B2, `(.L_x_2844) ;  /* 0x0000004000027945 */ /* 0x000fe20003800000 */
[----:B--2---:R-:W-:-:S13]  /*25240*/  LOP3.LUT P0, RZ, R3, 0x8, RZ, 0xc0, !PT ;  /* 0x0000000803ff7812 */ /* 0x004fda000780c0ff */
[----:B------:R-:W-:Y:S05]  /*25250*/  @P0 BRA `(.L_x_2845) ;  /* 0x0000000000040947 */ /* 0x000fea0003800000 */
[----:B------:R-:W-:Y:S01]  /*25260*/  BPT.TRAP 0x1 ;  /* 0x000000040000795c */ /* 0x000fe20000300000 */
.L_x_2845:
[----:B------:R-:W-:Y:S05]  /*25270*/  BSYNC B2 ;  /* 0x0000000000027941 */ /* 0x000fea0003800000 */
.L_x_2844:
        /* <DEDUP_REMOVED lines=12> */
.L_x_2846:
        /* <DEDUP_REMOVED lines=15> */
.L_x_2847:
        /* <DEDUP_REMOVED lines=12> */
.L_x_2832:
[----:B------:R-:W-:Y:S05]  /*254f0*/  BSYNC B1 ;  /* 0x0000000000017941 */ /* 0x000fea0003800000 */
.L_x_2831:
[----:B------:R-:W2:Y:S01]  /*25500*/  LDL R2, [R1+0x34] ;  /* 0x0000340001027983 */ /* 0x000ea20000100800 */
[----:B------:R-:W-:Y:S01]  /*25510*/  VIADD R0, R0, 0xfffffffe ;  /* 0xfffffffe00007836 */ /* 0x000fe20000000000 */
[----:B--2---:R-:W-:-:S13]  /*25520*/  ISETP.GT.AND P0, PT, R6, R2, PT ;  /* 0x000000020600720c */ /* 0x004fda0003f04270 */
[----:B------:R-:W-:Y:S05]  /*25530*/  @P0 BRA `(.L_x_2848) ;  /* 0xffffffe800ac0947 */ /* 0x000fea000383ffff */
.L_x_2794:
[----:B------:R-:W-:Y:S05]  /*25540*/  BSYNC B0 ;  /* 0x0000000000007941 */ /* 0x000fea0003800000 */
.L_x_2793:
        /* <DEDUP_REMOVED lines=18> */
.L_x_2850:
[----:B------:R-:W-:Y:S05]  /*25670*/  BSYNC B0 ;  /* 0x0000000000007941 */ /* 0x000fea0003800000 */
.L_x_2849:
        /* <DEDUP_REMOVED lines=10> */
.L_x_2955:
[----:B------:R-:W-:Y:S05]  /*25720*/  BSYNC B1 ;  /* 0x0000000000017941 */ /* 0x000fea0003800000 */
.L_x_2853:
        /* <DEDUP_REMOVED lines=10> */
.L_x_2855:
[----:B------:R-:W3:Y:S01]  /*257d0*/  LDL R2, [R1+0x10] ;  /* 0x0000100001027983 */ /* 0x000ee20000100800 */
[----:B------:R-:W-:Y:S01]  /*257e0*/  BSSY B1, `(.L_x_2856) ;  /* 0x0000004000017945 */ /* 0x000fe20003800000 */
[----:B---3--:R-:W-:-:S13]  /*257f0*/  LOP3.LUT P0, RZ, R2, 0x8, RZ, 0xc0, !PT ;  /* 0x0000000802ff7812 */ /* 0x008fda000780c0ff */
[----:B------:R-:W-:Y:S05]  /*25800*/  @P0 BRA `(.L_x_2857) ;  /* 0x0000000000040947 */ /* 0x000fea0003800000 */
[----:B------:R-:W-:Y:S01]  /*25810*/  BPT.TRAP 0x1 ;  /* 0x000000040000795c */ /* 0x000fe20000300000 */
.L_x_2857:
[----:B------:R-:W-:Y:S05]  /*25820*/  BSYNC B1 ;  /* 0x0000000000017941 */ /* 0x000fea0003800000 */
.L_x_2856:
        /* <DEDUP_REMOVED lines=12> */
.L_x_2858:
        /* <DEDUP_REMOVED lines=15> */
.L_x_2859:
        /* <DEDUP_REMOVED lines=10> */
.L_x_2852:
[----:B------:R-:W-:Y:S05]  /*25a80*/  BSYNC B0 ;  /* 0x0000000000007941 */ /* 0x000fea0003800000 */
.L_x_2851:
[----:B------:R-:W3:Y:S01]  /*25a90*/  LDL.LU R4, [R1+0x1c] ;  /* 0x00001c0001047983 */ /* 0x000ee20000300800 */
[----:B------:R-:W-:-:S05]  /*25aa0*/  VIADD R19, R19, 0x1 ;  /* 0x0000000113137836 */ /* 0x000fca0000000000 */
[----:B------:R-:W-:-:S04]  /*25ab0*/  ISETP.NE.AND P0, PT, R19, 0x2, PT ;  /* 0x000000021300780c */ /* 0x000fc80003f05270 */
[----:B------:R-:W-:Y:S02]  /*25ac0*/  SEL R0, RZ, 0x1, P0 ;  /* 0x00000001ff007807 */ /* 0x000fe40000000000 */
[----:B------:R-:W-:Y:S02]  /*25ad0*/  SEL R19, R19, RZ, P0 ;  /* 0x000000ff13137207 */ /* 0x000fe40000000000 */
[----:B---3--:R-:W-:-:S05]  /*25ae0*/  LOP3.LUT R4, R4, R0, RZ, 0x3c, !PT ;  /* 0x0000000004047212 */ /* 0x008fca00078e3cff */
[----:B------:R3:W-:Y:S02]  /*25af0*/  STL [R1+0x1c], R4 ;  /* 0x00001c0401007387 */ /* 0x0007e40000100800 */
.L_x_2773:
[----:B------:R-:W-:Y:S05]  /*25b00*/  BSYNC B7 ;  /* 0x0000000000077941 */ /* 0x000fea0003800000 */
.L_x_2771:
[----:B0-----:R-:W5:Y:S02]  /*25b10*/  LDL R10, [R1+0x10] ;  /* 0x00001000010a7983 */ /* 0x001f640000100800 */
[----:B-----5:R-:W-:-:S13]  /*25b20*/  LOP3.LUT P0, RZ, R10, 0x10, RZ, 0xc0, !PT ;  /* 0x000000100aff7812 */ /* 0x020fda000780c0ff */
[----:B------:R-:W-:Y:S05]  /*25b30*/  @!P0 BRA `(.L_x_2860) ;  /* 0x00000000002c8947 */ /* 0x000fea0003800000 */
[----:B------:R-:W-:Y:S05]  /*25b40*/  WARPSYNC.ALL ;  /* 0x0000000000007948 */ /* 0x000fea0003800000 */
[----:B------:R-:W0:Y:S08]  /*25b50*/  S2UR UR5, SR_CgaCtaId ;  /* 0x00000000000579c3 */ /* 0x000e300000008800 */
[----:B------:R-:W-:Y:S06]  /*25b60*/  BAR.SYNC.DEFER_BLOCKING 0x5, 0x180 ;  /* 0x0146000000007b1d */ /* 0x000fec0000010000 */
[----:B------:R-:W-:-:S02]  /*25b70*/  UMOV UR4, 0x400 ;  /* 0x0000040000047882 */ /* 0x000fc40000000000 */
[----:B0-----:R-:W-:-:S06]  /*25b80*/  ULEA UR4, UR5, UR4, 0x18 ;  /* 0x0000000405047291 */ /* 0x001fcc000f8ec03f */
[----:B------:R-:W-:-:S05]  /*25b90*/  IMAD.U32 R18, RZ, RZ, UR4 ;  /* 0x00000004ff127e24 */ /* 0x000fca000f8e00ff */
[----:B-123--:R-:W0:Y:S04]  /*25ba0*/  LDS.128 R4, [R18+0x348d0] ;  /* 0x0348d00012047984 */ /* 0x00ee280000000c00 */
[----:B0-----:R1:W-:Y:S04]  /*25bb0*/  STL.64 [R1], R4 ;  /* 0x0000000401007387 */ /* 0x0013e80000100a00 */
[----:B------:R1:W-:Y:S01]  /*25bc0*/  STL.64 [R1+0x8], R6 ;  /* 0x0000080601007387 */ /* 0x0003e20000100a00 */
[----:B------:R-:W-:Y:S06]  /*25bd0*/  BAR.ARV 0x4, 0x180 ;  /* 0x0106000000007b1d */ /* 0x000fec0000002000 */
[----:B------:R-:W-:Y:S05]  /*25be0*/  BRA `(.L_x_2861) ;  /* 0x0000001000307947 */ /* 0x000fea0003800000 */
.L_x_2860:
[----:B------:R-:W5:Y:S01]  /*25bf0*/  LDL R16, [R1+0x2c] ;  /* 0x00002c0001107983 */ /* 0x000f620000100800 */
[----:B------:R-:W-:Y:S01]  /*25c00*/  UMOV UR4, 0xffffffff ;  /* 0xffffffff00047882 */ /* 0x000fe20000000000 */
[----:B-----5:R-:W-:Y:S02]  /*25c10*/  ISETP.NE.AND P5, PT, R16, 0x1f, PT ;  /* 0x0000001f1000780c */ /* 0x020fe40003fa5270 */
[----:B------:R-:W-:Y:S11]  /*25c20*/  BRA.DIV UR4, `(.L_x_2862) ;  /* 0x0000003204907947 */ /* 0x000ff6000b800000 */
[----:B------:R-:W4:Y:S01]  /*25c30*/  LDL R3, [R1+0xc] ;  /* 0x00000c0001037983 */ /* 0x000f220000100800 */
[----:B------:R-:W-:-:S03]  /*25c40*/  ULDC UR4, c[0x0][0xc3c] ;  /* 0x00030f0000047ab9 */ /* 0x000fc60000000800 */
[----:B------:R-:W5:Y:S01]  /*25c50*/  LDL.LU R2, [R1] ;  /* 0x0000000001027983 */ /* 0x000f620000300800 */
[----:B------:R-:W-:Y:S01]  /*25c60*/  LOP3.LUT P4, RZ, R10, 0x1, RZ, 0xc0, !PT ;  /* 0x000000010aff7812 */ /* 0x000fe2000788c0ff */
[----:B----4-:R-:W-:Y:S02]  /*25c70*/  IMAD.IADD R0, R3, 0x1, R16 ;  /* 0x0000000103007824 */ /* 0x010fe400078e0210 */
[----:B-----5:R-:W-:-:S03]  /*25c80*/  IMAD.MOV.U32 R10, RZ, RZ, R2 ;  /* 0x000000ffff0a7224 */ /* 0x020fc600078e0002 */
[----:B------:R-:W-:-:S13]  /*25c90*/  ISETP.GE.OR P0, PT, R0, UR4, !P5 ;  /* 0x0000000400007c0c */ /* 0x000fda000ef06670 */
[----:B------:R-:W0:Y:S08]  /*25ca0*/  @!P0 LDC.64 R2, c[0x0][0xc80] ;  /* 0x00032000ff028b82 */ /* 0x000e300000000a00 */
[----:B-1----:R-:W1:Y:S01]  /*25cb0*/  @!P0 LDC.64 R6, c[0x0][0xc78] ;  /* 0x00031e00ff068b82 */ /* 0x002e620000000a00 */
        /* <DEDUP_REMOVED lines=9> */
[----:B------:R-:W-:-:S03]  /*25d50*/  ISETP.GE.U32.AND P3, PT, R16, 0x10, PT ;  /* 0x000000101000780c */ /* 0x000fc60003f66070 */
[----:B------:R-:W-:Y:S01]  /*25d60*/  SHFL.IDX PT, R0, R10, 0x1, 0x1f ;  /* 0x00201f000a007f89 */ /* 0x000fe200000e0000 */
[----:B----4-:R-:W-:Y:S02]  /*25d70*/  @!P0 IMAD.MOV.U32 R4, RZ, RZ, R8 ;  /* 0x000000ffff048224 */ /* 0x010fe400078e0008 */
[----:B------:R-:W-:Y:S02]  /*25d80*/  IMAD.MOV.U32 R8, RZ, RZ, RZ ;  /* 0x000000ffff087224 */ /* 0x000fe400078e00ff */
        /* <DEDUP_REMOVED lines=19> */
.L_x_2965:
[----:B------:R-:W-:Y:S02]  /*25ec0*/  ULDC UR4, c[0x0][0xc38] ;  /* 0x00030e0000047ab9 */ /* 0x000fe40000000800 */
[----:B------:R-:W-:-:S04]  /*25ed0*/  IMAD.U32 R2, RZ, RZ, UR4 ;  /* 0x00000004ff027e24 */ /* 0x000fc8000f8e00ff */
[----:B-1----:R-:W-:-:S04]  /*25ee0*/  IMAD R9, R9, R2, RZ ;  /* 0x0000000209097224 */ /* 0x002fc800078e02ff */
[----:B------:R-:W-:-:S05]  /*25ef0*/  IMAD.IADD R0, R0, 0x1, R9 ;  /* 0x0000000100007824 */ /* 0x000fca00078e0209 */
[----:B------:R-:W-:-:S13]  /*25f00*/  ISETP.GT.AND P4, PT, R0, R5, PT ;  /* 0x000000050000720c */ /* 0x000fda0003f84270 */
[----:B------:R-:W-:Y:S05]  /*25f10*/  @P4 BRA `(.L_x_2863) ;  /* 0x0000000000b04947 */ /* 0x000fea0003800000 */
.L_x_2866:
        /* <DEDUP_REMOVED lines=38> */
.L_x_2973:
[----:B------:R-:W-:Y:S02]  /*26180*/  ULDC UR4, c[0x0][0xc38] ;  /* 0x00030e0000047ab9 */ /* 0x000fe40000000800 */
[----:B------:R-:W-:-:S04]  /*26190*/  IMAD.U32 R2, RZ, RZ, UR4 ;  /* 0x00000004ff027e24 */ /* 0x000fc8000f8e00ff */
[----:B-1----:R-:W-:-:S04]  /*261a0*/  IMAD R9, R9, R2, RZ ;  /* 0x0000000209097224 */ /* 0x002fc800078e02ff */
[----:B------:R-:W-:-:S05]  /*261b0*/  IMAD.IADD R0, R9, 0x1, R0 ;  /* 0x0000000109007824 */ /* 0x000fca00078e0200 */
[----:B------:R-:W-:-:S13]  /*261c0*/  ISETP.GT.AND P4, PT, R0, R5, PT ;  /* 0x000000050000720c */ /* 0x000fda0003f84270 */
[----:B------:R-:W-:Y:S05]  /*261d0*/  @!P4 BRA `(.L_x_2866) ;  /* 0xfffffffc0050c947 */ /* 0x000fea000383ffff */
.L_x_2863:
        /* <DEDUP_REMOVED lines=12> */
.L_x_2978:
[----:B------:R-:W-:-:S13]  /*262a0*/  ISETP.NE.AND P0, PT, R0, RZ, PT ;  /* 0x000000ff0000720c */ /* 0x000fda0003f05270 */
[----:B------:R-:W-:Y:S05]  /*262b0*/  @!P0 BRA `(.L_x_2868) ;  /* 0x0000000000148947 */ /* 0x000fea0003800000 */
[----:B------:R-:W-:Y:S01]  /*262c0*/  UMOV UR4, 0xffffffff ;  /* 0xffffffff00047882 */ /* 0x000fe20000000000 */
[----:B-1----:R-:W-:Y:S02]  /*262d0*/  VIADD R3, R3, 0xffffffff ;  /* 0xffffffff03037836 */ /* 0x002fe40000000000 */
[----:B------:R-:W-:Y:S05]  /*262e0*/  BRA.DIV UR4, `(.L_x_2869) ;  /* 0x0000003604887947 */ /* 0x000fea000b800000 */
[----:B------:R1:W2:Y:S02]  /*262f0*/  SHFL.IDX PT, R3, R7, R3, 0x1f ;  /* 0x00001f0307037589 */ /* 0x0002a400000e0000 */
.L_x_2981:
[----:B--2---:R-:W-:-:S07]  /*26300*/  IMAD.MOV.U32 R8, RZ, RZ, R3 ;  /* 0x000000ffff087224 */ /* 0x004fce00078e0003 */
.L_x_2868:
[----:B------:R-:W-:Y:S01]  /*26310*/  ISETP.NE.AND P0, PT, R6, 0x1, PT ;  /* 0x000000010600780c */ /* 0x000fe20003f05270 */
[----:B------:R-:W-:-:S05]  /*26320*/  IMAD R0, R8, R2, R9 ;  /* 0x0000000208007224 */ /* 0x000fca00078e0209 */
[----:B------:R2:W-:Y:S02]  /*26330*/  STL [R1], R0 ;  /* 0x0000000001007387 */ /* 0x0005e40000100800 */
[----:B--2---:R-:W-:-:S05]  /*26340*/  IMAD.IADD R0, R5, 0x1, -R0 ;  /* 0x0000000105007824 */ /* 0x004fca00078e0a00 */
[----:B------:R-:W-:Y:S05]  /*26350*/  @!P0 BRA `(.L_x_2870) ;  /* 0x0000000000e48947 */ /* 0x000fea0003800000 */
[----:B------:R-:W-:-:S04]  /*26360*/  IABS R5, R4 ;  /* 0x0000000400057213 */ /* 0x000fc80000000000 */
[----:B------:R-:W2:Y:S08]  /*26370*/  I2F.RP R2, R5 ;  /* 0x0000000500027306 */ /* 0x000eb00000209400 */
[----:B--2---:R-:W2:Y:S02]  /*26380*/  MUFU.RCP R2, R2 ;  /* 0x0000000200027308 */ /* 0x004ea40000001000 */
[----:B--2---:R-:W-:-:S06]  /*26390*/  VIADD R2, R2, 0xffffffe ;  /* 0x0ffffffe02027836 */ /* 0x004fcc0000000000 */
        /* <DEDUP_REMOVED lines=53> */
.L_x_2870:
[----:B-1----:R-:W2:Y:S01]  /*266f0*/  LDL R3, [R1+0xc] ;  /* 0x00000c0001037983 */ /* 0x002ea20000100800 */
[----:B0-----:R-:W2:Y:S02]  /*26700*/  LDC.64 R6, c[0x0][0xc90] ;  /* 0x00032400ff067b82 */ /* 0x001ea40000000a00 */
        /* <DEDUP_REMOVED lines=61> */
.L_x_2871:
[----:B------:R-:W-:-:S05]  /*26ae0*/  LOP3.LUT R0, RZ, R0, RZ, 0x33, !PT ;  /* 0x00000000ff007212 */ /* 0x000fca00078e33ff */
[----:B------:R-:W-:-:S05]  /*26af0*/  IMAD.IADD R0, R4, 0x1, R0 ;  /* 0x0000000104007824 */ /* 0x000fca00078e0200 */
[----:B------:R2:W-:Y:S01]  /*26b00*/  STL [R1+0x4], R0 ;  /* 0x0000040001007387 */ /* 0x0005e20000100800 */
[----:B------:R-:W-:Y:S05]  /*26b10*/  BRA `(.L_x_2872) ;  /* 0x0000000000287947 */ /* 0x000fea0003800000 */
.L_x_2864:
        /* <DEDUP_REMOVED lines=10> */
.L_x_2872:
[----:B-12---:R-:W2:Y:S04]  /*26bc0*/  LDL R0, [R1+0x2c] ;  /* 0x00002c0001007983 */ /* 0x006ea80000100800 */
[----:B0-----:R-:W3:Y:S04]  /*26bd0*/  LDL R2, [R1+0xc] ;  /* 0x00000c0001027983 */ /* 0x001ee80000100800 */
        /* <DEDUP_REMOVED lines=13> */
.L_x_2861:
[----:B----4-:R-:W2:Y:S01]  /*26cb0*/  LDL R0, [R1+0xc] ;  /* 0x00000c0001007983 */ /* 0x010ea20000100800 */
[----:B------:R-:W-:Y:S02]  /*26cc0*/  ULDC UR4, c[0x0][0xc3c] ;  /* 0x00030f0000047ab9 */ /* 0x000fe40000000800 */
[----:B--2---:R-:W-:-:S13]  /*26cd0*/  ISETP.GE.AND P0, PT, R0, UR4, PT ;  /* 0x0000000400007c0c */ /* 0x004fda000bf06270 */
[----:B------:R-:W-:Y:S05]  /*26ce0*/  @!P0 BRA `(.L_x_2873) ;  /* 0xffffff8c00008947 */ /* 0x000fea000383ffff */
[----:B------:R-:W-:Y:S05]  /*26cf0*/  BSYNC B8 ;  /* 0x0000000000087941 */ /* 0x000fea0003800000 */
.L_x_2725:
        /* <DEDUP_REMOVED lines=12> */
.L_x_2982:
[----:B------:R-:W-:Y:S05]  /*26dc0*/  BSYNC B0 ;  /* 0x0000000000007941 */ /* 0x000fea0003800000 */
.L_x_2874:
[----:B------:R-:W-:-:S03]  /*26dd0*/  UMOV UR4, 0xffffffff ;  /* 0xffffffff00047882 */ /* 0x000fc60000000000 */
[----:B------:R-:W-:Y:S05]  /*26de0*/  BRA.DIV UR4, `(.L_x_2876) ;  /* 0x0000002e04087947 */ /* 0x000fea000b800000 */
[----:B------:R-:W1:Y:S02]  /*26df0*/  S2R R2, SR_TID.X ;  /* 0x0000000000027919 */ /* 0x000e640000002100 */
[----:B-1----:R-:W-:-:S04]  /*26e00*/  SHF.R.U32.HI R2, RZ, 0x5, R2 ;  /* 0x00000005ff027819 */ /* 0x002fc80000011602 */
[----:B------:R-:W-:-:S05]  /*26e10*/  LOP3.LUT R2, R2, 0x3, RZ, 0xc0, !PT ;  /* 0x0000000302027812 */ /* 0x000fca00078ec0ff */
[----:B------:R1:W2:Y:S02]  /*26e20*/  SHFL.IDX PT, R14, R2, RZ, 0x1f ;  /* 0x00001fff020e7589 */ /* 0x0002a400000e0000 */
.L_x_2985:
[----:B--2---:R-:W-:-:S13]  /*26e30*/  ISETP.NE.AND P0, PT, R14, RZ, PT ;  /* 0x000000ff0e00720c */ /* 0x004fda0003f05270 */
[----:B------:R-:W-:Y:S05]  /*26e40*/  @P0 BRA `(.L_x_2484) ;  /* 0x0000000000940947 */ /* 0x000fea0003800000 */
[----:B------:R-:W-:-:S03]  /*26e50*/  UMOV UR4, 0xffffffff ;  /* 0xffffffff00047882 */ /* 0x000fc60000000000 */
[----:B------:R-:W-:Y:S05]  /*26e60*/  BRA.DIV UR4, `(.L_x_2877) ;  /* 0x0000002e041c7947 */ /* 0x000fea000b800000 */
[----:B------:R-:W-:-:S13]  /*26e70*/  ELECT P6, URZ, PT ;  /* 0x00000000003f782f */ /* 0x000fda00038c0000 */
.L_x_2988:
        /* <DEDUP_REMOVED lines=8> */
.L_x_2878:
        /* <DEDUP_REMOVED lines=13> */
.L_x_2989:
[----:B------:R-:W1:Y:S02]  /*26fd0*/  SYNCS.PHASECHK.TRANS64.TRYWAIT P0, [R7+URZ], R2 ;  /* 0x00000002070075a7 */ /* 0x000e64000800017f */
[----:B-1----:R-:W-:Y:S05]  /*26fe0*/  @!P0 BRA `(.L_x_2880) ;  /* 0x0000002800f08947 */ /* 0x002fea0003800000 */
.L_x_2990:
[----:B------:R-:W-:Y:S05]  /*26ff0*/  @!P2 BRA `(.L_x_2881) ;  /* 0x000000000004a947 */ /* 0x000fea0003800000 */
[----:B------:R-:W-:Y:S01]  /*27000*/  BPT.TRAP 0x1 ;  /* 0x000000040000795c */ /* 0x000fe20000300000 */
.L_x_2881:
[----:B------:R-:W-:-:S04]  /*27010*/  VIADD R0, R0, 0x34860 ;  /* 0x0003486000007836 */ /* 0x000fc80000000000 */
[----:B------:R-:W-:-:S04]  /*27020*/  IMAD R4, R19, 0x8, R0 ;  /* 0x0000000813047824 */ /* 0x000fc800078e0200 */
[----:B------:R-:W2:Y:S02]  /*27030*/  SYNCS.PHASECHK.TRANS64.TRYWAIT P0, [R4+URZ], R5 ;  /* 0x00000005040075a7 */ /* 0x000ea4000800017f */
[----:B--2---:R-:W-:Y:S05]  /*27040*/  @!P0 BRA `(.L_x_2882) ;  /* 0x0000002800ec8947 */ /* 0x004fea0003800000 */
.L_x_2991:
[----:B------:R-:W-:-:S07]  /*27050*/  IMAD R3, R3, 0x8, R0 ;  /* 0x0000000803037824 */ /* 0x000fce00078e0200 */
.L_x_2883:
[----:B---3--:R3:W4:Y:S02]  /*27060*/  SYNCS.PHASECHK.TRANS64.TRYWAIT P0, [R3+URZ], R2 ;  /* 0x00000002030075a7 */ /* 0x008724000800017f */
[----:B----4-:R-:W-:Y:S05]  /*27070*/  @!P0 NANOSLEEP.SYNCS 0x989680 ;  /* 0x009896800000895d */ /* 0x010fea0003900000 */
[----:B------:R-:W4:Y:S02]  /*27080*/  @!P0 SYNCS.PHASECHK.TRANS64 P0, [R3+URZ], R2 ;  /* 0x00000002030085a7 */ /* 0x000f24000800007f */
[----:B----4-:R-:W-:Y:S05]  /*27090*/  @!P0 BRA `(.L_x_2883) ;  /* 0xfffffffc00f08947 */ /* 0x010fea000383ffff */
.L_x_2484:
[----:B------:R-:W-:Y:S05]  /*270a0*/  BSYNC B9 ;  /* 0x0000000000097941 */ /* 0x000fea0003800000 */
.L_x_2481:
[----:B------:R-:W-:Y:S05]  /*270b0*/  EXIT ;  /* 0x000000000000794d */ /* 0x000fea0003800000 */
.L_x_2504:
[----:B-1----:R1:W2:Y:S02]  /*270c0*/  SYNCS.PHASECHK.TRANS64.TRYWAIT P5, [R3+URZ+0x34890], R0 ;  /* 0x03489000030075a7 */ /* 0x0022a400080a017f */
[----:B--2---:R-:W-:Y:S05]  /*270d0*/  @!P5 NANOSLEEP.SYNCS 0x989680 ;  /* 0x009896800000d95d */ /* 0x004fea0003900000 */
[----:B------:R-:W2:Y:S02]  /*270e0*/  @!P5 SYNCS.PHASECHK.TRANS64 P5, [R3+URZ+0x34890], R0 ;  /* 0x034890000300d5a7 */ /* 0x000ea400080a007f */
[----:B--2---:R-:W-:Y:S05]  /*270f0*/  @!P5 BRA `(.L_x_2504) ;  /* 0xfffffffc00f0d947 */ /* 0x004fea000383ffff */
[----:B------:R-:W-:Y:S05]  /*27100*/  BRA `(.L_x_2884) ;  /* 0xfffffdc800ec7947 */ /* 0x000fea000383ffff */
.L_x_2558:
[----:B-1----:R1:W2:Y:S02]  /*27110*/  SYNCS.PHASECHK.TRANS64.TRYWAIT P5, [R3+URZ+0x34890], R0 ;  /* 0x03489000030075a7 */ /* 0x0022a400080a017f */
[----:B--2---:R-:W-:Y:S05]  /*27120*/  @!P5 NANOSLEEP.SYNCS 0x989680 ;  /* 0x009896800000d95d */ /* 0x004fea0003900000 */
[----:B------:R-:W2:Y:S02]  /*27130*/  @!P5 SYNCS.PHASECHK.TRANS64 P5, [R3+URZ+0x34890], R0 ;  /* 0x034890000300d5a7 */ /* 0x000ea400080a007f */
[----:B--2---:R-:W-:Y:S05]  /*27140*/  @!P5 BRA `(.L_x_2558) ;  /* 0xfffffffc00f0d947 */ /* 0x004fea000383ffff */
[----:B------:R-:W-:Y:S05]  /*27150*/  BRA `(.L_x_2885) ;  /* 0xfffffe0000507947 */ /* 0x000fea000383ffff */
.L_x_2583:
[----:B-1----:R1:W2:Y:S02]  /*27160*/  SYNCS.PHASECHK.TRANS64.TRYWAIT P4, [R3+URZ+0x34890], R0 ;  /* 0x03489000030075a7 */ /* 0x0022a4000808017f */
[----:B--2---:R-:W-:Y:S05]  /*27170*/  @!P4 NANOSLEEP.SYNCS 0x989680 ;  /* 0x009896800000c95d */ /* 0x004fea0003900000 */
[----:B------:R-:W2:Y:S02]  /*27180*/  @!P4 SYNCS.PHASECHK.TRANS64 P4, [R3+URZ+0x34890], R0 ;  /* 0x034890000300c5a7 */ /* 0x000ea4000808007f */
[----:B--2---:R-:W-:Y:S05]  /*27190*/  @!P4 BRA `(.L_x_2583) ;  /* 0xfffffffc00f0c947 */ /* 0x004fea000383ffff */
[----:B------:R-:W-:Y:S05]  /*271a0*/  BRA `(.L_x_2886) ;  /* 0xfffffe3400207947 */ /* 0x000fea000383ffff */
.L_x_2589:
[----:B0-----:R0:W2:Y:S02]  /*271b0*/  SYNCS.PHASECHK.TRANS64.TRYWAIT P4, [R3+URZ+0x348b0], R0 ;  /* 0x0348b000030075a7 */ /* 0x0010a4000808017f */
[----:B--2---:R-:W-:Y:S05]  /*271c0*/  @!P4 NANOSLEEP.SYNCS 0x989680 ;  /* 0x009896800000c95d */ /* 0x004fea0003900000 */
[----:B------:R-:W2:Y:S02]  /*271d0*/  @!P4 SYNCS.PHASECHK.TRANS64 P4, [R3+URZ+0x348b0], R0 ;  /* 0x0348b0000300c5a7 */ /* 0x000ea4000808007f */
[----:B--2---:R-:W-:Y:S05]  /*271e0*/  @!P4 BRA `(.L_x_2589) ;  /* 0xfffffffc00f0c947 */ /* 0x004fea000383ffff */
[----:B------:R-:W-:Y:S05]  /*271f0*/  BRA `(.L_x_2887) ;  /* 0xfffffe3800207947 */ /* 0x000fea000383ffff */
.L_x_2609:
        /* <DEDUP_REMOVED lines=8> */
.L_x_2889:
[----:B------:R-:W-:Y:S05]  /*27280*/  BSYNC B1 ;  /* 0x0000000000017941 */ /* 0x000fea0003800000 */
.L_x_2888:
        /* <DEDUP_REMOVED lines=8> */
.L_x_2890:
[----:B------:R-:W-:Y:S02]  /*27310*/  IMAD.MOV.U32 R13, RZ, RZ, R63 ;  /* 0x000000ffff0d7224 */ /* 0x000fe400078e003f */
[----:B------:R-:W-:-:S07]  /*27320*/  IMAD.MOV.U32 R6, RZ, RZ, R14 ;  /* 0x000000ffff067224 */ /* 0x000fce00078e000e */
[----:B------:R-:W-:Y:S05]  /*27330*/  WARPSYNC.COLLECTIVE R15, `(.L_x_2891) ;  /* 0x000000000f087348 */ /* 0x000fea0003c00000 */
[----:B------:R0:W1:Y:S02]  /*27340*/  SHFL.IDX P6, R14, R13, R12, R11 ;  /* 0x0000000c0d0e7389 */ /* 0x00006400000c000b */
[----:B01----:R-:W-:Y:S01]  /*27350*/  ENDCOLLECTIVE ;  /* 0x000000000000791b */ /* 0x003fe20003800000 */
.L_x_2891:
[----:B------:R-:W-:Y:S02]  /*27360*/  IMAD.MOV.U32 R13, RZ, RZ, R3 ;  /* 0x000000ffff0d7224 */ /* 0x000fe400078e0003 */
[----:B------:R-:W-:-:S07]  /*27370*/  IMAD.MOV.U32 R9, RZ, RZ, R14 ;  /* 0x000000ffff097224 */ /* 0x000fce00078e000e */
[----:B------:R-:W-:Y:S05]  /*27380*/  WARPSYNC.COLLECTIVE R15, `(.L_x_2892) ;  /* 0x000000000f087348 */ /* 0x000fea0003c00000 */
[----:B------:R0:W1:Y:S02]  /*27390*/  SHFL.IDX P6, R14, R13, R12, R11 ;  /* 0x0000000c0d0e7389 */ /* 0x00006400000c000b */
[----:B01----:R-:W-:Y:S01]  /*273a0*/  ENDCOLLECTIVE ;  /* 0x000000000000791b */ /* 0x003fe20003800000 */
.L_x_2892:
[----:B------:R-:W-:Y:S01]  /*273b0*/  IMAD.MOV.U32 R8, RZ, RZ, R14 ;  /* 0x000000ffff087224 */ /* 0x000fe200078e000e */
[----:B------:R-:W-:Y:S06]  /*273c0*/  BRA `(.L_x_2893) ;  /* 0xfffffe48001c7947 */ /* 0x000fec000383ffff */
.L_x_2612:
        /* <DEDUP_REMOVED lines=8> */
.L_x_2895:
[----:B------:R-:W-:Y:S05]  /*27450*/  BSYNC B1 ;  /* 0x0000000000017941 */ /* 0x000fea0003800000 */
.L_x_2894:
        /* <DEDUP_REMOVED lines=8> */
.L_x_2896:
[----:B------:R-:W-:Y:S02]  /*274e0*/  IMAD.MOV.U32 R13, RZ, RZ, R63 ;  /* 0x000000ffff0d7224 */ /* 0x000fe400078e003f */
[----:B------:R-:W-:-:S07]  /*274f0*/  IMAD.MOV.U32 R65, RZ, RZ, R14 ;  /* 0x000000ffff417224 */ /* 0x000fce00078e000e */
[----:B------:R-:W-:Y:S05]  /*27500*/  WARPSYNC.COLLECTIVE R15, `(.L_x_2897) ;  /* 0x000000000f087348 */ /* 0x000fea0003c00000 */
[----:B------:R0:W1:Y:S02]  /*27510*/  SHFL.IDX P6, R14, R13, R12, R11 ;  /* 0x0000000c0d0e7389 */ /* 0x00006400000c000b */
[----:B01----:R-:W-:Y:S01]  /*27520*/  ENDCOLLECTIVE ;  /* 0x000000000000791b */ /* 0x003fe20003800000 */
.L_x_2897:
[----:B------:R-:W-:Y:S02]  /*27530*/  IMAD.MOV.U32 R13, RZ, RZ, R3 ;  /* 0x000000ffff0d7224 */ /* 0x000fe400078e0003 */
[----:B------:R-:W-:-:S07]  /*27540*/  IMAD.MOV.U32 R63, RZ, RZ, R14 ;  /* 0x000000ffff3f7224 */ /* 0x000fce00078e000e */
[----:B------:R-:W-:Y:S05]  /*27550*/  WARPSYNC.COLLECTIVE R15, `(.L_x_2898) ;  /* 0x000000000f087348 */ /* 0x000fea0003c00000 */
[----:B------:R0:W1:Y:S02]  /*27560*/  SHFL.IDX P6, R14, R13, R12, R11 ;  /* 0x0000000c0d0e7389 */ /* 0x00006400000c000b */
[----:B01----:R-:W-:Y:S01]  /*27570*/  ENDCOLLECTIVE ;  /* 0x000000000000791b */ /* 0x003fe20003800000 */
.L_x_2898:
[----:B------:R-:W-:Y:S01]  /*27580*/  IMAD.MOV.U32 R62, RZ, RZ, R14 ;  /* 0x000000ffff3e7224 */ /* 0x000fe200078e000e */
[----:B------:R-:W-:Y:S06]  /*27590*/  BRA `(.L_x_2899) ;  /* 0xfffffe4c00d07947 */ /* 0x000fec000383ffff */
.L_x_2616:
[----:B0-----:R0:W1:Y:S02]  /*275a0*/  SYNCS.PHASECHK.TRANS64.TRYWAIT P0, [R2+URZ+0x34800], R5 ;  /* 0x03480005020075a7 */ /* 0x001064000800017f */
[----:B-1----:R-:W-:Y:S05]  /*275b0*/  @!P0 NANOSLEEP.SYNCS 0x989680 ;  /* 0x009896800000895d */ /* 0x002fea0003900000 */
[----:B------:R-:W1:Y:S02]  /*275c0*/  @!P0 SYNCS.PHASECHK.TRANS64 P0, [R2+URZ+0x34800], R5 ;  /* 0x03480005020085a7 */ /* 0x000e64000800007f */
[----:B-1----:R-:W-:Y:S05]  /*275d0*/  @!P0 BRA `(.L_x_2616) ;  /* 0xfffffffc00f08947 */ /* 0x002fea000383ffff */
[----:B------:R-:W-:Y:S05]  /*275e0*/  BRA `(.L_x_2900) ;  /* 0xfffffe58000c7947 */ /* 0x000fea000383ffff */
.L_x_2640:
        /* <DEDUP_REMOVED lines=8> */
.L_x_2902:
[----:B------:R-:W-:Y:S05]  /*27670*/  BSYNC B1 ;  /* 0x0000000000017941 */ /* 0x000fea0003800000 */
.L_x_2901:
        /* <DEDUP_REMOVED lines=8> */
.L_x_2903:
[----:B------:R-:W-:Y:S02]  /*27700*/  IMAD.MOV.U32 R7, RZ, RZ, R3 ;  /* 0x000000ffff077224 */ /* 0x000fe400078e0003 */
[----:B------:R-:W-:Y:S02]  /*27710*/  IMAD.MOV.U32 R13, RZ, RZ, R67 ;  /* 0x000000ffff0d7224 */ /* 0x000fe400078e0043 */
[----:B------:R-:W-:-:S07]  /*27720*/  IMAD.MOV.U32 R0, RZ, RZ, R14 ;  /* 0x000000ffff007224 */ /* 0x000fce00078e000e */
[----:B------:R-:W-:Y:S05]  /*27730*/  WARPSYNC.COLLECTIVE R15, `(.L_x_2904) ;  /* 0x000000000f087348 */ /* 0x000fea0003c00000 */
[----:B------:R0:W1:Y:S02]  /*27740*/  SHFL.IDX P6, R14, R13, R12, R11 ;  /* 0x0000000c0d0e7389 */ /* 0x00006400000c000b */
[----:B01----:R-:W-:Y:S01]  /*27750*/  ENDCOLLECTIVE ;  /* 0x000000000000791b */ /* 0x003fe20003800000 */
.L_x_2904:
[----:B------:R-:W-:Y:S02]  /*27760*/  IMAD.MOV.U32 R6, RZ, RZ, R0 ;  /* 0x000000ffff067224 */ /* 0x000fe400078e0000 */
[----:B------:R-:W-:Y:S02]  /*27770*/  IMAD.MOV.U32 R13, RZ, RZ, R66 ;  /* 0x000000ffff0d7224 */ /* 0x000fe400078e0042 */
[----:B------:R-:W-:-:S07]  /*27780*/  IMAD.MOV.U32 R4, RZ, RZ, R14 ;  /* 0x000000ffff047224 */ /* 0x000fce00078e000e */
[----:B------:R-:W-:Y:S05]  /*27790*/  WARPSYNC.COLLECTIVE R15, `(.L_x_2905) ;  /* 0x000000000f087348 */ /* 0x000fea0003c00000 */
[----:B------:R0:W1:Y:S02]  /*277a0*/  SHFL.IDX P6, R14, R13, R12, R11 ;  /* 0x0000000c0d0e7389 */ /* 0x00006400000c000b */
[----:B01----:R-:W-:Y:S01]  /*277b0*/  ENDCOLLECTIVE ;  /* 0x000000000000791b */ /* 0x003fe20003800000 */
.L_x_2905:
[----:B------:R-:W-:Y:S05]  /*277c0*/  BRA `(.L_x_2906) ;  /* 0xfffffe7c00a07947 */ /* 0x000fea000383ffff */
.L_x_2643:
        /* <DEDUP_REMOVED lines=8> */
.L_x_2908:
[----:B------:R-:W-:Y:S05]  /*27850*/  BSYNC B1 ;  /* 0x0000000000017941 */ /* 0x000fea0003800000 */
.L_x_2907:
        /* <DEDUP_REMOVED lines=8> */
.L_x_2909:
[----:B------:R-:W-:Y:S02]  /*278e0*/  IMAD.MOV.U32 R13, RZ, RZ, R67 ;  /* 0x000000ffff0d7224 */ /* 0x000fe400078e0043 */
[----:B------:R-:W-:-:S07]  /*278f0*/  IMAD.MOV.U32 R60, RZ, RZ, R14 ;  /* 0x000000ffff3c7224 */ /* 0x000fce00078e000e */
[----:B------:R-:W-:Y:S05]  /*27900*/  WARPSYNC.COLLECTIVE R15, `(.L_x_2910) ;  /* 0x000000000f087348 */ /* 0x000fea0003c00000 */
[----:B------:R0:W1:Y:S02]  /*27910*/  SHFL.IDX P6, R14, R13, R12, R11 ;  /* 0x0000000c0d0e7389 */ /* 0x00006400000c000b */
[----:B01----:R-:W-:Y:S01]  /*27920*/  ENDCOLLECTIVE ;  /* 0x000000000000791b */ /* 0x003fe20003800000 */
.L_x_2910:
[----:B------:R-:W-:Y:S02]  /*27930*/  IMAD.MOV.U32 R13, RZ, RZ, R66 ;  /* 0x000000ffff0d7224 */ /* 0x000fe400078e0042 */
[----:B------:R-:W-:-:S07]  /*27940*/  IMAD.MOV.U32 R67, RZ, RZ, R14 ;  /* 0x000000ffff437224 */ /* 0x000fce00078e000e */
[----:B------:R-:W-:Y:S05]  /*27950*/  WARPSYNC.COLLECTIVE R15, `(.L_x_2911) ;  /* 0x000000000f087348 */ /* 0x000fea0003c00000 */
[----:B------:R0:W1:Y:S02]  /*27960*/  SHFL.IDX P6, R14, R13, R12, R11 ;  /* 0x0000000c0d0e7389 */ /* 0x00006400000c000b */
[----:B01----:R-:W-:Y:S01]  /*27970*/  ENDCOLLECTIVE ;  /* 0x000000000000791b */ /* 0x003fe20003800000 */
.L_x_2911:
[----:B------:R-:W-:Y:S01]  /*27980*/  IMAD.MOV.U32 R66, RZ, RZ, R14 ;  /* 0x000000ffff427224 */ /* 0x000fe200078e000e */
[----:B------:R-:W-:Y:S06]  /*27990*/  BRA `(.L_x_2912) ;  /* 0xfffffe8000cc7947 */ /* 0x000fec000383ffff */
.L_x_2647:
[----:B0-----:R0:W1:Y:S02]  /*279a0*/  SYNCS.PHASECHK.TRANS64.TRYWAIT P0, [R2+URZ+0x34800], R61 ;  /* 0x0348003d020075a7 */ /* 0x001064000800017f */
[----:B-1----:R-:W-:Y:S05]  /*279b0*/  @!P0 NANOSLEEP.SYNCS 0x989680 ;  /* 0x009896800000895d */ /* 0x002fea0003900000 */
[----:B------:R-:W1:Y:S02]  /*279c0*/  @!P0 SYNCS.PHASECHK.TRANS64 P0, [R2+URZ+0x34800], R61 ;  /* 0x0348003d020085a7 */ /* 0x000e64000800007f */
[----:B-1----:R-:W-:Y:S05]  /*279d0*/  @!P0 BRA `(.L_x_2647) ;  /* 0xfffffffc00f08947 */ /* 0x002fea000383ffff */
[----:B------:R-:W-:Y:S05]  /*279e0*/  BRA `(.L_x_2913) ;  /* 0xfffffe88004c7947 */ /* 0x000fea000383ffff */
.L_x_2661:
[----:B-1----:R1:W2:Y:S02]  /*279f0*/  SYNCS.PHASECHK.TRANS64.TRYWAIT P2, [R6+URZ+0x34830], R3 ;  /* 0x03483003060075a7 */ /* 0x0022a4000804017f */
[----:B--2---:R-:W-:Y:S05]  /*27a00*/  @!P2 NANOSLEEP.SYNCS 0x989680 ;  /* 0x009896800000a95d */ /* 0x004fea0003900000 */
[----:B------:R-:W2:Y:S02]  /*27a10*/  @!P2 SYNCS.PHASECHK.TRANS64 P2, [R6+URZ+0x34830], R3 ;  /* 0x034830030600a5a7 */ /* 0x000ea4000804007f */
[----:B--2---:R-:W-:Y:S05]  /*27a20*/  @!P2 BRA `(.L_x_2661) ;  /* 0xfffffffc00f0a947 */ /* 0x004fea000383ffff */
[----:B------:R-:W-:Y:S05]  /*27a30*/  BRA `(.L_x_2660) ;  /* 0xfffffeb000dc7947 */ /* 0x000fea000383ffff */
.L_x_2668:
[----:B-1----:R1:W2:Y:S02]  /*27a40*/  SYNCS.PHASECHK.TRANS64.TRYWAIT P3, [R20+URZ+0x34830], R3 ;  /* 0x03483003140075a7 */ /* 0x0022a4000806017f */
[----:B--2---:R-:W-:Y:S05]  /*27a50*/  @!P3 NANOSLEEP.SYNCS 0x989680 ;  /* 0x009896800000b95d */ /* 0x004fea0003900000 */
[----:B------:R-:W2:Y:S02]  /*27a60*/  @!P3 SYNCS.PHASECHK.TRANS64 P3, [R20+URZ+0x34830], R3 ;  /* 0x034830031400b5a7 */ /* 0x000ea4000806007f */
[----:B--2---:R-:W-:Y:S05]  /*27a70*/  @!P3 BRA `(.L_x_2668) ;  /* 0xfffffffc00f0b947 */ /* 0x004fea000383ffff */
[----:B------:R-:W-:Y:S05]  /*27a80*/  BRA `(.L_x_2667) ;  /* 0xfffffedc002c7947 */ /* 0x000fea000383ffff */
.L_x_2673:
[----:B-1----:R1:W2:Y:S02]  /*27a90*/  SYNCS.PHASECHK.TRANS64.TRYWAIT P3, [R21+URZ+0x34850], R0 ;  /* 0x03485000150075a7 */ /* 0x0022a4000806017f */
[----:B--2---:R-:W-:Y:S05]  /*27aa0*/  @!P3 NANOSLEEP.SYNCS 0x989680 ;  /* 0x009896800000b95d */ /* 0x004fea0003900000 */
[----:B------:R-:W2:Y:S02]  /*27ab0*/  @!P3 SYNCS.PHASECHK.TRANS64 P3, [R21+URZ+0x34850], R0 ;  /* 0x034850001500b5a7 */ /* 0x000ea4000806007f */
[----:B--2---:R-:W-:Y:S05]  /*27ac0*/  @!P3 BRA `(.L_x_2673) ;  /* 0xfffffffc00f0b947 */ /* 0x004fea000383ffff */
[----:B------:R-:W-:Y:S05]  /*27ad0*/  BRA `(.L_x_2672) ;  /* 0xfffffee400f47947 */ /* 0x000fea000383ffff */
.L_x_2681:
[----:B-1----:R1:W2:Y:S02]  /*27ae0*/  SYNCS.PHASECHK.TRANS64.TRYWAIT P2, [R3+URZ+0x34830], R4 ;  /* 0x03483004030075a7 */ /* 0x0022a4000804017f */
[----:B--2---:R-:W-:Y:S05]  /*27af0*/  @!P2 NANOSLEEP.SYNCS 0x989680 ;  /* 0x009896800000a95d */ /* 0x004fea0003900000 */
[----:B------:R-:W2:Y:S02]  /*27b00*/  @!P2 SYNCS.PHASECHK.TRANS64 P2, [R3+URZ+0x34830], R4 ;  /* 0x034830040300a5a7 */ /* 0x000ea4000804007f */
[----:B--2---:R-:W-:Y:S05]  /*27b10*/  @!P2 BRA `(.L_x_2681) ;  /* 0xfffffffc00f0a947 */ /* 0x004fea000383ffff */
[----:B------:R-:W-:Y:S05]  /*27b20*/  BRA `(.L_x_2680) ;  /* 0xffffff08008c7947 */ /* 0x000fea000383ffff */
.L_x_2686:
[----:B-1----:R1:W2:Y:S02]  /*27b30*/  SYNCS.PHASECHK.TRANS64.TRYWAIT P2, [R15+URZ+0x34850], R0 ;  /* 0x034850000f0075a7 */ /* 0x0022a4000804017f */
[----:B--2---:R-:W-:Y:S05]  /*27b40*/  @!P2 NANOSLEEP.SYNCS 0x989680 ;  /* 0x009896800000a95d */ /* 0x004fea0003900000 */
[----:B------:R-:W2:Y:S02]  /*27b50*/  @!P2 SYNCS.PHASECHK.TRANS64 P2, [R15+URZ+0x34850], R0 ;  /* 0x034850000f00a5a7 */ /* 0x000ea4000804007f */
[----:B--2---:R-:W-:Y:S05]  /*27b60*/  @!P2 BRA `(.L_x_2686) ;  /* 0xfffffffc00f0a947 */ /* 0x004fea000383ffff */
[----:B------:R-:W-:Y:S05]  /*27b70*/  BRA `(.L_x_2685) ;  /* 0xffffff1400547947 */ /* 0x000fea000383ffff */
.L_x_2692:
[----:B-1----:R1:W2:Y:S02]  /*27b80*/  SYNCS.PHASECHK.TRANS64.TRYWAIT P0, [R7+URZ+0x34850], R8 ;  /* 0x03485008070075a7 */ /* 0x0022a4000800017f */
[----:B--2---:R-:W-:Y:S05]  /*27b90*/  @!P0 NANOSLEEP.SYNCS 0x989680 ;  /* 0x009896800000895d */ /* 0x004fea0003900000 */
[----:B------:R-:W2:Y:S02]  /*27ba0*/  @!P0 SYNCS.PHASECHK.TRANS64 P0, [R7+URZ+0x34850], R8 ;  /* 0x03485008070085a7 */ /* 0x000ea4000800007f */
[----:B--2---:R-:W-:Y:S05]  /*27bb0*/  @!P0 BRA `(.L_x_2692) ;  /* 0xfffffffc00f08947 */ /* 0x004fea000383ffff */
[----:B------:R-:W-:Y:S05]  /*27bc0*/  BRA `(.L_x_2691) ;  /* 0xffffff3000787947 */ /* 0x000fea000383ffff */
.L_x_2733:
        /* <DEDUP_REMOVED lines=11> */
.L_x_2915:
[----:B------:R-:W-:Y:S05]  /*27c80*/  BSYNC B1 ;  /* 0x0000000000017941 */ /* 0x000fea0003800000 */
.L_x_2914:
[----:B------:R-:W-:Y:S05]  /*27c90*/  BRA `(.L_x_2916) ;  /* 0xffffff8400c87947 */ /* 0x000fea000383ffff */
.L_x_2735:
[----:B------:R-:W-:Y:S01]  /*27ca0*/  BSSY B1, `(.L_x_2917) ;  /* 0x0000006000017945 */ /* 0x000fe20003800000 */
[----:B------:R-:W-:-:S07]  /*27cb0*/  IMAD.MOV.U32 R15, RZ, RZ, -0x1 ;  /* 0xffffffffff0f7424 */ /* 0x000fce00078e00ff */
[----:B0-----:R-:W-:Y:S05]  /*27cc0*/  WARPSYNC.COLLECTIVE R15, `(.L_x_2918) ;  /* 0x000000000f0c7348 */ /* 0x001fea0003c00000 */
[----:B------:R-:W-:Y:S02]  /*27cd0*/  ELECT P6, UR62, PT ;  /* 0x00000000003e782f */ /* 0x000fe400038c0000 */
[----:B------:R-:W-:Y:S01]  /*27ce0*/  MOV R14, UR62 ;  /* 0x0000003e000e7c02 */ /* 0x000fe20008000f00 */
[----:B0-----:R-:W-:Y:S10]  /*27cf0*/  ENDCOLLECTIVE ;  /* 0x000000000000791b */ /* 0x001ff40003800000 */
.L_x_2918:
[----:B------:R-:W-:Y:S05]  /*27d00*/  BSYNC B1 ;  /* 0x0000000000017941 */ /* 0x000fea0003800000 */
.L_x_2917:
[----:B------:R-:W-:Y:S01]  /*27d10*/  PLOP3.LUT P2, PT, P6, PT, PT, 0x80, 0x0 ;  /* 0x000000000000781c */ /* 0x000fe2000374f070 */
[----:B------:R-:W-:-:S12]  /*27d20*/  BRA `(.L_x_2734) ;  /* 0xffffff8400bc7947 */ /* 0x000fd8000383ffff */
.L_x_2737:
[----:B0-----:R0:W1:Y:S02]  /*27d30*/  SYNCS.PHASECHK.TRANS64.TRYWAIT P0, [R18+URZ+0x34820], R2 ;  /* 0x03482002120075a7 */ /* 0x001064000800017f */
[----:B-1----:R-:W-:Y:S05]  /*27d40*/  @!P0 NANOSLEEP.SYNCS 0x989680 ;  /* 0x009896800000895d */ /* 0x002fea0003900000 */
[----:B------:R-:W1:Y:S02]  /*27d50*/  @!P0 SYNCS.PHASECHK.TRANS64 P0, [R18+URZ+0x34820], R2 ;  /* 0x03482002120085a7 */ /* 0x000e64000800007f */
[----:B-1----:R-:W-:Y:S05]  /*27d60*/  @!P0 BRA `(.L_x_2737) ;  /* 0xfffffffc00f08947 */ /* 0x002fea000383ffff */
[----:B------:R-:W-:Y:S05]  /*27d70*/  BRA `(.L_x_2919) ;  /* 0xffffff8400cc7947 */ /* 0x000fea000383ffff */
.L_x_2741:
[----:B-1----:R1:W2:Y:S02]  /*27d80*/  SYNCS.PHASECHK.TRANS64.TRYWAIT P0, [R5+URZ+0x348a0], R8 ;  /* 0x0348a008050075a7 */ /* 0x0022a4000800017f */
[----:B--2---:R-:W-:Y:S05]  /*27d90*/  @!P0 NANOSLEEP.SYNCS 0x989680 ;  /* 0x009896800000895d */ /* 0x004fea0003900000 */
[----:B------:R-:W2:Y:S02]  /*27da0*/  @!P0 SYNCS.PHASECHK.TRANS64 P0, [R5+URZ+0x348a0], R8 ;  /* 0x0348a008050085a7 */ /* 0x000ea4000800007f */
[----:B--2---:R-:W-:Y:S05]  /*27db0*/  @!P0 BRA `(.L_x_2741) ;  /* 0xfffffffc00f08947 */ /* 0x004fea000383ffff */
[----:B------:R-:W-:Y:S05]  /*27dc0*/  BRA `(.L_x_2920) ;  /* 0xffffff8400ec7947 */ /* 0x000fea000383ffff */
.L_x_2748:
[----:B0-----:R0:W2:Y:S02]  /*27dd0*/  SYNCS.PHASECHK.TRANS64.TRYWAIT P0, [R5+URZ+0x348c0], R8 ;  /* 0x0348c008050075a7 */ /* 0x0010a4000800017f */
[----:B--2---:R-:W-:Y:S05]  /*27de0*/  @!P0 NANOSLEEP.SYNCS 0x989680 ;  /* 0x009896800000895d */ /* 0x004fea0003900000 */
[----:B------:R-:W2:Y:S02]  /*27df0*/  @!P0 SYNCS.PHASECHK.TRANS64 P0, [R5+URZ+0x348c0], R8 ;  /* 0x0348c008050085a7 */ /* 0x000ea4000800007f */
[----:B--2---:R-:W-:Y:S05]  /*27e00*/  @!P0 BRA `(.L_x_2748) ;  /* 0xfffffffc00f08947 */ /* 0x004fea000383ffff */
[----:B------:R-:W-:Y:S05]  /*27e10*/  BRA `(.L_x_2921) ;  /* 0xffffff8800e47947 */ /* 0x000fea000383ffff */
.L_x_2756:
[----:B0-----:R0:W1:Y:S02]  /*27e20*/  SYNCS.PHASECHK.TRANS64.TRYWAIT P0, [R6+URZ+0x348a0], R5 ;  /* 0x0348a005060075a7 */ /* 0x001064000800017f */
[----:B-1----:R-:W-:Y:S05]  /*27e30*/  @!P0 NANOSLEEP.SYNCS 0x989680 ;  /* 0x009896800000895d */ /* 0x002fea0003900000 */
[----:B------:R-:W1:Y:S02]  /*27e40*/  @!P0 SYNCS.PHASECHK.TRANS64 P0, [R6+URZ+0x348a0], R5 ;  /* 0x0348a005060085a7 */ /* 0x000e64000800007f */
[----:B-1----:R-:W-:Y:S05]  /*27e50*/  @!P0 BRA `(.L_x_2756) ;  /* 0xfffffffc00f08947 */ /* 0x002fea000383ffff */
[----:B------:R-:W-:Y:S05]  /*27e60*/  BRA `(.L_x_2922) ;  /* 0xffffff9000087947 */ /* 0x000fea000383ffff */
.L_x_2763:
[----:B-1----:R1:W2:Y:S02]  /*27e70*/  SYNCS.PHASECHK.TRANS64.TRYWAIT P0, [R6+URZ+0x348c0], R5 ;  /* 0x0348c005060075a7 */ /* 0x0022a4000800017f */
[----:B--2---:R-:W-:Y:S05]  /*27e80*/  @!P0 NANOSLEEP.SYNCS 0x989680 ;  /* 0x009896800000895d */ /* 0x004fea0003900000 */
[----:B------:R-:W2:Y:S02]  /*27e90*/  @!P0 SYNCS.PHASECHK.TRANS64 P0, [R6+URZ+0x348c0], R5 ;  /* 0x0348c005060085a7 */ /* 0x000ea4000800007f */
[----:B--2---:R-:W-:Y:S05]  /*27ea0*/  @!P0 BRA `(.L_x_2763) ;  /* 0xfffffffc00f08947 */ /* 0x004fea000383ffff */
[----:B------:R-:W-:Y:S05]  /*27eb0*/  BRA `(.L_x_2923) ;  /* 0xffffff9000fc7947 */ /* 0x000fea000383ffff */
.L_x_2779:
        /* <DEDUP_REMOVED lines=11> */
.L_x_2925:
[----:B------:R-:W-:Y:S05]  /*27f70*/  BSYNC B0 ;  /* 0x0000000000007941 */ /* 0x000fea0003800000 */
.L_x_2924:
[----:B------:R-:W-:Y:S05]  /*27f80*/  BRA `(.L_x_2926) ;  /* 0xffffffa000387947 */ /* 0x000fea000383ffff */
.L_x_2781:
[----:B------:R-:W-:Y:S01]  /*27f90*/  BSSY B0, `(.L_x_2927) ;  /* 0x0000006000007945 */ /* 0x000fe20003800000 */
[----:B------:R-:W-:-:S07]  /*27fa0*/  IMAD.MOV.U32 R15, RZ, RZ, -0x1 ;  /* 0xffffffffff0f7424 */ /* 0x000fce00078e00ff */
[----:B0-----:R-:W-:Y:S05]  /*27fb0*/  WARPSYNC.COLLECTIVE R15, `(.L_x_2928) ;  /* 0x000000000f0c7348 */ /* 0x001fea0003c00000 */
[----:B------:R-:W-:Y:S02]  /*27fc0*/  ELECT P6, UR62, PT ;  /* 0x00000000003e782f */ /* 0x000fe400038c0000 */
[----:B------:R-:W-:Y:S01]  /*27fd0*/  MOV R14, UR62 ;  /* 0x0000003e000e7c02 */ /* 0x000fe20008000f00 */
[----:B0-----:R-:W-:Y:S10]  /*27fe0*/  ENDCOLLECTIVE ;  /* 0x000000000000791b */ /* 0x001ff40003800000 */
.L_x_2928:
[----:B------:R-:W-:Y:S05]  /*27ff0*/  BSYNC B0 ;  /* 0x0000000000007941 */ /* 0x000fea0003800000 */
.L_x_2927:
[----:B------:R-:W-:Y:S05]  /*28000*/  BRA `(.L_x_2929) ;  /* 0xffffffa000447947 */ /* 0x000fea000383ffff */
.L_x_2783:
[----:B0-----:R0:W1:Y:S02]  /*28010*/  SYNCS.PHASECHK.TRANS64.TRYWAIT P0, [R0+URZ+0x34840], R2 ;  /* 0x03484002000075a7 */ /* 0x001064000800017f */
[----:B-1----:R-:W-:Y:S05]  /*28020*/  @!P0 NANOSLEEP.SYNCS 0x989680 ;  /* 0x009896800000895d */ /* 0x002fea0003900000 */
[----:B------:R-:W1:Y:S02]  /*28030*/  @!P0 SYNCS.PHASECHK.TRANS64 P0, [R0+URZ+0x34840], R2 ;  /* 0x03484002000085a7 */ /* 0x000e64000800007f */
[----:B-1----:R-:W-:Y:S05]  /*28040*/  @!P0 BRA `(.L_x_2783) ;  /* 0xfffffffc00f08947 */ /* 0x002fea000383ffff */
[----:B------:R-:W-:Y:S05]  /*28050*/  BRA `(.L_x_2930) ;  /* 0xffffffa000a47947 */ /* 0x000fea000383ffff */
.L_x_2787:
        /* <DEDUP_REMOVED lines=9> */
.L_x_2931:
[----:B------:R-:W-:Y:S02]  /*280f0*/  IMAD.MOV.U32 R13, RZ, RZ, R4 ;  /* 0x000000ffff0d7224 */ /* 0x000fe400078e0004 */
[----:B------:R-:W-:-:S07]  /*28100*/  IMAD.MOV.U32 R6, RZ, RZ, R14 ;  /* 0x000000ffff067224 */ /* 0x000fce00078e000e */
[----:B------:R-:W-:Y:S05]  /*28110*/  WARPSYNC.COLLECTIVE R15, `(.L_x_2932) ;  /* 0x000000000f087348 */ /* 0x000fea0003c00000 */
[----:B------:R0:W1:Y:S02]  /*28120*/  SHFL.IDX P6, R14, R13, R12, R11 ;  /* 0x0000000c0d0e7389 */ /* 0x00006400000c000b */
[----:B01----:R-:W-:Y:S01]  /*28130*/  ENDCOLLECTIVE ;  /* 0x000000000000791b */ /* 0x003fe20003800000 */
.L_x_2932:
[----:B------:R-:W-:-:S04]  /*28140*/  LOP3.LUT R5, R5, 0x7f, RZ, 0xc0, !PT ;  /* 0x0000007f05057812 */ /* 0x000fc800078ec0ff */
[----:B------:R-:W-:Y:S01]  /*28150*/  SHF.R.U32.HI R0, RZ, 0x3, R5 ;  /* 0x00000003ff007819 */ /* 0x000fe20000011605 */
[----:B------:R-:W-:Y:S02]  /*28160*/  IMAD R2, R9, R7, RZ ;  /* 0x0000000709027224 */ /* 0x000fe400078e02ff */
[----:B------:R0:W5:Y:S02]  /*28170*/  LDL R9, [R1+0x30] ;  /* 0x0000300001097983 */ /* 0x0001640000100800 */
[----:B------:R-:W-:Y:S02]  /*28180*/  IMAD R0, R10, 0x80, R0 ;  /* 0x000000800a007824 */ /* 0x000fe400078e0200 */
        /* <DEDUP_REMOVED lines=8> */
.L_x_2933:
        /* <DEDUP_REMOVED lines=17> */
.L_x_2934:
[----:B------:R-:W-:Y:S02]  /*28320*/  IMAD.MOV.U32 R13, RZ, RZ, R3 ;  /* 0x000000ffff0d7224 */ /* 0x000fe400078e0003 */
[----:B------:R-:W-:Y:S02]  /*28330*/  IMAD.MOV.U32 R12, RZ, RZ, 0x2 ;  /* 0x00000002ff0c7424 */ /* 0x000fe400078e00ff */
[----:B------:R-:W-:-:S07]  /*28340*/  IMAD.MOV.U32 R5, RZ, RZ, R14 ;  /* 0x000000ffff057224 */ /* 0x000fce00078e000e */
[----:B------:R-:W-:Y:S05]  /*28350*/  WARPSYNC.COLLECTIVE R15, `(.L_x_2935) ;  /* 0x000000000f087348 */ /* 0x000fea0003c00000 */
[----:B------:R0:W1:Y:S02]  /*28360*/  SHFL.IDX P6, R14, R13, R12, R11 ;  /* 0x0000000c0d0e7389 */ /* 0x00006400000c000b */
[----:B01----:R-:W-:Y:S01]  /*28370*/  ENDCOLLECTIVE ;  /* 0x000000000000791b */ /* 0x003fe20003800000 */
.L_x_2935:
        /* <DEDUP_REMOVED lines=17> */
.L_x_2936:
[----:B------:R-:W-:Y:S02]  /*28490*/  IMAD.MOV.U32 R13, RZ, RZ, R3 ;  /* 0x000000ffff0d7224 */ /* 0x000fe400078e0003 */
[----:B------:R-:W-:Y:S02]  /*284a0*/  IMAD.MOV.U32 R12, RZ, RZ, 0x3 ;  /* 0x00000003ff0c7424 */ /* 0x000fe400078e00ff */
[----:B------:R-:W-:-:S07]  /*284b0*/  IMAD.MOV.U32 R5, RZ, RZ, R14 ;  /* 0x000000ffff057224 */ /* 0x000fce00078e000e */
[----:B------:R-:W-:Y:S05]  /*284c0*/  WARPSYNC.COLLECTIVE R15, `(.L_x_2937) ;  /* 0x000000000f087348 */ /* 0x000fea0003c00000 */
[----:B------:R0:W1:Y:S02]  /*284d0*/  SHFL.IDX P6, R14, R13, R12, R11 ;  /* 0x0000000c0d0e7389 */ /* 0x00006400000c000b */
[----:B01----:R-:W-:Y:S01]  /*284e0*/  ENDCOLLECTIVE ;  /* 0x000000000000791b */ /* 0x003fe20003800000 */
.L_x_2937:
        /* <DEDUP_REMOVED lines=17> */
.L_x_2938:
[----:B------:R-:W-:Y:S02]  /*28600*/  IMAD.MOV.U32 R13, RZ, RZ, R3 ;  /* 0x000000ffff0d7224 */ /* 0x000fe400078e0003 */
[----:B------:R-:W-:Y:S02]  /*28610*/  IMAD.MOV.U32 R12, RZ, RZ, 0x4 ;  /* 0x00000004ff0c7424 */ /* 0x000fe400078e00ff */
[----:B------:R-:W-:-:S07]  /*28620*/  IMAD.MOV.U32 R5, RZ, RZ, R14 ;  /* 0x000000ffff057224 */ /* 0x000fce00078e000e */
[----:B------:R-:W-:Y:S05]  /*28630*/  WARPSYNC.COLLECTIVE R15, `(.L_x_2939) ;  /* 0x000000000f087348 */ /* 0x000fea0003c00000 */
[----:B------:R0:W1:Y:S02]  /*28640*/  SHFL.IDX P6, R14, R13, R12, R11 ;  /* 0x0000000c0d0e7389 */ /* 0x00006400000c000b */
[----:B01----:R-:W-:Y:S01]  /*28650*/  ENDCOLLECTIVE ;  /* 0x000000000000791b */ /* 0x003fe20003800000 */
.L_x_2939:
        /* <DEDUP_REMOVED lines=17> */
.L_x_2940:
[----:B------:R-:W-:Y:S02]  /*28770*/  IMAD.MOV.U32 R13, RZ, RZ, R3 ;  /* 0x000000ffff0d7224 */ /* 0x000fe400078e0003 */
[----:B------:R-:W-:Y:S02]  /*28780*/  IMAD.MOV.U32 R12, RZ, RZ, 0x5 ;  /* 0x00000005ff0c7424 */ /* 0x000fe400078e00ff */
[----:B------:R-:W-:-:S07]  /*28790*/  IMAD.MOV.U32 R5, RZ, RZ, R14 ;  /* 0x000000ffff057224 */ /* 0x000fce00078e000e */
[----:B------:R-:W-:Y:S05]  /*287a0*/  WARPSYNC.COLLECTIVE R15, `(.L_x_2941) ;  /* 0x000000000f087348 */ /* 0x000fea0003c00000 */
[----:B------:R0:W1:Y:S02]  /*287b0*/  SHFL.IDX P6, R14, R13, R12, R11 ;  /* 0x0000000c0d0e7389 */ /* 0x00006400000c000b */
[----:B01----:R-:W-:Y:S01]  /*287c0*/  ENDCOLLECTIVE ;  /* 0x000000000000791b */ /* 0x003fe20003800000 */
.L_x_2941:
        /* <DEDUP_REMOVED lines=17> */
.L_x_2942:
[----:B------:R-:W-:Y:S02]  /*288e0*/  IMAD.MOV.U32 R13, RZ, RZ, R3 ;  /* 0x000000ffff0d7224 */ /* 0x000fe400078e0003 */
[----:B------:R-:W-:Y:S02]  /*288f0*/  IMAD.MOV.U32 R12, RZ, RZ, 0x6 ;  /* 0x00000006ff0c7424 */ /* 0x000fe400078e00ff */
[----:B------:R-:W-:-:S07]  /*28900*/  IMAD.MOV.U32 R5, RZ, RZ, R14 ;  /* 0x000000ffff057224 */ /* 0x000fce00078e000e */
[----:B------:R-:W-:Y:S05]  /*28910*/  WARPSYNC.COLLECTIVE R15, `(.L_x_2943) ;  /* 0x000000000f087348 */ /* 0x000fea0003c00000 */
[----:B------:R0:W1:Y:S02]  /*28920*/  SHFL.IDX P6, R14, R13, R12, R11 ;  /* 0x0000000c0d0e7389 */ /* 0x00006400000c000b */
[----:B01----:R-:W-:Y:S01]  /*28930*/  ENDCOLLECTIVE ;  /* 0x000000000000791b */ /* 0x003fe20003800000 */
.L_x_2943:
        /* <DEDUP_REMOVED lines=17> */
.L_x_2944:
[----:B------:R-:W-:Y:S02]  /*28a50*/  IMAD.MOV.U32 R13, RZ, RZ, R3 ;  /* 0x000000ffff0d7224 */ /* 0x000fe400078e0003 */
[----:B------:R-:W-:Y:S02]  /*28a60*/  IMAD.MOV.U32 R12, RZ, RZ, 0x7 ;  /* 0x00000007ff0c7424 */ /* 0x000fe400078e00ff */
[----:B------:R-:W-:-:S07]  /*28a70*/  IMAD.MOV.U32 R5, RZ, RZ, R14 ;  /* 0x000000ffff057224 */ /* 0x000fce00078e000e */
[----:B------:R-:W-:Y:S05]  /*28a80*/  WARPSYNC.COLLECTIVE R15, `(.L_x_2945) ;  /* 0x000000000f087348 */ /* 0x000fea0003c00000 */
[----:B------:R0:W1:Y:S02]  /*28a90*/  SHFL.IDX P6, R14, R13, R12, R11 ;  /* 0x0000000c0d0e7389 */ /* 0x00006400000c000b */
[----:B01----:R-:W-:Y:S01]  /*28aa0*/  ENDCOLLECTIVE ;  /* 0x000000000000791b */ /* 0x003fe20003800000 */
.L_x_2945:
        /* <DEDUP_REMOVED lines=14> */
.L_x_2946:
[----:B------:R-:W-:Y:S01]  /*28b90*/  @!PT LDS RZ, [RZ] ;  /* 0x00000000fffff984 */ /* 0x000fe20000000800 */
[----:B------:R-:W-:Y:S01]  /*28ba0*/  @!PT LDS RZ, [RZ] ;  /* 0x00000000fffff984 */ /* 0x000fe20000000800 */
[----:B------:R-:W-:Y:S01]  /*28bb0*/  @!PT LDS RZ, [RZ] ;  /* 0x00000000fffff984 */ /* 0x000fe20000000800 */
[----:B------:R0:W-:Y:S01]  /*28bc0*/  @!P2 LDGSTS.E.BYPASS.LTC128B.128 [R9+0x1b400], desc[UR60][R6.64+0x100], !P1 ;  /* 0x1b4001000609afae */ /* 0x0001e2000c901d7c */
[----:B------:R-:W-:Y:S01]  /*28bd0*/  IMAD.MOV.U32 R3, RZ, RZ, R14 ;  /* 0x000000ffff037224 */ /* 0x000fe200078e000e */
[----:B------:R-:W-:Y:S06]  /*28be0*/  BRA `(.L_x_2947) ;  /* 0xffffffa4005c7947 */ /* 0x000fec000383ffff */
.L_x_2792:
[----:B----4-:R4:W0:Y:S02]  /*28bf0*/  SYNCS.PHASECHK.TRANS64.TRYWAIT P0, [R18+URZ+0x34820], R0 ;  /* 0x03482000120075a7 */ /* 0x010824000800017f */
[----:B0-----:R-:W-:Y:S05]  /*28c00*/  @!P0 NANOSLEEP.SYNCS 0x989680 ;  /* 0x009896800000895d */ /* 0x001fea0003900000 */
[----:B------:R-:W0:Y:S02]  /*28c10*/  @!P0 SYNCS.PHASECHK.TRANS64 P0, [R18+URZ+0x34820], R0 ;  /* 0x03482000120085a7 */ /* 0x000e24000800007f */
[----:B0-----:R-:W-:Y:S05]  /*28c20*/  @!P0 BRA `(.L_x_2792) ;  /* 0xfffffffc00f08947 */ /* 0x001fea000383ffff */
[----:B------:R-:W-:Y:S05]  /*28c30*/  BRA `(.L_x_2948) ;  /* 0xffffffa400d07947 */ /* 0x000fea000383ffff */
.L_x_2801:
[----:B-1----:R1:W2:Y:S02]  /*28c40*/  SYNCS.PHASECHK.TRANS64.TRYWAIT P0, [R3+URZ+0x34840], R2 ;  /* 0x03484002030075a7 */ /* 0x0022a4000800017f */
[----:B--2---:R-:W-:Y:S05]  /*28c50*/  @!P0 NANOSLEEP.SYNCS 0x989680 ;  /* 0x009896800000895d */ /* 0x004fea0003900000 */
[----:B------:R-:W2:Y:S02]  /*28c60*/  @!P0 SYNCS.PHASECHK.TRANS64 P0, [R3+URZ+0x34840], R2 ;  /* 0x03484002030085a7 */ /* 0x000ea4000800007f */
[----:B--2---:R-:W-:Y:S05]  /*28c70*/  @!P0 BRA `(.L_x_2801) ;  /* 0xfffffffc00f08947 */ /* 0x004fea000383ffff */
[----:B------:R-:W-:Y:S05]  /*28c80*/  BRA `(.L_x_2949) ;  /* 0xffffffa800ac7947 */ /* 0x000fea000383ffff */
.L_x_2808:
[----:B0-----:R0:W1:Y:S02]  /*28c90*/  SYNCS.PHASECHK.TRANS64.TRYWAIT P0, [R2+URZ+0x34860], R3 ;  /* 0x03486003020075a7 */ /* 0x001064000800017f */
[----:B-1----:R-:W-:Y:S05]  /*28ca0*/  @!P0 NANOSLEEP.SYNCS 0x989680 ;  /* 0x009896800000895d */ /* 0x002fea0003900000 */
[----:B------:R-:W1:Y:S02]  /*28cb0*/  @!P0 SYNCS.PHASECHK.TRANS64 P0, [R2+URZ+0x34860], R3 ;  /* 0x03486003020085a7 */ /* 0x000e64000800007f */
[----:B-1----:R-:W-:Y:S05]  /*28cc0*/  @!P0 BRA `(.L_x_2808) ;  /* 0xfffffffc00f08947 */ /* 0x002fea000383ffff */
[----:B------:R-:W-:Y:S05]  /*28cd0*/  BRA `(.L_x_2950) ;  /* 0xffffffac00b87947 */ /* 0x000fea000383ffff */
.L_x_2818:
[----:B-1----:R1:W2:Y:S02]  /*28ce0*/  SYNCS.PHASECHK.TRANS64.TRYWAIT P0, [R3+URZ+0x34840], R2 ;  /* 0x03484002030075a7 */ /* 0x0022a4000800017f */
[----:B--2---:R-:W-:Y:S05]  /*28cf0*/  @!P0 NANOSLEEP.SYNCS 0x989680 ;  /* 0x009896800000895d */ /* 0x004fea0003900000 */
[----:B------:R-:W2:Y:S02]  /*28d00*/  @!P0 SYNCS.PHASECHK.TRANS64 P0, [R3+URZ+0x34840], R2 ;  /* 0x03484002030085a7 */ /* 0x000ea4000800007f */
[----:B--2---:R-:W-:Y:S05]  /*28d10*/  @!P0 BRA `(.L_x_2818) ;  /* 0xfffffffc00f08947 */ /* 0x004fea000383ffff */
[----:B------:R-:W-:Y:S05]  /*28d20*/  BRA `(.L_x_2951) ;  /* 0xffffffb400507947 */ /* 0x000fea000383ffff */
.L_x_2825:
[----:B0-----:R0:W1:Y:S02]  /*28d30*/  SYNCS.PHASECHK.TRANS64.TRYWAIT P0, [R2+URZ+0x34860], R3 ;  /* 0x03486003020075a7 */ /* 0x001064000800017f */
[----:B-1----:R-:W-:Y:S05]  /*28d40*/  @!P0 NANOSLEEP.SYNCS 0x989680 ;  /* 0x009896800000895d */ /* 0x002fea0003900000 */
[----:B------:R-:W1:Y:S02]  /*28d50*/  @!P0 SYNCS.PHASECHK.TRANS64 P0, [R2+URZ+0x34860], R3 ;  /* 0x03486003020085a7 */ /* 0x000e64000800007f */
[----:B-1----:R-:W-:Y:S05]  /*28d60*/  @!P0 BRA `(.L_x_2825) ;  /* 0xfffffffc00f08947 */ /* 0x002fea000383ffff */
[----:B------:R-:W-:Y:S05]  /*28d70*/  BRA `(.L_x_2952) ;  /* 0xffffffb8005c7947 */ /* 0x000fea000383ffff */
.L_x_2835:
[----:B--2---:R2:W3:Y:S02]  /*28d80*/  SYNCS.PHASECHK.TRANS64.TRYWAIT P0, [R3+URZ+0x34840], R2 ;  /* 0x03484002030075a7 */ /* 0x0044e4000800017f */
[----:B---3--:R-:W-:Y:S05]  /*28d90*/  @!P0 NANOSLEEP.SYNCS 0x989680 ;  /* 0x009896800000895d */ /* 0x008fea0003900000 */
[----:B------:R-:W3:Y:S02]  /*28da0*/  @!P0 SYNCS.PHASECHK.TRANS64 P0, [R3+URZ+0x34840], R2 ;  /* 0x03484002030085a7 */ /* 0x000ee4000800007f */
[----:B---3--:R-:W-:Y:S05]  /*28db0*/  @!P0 BRA `(.L_x_2835) ;  /* 0xfffffffc00f08947 */ /* 0x008fea000383ffff */
[----:B------:R-:W-:Y:S05]  /*28dc0*/  BRA `(.L_x_2953) ;  /* 0xffffffbc00cc7947 */ /* 0x000fea000383ffff */
.L_x_2842:
[----:B0-----:R0:W1:Y:S02]  /*28dd0*/  SYNCS.PHASECHK.TRANS64.TRYWAIT P0, [R2+URZ+0x34860], R5 ;  /* 0x03486005020075a7 */ /* 0x001064000800017f */
[----:B-1----:R-:W-:Y:S05]  /*28de0*/  @!P0 NANOSLEEP.SYNCS 0x989680 ;  /* 0x009896800000895d */ /* 0x002fea0003900000 */
[----:B------:R-:W1:Y:S02]  /*28df0*/  @!P0 SYNCS.PHASECHK.TRANS64 P0, [R2+URZ+0x34860], R5 ;  /* 0x03486005020085a7 */ /* 0x000e64000800007f */
[----:B-1----:R-:W-:Y:S05]  /*28e00*/  @!P0 BRA `(.L_x_2842) ;  /* 0xfffffffc00f08947 */ /* 0x002fea000383ffff */
[----:B------:R-:W-:Y:S05]  /*28e10*/  BRA `(.L_x_2954) ;  /* 0xffffffc000d47947 */ /* 0x000fea000383ffff */
.L_x_2854:
[----:B---3--:R3:W4:Y:S02]  /*28e20*/  SYNCS.PHASECHK.TRANS64.TRYWAIT P0, [R0+URZ+0x34860], R2 ;  /* 0x03486002000075a7 */ /* 0x008724000800017f */
[----:B----4-:R-:W-:Y:S05]  /*28e30*/  @!P0 NANOSLEEP.SYNCS 0x989680 ;  /* 0x009896800000895d */ /* 0x010fea0003900000 */
[----:B------:R-:W4:Y:S02]  /*28e40*/  @!P0 SYNCS.PHASECHK.TRANS64 P0, [R0+URZ+0x34860], R2 ;  /* 0x03486002000085a7 */ /* 0x000f24000800007f */
[----:B----4-:R-:W-:Y:S05]  /*28e50*/  @!P0 BRA `(.L_x_2854) ;  /* 0xfffffffc00f08947 */ /* 0x010fea000383ffff */
[----:B------:R-:W-:Y:S05]  /*28e60*/  BRA `(.L_x_2955) ;  /* 0xffffffc8002c7947 */ /* 0x000fea000383ffff */
.L_x_2862:
[----:B----4-:R-:W4:Y:S01]  /*28e70*/  LDL R0, [R1] ;  /* 0x0000000001007983 */ /* 0x010f220000100800 */
[----:B------:R-:W-:Y:S01]  /*28e80*/  BSSY B0, `(.L_x_2956) ;  /* 0x0000008000007945 */ /* 0x000fe20003800000 */
[----:B------:R-:W-:Y:S02]  /*28e90*/  IMAD.MOV.U32 R12, RZ, RZ, RZ ;  /* 0x000000ffff0c7224 */ /* 0x000fe400078e00ff */
[----:B------:R-:W-:Y:S02]  /*28ea0*/  IMAD.MOV.U32 R11, RZ, RZ, 0x1f ;  /* 0x0000001fff0b7424 */ /* 0x000fe400078e00ff */
[----:B------:R-:W-:Y:S02]  /*28eb0*/  IMAD.MOV.U32 R15, RZ, RZ, -0x1 ;  /* 0xffffffffff0f7424 */ /* 0x000fe400078e00ff */
[----:B----4-:R-:W-:-:S07]  /*28ec0*/  IMAD.MOV.U32 R13, RZ, RZ, R0 ;  /* 0x000000ffff0d7224 */ /* 0x010fce00078e0000 */
[----:B-123--:R-:W-:Y:S05]  /*28ed0*/  WARPSYNC.COLLECTIVE R15, `(.L_x_2957) ;  /* 0x000000000f087348 */ /* 0x00efea0003c00000 */
[----:B------:R0:W4:Y:S02]  /*28ee0*/  SHFL.IDX P6, R14, R13, R12, R11 ;  /* 0x0000000c0d0e7389 */ /* 0x00012400000c000b */
[----:B01234-:R-:W-:Y:S01]  /*28ef0*/  ENDCOLLECTIVE ;  /* 0x000000000000791b */ /* 0x01ffe20003800000 */
.L_x_2957:
[----:B------:R-:W-:Y:S05]  /*28f00*/  BSYNC B0 ;  /* 0x0000000000007941 */ /* 0x000fea0003800000 */
.L_x_2956:
        /* <DEDUP_REMOVED lines=10> */
.L_x_2958:
        /* <DEDUP_REMOVED lines=24> */
.L_x_2959:
        /* <DEDUP_REMOVED lines=9> */
.L_x_2960:
        /* <DEDUP_REMOVED lines=8> */
.L_x_2961:
        /* <DEDUP_REMOVED lines=8> */
.L_x_2962:
        /* <DEDUP_REMOVED lines=8> */
.L_x_2963:
        /* <DEDUP_REMOVED lines=9> */
.L_x_2964:
[----:B------:R-:W-:Y:S01]  /*293d0*/  IMAD.MOV.U32 R9, RZ, RZ, R14 ;  /* 0x000000ffff097224 */ /* 0x000fe200078e000e */
[----:B------:R-:W-:Y:S06]  /*293e0*/  BRA `(.L_x_2965) ;  /* 0xffffffc800b47947 */ /* 0x000fec000383ffff */
.L_x_2865:
        /* <DEDUP_REMOVED lines=8> */
.L_x_2967:
[----:B------:R-:W-:Y:S05]  /*29470*/  BSYNC B0 ;  /* 0x0000000000007941 */ /* 0x000fea0003800000 */
.L_x_2966:
        /* <DEDUP_REMOVED lines=12> */
.L_x_2968:
        /* <DEDUP_REMOVED lines=8> */
.L_x_2969:
        /* <DEDUP_REMOVED lines=8> */
.L_x_2970:
        /* <DEDUP_REMOVED lines=8> */
.L_x_2971:
        /* <DEDUP_REMOVED lines=9> */
.L_x_2972:
[----:B------:R-:W-:Y:S01]  /*29750*/  IMAD.MOV.U32 R9, RZ, RZ, R14 ;  /* 0x000000ffff097224 */ /* 0x000fe200078e000e */
[----:B------:R-:W-:Y:S06]  /*29760*/  BRA `(.L_x_2973) ;  /* 0xffffffc800847947 */ /* 0x000fec000383ffff */
.L_x_2867:
[----:B------:R-:W-:Y:S01]  /*29770*/  BSSY B0, `(.L_x_2974) ;  /* 0x0000006000007945 */ /* 0x000fe20003800000 */
[----:B------:R-:W-:Y:S01]  /*29780*/  PLOP3.LUT P6, PT, P6, PT, PT, 0x8, 0x0 ;  /* 0x000000000000781c */ /* 0x000fe200037ce170 */
[----:B------:R-:W-:-:S12]  /*29790*/  IMAD.MOV.U32 R15, RZ, RZ, -0x1 ;  /* 0xffffffffff0f7424 */ /* 0x000fd800078e00ff */
[----:B0-----:R-:W-:Y:S05]  /*297a0*/  WARPSYNC.COLLECTIVE R15, `(.L_x_2975) ;  /* 0x000000000f087348 */ /* 0x001fea0003c00000 */
[----:B------:R-:W-:Y:S01]  /*297b0*/  VOTE.ANY R14, PT, P6 ;  /* 0x00000000000e7806 */ /* 0x000fe200030e0100 */
[----:B0-----:R-:W-:Y:S06]  /*297c0*/  ENDCOLLECTIVE ;  /* 0x000000000000791b */ /* 0x001fec0003800000 */
.L_x_2975:
[----:B------:R-:W-:Y:S05]  /*297d0*/  BSYNC B0 ;  /* 0x0000000000007941 */ /* 0x000fea0003800000 */
.L_x_2974:
        /* <DEDUP_REMOVED lines=10> */
.L_x_2976:
[----:B------:R-:W-:Y:S02]  /*29880*/  IMAD.MOV.U32 R13, RZ, RZ, R6 ;  /* 0x000000ffff0d7224 */ /* 0x000fe400078e0006 */
[----:B------:R-:W-:-:S07]  /*29890*/  IMAD.MOV.U32 R4, RZ, RZ, R14 ;  /* 0x000000ffff047224 */ /* 0x000fce00078e000e */
[----:B------:R-:W-:Y:S05]  /*298a0*/  WARPSYNC.COLLECTIVE R15, `(.L_x_2977) ;  /* 0x000000000f087348 */ /* 0x000fea0003c00000 */
[----:B------:R0:W1:Y:S02]  /*298b0*/  SHFL.IDX P6, R14, R13, R12, R11 ;  /* 0x0000000c0d0e7389 */ /* 0x00006400000c000b */
[----:B01----:R-:W-:Y:S01]  /*298c0*/  ENDCOLLECTIVE ;  /* 0x000000000000791b */ /* 0x003fe20003800000 */
.L_x_2977:
[----:B------:R-:W-:Y:S02]  /*298d0*/  IMAD.MOV.U32 R6, RZ, RZ, R14 ;  /* 0x000000ffff067224 */ /* 0x000fe400078e000e */
[----:B------:R-:W-:-:S05]  /*298e0*/  IMAD.IADD R10, R3, 0x1, R10 ;  /* 0x00000001030a7824 */ /* 0x000fca00078e020a */
[----:B------:R0:W-:Y:S01]  /*298f0*/  STL [R1+0xc], R10 ;  /* 0x00000c0a01007387 */ /* 0x0001e20000100800 */
[----:B------:R-:W-:Y:S05]  /*29900*/  BRA `(.L_x_2978) ;  /* 0xffffffc800647947 */ /* 0x000fea000383ffff */
.L_x_2869:
        /* <DEDUP_REMOVED lines=8> */
.L_x_2980:
[----:B------:R-:W-:Y:S05]  /*29990*/  BSYNC B0 ;  /* 0x0000000000007941 */ /* 0x000fea0003800000 */
.L_x_2979:
[----:B------:R-:W-:Y:S01]  /*299a0*/  IMAD.MOV.U32 R3, RZ, RZ, R14 ;  /* 0x000000ffff037224 */ /* 0x000fe200078e000e */
[----:B------:R-:W-:Y:S06]  /*299b0*/  BRA `(.L_x_2981) ;  /* 0xffffffc800507947 */ /* 0x000fec000383ffff */
.L_x_2875:
[----:B0-----:R0:W1:Y:S02]  /*299c0*/  SYNCS.PHASECHK.TRANS64.TRYWAIT P0, [R0+URZ+0x34820], R3 ;  /* 0x03482003000075a7 */ /* 0x001064000800017f */
[----:B-1----:R-:W-:Y:S05]  /*299d0*/  @!P0 NANOSLEEP.SYNCS 0x989680 ;  /* 0x009896800000895d */ /* 0x002fea0003900000 */
[----:B------:R-:W1:Y:S02]  /*299e0*/  @!P0 SYNCS.PHASECHK.TRANS64 P0, [R0+URZ+0x34820], R3 ;  /* 0x03482003000085a7 */ /* 0x000e64000800007f */
[----:B-1----:R-:W-:Y:S05]  /*299f0*/  @!P0 BRA `(.L_x_2875) ;  /* 0xfffffffc00f08947 */ /* 0x002fea000383ffff */
[----:B------:R-:W-:Y:S05]  /*29a00*/  BRA `(.L_x_2982) ;  /* 0xffffffd000ec7947 */ /* 0x000fea000383ffff */
.L_x_2876:
        /* <DEDUP_REMOVED lines=11> */
.L_x_2984:
[----:B------:R-:W-:Y:S05]  /*29ac0*/  BSYNC B0 ;  /* 0x0000000000007941 */ /* 0x000fea0003800000 */
.L_x_2983:
[----:B------:R-:W-:Y:S05]  /*29ad0*/  BRA `(.L_x_2985) ;  /* 0xffffffd000d47947 */ /* 0x000fea000383ffff */
.L_x_2877:
[----:B------:R-:W-:Y:S01]  /*29ae0*/  BSSY B0, `(.L_x_2986) ;  /* 0x0000006000007945 */ /* 0x000fe20003800000 */
[----:B------:R-:W-:-:S07]  /*29af0*/  IMAD.MOV.U32 R15, RZ, RZ, -0x1 ;  /* 0xffffffffff0f7424 */ /* 0x000fce00078e00ff */
[----:B01----:R-:W-:Y:S05]  /*29b00*/  WARPSYNC.COLLECTIVE R15, `(.L_x_2987) ;  /* 0x000000000f0c7348 */ /* 0x003fea0003c00000 */
[----:B------:R-:W-:Y:S02]  /*29b10*/  ELECT P6, UR62, PT ;  /* 0x00000000003e782f */ /* 0x000fe400038c0000 */
[----:B------:R-:W-:Y:S01]  /*29b20*/  MOV R14, UR62 ;  /* 0x0000003e000e7c02 */ /* 0x000fe20008000f00 */
[----:B01----:R-:W-:Y:S10]  /*29b30*/  ENDCOLLECTIVE ;  /* 0x000000000000791b */ /* 0x003ff40003800000 */
.L_x_2987:
[----:B------:R-:W-:Y:S05]  /*29b40*/  BSYNC B0 ;  /* 0x0000000000007941 */ /* 0x000fea0003800000 */
.L_x_2986:
[----:B------:R-:W-:Y:S05]  /*29b50*/  BRA `(.L_x_2988) ;  /* 0xffffffd000c87947 */ /* 0x000fea000383ffff */
.L_x_2879:
[----:B0-----:R0:W1:Y:S02]  /*29b60*/  SYNCS.PHASECHK.TRANS64.TRYWAIT P0, [R6+URZ], R5 ;  /* 0x00000005060075a7 */ /* 0x001064000800017f */
[----:B-1----:R-:W-:Y:S05]  /*29b70*/  @!P0 NANOSLEEP.SYNCS 0x989680 ;  /* 0x009896800000895d */ /* 0x002fea0003900000 */
[----:B------:R-:W1:Y:S02]  /*29b80*/  @!P0 SYNCS.PHASECHK.TRANS64 P0, [R6+URZ], R5 ;  /* 0x00000005060085a7 */ /* 0x000e64000800007f */
[----:B-1----:R-:W-:Y:S05]  /*29b90*/  @!P0 BRA `(.L_x_2879) ;  /* 0xfffffffc00f08947 */ /* 0x002fea000383ffff */
[----:B------:R-:W-:Y:S05]  /*29ba0*/  BRA `(.L_x_2989) ;  /* 0xffffffd400087947 */ /* 0x000fea000383ffff */
.L_x_2880:
[----:B-1----:R1:W2:Y:S02]  /*29bb0*/  SYNCS.PHASECHK.TRANS64.TRYWAIT P0, [R7+URZ], R2 ;  /* 0x00000002070075a7 */ /* 0x0022a4000800017f */
[----:B--2---:R-:W-:Y:S05]  /*29bc0*/  @!P0 NANOSLEEP.SYNCS 0x989680 ;  /* 0x009896800000895d */ /* 0x004fea0003900000 */
[----:B------:R-:W2:Y:S02]  /*29bd0*/  @!P0 SYNCS.PHASECHK.TRANS64 P0, [R7+URZ], R2 ;  /* 0x00000002070085a7 */ /* 0x000ea4000800007f */
[----:B--2---:R-:W-:Y:S05]  /*29be0*/  @!P0 BRA `(.L_x_2880) ;  /* 0xfffffffc00f08947 */ /* 0x004fea000383ffff */
[----:B------:R-:W-:Y:S05]  /*29bf0*/  BRA `(.L_x_2990) ;  /* 0xffffffd000fc7947 */ /* 0x000fea000383ffff */
.L_x_2882:
[----:B--2---:R2:W3:Y:S02]  /*29c00*/  SYNCS.PHASECHK.TRANS64.TRYWAIT P0, [R4+URZ], R5 ;  /* 0x00000005040075a7 */ /* 0x0044e4000800017f */
[----:B---3--:R-:W-:Y:S05]  /*29c10*/  @!P0 NANOSLEEP.SYNCS 0x989680 ;  /* 0x009896800000895d */ /* 0x008fea0003900000 */
[----:B------:R-:W3:Y:S02]  /*29c20*/  @!P0 SYNCS.PHASECHK.TRANS64 P0, [R4+URZ], R5 ;  /* 0x00000005040085a7 */ /* 0x000ee4000800007f */
[----:B---3--:R-:W-:Y:S05]  /*29c30*/  @!P0 BRA `(.L_x_2882) ;  /* 0xfffffffc00f08947 */ /* 0x008fea000383ffff */
[----:B------:R-:W-:Y:S05]  /*29c40*/  BRA `(.L_x_2991) ;  /* 0xffffffd400007947 */ /* 0x000fea000383ffff */
.L_x_2992:
        /* <DEDUP_REMOVED lines=11> */
.L_x_14995:


//--------------------- .text._ZN7cutlass13device_kernelIN5flash11enable_sm90INS1_16FlashAttnFwdSm90INS1_25CollectiveMainloopFwdSm90ILi2EN4cute5tupleIJNS5_1CILi1EEES8_S8_EEENS6_IJNS7_ILi64EEESA_SA_EEELi512ENS_10bfloat16_tEfNS_4arch4Sm90ELb0ELb0ELb0ELb0ELb0ELb0ELb0ELb0ELb0ELb1ELb1ELb0EEENS1_21CollectiveEpilogueFwdINS6_IJSA_NS7_ILi512EEESA_EEES9_SC_SE_Li256ELb0ELb1ELb1ELb0EEENS1_19SingleTileSchedulerILb0ELb1ELb1ELi64EEEEEEEEEvNT_6ParamsE --------------------------
	.section	.text._ZN7cutlass13device_kernelIN5flash11enable_sm90INS1_16FlashAttnFwdSm90INS1_25CollectiveMainloopFwdSm90ILi2EN4cute5tupleIJNS5_1CILi1EEES8_S8_EEENS6_IJNS7_ILi64EEESA_SA_EEELi512ENS_10bfloat16_tEfNS_4arch4Sm90ELb0ELb0ELb0ELb0ELb0ELb0ELb0ELb0ELb0ELb1ELb1ELb0EEENS1_21CollectiveEpilogueFwdINS6_IJSA_NS7_ILi512EEESA_EEES9_SC_SE_Li256ELb0ELb1ELb1ELb0EEENS1_19SingleTileSchedulerILb0ELb1ELb1ELi64EEEEEEEEEvNT_6ParamsE,"ax",@progbits
	.align	128
.text._ZN7cutlass13device_kernelIN5flash11enable_sm90INS1_16FlashAttnFwdSm90INS1_25CollectiveMainloopFwdSm90ILi2EN4cute5tupleIJNS5_1CILi1EEES8_S8_EEENS6_IJNS7_ILi64EEESA_SA_EEELi512ENS_10bfloat16_tEfNS_4arch4Sm90ELb0ELb0ELb0ELb0ELb0ELb0ELb0ELb0ELb0ELb1ELb1ELb0EEENS1_21CollectiveEpilogueFwdINS6_IJSA_NS7_ILi512EEESA_EEES9_SC_SE_Li256ELb0ELb1ELb1ELb0EEENS1_19SingleTileSchedulerILb0ELb1ELb1ELi64EEEEEEEEEvNT_6ParamsE:
        .type           _ZN7cutlass13device_kernelIN5flash11enable_sm90INS1_16FlashAttnFwdSm90INS1_25CollectiveMainloopFwdSm90ILi2EN4cute5tupleIJNS5_1CILi1EEES8_S8_EEENS6_IJNS7_ILi64EEESA_SA_EEELi512ENS_10bfloat16_tEfNS_4arch4Sm90ELb0ELb0ELb0ELb0ELb0ELb0ELb0ELb0ELb0ELb1ELb1ELb0EEENS1_21CollectiveEpilogueFwdINS6_IJSA_NS7_ILi512EEESA_EEES9_SC_SE_Li256ELb0ELb1ELb1ELb0EEENS1_19SingleTileSchedulerILb0ELb1ELb1ELi64EEEEEEEEEvNT_6ParamsE,@function
        .size           _ZN7cutlass13device_kernelIN5flash11enable_sm90INS1_16FlashAttnFwdSm90INS1_25CollectiveMainloopFwdSm90ILi2EN4cute5tupleIJNS5_1CILi1EEES8_S8_EEENS6_IJNS7_ILi64EEESA_SA_EEELi512ENS_10bfloat16_tEfNS_4arch4Sm90ELb0ELb0ELb0ELb0ELb0ELb0ELb0ELb0ELb0ELb1ELb1ELb0EEENS1_21CollectiveEpilogueFwdINS6_IJSA_NS7_ILi512EEESA_EEES9_SC_SE_Li256ELb0ELb1ELb1ELb0EEENS1_19SingleTileSchedulerILb0ELb1ELb1ELi64EEEEEEEEEvNT_6ParamsE,(.L_x_14996 - _ZN7cutlass13device_kernelIN5flash11enable_sm90INS1_16FlashAttnFwdSm90INS1_25CollectiveMainloopFwdSm90ILi2EN4cute5tupleIJNS5_1CILi1EEES8_S8_EEENS6_IJNS7_ILi64EEESA_SA_EEELi512ENS_10bfloat16_tEfNS_4arch4Sm90ELb0ELb0ELb0ELb0ELb0ELb0ELb0ELb0ELb0ELb1ELb1ELb0EEENS1_21CollectiveEpilogueFwdINS6_IJSA_NS7_ILi512EEESA_EEES9_SC_SE_Li256ELb0ELb1ELb1ELb0EEENS1_19SingleTileSchedulerILb0ELb1ELb1ELi64EEEEEEEEEvNT_6ParamsE)
        .other          _ZN7cutlass13device_kernelIN5flash11enable_sm90INS1_16FlashAttnFwdSm90INS1_25CollectiveMainloopFwdSm90ILi2EN4cute5tupleIJNS5_1CILi1EEES8_S8_EEENS6_IJNS7_ILi64EEESA_SA_EEELi512ENS_10bfloat16_tEfNS_4arch4Sm90ELb0ELb0ELb0ELb0ELb0ELb0ELb0ELb0ELb0ELb1ELb1ELb0EEENS1_21CollectiveEpilogueFwdINS6_IJSA_NS7_ILi512EEESA_EEES9_SC_SE_Li256ELb0ELb1ELb1ELb0EEENS1_19SingleTileSchedulerILb0ELb1ELb1ELi64EEEEEEEEEvNT_6ParamsE,@"STO_CUDA_ENTRY STV_DEFAULT"
_ZN7cutlass13device_kernelIN5flash11enable_sm90INS1_16FlashAttnFwdSm90INS1_25CollectiveMainloopFwdSm90ILi2EN4cute5tupleIJNS5_1CILi1EEES8_S8_EEENS6_IJNS7_ILi64EEESA_SA_EEELi512ENS_10bfloat16_tEfNS_4arch4Sm90ELb0ELb0ELb0ELb0ELb0ELb0ELb0ELb0ELb0ELb1ELb1ELb0EEENS1_21CollectiveEpilogueFwdINS6_IJSA_NS7_ILi512EEESA_EEES9_SC_SE_Li256ELb0ELb1ELb1ELb0EEENS1_19SingleTileSchedulerILb0ELb1ELb1ELi64EEEEEEEEEvNT_6ParamsE:
        /* <DEDUP_REMOVED lines=17> */
.L_x_2994:
[----:B------:R-:W-:Y:S05]  /*0110*/  BSYNC B0 ;  /* 0x0000000000007941 */ /* 0x000fea0003800000 */
.L_x_2993:
        /* <DEDUP_REMOVED lines=16> */
[----:B------:R0:W1:Y:S01]  /*0220*/  SHFL.IDX PT, R3, R2, RZ, 0x1f ;  /* 0x00001fff02037589 */ /* 0x00006200000e0000 */
[----:B------:R-:W-:-:S03]  /*0230*/  VOTEU.ANY UP0, P0 ;  /* 0x00000000003f7886 */ /* 0x000fc60000000100 */
[----:B------:R-:W2:Y:S02]  /*0240*/  FENCE.VIEW.ASYNC.S ;  /* 0x00000000000073c6 */ /* 0x000ea40000000000 */
[----:B--2---:R0:W2:Y:S05]  /*0250*/  @UP0 SYNCS.EXCH.64 URZ, [UR8+0x28c00], UR4 ;  /* 0x028c0004083f05b2 */ /* 0x0040aa0008000100 */
[----:B------:R0:W3:Y:S02]  /*0260*/  @UP1 SYNCS.EXCH.64 URZ, [UR8+0x28c20], UR6 ;  /* 0x028c2006083f15b2 */ /* 0x0000e40008000100 */
[----:B0-----:R-:W-:Y:S05]  /*0270*/  @P1 BRA `(.L_x_2995) ;  /* 0x0000000000381947 */ /* 0x001fea0003800000 */
[----:B------:R-:W0:Y:S01]  /*0280*/  S2UR UR5, SR_CgaCtaId ;  /* 0x00000000000579c3 */ /* 0x000e220000008800 */
        /* <DEDUP_REMOVED lines=8> */
[----:B0-----:R0:W4:Y:S01]  /*0310*/  SYNCS.EXCH.64 URZ, [UR6+0x28c30], UR4 ;  /* 0x028c3004063f75b2 */ /* 0x0011220008000100 */
[----:B------:R0:W0:Y:S01]  /*0320*/  SYNCS.EXCH.64 URZ, [UR6+0x28c40], UR4 ;  /* 0x028c4004063f75b2 */ /* 0x0000220008000100 */
[----:B------:R0:W0:Y:S01]  /*0330*/  SYNCS.EXCH.64 URZ, [UR6+0x28c38], UR4 ;  /* 0x028c3804063f75b2 */ /* 0x0000220008000100 */
[----:B------:R0:W0:Y:S01]  /*0340*/  SYNCS.EXCH.64 URZ, [UR6+0x28c48], UR4 ;  /* 0x028c4804063f75b2 */ /* 0x0000220008000100 */
[----:B------:R-:W-:Y:S01]  /*0350*/  NOP ;  /* 0x0000000000007918 */ /* 0x000fe20000000000 */
.L_x_2995:
[----:B------:R-:W5:Y:S01]  /*0360*/  SHFL.IDX PT, R2, R0, RZ, 0x1f ;  /* 0x00001fff00027589 */ /* 0x000f6200000e0000 */
[----:B------:R-:W-:Y:S01]  /*0370*/  NOP ;  /* 0x0000000000007918 */ /* 0x000fe20000000000 */
[----:B-----5:R-:W-:-:S13]  /*0380*/  ISETP.NE.AND P0, PT, R2, RZ, PT ;  /* 0x000000ff0200720c */ /* 0x020fda0003f05270 */
[----:B------:R-:W-:Y:S05]  /*0390*/  @P0 BRA `(.L_x_2996) ;  /* 0x0000000000480947 */ /* 0x000fea0003800000 */
[----:B0-----:R-:W0:Y:S01]  /*03a0*/  S2UR UR5, SR_CgaCtaId ;  /* 0x00000000000579c3 */ /* 0x001e220000008800 */
[----:B------:R-:W-:Y:S01]  /*03b0*/  UMOV UR4, 0x400 ;  /* 0x0000040000047882 */ /* 0x000fe20000000000 */
[----:B------:R-:W-:Y:S01]  /*03c0*/  UMOV UR6, 0x1 ;  /* 0x0000000100067882 */ /* 0x000fe20000000000 */
[----:B------:R-:W-:Y:S01]  /*03d0*/  UMOV UR9, 0x2 ;  /* 0x0000000200097882 */ /* 0x000fe20000000000 */
[----:B------:R-:W-:-:S04]  /*03e0*/  UIADD3 UR6, -UR6, 0x100000, URZ ;  /* 0x0010000006067890 */ /* 0x000fc8000fffe13f */
[----:B------:R-:W-:Y:S02]  /*03f0*/  USHF.L.U32 UR7, UR6, 0xb, URZ ;  /* 0x0000000b06077899 */ /* 0x000fe4000800063f */
[----:B------:R-:W-:Y:S01]  /*0400*/  USHF.L.U32 UR6, UR6, 0x1, URZ ;  /* 0x0000000106067899 */ /* 0x000fe2000800063f */
[----:B------:R-:W-:Y:S01]  /*0410*/  ELECT P0, URZ, PT ;  /* 0x00000000003f782f */ /* 0x000fe20003800000 */
[----:B0-----:R-:W-:Y:S02]  /*0420*/  ULEA UR8, UR5, UR4, 0x18 ;  /* 0x0000000405087291 */ /* 0x001fe4000f8ec03f */
[----:B------:R-:W-:-:S04]  /*0430*/  UIADD3 UR4, -UR9, 0x100000, URZ ;  /* 0x0010000009047890 */ /* 0x000fc8000fffe13f */
[----:B------:R-:W-:Y:S02]  /*0440*/  USHF.L.U32 UR5, UR4, 0xb, URZ ;  /* 0x0000000b04057899 */ /* 0x000fe4000800063f */
[----:B------:R-:W-:Y:S01]  /*0450*/  USHF.L.U32 UR4, UR4, 0x1, URZ ;  /* 0x0000000104047899 */ /* 0x000fe2000800063f */
[----:B------:R-:W0:Y:S03]  /*0460*/  FENCE.VIEW.ASYNC.S ;  /* 0x00000000000073c6 */ /* 0x000e260000000000 */
[----:B0-----:R0:W0:Y:S08]  /*0470*/  SYNCS.EXCH.64 URZ, [UR8+0x28c50], UR6 ;  /* 0x028c5006083f75b2 */ /* 0x0010300008000100 */
[----:B------:R0:W0:Y:S01]  /*0480*/  SYNCS.EXCH.64 URZ, [UR8+0x28c60], UR4 ;  /* 0x028c6004083f75b2 */ /* 0x0000220008000100 */
[----:B------:R0:W0:Y:S01]  /*0490*/  SYNCS.EXCH.64 URZ, [UR8+0x28c58], UR6 ;  /* 0x028c5806083f75b2 */ /* 0x0000220008000100 */
[----:B------:R0:W0:Y:S01]  /*04a0*/  SYNCS.EXCH.64 URZ, [UR8+0x28c68], UR4 ;  /* 0x028c6804083f75b2 */ /* 0x0000220008000100 */
[----:B------:R-:W-:Y:S01]  /*04b0*/  NOP ;  /* 0x0000000000007918 */ /* 0x000fe20000000000 */
.L_x_2996:
[----:B------:R-:W5:Y:S01]  /*04c0*/  SHFL.IDX PT, R2, R0, RZ, 0x1f ;  /* 0x00001fff00027589 */ /* 0x000f6200000e0000 */
[----:B------:R-:W-:Y:S01]  /*04d0*/  NOP ;  /* 0x0000000000007918 */ /* 0x000fe20000000000 */
[----:B-----5:R-:W-:-:S13]  /*04e0*/  ISETP.NE.AND P0, PT, R2, RZ, PT ;  /* 0x000000ff0200720c */ /* 0x020fda0003f05270 */
        /* <DEDUP_REMOVED lines=13> */
[----:B------:R0:W0:Y:S01]  /*05c0*/  SYNCS.EXCH.64 URZ, [UR6+0x28c88], UR4 ;  /* 0x028c8804063f75b2 */ /* 0x0000220008000100 */
[----:B------:R-:W-:Y:S01]  /*05d0*/  NOP ;  /* 0x0000000000007918 */ /* 0x000fe20000000000 */
.L_x_2997:
        /* <DEDUP_REMOVED lines=22> */
.L_x_2998:
        /* <DEDUP_REMOVED lines=22> */
.L_x_2999:
[----:B------:R-:W-:Y:S01]  /*08a0*/  IMAD.MOV.U32 R2, RZ, RZ, 0x1 ;  /* 0x00000001ff027424 */ /* 0x000fe200078e00ff */
[----:B-1----:R-:W-:Y:S01]  /*08b0*/  ISETP.NE.AND P0, PT, R3, RZ, PT ;  /* 0x000000ff0300720c */ /* 0x002fe20003f05270 */
[----:B------:R-:W-:Y:S01]  /*08c0*/  NOP ;  /* 0x0000000000007918 */ /* 0x000fe20000000000 */
[----:B------:R-:W-:Y:S01]  /*08d0*/  ULDC.64 UR42, c[0x0][0x208] ;  /* 0x00008200002a7ab9 */ /* 0x000fe20000000a00 */
[----:B------:R-:W-:Y:S01]  /*08e0*/  BSSY B6, `(.L_x_3000) ;  /* 0x0000d17000067945 */ /* 0x000fe20003800000 */
[----:B------:R-:W-:-:S05]  /*08f0*/  SEL R2, R2, 0x2, !P0 ;  /* 0x0000000202027807 */ /* 0x000fca0004000000 */
[----:B------:R1:W-:Y:S01]  /*0900*/  STL [R1+0x14], R2 ;  /* 0x0000140201007387 */ /* 0x0003e20000100800 */
[----:B0-234-:R-:W-:Y:S06]  /*0910*/  BAR.SYNC.DEFER_BLOCKING 0x0 ;  /* 0x0000000000007b1d */ /* 0x01dfec0000010000 */
[----:B------:R-:W-:Y:S05]  /*0920*/  @!P0 BRA `(.L_x_3001) ;  /* 0x0000008800cc8947 */ /* 0x000fea0003800000 */
.L_x_3002:
[----:B------:R-:W-:-:S08]  /*0930*/  NOP ;  /* 0x0000000000007918 */ /* 0x000fd00000000000 */
[----:B------:R-:W0:Y:S02]  /*0940*/  USETMAXREG.TRY_ALLOC.CTAPOOL UP0, 0xf0 ;  /* 0x000000f0000079c8 */ /* 0x000e240008000600 */
[----:B0-----:R-:W-:-:S13]  /*0950*/  PLOP3.LUT P0, PT, PT, PT, UP0, 0x80, 0x0 ;  /* 0x000000000000781c */ /* 0x001fda0003f0f008 */
[----:B------:R-:W-:Y:S05]  /*0960*/  @!P0 BRA `(.L_x_3002) ;  /* 0xfffffffc00f08947 */ /* 0x000fea000383ffff */
[----:B------:R-:W0:Y:S01]  /*0970*/  S2R R6, SR_TID.X ;  /* 0x0000000000067919 */ /* 0x000e220000002100 */
[----:B------:R-:W2:Y:S08]  /*0980*/  LDC R4, c[0x0][0xc50] ;  /* 0x00031400ff047b82 */ /* 0x000eb00000000800 */
[----:B------:R-:W1:Y:S08]  /*0990*/  S2UR UR4, SR_CTAID.Y ;  /* 0x00000000000479c3 */ /* 0x000e700000002600 */
[----:B------:R-:W3:Y:S01]  /*09a0*/  S2UR UR5, SR_CTAID.Z ;  /* 0x00000000000579c3 */ /* 0x000ee20000002700 */
[----:B--2---:R-:W-:-:S02]  /*09b0*/  ISETP.NE.AND P1, PT, R4, 0x1, PT ;  /* 0x000000010400780c */ /* 0x004fc40003f25270 */
[----:B0-----:R-:W-:Y:S01]  /*09c0*/  LOP3.LUT R0, R6, 0xffffff80, RZ, 0xc0, !PT ;  /* 0xffffff8006007812 */ /* 0x001fe200078ec0ff */
[----:B-1----:R-:W-:-:S03]  /*09d0*/  IMAD.U32 R2, RZ, RZ, UR4 ;  /* 0x00000004ff027e24 */ /* 0x002fc6000f8e00ff */
[----:B------:R-:W-:-:S07]  /*09e0*/  ISETP.NE.AND P0, PT, R0, 0x80, PT ;  /* 0x000000800000780c */ /* 0x000fce0003f05270 */
[----:B------:R-:W0:Y:S08]  /*09f0*/  @P1 LDC R0, c[0x0][0xc54] ;  /* 0x00031500ff001b82 */ /* 0x000e300000000800 */
[----:B------:R-:W1:Y:S08]  /*0a00*/  @P1 LDC R5, c[0x0][0xc58] ;  /* 0x00031600ff051b82 */ /* 0x000e700000000800 */
[----:B------:R-:W-:Y:S06]  /*0a10*/  @!P0 BAR.ARV 0x8, 0x100 ;  /* 0x0204000000008b1d */ /* 0x000fec0000002000 */
[----:B------:R-:W-:Y:S01]  /*0a20*/  ISETP.GE.U32.AND P0, PT, R6, 0x100, PT ;  /* 0x000001000600780c */ /* 0x000fe20003f06070 */
[----:B0-----:R-:W-:-:S12]  /*0a30*/  @P1 IMAD.HI.U32 R0, R0, UR4, RZ ;  /* 0x0000000400001c27 */ /* 0x001fd8000f8e00ff */
[----:B------:R-:W-:Y:S06]  /*0a40*/  @P0 BAR.ARV 0xf, 0x100 ;  /* 0x03c4000000000b1d */ /* 0x000fec0000002000 */
[----:B---3--:R-:W-:Y:S02]  /*0a50*/  ISETP.LE.AND P0, PT, RZ, UR5, PT ;  /* 0x00000005ff007c0c */ /* 0x008fe4000bf03270 */
[----:B-1----:R-:W-:-:S05]  /*0a60*/  @P1 SHF.R.U32.HI R2, RZ, R5, R0 ;  /* 0x00000005ff021219 */ /* 0x002fca0000011600 */
[----:B------:R-:W-:-:S04]  /*0a70*/  IMAD.MOV R5, RZ, RZ, -R2 ;  /* 0x000000ffff057224 */ /* 0x000fc800078e0a02 */
[----:B------:R-:W-:Y:S02]  /*0a80*/  IMAD R4, R4, R5, UR4 ;  /* 0x0000000404047e24 */ /* 0x000fe4000f8e0205 */
[----:B------:R-:W-:Y:S05]  /*0a90*/  @!P0 BRA `(.L_x_3003) ;  /* 0x000000cc00ec8947 */ /* 0x000fea0003800000 */
[----:B------:R-:W0:Y:S01]  /*0aa0*/  LDC.64 R8, c[0x0][0x418] ;  /* 0x00010600ff087b82 */ /* 0x000e220000000a00 */
[----:B------:R-:W-:Y:S01]  /*0ab0*/  SHF.R.U32.HI R7, RZ, 0x10, R4 ;  /* 0x00000010ff077819 */ /* 0x000fe20000011604 */
[----:B------:R-:W-:Y:S01]  /*0ac0*/  VIADD R18, R6, 0xffffff80 ;  /* 0xffffff8006127836 */ /* 0x000fe20000000000 */
[----:B------:R-:W-:Y:S02]  /*0ad0*/  LOP3.LUT R16, R4, 0xffff, RZ, 0xc0, !PT ;  /* 0x0000ffff04107812 */ /* 0x000fe400078ec0ff */
[----:B------:R-:W-:-:S03]  /*0ae0*/  ISETP.NE.AND P1, PT, R7, RZ, PT ;  /* 0x000000ff0700720c */ /* 0x000fc60003f25270 */
[----:B------:R-:W1:Y:S08]  /*0af0*/  LDC R22, c[0x0][0x424] ;  /* 0x00010900ff167b82 */ /* 0x000e700000000800 */
[----:B------:R-:W2:Y:S01]  /*0b00*/  LDC R5, c[0x0][0x2f0] ;  /* 0x0000bc00ff057b82 */ /* 0x000ea20000000800 */
[----:B0-----:R-:W-:-:S07]  /*0b10*/  ISETP.NE.U32.AND P0, PT, R8, RZ, PT ;  /* 0x000000ff0800720c */ /* 0x001fce0003f05070 */
[----:B------:R-:W0:Y:S01]  /*0b20*/  @!P1 LDC R7, c[0x0][0x9f0] ;  /* 0x00027c00ff079b82 */ /* 0x000e220000000800 */
[----:B------:R-:W-:-:S04]  /*0b30*/  ISETP.NE.AND.EX P0, PT, R9, RZ, PT, P0 ;  /* 0x000000ff0900720c */ /* 0x000fc80003f05300 */
[----:B-1----:R-:W-:Y:S02]  /*0b40*/  SEL R22, R22, 0x1, P0 ;  /* 0x0000000116167807 */ /* 0x002fe40000000000 */
[----:B------:R-:W-:-:S03]  /*0b50*/  ISETP.NE.AND P0, PT, R3, 0x1, PT ;  /* 0x000000010300780c */ /* 0x000fc60003f05270 */
[----:B--2---:R-:W-:-:S04]  /*0b60*/  IMAD R22, R22, R5, RZ ;  /* 0x0000000516167224 */ /* 0x004fc800078e02ff */
[----:B------:R-:W-:-:S05]  /*0b70*/  VIADD R0, R22, 0x3f ;  /* 0x0000003f16007836 */ /* 0x000fca0000000000 */
[----:B------:R-:W-:-:S04]  /*0b80*/  SHF.R.S32.HI R5, RZ, 0x1f, R0 ;  /* 0x0000001fff057819 */ /* 0x000fc80000011400 */
[----:B------:R-:W-:-:S04]  /*0b90*/  LEA.HI R5, R5, R0, RZ, 0x6 ;  /* 0x0000000005057211 */ /* 0x000fc800078f30ff */
[----:B------:R-:W-:Y:S01]  /*0ba0*/  SHF.R.S32.HI R0, RZ, 0x6, R5 ;  /* 0x00000006ff007819 */ /* 0x000fe20000011405 */
[----:B------:R-:W-:Y:S06]  /*0bb0*/  @!P0 BRA `(.L_x_3004) ;  /* 0x0000001c00d88947 */ /* 0x000fec0003800000 */
[----:B------:R-:W-:Y:S01]  /*0bc0*/  ISETP.GE.AND P0, PT, R22, 0x1, PT ;  /* 0x000000011600780c */ /* 0x000fe20003f06270 */
[----:B------:R-:W-:-:S12]  /*0bd0*/  IMAD.MOV.U32 R4, RZ, RZ, RZ ;  /* 0x000000ffff047224 */ /* 0x000fd800078e00ff */
[----:B------:R-:W-:Y:S05]  /*0be0*/  @!P0 BRA `(.L_x_3005) ;  /* 0x0000000000688947 */ /* 0x000fea0003800000 */
        /* <DEDUP_REMOVED lines=8> */
[----:B0-----:R-:W-:Y:S01]  /*0c70*/  VIADD R4, R3, 0xffffffe ;  /* 0x0ffffffe03047836 */ /* 0x001fe20000000000 */
[----:B------:R-:W-:-:S05]  /*0c80*/  IADD3 R3, RZ, -R11, RZ ;  /* 0x8000000bff037210 */ /* 0x000fca0007ffe0ff */
        /* <DEDUP_REMOVED lines=16> */
.L_x_3005:
[-C--:B------:R-:W-:Y:S01]  /*0d90*/  IMAD R3, R16, R4.reuse, RZ ;  /* 0x0000000410037224 */ /* 0x080fe200078e02ff */
[----:B------:R-:W-:Y:S02]  /*0da0*/  PLOP3.LUT P0, PT, PT, PT, PT, 0x80, 0x0 ;  /* 0x000000000000781c */ /* 0x000fe40003f0f070 */
[----:B0-----:R-:W-:Y:S02]  /*0db0*/  CS2R R6, SRZ ;  /* 0x0000000000067805 */ /* 0x001fe4000001ff00 */
        /* <DEDUP_REMOVED lines=67> */
[----:B------:R-:W2:Y:S01]  /*11f0*/  LDL.LU R8, [R1+0x14] ;  /* 0x0000140001087983 */ /* 0x000ea20000300800 */
[----:B------:R-:W-:Y:S01]  /*1200*/  SHF.R.S32.HI R5, RZ, 0x1f, R18 ;  /* 0x0000001fff057819 */ /* 0x000fe20000011412 */
[----:B------:R-:W0:Y:S01]  /*1210*/  S2UR UR8, SR_CgaCtaId ;  /* 0x00000000000879c3 */ /* 0x000e220000008800 */
[----:B------:R-:W-:Y:S02]  /*1220*/  UMOV UR7, 0x400 ;  /* 0x0000040000077882 */ /* 0x000fe40000000000 */
[----:B------:R-:W-:-:S04]  /*1230*/  LEA.HI R5, R5, R18, RZ, 0x7 ;  /* 0x0000001205057211 */ /* 0x000fc800078f38ff */
[----:B------:R-:W-:Y:S02]  /*1240*/  SHF.R.S32.HI R4, RZ, 0x7, R5 ;  /* 0x00000007ff047819 */ /* 0x000fe40000011405 */
[----:B------:R-:W-:-:S04]  /*1250*/  LOP3.LUT R5, R5, 0xffffff80, RZ, 0xc0, !PT ;  /* 0xffffff8005057812 */ /* 0x000fc800078ec0ff */
[----:B------:R-:W1:Y:S01]  /*1260*/  SHFL.IDX PT, R4, R4, RZ, 0x1f ;  /* 0x00001fff04047589 */ /* 0x000e6200000e0000 */
[----:B------:R-:W-:-:S05]  /*1270*/  IMAD.IADD R5, R18, 0x1, -R5 ;  /* 0x0000000112057824 */ /* 0x000fca00078e0a05 */
[----:B------:R-:W-:Y:S02]  /*1280*/  SHF.R.S32.HI R6, RZ, 0x1f, R5 ;  /* 0x0000001fff067819 */ /* 0x000fe40000011405 */
[----:B-1----:R-:W-:Y:S02]  /*1290*/  R2UR UR4, R4 ;  /* 0x00000000040472ca */ /* 0x002fe400000e0000 */
[CC--:B------:R-:W-:Y:S02]  /*12a0*/  LEA.HI R4, R6.reuse, R5.reuse, RZ, 0x2 ;  /* 0x0000000506047211 */ /* 0x0c0fe400078f10ff */
[----:B------:R-:W-:Y:S02]  /*12b0*/  LEA.HI R5, R6, R5, RZ, 0x5 ;  /* 0x0000000506057211 */ /* 0x000fe400078f28ff */
[--C-:B------:R-:W-:Y:S02]  /*12c0*/  SHF.R.S32.HI R7, RZ, 0x2, R4.reuse ;  /* 0x00000002ff077819 */ /* 0x100fe40000011404 */
[----:B------:R-:W-:-:S02]  /*12d0*/  SHF.R.S32.HI R4, RZ, 0x1f, R4 ;  /* 0x0000001fff047819 */ /* 0x000fc40000011404 */
[----:B------:R-:W-:Y:S02]  /*12e0*/  SHF.R.S32.HI R5, RZ, 0x5, R5 ;  /* 0x00000005ff057819 */ /* 0x000fe40000011405 */
[----:B------:R-:W-:Y:S01]  /*12f0*/  LEA.HI R4, R4, R7, RZ, 0x3 ;  /* 0x0000000704047211 */ /* 0x000fe200078f18ff */
[----:B------:R-:W-:-:S03]  /*1300*/  ULEA.HI UR5, UR4, UR4, URZ, 0x1 ;  /* 0x0000000404057291 */ /* 0x000fc6000f8f083f */
[----:B------:R-:W-:Y:S01]  /*1310*/  LOP3.LUT R4, R4, 0xfffffff8, RZ, 0xc0, !PT ;  /* 0xfffffff804047812 */ /* 0x000fe200078ec0ff */
[----:B------:R-:W-:Y:S02]  /*1320*/  ULOP3.LUT UR6, UR5, 0x1fffe, URZ, 0xc0, !UPT ;  /* 0x0001fffe05067892 */ /* 0x000fe4000f8ec03f */
[----:B0-----:R-:W-:Y:S02]  /*1330*/  ULEA UR5, UR8, UR7, 0x18 ;  /* 0x0000000708057291 */ /* 0x001fe4000f8ec03f */
[----:B------:R-:W-:Y:S01]  /*1340*/  UIADD3 UR6, UR4, -UR6, URZ ;  /* 0x8000000604067290 */ /* 0x000fe2000fffe03f */
[----:B------:R-:W-:-:S03]  /*1350*/  IMAD.IADD R4, R7, 0x1, -R4 ;  /* 0x0000000107047824 */ /* 0x000fc600078e0a04 */
[----:B------:R-:W-:Y:S01]  /*1360*/  ULEA UR6, UR6, UR5, 0xf ;  /* 0x0000000506067291 */ /* 0x000fe2000f8e783f */
[----:B------:R-:W-:-:S03]  /*1370*/  IMAD R4, R5, 0x10, R4 ;  /* 0x0000001005047824 */ /* 0x000fc600078e0204 */
[----:B------:R-:W-:-:S04]  /*1380*/  UIADD3 UR6, UR6, 0x400, URZ ;  /* 0x0000040006067890 */ /* 0x000fc8000fffe03f */
[----:B------:R-:W-:-:S04]  /*1390*/  USHF.R.U32.HI UR6, URZ, 0x4, UR6 ;  /* 0x000000043f067899 */ /* 0x000fc80008011606 */
[----:B------:R-:W-:-:S04]  /*13a0*/  ULOP3.LUT UR6, UR6, 0x3fff, URZ, 0xc0, !UPT ;  /* 0x00003fff06067892 */ /* 0x000fc8000f8ec03f */
[----:B------:R-:W-:Y:S01]  /*13b0*/  ULOP3.LUT UR6, UR6, 0x2000000, URZ, 0xfc, !UPT ;  /* 0x0200000006067892 */ /* 0x000fe2000f8efc3f */
[----:B--2---:R-:W-:-:S04]  /*13c0*/  LOP3.LUT R8, R8, 0x1, RZ, 0xfc, !PT ;  /* 0x0000000108087812 */ /* 0x004fc800078efcff */
[----:B------:R-:W-:-:S13]  /*13d0*/  ISETP.NE.AND P0, PT, R8, 0x3, PT ;  /* 0x000000030800780c */ /* 0x000fda0003f05270 */
[----:B------:R-:W-:Y:S05]  /*13e0*/  @!P0 BRA `(.L_x_3007) ;  /* 0x0000000000048947 */ /* 0x000fea0003800000 */
[----:B------:R-:W-:Y:S01]  /*13f0*/  BPT.TRAP 0x1 ;  /* 0x000000040000795c */ /* 0x000fe20000300000 */
.L_x_3007:
[----:B------:R-:W-:-:S04]  /*1400*/  SHF.L.U32 R5, RZ, 0x1f, RZ ;  /* 0x0000001fff057819 */ /* 0x000fc800000006ff */
[----:B------:R-:W0:Y:S02]  /*1410*/  SYNCS.PHASECHK.TRANS64.TRYWAIT P1, [UR5+0x28c50], R5 ;  /* 0x028c5005ff0075a7 */ /* 0x000e240008020145 */
[----:B0-----:R-:W-:Y:S05]  /*1420*/  @!P1 BRA `(.L_x_3008) ;  /* 0x000000c400909947 */ /* 0x001fea0003800000 */
.L_x_3140:
[----:B------:R-:W-:Y:S01]  /*1430*/  BAR.SYNC.DEFER_BLOCKING 0xe, 0x100 ;  /* 0x0384000000007b1d */ /* 0x000fe20000010000 */
[----:B------:R-:W-:Y:S01]  /*1440*/  UIADD3 UR4, UR5, 0x26800, URZ ;  /* 0x0002680005047890 */ /* 0x000fe2000fffe03f */
[----:B------:R-:W-:Y:S01]  /*1450*/  VIADD R0, R0, 0xfffffffe ;  /* 0xfffffffe00007836 */ /* 0x000fe20000000000 */
[----:B------:R-:W-:Y:S01]  /*1460*/  UIADD3 UR14, UR6, 0x80, URZ ;  /* 0x00000080060e7890 */ /* 0x000fe2000fffe03f */
[----:B0-----:R-:W-:Y:S01]  /*1470*/  MOV R5, UR5 ;  /* 0x0000000500057c02 */ /* 0x001fe20008000f00 */
[----:B------:R-:W-:Y:S01]  /*1480*/  USHF.R.U32.HI UR4, URZ, 0x4, UR4 ;  /* 0x000000043f047899 */ /* 0x000fe20008011604 */
[----:B------:R-:W-:Y:S01]  /*1490*/  UMOV UR9, 0x40000040 ;  /* 0x4000004000097882 */ /* 0x000fe20000000000 */
[----:B------:R-:W-:Y:S02]  /*14a0*/  UMOV UR10, UR6 ;  /* 0x00000006000a7c82 */ /* 0x000fe40008000000 */
[----:B------:R-:W-:Y:S01]  /*14b0*/  ULOP3.LUT UR4, UR4, 0x3fff, URZ, 0xc0, !UPT ;  /* 0x00003fff04047892 */ /* 0x000fe2000f8ec03f */
[----:B------:R-:W0:Y:S01]  /*14c0*/  S2R R6, SR_TID.X ;  /* 0x0000000000067919 */ /* 0x000e220000002100 */
[----:B------:R-:W-:Y:S01]  /*14d0*/  UMOV UR11, 0x40000040 ;  /* 0x40000040000b7882 */ /* 0x000fe20000000000 */
[----:B------:R-:W-:Y:S01]  /*14e0*/  UMOV UR13, 0x40000040 ;  /* 0x40000040000d7882 */ /* 0x000fe20000000000 */
[----:B------:R-:W-:Y:S01]  /*14f0*/  ULOP3.LUT UR4, UR4, 0x10000, URZ, 0xfc, !UPT ;  /* 0x0001000004047892 */ /* 0x000fe2000f8efc3f */
[----:B------:R-:W-:Y:S01]  /*1500*/  ISETP.GE.AND P1, PT, R0, R3, PT ;  /* 0x000000030000720c */ /* 0x000fe20003f26270 */
[----:B------:R-:W-:Y:S01]  /*1510*/  UMOV UR15, 0x40000040 ;  /* 0x40000040000f7882 */ /* 0x000fe20000000000 */
[----:B------:R-:W-:-:S02]  /*1520*/  UIADD3 UR18, UR6, 0x100, URZ ;  /* 0x0000010006127890 */ /* 0x000fc4000fffe03f */
[----:B------:R-:W-:Y:S02]  /*1530*/  UIADD3 UR12, UR4, 0x2, URZ ;  /* 0x00000002040c7890 */ /* 0x000fe4000fffe03f */
[----:B------:R-:W-:Y:S01]  /*1540*/  UMOV UR8, UR4 ;  /* 0x0000000400087c82 */ /* 0x000fe20008000000 */
[----:B------:R-:W-:Y:S01]  /*1550*/  UIADD3 UR16, UR4, 0x4, URZ ;  /* 0x0000000404107890 */ /* 0x000fe2000fffe03f */
[----:B------:R-:W-:Y:S01]  /*1560*/  UMOV UR17, 0x40000040 ;  /* 0x4000004000117882 */ /* 0x000fe20000000000 */
[----:B------:R-:W-:Y:S01]  /*1570*/  WARPGROUP.ARRIVE ;  /* 0x00000000000079c5 */ /* 0x000fe20000000000 */
[----:B------:R-:W-:Y:S01]  /*1580*/  UMOV UR19, 0x40000040 ;  /* 0x4000004000137882 */ /* 0x000fe20000000000 */
[----:B------:R-:W-:Y:S02]  /*1590*/  UIADD3 UR20, UR4, 0x6, URZ ;  /* 0x0000000604147890 */ /* 0x000fe4000fffe03f */
[----:B------:R-:W-:Y:S02]  /*15a0*/  UIADD3 UR22, UR6, 0x180, URZ ;  /* 0x0000018006167890 */ /* 0x000fe4000fffe03f */
[----:B------:R-:W-:Y:S01]  /*15b0*/  HGMMA.64x256x16.F32.BF16 R24, gdesc[UR8].tnspB, RZ, !UPT, gsb0 ;  /* 0x43e00000081879f0 */ /* 0x000fe2000c0018ff */
[----:B------:R-:W-:Y:S01]  /*15c0*/  UMOV UR21, 0x40000040 ;  /* 0x4000004000157882 */ /* 0x000fe20000000000 */
[----:B------:R-:W-:Y:S01]  /*15d0*/  UMOV UR23, 0x40000040 ;  /* 0x4000004000177882 */ /* 0x000fe20000000000 */
[----:B------:R-:W-:Y:S01]  /*15e0*/  UMOV UR4, URZ ;  /* 0x0000003f00047c82 */ /* 0x000fe20008000000 */
[----:B0-----:R-:W-:-:S04]  /*15f0*/  LOP3.LUT R6, R6, 0x7f, RZ, 0xc0, !PT ;  /* 0x0000007f06067812 */ /* 0x001fc800078ec0ff */
[----:B------:R-:W-:-:S13]  /*1600*/  ISETP.NE.AND P2, PT, R6, RZ, PT ;  /* 0x000000ff0600720c */ /* 0x000fda0003f45270 */
[----:B------:R-:W-:-:S05]  /*1610*/  @!P2 VIADD R5, R5, 0x28c60 ;  /* 0x00028c600505a836 */ /* 0x000fca0000000000 */
[----:B------:R-:W-:Y:S01]  /*1620*/  @!P2 PRMT R5, RZ, 0x654, R5 ;  /* 0x00000654ff05a816 */ /* 0x000fe20000000005 */
[----:B------:R-:W-:Y:S02]  /*1630*/  WARPGROUP.DEPBAR.LE gsb0, 0x0 ;  /* 0x00008000000079c5 */ /* 0x000fe40000010000 */
[----:B------:R-:W-:-:S06]  /*1640*/  WARPGROUP.ARRIVE ;  /* 0x00000000000079c5 */ /* 0x000fcc0000000000 */
[----:B------:R-:W-:Y:S03]  /*1650*/  HGMMA.64x256x16.F32.BF16 R24, gdesc[UR12].tnspB, R24, gsb0 ;  /* 0x43e000000c1879f0 */ /* 0x000fe60008001818 */
[----:B------:R-:W-:Y:S02]  /*1660*/  WARPGROUP.DEPBAR.LE gsb0, 0x0 ;  /* 0x00008000000079c5 */ /* 0x000fe40000010000 */
[----:B------:R-:W-:-:S15]  /*1670*/  WARPGROUP.ARRIVE ;  /* 0x00000000000079c5 */ /* 0x000fde0000000000 */
[----:B------:R-:W-:-:S08]  /*1680*/  NOP ;  /* 0x0000000000007918 */ /* 0x000fd00000000000 */
[----:B------:R-:W-:Y:S03]  /*1690*/  HGMMA.64x256x16.F32.BF16 R24, gdesc[UR16].tnspB, R24, gsb0 ;  /* 0x43e00000101879f0 */ /* 0x000fe60008001818 */
[----:B------:R-:W-:Y:S02]  /*16a0*/  WARPGROUP.DEPBAR.LE gsb0, 0x0 ;  /* 0x00008000000079c5 */ /* 0x000fe40000010000 */
[----:B------:R-:W-:-:S15]  /*16b0*/  WARPGROUP.ARRIVE ;  /* 0x00000000000079c5 */ /* 0x000fde0000000000 */
[----:B------:R-:W-:-:S08]  /*16c0*/  NOP ;  /* 0x0000000000007918 */ /* 0x000fd00000000000 */
[----:B------:R-:W-:Y:S03]  /*16d0*/  HGMMA.64x256x16.F32.BF16 R24, gdesc[UR20].tnspB, R24, gsb0 ;  /* 0x43e00000141879f0 */ /* 0x000fe60008001818 */
[----:B------:R-:W-:Y:S02]  /*16e0*/  WARPGROUP.DEPBAR.LE gsb0, 0x0 ;  /* 0x00008000000079c5 */ /* 0x000fe40000010000 */
[----:B------:R-:W-:Y:S06]  /*16f0*/  BAR.ARV 0xf, 0x100 ;  /* 0x03c4000000007b1d */ /* 0x000fec0000002000 */
[----:B------:R0:W-:Y:S01]  /*1700*/  @!P2 SYNCS.ARRIVE.TRANS64.RED.A1T0 RZ, [R5+URZ], RZ ;  /* 0x000000ff05ffa9a7 */ /* 0x0001e2000810043f */
[----:B------:R-:W-:Y:S05]  /*1710*/  @!P1 BRA `(.L_x_3009) ;  /* 0x0000000800dc9947 */ /* 0x000fea0003800000 */
[----:B------:R-:W-:Y:S01]  /*1720*/  IMAD.MOV.U32 R8, RZ, RZ, RZ ;  /* 0x000000ffff087224 */ /* 0x000fe200078e00ff */
[----:B------:R-:W-:-:S06]  /*1730*/  UMOV UR4, URZ ;  /* 0x0000003f00047c82 */ /* 0x000fcc0008000000 */
.L_x_3014:
[----:B------:R-:W-:Y:S01]  /*1740*/  BAR.SYNC.DEFER_BLOCKING 0xe, 0x100 ;  /* 0x0384000000007b1d */ /* 0x000fe20000010000 */
[----:B01----:R-:W-:Y:S01]  /*1750*/  IMAD.U32 R5, RZ, RZ, UR4 ;  /* 0x00000004ff057e24 */ /* 0x003fe2000f8e00ff */
[----:B------:R-:W-:Y:S01]  /*1760*/  UIADD3 UR4, UR4, 0x1, URZ ;  /* 0x0000000104047890 */ /* 0x000fe2000fffe03f */
[C---:B------:R-:W-:Y:S01]  /*1770*/  ISETP.GT.AND P3, PT, R0.reuse, R3, PT ;  /* 0x000000030000720c */ /* 0x040fe20003f64270 */
[----:B------:R-:W-:Y:S02]  /*1780*/  VIADD R0, R0, 0xffffffff ;  /* 0xffffffff00007836 */ /* 0x000fe40000000000 */
[----:B------:R-:W-:Y:S01]  /*1790*/  IMAD R5, R5, 0x40, R4 ;  /* 0x0000004005057824 */ /* 0x000fe200078e0204 */
[----:B------:R-:W-:-:S04]  /*17a0*/  UISETP.NE.AND UP0, UPT, UR4, 0x2, UPT ;  /* 0x000000020400788c */ /* 0x000fc8000bf05270 */
[----:B------:R-:W-:Y:S01]  /*17b0*/  LEA R5, R5, UR5, 0x2 ;  /* 0x0000000505057c11 */ /* 0x000fe2000f8e10ff */
[----:B------:R-:W-:Y:S02]  /*17c0*/  USEL UR7, URZ, 0x1, UP0 ;  /* 0x000000013f077887 */ /* 0x000fe40008000000 */
[----:B------:R-:W-:-:S04]  /*17d0*/  USEL UR4, UR4, URZ, UP0 ;  /* 0x0000003f04047287 */ /* 0x000fc80008000000 */
[----:B------:R-:W-:Y:S01]  /*17e0*/  LOP3.LUT R8, R8, UR7, RZ, 0x3c, !PT ;  /* 0x0000000708087c12 */ /* 0x000fe2000f8e3cff */
[----:B------:R-:W0:Y:S04]  /*17f0*/  LDS R6, [R5+0x28800] ;  /* 0x0288000005067984 */ /* 0x000e280000000800 */
[----:B------:R-:W1:Y:S01]  /*1800*/  LDS R7, [R5+0x28820] ;  /* 0x0288200005077984 */ /* 0x000e620000000800 */
        /* <DEDUP_REMOVED lines=130> */
.L_x_3010:
[----:B------:R-:W-:Y:S01]  /*2030*/  ULEA UR7, UR4, UR5, 0x3 ;  /* 0x0000000504077291 */ /* 0x000fe2000f8e183f */
[----:B------:R-:W-:-:S08]  /*2040*/  SHF.L.U32 R5, R8, 0x1f, RZ ;  /* 0x0000001f08057819 */ /* 0x000fd000000006ff */
[----:B------:R0:W1:Y:S01]  /*2050*/  SYNCS.PHASECHK.TRANS64.TRYWAIT P1, [UR7+0x28c50], R5 ;  /* 0x028c5005ff0075a7 */ /* 0x0000620008020147 */
[----:B------:R-:W-:Y:S05]  /*2060*/  @!P0 BRA `(.L_x_3011) ;  /* 0x0000000000048947 */ /* 0x000fea0003800000 */
[----:B------:R-:W-:Y:S01]  /*2070*/  BPT.TRAP 0x1 ;  /* 0x000000040000795c */ /* 0x000fe20000300000 */
.L_x_3011:
[----:B-1----:R-:W-:Y:S05]  /*2080*/  @P1 BRA `(.L_x_3012) ;  /* 0x0000000000081947 */ /* 0x002fea0003800000 */
[----:B------:R-:W1:Y:S02]  /*2090*/  SYNCS.PHASECHK.TRANS64.TRYWAIT P1, [UR7+0x28c50], R5 ;  /* 0x028c5005ff0075a7 */ /* 0x000e640008020147 */
[----:B-1----:R-:W-:Y:S05]  /*20a0*/  @!P1 BRA `(.L_x_3013) ;  /* 0x000000b800889947 */ /* 0x002fea0003800000 */
.L_x_3012:
[----:B------:R-:W-:Y:S01]  /*20b0*/  ULEA UR10, UR4, UR6, 0xc ;  /* 0x00000006040a7291 */ /* 0x000fe2000f8e603f */
[----:B------:R-:W-:Y:S01]  /*20c0*/  WARPGROUP.ARRIVE ;  /* 0x00000000000079c5 */ /* 0x000fe20000000000 */
[----:B------:R-:W-:Y:S01]  /*20d0*/  UMOV UR11, 0x40000040 ;  /* 0x40000040000b7882 */ /* 0x000fe20000000000 */
[----:B------:R-:W-:Y:S01]  /*20e0*/  UMOV UR15, 0x40000040 ;  /* 0x40000040000f7882 */ /* 0x000fe20000000000 */
[----:B------:R-:W-:Y:S01]  /*20f0*/  UIADD3 UR14, UR10, 0x80, URZ ;  /* 0x000000800a0e7890 */ /* 0x000fe2000fffe03f */
[----:B01----:R-:W-:Y:S01]  /*2100*/  IMAD.U32 R5, RZ, RZ, UR7 ;  /* 0x00000007ff057e24 */ /* 0x003fe2000f8e00ff */
[----:B------:R-:W-:Y:S01]  /*2110*/  UIADD3 UR18, UR10, 0x100, URZ ;  /* 0x000001000a127890 */ /* 0x000fe2000fffe03f */
[----:B------:R-:W-:Y:S02]  /*2120*/  UMOV UR19, 0x40000040 ;  /* 0x4000004000137882 */ /* 0x000fe40000000000 */
[----:B------:R-:W-:Y:S01]  /*2130*/  HGMMA.64x256x16.F32.BF16 R24, gdesc[UR8].tnspB, R24, gsb0 ;  /* 0x43e00000081879f0 */ /* 0x000fe20008001818 */
[----:B------:R-:W-:Y:S01]  /*2140*/  UIADD3 UR22, UR10, 0x180, URZ ;  /* 0x000001800a167890 */ /* 0x000fe2000fffe03f */
[----:B------:R-:W-:Y:S01]  /*2150*/  @!P2 VIADD R5, R5, 0x28c60 ;  /* 0x00028c600505a836 */ /* 0x000fe20000000000 */
[----:B------:R-:W-:-:S04]  /*2160*/  UMOV UR23, 0x40000040 ;  /* 0x4000004000177882 */ /* 0x000fc80000000000 */
[----:B------:R-:W-:Y:S01]  /*2170*/  @!P2 PRMT R5, RZ, 0x654, R5 ;  /* 0x00000654ff05a816 */ /* 0x000fe20000000005 */
[----:B------:R-:W-:Y:S02]  /*2180*/  WARPGROUP.DEPBAR.LE gsb0, 0x0 ;  /* 0x00008000000079c5 */ /* 0x000fe40000010000 */
[----:B------:R-:W-:-:S15]  /*2190*/  WARPGROUP.ARRIVE ;  /* 0x00000000000079c5 */ /* 0x000fde0000000000 */
[----:B------:R-:W-:-:S03]  /*21a0*/  NOP ;  /* 0x0000000000007918 */ /* 0x000fc60000000000 */
        /* <DEDUP_REMOVED lines=12> */
[----:B------:R-:W-:Y:S05]  /*2270*/  @P3 BRA `(.L_x_3014) ;  /* 0xfffffff400303947 */ /* 0x000fea000383ffff */
[----:B------:R-:W-:-:S12]  /*2280*/  USHF.L.U32 UR4, UR4, 0x6, URZ ;  /* 0x0000000604047899 */ /* 0x000fd8000800063f */
.L_x_3009:
[----:B------:R-:W-:Y:S01]  /*2290*/  BAR.SYNC.DEFER_BLOCKING 0xe, 0x100 ;  /* 0x0384000000007b1d */ /* 0x000fe20000010000 */
[----:B------:R-:W-:Y:S01]  /*22a0*/  VIADD R4, R4, UR4 ;  /* 0x0000000404047c36 */ /* 0x000fe20008000000 */
[----:B------:R-:W-:Y:S02]  /*22b0*/  PLOP3.LUT P0, PT, PT, PT, PT, 0x8, 0x0 ;  /* 0x000000000000781c */ /* 0x000fe40003f0e170 */
[----:B------:R-:W-:Y:S02]  /*22c0*/  CS2R R6, SRZ ;  /* 0x0000000000067805 */ /* 0x000fe4000001ff00 */
[----:B------:R-:W-:-:S05]  /*22d0*/  LEA R4, R4, UR5, 0x2 ;  /* 0x0000000504047c11 */ /* 0x000fca000f8e10ff */
[----:B------:R-:W2:Y:S04]  /*22e0*/  LDS R3, [R4+0x28800] ;  /* 0x0288000004037984 */ /* 0x000ea80000000800 */
[----:B------:R-:W3:Y:S01]  /*22f0*/  LDS R0, [R4+0x28820] ;  /* 0x0288200004007984 */ /* 0x000ee20000000800 */
        /* <DEDUP_REMOVED lines=64> */
[-C--:B---3--:R-:W-:Y:S01]  /*2700*/  FMUL.FTZ R26, R26, R0.reuse ;  /* 0x000000001a1a7220 */ /* 0x088fe20000410000 */
        /* <DEDUP_REMOVED lines=63> */
[----:B------:R-:W-:Y:S06]  /*2b00*/  BAR.ARV 0xf, 0x100 ;  /* 0x03c4000000007b1d */ /* 0x000fec0000002000 */
[----:B------:R-:W-:Y:S05]  /*2b10*/  BRA `(.L_x_3006) ;  /* 0x0000004000847947 */ /* 0x000fea0003800000 */
.L_x_3004:
[----:B------:R-:W-:Y:S02]  /*2b20*/  ISETP.GE.AND P0, PT, R22, 0x1, PT ;  /* 0x000000011600780c */ /* 0x000fe40003f06270 */
[----:B------:R-:W-:-:S11]  /*2b30*/  MOV R17, RZ ;  /* 0x000000ff00117202 */ /* 0x000fd60000000f00 */
        /* <DEDUP_REMOVED lines=26> */
[----:B------:R-:W-:-:S07]  /*2ce0*/  @!P0 LOP3.LUT R17, RZ, R7, RZ, 0x33, !PT ;  /* 0x00000007ff118212 */ /* 0x000fce00078e33ff */
.L_x_3015:
        /* <DEDUP_REMOVED lines=76> */
[----:B0-----:R-:W-:Y:S01]  /*31b0*/  ULEA UR36, UR6, UR36, 0x18 ;  /* 0x0000002406247291 */ /* 0x001fe2000f8ec03f */
[----:B-1----:R-:W-:-:S13]  /*31c0*/  R2UR UR4, R0 ;  /* 0x00000000000472ca */ /* 0x002fda00000e0000 */
[----:B------:R-:W-:-:S04]  /*31d0*/  ULEA.HI UR5, UR4, UR4, URZ, 0x1 ;  /* 0x0000000404057291 */ /* 0x000fc8000f8f083f */
[----:B------:R-:W-:-:S04]  /*31e0*/  ULOP3.LUT UR5, UR5, 0x1fffe, URZ, 0xc0, !UPT ;  /* 0x0001fffe05057892 */ /* 0x000fc8000f8ec03f */
[----:B------:R-:W-:Y:S02]  /*31f0*/  UIADD3 UR5, UR4, -UR5, URZ ;  /* 0x8000000504057290 */ /* 0x000fe4000fffe03f */
[----:B------:R-:W-:Y:S02]  /*3200*/  UIADD3 UR4, UR36, 0x26800, URZ ;  /* 0x0002680024047890 */ /* 0x000fe4000fffe03f */
[----:B------:R-:W-:Y:S02]  /*3210*/  ULEA UR5, UR5, UR36, 0xf ;  /* 0x0000002405057291 */ /* 0x000fe4000f8e783f */
[----:B------:R-:W-:Y:S02]  /*3220*/  ULOP3.LUT UP0, URZ, UR4, 0x3ff, URZ, 0xc0, !UPT ;  /* 0x000003ff043f7892 */ /* 0x000fe4000f80c03f */
[----:B------:R-:W-:-:S04]  /*3230*/  UIADD3 UR5, UR5, 0x400, URZ ;  /* 0x0000040005057890 */ /* 0x000fc8000fffe03f */
[----:B------:R-:W-:Y:S01]  /*3240*/  PLOP3.LUT P0, PT, PT, PT, UP0, 0x80, 0x0 ;  /* 0x000000000000781c */ /* 0x000fe20003f0f008 */
[----:B------:R-:W-:-:S04]  /*3250*/  USHF.R.U32.HI UR5, URZ, 0x4, UR5 ;  /* 0x000000043f057899 */ /* 0x000fc80008011605 */
[----:B------:R-:W-:-:S08]  /*3260*/  ULOP3.LUT UR37, UR5, 0x3fff, URZ, 0xc0, !UPT ;  /* 0x00003fff05257892 */ /* 0x000fd0000f8ec03f */
[----:B------:R-:W-:Y:S05]  /*3270*/  @!P0 BRA `(.L_x_3016) ;  /* 0x0000000000408947 */ /* 0x000fea0003800000 */
[----:B------:R-:W-:Y:S01]  /*3280*/  MOV R0, 0x0 ;  /* 0x0000000000007802 */ /* 0x000fe20000000f00 */
[----:B------:R-:W-:Y:S01]  /*3290*/  ULDC.64 UR4, c[0x4][0x118] ;  /* 0x0100460000047ab9 */ /* 0x000fe20000000a00 */
[----:B------:R-:W-:Y:S01]  /*32a0*/  ULDC.64 UR6, c[0x4][0x58] ;  /* 0x0100160000067ab9 */ /* 0x000fe20000000a00 */
[----:B------:R-:W-:Y:S01]  /*32b0*/  MOV R4, UR4 ;  /* 0x0000000400047c02 */ /* 0x000fe20008000f00 */
        /* <DEDUP_REMOVED lines=12> */
.L_x_3016:
[----:B------:R-:W2:Y:S01]  /*3380*/  LDL.LU R20, [R1+0x14] ;  /* 0x0000140001147983 */ /* 0x000ea20000300800 */
[----:B------:R-:W-:Y:S02]  /*3390*/  SHF.L.U32 R13, RZ, 0x1f, RZ ;  /* 0x0000001fff0d7819 */ /* 0x000fe400000006ff */
[----:B------:R-:W-:Y:S02]  /*33a0*/  LOP3.LUT R19, R19, 0xffffff80, RZ, 0xc0, !PT ;  /* 0xffffff8013137812 */ /* 0x000fe400078ec0ff */
[----:B------:R-:W0:Y:S01]  /*33b0*/  SYNCS.PHASECHK.TRANS64.TRYWAIT P1, [UR36+0x28c00], R13 ;  /* 0x028c000dff0075a7 */ /* 0x000e220008020164 */
[----:B------:R-:W-:Y:S02]  /*33c0*/  LEA.HI R3, R24, R24, RZ, 0x1 ;  /* 0x0000001818037211 */ /* 0x000fe400078f08ff */
[----:B------:R-:W-:Y:S02]  /*33d0*/  IMAD.IADD R19, R18, 0x1, -R19 ;  /* 0x0000000112137824 */ /* 0x000fe400078e0a13 */
[----:B------:R-:W-:-:S03]  /*33e0*/  LOP3.LUT R3, R3, 0xfffffe, RZ, 0xc0, !PT ;  /* 0x00fffffe03037812 */ /* 0x000fc600078ec0ff */
[----:B------:R-:W-:Y:S02]  /*33f0*/  SHF.R.S32.HI R4, RZ, 0x1f, R19 ;  /* 0x0000001fff047819 */ /* 0x000fe40000011413 */
[----:B------:R-:W-:Y:S02]  /*3400*/  IMAD.IADD R3, R24, 0x1, -R3 ;  /* 0x0000000118037824 */ /* 0x000fe400078e0a03 */
[CC--:B------:R-:W-:Y:S02]  /*3410*/  LEA.HI R0, R4.reuse, R19.reuse, RZ, 0x2 ;  /* 0x0000001304007211 */ /* 0x0c0fe400078f10ff */
[----:B------:R-:W-:Y:S02]  /*3420*/  LEA.HI R4, R4, R19, RZ, 0x5 ;  /* 0x0000001304047211 */ /* 0x000fe400078f28ff */
[--C-:B------:R-:W-:Y:S02]  /*3430*/  SHF.R.S32.HI R5, RZ, 0x2, R0.reuse ;  /* 0x00000002ff057819 */ /* 0x100fe40000011400 */
[----:B------:R-:W-:-:S02]  /*3440*/  SHF.R.S32.HI R6, RZ, 0x1f, R0 ;  /* 0x0000001fff067819 */ /* 0x000fc40000011400 */
[----:B------:R-:W-:Y:S02]  /*3450*/  LOP3.LUT R0, R0, 0x7ffffffc, RZ, 0xc0, !PT ;  /* 0x7ffffffc00007812 */ /* 0x000fe400078ec0ff */
[----:B------:R-:W-:Y:S02]  /*3460*/  LEA.HI R6, R6, R5, RZ, 0x3 ;  /* 0x0000000506067211 */ /* 0x000fe400078f18ff */
[----:B------:R-:W-:Y:S02]  /*3470*/  IADD3 R0, -R0, R19, RZ ;  /* 0x0000001300007210 */ /* 0x000fe40007ffe1ff */
[----:B------:R-:W-:Y:S02]  /*3480*/  LOP3.LUT R6, R6, 0xfffffff8, RZ, 0xc0, !PT ;  /* 0xfffffff806067812 */ /* 0x000fe400078ec0ff */
[----:B------:R-:W-:Y:S01]  /*3490*/  SHF.R.S32.HI R4, RZ, 0x5, R4 ;  /* 0x00000005ff047819 */ /* 0x000fe20000011404 */
[----:B------:R-:W-:Y:S02]  /*34a0*/  IMAD.SHL.U32 R0, R0, 0x2, RZ ;  /* 0x0000000200007824 */ /* 0x000fe400078e00ff */
[----:B------:R-:W-:Y:S01]  /*34b0*/  IMAD.IADD R5, R5, 0x1, -R6 ;  /* 0x0000000105057824 */ /* 0x000fe200078e0a06 */
[----:B--2---:R-:W-:-:S04]  /*34c0*/  LOP3.LUT R7, R20, 0x1, RZ, 0xfc, !PT ;  /* 0x0000000114077812 */ /* 0x004fc800078efcff */
[----:B------:R-:W-:Y:S01]  /*34d0*/  ISETP.NE.AND P0, PT, R7, 0x3, PT ;  /* 0x000000030700780c */ /* 0x000fe20003f05270 */
[----:B0-----:R-:W-:-:S12]  /*34e0*/  @!P1 BRA `(.L_x_3017) ;  /* 0x000000a400909947 */ /* 0x001fd80003800000 */
.L_x_3141:
[----:B0-----:R-:W-:Y:S02]  /*34f0*/  IMAD R6, R4, 0x10, R5 ;  /* 0x0000001004067824 */ /* 0x001fe400078e0205 */
[----:B------:R-:W-:Y:S01]  /*3500*/  IMAD R4, R3, 0x100, R0 ;  /* 0x0000010003047824 */ /* 0x000fe200078e0200 */
[----:B------:R-:W-:Y:S06]  /*3510*/  @!P0 BRA `(.L_x_3018) ;  /* 0x0000000000048947 */ /* 0x000fec0003800000 */
[----:B------:R-:W-:Y:S01]  /*3520*/  BPT.TRAP 0x1 ;  /* 0x000000040000795c */ /* 0x000fe20000300000 */
.L_x_3018:
[----:B------:R0:W1:Y:S01]  /*3530*/  SYNCS.PHASECHK.TRANS64.TRYWAIT P2, [UR36+0x28c30], R13 ;  /* 0x028c300dff0075a7 */ /* 0x0000620008040164 */
[----:B------:R-:W-:Y:S05]  /*3540*/  @!P0 BRA `(.L_x_3019) ;  /* 0x0000000000048947 */ /* 0x000fea0003800000 */
[----:B------:R-:W-:Y:S01]  /*3550*/  BPT.TRAP 0x1 ;  /* 0x000000040000795c */ /* 0x000fe20000300000 */
.L_x_3019:
[----:B------:R-:W2:Y:S02]  /*3560*/  S2R R3, SR_TID.X ;  /* 0x0000000000037919 */ /* 0x000ea40000002100 */
[----:B--2---:R-:W-:-:S04]  /*3570*/  LOP3.LUT R3, R3, 0x7f, RZ, 0xc0, !PT ;  /* 0x0000007f03037812 */ /* 0x004fc800078ec0ff */
[----:B------:R-:W-:Y:S01]  /*3580*/  ISETP.NE.AND P1, PT, R3, RZ, PT ;  /* 0x000000ff0300720c */ /* 0x000fe20003f25270 */
[----:B-1----:R-:W-:-:S12]  /*3590*/  @P2 BRA `(.L_x_3020) ;  /* 0x0000000000082947 */ /* 0x002fd80003800000 */
[----:B------:R-:W1:Y:S02]  /*35a0*/  SYNCS.PHASECHK.TRANS64.TRYWAIT P2, [UR36+0x28c30], R13 ;  /* 0x028c300dff0075a7 */ /* 0x000e640008040164 */
[----:B-1----:R-:W-:Y:S05]  /*35b0*/  @!P2 BRA `(.L_x_3021) ;  /* 0x000000a40074a947 */ /* 0x002fea0003800000 */
.L_x_3020:
[----:B------:R-:W-:Y:S05]  /*35c0*/  WARPSYNC.ALL ;  /* 0x0000000000007948 */ /* 0x000fea0003800000 */
[----:B------:R-:W-:Y:S01]  /*35d0*/  UIADD3 UR4, UR36, 0x20400, URZ ;  /* 0x0002040024047890 */ /* 0x000fe2000fffe03f */
[----:B------:R-:W-:Y:S01]  /*35e0*/  WARPGROUP.ARRIVE ;  /* 0x00000000000079c5 */ /* 0x000fe20000000000 */
[----:B------:R-:W-:Y:S01]  /*35f0*/  UIADD3 UR5, UR36, 0x22400, URZ ;  /* 0x0002240024057890 */ /* 0x000fe2000fffe03f */
[----:B------:R-:W-:Y:S01]  /*3600*/  IMAD R3, R17, -0x40, R22 ;  /* 0xffffffc011037824 */ /* 0x000fe200078e0216 */
[----:B------:R-:W-:Y:S02]  /*3610*/  USHF.R.U32.HI UR4, URZ, 0x4, UR4 ;  /* 0x000000043f047899 */ /* 0x000fe40008011604 */
[----:B------:R-:W-:-:S02]  /*3620*/  USHF.R.U32.HI UR5, URZ, 0x4, UR5 ;  /* 0x000000043f057899 */ /* 0x000fc40008011605 */
[----:B------:R-:W-:Y:S01]  /*3630*/  ULOP3.LUT UR4, UR4, 0x3fff, URZ, 0xc0, !UPT ;  /* 0x00003fff04047892 */ /* 0x000fe2000f8ec03f */
[----:B------:R-:W-:Y:S01]  /*3640*/  IADD3 R3, -R0, 0x40, R3 ;  /* 0x0000004000037810 */ /* 0x000fe20007ffe103 */
[----:B------:R-:W-:Y:S02]  /*3650*/  ULOP3.LUT UR5, UR5, 0x3fff, URZ, 0xc0, !UPT ;  /* 0x00003fff05057892 */ /* 0x000fe4000f8ec03f */
[----:B------:R-:W-:Y:S01]  /*3660*/  ULOP3.LUT UR8, UR4, 0x10000, URZ, 0xfc, !UPT ;  /* 0x0001000004087892 */ /* 0x000fe2000f8efc3f */
[C---:B------:R-:W-:Y:S01]  /*3670*/  ISETP.GT.AND P6, PT, R3.reuse, RZ, PT ;  /* 0x000000ff0300720c */ /* 0x040fe20003fc4270 */
[----:B------:R-:W-:Y:S01]  /*3680*/  ULOP3.LUT UR6, UR5, 0x10000, URZ, 0xfc, !UPT ;  /* 0x0001000005067892 */ /* 0x000fe2000f8efc3f */
[C---:B------:R-:W-:Y:S01]  /*3690*/  ISETP.GT.AND P2, PT, R3.reuse, 0x1, PT ;  /* 0x000000010300780c */ /* 0x040fe20003f44270 */
[----:B------:R-:W-:Y:S01]  /*36a0*/  UMOV UR9, 0x40000040 ;  /* 0x4000004000097882 */ /* 0x000fe20000000000 */
[----:B------:R-:W-:Y:S01]  /*36b0*/  UMOV UR7, 0x40000040 ;  /* 0x4000004000077882 */ /* 0x000fe20000000000 */
[----:B------:R-:W-:Y:S01]  /*36c0*/  UMOV UR5, UR9 ;  /* 0x0000000900057c82 */ /* 0x000fe20008000000 */
[----:B------:R-:W-:Y:S01]  /*36d0*/  UMOV UR4, UR8 ;  /* 0x0000000800047c82 */ /* 0x000fe20008000000 */
[----:B------:R-:W-:Y:S01]  /*36e0*/  UIADD3 UR12, UR8, 0x2, URZ ;  /* 0x00000002080c7890 */ /* 0x000fe2000fffe03f */
[----:B------:R-:W-:Y:S01]  /*36f0*/  ISETP.GT.AND P3, PT, R3, 0x8, PT ;  /* 0x000000080300780c */ /* 0x000fe20003f64270 */
[----:B------:R-:W-:-:S02]  /*3700*/  UIADD3 UR14, UR6, 0x2, URZ ;  /* 0x00000002060e7890 */ /* 0x000fc4000fffe03f */
[----:B------:R-:W-:Y:S01]  /*3710*/  HGMMA.64x64x16.F32.BF16 R24, gdesc[UR4], RZ, !UPT, gsb0 ;  /* 0x00e00000041879f0 */ /* 0x000fe2000c0018ff */
[----:B------:R-:W-:Y:S01]  /*3720*/  UMOV UR13, 0x40000040 ;  /* 0x40000040000d7882 */ /* 0x000fe20000000000 */
[----:B------:R-:W-:Y:S01]  /*3730*/  UMOV UR15, 0x40000040 ;  /* 0x40000040000f7882 */ /* 0x000fe20000000000 */
[----:B------:R-:W-:Y:S01]  /*3740*/  UIADD3 UR16, UR8, 0x4, URZ ;  /* 0x0000000408107890 */ /* 0x000fe2000fffe03f */
[C---:B------:R-:W-:Y:S01]  /*3750*/  ISETP.GT.AND P4, PT, R3.reuse, 0x9, PT ;  /* 0x000000090300780c */ /* 0x040fe20003f84270 */
[----:B------:R-:W-:Y:S01]  /*3760*/  UIADD3 UR18, UR6, 0x4, URZ ;  /* 0x0000000406127890 */ /* 0x000fe2000fffe03f */
[----:B------:R-:W-:Y:S01]  /*3770*/  ISETP.GT.AND P5, PT, R3, 0x10, PT ;  /* 0x000000100300780c */ /* 0x000fe20003fa4270 */
[----:B------:R-:W-:Y:S01]  /*3780*/  UMOV UR17, 0x40000040 ;  /* 0x4000004000117882 */ /* 0x000fe20000000000 */
[----:B------:R-:W-:Y:S01]  /*3790*/  UMOV UR19, 0x40000040 ;  /* 0x4000004000137882 */ /* 0x000fe20000000000 */
[----:B------:R-:W-:Y:S02]  /*37a0*/  UIADD3 UR20, UR8, 0x6, URZ ;  /* 0x0000000608147890 */ /* 0x000fe4000fffe03f */
[----:B------:R-:W-:Y:S01]  /*37b0*/  UIADD3 UR22, UR6, 0x6, URZ ;  /* 0x0000000606167890 */ /* 0x000fe2000fffe03f */
[----:B------:R-:W-:Y:S01]  /*37c0*/  UMOV UR21, 0x40000040 ;  /* 0x4000004000157882 */ /* 0x000fe20000000000 */
[----:B------:R-:W-:Y:S01]  /*37d0*/  UMOV UR23, 0x40000040 ;  /* 0x4000004000177882 */ /* 0x000fe20000000000 */
[----:B------:R-:W-:Y:S01]  /*37e0*/  ULDC UR4, c[0x0][0x988] ;  /* 0x0002620000047ab9 */ /* 0x000fe20000000800 */
[----:B------:R-:W-:-:S02]  /*37f0*/  WARPGROUP.DEPBAR.LE gsb0, 0x0 ;  /* 0x00008000000079c5 */ /* 0x000fc40000010000 */
[----:B------:R-:W-:-:S06]  /*3800*/  WARPGROUP.ARRIVE ;  /* 0x00000000000079c5 */ /* 0x000fcc0000000000 */
[----:B------:R-:W-:Y:S03]  /*3810*/  HGMMA.64x64x16.F32.BF16 R24, gdesc[UR12], R24, gsb0 ;  /* 0x00e000000c1879f0 */ /* 0x000fe60008001818 */
[----:B------:R-:W-:Y:S02]  /*3820*/  WARPGROUP.DEPBAR.LE gsb0, 0x0 ;  /* 0x00008000000079c5 */ /* 0x000fe40000010000 */
[----:B------:R-:W-:-:S06]  /*3830*/  WARPGROUP.ARRIVE ;  /* 0x00000000000079c5 */ /* 0x000fcc0000000000 */
[----:B------:R-:W-:Y:S03]  /*3840*/  HGMMA.64x64x16.F32.BF16 R24, gdesc[UR16], R24, gsb0 ;  /* 0x00e00000101879f0 */ /* 0x000fe60008001818 */
[----:B------:R-:W-:Y:S02]  /*3850*/  WARPGROUP.DEPBAR.LE gsb0, 0x0 ;  /* 0x00008000000079c5 */ /* 0x000fe40000010000 */
[----:B------:R-:W-:-:S06]  /*3860*/  WARPGROUP.ARRIVE ;  /* 0x00000000000079c5 */ /* 0x000fcc0000000000 */
[----:B------:R-:W-:Y:S03]  /*3870*/  HGMMA.64x64x16.F32.BF16 R24, gdesc[UR20], R24, gsb0 ;  /* 0x00e00000141879f0 */ /* 0x000fe60008001818 */
        /* <DEDUP_REMOVED lines=52> */
[----:B------:R-:W-:-:S02]  /*3bc0*/  FMNMX.FTZ R0, R69, R0, !PT ;  /* 0x0000000045007209 */ /* 0x000fc40007810000 */
[----:B------:R-:W-:Y:S02]  /*3bd0*/  FSEL R47, R47, -INF , P2 ;  /* 0xff8000002f2f7808 */ /* 0x000fe40001000000 */
[----:B------:R-:W-:Y:S02]  /*3be0*/  FMNMX.FTZ R10, R71, R0, !PT ;  /* 0x00000000470a7209 */ /* 0x000fe40007810000 */
[----:B------:R-:W-:Y:S02]  /*3bf0*/  FMNMX.FTZ R0, R7, R27, !PT ;  /* 0x0000001b07007209 */ /* 0x000fe40007810000 */
[----:B------:R-:W-:Y:S01]  /*3c00*/  FSEL R49, R50, -INF , P3 ;  /* 0xff80000032317808 */ /* 0x000fe20001800000 */
[----:B------:R-:W2:Y:S01]  /*3c10*/  SHFL.BFLY PT, R3, R10, 0x2, 0x1f ;  /* 0x0c401f000a037f89 */ /* 0x000ea200000e0000 */
[----:B------:R-:W-:Y:S02]  /*3c20*/  FMNMX.FTZ R0, R9, R0, !PT ;  /* 0x0000000009007209 */ /* 0x000fe40007810000 */
[----:B------:R-:W-:-:S02]  /*3c30*/  FSEL R51, R51, -INF , P4 ;  /* 0xff80000033337808 */ /* 0x000fc40002000000 */
[----:B------:R-:W-:Y:S02]  /*3c40*/  FMNMX.FTZ R0, R31, R0, !PT ;  /* 0x000000001f007209 */ /* 0x000fe40007810000 */
[----:B------:R-:W-:Y:S02]  /*3c50*/  FSEL R53, R54, -INF , P5 ;  /* 0xff80000036357808 */ /* 0x000fe40002800000 */
[----:B------:R-:W-:Y:S02]  /*3c60*/  FMNMX.FTZ R0, R15, R0, !PT ;  /* 0x000000000f007209 */ /* 0x000fe40007810000 */
[----:B------:R-:W-:Y:S02]  /*3c70*/  FSEL R55, R55, -INF , P6 ;  /* 0xff80000037377808 */ /* 0x000fe40003000000 */
[----:B------:R-:W-:-:S04]  /*3c80*/  FMNMX.FTZ R0, R35, R0, !PT ;  /* 0x0000000023007209 */ /* 0x000fc80007810000 */
[----:B-1----:R-:W-:Y:S01]  /*3c90*/  FMNMX.FTZ R8, R21, R0, !PT ;  /* 0x0000000015087209 */ /* 0x002fe20007810000 */
[----:B------:R-:W-:-:S03]  /*3ca0*/  IMAD.U32 R0, RZ, RZ, UR4 ;  /* 0x00000004ff007e24 */ /* 0x000fc6000f8e00ff */
[----:B------:R-:W-:Y:S02]  /*3cb0*/  FMNMX.FTZ R8, R39, R8, !PT ;  /* 0x0000000827087209 */ /* 0x000fe40007810000 */
[----:B--2---:R-:W-:Y:S02]  /*3cc0*/  FMNMX.FTZ R12, R10, R3, !PT ;  /* 0x000000030a0c7209 */ /* 0x004fe40007810000 */
[----:B------:R-:W-:-:S03]  /*3cd0*/  FMNMX.FTZ R8, R41, R8, !PT ;  /* 0x0000000829087209 */ /* 0x000fc60007810000 */
[----:B------:R-:W1:Y:S01]  /*3ce0*/  SHFL.BFLY PT, R3, R12, 0x1, 0x1f ;  /* 0x0c201f000c037f89 */ /* 0x000e6200000e0000 */
[----:B------:R-:W-:-:S04]  /*3cf0*/  FMNMX.FTZ R8, R43, R8, !PT ;  /* 0x000000082b087209 */ /* 0x000fc80007810000 */
[----:B------:R-:W-:-:S04]  /*3d00*/  FMNMX.FTZ R8, R45, R8, !PT ;  /* 0x000000082d087209 */ /* 0x000fc80007810000 */
[----:B------:R-:W-:-:S04]  /*3d10*/  FMNMX.FTZ R8, R47, R8, !PT ;  /* 0x000000082f087209 */ /* 0x000fc80007810000 */
[----:B------:R-:W-:-:S04]  /*3d20*/  FMNMX.FTZ R8, R49, R8, !PT ;  /* 0x0000000831087209 */ /* 0x000fc80007810000 */
[----:B------:R-:W-:-:S04]  /*3d30*/  FMNMX.FTZ R8, R51, R8, !PT ;  /* 0x0000000833087209 */ /* 0x000fc80007810000 */
[----:B------:R-:W-:Y:S02]  /*3d40*/  FMNMX.FTZ R8, R53, R8, !PT ;  /* 0x0000000835087209 */ /* 0x000fe40007810000 */
[----:B-1----:R-:W-:Y:S02]  /*3d50*/  FMNMX.FTZ R3, R12, R3, !PT ;  /* 0x000000030c037209 */ /* 0x002fe40007810000 */
[----:B------:R-:W-:Y:S02]  /*3d60*/  FMNMX.FTZ R8, R55, R8, !PT ;  /* 0x0000000837087209 */ /* 0x000fe40007810000 */
[C---:B------:R-:W-:Y:S01]  /*3d70*/  FSETP.NEU.FTZ.AND P2, PT, R3.reuse, -INF , PT ;  /* 0xff8000000300780b */ /* 0x040fe20003f5d000 */
[----:B------:R-:W-:-:S05]  /*3d80*/  FMUL.FTZ R10, R3, R0 ;  /* 0x00000000030a7220 */ /* 0x000fca0000410000 */
[----:B------:R-:W-:-:S05]  /*3d90*/  FSEL R12, R10, RZ, P2 ;  /* 0x000000ff0a0c7208 */ /* 0x000fca0001000000 */
        /* <DEDUP_REMOVED lines=13> */
[----:B-1----:R-:W1:Y:S01]  /*3e70*/  SHFL.BFLY PT, R5, R8, 0x2, 0x1f ;  /* 0x0c401f0008057f89 */ /* 0x002e6200000e0000 */
[-CC-:B------:R-:W-:Y:S01]  /*3e80*/  FFMA.FTZ R63, R63, R0.reuse, -R12.reuse ;  /* 0x000000003f3f7223 */ /* 0x180fe2000001080c */
[-CC-:B------:R-:W-:Y:S01]  /*3e90*/  FFMA.FTZ R65, R65, R0.reuse, -R12.reuse ;  /* 0x0000000041417223 */ /* 0x180fe2000001080c */
[-CC-:B------:R-:W-:Y:S01]  /*3ea0*/  FFMA.FTZ R67, R67, R0.reuse, -R12.reuse ;  /* 0x0000000043437223 */ /* 0x180fe2000001080c */
[-CC-:B------:R-:W-:Y:S01]  /*3eb0*/  FFMA.FTZ R69, R69, R0.reuse, -R12.reuse ;  /* 0x0000000045457223 */ /* 0x180fe2000001080c */
[----:B------:R-:W-:-:S02]  /*3ec0*/  FFMA.FTZ R12, R71, R0, -R12 ;  /* 0x00000000470c7223 */ /* 0x000fc4000001080c */
[----:B------:R-:W3:Y:S08]  /*3ed0*/  MUFU.EX2 R11, R11 ;  /* 0x0000000b000b7308 */ /* 0x000ef00000000800 */
[----:B------:R-:W4:Y:S08]  /*3ee0*/  MUFU.EX2 R154, R29 ;  /* 0x0000001d009a7308 */ /* 0x000f300000000800 */
[----:B------:R-:W-:Y:S01]  /*3ef0*/  MUFU.EX2 R19, R19 ;  /* 0x0000001300137308 */ /* 0x000fe20000000800 */
[----:B-1----:R-:W-:-:S05]  /*3f00*/  FMNMX.FTZ R10, R8, R5, !PT ;  /* 0x00000005080a7209 */ /* 0x002fca0007810000 */
[----:B------:R-:W1:Y:S02]  /*3f10*/  SHFL.BFLY PT, R5, R10, 0x1, 0x1f ;  /* 0x0c201f000a057f89 */ /* 0x000e6400000e0000 */
[----:B------:R-:W-:Y:S08]  /*3f20*/  MUFU.EX2 R156, R33 ;  /* 0x00000021009c7308 */ /* 0x000ff00000000800 */
[----:B------:R-:W-:Y:S08]  /*3f30*/  MUFU.EX2 R23, R23 ;  /* 0x0000001700177308 */ /* 0x000ff00000000800 */
[----:B------:R-:W-:Y:S01]  /*3f40*/  MUFU.EX2 R158, R37 ;  /* 0x00000025009e7308 */ /* 0x000fe20000000800 */
[----:B-1----:R-:W-:-:S07]  /*3f50*/  FMNMX.FTZ R5, R10, R5, !PT ;  /* 0x000000050a057209 */ /* 0x002fce0007810000 */
[----:B------:R-:W-:Y:S01]  /*3f60*/  MUFU.EX2 R57, R57 ;  /* 0x0000003900397308 */ /* 0x000fe20000000800 */
[C---:B------:R-:W-:Y:S01]  /*3f70*/  FSETP.NEU.FTZ.AND P2, PT, R5.reuse, -INF , PT ;  /* 0xff8000000500780b */ /* 0x040fe20003f5d000 */
[----:B------:R-:W-:-:S05]  /*3f80*/  FMUL.FTZ R8, R5, R0 ;  /* 0x0000000005087220 */ /* 0x000fca0000410000 */
[----:B------:R-:W-:Y:S01]  /*3f90*/  FSEL R24, R8, RZ, P2 ;  /* 0x000000ff08187208 */ /* 0x000fe20001000000 */
[----:B------:R-:W-:Y:S04]  /*3fa0*/  MUFU.EX2 R160, R59 ;  /* 0x0000003b00a07308 */ /* 0x000fe80000000800 */
[--C-:B------:R-:W-:Y:S01]  /*3fb0*/  FFMA.FTZ R8, R7, R0, -R24.reuse ;  /* 0x0000000007087223 */ /* 0x100fe20000010818 */
[----:B------:R-:W-:Y:S01]  /*3fc0*/  LEA.HI R7, R73, R18, RZ, 0x4 ;  /* 0x0000001249077211 */ /* 0x000fe200078f20ff */
[-CC-:B------:R-:W-:Y:S01]  /*3fd0*/  FFMA.FTZ R10, R9, R0.reuse, -R24.reuse ;  /* 0x00000000090a7223 */ /* 0x180fe20000010818 */
[-CC-:B------:R-:W-:Y:S01]  /*3fe0*/  FFMA.FTZ R27, R27, R0.reuse, -R24.reuse ;  /* 0x000000001b1b7223 */ /* 0x180fe20000010818 */
[----:B------:R1:W-:Y:S01]  /*3ff0*/  MUFU.EX2 R153, R8 ;  /* 0x0000000800997308 */ /* 0x0003e20000000800 */
[----:B------:R-:W-:Y:S01]  /*4000*/  LOP3.LUT R9, R7, 0xfffffff0, RZ, 0xc0, !PT ;  /* 0xfffffff007097812 */ /* 0x000fe200078ec0ff */
[-CC-:B------:R-:W-:Y:S01]  /*4010*/  FFMA.FTZ R31, R31, R0.reuse, -R24.reuse ;  /* 0x000000001f1f7223 */ /* 0x180fe20000010818 */
[-CC-:B------:R-:W-:Y:S01]  /*4020*/  FFMA.FTZ R15, R15, R0.reuse, -R24.reuse ;  /* 0x000000000f0f7223 */ /* 0x180fe20000010818 */
[-CC-:B------:R-:W-:Y:S01]  /*4030*/  FFMA.FTZ R35, R35, R0.reuse, -R24.reuse ;  /* 0x0000000023237223 */ /* 0x180fe20000010818 */
[--C-:B------:R-:W-:Y:S01]  /*4040*/  FFMA.FTZ R21, R21, R0, -R24.reuse ;  /* 0x0000000015157223 */ /* 0x100fe20000010818 */
[----:B------:R-:W-:Y:S01]  /*4050*/  IMAD.IADD R9, R18, 0x1, -R9 ;  /* 0x0000000112097824 */ /* 0x000fe200078e0a09 */
[----:B------:R-:W-:Y:S01]  /*4060*/  LEA.HI R18, R73, R18, RZ, 0x5 ;  /* 0x0000001249127211 */ /* 0x000fe200078f28ff */
[----:B------:R5:W-:Y:S01]  /*4070*/  MUFU.EX2 R155, R10 ;  /* 0x0000000a009b7308 */ /* 0x000be20000000800 */
[-CC-:B------:R-:W-:Y:S01]  /*4080*/  FFMA.FTZ R39, R39, R0.reuse, -R24.reuse ;  /* 0x0000000027277223 */ /* 0x180fe20000010818 */
[-CC-:B------:R-:W-:Y:S01]  /*4090*/  FFMA.FTZ R41, R41, R0.reuse, -R24.reuse ;  /* 0x0000000029297223 */ /* 0x180fe20000010818 */
[----:B-1----:R-:W-:Y:S01]  /*40a0*/  SHF.R.S32.HI R8, RZ, 0x1f, R9 ;  /* 0x0000001fff087819 */ /* 0x002fe20000011409 */
[-CC-:B------:R-:W-:Y:S01]  /*40b0*/  FFMA.FTZ R43, R43, R0.reuse, -R24.reuse ;  /* 0x000000002b2b7223 */ /* 0x180fe20000010818 */
[-CC-:B------:R-:W-:Y:S01]  /*40c0*/  FFMA.FTZ R45, R45, R0.reuse, -R24.reuse ;  /* 0x000000002d2d7223 */ /* 0x180fe20000010818 */
[-CC-:B------:R-:W-:Y:S01]  /*40d0*/  FFMA.FTZ R47, R47, R0.reuse, -R24.reuse ;  /* 0x000000002f2f7223 */ /* 0x180fe20000010818 */
[----:B------:R-:W-:Y:S01]  /*40e0*/  LEA.HI R8, R8, R9, RZ, 0x3 ;  /* 0x0000000908087211 */ /* 0x000fe200078f18ff */
[----:B------:R1:W-:Y:S01]  /*40f0*/  MUFU.EX2 R26, R27 ;  /* 0x0000001b001a7308 */ /* 0x0003e20000000800 */
[-CC-:B------:R-:W-:Y:S01]  /*4100*/  FFMA.FTZ R49, R49, R0.reuse, -R24.reuse ;  /* 0x0000000031317223 */ /* 0x180fe20000010818 */
[-CC-:B------:R-:W-:Y:S01]  /*4110*/  FFMA.FTZ R51, R51, R0.reuse, -R24.reuse ;  /* 0x0000000033337223 */ /* 0x180fe20000010818 */
[----:B-----5:R-:W-:Y:S01]  /*4120*/  LOP3.LUT R10, R8, 0xfffffff8, RZ, 0xc0, !PT ;  /* 0xfffffff8080a7812 */ /* 0x020fe200078ec0ff */
[-CC-:B------:R-:W-:Y:S01]  /*4130*/  FFMA.FTZ R53, R53, R0.reuse, -R24.reuse ;  /* 0x0000000035357223 */ /* 0x180fe20000010818 */
[----:B------:R-:W-:-:S03]  /*4140*/  FFMA.FTZ R55, R55, R0, -R24 ;  /* 0x0000000037377223 */ /* 0x000fc60000010818 */
[----:B------:R-:W-:Y:S01]  /*4150*/  IMAD.IADD R10, R9, 0x1, -R10 ;  /* 0x00000001090a7824 */ /* 0x000fe200078e0a0a */
[----:B------:R-:W-:Y:S01]  /*4160*/  SHF.R.S32.HI R9, RZ, 0x4, R7 ;  /* 0x00000004ff097819 */ /* 0x000fe20000011407 */
[----:B------:R-:W-:Y:S02]  /*4170*/  MUFU.EX2 R28, R31 ;  /* 0x0000001f001c7308 */ /* 0x000fe40000000800 */
[----:B------:R-:W-:Y:S01]  /*4180*/  IMAD.SHL.U32 R7, R10, 0x40, RZ ;  /* 0x000000400a077824 */ /* 0x000fe200078e00ff */
[----:B------:R-:W-:Y:S01]  /*4190*/  SHF.L.U32 R14, R9, 0x3, RZ ;  /* 0x00000003090e7819 */ /* 0x000fe200000006ff */
[----:B------:R-:W-:Y:S02]  /*41a0*/  IMAD.SHL.U32 R9, R18, 0x20, RZ ;  /* 0x0000002012097824 */ /* 0x000fe400078e00ff */
[----:B--2---:R-:W-:Y:S01]  /*41b0*/  FADD.FTZ R18, R152, R25 ;  /* 0x0000001998127221 */ /* 0x004fe20000010000 */
[----:B------:R-:W-:Y:S02]  /*41c0*/  LOP3.LUT P2, RZ, R10, 0x2, RZ, 0xc0, !PT ;  /* 0x000000020aff7812 */ /* 0x000fe4000784c0ff */
[----:B------:R-:W-:Y:S01]  /*41d0*/  LOP3.LUT R7, R7, 0x1c0, RZ, 0xc0, !PT ;  /* 0x000001c007077812 */ /* 0x000fe200078ec0ff */
[----:B------:R-:W-:Y:S01]  /*41e0*/  MUFU.EX2 R15, R15 ;  /* 0x0000000f000f7308 */ /* 0x000fe20000000800 */
[----:B------:R-:W-:Y:S01]  /*41f0*/  LOP3.LUT R34, R9, 0x7ffffc00, RZ, 0xc0, !PT ;  /* 0x7ffffc0009227812 */ /* 0x000fe200078ec0ff */
[----:B---3--:R-:W-:Y:S01]  /*4200*/  FADD.FTZ R9, R11, R18 ;  /* 0x000000120b097221 */ /* 0x008fe20000010000 */
[----:B------:R-:W-:Y:S01]  /*4210*/  LOP3.LUT R14, R7, 0x8, R14, 0xf8, !PT ;  /* 0x00000008070e7812 */ /* 0x000fe200078ef80e */
[----:B------:R-:W-:Y:S01]  /*4220*/  IMAD.SHL.U32 R18, R8, 0x40, RZ ;  /* 0x0000004008127824 */ /* 0x000fe200078e00ff */
[----:B------:R-:W-:Y:S01]  /*4230*/  SHF.R.U32.HI R7, RZ, 0x3, R7 ;  /* 0x00000003ff077819 */ /* 0x000fe20000011607 */
[----:B----4-:R-:W-:Y:S01]  /*4240*/  FADD.FTZ R8, R154, R9 ;  /* 0x000000099a087221 */ /* 0x010fe20000010000 */
[----:B------:R-:W-:Y:S01]  /*4250*/  LOP3.LUT P3, RZ, R10, 0x4, RZ, 0xc0, !PT ;  /* 0x000000040aff7812 */ /* 0x000fe2000786c0ff */
[----:B------:R-:W2:Y:S01]  /*4260*/  MUFU.EX2 R30, R35 ;  /* 0x00000023001e7308 */ /* 0x000ea20000000800 */
[----:B-1----:R-:W-:Y:S01]  /*4270*/  LOP3.LUT R27, R14, R7, RZ, 0x3c, !PT ;  /* 0x000000070e1b7212 */ /* 0x002fe200078e3cff */
[----:B------:R-:W-:Y:S01]  /*4280*/  IMAD.U32 R14, RZ, RZ, UR36 ;  /* 0x00000024ff0e7e24 */ /* 0x000fe2000f8e00ff */
[----:B------:R-:W-:-:S02]  /*4290*/  LOP3.LUT R9, R18, 0x7ffffe00, RZ, 0xc0, !PT ;  /* 0x7ffffe0012097812 */ /* 0x000fc400078ec0ff */
[----:B------:R-:W-:Y:S01]  /*42a0*/  F2FP.BF16.F32.PACK_AB R154, R154, R11 ;  /* 0x0000000b9a9a723e */ /* 0x000fe200000010ff */
[----:B------:R-:W-:Y:S01]  /*42b0*/  @!P1 VIADD R7, R14, 0x28c40 ;  /* 0x00028c400e079836 */ /* 0x000fe20000000000 */
[----:B------:R-:W-:Y:S01]  /*42c0*/  IADD3 R27, R27, R9, R34 ;  /* 0x000000091b1b7210 */ /* 0x000fe20007ffe022 */
[----:B------:R-:W1:Y:S01]  /*42d0*/  MUFU.EX2 R21, R21 ;  /* 0x0000001500157308 */ /* 0x000e620000000800 */
[----:B------:R-:W-:Y:S02]  /*42e0*/  F2FP.BF16.F32.PACK_AB R152, R25, R152 ;  /* 0x000000981998723e */ /* 0x000fe400000010ff */
[----:B------:R-:W-:-:S04]  /*42f0*/  @!P1 PRMT R7, RZ, 0x654, R7 ;  /* 0x00000654ff079816 */ /* 0x000fc80000000007 */
[----:B------:R3:W-:Y:S01]  /*4300*/  @!P1 SYNCS.ARRIVE.TRANS64.RED.A1T0 RZ, [R7+URZ], RZ ;  /* 0x000000ff07ff99a7 */ /* 0x0007e2000810043f */
[----:B------:R-:W4:Y:S01]  /*4310*/  MUFU.EX2 R32, R39 ;  /* 0x0000002700207308 */ /* 0x000f220000000800 */
[----:B--2---:R-:W-:Y:S01]  /*4320*/  F2FP.BF16.F32.PACK_AB R157, R30, R15 ;  /* 0x0000000f1e9d723e */ /* 0x004fe200000010ff */
[----:B---3--:R-:W-:Y:S01]  /*4330*/  FADD.FTZ R7, R19, R8 ;  /* 0x0000000813077221 */ /* 0x008fe20000010000 */
[----:B------:R-:W-:-:S05]  /*4340*/  FADD.FTZ R8, R153, R26 ;  /* 0x0000001a99087221 */ /* 0x000fca0000010000 */
[----:B------:R-:W-:Y:S01]  /*4350*/  MUFU.EX2 R41, R41 ;  /* 0x0000002900297308 */ /* 0x000fe20000000800 */
[----:B------:R-:W-:Y:S01]  /*4360*/  F2FP.BF16.F32.PACK_AB R153, R26, R153 ;  /* 0x000000991a99723e */ /* 0x000fe200000010ff */
[----:B------:R-:W-:Y:S01]  /*4370*/  FADD.FTZ R34, R156, R7 ;  /* 0x000000079c227221 */ /* 0x000fe20000010000 */
[----:B------:R-:W-:Y:S01]  /*4380*/  FADD.FTZ R7, R155, R8 ;  /* 0x000000089b077221 */ /* 0x000fe20000010000 */
[C---:B------:R-:W-:Y:S02]  /*4390*/  F2FP.BF16.F32.PACK_AB R155, R28.reuse, R155 ;  /* 0x0000009b1c9b723e */ /* 0x040fe400000010ff */
        /* <DEDUP_REMOVED lines=10> */
[----:B------:R-:W-:Y:S02]  /*4440*/  IMAD.MOV.U32 R30, RZ, RZ, 0x20 ;  /* 0x00000020ff1e7424 */ /* 0x000fe400078e00ff */
[----:B------:R-:W-:Y:S01]  /*4450*/  FADD.FTZ R34, R160, R9 ;  /* 0x00000009a0227221 */ /* 0x000fe20000010000 */
[----:B-1----:R-:W-:Y:S01]  /*4460*/  FADD.FTZ R7, R21, R8 ;  /* 0x0000000815077221 */ /* 0x002fe20000010000 */
[----:B------:R-:W-:Y:S01]  /*4470*/  LEA R8, R27, UR36, 0x1 ;  /* 0x000000241b087c11 */ /* 0x000fe2000f8e08ff */
[----:B------:R-:W-:Y:S01]  /*4480*/  BAR.SYNC.DEFER_BLOCKING 0xf, 0x100 ;  /* 0x03c4000000007b1d */ /* 0x000fe20000010000 */
[----:B------:R-:W-:Y:S01]  /*4490*/  SEL R30, R30, 0xffffffe0, !P2 ;  /* 0xffffffe01e1e7807 */ /* 0x000fe20005000000 */
[C---:B----4-:R-:W-:Y:S01]  /*44a0*/  FADD.FTZ R28, R32.reuse, R7 ;  /* 0x00000007201c7221 */ /* 0x050fe20000010000 */
[----:B------:R-:W-:Y:S01]  /*44b0*/  F2FP.BF16.F32.PACK_AB R159, R32, R21 ;  /* 0x00000015209f723e */ /* 0x000fe200000010ff */
[----:B------:R-:W-:Y:S01]  /*44c0*/  VIADD R11, R8, 0x26800 ;  /* 0x00026800080b7836 */ /* 0x000fe20000000000 */
[----:B--2---:R-:W-:Y:S01]  /*44d0*/  F2FP.BF16.F32.PACK_AB R161, R10, R41 ;  /* 0x000000290aa1723e */ /* 0x004fe200000010ff */
[----:B------:R-:W1:Y:S01]  /*44e0*/  MUFU.EX2 R45, R45 ;  /* 0x0000002d002d7308 */ /* 0x000e620000000800 */
[----:B------:R-:W-:Y:S01]  /*44f0*/  FADD.FTZ R7, R41, R28 ;  /* 0x0000001c29077221 */ /* 0x000fe20000010000 */
[----:B------:R-:W-:Y:S01]  /*4500*/  VIADD R9, R8, 0x26840 ;  /* 0x0002684008097836 */ /* 0x000fe20000000000 */
[----:B------:R-:W-:Y:S01]  /*4510*/  F2FP.BF16.F32.PACK_AB R160, R160, R57 ;  /* 0x00000039a0a0723e */ /* 0x000fe200000010ff */
[----:B------:R-:W-:-:S02]  /*4520*/  @P3 VIADD R9, R11, 0xffffffc0 ;  /* 0xffffffc00b093836 */ /* 0x000fc40000000000 */
[----:B------:R-:W-:Y:S01]  /*4530*/  FADD.FTZ R28, R10, R7 ;  /* 0x000000070a1c7221 */ /* 0x000fe20000010000 */
[----:B---3--:R-:W-:Y:S01]  /*4540*/  FADD.FTZ R7, R61, R34 ;  /* 0x000000223d077221 */ /* 0x008fe20000010000 */
[----:B------:R-:W-:Y:S01]  /*4550*/  IMAD.IADD R10, R11, 0x1, R30 ;  /* 0x000000010b0a7824 */ /* 0x000fe200078e021e */
[----:B------:R-:W2:Y:S01]  /*4560*/  MUFU.EX2 R20, R63 ;  /* 0x0000003f00147308 */ /* 0x000ea20000000800 */
[----:B------:R-:W-:-:S07]  /*4570*/  IADD3 R11, R30, R9, RZ ;  /* 0x000000091e0b7210 */ /* 0x000fce0007ffe0ff */
[----:B------:R-:W3:Y:S01]  /*4580*/  MUFU.EX2 R18, R47 ;  /* 0x0000002f00127308 */ /* 0x000ee20000000800 */
[----:B-1----:R-:W-:Y:S01]  /*4590*/  FADD.FTZ R15, R45, R28 ;  /* 0x0000001c2d0f7221 */ /* 0x002fe20000010000 */
[----:B------:R1:W-:Y:S04]  /*45a0*/  STSM.16.M88.4 [R8+0x26800], R152 ;  /* 0x0268009808007844 */ /* 0x0003e80000000200 */
[----:B------:R1:W-:Y:S02]  /*45b0*/  STSM.16.M88.4 [R10], R156 ;  /* 0x0000009c0a007844 */ /* 0x0003e40000000200 */
[----:B------:R-:W-:Y:S01]  /*45c0*/  MUFU.EX2 R65, R65 ;  /* 0x0000004100417308 */ /* 0x000fe20000000800 */
[C---:B--2---:R-:W-:Y:S01]  /*45d0*/  F2FP.BF16.F32.PACK_AB R162, R20.reuse, R61 ;  /* 0x0000003d14a2723e */ /* 0x044fe200000010ff */
[----:B------:R-:W-:-:S06]  /*45e0*/  FADD.FTZ R20, R20, R7 ;  /* 0x0000000714147221 */ /* 0x000fcc0000010000 */
[----:B------:R-:W2:Y:S01]  /*45f0*/  MUFU.EX2 R22, R67 ;  /* 0x0000004300167308 */ /* 0x000ea20000000800 */
[C---:B---3--:R-:W-:Y:S01]  /*4600*/  F2FP.BF16.F32.PACK_AB R163, R18.reuse, R45 ;  /* 0x0000002d12a3723e */ /* 0x048fe200000010ff */
[----:B------:R-:W-:-:S04]  /*4610*/  FADD.FTZ R18, R18, R15 ;  /* 0x0000000f12127221 */ /* 0x000fc80000010000 */
[----:B------:R1:W-:Y:S02]  /*4620*/  STSM.16.M88.4 [R9], R160 ;  /* 0x000000a009007844 */ /* 0x0003e40000000200 */
[----:B------:R-:W-:Y:S08]  /*4630*/  MUFU.EX2 R49, R49 ;  /* 0x0000003100317308 */ /* 0x000ff00000000800 */
[----:B------:R-:W3:Y:S01]  /*4640*/  MUFU.EX2 R24, R51 ;  /* 0x0000003300187308 */ /* 0x000ee20000000800 */
[----:B--2---:R-:W-:Y:S01]  /*4650*/  F2FP.BF16.F32.PACK_AB R164, R22, R65 ;  /* 0x0000004116a4723e */ /* 0x004fe200000010ff */
[----:B------:R-:W-:-:S04]  /*4660*/  FADD.FTZ R65, R65, R20 ;  /* 0x0000001441417221 */ /* 0x000fc80000010000 */
[----:B------:R-:W-:Y:S02]  /*4670*/  FADD.FTZ R22, R22, R65 ;  /* 0x0000004116167221 */ /* 0x000fe40000010000 */
[----:B------:R-:W2:Y:S08]  /*4680*/  MUFU.EX2 R69, R69 ;  /* 0x0000004500457308 */ /* 0x000eb00000000800 */
[----:B------:R-:W4:Y:S01]  /*4690*/  MUFU.EX2 R12, R12 ;  /* 0x0000000c000c7308 */ /* 0x000f220000000800 */
[----:B---3--:R-:W-:Y:S01]  /*46a0*/  F2FP.BF16.F32.PACK_AB R165, R24, R49 ;  /* 0x0000003118a5723e */ /* 0x008fe200000010ff */
[----:B------:R-:W-:-:S04]  /*46b0*/  FADD.FTZ R49, R49, R18 ;  /* 0x0000001231317221 */ /* 0x000fc80000010000 */
[----:B------:R-:W-:Y:S02]  /*46c0*/  FADD.FTZ R24, R24, R49 ;  /* 0x0000003118187221 */ /* 0x000fe40000010000 */
[----:B------:R-:W-:Y:S01]  /*46d0*/  MUFU.EX2 R53, R53 ;  /* 0x0000003500357308 */ /* 0x000fe20000000800 */
[----:B--2---:R-:W-:-:S07]  /*46e0*/  FADD.FTZ R7, R69, R22 ;  /* 0x0000001645077221 */ /* 0x004fce0000010000 */
[----:B------:R-:W2:Y:S01]  /*46f0*/  MUFU.EX2 R26, R55 ;  /* 0x00000037001a7308 */ /* 0x000ea20000000800 */
[C---:B----4-:R-:W-:Y:S01]  /*4700*/  F2FP.BF16.F32.PACK_AB R166, R12.reuse, R69 ;  /* 0x000000450ca6723e */ /* 0x050fe200000010ff */
[----:B------:R-:W-:Y:S01]  /*4710*/  FADD.FTZ R7, R12, R7 ;  /* 0x000000070c077221 */ /* 0x000fe20000010000 */
[----:B--2---:R-:W-:Y:S01]  /*4720*/  F2FP.BF16.F32.PACK_AB R167, R26, R53 ;  /* 0x000000351aa7723e */ /* 0x004fe200000010ff */
[----:B------:R-:W-:-:S04]  /*4730*/  FADD.FTZ R53, R53, R24 ;  /* 0x0000001835357221 */ /* 0x000fc80000010000 */
[----:B------:R1:W-:Y:S01]  /*4740*/  STSM.16.M88.4 [R11], R164 ;  /* 0x000000a40b007844 */ /* 0x0003e20000000200 */
[----:B------:R-:W-:Y:S01]  /*4750*/  FADD.FTZ R12, R26, R53 ;  /* 0x000000351a0c7221 */ /* 0x000fe20000010000 */
[----:B------:R-:W-:Y:S06]  /*4760*/  @!P0 BRA `(.L_x_3022) ;  /* 0x0000000000048947 */ /* 0x000fec0003800000 */
[----:B------:R-:W-:Y:S01]  /*4770*/  BPT.TRAP 0x1 ;  /* 0x000000040000795c */ /* 0x000fe20000300000 */
.L_x_3022:
[----:B------:R2:W3:Y:S01]  /*4780*/  SYNCS.PHASECHK.TRANS64.TRYWAIT P2, [UR36+0x28c50], R13 ;  /* 0x028c500dff0075a7 */ /* 0x0004e20008040164 */
[----:B------:R-:W-:Y:S05]  /*4790*/  @!P0 BRA `(.L_x_3023) ;  /* 0x0000000000048947 */ /* 0x000fea0003800000 */
[----:B------:R-:W-:Y:S01]  /*47a0*/  BPT.TRAP 0x1 ;  /* 0x000000040000795c */ /* 0x000fe20000300000 */
.L_x_3023:
[----:B------:R-:W-:Y:S01]  /*47b0*/  ULOP3.LUT UR24, UR37, 0x2000000, URZ, 0xfc, !UPT ;  /* 0x0200000025187892 */ /* 0x000fe2000f8efc3f */
[----:B---3--:R-:W-:Y:S11]  /*47c0*/  @P2 BRA `(.L_x_3024) ;  /* 0x0000000000082947 */ /* 0x008ff60003800000 */
[----:B------:R-:W3:Y:S02]  /*47d0*/  SYNCS.PHASECHK.TRANS64.TRYWAIT P2, [UR36+0x28c50], R13 ;  /* 0x028c500dff0075a7 */ /* 0x000ee40008040164 */
[----:B---3--:R-:W-:Y:S05]  /*47e0*/  @!P2 BRA `(.L_x_3025) ;  /* 0x000000940000a947 */ /* 0x008fea0003800000 */
.L_x_3024:
[----:B------:R-:W-:Y:S01]  /*47f0*/  WARPGROUP.ARRIVE ;  /* 0x00000000000079c5 */ /* 0x000fe20000000000 */
[----:B------:R-:W-:Y:S01]  /*4800*/  UMOV UR10, UR24 ;  /* 0x00000018000a7c82 */ /* 0x000fe20008000000 */
[----:B------:R-:W-:Y:S01]  /*4810*/  UMOV UR11, 0x40000040 ;  /* 0x40000040000b7882 */ /* 0x000fe20000000000 */
[----:B------:R-:W-:Y:S01]  /*4820*/  UIADD3 UR4, UR24, 0x80, URZ ;  /* 0x0000008018047890 */ /* 0x000fe2000fffe03f */
[----:B0-23--:R-:W-:Y:S02]  /*4830*/  VIADD R13, R17, 0xfffffffe ;  /* 0xfffffffe110d7836 */ /* 0x00dfe40000000000 */
[----:B------:R-:W-:Y:S01]  /*4840*/  HGMMA.64x256x16.F32.BF16 R24, R152, gdesc[UR8].tnspB, RZ, !UPT, gsb0 ;  /* 0x43e0000898187df0 */ /* 0x000fe2000c0018ff */
[----:B------:R-:W-:Y:S01]  /*4850*/  UMOV UR11, 0x40000040 ;  /* 0x40000040000b7882 */ /* 0x000fe20000000000 */
[----:B------:R-:W-:Y:S01]  /*4860*/  @!P1 VIADD R14, R14, 0x28c60 ;  /* 0x00028c600e0e9836 */ /* 0x000fe20000000000 */
[----:B------:R-:W-:Y:S01]  /*4870*/  ISETP.GE.AND P2, PT, R13, R16, PT ;  /* 0x000000100d00720c */ /* 0x000fe20003f46270 */
[----:B------:R-:W-:Y:S01]  /*4880*/  UMOV UR10, UR4 ;  /* 0x00000004000a7c82 */ /* 0x000fe20008000000 */
[----:B------:R-:W-:-:S02]  /*4890*/  UIADD3 UR4, UR24, 0x100, URZ ;  /* 0x0000010018047890 */ /* 0x000fc4000fffe03f */
[----:B------:R-:W-:Y:S01]  /*48a0*/  @!P1 PRMT R14, RZ, 0x654, R14 ;  /* 0x00000654ff0e9816 */ /* 0x000fe2000000000e */
[----:B------:R-:W-:Y:S02]  /*48b0*/  WARPGROUP.DEPBAR.LE gsb0, 0x0 ;  /* 0x00008000000079c5 */ /* 0x000fe40000010000 */
[----:B------:R-:W-:-:S15]  /*48c0*/  WARPGROUP.ARRIVE ;  /* 0x00000000000079c5 */ /* 0x000fde0000000000 */
[----:B------:R-:W-:-:S03]  /*48d0*/  NOP ;  /* 0x0000000000007918 */ /* 0x000fc60000000000 */
[----:B------:R-:W-:Y:S01]  /*48e0*/  HGMMA.64x256x16.F32.BF16 R24, R156, gdesc[UR8].tnspB, R24, gsb0 ;  /* 0x43e000089c187df0 */ /* 0x000fe20008001818 */
[----:B------:R-:W-:Y:S01]  /*48f0*/  UMOV UR10, UR4 ;  /* 0x00000004000a7c82 */ /* 0x000fe20008000000 */
[----:B------:R-:W-:Y:S01]  /*4900*/  UMOV UR11, 0x40000040 ;  /* 0x40000040000b7882 */ /* 0x000fe20000000000 */
[----:B------:R-:W-:Y:S01]  /*4910*/  UIADD3 UR4, UR24, 0x180, URZ ;  /* 0x0000018018047890 */ /* 0x000fe2000fffe03f */
[----:B------:R-:W-:Y:S02]  /*4920*/  WARPGROUP.DEPBAR.LE gsb0, 0x0 ;  /* 0x00008000000079c5 */ /* 0x000fe40000010000 */
[----:B------:R-:W-:-:S15]  /*4930*/  WARPGROUP.ARRIVE ;  /* 0x00000000000079c5 */ /* 0x000fde0000000000 */
[----:B------:R-:W-:-:S07]  /*4940*/  NOP ;  /* 0x0000000000007918 */ /* 0x000fce0000000000 */
[----:B------:R-:W-:Y:S01]  /*4950*/  HGMMA.64x256x16.F32.BF16 R24, R160, gdesc[UR8].tnspB, R24, gsb0 ;  /* 0x43e00008a0187df0 */ /* 0x000fe20008001818 */
[----:B------:R-:W-:Y:S01]  /*4960*/  UMOV UR10, UR4 ;  /* 0x00000004000a7c82 */ /* 0x000fe20008000000 */
[----:B------:R-:W-:Y:S01]  /*4970*/  UMOV UR11, 0x40000040 ;  /* 0x40000040000b7882 */ /* 0x000fe20000000000 */
[----:B------:R-:W-:Y:S01]  /*4980*/  UMOV UR4, URZ ;  /* 0x0000003f00047c82 */ /* 0x000fe20008000000 */
[----:B------:R-:W-:Y:S02]  /*4990*/  WARPGROUP.DEPBAR.LE gsb0, 0x0 ;  /* 0x00008000000079c5 */ /* 0x000fe40000010000 */
[----:B------:R-:W-:-:S15]  /*49a0*/  WARPGROUP.ARRIVE ;  /* 0x00000000000079c5 */ /* 0x000fde0000000000 */
[----:B------:R-:W-:-:S07]  /*49b0*/  NOP ;  /* 0x0000000000007918 */ /* 0x000fce0000000000 */
[----:B------:R-:W-:Y:S03]  /*49c0*/  HGMMA.64x256x16.F32.BF16 R24, R164, gdesc[UR8].tnspB, R24, gsb0 ;  /* 0x43e00008a4187df0 */ /* 0x000fe60008001818 */
[----:B------:R-:W-:Y:S02]  /*49d0*/  WARPGROUP.DEPBAR.LE gsb0, 0x0 ;  /* 0x00008000000079c5 */ /* 0x000fe40000010000 */
[----:B------:R-:W-:Y:S01]  /*49e0*/  @!PT LDS RZ, [RZ] ;  /* 0x00000000fffff984 */ /* 0x000fe20000000800 */
[----:B------:R-:W-:Y:S01]  /*49f0*/  @!PT LDS RZ, [RZ] ;  /* 0x00000000fffff984 */ /* 0x000fe20000000800 */
[----:B------:R-:W-:Y:S01]  /*4a00*/  @!PT LDS RZ, [RZ] ;  /* 0x00000000fffff984 */ /* 0x000fe20000000800 */
[----:B------:R-:W-:Y:S01]  /*4a10*/  @!PT LDS RZ, [RZ] ;  /* 0x00000000fffff984 */ /* 0x000fe20000000800 */
[----:B------:R0:W-:Y:S06]  /*4a20*/  MEMBAR.ALL.CTA ;  /* 0x0000000000007992 */ /* 0x0001ec0000008000 */
[----:B0-----:R-:W0:Y:S02]  /*4a30*/  FENCE.VIEW.ASYNC.S ;  /* 0x00000000000073c6 */ /* 0x001e240000000000 */
[----:B0-----:R-:W-:Y:S01]  /*4a40*/  NOP ;  /* 0x0000000000007918 */ /* 0x001fe20000000000 */
[----:B------:R-:W-:Y:S06]  /*4a50*/  BAR.ARV 0xe, 0x100 ;  /* 0x0384000000007b1d */ /* 0x000fec0000002000 */
[----:B------:R0:W-:Y:S01]  /*4a60*/  @!P1 SYNCS.ARRIVE.TRANS64.RED.A1T0 RZ, [R14+URZ], RZ ;  /* 0x000000ff0eff99a7 */ /* 0x0001e2000810043f */
[----:B------:R-:W-:Y:S05]  /*4a70*/  @!P2 BRA `(.L_x_3026) ;  /* 0x000000180028a947 */ /* 0x000fea0003800000 */
[----:B------:R-:W-:Y:S01]  /*4a80*/  IMAD.MOV.U32 R185, RZ, RZ, RZ ;  /* 0x000000ffffb97224 */ /* 0x000fe200078e00ff */
[----:B------:R-:W-:-:S06]  /*4a90*/  UMOV UR4, URZ ;  /* 0x0000003f00047c82 */ /* 0x000fcc0008000000 */
.L_x_3035:
[----:B------:R-:W-:Y:S01]  /*4aa0*/  UIADD3 UR5, UR4, 0x1, URZ ;  /* 0x0000000104057890 */ /* 0x000fe2000fffe03f */
[C---:B------:R-:W-:Y:S01]  /*4ab0*/  ISETP.GT.AND P2, PT, R13.reuse, R16, PT ;  /* 0x000000100d00720c */ /* 0x040fe20003f44270 */
[----:B------:R-:W-:Y:S02]  /*4ac0*/  VIADD R13, R13, 0xffffffff ;  /* 0xffffffff0d0d7836 */ /* 0x000fe40000000000 */
[----:B------:R-:W-:-:S04]  /*4ad0*/  UISETP.NE.AND UP0, UPT, UR5, 0x2, UPT ;  /* 0x000000020500788c */ /* 0x000fc8000bf05270 */
[----:B------:R-:W-:Y:S02]  /*4ae0*/  USEL UR7, URZ, 0x1, UP0 ;  /* 0x000000013f077887 */ /* 0x000fe40008000000 */
[----:B------:R-:W-:-:S04]  /*4af0*/  USEL UR5, UR5, URZ, UP0 ;  /* 0x0000003f05057287 */ /* 0x000fc80008000000 */
[----:B------:R-:W-:Y:S01]  /*4b00*/  LOP3.LUT R185, R185, UR7, RZ, 0x3c, !PT ;  /* 0x00000007b9b97c12 */ /* 0x000fe2000f8e3cff */
[----:B--23--:R-:W-:Y:S07]  /*4b10*/  @!P0 BRA `(.L_x_3027) ;  /* 0x0000000000048947 */ /* 0x00cfee0003800000 */
[----:B------:R-:W-:Y:S01]  /*4b20*/  BPT.TRAP 0x1 ;  /* 0x000000040000795c */ /* 0x000fe20000300000 */
.L_x_3027:
[----:B------:R-:W-:Y:S01]  /*4b30*/  ULEA UR7, UR5, UR36, 0x3 ;  /* 0x0000002405077291 */ /* 0x000fe2000f8e183f */
[----:B0-----:R-:W-:-:S08]  /*4b40*/  SHF.L.U32 R14, R185, 0x1f, RZ ;  /* 0x0000001fb90e7819 */ /* 0x001fd000000006ff */
[----:B------:R0:W2:Y:S01]  /*4b50*/  SYNCS.PHASECHK.TRANS64.TRYWAIT P3, [UR7+0x28c30], R14 ;  /* 0x028c300eff0075a7 */ /* 0x0000a20008060147 */
[----:B------:R-:W-:Y:S05]  /*4b60*/  @!P0 BRA `(.L_x_3028) ;  /* 0x0000000000048947 */ /* 0x000fea0003800000 */
[----:B------:R-:W-:Y:S01]  /*4b70*/  BPT.TRAP 0x1 ;  /* 0x000000040000795c */ /* 0x000fe20000300000 */
.L_x_3028:
[----:B--2---:R-:W-:Y:S05]  /*4b80*/  @P3 BRA `(.L_x_3029) ;  /* 0x0000000000083947 */ /* 0x004fea0003800000 */
[----:B------:R-:W2:Y:S02]  /*4b90*/  SYNCS.PHASECHK.TRANS64.TRYWAIT P3, [UR7+0x28c30], R14 ;  /* 0x028c300eff0075a7 */ /* 0x000ea40008060147 */
[----:B--2---:R-:W-:Y:S05]  /*4ba0*/  @!P3 BRA `(.L_x_3030) ;  /* 0x000000900024b947 */ /* 0x004fea0003800000 */
.L_x_3029:
[----:B------:R-:W-:Y:S01]  /*4bb0*/  ULEA UR10, UR5, UR6, 0x9 ;  /* 0x00000006050a7291 */ /* 0x000fe2000f8e483f */
[----:B-1----:R-:W-:Y:S01]  /*4bc0*/  WARPGROUP.ARRIVE ;  /* 0x00000000000079c5 */ /* 0x002fe20000000000 */
[----:B------:R-:W-:Y:S01]  /*4bd0*/  UMOV UR11, 0x40000040 ;  /* 0x40000040000b7882 */ /* 0x000fe20000000000 */
[----:B------:R-:W-:Y:S01]  /*4be0*/  UMOV UR15, 0x40000040 ;  /* 0x40000040000f7882 */ /* 0x000fe20000000000 */
[----:B------:R-:W-:Y:S01]  /*4bf0*/  UIADD3 UR14, UR10, 0x2, URZ ;  /* 0x000000020a0e7890 */ /* 0x000fe2000fffe03f */
[----:B------:R-:W-:Y:S01]  /*4c00*/  ISETP.NE.AND P3, PT, R4, RZ, PT ;  /* 0x000000ff0400720c */ /* 0x000fe20003f65270 */
[----:B------:R-:W-:Y:S01]  /*4c10*/  UIADD3 UR18, UR10, 0x4, URZ ;  /* 0x000000040a127890 */ /* 0x000fe2000fffe03f */
[----:B------:R-:W-:Y:S02]  /*4c20*/  UMOV UR19, 0x40000040 ;  /* 0x4000004000137882 */ /* 0x000fe40000000000 */
[----:B------:R-:W-:Y:S01]  /*4c30*/  HGMMA.64x64x16.F32.BF16 R152, gdesc[UR8], RZ, !UPT, gsb0 ;  /* 0x00e00000089879f0 */ /* 0x000fe2000c0018ff */
[----:B------:R-:W-:Y:S01]  /*4c40*/  UIADD3 UR22, UR10, 0x6, URZ ;  /* 0x000000060a167890 */ /* 0x000fe2000fffe03f */
[----:B------:R-:W-:Y:S01]  /*4c50*/  UMOV UR23, 0x40000040 ;  /* 0x4000004000177882 */ /* 0x000fe20000000000 */
        /* <DEDUP_REMOVED lines=10> */
[----:B------:R-:W-:Y:S02]  /*4d00*/  FMNMX.FTZ R0, R152, R3, !PT ;  /* 0x0000000398007209 */ /* 0x000fe40007810000 */
[----:B------:R-:W-:Y:S02]  /*4d10*/  FMNMX.FTZ R18, R154, R5, !PT ;  /* 0x000000059a127209 */ /* 0x000fe40007810000 */
[----:B--2---:R-:W-:-:S04]  /*4d20*/  FMNMX.FTZ R15, R153, R0, !PT ;  /* 0x00000000990f7209 */ /* 0x004fc80007810000 */
        /* <DEDUP_REMOVED lines=13> */
[----:B------:R-:W-:Y:S02]  /*4e00*/  FMNMX.FTZ R15, R155, R18, !PT ;  /* 0x000000129b0f7209 */ /* 0x000fe40007810000 */
[----:B------:R-:W-:Y:S02]  /*4e10*/  FMNMX.FTZ R19, R181, R0, !PT ;  /* 0x00000000b5137209 */ /* 0x000fe40007810000 */
[----:B------:R-:W-:-:S03]  /*4e20*/  FMNMX.FTZ R18, R158, R15, !PT ;  /* 0x0000000f9e127209 */ /* 0x000fc60007810000 */
[----:B------:R-:W1:Y:S01]  /*4e30*/  SHFL.BFLY PT, R0, R19, 0x2, 0x1f ;  /* 0x0c401f0013007f89 */ /* 0x000e6200000e0000 */
[----:B------:R-:W-:-:S04]  /*4e40*/  FMNMX.FTZ R15, R159, R18, !PT ;  /* 0x000000129f0f7209 */ /* 0x000fc80007810000 */
[----:B------:R-:W-:Y:S02]  /*4e50*/  FMNMX.FTZ R18, R162, R15, !PT ;  /* 0x0000000fa2127209 */ /* 0x000fe40007810000 */
[----:B-1----:R-:W-:Y:S02]  /*4e60*/  FMNMX.FTZ R20, R19, R0, !PT ;  /* 0x0000000013147209 */ /* 0x002fe40007810000 */
[----:B------:R-:W1:Y:S03]  /*4e70*/  LDC R0, c[0x0][0x988] ;  /* 0x00026200ff007b82 */ /* 0x000e660000000800 */
[----:B------:R-:W2:Y:S02]  /*4e80*/  SHFL.BFLY PT, R17, R20, 0x1, 0x1f ;  /* 0x0c201f0014117f89 */ /* 0x000ea400000e0000 */
[----:B--2---:R-:W-:Y:S02]  /*4e90*/  FMNMX.FTZ R15, R20, R17, !PT ;  /* 0x00000011140f7209 */ /* 0x004fe40007810000 */
[----:B------:R-:W-:-:S03]  /*4ea0*/  FMNMX.FTZ R17, R163, R18, !PT ;  /* 0x00000012a3117209 */ /* 0x000fc60007810000 */
[C---:B------:R-:W-:Y:S01]  /*4eb0*/  FADD.FTZ R3, -R15.reuse, R3 ;  /* 0x000000030f037221 */ /* 0x040fe20000010100 */
[----:B------:R-:W-:Y:S01]  /*4ec0*/  FMNMX.FTZ R18, R166, R17, !PT ;  /* 0x00000011a6127209 */ /* 0x000fe20007810000 */
[-C--:B-1----:R-:W-:Y:S02]  /*4ed0*/  FMUL.FTZ R187, R15, R0.reuse ;  /* 0x000000000fbb7220 */ /* 0x082fe40000410000 */
[----:B------:R-:W-:Y:S01]  /*4ee0*/  FMUL.FTZ R19, R3, R0 ;  /* 0x0000000003137220 */ /* 0x000fe20000410000 */
[----:B------:R-:W-:Y:S01]  /*4ef0*/  FMNMX.FTZ R3, R167, R18, !PT ;  /* 0x00000012a7037209 */ /* 0x000fe20007810000 */
[-CC-:B------:R-:W-:Y:S01]  /*4f00*/  FFMA.FTZ R157, R157, R0.reuse, -R187.reuse ;  /* 0x000000009d9d7223 */ /* 0x180fe200000108bb */
[-CC-:B------:R-:W-:Y:S01]  /*4f10*/  FFMA.FTZ R22, R165, R0.reuse, -R187.reuse ;  /* 0x00000000a5167223 */ /* 0x180fe200000108bb */
[----:B------:R1:W2:Y:S01]  /*4f20*/  MUFU.EX2 R18, R19 ;  /* 0x0000001300127308 */ /* 0x0002a20000000800 */
[----:B------:R-:W-:Y:S01]  /*4f30*/  FMNMX.FTZ R20, R170, R3, !PT ;  /* 0x00000003aa147209 */ /* 0x000fe20007810000 */
[-CC-:B------:R-:W-:Y:S01]  /*4f40*/  FFMA.FTZ R3, R152, R0.reuse, -R187.reuse ;  /* 0x0000000098037223 */ /* 0x180fe200000108bb */
[-CC-:B------:R-:W-:Y:S01]  /*4f50*/  FFMA.FTZ R152, R153, R0.reuse, -R187.reuse ;  /* 0x0000000099987223 */ /* 0x180fe200000108bb */
[--C-:B------:R-:W-:Y:S01]  /*4f60*/  FFMA.FTZ R153, R169, R0, -R187.reuse ;  /* 0x00000000a9997223 */ /* 0x100fe200000108bb */
[----:B------:R-:W-:Y:S01]  /*4f70*/  FMNMX.FTZ R17, R171, R20, !PT ;  /* 0x00000014ab117209 */ /* 0x000fe20007810000 */
[-CC-:B------:R-:W-:Y:S01]  /*4f80*/  FFMA.FTZ R165, R180, R0.reuse, -R187.reuse ;  /* 0x00000000b4a57223 */ /* 0x180fe200000108bb */
[-CC-:B------:R-:W-:Y:S01]  /*4f90*/  FFMA.FTZ R21, R164, R0.reuse, -R187.reuse ;  /* 0x00000000a4157223 */ /* 0x180fe200000108bb */
[----:B------:R-:W3:Y:S01]  /*4fa0*/  MUFU.EX2 R3, R3 ;  /* 0x0000000300037308 */ /* 0x000ee20000000800 */
[----:B------:R-:W-:Y:S01]  /*4fb0*/  FMNMX.FTZ R20, R174, R17, !PT ;  /* 0x00000011ae147209 */ /* 0x000fe20007810000 */
[----:B------:R-:W-:-:S03]  /*4fc0*/  FFMA.FTZ R164, R173, R0, -R187 ;  /* 0x00000000ada47223 */ /* 0x000fc600000108bb */
[----:B------:R-:W-:-:S03]  /*4fd0*/  FMNMX.FTZ R17, R175, R20, !PT ;  /* 0x00000014af117209 */ /* 0x000fc60007810000 */
[----:B------:R-:W4:Y:S01]  /*4fe0*/  MUFU.EX2 R152, R152 ;  /* 0x0000009800987308 */ /* 0x000f220000000800 */
[----:B------:R-:W-:Y:S01]  /*4ff0*/  FMNMX.FTZ R20, R178, R17, !PT ;  /* 0x00000011b2147209 */ /* 0x000fe20007810000 */
[-CC-:B------:R-:W-:Y:S01]  /*5000*/  FFMA.FTZ R17, R156, R0.reuse, -R187.reuse ;  /* 0x000000009c117223 */ /* 0x180fe200000108bb */
[-CC-:B------:R-:W-:Y:S01]  /*5010*/  FFMA.FTZ R156, R160, R0.reuse, -R187.reuse ;  /* 0x00000000a09c7223 */ /* 0x180fe200000108bb */
[--C-:B------:R-:W-:Y:S01]  /*5020*/  FFMA.FTZ R160, R168, R0, -R187.reuse ;  /* 0x00000000a8a07223 */ /* 0x100fe200000108bb */
[----:B-1----:R-:W-:Y:S01]  /*5030*/  FMNMX.FTZ R19, R179, R20, !PT ;  /* 0x00000014b3137209 */ /* 0x002fe20007810000 */
[--C-:B------:R-:W-:Y:S01]  /*5040*/  FFMA.FTZ R168, R177, R0, -R187.reuse ;  /* 0x00000000b1a87223 */ /* 0x100fe200000108bb */
[----:B--2---:R-:W-:Y:S01]  /*5050*/  FMUL.FTZ R24, R24, R18 ;  /* 0x0000001218187220 */ /* 0x004fe20000410000 */
[----:B------:R-:W1:Y:S01]  /*5060*/  MUFU.EX2 R17, R17 ;  /* 0x0000001100117308 */ /* 0x000e620000000800 */
[----:B------:R-:W-:Y:S01]  /*5070*/  FMNMX.FTZ R20, R182, R19, !PT ;  /* 0x00000013b6147209 */ /* 0x000fe20007810000 */
[-CC-:B------:R-:W-:Y:S01]  /*5080*/  FFMA.FTZ R19, R161, R0.reuse, -R187.reuse ;  /* 0x00000000a1137223 */ /* 0x180fe200000108bb */
[----:B------:R-:W-:Y:S01]  /*5090*/  FFMA.FTZ R161, R176, R0, -R187 ;  /* 0x00000000b0a17223 */ /* 0x000fe200000108bb */
[----:B---3--:R-:W-:Y:S01]  /*50a0*/  FFMA.FTZ R7, R18, R7, R3 ;  /* 0x0000000712077223 */ /* 0x008fe20000010003 */
[----:B------:R-:W-:Y:S01]  /*50b0*/  FMNMX.FTZ R23, R183, R20, !PT ;  /* 0x00000014b7177209 */ /* 0x000fe20007810000 */
[-C--:B------:R-:W-:Y:S01]  /*50c0*/  FMUL.FTZ R25, R25, R18.reuse ;  /* 0x0000001219197220 */ /* 0x080fe20000410000 */
[-C--:B------:R-:W-:Y:S01]  /*50d0*/  FMUL.FTZ R28, R28, R18.reuse ;  /* 0x000000121c1c7220 */ /* 0x080fe20000410000 */
[----:B------:R2:W-:Y:S01]  /*50e0*/  MUFU.EX2 R20, R157 ;  /* 0x0000009d00147308 */ /* 0x0005e20000000800 */
[-C--:B------:R-:W-:Y:S01]  /*50f0*/  FMUL.FTZ R29, R29, R18.reuse ;  /* 0x000000121d1d7220 */ /* 0x080fe20000410000 */
[----:B------:R-:W3:Y:S01]  /*5100*/  SHFL.BFLY PT, R184, R23, 0x2, 0x1f ;  /* 0x0c401f0017b87f89 */ /* 0x000ee200000e0000 */
[-C--:B------:R-:W-:Y:S01]  /*5110*/  FMUL.FTZ R32, R32, R18.reuse ;  /* 0x0000001220207220 */ /* 0x080fe20000410000 */
[-C--:B------:R-:W-:Y:S01]  /*5120*/  FMUL.FTZ R33, R33, R18.reuse ;  /* 0x0000001221217220 */ /* 0x080fe20000410000 */
[-C--:B------:R-:W-:Y:S01]  /*5130*/  FMUL.FTZ R36, R36, R18.reuse ;  /* 0x0000001224247220 */ /* 0x080fe20000410000 */
[-C--:B------:R-:W-:Y:S01]  /*5140*/  FMUL.FTZ R37, R37, R18.reuse ;  /* 0x0000001225257220 */ /* 0x080fe20000410000 */
[----:B------:R-:W-:Y:S01]  /*5150*/  FMUL.FTZ R40, R40, R18 ;  /* 0x0000001228287220 */ /* 0x000fe20000410000 */
[----:B------:R-:W-:Y:S01]  /*5160*/  MUFU.EX2 R156, R156 ;  /* 0x0000009c009c7308 */ /* 0x000fe20000000800 */
[-CC-:B--2---:R-:W-:Y:S01]  /*5170*/  FFMA.FTZ R157, R172, R0.reuse, -R187.reuse ;  /* 0x00000000ac9d7223 */ /* 0x184fe200000108bb */
[----:B------:R-:W-:Y:S01]  /*5180*/  FFMA.FTZ R172, R181, R0, -R187 ;  /* 0x00000000b5ac7223 */ /* 0x000fe200000108bb */
[----:B------:R-:W-:-:S02]  /*5190*/  IMAD.U32 R181, RZ, RZ, UR4 ;  /* 0x00000004ffb57e24 */ /* 0x000fc4000f8e00ff */
[-C--:B------:R-:W-:Y:S01]  /*51a0*/  FMUL.FTZ R41, R41, R18.reuse ;  /* 0x0000001229297220 */ /* 0x080fe20000410000 */
[-C--:B------:R-:W-:Y:S01]  /*51b0*/  FMUL.FTZ R44, R44, R18.reuse ;  /* 0x000000122c2c7220 */ /* 0x080fe20000410000 */
[-C--:B------:R-:W-:Y:S01]  /*51c0*/  FMUL.FTZ R45, R45, R18.reuse ;  /* 0x000000122d2d7220 */ /* 0x080fe20000410000 */
[-C--:B------:R-:W-:Y:S01]  /*51d0*/  FMUL.FTZ R48, R48, R18.reuse ;  /* 0x0000001230307220 */ /* 0x080fe20000410000 */
[----:B------:R-:W-:Y:S01]  /*51e0*/  MUFU.EX2 R19, R19 ;  /* 0x0000001300137308 */ /* 0x000fe20000000800 */
[-C--:B------:R-:W-:Y:S01]  /*51f0*/  FMUL.FTZ R49, R49, R18.reuse ;  /* 0x0000001231317220 */ /* 0x080fe20000410000 */
[-C--:B------:R-:W-:Y:S01]  /*5200*/  FMUL.FTZ R52, R52, R18.reuse ;  /* 0x0000001234347220 */ /* 0x080fe20000410000 */
[-C--:B------:R-:W-:Y:S01]  /*5210*/  FMUL.FTZ R53, R53, R18.reuse ;  /* 0x0000001235357220 */ /* 0x080fe20000410000 */
[-C--:B------:R-:W-:Y:S01]  /*5220*/  FMUL.FTZ R56, R56, R18.reuse ;  /* 0x0000001238387220 */ /* 0x080fe20000410000 */
[-C--:B------:R-:W-:Y:S01]  /*5230*/  FMUL.FTZ R57, R57, R18.reuse ;  /* 0x0000001239397220 */ /* 0x080fe20000410000 */
[-C--:B------:R-:W-:Y:S01]  /*5240*/  FMUL.FTZ R60, R60, R18.reuse ;  /* 0x000000123c3c7220 */ /* 0x080fe20000410000 */
[-C--:B------:R-:W-:Y:S01]  /*5250*/  FMUL.FTZ R61, R61, R18.reuse ;  /* 0x000000123d3d7220 */ /* 0x080fe20000410000 */
[----:B------:R-:W-:Y:S01]  /*5260*/  MUFU.EX2 R21, R21 ;  /* 0x0000001500157308 */ /* 0x000fe20000000800 */
[----:B------:R-:W-:Y:S01]  /*5270*/  FMUL.FTZ R64, R64, R18 ;  /* 0x0000001240407220 */ /* 0x000fe20000410000 */
[----:B---3--:R-:W-:Y:S01]  /*5280*/  FMNMX.FTZ R184, R23, R184, !PT ;  /* 0x000000b817b87209 */ /* 0x008fe20007810000 */
[-C--:B------:R-:W-:Y:S01]  /*5290*/  FMUL.FTZ R65, R65, R18.reuse ;  /* 0x0000001241417220 */ /* 0x080fe20000410000 */
[-C--:B------:R-:W-:Y:S01]  /*52a0*/  FMUL.FTZ R68, R68, R18.reuse ;  /* 0x0000001244447220 */ /* 0x080fe20000410000 */
[-C--:B------:R-:W-:Y:S01]  /*52b0*/  FMUL.FTZ R69, R69, R18.reuse ;  /* 0x0000001245457220 */ /* 0x080fe20000410000 */
[-C--:B------:R-:W-:Y:S01]  /*52c0*/  FMUL.FTZ R72, R72, R18.reuse ;  /* 0x0000001248487220 */ /* 0x080fe20000410000 */
[----:B------:R-:W2:Y:S01]  /*52d0*/  SHFL.BFLY PT, R23, R184, 0x1, 0x1f ;  /* 0x0c201f00b8177f89 */ /* 0x000ea200000e0000 */
        /* <DEDUP_REMOVED lines=23> */
[----:B--2---:R-:W-:Y:S01]  /*5450*/  FMNMX.FTZ R23, R184, R23, !PT ;  /* 0x00000017b8177209 */ /* 0x004fe20007810000 */
[----:B------:R-:W-:Y:S01]  /*5460*/  MUFU.EX2 R157, R157 ;  /* 0x0000009d009d7308 */ /* 0x000fe20000000800 */
[-C--:B------:R-:W-:Y:S01]  /*5470*/  FMUL.FTZ R113, R113, R18.reuse ;  /* 0x0000001271717220 */ /* 0x080fe20000410000 */
[-C--:B------:R-:W-:Y:S01]  /*5480*/  FMUL.FTZ R116, R116, R18.reuse ;  /* 0x0000001274747220 */ /* 0x080fe20000410000 */
[----:B------:R-:W-:Y:S01]  /*5490*/  FMUL.FTZ R117, R117, R18 ;  /* 0x0000001275757220 */ /* 0x000fe20000410000 */
[C---:B------:R-:W-:Y:S01]  /*54a0*/  FADD.FTZ R5, -R23.reuse, R5 ;  /* 0x0000000517057221 */ /* 0x040fe20000010100 */
[----:B------:R-:W-:Y:S01]  /*54b0*/  FMUL.FTZ R177, R23, R0 ;  /* 0x0000000017b17220 */ /* 0x000fe20000410000 */
[-C--:B------:R-:W-:Y:S01]  /*54c0*/  FMUL.FTZ R120, R120, R18.reuse ;  /* 0x0000001278787220 */ /* 0x080fe20000410000 */
[----:B------:R-:W-:Y:S01]  /*54d0*/  FMUL.FTZ R121, R121, R18 ;  /* 0x0000001279797220 */ /* 0x000fe20000410000 */
[-C--:B------:R-:W-:Y:S01]  /*54e0*/  FMUL.FTZ R5, R5, R0.reuse ;  /* 0x0000000005057220 */ /* 0x080fe20000410000 */
[-CC-:B------:R-:W-:Y:S01]  /*54f0*/  FFMA.FTZ R176, R154, R0.reuse, -R177.reuse ;  /* 0x000000009ab07223 */ /* 0x180fe200000108b1 */
[-CC-:B------:R-:W-:Y:S01]  /*5500*/  FFMA.FTZ R186, R167, R0.reuse, -R177.reuse ;  /* 0x00000000a7ba7223 */ /* 0x180fe200000108b1 */
[-CC-:B------:R-:W-:Y:S01]  /*5510*/  FFMA.FTZ R167, R170, R0.reuse, -R177.reuse ;  /* 0x00000000aaa77223 */ /* 0x180fe200000108b1 */
[-CC-:B------:R-:W-:Y:S01]  /*5520*/  FFMA.FTZ R170, R171, R0.reuse, -R177.reuse ;  /* 0x00000000abaa7223 */ /* 0x180fe200000108b1 */
[-CC-:B------:R-:W-:Y:S01]  /*5530*/  FFMA.FTZ R155, R155, R0.reuse, -R177.reuse ;  /* 0x000000009b9b7223 */ /* 0x180fe200000108b1 */
[----:B------:R-:W-:Y:S01]  /*5540*/  IMAD.U32 R171, RZ, RZ, UR7 ;  /* 0x00000007ffab7e24 */ /* 0x000fe2000f8e00ff */
[----:B------:R-:W-:Y:S01]  /*5550*/  MUFU.EX2 R5, R5 ;  /* 0x0000000500057308 */ /* 0x000fe20000000800 */
[-CC-:B------:R-:W-:Y:S01]  /*5560*/  FFMA.FTZ R169, R158, R0.reuse, -R177.reuse ;  /* 0x000000009ea97223 */ /* 0x180fe200000108b1 */
[----:B------:R-:W-:Y:S01]  /*5570*/  FFMA.FTZ R180, R159, R0, -R177 ;  /* 0x000000009fb47223 */ /* 0x000fe200000108b1 */
[----:B------:R-:W-:-:S02]  /*5580*/  @!P1 VIADD R154, R171, 0x28c40 ;  /* 0x00028c40ab9a9836 */ /* 0x000fc40000000000 */
[-CC-:B------:R-:W-:Y:S01]  /*5590*/  FFMA.FTZ R159, R162, R0.reuse, -R177.reuse ;  /* 0x00000000a29f7223 */ /* 0x180fe200000108b1 */
[-CC-:B------:R-:W-:Y:S01]  /*55a0*/  FFMA.FTZ R184, R163, R0.reuse, -R177.reuse ;  /* 0x00000000a3b87223 */ /* 0x180fe200000108b1 */
[-CC-:B------:R-:W-:Y:S01]  /*55b0*/  FFMA.FTZ R163, R166, R0.reuse, -R177.reuse ;  /* 0x00000000a6a37223 */ /* 0x180fe200000108b1 */
[-CC-:B------:R-:W-:Y:S01]  /*55c0*/  FFMA.FTZ R175, R175, R0.reuse, -R177.reuse ;  /* 0x00000000afaf7223 */ /* 0x180fe200000108b1 */
[----:B------:R-:W2:Y:S01]  /*55d0*/  MUFU.EX2 R176, R176 ;  /* 0x000000b000b07308 */ /* 0x000ea20000000800 */
[----:B------:R-:W-:Y:S01]  /*55e0*/  @!P1 PRMT R154, RZ, 0x654, R154 ;  /* 0x00000654ff9a9816 */ /* 0x000fe2000000009a */
[-CC-:B------:R-:W-:Y:S01]  /*55f0*/  FFMA.FTZ R173, R174, R0.reuse, -R177.reuse ;  /* 0x00000000aead7223 */ /* 0x180fe200000108b1 */
[----:B------:R-:W-:Y:S02]  /*5600*/  @!P3 IMAD R158, R181, 0x40, R6 ;  /* 0x00000040b59eb824 */ /* 0x000fe400078e0206 */
[-CC-:B------:R-:W-:Y:S01]  /*5610*/  FFMA.FTZ R178, R178, R0.reuse, -R177.reuse ;  /* 0x00000000b2b27223 */ /* 0x180fe200000108b1 */
[----:B------:R4:W-:Y:S01]  /*5620*/  @!P1 SYNCS.ARRIVE.TRANS64.RED.A1T0 RZ, [R154+URZ], RZ ;  /* 0x000000ff9aff99a7 */ /* 0x0009e2000810043f */
[-CC-:B------:R-:W-:Y:S01]  /*5630*/  FFMA.FTZ R179, R179, R0.reuse, -R177.reuse ;  /* 0x00000000b3b37223 */ /* 0x180fe200000108b1 */
[-CC-:B------:R-:W-:Y:S01]  /*5640*/  FFMA.FTZ R182, R182, R0.reuse, -R177.reuse ;  /* 0x00000000b6b67223 */ /* 0x180fe200000108b1 */
[----:B------:R-:W3:Y:S01]  /*5650*/  MUFU.EX2 R155, R155 ;  /* 0x0000009b009b7308 */ /* 0x000ee20000000800 */
[----:B------:R-:W-:Y:S01]  /*5660*/  @!P3 LEA R158, R158, UR36, 0x2 ;  /* 0x000000249e9ebc11 */ /* 0x000fe2000f8e10ff */
[----:B------:R-:W-:Y:S01]  /*5670*/  FFMA.FTZ R177, R183, R0, -R177 ;  /* 0x00000000b7b17223 */ /* 0x000fe200000108b1 */
[-C--:B------:R-:W-:Y:S01]  /*5680*/  FMUL.FTZ R124, R124, R18.reuse ;  /* 0x000000127c7c7220 */ /* 0x080fe20000410000 */
[----:B------:R-:W-:Y:S01]  /*5690*/  FMUL.FTZ R125, R125, R18 ;  /* 0x000000127d7d7220 */ /* 0x000fe20000410000 */
[C---:B----4-:R-:W-:Y:S01]  /*56a0*/  FADD.FTZ R154, R152.reuse, R7 ;  /* 0x00000007989a7221 */ /* 0x050fe20000010000 */
[----:B------:R-:W-:Y:S01]  /*56b0*/  @!P3 STS [R158+0x28800], R18 ;  /* 0x028800129e00b388 */ /* 0x000fe20000000800 */
[----:B------:R-:W-:Y:S01]  /*56c0*/  F2FP.BF16.F32.PACK_AB R152, R152, R3 ;  /* 0x000000039898723e */ /* 0x000fe200000010ff */
[----:B------:R-:W4:Y:S01]  /*56d0*/  MUFU.EX2 R169, R169 ;  /* 0x000000a900a97308 */ /* 0x000f220000000800 */
[----:B-1----:R-:W-:Y:S01]  /*56e0*/  FADD.FTZ R7, R17, R154 ;  /* 0x0000009a11077221 */ /* 0x002fe20000010000 */
[----:B--2---:R-:W-:Y:S01]  /*56f0*/  FFMA.FTZ R12, R5, R12, R176 ;  /* 0x0000000c050c7223 */ /* 0x004fe200000100b0 */
[----:B------:R1:W-:Y:S01]  /*5700*/  @!P3 STS [R158+0x28820], R5 ;  /* 0x028820059e00b388 */ /* 0x0003e20000000800 */
[-C--:B------:R-:W-:Y:S01]  /*5710*/  FMUL.FTZ R128, R128, R18.reuse ;  /* 0x0000001280807220 */ /* 0x080fe20000410000 */
[----:B------:R-:W-:Y:S01]  /*5720*/  FADD.FTZ R7, R20, R7 ;  /* 0x0000000714077221 */ /* 0x000fe20000010000 */
[-C--:B------:R-:W-:Y:S01]  /*5730*/  FMUL.FTZ R129, R129, R18.reuse ;  /* 0x0000001281817220 */ /* 0x080fe20000410000 */
[-C--:B------:R-:W-:Y:S01]  /*5740*/  FMUL.FTZ R132, R132, R18.reuse ;  /* 0x0000001284847220 */ /* 0x080fe20000410000 */
[----:B------:R-:W2:Y:S01]  /*5750*/  MUFU.EX2 R180, R180 ;  /* 0x000000b400b47308 */ /* 0x000ea20000000800 */
[----:B---3--:R-:W-:Y:S01]  /*5760*/  FADD.FTZ R12, R155, R12 ;  /* 0x0000000c9b0c7221 */ /* 0x008fe20000010000 */
[----:B------:R-:W-:Y:S01]  /*5770*/  FADD.FTZ R154, R156, R7 ;  /* 0x000000079c9a7221 */ /* 0x000fe20000010000 */
[-C--:B------:R-:W-:Y:S01]  /*5780*/  FMUL.FTZ R133, R133, R18.reuse ;  /* 0x0000001285857220 */ /* 0x080fe20000410000 */
[-C--:B------:R-:W-:Y:S01]  /*5790*/  FMUL.FTZ R136, R136, R18.reuse ;  /* 0x0000001288887220 */ /* 0x080fe20000410000 */
[-C--:B------:R-:W-:Y:S01]  /*57a0*/  FMUL.FTZ R137, R137, R18.reuse ;  /* 0x0000001289897220 */ /* 0x080fe20000410000 */
[----:B------:R-:W-:Y:S01]  /*57b0*/  FADD.FTZ R154, R19, R154 ;  /* 0x0000009a139a7221 */ /* 0x000fe20000010000 */
[-C--:B------:R-:W-:Y:S01]  /*57c0*/  FMUL.FTZ R140, R140, R18.reuse ;  /* 0x000000128c8c7220 */ /* 0x080fe20000410000 */
[----:B------:R-:W3:Y:S01]  /*57d0*/  MUFU.EX2 R159, R159 ;  /* 0x0000009f009f7308 */ /* 0x000ee20000000800 */
[----:B----4-:R-:W-:Y:S01]  /*57e0*/  FADD.FTZ R7, R169, R12 ;  /* 0x0000000ca9077221 */ /* 0x010fe20000010000 */
[-C--:B------:R-:W-:Y:S01]  /*57f0*/  FMUL.FTZ R141, R141, R18.reuse ;  /* 0x000000128d8d7220 */ /* 0x080fe20000410000 */
[-C--:B------:R-:W-:Y:S01]  /*5800*/  FMUL.FTZ R144, R144, R18.reuse ;  /* 0x0000001290907220 */ /* 0x080fe20000410000 */
[-C--:B------:R-:W-:Y:S01]  /*5810*/  FMUL.FTZ R145, R145, R18.reuse ;  /* 0x0000001291917220 */ /* 0x080fe20000410000 */
[-C--:B------:R-:W-:Y:S01]  /*5820*/  FMUL.FTZ R148, R148, R18.reuse ;  /* 0x0000001294947220 */ /* 0x080fe20000410000 */
[----:B------:R-:W-:Y:S01]  /*5830*/  FMUL.FTZ R149, R149, R18 ;  /* 0x0000001295957220 */ /* 0x000fe20000410000 */
[----:B------:R-:W-:Y:S01]  /*5840*/  F2FP.BF16.F32.PACK_AB R156, R19, R156 ;  /* 0x0000009c139c723e */ /* 0x000fe200000010ff */
[----:B------:R-:W4:Y:S01]  /*5850*/  MUFU.EX2 R184, R184 ;  /* 0x000000b800b87308 */ /* 0x000f220000000800 */
[----:B--2---:R-:W-:Y:S01]  /*5860*/  FADD.FTZ R12, R180, R7 ;  /* 0x00000007b40c7221 */ /* 0x004fe20000010000 */
[----:B-1----:R-:W-:Y:S01]  /*5870*/  F2FP.BF16.F32.PACK_AB R158, R22, R21 ;  /* 0x00000015169e723e */ /* 0x002fe200000010ff */
[-C--:B------:R-:W-:Y:S01]  /*5880*/  FMUL.FTZ R26, R26, R5.reuse ;  /* 0x000000051a1a7220 */ /* 0x080fe20000410000 */
[-C--:B------:R-:W-:Y:S01]  /*5890*/  FMUL.FTZ R27, R27, R5.reuse ;  /* 0x000000051b1b7220 */ /* 0x080fe20000410000 */
[-C--:B------:R-:W-:Y:S01]  /*58a0*/  FMUL.FTZ R30, R30, R5.reuse ;  /* 0x000000051e1e7220 */ /* 0x080fe20000410000 */
[-C--:B------:R-:W-:Y:S01]  /*58b0*/  FMUL.FTZ R31, R31, R5.reuse ;  /* 0x000000051f1f7220 */ /* 0x080fe20000410000 */
[-C--:B------:R-:W-:Y:S01]  /*58c0*/  FMUL.FTZ R34, R34, R5.reuse ;  /* 0x0000000522227220 */ /* 0x080fe20000410000 */
[----:B------:R-:W1:Y:S01]  /*58d0*/  MUFU.EX2 R163, R163 ;  /* 0x000000a300a37308 */ /* 0x000e620000000800 */
[----:B---3--:R-:W-:Y:S01]  /*58e0*/  FADD.FTZ R7, R159, R12 ;  /* 0x0000000c9f077221 */ /* 0x008fe20000010000 */
[-C--:B------:R-:W-:Y:S01]  /*58f0*/  FMUL.FTZ R35, R35, R5.reuse ;  /* 0x0000000523237220 */ /* 0x080fe20000410000 */
[-C--:B------:R-:W-:Y:S01]  /*5900*/  FMUL.FTZ R38, R38, R5.reuse ;  /* 0x0000000526267220 */ /* 0x080fe20000410000 */
[-C--:B------:R-:W-:Y:S01]  /*5910*/  FMUL.FTZ R39, R39, R5.reuse ;  /* 0x0000000527277220 */ /* 0x080fe20000410000 */
[-C--:B------:R-:W-:Y:S01]  /*5920*/  FMUL.FTZ R42, R42, R5.reuse ;  /* 0x000000052a2a7220 */ /* 0x080fe20000410000 */
[-C--:B------:R-:W-:Y:S01]  /*5930*/  FMUL.FTZ R43, R43, R5.reuse ;  /* 0x000000052b2b7220 */ /* 0x080fe20000410000 */
[-C--:B------:R-:W-:Y:S01]  /*5940*/  FMUL.FTZ R46, R46, R5.reuse ;  /* 0x000000052e2e7220 */ /* 0x080fe20000410000 */
[----:B------:R-:W2:Y:S01]  /*5950*/  MUFU.EX2 R186, R186 ;  /* 0x000000ba00ba7308 */ /* 0x000ea20000000800 */
[----:B----4-:R-:W-:Y:S01]  /*5960*/  FADD.FTZ R12, R184, R7 ;  /* 0x00000007b80c7221 */ /* 0x010fe20000010000 */
[-C--:B------:R-:W-:Y:S01]  /*5970*/  FMUL.FTZ R47, R47, R5.reuse ;  /* 0x000000052f2f7220 */ /* 0x080fe20000410000 */
[-C--:B------:R-:W-:Y:S01]  /*5980*/  FMUL.FTZ R50, R50, R5.reuse ;  /* 0x0000000532327220 */ /* 0x080fe20000410000 */
[-C--:B------:R-:W-:Y:S01]  /*5990*/  FMUL.FTZ R51, R51, R5.reuse ;  /* 0x0000000533337220 */ /* 0x080fe20000410000 */
[-C--:B------:R-:W-:Y:S01]  /*59a0*/  FMUL.FTZ R54, R54, R5.reuse ;  /* 0x0000000536367220 */ /* 0x080fe20000410000 */
[-C--:B------:R-:W-:Y:S01]  /*59b0*/  FMUL.FTZ R55, R55, R5.reuse ;  /* 0x0000000537377220 */ /* 0x080fe20000410000 */
[-C--:B------:R-:W-:Y:S01]  /*59c0*/  FMUL.FTZ R58, R58, R5.reuse ;  /* 0x000000053a3a7220 */ /* 0x080fe20000410000 */
[----:B------:R3:W-:Y:S01]  /*59d0*/  MUFU.EX2 R174, R175 ;  /* 0x000000af00ae7308 */ /* 0x0007e20000000800 */
[----:B-1----:R-:W-:Y:S01]  /*59e0*/  FADD.FTZ R7, R163, R12 ;  /* 0x0000000ca3077221 */ /* 0x002fe20000010000 */
[-C--:B------:R-:W-:Y:S01]  /*59f0*/  FMUL.FTZ R59, R59, R5.reuse ;  /* 0x000000053b3b7220 */ /* 0x080fe20000410000 */
[-C--:B------:R-:W-:Y:S01]  /*5a00*/  FMUL.FTZ R62, R62, R5.reuse ;  /* 0x000000053e3e7220 */ /* 0x080fe20000410000 */
[-C--:B------:R-:W-:Y:S01]  /*5a10*/  FMUL.FTZ R63, R63, R5.reuse ;  /* 0x000000053f3f7220 */ /* 0x080fe20000410000 */
[-C--:B------:R-:W-:Y:S01]  /*5a20*/  FMUL.FTZ R66, R66, R5.reuse ;  /* 0x0000000542427220 */ /* 0x080fe20000410000 */
[-C--:B------:R-:W-:Y:S01]  /*5a30*/  FMUL.FTZ R67, R67, R5.reuse ;  /* 0x0000000543437220 */ /* 0x080fe20000410000 */
[-C--:B------:R-:W-:Y:S01]  /*5a40*/  FMUL.FTZ R70, R70, R5.reuse ;  /* 0x0000000546467220 */ /* 0x080fe20000410000 */
[----:B------:R-:W1:Y:S01]  /*5a50*/  MUFU.EX2 R167, R167 ;  /* 0x000000a700a77308 */ /* 0x000e620000000800 */
[----:B---3--:R-:W-:Y:S01]  /*5a60*/  FADD.FTZ R175, R21, R154 ;  /* 0x0000009a15af7221 */ /* 0x008fe20000010000 */
[----:B--2---:R-:W-:Y:S01]  /*5a70*/  FADD.FTZ R12, R186, R7 ;  /* 0x00000007ba0c7221 */ /* 0x004fe20000010000 */
[-C--:B------:R-:W-:Y:S01]  /*5a80*/  FMUL.FTZ R71, R71, R5.reuse ;  /* 0x0000000547477220 */ /* 0x080fe20000410000 */
[-C--:B------:R-:W-:Y:S01]  /*5a90*/  FMUL.FTZ R74, R74, R5.reuse ;  /* 0x000000054a4a7220 */ /* 0x080fe20000410000 */
[----:B------:R-:W-:Y:S01]  /*5aa0*/  FADD.FTZ R175, R22, R175 ;  /* 0x000000af16af7221 */ /* 0x000fe20000010000 */
[-C--:B------:R-:W-:Y:S01]  /*5ab0*/  FMUL.FTZ R75, R75, R5.reuse ;  /* 0x000000054b4b7220 */ /* 0x080fe20000410000 */
[-C--:B------:R-:W-:Y:S01]  /*5ac0*/  FMUL.FTZ R78, R78, R5.reuse ;  /* 0x000000054e4e7220 */ /* 0x080fe20000410000 */
[----:B------:R-:W2:Y:S01]  /*5ad0*/  MUFU.EX2 R164, R164 ;  /* 0x000000a400a47308 */ /* 0x000ea20000000800 */
[----:B------:R-:W-:Y:S01]  /*5ae0*/  FADD.FTZ R154, R160, R175 ;  /* 0x000000afa09a7221 */ /* 0x000fe20000010000 */
[----:B------:R-:W-:Y:S01]  /*5af0*/  F2FP.BF16.F32.PACK_AB R160, R153, R160 ;  /* 0x000000a099a0723e */ /* 0x000fe200000010ff */
[-C--:B------:R-:W-:Y:S01]  /*5b00*/  FMUL.FTZ R79, R79, R5.reuse ;  /* 0x000000054f4f7220 */ /* 0x080fe20000410000 */
[-C--:B------:R-:W-:Y:S01]  /*5b10*/  FMUL.FTZ R82, R82, R5.reuse ;  /* 0x0000000552527220 */ /* 0x080fe20000410000 */
[----:B------:R-:W-:Y:S01]  /*5b20*/  FADD.FTZ R154, R153, R154 ;  /* 0x0000009a999a7221 */ /* 0x000fe20000010000 */
[----:B------:R-:W-:Y:S01]  /*5b30*/  F2FP.BF16.F32.PACK_AB R153, R155, R176 ;  /* 0x000000b09b99723e */ /* 0x000fe200000010ff */
[----:B------:R-:W-:Y:S01]  /*5b40*/  FMUL.FTZ R83, R83, R5 ;  /* 0x0000000553537220 */ /* 0x000fe20000410000 */
[----:B------:R-:W3:Y:S01]  /*5b50*/  MUFU.EX2 R170, R170 ;  /* 0x000000aa00aa7308 */ /* 0x000ee20000000800 */
[----:B------:R-:W-:Y:S01]  /*5b60*/  FADD.FTZ R7, R157, R154 ;  /* 0x0000009a9d077221 */ /* 0x000fe20000010000 */
[----:B-1----:R-:W-:Y:S01]  /*5b70*/  FADD.FTZ R3, R167, R12 ;  /* 0x0000000ca7037221 */ /* 0x002fe20000010000 */
[----:B------:R-:W-:Y:S01]  /*5b80*/  F2FP.BF16.F32.PACK_AB R154, R20, R17 ;  /* 0x00000011149a723e */ /* 0x000fe200000010ff */
[----:B------:R-:W-:Y:S01]  /*5b90*/  FMUL.FTZ R86, R86, R5 ;  /* 0x0000000556567220 */ /* 0x000fe20000410000 */
[----:B------:R-:W-:Y:S01]  /*5ba0*/  F2FP.BF16.F32.PACK_AB R155, R180, R169 ;  /* 0x000000a9b49b723e */ /* 0x000fe200000010ff */
[----:B------:R-:W-:Y:S01]  /*5bb0*/  BAR.SYNC.DEFER_BLOCKING 0xf, 0x100 ;  /* 0x03c4000000007b1d */ /* 0x000fe20000010000 */
[-C--:B------:R-:W-:Y:S01]  /*5bc0*/  FMUL.FTZ R87, R87, R5.reuse ;  /* 0x0000000557577220 */ /* 0x080fe20000410000 */
[----:B------:R-:W-:Y:S01]  /*5bd0*/  FMUL.FTZ R90, R90, R5 ;  /* 0x000000055a5a7220 */ /* 0x000fe20000410000 */
[C---:B--2---:R-:W-:Y:S01]  /*5be0*/  FADD.FTZ R18, R164.reuse, R7 ;  /* 0x00000007a4127221 */ /* 0x044fe20000010000 */
[----:B------:R-:W-:Y:S01]  /*5bf0*/  F2FP.BF16.F32.PACK_AB R162, R164, R157 ;  /* 0x0000009da4a2723e */ /* 0x000fe200000010ff */
[----:B------:R-:W-:Y:S01]  /*5c00*/  FMUL.FTZ R91, R91, R5 ;  /* 0x000000055b5b7220 */ /* 0x000fe20000410000 */
[----:B------:R-:W1:Y:S01]  /*5c10*/  MUFU.EX2 R161, R161 ;  /* 0x000000a100a17308 */ /* 0x000e620000000800 */
[----:B------:R-:W-:Y:S01]  /*5c20*/  F2FP.BF16.F32.PACK_AB R157, R184, R159 ;  /* 0x0000009fb89d723e */ /* 0x000fe200000010ff */
[----:B------:R-:W-:Y:S01]  /*5c30*/  FMUL.FTZ R94, R94, R5 ;  /* 0x000000055e5e7220 */ /* 0x000fe20000410000 */
[----:B------:R-:W-:Y:S01]  /*5c40*/  F2FP.BF16.F32.PACK_AB R159, R186, R163 ;  /* 0x000000a3ba9f723e */ /* 0x000fe200000010ff */
[-C--:B------:R-:W-:Y:S01]  /*5c50*/  FMUL.FTZ R95, R95, R5.reuse ;  /* 0x000000055f5f7220 */ /* 0x080fe20000410000 */
[----:B---3--:R-:W-:Y:S01]  /*5c60*/  FADD.FTZ R12, R170, R3 ;  /* 0x00000003aa0c7221 */ /* 0x008fe20000010000 */
[-C--:B------:R-:W-:Y:S01]  /*5c70*/  FMUL.FTZ R98, R98, R5.reuse ;  /* 0x0000000562627220 */ /* 0x080fe20000410000 */
[-C--:B------:R-:W-:Y:S01]  /*5c80*/  FMUL.FTZ R99, R99, R5.reuse ;  /* 0x0000000563637220 */ /* 0x080fe20000410000 */
[----:B------:R-:W2:Y:S01]  /*5c90*/  MUFU.EX2 R173, R173 ;  /* 0x000000ad00ad7308 */ /* 0x000ea20000000800 */
[-C--:B------:R-:W-:Y:S01]  /*5ca0*/  FMUL.FTZ R102, R102, R5.reuse ;  /* 0x0000000566667220 */ /* 0x080fe20000410000 */
[-C--:B------:R-:W-:Y:S01]  /*5cb0*/  FMUL.FTZ R103, R103, R5.reuse ;  /* 0x0000000567677220 */ /* 0x080fe20000410000 */
[-C--:B------:R-:W-:Y:S01]  /*5cc0*/  FMUL.FTZ R106, R106, R5.reuse ;  /* 0x000000056a6a7220 */ /* 0x080fe20000410000 */
[-C--:B------:R-:W-:Y:S01]  /*5cd0*/  FMUL.FTZ R107, R107, R5.reuse ;  /* 0x000000056b6b7220 */ /* 0x080fe20000410000 */
[-C--:B------:R-:W-:Y:S01]  /*5ce0*/  FMUL.FTZ R110, R110, R5.reuse ;  /* 0x000000056e6e7220 */ /* 0x080fe20000410000 */
[-C--:B------:R-:W-:Y:S01]  /*5cf0*/  FMUL.FTZ R111, R111, R5.reuse ;  /* 0x000000056f6f7220 */ /* 0x080fe20000410000 */
[-C--:B------:R-:W-:Y:S01]  /*5d00*/  FMUL.FTZ R114, R114, R5.reuse ;  /* 0x0000000572727220 */ /* 0x080fe20000410000 */
[----:B------:R-:W3:Y:S01]  /*5d10*/  MUFU.EX2 R168, R168 ;  /* 0x000000a800a87308 */ /* 0x000ee20000000800 */
[----:B-1----:R-:W-:Y:S01]  /*5d20*/  FADD.FTZ R7, R161, R18 ;  /* 0x00000012a1077221 */ /* 0x002fe20000010000 */
[----:B------:R1:W-:Y:S01]  /*5d30*/  STSM.16.M88.4 [R8+0x26800], R152 ;  /* 0x0268009808007844 */ /* 0x0003e20000000200 */
[-C--:B------:R-:W-:Y:S01]  /*5d40*/  FMUL.FTZ R115, R115, R5.reuse ;  /* 0x0000000573737220 */ /* 0x080fe20000410000 */
[-C--:B------:R-:W-:Y:S01]  /*5d50*/  FMUL.FTZ R118, R118, R5.reuse ;  /* 0x0000000576767220 */ /* 0x080fe20000410000 */
[-C--:B------:R-:W-:Y:S01]  /*5d60*/  FMUL.FTZ R119, R119, R5.reuse ;  /* 0x0000000577777220 */ /* 0x080fe20000410000 */
[----:B------:R1:W-:Y:S01]  /*5d70*/  STSM.16.M88.4 [R10], R156 ;  /* 0x0000009c0a007844 */ /* 0x0003e20000000200 */
[----:B------:R-:W-:Y:S01]  /*5d80*/  FMUL.FTZ R122, R122, R5 ;  /* 0x000000057a7a7220 */ /* 0x000fe20000410000 */
[----:B------:R-:W4:Y:S01]  /*5d90*/  MUFU.EX2 R165, R165 ;  /* 0x000000a500a57308 */ /* 0x000f220000000800 */
[----:B--2---:R-:W-:Y:S01]  /*5da0*/  FADD.FTZ R3, R173, R12 ;  /* 0x0000000cad037221 */ /* 0x004fe20000010000 */
[----:B------:R-:W-:Y:S01]  /*5db0*/  F2FP.BF16.F32.PACK_AB R163, R174, R173 ;  /* 0x000000adaea3723e */ /* 0x000fe200000010ff */
[-C--:B------:R-:W-:Y:S01]  /*5dc0*/  FMUL.FTZ R123, R123, R5.reuse ;  /* 0x000000057b7b7220 */ /* 0x080fe20000410000 */
[-C--:B------:R-:W-:Y:S01]  /*5dd0*/  FMUL.FTZ R126, R126, R5.reuse ;  /* 0x000000057e7e7220 */ /* 0x080fe20000410000 */
[----:B------:R-:W-:Y:S01]  /*5de0*/  FADD.FTZ R3, R174, R3 ;  /* 0x00000003ae037221 */ /* 0x000fe20000010000 */
[-C--:B------:R-:W-:Y:S01]  /*5df0*/  FMUL.FTZ R127, R127, R5.reuse ;  /* 0x000000057f7f7220 */ /* 0x080fe20000410000 */
[----:B------:R-:W-:Y:S01]  /*5e00*/  FMUL.FTZ R130, R130, R5 ;  /* 0x0000000582827220 */ /* 0x000fe20000410000 */
[----:B------:R-:W2:Y:S01]  /*5e10*/  MUFU.EX2 R178, R178 ;  /* 0x000000b200b27308 */ /* 0x000ea20000000800 */
[C---:B---3--:R-:W-:Y:S01]  /*5e20*/  FADD.FTZ R12, R168.reuse, R7 ;  /* 0x00000007a80c7221 */ /* 0x048fe20000010000 */
[----:B------:R-:W-:Y:S01]  /*5e30*/  F2FP.BF16.F32.PACK_AB R164, R168, R161 ;  /* 0x000000a1a8a4723e */ /* 0x000fe200000010ff */
[----:B------:R-:W-:Y:S01]  /*5e40*/  FMUL.FTZ R131, R131, R5 ;  /* 0x0000000583837220 */ /* 0x000fe20000410000 */
[----:B------:R-:W-:Y:S01]  /*5e50*/  F2FP.BF16.F32.PACK_AB R161, R170, R167 ;  /* 0x000000a7aaa1723e */ /* 0x000fe200000010ff */
[-C--:B------:R-:W-:Y:S01]  /*5e60*/  FMUL.FTZ R134, R134, R5.reuse ;  /* 0x0000000586867220 */ /* 0x080fe20000410000 */
[-C--:B------:R-:W-:Y:S01]  /*5e70*/  FMUL.FTZ R135, R135, R5.reuse ;  /* 0x0000000587877220 */ /* 0x080fe20000410000 */
[-C--:B------:R-:W-:Y:S01]  /*5e80*/  FMUL.FTZ R138, R138, R5.reuse ;  /* 0x000000058a8a7220 */ /* 0x080fe20000410000 */
[----:B------:R-:W3:Y:S01]  /*5e90*/  MUFU.EX2 R172, R172 ;  /* 0x000000ac00ac7308 */ /* 0x000ee20000000800 */
[----:B----4-:R-:W-:Y:S01]  /*5ea0*/  FADD.FTZ R7, R165, R12 ;  /* 0x0000000ca5077221 */ /* 0x010fe20000010000 */
[----:B------:R1:W-:Y:S01]  /*5eb0*/  STSM.16.M88.4 [R9], R160 ;  /* 0x000000a009007844 */ /* 0x0003e20000000200 */
[-C--:B------:R-:W-:Y:S01]  /*5ec0*/  FMUL.FTZ R139, R139, R5.reuse ;  /* 0x000000058b8b7220 */ /* 0x080fe20000410000 */
[-C--:B------:R-:W-:Y:S01]  /*5ed0*/  FMUL.FTZ R142, R142, R5.reuse ;  /* 0x000000058e8e7220 */ /* 0x080fe20000410000 */
[-C--:B------:R-:W-:Y:S01]  /*5ee0*/  FMUL.FTZ R143, R143, R5.reuse ;  /* 0x000000058f8f7220 */ /* 0x080fe20000410000 */
[-C--:B------:R-:W-:Y:S01]  /*5ef0*/  FMUL.FTZ R146, R146, R5.reuse ;  /* 0x0000000592927220 */ /* 0x080fe20000410000 */
[-C--:B------:R-:W-:Y:S01]  /*5f00*/  FMUL.FTZ R147, R147, R5.reuse ;  /* 0x0000000593937220 */ /* 0x080fe20000410000 */
[----:B------:R-:W4:Y:S01]  /*5f10*/  MUFU.EX2 R179, R179 ;  /* 0x000000b300b37308 */ /* 0x000f220000000800 */
[----:B--2---:R-:W-:Y:S01]  /*5f20*/  FADD.FTZ R12, R178, R3 ;  /* 0x00000003b20c7221 */ /* 0x004fe20000010000 */
[-C--:B------:R-:W-:Y:S01]  /*5f30*/  FMUL.FTZ R150, R150, R5.reuse ;  /* 0x0000000596967220 */ /* 0x080fe20000410000 */
[----:B------:R-:W-:-:S05]  /*5f40*/  FMUL.FTZ R151, R151, R5 ;  /* 0x0000000597977220 */ /* 0x000fca0000410000 */
[----:B------:R-:W2:Y:S01]  /*5f50*/  MUFU.EX2 R182, R182 ;  /* 0x000000b600b67308 */ /* 0x000ea20000000800 */
[C---:B---3--:R-:W-:Y:S01]  /*5f60*/  F2FP.BF16.F32.PACK_AB R166, R172.reuse, R165 ;  /* 0x000000a5aca6723e */ /* 0x048fe200000010ff */
[----:B------:R-:W-:-:S06]  /*5f70*/  FADD.FTZ R7, R172, R7 ;  /* 0x00000007ac077221 */ /* 0x000fcc0000010000 */
[----:B------:R-:W3:Y:S01]  /*5f80*/  MUFU.EX2 R177, R177 ;  /* 0x000000b100b17308 */ /* 0x000ee20000000800 */
[C---:B----4-:R-:W-:Y:S01]  /*5f90*/  FADD.FTZ R3, R179.reuse, R12 ;  /* 0x0000000cb3037221 */ /* 0x050fe20000010000 */
[----:B------:R-:W-:-:S03]  /*5fa0*/  F2FP.BF16.F32.PACK_AB R165, R179, R178 ;  /* 0x000000b2b3a5723e */ /* 0x000fc600000010ff */
[----:B--2---:R-:W-:Y:S01]  /*5fb0*/  FADD.FTZ R12, R182, R3 ;  /* 0x00000003b60c7221 */ /* 0x004fe20000010000 */
[----:B---3--:R-:W-:-:S03]  /*5fc0*/  F2FP.BF16.F32.PACK_AB R167, R177, R182 ;  /* 0x000000b6b1a7723e */ /* 0x008fc600000010ff */
[----:B------:R-:W-:Y:S02]  /*5fd0*/  FADD.FTZ R12, R177, R12 ;  /* 0x0000000cb10c7221 */ /* 0x000fe40000010000 */
[----:B------:R1:W-:Y:S01]  /*5fe0*/  STSM.16.M88.4 [R11], R164 ;  /* 0x000000a40b007844 */ /* 0x0003e20000000200 */
[----:B------:R-:W-:Y:S05]  /*5ff0*/  @!P0 BRA `(.L_x_3031) ;  /* 0x0000000000048947 */ /* 0x000fea0003800000 */
[----:B------:R-:W-:Y:S01]  /*6000*/  BPT.TRAP 0x1 ;  /* 0x000000040000795c */ /* 0x000fe20000300000 */
.L_x_3031:
[----:B------:R2:W3:Y:S01]  /*6010*/  SYNCS.PHASECHK.TRANS64.TRYWAIT P3, [UR7+0x28c50], R14 ;  /* 0x028c500eff0075a7 */ /* 0x0004e20008060147 */
[----:B------:R-:W-:Y:S05]  /*6020*/  @!P0 BRA `(.L_x_3032) ;  /* 0x0000000000048947 */ /* 0x000fea0003800000 */
[----:B------:R-:W-:Y:S01]  /*6030*/  BPT.TRAP 0x1 ;  /* 0x000000040000795c */ /* 0x000fe20000300000 */
.L_x_3032:
[----:B---3--:R-:W-:Y:S05]  /*6040*/  @P3 BRA `(.L_x_3033) ;  /* 0x0000000000083947 */ /* 0x008fea0003800000 */
[----:B------:R-:W3:Y:S02]  /*6050*/  SYNCS.PHASECHK.TRANS64.TRYWAIT P3, [UR7+0x28c50], R14 ;  /* 0x028c500eff0075a7 */ /* 0x000ee40008060147 */
[----:B---3--:R-:W-:Y:S05]  /*6060*/  @!P3 BRA `(.L_x_3034) ;  /* 0x0000007c000cb947 */ /* 0x008fea0003800000 */
.L_x_3033:
[----:B------:R-:W-:Y:S01]  /*6070*/  ULEA UR4, UR5, UR24, 0xc ;  /* 0x0000001805047291 */ /* 0x000fe2000f8e603f */
[----:B------:R-:W-:Y:S01]  /*6080*/  WARPGROUP.ARRIVE ;  /* 0x00000000000079c5 */ /* 0x000fe20000000000 */
[----:B------:R-:W-:Y:S01]  /*6090*/  UMOV UR11, 0x40000040 ;  /* 0x40000040000b7882 */ /* 0x000fe20000000000 */
[----:B---3--:R-:W-:Y:S01]  /*60a0*/  @!P1 VIADD R171, R171, 0x28c60 ;  /* 0x00028c60abab9836 */ /* 0x008fe20000000000 */
[----:B------:R-:W-:Y:S01]  /*60b0*/  MOV R5, R23 ;  /* 0x0000001700057202 */ /* 0x000fe20000000f00 */
[----:B------:R-:W-:Y:S02]  /*60c0*/  IMAD.MOV.U32 R3, RZ, RZ, R15 ;  /* 0x000000ffff037224 */ /* 0x000fe400078e000f */
[----:B------:R-:W-:Y:S01]  /*60d0*/  UMOV UR10, UR4 ;  /* 0x00000004000a7c82 */ /* 0x000fe20008000000 */
[----:B------:R-:W-:Y:S01]  /*60e0*/  @!P1 PRMT R171, RZ, 0x654, R171 ;  /* 0x00000654ffab9816 */ /* 0x000fe200000000ab */
[----:B------:R-:W-:Y:S01]  /*60f0*/  HGMMA.64x256x16.F32.BF16 R24, R152, gdesc[UR8].tnspB, R24, gsb0 ;  /* 0x43e0000898187df0 */ /* 0x000fe20008001818 */
[----:B------:R-:W-:Y:S01]  /*6100*/  UIADD3 UR10, UR4, 0x80, URZ ;  /* 0x00000080040a7890 */ /* 0x000fe2000fffe03f */
[----:B------:R-:W-:Y:S01]  /*6110*/  UMOV UR11, 0x40000040 ;  /* 0x40000040000b7882 */ /* 0x000fe20000000000 */
[----:B------:R-:W-:-:S02]  /*6120*/  WARPGROUP.DEPBAR.LE gsb0, 0x0 ;  /* 0x00008000000079c5 */ /* 0x000fc40000010000 */
[----:B------:R-:W-:-:S15]  /*6130*/  WARPGROUP.ARRIVE ;  /* 0x00000000000079c5 */ /* 0x000fde0000000000 */
[----:B------:R-:W-:-:S08]  /*6140*/  NOP ;  /* 0x0000000000007918 */ /* 0x000fd00000000000 */
[----:B------:R-:W-:Y:S01]  /*6150*/  HGMMA.64x256x16.F32.BF16 R24, R156, gdesc[UR8].tnspB, R24, gsb0 ;  /* 0x43e000089c187df0 */ /* 0x000fe20008001818 */
[----:B------:R-:W-:Y:S01]  /*6160*/  UIADD3 UR10, UR4, 0x100, URZ ;  /* 0x00000100040a7890 */ /* 0x000fe2000fffe03f */
        /* <DEDUP_REMOVED lines=8> */
[----:B------:R-:W-:Y:S01]  /*61f0*/  UMOV UR4, UR5 ;  /* 0x0000000500047c82 */ /* 0x000fe20008000000 */
        /* <DEDUP_REMOVED lines=10> */
[----:B---3--:R-:W3:Y:S02]  /*62a0*/  FENCE.VIEW.ASYNC.S ;  /* 0x00000000000073c6 */ /* 0x008ee40000000000 */
[----:B---3--:R-:W-:Y:S01]  /*62b0*/  NOP ;  /* 0x0000000000007918 */ /* 0x008fe20000000000 */
[----:B------:R-:W-:Y:S06]  /*62c0*/  BAR.ARV 0xe, 0x100 ;  /* 0x0384000000007b1d */ /* 0x000fec0000002000 */
[----:B------:R3:W-:Y:S01]  /*62d0*/  @!P1 SYNCS.ARRIVE.TRANS64.RED.A1T0 RZ, [R171+URZ], RZ ;  /* 0x000000ffabff99a7 */ /* 0x0007e2000810043f */
[----:B------:R-:W-:Y:S05]  /*62e0*/  @P2 BRA `(.L_x_3035) ;  /* 0xffffffe400ec2947 */ /* 0x000fea000383ffff */
[----:B------:R-:W-:Y:S01]  /*62f0*/  IMAD.MOV.U32 R5, RZ, RZ, R23 ;  /* 0x000000ffff057224 */ /* 0x000fe200078e0017 */
[----:B------:R-:W-:Y:S01]  /*6300*/  USHF.L.U32 UR4, UR5, 0x6, URZ ;  /* 0x0000000605047899 */ /* 0x000fe2000800063f */
[----:B------:R-:W-:-:S11]  /*6310*/  IMAD.MOV.U32 R3, RZ, RZ, R15 ;  /* 0x000000ffff037224 */ /* 0x000fd600078e000f */
.L_x_3026:
[----:B-1----:R-:W1:Y:S01]  /*6320*/  SHFL.BFLY PT, R8, R7, 0x2, 0x1f ;  /* 0x0c401f0007087f89 */ /* 0x002e6200000e0000 */
[----:B------:R-:W-:Y:S08]  /*6330*/  BAR.ARV 0x8, 0x100 ;  /* 0x0204000000007b1d */ /* 0x000ff00000002000 */
[----:B------:R-:W-:Y:S01]  /*6340*/  BAR.SYNC.DEFER_BLOCKING 0xf, 0x100 ;  /* 0x03c4000000007b1d */ /* 0x000fe20000010000 */
[----:B------:R-:W-:Y:S01]  /*6350*/  ISETP.NE.AND P0, PT, R4, RZ, PT ;  /* 0x000000ff0400720c */ /* 0x000fe20003f05270 */
[----:B------:R-:W-:-:S02]  /*6360*/  IMAD.MOV.U32 R4, RZ, RZ, RZ ;  /* 0x000000ffff047224 */ /* 0x000fc400078e00ff */
[----:B------:R-:W-:Y:S02]  /*6370*/  VIADD R6, R6, UR4 ;  /* 0x0000000406067c36 */ /* 0x000fe40008000000 */
[----:B------:R-:W4:Y:S01]  /*6380*/  SHFL.BFLY PT, R11, R12, 0x2, 0x1f ;  /* 0x0c401f000c0b7f89 */ /* 0x000f2200000e0000 */
[----:B-1----:R-:W-:Y:S01]  /*6390*/  FADD.FTZ R8, R8, R7 ;  /* 0x0000000708087221 */ /* 0x002fe20000010000 */
[----:B------:R-:W-:-:S06]  /*63a0*/  IMAD.MOV.U32 R7, RZ, RZ, -0x800000 ;  /* 0xff800000ff077424 */ /* 0x000fcc00078e00ff */
[----:B------:R-:W-:Y:S01]  /*63b0*/  @!P0 LEA R6, R6, UR36, 0x2 ;  /* 0x0000002406068c11 */ /* 0x000fe2000f8e10ff */
[----:B------:R-:W1:Y:S01]  /*63c0*/  SHFL.BFLY PT, R9, R8, 0x1, 0x1f ;  /* 0x0c201f0008097f89 */ /* 0x000e6200000e0000 */
[----:B----4-:R-:W-:-:S05]  /*63d0*/  FADD.FTZ R11, R11, R12 ;  /* 0x0000000c0b0b7221 */ /* 0x010fca0000010000 */
[----:B------:R-:W0:Y:S01]  /*63e0*/  SHFL.BFLY PT, R10, R11, 0x1, 0x1f ;  /* 0x0c201f000b0a7f89 */ /* 0x000e2200000e0000 */
[----:B-1----:R-:W-:Y:S01]  /*63f0*/  FADD.FTZ R13, R8, R9 ;  /* 0x00000009080d7221 */ /* 0x002fe20000010000 */
[----:B------:R-:W-:-:S04]  /*6400*/  IMAD.MOV.U32 R9, RZ, RZ, RZ ;  /* 0x000000ffff097224 */ /* 0x000fc800078e00ff */
[----:B------:R-:W-:-:S13]  /*6410*/  FSETP.NE.FTZ.AND P1, PT, R13, RZ, PT ;  /* 0x000000ff0d00720b */ /* 0x000fda0003f35000 */
[----:B------:R-:W1:Y:S01]  /*6420*/  @P1 MUFU.RCP R9, R13 ;  /* 0x0000000d00091308 */ /* 0x000e620000001000 */
[----:B------:R-:W-:Y:S01]  /*6430*/  @P1 FMUL.FTZ R8, R0, 0.69314718246459960938 ;  /* 0x3f31721800081820 */ /* 0x000fe20000410000 */
[----:B0-2---:R-:W-:-:S05]  /*6440*/  FADD.FTZ R14, R11, R10 ;  /* 0x0000000a0b0e7221 */ /* 0x005fca0000010000 */
[----:B------:R-:W-:Y:S01]  /*6450*/  FSETP.NE.FTZ.AND P2, PT, R14, RZ, PT ;  /* 0x000000ff0e00720b */ /* 0x000fe20003f55000 */
[----:B------:R-:W-:Y:S01]  /*6460*/  @P1 MUFU.LG2 R10, R13 ;  /* 0x0000000d000a1308 */ /* 0x000fe20000000c00 */
[----:B-1----:R0:W-:Y:S01]  /*6470*/  @!P0 STS [R6+0x28800], R9 ;  /* 0x0288000906008388 */ /* 0x0021e20000000800 */
[-C--:B------:R-:W-:Y:S01]  /*6480*/  FMUL.FTZ R24, R24, R9.reuse ;  /* 0x0000000918187220 */ /* 0x080fe20000410000 */
[----:B------:R-:W-:-:S09]  /*6490*/  FMUL.FTZ R25, R25, R9 ;  /* 0x0000000919197220 */ /* 0x000fd20000410000 */
[----:B------:R-:W1:Y:S01]  /*64a0*/  @P2 MUFU.RCP R4, R14 ;  /* 0x0000000e00042308 */ /* 0x000e620000001000 */
[-C--:B------:R-:W-:Y:S01]  /*64b0*/  FMUL.FTZ R28, R28, R9.reuse ;  /* 0x000000091c1c7220 */ /* 0x080fe20000410000 */
[-C--:B------:R-:W-:Y:S01]  /*64c0*/  FMUL.FTZ R29, R29, R9.reuse ;  /* 0x000000091d1d7220 */ /* 0x080fe20000410000 */
[-C--:B------:R-:W-:Y:S01]  /*64d0*/  FMUL.FTZ R32, R32, R9.reuse ;  /* 0x0000000920207220 */ /* 0x080fe20000410000 */
[-C--:B------:R-:W-:Y:S01]  /*64e0*/  FMUL.FTZ R33, R33, R9.reuse ;  /* 0x0000000921217220 */ /* 0x080fe20000410000 */
[-C--:B------:R-:W-:Y:S01]  /*64f0*/  FMUL.FTZ R36, R36, R9.reuse ;  /* 0x0000000924247220 */ /* 0x080fe20000410000 */
[-C--:B------:R-:W-:Y:S01]  /*6500*/  FMUL.FTZ R37, R37, R9.reuse ;  /* 0x0000000925257220 */ /* 0x080fe20000410000 */
[-C--:B------:R-:W-:Y:S01]  /*6510*/  FMUL.FTZ R40, R40, R9.reuse ;  /* 0x0000000928287220 */ /* 0x080fe20000410000 */
[----:B------:R-:W2:Y:S01]  /*6520*/  @P2 MUFU.LG2 R11, R14 ;  /* 0x0000000e000b2308 */ /* 0x000ea20000000c00 */
        /* <DEDUP_REMOVED lines=8> */
[----:B-1----:R1:W-:Y:S01]  /*65b0*/  @!P0 STS [R6+0x28820], R4 ;  /* 0x0288200406008388 */ /* 0x0023e20000000800 */
        /* <DEDUP_REMOVED lines=47> */
[----:B------:R-:W-:Y:S01]  /*68b0*/  @P2 FMUL.FTZ R13, R0, 0.69314718246459960938 ;  /* 0x3f317218000d2820 */ /* 0x000fe20000410000 */
[----:B0-----:R-:W-:Y:S01]  /*68c0*/  @P1 FMUL.FTZ R9, R10, 0.69314718246459960938 ;  /* 0x3f3172180a091820 */ /* 0x001fe20000410000 */
[----:B--2---:R-:W-:Y:S01]  /*68d0*/  @P2 FMUL.FTZ R0, R11, 0.69314718246459960938 ;  /* 0x3f3172180b002820 */ /* 0x004fe20000410000 */
[----:B-1----:R-:W-:Y:S01]  /*68e0*/  IMAD.MOV.U32 R6, RZ, RZ, -0x800000 ;  /* 0xff800000ff067424 */ /* 0x002fe200078e00ff */
[----:B------:R-:W-:Y:S01]  /*68f0*/  PLOP3.LUT P0, PT, PT, PT, PT, 0x8, 0x0 ;  /* 0x000000000000781c */ /* 0x000fe20003f0e170 */
        /* <DEDUP_REMOVED lines=64> */
[----:B------:R-:W-:Y:S01]  /*6d00*/  @P1 FFMA.FTZ R6, R8, R3, R9 ;  /* 0x0000000308061223 */ /* 0x000fe20000010009 */
[----:B------:R-:W-:Y:S01]  /*6d10*/  @P2 FFMA.FTZ R7, R13, R5, R0 ;  /* 0x000000050d072223 */ /* 0x000fe20000010000 */
[----:B------:R-:W-:Y:S06]  /*6d20*/  BAR.ARV 0xe, 0x100 ;  /* 0x0384000000007b1d */ /* 0x000fec0000002000 */
.L_x_3006:
[----:B------:R-:W-:Y:S05]  /*6d30*/  @P0 BRA `(.L_x_3036) ;  /* 0x0000002000e00947 */ /* 0x000fea0003800000 */
[----:B------:R-:W2:Y:S01]  /*6d40*/  S2R R0, SR_TID.X ;  /* 0x0000000000007919 */ /* 0x000ea20000002100 */
[----:B------:R-:W4:Y:S01]  /*6d50*/  S2UR UR5, SR_CgaCtaId ;  /* 0x00000000000579c3 */ /* 0x000f220000008800 */
[----:B------:R-:W-:Y:S01]  /*6d60*/  UMOV UR4, 0x400 ;  /* 0x0000040000047882 */ /* 0x000fe20000000000 */
[----:B------:R-:W-:-:S06]  /*6d70*/  IADD3 R3, -R2, RZ, RZ ;  /* 0x000000ff02037210 */ /* 0x000fcc0007ffe1ff */
[----:B------:R-:W-:Y:S01]  /*6d80*/  BAR.SYNC.DEFER_BLOCKING 0x1, 0x100 ;  /* 0x0044000000007b1d */ /* 0x000fe20000010000 */
[----:B------:R-:W-:-:S07]  /*6d90*/  SHF.R.S32.HI R19, RZ, 0x1f, R2 ;  /* 0x0000001fff137819 */ /* 0x000fce0000011402 */
[----:B------:R-:W5:Y:S08]  /*6da0*/  S2UR UR6, SR_CTAID.Y ;  /* 0x00000000000679c3 */ /* 0x000f700000002600 */
[----:B------:R-:W5:Y:S01]  /*6db0*/  LDC R4, c[0x0][0xc50] ;  /* 0x00031400ff047b82 */ /* 0x000f620000000800 */
[----:B----4-:R-:W-:-:S07]  /*6dc0*/  ULEA UR4, UR5, UR4, 0x18 ;  /* 0x0000000405047291 */ /* 0x010fce000f8ec03f */
[----:B------:R-:W4:Y:S01]  /*6dd0*/  LDC R9, c[0x0][0xbe8] ;  /* 0x0002fa00ff097b82 */ /* 0x000f220000000800 */
[----:B------:R-:W-:Y:S01]  /*6de0*/  UIADD3 UR4, UR4, 0x28c20, URZ ;  /* 0x00028c2004047890 */ /* 0x000fe2000fffe03f */
[----:B--2---:R-:W-:-:S03]  /*6df0*/  VIADD R152, R0, 0xffffff80 ;  /* 0xffffff8000987836 */ /* 0x004fc60000000000 */
[----:B------:R-:W-:Y:S02]  /*6e00*/  UPRMT UR4, URZ, 0x654, UR4 ;  /* 0x000006543f047896 */ /* 0x000fe40008000004 */
[----:B------:R-:W-:-:S04]  /*6e10*/  SHF.R.S32.HI R21, RZ, 0x1f, R152 ;  /* 0x0000001fff157819 */ /* 0x000fc80000011498 */
[----:B01----:R-:W-:Y:S01]  /*6e20*/  LEA.HI R5, R21, R152, RZ, 0x7 ;  /* 0x0000009815057211 */ /* 0x003fe200078f38ff */
[----:B-----5:R-:W-:Y:S02]  /*6e30*/  IMAD R3, R4, R3, UR6 ;  /* 0x0000000604037e24 */ /* 0x020fe4000f8e0203 */
[----:B------:R-:W-:Y:S01]  /*6e40*/  SYNCS.ARRIVE.TRANS64.RED.A1T0 RZ, [UR4], RZ ;  /* 0x000000ffffff79a7 */ /* 0x000fe20008100404 */
[----:B------:R-:W-:Y:S02]  /*6e50*/  SHF.R.S32.HI R8, RZ, 0x7, R5 ;  /* 0x00000007ff087819 */ /* 0x000fe40000011405 */
[----:B------:R-:W-:Y:S02]  /*6e60*/  LOP3.LUT R11, R5, 0xffffff80, RZ, 0xc0, !PT ;  /* 0xffffff80050b7812 */ /* 0x000fe400078ec0ff */
[----:B------:R-:W-:Y:S01]  /*6e70*/  SHF.R.S32.HI R4, RZ, 0x1f, R3 ;  /* 0x0000001fff047819 */ /* 0x000fe20000011403 */
[----:B------:R-:W0:Y:S02]  /*6e80*/  SHFL.IDX PT, R10, R8, RZ, 0x1f ;  /* 0x00001fff080a7589 */ /* 0x000e2400000e0000 */
[----:B------:R-:W-:-:S05]  /*6e90*/  IMAD.IADD R0, R152, 0x1, -R11 ;  /* 0x0000000198007824 */ /* 0x000fca00078e0a0b */
[----:B------:R-:W-:Y:S02]  /*6ea0*/  SHF.R.S32.HI R157, RZ, 0x1f, R0 ;  /* 0x0000001fff9d7819 */ /* 0x000fe40000011400 */
[----:B0-----:R-:W-:Y:S02]  /*6eb0*/  ISETP.NE.AND P0, PT, R10, RZ, PT ;  /* 0x000000ff0a00720c */ /* 0x001fe40003f05270 */
[----:B------:R-:W-:-:S11]  /*6ec0*/  LEA.HI R10, R157, R0, RZ, 0x2 ;  /* 0x000000009d0a7211 */ /* 0x000fd600078f10ff */
[----:B----4-:R-:W-:Y:S05]  /*6ed0*/  @P0 BRA `(.L_x_3037) ;  /* 0x0000000400380947 */ /* 0x010fea0003800000 */
[----:B------:R-:W0:Y:S01]  /*6ee0*/  LDC R18, c[0x0][0xbe8] ;  /* 0x0002fa00ff127b82 */ /* 0x000e220000000800 */
[----:B------:R-:W-:Y:S01]  /*6ef0*/  LOP3.LUT R5, R5, 0xffffff80, RZ, 0xc0, !PT ;  /* 0xffffff8005057812 */ /* 0x000fe200078ec0ff */
[----:B------:R-:W1:Y:S01]  /*6f00*/  S2R R16, SR_CTAID.X ;  /* 0x0000000000107919 */ /* 0x000e620000002500 */
[----:B------:R-:W-:-:S03]  /*6f10*/  ULDC.64 UR4, c[0x0][0xbd0] ;  /* 0x0002f40000047ab9 */ /* 0x000fc60000000a00 */
[----:B------:R-:W-:Y:S01]  /*6f20*/  IMAD.IADD R153, R152, 0x1, -R5 ;  /* 0x0000000198997824 */ /* 0x000fe200078e0a05 */
[----:B------:R-:W-:Y:S01]  /*6f30*/  LEA.HI R5, R21, R152, RZ, 0x2 ;  /* 0x0000009815057211 */ /* 0x000fe200078f10ff */
[----:B------:R-:W2:Y:S03]  /*6f40*/  S2UR UR6, SR_CTAID.Z ;  /* 0x00000000000679c3 */ /* 0x000ea60000002700 */
[----:B------:R-:W-:Y:S02]  /*6f50*/  SHF.R.S32.HI R12, RZ, 0x1f, R153 ;  /* 0x0000001fff0c7819 */ /* 0x000fe40000011499 */
[----:B------:R-:W-:Y:S02]  /*6f60*/  LOP3.LUT R5, R5, 0xfffffffc, RZ, 0xc0, !PT ;  /* 0xfffffffc05057812 */ /* 0x000fe400078ec0ff */
[CC--:B------:R-:W-:Y:S01]  /*6f70*/  LEA.HI R154, R12.reuse, R153.reuse, RZ, 0x2 ;  /* 0x000000990c9a7211 */ /* 0x0c0fe200078f10ff */
[----:B------:R-:W4:Y:S01]  /*6f80*/  LDC.64 R22, c[0x0][0xbd8] ;  /* 0x0002f600ff167b82 */ /* 0x000f220000000a00 */
[----:B------:R-:W-:Y:S01]  /*6f90*/  LEA.HI R13, R12, R153, RZ, 0x5 ;  /* 0x000000990c0d7211 */ /* 0x000fe200078f28ff */
[----:B------:R-:W-:Y:S01]  /*6fa0*/  IMAD.IADD R5, R152, 0x1, -R5 ;  /* 0x0000000198057824 */ /* 0x000fe200078e0a05 */
[----:B------:R-:W-:-:S02]  /*6fb0*/  SHF.R.S32.HI R11, RZ, 0x2, R154 ;  /* 0x00000002ff0b7819 */ /* 0x000fc4000001149a */
[----:B------:R-:W-:Y:S02]  /*6fc0*/  SHF.R.S32.HI R14, RZ, 0x1f, R154 ;  /* 0x0000001fff0e7819 */ /* 0x000fe4000001149a */
[----:B------:R-:W-:Y:S02]  /*6fd0*/  SHF.R.S32.HI R13, RZ, 0x5, R13 ;  /* 0x00000005ff0d7819 */ /* 0x000fe4000001140d */
[----:B0-----:R-:W-:Y:S02]  /*6fe0*/  ISETP.NE.AND P0, PT, R18, 0x1, PT ;  /* 0x000000011200780c */ /* 0x001fe40003f05270 */
[----:B------:R-:W-:Y:S02]  /*6ff0*/  LEA.HI R14, R14, R11, RZ, 0x3 ;  /* 0x0000000b0e0e7211 */ /* 0x000fe400078f18ff */
[----:B------:R-:W-:Y:S02]  /*7000*/  LOP3.LUT R154, R154, 0x7ffffffc, RZ, 0xc0, !PT ;  /* 0x7ffffffc9a9a7812 */ /* 0x000fe400078ec0ff */
[----:B------:R-:W-:-:S03]  /*7010*/  LOP3.LUT R14, R14, 0xfffffff8, RZ, 0xc0, !PT ;  /* 0xfffffff80e0e7812 */ /* 0x000fc600078ec0ff */
[----:B------:R-:W-:Y:S02]  /*7020*/  IMAD.IADD R154, R153, 0x1, -R154 ;  /* 0x00000001999a7824 */ /* 0x000fe400078e0a9a */
[----:B------:R-:W-:Y:S01]  /*7030*/  IMAD.IADD R14, R11, 0x1, -R14 ;  /* 0x000000010b0e7824 */ /* 0x000fe200078e0a0e */
[----:B------:R-:W-:Y:S01]  /*7040*/  LEA.HI R11, R5, R5, RZ, 0x1 ;  /* 0x00000005050b7211 */ /* 0x000fe200078f08ff */
[----:B------:R-:W0:Y:S01]  /*7050*/  @P0 LDC R20, c[0x0][0xbec] ;  /* 0x0002fb00ff140b82 */ /* 0x000e220000000800 */
[----:B------:R-:W-:Y:S02]  /*7060*/  IMAD.SHL.U32 R154, R154, 0x2, RZ ;  /* 0x000000029a9a7824 */ /* 0x000fe400078e00ff */
[----:B------:R-:W-:Y:S01]  /*7070*/  LOP3.LUT R12, R11, 0x1ffffffe, RZ, 0xc0, !PT ;  /* 0x1ffffffe0b0c7812 */ /* 0x000fe200078ec0ff */
[----:B------:R-:W-:Y:S02]  /*7080*/  IMAD R155, R13, 0x10, R14 ;  /* 0x000000100d9b7824 */ /* 0x000fe400078e020e */
[----:B------:R-:W-:-:S02]  /*7090*/  IMAD R11, R19, UR4, RZ ;  /* 0x00000004130b7c24 */ /* 0x000fc4000f8e02ff */
[----:B------:R-:W5:Y:S01]  /*70a0*/  @P0 LDC R17, c[0x0][0xbf0] ;  /* 0x0002fc00ff110b82 */ /* 0x000f620000000800 */
[----:B------:R-:W-:Y:S02]  /*70b0*/  IMAD.IADD R5, R5, 0x1, -R12 ;  /* 0x0000000105057824 */ /* 0x000fe400078e0a0c */
[----:B------:R-:W-:Y:S01]  /*70c0*/  IMAD.WIDE.U32 R12, R2, UR4, RZ ;  /* 0x00000004020c7c25 */ /* 0x000fe2000f8e00ff */
[----:B--2---:R-:W-:-:S03]  /*70d0*/  USHF.R.S32.HI UR4, URZ, 0x1f, UR6 ;  /* 0x0000001f3f047899 */ /* 0x004fc60008011406 */
[----:B------:R-:W-:Y:S02]  /*70e0*/  IMAD R5, R5, 0x8, R155 ;  /* 0x0000000805057824 */ /* 0x000fe400078e029b */
[----:B------:R-:W-:Y:S02]  /*70f0*/  IMAD R11, R2, UR5, R11 ;  /* 0x00000005020b7c24 */ /* 0x000fe4000f8e020b */
[----:B----4-:R-:W-:Y:S01]  /*7100*/  IMAD R14, R22, UR4, RZ ;  /* 0x00000004160e7c24 */ /* 0x010fe2000f8e02ff */
[----:B------:R-:W-:Y:S01]  /*7110*/  ULDC.64 UR4, c[0x0][0xbe0] ;  /* 0x0002f80000047ab9 */ /* 0x000fe20000000a00 */
[----:B-1----:R-:W-:Y:S02]  /*7120*/  IMAD R5, R16, 0x40, R5 ;  /* 0x0000004010057824 */ /* 0x002fe400078e0205 */
[----:B------:R-:W-:Y:S02]  /*7130*/  IMAD R15, R23, UR6, R14 ;  /* 0x00000006170f7c24 */ /* 0x000fe4000f8e020e */
[----:B0-----:R-:W-:-:S04]  /*7140*/  @P0 IMAD.HI.U32 R14, R5, R20, RZ ;  /* 0x00000014050e0227 */ /* 0x001fc800078e00ff */
[----:B------:R-:W-:Y:S01]  /*7150*/  IMAD.IADD R13, R13, 0x1, R11 ;  /* 0x000000010d0d7824 */ /* 0x000fe200078e020b */
[----:B------:R-:W-:Y:S02]  /*7160*/  MOV R11, R5 ;  /* 0x00000005000b7202 */ /* 0x000fe40000000f00 */
[----:B-----5:R-:W-:Y:S01]  /*7170*/  @P0 SHF.R.U32.HI R11, RZ, R17, R14 ;  /* 0x00000011ff0b0219 */ /* 0x020fe2000001160e */
[----:B------:R-:W-:-:S04]  /*7180*/  IMAD.WIDE.U32 R12, R22, UR6, R12 ;  /* 0x00000006160c7c25 */ /* 0x000fc8000f8e000c */
[----:B------:R-:W-:Y:S02]  /*7190*/  IMAD.IADD R13, R13, 0x1, R15 ;  /* 0x000000010d0d7824 */ /* 0x000fe400078e020f */
[----:B------:R-:W-:Y:S02]  /*71a0*/  IMAD.MOV R15, RZ, RZ, -R11 ;  /* 0x000000ffff0f7224 */ /* 0x000fe400078e0a0b */
[----:B------:R-:W-:Y:S02]  /*71b0*/  IMAD R14, R4, UR4, RZ ;  /* 0x00000004040e7c24 */ /* 0x000fe4000f8e02ff */
[----:B------:R-:W-:-:S04]  /*71c0*/  IMAD.WIDE.U32 R12, R3, UR4, R12 ;  /* 0x00000004030c7c25 */ /* 0x000fc8000f8e000c */
[----:B------:R-:W-:Y:S01]  /*71d0*/  IMAD R5, R18, R15, R5 ;  /* 0x0000000f12057224 */ /* 0x000fe200078e0205 */
[----:B------:R-:W-:Y:S01]  /*71e0*/  SHF.R.S32.HI R15, RZ, 0x1f, R11 ;  /* 0x0000001fff0f7819 */ /* 0x000fe2000001140b */
[----:B------:R-:W-:Y:S01]  /*71f0*/  IMAD R14, R3, UR5, R14 ;  /* 0x00000005030e7c24 */ /* 0x000fe2000f8e020e */
[----:B------:R-:W-:Y:S01]  /*7200*/  IADD3 R12, P0, R11, R12, RZ ;  /* 0x0000000c0b0c7210 */ /* 0x000fe20007f1e0ff */
[----:B------:R-:W-:Y:S01]  /*7210*/  ULDC.64 UR4, c[0x0][0xbc8] ;  /* 0x0002f20000047ab9 */ /* 0x000fe20000000a00 */
[----:B------:R-:W-:Y:S02]  /*7220*/  SHF.R.S32.HI R11, RZ, 0x1f, R5 ;  /* 0x0000001fff0b7819 */ /* 0x000fe40000011405 */
[----:B------:R-:W-:-:S03]  /*7230*/  IADD3.X R13, R15, R13, R14, P0, !PT ;  /* 0x0000000d0f0d7210 */ /* 0x000fc600007fe40e */
[----:B------:R-:W-:Y:S01]  /*7240*/  IMAD R14, R11, UR4, RZ ;  /* 0x000000040b0e7c24 */ /* 0x000fe2000f8e02ff */
[----:B------:R-:W-:Y:S01]  /*7250*/  LEA.HI R11, R8, R8, RZ, 0x1 ;  /* 0x00000008080b7211 */ /* 0x000fe200078f08ff */
[----:B------:R-:W-:-:S03]  /*7260*/  IMAD.WIDE.U32 R12, R5, UR4, R12 ;  /* 0x00000004050c7c25 */ /* 0x000fc6000f8e000c */
[----:B------:R-:W-:Y:S01]  /*7270*/  LOP3.LUT R11, R11, 0xfffffe, RZ, 0xc0, !PT ;  /* 0x00fffffe0b0b7812 */ /* 0x000fe200078ec0ff */
[----:B------:R-:W-:Y:S01]  /*7280*/  IMAD R5, R5, UR5, R14 ;  /* 0x0000000505057c24 */ /* 0x000fe2000f8e020e */
[----:B------:R-:W-:Y:S02]  /*7290*/  ULDC.64 UR4, c[0x0][0xba8] ;  /* 0x0002ea0000047ab9 */ /* 0x000fe40000000a00 */
[----:B------:R-:W-:Y:S01]  /*72a0*/  LEA R17, P0, R12, UR4, 0x2 ;  /* 0x000000040c117c11 */ /* 0x000fe2000f8010ff */
[----:B------:R-:W-:Y:S01]  /*72b0*/  IMAD.IADD R5, R13, 0x1, R5 ;  /* 0x000000010d057824 */ /* 0x000fe200078e0205 */
[----:B------:R-:W-:Y:S01]  /*72c0*/  ULDC UR4, c[0x0][0xa88] ;  /* 0x0002a20000047ab9 */ /* 0x000fe20000000800 */
[----:B------:R-:W-:Y:S02]  /*72d0*/  IMAD.IADD R11, R8, 0x1, -R11 ;  /* 0x00000001080b7824 */ /* 0x000fe400078e0a0b */
[----:B------:R-:W-:Y:S01]  /*72e0*/  SHFL.IDX PT, R14, R17, 0x1, 0x1c1f ;  /* 0x003c1f00110e7f89 */ /* 0x000fe200000e0000 */
[----:B------:R-:W-:Y:S01]  /*72f0*/  LEA.HI.X R20, R12, UR5, R5, 0x2, P0 ;  /* 0x000000050c147c11 */ /* 0x000fe200080f1405 */
[----:B------:R-:W-:-:S02]  /*7300*/  IMAD.U32 R11, R11, -0x100, RZ ;  /* 0xffffff000b0b7824 */ /* 0x000fc400078e00ff */
[----:B------:R-:W-:Y:S01]  /*7310*/  SHFL.IDX PT, R12, R17, RZ, 0x1c1f ;  /* 0x001c1fff110c7589 */ /* 0x000fe200000e0000 */
[----:B------:R-:W-:Y:S02]  /*7320*/  IMAD R5, R16, 0x40, R155 ;  /* 0x0000004010057824 */ /* 0x000fe400078e029b */
[----:B------:R-:W-:Y:S01]  /*7330*/  IMAD R16, R18, UR4, RZ ;  /* 0x0000000412107c24 */ /* 0x000fe2000f8e02ff */
[----:B------:R-:W0:Y:S01]  /*7340*/  SHFL.IDX PT, R13, R20, RZ, 0x1c1f ;  /* 0x001c1fff140d7589 */ /* 0x000e2200000e0000 */
[----:B------:R-:W-:Y:S01]  /*7350*/  ISETP.NE.AND P0, PT, R154, R11, PT ;  /* 0x0000000b9a00720c */ /* 0x000fe20003f05270 */
[C---:B------:R-:W-:Y:S02]  /*7360*/  VIADD R11, R5.reuse, 0x8 ;  /* 0x00000008050b7836 */ /* 0x040fe40000000000 */
[----:B------:R-:W1:Y:S01]  /*7370*/  SHFL.IDX PT, R15, R20, 0x1, 0x1c1f ;  /* 0x003c1f00140f7f89 */ /* 0x000e6200000e0000 */
[-C--:B------:R-:W-:Y:S02]  /*7380*/  ISETP.GE.OR P1, PT, R5, R16.reuse, P0 ;  /* 0x000000100500720c */ /* 0x080fe40000726670 */
[----:B------:R-:W-:-:S11]  /*7390*/  ISETP.GE.OR P0, PT, R11, R16, P0 ;  /* 0x000000100b00720c */ /* 0x000fd60000706670 */
[----:B0-----:R0:W-:Y:S04]  /*73a0*/  @!P1 ST.E desc[UR42][R12.64], R6 ;  /* 0x000000060c009985 */ /* 0x0011e8000c10192a */
[----:B-1----:R0:W-:Y:S02]  /*73b0*/  @!P0 ST.E desc[UR42][R14.64], R7 ;  /* 0x000000070e008985 */ /* 0x0021e4000c10192a */
.L_x_3037:
[----:B------:R-:W-:Y:S01]  /*73c0*/  ISETP.NE.AND P0, PT, R9, 0x1, PT ;  /* 0x000000010900780c */ /* 0x000fe20003f05270 */
[----:B0-----:R-:W0:Y:S01]  /*73d0*/  S2R R15, SR_CTAID.X ;  /* 0x00000000000f7919 */ /* 0x001e220000002500 */
[--C-:B------:R-:W-:Y:S01]  /*73e0*/  SHF.R.S32.HI R5, RZ, 0x2, R10.reuse ;  /* 0x00000002ff057819 */ /* 0x100fe2000001140a */
[----:B------:R-:W1:Y:S01]  /*73f0*/  S2UR UR6, SR_CTAID.Z ;  /* 0x00000000000679c3 */ /* 0x000e620000002700 */
[----:B------:R-:W-:Y:S01]  /*7400*/  SHF.R.S32.HI R6, RZ, 0x1f, R10 ;  /* 0x0000001fff067819 */ /* 0x000fe2000001140a */
[----:B------:R-:W-:Y:S01]  /*7410*/  ULDC.64 UR4, c[0x0][0xb38] ;  /* 0x0002ce0000047ab9 */ /* 0x000fe20000000a00 */
[----:B------:R-:W-:Y:S01]  /*7420*/  LEA.HI R21, R21, R152, RZ, 0x2 ;  /* 0x0000009815157211 */ /* 0x000fe200078f10ff */
[----:B------:R-:W-:Y:S01]  /*7430*/  BSSY B0, `(.L_x_3038) ;  /* 0x0000101000007945 */ /* 0x000fe20003800000 */
[----:B------:R-:W-:Y:S02]  /*7440*/  LEA.HI R6, R6, R5, RZ, 0x3 ;  /* 0x0000000506067211 */ /* 0x000fe400078f18ff */
[----:B------:R-:W-:Y:S01]  /*7450*/  LOP3.LUT R21, R21, 0xfffffffc, RZ, 0xc0, !PT ;  /* 0xfffffffc15157812 */ /* 0x000fe200078ec0ff */
[----:B------:R-:W2:Y:S01]  /*7460*/  LDC.64 R12, c[0x0][0xb40] ;  /* 0x0002d000ff0c7b82 */ /* 0x000ea20000000a00 */
[----:B------:R-:W-:-:S02]  /*7470*/  LOP3.LUT R6, R6, 0xfffffff8, RZ, 0xc0, !PT ;  /* 0xfffffff806067812 */ /* 0x000fc400078ec0ff */
[----:B------:R-:W-:Y:S02]  /*7480*/  IADD3 R21, R152, -R21, RZ ;  /* 0x8000001598157210 */ /* 0x000fe40007ffe0ff */
[----:B------:R-:W-:Y:S01]  /*7490*/  LEA.HI R157, R157, R0, RZ, 0x5 ;  /* 0x000000009d9d7211 */ /* 0x000fe200078f28ff */
[----:B------:R-:W-:Y:S01]  /*74a0*/  IMAD.IADD R14, R5, 0x1, -R6 ;  /* 0x00000001050e7824 */ /* 0x000fe200078e0a06 */
[----:B------:R-:W-:Y:S01]  /*74b0*/  LEA.HI R5, R21, R21, RZ, 0x1 ;  /* 0x0000001515057211 */ /* 0x000fe200078f08ff */
[----:B------:R-:W4:Y:S01]  /*74c0*/  @P0 LDC R16, c[0x0][0xbec] ;  /* 0x0002fb00ff100b82 */ /* 0x000f220000000800 */
[----:B------:R-:W-:Y:S02]  /*74d0*/  SHF.R.S32.HI R157, RZ, 0x5, R157 ;  /* 0x00000005ff9d7819 */ /* 0x000fe4000001149d */
[----:B------:R-:W-:Y:S01]  /*74e0*/  LOP3.LUT R6, R5, 0x1ffffffe, RZ, 0xc0, !PT ;  /* 0x1ffffffe05067812 */ /* 0x000fe200078ec0ff */
[----:B------:R-:W-:Y:S02]  /*74f0*/  IMAD R5, R19, UR4, RZ ;  /* 0x0000000413057c24 */ /* 0x000fe4000f8e02ff */
[----:B------:R-:W-:-:S02]  /*7500*/  IMAD R14, R157, 0x10, R14 ;  /* 0x000000109d0e7824 */ /* 0x000fc400078e020e */
[----:B------:R-:W5:Y:S01]  /*7510*/  @P0 LDC R17, c[0x0][0xbf0] ;  /* 0x0002fc00ff110b82 */ /* 0x000f620000000800 */
[----:B------:R-:W-:Y:S02]  /*7520*/  IMAD.IADD R21, R21, 0x1, -R6 ;  /* 0x0000000115157824 */ /* 0x000fe400078e0a06 */
[----:B------:R-:W-:Y:S01]  /*7530*/  IMAD.WIDE.U32 R6, R2, UR4, RZ ;  /* 0x0000000402067c25 */ /* 0x000fe2000f8e00ff */
[----:B-1----:R-:W-:-:S03]  /*7540*/  USHF.R.S32.HI UR4, URZ, 0x1f, UR6 ;  /* 0x0000001f3f047899 */ /* 0x002fc60008011406 */
[----:B------:R-:W-:Y:S02]  /*7550*/  IMAD R5, R2, UR5, R5 ;  /* 0x0000000502057c24 */ /* 0x000fe4000f8e0205 */
[----:B------:R-:W-:Y:S02]  /*7560*/  IMAD R21, R21, 0x8, R14 ;  /* 0x0000000815157824 */ /* 0x000fe400078e020e */
[----:B------:R-:W-:Y:S02]  /*7570*/  IMAD.IADD R7, R7, 0x1, R5 ;  /* 0x0000000107077824 */ /* 0x000fe400078e0205 */
[----:B--2---:R-:W-:Y:S01]  /*7580*/  IMAD R2, R12, UR4, RZ ;  /* 0x000000040c027c24 */ /* 0x004fe2000f8e02ff */
[----:B------:R-:W-:Y:S01]  /*7590*/  ULDC.64 UR4, c[0x0][0xb48] ;  /* 0x0002d20000047ab9 */ /* 0x000fe20000000a00 */
[----:B0-----:R-:W-:Y:S02]  /*75a0*/  IMAD R21, R15, 0x40, R21 ;  /* 0x000000400f157824 */ /* 0x001fe400078e0215 */
[----:B------:R-:W-:-:S02]  /*75b0*/  IMAD R11, R13, UR6, R2 ;  /* 0x000000060d0b7c24 */ /* 0x000fc4000f8e0202 */
[----:B------:R-:W-:-:S04]  /*75c0*/  IMAD.WIDE.U32 R6, R12, UR6, R6 ;  /* 0x000000060c067c25 */ /* 0x000fc8000f8e0006 */
[----:B----4-:R-:W-:-:S04]  /*75d0*/  @P0 IMAD.HI.U32 R16, R21, R16, RZ ;  /* 0x0000001015100227 */ /* 0x010fc800078e00ff */
[----:B------:R-:W-:Y:S02]  /*75e0*/  IMAD R4, R4, UR4, RZ ;  /* 0x0000000404047c24 */ /* 0x000fe4000f8e02ff */
[----:B------:R-:W-:Y:S01]  /*75f0*/  IMAD.MOV.U32 R5, RZ, RZ, R21 ;  /* 0x000000ffff057224 */ /* 0x000fe200078e0015 */
[----:B-----5:R-:W-:Y:S01]  /*7600*/  @P0 SHF.R.U32.HI R5, RZ, R17, R16 ;  /* 0x00000011ff050219 */ /* 0x020fe20000011610 */
[----:B------:R-:W-:Y:S02]  /*7610*/  IMAD.IADD R7, R7, 0x1, R11 ;  /* 0x0000000107077824 */ /* 0x000fe400078e020b */
[C---:B------:R-:W-:Y:S01]  /*7620*/  IMAD R11, R3.reuse, UR5, R4 ;  /* 0x00000005030b7c24 */ /* 0x040fe2000f8e0204 */
[----:B------:R-:W-:Y:S01]  /*7630*/  SHF.R.S32.HI R4, RZ, 0x1f, R5 ;  /* 0x0000001fff047819 */ /* 0x000fe20000011405 */
[----:B------:R-:W-:Y:S01]  /*7640*/  IMAD.WIDE.U32 R2, R3, UR4, R6 ;  /* 0x0000000403027c25 */ /* 0x000fe2000f8e0006 */
[----:B------:R-:W-:Y:S01]  /*7650*/  ULDC.64 UR4, c[0x0][0xb30] ;  /* 0x0002cc0000047ab9 */ /* 0x000fe20000000a00 */
[----:B------:R-:W-:-:S02]  /*7660*/  LEA.HI R6, R8, R8, RZ, 0x1 ;  /* 0x0000000808067211 */ /* 0x000fc400078f08ff */
[----:B------:R-:W-:Y:S01]  /*7670*/  IMAD.MOV R12, RZ, RZ, -R5 ;  /* 0x000000ffff0c7224 */ /* 0x000fe200078e0a05 */
[----:B------:R-:W-:Y:S01]  /*7680*/  IADD3 R3, R3, R11, RZ ;  /* 0x0000000b03037210 */ /* 0x000fe20007ffe0ff */
[----:B------:R-:W-:Y:S01]  /*7690*/  IMAD R4, R4, UR4, RZ ;  /* 0x0000000404047c24 */ /* 0x000fe2000f8e02ff */
[----:B------:R-:W-:Y:S01]  /*76a0*/  LOP3.LUT R13, R6, 0xfffffe, RZ, 0xc0, !PT ;  /* 0x00fffffe060d7812 */ /* 0x000fe200078ec0ff */
[----:B------:R-:W-:Y:S02]  /*76b0*/  IMAD R7, R9, R12, R21 ;  /* 0x0000000c09077224 */ /* 0x000fe400078e0215 */
[C---:B------:R-:W-:Y:S02]  /*76c0*/  IMAD R11, R5.reuse, UR5, R4 ;  /* 0x00000005050b7c24 */ /* 0x040fe4000f8e0204 */
[----:B------:R-:W-:Y:S01]  /*76d0*/  IMAD.WIDE.U32 R2, R5, UR4, R2 ;  /* 0x0000000405027c25 */ /* 0x000fe2000f8e0002 */
[----:B------:R-:W-:Y:S01]  /*76e0*/  SHF.R.S32.HI R4, RZ, 0x1f, R7 ;  /* 0x0000001fff047819 */ /* 0x000fe20000011407 */
[----:B------:R-:W-:-:S02]  /*76f0*/  ULDC.64 UR4, c[0x0][0xb28] ;  /* 0x0002ca0000047ab9 */ /* 0x000fc40000000a00 */
[----:B------:R-:W-:Y:S01]  /*7700*/  IMAD.IADD R3, R3, 0x1, R11 ;  /* 0x0000000103037824 */ /* 0x000fe200078e020b */
[----:B------:R-:W-:Y:S01]  /*7710*/  LOP3.LUT R11, R10, 0x7ffffffc, RZ, 0xc0, !PT ;  /* 0x7ffffffc0a0b7812 */ /* 0x000fe200078ec0ff */
[----:B------:R-:W-:Y:S02]  /*7720*/  IMAD R4, R4, UR4, RZ ;  /* 0x0000000404047c24 */ /* 0x000fe4000f8e02ff */
[----:B------:R-:W-:-:S04]  /*7730*/  IMAD.WIDE.U32 R2, R7, UR4, R2 ;  /* 0x0000000407027c25 */ /* 0x000fc8000f8e0002 */
[----:B------:R-:W-:Y:S01]  /*7740*/  IMAD R5, R7, UR5, R4 ;  /* 0x0000000507057c24 */ /* 0x000fe2000f8e0204 */
[----:B------:R-:W-:Y:S01]  /*7750*/  ULDC.64 UR4, c[0x0][0xb00] ;  /* 0x0002c00000047ab9 */ /* 0x000fe20000000a00 */
[----:B------:R-:W-:Y:S01]  /*7760*/  IMAD R7, R15, 0x40, R14 ;  /* 0x000000400f077824 */ /* 0x000fe200078e020e */
[----:B------:R-:W-:Y:S01]  /*7770*/  LEA R4, P0, R2, UR4, 0x2 ;  /* 0x0000000402047c11 */ /* 0x000fe2000f8010ff */
[----:B------:R-:W-:Y:S01]  /*7780*/  ULDC UR4, c[0x0][0xa88] ;  /* 0x0002a20000047ab9 */ /* 0x000fe20000000800 */
[----:B------:R-:W-:Y:S02]  /*7790*/  IMAD.IADD R5, R3, 0x1, R5 ;  /* 0x0000000103057824 */ /* 0x000fe400078e0205 */
[----:B------:R-:W-:Y:S02]  /*77a0*/  IMAD R6, R9, UR4, RZ ;  /* 0x0000000409067c24 */ /* 0x000fe4000f8e02ff */
[----:B------:R-:W-:Y:S01]  /*77b0*/  IMAD.IADD R13, R8, 0x1, -R13 ;  /* 0x00000001080d7824 */ /* 0x000fe200078e0a0d */
[----:B------:R-:W-:Y:S01]  /*77c0*/  LEA.HI.X R5, R2, UR5, R5, 0x2, P0 ;  /* 0x0000000502057c11 */ /* 0x000fe200080f1405 */
[----:B------:R-:W-:Y:S01]  /*77d0*/  IMAD.IADD R0, R0, 0x1, -R11 ;  /* 0x0000000100007824 */ /* 0x000fe200078e0a0b */
[----:B------:R-:W-:Y:S01]  /*77e0*/  ISETP.GE.AND P0, PT, R7, R6, PT ;  /* 0x000000060700720c */ /* 0x000fe20003f06270 */
[----:B------:R0:W1:Y:S02]  /*77f0*/  SHFL.IDX PT, R2, R4, RZ, 0x1c1f ;  /* 0x001c1fff04027589 */ /* 0x00006400000e0000 */
[----:B------:R-:W-:-:S02]  /*7800*/  IMAD R0, R13, 0x80, R0 ;  /* 0x000000800d007824 */ /* 0x000fc400078e0200 */
[----:B------:R0:W2:Y:S02]  /*7810*/  SHFL.IDX PT, R3, R5, RZ, 0x1c1f ;  /* 0x001c1fff05037589 */ /* 0x0000a400000e0000 */
[----:B------:R-:W-:-:S06]  /*7820*/  IMAD.SHL.U32 R0, R0, 0x2, RZ ;  /* 0x0000000200007824 */ /* 0x000fcc00078e00ff */
[----:B0-----:R-:W-:Y:S05]  /*7830*/  @P0 BRA `(.L_x_3039) ;  /* 0x0000000c00000947 */ /* 0x001fea0003800000 */
[C---:B------:R-:W-:Y:S01]  /*7840*/  VIADD R9, R0.reuse, 0x8 ;  /* 0x0000000800097836 */ /* 0x040fe20000000000 */
[----:B------:R-:W-:Y:S01]  /*7850*/  ULDC UR4, c[0x0][0xac8] ;  /* 0x0002b20000047ab9 */ /* 0x000fe20000000800 */
[C---:B------:R-:W-:Y:S01]  /*7860*/  VIADD R11, R0.reuse, 0x10 ;  /* 0x00000010000b7836 */ /* 0x040fe20000000000 */
[C---:B------:R-:W-:Y:S01]  /*7870*/  IADD3 R13, R0.reuse, 0x18, RZ ;  /* 0x00000018000d7810 */ /* 0x040fe20007ffe0ff */
[C---:B------:R-:W-:Y:S01]  /*7880*/  VIADD R16, R0.reuse, 0x20 ;  /* 0x0000002000107836 */ /* 0x040fe20000000000 */
[C---:B------:R-:W-:Y:S01]  /*7890*/  ISETP.GE.AND P2, PT, R0.reuse, UR4, PT ;  /* 0x0000000400007c0c */ /* 0x040fe2000bf46270 */
        /* <DEDUP_REMOVED lines=10> */
[----:B------:R-:W-:-:S02]  /*7940*/  VIADD R22, R0, 0x50 ;  /* 0x0000005000167836 */ /* 0x000fc40000000000 */
[C---:B------:R-:W-:Y:S01]  /*7950*/  @!P2 LEA.HI R8, R0.reuse, R0, RZ, 0x1 ;  /* 0x000000000008a211 */ /* 0x040fe200078f08ff */
[----:B------:R-:W-:Y:S01]  /*7960*/  VIADD R23, R0, 0x58 ;  /* 0x0000005800177836 */ /* 0x000fe20000000000 */
[----:B------:R-:W-:Y:S02]  /*7970*/  @!P3 LEA.HI R10, R9, R9, RZ, 0x1 ;  /* 0x00000009090ab211 */ /* 0x000fe400078f08ff */
[----:B------:R-:W-:Y:S02]  /*7980*/  @!P4 LEA.HI R12, R11, R11, RZ, 0x1 ;  /* 0x0000000b0b0cc211 */ /* 0x000fe400078f08ff */
[----:B------:R-:W-:Y:S02]  /*7990*/  @!P5 LEA.HI R14, R13, R13, RZ, 0x1 ;  /* 0x0000000d0d0ed211 */ /* 0x000fe400078f08ff */
[----:B------:R-:W-:Y:S02]  /*79a0*/  @!P2 LOP3.LUT R9, R8, 0xfffffffe, RZ, 0xc0, !PT ;  /* 0xfffffffe0809a812 */ /* 0x000fe400078ec0ff */
[----:B------:R-:W-:-:S02]  /*79b0*/  @!P3 LOP3.LUT R11, R10, 0xfffffffe, RZ, 0xc0, !PT ;  /* 0xfffffffe0a0bb812 */ /* 0x000fc400078ec0ff */
[----:B------:R-:W-:Y:S01]  /*79c0*/  @!P4 LOP3.LUT R13, R12, 0xfffffffe, RZ, 0xc0, !PT ;  /* 0xfffffffe0c0dc812 */ /* 0x000fe200078ec0ff */
[--C-:B-12---:R-:W-:Y:S01]  /*79d0*/  @!P2 IMAD.WIDE R8, R9, 0x4, R2.reuse ;  /* 0x000000040908a825 */ /* 0x106fe200078e0202 */
[----:B------:R-:W-:Y:S02]  /*79e0*/  @!P5 LOP3.LUT R15, R14, 0xfffffffe, RZ, 0xc0, !PT ;  /* 0xfffffffe0e0fd812 */ /* 0x000fe400078ec0ff */
[----:B------:R-:W-:Y:S01]  /*79f0*/  ISETP.GE.AND P6, PT, R22, UR4, PT ;  /* 0x0000000416007c0c */ /* 0x000fe2000bfc6270 */
[--C-:B------:R-:W-:Y:S01]  /*7a00*/  @!P3 IMAD.WIDE R10, R11, 0x4, R2.reuse ;  /* 0x000000040b0ab825 */ /* 0x100fe200078e0202 */
[----:B------:R0:W-:Y:S01]  /*7a10*/  @!P2 ST.E.64 desc[UR42][R8.64], R24 ;  /* 0x000000180800a985 */ /* 0x0001e2000c101b2a */
[----:B------:R-:W-:Y:S02]  /*7a20*/  ISETP.GE.AND P2, PT, R18, UR4, PT ;  /* 0x0000000412007c0c */ /* 0x000fe4000bf46270 */
[----:B------:R-:W-:Y:S01]  /*7a30*/  @!P4 IMAD.WIDE R12, R13, 0x4, R2 ;  /* 0x000000040d0cc825 */ /* 0x000fe200078e0202 */
[----:B------:R1:W-:Y:S01]  /*7a40*/  @!P3 ST.E.64 desc[UR42][R10.64], R28 ;  /* 0x0000001c0a00b985 */ /* 0x0003e2000c101b2a */
[----:B------:R-:W-:-:S02]  /*7a50*/  ISETP.GE.AND P3, PT, R19, UR4, PT ;  /* 0x0000000413007c0c */ /* 0x000fc4000bf66270 */
[----:B------:R-:W-:Y:S01]  /*7a60*/  @!P5 IMAD.WIDE R14, R15, 0x4, R2 ;  /* 0x000000040f0ed825 */ /* 0x000fe200078e0202 */
[----:B------:R2:W-:Y:S01]  /*7a70*/  @!P4 ST.E.64 desc[UR42][R12.64], R32 ;  /* 0x000000200c00c985 */ /* 0x0005e2000c101b2a */
[----:B------:R-:W-:Y:S02]  /*7a80*/  ISETP.GE.AND P4, PT, R20, UR4, PT ;  /* 0x0000000414007c0c */ /* 0x000fe4000bf86270 */
[----:B------:R-:W-:Y:S01]  /*7a90*/  @!P0 LEA.HI R16, R16, R16, RZ, 0x1 ;  /* 0x0000001010108211 */ /* 0x000fe200078f08ff */
[----:B------:R4:W-:Y:S01]  /*7aa0*/  @!P5 ST.E.64 desc[UR42][R14.64], R36 ;  /* 0x000000240e00d985 */ /* 0x0009e2000c101b2a */
[----:B------:R-:W-:Y:S01]  /*7ab0*/  ISETP.GE.AND P5, PT, R21, UR4, PT ;  /* 0x0000000415007c0c */ /* 0x000fe2000bfa6270 */
[----:B0-----:R-:W-:Y:S01]  /*7ac0*/  VIADD R24, R0, 0x60 ;  /* 0x0000006000187836 */ /* 0x001fe20000000000 */
[----:B------:R-:W-:Y:S02]  /*7ad0*/  @!P1 LEA.HI R17, R17, R17, RZ, 0x1 ;  /* 0x0000001111119211 */ /* 0x000fe400078f08ff */
[----:B------:R-:W-:-:S02]  /*7ae0*/  @!P0 LOP3.LUT R9, R16, 0xfffffffe, RZ, 0xc0, !PT ;  /* 0xfffffffe10098812 */ /* 0x000fc400078ec0ff */
        /* <DEDUP_REMOVED lines=11> */
[----:B------:R-:W-:Y:S02]  /*7ba0*/  @!P3 LOP3.LUT R19, R19, 0xfffffffe, RZ, 0xc0, !PT ;  /* 0xfffffffe1313b812 */ /* 0x000fe400078ec0ff */
[----:B----4-:R-:W-:Y:S01]  /*7bb0*/  @!P4 LOP3.LUT R15, R20, 0xfffffffe, RZ, 0xc0, !PT ;  /* 0xfffffffe140fc812 */ /* 0x010fe200078ec0ff */
[----:B------:R-:W-:Y:S01]  /*7bc0*/  VIADD R20, R0, 0x78 ;  /* 0x0000007800147836 */ /* 0x000fe20000000000 */
[----:B------:R-:W-:Y:S02]  /*7bd0*/  @!P5 LOP3.LUT R21, R21, 0xfffffffe, RZ, 0xc0, !PT ;  /* 0xfffffffe1515d812 */ /* 0x000fe400078ec0ff */
[----:B------:R-:W-:Y:S01]  /*7be0*/  @!P6 LOP3.LUT R17, R22, 0xfffffffe, RZ, 0xc0, !PT ;  /* 0xfffffffe1611e812 */ /* 0x000fe200078ec0ff */
[----:B------:R-:W-:Y:S01]  /*7bf0*/  VIADD R22, R0, 0x88 ;  /* 0x0000008800167836 */ /* 0x000fe20000000000 */
[----:B------:R-:W-:Y:S01]  /*7c00*/  ISETP.GE.AND P1, PT, R23, UR4, PT ;  /* 0x0000000417007c0c */ /* 0x000fe2000bf26270 */
[----:B0-----:R-:W-:Y:S01]  /*7c10*/  @!P2 IMAD.WIDE R8, R13, 0x4, R2 ;  /* 0x000000040d08a825 */ /* 0x001fe200078e0202 */
[----:B------:R-:W-:-:S02]  /*7c20*/  ISETP.GE.AND P0, PT, R24, UR4, PT ;  /* 0x0000000418007c0c */ /* 0x000fc4000bf06270 */
[----:B------:R-:W-:Y:S01]  /*7c30*/  IADD3 R18, R0, 0x68, RZ ;  /* 0x0000006800127810 */ /* 0x000fe20007ffe0ff */
[--C-:B-1----:R-:W-:Y:S01]  /*7c40*/  @!P3 IMAD.WIDE R10, R19, 0x4, R2.reuse ;  /* 0x00000004130ab825 */ /* 0x102fe200078e0202 */
[----:B------:R0:W-:Y:S02]  /*7c50*/  @!P2 ST.E.64 desc[UR42][R8.64], R48 ;  /* 0x000000300800a985 */ /* 0x0001e4000c101b2a */
[----:B------:R-:W-:Y:S01]  /*7c60*/  ISETP.GE.AND P2, PT, R18, UR4, PT ;  /* 0x0000000412007c0c */ /* 0x000fe2000bf46270 */
        /* <DEDUP_REMOVED lines=8> */
[----:B------:R-:W-:Y:S02]  /*7cf0*/  ISETP.GE.AND P5, PT, R20, UR4, PT ;  /* 0x0000000414007c0c */ /* 0x000fe4000bfa6270 */
[C---:B------:R-:W-:Y:S01]  /*7d00*/  VIADD R19, R0.reuse, 0x70 ;  /* 0x0000007000137836 */ /* 0x040fe20000000000 */
[----:B------:R5:W-:Y:S01]  /*7d10*/  @!P6 ST.E.64 desc[UR42][R16.64], R64 ;  /* 0x000000401000e985 */ /* 0x000be2000c101b2a */
[----:B------:R-:W-:Y:S01]  /*7d20*/  VIADD R21, R0, 0x80 ;  /* 0x0000008000157836 */ /* 0x000fe20000000000 */
[----:B------:R-:W-:Y:S02]  /*7d30*/  @!P0 LEA.HI R24, R24, R24, RZ, 0x1 ;  /* 0x0000001818188211 */ /* 0x000fe400078f08ff */
[----:B------:R-:W-:Y:S02]  /*7d40*/  ISETP.GE.AND P6, PT, R19, UR4, PT ;  /* 0x0000000413007c0c */ /* 0x000fe4000bfc6270 */
[----:B------:R-:W-:-:S02]  /*7d50*/  ISETP.GE.AND P4, PT, R21, UR4, PT ;  /* 0x0000000415007c0c */ /* 0x000fc4000bf86270 */
[----:B0-----:R-:W-:Y:S01]  /*7d60*/  @!P1 LOP3.LUT R9, R23, 0xfffffffe, RZ, 0xc0, !PT ;  /* 0xfffffffe17099812 */ /* 0x001fe200078ec0ff */
[----:B------:R-:W-:Y:S01]  /*7d70*/  VIADD R23, R0, 0x90 ;  /* 0x0000009000177836 */ /* 0x000fe20000000000 */
[----:B-1----:R-:W-:Y:S01]  /*7d80*/  @!P0 LOP3.LUT R11, R24, 0xfffffffe, RZ, 0xc0, !PT ;  /* 0xfffffffe180b8812 */ /* 0x002fe200078ec0ff */
[----:B------:R-:W-:Y:S01]  /*7d90*/  VIADD R24, R0, 0x98 ;  /* 0x0000009800187836 */ /* 0x000fe20000000000 */
        /* <DEDUP_REMOVED lines=10> */
[----:B------:R-:W-:Y:S01]  /*7e40*/  @!P6 LOP3.LUT R19, R19, 0xfffffffe, RZ, 0xc0, !PT ;  /* 0xfffffffe1313e812 */ /* 0x000fe200078ec0ff */
[----:B------:R-:W-:Y:S01]  /*7e50*/  VIADD R18, R0, 0xa0 ;  /* 0x000000a000127836 */ /* 0x000fe20000000000 */
[----:B----4-:R-:W-:Y:S01]  /*7e60*/  @!P5 LOP3.LUT R15, R20, 0xfffffffe, RZ, 0xc0, !PT ;  /* 0xfffffffe140fd812 */ /* 0x010fe200078ec0ff */
[----:B------:R-:W-:Y:S01]  /*7e70*/  VIADD R20, R0, 0xb0 ;  /* 0x000000b000147836 */ /* 0x000fe20000000000 */
[----:B------:R-:W-:Y:S02]  /*7e80*/  @!P4 LOP3.LUT R21, R21, 0xfffffffe, RZ, 0xc0, !PT ;  /* 0xfffffffe1515c812 */ /* 0x000fe400078ec0ff */
[----:B-----5:R-:W-:Y:S01]  /*7e90*/  @!P3 LOP3.LUT R17, R22, 0xfffffffe, RZ, 0xc0, !PT ;  /* 0xfffffffe1611b812 */ /* 0x020fe200078ec0ff */
[----:B------:R-:W-:Y:S01]  /*7ea0*/  VIADD R22, R0, 0xc0 ;  /* 0x000000c000167836 */ /* 0x000fe20000000000 */
[----:B------:R-:W-:Y:S01]  /*7eb0*/  ISETP.GE.AND P0, PT, R23, UR4, PT ;  /* 0x0000000417007c0c */ /* 0x000fe2000bf06270 */
[----:B0-----:R-:W-:Y:S01]  /*7ec0*/  @!P2 IMAD.WIDE R8, R13, 0x4, R2 ;  /* 0x000000040d08a825 */ /* 0x001fe200078e0202 */
[----:B------:R-:W-:-:S03]  /*7ed0*/  ISETP.GE.AND P1, PT, R24, UR4, PT ;  /* 0x0000000418007c0c */ /* 0x000fc6000bf26270 */
        /* <DEDUP_REMOVED lines=8> */
[----:B------:R-:W-:-:S02]  /*7f60*/  IADD3 R21, R0, 0xb8, RZ ;  /* 0x000000b800157810 */ /* 0x000fc40007ffe0ff */
[----:B------:R-:W-:Y:S01]  /*7f70*/  @!P3 IMAD.WIDE R16, R17, 0x4, R2 ;  /* 0x000000041110b825 */ /* 0x000fe200078e0202 */
[----:B------:R4:W-:Y:S01]  /*7f80*/  @!P4 ST.E.64 desc[UR42][R14.64], R88 ;  /* 0x000000580e00c985 */ /* 0x0009e2000c101b2a */
[----:B------:R-:W-:Y:S02]  /*7f90*/  ISETP.GE.AND P4, PT, R20, UR4, PT ;  /* 0x0000000414007c0c */ /* 0x000fe4000bf86270 */
[----:B------:R-:W-:Y:S01]  /*7fa0*/  VIADD R19, R0, 0xa8 ;  /* 0x000000a800137836 */ /* 0x000fe20000000000 */
[----:B------:R5:W-:Y:S01]  /*7fb0*/  @!P3 ST.E.64 desc[UR42][R16.64], R92 ;  /* 0x0000005c1000b985 */ /* 0x000be2000c101b2a */
[----:B------:R-:W-:Y:S02]  /*7fc0*/  ISETP.GE.AND P5, PT, R21, UR4, PT ;  /* 0x0000000415007c0c */ /* 0x000fe4000bfa6270 */
[----:B------:R-:W-:Y:S02]  /*7fd0*/  @!P0 LEA.HI R23, R23, R23, RZ, 0x1 ;  /* 0x0000001717178211 */ /* 0x000fe400078f08ff */
[----:B------:R-:W-:-:S02]  /*7fe0*/  ISETP.GE.AND P3, PT, R19, UR4, PT ;  /* 0x0000000413007c0c */ /* 0x000fc4000bf66270 */
[----:B------:R-:W-:Y:S02]  /*7ff0*/  @!P1 LEA.HI R24, R24, R24, RZ, 0x1 ;  /* 0x0000001818189211 */ /* 0x000fe400078f08ff */
[----:B0-----:R-:W-:Y:S02]  /*8000*/  @!P0 LOP3.LUT R9, R23, 0xfffffffe, RZ, 0xc0, !PT ;  /* 0xfffffffe17098812 */ /* 0x001fe400078ec0ff */
[----:B------:R-:W-:Y:S02]  /*8010*/  @!P2 LEA.HI R18, R18, R18, RZ, 0x1 ;  /* 0x000000121212a211 */ /* 0x000fe400078f08ff */
[----:B-1----:R-:W-:Y:S01]  /*8020*/  @!P1 LOP3.LUT R11, R24, 0xfffffffe, RZ, 0xc0, !PT ;  /* 0xfffffffe180b9812 */ /* 0x002fe200078ec0ff */
[--C-:B------:R-:W-:Y:S01]  /*8030*/  @!P0 IMAD.WIDE R8, R9, 0x4, R2.reuse ;  /* 0x0000000409088825 */ /* 0x100fe200078e0202 */
[----:B------:R-:W-:Y:S02]  /*8040*/  @!P4 LEA.HI R20, R20, R20, RZ, 0x1 ;  /* 0x000000141414c211 */ /* 0x000fe400078f08ff */
[----:B--2---:R-:W-:Y:S01]  /*8050*/  @!P2 LOP3.LUT R13, R18, 0xfffffffe, RZ, 0xc0, !PT ;  /* 0xfffffffe120da812 */ /* 0x004fe200078ec0ff */
[--C-:B------:R-:W-:Y:S01]  /*8060*/  @!P1 IMAD.WIDE R10, R11, 0x4, R2.reuse ;  /* 0x000000040b0a9825 */ /* 0x100fe200078e0202 */
[----:B------:R-:W-:Y:S01]  /*8070*/  @!P3 LEA.HI R19, R19, R19, RZ, 0x1 ;  /* 0x000000131313b211 */ /* 0x000fe200078f08ff */
[----:B------:R0:W-:Y:S01]  /*8080*/  @!P0 ST.E.64 desc[UR42][R8.64], R96 ;  /* 0x0000006008008985 */ /* 0x0001e2000c101b2a */
[----:B------:R-:W-:Y:S01]  /*8090*/  @!P5 LEA.HI R21, R21, R21, RZ, 0x1 ;  /* 0x000000151515d211 */ /* 0x000fe200078f08ff */
[----:B------:R-:W-:Y:S01]  /*80a0*/  @!P2 IMAD.WIDE R12, R13, 0x4, R2 ;  /* 0x000000040d0ca825 */ /* 0x000fe200078e0202 */
[----:B------:R-:W-:Y:S01]  /*80b0*/  @!P3 LOP3.LUT R19, R19, 0xfffffffe, RZ, 0xc0, !PT ;  /* 0xfffffffe1313b812 */ /* 0x000fe200078ec0ff */
[----:B------:R1:W-:Y:S01]  /*80c0*/  @!P1 ST.E.64 desc[UR42][R10.64], R100 ;  /* 0x000000640a009985 */ /* 0x0003e2000c101b2a */
[----:B------:R-:W-:Y:S01]  /*80d0*/  @!P6 LEA.HI R22, R22, R22, RZ, 0x1 ;  /* 0x000000161616e211 */ /* 0x000fe200078f08ff */
[----:B------:R-:W-:Y:S01]  /*80e0*/  VIADD R18, R0, 0xc8 ;  /* 0x000000c800127836 */ /* 0x000fe20000000000 */
[----:B----4-:R-:W-:Y:S01]  /*80f0*/  @!P4 LOP3.LUT R15, R20, 0xfffffffe, RZ, 0xc0, !PT ;  /* 0xfffffffe140fc812 */ /* 0x010fe200078ec0ff */
[----:B------:R-:W-:Y:S01]  /*8100*/  @!P2 ST.E.64 desc[UR42][R12.64], R104 ;  /* 0x000000680c00a985 */ /* 0x000fe2000c101b2a */
[----:B------:R-:W-:Y:S01]  /*8110*/  @!P5 LOP3.LUT R21, R21, 0xfffffffe, RZ, 0xc0, !PT ;  /* 0xfffffffe1515d812 */ /* 0x000fe200078ec0ff */
[----:B------:R-:W-:Y:S01]  /*8120*/  VIADD R20, R0, 0xd8 ;  /* 0x000000d800147836 */ /* 0x000fe20000000000 */
[----:B-----5:R-:W-:-:S02]  /*8130*/  @!P6 LOP3.LUT R17, R22, 0xfffffffe, RZ, 0xc0, !PT ;  /* 0xfffffffe1611e812 */ /* 0x020fc400078ec0ff */
[----:B------:R-:W-:Y:S01]  /*8140*/  ISETP.GE.AND P0, PT, R18, UR4, PT ;  /* 0x0000000412007c0c */ /* 0x000fe2000bf06270 */
[----:B0-----:R-:W-:Y:S01]  /*8150*/  @!P3 IMAD.WIDE R8, R19, 0x4, R2 ;  /* 0x000000041308b825 */ /* 0x001fe200078e0202 */
[----:B------:R-:W-:-:S03]  /*8160*/  ISETP.GE.AND P2, PT, R20, UR4, PT ;  /* 0x0000000414007c0c */ /* 0x000fc6000bf46270 */
[--C-:B-1----:R-:W-:Y:S01]  /*8170*/  @!P4 IMAD.WIDE R10, R15, 0x4, R2.reuse ;  /* 0x000000040f0ac825 */ /* 0x102fe200078e0202 */
[----:B------:R0:W-:Y:S03]  /*8180*/  @!P3 ST.E.64 desc[UR42][R8.64], R108 ;  /* 0x0000006c0800b985 */ /* 0x0001e6000c101b2a */
[--C-:B------:R-:W-:Y:S01]  /*8190*/  @!P5 IMAD.WIDE R14, R21, 0x4, R2.reuse ;  /* 0x00000004150ed825 */ /* 0x100fe200078e0202 */
[----:B------:R1:W-:Y:S03]  /*81a0*/  @!P4 ST.E.64 desc[UR42][R10.64], R112 ;  /* 0x000000700a00c985 */ /* 0x0003e6000c101b2a */
[----:B------:R-:W-:Y:S01]  /*81b0*/  VIADD R19, R0, 0xd0 ;  /* 0x000000d000137836 */ /* 0x000fe20000000000 */
[----:B------:R2:W-:Y:S01]  /*81c0*/  @!P5 ST.E.64 desc[UR42][R14.64], R116 ;  /* 0x000000740e00d985 */ /* 0x0005e2000c101b2a */
[----:B------:R-:W-:Y:S01]  /*81d0*/  @!P6 IMAD.WIDE R16, R17, 0x4, R2 ;  /* 0x000000041110e825 */ /* 0x000fe200078e0202 */
[----:B------:R-:W-:-:S02]  /*81e0*/  @!P0 LEA.HI R18, R18, R18, RZ, 0x1 ;  /* 0x0000001212128211 */ /* 0x000fc400078f08ff */
[----:B------:R-:W-:Y:S01]  /*81f0*/  ISETP.GE.AND P1, PT, R19, UR4, PT ;  /* 0x0000000413007c0c */ /* 0x000fe2000bf26270 */
[C---:B------:R-:W-:Y:S01]  /*8200*/  VIADD R21, R0.reuse, 0xe0 ;  /* 0x000000e000157836 */ /* 0x040fe20000000000 */
[----:B------:R4:W-:Y:S01]  /*8210*/  @!P6 ST.E.64 desc[UR42][R16.64], R120 ;  /* 0x000000781000e985 */ /* 0x0009e2000c101b2a */
[----:B0-----:R-:W-:Y:S01]  /*8220*/  VIADD R9, R0, 0xf8 ;  /* 0x000000f800097836 */ /* 0x001fe20000000000 */
[----:B------:R-:W-:Y:S01]  /*8230*/  @!P2 LEA.HI R20, R20, R20, RZ, 0x1 ;  /* 0x000000141414a211 */ /* 0x000fe200078f08ff */
[C---:B------:R-:W-:Y:S01]  /*8240*/  VIADD R12, R0.reuse, 0xe8 ;  /* 0x000000e8000c7836 */ /* 0x040fe20000000000 */
[----:B------:R-:W-:Y:S01]  /*8250*/  ISETP.GE.AND P3, PT, R21, UR4, PT ;  /* 0x0000000415007c0c */ /* 0x000fe2000bf66270 */
[----:B------:R-:W-:Y:S01]  /*8260*/  VIADD R13, R0, 0xf0 ;  /* 0x000000f0000d7836 */ /* 0x000fe20000000000 */
[----:B------:R-:W-:Y:S02]  /*8270*/  ISETP.GE.AND P6, PT, R9, UR4, PT ;  /* 0x0000000409007c0c */ /* 0x000fe4000bfc6270 */
[----:B------:R-:W-:-:S02]  /*8280*/  ISETP.GE.AND P4, PT, R12, UR4, PT ;  /* 0x000000040c007c0c */ /* 0x000fc4000bf86270 */
[----:B------:R-:W-:Y:S02]  /*8290*/  ISETP.GE.AND P5, PT, R13, UR4, PT ;  /* 0x000000040d007c0c */ /* 0x000fe4000bfa6270 */
[----:B------:R-:W-:-:S04]  /*82a0*/  @!P1 LEA.HI R19, R19, R19, RZ, 0x1 ;  /* 0x0000001313139211 */ /* 0x000fc800078f08ff */
[----:B-1----:R-:W-:Y:S02]  /*82b0*/  @!P1 LOP3.LUT R11, R19, 0xfffffffe, RZ, 0xc0, !PT ;  /* 0xfffffffe130b9812 */ /* 0x002fe400078ec0ff */
[----:B------:R-:W-:Y:S02]  /*82c0*/  @!P3 LEA.HI R21, R21, R21, RZ, 0x1 ;  /* 0x000000151515b211 */ /* 0x000fe400078f08ff */
[----:B------:R-:W-:Y:S02]  /*82d0*/  @!P6 LEA.HI R10, R9, R9, RZ, 0x1 ;  /* 0x00000009090ae211 */ /* 0x000fe400078f08ff */
[----:B------:R-:W-:Y:S02]  /*82e0*/  @!P4 LEA.HI R12, R12, R12, RZ, 0x1 ;  /* 0x0000000c0c0cc211 */ /* 0x000fe400078f08ff */
[----:B------:R-:W-:Y:S02]  /*82f0*/  @!P5 LEA.HI R8, R13, R13, RZ, 0x1 ;  /* 0x0000000d0d08d211 */ /* 0x000fe400078f08ff */
[----:B------:R-:W-:-:S02]  /*8300*/  @!P0 LOP3.LUT R9, R18, 0xfffffffe, RZ, 0xc0, !PT ;  /* 0xfffffffe12098812 */ /* 0x000fc400078ec0ff */
[----:B------:R-:W-:Y:S02]  /*8310*/  @!P2 LOP3.LUT R13, R20, 0xfffffffe, RZ, 0xc0, !PT ;  /* 0xfffffffe140da812 */ /* 0x000fe400078ec0ff */
[----:B--2---:R-:W-:Y:S02]  /*8320*/  @!P3 LOP3.LUT R15, R21, 0xfffffffe, RZ, 0xc0, !PT ;  /* 0xfffffffe150fb812 */ /* 0x004fe400078ec0ff */
[----:B----4-:R-:W-:Y:S01]  /*8330*/  @!P4 LOP3.LUT R17, R12, 0xfffffffe, RZ, 0xc0, !PT ;  /* 0xfffffffe0c11c812 */ /* 0x010fe200078ec0ff */
[--C-:B------:R-:W-:Y:S01]  /*8340*/  @!P2 IMAD.WIDE R12, R13, 0x4, R2.reuse ;  /* 0x000000040d0ca825 */ /* 0x100fe200078e0202 */
[----:B------:R-:W-:Y:S02]  /*8350*/  @!P5 LOP3.LUT R19, R8, 0xfffffffe, RZ, 0xc0, !PT ;  /* 0xfffffffe0813d812 */ /* 0x000fe400078ec0ff */
[----:B------:R-:W-:Y:S01]  /*8360*/  @!P6 LOP3.LUT R21, R10, 0xfffffffe, RZ, 0xc0, !PT ;  /* 0xfffffffe0a15e812 */ /* 0x000fe200078ec0ff */
[----:B------:R-:W-:-:S04]  /*8370*/  @!P0 IMAD.WIDE R8, R9, 0x4, R2 ;  /* 0x0000000409088825 */ /* 0x000fc800078e0202 */
        /* <DEDUP_REMOVED lines=12> */
.L_x_3039:
[----:B------:R-:W-:Y:S05]  /*8440*/  BSYNC B0 ;  /* 0x0000000000007941 */ /* 0x000fea0003800000 */
.L_x_3038:
[----:B------:R-:W-:Y:S01]  /*8450*/  VIADD R7, R7, 0x8 ;  /* 0x0000000807077836 */ /* 0x000fe20000000000 */
[----:B0-2---:R0:W2:Y:S04]  /*8460*/  SHFL.IDX PT, R3, R5, 0x1, 0x1c1f ;  /* 0x003c1f0005037f89 */ /* 0x0050a800000e0000 */
[----:B------:R-:W-:Y:S01]  /*8470*/  ISETP.GE.AND P0, PT, R7, R6, PT ;  /* 0x000000060700720c */ /* 0x000fe20003f06270 */
[----:B-1----:R0:W1:-:S12]  /*8480*/  SHFL.IDX PT, R2, R4, 0x1, 0x1c1f ;  /* 0x003c1f0004027f89 */ /* 0x00205800000e0000 */
[----:B0-----:R-:W-:Y:S05]  /*8490*/  @P0 BRA `(.L_x_3003) ;  /* 0x00000054006c0947 */ /* 0x001fea0003800000 */
[C---:B------:R-:W-:Y:S01]  /*84a0*/  IADD3 R5, R0.reuse, 0x8, RZ ;  /* 0x0000000800057810 */ /* 0x040fe20007ffe0ff */
[C---:B------:R-:W-:Y:S01]  /*84b0*/  VIADD R7, R0.reuse, 0x10 ;  /* 0x0000001000077836 */ /* 0x040fe20000000000 */
        /* <DEDUP_REMOVED lines=12> */
[C---:B------:R-:W-:Y:S01]  /*8580*/  IADD3 R19, R0.reuse, 0x58, RZ ;  /* 0x0000005800137810 */ /* 0x040fe20007ffe0ff */
[----:B------:R-:W-:-:S02]  /*8590*/  VIADD R16, R0, 0x48 ;  /* 0x0000004800107836 */ /* 0x000fc40000000000 */
[C---:B------:R-:W-:Y:S01]  /*85a0*/  @!P0 LEA.HI R4, R0.reuse, R0, RZ, 0x1 ;  /* 0x0000000000048211 */ /* 0x040fe200078f08ff */
[C---:B------:R-:W-:Y:S01]  /*85b0*/  VIADD R18, R0.reuse, 0x50 ;  /* 0x0000005000127836 */ /* 0x040fe20000000000 */
[----:B------:R-:W-:Y:S01]  /*85c0*/  @!P1 LEA.HI R6, R5, R5, RZ, 0x1 ;  /* 0x0000000505069211 */ /* 0x000fe200078f08ff */
[----:B------:R-:W-:Y:S01]  /*85d0*/  VIADD R20, R0, 0x80 ;  /* 0x0000008000147836 */ /* 0x000fe20000000000 */
[----:B------:R-:W-:Y:S02]  /*85e0*/  @!P2 LEA.HI R8, R7, R7, RZ, 0x1 ;  /* 0x000000070708a211 */ /* 0x000fe400078f08ff */
[----:B------:R-:W-:Y:S02]  /*85f0*/  @!P0 LOP3.LUT R5, R4, 0xfffffffe, RZ, 0xc0, !PT ;  /* 0xfffffffe04058812 */ /* 0x000fe400078ec0ff */
[----:B------:R-:W-:Y:S02]  /*8600*/  @!P1 LOP3.LUT R7, R6, 0xfffffffe, RZ, 0xc0, !PT ;  /* 0xfffffffe06079812 */ /* 0x000fe400078ec0ff */
[----:B------:R-:W-:Y:S01]  /*8610*/  @!P2 LOP3.LUT R9, R8, 0xfffffffe, RZ, 0xc0, !PT ;  /* 0xfffffffe0809a812 */ /* 0x000fe200078ec0ff */
[----:B-12---:R-:W-:Y:S01]  /*8620*/  @!P0 IMAD.WIDE R4, R5, 0x4, R2 ;  /* 0x0000000405048825 */ /* 0x006fe200078e0202 */
[----:B------:R-:W-:-:S02]  /*8630*/  ISETP.GE.AND P3, PT, R15, UR4, PT ;  /* 0x000000040f007c0c */ /* 0x000fc4000bf66270 */
[----:B------:R-:W-:Y:S01]  /*8640*/  ISETP.GE.AND P4, PT, R16, UR4, PT ;  /* 0x0000000410007c0c */ /* 0x000fe2000bf86270 */
[--C-:B------:R-:W-:Y:S01]  /*8650*/  @!P1 IMAD.WIDE R6, R7, 0x4, R2.reuse ;  /* 0x0000000407069825 */ /* 0x100fe200078e0202 */
[----:B------:R0:W-:Y:S01]  /*8660*/  @!P0 ST.E.64 desc[UR42][R4.64], R26 ;  /* 0x0000001a04008985 */ /* 0x0001e2000c101b2a */
[----:B------:R-:W-:Y:S02]  /*8670*/  ISETP.GE.AND P0, PT, R12, UR4, PT ;  /* 0x000000040c007c0c */ /* 0x000fe4000bf06270 */
[----:B------:R-:W-:Y:S01]  /*8680*/  @!P2 IMAD.WIDE R8, R9, 0x4, R2 ;  /* 0x000000040908a825 */ /* 0x000fe200078e0202 */
[----:B------:R1:W-:Y:S01]  /*8690*/  @!P1 ST.E.64 desc[UR42][R6.64], R30 ;  /* 0x0000001e06009985 */ /* 0x0003e2000c101b2a */
[----:B------:R-:W-:Y:S02]  /*86a0*/  ISETP.GE.AND P1, PT, R13, UR4, PT ;  /* 0x000000040d007c0c */ /* 0x000fe4000bf26270 */
[----:B------:R-:W-:Y:S01]  /*86b0*/  @!P5 LEA.HI R10, R10, R10, RZ, 0x1 ;  /* 0x0000000a0a0ad211 */ /* 0x000fe200078f08ff */
[----:B------:R2:W-:Y:S01]  /*86c0*/  @!P2 ST.E.64 desc[UR42][R8.64], R34 ;  /* 0x000000220800a985 */ /* 0x0005e2000c101b2a */
[----:B------:R-:W-:-:S02]  /*86d0*/  ISETP.GE.AND P2, PT, R14, UR4, PT ;  /* 0x000000040e007c0c */ /* 0x000fc4000bf46270 */
[----:B------:R-:W-:Y:S02]  /*86e0*/  @!P6 LEA.HI R11, R11, R11, RZ, 0x1 ;  /* 0x0000000b0b0be211 */ /* 0x000fe400078f08ff */
[----:B------:R-:W-:Y:S02]  /*86f0*/  @!P3 LEA.HI R15, R15, R15, RZ, 0x1 ;  /* 0x0000000f0f0fb211 */ /* 0x000fe400078f08ff */
[----:B0-----:R-:W-:Y:S02]  /*8700*/  @!P5 LOP3.LUT R5, R10, 0xfffffffe, RZ, 0xc0, !PT ;  /* 0xfffffffe0a05d812 */ /* 0x001fe400078ec0ff */
[----:B------:R-:W-:Y:S02]  /*8710*/  @!P0 LEA.HI R12, R12, R12, RZ, 0x1 ;  /* 0x0000000c0c0c8211 */ /* 0x000fe400078f08ff */
[----:B-1----:R-:W-:Y:S01]  /*8720*/  @!P6 LOP3.LUT R7, R11, 0xfffffffe, RZ, 0xc0, !PT ;  /* 0xfffffffe0b07e812 */ /* 0x002fe200078ec0ff */
[----:B------:R-:W-:Y:S01]  /*8730*/  @!P5 IMAD.WIDE R4, R5, 0x4, R2 ;  /* 0x000000040504d825 */ /* 0x000fe200078e0202 */
[----:B------:R-:W-:-:S02]  /*8740*/  @!P1 LEA.HI R13, R13, R13, RZ, 0x1 ;  /* 0x0000000d0d0d9211 */ /* 0x000fc400078f08ff */
[----:B------:R-:W-:Y:S01]  /*8750*/  @!P2 LEA.HI R14, R14, R14, RZ, 0x1 ;  /* 0x0000000e0e0ea211 */ /* 0x000fe200078f08ff */
[----:B------:R-:W-:Y:S01]  /*8760*/  @!P6 IMAD.WIDE R6, R7, 0x4, R2 ;  /* 0x000000040706e825 */ /* 0x000fe200078e0202 */
[----:B------:R-:W-:Y:S01]  /*8770*/  @!P4 LEA.HI R16, R16, R16, RZ, 0x1 ;  /* 0x000000101010c211 */ /* 0x000fe200078f08ff */
[----:B------:R0:W-:Y:S01]  /*8780*/  @!P5 ST.E.64 desc[UR42][R4.64], R38 ;  /* 0x000000260400d985 */ /* 0x0001e2000c101b2a */
[----:B--2---:R-:W-:Y:S02]  /*8790*/  @!P0 LOP3.LUT R9, R12, 0xfffffffe, RZ, 0xc0, !PT ;  /* 0xfffffffe0c098812 */ /* 0x004fe400078ec0ff */
[----:B------:R-:W-:Y:S01]  /*87a0*/  @!P1 LOP3.LUT R13, R13, 0xfffffffe, RZ, 0xc0, !PT ;  /* 0xfffffffe0d0d9812 */ /* 0x000fe200078ec0ff */
[----:B------:R1:W-:Y:S01]  /*87b0*/  @!P6 ST.E.64 desc[UR42][R6.64], R42 ;  /* 0x0000002a0600e985 */ /* 0x0003e2000c101b2a */
[----:B------:R-:W-:Y:S01]  /*87c0*/  @!P2 LOP3.LUT R11, R14, 0xfffffffe, RZ, 0xc0, !PT ;  /* 0xfffffffe0e0ba812 */ /* 0x000fe200078ec0ff */
[----:B------:R-:W-:Y:S01]  /*87d0*/  VIADD R14, R0, 0x60 ;  /* 0x00000060000e7836 */ /* 0x000fe20000000000 */
[----:B------:R-:W-:-:S02]  /*87e0*/  @!P3 LOP3.LUT R15, R15, 0xfffffffe, RZ, 0xc0, !PT ;  /* 0xfffffffe0f0fb812 */ /* 0x000fc400078ec0ff */
        /* <DEDUP_REMOVED lines=10> */
[----:B------:R-:W-:Y:S02]  /*8890*/  @!P5 LEA.HI R18, R18, R18, RZ, 0x1 ;  /* 0x000000121212d211 */ /* 0x000fe400078f08ff */
[----:B------:R-:W-:Y:S01]  /*88a0*/  @!P3 IMAD.WIDE R10, R15, 0x4, R2 ;  /* 0x000000040f0ab825 */ /* 0x000fe200078e0202 */
[----:B------:R2:W-:Y:S01]  /*88b0*/  @!P2 ST.E.64 desc[UR42][R8.64], R54 ;  /* 0x000000360800a985 */ /* 0x0005e2000c101b2a */
[----:B------:R-:W-:-:S02]  /*88c0*/  ISETP.GE.AND P2, PT, R16, UR4, PT ;  /* 0x0000000410007c0c */ /* 0x000fc4000bf46270 */
[----:B------:R-:W-:Y:S01]  /*88d0*/  @!P4 IMAD.WIDE R12, R17, 0x4, R2 ;  /* 0x00000004110cc825 */ /* 0x000fe200078e0202 */
[----:B------:R4:W-:Y:S01]  /*88e0*/  @!P3 ST.E.64 desc[UR42][R10.64], R58 ;  /* 0x0000003a0a00b985 */ /* 0x0009e2000c101b2a */
[----:B------:R-:W-:Y:S02]  /*88f0*/  @!P6 LEA.HI R19, R19, R19, RZ, 0x1 ;  /* 0x000000131313e211 */ /* 0x000fe400078f08ff */
[C---:B------:R-:W-:Y:S01]  /*8900*/  VIADD R15, R0.reuse, 0x68 ;  /* 0x00000068000f7836 */ /* 0x040fe20000000000 */
[----:B------:R5:W-:Y:S01]  /*8910*/  @!P4 ST.E.64 desc[UR42][R12.64], R62 ;  /* 0x0000003e0c00c985 */ /* 0x000be2000c101b2a */
[----:B------:R-:W-:Y:S01]  /*8920*/  VIADD R17, R0, 0x78 ;  /* 0x0000007800117836 */ /* 0x000fe20000000000 */
[----:B------:R-:W-:Y:S02]  /*8930*/  ISETP.GE.AND P4, PT, R14, UR4, PT ;  /* 0x000000040e007c0c */ /* 0x000fe4000bf86270 */
[----:B------:R-:W-:Y:S02]  /*8940*/  ISETP.GE.AND P3, PT, R15, UR4, PT ;  /* 0x000000040f007c0c */ /* 0x000fe4000bf66270 */
[----:B------:R-:W-:-:S02]  /*8950*/  ISETP.GE.AND P1, PT, R17, UR4, PT ;  /* 0x0000000411007c0c */ /* 0x000fc4000bf26270 */
[----:B0-----:R-:W-:Y:S01]  /*8960*/  @!P5 LOP3.LUT R5, R18, 0xfffffffe, RZ, 0xc0, !PT ;  /* 0xfffffffe1205d812 */ /* 0x001fe200078ec0ff */
[C---:B------:R-:W-:Y:S01]  /*8970*/  VIADD R18, R0.reuse, 0x88 ;  /* 0x0000008800127836 */ /* 0x040fe20000000000 */
        /* <DEDUP_REMOVED lines=14> */
[----:B----4-:R-:W-:Y:S02]  /*8a60*/  @!P2 LOP3.LUT R11, R16, 0xfffffffe, RZ, 0xc0, !PT ;  /* 0xfffffffe100ba812 */ /* 0x010fe400078ec0ff */
[----:B------:R-:W-:Y:S02]  /*8a70*/  @!P1 LOP3.LUT R17, R17, 0xfffffffe, RZ, 0xc0, !PT ;  /* 0xfffffffe11119812 */ /* 0x000fe400078ec0ff */
[----:B-----5:R-:W-:Y:S01]  /*8a80*/  @!P0 LOP3.LUT R13, R20, 0xfffffffe, RZ, 0xc0, !PT ;  /* 0xfffffffe140d8812 */ /* 0x020fe200078ec0ff */
[----:B------:R-:W-:Y:S01]  /*8a90*/  VIADD R20, R0, 0xb8 ;  /* 0x000000b800147836 */ /* 0x000fe20000000000 */
[----:B------:R-:W-:Y:S01]  /*8aa0*/  ISETP.GE.AND P6, PT, R18, UR4, PT ;  /* 0x0000000412007c0c */ /* 0x000fe2000bfc6270 */
[----:B0-----:R-:W-:Y:S01]  /*8ab0*/  @!P4 IMAD.WIDE R4, R9, 0x4, R2 ;  /* 0x000000040904c825 */ /* 0x001fe200078e0202 */
[----:B------:R-:W-:-:S02]  /*8ac0*/  ISETP.GE.AND P5, PT, R19, UR4, PT ;  /* 0x0000000413007c0c */ /* 0x000fc4000bfa6270 */
[----:B------:R-:W-:Y:S01]  /*8ad0*/  IADD3 R16, R0, 0xa8, RZ ;  /* 0x000000a800107810 */ /* 0x000fe20007ffe0ff */
[--C-:B-1----:R-:W-:Y:S01]  /*8ae0*/  @!P3 IMAD.WIDE R6, R15, 0x4, R2.reuse ;  /* 0x000000040f06b825 */ /* 0x102fe200078e0202 */
[----:B------:R0:W-:Y:S03]  /*8af0*/  @!P4 ST.E.64 desc[UR42][R4.64], R74 ;  /* 0x0000004a0400c985 */ /* 0x0001e6000c101b2a */
        /* <DEDUP_REMOVED lines=12> */
[----:B------:R-:W-:Y:S02]  /*8bc0*/  ISETP.GE.AND P0, PT, R14, UR4, PT ;  /* 0x000000040e007c0c */ /* 0x000fe4000bf06270 */
[----:B------:R-:W-:Y:S02]  /*8bd0*/  ISETP.GE.AND P4, PT, R15, UR4, PT ;  /* 0x000000040f007c0c */ /* 0x000fe4000bf86270 */
[----:B------:R-:W-:-:S02]  /*8be0*/  ISETP.GE.AND P2, PT, R17, UR4, PT ;  /* 0x0000000411007c0c */ /* 0x000fc4000bf46270 */
[----:B------:R-:W-:Y:S02]  /*8bf0*/  @!P5 LEA.HI R19, R19, R19, RZ, 0x1 ;  /* 0x000000131313d211 */ /* 0x000fe400078f08ff */
        /* <DEDUP_REMOVED lines=55> */
[----:B----4-:R-:W-:Y:S02]  /*8f70*/  @!P2 LOP3.LUT R11, R16, 0xfffffffe, RZ, 0xc0, !PT ;  /* 0xfffffffe100ba812 */ /* 0x010fe400078ec0ff */
[----:B------:R-:W-:Y:S02]  /*8f80*/  @!P3 LOP3.LUT R17, R17, 0xfffffffe, RZ, 0xc0, !PT ;  /* 0xfffffffe1111b812 */ /* 0x000fe400078ec0ff */
[----:B-----5:R-:W-:Y:S02]  /*8f90*/  @!P4 LOP3.LUT R13, R20, 0xfffffffe, RZ, 0xc0, !PT ;  /* 0xfffffffe140dc812 */ /* 0x020fe400078ec0ff */
[----:B------:R-:W-:Y:S01]  /*8fa0*/  IADD3 R0, R0, 0xf8, RZ ;  /* 0x000000f800007810 */ /* 0x000fe20007ffe0ff */
        /* <DEDUP_REMOVED lines=17> */
.L_x_3036:
[----:B------:R-:W2:Y:S02]  /*90c0*/  S2R R0, SR_TID.X ;  /* 0x0000000000007919 */ /* 0x000ea40000002100 */
[----:B--2---:R-:W-:-:S05]  /*90d0*/  VIADD R3, R0, 0xffffff80 ;  /* 0xffffff8000037836 */ /* 0x004fca0000000000 */
[----:B------:R-:W-:-:S13]  /*90e0*/  ISETP.GT.AND P0, PT, R3, 0x3f, PT ;  /* 0x0000003f0300780c */ /* 0x000fda0003f04270 */
[----:B------:R-:W-:Y:S05]  /*90f0*/  @P0 BRA `(.L_x_3003) ;  /* 0x0000004800540947 */ /* 0x000fea0003800000 */
[----:B------:R-:W2:Y:S01]  /*9100*/  S2R R3, SR_CTAID.X ;  /* 0x0000000000037919 */ /* 0x000ea20000002500 */
[----:B------:R-:W4:Y:S01]  /*9110*/  LDC R8, c[0x0][0xbe8] ;  /* 0x0002fa00ff087b82 */ /* 0x000f220000000800 */
[----:B------:R-:W-:Y:S01]  /*9120*/  ULDC UR4, c[0x0][0xa88] ;  /* 0x0002a20000047ab9 */ /* 0x000fe20000000800 */
[----:B--2---:R-:W-:Y:S02]  /*9130*/  IMAD R0, R3, 0x40, R0 ;  /* 0x0000004003007824 */ /* 0x004fe400078e0200 */
[----:B----4-:R-:W-:Y:S02]  /*9140*/  IMAD R3, R8, UR4, RZ ;  /* 0x0000000408037c24 */ /* 0x010fe4000f8e02ff */
[----:B------:R-:W-:-:S05]  /*9150*/  VIADD R0, R0, 0xffffff80 ;  /* 0xffffff8000007836 */ /* 0x000fca0000000000 */
[----:B------:R-:W-:-:S13]  /*9160*/  ISETP.GE.AND P0, PT, R0, R3, PT ;  /* 0x000000030000720c */ /* 0x000fda0003f06270 */
[----:B------:R-:W-:Y:S05]  /*9170*/  @P0 BRA `(.L_x_3003) ;  /* 0x0000004800340947 */ /* 0x000fea0003800000 */
[----:B------:R-:W-:Y:S01]  /*9180*/  ISETP.NE.AND P0, PT, R8, 0x1, PT ;  /* 0x000000010800780c */ /* 0x000fe20003f05270 */
[----:B------:R-:W2:Y:S01]  /*9190*/  S2UR UR4, SR_CTAID.Z ;  /* 0x00000000000479c3 */ /* 0x000ea20000002700 */
[--C-:B------:R-:W-:Y:S01]  /*91a0*/  SHF.R.S32.HI R3, RZ, 0x1f, R2.reuse ;  /* 0x0000001fff037819 */ /* 0x100fe20000011402 */
[----:B------:R-:W-:Y:S01]  /*91b0*/  ULDC.64 UR6, c[0x0][0xbd0] ;  /* 0x0002f40000067ab9 */ /* 0x000fe20000000a00 */
[----:B------:R-:W-:Y:S02]  /*91c0*/  IMAD.MOV R7, RZ, RZ, -R2 ;  /* 0x000000ffff077224 */ /* 0x000fe400078e0a02 */
[----:B01----:R-:W-:-:S03]  /*91d0*/  IMAD.WIDE.U32 R4, R2, UR6, RZ ;  /* 0x0000000602047c25 */ /* 0x003fc6000f8e00ff */
[----:B------:R-:W0:Y:S01]  /*91e0*/  LDC.64 R12, c[0x0][0xbd8] ;  /* 0x0002f600ff0c7b82 */ /* 0x000e220000000a00 */
[----:B------:R-:W-:-:S04]  /*91f0*/  IMAD R3, R3, UR6, RZ ;  /* 0x0000000603037c24 */ /* 0x000fc8000f8e02ff */
[----:B------:R-:W-:Y:S02]  /*9200*/  IMAD R3, R2, UR7, R3 ;  /* 0x0000000702037c24 */ /* 0x000fe4000f8e0203 */
[----:B------:R-:W-:Y:S01]  /*9210*/  IMAD.MOV.U32 R2, RZ, RZ, R4 ;  /* 0x000000ffff027224 */ /* 0x000fe200078e0004 */
[----:B------:R-:W1:Y:S01]  /*9220*/  @P0 LDC R9, c[0x0][0xbec] ;  /* 0x0002fb00ff090b82 */ /* 0x000e620000000800 */
[----:B------:R-:W-:Y:S02]  /*9230*/  IMAD.IADD R3, R5, 0x1, R3 ;  /* 0x0000000105037824 */ /* 0x000fe400078e0203 */
[----:B------:R-:W-:-:S05]  /*9240*/  IMAD.MOV.U32 R5, RZ, RZ, R0 ;  /* 0x000000ffff057224 */ /* 0x000fca00078e0000 */
[----:B------:R-:W4:Y:S01]  /*9250*/  S2UR UR8, SR_CTAID.Y ;  /* 0x00000000000879c3 */ /* 0x000f220000002600 */
[----:B--2---:R-:W-:-:S07]  /*9260*/  USHF.R.S32.HI UR5, URZ, 0x1f, UR4 ;  /* 0x0000001f3f057899 */ /* 0x004fce0008011404 */
[----:B------:R-:W4:Y:S01]  /*9270*/  LDC R10, c[0x0][0xc50] ;  /* 0x00031400ff0a7b82 */ /* 0x000f220000000800 */
[C---:B0-----:R-:W-:Y:S02]  /*9280*/  IMAD R14, R12.reuse, UR5, RZ ;  /* 0x000000050c0e7c24 */ /* 0x041fe4000f8e02ff */
[----:B------:R-:W-:-:S04]  /*9290*/  IMAD.WIDE.U32 R2, R12, UR4, R2 ;  /* 0x000000040c027c25 */ /* 0x000fc8000f8e0002 */
[----:B------:R-:W-:Y:S01]  /*92a0*/  IMAD R13, R13, UR4, R14 ;  /* 0x000000040d0d7c24 */ /* 0x000fe2000f8e020e */
[----:B------:R-:W0:Y:S01]  /*92b0*/  @P0 LDC R11, c[0x0][0xbf0] ;  /* 0x0002fc00ff0b0b82 */ /* 0x000e220000000800 */
[----:B-1----:R-:W-:Y:S01]  /*92c0*/  @P0 IMAD.HI.U32 R6, R0, R9, RZ ;  /* 0x0000000900060227 */ /* 0x002fe200078e00ff */
[----:B------:R-:W-:-:S03]  /*92d0*/  ULDC.64 UR4, c[0x0][0xbe0] ;  /* 0x0002f80000047ab9 */ /* 0x000fc60000000a00 */
[----:B------:R-:W-:Y:S02]  /*92e0*/  IMAD.IADD R3, R13, 0x1, R3 ;  /* 0x000000010d037824 */ /* 0x000fe400078e0203 */
[----:B----4-:R-:W-:-:S04]  /*92f0*/  IMAD R9, R10, R7, UR8 ;  /* 0x000000080a097e24 */ /* 0x010fc8000f8e0207 */
[----:B------:R-:W-:Y:S01]  /*9300*/  IMAD.WIDE.U32 R2, R9, UR4, R2 ;  /* 0x0000000409027c25 */ /* 0x000fe2000f8e0002 */
[----:B------:R-:W-:Y:S02]  /*9310*/  SHF.R.S32.HI R4, RZ, 0x1f, R9 ;  /* 0x0000001fff047819 */ /* 0x000fe40000011409 */
[----:B0-----:R-:W-:-:S03]  /*9320*/  @P0 SHF.R.U32.HI R5, RZ, R11, R6 ;  /* 0x0000000bff050219 */ /* 0x001fc60000011606 */
[----:B------:R-:W-:Y:S01]  /*9330*/  IMAD R4, R4, UR4, RZ ;  /* 0x0000000404047c24 */ /* 0x000fe2000f8e02ff */
[----:B------:R-:W-:Y:S01]  /*9340*/  IADD3 R2, P0, R5, R2, RZ ;  /* 0x0000000205027210 */ /* 0x000fe20007f1e0ff */
[--C-:B------:R-:W-:Y:S02]  /*9350*/  IMAD.MOV R7, RZ, RZ, -R5.reuse ;  /* 0x000000ffff077224 */ /* 0x100fe400078e0a05 */
[----:B------:R-:W-:Y:S01]  /*9360*/  IMAD R4, R9, UR5, R4 ;  /* 0x0000000509047c24 */ /* 0x000fe2000f8e0204 */
[----:B------:R-:W-:Y:S01]  /*9370*/  SHF.R.S32.HI R9, RZ, 0x1f, R5 ;  /* 0x0000001fff097819 */ /* 0x000fe20000011405 */
[----:B------:R-:W-:Y:S01]  /*9380*/  IMAD R7, R8, R7, R0 ;  /* 0x0000000708077224 */ /* 0x000fe200078e0200 */
[----:B------:R-:W-:Y:S02]  /*9390*/  ULDC.64 UR4, c[0x0][0xbc8] ;  /* 0x0002f20000047ab9 */ /* 0x000fe40000000a00 */
[----:B------:R-:W-:Y:S02]  /*93a0*/  IADD3.X R3, R9, R3, R4, P0, !PT ;  /* 0x0000000309037210 */ /* 0x000fe400007fe404 */
[----:B------:R-:W-:Y:S01]  /*93b0*/  SHF.R.S32.HI R0, RZ, 0x1f, R7 ;  /* 0x0000001fff007819 */ /* 0x000fe20000011407 */
[----:B------:R-:W-:-:S04]  /*93c0*/  IMAD.WIDE.U32 R2, R7, UR4, R2 ;  /* 0x0000000407027c25 */ /* 0x000fc8000f8e0002 */
[----:B------:R-:W-:-:S04]  /*93d0*/  IMAD R0, R0, UR4, RZ ;  /* 0x0000000400007c24 */ /* 0x000fc8000f8e02ff */
[----:B------:R-:W-:Y:S01]  /*93e0*/  IMAD R5, R7, UR5, R0 ;  /* 0x0000000507057c24 */ /* 0x000fe2000f8e0200 */
[----:B------:R-:W-:Y:S02]  /*93f0*/  ULDC.64 UR4, c[0x0][0xba8] ;  /* 0x0002ea0000047ab9 */ /* 0x000fe40000000a00 */
[----:B------:R-:W-:Y:S02]  /*9400*/  LEA R4, P0, R2, UR4, 0x2 ;  /* 0x0000000402047c11 */ /* 0x000fe4000f8010ff */
[----:B------:R-:W-:-:S04]  /*9410*/  IADD3 R3, R3, R5, RZ ;  /* 0x0000000503037210 */ /* 0x000fc80007ffe0ff */
[----:B------:R-:W-:Y:S01]  /*9420*/  LEA.HI.X R5, R2, UR5, R3, 0x2, P0 ;  /* 0x0000000502057c11 */ /* 0x000fe200080f1403 */
[----:B------:R-:W-:-:S05]  /*9430*/  IMAD.MOV.U32 R3, RZ, RZ, -0x800000 ;  /* 0xff800000ff037424 */ /* 0x000fca00078e00ff */
[----:B------:R0:W-:Y:S01]  /*9440*/  STG.E desc[UR42][R4.64], R3 ;  /* 0x0000000304007986 */ /* 0x0001e2000c10192a */
[----:B------:R-:W-:Y:S05]  /*9450*/  BRA `(.L_x_3003) ;  /* 0x00000044007c7947 */ /* 0x000fea0003800000 */
.L_x_3001:
[----:B------:R-:W-:-:S08]  /*9460*/  NOP ;  /* 0x0000000000007918 */ /* 0x000fd00000000000 */
[----:B-1----:R-:W0:-:S00]  /*9470*/  USETMAXREG.DEALLOC.CTAPOOL 0x18 ;  /* 0x00000018000079c8 */ /* 0x002e0000080e0500 */
        /* <DEDUP_REMOVED lines=16> */
.L_x_3040:
[----:B------:R-:W-:Y:S01]  /*9580*/  ULDC UR7, c[0x0][0xc50] ;  /* 0x0003140000077ab9 */ /* 0x000fe20000000800 */
[----:B------:R-:W-:Y:S01]  /*9590*/  UMOV UR36, UR6 ;  /* 0x0000000600247c82 */ /* 0x000fe20008000000 */
[----:B------:R-:W-:-:S11]  /*95a0*/  UISETP.NE.AND UP0, UPT, UR7, 0x1, UPT ;  /* 0x000000010700788c */ /* 0x000fd6000bf05270 */
[----:B------:R-:W-:Y:S01]  /*95b0*/  @UP0 ULDC UR4, c[0x0][0xc54] ;  /* 0x0003150000040ab9 */ /* 0x000fe20000000800 */
[----:B------:R-:W-:Y:S01]  /*95c0*/  @UP0 ULDC UR8, c[0x0][0xc58] ;  /* 0x0003160000080ab9 */ /* 0x000fe20000000800 */
[----:B------:R-:W-:-:S04]  /*95d0*/  UIMAD.WIDE.U32 UR4, UR6, UR4, URZ ;  /* 0x00000004060472a5 */ /* 0x000fc8000f8e003f */
[----:B------:R-:W-:-:S12]  /*95e0*/  @UP0 USHF.R.U32.HI UR36, URZ, UR8, UR5 ;  /* 0x000000083f240299 */ /* 0x000fd80008011605 */
.L_x_3041:
        /* <DEDUP_REMOVED lines=32> */
[----:B0-----:R-:W-:Y:S01]  /*97f0*/  VIADD R2, R5, 0xffffffe ;  /* 0x0ffffffe05027836 */ /* 0x001fe20000000000 */
[----:B------:R-:W-:-:S05]  /*9800*/  IADD3 R5, RZ, -R6, RZ ;  /* 0x80000006ff057210 */ /* 0x000fca0007ffe0ff */
[----:B------:R0:W1:Y:S02]  /*9810*/  F2I.FTZ.U32.TRUNC.NTZ R3, R2 ;  /* 0x0000000200037305 */ /* 0x000064000021f000 */
[----:B0-----:R-:W-:Y:S02]  /*9820*/  IMAD.MOV.U32 R2, RZ, RZ, RZ ;  /* 0x000000ffff027224 */ /* 0x001fe400078e00ff */
[----:B-1----:R-:W-:-:S04]  /*9830*/  IMAD.MOV R7, RZ, RZ, -R3 ;  /* 0x000000ffff077224 */ /* 0x002fc800078e0a03 */
[----:B------:R-:W-:-:S04]  /*9840*/  IMAD R7, R7, R4, RZ ;  /* 0x0000000407077224 */ /* 0x000fc800078e02ff */
[----:B------:R-:W-:-:S04]  /*9850*/  IMAD.HI.U32 R3, R3, R7, R2 ;  /* 0x0000000703037227 */ /* 0x000fc800078e0002 */
[----:B------:R-:W-:Y:S01]  /*9860*/  IMAD.U32 R7, RZ, RZ, UR5 ;  /* 0x00000005ff077e24 */ /* 0x000fe2000f8e00ff */
[----:B------:R-:W-:-:S04]  /*9870*/  ULOP3.LUT UR5, UR5, UR4, URZ, 0x3c, !UPT ;  /* 0x0000000405057292 */ /* 0x000fc8000f8e3c3f */
[----:B------:R-:W-:Y:S02]  /*9880*/  IABS R2, R7 ;  /* 0x0000000700027213 */ /* 0x000fe40000000000 */
        /* <DEDUP_REMOVED lines=12> */
.L_x_3043:
[----:B0-----:R-:W2:Y:S01]  /*9950*/  LDL R3, [R1+0xc] ;  /* 0x00000c0001037983 */ /* 0x001ea20000100800 */
[----:B------:R-:W-:Y:S02]  /*9960*/  IMAD.MOV.U32 R6, RZ, RZ, RZ ;  /* 0x000000ffff067224 */ /* 0x000fe400078e00ff */
[----:B------:R-:W-:Y:S02]  /*9970*/  IMAD.MOV.U32 R9, RZ, RZ, 0x1 ;  /* 0x00000001ff097424 */ /* 0x000fe400078e00ff */
[----:B--2---:R-:W-:-:S05]  /*9980*/  IMAD R2, R3, UR40, RZ ;  /* 0x0000002803027c24 */ /* 0x004fca000f8e02ff */
[----:B------:R-:W-:Y:S01]  /*9990*/  VIADDMNMX R18, R2, R3, UR39, PT ;  /* 0x0000002702127e46 */ /* 0x000fe2000b800103 */
[----:B------:R0:W-:Y:S03]  /*99a0*/  STL [R1+0x8], R2 ;  /* 0x0000080201007387 */ /* 0x0001e60000100800 */
[----:B------:R-:W-:Y:S01]  /*99b0*/  ISETP.GT.AND P0, PT, R18, R2, PT ;  /* 0x000000021200720c */ /* 0x000fe20003f04270 */
[----:B------:R0:W-:-:S12]  /*99c0*/  STL [R1+0x10], R18 ;  /* 0x0000101201007387 */ /* 0x0001d80000100800 */
[----:B0-----:R-:W-:Y:S05]  /*99d0*/  @!P0 BRA `(.L_x_3042) ;  /* 0x0000003c005c8947 */ /* 0x001fea0003800000 */
        /* <DEDUP_REMOVED lines=22> */
[----:B0-----:R-:W-:Y:S05]  /*9b40*/  CALL.ABS.NOINC R2 ;  /* 0x0000000002007343 */ /* 0x001fea0003c00000 */
.L_x_3044:
        /* <DEDUP_REMOVED lines=20> */
.L_x_3046:
[----:B------:R0:W1:Y:S01]  /*9c90*/  LDC.64 R2, c[0x4][R16] ;  /* 0x0100000010027b82 */ /* 0x0000620000000a00 */
[----:B------:R-:W-:Y:S01]  /*9ca0*/  ULDC.64 UR6, c[0x4][0x118] ;  /* 0x0100460000067ab9 */ /* 0x000fe20000000a00 */
[----:B------:R-:W-:Y:S01]  /*9cb0*/  ULDC.64 UR8, c[0x4][0x120] ;  /* 0x0100480000087ab9 */ /* 0x000fe20000000a00 */
[----:B------:R-:W-:Y:S01]  /*9cc0*/  ULDC.64 UR4, c[0x4][0x50] ;  /* 0x0100140000047ab9 */ /* 0x000fe20000000a00 */
        /* <DEDUP_REMOVED lines=11> */
.L_x_3045:
        /* <DEDUP_REMOVED lines=8> */
[----:B0-----:R-:W0:Y:S02]  /*9e00*/  LDC.64 R2, c[0x0][0x418] ;  /* 0x00010600ff027b82 */ /* 0x001e240000000a00 */
[----:B0-----:R-:W-:-:S04]  /*9e10*/  ISETP.NE.U32.AND P0, PT, R2, RZ, PT ;  /* 0x000000ff0200720c */ /* 0x001fc80003f05070 */
[----:B------:R-:W-:-:S04]  /*9e20*/  ISETP.NE.AND.EX P1, PT, R3, RZ, PT, P0 ;  /* 0x000000ff0300720c */ /* 0x000fc80003f25300 */
[----:B------:R-:W-:-:S05]  /*9e30*/  P2R R4, PR, RZ, 0x2 ;  /* 0x00000002ff047803 */ /* 0x000fca0000000000 */
[----:B------:R0:W-:Y:S01]  /*9e40*/  STL [R1], R4 ;  /* 0x0000000401007387 */ /* 0x0001e20000100800 */
[----:B--2---:R-:W-:Y:S02]  /*9e50*/  SHF.R.S32.HI R18, RZ, 0x1f, R17 ;  /* 0x0000001fff127819 */ /* 0x004fe40000011411 */
[----:B------:R-:W-:Y:S01]  /*9e60*/  SEL R16, R17, RZ, !P1 ;  /* 0x000000ff11107207 */ /* 0x000fe20004800000 */
[----:B0-----:R-:W-:Y:S06]  /*9e70*/  BRA.DIV UR4, `(.L_x_3047) ;  /* 0x0000003e049c7947 */ /* 0x001fec000b800000 */
[----:B------:R0:W1:Y:S02]  /*9e80*/  SHFL.IDX PT, R14, R19, RZ, 0x1f ;  /* 0x00001fff130e7589 */ /* 0x00006400000e0000 */
.L_x_3143:
[----:B------:R2:W-:Y:S01]  /*9e90*/  STL [R1+0x4], R0 ;  /* 0x0000040001007387 */ /* 0x0005e20000100800 */
[----:B-1----:R-:W-:Y:S02]  /*9ea0*/  ISETP.NE.AND P0, PT, R14, RZ, PT ;  /* 0x000000ff0e00720c */ /* 0x002fe40003f05270 */
[----:B------:R-:W-:-:S04]  /*9eb0*/  PLOP3.LUT P2, PT, PT, PT, PT, 0x8, 0x0 ;  /* 0x000000000000781c */ /* 0x000fc80003f4e170 */
[----:B0-----:R-:W-:-:S07]  /*9ec0*/  P2R R19, PR, RZ, 0x4 ;  /* 0x00000004ff137803 */ /* 0x001fce0000000000 */
[----:B--2---:R-:W-:Y:S05]  /*9ed0*/  @P0 BRA `(.L_x_3048) ;  /* 0x0000000000e00947 */ /* 0x004fea0003800000 */
[----:B------:R-:W-:-:S03]  /*9ee0*/  UMOV UR4, 0xffffffff ;  /* 0xffffffff00047882 */ /* 0x000fc60000000000 */
[----:B------:R-:W-:Y:S05]  /*9ef0*/  BRA.DIV UR4, `(.L_x_3049) ;  /* 0x0000003e049c7947 */ /* 0x000fea000b800000 */
[----:B------:R-:W-:-:S13]  /*9f00*/  ELECT P6, URZ, PT ;  /* 0x00000000003f782f */ /* 0x000fda00038c0000 */
.L_x_3146:
[----:B------:R-:W-:Y:S05]  /*9f10*/  @!P6 BRA `(.L_x_3048) ;  /* 0x0000000000d0e947 */ /* 0x000fea0003800000 */
[----:B------:R-:W-:Y:S01]  /*9f20*/  IMAD.MOV.U32 R16, RZ, RZ, R17 ;  /* 0x000000ffff107224 */ /* 0x000fe200078e0011 */
[----:B------:R-:W-:Y:S06]  /*9f30*/  @!P1 BRA `(.L_x_3050) ;  /* 0x00000000004c9947 */ /* 0x000fec0003800000 */
[----:B------:R-:W0:Y:S01]  /*9f40*/  LDC R6, c[0x0][0x43c] ;  /* 0x00010f00ff067b82 */ /* 0x000e220000000800 */
[----:B------:R-:W-:Y:S01]  /*9f50*/  IMAD.MOV.U32 R7, RZ, RZ, R0 ;  /* 0x000000ffff077224 */ /* 0x000fe200078e0000 */
[----:B------:R-:W-:Y:S01]  /*9f60*/  ULDC.64 UR4, c[0x0][0x428] ;  /* 0x00010a0000047ab9 */ /* 0x000fe20000000a00 */
[----:B0-----:R-:W-:-:S13]  /*9f70*/  ISETP.NE.AND P0, PT, R6, 0x1, PT ;  /* 0x000000010600780c */ /* 0x001fda0003f05270 */
[----:B------:R-:W0:Y:S02]  /*9f80*/  @P0 LDC.64 R4, c[0x0][0x440] ;  /* 0x00011000ff040b82 */ /* 0x000e240000000a00 */
[----:B0-----:R-:W-:-:S04]  /*9f90*/  @P0 IMAD.HI.U32 R0, R7, R4, RZ ;  /* 0x0000000407000227 */ /* 0x001fc800078e00ff */
[----:B------:R-:W-:Y:S01]  /*9fa0*/  IMAD.MOV.U32 R4, RZ, RZ, R7 ;  /* 0x000000ffff047224 */ /* 0x000fe200078e0007 */
[----:B------:R-:W-:Y:S01]  /*9fb0*/  @P0 SHF.R.U32.HI R4, RZ, R5, R0 ;  /* 0x00000005ff040219 */ /* 0x000fe20000011600 */
[----:B------:R-:W-:-:S04]  /*9fc0*/  IMAD R0, R18, UR4, RZ ;  /* 0x0000000412007c24 */ /* 0x000fc8000f8e02ff */
[----:B------:R-:W-:-:S04]  /*9fd0*/  IMAD.MOV R5, RZ, RZ, -R4 ;  /* 0x000000ffff057224 */ /* 0x000fc800078e0a04 */
[----:B------:R-:W-:Y:S01]  /*9fe0*/  IMAD R7, R6, R5, R7 ;  /* 0x0000000506077224 */ /* 0x000fe200078e0207 */
[----:B------:R-:W-:-:S04]  /*9ff0*/  SHF.R.S32.HI R5, RZ, 0x1f, R4 ;  /* 0x0000001fff057819 */ /* 0x000fc80000011404 */
[----:B------:R0:W-:Y:S01]  /*a000*/  STL [R1+0x4], R7 ;  /* 0x0000040701007387 */ /* 0x0001e20000100800 */
[----:B------:R-:W-:-:S03]  /*a010*/  IMAD.WIDE.U32 R4, R17, UR4, R4 ;  /* 0x0000000411047c25 */ /* 0x000fc6000f8e0004 */
[----:B------:R-:W-:Y:S01]  /*a020*/  LEA R2, P0, R4, R2, 0x2 ;  /* 0x0000000204027211 */ /* 0x000fe200078010ff */
[----:B0-----:R-:W-:-:S05]  /*a030*/  IMAD R7, R17, UR5, R0 ;  /* 0x0000000511077c24 */ /* 0x001fca000f8e0200 */
[----:B------:R-:W-:-:S04]  /*a040*/  IADD3 R0, R5, R7, RZ ;  /* 0x0000000705007210 */ /* 0x000fc80007ffe0ff */
[----:B------:R-:W-:-:S05]  /*a050*/  LEA.HI.X R3, R4, R3, R0, 0x2, P0 ;  /* 0x0000000304037211 */ /* 0x000fca00000f1400 */
[----:B------:R0:W5:Y:S02]  /*a060*/  LDG.E R16, desc[UR42][R2.64] ;  /* 0x0000002a02107981 */ /* 0x000164000c1e1900 */
.L_x_3050:
[----:B------:R-:W-:Y:S01]  /*a070*/  IMAD.MOV.U32 R0, RZ, RZ, 0x1 ;  /* 0x00000001ff007424 */ /* 0x000fe200078e00ff */
[----:B------:R-:W0:Y:S04]  /*a080*/  S2R R8, SR_TID.X ;  /* 0x0000000000087919 */ /* 0x000e280000002100 */
[----:B------:R-:W-:-:S04]  /*a090*/  SHF.L.U32 R0, R0, 0x1f, RZ ;  /* 0x0000001f00007819 */ /* 0x000fc800000006ff */
[----:B------:R-:W1:Y:S01]  /*a0a0*/  SYNCS.PHASECHK.TRANS64.TRYWAIT P0, [UR38+0x28c40], R0 ;  /* 0x028c4000ff0075a7 */ /* 0x000e620008000166 */
[----:B0-----:R-:W-:-:S04]  /*a0b0*/  LOP3.LUT R2, R8, 0x7f, RZ, 0xc0, !PT ;  /* 0x0000007f08027812 */ /* 0x001fc800078ec0ff */
[----:B------:R-:W-:Y:S01]  /*a0c0*/  ISETP.NE.AND P1, PT, R2, RZ, PT ;  /* 0x000000ff0200720c */ /* 0x000fe20003f25270 */
[----:B-1----:R-:W-:-:S12]  /*a0d0*/  @!P0 BRA `(.L_x_3051) ;  /* 0x0000003c00448947 */ /* 0x002fd80003800000 */
.L_x_3147:
[----:B------:R-:W-:Y:S05]  /*a0e0*/  @P1 BRA `(.L_x_3052) ;  /* 0x0000000000181947 */ /* 0x000fea0003800000 */
[----:B------:R-:W1:Y:S01]  /*a0f0*/  S2R R2, SR_TID.X ;  /* 0x0000000000027919 */ /* 0x000e620000002100 */
[----:B0-----:R-:W-:-:S04]  /*a100*/  IMAD.MOV.U32 R0, RZ, RZ, 0x2000 ;  /* 0x00002000ff007424 */ /* 0x001fc800078e00ff */
[----:B------:R2:W-:Y:S01]  /*a110*/  SYNCS.ARRIVE.TRANS64 RZ, [UR38+0x28c30], R0 ;  /* 0x028c3000ffff79a7 */ /* 0x0005e20008000026 */
[----:B-1----:R-:W-:-:S13]  /*a120*/  LOP3.LUT P0, RZ, R2, 0x1f, RZ, 0xc0, !PT ;  /* 0x0000001f02ff7812 */ /* 0x002fda000780c0ff */
[----:B--2---:R-:W-:Y:S05]  /*a130*/  @!P0 BRA `(.L_x_3052) ;  /* 0x0000000000048947 */ /* 0x004fea0003800000 */
[----:B------:R-:W-:Y:S01]  /*a140*/  BPT.TRAP 0x1 ;  /* 0x000000040000795c */ /* 0x000fe20000300000 */
.L_x_3052:
[----:B0-----:R-:W2:Y:S01]  /*a150*/  LDL R0, [R1+0x4] ;  /* 0x0000040001007983 */ /* 0x001ea20000100800 */
[----:B------:R-:W-:Y:S01]  /*a160*/  ULDC.64 UR4, c[0x0][0x198] ;  /* 0x0000660000047ab9 */ /* 0x000fe20000000a00 */
[----:B-----5:R-:W-:Y:S01]  /*a170*/  R2UR UR13, R16 ;  /* 0x00000000100d72ca */ /* 0x020fe200000e0000 */
[----:B------:R-:W-:Y:S01]  /*a180*/  UIADD3 UR4, UP0, UR4, 0x370, URZ ;  /* 0x0000037004047890 */ /* 0x000fe2000ff1e03f */
[----:B------:R-:W-:Y:S01]  /*a190*/  PLOP3.LUT P0, PT, PT, PT, PT, 0x80, 0x0 ;  /* 0x000000000000781c */ /* 0x000fe20003f0f070 */
[----:B------:R-:W-:Y:S02]  /*a1a0*/  UIADD3 UR8, UR38, 0x22400, URZ ;  /* 0x0002240026087890 */ /* 0x000fe4000fffe03f */
[----:B------:R-:W-:Y:S01]  /*a1b0*/  UIADD3 UR9, UR38, 0x28c30, URZ ;  /* 0x00028c3026097890 */ /* 0x000fe2000fffe03f */
[----:B------:R-:W-:Y:S01]  /*a1c0*/  P2R R19, PR, RZ, 0x1 ;  /* 0x00000001ff137803 */ /* 0x000fe20000000000 */
[----:B------:R-:W-:Y:S01]  /*a1d0*/  UIADD3.X UR5, URZ, UR5, URZ, UP0, !UPT ;  /* 0x000000053f057290 */ /* 0x000fe200087fe43f */
[----:B------:R-:W-:Y:S01]  /*a1e0*/  UMOV UR6, 0x0 ;  /* 0x0000000000067882 */ /* 0x000fe20000000000 */
[----:B------:R-:W-:Y:S01]  /*a1f0*/  UMOV UR7, 0x14f00000 ;  /* 0x14f0000000077882 */ /* 0x000fe20000000000 */
[----:B------:R-:W-:Y:S01]  /*a200*/  UMOV UR10, URZ ;  /* 0x0000003f000a7c82 */ /* 0x000fe20008000000 */
[----:B------:R-:W-:Y:S01]  /*a210*/  UMOV UR12, UR36 ;  /* 0x00000024000c7c82 */ /* 0x000fe20008000000 */
[----:B--2---:R-:W-:-:S13]  /*a220*/  R2UR UR11, R0 ;  /* 0x00000000000b72ca */ /* 0x004fda00000e0000 */
[----:B------:R-:W-:-:S09]  /*a230*/  USHF.L.U32 UR11, UR11, 0x6, URZ ;  /* 0x000000060b0b7899 */ /* 0x000fd2000800063f */
[----:B------:R0:W-:Y:S02]  /*a240*/  UTMALDG.4D [UR8], [UR4], desc[UR6] ;  /* 0x00000608040075b4 */ /* 0x0001e40008019000 */
[----:B0-----:R-:W-:Y:S01]  /*a250*/  NOP ;  /* 0x0000000000007918 */ /* 0x001fe20000000000 */
.L_x_3048:
        /* <DEDUP_REMOVED lines=11> */
[----:B------:R-:W-:Y:S01]  /*a310*/  MOV R8, 0x70 ;  /* 0x0000007000087802 */ /* 0x000fe20000000f00 */
[----:B------:R-:W0:Y:S01]  /*a320*/  LDC.64 R2, c[0x4][R2] ;  /* 0x0100000002027b82 */ /* 0x000e220000000a00 */
[----:B------:R-:W-:Y:S02]  /*a330*/  IMAD.U32 R5, RZ, RZ, UR5 ;  /* 0x00000005ff057e24 */ /* 0x000fe4000f8e00ff */
[----:B------:R-:W-:Y:S02]  /*a340*/  IMAD.U32 R6, RZ, RZ, UR6 ;  /* 0x00000006ff067e24 */ /* 0x000fe4000f8e00ff */
[----:B------:R-:W-:-:S02]  /*a350*/  IMAD.U32 R7, RZ, RZ, UR7 ;  /* 0x00000007ff077e24 */ /* 0x000fc4000f8e00ff */
[----:B------:R-:W-:Y:S02]  /*a360*/  IMAD.U32 R10, RZ, RZ, UR8 ;  /* 0x00000008ff0a7e24 */ /* 0x000fe4000f8e00ff */
[----:B------:R-:W-:Y:S02]  /*a370*/  IMAD.U32 R11, RZ, RZ, UR9 ;  /* 0x00000009ff0b7e24 */ /* 0x000fe4000f8e00ff */
[----:B------:R-:W-:Y:S02]  /*a380*/  IMAD.MOV.U32 R12, RZ, RZ, 0x1 ;  /* 0x00000001ff0c7424 */ /* 0x000fe400078e00ff */
[----:B------:R-:W-:-:S07]  /*a390*/  IMAD.MOV.U32 R13, RZ, RZ, RZ ;  /* 0x000000ffff0d7224 */ /* 0x000fce00078e00ff */
[----:B------:R-:W-:-:S07]  /*a3a0*/  LEPC R20, `(.L_x_3053) ;  /* 0x000000001014794e */ /* 0x000fce0000000000 */
[----:B0-----:R-:W-:Y:S05]  /*a3b0*/  CALL.ABS.NOINC R2 ;  /* 0x0000000002007343 */ /* 0x001fea0003c00000 */
.L_x_3053:
[----:B------:R-:W0:Y:S01]  /*a3c0*/  S2R R4, SR_CTAID.Z ;  /* 0x0000000000047919 */ /* 0x000e220000002700 */
[----:B------:R-:W1:Y:S01]  /*a3d0*/  LDC R9, c[0x0][0x448] ;  /* 0x00011200ff097b82 */ /* 0x000e620000000800 */
[----:B------:R-:W-:Y:S01]  /*a3e0*/  USHF.R.S32.HI UR4, URZ, 0x1f, UR36 ;  /* 0x0000001f3f047899 */ /* 0x000fe20008011424 */
[----:B------:R-:W2:Y:S01]  /*a3f0*/  S2R R12, SR_TID.X ;  /* 0x00000000000c7919 */ /* 0x000ea20000002100 */
[----:B------:R-:W-:Y:S02]  /*a400*/  ULDC.64 UR8, c[0x0][0x2d8] ;  /* 0x0000b60000087ab9 */ /* 0x000fe40000000a00 */
[----:B------:R-:W-:Y:S01]  /*a410*/  UIMAD UR6, UR4, UR8, URZ ;  /* 0x00000008040672a4 */ /* 0x000fe2000f8e023f */
[----:B------:R-:W3:Y:S02]  /*a420*/  S2R R10, SR_CTAID.X ;  /* 0x00000000000a7919 */ /* 0x000ee40000002500 */
[----:B------:R-:W4:Y:S01]  /*a430*/  LDC.64 R2, c[0x0][0x2e0] ;  /* 0x0000b800ff027b82 */ /* 0x000f220000000a00 */
[----:B------:R-:W-:-:S02]  /*a440*/  UIMAD.WIDE.U32 UR4, UR36, UR8, URZ ;  /* 0x00000008240472a5 */ /* 0x000fc4000f8e003f */
[----:B------:R-:W-:-:S04]  /*a450*/  UIMAD UR6, UR36, UR9, UR6 ;  /* 0x00000009240672a4 */ /* 0x000fc8000f8e0206 */
[----:B------:R-:W-:Y:S01]  /*a460*/  UIADD3 UR5, UR5, UR6, URZ ;  /* 0x0000000605057290 */ /* 0x000fe2000fffe03f */
[----:B-1----:R-:W-:Y:S02]  /*a470*/  ISETP.NE.AND P0, PT, R9, 0x1, PT ;  /* 0x000000010900780c */ /* 0x002fe40003f05270 */
[----:B0-----:R-:W-:Y:S02]  /*a480*/  SHF.R.S32.HI R5, RZ, 0x1f, R4 ;  /* 0x0000001fff057819 */ /* 0x001fe40000011404 */
[----:B--2---:R-:W-:-:S03]  /*a490*/  LOP3.LUT R11, R12, 0x7f, RZ, 0xc0, !PT ;  /* 0x0000007f0c0b7812 */ /* 0x004fc600078ec0ff */
[----:B----4-:R-:W-:-:S06]  /*a4a0*/  IMAD R0, R5, R2, RZ ;  /* 0x0000000205007224 */ /* 0x010fcc00078e02ff */
[----:B------:R-:W0:Y:S01]  /*a4b0*/  @P0 LDC R7, c[0x0][0x44c] ;  /* 0x00011300ff070b82 */ /* 0x000e220000000800 */
[C---:B------:R-:W-:Y:S02]  /*a4c0*/  IMAD R5, R4.reuse, R3, R0 ;  /* 0x0000000304057224 */ /* 0x040fe400078e0200 */
[----:B------:R-:W-:Y:S01]  /*a4d0*/  IMAD.WIDE.U32 R2, R4, R2, UR4 ;  /* 0x0000000404027e25 */ /* 0x000fe2000f8e0002 */
[----:B------:R-:W-:-:S04]  /*a4e0*/  ULDC.64 UR4, c[0x0][0x2d0] ;  /* 0x0000b40000047ab9 */ /* 0x000fc80000000a00 */
[----:B------:R-:W1:Y:S01]  /*a4f0*/  @P0 LDC R0, c[0x0][0x450] ;  /* 0x00011400ff000b82 */ /* 0x000e620000000800 */
[----:B------:R-:W-:Y:S01]  /*a500*/  IMAD.IADD R3, R3, 0x1, R5 ;  /* 0x0000000103037824 */ /* 0x000fe200078e0205 */
[----:B------:R-:W-:Y:S01]  /*a510*/  SHF.R.U32.HI R5, RZ, 0x3, R11 ;  /* 0x00000003ff057819 */ /* 0x000fe2000001160b */
[----:B------:R-:W-:-:S05]  /*a520*/  IMAD.SHL.U32 R4, R12, 0x10, RZ ;  /* 0x000000100c047824 */ /* 0x000fca00078e00ff */
[----:B------:R-:W-:-:S05]  /*a530*/  LOP3.LUT R4, R5, 0x70, R4, 0xf8, !PT ;  /* 0x0000007005047812 */ /* 0x000fca00078ef804 */
[----:B---3--:R-:W-:-:S04]  /*a540*/  IMAD R6, R10, 0x40, R4 ;  /* 0x000000400a067824 */ /* 0x008fc800078e0204 */
[----:B0-----:R-:W-:-:S04]  /*a550*/  @P0 IMAD.HI.U32 R7, R6, R7, RZ ;  /* 0x0000000706070227 */ /* 0x001fc800078e00ff */
[----:B------:R-:W-:Y:S01]  /*a560*/  IMAD.MOV.U32 R4, RZ, RZ, R6 ;  /* 0x000000ffff047224 */ /* 0x000fe200078e0006 */
[----:B-1----:R-:W-:-:S05]  /*a570*/  @P0 SHF.R.U32.HI R4, RZ, R0, R7 ;  /* 0x00000000ff040219 */ /* 0x002fca0000011607 */
        /* <DEDUP_REMOVED lines=15> */
[----:B------:R-:W-:Y:S01]  /*a670*/  IADD3 R3, R3, R4, RZ ;  /* 0x0000000403037210 */ /* 0x000fe20007ffe0ff */
[----:B------:R-:W-:-:S03]  /*a680*/  IMAD.SHL.U32 R4, R11, 0x8, RZ ;  /* 0x000000080b047824 */ /* 0x000fc600078e00ff */
[----:B------:R-:W-:Y:S01]  /*a690*/  LEA.HI.X R3, R2, UR5, R3, 0x1, P0 ;  /* 0x0000000502037c11 */ /* 0x000fe200080f0c03 */
[----:B------:R-:W-:-:S05]  /*a6a0*/  IMAD.SHL.U32 R2, R12, 0x8, RZ ;  /* 0x000000080c027824 */ /* 0x000fca00078e00ff */
[C---:B------:R-:W-:Y:S02]  /*a6b0*/  LOP3.LUT R8, R2.reuse, 0x38, RZ, 0xc0, !PT ;  /* 0x0000003802087812 */ /* 0x040fe400078ec0ff */
[----:B------:R-:W-:Y:S02]  /*a6c0*/  LOP3.LUT R2, R2, 0x1f8, RZ, 0xc0, !PT ;  /* 0x000001f802027812 */ /* 0x000fe400078ec0ff */
[----:B------:R-:W-:Y:S01]  /*a6d0*/  ISETP.GE.AND P0, PT, R8, UR4, PT ;  /* 0x0000000408007c0c */ /* 0x000fe2000bf06270 */
[----:B------:R-:W-:Y:S01]  /*a6e0*/  UMOV UR4, 0xffffffff ;  /* 0xffffffff00047882 */ /* 0x000fe20000000000 */
[----:B------:R-:W-:-:S04]  /*a6f0*/  LOP3.LUT R7, R2, 0x38, R12, 0x78, !PT ;  /* 0x0000003802077812 */ /* 0x000fc800078e780c */
[----:B------:R-:W-:Y:S01]  /*a700*/  LOP3.LUT R4, R7, 0x200, R4, 0xf8, !PT ;  /* 0x0000020007047812 */ /* 0x000fe200078ef804 */
[----:B------:R-:W-:Y:S06]  /*a710*/  BRA.DIV UR4, `(.L_x_3054) ;  /* 0x0000003604cc7947 */ /* 0x000fec000b800000 */
[----:B------:R-:W0:Y:S01]  /*a720*/  SHFL.IDX PT, R7, R0, RZ, 0x181f ;  /* 0x00181fff00077589 */ /* 0x000e2200000e0000 */
[----:B------:R-:W-:Y:S01]  /*a730*/  ULDC UR4, c[0x0][0x288] ;  /* 0x0000a20000047ab9 */ /* 0x000fe20000000800 */
[----:B------:R-:W-:Y:S02]  /*a740*/  IMAD R5, R10, 0x40, R5 ;  /* 0x000000400a057824 */ /* 0x000fe400078e0205 */
[----:B------:R-:W1:Y:S01]  /*a750*/  SHFL.IDX PT, R6, R3, RZ, 0x181f ;  /* 0x00181fff03067589 */ /* 0x000e6200000e0000 */
[----:B------:R-:W-:Y:S02]  /*a760*/  IMAD R2, R9, UR4, RZ ;  /* 0x0000000409027c24 */ /* 0x000fe4000f8e02ff */
[C---:B------:R-:W-:Y:S01]  /*a770*/  VIADD R11, R5.reuse, 0x10 ;  /* 0x00000010050b7836 */ /* 0x040fe20000000000 */
[----:B------:R-:W2:Y:S02]  /*a780*/  SHFL.IDX PT, R14, R0, 0x1, 0x181f ;  /* 0x00381f00000e7f89 */ /* 0x000ea400000e0000 */
[----:B------:R-:W-:-:S13]  /*a790*/  ISETP.GE.AND P1, PT, R5, R2, PT ;  /* 0x000000020500720c */ /* 0x000fda0003f26270 */
[----:B------:R-:W-:Y:S02]  /*a7a0*/  @!P1 LEA R9, R4, UR38, 0x1 ;  /* 0x0000002604099c11 */ /* 0x000fe4000f8e08ff */
[----:B0-----:R-:W-:-:S05]  /*a7b0*/  @!P1 LEA R7, P2, R8, R7, 0x1 ;  /* 0x0000000708079211 */ /* 0x001fca00078408ff */
[----:B-1----:R-:W-:-:S05]  /*a7c0*/  @!P1 IMAD.X R6, RZ, RZ, R6, P2 ;  /* 0x000000ffff069224 */ /* 0x002fca00010e0606 */
[----:B------:R-:W-:-:S04]  /*a7d0*/  @!P1 LOP3.LUT R7, R7, R6, RZ, 0x3c, !PT ;  /* 0x0000000607079212 */ /* 0x000fc800078e3cff */
[----:B------:R-:W-:-:S04]  /*a7e0*/  @!P1 LOP3.LUT R6, R7, R6, RZ, 0x3c, !PT ;  /* 0x0000000607069212 */ /* 0x000fc800078e3cff */
[----:B------:R-:W-:-:S05]  /*a7f0*/  @!P1 LOP3.LUT R7, R7, R6, RZ, 0x3c, !PT ;  /* 0x0000000607079212 */ /* 0x000fca00078e3cff */
[----:B------:R0:W-:Y:S01]  /*a800*/  @!P1 LDGSTS.E.BYPASS.LTC128B.128 [R9+0x20400], desc[UR42][R6.64], !P0 ;  /* 0x2040000006099fae */ /* 0x0001e2000c101d6a */
[----:B------:R-:W-:Y:S01]  /*a810*/  ISETP.GE.AND P1, PT, R11, R2, PT ;  /* 0x000000020b00720c */ /* 0x000fe20003f26270 */
[----:B------:R-:W-:Y:S02]  /*a820*/  VIADD R11, R5, 0x20 ;  /* 0x00000020050b7836 */ /* 0x000fe40000000000 */
[----:B0-----:R-:W0:Y:S10]  /*a830*/  SHFL.IDX PT, R6, R3, 0x1, 0x181f ;  /* 0x00381f0003067f89 */ /* 0x001e3400000e0000 */
[----:B--2---:R-:W-:-:S02]  /*a840*/  @!P1 LEA R7, P2, R8, R14, 0x1 ;  /* 0x0000000e08079211 */ /* 0x004fc400078408ff */
[----:B------:R-:W-:Y:S01]  /*a850*/  @!P1 LEA R9, R4, UR38, 0x1 ;  /* 0x0000002604099c11 */ /* 0x000fe2000f8e08ff */
[----:B------:R-:W1:Y:S02]  /*a860*/  SHFL.IDX PT, R14, R0, 0x2, 0x181f ;  /* 0x00581f00000e7f89 */ /* 0x000e6400000e0000 */
[----:B0-----:R-:W-:-:S05]  /*a870*/  @!P1 IMAD.X R6, RZ, RZ, R6, P2 ;  /* 0x000000ffff069224 */ /* 0x001fca00010e0606 */
[----:B------:R-:W-:-:S04]  /*a880*/  @!P1 LOP3.LUT R7, R7, R6, RZ, 0x3c, !PT ;  /* 0x0000000607079212 */ /* 0x000fc800078e3cff */
[----:B------:R-:W-:-:S04]  /*a890*/  @!P1 LOP3.LUT R6, R7, R6, RZ, 0x3c, !PT ;  /* 0x0000000607069212 */ /* 0x000fc800078e3cff */
[----:B------:R-:W-:-:S05]  /*a8a0*/  @!P1 LOP3.LUT R7, R7, R6, RZ, 0x3c, !PT ;  /* 0x0000000607079212 */ /* 0x000fca00078e3cff */
[----:B------:R0:W-:Y:S01]  /*a8b0*/  @!P1 LDGSTS.E.BYPASS.LTC128B.128 [R9+0x20c00], desc[UR42][R6.64], !P0 ;  /* 0x20c0000006099fae */ /* 0x0001e2000c101d6a */
[----:B------:R-:W-:-:S03]  /*a8c0*/  ISETP.GE.AND P1, PT, R11, R2, PT ;  /* 0x000000020b00720c */ /* 0x000fc60003f26270 */
[----:B0-----:R-:W0:Y:S10]  /*a8d0*/  SHFL.IDX PT, R6, R3, 0x2, 0x181f ;  /* 0x00581f0003067f89 */ /* 0x001e3400000e0000 */
[----:B-1----:R-:W-:-:S02]  /*a8e0*/  @!P1 LEA R7, P2, R8, R14, 0x1 ;  /* 0x0000000e08079211 */ /* 0x002fc400078408ff */
[----:B------:R-:W-:Y:S01]  /*a8f0*/  @!P1 LEA R9, R4, UR38, 0x1 ;  /* 0x0000002604099c11 */ /* 0x000fe2000f8e08ff */
[----:B------:R-:W1:Y:S04]  /*a900*/  SHFL.IDX PT, R3, R3, 0x3, 0x181f ;  /* 0x00781f0003037f89 */ /* 0x000e6800000e0000 */
[----:B------:R2:W3:Y:S01]  /*a910*/  SHFL.IDX PT, R14, R0, 0x3, 0x181f ;  /* 0x00781f00000e7f89 */ /* 0x0004e200000e0000 */
[----:B0-----:R-:W-:-:S05]  /*a920*/  @!P1 IMAD.X R6, RZ, RZ, R6, P2 ;  /* 0x000000ffff069224 */ /* 0x001fca00010e0606 */
[----:B------:R-:W-:-:S04]  /*a930*/  @!P1 LOP3.LUT R7, R7, R6, RZ, 0x3c, !PT ;  /* 0x0000000607079212 */ /* 0x000fc800078e3cff */
[----:B------:R-:W-:-:S04]  /*a940*/  @!P1 LOP3.LUT R6, R7, R6, RZ, 0x3c, !PT ;  /* 0x0000000607069212 */ /* 0x000fc800078e3cff */
[----:B------:R-:W-:-:S05]  /*a950*/  @!P1 LOP3.LUT R7, R7, R6, RZ, 0x3c, !PT ;  /* 0x0000000607079212 */ /* 0x000fca00078e3cff */
[----:B-1-3--:R2:W-:Y:S02]  /*a960*/  @!P1 LDGSTS.E.BYPASS.LTC128B.128 [R9+0x21400], desc[UR42][R6.64], !P0 ;  /* 0x2140000006099fae */ /* 0x00a5e4000c101d6a */
.L_x_3156:
[----:B------:R-:W-:-:S04]  /*a970*/  IADD3 R5, R5, 0x30, RZ ;  /* 0x0000003005057810 */ /* 0x000fc80007ffe0ff */
[----:B------:R-:W-:-:S13]  /*a980*/  ISETP.GE.AND P1, PT, R5, R2, PT ;  /* 0x000000020500720c */ /* 0x000fda0003f26270 */
[----:B------:R-:W-:Y:S02]  /*a990*/  @!P1 LEA R2, P2, R8, R14, 0x1 ;  /* 0x0000000e08029211 */ /* 0x000fe400078408ff */
[----:B------:R-:W-:Y:S01]  /*a9a0*/  @!P1 LEA R5, R4, UR38, 0x1 ;  /* 0x0000002604059c11 */ /* 0x000fe2000f8e08ff */
[----:B------:R-:W-:Y:S02]  /*a9b0*/  IMAD.MOV.U32 R4, RZ, RZ, 0x1 ;  /* 0x00000001ff047424 */ /* 0x000fe400078e00ff */
[----:B------:R-:W-:-:S03]  /*a9c0*/  @!P1 IMAD.X R3, RZ, RZ, R3, P2 ;  /* 0x000000ffff039224 */ /* 0x000fc600010e0603 */
[----:B------:R-:W-:Y:S02]  /*a9d0*/  SHF.L.U32 R4, R4, 0x1f, RZ ;  /* 0x0000001f04047819 */ /* 0x000fe400000006ff */
[----:B------:R-:W-:Y:S01]  /*a9e0*/  @!PT LDS RZ, [RZ] ;  /* 0x00000000fffff984 */ /* 0x000fe20000000800 */
[----:B------:R-:W-:Y:S01]  /*a9f0*/  @!PT LDS RZ, [RZ] ;  /* 0x00000000fffff984 */ /* 0x000fe20000000800 */
[----:B------:R-:W-:Y:S01]  /*aa00*/  @!PT LDS RZ, [RZ] ;  /* 0x00000000fffff984 */ /* 0x000fe20000000800 */
[----:B------:R0:W-:Y:S01]  /*aa10*/  @!P1 LDGSTS.E.BYPASS.LTC128B.128 [R5+0x21c00], desc[UR42][R2.64], !P0 ;  /* 0x21c0000002059fae */ /* 0x0001e2000c101d6a */
[----:B------:R-:W-:Y:S01]  /*aa20*/  NOP ;  /* 0x0000000000007918 */ /* 0x000fe20000000000 */
[----:B------:R-:W-:Y:S02]  /*aa30*/  SYNCS.ARRIVE.TRANS64.RED.A0T1 RZ, [UR38+0x28c00], RZ ;  /* 0x028c00ffffff79a7 */ /* 0x000fe40008200426 */
[----:B------:R-:W-:Y:S01]  /*aa40*/  ARRIVES.LDGSTSBAR.64.TRANSCNT [UR38+0x28c00] ;  /* 0x028c0000ff0079b0 */ /* 0x000fe20008000aa6 */
[----:B------:R-:W-:Y:S01]  /*aa50*/  NOP ;  /* 0x0000000000007918 */ /* 0x000fe20000000000 */
[----:B------:R-:W-:Y:S01]  /*aa60*/  SYNCS.ARRIVE.TRANS64.A1T0 RZ, [UR38+0x28c00], RZ ;  /* 0x028c00ffffff79a7 */ /* 0x000fe20008100026 */
[----:B------:R-:W1:Y:S02]  /*aa70*/  SYNCS.PHASECHK.TRANS64.TRYWAIT P0, [UR38+0x28c20], R4 ;  /* 0x028c2004ff0075a7 */ /* 0x000e640008000166 */
[----:B01----:R-:W-:Y:S05]  /*aa80*/  @!P0 BRA `(.L_x_3055) ;  /* 0x0000003800388947 */ /* 0x003fea0003800000 */
.L_x_3157:
[----:B------:R-:W-:Y:S01]  /*aa90*/  ISETP.NE.AND P0, PT, R19, RZ, PT ;  /* 0x000000ff1300720c */ /* 0x000fe20003f05270 */
[----:B------:R-:W-:Y:S01]  /*aaa0*/  BSSY B0, `(.L_x_3056) ;  /* 0x000007f000007945 */ /* 0x000fe20003800000 */
[----:B--2---:R-:W-:-:S11]  /*aab0*/  IMAD.MOV.U32 R0, RZ, RZ, 0x1 ;  /* 0x00000001ff007424 */ /* 0x004fd600078e00ff */
[----:B------:R-:W-:Y:S05]  /*aac0*/  @!P0 BRA `(.L_x_3057) ;  /* 0x0000000400f08947 */ /* 0x000fea0003800000 */
[----:B------:R-:W1:Y:S01]  /*aad0*/  SYNCS.PHASECHK.TRANS64.TRYWAIT P0, [UR38+0x28c60], R4 ;  /* 0x028c6004ff0075a7 */ /* 0x000e620008000166 */
[----:B------:R-:W2:Y:S02]  /*aae0*/  S2R R2, SR_TID.X ;  /* 0x0000000000027919 */ /* 0x000ea40000002100 */
[----:B--2---:R-:W-:-:S04]  /*aaf0*/  LOP3.LUT R2, R2, 0x7f, RZ, 0xc0, !PT ;  /* 0x0000007f02027812 */ /* 0x004fc800078ec0ff */
[----:B------:R-:W-:Y:S01]  /*ab00*/  ISETP.NE.AND P1, PT, R2, RZ, PT ;  /* 0x000000ff0200720c */ /* 0x000fe20003f25270 */
[----:B-1----:R-:W-:-:S12]  /*ab10*/  @!P0 BRA `(.L_x_3058) ;  /* 0x00000038002c8947 */ /* 0x002fd80003800000 */
.L_x_3158:
[----:B------:R-:W-:Y:S04]  /*ab20*/  BSSY B1, `(.L_x_3059) ;  /* 0x0000008000017945 */ /* 0x000fe80003800000 */
[----:B------:R-:W-:Y:S05]  /*ab30*/  @P1 BRA `(.L_x_3060) ;  /* 0x0000000000181947 */ /* 0x000fea0003800000 */
[----:B0-----:R-:W0:Y:S01]  /*ab40*/  S2R R3, SR_TID.X ;  /* 0x0000000000037919 */ /* 0x001e220000002100 */
[----:B------:R-:W-:-:S04]  /*ab50*/  IMAD.MOV.U32 R2, RZ, RZ, 0x10000 ;  /* 0x00010000ff027424 */ /* 0x000fc800078e00ff */
[----:B------:R1:W-:Y:S01]  /*ab60*/  SYNCS.ARRIVE.TRANS64 RZ, [UR38+0x28c50], R2 ;  /* 0x028c5002ffff79a7 */ /* 0x0003e20008000026 */
[----:B0-----:R-:W-:-:S13]  /*ab70*/  LOP3.LUT P0, RZ, R3, 0x1f, RZ, 0xc0, !PT ;  /* 0x0000001f03ff7812 */ /* 0x001fda000780c0ff */
[----:B-1----:R-:W-:Y:S05]  /*ab80*/  @!P0 BRA `(.L_x_3060) ;  /* 0x0000000000048947 */ /* 0x002fea0003800000 */
[----:B------:R-:W-:Y:S01]  /*ab90*/  BPT.TRAP 0x1 ;  /* 0x000000040000795c */ /* 0x000fe20000300000 */
.L_x_3060:
[----:B------:R-:W-:Y:S05]  /*aba0*/  BSYNC B1 ;  /* 0x0000000000017941 */ /* 0x000fea0003800000 */
.L_x_3059:
[----:B------:R-:W2:Y:S01]  /*abb0*/  LDL.LU R2, [R1+0x4] ;  /* 0x0000040001027983 */ /* 0x000ea20000300800 */
[----:B------:R-:W-:Y:S01]  /*abc0*/  ULDC.64 UR4, c[0x0][0x198] ;  /* 0x0000660000047ab9 */ /* 0x000fe20000000a00 */
[----:B------:R-:W-:Y:S01]  /*abd0*/  PLOP3.LUT P0, PT, PT, PT, PT, 0x80, 0x0 ;  /* 0x000000000000781c */ /* 0x000fe20003f0f070 */
[----:B------:R-:W-:Y:S02]  /*abe0*/  UIADD3 UR4, UP0, UR4, 0x470, URZ ;  /* 0x0000047004047890 */ /* 0x000fe4000ff1e03f */
[----:B------:R-:W-:Y:S02]  /*abf0*/  UIADD3 UR8, UR38, 0x400, URZ ;  /* 0x0000040026087890 */ /* 0x000fe4000fffe03f */
[----:B------:R-:W-:Y:S02]  /*ac00*/  UIADD3 UR9, UR38, 0x28c50, URZ ;  /* 0x00028c5026097890 */ /* 0x000fe4000fffe03f */
[----:B------:R-:W-:Y:S01]  /*ac10*/  UIADD3.X UR5, URZ, UR5, URZ, UP0, !UPT ;  /* 0x000000053f057290 */ /* 0x000fe200087fe43f */
[----:B------:R-:W-:Y:S01]  /*ac20*/  UMOV UR6, 0x0 ;  /* 0x0000000000067882 */ /* 0x000fe20000000000 */
[----:B------:R-:W-:Y:S01]  /*ac30*/  UMOV UR7, 0x14f00000 ;  /* 0x14f0000000077882 */ /* 0x000fe20000000000 */
[----:B------:R-:W-:Y:S01]  /*ac40*/  UMOV UR10, URZ ;  /* 0x0000003f000a7c82 */ /* 0x000fe20008000000 */
[----:B--2---:R-:W-:-:S08]  /*ac50*/  IMAD.SHL.U32 R2, R2, 0x40, RZ ;  /* 0x0000004002027824 */ /* 0x004fd000078e00ff */
.L_x_3061:
        /* <DEDUP_REMOVED lines=10> */
[----:B------:R-:W-:Y:S01]  /*ad00*/  UMOV UR6, 0x0 ;  /* 0x0000000000067882 */ /* 0x000fe20000000000 */
[----:B------:R-:W-:Y:S01]  /*ad10*/  UMOV UR7, 0x14f00000 ;  /* 0x14f0000000077882 */ /* 0x000fe20000000000 */
[----:B------:R-:W-:-:S09]  /*ad20*/  UMOV UR10, 0x40 ;  /* 0x00000040000a7882 */ /* 0x000fd20000000000 */
.L_x_3062:
        /* <DEDUP_REMOVED lines=13> */
.L_x_3063:
        /* <DEDUP_REMOVED lines=13> */
.L_x_3064:
        /* <DEDUP_REMOVED lines=13> */
.L_x_3065:
        /* <DEDUP_REMOVED lines=13> */
.L_x_3066:
        /* <DEDUP_REMOVED lines=13> */
.L_x_3067:
        /* <DEDUP_REMOVED lines=13> */
.L_x_3068:
        /* <DEDUP_REMOVED lines=8> */
.L_x_3057:
[----:B------:R-:W-:Y:S05]  /*b290*/  BSYNC B0 ;  /* 0x0000000000007941 */ /* 0x000fea0003800000 */
.L_x_3056:
[----:B0-----:R-:W2:Y:S04]  /*b2a0*/  LDL.LU R4, [R1+0x10] ;  /* 0x0000100001047983 */ /* 0x001ea80000300800 */
[----:B------:R-:W3:Y:S01]  /*b2b0*/  LDL R3, [R1+0x8] ;  /* 0x0000080001037983 */ /* 0x000ee20000100800 */
[----:B------:R-:W-:Y:S02]  /*b2c0*/  IMAD.MOV.U32 R9, RZ, RZ, RZ ;  /* 0x000000ffff097224 */ /* 0x000fe400078e00ff */
[----:B------:R-:W-:Y:S02]  /*b2d0*/  IMAD.MOV.U32 R6, RZ, RZ, 0x1 ;  /* 0x00000001ff067424 */ /* 0x000fe400078e00ff */
[----:B--2---:R-:W-:-:S05]  /*b2e0*/  VIADD R7, R4, 0xfffffffe ;  /* 0xfffffffe04077836 */ /* 0x004fca0000000000 */
[----:B---3--:R-:W-:-:S13]  /*b2f0*/  ISETP.GE.AND P0, PT, R7, R3, PT ;  /* 0x000000030700720c */ /* 0x008fda0003f06270 */
[----:B------:R-:W-:Y:S05]  /*b300*/  @!P0 BRA `(.L_x_3042) ;  /* 0x0000002400108947 */ /* 0x000fea0003800000 */
[----:B------:R-:W2:Y:S01]  /*b310*/  LDL.LU R4, [R1+0xc] ;  /* 0x00000c0001047983 */ /* 0x000ea20000300800 */
[----:B------:R-:W-:Y:S01]  /*b320*/  UIADD3 UR4, UR40, 0x1, URZ ;  /* 0x0000000128047890 */ /* 0x000fe2000fffe03f */
[----:B------:R-:W-:Y:S01]  /*b330*/  LOP3.LUT R2, RZ, R3, RZ, 0x33, !PT ;  /* 0x00000003ff027212 */ /* 0x000fe200078e33ff */
[----:B------:R-:W-:-:S04]  /*b340*/  IMAD.MOV.U32 R6, RZ, RZ, 0x1 ;  /* 0x00000001ff067424 */ /* 0x000fc800078e00ff */
[----:B--2---:R-:W-:Y:S02]  /*b350*/  IMAD R0, R4, UR4, RZ ;  /* 0x0000000404007c24 */ /* 0x004fe4000f8e02ff */
[----:B------:R-:W0:Y:S03]  /*b360*/  S2R R4, SR_TID.X ;  /* 0x0000000000047919 */ /* 0x000e260000002100 */
[----:B------:R-:W-:-:S04]  /*b370*/  VIMNMX R0, R0, UR39, PT ;  /* 0x0000002700007c48 */ /* 0x000fc8000bfe0100 */
[----:B------:R-:W-:-:S04]  /*b380*/  IADD3 R3, -R0, RZ, RZ ;  /* 0x000000ff00037210 */ /* 0x000fc80007ffe1ff */
[----:B------:R-:W-:Y:S02]  /*b390*/  VIADDMNMX R3, R3, 0x1, R2, !PT ;  /* 0x0000000103037846 */ /* 0x000fe40007800102 */
[----:B------:R-:W-:-:S03]  /*b3a0*/  LOP3.LUT R2, RZ, R0, RZ, 0x33, !PT ;  /* 0x00000000ff027212 */ /* 0x000fc600078e33ff */
[----:B------:R-:W-:Y:S02]  /*b3b0*/  VIADD R5, R3, 0xfffffffe ;  /* 0xfffffffe03057836 */ /* 0x000fe40000000000 */
[----:B------:R-:W-:Y:S02]  /*b3c0*/  IMAD.IADD R3, R0, 0x1, R3 ;  /* 0x0000000100037824 */ /* 0x000fe400078e0203 */
[----:B------:R-:W-:Y:S01]  /*b3d0*/  IMAD.MOV.U32 R0, RZ, RZ, 0x1 ;  /* 0x00000001ff007424 */ /* 0x000fe200078e00ff */
[----:B------:R-:W-:Y:S02]  /*b3e0*/  ISETP.NE.AND P0, PT, R5, R2, PT ;  /* 0x000000020500720c */ /* 0x000fe40003f05270 */
[----:B------:R-:W-:Y:S02]  /*b3f0*/  LOP3.LUT R12, R3, 0x1, RZ, 0xc0, !PT ;  /* 0x00000001030c7812 */ /* 0x000fe400078ec0ff */
[----:B0-----:R-:W-:-:S09]  /*b400*/  LOP3.LUT R10, R4, 0x1f, RZ, 0xc0, !PT ;  /* 0x0000001f040a7812 */ /* 0x001fd200078ec0ff */
[----:B------:R-:W-:Y:S05]  /*b410*/  @!P0 BRA `(.L_x_3069) ;  /* 0x0000001400dc8947 */ /* 0x000fea0003800000 */
[----:B------:R-:W-:Y:S01]  /*b420*/  BSSY B0, `(.L_x_3069) ;  /* 0x0000176000007945 */ /* 0x000fe20003800000 */
[----:B------:R-:W-:Y:S02]  /*b430*/  IMAD.IADD R8, R3, 0x1, -R12 ;  /* 0x0000000103087824 */ /* 0x000fe400078e0a0c */
[----:B------:R-:W-:-:S07]  /*b440*/  IMAD.MOV.U32 R0, RZ, RZ, 0x1 ;  /* 0x00000001ff007424 */ /* 0x000fce00078e00ff */
.L_x_3110:
[----:B------:R-:W-:Y:S01]  /*b450*/  ISETP.NE.AND P0, PT, R19, RZ, PT ;  /* 0x000000ff1300720c */ /* 0x000fe20003f05270 */
[----:B------:R-:W-:Y:S01]  /*b460*/  VIADD R8, R8, 0xfffffffe ;  /* 0xfffffffe08087836 */ /* 0x000fe20000000000 */
[----:B------:R-:W-:Y:S04]  /*b470*/  BSSY B1, `(.L_x_3070) ;  /* 0x00000b6000017945 */ /* 0x000fe80003800000 */
[----:B------:R-:W-:-:S07]  /*b480*/  ISETP.NE.AND P1, PT, R8, RZ, PT ;  /* 0x000000ff0800720c */ /* 0x000fce0003f25270 */
[----:B0-----:R-:W-:Y:S06]  /*b490*/  @!P0 BRA `(.L_x_3071) ;  /* 0x0000000800cc8947 */ /* 0x001fec0003800000 */
[----:B------:R-:W2:Y:S01]  /*b4a0*/  LDL R2, [R1] ;  /* 0x0000000001027983 */ /* 0x000ea20000100800 */
[----:B------:R-:W-:Y:S01]  /*b4b0*/  IMAD.MOV.U32 R13, RZ, RZ, R7 ;  /* 0x000000ffff0d7224 */ /* 0x000fe200078e0007 */
[----:B--2---:R-:W-:-:S13]  /*b4c0*/  ISETP.NE.AND P0, PT, R2, RZ, PT ;  /* 0x000000ff0200720c */ /* 0x004fda0003f05270 */
[----:B------:R-:W-:Y:S05]  /*b4d0*/  @!P0 BRA `(.L_x_3072) ;  /* 0x00000000004c8947 */ /* 0x000fea0003800000 */
[----:B------:R-:W0:Y:S01]  /*b4e0*/  LDC R13, c[0x0][0x43c] ;  /* 0x00010f00ff0d7b82 */ /* 0x000e220000000800 */
[----:B------:R-:W-:Y:S01]  /*b4f0*/  MOV R11, R7 ;  /* 0x00000007000b7202 */ /* 0x000fe20000000f00 */
[----:B------:R-:W-:Y:S01]  /*b500*/  ULDC.64 UR4, c[0x0][0x428] ;  /* 0x00010a0000047ab9 */ /* 0x000fe20000000a00 */
[----:B0-----:R-:W-:-:S13]  /*b510*/  ISETP.NE.AND P0, PT, R13, 0x1, PT ;  /* 0x000000010d00780c */ /* 0x001fda0003f05270 */
[----:B------:R-:W0:Y:S02]  /*b520*/  @P0 LDC.64 R2, c[0x0][0x440] ;  /* 0x00011000ff020b82 */ /* 0x000e240000000a00 */
[----:B0-----:R-:W-:-:S05]  /*b530*/  @P0 IMAD.HI.U32 R2, R7, R2, RZ ;  /* 0x0000000207020227 */ /* 0x001fca00078e00ff */
[----:B------:R-:W-:Y:S01]  /*b540*/  @P0 SHF.R.U32.HI R11, RZ, R3, R2 ;  /* 0x00000003ff0b0219 */ /* 0x000fe20000011602 */
[----:B------:R-:W-:-:S03]  /*b550*/  IMAD R2, R18, UR4, RZ ;  /* 0x0000000412027c24 */ /* 0x000fc6000f8e02ff */
[--C-:B------:R-:W-:Y:S01]  /*b560*/  SHF.R.S32.HI R3, RZ, 0x1f, R11.reuse ;  /* 0x0000001fff037819 */ /* 0x100fe2000001140b */
        /* <DEDUP_REMOVED lines=10> */
.L_x_3072:
[----:B------:R-:W1:Y:S01]  /*b610*/  S2R R2, SR_TID.X ;  /* 0x0000000000027919 */ /* 0x000e620000002100 */
[----:B------:R-:W-:Y:S01]  /*b620*/  BSSY B2, `(.L_x_3073) ;  /* 0x0000006000027945 */ /* 0x000fe20003800000 */
[----:B-1----:R-:W-:Y:S02]  /*b630*/  LOP3.LUT R3, R2, 0x7f, RZ, 0xc0, !PT ;  /* 0x0000007f02037812 */ /* 0x002fe400078ec0ff */
[----:B------:R-:W-:Y:S02]  /*b640*/  SHF.L.U32 R2, R0, 0x1f, RZ ;  /* 0x0000001f00027819 */ /* 0x000fe400000006ff */
[----:B------:R-:W-:Y:S02]  /*b650*/  ISETP.NE.AND P2, PT, R3, RZ, PT ;  /* 0x000000ff0300720c */ /* 0x000fe40003f45270 */
[----:B------:R-:W1:Y:S02]  /*b660*/  SYNCS.PHASECHK.TRANS64.TRYWAIT P0, [UR38+0x28c48], R2 ;  /* 0x028c4802ff0075a7 */ /* 0x000e640008000166 */
[----:B-1----:R-:W-:Y:S09]  /*b670*/  @!P0 BRA `(.L_x_3074) ;  /* 0x0000002c006c8947 */ /* 0x002ff20003800000 */
.L_x_3159:
[----:B------:R-:W-:Y:S05]  /*b680*/  BSYNC B2 ;  /* 0x0000000000027941 */ /* 0x000fea0003800000 */
.L_x_3073:
[----:B------:R-:W-:Y:S04]  /*b690*/  BSSY B2, `(.L_x_3075) ;  /* 0x0000007000027945 */ /* 0x000fe80003800000 */
[----:B------:R-:W-:Y:S05]  /*b6a0*/  @P2 BRA `(.L_x_3076) ;  /* 0x0000000000142947 */ /* 0x000fea0003800000 */
[----:B------:R-:W-:Y:S01]  /*b6b0*/  ISETP.NE.AND P0, PT, R10, RZ, PT ;  /* 0x000000ff0a00720c */ /* 0x000fe20003f05270 */
[----:B-1----:R-:W-:-:S04]  /*b6c0*/  IMAD.MOV.U32 R3, RZ, RZ, 0x2000 ;  /* 0x00002000ff037424 */ /* 0x002fc800078e00ff */
[----:B------:R2:W-:Y:S08]  /*b6d0*/  SYNCS.ARRIVE.TRANS64 RZ, [UR38+0x28c38], R3 ;  /* 0x028c3803ffff79a7 */ /* 0x0005f00008000026 */
[----:B--2---:R-:W-:Y:S05]  /*b6e0*/  @!P0 BRA `(.L_x_3076) ;  /* 0x0000000000048947 */ /* 0x004fea0003800000 */
[----:B------:R-:W-:Y:S01]  /*b6f0*/  BPT.TRAP 0x1 ;  /* 0x000000040000795c */ /* 0x000fe20000300000 */
.L_x_3076:
[----:B------:R-:W-:Y:S05]  /*b700*/  BSYNC B2 ;  /* 0x0000000000027941 */ /* 0x000fea0003800000 */
.L_x_3075:
[----:B0-----:R-:W-:Y:S01]  /*b710*/  IMAD.MOV.U32 R4, RZ, RZ, RZ ;  /* 0x000000ffff047224 */ /* 0x001fe200078e00ff */
[----:B------:R-:W-:Y:S01]  /*b720*/  ULDC.64 UR4, c[0x0][0x198] ;  /* 0x0000660000047ab9 */ /* 0x000fe20000000a00 */
[----:B------:R-:W-:Y:S01]  /*b730*/  PLOP3.LUT P0, PT, PT, PT, PT, 0x80, 0x0 ;  /* 0x000000000000781c */ /* 0x000fe20003f0f070 */
[----:B------:R-:W-:Y:S01]  /*b740*/  UIADD3 UR4, UP0, UR4, 0x370, URZ ;  /* 0x0000037004047890 */ /* 0x000fe2000ff1e03f */
[----:B------:R-:W-:Y:S01]  /*b750*/  IMAD.SHL.U32 R5, R13, 0x40, RZ ;  /* 0x000000400d057824 */ /* 0x000fe200078e00ff */
[----:B------:R-:W-:Y:S01]  /*b760*/  R2UR UR34, R4 ;  /* 0x00000000042272ca */ /* 0x000fe200000e0000 */
[----:B------:R-:W-:Y:S02]  /*b770*/  UIADD3 UR32, UR38, 0x24400, URZ ;  /* 0x0002440026207890 */ /* 0x000fe4000fffe03f */
[----:B------:R-:W-:Y:S02]  /*b780*/  UIADD3 UR33, UR38, 0x28c38, URZ ;  /* 0x00028c3826217890 */ /* 0x000fe4000fffe03f */
[----:B------:R-:W-:Y:S01]  /*b790*/  UIADD3.X UR5, URZ, UR5, URZ, UP0, !UPT ;  /* 0x000000053f057290 */ /* 0x000fe200087fe43f */
[----:B------:R-:W-:Y:S01]  /*b7a0*/  UMOV UR6, 0x0 ;  /* 0x0000000000067882 */ /* 0x000fe20000000000 */
[----:B------:R-:W-:-:S10]  /*b7b0*/  UMOV UR7, 0x14f00000 ;  /* 0x14f0000000077882 */ /* 0x000fd40000000000 */
.L_x_3077:
[----:B------:R-:W-:-:S13]  /*b7c0*/  @P0 ELECT P3, URZ, PT ;  /* 0x00000000003f082f */ /* 0x000fda0003860000 */
[----:B-----5:R-:W-:Y:S02]  /*b7d0*/  @P3 R2UR UR37, R16 ;  /* 0x00000000102532ca */ /* 0x020fe400000e0000 */
        /* <DEDUP_REMOVED lines=8> */
.L_x_3160:
[----:B------:R-:W-:Y:S05]  /*b860*/  BSYNC B2 ;  /* 0x0000000000027941 */ /* 0x000fea0003800000 */
.L_x_3078:
[----:B------:R-:W-:Y:S01]  /*b870*/  BSSY B2, `(.L_x_3080) ;  /* 0x0000009000027945 */ /* 0x000fe20003800000 */
[----:B01----:R-:W-:Y:S02]  /*b880*/  IMAD.MOV.U32 R2, RZ, RZ, 0x0 ;  /* 0x00000000ff027424 */ /* 0x003fe400078e00ff */
[----:B------:R-:W-:Y:S01]  /*b890*/  IMAD.MOV.U32 R3, RZ, RZ, 0x14f00000 ;  /* 0x14f00000ff037424 */ /* 0x000fe200078e00ff */
[----:B------:R-:W-:Y:S06]  /*b8a0*/  @P2 BRA `(.L_x_3081) ;  /* 0x0000000000142947 */ /* 0x000fec0003800000 */
[----:B------:R-:W-:Y:S02]  /*b8b0*/  ISETP.NE.AND P0, PT, R10, RZ, PT ;  /* 0x000000ff0a00720c */ /* 0x000fe40003f05270 */
[----:B------:R-:W-:-:S04]  /*b8c0*/  MOV R11, 0x10000 ;  /* 0x00010000000b7802 */ /* 0x000fc80000000f00 */
[----:B------:R0:W-:Y:S07]  /*b8d0*/  SYNCS.ARRIVE.TRANS64 RZ, [UR38+0x28c58], R11 ;  /* 0x028c580bffff79a7 */ /* 0x0001ee0008000026 */
[----:B------:R-:W-:Y:S05]  /*b8e0*/  @!P0 BRA `(.L_x_3081) ;  /* 0x0000000000048947 */ /* 0x000fea0003800000 */
[----:B------:R-:W-:Y:S01]  /*b8f0*/  BPT.TRAP 0x1 ;  /* 0x000000040000795c */ /* 0x000fe20000300000 */
.L_x_3081:
[----:B------:R-:W-:Y:S05]  /*b900*/  BSYNC B2 ;  /* 0x0000000000027941 */ /* 0x000fea0003800000 */
.L_x_3080:
[----:B------:R-:W-:Y:S01]  /*b910*/  R2UR UR10, R4 ;  /* 0x00000000040a72ca */ /* 0x000fe200000e0000 */
[----:B------:R-:W-:Y:S01]  /*b920*/  ULDC.64 UR4, c[0x0][0x198] ;  /* 0x0000660000047ab9 */ /* 0x000fe20000000a00 */
[----:B------:R-:W-:Y:S01]  /*b930*/  R2UR UR6, R2 ;  /* 0x00000000020672ca */ /* 0x000fe200000e0000 */
[----:B------:R-:W-:Y:S01]  /*b940*/  UIADD3 UR4, UP0, UR4, 0x470, URZ ;  /* 0x0000047004047890 */ /* 0x000fe2000ff1e03f */
[----:B------:R-:W-:Y:S01]  /*b950*/  R2UR UR7, R3 ;  /* 0x00000000030772ca */ /* 0x000fe200000e0000 */
[----:B------:R-:W-:Y:S01]  /*b960*/  UIADD3 UR8, UR38, 0x10400, URZ ;  /* 0x0001040026087890 */ /* 0x000fe2000fffe03f */
[----:B------:R-:W-:Y:S01]  /*b970*/  PLOP3.LUT P0, PT, PT, PT, PT, 0x80, 0x0 ;  /* 0x000000000000781c */ /* 0x000fe20003f0f070 */
[----:B------:R-:W-:Y:S02]  /*b980*/  UIADD3 UR9, UR38, 0x28c58, URZ ;  /* 0x00028c5826097890 */ /* 0x000fe4000fffe03f */
[----:B------:R-:W-:-:S12]  /*b990*/  UIADD3.X UR5, URZ, UR5, URZ, UP0, !UPT ;  /* 0x000000053f057290 */ /* 0x000fd800087fe43f */
.L_x_3082:
        /* <DEDUP_REMOVED lines=8> */
[----:B------:R-:W-:Y:S01]  /*ba20*/  R2UR UR6, R2 ;  /* 0x00000000020672ca */ /* 0x000fe200000e0000 */
[----:B------:R-:W-:Y:S01]  /*ba30*/  UIADD3 UR8, UR38, 0x12400, URZ ;  /* 0x0001240026087890 */ /* 0x000fe2000fffe03f */
[----:B------:R-:W-:Y:S01]  /*ba40*/  R2UR UR7, R3 ;  /* 0x00000000030772ca */ /* 0x000fe200000e0000 */
[----:B------:R-:W-:Y:S01]  /*ba50*/  UMOV UR10, 0x40 ;  /* 0x00000040000a7882 */ /* 0x000fe20000000000 */
[----:B------:R-:W-:-:S13]  /*ba60*/  PLOP3.LUT P0, PT, PT, PT, PT, 0x80, 0x0 ;  /* 0x000000000000781c */ /* 0x000fda0003f0f070 */
.L_x_3083:
        /* <DEDUP_REMOVED lines=13> */
.L_x_3084:
        /* <DEDUP_REMOVED lines=13> */
.L_x_3085:
        /* <DEDUP_REMOVED lines=13> */
.L_x_3086:
        /* <DEDUP_REMOVED lines=13> */
.L_x_3087:
        /* <DEDUP_REMOVED lines=13> */
.L_x_3088:
        /* <DEDUP_REMOVED lines=13> */
.L_x_3089:
        /* <DEDUP_REMOVED lines=8> */
.L_x_3071:
[----:B------:R-:W-:Y:S05]  /*bfd0*/  BSYNC B1 ;  /* 0x0000000000017941 */ /* 0x000fea0003800000 */
.L_x_3070:
[----:B------:R-:W-:Y:S01]  /*bfe0*/  ISETP.NE.AND P3, PT, R19, RZ, PT ;  /* 0x000000ff1300720c */ /* 0x000fe20003f65270 */
[----:B------:R-:W-:Y:S01]  /*bff0*/  BSSY B1, `(.L_x_3090) ;  /* 0x00000b6000017945 */ /* 0x000fe20003800000 */
[----:B------:R-:W-:-:S11]  /*c000*/  LOP3.LUT R0, R0, 0x1, RZ, 0x3c, !PT ;  /* 0x0000000100007812 */ /* 0x000fd600078e3cff */
[----:B------:R-:W-:Y:S05]  /*c010*/  @!P3 BRA `(.L_x_3091) ;  /* 0x0000000800ccb947 */ /* 0x000fea0003800000 */
[----:B------:R-:W2:Y:S01]  /*c020*/  LDL R2, [R1] ;  /* 0x0000000001027983 */ /* 0x000ea20000100800 */
[----:B0-----:R-:W-:Y:S01]  /*c030*/  VIADD R11, R7, 0xffffffff ;  /* 0xffffffff070b7836 */ /* 0x001fe20000000000 */
        /* <DEDUP_REMOVED lines=15> */
[----:B------:R-:W-:Y:S02]  /*c130*/  ULDC.64 UR4, c[0x0][0x418] ;  /* 0x0001060000047ab9 */ /* 0x000fe40000000a00 */
[----:B------:R-:W-:Y:S01]  /*c140*/  LEA R4, P0, R2, UR4, 0x2 ;  /* 0x0000000402047c11 */ /* 0x000fe2000f8010ff */
[----:B------:R-:W-:-:S05]  /*c150*/  IMAD.IADD R3, R5, 0x1, R3 ;  /* 0x0000000105037824 */ /* 0x000fca00078e0203 */
[----:B------:R-:W-:-:S05]  /*c160*/  LEA.HI.X R5, R2, UR5, R3, 0x2, P0 ;  /* 0x0000000502057c11 */ /* 0x000fca00080f1403 */
[----:B------:R0:W5:Y:S02]  /*c170*/  LDG.E R16, desc[UR42][R4.64] ;  /* 0x0000002a04107981 */ /* 0x000164000c1e1900 */
.L_x_3092:
[----:B------:R-:W1:Y:S01]  /*c180*/  S2R R2, SR_TID.X ;  /* 0x0000000000027919 */ /* 0x000e620000002100 */
[----:B------:R-:W-:Y:S01]  /*c190*/  BSSY B2, `(.L_x_3093) ;  /* 0x0000006000027945 */ /* 0x000fe20003800000 */
[----:B-1----:R-:W-:Y:S02]  /*c1a0*/  LOP3.LUT R3, R2, 0x7f, RZ, 0xc0, !PT ;  /* 0x0000007f02037812 */ /* 0x002fe400078ec0ff */
[----:B------:R-:W-:Y:S02]  /*c1b0*/  SHF.L.U32 R2, R0, 0x1f, RZ ;  /* 0x0000001f00027819 */ /* 0x000fe400000006ff */
[----:B------:R-:W-:Y:S02]  /*c1c0*/  ISETP.NE.AND P2, PT, R3, RZ, PT ;  /* 0x000000ff0300720c */ /* 0x000fe40003f45270 */
[----:B------:R-:W1:Y:S02]  /*c1d0*/  SYNCS.PHASECHK.TRANS64.TRYWAIT P0, [UR38+0x28c40], R2 ;  /* 0x028c4002ff0075a7 */ /* 0x000e640008000166 */
[----:B-1----:R-:W-:Y:S09]  /*c1e0*/  @!P0 BRA `(.L_x_3094) ;  /* 0x0000002000c08947 */ /* 0x002ff20003800000 */
.L_x_3161:
[----:B------:R-:W-:Y:S05]  /*c1f0*/  BSYNC B2 ;  /* 0x0000000000027941 */ /* 0x000fea0003800000 */
.L_x_3093:
[----:B------:R-:W-:Y:S04]  /*c200*/  BSSY B2, `(.L_x_3095) ;  /* 0x0000007000027945 */ /* 0x000fe80003800000 */
[----:B------:R-:W-:Y:S05]  /*c210*/  @P2 BRA `(.L_x_3096) ;  /* 0x0000000000142947 */ /* 0x000fea0003800000 */
[----:B------:R-:W-:Y:S01]  /*c220*/  ISETP.NE.AND P0, PT, R10, RZ, PT ;  /* 0x000000ff0a00720c */ /* 0x000fe20003f05270 */
[----:B-1----:R-:W-:-:S04]  /*c230*/  IMAD.MOV.U32 R3, RZ, RZ, 0x2000 ;  /* 0x00002000ff037424 */ /* 0x002fc800078e00ff */
[----:B------:R2:W-:Y:S08]  /*c240*/  SYNCS.ARRIVE.TRANS64 RZ, [UR38+0x28c30], R3 ;  /* 0x028c3003ffff79a7 */ /* 0x0005f00008000026 */
[----:B--2---:R-:W-:Y:S05]  /*c250*/  @!P0 BRA `(.L_x_3096) ;  /* 0x0000000000048947 */ /* 0x004fea0003800000 */
[----:B------:R-:W-:Y:S01]  /*c260*/  BPT.TRAP 0x1 ;  /* 0x000000040000795c */ /* 0x000fe20000300000 */
.L_x_3096:
[----:B------:R-:W-:Y:S05]  /*c270*/  BSYNC B2 ;  /* 0x0000000000027941 */ /* 0x000fea0003800000 */
.L_x_3095:
        /* <DEDUP_REMOVED lines=11> */
.L_x_3097:
        /* <DEDUP_REMOVED lines=11> */
.L_x_3162:
[----:B------:R-:W-:Y:S05]  /*c3e0*/  BSYNC B2 ;  /* 0x0000000000027941 */ /* 0x000fea0003800000 */
.L_x_3098:
[----:B------:R-:W-:Y:S01]  /*c3f0*/  BSSY B2, `(.L_x_3100) ;  /* 0x0000009000027945 */ /* 0x000fe20003800000 */
[----:B01----:R-:W-:Y:S01]  /*c400*/  IMAD.MOV.U32 R2, RZ, RZ, 0x0 ;  /* 0x00000000ff027424 */ /* 0x003fe200078e00ff */
[----:B------:R-:W-:Y:S02]  /*c410*/  MOV R3, 0x14f00000 ;  /* 0x14f0000000037802 */ /* 0x000fe40000000f00 */
[----:B------:R-:W-:Y:S05]  /*c420*/  @P2 BRA `(.L_x_3101) ;  /* 0x0000000000142947 */ /* 0x000fea0003800000 */
[----:B------:R-:W-:Y:S01]  /*c430*/  ISETP.NE.AND P0, PT, R10, RZ, PT ;  /* 0x000000ff0a00720c */ /* 0x000fe20003f05270 */
[----:B------:R-:W-:-:S04]  /*c440*/  IMAD.MOV.U32 R5, RZ, RZ, 0x10000 ;  /* 0x00010000ff057424 */ /* 0x000fc800078e00ff */
[----:B------:R0:W-:Y:S08]  /*c450*/  SYNCS.ARRIVE.TRANS64 RZ, [UR38+0x28c50], R5 ;  /* 0x028c5005ffff79a7 */ /* 0x0001f00008000026 */
[----:B0-----:R-:W-:Y:S05]  /*c460*/  @!P0 BRA `(.L_x_3101) ;  /* 0x0000000000048947 */ /* 0x001fea0003800000 */
[----:B------:R-:W-:Y:S01]  /*c470*/  BPT.TRAP 0x1 ;  /* 0x000000040000795c */ /* 0x000fe20000300000 */
.L_x_3101:
[----:B------:R-:W-:Y:S05]  /*c480*/  BSYNC B2 ;  /* 0x0000000000027941 */ /* 0x000fea0003800000 */
.L_x_3100:
        /* <DEDUP_REMOVED lines=9> */
.L_x_3102:
        /* <DEDUP_REMOVED lines=10> */
[----:B------:R-:W-:Y:S01]  /*c5c0*/  R2UR UR7, R3 ;  /* 0x00000000030772ca */ /* 0x000fe200000e0000 */
[----:B------:R-:W-:Y:S01]  /*c5d0*/  UMOV UR10, 0x40 ;  /* 0x00000040000a7882 */ /* 0x000fe20000000000 */
[----:B------:R-:W-:-:S13]  /*c5e0*/  PLOP3.LUT P0, PT, PT, PT, PT, 0x80, 0x0 ;  /* 0x000000000000781c */ /* 0x000fda0003f0f070 */
.L_x_3103:
        /* <DEDUP_REMOVED lines=13> */
.L_x_3104:
        /* <DEDUP_REMOVED lines=13> */
.L_x_3105:
        /* <DEDUP_REMOVED lines=13> */
.L_x_3106:
        /* <DEDUP_REMOVED lines=13> */
.L_x_3107:
        /* <DEDUP_REMOVED lines=13> */
.L_x_3108:
        /* <DEDUP_REMOVED lines=13> */
.L_x_3109:
        /* <DEDUP_REMOVED lines=8> */
.L_x_3091:
[----:B------:R-:W-:Y:S05]  /*cb50*/  BSYNC B1 ;  /* 0x0000000000017941 */ /* 0x000fea0003800000 */
.L_x_3090:
[----:B------:R-:W-:Y:S01]  /*cb60*/  VIADD R7, R7, 0xfffffffe ;  /* 0xfffffffe07077836 */ /* 0x000fe20000000000 */
[----:B------:R-:W-:Y:S06]  /*cb70*/  @P1 BRA `(.L_x_3110) ;  /* 0xffffffe800341947 */ /* 0x000fec000383ffff */
[----:B------:R-:W-:Y:S05]  /*cb80*/  BSYNC B0 ;  /* 0x0000000000007941 */ /* 0x000fea0003800000 */
.L_x_3069:
[----:B------:R-:W-:-:S13]  /*cb90*/  ISETP.NE.AND P0, PT, R12, RZ, PT ;  /* 0x000000ff0c00720c */ /* 0x000fda0003f05270 */
[----:B------:R-:W-:Y:S05]  /*cba0*/  @!P0 BRA `(.L_x_3042) ;  /* 0x0000000800e88947 */ /* 0x000fea0003800000 */
[----:B------:R-:W-:Y:S01]  /*cbb0*/  ISETP.NE.AND P1, PT, R19, RZ, PT ;  /* 0x000000ff1300720c */ /* 0x000fe20003f25270 */
[----:B------:R-:W-:-:S12]  /*cbc0*/  BSSY B0, `(.L_x_3111) ;  /* 0x00000b5000007945 */ /* 0x000fd80003800000 */
[----:B------:R-:W-:Y:S05]  /*cbd0*/  @!P1 BRA `(.L_x_3112) ;  /* 0x0000000800cc9947 */ /* 0x000fea0003800000 */
[----:B------:R-:W2:Y:S02]  /*cbe0*/  LDL.LU R2, [R1] ;  /* 0x0000000001027983 */ /* 0x000ea40000300800 */
[----:B--2---:R-:W-:-:S13]  /*cbf0*/  ISETP.NE.AND P1, PT, R2, RZ, PT ;  /* 0x000000ff0200720c */ /* 0x004fda0003f25270 */
[----:B------:R-:W-:Y:S05]  /*cc00*/  @!P1 BRA `(.L_x_3113) ;  /* 0x00000000004c9947 */ /* 0x000fea0003800000 */
[----:B------:R-:W1:Y:S01]  /*cc10*/  LDC R4, c[0x0][0x43c] ;  /* 0x00010f00ff047b82 */ /* 0x000e620000000800 */
[----:B------:R-:W-:Y:S01]  /*cc20*/  IMAD.MOV.U32 R5, RZ, RZ, R7 ;  /* 0x000000ffff057224 */ /* 0x000fe200078e0007 */
[----:B------:R-:W-:Y:S02]  /*cc30*/  ULDC.64 UR4, c[0x0][0x428] ;  /* 0x00010a0000047ab9 */ /* 0x000fe40000000a00 */
[----:B------:R-:W-:-:S04]  /*cc40*/  IMAD R18, R18, UR4, RZ ;  /* 0x0000000412127c24 */ /* 0x000fc8000f8e02ff */
[----:B------:R-:W-:Y:S01]  /*cc50*/  IMAD R9, R17, UR5, R18 ;  /* 0x0000000511097c24 */ /* 0x000fe2000f8e0212 */
[----:B-1----:R-:W-:-:S13]  /*cc60*/  ISETP.NE.AND P0, PT, R4, 0x1, PT ;  /* 0x000000010400780c */ /* 0x002fda0003f05270 */
[----:B------:R-:W1:Y:S02]  /*cc70*/  @P0 LDC.64 R2, c[0x0][0x440] ;  /* 0x00011000ff020b82 */ /* 0x000e640000000a00 */
[----:B-1----:R-:W-:-:S05]  /*cc80*/  @P0 IMAD.HI.U32 R2, R7, R2, RZ ;  /* 0x0000000207020227 */ /* 0x002fca00078e00ff */
        /* <DEDUP_REMOVED lines=11> */
.L_x_3113:
[----:B------:R-:W2:Y:S01]  /*cd40*/  S2R R2, SR_TID.X ;  /* 0x0000000000027919 */ /* 0x000ea20000002100 */
[----:B------:R-:W-:Y:S01]  /*cd50*/  BSSY B1, `(.L_x_3114) ;  /* 0x0000006000017945 */ /* 0x000fe20003800000 */
[----:B--2---:R-:W-:Y:S02]  /*cd60*/  LOP3.LUT R3, R2, 0x7f, RZ, 0xc0, !PT ;  /* 0x0000007f02037812 */ /* 0x004fe400078ec0ff */
[----:B------:R-:W-:Y:S02]  /*cd70*/  SHF.L.U32 R2, R0, 0x1f, RZ ;  /* 0x0000001f00027819 */ /* 0x000fe400000006ff */
[----:B------:R-:W-:Y:S02]  /*cd80*/  ISETP.NE.AND P1, PT, R3, RZ, PT ;  /* 0x000000ff0300720c */ /* 0x000fe40003f25270 */
[----:B------:R-:W2:Y:S02]  /*cd90*/  SYNCS.PHASECHK.TRANS64.TRYWAIT P0, [UR38+0x28c48], R2 ;  /* 0x028c4802ff0075a7 */ /* 0x000ea40008000166 */
[----:B--2---:R-:W-:Y:S09]  /*cda0*/  @!P0 BRA `(.L_x_3115) ;  /* 0x0000001800008947 */ /* 0x004ff20003800000 */
.L_x_3163:
[----:B------:R-:W-:Y:S05]  /*cdb0*/  BSYNC B1 ;  /* 0x0000000000017941 */ /* 0x000fea0003800000 */
.L_x_3114:
[----:B------:R-:W-:Y:S04]  /*cdc0*/  BSSY B1, `(.L_x_3116) ;  /* 0x0000007000017945 */ /* 0x000fe80003800000 */
[----:B------:R-:W-:Y:S05]  /*cdd0*/  @P1 BRA `(.L_x_3117) ;  /* 0x0000000000141947 */ /* 0x000fea0003800000 */
[----:B------:R-:W-:Y:S01]  /*cde0*/  ISETP.NE.AND P0, PT, R10, RZ, PT ;  /* 0x000000ff0a00720c */ /* 0x000fe20003f05270 */
[----:B--2---:R-:W-:-:S04]  /*cdf0*/  IMAD.MOV.U32 R3, RZ, RZ, 0x2000 ;  /* 0x00002000ff037424 */ /* 0x004fc800078e00ff */
[----:B------:R3:W-:Y:S08]  /*ce00*/  SYNCS.ARRIVE.TRANS64 RZ, [UR38+0x28c38], R3 ;  /* 0x028c3803ffff79a7 */ /* 0x0007f00008000026 */
[----:B---3--:R-:W-:Y:S05]  /*ce10*/  @!P0 BRA `(.L_x_3117) ;  /* 0x0000000000048947 */ /* 0x008fea0003800000 */
[----:B------:R-:W-:Y:S01]  /*ce20*/  BPT.TRAP 0x1 ;  /* 0x000000040000795c */ /* 0x000fe20000300000 */
.L_x_3117:
[----:B------:R-:W-:Y:S05]  /*ce30*/  BSYNC B1 ;  /* 0x0000000000017941 */ /* 0x000fea0003800000 */
.L_x_3116:
[----:B------:R-:W-:Y:S01]  /*ce40*/  IMAD.MOV.U32 R4, RZ, RZ, RZ ;  /* 0x000000ffff047224 */ /* 0x000fe200078e00ff */
[----:B------:R-:W-:Y:S01]  /*ce50*/  ULDC.64 UR4, c[0x0][0x198] ;  /* 0x0000660000047ab9 */ /* 0x000fe20000000a00 */
[----:B------:R-:W-:Y:S01]  /*ce60*/  PLOP3.LUT P0, PT, PT, PT, PT, 0x80, 0x0 ;  /* 0x000000000000781c */ /* 0x000fe20003f0f070 */
[----:B------:R-:W-:Y:S01]  /*ce70*/  UIADD3 UR4, UP0, UR4, 0x370, URZ ;  /* 0x0000037004047890 */ /* 0x000fe2000ff1e03f */
[----:B------:R-:W-:Y:S01]  /*ce80*/  SHF.L.U32 R7, R7, 0x6, RZ ;  /* 0x0000000607077819 */ /* 0x000fe200000006ff */
[----:B------:R-:W-:Y:S01]  /*ce90*/  UIADD3 UR8, UR38, 0x24400, URZ ;  /* 0x0002440026087890 */ /* 0x000fe2000fffe03f */
[----:B------:R-:W-:Y:S01]  /*cea0*/  R2UR UR10, R4 ;  /* 0x00000000040a72ca */ /* 0x000fe200000e0000 */
[----:B------:R-:W-:Y:S02]  /*ceb0*/  UIADD3 UR9, UR38, 0x28c38, URZ ;  /* 0x00028c3826097890 */ /* 0x000fe4000fffe03f */
[----:B------:R-:W-:Y:S01]  /*cec0*/  UIADD3.X UR5, URZ, UR5, URZ, UP0, !UPT ;  /* 0x000000053f057290 */ /* 0x000fe200087fe43f */
[----:B------:R-:W-:Y:S01]  /*ced0*/  UMOV UR6, 0x0 ;  /* 0x0000000000067882 */ /* 0x000fe20000000000 */
[----:B------:R-:W-:-:S10]  /*cee0*/  UMOV UR7, 0x14f00000 ;  /* 0x14f0000000077882 */ /* 0x000fd40000000000 */
.L_x_3118:
[----:B------:R-:W-:-:S13]  /*cef0*/  @P0 ELECT P2, URZ, PT ;  /* 0x00000000003f082f */ /* 0x000fda0003840000 */
[----:B-----5:R-:W-:Y:S01]  /*cf00*/  @P2 R2UR UR13, R16 ;  /* 0x00000000100d22ca */ /* 0x020fe200000e0000 */
[----:B------:R-:W-:Y:S01]  /*cf10*/  UMOV UR12, UR36 ;  /* 0x00000024000c7c82 */ /* 0x000fe20008000000 */
[----:B------:R-:W-:Y:S02]  /*cf20*/  @P2 R2UR UR11, R7 ;  /* 0x00000000070b22ca */ /* 0x000fe400000e0000 */
[----:B------:R-:W-:Y:S02]  /*cf30*/  @P2 PLOP3.LUT P0, PT, P2, PT, PT, 0x8, 0x0 ;  /* 0x000000000000281c */ /* 0x000fe4000170e170 */
[----:B------:R-:W-:-:S09]  /*cf40*/  PLOP3.LUT P2, PT, PT, PT, PT, 0x8, 0x0 ;  /* 0x000000000000781c */ /* 0x000fd20003f4e170 */
[----:B------:R3:W-:Y:S02]  /*cf50*/  UTMALDG.4D [UR8], [UR4], desc[UR6] ;  /* 0x00000608040075b4 */ /* 0x0007e40008019000 */
[----:B---3--:R-:W-:Y:S05]  /*cf60*/  @P0 BRA.U.ANY `(.L_x_3118) ;  /* 0xfffffffd00e00947 */ /* 0x008fea000393ffff */
[----:B------:R-:W3:Y:S01]  /*cf70*/  SYNCS.PHASECHK.TRANS64.TRYWAIT P0, [UR38+0x28c68], R2 ;  /* 0x028c6802ff0075a7 */ /* 0x000ee20008000166 */
[----:B------:R-:W-:Y:S04]  /*cf80*/  BSSY B1, `(.L_x_3119) ;  /* 0x0000002000017945 */ /* 0x000fe80003800000 */
[----:B---3--:R-:W-:Y:S05]  /*cf90*/  @!P0 BRA `(.L_x_3120) ;  /* 0x00000014009c8947 */ /* 0x008fea0003800000 */
.L_x_3164:
[----:B------:R-:W-:Y:S05]  /*cfa0*/  BSYNC B1 ;  /* 0x0000000000017941 */ /* 0x000fea0003800000 */
.L_x_3119:
[----:B------:R-:W-:Y:S01]  /*cfb0*/  BSSY B1, `(.L_x_3121) ;  /* 0x0000009000017945 */ /* 0x000fe20003800000 */
[----:B--2---:R-:W-:Y:S02]  /*cfc0*/  IMAD.MOV.U32 R2, RZ, RZ, 0x0 ;  /* 0x00000000ff027424 */ /* 0x004fe400078e00ff */
[----:B------:R-:W-:Y:S01]  /*cfd0*/  IMAD.MOV.U32 R3, RZ, RZ, 0x14f00000 ;  /* 0x14f00000ff037424 */ /* 0x000fe200078e00ff */
[----:B------:R-:W-:Y:S06]  /*cfe0*/  @P1 BRA `(.L_x_3122) ;  /* 0x0000000000141947 */ /* 0x000fec0003800000 */
[----:B------:R-:W-:Y:S01]  /*cff0*/  ISETP.NE.AND P0, PT, R10, RZ, PT ;  /* 0x000000ff0a00720c */ /* 0x000fe20003f05270 */
[----:B------:R-:W-:-:S04]  /*d000*/  IMAD.MOV.U32 R5, RZ, RZ, 0x10000 ;  /* 0x00010000ff057424 */ /* 0x000fc800078e00ff */
[----:B------:R2:W-:Y:S08]  /*d010*/  SYNCS.ARRIVE.TRANS64 RZ, [UR38+0x28c58], R5 ;  /* 0x028c5805ffff79a7 */ /* 0x0005f00008000026 */
[----:B--2---:R-:W-:Y:S05]  /*d020*/  @!P0 BRA `(.L_x_3122) ;  /* 0x0000000000048947 */ /* 0x004fea0003800000 */
[----:B------:R-:W-:Y:S01]  /*d030*/  BPT.TRAP 0x1 ;  /* 0x000000040000795c */ /* 0x000fe20000300000 */
.L_x_3122:
[----:B------:R-:W-:Y:S05]  /*d040*/  BSYNC B1 ;  /* 0x0000000000017941 */ /* 0x000fea0003800000 */
.L_x_3121:
        /* <DEDUP_REMOVED lines=9> */
.L_x_3123:
        /* <DEDUP_REMOVED lines=8> */
[----:B------:R-:W-:Y:S01]  /*d160*/  R2UR UR6, R2 ;  /* 0x00000000020672ca */ /* 0x000fe200000e0000 */
[----:B------:R-:W-:Y:S01]  /*d170*/  UIADD3 UR8, UR38, 0x12400, URZ ;  /* 0x0001240026087890 */ /* 0x000fe2000fffe03f */
[----:B------:R-:W-:Y:S01]  /*d180*/  R2UR UR7, R3 ;  /* 0x00000000030772ca */ /* 0x000fe200000e0000 */
[----:B------:R-:W-:Y:S01]  /*d190*/  UMOV UR10, 0x40 ;  /* 0x00000040000a7882 */ /* 0x000fe20000000000 */
[----:B------:R-:W-:-:S13]  /*d1a0*/  PLOP3.LUT P0, PT, PT, PT, PT, 0x80, 0x0 ;  /* 0x000000000000781c */ /* 0x000fda0003f0f070 */
.L_x_3124:
        /* <DEDUP_REMOVED lines=13> */
.L_x_3125:
        /* <DEDUP_REMOVED lines=13> */
.L_x_3126:
        /* <DEDUP_REMOVED lines=13> */
.L_x_3127:
        /* <DEDUP_REMOVED lines=13> */
.L_x_3128:
        /* <DEDUP_REMOVED lines=13> */
.L_x_3129:
        /* <DEDUP_REMOVED lines=13> */
.L_x_3130:
        /* <DEDUP_REMOVED lines=8> */
.L_x_3112:
[----:B------:R-:W-:Y:S05]  /*d710*/  BSYNC B0 ;  /* 0x0000000000007941 */ /* 0x000fea0003800000 */
.L_x_3111:
[----:B------:R-:W-:Y:S01]  /*d720*/  LOP3.LUT R0, R0, 0x1, RZ, 0x3c, !PT ;  /* 0x0000000100007812 */ /* 0x000fe200078e3cff */
[----:B------:R-:W-:Y:S02]  /*d730*/  IMAD.MOV.U32 R6, RZ, RZ, RZ ;  /* 0x000000ffff067224 */ /* 0x000fe400078e00ff */
[----:B------:R-:W-:-:S07]  /*d740*/  IMAD.MOV.U32 R9, RZ, RZ, RZ ;  /* 0x000000ffff097224 */ /* 0x000fce00078e00ff */
.L_x_3042:
[----:B------:R-:W2:Y:S01]  /*d750*/  S2R R3, SR_CgaCtaId ;  /* 0x0000000000037919 */ /* 0x000ea20000008800 */
[----:B------:R-:W-:Y:S02]  /*d760*/  MOV R2, 0x400 ;  /* 0x0000040000027802 */ /* 0x000fe40000000f00 */
[----:B------:R-:W-:Y:S02]  /*d770*/  SHF.L.U32 R9, R9, 0x1f, RZ ;  /* 0x0000001f09097819 */ /* 0x000fe400000006ff */
[----:B--2---:R-:W-:-:S04]  /*d780*/  LEA R2, R3, R2, 0x18 ;  /* 0x0000000203027211 */ /* 0x004fc800078ec0ff */
[----:B------:R-:W2:Y:S02]  /*d790*/  SYNCS.PHASECHK.TRANS64.TRYWAIT P0, [R2+URZ+0x28c20], R9 ;  /* 0x028c2009020075a7 */ /* 0x000ea4000800017f */
[----:B--2---:R-:W-:Y:S05]  /*d7a0*/  @!P0 BRA `(.L_x_3131) ;  /* 0x0000000c00b08947 */ /* 0x004fea0003800000 */
.L_x_3165:
[----:B------:R-:W-:-:S03]  /*d7b0*/  UMOV UR4, 0xffffffff ;  /* 0xffffffff00047882 */ /* 0x000fc60000000000 */
[----:B------:R-:W-:Y:S05]  /*d7c0*/  BRA.DIV UR4, `(.L_x_3132) ;  /* 0x0000000e04bc7947 */ /* 0x000fea000b800000 */
[----:B------:R-:W3:Y:S02]  /*d7d0*/  S2R R3, SR_TID.X ;  /* 0x0000000000037919 */ /* 0x000ee40000002100 */
[----:B---3--:R-:W-:-:S04]  /*d7e0*/  SHF.R.U32.HI R3, RZ, 0x5, R3 ;  /* 0x00000005ff037819 */ /* 0x008fc80000011603 */
[----:B------:R-:W-:-:S05]  /*d7f0*/  LOP3.LUT R3, R3, 0x3, RZ, 0xc0, !PT ;  /* 0x0000000303037812 */ /* 0x000fca00078ec0ff */
[----:B------:R3:W4:Y:S02]  /*d800*/  SHFL.IDX PT, R14, R3, RZ, 0x1f ;  /* 0x00001fff030e7589 */ /* 0x00072400000e0000 */
.L_x_3168:
[----:B----4-:R-:W-:-:S13]  /*d810*/  ISETP.NE.AND P0, PT, R14, RZ, PT ;  /* 0x000000ff0e00720c */ /* 0x010fda0003f05270 */
[----:B------:R-:W-:Y:S05]  /*d820*/  @P0 BRA `(.L_x_3003) ;  /* 0x0000000000880947 */ /* 0x000fea0003800000 */
[----:B------:R-:W-:-:S03]  /*d830*/  UMOV UR4, 0xffffffff ;  /* 0xffffffff00047882 */ /* 0x000fc60000000000 */
[----:B------:R-:W-:Y:S05]  /*d840*/  BRA.DIV UR4, `(.L_x_3133) ;  /* 0x0000000e04d07947 */ /* 0x000fea000b800000 */
[----:B------:R-:W-:-:S13]  /*d850*/  ELECT P6, URZ, PT ;  /* 0x00000000003f782f */ /* 0x000fda00038c0000 */
.L_x_3171:
[----:B------:R-:W-:Y:S05]  /*d860*/  @!P6 BRA `(.L_x_3003) ;  /* 0x000000000078e947 */ /* 0x000fea0003800000 */
[----:B---3--:R-:W3:Y:S02]  /*d870*/  LDL.LU R3, [R1+0x14] ;  /* 0x0000140001037983 */ /* 0x008ee40000300800 */
[----:B---3--:R-:W-:-:S04]  /*d880*/  LOP3.LUT R3, R3, 0x2, RZ, 0xfc, !PT ;  /* 0x0000000203037812 */ /* 0x008fc800078efcff */
[----:B------:R-:W-:-:S13]  /*d890*/  ISETP.NE.AND P2, PT, R3, 0x3, PT ;  /* 0x000000030300780c */ /* 0x000fda0003f45270 */
[----:B------:R-:W-:Y:S05]  /*d8a0*/  @!P2 BRA `(.L_x_3134) ;  /* 0x000000000004a947 */ /* 0x000fea0003800000 */
[----:B------:R-:W-:Y:S01]  /*d8b0*/  BPT.TRAP 0x1 ;  /* 0x000000040000795c */ /* 0x000fe20000300000 */
.L_x_3134:
[----:B------:R-:W-:Y:S01]  /*d8c0*/  VIADD R8, R2, 0x28c40 ;  /* 0x00028c4002087836 */ /* 0x000fe20000000000 */
[----:B------:R-:W-:Y:S01]  /*d8d0*/  SHF.L.U32 R4, R0, 0x1f, RZ ;  /* 0x0000001f00047819 */ /* 0x000fe200000006ff */
[C---:B------:R-:W-:Y:S02]  /*d8e0*/  VIADD R3, R6.reuse, 0x1 ;  /* 0x0000000106037836 */ /* 0x040fe40000000000 */
[----:B------:R-:W-:-:S03]  /*d8f0*/  IMAD R7, R6, 0x8, R8 ;  /* 0x0000000806077824 */ /* 0x000fc600078e0208 */
[C---:B------:R-:W-:Y:S01]  /*d900*/  ISETP.NE.AND P1, PT, R3.reuse, 0x2, PT ;  /* 0x000000020300780c */ /* 0x040fe20003f25270 */
[----:B------:R-:W3:Y:S03]  /*d910*/  SYNCS.PHASECHK.TRANS64.TRYWAIT P0, [R7+URZ], R4 ;  /* 0x00000004070075a7 */ /* 0x000ee6000800017f */
[----:B------:R-:W-:Y:S02]  /*d920*/  SEL R5, RZ, 0x1, P1 ;  /* 0x00000001ff057807 */ /* 0x000fe40000800000 */
[----:B------:R-:W-:Y:S02]  /*d930*/  SEL R3, R3, RZ, P1 ;  /* 0x000000ff03037207 */ /* 0x000fe40000800000 */
[----:B------:R-:W-:Y:S02]  /*d940*/  LOP3.LUT R0, R0, R5, RZ, 0x3c, !PT ;  /* 0x0000000500007212 */ /* 0x000fe400078e3cff */
[----:B------:R-:W-:-:S02]  /*d950*/  LEA R5, R3, R8, 0x3 ;  /* 0x0000000803057211 */ /* 0x000fc400078e18ff */
[----:B------:R-:W-:Y:S01]  /*d960*/  SHF.L.U32 R0, R0, 0x1f, RZ ;  /* 0x0000001f00007819 */ /* 0x000fe200000006ff */
[----:B---3--:R-:W-:Y:S06]  /*d970*/  @!P0 BRA `(.L_x_3135) ;  /* 0x0000000c00a48947 */ /* 0x008fec0003800000 */
.L_x_3172:
[----:B------:R-:W4:Y:S02]  /*d980*/  SYNCS.PHASECHK.TRANS64.TRYWAIT P0, [R5+URZ], R0 ;  /* 0x00000000050075a7 */ /* 0x000f24000800017f */
[----:B----4-:R-:W-:Y:S05]  /*d990*/  @!P0 BRA `(.L_x_3136) ;  /* 0x0000000c00b08947 */ /* 0x010fea0003800000 */
.L_x_3173:
[----:B------:R-:W-:Y:S05]  /*d9a0*/  @!P2 BRA `(.L_x_3137) ;  /* 0x000000000004a947 */ /* 0x000fea0003800000 */
[----:B------:R-:W-:Y:S01]  /*d9b0*/  BPT.TRAP 0x1 ;  /* 0x000000040000795c */ /* 0x000fe20000300000 */
.L_x_3137:
[----:B--2---:R-:W-:-:S04]  /*d9c0*/  VIADD R2, R2, 0x28c60 ;  /* 0x00028c6002027836 */ /* 0x004fc80000000000 */
[----:B----4-:R-:W-:-:S04]  /*d9d0*/  IMAD R5, R6, 0x8, R2 ;  /* 0x0000000806057824 */ /* 0x010fc800078e0202 */
[----:B------:R-:W2:Y:S02]  /*d9e0*/  SYNCS.PHASECHK.TRANS64.TRYWAIT P0, [R5+URZ], R4 ;  /* 0x00000004050075a7 */ /* 0x000ea4000800017f */
[----:B--2---:R-:W-:Y:S05]  /*d9f0*/  @!P0 BRA `(.L_x_3138) ;  /* 0x0000000c00ac8947 */ /* 0x004fea0003800000 */
.L_x_3174:
[----:B------:R-:W-:-:S07]  /*da00*/  IMAD R3, R3, 0x8, R2 ;  /* 0x0000000803037824 */ /* 0x000fce00078e0202 */
.L_x_3139:
[----:B----4-:R4:W0:Y:S02]  /*da10*/  SYNCS.PHASECHK.TRANS64.TRYWAIT P0, [R3+URZ], R0 ;  /* 0x00000000030075a7 */ /* 0x010824000800017f */
[----:B0-----:R-:W-:Y:S05]  /*da20*/  @!P0 NANOSLEEP.SYNCS 0x989680 ;  /* 0x009896800000895d */ /* 0x001fea0003900000 */
[----:B------:R-:W0:Y:S02]  /*da30*/  @!P0 SYNCS.PHASECHK.TRANS64 P0, [R3+URZ], R0 ;  /* 0x00000000030085a7 */ /* 0x000e24000800007f */
[----:B0-----:R-:W-:Y:S05]  /*da40*/  @!P0 BRA `(.L_x_3139) ;  /* 0xfffffffc00f08947 */ /* 0x001fea000383ffff */
.L_x_3003:
[----:B------:R-:W-:Y:S05]  /*da50*/  BSYNC B6 ;  /* 0x0000000000067941 */ /* 0x000fea0003800000 */
.L_x_3000:
[----:B------:R-:W-:Y:S05]  /*da60*/  EXIT ;  /* 0x000000000000794d */ /* 0x000fea0003800000 */
.L_x_3008:
[----:B0-----:R-:W-:-:S04]  /*da70*/  IMAD.U32 R6, RZ, RZ, UR5 ;  /* 0x00000005ff067e24 */ /* 0x001fc8000f8e00ff */
[----:B------:R0:W1:Y:S03]  /*da80*/  SYNCS.PHASECHK.TRANS64.TRYWAIT P1, [R6+URZ+0x28c50], R5 ;  /* 0x028c5005060075a7 */ /* 0x000066000802017f */
[----:B-1----:R-:W-:Y:S05]  /*da90*/  @!P1 NANOSLEEP.SYNCS 0x989680 ;  /* 0x009896800000995d */ /* 0x002fea0003900000 */
[----:B------:R-:W1:Y:S02]  /*daa0*/  @!P1 SYNCS.PHASECHK.TRANS64 P1, [R6+URZ+0x28c50], R5 ;  /* 0x028c5005060095a7 */ /* 0x000e64000802007f */
[----:B-1----:R-:W-:Y:S05]  /*dab0*/  @!P1 BRA `(.L_x_3008) ;  /* 0xfffffffc00ec9947 */ /* 0x002fea000383ffff */
[----:B------:R-:W-:Y:S05]  /*dac0*/  BRA `(.L_x_3140) ;  /* 0xffffff3800587947 */ /* 0x000fea000383ffff */
.L_x_3013:
[----:B-1----:R-:W-:-:S04]  /*dad0*/  IMAD.U32 R6, RZ, RZ, UR7 ;  /* 0x00000007ff067e24 */ /* 0x002fc8000f8e00ff */
[----:B------:R1:W2:Y:S03]  /*dae0*/  SYNCS.PHASECHK.TRANS64.TRYWAIT P1, [R6+URZ+0x28c50], R5 ;  /* 0x028c5005060075a7 */ /* 0x0002a6000802017f */
[----:B--2---:R-:W-:Y:S05]  /*daf0*/  @!P1 NANOSLEEP.SYNCS 0x989680 ;  /* 0x009896800000995d */ /* 0x004fea0003900000 */
[----:B------:R-:W2:Y:S02]  /*db00*/  @!P1 SYNCS.PHASECHK.TRANS64 P1, [R6+URZ+0x28c50], R5 ;  /* 0x028c5005060095a7 */ /* 0x000ea4000802007f */
[----:B--2---:R-:W-:Y:S05]  /*db10*/  @!P1 BRA `(.L_x_3013) ;  /* 0xfffffffc00ec9947 */ /* 0x004fea000383ffff */
[----:B------:R-:W-:Y:S05]  /*db20*/  BRA `(.L_x_3012) ;  /* 0xffffff4400607947 */ /* 0x000fea000383ffff */
.L_x_3017:
[----:B0-----:R-:W-:-:S04]  /*db30*/  IMAD.U32 R6, RZ, RZ, UR36 ;  /* 0x00000024ff067e24 */ /* 0x001fc8000f8e00ff */
[----:B------:R0:W1:Y:S03]  /*db40*/  SYNCS.PHASECHK.TRANS64.TRYWAIT P1, [R6+URZ+0x28c00], R13 ;  /* 0x028c000d060075a7 */ /* 0x000066000802017f */
[----:B-1----:R-:W-:Y:S05]  /*db50*/  @!P1 NANOSLEEP.SYNCS 0x989680 ;  /* 0x009896800000995d */ /* 0x002fea0003900000 */
[----:B------:R-:W1:Y:S02]  /*db60*/  @!P1 SYNCS.PHASECHK.TRANS64 P1, [R6+URZ+0x28c00], R13 ;  /* 0x028c000d060095a7 */ /* 0x000e64000802007f */
[----:B-1----:R-:W-:Y:S05]  /*db70*/  @!P1 BRA `(.L_x_3017) ;  /* 0xfffffffc00ec9947 */ /* 0x002fea000383ffff */
[----:B------:R-:W-:Y:S05]  /*db80*/  BRA `(.L_x_3141) ;  /* 0xffffff5800587947 */ /* 0x000fea000383ffff */
.L_x_3021:
[----:B-1----:R-:W-:-:S04]  /*db90*/  IMAD.U32 R8, RZ, RZ, UR36 ;  /* 0x00000024ff087e24 */ /* 0x002fc8000f8e00ff */
[----:B------:R1:W2:Y:S03]  /*dba0*/  SYNCS.PHASECHK.TRANS64.TRYWAIT P2, [R8+URZ+0x28c30], R13 ;  /* 0x028c300d080075a7 */ /* 0x0002a6000804017f */
[----:B--2---:R-:W-:Y:S05]  /*dbb0*/  @!P2 NANOSLEEP.SYNCS 0x989680 ;  /* 0x009896800000a95d */ /* 0x004fea0003900000 */
[----:B------:R-:W2:Y:S02]  /*dbc0*/  @!P2 SYNCS.PHASECHK.TRANS64 P2, [R8+URZ+0x28c30], R13 ;  /* 0x028c300d0800a5a7 */ /* 0x000ea4000804007f */
[----:B--2---:R-:W-:Y:S05]  /*dbd0*/  @!P2 BRA `(.L_x_3021) ;  /* 0xfffffffc00eca947 */ /* 0x004fea000383ffff */
[----:B------:R-:W-:Y:S05]  /*dbe0*/  BRA `(.L_x_3020) ;  /* 0xffffff5800747947 */ /* 0x000fea000383ffff */
.L_x_3025:
[----:B---3--:R3:W4:Y:S02]  /*dbf0*/  SYNCS.PHASECHK.TRANS64.TRYWAIT P2, [R14+URZ+0x28c50], R13 ;  /* 0x028c500d0e0075a7 */ /* 0x008724000804017f */
[----:B----4-:R-:W-:Y:S05]  /*dc00*/  @!P2 NANOSLEEP.SYNCS 0x989680 ;  /* 0x009896800000a95d */ /* 0x010fea0003900000 */
[----:B------:R-:W4:Y:S02]  /*dc10*/  @!P2 SYNCS.PHASECHK.TRANS64 P2, [R14+URZ+0x28c50], R13 ;  /* 0x028c500d0e00a5a7 */ /* 0x000f24000804007f */
[----:B----4-:R-:W-:Y:S05]  /*dc20*/  @!P2 BRA `(.L_x_3025) ;  /* 0xfffffffc00f0a947 */ /* 0x010fea000383ffff */
[----:B------:R-:W-:Y:S05]  /*dc30*/  BRA `(.L_x_3024) ;  /* 0xffffff6800ec7947 */ /* 0x000fea000383ffff */
.L_x_3030:
[----:B--2---:R-:W-:-:S04]  /*dc40*/  IMAD.U32 R15, RZ, RZ, UR7 ;  /* 0x00000007ff0f7e24 */ /* 0x004fc8000f8e00ff */
[----:B------:R2:W3:Y:S03]  /*dc50*/  SYNCS.PHASECHK.TRANS64.TRYWAIT P3, [R15+URZ+0x28c30], R14 ;  /* 0x028c300e0f0075a7 */ /* 0x0004e6000806017f */
[----:B---3--:R-:W-:Y:S05]  /*dc60*/  @!P3 NANOSLEEP.SYNCS 0x989680 ;  /* 0x009896800000b95d */ /* 0x008fea0003900000 */
[----:B------:R-:W3:Y:S02]  /*dc70*/  @!P3 SYNCS.PHASECHK.TRANS64 P3, [R15+URZ+0x28c30], R14 ;  /* 0x028c300e0f00b5a7 */ /* 0x000ee4000806007f */
[----:B---3--:R-:W-:Y:S05]  /*dc80*/  @!P3 BRA `(.L_x_3030) ;  /* 0xfffffffc00ecb947 */ /* 0x008fea000383ffff */
[----:B------:R-:W-:Y:S05]  /*dc90*/  BRA `(.L_x_3029) ;  /* 0xffffff6c00c47947 */ /* 0x000fea000383ffff */
.L_x_3034:
[----:B---3--:R3:W4:Y:S02]  /*dca0*/  SYNCS.PHASECHK.TRANS64.TRYWAIT P3, [R171+URZ+0x28c50], R14 ;  /* 0x028c500eab0075a7 */ /* 0x008724000806017f */
[----:B----4-:R-:W-:Y:S05]  /*dcb0*/  @!P3 NANOSLEEP.SYNCS 0x989680 ;  /* 0x009896800000b95d */ /* 0x010fea0003900000 */
[----:B------:R-:W4:Y:S02]  /*dcc0*/  @!P3 SYNCS.PHASECHK.TRANS64 P3, [R171+URZ+0x28c50], R14 ;  /* 0x028c500eab00b5a7 */ /* 0x000f24000806007f */
[----:B----4-:R-:W-:Y:S05]  /*dcd0*/  @!P3 BRA `(.L_x_3034) ;  /* 0xfffffffc00f0b947 */ /* 0x010fea000383ffff */
[----:B------:R-:W-:Y:S05]  /*dce0*/  BRA `(.L_x_3033) ;  /* 0xffffff8000e07947 */ /* 0x000fea000383ffff */
.L_x_3047:
[----:B------:R-:W-:Y:S01]  /*dcf0*/  MOV R13, R19 ;  /* 0x00000013000d7202 */ /* 0x000fe20000000f00 */
[----:B------:R-:W-:Y:S02]  /*dd00*/  IMAD.MOV.U32 R12, RZ, RZ, RZ ;  /* 0x000000ffff0c7224 */ /* 0x000fe400078e00ff */
[----:B------:R-:W-:Y:S02]  /*dd10*/  IMAD.MOV.U32 R11, RZ, RZ, 0x1f ;  /* 0x0000001fff0b7424 */ /* 0x000fe400078e00ff */
[----:B------:R-:W-:-:S07]  /*dd20*/  IMAD.MOV.U32 R15, RZ, RZ, -0x1 ;  /* 0xffffffffff0f7424 */ /* 0x000fce00078e00ff */
[----:B------:R-:W-:Y:S05]  /*dd30*/  WARPSYNC.COLLECTIVE R15, `(.L_x_3142) ;  /* 0x000000000f087348 */ /* 0x000fea0003c00000 */
[----:B------:R0:W1:Y:S02]  /*dd40*/  SHFL.IDX P6, R14, R13, R12, R11 ;  /* 0x0000000c0d0e7389 */ /* 0x00006400000c000b */
[----:B01----:R-:W-:Y:S01]  /*dd50*/  ENDCOLLECTIVE ;  /* 0x000000000000791b */ /* 0x003fe20003800000 */
.L_x_3142:
[----:B------:R-:W-:Y:S05]  /*dd60*/  BRA `(.L_x_3143) ;  /* 0xffffffc000487947 */ /* 0x000fea000383ffff */
.L_x_3049:
[----:B------:R-:W-:Y:S01]  /*dd70*/  BSSY B0, `(.L_x_3144) ;  /* 0x0000006000007945 */ /* 0x000fe20003800000 */
[----:B------:R-:W-:-:S07]  /*dd80*/  IMAD.MOV.U32 R15, RZ, RZ, -0x1 ;  /* 0xffffffffff0f7424 */ /* 0x000fce00078e00ff */
[----:B------:R-:W-:Y:S05]  /*dd90*/  WARPSYNC.COLLECTIVE R15, `(.L_x_3145) ;  /* 0x000000000f0c7348 */ /* 0x000fea0003c00000 */
[----:B------:R-:W-:Y:S02]  /*dda0*/  ELECT P6, UR62, PT ;  /* 0x00000000003e782f */ /* 0x000fe400038c0000 */
[----:B------:R-:W-:Y:S01]  /*ddb0*/  MOV R14, UR62 ;  /* 0x0000003e000e7c02 */ /* 0x000fe20008000f00 */
[----:B------:R-:W-:Y:S10]  /*ddc0*/  ENDCOLLECTIVE ;  /* 0x000000000000791b */ /* 0x000ff40003800000 */
.L_x_3145:
[----:B------:R-:W-:Y:S05]  /*ddd0*/  BSYNC B0 ;  /* 0x0000000000007941 */ /* 0x000fea0003800000 */
.L_x_3144:
[----:B------:R-:W-:Y:S05]  /*dde0*/  BRA `(.L_x_3146) ;  /* 0xffffffc000487947 */ /* 0x000fea000383ffff */
.L_x_3051:
[----:B0-----:R-:W-:-:S04]  /*ddf0*/  IMAD.U32 R3, RZ, RZ, UR38 ;  /* 0x00000026ff037e24 */ /* 0x001fc8000f8e00ff */
[----:B------:R0:W1:Y:S03]  /*de00*/  SYNCS.PHASECHK.TRANS64.TRYWAIT P0, [R3+URZ+0x28c40], R0 ;  /* 0x028c4000030075a7 */ /* 0x000066000800017f */
[----:B-1----:R-:W-:Y:S05]  /*de10*/  @!P0 NANOSLEEP.SYNCS 0x989680 ;  /* 0x009896800000895d */ /* 0x002fea0003900000 */
[----:B------:R-:W1:Y:S02]  /*de20*/  @!P0 SYNCS.PHASECHK.TRANS64 P0, [R3+URZ+0x28c40], R0 ;  /* 0x028c4000030085a7 */ /* 0x000e64000800007f */
[----:B-1----:R-:W-:Y:S05]  /*de30*/  @!P0 BRA `(.L_x_3051) ;  /* 0xfffffffc00ec8947 */ /* 0x002fea000383ffff */
[----:B------:R-:W-:Y:S05]  /*de40*/  BRA `(.L_x_3147) ;  /* 0xffffffc000a47947 */ /* 0x000fea000383ffff */
.L_x_3054:
[----:B------:R-:W-:Y:S01]  /*de50*/  IMAD.MOV.U32 R13, RZ, RZ, R3 ;  /* 0x000000ffff0d7224 */ /* 0x000fe200078e0003 */
[----:B------:R-:W-:Y:S01]  /*de60*/  MOV R11, 0x181f ;  /* 0x0000181f000b7802 */ /* 0x000fe20000000f00 */
[----:B------:R-:W-:Y:S02]  /*de70*/  IMAD.MOV.U32 R12, RZ, RZ, RZ ;  /* 0x000000ffff0c7224 */ /* 0x000fe400078e00ff */
[----:B------:R-:W-:Y:S02]  /*de80*/  IMAD.MOV.U32 R15, RZ, RZ, -0x1 ;  /* 0xffffffffff0f7424 */ /* 0x000fe400078e00ff */
[----:B------:R-:W-:-:S07]  /*de90*/  IMAD R5, R10, 0x40, R5 ;  /* 0x000000400a057824 */ /* 0x000fce00078e0205 */
[----:B------:R-:W-:Y:S05]  /*dea0*/  WARPSYNC.COLLECTIVE R15, `(.L_x_3148) ;  /* 0x000000000f087348 */ /* 0x000fea0003c00000 */
[----:B------:R0:W1:Y:S02]  /*deb0*/  SHFL.IDX P6, R14, R13, R12, R11 ;  /* 0x0000000c0d0e7389 */ /* 0x00006400000c000b */
[----:B01----:R-:W-:Y:S01]  /*dec0*/  ENDCOLLECTIVE ;  /* 0x000000000000791b */ /* 0x003fe20003800000 */
.L_x_3148:
[----:B------:R-:W-:Y:S02]  /*ded0*/  VIADD R21, R5, 0x10 ;  /* 0x0000001005157836 */ /* 0x000fe40000000000 */
[----:B------:R-:W-:Y:S02]  /*dee0*/  IMAD.MOV.U32 R13, RZ, RZ, R0 ;  /* 0x000000ffff0d7224 */ /* 0x000fe400078e0000 */
[----:B------:R-:W-:-:S07]  /*def0*/  IMAD.MOV.U32 R6, RZ, RZ, R14 ;  /* 0x000000ffff067224 */ /* 0x000fce00078e000e */
[----:B------:R-:W-:Y:S05]  /*df00*/  WARPSYNC.COLLECTIVE R15, `(.L_x_3149) ;  /* 0x000000000f087348 */ /* 0x000fea0003c00000 */
[----:B------:R0:W1:Y:S02]  /*df10*/  SHFL.IDX P6, R14, R13, R12, R11 ;  /* 0x0000000c0d0e7389 */ /* 0x00006400000c000b */
[----:B01----:R-:W-:Y:S01]  /*df20*/  ENDCOLLECTIVE ;  /* 0x000000000000791b */ /* 0x003fe20003800000 */
.L_x_3149:
        /* <DEDUP_REMOVED lines=10> */
.L_x_3150:
[----:B------:R-:W-:-:S05]  /*dfd0*/  @!P1 LEA R7, P2, R8, R7, 0x1 ;  /* 0x0000000708079211 */ /* 0x000fca00078408ff */
[----:B------:R-:W-:-:S05]  /*dfe0*/  @!P1 IMAD.X R6, RZ, RZ, R6, P2 ;  /* 0x000000ffff069224 */ /* 0x000fca00010e0606 */
[----:B------:R-:W-:Y:S01]  /*dff0*/  @!P1 LOP3.LUT R7, R7, R6, RZ, 0x3c, !PT ;  /* 0x0000000607079212 */ /* 0x000fe200078e3cff */
[----:B------:R-:W-:-:S03]  /*e000*/  IMAD.MOV.U32 R13, RZ, RZ, R0 ;  /* 0x000000ffff0d7224 */ /* 0x000fc600078e0000 */
[----:B------:R-:W-:-:S04]  /*e010*/  @!P1 LOP3.LUT R6, R7, R6, RZ, 0x3c, !PT ;  /* 0x0000000607069212 */ /* 0x000fc800078e3cff */
[----:B------:R-:W-:-:S05]  /*e020*/  @!P1 LOP3.LUT R7, R7, R6, RZ, 0x3c, !PT ;  /* 0x0000000607079212 */ /* 0x000fca00078e3cff */
[----:B------:R-:W-:Y:S01]  /*e030*/  @!PT LDS RZ, [RZ] ;  /* 0x00000000fffff984 */ /* 0x000fe20000000800 */
[----:B------:R-:W-:Y:S01]  /*e040*/  @!PT LDS RZ, [RZ] ;  /* 0x00000000fffff984 */ /* 0x000fe20000000800 */
[----:B------:R-:W-:Y:S01]  /*e050*/  @!PT LDS RZ, [RZ] ;  /* 0x00000000fffff984 */ /* 0x000fe20000000800 */
[----:B------:R0:W-:Y:S01]  /*e060*/  @!P1 LDGSTS.E.BYPASS.LTC128B.128 [R9+0x20400], desc[UR42][R6.64], !P0 ;  /* 0x2040000006099fae */ /* 0x0001e2000c101d6a */
[----:B------:R-:W-:Y:S01]  /*e070*/  ISETP.GE.AND P1, PT, R21, R2, PT ;  /* 0x000000021500720c */ /* 0x000fe20003f26270 */
[----:B------:R-:W-:Y:S01]  /*e080*/  VIADD R21, R5, 0x20 ;  /* 0x0000002005157836 */ /* 0x000fe20000000000 */
[----:B0-----:R-:W-:-:S11]  /*e090*/  MOV R6, R14 ;  /* 0x0000000e00067202 */ /* 0x001fd60000000f00 */
[----:B------:R-:W-:Y:S05]  /*e0a0*/  WARPSYNC.COLLECTIVE R15, `(.L_x_3151) ;  /* 0x000000000f087348 */ /* 0x000fea0003c00000 */
[----:B------:R0:W1:Y:S02]  /*e0b0*/  SHFL.IDX P6, R14, R13, R12, R11 ;  /* 0x0000000c0d0e7389 */ /* 0x00006400000c000b */
[----:B01----:R-:W-:Y:S01]  /*e0c0*/  ENDCOLLECTIVE ;  /* 0x000000000000791b */ /* 0x003fe20003800000 */
.L_x_3151:
[----:B------:R-:W-:Y:S01]  /*e0d0*/  @!P1 LEA R9, R4, UR38, 0x1 ;  /* 0x0000002604099c11 */ /* 0x000fe2000f8e08ff */
[----:B------:R-:W-:Y:S02]  /*e0e0*/  IMAD.MOV.U32 R13, RZ, RZ, R3 ;  /* 0x000000ffff0d7224 */ /* 0x000fe400078e0003 */
[----:B------:R-:W-:Y:S01]  /*e0f0*/  IMAD.MOV.U32 R12, RZ, RZ, 0x2 ;  /* 0x00000002ff0c7424 */ /* 0x000fe200078e00ff */
[----:B------:R-:W-:-:S13]  /*e100*/  @!P1 LEA R7, P2, R8, R14, 0x1 ;  /* 0x0000000e08079211 */ /* 0x000fda00078408ff */
[----:B------:R-:W-:Y:S05]  /*e110*/  WARPSYNC.COLLECTIVE R15, `(.L_x_3152) ;  /* 0x000000000f087348 */ /* 0x000fea0003c00000 */
[----:B------:R0:W1:Y:S02]  /*e120*/  SHFL.IDX P6, R14, R13, R12, R11 ;  /* 0x0000000c0d0e7389 */ /* 0x00006400000c000b */
[----:B01----:R-:W-:Y:S01]  /*e130*/  ENDCOLLECTIVE ;  /* 0x000000000000791b */ /* 0x003fe20003800000 */
.L_x_3152:
[----:B------:R-:W-:-:S05]  /*e140*/  @!P1 IMAD.X R6, RZ, RZ, R6, P2 ;  /* 0x000000ffff069224 */ /* 0x000fca00010e0606 */
[----:B------:R-:W-:-:S04]  /*e150*/  @!P1 LOP3.LUT R7, R7, R6, RZ, 0x3c, !PT ;  /* 0x0000000607079212 */ /* 0x000fc800078e3cff */
[----:B------:R-:W-:Y:S01]  /*e160*/  @!P1 LOP3.LUT R6, R7, R6, RZ, 0x3c, !PT ;  /* 0x0000000607069212 */ /* 0x000fe200078e3cff */
[----:B------:R-:W-:-:S03]  /*e170*/  IMAD.MOV.U32 R13, RZ, RZ, R0 ;  /* 0x000000ffff0d7224 */ /* 0x000fc600078e0000 */
[----:B------:R-:W-:-:S05]  /*e180*/  @!P1 LOP3.LUT R7, R7, R6, RZ, 0x3c, !PT ;  /* 0x0000000607079212 */ /* 0x000fca00078e3cff */
[----:B------:R-:W-:Y:S01]  /*e190*/  @!PT LDS RZ, [RZ] ;  /* 0x00000000fffff984 */ /* 0x000fe20000000800 */
[----:B------:R-:W-:Y:S01]  /*e1a0*/  @!PT LDS RZ, [RZ] ;  /* 0x00000000fffff984 */ /* 0x000fe20000000800 */
[----:B------:R-:W-:Y:S01]  /*e1b0*/  @!PT LDS RZ, [RZ] ;  /* 0x00000000fffff984 */ /* 0x000fe20000000800 */
[----:B------:R0:W-:Y:S01]  /*e1c0*/  @!P1 LDGSTS.E.BYPASS.LTC128B.128 [R9+0x20c00], desc[UR42][R6.64], !P0 ;  /* 0x20c0000006099fae */ /* 0x0001e2000c101d6a */
[----:B------:R-:W-:Y:S01]  /*e1d0*/  ISETP.GE.AND P1, PT, R21, R2, PT ;  /* 0x000000021500720c */ /* 0x000fe20003f26270 */
[----:B0-----:R-:W-:-:S12]  /*e1e0*/  IMAD.MOV.U32 R6, RZ, RZ, R14 ;  /* 0x000000ffff067224 */ /* 0x001fd800078e000e */
[----:B------:R-:W-:Y:S05]  /*e1f0*/  WARPSYNC.COLLECTIVE R15, `(.L_x_3153) ;  /* 0x000000000f087348 */ /* 0x000fea0003c00000 */
[----:B------:R0:W1:Y:S02]  /*e200*/  SHFL.IDX P6, R14, R13, R12, R11 ;  /* 0x0000000c0d0e7389 */ /* 0x00006400000c000b */
[----:B01----:R-:W-:Y:S01]  /*e210*/  ENDCOLLECTIVE ;  /* 0x000000000000791b */ /* 0x003fe20003800000 */
.L_x_3153:
[----:B------:R-:W-:Y:S02]  /*e220*/  @!P1 LEA R9, R4, UR38, 0x1 ;  /* 0x0000002604099c11 */ /* 0x000fe4000f8e08ff */
[----:B------:R-:W-:Y:S01]  /*e230*/  MOV R13, R3 ;  /* 0x00000003000d7202 */ /* 0x000fe20000000f00 */
[----:B------:R-:W-:Y:S01]  /*e240*/  IMAD.MOV.U32 R12, RZ, RZ, 0x3 ;  /* 0x00000003ff0c7424 */ /* 0x000fe200078e00ff */
[----:B------:R-:W-:-:S13]  /*e250*/  @!P1 LEA R7, P2, R8, R14, 0x1 ;  /* 0x0000000e08079211 */ /* 0x000fda00078408ff */
[----:B------:R-:W-:Y:S05]  /*e260*/  WARPSYNC.COLLECTIVE R15, `(.L_x_3154) ;  /* 0x000000000f087348 */ /* 0x000fea0003c00000 */
[----:B------:R0:W1:Y:S02]  /*e270*/  SHFL.IDX P6, R14, R13, R12, R11 ;  /* 0x0000000c0d0e7389 */ /* 0x00006400000c000b */
[----:B01----:R-:W-:Y:S01]  /*e280*/  ENDCOLLECTIVE ;  /* 0x000000000000791b */ /* 0x003fe20003800000 */
.L_x_3154:
        /* <DEDUP_REMOVED lines=9> */
[----:B------:R-:W-:-:S07]  /*e320*/  IMAD.MOV.U32 R3, RZ, RZ, R14 ;  /* 0x000000ffff037224 */ /* 0x000fce00078e000e */
[----:B0-----:R-:W-:Y:S05]  /*e330*/  WARPSYNC.COLLECTIVE R15, `(.L_x_3155) ;  /* 0x000000000f087348 */ /* 0x001fea0003c00000 */
[----:B------:R1:W2:Y:S02]  /*e340*/  SHFL.IDX P6, R14, R13, R12, R11 ;  /* 0x0000000c0d0e7389 */ /* 0x0002a400000c000b */
[----:B012---:R-:W-:Y:S01]  /*e350*/  ENDCOLLECTIVE ;  /* 0x000000000000791b */ /* 0x007fe20003800000 */
.L_x_3155:
[----:B------:R-:W-:Y:S05]  /*e360*/  BRA `(.L_x_3156) ;  /* 0xffffffc400807947 */ /* 0x000fea000383ffff */
.L_x_3055:
[----:B0-----:R-:W-:-:S04]  /*e370*/  IMAD.U32 R3, RZ, RZ, UR38 ;  /* 0x00000026ff037e24 */ /* 0x001fc8000f8e00ff */
[----:B------:R0:W1:Y:S03]  /*e380*/  SYNCS.PHASECHK.TRANS64.TRYWAIT P0, [R3+URZ+0x28c20], R4 ;  /* 0x028c2004030075a7 */ /* 0x000066000800017f */
[----:B-1----:R-:W-:Y:S05]  /*e390*/  @!P0 NANOSLEEP.SYNCS 0x989680 ;  /* 0x009896800000895d */ /* 0x002fea0003900000 */
[----:B------:R-:W1:Y:S02]  /*e3a0*/  @!P0 SYNCS.PHASECHK.TRANS64 P0, [R3+URZ+0x28c20], R4 ;  /* 0x028c2004030085a7 */ /* 0x000e64000800007f */
[----:B-1----:R-:W-:Y:S05]  /*e3b0*/  @!P0 BRA `(.L_x_3055) ;  /* 0xfffffffc00ec8947 */ /* 0x002fea000383ffff */
[----:B------:R-:W-:Y:S05]  /*e3c0*/  BRA `(.L_x_3157) ;  /* 0xffffffc400b07947 */ /* 0x000fea000383ffff */
.L_x_3058:
[----:B0-----:R-:W-:-:S04]  /*e3d0*/  IMAD.U32 R3, RZ, RZ, UR38 ;  /* 0x00000026ff037e24 */ /* 0x001fc8000f8e00ff */
[----:B------:R0:W1:Y:S03]  /*e3e0*/  SYNCS.PHASECHK.TRANS64.TRYWAIT P0, [R3+URZ+0x28c60], R4 ;  /* 0x028c6004030075a7 */ /* 0x000066000800017f */
[----:B-1----:R-:W-:Y:S05]  /*e3f0*/  @!P0 NANOSLEEP.SYNCS 0x989680 ;  /* 0x009896800000895d */ /* 0x002fea0003900000 */
[----:B------:R-:W1:Y:S02]  /*e400*/  @!P0 SYNCS.PHASECHK.TRANS64 P0, [R3+URZ+0x28c60], R4 ;  /* 0x028c6004030085a7 */ /* 0x000e64000800007f */
[----:B-1----:R-:W-:Y:S05]  /*e410*/  @!P0 BRA `(.L_x_3058) ;  /* 0xfffffffc00ec8947 */ /* 0x002fea000383ffff */
[----:B------:R-:W-:Y:S05]  /*e420*/  BRA `(.L_x_3158) ;  /* 0xffffffc400bc7947 */ /* 0x000fea000383ffff */
.L_x_3074:
[----:B-1----:R-:W-:-:S04]  /*e430*/  IMAD.U32 R3, RZ, RZ, UR38 ;  /* 0x00000026ff037e24 */ /* 0x002fc8000f8e00ff */
[----:B------:R1:W2:Y:S03]  /*e440*/  SYNCS.PHASECHK.TRANS64.TRYWAIT P0, [R3+URZ+0x28c48], R2 ;  /* 0x028c4802030075a7 */ /* 0x0002a6000800017f */
[----:B--2---:R-:W-:Y:S05]  /*e450*/  @!P0 NANOSLEEP.SYNCS 0x989680 ;  /* 0x009896800000895d */ /* 0x004fea0003900000 */
[----:B------:R-:W2:Y:S02]  /*e460*/  @!P0 SYNCS.PHASECHK.TRANS64 P0, [R3+URZ+0x28c48], R2 ;  /* 0x028c4802030085a7 */ /* 0x000ea4000800007f */
[----:B--2---:R-:W-:Y:S05]  /*e470*/  @!P0 BRA `(.L_x_3074) ;  /* 0xfffffffc00ec8947 */ /* 0x004fea000383ffff */
[----:B------:R-:W-:Y:S05]  /*e480*/  BRA `(.L_x_3159) ;  /* 0xffffffd0007c7947 */ /* 0x000fea000383ffff */
.L_x_3079:
[----:B01----:R-:W-:-:S04]  /*e490*/  IMAD.U32 R3, RZ, RZ, UR38 ;  /* 0x00000026ff037e24 */ /* 0x003fc8000f8e00ff */
[----:B------:R0:W1:Y:S03]  /*e4a0*/  SYNCS.PHASECHK.TRANS64.TRYWAIT P0, [R3+URZ+0x28c68], R2 ;  /* 0x028c6802030075a7 */ /* 0x000066000800017f */
[----:B-1----:R-:W-:Y:S05]  /*e4b0*/  @!P0 NANOSLEEP.SYNCS 0x989680 ;  /* 0x009896800000895d */ /* 0x002fea0003900000 */
[----:B------:R-:W1:Y:S02]  /*e4c0*/  @!P0 SYNCS.PHASECHK.TRANS64 P0, [R3+URZ+0x28c68], R2 ;  /* 0x028c6802030085a7 */ /* 0x000e64000800007f */
[----:B-1----:R-:W-:Y:S05]  /*e4d0*/  @!P0 BRA `(.L_x_3079) ;  /* 0xfffffffc00ec8947 */ /* 0x002fea000383ffff */
[----:B------:R-:W-:Y:S05]  /*e4e0*/  BRA `(.L_x_3160) ;  /* 0xffffffd000dc7947 */ /* 0x000fea000383ffff */
.L_x_3094:
[----:B-1----:R-:W-:-:S04]  /*e4f0*/  IMAD.U32 R3, RZ, RZ, UR38 ;  /* 0x00000026ff037e24 */ /* 0x002fc8000f8e00ff */
[----:B------:R1:W2:Y:S03]  /*e500*/  SYNCS.PHASECHK.TRANS64.TRYWAIT P0, [R3+URZ+0x28c40], R2 ;  /* 0x028c4002030075a7 */ /* 0x0002a6000800017f */
[----:B--2---:R-:W-:Y:S05]  /*e510*/  @!P0 NANOSLEEP.SYNCS 0x989680 ;  /* 0x009896800000895d */ /* 0x004fea0003900000 */
[----:B------:R-:W2:Y:S02]  /*e520*/  @!P0 SYNCS.PHASECHK.TRANS64 P0, [R3+URZ+0x28c40], R2 ;  /* 0x028c4002030085a7 */ /* 0x000ea4000800007f */
[----:B--2---:R-:W-:Y:S05]  /*e530*/  @!P0 BRA `(.L_x_3094) ;  /* 0xfffffffc00ec8947 */ /* 0x004fea000383ffff */
[----:B------:R-:W-:Y:S05]  /*e540*/  BRA `(.L_x_3161) ;  /* 0xffffffdc00287947 */ /* 0x000fea000383ffff */
.L_x_3099:
[----:B01----:R-:W-:-:S04]  /*e550*/  MOV R3, UR38 ;  /* 0x0000002600037c02 */ /* 0x003fc80008000f00 */
[----:B------:R0:W1:Y:S03]  /*e560*/  SYNCS.PHASECHK.TRANS64.TRYWAIT P0, [R3+URZ+0x28c60], R2 ;  /* 0x028c6002030075a7 */ /* 0x000066000800017f */
[----:B-1----:R-:W-:Y:S05]  /*e570*/  @!P0 NANOSLEEP.SYNCS 0x989680 ;  /* 0x009896800000895d */ /* 0x002fea0003900000 */
[----:B------:R-:W1:Y:S02]  /*e580*/  @!P0 SYNCS.PHASECHK.TRANS64 P0, [R3+URZ+0x28c60], R2 ;  /* 0x028c6002030085a7 */ /* 0x000e64000800007f */
[----:B-1----:R-:W-:Y:S05]  /*e590*/  @!P0 BRA `(.L_x_3099) ;  /* 0xfffffffc00ec8947 */ /* 0x002fea000383ffff */
[----:B------:R-:W-:Y:S05]  /*e5a0*/  BRA `(.L_x_3162) ;  /* 0xffffffdc008c7947 */ /* 0x000fea000383ffff */
.L_x_3115:
[----:B--2---:R-:W-:-:S04]  /*e5b0*/  IMAD.U32 R3, RZ, RZ, UR38 ;  /* 0x00000026ff037e24 */ /* 0x004fc8000f8e00ff */
[----:B------:R2:W3:Y:S03]  /*e5c0*/  SYNCS.PHASECHK.TRANS64.TRYWAIT P0, [R3+URZ+0x28c48], R2 ;  /* 0x028c4802030075a7 */ /* 0x0004e6000800017f */
[----:B---3--:R-:W-:Y:S05]  /*e5d0*/  @!P0 NANOSLEEP.SYNCS 0x989680 ;  /* 0x009896800000895d */ /* 0x008fea0003900000 */
[----:B------:R-:W3:Y:S02]  /*e5e0*/  @!P0 SYNCS.PHASECHK.TRANS64 P0, [R3+URZ+0x28c48], R2 ;  /* 0x028c4802030085a7 */ /* 0x000ee4000800007f */
[----:B---3--:R-:W-:Y:S05]  /*e5f0*/  @!P0 BRA `(.L_x_3115) ;  /* 0xfffffffc00ec8947 */ /* 0x008fea000383ffff */
[----:B------:R-:W-:Y:S05]  /*e600*/  BRA `(.L_x_3163) ;  /* 0xffffffe400e87947 */ /* 0x000fea000383ffff */
.L_x_3120:
[----:B--2---:R-:W-:-:S04]  /*e610*/  IMAD.U32 R3, RZ, RZ, UR38 ;  /* 0x00000026ff037e24 */ /* 0x004fc8000f8e00ff */
[----:B------:R2:W3:Y:S03]  /*e620*/  SYNCS.PHASECHK.TRANS64.TRYWAIT P0, [R3+URZ+0x28c68], R2 ;  /* 0x028c6802030075a7 */ /* 0x0004e6000800017f */
[----:B---3--:R-:W-:Y:S05]  /*e630*/  @!P0 NANOSLEEP.SYNCS 0x989680 ;  /* 0x009896800000895d */ /* 0x008fea0003900000 */
[----:B------:R-:W3:Y:S02]  /*e640*/  @!P0 SYNCS.PHASECHK.TRANS64 P0, [R3+URZ+0x28c68], R2 ;  /* 0x028c6802030085a7 */ /* 0x000ee4000800007f */
[----:B---3--:R-:W-:Y:S05]  /*e650*/  @!P0 BRA `(.L_x_3120) ;  /* 0xfffffffc00ec8947 */ /* 0x008fea000383ffff */
[----:B------:R-:W-:Y:S05]  /*e660*/  BRA `(.L_x_3164) ;  /* 0xffffffe8004c7947 */ /* 0x000fea000383ffff */
.L_x_3131:
[----:B--2---:R2:W3:Y:S02]  /*e670*/  SYNCS.PHASECHK.TRANS64.TRYWAIT P0, [R2+URZ+0x28c20], R9 ;  /* 0x028c2009020075a7 */ /* 0x0044e4000800017f */
[----:B---3--:R-:W-:Y:S05]  /*e680*/  @!P0 NANOSLEEP.SYNCS 0x989680 ;  /* 0x009896800000895d */ /* 0x008fea0003900000 */
[----:B------:R-:W3:Y:S02]  /*e690*/  @!P0 SYNCS.PHASECHK.TRANS64 P0, [R2+URZ+0x28c20], R9 ;  /* 0x028c2009020085a7 */ /* 0x000ee4000800007f */
[----:B---3--:R-:W-:Y:S05]  /*e6a0*/  @!P0 BRA `(.L_x_3131) ;  /* 0xfffffffc00f08947 */ /* 0x008fea000383ffff */
[----:B------:R-:W-:Y:S05]  /*e6b0*/  BRA `(.L_x_3165) ;  /* 0xfffffff0003c7947 */ /* 0x000fea000383ffff */
.L_x_3132:
[----:B------:R-:W3:Y:S01]  /*e6c0*/  S2R R3, SR_TID.X ;  /* 0x0000000000037919 */ /* 0x000ee20000002100 */
[----:B------:R-:W-:Y:S01]  /*e6d0*/  BSSY B0, `(.L_x_3166) ;  /* 0x000000a000007945 */ /* 0x000fe20003800000 */
[----:B------:R-:W-:Y:S02]  /*e6e0*/  IMAD.MOV.U32 R12, RZ, RZ, RZ ;  /* 0x000000ffff0c7224 */ /* 0x000fe400078e00ff */
[----:B0-----:R-:W-:Y:S02]  /*e6f0*/  IMAD.MOV.U32 R11, RZ, RZ, 0x1f ;  /* 0x0000001fff0b7424 */ /* 0x001fe400078e00ff */
[----:B------:R-:W-:Y:S01]  /*e700*/  IMAD.MOV.U32 R15, RZ, RZ, -0x1 ;  /* 0xffffffffff0f7424 */ /* 0x000fe200078e00ff */
[----:B---3--:R-:W-:-:S04]  /*e710*/  SHF.R.U32.HI R3, RZ, 0x5, R3 ;  /* 0x00000005ff037819 */ /* 0x008fc80000011603 */
[----:B------:R-:W-:-:S05]  /*e720*/  LOP3.LUT R3, R3, 0x3, RZ, 0xc0, !PT ;  /* 0x0000000303037812 */ /* 0x000fca00078ec0ff */
[----:B------:R-:W-:-:S07]  /*e730*/  IMAD.MOV.U32 R13, RZ, RZ, R3 ;  /* 0x000000ffff0d7224 */ /* 0x000fce00078e0003 */
[----:B-12---:R-:W-:Y:S05]  /*e740*/  WARPSYNC.COLLECTIVE R15, `(.L_x_3167) ;  /* 0x000000000f087348 */ /* 0x006fea0003c00000 */
[----:B------:R0:W3:Y:S02]  /*e750*/  SHFL.IDX P6, R14, R13, R12, R11 ;  /* 0x0000000c0d0e7389 */ /* 0x0000e400000c000b */
[----:B0123--:R-:W-:Y:S01]  /*e760*/  ENDCOLLECTIVE ;  /* 0x000000000000791b */ /* 0x00ffe20003800000 */
.L_x_3167:
[----:B------:R-:W-:Y:S05]  /*e770*/  BSYNC B0 ;  /* 0x0000000000007941 */ /* 0x000fea0003800000 */
.L_x_3166:
[----:B------:R-:W-:Y:S05]  /*e780*/  BRA `(.L_x_3168) ;  /* 0xfffffff000207947 */ /* 0x000fea000383ffff */
.L_x_3133:
[----:B------:R-:W-:Y:S01]  /*e790*/  BSSY B0, `(.L_x_3169) ;  /* 0x0000006000007945 */ /* 0x000fe20003800000 */
[----:B------:R-:W-:-:S07]  /*e7a0*/  IMAD.MOV.U32 R15, RZ, RZ, -0x1 ;  /* 0xffffffffff0f7424 */ /* 0x000fce00078e00ff */
[----:B0123--:R-:W-:Y:S05]  /*e7b0*/  WARPSYNC.COLLECTIVE R15, `(.L_x_3170) ;  /* 0x000000000f0c7348 */ /* 0x00ffea0003c00000 */
[----:B------:R-:W-:Y:S02]  /*e7c0*/  ELECT P6, UR62, PT ;  /* 0x00000000003e782f */ /* 0x000fe400038c0000 */
[----:B------:R-:W-:Y:S01]  /*e7d0*/  MOV R14, UR62 ;  /* 0x0000003e000e7c02 */ /* 0x000fe20008000f00 */
[----:B0123--:R-:W-:Y:S10]  /*e7e0*/  ENDCOLLECTIVE ;  /* 0x000000000000791b */ /* 0x00fff40003800000 */
.L_x_3170:
[----:B------:R-:W-:Y:S05]  /*e7f0*/  BSYNC B0 ;  /* 0x0000000000007941 */ /* 0x000fea0003800000 */
.L_x_3169:
[----:B------:R-:W-:Y:S05]  /*e800*/  BRA `(.L_x_3171) ;  /* 0xfffffff000147947 */ /* 0x000fea000383ffff */
.L_x_3135:
[----:B---3--:R3:W4:Y:S02]  /*e810*/  SYNCS.PHASECHK.TRANS64.TRYWAIT P0, [R7+URZ], R4 ;  /* 0x00000004070075a7 */ /* 0x008724000800017f */
[----:B----4-:R-:W-:Y:S05]  /*e820*/  @!P0 NANOSLEEP.SYNCS 0x989680 ;  /* 0x009896800000895d */ /* 0x010fea0003900000 */
[----:B------:R-:W4:Y:S02]  /*e830*/  @!P0 SYNCS.PHASECHK.TRANS64 P0, [R7+URZ], R4 ;  /* 0x00000004070085a7 */ /* 0x000f24000800007f */
[----:B----4-:R-:W-:Y:S05]  /*e840*/  @!P0 BRA `(.L_x_3135) ;  /* 0xfffffffc00f08947 */ /* 0x010fea000383ffff */
[----:B------:R-:W-:Y:S05]  /*e850*/  BRA `(.L_x_3172) ;  /* 0xfffffff000487947 */ /* 0x000fea000383ffff */
.L_x_3136:
[----:B----4-:R4:W0:Y:S02]  /*e860*/  SYNCS.PHASECHK.TRANS64.TRYWAIT P0, [R5+URZ], R0 ;  /* 0x00000000050075a7 */ /* 0x010824000800017f */
[----:B0-----:R-:W-:Y:S05]  /*e870*/  @!P0 NANOSLEEP.SYNCS 0x989680 ;  /* 0x009896800000895d */ /* 0x001fea0003900000 */
[----:B------:R-:W0:Y:S02]  /*e880*/  @!P0 SYNCS.PHASECHK.TRANS64 P0, [R5+URZ], R0 ;  /* 0x00000000050085a7 */ /* 0x000e24000800007f */
[----:B0-----:R-:W-:Y:S05]  /*e890*/  @!P0 BRA `(.L_x_3136) ;  /* 0xfffffffc00f08947 */ /* 0x001fea000383ffff */
[----:B------:R-:W-:Y:S05]  /*e8a0*/  BRA `(.L_x_3173) ;  /* 0xfffffff0003c7947 */ /* 0x000fea000383ffff */
.L_x_3138:
[----:B--2---:R2:W4:Y:S02]  /*e8b0*/  SYNCS.PHASECHK.TRANS64.TRYWAIT P0, [R5+URZ], R4 ;  /* 0x00000004050075a7 */ /* 0x004524000800017f */
[----:B----4-:R-:W-:Y:S05]  /*e8c0*/  @!P0 NANOSLEEP.SYNCS 0x989680 ;  /* 0x009896800000895d */ /* 0x010fea0003900000 */
[----:B------:R-:W4:Y:S02]  /*e8d0*/  @!P0 SYNCS.PHASECHK.TRANS64 P0, [R5+URZ], R4 ;  /* 0x00000004050085a7 */ /* 0x000f24000800007f */
[----:B----4-:R-:W-:Y:S05]  /*e8e0*/  @!P0 BRA `(.L_x_3138) ;  /* 0xfffffffc00f08947 */ /* 0x010fea000383ffff */
[----:B------:R-:W-:Y:S05]  /*e8f0*/  BRA `(.L_x_3174) ;  /* 0xfffffff000407947 */ /* 0x000fea000383ffff */
.L_x_3175:
        /* <DEDUP_REMOVED lines=16> */
.L_x_14996:


//--------------------- .text._ZN7cutlass13device_kernelIN5flash11enable_sm90INS1_16FlashAttnFwdSm90INS1_25CollectiveMainloopFwdSm90ILi2EN4cute5tupleIJNS5_1CILi1EEES8_S8_EEENS6_IJNS7_ILi64EEESA_SA_EEELi512ENS_10bfloat16_tEfNS_4arch4Sm90ELb0ELb0ELb0ELb0ELb0ELb0ELb1ELb0ELb0ELb1ELb1ELb0EEENS1_21CollectiveEpilogueFwdINS6_IJSA_NS7_ILi512EEESA_EEES9_SC_SE_Li256ELb0ELb1ELb1ELb0EEENS1_19SingleTileSchedulerILb0ELb1ELb1ELi64EEEEEEEEEvNT_6ParamsE --------------------------
	.section	.text._ZN7cutlass13device_kernelIN5flash11enable_sm90INS1_16FlashAttnFwdSm90INS1_25CollectiveMainloopFwdSm90ILi2EN4cute5tupleIJNS5_1CILi1EEES8_S8_EEENS6_IJNS7_ILi64EEESA_SA_EEELi512ENS_10bfloat16_tEfNS_4arch4Sm90ELb0ELb0ELb0ELb0ELb0ELb0ELb1ELb0ELb0ELb1ELb1ELb0EEENS1_21CollectiveEpilogueFwdINS6_IJSA_NS7_ILi512EEESA_EEES9_SC_SE_Li256ELb0ELb1ELb1ELb0EEENS1_19SingleTileSchedulerILb0ELb1ELb1ELi64EEEEEEEEEvNT_6ParamsE,"ax",@progbits
	.align	128
.text._ZN7cutlass13device_kernelIN5flash11enable_sm90INS1_16FlashAttnFwdSm90INS1_25CollectiveMainloopFwdSm90ILi2EN4cute5tupleIJNS5_1CILi1EEES8_S8_EEENS6_IJNS7_ILi64EEESA_SA_EEELi512ENS_10bfloat16_tEfNS_4arch4Sm90ELb0ELb0ELb0ELb0ELb0ELb0ELb1ELb0ELb0ELb1ELb1ELb0EEENS1_21CollectiveEpilogueFwdINS6_IJSA_NS7_ILi512EEESA_EEES9_SC_SE_Li256ELb0ELb1ELb1ELb0EEENS1_19SingleTileSchedulerILb0ELb1ELb1ELi64EEEEEEEEEvNT_6ParamsE:
        .type           _ZN7cutlass13device_kernelIN5flash11enable_sm90INS1_16FlashAttnFwdSm90INS1_25CollectiveMainloopFwdSm90ILi2EN4cute5tupleIJNS5_1CILi1EEES8_S8_EEENS6_IJNS7_ILi64EEESA_SA_EEELi512ENS_10bfloat16_tEfNS_4arch4Sm90ELb0ELb0ELb0ELb0ELb0ELb0ELb1ELb0ELb0ELb1ELb1ELb0EEENS1_21CollectiveEpilogueFwdINS6_IJSA_NS7_ILi512EEESA_EEES9_SC_SE_Li256ELb0ELb1ELb1ELb0EEENS1_19SingleTileSchedulerILb0ELb1ELb1ELi64EEEEEEEEEvNT_6ParamsE,@function
        .size           _ZN7cutlass13device_kernelIN5flash11enable_sm90INS1_16FlashAttnFwdSm90INS1_25CollectiveMainloopFwdSm90ILi2EN4cute5tupleIJNS5_1CILi1EEES8_S8_EEENS6_IJNS7_ILi64EEESA_SA_EEELi512ENS_10bfloat16_tEfNS_4arch4Sm90ELb0ELb0ELb0ELb0ELb0ELb0ELb1ELb0ELb0ELb1ELb1ELb0EEENS1_21CollectiveEpilogueFwdINS6_IJSA_NS7_ILi512EEESA_EEES9_SC_SE_Li256ELb0ELb1ELb1ELb0EEENS1_19SingleTileSchedulerILb0ELb1ELb1ELi64EEEEEEEEEvNT_6ParamsE,(.L_x_14997 - _ZN7cutlass13device_kernelIN5flash11enable_sm90INS1_16FlashAttnFwdSm90INS1_25CollectiveMainloopFwdSm90ILi2EN4cute5tupleIJNS5_1CILi1EEES8_S8_EEENS6_IJNS7_ILi64EEESA_SA_EEELi512ENS_10bfloat16_tEfNS_4arch4Sm90ELb0ELb0ELb0ELb0ELb0ELb0ELb1ELb0ELb0ELb1ELb1ELb0EEENS1_21CollectiveEpilogueFwdINS6_IJSA_NS7_ILi512EEESA_EEES9_SC_SE_Li256ELb0ELb1ELb1ELb0EEENS1_19SingleTileSchedulerILb0ELb1ELb1ELi64EEEEEEEEEvNT_6ParamsE)
        .other          _ZN7cutlass13device_kernelIN5flash11enable_sm90INS1_16FlashAttnFwdSm90INS1_25CollectiveMainloopFwdSm90ILi2EN4cute5tupleIJNS5_1CILi1EEES8_S8_EEENS6_IJNS7_ILi64EEESA_SA_EEELi512ENS_10bfloat16_tEfNS_4arch4Sm90ELb0ELb0ELb0ELb0ELb0ELb0ELb1ELb0ELb0ELb1ELb1ELb0EEENS1_21CollectiveEpilogueFwdINS6_IJSA_NS7_ILi512EEESA_EEES9_SC_SE_Li256ELb0ELb1ELb1ELb0EEENS1_19SingleTileSchedulerILb0ELb1ELb1ELi64EEEEEEEEEvNT_6ParamsE,@"STO_CUDA_ENTRY STV_DEFAULT"
_ZN7cutlass13device_kernelIN5flash11enable_sm90INS1_16FlashAttnFwdSm90INS1_25CollectiveMainloopFwdSm90ILi2EN4cute5tupleIJNS5_1CILi1EEES8_S8_EEENS6_IJNS7_ILi64EEESA_SA_EEELi512ENS_10bfloat16_tEfNS_4arch4Sm90ELb0ELb0ELb0ELb0ELb0ELb0ELb1ELb0ELb0ELb1ELb1ELb0EEENS1_21CollectiveEpilogueFwdINS6_IJSA_NS7_ILi512EEESA_EEES9_SC_SE_Li256ELb0ELb1ELb1ELb0EEENS1_19SingleTileSchedulerILb0ELb1ELb1ELi64EEEEEEEEEvNT_6ParamsE:
[----:B------:R-:W0:Y:S02]  /*0000*/  LDC R1, c[0x0][0x28] ;  /* 0x00000a00ff017b82 */ /* 0x000e240000000800 */
[----:B0-----:R-:W-:Y:S01]  /*0010*/  VIADD R1, R1, 0xffffffd0 ;  /* 0xffffffd001017836 */ /* 0x001fe20000000000 */
[----:B------:R-:W0:Y:S01]  /*0020*/  S2R R3, SR_TID.X ;  /* 0x0000000000037919 */ /* 0x000e220000002100 */
[----:B------:R-:W-:Y:S01]  /*0030*/  ELECT P0, URZ, PT ;  /* 0x00000000003f782f */ /* 0x000fe20003800000 */
[----:B------:R-:W-:Y:S01]  /*0040*/  BSSY B0, `(.L_x_3176) ;  /* 0x000000e000007945 */ /* 0x000fe20003800000 */
[--C-:B0-----:R-:W-:Y:S02]  /*0050*/  SHF.R.U32.HI R0, RZ, 0x5, R3.reuse ;  /* 0x00000005ff007819 */ /* 0x101fe40000011603 */
[----:B------:R-:W-:-:S03]  /*0060*/  SHF.R.U32.HI R3, RZ, 0x7, R3 ;  /* 0x00000007ff037819 */ /* 0x000fc60000011603 */
        /* <DEDUP_REMOVED lines=11> */
.L_x_3177:
[----:B------:R-:W-:Y:S05]  /*0120*/  BSYNC B0 ;  /* 0x0000000000007941 */ /* 0x000fea0003800000 */
.L_x_3176:
        /* <DEDUP_REMOVED lines=21> */
[----:B0-----:R0:W1:Y:S01]  /*0280*/  @UP1 SYNCS.EXCH.64 URZ, [UR8+0x38800], UR4 ;  /* 0x03880004083f15b2 */ /* 0x0010620008000100 */
[----:B------:R0:W2:Y:S04]  /*0290*/  @UP2 SYNCS.EXCH.64 URZ, [UR8+0x38810], UR4 ;  /* 0x03881004083f25b2 */ /* 0x0000a80008000100 */
[----:B------:R0:W3:Y:S01]  /*02a0*/  @UP3 SYNCS.EXCH.64 URZ, [UR8+0x38820], UR6 ;  /* 0x03882006083f35b2 */ /* 0x0000e20008000100 */
        /* <DEDUP_REMOVED lines=14> */
[----:B----4-:R-:W-:Y:S01]  /*0390*/  NOP ;  /* 0x0000000000007918 */ /* 0x010fe20000000000 */
.L_x_3178:
[----:B------:R-:W4:Y:S01]  /*03a0*/  SHFL.IDX PT, R2, R0, RZ, 0x1f ;  /* 0x00001fff00027589 */ /* 0x000f2200000e0000 */
[----:B------:R-:W-:Y:S01]  /*03b0*/  NOP ;  /* 0x0000000000007918 */ /* 0x000fe20000000000 */
[----:B----4-:R-:W-:-:S13]  /*03c0*/  ISETP.NE.AND P0, PT, R2, RZ, PT ;  /* 0x000000ff0200720c */ /* 0x010fda0003f05270 */
        /* <DEDUP_REMOVED lines=18> */
[----:B----4-:R-:W-:Y:S01]  /*04f0*/  NOP ;  /* 0x0000000000007918 */ /* 0x010fe20000000000 */
.L_x_3179:
[----:B------:R-:W4:Y:S01]  /*0500*/  SHFL.IDX PT, R2, R0, RZ, 0x1f ;  /* 0x00001fff00027589 */ /* 0x000f2200000e0000 */
[----:B------:R-:W-:Y:S01]  /*0510*/  NOP ;  /* 0x0000000000007918 */ /* 0x000fe20000000000 */
[----:B----4-:R-:W-:-:S13]  /*0520*/  ISETP.NE.AND P0, PT, R2, RZ, PT ;  /* 0x000000ff0200720c */ /* 0x010fda0003f05270 */
        /* <DEDUP_REMOVED lines=15> */
.L_x_3180:
        /* <DEDUP_REMOVED lines=22> */
.L_x_3181:
        /* <DEDUP_REMOVED lines=22> */
.L_x_3182:
[----:B0-----:R-:W-:Y:S01]  /*08e0*/  UMOV UR4, 0x1 ;  /* 0x0000000100047882 */ /* 0x001fe20000000000 */
[----:B------:R-:W-:Y:S01]  /*08f0*/  PLOP3.LUT P0, PT, PT, PT, UP0, 0x80, 0x0 ;  /* 0x000000000000781c */ /* 0x000fe20003f0f008 */
[----:B------:R-:W-:Y:S01]  /*0900*/  USEL UR4, UR4, 0x2, !UP0 ;  /* 0x0000000204047887 */ /* 0x000fe2000c000000 */
[----:B------:R-:W-:Y:S01]  /*0910*/  NOP ;  /* 0x0000000000007918 */ /* 0x000fe20000000000 */
[----:B------:R-:W-:Y:S04]  /*0920*/  BSSY B6, `(.L_x_3183) ;  /* 0x0001102000067945 */ /* 0x000fe80003800000 */
[----:B------:R-:W-:-:S05]  /*0930*/  IMAD.U32 R2, RZ, RZ, UR4 ;  /* 0x00000004ff027e24 */ /* 0x000fca000f8e00ff */
[----:B------:R0:W-:Y:S01]  /*0940*/  STL [R1+0x28], R2 ;  /* 0x0000280201007387 */ /* 0x0001e20000100800 */
[----:B-123--:R-:W-:Y:S06]  /*0950*/  BAR.SYNC.DEFER_BLOCKING 0x0 ;  /* 0x0000000000007b1d */ /* 0x00efec0000010000 */
[----:B------:R-:W-:Y:S05]  /*0960*/  @!P0 BRA `(.L_x_3184) ;  /* 0x000000b800188947 */ /* 0x000fea0003800000 */
.L_x_3185:
[----:B------:R-:W-:-:S08]  /*0970*/  NOP ;  /* 0x0000000000007918 */ /* 0x000fd00000000000 */
[----:B------:R-:W1:Y:S02]  /*0980*/  USETMAXREG.TRY_ALLOC.CTAPOOL UP0, 0xf0 ;  /* 0x000000f0000079c8 */ /* 0x000e640008000600 */
[----:B-1----:R-:W-:-:S13]  /*0990*/  PLOP3.LUT P0, PT, PT, PT, UP0, 0x80, 0x0 ;  /* 0x000000000000781c */ /* 0x002fda0003f0f008 */
[----:B------:R-:W-:Y:S05]  /*09a0*/  @!P0 BRA `(.L_x_3185) ;  /* 0xfffffffc00f08947 */ /* 0x000fea000383ffff */
[----:B------:R-:W1:Y:S01]  /*09b0*/  S2R R11, SR_TID.X ;  /* 0x00000000000b7919 */ /* 0x000e620000002100 */
[----:B------:R-:W2:Y:S01]  /*09c0*/  S2UR UR6, SR_CTAID.Y ;  /* 0x00000000000679c3 */ /* 0x000ea20000002600 */
[----:B------:R-:W-:Y:S02]  /*09d0*/  ULDC UR7, c[0x0][0xd50] ;  /* 0x0003540000077ab9 */ /* 0x000fe40000000800 */
[----:B------:R-:W-:-:S05]  /*09e0*/  UISETP.NE.AND UP0, UPT, UR7, 0x1, UPT ;  /* 0x000000010700788c */ /* 0x000fca000bf05270 */
[----:B------:R-:W3:Y:S06]  /*09f0*/  S2UR UR8, SR_CTAID.Z ;  /* 0x00000000000879c3 */ /* 0x000eec0000002700 */
[----:B------:R-:W-:Y:S01]  /*0a00*/  @UP0 ULDC UR4, c[0x0][0xd54] ;  /* 0x0003550000040ab9 */ /* 0x000fe20000000800 */
[----:B------:R-:W-:Y:S01]  /*0a10*/  @UP0 ULDC UR10, c[0x0][0xd58] ;  /* 0x00035600000a0ab9 */ /* 0x000fe20000000800 */
[----:B--2---:R-:W-:Y:S02]  /*0a20*/  UIMAD.WIDE.U32 UR4, UR6, UR4, URZ ;  /* 0x00000004060472a5 */ /* 0x004fe4000f8e003f */
[----:B------:R-:W-:-:S02]  /*0a30*/  UMOV UR11, UR6 ;  /* 0x00000006000b7c82 */ /* 0x000fc40008000000 */
[----:B------:R-:W-:Y:S01]  /*0a40*/  @UP0 USHF.R.U32.HI UR11, URZ, UR10, UR5 ;  /* 0x0000000a3f0b0299 */ /* 0x000fe20008011605 */
[----:B-1----:R-:W-:-:S03]  /*0a50*/  LOP3.LUT R0, R11, 0xffffff80, RZ, 0xc0, !PT ;  /* 0xffffff800b007812 */ /* 0x002fc600078ec0ff */
[----:B------:R-:W-:Y:S01]  /*0a60*/  UIADD3 UR4, -UR11, URZ, URZ ;  /* 0x0000003f0b047290 */ /* 0x000fe2000fffe13f */
[----:B------:R-:W-:Y:S01]  /*0a70*/  ISETP.NE.AND P0, PT, R0, 0x80, PT ;  /* 0x000000800000780c */ /* 0x000fe20003f05270 */
[----:B------:R-:W-:Y:S02]  /*0a80*/  IMAD.U32 R0, RZ, RZ, UR11 ;  /* 0x0000000bff007e24 */ /* 0x000fe4000f8e00ff */
[----:B------:R-:W-:-:S03]  /*0a90*/  UIMAD UR7, UR7, UR4, UR6 ;  /* 0x00000004070772a4 */ /* 0x000fc6000f8e0206 */
[----:B------:R4:W-:Y:S07]  /*0aa0*/  STL [R1], R0 ;  /* 0x0000000001007387 */ /* 0x0009ee0000100800 */
[----:B------:R-:W-:Y:S06]  /*0ab0*/  @!P0 BAR.ARV 0x8, 0x100 ;  /* 0x0204000000008b1d */ /* 0x000fec0000002000 */
[----:B------:R-:W-:-:S13]  /*0ac0*/  ISETP.GE.U32.AND P0, PT, R11, 0x100, PT ;  /* 0x000001000b00780c */ /* 0x000fda0003f06070 */
[----:B------:R-:W-:Y:S06]  /*0ad0*/  @P0 BAR.ARV 0xf, 0x100 ;  /* 0x03c4000000000b1d */ /* 0x000fec0000002000 */
[----:B---3--:R-:W-:-:S13]  /*0ae0*/  ISETP.LE.AND P0, PT, RZ, UR8, PT ;  /* 0x00000008ff007c0c */ /* 0x008fda000bf03270 */
[----:B----4-:R-:W-:Y:S05]  /*0af0*/  @!P0 BRA `(.L_x_3186) ;  /* 0x0000010c00908947 */ /* 0x010fea0003800000 */
[----:B------:R-:W-:Y:S01]  /*0b00*/  ULDC.64 UR4, c[0x0][0x418] ;  /* 0x0001060000047ab9 */ /* 0x000fe20000000a00 */
[----:B------:R-:W-:Y:S01]  /*0b10*/  ULDC UR60, c[0x0][0x424] ;  /* 0x00010900003c7ab9 */ /* 0x000fe20000000800 */
[----:B------:R-:W-:Y:S01]  /*0b20*/  UISETP.NE.U32.AND UP0, UPT, UR4, URZ, UPT ;  /* 0x0000003f0400728c */ /* 0x000fe2000bf05070 */
[----:B------:R-:W-:Y:S01]  /*0b30*/  VIADD R152, R11, 0xffffff80 ;  /* 0xffffff800b987836 */ /* 0x000fe20000000000 */
[----:B------:R-:W-:Y:S02]  /*0b40*/  UISETP.NE.AND UP1, UPT, UR9, 0x1, UPT ;  /* 0x000000010900788c */ /* 0x000fe4000bf25270 */
[----:B------:R-:W-:Y:S01]  /*0b50*/  UISETP.NE.AND.EX UP0, UPT, UR5, URZ, UPT, UP0 ;  /* 0x0000003f0500728c */ /* 0x000fe2000bf05300 */
[----:B------:R-:W-:Y:S01]  /*0b60*/  ULDC UR4, c[0x0][0x2f0] ;  /* 0x0000bc0000047ab9 */ /* 0x000fe20000000800 */
[----:B------:R-:W-:Y:S02]  /*0b70*/  USHF.R.U32.HI UR11, URZ, 0x10, UR7 ;  /* 0x000000103f0b7899 */ /* 0x000fe40008011607 */
[----:B------:R-:W-:Y:S01]  /*0b80*/  PLOP3.LUT P0, PT, PT, PT, UP1, 0x80, 0x0 ;  /* 0x000000000000781c */ /* 0x000fe20003f0f018 */
[----:B------:R-:W-:-:S02]  /*0b90*/  USEL UR60, UR60, 0x1, UP0 ;  /* 0x000000013c3c7887 */ /* 0x000fc40008000000 */
[----:B------:R-:W-:Y:S02]  /*0ba0*/  UISETP.NE.AND UP0, UPT, UR11, URZ, UPT ;  /* 0x0000003f0b00728c */ /* 0x000fe4000bf05270 */
[----:B------:R-:W-:Y:S02]  /*0bb0*/  UIMAD UR60, UR60, UR4, URZ ;  /* 0x000000043c3c72a4 */ /* 0x000fe4000f8e023f */
[----:B------:R-:W-:Y:S02]  /*0bc0*/  ULOP3.LUT UR7, UR7, 0xffff, URZ, 0xc0, !UPT ;  /* 0x0000ffff07077892 */ /* 0x000fe4000f8ec03f */
[----:B------:R-:W-:-:S04]  /*0bd0*/  UIADD3 UR4, UR60, 0x3f, URZ ;  /* 0x0000003f3c047890 */ /* 0x000fc8000fffe03f */
[----:B------:R-:W-:Y:S01]  /*0be0*/  USHF.R.S32.HI UR5, URZ, 0x1f, UR4 ;  /* 0x0000001f3f057899 */ /* 0x000fe20008011404 */
[----:B------:R-:W-:-:S03]  /*0bf0*/  @!UP0 ULDC UR11, c[0x0][0xae8] ;  /* 0x0002ba00000b8ab9 */ /* 0x000fc60000000800 */
[----:B------:R-:W-:-:S04]  /*0c00*/  ULEA.HI UR5, UR5, UR4, URZ, 0x6 ;  /* 0x0000000405057291 */ /* 0x000fc8000f8f303f */
[----:B------:R-:W-:Y:S01]  /*0c10*/  USHF.R.S32.HI UR6, URZ, 0x6, UR5 ;  /* 0x000000063f067899 */ /* 0x000fe20008011405 */
[----:B------:R-:W-:Y:S11]  /*0c20*/  @!P0 BRA `(.L_x_3187) ;  /* 0x0000001c00948947 */ /* 0x000ff60003800000 */
[----:B------:R-:W-:Y:S01]  /*0c30*/  UISETP.GE.AND UP0, UPT, UR60, 0x1, UPT ;  /* 0x000000013c00788c */ /* 0x000fe2000bf06270 */
[----:B------:R-:W-:Y:S02]  /*0c40*/  PLOP3.LUT P0, PT, PT, PT, PT, 0x80, 0x0 ;  /* 0x000000000000781c */ /* 0x000fe40003f0f070 */
[----:B------:R-:W-:Y:S02]  /*0c50*/  CS2R R4, SRZ ;  /* 0x0000000000047805 */ /* 0x000fe4000001ff00 */
[----:B------:R-:W-:Y:S02]  /*0c60*/  CS2R R150, SRZ ;  /* 0x0000000000967805 */ /* 0x000fe4000001ff00 */
[----:B------:R-:W-:Y:S02]  /*0c70*/  CS2R R148, SRZ ;  /* 0x0000000000947805 */ /* 0x000fe4000001ff00 */
[----:B------:R-:W-:Y:S02]  /*0c80*/  CS2R R146, SRZ ;  /* 0x0000000000927805 */ /* 0x000fe4000001ff00 */
[----:B------:R-:W-:-:S02]  /*0c90*/  PLOP3.LUT P1, PT, PT, PT, UP0, 0x80, 0x0 ;  /* 0x000000000000781c */ /* 0x000fc40003f2f008 */
        /* <DEDUP_REMOVED lines=54> */
[----:B------:R-:W-:-:S02]  /*1000*/  IMAD.MOV.U32 R37, RZ, RZ, RZ ;  /* 0x000000ffff257224 */ /* 0x000fc400078e00ff */
[----:B------:R-:W-:Y:S01]  /*1010*/  IMAD.MOV.U32 R3, RZ, RZ, RZ ;  /* 0x000000ffff037224 */ /* 0x000fe200078e00ff */
[----:B------:R-:W-:Y:S06]  /*1020*/  @!P1 BRA `(.L_x_3188) ;  /* 0x0000000000709947 */ /* 0x000fec0003800000 */
[----:B------:R-:W-:Y:S01]  /*1030*/  IMAD.U32 R6, RZ, RZ, UR11 ;  /* 0x0000000bff067e24 */ /* 0x000fe2000f8e00ff */
[----:B------:R-:W-:-:S04]  /*1040*/  UIADD3 UR4, UR6, -0x1, UR11 ;  /* 0xffffffff06047890 */ /* 0x000fc8000fffe00b */
[-C--:B------:R-:W-:Y:S02]  /*1050*/  IABS R7, R6.reuse ;  /* 0x0000000600077213 */ /* 0x080fe40000000000 */
[----:B------:R-:W-:Y:S01]  /*1060*/  IMAD.U32 R8, RZ, RZ, UR4 ;  /* 0x00000004ff087e24 */ /* 0x000fe2000f8e00ff */
[----:B------:R-:W-:Y:S01]  /*1070*/  IABS R6, R6 ;  /* 0x0000000600067213 */ /* 0x000fe20000000000 */
[----:B------:R-:W1:Y:S01]  /*1080*/  I2F.RP R0, R7 ;  /* 0x0000000700007306 */ /* 0x000e620000209400 */
[----:B------:R-:W-:-:S03]  /*1090*/  ULOP3.LUT UR4, UR4, UR11, URZ, 0x3c, !UPT ;  /* 0x0000000b04047292 */ /* 0x000fc6000f8e3c3f */
[----:B------:R-:W-:-:S03]  /*10a0*/  IMAD.MOV R6, RZ, RZ, -R6 ;  /* 0x000000ffff067224 */ /* 0x000fc600078e0a06 */
[----:B------:R-:W-:Y:S01]  /*10b0*/  ISETP.LE.AND P3, PT, RZ, UR4, PT ;  /* 0x00000004ff007c0c */ /* 0x000fe2000bf63270 */
[----:B-1----:R-:W0:Y:S02]  /*10c0*/  MUFU.RCP R0, R0 ;  /* 0x0000000000007308 */ /* 0x002e240000001000 */
[----:B0-----:R-:W-:Y:S01]  /*10d0*/  VIADD R2, R0, 0xffffffe ;  /* 0x0ffffffe00027836 */ /* 0x001fe20000000000 */
[----:B------:R-:W-:-:S05]  /*10e0*/  IABS R0, R8 ;  /* 0x0000000800007213 */ /* 0x000fca0000000000 */
[----:B------:R0:W1:Y:S02]  /*10f0*/  F2I.FTZ.U32.TRUNC.NTZ R3, R2 ;  /* 0x0000000200037305 */ /* 0x000064000021f000 */
        /* <DEDUP_REMOVED lines=14> */
[----:B------:R-:W-:-:S07]  /*11e0*/  @!P2 LOP3.LUT R3, RZ, UR11, RZ, 0x33, !PT ;  /* 0x0000000bff03ac12 */ /* 0x000fce000f8e33ff */
.L_x_3188:
[----:B------:R-:W-:Y:S01]  /*11f0*/  IMAD R0, R3, UR7, RZ ;  /* 0x0000000703007c24 */ /* 0x000fe2000f8e02ff */
[----:B------:R-:W-:Y:S01]  /*1200*/  CS2R R34, SRZ ;  /* 0x0000000000227805 */ /* 0x000fe2000001ff00 */
[----:B------:R-:W-:Y:S01]  /*1210*/  IMAD.MOV.U32 R36, RZ, RZ, RZ ;  /* 0x000000ffff247224 */ /* 0x000fe200078e00ff */
[----:B------:R-:W-:Y:S02]  /*1220*/  CS2R R32, SRZ ;  /* 0x0000000000207805 */ /* 0x000fe4000001ff00 */
[----:B------:R-:W-:Y:S02]  /*1230*/  CS2R R30, SRZ ;  /* 0x00000000001e7805 */ /* 0x000fe4000001ff00 */
[----:B------:R-:W-:Y:S02]  /*1240*/  VIADDMNMX R3, R0, R3, UR6, PT ;  /* 0x0000000600037e46 */ /* 0x000fe4000b800103 */
[----:B------:R-:W-:Y:S02]  /*1250*/  CS2R R28, SRZ ;  /* 0x00000000001c7805 */ /* 0x000fe4000001ff00 */
[----:B------:R-:W-:-:S02]  /*1260*/  CS2R R26, SRZ ;  /* 0x00000000001a7805 */ /* 0x000fc4000001ff00 */
[----:B------:R-:W-:Y:S02]  /*1270*/  CS2R R24, SRZ ;  /* 0x0000000000187805 */ /* 0x000fe4000001ff00 */
[----:B------:R-:W-:-:S13]  /*1280*/  ISETP.GT.AND P1, PT, R3, R0, PT ;  /* 0x000000000300720c */ /* 0x000fda0003f24270 */
[----:B------:R-:W-:Y:S05]  /*1290*/  @!P1 BRA `(.L_x_3189) ;  /* 0x0000008400b49947 */ /* 0x000fea0003800000 */
[----:B------:R-:W-:Y:S01]  /*12a0*/  SHF.R.S32.HI R5, RZ, 0x1f, R152 ;  /* 0x0000001fff057819 */ /* 0x000fe20000011498 */
[----:B------:R-:W1:Y:S08]  /*12b0*/  S2UR UR7, SR_CgaCtaId ;  /* 0x00000000000779c3 */ /* 0x000e700000008800 */
[----:B------:R-:W-:Y:S01]  /*12c0*/  BAR.SYNC.DEFER_BLOCKING 0xe, 0x100 ;  /* 0x0384000000007b1d */ /* 0x000fe20000010000 */
[----:B------:R-:W-:Y:S01]  /*12d0*/  LOP3.LUT R6, R11, 0x7f, RZ, 0xc0, !PT ;  /* 0x0000007f0b067812 */ /* 0x000fe200078ec0ff */
[----:B------:R-:W-:Y:S01]  /*12e0*/  VIADD R3, R3, 0xfffffffe ;  /* 0xfffffffe03037836 */ /* 0x000fe20000000000 */
[----:B------:R-:W-:-:S02]  /*12f0*/  LEA.HI R5, R5, R152, RZ, 0x7 ;  /* 0x0000009805057211 */ /* 0x000fc400078f38ff */
[----:B------:R-:W-:Y:S01]  /*1300*/  ISETP.NE.AND P1, PT, R6, RZ, PT ;  /* 0x000000ff0600720c */ /* 0x000fe20003f25270 */
[----:B------:R-:W-:Y:S01]  /*1310*/  UMOV UR9, 0x40000040 ;  /* 0x4000004000097882 */ /* 0x000fe20000000000 */
[----:B0-----:R-:W-:Y:S01]  /*1320*/  SHF.R.S32.HI R2, RZ, 0x7, R5 ;  /* 0x00000007ff027819 */ /* 0x001fe20000011405 */
[----:B------:R-:W-:Y:S01]  /*1330*/  UMOV UR11, 0x40000040 ;  /* 0x40000040000b7882 */ /* 0x000fe20000000000 */
[----:B------:R-:W-:Y:S01]  /*1340*/  UMOV UR13, 0x40000040 ;  /* 0x40000040000d7882 */ /* 0x000fe20000000000 */
[----:B------:R-:W-:Y:S01]  /*1350*/  UMOV UR15, 0x40000040 ;  /* 0x40000040000f7882 */ /* 0x000fe20000000000 */
[----:B------:R-:W-:Y:S01]  /*1360*/  UMOV UR17, 0x40000040 ;  /* 0x4000004000117882 */ /* 0x000fe20000000000 */
[----:B------:R-:W-:Y:S01]  /*1370*/  UMOV UR19, 0x40000040 ;  /* 0x4000004000137882 */ /* 0x000fe20000000000 */
[----:B------:R-:W0:Y:S01]  /*1380*/  SHFL.IDX PT, R2, R2, RZ, 0x1f ;  /* 0x00001fff02027589 */ /* 0x000e2200000e0000 */
[----:B------:R-:W-:Y:S01]  /*1390*/  UMOV UR21, 0x40000040 ;  /* 0x4000004000157882 */ /* 0x000fe20000000000 */
[----:B------:R-:W-:Y:S01]  /*13a0*/  UMOV UR23, 0x40000040 ;  /* 0x4000004000177882 */ /* 0x000fe20000000000 */
[----:B------:R-:W-:-:S02]  /*13b0*/  LOP3.LUT R5, R5, 0xffffff80, RZ, 0xc0, !PT ;  /* 0xffffff8005057812 */ /* 0x000fc400078ec0ff */
[----:B------:R-:W-:-:S03]  /*13c0*/  ISETP.GE.AND P0, PT, R3, R0, PT ;  /* 0x000000000300720c */ /* 0x000fc60003f06270 */
[----:B------:R-:W-:Y:S01]  /*13d0*/  IMAD.IADD R5, R152, 0x1, -R5 ;  /* 0x0000000198057824 */ /* 0x000fe200078e0a05 */
[----:B------:R-:W-:Y:S01]  /*13e0*/  WARPGROUP.ARRIVE ;  /* 0x00000000000079c5 */ /* 0x000fe20000000000 */
[----:B0-----:R-:W-:-:S03]  /*13f0*/  R2UR UR4, R2 ;  /* 0x00000000020472ca */ /* 0x001fc600000e0000 */
[----:B------:R-:W-:-:S04]  /*1400*/  SHF.R.S32.HI R2, RZ, 0x1f, R5 ;  /* 0x0000001fff027819 */ /* 0x000fc80000011405 */
[CC--:B------:R-:W-:Y:S02]  /*1410*/  LEA.HI R4, R2.reuse, R5.reuse, RZ, 0x2 ;  /* 0x0000000502047211 */ /* 0x0c0fe400078f10ff */
[----:B------:R-:W-:Y:S02]  /*1420*/  LEA.HI R2, R2, R5, RZ, 0x5 ;  /* 0x0000000502027211 */ /* 0x000fe400078f28ff */
[----:B------:R-:W-:Y:S02]  /*1430*/  SHF.R.S32.HI R7, RZ, 0x1f, R4 ;  /* 0x0000001fff077819 */ /* 0x000fe40000011404 */
[----:B------:R-:W-:Y:S01]  /*1440*/  SHF.R.S32.HI R2, RZ, 0x5, R2 ;  /* 0x00000005ff027819 */ /* 0x000fe20000011402 */
[----:B------:R-:W-:-:S04]  /*1450*/  ULEA.HI UR5, UR4, UR4, URZ, 0x1 ;  /* 0x0000000404057291 */ /* 0x000fc8000f8f083f */
[----:B------:R-:W-:-:S03]  /*1460*/  ULOP3.LUT UR6, UR5, 0x1fffe, URZ, 0xc0, !UPT ;  /* 0x0001fffe05067892 */ /* 0x000fc6000f8ec03f */
[----:B------:R-:W-:Y:S01]  /*1470*/  UMOV UR5, 0x400 ;  /* 0x0000040000057882 */ /* 0x000fe20000000000 */
[----:B------:R-:W-:Y:S02]  /*1480*/  UIADD3 UR6, UR4, -UR6, URZ ;  /* 0x8000000604067290 */ /* 0x000fe4000fffe03f */
[----:B-1----:R-:W-:-:S04]  /*1490*/  ULEA UR5, UR7, UR5, 0x18 ;  /* 0x0000000507057291 */ /* 0x002fc8000f8ec03f */
[----:B------:R-:W-:Y:S02]  /*14a0*/  ULEA UR6, UR6, UR5, 0xf ;  /* 0x0000000506067291 */ /* 0x000fe4000f8e783f */
[----:B------:R-:W-:Y:S02]  /*14b0*/  UIADD3 UR4, UR5, 0x36400, URZ ;  /* 0x0003640005047890 */ /* 0x000fe4000fffe03f */
[----:B------:R-:W-:Y:S01]  /*14c0*/  IMAD.U32 R6, RZ, RZ, UR5 ;  /* 0x00000005ff067e24 */ /* 0x000fe2000f8e00ff */
[----:B------:R-:W-:Y:S02]  /*14d0*/  UIADD3 UR6, UR6, 0x400, URZ ;  /* 0x0000040006067890 */ /* 0x000fe4000fffe03f */
[----:B------:R-:W-:Y:S01]  /*14e0*/  USHF.R.U32.HI UR4, URZ, 0x4, UR4 ;  /* 0x000000043f047899 */ /* 0x000fe20008011604 */
[----:B------:R-:W-:Y:S01]  /*14f0*/  @!P1 VIADD R6, R6, 0x38860 ;  /* 0x0003886006069836 */ /* 0x000fe20000000000 */
[----:B------:R-:W-:Y:S02]  /*1500*/  USHF.R.U32.HI UR6, URZ, 0x4, UR6 ;  /* 0x000000043f067899 */ /* 0x000fe40008011606 */
[----:B------:R-:W-:-:S02]  /*1510*/  ULOP3.LUT UR4, UR4, 0x3fff, URZ, 0xc0, !UPT ;  /* 0x00003fff04047892 */ /* 0x000fc4000f8ec03f */
[----:B------:R-:W-:Y:S01]  /*1520*/  ULOP3.LUT UR6, UR6, 0x3fff, URZ, 0xc0, !UPT ;  /* 0x00003fff06067892 */ /* 0x000fe2000f8ec03f */
[----:B------:R-:W-:Y:S01]  /*1530*/  @!P1 PRMT R8, RZ, 0x654, R6 ;  /* 0x00000654ff089816 */ /* 0x000fe20000000006 */
[----:B------:R-:W-:Y:S01]  /*1540*/  ULOP3.LUT UR4, UR4, 0x10000, URZ, 0xfc, !UPT ;  /* 0x0001000004047892 */ /* 0x000fe2000f8efc3f */
[----:B------:R-:W-:Y:S01]  /*1550*/  SHF.R.S32.HI R6, RZ, 0x2, R4 ;  /* 0x00000002ff067819 */ /* 0x000fe20000011404 */
[----:B------:R-:W-:Y:S02]  /*1560*/  ULOP3.LUT UR6, UR6, 0x2000000, URZ, 0xfc, !UPT ;  /* 0x0200000006067892 */ /* 0x000fe4000f8efc3f */
[----:B------:R-:W-:Y:S01]  /*1570*/  UIADD3 UR12, UR4, 0x2, URZ ;  /* 0x00000002040c7890 */ /* 0x000fe2000fffe03f */
[----:B------:R-:W-:Y:S01]  /*1580*/  LEA.HI R7, R7, R6, RZ, 0x3 ;  /* 0x0000000607077211 */ /* 0x000fe200078f18ff */
[----:B------:R-:W-:Y:S01]  /*1590*/  UIADD3 UR14, UR6, 0x80, URZ ;  /* 0x00000080060e7890 */ /* 0x000fe2000fffe03f */
[----:B------:R-:W-:Y:S02]  /*15a0*/  UMOV UR8, UR4 ;  /* 0x0000000400087c82 */ /* 0x000fe40008000000 */
[----:B------:R-:W-:Y:S01]  /*15b0*/  UMOV UR10, UR6 ;  /* 0x00000006000a7c82 */ /* 0x000fe20008000000 */
[----:B------:R-:W-:Y:S01]  /*15c0*/  UIADD3 UR16, UR4, 0x4, URZ ;  /* 0x0000000404107890 */ /* 0x000fe2000fffe03f */
[----:B------:R-:W-:Y:S01]  /*15d0*/  HGMMA.64x256x16.F32.BF16 R24, gdesc[UR8].tnspB, RZ, !UPT, gsb0 ;  /* 0x43e00000081879f0 */ /* 0x000fe2000c0018ff */
[----:B------:R-:W-:Y:S01]  /*15e0*/  UIADD3 UR18, UR6, 0x100, URZ ;  /* 0x0000010006127890 */ /* 0x000fe2000fffe03f */
[----:B------:R-:W-:Y:S01]  /*15f0*/  LOP3.LUT R7, R7, 0xfffffff8, RZ, 0xc0, !PT ;  /* 0xfffffff807077812 */ /* 0x000fe200078ec0ff */
[----:B------:R-:W-:-:S02]  /*1600*/  UIADD3 UR20, UR4, 0x6, URZ ;  /* 0x0000000604147890 */ /* 0x000fc4000fffe03f */
[----:B------:R-:W-:Y:S02]  /*1610*/  UIADD3 UR22, UR6, 0x180, URZ ;  /* 0x0000018006167890 */ /* 0x000fe4000fffe03f */
[----:B------:R-:W-:Y:S01]  /*1620*/  IMAD.IADD R7, R6, 0x1, -R7 ;  /* 0x0000000106077824 */ /* 0x000fe200078e0a07 */
[----:B------:R-:W-:-:S03]  /*1630*/  UMOV UR4, URZ ;  /* 0x0000003f00047c82 */ /* 0x000fc60008000000 */
[----:B------:R-:W-:Y:S01]  /*1640*/  IMAD R2, R2, 0x10, R7 ;  /* 0x0000001002027824 */ /* 0x000fe200078e0207 */
[----:B------:R-:W-:Y:S02]  /*1650*/  WARPGROUP.DEPBAR.LE gsb0, 0x0 ;  /* 0x00008000000079c5 */ /* 0x000fe40000010000 */
[----:B------:R-:W-:-:S14]  /*1660*/  WARPGROUP.ARRIVE ;  /* 0x00000000000079c5 */ /* 0x000fdc0000000000 */
        /* <DEDUP_REMOVED lines=13> */
[----:B------:R-:W-:-:S05]  /*1740*/  UMOV UR4, URZ ;  /* 0x0000003f00047c82 */ /* 0x000fca0008000000 */
.L_x_3191:
[----:B------:R-:W-:Y:S01]  /*1750*/  BAR.SYNC.DEFER_BLOCKING 0xe, 0x100 ;  /* 0x0384000000007b1d */ /* 0x000fe20000010000 */
[----:B------:R-:W-:Y:S01]  /*1760*/  IMAD.U32 R5, RZ, RZ, UR4 ;  /* 0x00000004ff057e24 */ /* 0x000fe2000f8e00ff */
[----:B------:R-:W-:Y:S01]  /*1770*/  UIADD3 UR4, UR4, 0x1, URZ ;  /* 0x0000000104047890 */ /* 0x000fe2000fffe03f */
[C---:B------:R-:W-:Y:S01]  /*1780*/  ISETP.GT.AND P0, PT, R3.reuse, R0, PT ;  /* 0x000000000300720c */ /* 0x040fe20003f04270 */
[----:B------:R-:W-:Y:S02]  /*1790*/  VIADD R3, R3, 0xffffffff ;  /* 0xffffffff03037836 */ /* 0x000fe40000000000 */
[----:B-1----:R-:W-:Y:S01]  /*17a0*/  IMAD R4, R5, 0x40, R2 ;  /* 0x0000004005047824 */ /* 0x002fe200078e0202 */
[----:B------:R-:W-:Y:S01]  /*17b0*/  UISETP.NE.AND UP0, UPT, UR4, 0x2, UPT ;  /* 0x000000020400788c */ /* 0x000fe2000bf05270 */
[----:B------:R-:W-:Y:S01]  /*17c0*/  UMOV UR11, 0x40000040 ;  /* 0x40000040000b7882 */ /* 0x000fe20000000000 */
[----:B------:R-:W-:Y:S02]  /*17d0*/  UMOV UR15, 0x40000040 ;  /* 0x40000040000f7882 */ /* 0x000fe40000000000 */
[----:B------:R-:W-:Y:S01]  /*17e0*/  LEA R4, R4, UR5, 0x2 ;  /* 0x0000000504047c11 */ /* 0x000fe2000f8e10ff */
[----:B------:R-:W-:Y:S01]  /*17f0*/  USEL UR4, UR4, URZ, UP0 ;  /* 0x0000003f04047287 */ /* 0x000fe20008000000 */
[----:B------:R-:W-:Y:S01]  /*1800*/  UMOV UR19, 0x40000040 ;  /* 0x4000004000137882 */ /* 0x000fe20000000000 */
[----:B------:R-:W-:-:S02]  /*1810*/  UMOV UR23, 0x40000040 ;  /* 0x4000004000177882 */ /* 0x000fc40000000000 */
[----:B------:R-:W-:-:S04]  /*1820*/  ULEA UR10, UR4, UR6, 0xc ;  /* 0x00000006040a7291 */ /* 0x000fc8000f8e603f */
[----:B------:R-:W-:Y:S02]  /*1830*/  UIADD3 UR14, UR10, 0x80, URZ ;  /* 0x000000800a0e7890 */ /* 0x000fe4000fffe03f */
[----:B------:R-:W-:Y:S01]  /*1840*/  UIADD3 UR18, UR10, 0x100, URZ ;  /* 0x000001000a127890 */ /* 0x000fe2000fffe03f */
[----:B------:R-:W1:Y:S01]  /*1850*/  LDS R5, [R4+0x38400] ;  /* 0x0384000004057984 */ /* 0x000e620000000800 */
[----:B------:R-:W-:-:S03]  /*1860*/  UIADD3 UR22, UR10, 0x180, URZ ;  /* 0x000001800a167890 */ /* 0x000fc6000fffe03f */
[----:B------:R2:W3:Y:S02]  /*1870*/  LDS R6, [R4+0x38420] ;  /* 0x0384200004067984 */ /* 0x0004e40000000800 */
[----:B--2---:R-:W-:-:S05]  /*1880*/  IMAD.U32 R4, RZ, RZ, UR4 ;  /* 0x00000004ff047e24 */ /* 0x004fca000f8e00ff */
[----:B------:R-:W-:-:S05]  /*1890*/  @!P1 LEA R4, R4, UR5, 0x3 ;  /* 0x0000000504049c11 */ /* 0x000fca000f8e18ff */
[----:B------:R-:W-:-:S05]  /*18a0*/  @!P1 VIADD R4, R4, 0x38860 ;  /* 0x0003886004049836 */ /* 0x000fca0000000000 */
[----:B------:R-:W-:Y:S01]  /*18b0*/  @!P1 PRMT R4, RZ, 0x654, R4 ;  /* 0x00000654ff049816 */ /* 0x000fe20000000004 */
        /* <DEDUP_REMOVED lines=127> */
[----:B------:R-:W-:-:S06]  /*20b0*/  FMUL.FTZ R151, R151, R6 ;  /* 0x0000000697977220 */ /* 0x000fcc0000410000 */
        /* <DEDUP_REMOVED lines=19> */
.L_x_3190:
[----:B------:R-:W-:Y:S01]  /*21f0*/  BAR.SYNC.DEFER_BLOCKING 0xe, 0x100 ;  /* 0x0384000000007b1d */ /* 0x000fe20000010000 */
[----:B------:R-:W-:Y:S01]  /*2200*/  VIADD R2, R2, UR4 ;  /* 0x0000000402027c36 */ /* 0x000fe20008000000 */
[----:B------:R-:W-:Y:S02]  /*2210*/  PLOP3.LUT P0, PT, PT, PT, PT, 0x8, 0x0 ;  /* 0x000000000000781c */ /* 0x000fe40003f0e170 */
[----:B-1----:R-:W-:Y:S02]  /*2220*/  CS2R R4, SRZ ;  /* 0x0000000000047805 */ /* 0x002fe4000001ff00 */
[----:B------:R-:W-:-:S05]  /*2230*/  LEA R2, R2, UR5, 0x2 ;  /* 0x0000000502027c11 */ /* 0x000fca000f8e10ff */
[----:B------:R-:W1:Y:S04]  /*2240*/  LDS R3, [R2+0x38400] ;  /* 0x0384000002037984 */ /* 0x000e680000000800 */
[----:B------:R-:W2:Y:S01]  /*2250*/  LDS R0, [R2+0x38420] ;  /* 0x0384200002007984 */ /* 0x000ea20000000800 */
        /* <DEDUP_REMOVED lines=130> */
.L_x_3187:
[----:B------:R-:W-:Y:S01]  /*2a80*/  UISETP.GE.AND UP0, UPT, UR60, 0x1, UPT ;  /* 0x000000013c00788c */ /* 0x000fe2000bf06270 */
[----:B------:R-:W-:-:S05]  /*2a90*/  UMOV UR4, URZ ;  /* 0x0000003f00047c82 */ /* 0x000fca0008000000 */
[----:B------:R-:W-:-:S13]  /*2aa0*/  PLOP3.LUT P0, PT, PT, PT, UP0, 0x80, 0x0 ;  /* 0x000000000000781c */ /* 0x000fda0003f0f008 */
[----:B------:R-:W-:Y:S05]  /*2ab0*/  @!P0 BRA `(.L_x_3192) ;  /* 0x0000000000848947 */ /* 0x000fea0003800000 */
[----:B------:R-:W-:Y:S01]  /*2ac0*/  IMAD.U32 R3, RZ, RZ, UR11 ;  /* 0x0000000bff037e24 */ /* 0x000fe2000f8e00ff */
[----:B------:R-:W-:Y:S01]  /*2ad0*/  UIADD3 UR8, UR6, -0x1, UR11 ;  /* 0xffffffff06087890 */ /* 0x000fe2000fffe00b */
[----:B------:R-:W-:-:S03]  /*2ae0*/  UMOV UR4, URZ ;  /* 0x0000003f00047c82 */ /* 0x000fc60008000000 */
[-C--:B------:R-:W-:Y:S02]  /*2af0*/  IABS R0, R3.reuse ;  /* 0x0000000300007213 */ /* 0x080fe40000000000 */
[----:B------:R-:W-:Y:S01]  /*2b00*/  IMAD.U32 R4, RZ, RZ, UR8 ;  /* 0x00000008ff047e24 */ /* 0x000fe2000f8e00ff */
[----:B------:R-:W-:Y:S01]  /*2b10*/  IABS R5, R3 ;  /* 0x0000000300057213 */ /* 0x000fe20000000000 */
[----:B------:R-:W-:Y:S01]  /*2b20*/  ULOP3.LUT UR8, UR8, UR11, URZ, 0x3c, !UPT ;  /* 0x0000000b08087292 */ /* 0x000fe2000f8e3c3f */
[----:B------:R-:W-:Y:S02]  /*2b30*/  R2UR UR12, R0 ;  /* 0x00000000000c72ca */ /* 0x000fe400000e0000 */
[----:B------:R-:W-:-:S05]  /*2b40*/  IABS R4, R4 ;  /* 0x0000000400047213 */ /* 0x000fca0000000000 */
[----:B------:R-:W-:-:S05]  /*2b50*/  IMAD.MOV.U32 R3, RZ, RZ, R4 ;  /* 0x000000ffff037224 */ /* 0x000fca00078e0004 */
[----:B------:R-:W-:Y:S01]  /*2b60*/  R2UR UR10, R3 ;  /* 0x00000000030a72ca */ /* 0x000fe200000e0000 */
[----:B------:R-:W1:Y:S08]  /*2b70*/  I2F.RP R0, UR12 ;  /* 0x0000000c00007d06 */ /* 0x000e700008209400 */
[----:B-1----:R-:W0:Y:S02]  /*2b80*/  MUFU.RCP R0, R0 ;  /* 0x0000000000007308 */ /* 0x002e240000001000 */
[----:B0-----:R-:W-:-:S02]  /*2b90*/  VIADD R2, R0, 0xffffffe ;  /* 0x0ffffffe00027836 */ /* 0x001fc40000000000 */
[----:B------:R-:W-:-:S04]  /*2ba0*/  IMAD.MOV R0, RZ, RZ, -R5 ;  /* 0x000000ffff007224 */ /* 0x000fc800078e0a05 */
        /* <DEDUP_REMOVED lines=18> */
.L_x_3192:
[----:B------:R-:W-:Y:S01]  /*2cd0*/  UIMAD UR5, UR7, UR4, URZ ;  /* 0x00000004070572a4 */ /* 0x000fe2000f8e023f */
[----:B------:R-:W-:Y:S01]  /*2ce0*/  IMAD.U32 R0, RZ, RZ, UR6 ;  /* 0x00000006ff007e24 */ /* 0x000fe2000f8e00ff */
[----:B------:R-:W-:Y:S01]  /*2cf0*/  PLOP3.LUT P0, PT, PT, PT, PT, 0x80, 0x0 ;  /* 0x000000000000781c */ /* 0x000fe20003f0f070 */
[----:B------:R-:W-:Y:S01]  /*2d00*/  IMAD.U32 R3, RZ, RZ, UR4 ;  /* 0x00000004ff037e24 */ /* 0x000fe2000f8e00ff */
[----:B------:R-:W-:Y:S02]  /*2d10*/  CS2R R4, SRZ ;  /* 0x0000000000047805 */ /* 0x000fe4000001ff00 */
[----:B------:R-:W-:Y:S01]  /*2d20*/  CS2R R150, SRZ ;  /* 0x0000000000967805 */ /* 0x000fe2000001ff00 */
[----:B0-----:R-:W-:Y:S01]  /*2d30*/  IMAD.U32 R2, RZ, RZ, UR5 ;  /* 0x00000005ff027e24 */ /* 0x001fe2000f8e00ff */
[----:B------:R-:W-:Y:S02]  /*2d40*/  CS2R R148, SRZ ;  /* 0x0000000000947805 */ /* 0x000fe4000001ff00 */
[----:B------:R-:W-:-:S02]  /*2d50*/  VIADDMNMX R0, R3, UR5, R0, PT ;  /* 0x0000000503007c46 */ /* 0x000fc4000b800100 */
[----:B------:R-:W-:Y:S02]  /*2d60*/  CS2R R146, SRZ ;  /* 0x0000000000927805 */ /* 0x000fe4000001ff00 */
[----:B------:R-:W-:Y:S02]  /*2d70*/  CS2R R144, SRZ ;  /* 0x0000000000907805 */ /* 0x000fe4000001ff00 */
[----:B------:R-:W-:Y:S02]  /*2d80*/  CS2R R142, SRZ ;  /* 0x00000000008e7805 */ /* 0x000fe4000001ff00 */
[----:B------:R-:W-:Y:S02]  /*2d90*/  R2UR UR61, R0 ;  /* 0x00000000003d72ca */ /* 0x000fe400000e0000 */
        /* <DEDUP_REMOVED lines=12> */
[----:B------:R-:W-:Y:S01]  /*2e60*/  UISETP.GT.AND UP0, UPT, UR61, UR5, UPT ;  /* 0x000000053d00728c */ /* 0x000fe2000bf04270 */
[----:B------:R-:W-:Y:S02]  /*2e70*/  CS2R R116, SRZ ;  /* 0x0000000000747805 */ /* 0x000fe4000001ff00 */
[----:B------:R-:W-:-:S02]  /*2e80*/  CS2R R114, SRZ ;  /* 0x0000000000727805 */ /* 0x000fc4000001ff00 */
[----:B------:R-:W-:Y:S02]  /*2e90*/  CS2R R112, SRZ ;  /* 0x0000000000707805 */ /* 0x000fe4000001ff00 */
[----:B------:R-:W-:Y:S02]  /*2ea0*/  CS2R R110, SRZ ;  /* 0x00000000006e7805 */ /* 0x000fe4000001ff00 */
[----:B------:R-:W-:Y:S02]  /*2eb0*/  CS2R R108, SRZ ;  /* 0x00000000006c7805 */ /* 0x000fe4000001ff00 */
[----:B------:R-:W-:Y:S02]  /*2ec0*/  PLOP3.LUT P1, PT, PT, PT, UP0, 0x80, 0x0 ;  /* 0x000000000000781c */ /* 0x000fe40003f2f008 */
        /* <DEDUP_REMOVED lines=43> */
[----:B------:R-:W-:Y:S01]  /*3180*/  SHF.R.S32.HI R57, RZ, 0x1f, R152 ;  /* 0x0000001fff397819 */ /* 0x000fe20000011498 */
[----:B------:R-:W0:Y:S01]  /*3190*/  S2R R5, SR_CgaCtaId ;  /* 0x0000000000057919 */ /* 0x000e220000008800 */
[----:B------:R-:W-:Y:S02]  /*31a0*/  MOV R184, 0x400 ;  /* 0x0000040000b87802 */ /* 0x000fe40000000f00 */
[----:B------:R-:W-:-:S04]  /*31b0*/  LEA.HI R16, R57, R152, RZ, 0x7 ;  /* 0x0000009839107211 */ /* 0x000fc800078f38ff */
[----:B------:R-:W-:-:S05]  /*31c0*/  SHF.R.S32.HI R18, RZ, 0x7, R16 ;  /* 0x00000007ff127819 */ /* 0x000fca0000011410 */
[----:B------:R-:W1:Y:S01]  /*31d0*/  SHFL.IDX PT, R0, R18, RZ, 0x1f ;  /* 0x00001fff12007589 */ /* 0x000e6200000e0000 */
[----:B0-----:R-:W-:Y:S02]  /*31e0*/  LEA R184, R5, R184, 0x18 ;  /* 0x000000b805b87211 */ /* 0x001fe400078ec0ff */
[----:B-1----:R-:W-:-:S04]  /*31f0*/  LEA.HI R3, R0, R0, RZ, 0x1 ;  /* 0x0000000000037211 */ /* 0x002fc800078f08ff */
[----:B------:R-:W-:-:S05]  /*3200*/  LOP3.LUT R3, R3, 0x1fffe, RZ, 0xc0, !PT ;  /* 0x0001fffe03037812 */ /* 0x000fca00078ec0ff */
[----:B------:R-:W-:Y:S02]  /*3210*/  IMAD.IADD R3, R0, 0x1, -R3 ;  /* 0x0000000100037824 */ /* 0x000fe400078e0a03 */
[----:B------:R-:W-:Y:S02]  /*3220*/  VIADD R0, R184, 0x36400 ;  /* 0x00036400b8007836 */ /* 0x000fe40000000000 */
[----:B------:R-:W-:-:S03]  /*3230*/  IMAD R3, R3, 0x8000, R184 ;  /* 0x0000800003037824 */ /* 0x000fc600078e02b8 */
[----:B------:R-:W-:Y:S01]  /*3240*/  LOP3.LUT P0, RZ, R0, 0x3ff, RZ, 0xc0, !PT ;  /* 0x000003ff00ff7812 */ /* 0x000fe2000780c0ff */
[----:B------:R-:W-:-:S05]  /*3250*/  VIADD R3, R3, 0x400 ;  /* 0x0000040003037836 */ /* 0x000fca0000000000 */
[----:B------:R-:W-:-:S04]  /*3260*/  SHF.R.U32.HI R3, RZ, 0x4, R3 ;  /* 0x00000004ff037819 */ /* 0x000fc80000011603 */
        /* <DEDUP_REMOVED lines=18> */
.L_x_3193:
[----:B------:R-:W-:Y:S02]  /*3390*/  SHF.L.U32 R7, RZ, 0x1f, RZ ;  /* 0x0000001fff077819 */ /* 0x000fe400000006ff */
[----:B------:R-:W-:Y:S02]  /*33a0*/  LOP3.LUT R3, R16, 0xffffff80, RZ, 0xc0, !PT ;  /* 0xffffff8010037812 */ /* 0x000fe400078ec0ff */
[----:B------:R-:W0:Y:S01]  /*33b0*/  SYNCS.PHASECHK.TRANS64.TRYWAIT P0, [R184+URZ+0x38800], R7 ;  /* 0x03880007b80075a7 */ /* 0x000e22000800017f */
[----:B------:R-:W-:Y:S02]  /*33c0*/  LEA.HI R0, R18, R18, RZ, 0x1 ;  /* 0x0000001212007211 */ /* 0x000fe400078f08ff */
[----:B------:R-:W-:Y:S02]  /*33d0*/  IMAD.IADD R5, R152, 0x1, -R3 ;  /* 0x0000000198057824 */ /* 0x000fe400078e0a03 */
[----:B------:R-:W-:-:S03]  /*33e0*/  LOP3.LUT R3, R0, 0xfffffe, RZ, 0xc0, !PT ;  /* 0x00fffffe00037812 */ /* 0x000fc600078ec0ff */
[----:B------:R-:W-:-:S04]  /*33f0*/  SHF.R.S32.HI R4, RZ, 0x1f, R5 ;  /* 0x0000001fff047819 */ /* 0x000fc80000011405 */
[----:B------:R-:W-:-:S04]  /*3400*/  LEA.HI R6, R4, R5, RZ, 0x2 ;  /* 0x0000000504067211 */ /* 0x000fc800078f10ff */
[--C-:B------:R-:W-:Y:S02]  /*3410*/  SHF.R.S32.HI R8, RZ, 0x2, R6.reuse ;  /* 0x00000002ff087819 */ /* 0x100fe40000011406 */
[----:B------:R-:W-:Y:S01]  /*3420*/  SHF.R.S32.HI R9, RZ, 0x1f, R6 ;  /* 0x0000001fff097819 */ /* 0x000fe20000011406 */
[----:B0-----:R-:W-:Y:S06]  /*3430*/  @!P0 BRA `(.L_x_3194) ;  /* 0x000000e400488947 */ /* 0x001fec0003800000 */
.L_x_3322:
[----:B------:R-:W2:Y:S01]  /*3440*/  LDL R0, [R1+0x28] ;  /* 0x0000280001007983 */ /* 0x000ea20000100800 */
[----:B------:R-:W-:Y:S01]  /*3450*/  LEA.HI R9, R9, R8, RZ, 0x3 ;  /* 0x0000000809097211 */ /* 0x000fe200078f18ff */
[----:B------:R-:W-:Y:S01]  /*3460*/  IMAD.IADD R3, R18, 0x1, -R3 ;  /* 0x0000000112037824 */ /* 0x000fe200078e0a03 */
[----:B------:R-:W-:Y:S02]  /*3470*/  LEA.HI R4, R4, R5, RZ, 0x5 ;  /* 0x0000000504047211 */ /* 0x000fe400078f28ff */
[----:B------:R-:W-:Y:S02]  /*3480*/  LOP3.LUT R9, R9, 0xfffffff8, RZ, 0xc0, !PT ;  /* 0xfffffff809097812 */ /* 0x000fe400078ec0ff */
[----:B------:R-:W-:-:S03]  /*3490*/  SHF.R.S32.HI R4, RZ, 0x5, R4 ;  /* 0x00000005ff047819 */ /* 0x000fc60000011404 */
[----:B------:R-:W-:Y:S01]  /*34a0*/  IMAD.IADD R9, R8, 0x1, -R9 ;  /* 0x0000000108097824 */ /* 0x000fe200078e0a09 */
[----:B--2---:R-:W-:Y:S02]  /*34b0*/  R2UR UR4, R0 ;  /* 0x00000000000472ca */ /* 0x004fe400000e0000 */
[----:B------:R-:W-:-:S05]  /*34c0*/  LOP3.LUT R0, R6, 0x7ffffffc, RZ, 0xc0, !PT ;  /* 0x7ffffffc06007812 */ /* 0x000fca00078ec0ff */
[----:B------:R-:W-:-:S04]  /*34d0*/  IMAD.IADD R0, R5, 0x1, -R0 ;  /* 0x0000000105007824 */ /* 0x000fc800078e0a00 */
[----:B------:R-:W-:Y:S02]  /*34e0*/  IMAD.SHL.U32 R56, R0, 0x2, RZ ;  /* 0x0000000200387824 */ /* 0x000fe400078e00ff */
[----:B------:R-:W-:Y:S02]  /*34f0*/  ULOP3.LUT UR4, UR4, 0x1, URZ, 0xfc, !UPT ;  /* 0x0000000104047892 */ /* 0x000fe4000f8efc3f */
[----:B------:R-:W-:Y:S02]  /*3500*/  IMAD R0, R3, 0x100, R56 ;  /* 0x0000010003007824 */ /* 0x000fe400078e0238 */
[----:B------:R-:W-:Y:S02]  /*3510*/  IMAD R3, R4, 0x10, R9 ;  /* 0x0000001004037824 */ /* 0x000fe400078e0209 */
[----:B------:R-:W-:-:S05]  /*3520*/  IMAD.U32 R6, RZ, RZ, UR4 ;  /* 0x00000004ff067e24 */ /* 0x000fca000f8e00ff */
[----:B------:R-:W-:-:S13]  /*3530*/  ISETP.NE.AND P0, PT, R6, 0x3, PT ;  /* 0x000000030600780c */ /* 0x000fda0003f05270 */
[----:B------:R-:W-:Y:S05]  /*3540*/  @!P0 BRA `(.L_x_3195) ;  /* 0x0000000000048947 */ /* 0x000fea0003800000 */
[----:B------:R-:W-:Y:S01]  /*3550*/  BPT.TRAP 0x1 ;  /* 0x000000040000795c */ /* 0x000fe20000300000 */
.L_x_3195:
[----:B------:R1:W2:Y:S01]  /*3560*/  SYNCS.PHASECHK.TRANS64.TRYWAIT P1, [R184+URZ+0x38830], R7 ;  /* 0x03883007b80075a7 */ /* 0x0002a2000802017f */
[----:B------:R-:W-:Y:S05]  /*3570*/  @!P0 BRA `(.L_x_3196) ;  /* 0x0000000000048947 */ /* 0x000fea0003800000 */
[----:B------:R-:W-:Y:S01]  /*3580*/  BPT.TRAP 0x1 ;  /* 0x000000040000795c */ /* 0x000fe20000300000 */
.L_x_3196:
[----:B--2---:R-:W-:Y:S05]  /*3590*/  @P1 BRA `(.L_x_3197) ;  /* 0x0000000000081947 */ /* 0x004fea0003800000 */
[----:B------:R-:W2:Y:S02]  /*35a0*/  SYNCS.PHASECHK.TRANS64.TRYWAIT P1, [R184+URZ+0x38830], R7 ;  /* 0x03883007b80075a7 */ /* 0x000ea4000802017f */
[----:B--2---:R-:W-:Y:S05]  /*35b0*/  @!P1 BRA `(.L_x_3198) ;  /* 0x000000e000fc9947 */ /* 0x004fea0003800000 */
.L_x_3197:
[----:B------:R-:W-:Y:S05]  /*35c0*/  WARPSYNC.ALL ;  /* 0x0000000000007948 */ /* 0x000fea0003800000 */
[C---:B------:R-:W-:Y:S01]  /*35d0*/  VIADD R4, R184.reuse, 0x20400 ;  /* 0x00020400b8047836 */ /* 0x040fe20000000000 */
[----:B------:R-:W-:Y:S01]  /*35e0*/  WARPGROUP.ARRIVE ;  /* 0x00000000000079c5 */ /* 0x000fe20000000000 */
[----:B------:R-:W-:Y:S01]  /*35f0*/  VIADD R5, R184, 0x22400 ;  /* 0x00022400b8057836 */ /* 0x000fe20000000000 */
[----:B------:R-:W-:Y:S01]  /*3600*/  UMOV UR9, 0x40000040 ;  /* 0x4000004000097882 */ /* 0x000fe20000000000 */
[----:B------:R-:W-:Y:S01]  /*3610*/  UMOV UR7, 0x40000040 ;  /* 0x4000004000077882 */ /* 0x000fe20000000000 */
[----:B------:R-:W-:Y:S01]  /*3620*/  SHF.R.U32.HI R4, RZ, 0x4, R4 ;  /* 0x00000004ff047819 */ /* 0x000fe20000011604 */
[----:B------:R-:W-:Y:S01]  /*3630*/  UMOV UR5, UR9 ;  /* 0x0000000900057c82 */ /* 0x000fe20008000000 */
[----:B------:R-:W-:Y:S01]  /*3640*/  SHF.R.U32.HI R5, RZ, 0x4, R5 ;  /* 0x00000004ff057819 */ /* 0x000fe20000011605 */
[----:B------:R-:W-:Y:S01]  /*3650*/  IMAD.U32 R11, RZ, RZ, UR9 ;  /* 0x00000009ff0b7e24 */ /* 0x000fe2000f8e00ff */
[----:B------:R-:W-:Y:S01]  /*3660*/  LOP3.LUT R4, R4, 0x3fff, RZ, 0xc0, !PT ;  /* 0x00003fff04047812 */ /* 0x000fe200078ec0ff */
[----:B------:R-:W-:Y:S01]  /*3670*/  UMOV UR9, 0x40000040 ;  /* 0x4000004000097882 */ /* 0x000fe20000000000 */
[----:B------:R-:W-:Y:S01]  /*3680*/  LOP3.LUT R5, R5, 0x3fff, RZ, 0xc0, !PT ;  /* 0x00003fff05057812 */ /* 0x000fe200078ec0ff */
[----:B------:R-:W-:Y:S01]  /*3690*/  IMAD.U32 R13, RZ, RZ, UR9 ;  /* 0x00000009ff0d7e24 */ /* 0x000fe2000f8e00ff */
[----:B------:R-:W-:-:S02]  /*36a0*/  LOP3.LUT R6, R4, 0x10000, RZ, 0xfc, !PT ;  /* 0x0001000004067812 */ /* 0x000fc400078efcff */
[----:B------:R-:W-:Y:S02]  /*36b0*/  LOP3.LUT R4, R5, 0x10000, RZ, 0xfc, !PT ;  /* 0x0001000005047812 */ /* 0x000fe400078efcff */
[C---:B------:R-:W-:Y:S01]  /*36c0*/  R2UR UR4, R6.reuse ;  /* 0x00000000060472ca */ /* 0x040fe200000e0000 */
[----:B------:R-:W-:Y:S01]  /*36d0*/  VIADD R5, R6, 0x2 ;  /* 0x0000000206057836 */ /* 0x000fe20000000000 */
[C---:B------:R-:W-:Y:S01]  /*36e0*/  R2UR UR6, R4.reuse ;  /* 0x00000000040672ca */ /* 0x040fe200000e0000 */
[----:B------:R-:W-:-:S10]  /*36f0*/  VIADD R8, R4, 0x2 ;  /* 0x0000000204087836 */ /* 0x000fd40000000000 */
[----:B------:R-:W-:Y:S02]  /*3700*/  UMOV UR8, UR4 ;  /* 0x0000000400087c82 */ /* 0x000fe40008000000 */
[----:B------:R-:W-:Y:S01]  /*3710*/  UMOV UR4, UR8 ;  /* 0x0000000800047c82 */ /* 0x000fe20008000000 */
[----:B------:R-:W-:Y:S01]  /*3720*/  IMAD.U32 R10, RZ, RZ, UR8 ;  /* 0x00000008ff0a7e24 */ /* 0x000fe2000f8e00ff */
[----:B------:R-:W-:Y:S01]  /*3730*/  HGMMA.64x64x16.F32.BF16 R24, gdesc[UR4], RZ, !UPT, gsb0 ;  /* 0x00e00000041879f0 */ /* 0x000fe2000c0018ff */
[----:B------:R-:W-:Y:S01]  /*3740*/  R2UR UR4, R5 ;  /* 0x00000000050472ca */ /* 0x000fe200000e0000 */
[----:B------:R-:W-:Y:S01]  /*3750*/  UMOV UR5, UR9 ;  /* 0x0000000900057c82 */ /* 0x000fe20008000000 */
[----:B------:R-:W-:Y:S01]  /*3760*/  R2UR UR6, R8 ;  /* 0x00000000080672ca */ /* 0x000fe200000e0000 */
[----:B------:R-:W-:Y:S01]  /*3770*/  UMOV UR7, 0x40000040 ;  /* 0x4000004000077882 */ /* 0x000fe20000000000 */
[----:B------:R-:W-:Y:S01]  /*3780*/  VIADD R5, R6, 0x4 ;  /* 0x0000000406057836 */ /* 0x000fe20000000000 */
[----:B------:R-:W-:Y:S01]  /*3790*/  UMOV UR9, 0x40000040 ;  /* 0x4000004000097882 */ /* 0x000fe20000000000 */
[----:B------:R-:W-:-:S02]  /*37a0*/  VIADD R8, R4, 0x4 ;  /* 0x0000000404087836 */ /* 0x000fc40000000000 */
[----:B------:R-:W-:-:S05]  /*37b0*/  IMAD.U32 R15, RZ, RZ, UR9 ;  /* 0x00000009ff0f7e24 */ /* 0x000fca000f8e00ff */
[----:B------:R-:W-:Y:S02]  /*37c0*/  UMOV UR8, UR4 ;  /* 0x0000000400087c82 */ /* 0x000fe40008000000 */
[----:B------:R-:W-:Y:S01]  /*37d0*/  UMOV UR4, UR8 ;  /* 0x0000000800047c82 */ /* 0x000fe20008000000 */
[----:B------:R-:W-:Y:S01]  /*37e0*/  IMAD.U32 R12, RZ, RZ, UR8 ;  /* 0x00000008ff0c7e24 */ /* 0x000fe2000f8e00ff */
[----:B------:R-:W-:Y:S02]  /*37f0*/  WARPGROUP.DEPBAR.LE gsb0, 0x0 ;  /* 0x00008000000079c5 */ /* 0x000fe40000010000 */
[----:B------:R-:W-:-:S06]  /*3800*/  WARPGROUP.ARRIVE ;  /* 0x00000000000079c5 */ /* 0x000fcc0000000000 */
[----:B------:R-:W-:Y:S01]  /*3810*/  HGMMA.64x64x16.F32.BF16 R24, gdesc[UR4], R24, gsb0 ;  /* 0x00e00000041879f0 */ /* 0x000fe20008001818 */
[----:B------:R-:W-:Y:S01]  /*3820*/  R2UR UR4, R5 ;  /* 0x00000000050472ca */ /* 0x000fe200000e0000 */
[----:B------:R-:W-:Y:S01]  /*3830*/  UMOV UR5, UR9 ;  /* 0x0000000900057c82 */ /* 0x000fe20008000000 */
[----:B------:R-:W-:Y:S01]  /*3840*/  R2UR UR6, R8 ;  /* 0x00000000080672ca */ /* 0x000fe200000e0000 */
[----:B------:R-:W-:Y:S01]  /*3850*/  UMOV UR7, 0x40000040 ;  /* 0x4000004000077882 */ /* 0x000fe20000000000 */
[----:B------:R-:W-:Y:S01]  /*3860*/  VIADD R5, R6, 0x6 ;  /* 0x0000000606057836 */ /* 0x000fe20000000000 */
[----:B------:R-:W-:Y:S01]  /*3870*/  UMOV UR9, 0x40000040 ;  /* 0x4000004000097882 */ /* 0x000fe20000000000 */
[----:B------:R-:W-:Y:S02]  /*3880*/  VIADD R6, R4, 0x6 ;  /* 0x0000000604067836 */ /* 0x000fe40000000000 */
        /* <DEDUP_REMOVED lines=10> */
[----:B------:R-:W-:-:S10]  /*3930*/  UMOV UR7, 0x40000040 ;  /* 0x4000004000077882 */ /* 0x000fd40000000000 */
[----:B------:R-:W-:Y:S02]  /*3940*/  UMOV UR8, UR4 ;  /* 0x0000000400087c82 */ /* 0x000fe40008000000 */
[----:B------:R-:W-:Y:S01]  /*3950*/  UMOV UR4, UR8 ;  /* 0x0000000800047c82 */ /* 0x000fe20008000000 */
[----:B------:R-:W-:Y:S01]  /*3960*/  IMAD.U32 R16, RZ, RZ, UR8 ;  /* 0x00000008ff107e24 */ /* 0x000fe2000f8e00ff */
[----:B------:R-:W-:Y:S02]  /*3970*/  WARPGROUP.DEPBAR.LE gsb0, 0x0 ;  /* 0x00008000000079c5 */ /* 0x000fe40000010000 */
[----:B------:R-:W-:-:S06]  /*3980*/  WARPGROUP.ARRIVE ;  /* 0x00000000000079c5 */ /* 0x000fcc0000000000 */
[----:B------:R-:W-:Y:S03]  /*3990*/  HGMMA.64x64x16.F32.BF16 R24, gdesc[UR4], R24, gsb0 ;  /* 0x00e00000041879f0 */ /* 0x000fe60008001818 */
[----:B------:R-:W-:Y:S02]  /*39a0*/  WARPGROUP.DEPBAR.LE gsb0, 0x0 ;  /* 0x00008000000079c5 */ /* 0x000fe40000010000 */
[----:B------:R-:W3:Y:S02]  /*39b0*/  SYNCS.PHASECHK.TRANS64.TRYWAIT P1, [R184+URZ+0x38810], R7 ;  /* 0x03881007b80075a7 */ /* 0x000ee4000802017f */
[----:B---3--:R-:W-:Y:S05]  /*39c0*/  @!P1 BRA `(.L_x_3199) ;  /* 0x000000e0000c9947 */ /* 0x008fea0003800000 */
.L_x_3323:
[----:B------:R-:W-:Y:S05]  /*39d0*/  @!P0 BRA `(.L_x_3200) ;  /* 0x0000000000048947 */ /* 0x000fea0003800000 */
[----:B------:R-:W-:Y:S01]  /*39e0*/  BPT.TRAP 0x1 ;  /* 0x000000040000795c */ /* 0x000fe20000300000 */
.L_x_3200:
[----:B------:R4:W0:Y:S01]  /*39f0*/  SYNCS.PHASECHK.TRANS64.TRYWAIT P1, [R184+URZ+0x38850], R7 ;  /* 0x03885007b80075a7 */ /* 0x000822000802017f */
[----:B------:R-:W-:Y:S05]  /*3a00*/  @!P0 BRA `(.L_x_3201) ;  /* 0x0000000000048947 */ /* 0x000fea0003800000 */
[----:B------:R-:W-:Y:S01]  /*3a10*/  BPT.TRAP 0x1 ;  /* 0x000000040000795c */ /* 0x000fe20000300000 */
.L_x_3201:
[C---:B------:R-:W-:Y:S02]  /*3a20*/  VIADD R5, R184.reuse, 0x26400 ;  /* 0x00026400b8057836 */ /* 0x040fe40000000000 */
[----:B------:R-:W-:-:S03]  /*3a30*/  VIADD R6, R184, 0x400 ;  /* 0x00000400b8067836 */ /* 0x000fc60000000000 */
[----:B------:R-:W-:Y:S02]  /*3a40*/  SHF.R.U32.HI R5, RZ, 0x4, R5 ;  /* 0x00000004ff057819 */ /* 0x000fe40000011605 */
[----:B------:R-:W-:Y:S02]  /*3a50*/  SHF.R.U32.HI R6, RZ, 0x4, R6 ;  /* 0x00000004ff067819 */ /* 0x000fe40000011606 */
[----:B------:R-:W-:Y:S02]  /*3a60*/  LOP3.LUT R5, R5, 0x3fff, RZ, 0xc0, !PT ;  /* 0x00003fff05057812 */ /* 0x000fe400078ec0ff */
[----:B------:R-:W-:Y:S02]  /*3a70*/  LOP3.LUT R6, R6, 0x3fff, RZ, 0xc0, !PT ;  /* 0x00003fff06067812 */ /* 0x000fe400078ec0ff */
[----:B------:R-:W-:Y:S02]  /*3a80*/  LOP3.LUT R5, R5, 0x10000, RZ, 0xfc, !PT ;  /* 0x0001000005057812 */ /* 0x000fe400078efcff */
[----:B------:R-:W-:Y:S01]  /*3a90*/  LOP3.LUT R6, R6, 0x10000, RZ, 0xfc, !PT ;  /* 0x0001000006067812 */ /* 0x000fe200078efcff */
[----:B0-----:R-:W-:Y:S06]  /*3aa0*/  @P1 BRA `(.L_x_3202) ;  /* 0x0000000000081947 */ /* 0x001fec0003800000 */
[----:B------:R-:W0:Y:S02]  /*3ab0*/  SYNCS.PHASECHK.TRANS64.TRYWAIT P1, [R184+URZ+0x38850], R7 ;  /* 0x03885007b80075a7 */ /* 0x000e24000802017f */
[----:B0-----:R-:W-:Y:S05]  /*3ac0*/  @!P1 BRA `(.L_x_3203) ;  /* 0x000000dc00e09947 */ /* 0x001fea0003800000 */
.L_x_3202:
[C---:B------:R-:W-:Y:S01]  /*3ad0*/  R2UR UR4, R5.reuse ;  /* 0x00000000050472ca */ /* 0x040fe200000e0000 */
[----:B------:R-:W-:Y:S01]  /*3ae0*/  WARPGROUP.ARRIVE ;  /* 0x00000000000079c5 */ /* 0x000fe20000000000 */
[C---:B------:R-:W-:Y:S01]  /*3af0*/  R2UR UR6, R6.reuse ;  /* 0x00000000060672ca */ /* 0x040fe200000e0000 */
[----:B------:R-:W-:Y:S01]  /*3b00*/  UMOV UR9, 0x40000040 ;  /* 0x4000004000097882 */ /* 0x000fe20000000000 */
[----:B------:R-:W-:Y:S01]  /*3b10*/  UMOV UR7, 0x40000040 ;  /* 0x4000004000077882 */ /* 0x000fe20000000000 */
[----:B------:R-:W-:Y:S01]  /*3b20*/  UMOV UR5, UR9 ;  /* 0x0000000900057c82 */ /* 0x000fe20008000000 */
[----:B-1234-:R-:W-:Y:S01]  /*3b30*/  VIADD R7, R5, 0x2 ;  /* 0x0000000205077836 */ /* 0x01efe20000000000 */
[----:B------:R-:W-:Y:S01]  /*3b40*/  UMOV UR11, 0x40000040 ;  /* 0x40000040000b7882 */ /* 0x000fe20000000000 */
[----:B------:R-:W-:Y:S01]  /*3b50*/  VIADD R8, R6, 0x2 ;  /* 0x0000000206087836 */ /* 0x000fe20000000000 */
[----:B------:R-:W-:Y:S01]  /*3b60*/  UMOV UR13, 0x40000040 ;  /* 0x40000040000d7882 */ /* 0x000fe20000000000 */
[----:B------:R-:W-:Y:S01]  /*3b70*/  IMAD.U32 R19, RZ, RZ, UR9 ;  /* 0x00000009ff137e24 */ /* 0x000fe2000f8e00ff */
[----:B------:R-:W-:Y:S01]  /*3b80*/  UMOV UR9, 0x40000040 ;  /* 0x4000004000097882 */ /* 0x000fe20000000000 */
[----:B------:R-:W-:Y:S01]  /*3b90*/  UMOV UR15, 0x40000040 ;  /* 0x40000040000f7882 */ /* 0x000fe20000000000 */
[----:B------:R-:W-:Y:S01]  /*3ba0*/  UMOV UR8, UR4 ;  /* 0x0000000400087c82 */ /* 0x000fe20008000000 */
[----:B------:R-:W-:Y:S01]  /*3bb0*/  IMAD.U32 R21, RZ, RZ, UR9 ;  /* 0x00000009ff157e24 */ /* 0x000fe2000f8e00ff */
[----:B------:R-:W-:Y:S01]  /*3bc0*/  UMOV UR4, UR8 ;  /* 0x0000000800047c82 */ /* 0x000fe20008000000 */
[----:B------:R-:W-:Y:S01]  /*3bd0*/  IMAD.U32 R18, RZ, RZ, UR8 ;  /* 0x00000008ff127e24 */ /* 0x000fe2000f8e00ff */
[----:B------:R-:W-:Y:S01]  /*3be0*/  HGMMA.64x64x16.F32.BF16 R24, gdesc[UR4], R24, gsb0 ;  /* 0x00e00000041879f0 */ /* 0x000fe20008001818 */
[----:B------:R-:W-:Y:S01]  /*3bf0*/  R2UR UR4, R7 ;  /* 0x00000000070472ca */ /* 0x000fe200000e0000 */
[----:B------:R-:W-:Y:S01]  /*3c00*/  UMOV UR5, UR9 ;  /* 0x0000000900057c82 */ /* 0x000fe20008000000 */
[----:B------:R-:W-:Y:S01]  /*3c10*/  R2UR UR6, R8 ;  /* 0x00000000080672ca */ /* 0x000fe200000e0000 */
[----:B------:R-:W-:Y:S01]  /*3c20*/  UMOV UR7, 0x40000040 ;  /* 0x4000004000077882 */ /* 0x000fe20000000000 */
[C---:B------:R-:W-:Y:S01]  /*3c30*/  VIADD R7, R5.reuse, 0x4 ;  /* 0x0000000405077836 */ /* 0x040fe20000000000 */
[----:B------:R-:W-:Y:S01]  /*3c40*/  UMOV UR9, 0x40000040 ;  /* 0x4000004000097882 */ /* 0x000fe20000000000 */
[----:B------:R-:W-:Y:S01]  /*3c50*/  VIADD R8, R6, 0x4 ;  /* 0x0000000406087836 */ /* 0x000fe20000000000 */
[----:B------:R-:W-:Y:S01]  /*3c60*/  UMOV UR17, 0x40000040 ;  /* 0x4000004000117882 */ /* 0x000fe20000000000 */
[----:B------:R-:W-:Y:S01]  /*3c70*/  IMAD.U32 R23, RZ, RZ, UR9 ;  /* 0x00000009ff177e24 */ /* 0x000fe2000f8e00ff */
[----:B------:R-:W-:Y:S01]  /*3c80*/  UMOV UR19, 0x40000040 ;  /* 0x4000004000137882 */ /* 0x000fe20000000000 */
[----:B------:R-:W-:Y:S01]  /*3c90*/  UMOV UR21, 0x40000040 ;  /* 0x4000004000157882 */ /* 0x000fe20000000000 */
[----:B------:R-:W-:Y:S01]  /*3ca0*/  UMOV UR23, 0x40000040 ;  /* 0x4000004000177882 */ /* 0x000fe20000000000 */
[----:B------:R-:W-:Y:S01]  /*3cb0*/  UMOV UR25, 0x40000040 ;  /* 0x4000004000197882 */ /* 0x000fe20000000000 */
[----:B------:R-:W-:Y:S01]  /*3cc0*/  UMOV UR8, UR4 ;  /* 0x0000000400087c82 */ /* 0x000fe20008000000 */
[----:B------:R-:W-:Y:S01]  /*3cd0*/  UMOV UR27, 0x40000040 ;  /* 0x40000040001b7882 */ /* 0x000fe20000000000 */
[----:B------:R-:W-:Y:S01]  /*3ce0*/  UMOV UR4, UR8 ;  /* 0x0000000800047c82 */ /* 0x000fe20008000000 */
[----:B------:R-:W-:Y:S01]  /*3cf0*/  IMAD.U32 R20, RZ, RZ, UR8 ;  /* 0x00000008ff147e24 */ /* 0x000fe2000f8e00ff */
        /* <DEDUP_REMOVED lines=12> */
[----:B------:R-:W0:Y:S01]  /*3dc0*/  S2R R9, SR_TID.X ;  /* 0x0000000000097919 */ /* 0x000e220000002100 */
[----:B------:R-:W-:Y:S01]  /*3dd0*/  UMOV UR53, 0x40000040 ;  /* 0x4000004000357882 */ /* 0x000fe20000000000 */
[----:B------:R-:W-:Y:S01]  /*3de0*/  UMOV UR55, 0x40000040 ;  /* 0x4000004000377882 */ /* 0x000fe20000000000 */
[----:B------:R-:W-:Y:S01]  /*3df0*/  UMOV UR57, 0x40000040 ;  /* 0x4000004000397882 */ /* 0x000fe20000000000 */
[----:B------:R-:W-:Y:S01]  /*3e00*/  UMOV UR59, 0x40000040 ;  /* 0x40000040003b7882 */ /* 0x000fe20000000000 */
[----:B------:R-:W-:Y:S01]  /*3e10*/  IMAD.MOV.U32 R62, RZ, RZ, 0x4 ;  /* 0x00000004ff3e7424 */ /* 0x000fe200078e00ff */
[----:B------:R-:W-:Y:S01]  /*3e20*/  UIMAD UR60, UR61, -0x40, UR60 ;  /* 0xffffffc03d3c78a4 */ /* 0x000fe2000f8e023c */
[----:B------:R-:W-:Y:S01]  /*3e30*/  VIADD R185, R5, 0xe00 ;  /* 0x00000e0005b97836 */ /* 0x000fe20000000000 */
[----:B------:R-:W1:Y:S01]  /*3e40*/  S2R R65, SR_TID.X ;  /* 0x0000000000417919 */ /* 0x000e620000002100 */
[----:B------:R-:W-:Y:S01]  /*3e50*/  IMAD.MOV.U32 R192, RZ, RZ, 0x20 ;  /* 0x00000020ffc07424 */ /* 0x000fe200078e00ff */
[----:B------:R-:W-:Y:S01]  /*3e60*/  LOP3.LUT R188, R188, 0x2000000, RZ, 0xfc, !PT ;  /* 0x02000000bcbc7812 */ /* 0x000fe200078efcff */
[----:B------:R-:W-:-:S04]  /*3e70*/  UIADD3 UR61, UR61, -0x2, URZ ;  /* 0xfffffffe3d3d7890 */ /* 0x000fc8000fffe03f */
[----:B------:R-:W-:Y:S01]  /*3e80*/  VIADD R209, R188, 0x80 ;  /* 0x00000080bcd17836 */ /* 0x000fe20000000000 */
[----:B0-----:R-:W-:Y:S02]  /*3e90*/  SHF.R.U32.HI R9, RZ, 0x7, R9 ;  /* 0x00000007ff097819 */ /* 0x001fe40000011609 */
[----:B-1----:R-:W-:Y:S01]  /*3ea0*/  LOP3.LUT R65, R65, 0x7f, RZ, 0xc0, !PT ;  /* 0x0000007f41417812 */ /* 0x002fe200078ec0ff */
        /* <DEDUP_REMOVED lines=9> */
[----:B------:R-:W-:-:S07]  /*3f40*/  VIADD R8, R6, 0x6 ;  /* 0x0000000606087836 */ /* 0x000fce0000000000 */
[----:B------:R-:W-:Y:S02]  /*3f50*/  UMOV UR8, UR4 ;  /* 0x0000000400087c82 */ /* 0x000fe40008000000 */
[----:B------:R-:W-:Y:S01]  /*3f60*/  UMOV UR4, UR8 ;  /* 0x0000000800047c82 */ /* 0x000fe20008000000 */
[----:B------:R-:W-:Y:S01]  /*3f70*/  IMAD.U32 R22, RZ, RZ, UR8 ;  /* 0x00000008ff167e24 */ /* 0x000fe2000f8e00ff */
[----:B------:R-:W-:Y:S02]  /*3f80*/  WARPGROUP.DEPBAR.LE gsb0, 0x0 ;  /* 0x00008000000079c5 */ /* 0x000fe40000010000 */
[----:B------:R-:W-:-:S06]  /*3f90*/  WARPGROUP.ARRIVE ;  /* 0x00000000000079c5 */ /* 0x000fcc0000000000 */
[----:B------:R-:W-:Y:S01]  /*3fa0*/  HGMMA.64x64x16.F32.BF16 R24, gdesc[UR4], R24, gsb0 ;  /* 0x00e00000041879f0 */ /* 0x000fe20008001818 */
[----:B------:R-:W-:Y:S01]  /*3fb0*/  R2UR UR4, R7 ;  /* 0x00000000070472ca */ /* 0x000fe200000e0000 */
[----:B------:R-:W-:Y:S01]  /*3fc0*/  UMOV UR5, 0x40000040 ;  /* 0x4000004000057882 */ /* 0x000fe20000000000 */
[----:B------:R-:W-:Y:S01]  /*3fd0*/  R2UR UR6, R8 ;  /* 0x00000000080672ca */ /* 0x000fe200000e0000 */
[----:B------:R-:W-:Y:S01]  /*3fe0*/  UMOV UR7, 0x40000040 ;  /* 0x4000004000077882 */ /* 0x000fe20000000000 */
[----:B------:R-:W-:Y:S02]  /*3ff0*/  VIADD R7, R5, 0x200 ;  /* 0x0000020005077836 */ /* 0x000fe40000000000 */
[----:B------:R-:W-:-:S03]  /*4000*/  VIADD R8, R6, 0x200 ;  /* 0x0000020006087836 */ /* 0x000fc60000000000 */
[----:B------:R-:W-:Y:S01]  /*4010*/  R2UR UR8, R7 ;  /* 0x00000000070872ca */ /* 0x000fe200000e0000 */
[----:B------:R-:W-:Y:S01]  /*4020*/  VIADD R7, R5, 0x202 ;  /* 0x0000020205077836 */ /* 0x000fe20000000000 */
[----:B------:R-:W-:Y:S01]  /*4030*/  R2UR UR10, R8 ;  /* 0x00000000080a72ca */ /* 0x000fe200000e0000 */
        /* <DEDUP_REMOVED lines=40> */
[----:B------:R-:W-:Y:S01]  /*42c0*/  VIADD R8, R6, 0x606 ;  /* 0x0000060606087836 */ /* 0x000fe20000000000 */
[----:B------:R-:W-:Y:S02]  /*42d0*/  WARPGROUP.DEPBAR.LE gsb0, 0x0 ;  /* 0x00008000000079c5 */ /* 0x000fe40000010000 */
[----:B------:R-:W-:Y:S01]  /*42e0*/  WARPGROUP.ARRIVE ;  /* 0x00000000000079c5 */ /* 0x000fe20000000000 */
[----:B------:R-:W-:Y:S02]  /*42f0*/  R2UR UR52, R7 ;  /* 0x00000000073472ca */ /* 0x000fe400000e0000 */
[----:B------:R-:W-:Y:S01]  /*4300*/  R2UR UR54, R8 ;  /* 0x00000000083672ca */ /* 0x000fe200000e0000 */
[----:B------:R0:W1:Y:S02]  /*4310*/  SHFL.IDX PT, R7, R9, RZ, 0x1f ;  /* 0x00001fff09077589 */ /* 0x00006400000e0000 */
[----:B------:R-:W-:Y:S01]  /*4320*/  HGMMA.64x64x16.F32.BF16 R24, gdesc[UR4], R24, gsb0 ;  /* 0x00e00000041879f0 */ /* 0x000fe20008001818 */
[----:B------:R-:W-:Y:S01]  /*4330*/  ULDC UR6, c[0x0][0xa80] ;  /* 0x0002a00000067ab9 */ /* 0x000fe20000000800 */
[----:B------:R-:W-:Y:S01]  /*4340*/  R2UR UR7, R2 ;  /* 0x00000000020772ca */ /* 0x000fe200000e0000 */
[----:B0-----:R-:W-:-:S12]  /*4350*/  VIADD R9, R6, 0x800 ;  /* 0x0000080006097836 */ /* 0x001fd80000000000 */
[----:B------:R-:W-:Y:S01]  /*4360*/  UISETP.GE.AND UP0, UPT, UR61, UR7, UPT ;  /* 0x000000073d00728c */ /* 0x000fe2000bf06270 */
[----:B-1----:R-:W-:Y:S01]  /*4370*/  ISETP.GT.AND P1, PT, R7, 0x7f, PT ;  /* 0x0000007f0700780c */ /* 0x002fe20003f24270 */
[----:B------:R-:W-:-:S03]  /*4380*/  VIADD R7, R5, 0x800 ;  /* 0x0000080005077836 */ /* 0x000fc60000000000 */
[----:B------:R-:W-:Y:S02]  /*4390*/  SEL R58, RZ, 0x2, !P1 ;  /* 0x00000002ff3a7807 */ /* 0x000fe40004800000 */
[C---:B------:R-:W-:Y:S02]  /*43a0*/  SEL R60, R62.reuse, 0x2, P1 ;  /* 0x000000023e3c7807 */ /* 0x040fe40000800000 */
[----:B------:R-:W-:Y:S01]  /*43b0*/  SEL R62, R62, 0x6, !P1 ;  /* 0x000000063e3e7807 */ /* 0x000fe20004800000 */
[C---:B------:R-:W-:Y:S02]  /*43c0*/  IMAD.IADD R8, R58.reuse, 0x1, R7 ;  /* 0x000000013a087824 */ /* 0x040fe400078e0207 */
[----:B------:R-:W-:-:S03]  /*43d0*/  IMAD.IADD R59, R58, 0x1, R9 ;  /* 0x000000013a3b7824 */ /* 0x000fc600078e0209 */
[----:B------:R-:W-:Y:S01]  /*43e0*/  R2UR UR56, R8 ;  /* 0x00000000083872ca */ /* 0x000fe200000e0000 */
[--C-:B------:R-:W-:Y:S01]  /*43f0*/  IMAD.IADD R8, R7, 0x1, R60.reuse ;  /* 0x0000000107087824 */ /* 0x100fe200078e023c */
[----:B------:R-:W-:Y:S01]  /*4400*/  R2UR UR58, R59 ;  /* 0x000000003b3a72ca */ /* 0x000fe200000e0000 */
[C---:B------:R-:W-:Y:S02]  /*4410*/  IMAD.IADD R59, R9.reuse, 0x1, R60 ;  /* 0x00000001093b7824 */ /* 0x040fe400078e023c */
[----:B------:R-:W-:Y:S01]  /*4420*/  IMAD.IADD R9, R9, 0x1, R62 ;  /* 0x0000000109097824 */ /* 0x000fe200078e023e */
[----:B------:R-:W-:Y:S02]  /*4430*/  WARPGROUP.DEPBAR.LE gsb0, 0x0 ;  /* 0x00008000000079c5 */ /* 0x000fe40000010000 */
[----:B------:R-:W-:-:S06]  /*4440*/  WARPGROUP.ARRIVE ;  /* 0x00000000000079c5 */ /* 0x000fcc0000000000 */
[----:B------:R-:W-:Y:S01]  /*4450*/  HGMMA.64x64x16.F32.BF16 R24, gdesc[UR8], R24, gsb0 ;  /* 0x00e00000081879f0 */ /* 0x000fe20008001818 */
[----:B------:R-:W-:Y:S01]  /*4460*/  R2UR UR10, R188 ;  /* 0x00000000bc0a72ca */ /* 0x000fe200000e0000 */
[----:B------:R-:W-:Y:S01]  /*4470*/  UMOV UR11, 0x40000040 ;  /* 0x40000040000b7882 */ /* 0x000fe20000000000 */
[----:B------:R-:W-:Y:S02]  /*4480*/  WARPGROUP.DEPBAR.LE gsb0, 0x0 ;  /* 0x00008000000079c5 */ /* 0x000fe40000010000 */
        /* <DEDUP_REMOVED lines=34> */
[----:B------:R-:W-:Y:S01]  /*46b0*/  HGMMA.64x64x16.F32.BF16 R24, gdesc[UR56], R24, gsb0 ;  /* 0x00e00000381879f0 */ /* 0x000fe20008001818 */
[----:B------:R-:W-:Y:S01]  /*46c0*/  R2UR UR56, R8 ;  /* 0x00000000083872ca */ /* 0x000fe200000e0000 */
[----:B------:R-:W-:Y:S01]  /*46d0*/  UMOV UR57, 0x40000040 ;  /* 0x4000004000397882 */ /* 0x000fe20000000000 */
[----:B------:R-:W-:Y:S01]  /*46e0*/  R2UR UR58, R59 ;  /* 0x000000003b3a72ca */ /* 0x000fe200000e0000 */
[----:B------:R-:W-:Y:S01]  /*46f0*/  UMOV UR59, 0x40000040 ;  /* 0x40000040003b7882 */ /* 0x000fe20000000000 */
[----:B------:R-:W-:Y:S01]  /*4700*/  IMAD.IADD R8, R7, 0x1, R62 ;  /* 0x0000000107087824 */ /* 0x000fe200078e023e */
[----:B------:R-:W-:Y:S02]  /*4710*/  WARPGROUP.DEPBAR.LE gsb0, 0x0 ;  /* 0x00008000000079c5 */ /* 0x000fe40000010000 */
[----:B------:R-:W-:-:S08]  /*4720*/  WARPGROUP.ARRIVE ;  /* 0x00000000000079c5 */ /* 0x000fd00000000000 */
[----:B------:R-:W-:Y:S01]  /*4730*/  HGMMA.64x64x16.F32.BF16 R24, gdesc[UR56], R24, gsb0 ;  /* 0x00e00000381879f0 */ /* 0x000fe20008001818 */
[----:B------:R-:W-:Y:S01]  /*4740*/  R2UR UR58, R9 ;  /* 0x00000000093a72ca */ /* 0x000fe200000e0000 */
[----:B------:R-:W-:Y:S01]  /*4750*/  UMOV UR59, 0x40000040 ;  /* 0x40000040003b7882 */ /* 0x000fe20000000000 */
[----:B------:R-:W-:Y:S01]  /*4760*/  R2UR UR56, R8 ;  /* 0x00000000083872ca */ /* 0x000fe200000e0000 */
[----:B------:R-:W-:Y:S01]  /*4770*/  UMOV UR57, 0x40000040 ;  /* 0x4000004000397882 */ /* 0x000fe20000000000 */
[----:B------:R-:W-:Y:S02]  /*4780*/  IMAD.MOV.U32 R8, RZ, RZ, 0x28 ;  /* 0x00000028ff087424 */ /* 0x000fe400078e00ff */
[----:B------:R-:W-:-:S03]  /*4790*/  IMAD.MOV.U32 R9, RZ, RZ, 0xa00 ;  /* 0x00000a00ff097424 */ /* 0x000fc600078e00ff */
[----:B------:R-:W-:Y:S02]  /*47a0*/  SEL R8, R8, 0x26, P1 ;  /* 0x0000002608087807 */ /* 0x000fe40000800000 */
[----:B------:R-:W-:Y:S02]  /*47b0*/  SEL R9, R9, 0x980, P1 ;  /* 0x0000098009097807 */ /* 0x000fe40000800000 */
[----:B------:R-:W-:Y:S02]  /*47c0*/  LOP3.LUT R8, R8, 0x6, RZ, 0xc0, !PT ;  /* 0x0000000608087812 */ /* 0x000fe400078ec0ff */
[----:B------:R-:W-:-:S04]  /*47d0*/  LOP3.LUT R9, R9, 0xa00, RZ, 0xc0, !PT ;  /* 0x00000a0009097812 */ /* 0x000fc800078ec0ff */
[CC--:B------:R-:W-:Y:S02]  /*47e0*/  IADD3 R59, R8.reuse, R9.reuse, R5 ;  /* 0x00000009083b7210 */ /* 0x0c0fe40007ffe005 */
[----:B------:R-:W-:Y:S01]  /*47f0*/  IADD3 R8, R8, R9, R6 ;  /* 0x0000000908087210 */ /* 0x000fe20007ffe006 */
[----:B------:R-:W-:-:S04]  /*4800*/  VIADD R9, R6, 0xa00 ;  /* 0x00000a0006097836 */ /* 0x000fc80000000000 */
[----:B------:R-:W-:Y:S01]  /*4810*/  IMAD.IADD R61, R58, 0x1, R9 ;  /* 0x000000013a3d7824 */ /* 0x000fe200078e0209 */
[----:B------:R-:W-:Y:S02]  /*4820*/  WARPGROUP.DEPBAR.LE gsb0, 0x0 ;  /* 0x00008000000079c5 */ /* 0x000fe40000010000 */
[----:B------:R-:W-:-:S06]  /*4830*/  WARPGROUP.ARRIVE ;  /* 0x00000000000079c5 */ /* 0x000fcc0000000000 */
[----:B------:R-:W-:Y:S01]  /*4840*/  HGMMA.64x64x16.F32.BF16 R24, gdesc[UR56], R24, gsb0 ;  /* 0x00e00000381879f0 */ /* 0x000fe20008001818 */
[----:B------:R-:W-:Y:S01]  /*4850*/  R2UR UR56, R59 ;  /* 0x000000003b3872ca */ /* 0x000fe200000e0000 */
[----:B------:R-:W-:Y:S01]  /*4860*/  UMOV UR57, 0x40000040 ;  /* 0x4000004000397882 */ /* 0x000fe20000000000 */
[----:B------:R-:W-:Y:S01]  /*4870*/  R2UR UR58, R8 ;  /* 0x00000000083a72ca */ /* 0x000fe200000e0000 */
[----:B------:R-:W-:Y:S01]  /*4880*/  UMOV UR59, 0x40000040 ;  /* 0x40000040003b7882 */ /* 0x000fe20000000000 */
        /* <DEDUP_REMOVED lines=9> */
[C---:B------:R-:W-:Y:S02]  /*4920*/  IMAD.IADD R59, R60.reuse, 0x1, R8 ;  /* 0x000000013c3b7824 */ /* 0x040fe400078e0208 */
[--C-:B------:R-:W-:Y:S02]  /*4930*/  IMAD.IADD R61, R60, 0x1, R9.reuse ;  /* 0x000000013c3d7824 */ /* 0x100fe400078e0209 */
[----:B------:R-:W-:Y:S01]  /*4940*/  IMAD.IADD R9, R62, 0x1, R9 ;  /* 0x000000013e097824 */ /* 0x000fe200078e0209 */
[----:B------:R-:W-:-:S02]  /*4950*/  WARPGROUP.DEPBAR.LE gsb0, 0x0 ;  /* 0x00008000000079c5 */ /* 0x000fc40000010000 */
        /* <DEDUP_REMOVED lines=30> */
[----:B------:R-:W-:Y:S02]  /*4b40*/  VIADD R59, R6, 0xc00 ;  /* 0x00000c00063b7836 */ /* 0x000fe40000000000 */
[C---:B------:R-:W-:Y:S02]  /*4b50*/  IMAD.IADD R61, R58.reuse, 0x1, R9 ;  /* 0x000000013a3d7824 */ /* 0x040fe400078e0209 */
        /* <DEDUP_REMOVED lines=77> */
[----:B------:R-:W-:-:S05]  /*5030*/  IMAD.U32 R59, RZ, RZ, UR60 ;  /* 0x0000003cff3b7e24 */ /* 0x000fca000f8e00ff */
[----:B------:R-:W-:-:S04]  /*5040*/  IADD3 R56, -R56, 0x40, R59 ;  /* 0x0000004038387810 */ /* 0x000fc80007ffe13b */
[C---:B------:R-:W-:Y:S02]  /*5050*/  ISETP.GT.AND P5, PT, R56.reuse, RZ, PT ;  /* 0x000000ff3800720c */ /* 0x040fe40003fa4270 */
[C---:B------:R-:W-:Y:S02]  /*5060*/  ISETP.GT.AND P4, PT, R56.reuse, 0x1, PT ;  /* 0x000000013800780c */ /* 0x040fe40003f84270 */
[C---:B------:R-:W-:Y:S02]  /*5070*/  ISETP.GT.AND P3, PT, R56.reuse, 0x8, PT ;  /* 0x000000083800780c */ /* 0x040fe40003f64270 */
[C---:B------:R-:W-:Y:S02]  /*5080*/  ISETP.GT.AND P2, PT, R56.reuse, 0x9, PT ;  /* 0x000000093800780c */ /* 0x040fe40003f44270 */
[C---:B------:R-:W-:Y:S02]  /*5090*/  ISETP.GT.AND P1, PT, R56.reuse, 0x10, PT ;  /* 0x000000103800780c */ /* 0x040fe40003f24270 */
[----:B------:R-:W-:Y:S01]  /*50a0*/  ISETP.GT.AND P6, PT, R56, 0x11, PT ;  /* 0x000000113800780c */ /* 0x000fe20003fc4270 */
[----:B------:R-:W-:-:S02]  /*50b0*/  WARPGROUP.DEPBAR.LE gsb0, 0x0 ;  /* 0x00008000000079c5 */ /* 0x000fc40000010000 */
[----:B------:R-:W-:-:S06]  /*50c0*/  WARPGROUP.ARRIVE ;  /* 0x00000000000079c5 */ /* 0x000fcc0000000000 */
[----:B------:R-:W-:Y:S01]  /*50d0*/  HGMMA.64x64x16.F32.BF16 R24, gdesc[UR56], R24, gsb0 ;  /* 0x00e00000381879f0 */ /* 0x000fe20008001818 */
[----:B------:R-:W-:Y:S01]  /*50e0*/  R2UR UR56, R60 ;  /* 0x000000003c3872ca */ /* 0x000fe200000e0000 */
[----:B------:R-:W-:Y:S01]  /*50f0*/  UMOV UR57, 0x40000040 ;  /* 0x4000004000397882 */ /* 0x000fe20000000000 */
[----:B------:R-:W-:Y:S01]  /*5100*/  R2UR UR58, R58 ;  /* 0x000000003a3a72ca */ /* 0x000fe200000e0000 */
[----:B------:R-:W-:Y:S01]  /*5110*/  UMOV UR59, 0x40000040 ;  /* 0x40000040003b7882 */ /* 0x000fe20000000000 */
[----:B------:R-:W-:Y:S02]  /*5120*/  WARPGROUP.DEPBAR.LE gsb0, 0x0 ;  /* 0x00008000000079c5 */ /* 0x000fe40000010000 */
[----:B------:R-:W-:-:S09]  /*5130*/  WARPGROUP.ARRIVE ;  /* 0x00000000000079c5 */ /* 0x000fd20000000000 */
        /* <DEDUP_REMOVED lines=54> */
[----:B------:R-:W-:Y:S02]  /*54a0*/  FSEL R47, R47, -INF , P6 ;  /* 0xff8000002f2f7808 */ /* 0x000fe40003000000 */
[----:B------:R-:W-:Y:S01]  /*54b0*/  FSEL R50, R50, -INF , P5 ;  /* 0xff80000032327808 */ /* 0x000fe20002800000 */
[----:B------:R-:W0:Y:S01]  /*54c0*/  SHFL.BFLY PT, R59, R58, 0x2, 0x1f ;  /* 0x0c401f003a3b7f89 */ /* 0x000e2200000e0000 */
[----:B------:R-:W-:Y:S02]  /*54d0*/  FSEL R51, R51, -INF , P4 ;  /* 0xff80000033337808 */ /* 0x000fe40002000000 */
[----:B------:R-:W-:Y:S02]  /*54e0*/  FSEL R54, R54, -INF , P3 ;  /* 0xff80000036367808 */ /* 0x000fe40001800000 */
[----:B------:R-:W-:Y:S02]  /*54f0*/  FSEL R55, R55, -INF , P2 ;  /* 0xff80000037377808 */ /* 0x000fe40001000000 */
        /* <DEDUP_REMOVED lines=12> */
[----:B------:R-:W-:Y:S01]  /*55c0*/  FMUL.FTZ R58, R186, UR6 ;  /* 0x00000006ba3a7c20 */ /* 0x000fe20008410000 */
[----:B------:R-:W-:-:S04]  /*55d0*/  FMNMX.FTZ R59, R43, R56, !PT ;  /* 0x000000382b3b7209 */ /* 0x000fc80007810000 */
[----:B------:R-:W-:Y:S02]  /*55e0*/  FMNMX.FTZ R56, R46, R59, !PT ;  /* 0x0000003b2e387209 */ /* 0x000fe40007810000 */
[----:B------:R-:W-:Y:S02]  /*55f0*/  FSEL R58, R58, RZ, P1 ;  /* 0x000000ff3a3a7208 */ /* 0x000fe40000800000 */
[----:B------:R-:W-:-:S03]  /*5600*/  FMNMX.FTZ R59, R47, R56, !PT ;  /* 0x000000382f3b7209 */ /* 0x000fc60007810000 */
[--C-:B------:R-:W-:Y:S01]  /*5610*/  FFMA.FTZ R168, R24, UR6, -R58.reuse ;  /* 0x0000000618a87c23 */ /* 0x100fe2000801083a */
[----:B------:R-:W-:Y:S01]  /*5620*/  FMNMX.FTZ R24, R50, R59, !PT ;  /* 0x0000003b32187209 */ /* 0x000fe20007810000 */
[--C-:B------:R-:W-:Y:S01]  /*5630*/  FFMA.FTZ R169, R25, UR6, -R58.reuse ;  /* 0x0000000619a97c23 */ /* 0x100fe2000801083a */
[--C-:B------:R-:W-:Y:S01]  /*5640*/  FFMA.FTZ R171, R29, UR6, -R58.reuse ;  /* 0x000000061dab7c23 */ /* 0x100fe2000801083a */
        /* <DEDUP_REMOVED lines=13> */
[--C-:B------:R-:W-:Y:S01]  /*5720*/  FFMA.FTZ R181, R49, UR6, -R58.reuse ;  /* 0x0000000631b57c23 */ /* 0x100fe2000801083a */
[----:B------:R-:W0:Y:S01]  /*5730*/  SHFL.BFLY PT, R25, R24, 0x2, 0x1f ;  /* 0x0c401f0018197f89 */ /* 0x000e2200000e0000 */
[--C-:B------:R-:W-:Y:S01]  /*5740*/  FFMA.FTZ R182, R52, UR6, -R58.reuse ;  /* 0x0000000634b67c23 */ /* 0x100fe2000801083a */
[----:B------:R-:W-:Y:S01]  /*5750*/  FFMA.FTZ R193, R53, UR6, -R58 ;  /* 0x0000000635c17c23 */ /* 0x000fe2000801083a */
[----:B------:R-:W-:Y:S08]  /*5760*/  MUFU.EX2 R168, R168 ;  /* 0x000000a800a87308 */ /* 0x000ff00000000800 */
[----:B------:R-:W-:Y:S08]  /*5770*/  MUFU.EX2 R169, R169 ;  /* 0x000000a900a97308 */ /* 0x000ff00000000800 */
[----:B------:R-:W-:Y:S01]  /*5780*/  MUFU.EX2 R170, R170 ;  /* 0x000000aa00aa7308 */ /* 0x000fe20000000800 */
[----:B0-----:R-:W-:-:S07]  /*5790*/  FMNMX.FTZ R25, R24, R25, !PT ;  /* 0x0000001918197209 */ /* 0x001fce0007810000 */
[----:B------:R-:W0:Y:S01]  /*57a0*/  MUFU.EX2 R171, R171 ;  /* 0x000000ab00ab7308 */ /* 0x000e220000000800 */
[----:B------:R-:W1:Y:S07]  /*57b0*/  SHFL.BFLY PT, R24, R25, 0x1, 0x1f ;  /* 0x0c201f0019187f89 */ /* 0x000e6e00000e0000 */
[----:B------:R-:W-:Y:S08]  /*57c0*/  MUFU.EX2 R172, R172 ;  /* 0x000000ac00ac7308 */ /* 0x000ff00000000800 */
[----:B------:R-:W2:Y:S01]  /*57d0*/  MUFU.EX2 R173, R173 ;  /* 0x000000ad00ad7308 */ /* 0x000ea20000000800 */
[----:B0-----:R-:W-:-:S07]  /*57e0*/  F2FP.BF16.F32.PACK_AB R154, R171, R170 ;  /* 0x000000aaab9a723e */ /* 0x001fce00000010ff */
[----:B------:R-:W-:Y:S01]  /*57f0*/  MUFU.EX2 R174, R174 ;  /* 0x000000ae00ae7308 */ /* 0x000fe20000000800 */
[----:B-1----:R-:W-:-:S04]  /*5800*/  FMNMX.FTZ R187, R25, R24, !PT ;  /* 0x0000001819bb7209 */ /* 0x002fc80007810000 */
[C---:B------:R-:W-:Y:S01]  /*5810*/  FSETP.NEU.FTZ.AND P1, PT, R187.reuse, -INF , PT ;  /* 0xff800000bb00780b */ /* 0x040fe20003f3d000 */
[----:B------:R-:W-:Y:S02]  /*5820*/  FMUL.FTZ R24, R187, UR6 ;  /* 0x00000006bb187c20 */ /* 0x000fe40008410000 */
[----:B------:R-:W0:Y:S01]  /*5830*/  MUFU.EX2 R175, R175 ;  /* 0x000000af00af7308 */ /* 0x000e220000000800 */
[----:B--2---:R-:W-:Y:S02]  /*5840*/  F2FP.BF16.F32.PACK_AB R156, R173, R172 ;  /* 0x000000acad9c723e */ /* 0x004fe400000010ff */
[----:B------:R-:W-:Y:S02]  /*5850*/  FSEL R29, R24, RZ, P1 ;  /* 0x000000ff181d7208 */ /* 0x000fe40000800000 */
[CC--:B------:R-:W-:Y:S02]  /*5860*/  LEA.HI R24, R57.reuse, R152.reuse, RZ, 0x4 ;  /* 0x0000009839187211 */ /* 0x0c0fe400078f20ff */
[----:B------:R-:W-:Y:S01]  /*5870*/  LEA.HI R57, R57, R152, RZ, 0x5 ;  /* 0x0000009839397211 */ /* 0x000fe200078f28ff */
[--C-:B------:R-:W-:Y:S01]  /*5880*/  FFMA.FTZ R183, R26, UR6, -R29.reuse ;  /* 0x000000061ab77c23 */ /* 0x100fe2000801081d */
[----:B------:R-:W-:Y:S01]  /*5890*/  LOP3.LUT R25, R24, 0xfffffff0, RZ, 0xc0, !PT ;  /* 0xfffffff018197812 */ /* 0x000fe200078ec0ff */
[----:B------:R-:W-:Y:S01]  /*58a0*/  FFMA.FTZ R194, R27, UR6, -R29 ;  /* 0x000000061bc27c23 */ /* 0x000fe2000801081d */
[----:B------:R-:W-:Y:S01]  /*58b0*/  SHF.R.U32.HI R24, RZ, 0x1, R24 ;  /* 0x00000001ff187819 */ /* 0x000fe20000011618 */
[----:B------:R-:W-:Y:S01]  /*58c0*/  IMAD.SHL.U32 R57, R57, 0x20, RZ ;  /* 0x0000002039397824 */ /* 0x000fe200078e00ff */
[----:B------:R-:W-:Y:S01]  /*58d0*/  ISETP.NE.AND P1, PT, R65, RZ, PT ;  /* 0x000000ff4100720c */ /* 0x000fe20003f25270 */
[----:B------:R-:W-:-:S02]  /*58e0*/  IMAD.IADD R25, R152, 0x1, -R25 ;  /* 0x0000000198197824 */ /* 0x000fc400078e0a19 */
[--C-:B------:R-:W-:Y:S01]  /*58f0*/  FFMA.FTZ R195, R30, UR6, -R29.reuse ;  /* 0x000000061ec37c23 */ /* 0x100fe2000801081d */
[--C-:B------:R-:W-:Y:S01]  /*5900*/  FFMA.FTZ R196, R31, UR6, -R29.reuse ;  /* 0x000000061fc47c23 */ /* 0x100fe2000801081d */
[----:B------:R-:W-:Y:S01]  /*5910*/  LOP3.LUT R57, R57, 0x7ffffc00, RZ, 0xc0, !PT ;  /* 0x7ffffc0039397812 */ /* 0x000fe200078ec0ff */
[----:B------:R-:W-:Y:S01]  /*5920*/  FFMA.FTZ R197, R34, UR6, -R29 ;  /* 0x0000000622c57c23 */ /* 0x000fe2000801081d */
[----:B------:R-:W-:Y:S01]  /*5930*/  SHF.R.S32.HI R26, RZ, 0x1f, R25 ;  /* 0x0000001fff1a7819 */ /* 0x000fe20000011419 */
[--C-:B------:R-:W-:Y:S01]  /*5940*/  FFMA.FTZ R198, R35, UR6, -R29.reuse ;  /* 0x0000000623c67c23 */ /* 0x100fe2000801081d */
[--C-:B------:R-:W-:Y:S01]  /*5950*/  FFMA.FTZ R199, R38, UR6, -R29.reuse ;  /* 0x0000000626c77c23 */ /* 0x100fe2000801081d */
[--C-:B------:R-:W-:Y:S01]  /*5960*/  FFMA.FTZ R200, R39, UR6, -R29.reuse ;  /* 0x0000000627c87c23 */ /* 0x100fe2000801081d */
[----:B------:R-:W-:Y:S01]  /*5970*/  LEA.HI R26, R26, R25, RZ, 0x3 ;  /* 0x000000191a1a7211 */ /* 0x000fe200078f18ff */
[--C-:B------:R-:W-:Y:S01]  /*5980*/  FFMA.FTZ R201, R42, UR6, -R29.reuse ;  /* 0x000000062ac97c23 */ /* 0x100fe2000801081d */
[--C-:B------:R-:W-:Y:S01]  /*5990*/  FFMA.FTZ R202, R43, UR6, -R29.reuse ;  /* 0x000000062bca7c23 */ /* 0x100fe2000801081d */
[----:B------:R-:W-:Y:S01]  /*59a0*/  FFMA.FTZ R203, R46, UR6, -R29 ;  /* 0x000000062ecb7c23 */ /* 0x000fe2000801081d */
[C---:B------:R-:W-:Y:S01]  /*59b0*/  LOP3.LUT R28, R26.reuse, 0xfffffff8, RZ, 0xc0, !PT ;  /* 0xfffffff81a1c7812 */ /* 0x040fe200078ec0ff */
[----:B------:R-:W-:-:S02]  /*59c0*/  IMAD.SHL.U32 R26, R26, 0x40, RZ ;  /* 0x000000401a1a7824 */ /* 0x000fc400078e00ff */
[--C-:B------:R-:W-:Y:S01]  /*59d0*/  FFMA.FTZ R204, R47, UR6, -R29.reuse ;  /* 0x000000062fcc7c23 */ /* 0x100fe2000801081d */
[--C-:B------:R-:W-:Y:S01]  /*59e0*/  FFMA.FTZ R205, R50, UR6, -R29.reuse ;  /* 0x0000000632cd7c23 */ /* 0x100fe2000801081d */
[--C-:B------:R-:W-:Y:S01]  /*59f0*/  FFMA.FTZ R206, R51, UR6, -R29.reuse ;  /* 0x0000000633ce7c23 */ /* 0x100fe2000801081d */
[----:B------:R-:W-:Y:S01]  /*5a00*/  IMAD.IADD R28, R25, 0x1, -R28 ;  /* 0x00000001191c7824 */ /* 0x000fe200078e0a1c */
[----:B------:R-:W-:Y:S01]  /*5a10*/  LOP3.LUT R26, R26, 0x7ffffe00, RZ, 0xc0, !PT ;  /* 0x7ffffe001a1a7812 */ /* 0x000fe200078ec0ff */
[--C-:B------:R-:W-:Y:S01]  /*5a20*/  FFMA.FTZ R207, R54, UR6, -R29.reuse ;  /* 0x0000000636cf7c23 */ /* 0x100fe2000801081d */
[----:B------:R-:W-:Y:S01]  /*5a30*/  FFMA.FTZ R208, R55, UR6, -R29 ;  /* 0x0000000637d07c23 */ /* 0x000fe2000801081d */
[C---:B------:R-:W-:Y:S01]  /*5a40*/  IMAD.SHL.U32 R25, R28.reuse, 0x40, RZ ;  /* 0x000000401c197824 */ /* 0x040fe200078e00ff */
[----:B------:R-:W-:Y:S01]  /*5a50*/  MUFU.EX2 R183, R183 ;  /* 0x000000b700b77308 */ /* 0x000fe20000000800 */
[C---:B------:R-:W-:Y:S02]  /*5a60*/  LOP3.LUT P3, RZ, R28.reuse, 0x4, RZ, 0xc0, !PT ;  /* 0x000000041cff7812 */ /* 0x040fe4000786c0ff */
[----:B------:R-:W-:-:S02]  /*5a70*/  LOP3.LUT P2, RZ, R28, 0x2, RZ, 0xc0, !PT ;  /* 0x000000021cff7812 */ /* 0x000fc4000784c0ff */
[----:B------:R-:W-:Y:S02]  /*5a80*/  LOP3.LUT R25, R25, 0x1c0, RZ, 0xc0, !PT ;  /* 0x000001c019197812 */ /* 0x000fe400078ec0ff */
[----:B------:R-:W-:Y:S01]  /*5a90*/  SEL R192, R192, 0xffffffe0, !P2 ;  /* 0xffffffe0c0c07807 */ /* 0x000fe20005000000 */
[----:B------:R-:W1:Y:S01]  /*5aa0*/  MUFU.EX2 R194, R194 ;  /* 0x000000c200c27308 */ /* 0x000e620000000800 */
[----:B------:R-:W-:Y:S02]  /*5ab0*/  LOP3.LUT R24, R25, 0x8, R24, 0xf8, !PT ;  /* 0x0000000819187812 */ /* 0x000fe400078ef818 */
[----:B------:R-:W-:Y:S02]  /*5ac0*/  SHF.R.U32.HI R25, RZ, 0x3, R25 ;  /* 0x00000003ff197819 */ /* 0x000fe40000011619 */
[----:B------:R-:W-:Y:S01]  /*5ad0*/  F2FP.BF16.F32.PACK_AB R152, R169, R168 ;  /* 0x000000a8a998723e */ /* 0x000fe200000010ff */
[----:B------:R-:W-:Y:S01]  /*5ae0*/  FADD.FTZ R169, R168, R169 ;  /* 0x000000a9a8a97221 */ /* 0x000fe20000010000 */
[----:B------:R-:W-:Y:S01]  /*5af0*/  LOP3.LUT R24, R24, R25, RZ, 0x3c, !PT ;  /* 0x0000001918187212 */ /* 0x000fe200078e3cff */
[----:B------:R-:W-:Y:S01]  /*5b00*/  MUFU.EX2 R195, R195 ;  /* 0x000000c300c37308 */ /* 0x000fe20000000800 */
[----:B0-----:R-:W-:Y:S01]  /*5b10*/  F2FP.BF16.F32.PACK_AB R158, R175, R174 ;  /* 0x000000aeaf9e723e */ /* 0x001fe200000010ff */
[----:B------:R-:W-:Y:S01]  /*5b20*/  FADD.FTZ R170, R170, R169 ;  /* 0x000000a9aaaa7221 */ /* 0x000fe20000010000 */
[----:B------:R-:W-:Y:S01]  /*5b30*/  IADD3 R57, R24, R26, R57 ;  /* 0x0000001a18397210 */ /* 0x000fe20007ffe039 */
[----:B------:R-:W-:Y:S01]  /*5b40*/  @!P1 VIADD R24, R184, 0x38840 ;  /* 0x00038840b8189836 */ /* 0x000fe20000000000 */
[----:B------:R-:W-:Y:S01]  /*5b50*/  PLOP3.LUT P2, PT, PT, PT, UP0, 0x80, 0x0 ;  /* 0x000000000000781c */ /* 0x000fe20003f4f008 */
[----:B------:R-:W-:-:S02]  /*5b60*/  FADD.FTZ R171, R171, R170 ;  /* 0x000000aaabab7221 */ /* 0x000fc40000010000 */
[----:B------:R-:W0:Y:S01]  /*5b70*/  MUFU.EX2 R196, R196 ;  /* 0x000000c400c47308 */ /* 0x000e220000000800 */
[----:B------:R-:W-:Y:S01]  /*5b80*/  @!P1 PRMT R24, RZ, 0x654, R24 ;  /* 0x00000654ff189816 */ /* 0x000fe20000000018 */
[----:B------:R-:W-:Y:S01]  /*5b90*/  IMAD R189, R57, 0x2, R184 ;  /* 0x0000000239bd7824 */ /* 0x000fe200078e02b8 */
[----:B-1----:R-:W-:Y:S01]  /*5ba0*/  F2FP.BF16.F32.PACK_AB R153, R194, R183 ;  /* 0x000000b7c299723e */ /* 0x002fe200000010ff */
[----:B------:R-:W-:Y:S01]  /*5bb0*/  FADD.FTZ R194, R183, R194 ;  /* 0x000000c2b7c27221 */ /* 0x000fe20000010000 */
[----:B------:R1:W-:Y:S01]  /*5bc0*/  @!P1 SYNCS.ARRIVE.TRANS64.RED.A1T0 RZ, [R24+URZ], RZ ;  /* 0x000000ff18ff99a7 */ /* 0x0003e2000810043f */
[C---:B------:R-:W-:Y:S02]  /*5bd0*/  VIADD R191, R189.reuse, 0x36400 ;  /* 0x00036400bdbf7836 */ /* 0x040fe40000000000 */
[----:B------:R-:W-:Y:S01]  /*5be0*/  FADD.FTZ R172, R172, R171 ;  /* 0x000000abacac7221 */ /* 0x000fe20000010000 */
[----:B------:R-:W-:Y:S01]  /*5bf0*/  MUFU.EX2 R197, R197 ;  /* 0x000000c500c57308 */ /* 0x000fe20000000800 */
[----:B------:R-:W-:-:S02]  /*5c00*/  VIADD R190, R189, 0x36440 ;  /* 0x00036440bdbe7836 */ /* 0x000fc40000000000 */
[----:B------:R-:W-:Y:S02]  /*5c10*/  @P3 VIADD R190, R191, 0xffffffc0 ;  /* 0xffffffc0bfbe3836 */ /* 0x000fe40000000000 */
[----:B------:R-:W-:Y:S01]  /*5c20*/  FADD.FTZ R173, R173, R172 ;  /* 0x000000acadad7221 */ /* 0x000fe20000010000 */
[----:B------:R-:W-:Y:S02]  /*5c30*/  IMAD.IADD R191, R191, 0x1, R192 ;  /* 0x00000001bfbf7824 */ /* 0x000fe400078e02c0 */
[----:B------:R-:W-:Y:S01]  /*5c40*/  IMAD.IADD R192, R192, 0x1, R190 ;  /* 0x00000001c0c07824 */ /* 0x000fe200078e02be */
[----:B------:R-:W2:Y:S01]  /*5c50*/  MUFU.EX2 R198, R198 ;  /* 0x000000c600c67308 */ /* 0x000ea20000000800 */
[----:B0-----:R-:W-:Y:S01]  /*5c60*/  F2FP.BF16.F32.PACK_AB R155, R196, R195 ;  /* 0x000000c3c49b723e */ /* 0x001fe200000010ff */
[----:B------:R-:W-:Y:S01]  /*5c70*/  BAR.SYNC.DEFER_BLOCKING 0xf, 0x100 ;  /* 0x03c4000000007b1d */ /* 0x000fe20000010000 */
[----:B------:R-:W-:Y:S01]  /*5c80*/  FADD.FTZ R195, R195, R194 ;  /* 0x000000c2c3c37221 */ /* 0x000fe20000010000 */
[----:B------:R-:W-:-:S03]  /*5c90*/  FADD.FTZ R174, R174, R173 ;  /* 0x000000adaeae7221 */ /* 0x000fc60000010000 */
[----:B------:R-:W-:Y:S01]  /*5ca0*/  FADD.FTZ R196, R196, R195 ;  /* 0x000000c3c4c47221 */ /* 0x000fe20000010000 */
[----:B------:R-:W-:Y:S01]  /*5cb0*/  MUFU.EX2 R199, R199 ;  /* 0x000000c700c77308 */ /* 0x000fe20000000800 */
[----:B------:R-:W-:-:S07]  /*5cc0*/  FADD.FTZ R175, R175, R174 ;  /* 0x000000aeafaf7221 */ /* 0x000fce0000010000 */
[----:B------:R-:W0:Y:S01]  /*5cd0*/  MUFU.EX2 R200, R200 ;  /* 0x000000c800c87308 */ /* 0x000e220000000800 */
[----:B--2---:R-:W-:Y:S01]  /*5ce0*/  F2FP.BF16.F32.PACK_AB R157, R198, R197 ;  /* 0x000000c5c69d723e */ /* 0x004fe200000010ff */
[----:B------:R-:W-:-:S04]  /*5cf0*/  FADD.FTZ R197, R197, R196 ;  /* 0x000000c4c5c57221 */ /* 0x000fc80000010000 */
[----:B------:R-:W-:Y:S02]  /*5d00*/  FADD.FTZ R198, R198, R197 ;  /* 0x000000c5c6c67221 */ /* 0x000fe40000010000 */
[----:B------:R-:W-:Y:S01]  /*5d10*/  MUFU.EX2 R176, R176 ;  /* 0x000000b000b07308 */ /* 0x000fe20000000800 */
[----:B------:R2:W-:Y:S07]  /*5d20*/  STSM.16.M88.4 [R189+0x36400], R152 ;  /* 0x03640098bd007844 */ /* 0x0005ee0000000200 */
[----:B------:R-:W3:Y:S01]  /*5d30*/  MUFU.EX2 R177, R177 ;  /* 0x000000b100b17308 */ /* 0x000ee20000000800 */
[----:B0-----:R-:W-:Y:S01]  /*5d40*/  F2FP.BF16.F32.PACK_AB R159, R200, R199 ;  /* 0x000000c7c89f723e */ /* 0x001fe200000010ff */
[----:B------:R-:W-:-:S04]  /*5d50*/  FADD.FTZ R199, R199, R198 ;  /* 0x000000c6c7c77221 */ /* 0x000fc80000010000 */
[----:B------:R0:W-:Y:S01]  /*5d60*/  STSM.16.M88.4 [R191], R156 ;  /* 0x0000009cbf007844 */ /* 0x0001e20000000200 */
[----:B------:R-:W-:Y:S01]  /*5d70*/  FADD.FTZ R200, R200, R199 ;  /* 0x000000c7c8c87221 */ /* 0x000fe20000010000 */
[----:B------:R-:W-:Y:S08]  /*5d80*/  MUFU.EX2 R178, R178 ;  /* 0x000000b200b27308 */ /* 0x000ff00000000800 */
[----:B------:R-:W4:Y:S01]  /*5d90*/  MUFU.EX2 R179, R179 ;  /* 0x000000b300b37308 */ /* 0x000f220000000800 */
[----:B---3--:R-:W-:Y:S01]  /*5da0*/  F2FP.BF16.F32.PACK_AB R160, R177, R176 ;  /* 0x000000b0b1a0723e */ /* 0x008fe200000010ff */
[----:B------:R-:W-:-:S04]  /*5db0*/  FADD.FTZ R176, R176, R175 ;  /* 0x000000afb0b07221 */ /* 0x000fc80000010000 */
[----:B------:R-:W-:Y:S02]  /*5dc0*/  FADD.FTZ R177, R177, R176 ;  /* 0x000000b0b1b17221 */ /* 0x000fe40000010000 */
[----:B------:R-:W-:Y:S08]  /*5dd0*/  MUFU.EX2 R201, R201 ;  /* 0x000000c900c97308 */ /* 0x000ff00000000800 */
[----:B------:R-:W3:Y:S01]  /*5de0*/  MUFU.EX2 R202, R202 ;  /* 0x000000ca00ca7308 */ /* 0x000ee20000000800 */
[----:B----4-:R-:W-:Y:S01]  /*5df0*/  F2FP.BF16.F32.PACK_AB R162, R179, R178 ;  /* 0x000000b2b3a2723e */ /* 0x010fe200000010ff */
[----:B------:R-:W-:-:S04]  /*5e00*/  FADD.FTZ R178, R178, R177 ;  /* 0x000000b1b2b27221 */ /* 0x000fc80000010000 */
[----:B------:R-:W-:Y:S02]  /*5e10*/  FADD.FTZ R179, R179, R178 ;  /* 0x000000b2b3b37221 */ /* 0x000fe40000010000 */
        /* <DEDUP_REMOVED lines=25> */
[----:B------:R-:W-:Y:S01]  /*5fb0*/  FADD.FTZ R206, R206, R205 ;  /* 0x000000cdcece7221 */ /* 0x000fe20000010000 */
[----:B----4-:R-:W-:-:S03]  /*5fc0*/  F2FP.BF16.F32.PACK_AB R167, R208, R207 ;  /* 0x000000cfd0a7723e */ /* 0x010fc600000010ff */
[----:B------:R-:W-:Y:S02]  /*5fd0*/  FADD.FTZ R207, R207, R206 ;  /* 0x000000cecfcf7221 */ /* 0x000fe40000010000 */
[----:B------:R0:W-:Y:S01]  /*5fe0*/  STSM.16.M88.4 [R192], R164 ;  /* 0x000000a4c0007844 */ /* 0x0001e20000000200 */
[----:B-1----:R-:W-:Y:S01]  /*5ff0*/  WARPGROUP.ARRIVE ;  /* 0x00000000000079c5 */ /* 0x002fe20000000000 */
[----:B------:R-:W-:-:S05]  /*6000*/  FADD.FTZ R194, R208, R207 ;  /* 0x000000cfd0c27221 */ /* 0x000fca0000010000 */
[----:B------:R-:W-:Y:S01]  /*6010*/  HGMMA.64x256x16.F32.BF16 R24, R152, gdesc[UR8].tnspB, RZ, !UPT, gsb0 ;  /* 0x43e0000898187df0 */ /* 0x000fe2000c0018ff */
[----:B------:R-:W-:Y:S01]  /*6020*/  R2UR UR10, R209 ;  /* 0x00000000d10a72ca */ /* 0x000fe200000e0000 */
[----:B------:R-:W-:Y:S01]  /*6030*/  UMOV UR11, 0x40000040 ;  /* 0x40000040000b7882 */ /* 0x000fe20000000000 */
[C---:B------:R-:W-:Y:S01]  /*6040*/  VIADD R209, R188.reuse, 0x100 ;  /* 0x00000100bcd17836 */ /* 0x040fe20000000000 */
[----:B------:R-:W-:Y:S02]  /*6050*/  WARPGROUP.DEPBAR.LE gsb0, 0x0 ;  /* 0x00008000000079c5 */ /* 0x000fe40000010000 */
[----:B------:R-:W-:Y:S01]  /*6060*/  WARPGROUP.ARRIVE ;  /* 0x00000000000079c5 */ /* 0x000fe20000000000 */
[----:B--2---:R-:W-:-:S15]  /*6070*/  VIADD R152, R188, 0x180 ;  /* 0x00000180bc987836 */ /* 0x004fde0000000000 */
[----:B------:R-:W-:-:S06]  /*6080*/  NOP ;  /* 0x0000000000007918 */ /* 0x000fcc0000000000 */
[----:B------:R-:W-:Y:S01]  /*6090*/  HGMMA.64x256x16.F32.BF16 R24, R156, gdesc[UR8].tnspB, R24, gsb0 ;  /* 0x43e000089c187df0 */ /* 0x000fe20008001818 */
[----:B------:R-:W-:Y:S01]  /*60a0*/  R2UR UR10, R209 ;  /* 0x00000000d10a72ca */ /* 0x000fe200000e0000 */
[----:B------:R-:W-:Y:S01]  /*60b0*/  UMOV UR11, 0x40000040 ;  /* 0x40000040000b7882 */ /* 0x000fe20000000000 */
[----:B------:R-:W-:Y:S02]  /*60c0*/  WARPGROUP.DEPBAR.LE gsb0, 0x0 ;  /* 0x00008000000079c5 */ /* 0x000fe40000010000 */
[----:B------:R-:W-:-:S15]  /*60d0*/  WARPGROUP.ARRIVE ;  /* 0x00000000000079c5 */ /* 0x000fde0000000000 */
[----:B------:R-:W-:-:S08]  /*60e0*/  NOP ;  /* 0x0000000000007918 */ /* 0x000fd00000000000 */
[----:B------:R-:W-:Y:S01]  /*60f0*/  HGMMA.64x256x16.F32.BF16 R24, R160, gdesc[UR8].tnspB, R24, gsb0 ;  /* 0x43e00008a0187df0 */ /* 0x000fe20008001818 */
[----:B------:R-:W-:Y:S01]  /*6100*/  R2UR UR10, R152 ;  /* 0x00000000980a72ca */ /* 0x000fe200000e0000 */
[----:B------:R-:W-:Y:S01]  /*6110*/  UMOV UR11, 0x40000040 ;  /* 0x40000040000b7882 */ /* 0x000fe20000000000 */
[----:B------:R-:W-:-:S05]  /*6120*/  @!P1 VIADD R152, R184, 0x38860 ;  /* 0x00038860b8989836 */ /* 0x000fca0000000000 */
[----:B------:R-:W-:Y:S01]  /*6130*/  @!P1 PRMT R152, RZ, 0x654, R152 ;  /* 0x00000654ff989816 */ /* 0x000fe20000000098 */
[----:B------:R-:W-:Y:S02]  /*6140*/  WARPGROUP.DEPBAR.LE gsb0, 0x0 ;  /* 0x00008000000079c5 */ /* 0x000fe40000010000 */
[----:B------:R-:W-:-:S15]  /*6150*/  WARPGROUP.ARRIVE ;  /* 0x00000000000079c5 */ /* 0x000fde0000000000 */
[----:B------:R-:W-:-:S02]  /*6160*/  NOP ;  /* 0x0000000000007918 */ /* 0x000fc40000000000 */
[----:B------:R-:W-:Y:S03]  /*6170*/  HGMMA.64x256x16.F32.BF16 R24, R164, gdesc[UR8].tnspB, R24, gsb0 ;  /* 0x43e00008a4187df0 */ /* 0x000fe60008001818 */
[----:B------:R-:W-:Y:S02]  /*6180*/  WARPGROUP.DEPBAR.LE gsb0, 0x0 ;  /* 0x00008000000079c5 */ /* 0x000fe40000010000 */
[----:B------:R-:W-:Y:S01]  /*6190*/  @!PT LDS RZ, [RZ] ;  /* 0x00000000fffff984 */ /* 0x000fe20000000800 */
[----:B------:R-:W-:Y:S01]  /*61a0*/  @!PT LDS RZ, [RZ] ;  /* 0x00000000fffff984 */ /* 0x000fe20000000800 */
[----:B------:R-:W-:Y:S01]  /*61b0*/  @!PT LDS RZ, [RZ] ;  /* 0x00000000fffff984 */ /* 0x000fe20000000800 */
[----:B------:R-:W-:Y:S01]  /*61c0*/  @!PT LDS RZ, [RZ] ;  /* 0x00000000fffff984 */ /* 0x000fe20000000800 */
[----:B------:R1:W-:Y:S06]  /*61d0*/  MEMBAR.ALL.CTA ;  /* 0x0000000000007992 */ /* 0x0003ec0000008000 */
[----:B-1----:R-:W1:Y:S02]  /*61e0*/  FENCE.VIEW.ASYNC.S ;  /* 0x00000000000073c6 */ /* 0x002e640000000000 */
[----:B-1----:R-:W-:Y:S01]  /*61f0*/  NOP ;  /* 0x0000000000007918 */ /* 0x002fe20000000000 */
[----:B------:R-:W-:Y:S06]  /*6200*/  BAR.ARV 0xe, 0x100 ;  /* 0x0384000000007b1d */ /* 0x000fec0000002000 */
[----:B------:R1:W-:Y:S02]  /*6210*/  @!P1 SYNCS.ARRIVE.TRANS64.RED.A1T0 RZ, [R152+URZ], RZ ;  /* 0x000000ff98ff99a7 */ /* 0x0003e4000810043f */
[----:B-1----:R-:W-:Y:S01]  /*6220*/  IMAD.MOV.U32 R152, RZ, RZ, RZ ;  /* 0x000000ffff987224 */ /* 0x002fe200078e00ff */
[----:B0-----:R-:W-:Y:S06]  /*6230*/  @!P2 BRA `(.L_x_3204) ;  /* 0x0000002c0040a947 */ /* 0x001fec0003800000 */
[----:B------:R-:W-:Y:S01]  /*6240*/  IMAD.MOV.U32 R208, RZ, RZ, RZ ;  /* 0x000000ffffd07224 */ /* 0x000fe200078e00ff */
[----:B------:R-:W-:-:S06]  /*6250*/  UMOV UR60, URZ ;  /* 0x0000003f003c7c82 */ /* 0x000fcc0008000000 */
.L_x_3213:
[----:B------:R-:W-:Y:S01]  /*6260*/  VIADD R197, R208, 0x1 ;  /* 0x00000001d0c57836 */ /* 0x000fe20000000000 */
[----:B------:R-:W-:-:S04]  /*6270*/  R2UR UR7, R2 ;  /* 0x00000000020772ca */ /* 0x000fc800000e0000 */
[----:B------:R-:W-:-:S04]  /*6280*/  ISETP.NE.AND P3, PT, R197, 0x2, PT ;  /* 0x00000002c500780c */ /* 0x000fc80003f65270 */
[----:B0-----:R-:W-:Y:S02]  /*6290*/  SEL R152, RZ, 0x1, P3 ;  /* 0x00000001ff987807 */ /* 0x001fe40001800000 */
[----:B------:R-:W-:Y:S02]  /*62a0*/  SEL R197, R197, RZ, P3 ;  /* 0x000000ffc5c57207 */ /* 0x000fe40001800000 */
[----:B------:R-:W-:Y:S01]  /*62b0*/  R2UR UR6, R152 ;  /* 0x00000000980672ca */ /* 0x000fe200000e0000 */
[----:B------:R-:W-:Y:S01]  /*62c0*/  IMAD.U32 R152, RZ, RZ, UR61 ;  /* 0x0000003dff987e24 */ /* 0x000fe2000f8e00ff */
[----:B------:R-:W-:-:S04]  /*62d0*/  UIADD3 UR61, UR61, -0x1, URZ ;  /* 0xffffffff3d3d7890 */ /* 0x000fc8000fffe03f */
[----:B------:R-:W-:-:S07]  /*62e0*/  ISETP.GT.AND P2, PT, R152, UR7, PT ;  /* 0x0000000798007c0c */ /* 0x000fce000bf44270 */
[----:B------:R-:W-:Y:S01]  /*62f0*/  ULOP3.LUT UR60, UR60, UR6, URZ, 0x3c, !UPT ;  /* 0x000000063c3c7292 */ /* 0x000fe2000f8e3c3f */
[----:B------:R-:W-:Y:S11]  /*6300*/  @!P0 BRA `(.L_x_3205) ;  /* 0x0000000000048947 */ /* 0x000ff60003800000 */
[----:B------:R-:W-:Y:S01]  /*6310*/  BPT.TRAP 0x1 ;  /* 0x000000040000795c */ /* 0x000fe20000300000 */
.L_x_3205:
[----:B------:R-:W-:Y:S02]  /*6320*/  IMAD.U32 R199, RZ, RZ, UR60 ;  /* 0x0000003cffc77e24 */ /* 0x000fe4000f8e00ff */
[----:B------:R-:W-:-:S03]  /*6330*/  IMAD R196, R197, 0x8, R184 ;  /* 0x00000008c5c47824 */ /* 0x000fc600078e02b8 */
[----:B------:R-:W-:-:S04]  /*6340*/  SHF.L.U32 R199, R199, 0x1f, RZ ;  /* 0x0000001fc7c77819 */ /* 0x000fc800000006ff */
[----:B------:R0:W1:Y:S01]  /*6350*/  SYNCS.PHASECHK.TRANS64.TRYWAIT P3, [R196+URZ+0x38830], R199 ;  /* 0x038830c7c40075a7 */ /* 0x000062000806017f */
[----:B------:R-:W-:Y:S05]  /*6360*/  @!P0 BRA `(.L_x_3206) ;  /* 0x0000000000048947 */ /* 0x000fea0003800000 */
[----:B------:R-:W-:Y:S01]  /*6370*/  BPT.TRAP 0x1 ;  /* 0x000000040000795c */ /* 0x000fe20000300000 */
.L_x_3206:
[----:B------:R-:W-:Y:S01]  /*6380*/  IMAD R195, R197, 0x200, R4 ;  /* 0x00000200c5c37824 */ /* 0x000fe200078e0204 */
[----:B-1----:R-:W-:Y:S06]  /*6390*/  @P3 BRA `(.L_x_3207) ;  /* 0x0000000000083947 */ /* 0x002fec0003800000 */
[----:B------:R-:W1:Y:S02]  /*63a0*/  SYNCS.PHASECHK.TRANS64.TRYWAIT P3, [R196+URZ+0x38830], R199 ;  /* 0x038830c7c40075a7 */ /* 0x000e64000806017f */
[----:B-1----:R-:W-:Y:S05]  /*63b0*/  @!P3 BRA `(.L_x_3208) ;  /* 0x000000b400b8b947 */ /* 0x002fea0003800000 */
.L_x_3207:
[----:B------:R-:W-:Y:S01]  /*63c0*/  R2UR UR6, R195 ;  /* 0x00000000c30672ca */ /* 0x000fe200000e0000 */
[----:B------:R-:W-:Y:S01]  /*63d0*/  WARPGROUP.ARRIVE ;  /* 0x00000000000079c5 */ /* 0x000fe20000000000 */
[----:B------:R-:W-:Y:S01]  /*63e0*/  MOV R198, UR17 ;  /* 0x0000001100c67c02 */ /* 0x000fe20008000f00 */
[----:B------:R-:W-:Y:S01]  /*63f0*/  UMOV UR19, 0x40000040 ;  /* 0x4000004000137882 */ /* 0x000fe20000000000 */
[----:B------:R-:W-:Y:S01]  /*6400*/  MOV R200, UR16 ;  /* 0x0000001000c87c02 */ /* 0x000fe20008000f00 */
[----:B------:R-:W-:Y:S01]  /*6410*/  UMOV UR15, 0x40000040 ;  /* 0x40000040000f7882 */ /* 0x000fe20000000000 */
[----:B------:R-:W-:Y:S01]  /*6420*/  R2UR UR16, R10 ;  /* 0x000000000a1072ca */ /* 0x000fe200000e0000 */
[----:B------:R-:W-:Y:S01]  /*6430*/  UMOV UR11, 0x40000040 ;  /* 0x40000040000b7882 */ /* 0x000fe20000000000 */
[----:B------:R-:W-:Y:S01]  /*6440*/  R2UR UR17, R11 ;  /* 0x000000000b1172ca */ /* 0x000fe200000e0000 */
[----:B------:R-:W-:Y:S01]  /*6450*/  UMOV UR59, 0x40000040 ;  /* 0x40000040003b7882 */ /* 0x000fe20000000000 */
[----:B------:R-:W-:-:S02]  /*6460*/  MOV R201, UR13 ;  /* 0x0000000d00c97c02 */ /* 0x000fc40008000f00 */
[----:B------:R-:W-:Y:S01]  /*6470*/  MOV R202, UR12 ;  /* 0x0000000c00ca7c02 */ /* 0x000fe20008000f00 */
[----:B------:R-:W-:Y:S01]  /*6480*/  UMOV UR18, UR6 ;  /* 0x0000000600127c82 */ /* 0x000fe20008000000 */
[----:B------:R-:W-:Y:S02]  /*6490*/  R2UR UR12, R12 ;  /* 0x000000000c0c72ca */ /* 0x000fe400000e0000 */
[----:B------:R-:W-:Y:S02]  /*64a0*/  R2UR UR13, R13 ;  /* 0x000000000d0d72ca */ /* 0x000fe400000e0000 */
[----:B------:R-:W-:Y:S02]  /*64b0*/  MOV R203, UR9 ;  /* 0x0000000900cb7c02 */ /* 0x000fe40008000f00 */
[----:B------:R-:W-:Y:S01]  /*64c0*/  MOV R204, UR8 ;  /* 0x0000000800cc7c02 */ /* 0x000fe20008000f00 */
[----:B------:R-:W-:Y:S01]  /*64d0*/  HGMMA.64x64x16.F32.BF16 R152, gdesc[UR16], RZ, !UPT, gsb0 ;  /* 0x00e00000109879f0 */ /* 0x000fe2000c0018ff */
[----:B------:R-:W-:Y:S01]  /*64e0*/  R2UR UR17, R198 ;  /* 0x00000000c61172ca */ /* 0x000fe200000e0000 */
[----:B------:R-:W-:Y:S01]  /*64f0*/  VIADD R198, R195, 0x2 ;  /* 0x00000002c3c67836 */ /* 0x000fe20000000000 */
[----:B------:R-:W-:-:S02]  /*6500*/  R2UR UR8, R14 ;  /* 0x000000000e0872ca */ /* 0x000fc400000e0000 */
[----:B------:R-:W-:Y:S02]  /*6510*/  R2UR UR9, R15 ;  /* 0x000000000f0972ca */ /* 0x000fe400000e0000 */
[----:B------:R-:W-:Y:S01]  /*6520*/  R2UR UR6, R198 ;  /* 0x00000000c60672ca */ /* 0x000fe200000e0000 */
[C---:B------:R-:W-:Y:S01]  /*6530*/  VIADD R198, R195.reuse, 0x4 ;  /* 0x00000004c3c67836 */ /* 0x040fe20000000000 */
[----:B------:R-:W-:Y:S01]  /*6540*/  R2UR UR56, R16 ;  /* 0x00000000103872ca */ /* 0x000fe200000e0000 */
[----:B------:R-:W-:Y:S01]  /*6550*/  VIADD R195, R195, 0x6 ;  /* 0x00000006c3c37836 */ /* 0x000fe20000000000 */
[----:B------:R-:W-:Y:S02]  /*6560*/  R2UR UR57, R17 ;  /* 0x00000000113972ca */ /* 0x000fe400000e0000 */
[----:B------:R-:W-:-:S07]  /*6570*/  R2UR UR16, R200 ;  /* 0x00000000c81072ca */ /* 0x000fce00000e0000 */
[----:B------:R-:W-:Y:S01]  /*6580*/  UMOV UR14, UR6 ;  /* 0x00000006000e7c82 */ /* 0x000fe20008000000 */
[----:B------:R-:W-:-:S13]  /*6590*/  R2UR UR6, R198 ;  /* 0x00000000c60672ca */ /* 0x000fda00000e0000 */
[----:B------:R-:W-:Y:S01]  /*65a0*/  UMOV UR10, UR6 ;  /* 0x00000006000a7c82 */ /* 0x000fe20008000000 */
[----:B------:R-:W-:-:S13]  /*65b0*/  R2UR UR6, R195 ;  /* 0x00000000c30672ca */ /* 0x000fda00000e0000 */
[----:B------:R-:W-:Y:S01]  /*65c0*/  UMOV UR58, UR6 ;  /* 0x00000006003a7c82 */ /* 0x000fe20008000000 */
[----:B------:R-:W-:Y:S02]  /*65d0*/  WARPGROUP.DEPBAR.LE gsb0, 0x0 ;  /* 0x00008000000079c5 */ /* 0x000fe40000010000 */
[----:B------:R-:W-:-:S06]  /*65e0*/  WARPGROUP.ARRIVE ;  /* 0x00000000000079c5 */ /* 0x000fcc0000000000 */
[----:B------:R-:W-:Y:S01]  /*65f0*/  HGMMA.64x64x16.F32.BF16 R152, gdesc[UR12], R152, gsb0 ;  /* 0x00e000000c9879f0 */ /* 0x000fe20008001898 */
[----:B------:R-:W-:Y:S02]  /*6600*/  R2UR UR13, R201 ;  /* 0x00000000c90d72ca */ /* 0x000fe400000e0000 */
[----:B------:R-:W-:Y:S01]  /*6610*/  R2UR UR12, R202 ;  /* 0x00000000ca0c72ca */ /* 0x000fe200000e0000 */
[----:B------:R-:W-:Y:S02]  /*6620*/  WARPGROUP.DEPBAR.LE gsb0, 0x0 ;  /* 0x00008000000079c5 */ /* 0x000fe40000010000 */
[----:B------:R-:W-:-:S06]  /*6630*/  WARPGROUP.ARRIVE ;  /* 0x00000000000079c5 */ /* 0x000fcc0000000000 */
[----:B------:R-:W-:Y:S01]  /*6640*/  HGMMA.64x64x16.F32.BF16 R152, gdesc[UR8], R152, gsb0 ;  /* 0x00e00000089879f0 */ /* 0x000fe20008001898 */
[----:B------:R-:W-:Y:S02]  /*6650*/  R2UR UR9, R203 ;  /* 0x00000000cb0972ca */ /* 0x000fe400000e0000 */
[----:B------:R-:W-:Y:S01]  /*6660*/  R2UR UR8, R204 ;  /* 0x00000000cc0872ca */ /* 0x000fe200000e0000 */
[----:B------:R-:W-:Y:S02]  /*6670*/  WARPGROUP.DEPBAR.LE gsb0, 0x0 ;  /* 0x00008000000079c5 */ /* 0x000fe40000010000 */
[----:B------:R-:W-:-:S06]  /*6680*/  WARPGROUP.ARRIVE ;  /* 0x00000000000079c5 */ /* 0x000fcc0000000000 */
[----:B------:R-:W-:Y:S03]  /*6690*/  HGMMA.64x64x16.F32.BF16 R152, gdesc[UR56], R152, gsb0 ;  /* 0x00e00000389879f0 */ /* 0x000fe60008001898 */
[----:B------:R-:W-:Y:S02]  /*66a0*/  WARPGROUP.DEPBAR.LE gsb0, 0x0 ;  /* 0x00008000000079c5 */ /* 0x000fe40000010000 */
[----:B------:R-:W-:Y:S05]  /*66b0*/  @!P0 BRA `(.L_x_3209) ;  /* 0x0000000000048947 */ /* 0x000fea0003800000 */
[----:B------:R-:W-:Y:S01]  /*66c0*/  BPT.TRAP 0x1 ;  /* 0x000000040000795c */ /* 0x000fe20000300000 */
.L_x_3209:
[----:B------:R2:W3:Y:S01]  /*66d0*/  SYNCS.PHASECHK.TRANS64.TRYWAIT P3, [R196+URZ+0x38850], R199 ;  /* 0x038850c7c40075a7 */ /* 0x0004e2000806017f */
[----:B------:R-:W-:Y:S05]  /*66e0*/  @!P0 BRA `(.L_x_3210) ;  /* 0x0000000000048947 */ /* 0x000fea0003800000 */
[----:B------:R-:W-:Y:S01]  /*66f0*/  BPT.TRAP 0x1 ;  /* 0x000000040000795c */ /* 0x000fe20000300000 */
.L_x_3210:
[----:B---3--:R-:W-:Y:S05]  /*6700*/  @P3 BRA `(.L_x_3211) ;  /* 0x0000000000083947 */ /* 0x008fea0003800000 */
[----:B------:R-:W3:Y:S02]  /*6710*/  SYNCS.PHASECHK.TRANS64.TRYWAIT P3, [R196+URZ+0x38850], R199 ;  /* 0x038850c7c40075a7 */ /* 0x000ee4000806017f */
[----:B---3--:R-:W-:Y:S05]  /*6720*/  @!P3 BRA `(.L_x_3212) ;  /* 0x000000b000f0b947 */ /* 0x008fea0003800000 */
.L_x_3211:
[----:B------:R-:W-:Y:S01]  /*6730*/  IMAD R195, R197, 0x1000, R6 ;  /* 0x00001000c5c37824 */ /* 0x000fe200078e0206 */
[----:B------:R-:W-:Y:S01]  /*6740*/  MOV R198, UR49 ;  /* 0x0000003100c67c02 */ /* 0x000fe20008000f00 */
[----:B------:R-:W-:Y:S01]  /*6750*/  WARPGROUP.ARRIVE ;  /* 0x00000000000079c5 */ /* 0x000fe20000000000 */
[----:B0123--:R-:W-:Y:S01]  /*6760*/  MOV R199, UR48 ;  /* 0x0000003000c77c02 */ /* 0x00ffe20008000f00 */
[----:B------:R-:W-:Y:S01]  /*6770*/  UMOV UR51, 0x40000040 ;  /* 0x4000004000337882 */ /* 0x000fe20000000000 */
[----:B------:R-:W-:Y:S01]  /*6780*/  R2UR UR6, R195 ;  /* 0x00000000c30672ca */ /* 0x000fe200000e0000 */
[----:B------:R-:W-:Y:S01]  /*6790*/  UMOV UR55, 0x40000040 ;  /* 0x4000004000377882 */ /* 0x000fe20000000000 */
[----:B------:R-:W-:Y:S01]  /*67a0*/  R2UR UR48, R18 ;  /* 0x00000000123072ca */ /* 0x000fe200000e0000 */
[----:B------:R-:W-:Y:S01]  /*67b0*/  UMOV UR59, 0x40000040 ;  /* 0x40000040003b7882 */ /* 0x000fe20000000000 */
[----:B------:R-:W-:Y:S01]  /*67c0*/  R2UR UR49, R19 ;  /* 0x00000000133172ca */ /* 0x000fe200000e0000 */
[----:B------:R-:W-:Y:S01]  /*67d0*/  UMOV UR7, 0x40000040 ;  /* 0x4000004000077882 */ /* 0x000fe20000000000 */
[----:B------:R-:W-:Y:S01]  /*67e0*/  MOV R200, UR53 ;  /* 0x0000003500c87c02 */ /* 0x000fe20008000f00 */
[----:B------:R-:W-:Y:S01]  /*67f0*/  UMOV UR11, 0x40000040 ;  /* 0x40000040000b7882 */ /* 0x000fe20000000000 */
[----:B------:R-:W-:Y:S01]  /*6800*/  MOV R201, UR52 ;  /* 0x0000003400c97c02 */ /* 0x000fe20008000f00 */
[----:B------:R-:W-:Y:S01]  /*6810*/  UMOV UR15, 0x40000040 ;  /* 0x40000040000f7882 */ /* 0x000fe20000000000 */
[----:B------:R-:W-:Y:S01]  /*6820*/  R2UR UR52, R20 ;  /* 0x00000000143472ca */ /* 0x000fe200000e0000 */
[----:B------:R-:W-:Y:S01]  /*6830*/  UMOV UR19, 0x40000040 ;  /* 0x4000004000137882 */ /* 0x000fe20000000000 */
[----:B------:R-:W-:Y:S01]  /*6840*/  R2UR UR53, R21 ;  /* 0x00000000153572ca */ /* 0x000fe200000e0000 */
[----:B------:R-:W-:Y:S01]  /*6850*/  UMOV UR50, UR6 ;  /* 0x0000000600327c82 */ /* 0x000fe20008000000 */
[----:B------:R-:W-:Y:S01]  /*6860*/  R2UR UR56, R22 ;  /* 0x00000000163872ca */ /* 0x000fe200000e0000 */
[----:B------:R-:W-:Y:S01]  /*6870*/  UMOV UR23, 0x40000040 ;  /* 0x4000004000177882 */ /* 0x000fe20000000000 */
[----:B------:R-:W-:Y:S01]  /*6880*/  R2UR UR57, R23 ;  /* 0x00000000173972ca */ /* 0x000fe200000e0000 */
[----:B------:R-:W-:Y:S01]  /*6890*/  HGMMA.64x64x16.F32.BF16 R152, gdesc[UR48], R152, gsb0 ;  /* 0x00e00000309879f0 */ /* 0x000fe20008001898 */
[----:B------:R-:W-:Y:S01]  /*68a0*/  R2UR UR49, R198 ;  /* 0x00000000c63172ca */ /* 0x000fe200000e0000 */
[C---:B------:R-:W-:Y:S01]  /*68b0*/  VIADD R198, R195.reuse, 0x2 ;  /* 0x00000002c3c67836 */ /* 0x040fe20000000000 */
[----:B------:R-:W-:Y:S01]  /*68c0*/  UMOV UR27, 0x40000040 ;  /* 0x40000040001b7882 */ /* 0x000fe20000000000 */
[----:B------:R-:W-:Y:S01]  /*68d0*/  UMOV UR31, 0x40000040 ;  /* 0x40000040001f7882 */ /* 0x000fe20000000000 */
[----:B------:R-:W-:Y:S01]  /*68e0*/  UMOV UR35, 0x40000040 ;  /* 0x4000004000237882 */ /* 0x000fe20000000000 */
[----:B------:R-:W-:Y:S01]  /*68f0*/  UMOV UR39, 0x40000040 ;  /* 0x4000004000277882 */ /* 0x000fe20000000000 */
[----:B------:R-:W-:Y:S01]  /*6900*/  R2UR UR6, R198 ;  /* 0x00000000c60672ca */ /* 0x000fe200000e0000 */
[----:B------:R-:W-:Y:S01]  /*6910*/  VIADD R198, R195, 0x4 ;  /* 0x00000004c3c67836 */ /* 0x000fe20000000000 */
[----:B------:R-:W-:Y:S01]  /*6920*/  UMOV UR43, 0x40000040 ;  /* 0x40000040002b7882 */ /* 0x000fe20000000000 */
[----:B------:R-:W-:Y:S01]  /*6930*/  UMOV UR47, 0x40000040 ;  /* 0x40000040002f7882 */ /* 0x000fe20000000000 */
[----:B------:R-:W-:Y:S01]  /*6940*/  R2UR UR48, R199 ;  /* 0x00000000c73072ca */ /* 0x000fe200000e0000 */
[----:B------:R-:W-:Y:S01]  /*6950*/  UMOV UR51, 0x40000040 ;  /* 0x4000004000337882 */ /* 0x000fe20000000000 */
[----:B------:R-:W0:Y:S01]  /*6960*/  S2R R202, SR_TID.X ;  /* 0x0000000000ca7919 */ /* 0x000e220000002100 */
[----:B------:R-:W-:-:S02]  /*6970*/  VIADD R199, R195, 0x800 ;  /* 0x00000800c3c77836 */ /* 0x000fc40000000000 */
[----:B------:R-:W-:-:S04]  /*6980*/  IMAD R215, R197, 0x1000, R188 ;  /* 0x00001000c5d77824 */ /* 0x000fc800078e02bc */
[----:B------:R-:W-:Y:S01]  /*6990*/  UMOV UR54, UR6 ;  /* 0x0000000600367c82 */ /* 0x000fe20008000000 */
[----:B------:R-:W-:Y:S01]  /*69a0*/  R2UR UR6, R198 ;  /* 0x00000000c60672ca */ /* 0x000fe200000e0000 */
[----:B------:R-:W-:-:S12]  /*69b0*/  VIADD R198, R195, 0x6 ;  /* 0x00000006c3c67836 */ /* 0x000fd80000000000 */
[----:B------:R-:W-:Y:S01]  /*69c0*/  UMOV UR58, UR6 ;  /* 0x00000006003a7c82 */ /* 0x000fe20008000000 */
[----:B------:R-:W-:Y:S01]  /*69d0*/  R2UR UR6, R198 ;  /* 0x00000000c60672ca */ /* 0x000fe200000e0000 */
[----:B------:R-:W-:-:S05]  /*69e0*/  VIADD R198, R195, 0x200 ;  /* 0x00000200c3c67836 */ /* 0x000fca0000000000 */
[----:B------:R-:W-:Y:S01]  /*69f0*/  R2UR UR10, R198 ;  /* 0x00000000c60a72ca */ /* 0x000fe200000e0000 */
[----:B------:R-:W-:Y:S01]  /*6a00*/  VIADD R198, R195, 0x202 ;  /* 0x00000202c3c67836 */ /* 0x000fe20000000000 */
[----:B0-----:R-:W-:-:S04]  /*6a10*/  SHF.R.U32.HI R202, RZ, 0x7, R202 ;  /* 0x00000007ffca7819 */ /* 0x001fc800000116ca */
[----:B------:R-:W-:Y:S01]  /*6a20*/  R2UR UR14, R198 ;  /* 0x00000000c60e72ca */ /* 0x000fe200000e0000 */
[----:B------:R-:W-:-:S05]  /*6a30*/  VIADD R198, R195, 0x204 ;  /* 0x00000204c3c67836 */ /* 0x000fca0000000000 */
[----:B------:R-:W-:Y:S01]  /*6a40*/  R2UR UR18, R198 ;  /* 0x00000000c61272ca */ /* 0x000fe200000e0000 */
[----:B------:R-:W-:-:S05]  /*6a50*/  VIADD R198, R195, 0x206 ;  /* 0x00000206c3c67836 */ /* 0x000fca0000000000 */
[----:B------:R-:W-:Y:S01]  /*6a60*/  R2UR UR22, R198 ;  /* 0x00000000c61672ca */ /* 0x000fe200000e0000 */
[----:B------:R-:W-:-:S05]  /*6a70*/  VIADD R198, R195, 0x400 ;  /* 0x00000400c3c67836 */ /* 0x000fca0000000000 */
[----:B------:R-:W-:Y:S01]  /*6a80*/  R2UR UR26, R198 ;  /* 0x00000000c61a72ca */ /* 0x000fe200000e0000 */
[----:B------:R-:W-:-:S05]  /*6a90*/  VIADD R198, R195, 0x402 ;  /* 0x00000402c3c67836 */ /* 0x000fca0000000000 */
[----:B------:R-:W-:Y:S01]  /*6aa0*/  R2UR UR30, R198 ;  /* 0x00000000c61e72ca */ /* 0x000fe200000e0000 */
[C---:B------:R-:W-:Y:S01]  /*6ab0*/  VIADD R198, R195.reuse, 0x404 ;  /* 0x00000404c3c67836 */ /* 0x040fe20000000000 */
[----:B------:R-:W-:Y:S02]  /*6ac0*/  WARPGROUP.DEPBAR.LE gsb0, 0x0 ;  /* 0x00008000000079c5 */ /* 0x000fe40000010000 */
[----:B------:R-:W-:Y:S02]  /*6ad0*/  WARPGROUP.ARRIVE ;  /* 0x00000000000079c5 */ /* 0x000fe40000000000 */
[----:B------:R-:W-:Y:S01]  /*6ae0*/  R2UR UR34, R198 ;  /* 0x00000000c62272ca */ /* 0x000fe200000e0000 */
[----:B------:R-:W-:-:S03]  /*6af0*/  VIADD R198, R195, 0x406 ;  /* 0x00000406c3c67836 */ /* 0x000fc60000000000 */
[----:B------:R-:W-:Y:S02]  /*6b00*/  HGMMA.64x64x16.F32.BF16 R152, gdesc[UR52], R152, gsb0 ;  /* 0x00e00000349879f0 */ /* 0x000fe40008001898 */
[----:B------:R-:W-:Y:S01]  /*6b10*/  R2UR UR38, R198 ;  /* 0x00000000c62672ca */ /* 0x000fe200000e0000 */
[----:B------:R-:W-:Y:S01]  /*6b20*/  VIADD R198, R195, 0x600 ;  /* 0x00000600c3c67836 */ /* 0x000fe20000000000 */
[----:B------:R-:W-:Y:S01]  /*6b30*/  R2UR UR53, R200 ;  /* 0x00000000c83572ca */ /* 0x000fe200000e0000 */
[----:B------:R-:W-:Y:S01]  /*6b40*/  UMOV UR55, 0x40000040 ;  /* 0x4000004000377882 */ /* 0x000fe20000000000 */
[----:B------:R-:W-:Y:S02]  /*6b50*/  R2UR UR52, R201 ;  /* 0x00000000c93472ca */ /* 0x000fe400000e0000 */
[----:B------:R-:W-:Y:S01]  /*6b60*/  R2UR UR42, R198 ;  /* 0x00000000c62a72ca */ /* 0x000fe200000e0000 */
[----:B------:R-:W-:-:S05]  /*6b70*/  VIADD R198, R195, 0x602 ;  /* 0x00000602c3c67836 */ /* 0x000fca0000000000 */
[----:B------:R-:W-:Y:S01]  /*6b80*/  R2UR UR46, R198 ;  /* 0x00000000c62e72ca */ /* 0x000fe200000e0000 */
[----:B------:R-:W-:-:S05]  /*6b90*/  VIADD R198, R195, 0x604 ;  /* 0x00000604c3c67836 */ /* 0x000fca0000000000 */
[----:B------:R-:W-:Y:S01]  /*6ba0*/  R2UR UR50, R198 ;  /* 0x00000000c63272ca */ /* 0x000fe200000e0000 */
[----:B------:R-:W-:-:S05]  /*6bb0*/  VIADD R198, R195, 0x606 ;  /* 0x00000606c3c67836 */ /* 0x000fca0000000000 */
[----:B------:R-:W-:Y:S02]  /*6bc0*/  R2UR UR54, R198 ;  /* 0x00000000c63672ca */ /* 0x000fe400000e0000 */
[----:B------:R0:W1:Y:S02]  /*6bd0*/  SHFL.IDX PT, R198, R202, RZ, 0x1f ;  /* 0x00001fffcac67589 */ /* 0x00006400000e0000 */
[----:B0-----:R-:W-:Y:S01]  /*6be0*/  IMAD.MOV.U32 R202, RZ, RZ, 0x4 ;  /* 0x00000004ffca7424 */ /* 0x001fe200078e00ff */
[----:B-1----:R-:W-:-:S04]  /*6bf0*/  ISETP.GT.AND P3, PT, R198, 0x7f, PT ;  /* 0x0000007fc600780c */ /* 0x002fc80003f64270 */
[----:B------:R-:W-:-:S05]  /*6c00*/  SEL R198, RZ, 0x2, !P3 ;  /* 0x00000002ffc67807 */ /* 0x000fca0005800000 */
[----:B------:R-:W-:Y:S02]  /*6c10*/  IMAD.IADD R200, R7, 0x1, R198 ;  /* 0x0000000107c87824 */ /* 0x000fe400078e02c6 */
        /* <DEDUP_REMOVED lines=8> */
[C---:B------:R-:W-:Y:S02]  /*6ca0*/  SEL R200, R202.reuse, 0x2, P3 ;  /* 0x00000002cac87807 */ /* 0x040fe40001800000 */
[----:B------:R-:W-:-:S03]  /*6cb0*/  SEL R202, R202, 0x6, !P3 ;  /* 0x00000006caca7807 */ /* 0x000fc60005800000 */
[--C-:B------:R-:W-:Y:S02]  /*6cc0*/  IMAD.IADD R201, R7, 0x1, R200.reuse ;  /* 0x0000000107c97824 */ /* 0x100fe400078e02c8 */
[C---:B------:R-:W-:Y:S02]  /*6cd0*/  IMAD.IADD R203, R199.reuse, 0x1, R200 ;  /* 0x00000001c7cb7824 */ /* 0x040fe400078e02c8 */
[----:B------:R-:W-:Y:S01]  /*6ce0*/  IMAD.IADD R199, R199, 0x1, R202 ;  /* 0x00000001c7c77824 */ /* 0x000fe200078e02ca */
[----:B------:R-:W-:Y:S02]  /*6cf0*/  WARPGROUP.DEPBAR.LE gsb0, 0x0 ;  /* 0x00008000000079c5 */ /* 0x000fe40000010000 */
[----:B------:R-:W-:-:S06]  /*6d00*/  WARPGROUP.ARRIVE ;  /* 0x00000000000079c5 */ /* 0x000fcc0000000000 */
[----:B------:R-:W-:Y:S01]  /*6d10*/  HGMMA.64x64x16.F32.BF16 R152, gdesc[UR4], R152, gsb0 ;  /* 0x00e00000049879f0 */ /* 0x000fe20008001898 */
[----:B------:R-:W-:Y:S02]  /*6d20*/  ULDC UR7, c[0x0][0xa80] ;  /* 0x0002a00000077ab9 */ /* 0x000fe40000000800 */
[----:B------:R-:W-:Y:S01]  /*6d30*/  UMOV UR6, UR7 ;  /* 0x0000000700067c82 */ /* 0x000fe20008000000 */
        /* <DEDUP_REMOVED lines=69> */
[----:B------:R-:W-:Y:S02]  /*7190*/  IMAD.IADD R201, R8, 0x1, R198 ;  /* 0x0000000108c97824 */ /* 0x000fe400078e02c6 */
        /* <DEDUP_REMOVED lines=8> */
[----:B------:R-:W-:Y:S02]  /*7220*/  IMAD.IADD R201, R8, 0x1, R200 ;  /* 0x0000000108c97824 */ /* 0x000fe400078e02c8 */
        /* <DEDUP_REMOVED lines=108> */
[----:B------:R-:W-:Y:S02]  /*78f0*/  LOP3.LUT R199, R199, 0x1e00, RZ, 0xc0, !PT ;  /* 0x00001e00c7c77812 */ /* 0x000fe400078ec0ff */
[----:B------:R-:W-:Y:S02]  /*7900*/  ISETP.NE.AND P3, PT, R0, RZ, PT ;  /* 0x000000ff0000720c */ /* 0x000fe40003f65270 */
[----:B------:R-:W-:-:S02]  /*7910*/  IADD3 R200, R198, R199, R5 ;  /* 0x000000c7c6c87210 */ /* 0x000fc40007ffe005 */
        /* <DEDUP_REMOVED lines=28> */
[----:B------:R-:W-:-:S03]  /*7ae0*/  FMNMX.FTZ R198, R154, R187, !PT ;  /* 0x000000bb9ac67209 */ /* 0x000fc60007810000 */
[----:B------:R-:W0:Y:S02]  /*7af0*/  SHFL.BFLY PT, R195, R200, 0x2, 0x1f ;  /* 0x0c401f00c8c37f89 */ /* 0x000e2400000e0000 */
[----:B0-----:R-:W-:Y:S02]  /*7b00*/  FMNMX.FTZ R201, R200, R195, !PT ;  /* 0x000000c3c8c97209 */ /* 0x001fe40007810000 */
[----:B------:R-:W-:-:S03]  /*7b10*/  FMNMX.FTZ R195, R155, R198, !PT ;  /* 0x000000c69bc37209 */ /* 0x000fc60007810000 */
[----:B------:R-:W0:Y:S01]  /*7b20*/  SHFL.BFLY PT, R202, R201, 0x1, 0x1f ;  /* 0x0c201f00c9ca7f89 */ /* 0x000e2200000e0000 */
[----:B------:R-:W-:-:S04]  /*7b30*/  FMNMX.FTZ R198, R158, R195, !PT ;  /* 0x000000c39ec67209 */ /* 0x000fc80007810000 */
[----:B------:R-:W-:-:S04]  /*7b40*/  FMNMX.FTZ R195, R159, R198, !PT ;  /* 0x000000c69fc37209 */ /* 0x000fc80007810000 */
[----:B------:R-:W-:-:S04]  /*7b50*/  FMNMX.FTZ R198, R162, R195, !PT ;  /* 0x000000c3a2c67209 */ /* 0x000fc80007810000 */
[----:B------:R-:W-:Y:S02]  /*7b60*/  FMNMX.FTZ R199, R163, R198, !PT ;  /* 0x000000c6a3c77209 */ /* 0x000fe40007810000 */
[----:B0-----:R-:W-:-:S05]  /*7b70*/  FMNMX.FTZ R195, R201, R202, !PT ;  /* 0x000000cac9c37209 */ /* 0x001fca0007810000 */
[C---:B------:R-:W-:Y:S01]  /*7b80*/  FADD.FTZ R198, -R195.reuse, R186 ;  /* 0x000000bac3c67221 */ /* 0x040fe20000010100 */
[----:B------:R-:W-:Y:S01]  /*7b90*/  FMNMX.FTZ R186, R166, R199, !PT ;  /* 0x000000c7a6ba7209 */ /* 0x000fe20007810000 */
[----:B------:R-:W-:Y:S02]  /*7ba0*/  FMUL.FTZ R207, R195, UR6 ;  /* 0x00000006c3cf7c20 */ /* 0x000fe40008410000 */
[----:B------:R-:W-:Y:S01]  /*7bb0*/  FMUL.FTZ R200, R198, UR6 ;  /* 0x00000006c6c87c20 */ /* 0x000fe20008410000 */
[----:B------:R-:W-:Y:S01]  /*7bc0*/  FMNMX.FTZ R199, R167, R186, !PT ;  /* 0x000000baa7c77209 */ /* 0x000fe20007810000 */
[--C-:B------:R-:W-:Y:S01]  /*7bd0*/  FFMA.FTZ R206, R180, UR6, -R207.reuse ;  /* 0x00000006b4ce7c23 */ /* 0x100fe200080108cf */
[--C-:B------:R-:W-:Y:S01]  /*7be0*/  FFMA.FTZ R156, R156, UR6, -R207.reuse ;  /* 0x000000069c9c7c23 */ /* 0x100fe200080108cf */
[----:B------:R-:W0:Y:S01]  /*7bf0*/  MUFU.EX2 R186, R200 ;  /* 0x000000c800ba7308 */ /* 0x000e220000000800 */
        /* <DEDUP_REMOVED lines=18> */
[----:B------:R-:W-:Y:S01]  /*7d20*/  FFMA.FTZ R181, R181, UR6, -R207 ;  /* 0x00000006b5b57c23 */ /* 0x000fe200080108cf */
[----:B------:R-:W-:Y:S01]  /*7d30*/  MUFU.EX2 R199, R199 ;  /* 0x000000c700c77308 */ /* 0x000fe20000000800 */
[----:B------:R-:W-:Y:S01]  /*7d40*/  FMNMX.FTZ R153, R179, R152, !PT ;  /* 0x00000098b3997209 */ /* 0x000fe20007810000 */
[-C--:B0-----:R-:W-:Y:S01]  /*7d50*/  FMUL.FTZ R24, R24, R186.reuse ;  /* 0x000000ba18187220 */ /* 0x081fe20000410000 */
[-C--:B------:R-:W-:Y:S01]  /*7d60*/  FMUL.FTZ R25, R25, R186.reuse ;  /* 0x000000ba19197220 */ /* 0x080fe20000410000 */
[-C--:B------:R-:W-:Y:S01]  /*7d70*/  FMUL.FTZ R28, R28, R186.reuse ;  /* 0x000000ba1c1c7220 */ /* 0x080fe20000410000 */
[----:B------:R-:W-:Y:S01]  /*7d80*/  FMNMX.FTZ R152, R182, R153, !PT ;  /* 0x00000099b6987209 */ /* 0x000fe20007810000 */
[-C--:B------:R-:W-:Y:S01]  /*7d90*/  FMUL.FTZ R29, R29, R186.reuse ;  /* 0x000000ba1d1d7220 */ /* 0x080fe20000410000 */
[----:B------:R-:W-:Y:S01]  /*7da0*/  FMUL.FTZ R32, R32, R186 ;  /* 0x000000ba20207220 */ /* 0x000fe20000410000 */
[----:B------:R-:W-:Y:S01]  /*7db0*/  MUFU.EX2 R198, R198 ;  /* 0x000000c600c67308 */ /* 0x000fe20000000800 */
[----:B------:R-:W-:Y:S01]  /*7dc0*/  FMNMX.FTZ R152, R183, R152, !PT ;  /* 0x00000098b7987209 */ /* 0x000fe20007810000 */
[-C--:B------:R-:W-:Y:S01]  /*7dd0*/  FMUL.FTZ R33, R33, R186.reuse ;  /* 0x000000ba21217220 */ /* 0x080fe20000410000 */
[-C--:B------:R-:W-:Y:S01]  /*7de0*/  FMUL.FTZ R36, R36, R186.reuse ;  /* 0x000000ba24247220 */ /* 0x080fe20000410000 */
[-C--:B------:R-:W-:Y:S01]  /*7df0*/  FMUL.FTZ R37, R37, R186.reuse ;  /* 0x000000ba25257220 */ /* 0x080fe20000410000 */
[-C--:B------:R-:W-:Y:S01]  /*7e00*/  FMUL.FTZ R40, R40, R186.reuse ;  /* 0x000000ba28287220 */ /* 0x080fe20000410000 */
[----:B------:R-:W0:Y:S01]  /*7e10*/  SHFL.BFLY PT, R153, R152, 0x2, 0x1f ;  /* 0x0c401f0098997f89 */ /* 0x000e2200000e0000 */
        /* <DEDUP_REMOVED lines=23> */
[----:B0-----:R-:W-:Y:S01]  /*7f90*/  FMNMX.FTZ R153, R152, R153, !PT ;  /* 0x0000009998997209 */ /* 0x001fe20007810000 */
[-C--:B------:R-:W-:Y:S01]  /*7fa0*/  FMUL.FTZ R81, R81, R186.reuse ;  /* 0x000000ba51517220 */ /* 0x080fe20000410000 */
[----:B------:R-:W0:Y:S01]  /*7fb0*/  MUFU.EX2 R203, R203 ;  /* 0x000000cb00cb7308 */ /* 0x000e220000000800 */
[-C--:B------:R-:W-:Y:S01]  /*7fc0*/  FMUL.FTZ R84, R84, R186.reuse ;  /* 0x000000ba54547220 */ /* 0x080fe20000410000 */
[-C--:B------:R-:W-:Y:S01]  /*7fd0*/  FMUL.FTZ R85, R85, R186.reuse ;  /* 0x000000ba55557220 */ /* 0x080fe20000410000 */
[----:B------:R-:W1:Y:S01]  /*7fe0*/  SHFL.BFLY PT, R152, R153, 0x1, 0x1f ;  /* 0x0c201f0099987f89 */ /* 0x000e6200000e0000 */
        /* <DEDUP_REMOVED lines=11> */
[----:B------:R-:W-:Y:S01]  /*80a0*/  FMUL.FTZ R108, R108, R186 ;  /* 0x000000ba6c6c7220 */ /* 0x000fe20000410000 */
[----:B------:R-:W-:Y:S01]  /*80b0*/  MUFU.EX2 R205, R205 ;  /* 0x000000cd00cd7308 */ /* 0x000fe20000000800 */
[----:B0-----:R-:W-:Y:S01]  /*80c0*/  F2FP.BF16.F32.PACK_AB R156, R203, R202 ;  /* 0x000000cacb9c723e */ /* 0x001fe200000010ff */
        /* <DEDUP_REMOVED lines=8> */
[----:B------:R-:W-:Y:S01]  /*8150*/  FMUL.FTZ R124, R124, R186 ;  /* 0x000000ba7c7c7220 */ /* 0x000fe20000410000 */
[----:B-1----:R-:W-:Y:S01]  /*8160*/  FMNMX.FTZ R180, R153, R152, !PT ;  /* 0x0000009899b47209 */ /* 0x002fe20007810000 */
[----:B------:R-:W-:-:S02]  /*8170*/  @!P1 VIADD R153, R196, 0x38840 ;  /* 0x00038840c4999836 */ /* 0x000fc40000000000 */
[-C--:B------:R-:W-:Y:S01]  /*8180*/  FMUL.FTZ R125, R125, R186.reuse ;  /* 0x000000ba7d7d7220 */ /* 0x080fe20000410000 */
[-C--:B------:R-:W-:Y:S01]  /*8190*/  FMUL.FTZ R128, R128, R186.reuse ;  /* 0x000000ba80807220 */ /* 0x080fe20000410000 */
[-C--:B------:R-:W-:Y:S01]  /*81a0*/  FMUL.FTZ R129, R129, R186.reuse ;  /* 0x000000ba81817220 */ /* 0x080fe20000410000 */
[----:B------:R-:W-:Y:S01]  /*81b0*/  FADD.FTZ R152, -R180, R187 ;  /* 0x000000bbb4987221 */ /* 0x000fe20000010100 */
[----:B------:R-:W-:Y:S01]  /*81c0*/  @!P1 PRMT R153, RZ, 0x654, R153 ;  /* 0x00000654ff999816 */ /* 0x000fe20000000099 */
[----:B------:R-:W-:Y:S01]  /*81d0*/  MUFU.EX2 R169, R169 ;  /* 0x000000a900a97308 */ /* 0x000fe20000000800 */
[-C--:B------:R-:W-:Y:S01]  /*81e0*/  FMUL.FTZ R132, R132, R186.reuse ;  /* 0x000000ba84847220 */ /* 0x080fe20000410000 */
[----:B------:R-:W-:Y:S01]  /*81f0*/  FMUL.FTZ R187, R152, UR6 ;  /* 0x0000000698bb7c20 */ /* 0x000fe20008410000 */
[----:B------:R-:W-:Y:S01]  /*8200*/  FMUL.FTZ R152, R180, UR6 ;  /* 0x00000006b4987c20 */ /* 0x000fe20008410000 */
[----:B------:R0:W-:Y:S01]  /*8210*/  @!P1 SYNCS.ARRIVE.TRANS64.RED.A1T0 RZ, [R153+URZ], RZ ;  /* 0x000000ff99ff99a7 */ /* 0x0001e2000810043f */
[-C--:B------:R-:W-:Y:S01]  /*8220*/  FMUL.FTZ R133, R133, R186.reuse ;  /* 0x000000ba85857220 */ /* 0x080fe20000410000 */
[----:B------:R-:W-:Y:S01]  /*8230*/  FMUL.FTZ R136, R136, R186 ;  /* 0x000000ba88887220 */ /* 0x000fe20000410000 */
[----:B------:R-:W-:Y:S01]  /*8240*/  FFMA.FTZ R207, R155, UR6, -R152 ;  /* 0x000000069bcf7c23 */ /* 0x000fe20008010898 */
[----:B------:R-:W1:Y:S01]  /*8250*/  MUFU.EX2 R187, R187 ;  /* 0x000000bb00bb7308 */ /* 0x000e620000000800 */
[----:B------:R-:W-:-:S02]  /*8260*/  @!P3 IMAD R155, R208, 0x40, R3 ;  /* 0x00000040d09bb824 */ /* 0x000fc400078e0203 */
[--C-:B------:R-:W-:Y:S01]  /*8270*/  FFMA.FTZ R210, R154, UR6, -R152.reuse ;  /* 0x000000069ad27c23 */ /* 0x100fe20008010898 */
[--C-:B------:R-:W-:Y:S01]  /*8280*/  FFMA.FTZ R209, R158, UR6, -R152.reuse ;  /* 0x000000069ed17c23 */ /* 0x100fe20008010898 */
[----:B------:R-:W-:Y:S01]  /*8290*/  FFMA.FTZ R212, R159, UR6, -R152 ;  /* 0x000000069fd47c23 */ /* 0x000fe20008010898 */
[----:B------:R-:W-:Y:S02]  /*82a0*/  @!P3 IMAD R155, R155, 0x4, R184 ;  /* 0x000000049b9bb824 */ /* 0x000fe400078e02b8 */
[--C-:B------:R-:W-:Y:S01]  /*82b0*/  FFMA.FTZ R211, R162, UR6, -R152.reuse ;  /* 0x00000006a2d37c23 */ /* 0x100fe20008010898 */
        /* <DEDUP_REMOVED lines=10> */
[----:B------:R-:W-:Y:S01]  /*8360*/  FFMA.FTZ R183, R183, UR6, -R152 ;  /* 0x00000006b7b77c23 */ /* 0x000fe20008010898 */
[----:B------:R-:W-:Y:S01]  /*8370*/  @!P3 STS [R155+0x38400], R186 ;  /* 0x038400ba9b00b388 */ /* 0x000fe20000000800 */
[----:B------:R-:W-:Y:S01]  /*8380*/  MUFU.EX2 R210, R210 ;  /* 0x000000d200d27308 */ /* 0x000fe20000000800 */
[----:B------:R-:W-:Y:S01]  /*8390*/  F2FP.BF16.F32.PACK_AB R152, R198, R199 ;  /* 0x000000c7c698723e */ /* 0x000fe200000010ff */
[-C--:B-1----:R-:W-:Y:S01]  /*83a0*/  FMUL.FTZ R26, R26, R187.reuse ;  /* 0x000000bb1a1a7220 */ /* 0x082fe20000410000 */
[----:B------:R1:W-:Y:S01]  /*83b0*/  @!P3 STS [R155+0x38420], R187 ;  /* 0x038420bb9b00b388 */ /* 0x0003e20000000800 */
[----:B------:R-:W-:Y:S01]  /*83c0*/  F2FP.BF16.F32.PACK_AB R154, R201, R200 ;  /* 0x000000c8c99a723e */ /* 0x000fe200000010ff */
[-C--:B------:R-:W-:Y:S01]  /*83d0*/  FMUL.FTZ R27, R27, R187.reuse ;  /* 0x000000bb1b1b7220 */ /* 0x080fe20000410000 */
[----:B------:R-:W-:Y:S01]  /*83e0*/  F2FP.BF16.F32.PACK_AB R158, R205, R204 ;  /* 0x000000cccd9e723e */ /* 0x000fe200000010ff */
[-C--:B------:R-:W-:Y:S01]  /*83f0*/  FMUL.FTZ R30, R30, R187.reuse ;  /* 0x000000bb1e1e7220 */ /* 0x080fe20000410000 */
[----:B------:R-:W0:Y:S01]  /*8400*/  MUFU.EX2 R207, R207 ;  /* 0x000000cf00cf7308 */ /* 0x000e220000000800 */
[----:B------:R-:W-:Y:S01]  /*8410*/  F2FP.BF16.F32.PACK_AB R160, R169, R168 ;  /* 0x000000a8a9a0723e */ /* 0x000fe200000010ff */
        /* <DEDUP_REMOVED lines=14> */
[----:B------:R-:W1:Y:S01]  /*8500*/  MUFU.EX2 R212, R212 ;  /* 0x000000d400d47308 */ /* 0x000e620000000800 */
        /* <DEDUP_REMOVED lines=15> */
[----:B------:R-:W0:Y:S01]  /*8600*/  MUFU.EX2 R214, R214 ;  /* 0x000000d600d67308 */ /* 0x000e220000000800 */
[----:B-1----:R-:W-:Y:S01]  /*8610*/  F2FP.BF16.F32.PACK_AB R155, R212, R209 ;  /* 0x000000d1d49b723e */ /* 0x002fe200000010ff */
[----:B------:R-:W-:Y:S01]  /*8620*/  BAR.SYNC.DEFER_BLOCKING 0xf, 0x100 ;  /* 0x03c4000000007b1d */ /* 0x000fe20000010000 */
        /* <DEDUP_REMOVED lines=42> */
[----:B------:R-:W-:Y:S01]  /*88d0*/  FMUL.FTZ R145, R145, R186 ;  /* 0x000000ba91917220 */ /* 0x000fe20000410000 */
[-C--:B------:R-:W-:Y:S01]  /*88e0*/  FMUL.FTZ R146, R146, R187.reuse ;  /* 0x000000bb92927220 */ /* 0x080fe20000410000 */
[-C--:B------:R-:W-:Y:S01]  /*88f0*/  FMUL.FTZ R147, R147, R187.reuse ;  /* 0x000000bb93937220 */ /* 0x080fe20000410000 */
[----:B------:R-:W1:Y:S01]  /*8900*/  MUFU.EX2 R171, R171 ;  /* 0x000000ab00ab7308 */ /* 0x000e620000000800 */
[----:B0-----:R-:W-:Y:S01]  /*8910*/  F2FP.BF16.F32.PACK_AB R162, R173, R172 ;  /* 0x000000acada2723e */ /* 0x001fe200000010ff */
[-C--:B------:R-:W-:Y:S01]  /*8920*/  FMUL.FTZ R148, R148, R186.reuse ;  /* 0x000000ba94947220 */ /* 0x080fe20000410000 */
[----:B------:R-:W-:Y:S01]  /*8930*/  FMUL.FTZ R149, R149, R186 ;  /* 0x000000ba95957220 */ /* 0x000fe20000410000 */
[-C--:B------:R-:W-:Y:S01]  /*8940*/  FMUL.FTZ R150, R150, R187.reuse ;  /* 0x000000bb96967220 */ /* 0x080fe20000410000 */
[----:B------:R-:W-:Y:S01]  /*8950*/  FMUL.FTZ R151, R151, R187 ;  /* 0x000000bb97977220 */ /* 0x000fe20000410000 */
[----:B------:R0:W-:Y:S01]  /*8960*/  STSM.16.M88.4 [R189+0x36400], R152 ;  /* 0x03640098bd007844 */ /* 0x0001e20000000200 */
[----:B------:R-:W-:Y:S01]  /*8970*/  VIADD R208, R215, 0x80 ;  /* 0x00000080d7d07836 */ /* 0x000fe20000000000 */
[----:B------:R-:W-:Y:S01]  /*8980*/  MUFU.EX2 R174, R174 ;  /* 0x000000ae00ae7308 */ /* 0x000fe20000000800 */
[----:B------:R-:W-:Y:S01]  /*8990*/  FFMA.FTZ R193, R186, R193, R199 ;  /* 0x000000c1bac17223 */ /* 0x000fe200000100c7 */
[----:B------:R0:W-:Y:S01]  /*89a0*/  STSM.16.M88.4 [R191], R156 ;  /* 0x0000009cbf007844 */ /* 0x0001e20000000200 */
[----:B------:R-:W-:Y:S01]  /*89b0*/  FFMA.FTZ R194, R187, R194, R210 ;  /* 0x000000c2bbc27223 */ /* 0x000fe200000100d2 */
[----:B------:R-:W-:-:S02]  /*89c0*/  @!P1 VIADD R196, R196, 0x38860 ;  /* 0x00038860c4c49836 */ /* 0x000fc40000000000 */
[----:B------:R-:W-:Y:S01]  /*89d0*/  FADD.FTZ R193, R198, R193 ;  /* 0x000000c1c6c17221 */ /* 0x000fe20000010000 */
[----:B------:R-:W-:Y:S02]  /*89e0*/  IMAD.MOV.U32 R187, RZ, RZ, R180 ;  /* 0x000000ffffbb7224 */ /* 0x000fe400078e00b4 */
[----:B------:R-:W-:Y:S01]  /*89f0*/  FADD.FTZ R194, R207, R194 ;  /* 0x000000c2cfc27221 */ /* 0x000fe20000010000 */
[----:B------:R-:W2:Y:S01]  /*8a00*/  MUFU.EX2 R175, R175 ;  /* 0x000000af00af7308 */ /* 0x000ea20000000800 */
[----:B-1----:R-:W-:Y:S01]  /*8a10*/  F2FP.BF16.F32.PACK_AB R161, R171, R170 ;  /* 0x000000aaaba1723e */ /* 0x002fe200000010ff */
[----:B------:R-:W-:Y:S01]  /*8a20*/  FADD.FTZ R200, R200, R193 ;  /* 0x000000c1c8c87221 */ /* 0x000fe20000010000 */
[----:B------:R-:W-:Y:S01]  /*8a30*/  FADD.FTZ R209, R209, R194 ;  /* 0x000000c2d1d17221 */ /* 0x000fe20000010000 */
[----:B------:R-:W-:Y:S01]  /*8a40*/  @!P1 PRMT R196, RZ, 0x654, R196 ;  /* 0x00000654ffc49816 */ /* 0x000fe200000000c4 */
[----:B------:R-:W-:Y:S02]  /*8a50*/  IMAD.MOV.U32 R186, RZ, RZ, R195 ;  /* 0x000000ffffba7224 */ /* 0x000fe400078e00c3 */
[----:B------:R-:W-:Y:S01]  /*8a60*/  FADD.FTZ R201, R201, R200 ;  /* 0x000000c8c9c97221 */ /* 0x000fe20000010000 */
[----:B------:R-:W-:Y:S01]  /*8a70*/  FADD.FTZ R212, R212, R209 ;  /* 0x000000d1d4d47221 */ /* 0x000fe20000010000 */
[----:B------:R-:W-:Y:S02]  /*8a80*/  MUFU.EX2 R176, R176 ;  /* 0x000000b000b07308 */ /* 0x000fe40000000800 */
[----:B------:R-:W-:Y:S01]  /*8a90*/  FADD.FTZ R202, R202, R201 ;  /* 0x000000c9caca7221 */ /* 0x000fe20000010000 */
[----:B------:R-:W-:-:S03]  /*8aa0*/  FADD.FTZ R211, R211, R212 ;  /* 0x000000d4d3d37221 */ /* 0x000fc60000010000 */
[----:B------:R-:W-:Y:S01]  /*8ab0*/  FADD.FTZ R203, R203, R202 ;  /* 0x000000cacbcb7221 */ /* 0x000fe20000010000 */
[----:B------:R-:W-:Y:S01]  /*8ac0*/  FADD.FTZ R214, R214, R211 ;  /* 0x000000d3d6d67221 */ /* 0x000fe20000010000 */
[----:B------:R-:W1:Y:S01]  /*8ad0*/  MUFU.EX2 R177, R177 ;  /* 0x000000b100b17308 */ /* 0x000e620000000800 */
[----:B--2---:R-:W-:Y:S01]  /*8ae0*/  F2FP.BF16.F32.PACK_AB R163, R175, R174 ;  /* 0x000000aeafa3723e */ /* 0x004fe200000010ff */
[----:B------:R-:W-:Y:S01]  /*8af0*/  FADD.FTZ R204, R204, R203 ;  /* 0x000000cbcccc7221 */ /* 0x000fe20000010000 */
[----:B------:R-:W-:-:S03]  /*8b00*/  FADD.FTZ R213, R213, R214 ;  /* 0x000000d6d5d57221 */ /* 0x000fc60000010000 */
[----:B------:R0:W-:Y:S01]  /*8b10*/  STSM.16.M88.4 [R190], R160 ;  /* 0x000000a0be007844 */ /* 0x0001e20000000200 */
[----:B------:R-:W-:Y:S01]  /*8b20*/  FADD.FTZ R205, R205, R204 ;  /* 0x000000cccdcd7221 */ /* 0x000fe20000010000 */
[----:B------:R-:W-:Y:S01]  /*8b30*/  MUFU.EX2 R206, R206 ;  /* 0x000000ce00ce7308 */ /* 0x000fe20000000800 */
[----:B------:R-:W-:Y:S02]  /*8b40*/  FADD.FTZ R213, R216, R213 ;  /* 0x000000d5d8d57221 */ /* 0x000fe40000010000 */
[----:B------:R-:W-:Y:S02]  /*8b50*/  FADD.FTZ R168, R168, R205 ;  /* 0x000000cda8a87221 */ /* 0x000fe40000010000 */
[----:B------:R-:W-:Y:S02]  /*8b60*/  FADD.FTZ R170, R170, R213 ;  /* 0x000000d5aaaa7221 */ /* 0x000fe40000010000 */
[----:B------:R-:W-:Y:S01]  /*8b70*/  FADD.FTZ R169, R169, R168 ;  /* 0x000000a8a9a97221 */ /* 0x000fe20000010000 */
[----:B------:R-:W2:Y:S01]  /*8b80*/  MUFU.EX2 R181, R181 ;  /* 0x000000b500b57308 */ /* 0x000ea20000000800 */
[----:B-1----:R-:W-:Y:S01]  /*8b90*/  F2FP.BF16.F32.PACK_AB R164, R177, R176 ;  /* 0x000000b0b1a4723e */ /* 0x002fe200000010ff */
[----:B------:R-:W-:Y:S01]  /*8ba0*/  FADD.FTZ R171, R171, R170 ;  /* 0x000000aaabab7221 */ /* 0x000fe20000010000 */
[----:B------:R-:W-:-:S03]  /*8bb0*/  FADD.FTZ R172, R172, R169 ;  /* 0x000000a9acac7221 */ /* 0x000fc60000010000 */
[----:B------:R-:W-:Y:S01]  /*8bc0*/  FADD.FTZ R174, R174, R171 ;  /* 0x000000abaeae7221 */ /* 0x000fe20000010000 */
[----:B------:R-:W-:Y:S01]  /*8bd0*/  FADD.FTZ R173, R173, R172 ;  /* 0x000000acadad7221 */ /* 0x000fe20000010000 */
[----:B------:R-:W-:Y:S02]  /*8be0*/  MUFU.EX2 R178, R178 ;  /* 0x000000b200b27308 */ /* 0x000fe40000000800 */
[----:B------:R-:W-:Y:S01]  /*8bf0*/  FADD.FTZ R175, R175, R174 ;  /* 0x000000aeafaf7221 */ /* 0x000fe20000010000 */
[----:B------:R-:W-:-:S04]  /*8c00*/  FADD.FTZ R176, R176, R173 ;  /* 0x000000adb0b07221 */ /* 0x000fc80000010000 */
[----:B------:R-:W-:Y:S01]  /*8c10*/  FADD.FTZ R177, R177, R176 ;  /* 0x000000b0b1b17221 */ /* 0x000fe20000010000 */
[----:B------:R-:W1:Y:S01]  /*8c20*/  MUFU.EX2 R179, R179 ;  /* 0x000000b300b37308 */ /* 0x000e620000000800 */
[----:B--2---:R-:W-:Y:S02]  /*8c30*/  F2FP.BF16.F32.PACK_AB R166, R181, R206 ;  /* 0x000000ceb5a6723e */ /* 0x004fe400000010ff */
[----:B------:R-:W-:-:S04]  /*8c40*/  FADD.FTZ R206, R206, R177 ;  /* 0x000000b1cece7221 */ /* 0x000fc80000010000 */
[----:B------:R-:W-:Y:S01]  /*8c50*/  FADD.FTZ R193, R181, R206 ;  /* 0x000000ceb5c17221 */ /* 0x000fe20000010000 */
[----:B------:R-:W-:Y:S08]  /*8c60*/  MUFU.EX2 R182, R182 ;  /* 0x000000b600b67308 */ /* 0x000ff00000000800 */
[----:B------:R-:W2:Y:S01]  /*8c70*/  MUFU.EX2 R183, R183 ;  /* 0x000000b700b77308 */ /* 0x000ea20000000800 */
[----:B-1----:R-:W-:Y:S01]  /*8c80*/  F2FP.BF16.F32.PACK_AB R165, R179, R178 ;  /* 0x000000b2b3a5723e */ /* 0x002fe200000010ff */
[----:B------:R-:W-:-:S04]  /*8c90*/  FADD.FTZ R178, R178, R175 ;  /* 0x000000afb2b27221 */ /* 0x000fc80000010000 */
[----:B------:R-:W-:Y:S01]  /*8ca0*/  FADD.FTZ R179, R179, R178 ;  /* 0x000000b2b3b37221 */ /* 0x000fe20000010000 */
[----:B--2---:R-:W-:-:S03]  /*8cb0*/  F2FP.BF16.F32.PACK_AB R167, R183, R182 ;  /* 0x000000b6b7a7723e */ /* 0x004fc600000010ff */
[----:B------:R-:W-:Y:S02]  /*8cc0*/  FADD.FTZ R182, R182, R179 ;  /* 0x000000b3b6b67221 */ /* 0x000fe40000010000 */
[----:B------:R0:W-:Y:S01]  /*8cd0*/  STSM.16.M88.4 [R192], R164 ;  /* 0x000000a4c0007844 */ /* 0x0001e20000000200 */
[----:B------:R-:W-:Y:S01]  /*8ce0*/  WARPGROUP.ARRIVE ;  /* 0x00000000000079c5 */ /* 0x000fe20000000000 */
[----:B------:R-:W-:-:S05]  /*8cf0*/  FADD.FTZ R194, R183, R182 ;  /* 0x000000b6b7c27221 */ /* 0x000fca0000010000 */
[----:B------:R-:W-:Y:S01]  /*8d00*/  HGMMA.64x256x16.F32.BF16 R24, R152, gdesc[UR8].tnspB, R24, gsb0 ;  /* 0x43e0000898187df0 */ /* 0x000fe20008001818 */
[----:B------:R-:W-:Y:S01]  /*8d10*/  R2UR UR10, R208 ;  /* 0x00000000d00a72ca */ /* 0x000fe200000e0000 */
[----:B------:R-:W-:Y:S01]  /*8d20*/  UMOV UR11, 0x40000040 ;  /* 0x40000040000b7882 */ /* 0x000fe20000000000 */
[C---:B------:R-:W-:Y:S02]  /*8d30*/  VIADD R208, R215.reuse, 0x100 ;  /* 0x00000100d7d07836 */ /* 0x040fe40000000000 */
[----:B------:R-:W-:Y:S01]  /*8d40*/  VIADD R215, R215, 0x180 ;  /* 0x00000180d7d77836 */ /* 0x000fe20000000000 */
[----:B------:R-:W-:Y:S02]  /*8d50*/  WARPGROUP.DEPBAR.LE gsb0, 0x0 ;  /* 0x00008000000079c5 */ /* 0x000fe40000010000 */
[----:B------:R-:W-:-:S15]  /*8d60*/  WARPGROUP.ARRIVE ;  /* 0x00000000000079c5 */ /* 0x000fde0000000000 */
[----:B------:R-:W-:-:S05]  /*8d70*/  NOP ;  /* 0x0000000000007918 */ /* 0x000fca0000000000 */
[----:B------:R-:W-:Y:S01]  /*8d80*/  HGMMA.64x256x16.F32.BF16 R24, R156, gdesc[UR8].tnspB, R24, gsb0 ;  /* 0x43e000089c187df0 */ /* 0x000fe20008001818 */
[----:B------:R-:W-:Y:S01]  /*8d90*/  R2UR UR10, R208 ;  /* 0x00000000d00a72ca */ /* 0x000fe200000e0000 */
[----:B------:R-:W-:Y:S01]  /*8da0*/  UMOV UR11, 0x40000040 ;  /* 0x40000040000b7882 */ /* 0x000fe20000000000 */
[----:B------:R-:W-:Y:S01]  /*8db0*/  IMAD.MOV.U32 R208, RZ, RZ, R197 ;  /* 0x000000ffffd07224 */ /* 0x000fe200078e00c5 */
[----:B------:R-:W-:Y:S02]  /*8dc0*/  WARPGROUP.DEPBAR.LE gsb0, 0x0 ;  /* 0x00008000000079c5 */ /* 0x000fe40000010000 */
[----:B------:R-:W-:-:S15]  /*8dd0*/  WARPGROUP.ARRIVE ;  /* 0x00000000000079c5 */ /* 0x000fde0000000000 */
[----:B------:R-:W-:-:S07]  /*8de0*/  NOP ;  /* 0x0000000000007918 */ /* 0x000fce0000000000 */
[----:B------:R-:W-:Y:S01]  /*8df0*/  HGMMA.64x256x16.F32.BF16 R24, R160, gdesc[UR8].tnspB, R24, gsb0 ;  /* 0x43e00008a0187df0 */ /* 0x000fe20008001818 */
[----:B------:R-:W-:Y:S01]  /*8e00*/  R2UR UR10, R215 ;  /* 0x00000000d70a72ca */ /* 0x000fe200000e0000 */
[----:B------:R-:W-:Y:S01]  /*8e10*/  UMOV UR11, 0x40000040 ;  /* 0x40000040000b7882 */ /* 0x000fe20000000000 */
[----:B------:R-:W-:Y:S02]  /*8e20*/  WARPGROUP.DEPBAR.LE gsb0, 0x0 ;  /* 0x00008000000079c5 */ /* 0x000fe40000010000 */
[----:B------:R-:W-:-:S15]  /*8e30*/  WARPGROUP.ARRIVE ;  /* 0x00000000000079c5 */ /* 0x000fde0000000000 */
[----:B------:R-:W-:-:S08]  /*8e40*/  NOP ;  /* 0x0000000000007918 */ /* 0x000fd00000000000 */
        /* <DEDUP_REMOVED lines=10> */
[----:B------:R0:W-:Y:S01]  /*8ef0*/  @!P1 SYNCS.ARRIVE.TRANS64.RED.A1T0 RZ, [R196+URZ], RZ ;  /* 0x000000ffc4ff99a7 */ /* 0x0001e2000810043f */
[----:B------:R-:W-:Y:S05]  /*8f00*/  @P2 BRA `(.L_x_3213) ;  /* 0xffffffd000d42947 */ /* 0x000fea000383ffff */
[----:B0-----:R-:W-:Y:S02]  /*8f10*/  IMAD.SHL.U32 R152, R197, 0x40, RZ ;  /* 0x00000040c5987824 */ /* 0x001fe400078e00ff */
[----:B------:R-:W-:Y:S02]  /*8f20*/  IMAD.MOV.U32 R187, RZ, RZ, R180 ;  /* 0x000000ffffbb7224 */ /* 0x000fe400078e00b4 */
[----:B------:R-:W-:-:S07]  /*8f30*/  IMAD.MOV.U32 R186, RZ, RZ, R195 ;  /* 0x000000ffffba7224 */ /* 0x000fce00078e00c3 */
.L_x_3204:
[----:B------:R-:W0:Y:S01]  /*8f40*/  SHFL.BFLY PT, R2, R193, 0x2, 0x1f ;  /* 0x0c401f00c1027f89 */ /* 0x000e2200000e0000 */
[----:B------:R-:W-:Y:S08]  /*8f50*/  BAR.ARV 0x8, 0x100 ;  /* 0x0204000000007b1d */ /* 0x000ff00000002000 */
[----:B------:R-:W-:Y:S01]  /*8f60*/  BAR.SYNC.DEFER_BLOCKING 0xf, 0x100 ;  /* 0x03c4000000007b1d */ /* 0x000fe20000010000 */
[----:B------:R-:W-:Y:S01]  /*8f70*/  ISETP.NE.AND P0, PT, R0, RZ, PT ;  /* 0x000000ff0000720c */ /* 0x000fe20003f05270 */
[----:B------:R-:W-:-:S02]  /*8f80*/  IMAD.MOV.U32 R0, RZ, RZ, RZ ;  /* 0x000000ffff007224 */ /* 0x000fc400078e00ff */
[----:B------:R-:W-:Y:S02]  /*8f90*/  IMAD.IADD R3, R3, 0x1, R152 ;  /* 0x0000000103037824 */ /* 0x000fe400078e0298 */
[----:B------:R-:W1:Y:S01]  /*8fa0*/  SHFL.BFLY PT, R7, R194, 0x2, 0x1f ;  /* 0x0c401f00c2077f89 */ /* 0x000e6200000e0000 */
[----:B0-----:R-:W-:-:S07]  /*8fb0*/  FADD.FTZ R2, R2, R193 ;  /* 0x000000c102027221 */ /* 0x001fce0000010000 */
[----:B------:R-:W-:Y:S01]  /*8fc0*/  @!P0 IMAD R3, R3, 0x4, R184 ;  /* 0x0000000403038824 */ /* 0x000fe200078e02b8 */
[----:B------:R-:W0:Y:S01]  /*8fd0*/  SHFL.BFLY PT, R5, R2, 0x1, 0x1f ;  /* 0x0c201f0002057f89 */ /* 0x000e2200000e0000 */
[----:B-1----:R-:W-:-:S05]  /*8fe0*/  FADD.FTZ R7, R7, R194 ;  /* 0x000000c207077221 */ /* 0x002fca0000010000 */
[----:B------:R-:W1:Y:S01]  /*8ff0*/  SHFL.BFLY PT, R4, R7, 0x1, 0x1f ;  /* 0x0c201f0007047f89 */ /* 0x000e6200000e0000 */
[----:B0-----:R-:W-:-:S05]  /*9000*/  FADD.FTZ R5, R2, R5 ;  /* 0x0000000502057221 */ /* 0x001fca0000010000 */
[----:B------:R-:W-:-:S13]  /*9010*/  FSETP.NE.FTZ.AND P1, PT, R5, RZ, PT ;  /* 0x000000ff0500720b */ /* 0x000fda0003f35000 */
[----:B------:R-:W0:Y:S01]  /*9020*/  @P1 MUFU.LG2 R2, R5 ;  /* 0x0000000500021308 */ /* 0x000e220000000c00 */
[----:B-1----:R-:W-:Y:S01]  /*9030*/  FADD.FTZ R8, R7, R4 ;  /* 0x0000000407087221 */ /* 0x002fe20000010000 */
[----:B------:R-:W-:Y:S02]  /*9040*/  IMAD.MOV.U32 R4, RZ, RZ, RZ ;  /* 0x000000ffff047224 */ /* 0x000fe400078e00ff */
[----:B------:R-:W-:Y:S02]  /*9050*/  IMAD.U32 R7, RZ, RZ, UR6 ;  /* 0x00000006ff077e24 */ /* 0x000fe4000f8e00ff */
[----:B------:R-:W-:Y:S02]  /*9060*/  FSETP.NE.FTZ.AND P2, PT, R8, RZ, PT ;  /* 0x000000ff0800720b */ /* 0x000fe40003f55000 */
[----:B------:R1:W2:Y:S01]  /*9070*/  @P1 MUFU.RCP R4, R5 ;  /* 0x0000000500041308 */ /* 0x0002a20000001000 */
[----:B0-----:R-:W-:Y:S01]  /*9080*/  @P1 FMUL.FTZ R2, R2, 0.69314718246459960938 ;  /* 0x3f31721802021820 */ /* 0x001fe20000410000 */
[----:B-1----:R-:W-:-:S09]  /*9090*/  IMAD.MOV.U32 R5, RZ, RZ, -0x800000 ;  /* 0xff800000ff057424 */ /* 0x002fd200078e00ff */
[----:B------:R-:W0:Y:S01]  /*90a0*/  @P2 MUFU.RCP R0, R8 ;  /* 0x0000000800002308 */ /* 0x000e220000001000 */
[----:B------:R-:W-:Y:S01]  /*90b0*/  @P2 FMUL.FTZ R7, R7, 0.69314718246459960938 ;  /* 0x3f31721807072820 */ /* 0x000fe20000410000 */
[----:B--2---:R-:W-:Y:S01]  /*90c0*/  @!P0 STS [R3+0x38400], R4 ;  /* 0x0384000403008388 */ /* 0x004fe20000000800 */
[----:B------:R-:W-:-:S05]  /*90d0*/  FMUL.FTZ R24, R24, R4 ;  /* 0x0000000418187220 */ /* 0x000fca0000410000 */
[----:B------:R-:W1:Y:S01]  /*90e0*/  @P2 MUFU.LG2 R6, R8 ;  /* 0x0000000800062308 */ /* 0x000e620000000c00 */
        /* <DEDUP_REMOVED lines=8> */
[----:B0-----:R0:W-:Y:S01]  /*9170*/  @!P0 STS [R3+0x38420], R0 ;  /* 0x0384200003008388 */ /* 0x0011e20000000800 */
[-C--:B------:R-:W-:Y:S01]  /*9180*/  FMUL.FTZ R41, R41, R4.reuse ;  /* 0x0000000429297220 */ /* 0x080fe20000410000 */
[-C--:B------:R-:W-:Y:S01]  /*9190*/  FMUL.FTZ R44, R44, R4.reuse ;  /* 0x000000042c2c7220 */ /* 0x080fe20000410000 */
[-C--:B------:R-:W-:Y:S01]  /*91a0*/  FMUL.FTZ R45, R45, R4.reuse ;  /* 0x000000042d2d7220 */ /* 0x080fe20000410000 */
[-C--:B------:R-:W-:Y:S01]  /*91b0*/  FMUL.FTZ R48, R48, R4.reuse ;  /* 0x0000000430307220 */ /* 0x080fe20000410000 */
[-C--:B------:R-:W-:Y:S01]  /*91c0*/  FMUL.FTZ R49, R49, R4.reuse ;  /* 0x0000000431317220 */ /* 0x080fe20000410000 */
[-C--:B------:R-:W-:Y:S01]  /*91d0*/  FMUL.FTZ R52, R52, R4.reuse ;  /* 0x0000000434347220 */ /* 0x080fe20000410000 */
[-C--:B------:R-:W-:Y:S01]  /*91e0*/  FMUL.FTZ R53, R53, R4.reuse ;  /* 0x0000000435357220 */ /* 0x080fe20000410000 */
[----:B-1----:R-:W-:Y:S01]  /*91f0*/  @P2 FMUL.FTZ R6, R6, 0.69314718246459960938 ;  /* 0x3f31721806062820 */ /* 0x002fe20000410000 */
[----:B------:R-:W-:Y:S01]  /*9200*/  FMUL.FTZ R56, R56, R4 ;  /* 0x0000000438387220 */ /* 0x000fe20000410000 */
[----:B0-----:R-:W-:-:S02]  /*9210*/  IMAD.U32 R3, RZ, RZ, UR6 ;  /* 0x00000006ff037e24 */ /* 0x001fc4000f8e00ff */
[-C--:B------:R-:W-:Y:S01]  /*9220*/  FMUL.FTZ R57, R57, R4.reuse ;  /* 0x0000000439397220 */ /* 0x080fe20000410000 */
[-C--:B------:R-:W-:Y:S01]  /*9230*/  FMUL.FTZ R60, R60, R4.reuse ;  /* 0x000000043c3c7220 */ /* 0x080fe20000410000 */
[-C--:B------:R-:W-:Y:S01]  /*9240*/  FMUL.FTZ R61, R61, R4.reuse ;  /* 0x000000043d3d7220 */ /* 0x080fe20000410000 */
[----:B------:R-:W-:Y:S01]  /*9250*/  @P1 FMUL.FTZ R3, R3, 0.69314718246459960938 ;  /* 0x3f31721803031820 */ /* 0x000fe20000410000 */
        /* <DEDUP_REMOVED lines=44> */
[----:B------:R-:W-:Y:S01]  /*9520*/  IMAD.MOV.U32 R4, RZ, RZ, -0x800000 ;  /* 0xff800000ff047424 */ /* 0x000fe200078e00ff */
        /* <DEDUP_REMOVED lines=68> */
.L_x_3189:
[----:B------:R-:W-:Y:S05]  /*9970*/  @P0 BRA `(.L_x_3214) ;  /* 0x0000002400180947 */ /* 0x000fea0003800000 */
[----:B------:R-:W2:Y:S01]  /*9980*/  LDL R156, [R1] ;  /* 0x00000000019c7983 */ /* 0x000ea20000100800 */
[----:B------:R-:W1:Y:S01]  /*9990*/  S2UR UR5, SR_CgaCtaId ;  /* 0x00000000000579c3 */ /* 0x000e620000008800 */
[----:B------:R-:W-:Y:S01]  /*99a0*/  UMOV UR4, 0x400 ;  /* 0x0000040000047882 */ /* 0x000fe20000000000 */
[----:B------:R-:W3:Y:S06]  /*99b0*/  S2R R0, SR_TID.X ;  /* 0x0000000000007919 */ /* 0x000eec0000002100 */
[----:B------:R-:W4:Y:S08]  /*99c0*/  S2UR UR6, SR_CTAID.Y ;  /* 0x00000000000679c3 */ /* 0x000f300000002600 */
[----:B------:R-:W4:Y:S08]  /*99d0*/  LDC R3, c[0x0][0xd50] ;  /* 0x00035400ff037b82 */ /* 0x000f300000000800 */
[----:B------:R-:W5:Y:S01]  /*99e0*/  LDC R6, c[0x0][0xce8] ;  /* 0x00033a00ff067b82 */ /* 0x000f620000000800 */
[----:B-1----:R-:W-:-:S04]  /*99f0*/  ULEA UR4, UR5, UR4, 0x18 ;  /* 0x0000000405047291 */ /* 0x002fc8000f8ec03f */
[----:B------:R-:W-:-:S04]  /*9a00*/  UIADD3 UR4, UR4, 0x38820, URZ ;  /* 0x0003882004047890 */ /* 0x000fc8000fffe03f */
[----:B------:R-:W-:Y:S01]  /*9a10*/  UPRMT UR4, URZ, 0x654, UR4 ;  /* 0x000006543f047896 */ /* 0x000fe20008000004 */
[----:B------:R-:W-:Y:S01]  /*9a20*/  BAR.SYNC.DEFER_BLOCKING 0x1, 0x100 ;  /* 0x0044000000007b1d */ /* 0x000fe20000010000 */
[----:B---3--:R-:W-:-:S05]  /*9a30*/  VIADD R22, R0, 0xffffff80 ;  /* 0xffffff8000167836 */ /* 0x008fca0000000000 */
[----:B------:R-:W-:-:S04]  /*9a40*/  SHF.R.S32.HI R19, RZ, 0x1f, R22 ;  /* 0x0000001fff137819 */ /* 0x000fc80000011416 */
[----:B------:R-:W-:-:S04]  /*9a50*/  LEA.HI R9, R19, R22, RZ, 0x7 ;  /* 0x0000001613097211 */ /* 0x000fc800078f38ff */
[----:B------:R-:W-:Y:S02]  /*9a60*/  SHF.R.S32.HI R0, RZ, 0x7, R9 ;  /* 0x00000007ff007819 */ /* 0x000fe40000011409 */
[----:B------:R-:W-:Y:S02]  /*9a70*/  LOP3.LUT R7, R9, 0xffffff80, RZ, 0xc0, !PT ;  /* 0xffffff8009077812 */ /* 0x000fe400078ec0ff */
[----:B-----5:R-:W-:Y:S01]  /*9a80*/  ISETP.NE.AND P1, PT, R6, 0x1, PT ;  /* 0x000000010600780c */ /* 0x020fe20003f25270 */
[----:B------:R-:W1:Y:S02]  /*9a90*/  SHFL.IDX PT, R10, R0, RZ, 0x1f ;  /* 0x00001fff000a7589 */ /* 0x000e6400000e0000 */
[----:B0-----:R-:W-:Y:S01]  /*9aa0*/  IMAD.IADD R8, R22, 0x1, -R7 ;  /* 0x0000000116087824 */ /* 0x001fe200078e0a07 */
[----:B------:R-:W-:Y:S04]  /*9ab0*/  SYNCS.ARRIVE.TRANS64.RED.A1T0 RZ, [UR4], RZ ;  /* 0x000000ffffff79a7 */ /* 0x000fe80008100404 */
[----:B------:R-:W-:-:S04]  /*9ac0*/  SHF.R.S32.HI R155, RZ, 0x1f, R8 ;  /* 0x0000001fff9b7819 */ /* 0x000fc80000011408 */
[----:B------:R-:W-:-:S04]  /*9ad0*/  LEA.HI R7, R155, R8, RZ, 0x2 ;  /* 0x000000089b077211 */ /* 0x000fc800078f10ff */
[----:B------:R-:W-:Y:S02]  /*9ae0*/  SHF.R.S32.HI R154, RZ, 0x2, R7 ;  /* 0x00000002ff9a7819 */ /* 0x000fe40000011407 */
[----:B-1----:R-:W-:Y:S02]  /*9af0*/  ISETP.NE.AND P0, PT, R10, RZ, PT ;  /* 0x000000ff0a00720c */ /* 0x002fe40003f05270 */
[----:B--2---:R-:W-:-:S13]  /*9b00*/  R2UR UR7, R156 ;  /* 0x000000009c0772ca */ /* 0x004fda00000e0000 */
[----:B------:R-:W-:-:S04]  /*9b10*/  IMAD R2, RZ, RZ, -UR7 ;  /* 0x80000007ff027e24 */ /* 0x000fc8000f8e02ff */
[----:B----4-:R-:W-:Y:S01]  /*9b20*/  IMAD R2, R3, R2, UR6 ;  /* 0x0000000603027e24 */ /* 0x010fe2000f8e0202 */
[----:B------:R-:W-:-:S04]  /*9b30*/  USHF.R.S32.HI UR6, URZ, 0x1f, UR7 ;  /* 0x0000001f3f067899 */ /* 0x000fc80008011407 */
[----:B------:R-:W-:Y:S01]  /*9b40*/  SHF.R.S32.HI R3, RZ, 0x1f, R2 ;  /* 0x0000001fff037819 */ /* 0x000fe20000011402 */
[----:B------:R-:W-:Y:S07]  /*9b50*/  @P0 BRA `(.L_x_3215) ;  /* 0x00000004004c0947 */ /* 0x000fee0003800000 */
[----:B------:R-:W0:Y:S01]  /*9b60*/  LDC R18, c[0x0][0xce8] ;  /* 0x00033a00ff127b82 */ /* 0x000e220000000800 */
[----:B------:R-:W-:Y:S01]  /*9b70*/  LOP3.LUT R9, R9, 0xffffff80, RZ, 0xc0, !PT ;  /* 0xffffff8009097812 */ /* 0x000fe200078ec0ff */
[----:B------:R-:W1:Y:S01]  /*9b80*/  S2R R14, SR_CTAID.X ;  /* 0x00000000000e7919 */ /* 0x000e620000002500 */
[----:B------:R-:W-:Y:S01]  /*9b90*/  R2UR UR10, R156 ;  /* 0x000000009c0a72ca */ /* 0x000fe200000e0000 */
[----:B------:R-:W-:Y:S02]  /*9ba0*/  ULDC.64 UR4, c[0x0][0xcd0] ;  /* 0x0003340000047ab9 */ /* 0x000fe40000000a00 */
[----:B------:R-:W-:Y:S01]  /*9bb0*/  IMAD.IADD R23, R22, 0x1, -R9 ;  /* 0x0000000116177824 */ /* 0x000fe200078e0a09 */
[----:B------:R-:W-:Y:S01]  /*9bc0*/  LEA.HI R9, R19, R22, RZ, 0x2 ;  /* 0x0000001613097211 */ /* 0x000fe200078f10ff */
[----:B------:R-:W2:Y:S03]  /*9bd0*/  S2UR UR7, SR_CTAID.Z ;  /* 0x00000000000779c3 */ /* 0x000ea60000002700 */
[----:B------:R-:W-:-:S02]  /*9be0*/  SHF.R.S32.HI R12, RZ, 0x1f, R23 ;  /* 0x0000001fff0c7819 */ /* 0x000fc40000011417 */
[----:B------:R-:W-:Y:S02]  /*9bf0*/  LOP3.LUT R9, R9, 0xfffffffc, RZ, 0xc0, !PT ;  /* 0xfffffffc09097812 */ /* 0x000fe400078ec0ff */
[CC--:B------:R-:W-:Y:S01]  /*9c00*/  LEA.HI R152, R12.reuse, R23.reuse, RZ, 0x2 ;  /* 0x000000170c987211 */ /* 0x0c0fe200078f10ff */
[----:B------:R-:W3:Y:S01]  /*9c10*/  LDC.64 R20, c[0x0][0xcd8] ;  /* 0x00033600ff147b82 */ /* 0x000ee20000000a00 */
[----:B------:R-:W-:Y:S01]  /*9c20*/  LEA.HI R12, R12, R23, RZ, 0x5 ;  /* 0x000000170c0c7211 */ /* 0x000fe200078f28ff */
[----:B------:R-:W-:Y:S01]  /*9c30*/  IMAD.IADD R9, R22, 0x1, -R9 ;  /* 0x0000000116097824 */ /* 0x000fe200078e0a09 */
[--C-:B------:R-:W-:Y:S01]  /*9c40*/  SHF.R.S32.HI R10, RZ, 0x2, R152.reuse ;  /* 0x00000002ff0a7819 */ /* 0x100fe20000011498 */
[----:B------:R-:W-:Y:S01]  /*9c50*/  UIMAD.WIDE.U32 UR8, UR10, UR4, URZ ;  /* 0x000000040a0872a5 */ /* 0x000fe2000f8e003f */
[----:B------:R-:W-:Y:S01]  /*9c60*/  SHF.R.S32.HI R11, RZ, 0x1f, R152 ;  /* 0x0000001fff0b7819 */ /* 0x000fe20000011498 */
[----:B------:R-:W-:Y:S01]  /*9c70*/  UIMAD UR4, UR6, UR4, URZ ;  /* 0x00000004060472a4 */ /* 0x000fe2000f8e023f */
[----:B------:R-:W-:-:S02]  /*9c80*/  SHF.R.S32.HI R12, RZ, 0x5, R12 ;  /* 0x00000005ff0c7819 */ /* 0x000fc4000001140c */
[----:B0-----:R-:W-:Y:S01]  /*9c90*/  ISETP.NE.AND P0, PT, R18, 0x1, PT ;  /* 0x000000011200780c */ /* 0x001fe20003f05270 */
[----:B------:R-:W-:Y:S01]  /*9ca0*/  UIMAD UR4, UR10, UR5, UR4 ;  /* 0x000000050a0472a4 */ /* 0x000fe2000f8e0204 */
[----:B------:R-:W-:Y:S02]  /*9cb0*/  LEA.HI R11, R11, R10, RZ, 0x3 ;  /* 0x0000000a0b0b7211 */ /* 0x000fe400078f18ff */
[----:B------:R-:W-:Y:S01]  /*9cc0*/  LOP3.LUT R152, R152, 0x7ffffffc, RZ, 0xc0, !PT ;  /* 0x7ffffffc98987812 */ /* 0x000fe200078ec0ff */
[----:B------:R-:W-:Y:S01]  /*9cd0*/  UIADD3 UR4, UR9, UR4, URZ ;  /* 0x0000000409047290 */ /* 0x000fe2000fffe03f */
[----:B------:R-:W-:Y:S01]  /*9ce0*/  LOP3.LUT R11, R11, 0xfffffff8, RZ, 0xc0, !PT ;  /* 0xfffffff80b0b7812 */ /* 0x000fe200078ec0ff */
[----:B--2---:R-:W-:Y:S02]  /*9cf0*/  USHF.R.S32.HI UR5, URZ, 0x1f, UR7 ;  /* 0x0000001f3f057899 */ /* 0x004fe40008011407 */
[----:B------:R-:W-:Y:S01]  /*9d00*/  IMAD.IADD R152, R23, 0x1, -R152 ;  /* 0x0000000117987824 */ /* 0x000fe200078e0a98 */
[----:B------:R-:W-:Y:S01]  /*9d10*/  ULDC.64 UR10, c[0x0][0x208] ;  /* 0x00008200000a7ab9 */ /* 0x000fe20000000a00 */
[----:B------:R-:W-:Y:S01]  /*9d20*/  IMAD.IADD R11, R10, 0x1, -R11 ;  /* 0x000000010a0b7824 */ /* 0x000fe200078e0a0b */
[----:B------:R-:W-:Y:S01]  /*9d30*/  LEA.HI R10, R9, R9, RZ, 0x1 ;  /* 0x00000009090a7211 */ /* 0x000fe200078f08ff */
[----:B------:R-:W0:Y:S01]  /*9d40*/  @P0 LDC R16, c[0x0][0xcec] ;  /* 0x00033b00ff100b82 */ /* 0x000e220000000800 */
[----:B------:R-:W-:-:S02]  /*9d50*/  IMAD.SHL.U32 R152, R152, 0x2, RZ ;  /* 0x0000000298987824 */ /* 0x000fc400078e00ff */
[----:B------:R-:W-:Y:S01]  /*9d60*/  LOP3.LUT R10, R10, 0x1ffffffe, RZ, 0xc0, !PT ;  /* 0x1ffffffe0a0a7812 */ /* 0x000fe200078ec0ff */
[----:B------:R-:W-:Y:S02]  /*9d70*/  IMAD R153, R12, 0x10, R11 ;  /* 0x000000100c997824 */ /* 0x000fe400078e020b */
[----:B---3--:R-:W-:Y:S02]  /*9d80*/  IMAD R12, R20, UR5, RZ ;  /* 0x00000005140c7c24 */ /* 0x008fe4000f8e02ff */
[----:B------:R-:W2:Y:S01]  /*9d90*/  @P0 LDC R17, c[0x0][0xcf0] ;  /* 0x00033c00ff110b82 */ /* 0x000ea20000000800 */
[----:B------:R-:W-:Y:S02]  /*9da0*/  IMAD.IADD R9, R9, 0x1, -R10 ;  /* 0x0000000109097824 */ /* 0x000fe400078e0a0a */
[----:B------:R-:W-:Y:S02]  /*9db0*/  IMAD R15, R21, UR7, R12 ;  /* 0x00000007150f7c24 */ /* 0x000fe4000f8e020c */
[----:B------:R-:W-:-:S02]  /*9dc0*/  IMAD R9, R9, 0x8, R153 ;  /* 0x0000000809097824 */ /* 0x000fc400078e0299 */
[----:B------:R-:W-:Y:S02]  /*9dd0*/  IMAD.U32 R11, RZ, RZ, UR9 ;  /* 0x00000009ff0b7e24 */ /* 0x000fe4000f8e00ff */
[----:B-1----:R-:W-:Y:S02]  /*9de0*/  IMAD R9, R14, 0x40, R9 ;  /* 0x000000400e097824 */ /* 0x002fe400078e0209 */
[----:B------:R-:W-:Y:S02]  /*9df0*/  IMAD.U32 R10, RZ, RZ, UR8 ;  /* 0x00000008ff0a7e24 */ /* 0x000fe4000f8e00ff */
[----:B------:R-:W-:Y:S01]  /*9e00*/  IMAD.U32 R11, RZ, RZ, UR4 ;  /* 0x00000004ff0b7e24 */ /* 0x000fe2000f8e00ff */
[----:B------:R-:W-:Y:S01]  /*9e10*/  ULDC.64 UR4, c[0x0][0xce0] ;  /* 0x0003380000047ab9 */ /* 0x000fe20000000a00 */
[----:B------:R-:W-:Y:S02]  /*9e20*/  IMAD.MOV.U32 R13, RZ, RZ, R9 ;  /* 0x000000ffff0d7224 */ /* 0x000fe400078e0009 */
[----:B0-----:R-:W-:-:S04]  /*9e30*/  @P0 IMAD.HI.U32 R12, R9, R16, RZ ;  /* 0x00000010090c0227 */ /* 0x001fc800078e00ff */
[----:B------:R-:W-:Y:S01]  /*9e40*/  IMAD.WIDE.U32 R10, R20, UR7, R10 ;  /* 0x00000007140a7c25 */ /* 0x000fe2000f8e000a */
[----:B--2---:R-:W-:-:S03]  /*9e50*/  @P0 SHF.R.U32.HI R13, RZ, R17, R12 ;  /* 0x00000011ff0d0219 */ /* 0x004fc6000001160c */
[----:B------:R-:W-:Y:S02]  /*9e60*/  IMAD.IADD R11, R11, 0x1, R15 ;  /* 0x000000010b0b7824 */ /* 0x000fe400078e020f */
[----:B------:R-:W-:Y:S02]  /*9e70*/  IMAD R15, R3, UR4, RZ ;  /* 0x00000004030f7c24 */ /* 0x000fe4000f8e02ff */
[----:B------:R-:W-:Y:S02]  /*9e80*/  IMAD.MOV R12, RZ, RZ, -R13 ;  /* 0x000000ffff0c7224 */ /* 0x000fe400078e0a0d */
[----:B------:R-:W-:-:S04]  /*9e90*/  IMAD.WIDE.U32 R10, R2, UR4, R10 ;  /* 0x00000004020a7c25 */ /* 0x000fc8000f8e000a */
[----:B------:R-:W-:Y:S01]  /*9ea0*/  IMAD R9, R18, R12, R9 ;  /* 0x0000000c12097224 */ /* 0x000fe200078e0209 */
[----:B------:R-:W-:Y:S01]  /*9eb0*/  IADD3 R10, P0, R13, R10, RZ ;  /* 0x0000000a0d0a7210 */ /* 0x000fe20007f1e0ff */
        /* <DEDUP_REMOVED lines=8> */
[----:B------:R-:W-:Y:S01]  /*9f40*/  LEA.HI R12, R0, R0, RZ, 0x1 ;  /* 0x00000000000c7211 */ /* 0x000fe200078f08ff */
[----:B------:R-:W-:Y:S02]  /*9f50*/  ULDC.64 UR4, c[0x0][0xca8] ;  /* 0x00032a0000047ab9 */ /* 0x000fe40000000a00 */
[----:B------:R-:W-:Y:S01]  /*9f60*/  IMAD.IADD R9, R11, 0x1, R9 ;  /* 0x000000010b097824 */ /* 0x000fe200078e0209 */
[----:B------:R-:W-:Y:S01]  /*9f70*/  LEA R16, P0, R10, UR4, 0x2 ;  /* 0x000000040a107c11 */ /* 0x000fe2000f8010ff */
[----:B------:R-:W-:Y:S01]  /*9f80*/  ULDC UR4, c[0x0][0xb88] ;  /* 0x0002e20000047ab9 */ /* 0x000fe20000000800 */
[----:B------:R-:W-:Y:S02]  /*9f90*/  LOP3.LUT R11, R12, 0xfffffe, RZ, 0xc0, !PT ;  /* 0x00fffffe0c0b7812 */ /* 0x000fe400078ec0ff */
[----:B------:R-:W-:Y:S01]  /*9fa0*/  LEA.HI.X R17, R10, UR5, R9, 0x2, P0 ;  /* 0x000000050a117c11 */ /* 0x000fe200080f1409 */
[----:B------:R-:W-:Y:S01]  /*9fb0*/  SHFL.IDX PT, R12, R16, 0x1, 0x1c1f ;  /* 0x003c1f00100c7f89 */ /* 0x000fe200000e0000 */
[----:B------:R-:W-:-:S02]  /*9fc0*/  IMAD R9, R14, 0x40, R153 ;  /* 0x000000400e097824 */ /* 0x000fc400078e0299 */
[----:B------:R-:W-:Y:S01]  /*9fd0*/  IMAD.IADD R15, R0, 0x1, -R11 ;  /* 0x00000001000f7824 */ /* 0x000fe200078e0a0b */
[----:B------:R-:W-:Y:S01]  /*9fe0*/  SHFL.IDX PT, R10, R16, RZ, 0x1c1f ;  /* 0x001c1fff100a7589 */ /* 0x000fe200000e0000 */
[----:B------:R-:W-:Y:S02]  /*9ff0*/  IMAD R14, R18, UR4, RZ ;  /* 0x00000004120e7c24 */ /* 0x000fe4000f8e02ff */
[----:B------:R-:W-:Y:S01]  /*a000*/  IMAD.U32 R15, R15, -0x100, RZ ;  /* 0xffffff000f0f7824 */ /* 0x000fe200078e00ff */
[----:B------:R-:W0:Y:S04]  /*a010*/  SHFL.IDX PT, R11, R17, RZ, 0x1c1f ;  /* 0x001c1fff110b7589 */ /* 0x000e2800000e0000 */
[----:B------:R-:W1:Y:S01]  /*a020*/  SHFL.IDX PT, R13, R17, 0x1, 0x1c1f ;  /* 0x003c1f00110d7f89 */ /* 0x000e6200000e0000 */
[----:B------:R-:W-:Y:S01]  /*a030*/  ISETP.NE.AND P0, PT, R152, R15, PT ;  /* 0x0000000f9800720c */ /* 0x000fe20003f05270 */
[----:B------:R-:W-:-:S03]  /*a040*/  VIADD R15, R9, 0x8 ;  /* 0x00000008090f7836 */ /* 0x000fc60000000000 */
[-C--:B------:R-:W-:Y:S02]  /*a050*/  ISETP.GE.OR P2, PT, R9, R14.reuse, P0 ;  /* 0x0000000e0900720c */ /* 0x080fe40000746670 */
[----:B------:R-:W-:-:S11]  /*a060*/  ISETP.GE.OR P0, PT, R15, R14, P0 ;  /* 0x0000000e0f00720c */ /* 0x000fd60000706670 */
[----:B0-----:R0:W-:Y:S04]  /*a070*/  @!P2 ST.E desc[UR10][R10.64], R5 ;  /* 0x000000050a00a985 */ /* 0x0011e8000c10190a */
[----:B-1----:R0:W-:Y:S02]  /*a080*/  @!P0 ST.E desc[UR10][R12.64], R4 ;  /* 0x000000040c008985 */ /* 0x0021e4000c10190a */
.L_x_3215:
[----:B------:R-:W1:Y:S01]  /*a090*/  S2R R14, SR_CTAID.X ;  /* 0x00000000000e7919 */ /* 0x000e620000002500 */
[----:B------:R-:W-:Y:S01]  /*a0a0*/  LEA.HI R19, R19, R22, RZ, 0x2 ;  /* 0x0000001613137211 */ /* 0x000fe200078f10ff */
[----:B------:R-:W2:Y:S01]  /*a0b0*/  S2UR UR7, SR_CTAID.Z ;  /* 0x00000000000779c3 */ /* 0x000ea20000002700 */
[----:B0-----:R-:W-:Y:S01]  /*a0c0*/  SHF.R.S32.HI R5, RZ, 0x1f, R7 ;  /* 0x0000001fff057819 */ /* 0x001fe20000011407 */
[----:B------:R-:W-:Y:S01]  /*a0d0*/  ULDC.64 UR8, c[0x0][0xc38] ;  /* 0x00030e0000087ab9 */ /* 0x000fe20000000a00 */
[----:B------:R-:W-:Y:S01]  /*a0e0*/  LOP3.LUT R19, R19, 0xfffffffc, RZ, 0xc0, !PT ;  /* 0xfffffffc13137812 */ /* 0x000fe200078ec0ff */
[----:B------:R-:W-:Y:S01]  /*a0f0*/  UIMAD UR6, UR6, UR8, URZ ;  /* 0x00000008060672a4 */ /* 0x000fe2000f8e023f */
[----:B------:R-:W-:Y:S01]  /*a100*/  LEA.HI R5, R5, R154, RZ, 0x3 ;  /* 0x0000009a05057211 */ /* 0x000fe200078f18ff */
[----:B------:R-:W-:Y:S01]  /*a110*/  BSSY B0, `(.L_x_3216) ;  /* 0x0000103000007945 */ /* 0x000fe20003800000 */
[----:B------:R-:W-:Y:S01]  /*a120*/  R2UR UR10, R156 ;  /* 0x000000009c0a72ca */ /* 0x000fe200000e0000 */
[----:B------:R-:W-:Y:S01]  /*a130*/  IMAD.IADD R19, R22, 0x1, -R19 ;  /* 0x0000000116137824 */ /* 0x000fe200078e0a13 */
[----:B------:R-:W0:Y:S01]  /*a140*/  LDC.64 R12, c[0x0][0xc40] ;  /* 0x00031000ff0c7b82 */ /* 0x000e220000000a00 */
[----:B------:R-:W-:-:S02]  /*a150*/  LOP3.LUT R5, R5, 0xfffffff8, RZ, 0xc0, !PT ;  /* 0xfffffff805057812 */ /* 0x000fc400078ec0ff */
[----:B------:R-:W-:Y:S02]  /*a160*/  LEA.HI R155, R155, R8, RZ, 0x5 ;  /* 0x000000089b9b7211 */ /* 0x000fe400078f28ff */
[----:B------:R-:W-:Y:S01]  /*a170*/  LEA.HI R4, R19, R19, RZ, 0x1 ;  /* 0x0000001313047211 */ /* 0x000fe200078f08ff */
[----:B------:R-:W-:Y:S01]  /*a180*/  IMAD.IADD R154, R154, 0x1, -R5 ;  /* 0x000000019a9a7824 */ /* 0x000fe200078e0a05 */
[----:B------:R-:W-:Y:S01]  /*a190*/  SHF.R.S32.HI R155, RZ, 0x5, R155 ;  /* 0x00000005ff9b7819 */ /* 0x000fe2000001149b */
[----:B------:R-:W3:Y:S01]  /*a1a0*/  @P1 LDC R16, c[0x0][0xcec] ;  /* 0x00033b00ff101b82 */ /* 0x000ee20000000800 */
[----:B------:R-:W-:Y:S02]  /*a1b0*/  LOP3.LUT R4, R4, 0x1ffffffe, RZ, 0xc0, !PT ;  /* 0x1ffffffe04047812 */ /* 0x000fe400078ec0ff */
[----:B------:R-:W-:Y:S01]  /*a1c0*/  UIMAD.WIDE.U32 UR4, UR10, UR8, URZ ;  /* 0x000000080a0472a5 */ /* 0x000fe2000f8e003f */
[----:B------:R-:W-:Y:S01]  /*a1d0*/  IMAD R155, R155, 0x10, R154 ;  /* 0x000000109b9b7824 */ /* 0x000fe200078e029a */
[----:B------:R-:W-:Y:S01]  /*a1e0*/  UIMAD UR6, UR10, UR9, UR6 ;  /* 0x000000090a0672a4 */ /* 0x000fe2000f8e0206 */
[----:B------:R-:W-:Y:S01]  /*a1f0*/  IMAD.IADD R4, R19, 0x1, -R4 ;  /* 0x0000000113047824 */ /* 0x000fe200078e0a04 */
[----:B--2---:R-:W-:Y:S01]  /*a200*/  USHF.R.S32.HI UR8, URZ, 0x1f, UR7 ;  /* 0x0000001f3f087899 */ /* 0x004fe20008011407 */
[----:B------:R-:W2:Y:S01]  /*a210*/  @P1 LDC R17, c[0x0][0xcf0] ;  /* 0x00033c00ff111b82 */ /* 0x000ea20000000800 */
[----:B------:R-:W-:Y:S01]  /*a220*/  UIADD3 UR6, UR5, UR6, URZ ;  /* 0x0000000605067290 */ /* 0x000fe2000fffe03f */
[----:B------:R-:W-:-:S02]  /*a230*/  IMAD R9, R4, 0x8, R155 ;  /* 0x0000000804097824 */ /* 0x000fc400078e029b */
[----:B------:R-:W-:Y:S02]  /*a240*/  IMAD.U32 R5, RZ, RZ, UR5 ;  /* 0x00000005ff057e24 */ /* 0x000fe4000f8e00ff */
[----:B-1----:R-:W-:Y:S02]  /*a250*/  IMAD R15, R14, 0x40, R9 ;  /* 0x000000400e0f7824 */ /* 0x002fe400078e0209 */
[----:B------:R-:W-:Y:S01]  /*a260*/  IMAD.U32 R4, RZ, RZ, UR4 ;  /* 0x00000004ff047e24 */ /* 0x000fe2000f8e00ff */
[----:B------:R-:W-:Y:S01]  /*a270*/  ULDC.64 UR4, c[0x0][0xc48] ;  /* 0x0003120000047ab9 */ /* 0x000fe20000000a00 */
[----:B------:R-:W-:Y:S02]  /*a280*/  IMAD.U32 R5, RZ, RZ, UR6 ;  /* 0x00000006ff057e24 */ /* 0x000fe4000f8e00ff */
[----:B0-----:R-:W-:Y:S02]  /*a290*/  IMAD R10, R12, UR8, RZ ;  /* 0x000000080c0a7c24 */ /* 0x001fe4000f8e02ff */
[----:B------:R-:W-:-:S02]  /*a2a0*/  IMAD.MOV.U32 R9, RZ, RZ, R15 ;  /* 0x000000ffff097224 */ /* 0x000fc400078e000f */
[----:B---3--:R-:W-:-:S04]  /*a2b0*/  @P1 IMAD.HI.U32 R16, R15, R16, RZ ;  /* 0x000000100f101227 */ /* 0x008fc800078e00ff */
[----:B------:R-:W-:Y:S02]  /*a2c0*/  IMAD R11, R13, UR7, R10 ;  /* 0x000000070d0b7c24 */ /* 0x000fe4000f8e020a */
[----:B------:R-:W-:Y:S01]  /*a2d0*/  IMAD.WIDE.U32 R4, R12, UR7, R4 ;  /* 0x000000070c047c25 */ /* 0x000fe2000f8e0004 */
[----:B--2---:R-:W-:-:S03]  /*a2e0*/  @P1 SHF.R.U32.HI R9, RZ, R17, R16 ;  /* 0x00000011ff091219 */ /* 0x004fc60000011610 */
[----:B------:R-:W-:Y:S02]  /*a2f0*/  IMAD R3, R3, UR4, RZ ;  /* 0x0000000403037c24 */ /* 0x000fe4000f8e02ff */
[----:B------:R-:W-:Y:S01]  /*a300*/  IMAD.IADD R5, R5, 0x1, R11 ;  /* 0x0000000105057824 */ /* 0x000fe200078e020b */
[--C-:B------:R-:W-:Y:S01]  /*a310*/  SHF.R.S32.HI R10, RZ, 0x1f, R9.reuse ;  /* 0x0000001fff0a7819 */ /* 0x100fe20000011409 */
[----:B------:R-:W-:Y:S02]  /*a320*/  IMAD.MOV R13, RZ, RZ, -R9 ;  /* 0x000000ffff0d7224 */ /* 0x000fe400078e0a09 */
[C---:B------:R-:W-:Y:S02]  /*a330*/  IMAD R11, R2.reuse, UR5, R3 ;  /* 0x00000005020b7c24 */ /* 0x040fe4000f8e0203 */
[----:B------:R-:W-:Y:S01]  /*a340*/  IMAD.WIDE.U32 R2, R2, UR4, R4 ;  /* 0x0000000402027c25 */ /* 0x000fe2000f8e0004 */
[----:B------:R-:W-:-:S03]  /*a350*/  ULDC.64 UR4, c[0x0][0xc30] ;  /* 0x00030c0000047ab9 */ /* 0x000fc60000000a00 */
[----:B------:R-:W-:Y:S02]  /*a360*/  IMAD R5, R6, R13, R15 ;  /* 0x0000000d06057224 */ /* 0x000fe400078e020f */
[----:B------:R-:W-:Y:S02]  /*a370*/  IMAD R10, R10, UR4, RZ ;  /* 0x000000040a0a7c24 */ /* 0x000fe4000f8e02ff */
[----:B------:R-:W-:Y:S01]  /*a380*/  IMAD.IADD R3, R3, 0x1, R11 ;  /* 0x0000000103037824 */ /* 0x000fe200078e020b */
[----:B------:R-:W-:Y:S01]  /*a390*/  SHF.R.S32.HI R4, RZ, 0x1f, R5 ;  /* 0x0000001fff047819 */ /* 0x000fe20000011405 */
[C---:B------:R-:W-:Y:S02]  /*a3a0*/  IMAD R11, R9.reuse, UR5, R10 ;  /* 0x00000005090b7c24 */ /* 0x040fe4000f8e020a */
[----:B------:R-:W-:Y:S01]  /*a3b0*/  IMAD.WIDE.U32 R2, R9, UR4, R2 ;  /* 0x0000000409027c25 */ /* 0x000fe2000f8e0002 */
[----:B------:R-:W-:-:S03]  /*a3c0*/  ULDC.64 UR4, c[0x0][0xc28] ;  /* 0x00030a0000047ab9 */ /* 0x000fc60000000a00 */
[----:B------:R-:W-:Y:S02]  /*a3d0*/  IMAD R4, R4, UR4, RZ ;  /* 0x0000000404047c24 */ /* 0x000fe4000f8e02ff */
[----:B------:R-:W-:Y:S02]  /*a3e0*/  IMAD.IADD R3, R3, 0x1, R11 ;  /* 0x0000000103037824 */ /* 0x000fe400078e020b */
[C---:B------:R-:W-:Y:S02]  /*a3f0*/  IMAD R9, R5.reuse, UR5, R4 ;  /* 0x0000000505097c24 */ /* 0x040fe4000f8e0204 */
[----:B------:R-:W-:Y:S01]  /*a400*/  IMAD.WIDE.U32 R2, R5, UR4, R2 ;  /* 0x0000000405027c25 */ /* 0x000fe2000f8e0002 */
[----:B------:R-:W-:-:S03]  /*a410*/  ULDC.64 UR4, c[0x0][0xc00] ;  /* 0x0003000000047ab9 */ /* 0x000fc60000000a00 */
[----:B------:R-:W-:Y:S01]  /*a420*/  IMAD.IADD R5, R3, 0x1, R9 ;  /* 0x0000000103057824 */ /* 0x000fe200078e0209 */
[----:B------:R-:W-:Y:S02]  /*a430*/  LEA.HI R9, R0, R0, RZ, 0x1 ;  /* 0x0000000000097211 */ /* 0x000fe400078f08ff */
[----:B------:R-:W-:Y:S01]  /*a440*/  LEA R4, P0, R2, UR4, 0x2 ;  /* 0x0000000402047c11 */ /* 0x000fe2000f8010ff */
[----:B------:R-:W-:Y:S01]  /*a450*/  ULDC UR4, c[0x0][0xb88] ;  /* 0x0002e20000047ab9 */ /* 0x000fe20000000800 */
[----:B------:R-:W-:Y:S01]  /*a460*/  LOP3.LUT R11, R9, 0xfffffe, RZ, 0xc0, !PT ;  /* 0x00fffffe090b7812 */ /* 0x000fe200078ec0ff */
[----:B------:R-:W-:Y:S01]  /*a470*/  IMAD R6, R6, UR4, RZ ;  /* 0x0000000406067c24 */ /* 0x000fe2000f8e02ff */
[----:B------:R-:W-:Y:S01]  /*a480*/  LOP3.LUT R9, R7, 0x7ffffffc, RZ, 0xc0, !PT ;  /* 0x7ffffffc07097812 */ /* 0x000fe200078ec0ff */
[----:B------:R-:W-:Y:S01]  /*a490*/  IMAD R7, R14, 0x40, R155 ;  /* 0x000000400e077824 */ /* 0x000fe200078e029b */
[----:B------:R-:W-:Y:S01]  /*a4a0*/  LEA.HI.X R5, R2, UR5, R5, 0x2, P0 ;  /* 0x0000000502057c11 */ /* 0x000fe200080f1405 */
[----:B------:R-:W-:Y:S01]  /*a4b0*/  IMAD.IADD R11, R0, 0x1, -R11 ;  /* 0x00000001000b7824 */ /* 0x000fe200078e0a0b */
[----:B------:R0:W1:Y:S01]  /*a4c0*/  SHFL.IDX PT, R2, R4, RZ, 0x1c1f ;  /* 0x001c1fff04027589 */ /* 0x00006200000e0000 */
[----:B------:R-:W-:Y:S01]  /*a4d0*/  IMAD.IADD R0, R8, 0x1, -R9 ;  /* 0x0000000108007824 */ /* 0x000fe200078e0a09 */
[----:B------:R-:W-:-:S02]  /*a4e0*/  ISETP.GE.AND P0, PT, R7, R6, PT ;  /* 0x000000060700720c */ /* 0x000fc40003f06270 */
[----:B------:R0:W2:Y:S01]  /*a4f0*/  SHFL.IDX PT, R3, R5, RZ, 0x1c1f ;  /* 0x001c1fff05037589 */ /* 0x0000a200000e0000 */
[----:B------:R-:W-:-:S04]  /*a500*/  IMAD R0, R11, 0x80, R0 ;  /* 0x000000800b007824 */ /* 0x000fc800078e0200 */
[----:B------:R-:W-:-:S06]  /*a510*/  IMAD.SHL.U32 R0, R0, 0x2, RZ ;  /* 0x0000000200007824 */ /* 0x000fcc00078e00ff */
[----:B0-----:R-:W-:Y:S05]  /*a520*/  @P0 BRA `(.L_x_3217) ;  /* 0x0000000c00040947 */ /* 0x001fea0003800000 */
        /* <DEDUP_REMOVED lines=14> */
[----:B------:R-:W-:Y:S01]  /*a610*/  ULDC.64 UR6, c[0x0][0x208] ;  /* 0x0000820000067ab9 */ /* 0x000fe20000000a00 */
[C---:B------:R-:W-:Y:S01]  /*a620*/  VIADD R20, R0.reuse, 0x40 ;  /* 0x0000004000147836 */ /* 0x040fe20000000000 */
[C---:B------:R-:W-:Y:S01]  /*a630*/  @!P2 LEA.HI R8, R0.reuse, R0, RZ, 0x1 ;  /* 0x000000000008a211 */ /* 0x040fe200078f08ff */
[C---:B------:R-:W-:Y:S01]  /*a640*/  VIADD R21, R0.reuse, 0x48 ;  /* 0x0000004800157836 */ /* 0x040fe20000000000 */
[----:B------:R-:W-:Y:S01]  /*a650*/  @!P3 LEA.HI R10, R9, R9, RZ, 0x1 ;  /* 0x00000009090ab211 */ /* 0x000fe200078f08ff */
[C---:B------:R-:W-:Y:S01]  /*a660*/  VIADD R22, R0.reuse, 0x50 ;  /* 0x0000005000167836 */ /* 0x040fe20000000000 */
[----:B------:R-:W-:Y:S01]  /*a670*/  @!P4 LEA.HI R12, R11, R11, RZ, 0x1 ;  /* 0x0000000b0b0cc211 */ /* 0x000fe200078f08ff */
[----:B------:R-:W-:Y:S01]  /*a680*/  VIADD R23, R0, 0x58 ;  /* 0x0000005800177836 */ /* 0x000fe20000000000 */
[----:B------:R-:W-:-:S02]  /*a690*/  @!P5 LEA.HI R14, R13, R13, RZ, 0x1 ;  /* 0x0000000d0d0ed211 */ /* 0x000fc400078f08ff */
[----:B------:R-:W-:Y:S02]  /*a6a0*/  @!P2 LOP3.LUT R9, R8, 0xfffffffe, RZ, 0xc0, !PT ;  /* 0xfffffffe0809a812 */ /* 0x000fe400078ec0ff */
[----:B------:R-:W-:Y:S02]  /*a6b0*/  @!P3 LOP3.LUT R11, R10, 0xfffffffe, RZ, 0xc0, !PT ;  /* 0xfffffffe0a0bb812 */ /* 0x000fe400078ec0ff */
[----:B------:R-:W-:Y:S01]  /*a6c0*/  @!P4 LOP3.LUT R13, R12, 0xfffffffe, RZ, 0xc0, !PT ;  /* 0xfffffffe0c0dc812 */ /* 0x000fe200078ec0ff */
[--C-:B-12---:R-:W-:Y:S01]  /*a6d0*/  @!P2 IMAD.WIDE R8, R9, 0x4, R2.reuse ;  /* 0x000000040908a825 */ /* 0x106fe200078e0202 */
[----:B------:R-:W-:Y:S02]  /*a6e0*/  @!P5 LOP3.LUT R15, R14, 0xfffffffe, RZ, 0xc0, !PT ;  /* 0xfffffffe0e0fd812 */ /* 0x000fe400078ec0ff */
[----:B------:R-:W-:Y:S01]  /*a6f0*/  ISETP.GE.AND P6, PT, R22, UR4, PT ;  /* 0x0000000416007c0c */ /* 0x000fe2000bfc6270 */
[----:B------:R-:W-:Y:S01]  /*a700*/  @!P3 IMAD.WIDE R10, R11, 0x4, R2 ;  /* 0x000000040b0ab825 */ /* 0x000fe200078e0202 */
[----:B------:R0:W-:Y:S01]  /*a710*/  @!P2 ST.E.64 desc[UR6][R8.64], R24 ;  /* 0x000000180800a985 */ /* 0x0001e2000c101b06 */
[----:B------:R-:W-:-:S02]  /*a720*/  ISETP.GE.AND P2, PT, R18, UR4, PT ;  /* 0x0000000412007c0c */ /* 0x000fc4000bf46270 */
        /* <DEDUP_REMOVED lines=8> */
[----:B------:R-:W-:Y:S01]  /*a7b0*/  ISETP.GE.AND P5, PT, R21, UR4, PT ;  /* 0x0000000415007c0c */ /* 0x000fe2000bfa6270 */
[----:B0-----:R-:W-:Y:S01]  /*a7c0*/  VIADD R24, R0, 0x60 ;  /* 0x0000006000187836 */ /* 0x001fe20000000000 */
[----:B------:R-:W-:-:S02]  /*a7d0*/  @!P1 LEA.HI R17, R17, R17, RZ, 0x1 ;  /* 0x0000001111119211 */ /* 0x000fc400078f08ff */
[----:B------:R-:W-:Y:S02]  /*a7e0*/  @!P0 LOP3.LUT R9, R16, 0xfffffffe, RZ, 0xc0, !PT ;  /* 0xfffffffe10098812 */ /* 0x000fe400078ec0ff */
        /* <DEDUP_REMOVED lines=13> */
[----:B---3--:R-:W-:Y:S01]  /*a8c0*/  @!P4 LOP3.LUT R15, R20, 0xfffffffe, RZ, 0xc0, !PT ;  /* 0xfffffffe140fc812 */ /* 0x008fe200078ec0ff */
[----:B------:R-:W-:Y:S01]  /*a8d0*/  VIADD R20, R0, 0x78 ;  /* 0x0000007800147836 */ /* 0x000fe20000000000 */
[----:B------:R-:W-:Y:S02]  /*a8e0*/  @!P5 LOP3.LUT R21, R21, 0xfffffffe, RZ, 0xc0, !PT ;  /* 0xfffffffe1515d812 */ /* 0x000fe400078ec0ff */
[----:B------:R-:W-:Y:S01]  /*a8f0*/  @!P6 LOP3.LUT R17, R22, 0xfffffffe, RZ, 0xc0, !PT ;  /* 0xfffffffe1611e812 */ /* 0x000fe200078ec0ff */
        /* <DEDUP_REMOVED lines=41> */
[----:B----4-:R-:W-:Y:S01]  /*ab90*/  @!P3 LOP3.LUT R17, R22, 0xfffffffe, RZ, 0xc0, !PT ;  /* 0xfffffffe1611b812 */ /* 0x010fe200078ec0ff */
        /* <DEDUP_REMOVED lines=37> */
[----:B---3--:R-:W-:Y:S01]  /*adf0*/  @!P4 LOP3.LUT R15, R20, 0xfffffffe, RZ, 0xc0, !PT ;  /* 0xfffffffe140fc812 */ /* 0x008fe200078ec0ff */
[----:B------:R-:W-:Y:S01]  /*ae00*/  @!P2 ST.E.64 desc[UR6][R12.64], R104 ;  /* 0x000000680c00a985 */ /* 0x000fe2000c101b06 */
[----:B------:R-:W-:Y:S01]  /*ae10*/  @!P5 LOP3.LUT R21, R21, 0xfffffffe, RZ, 0xc0, !PT ;  /* 0xfffffffe1515d812 */ /* 0x000fe200078ec0ff */
[----:B------:R-:W-:Y:S01]  /*ae20*/  VIADD R20, R0, 0xd8 ;  /* 0x000000d800147836 */ /* 0x000fe20000000000 */
[----:B----4-:R-:W-:-:S02]  /*ae30*/  @!P6 LOP3.LUT R17, R22, 0xfffffffe, RZ, 0xc0, !PT ;  /* 0xfffffffe1611e812 */ /* 0x010fc400078ec0ff */
        /* <DEDUP_REMOVED lines=31> */
[----:B---3--:R-:W-:Y:S01]  /*b030*/  @!P4 LOP3.LUT R17, R12, 0xfffffffe, RZ, 0xc0, !PT ;  /* 0xfffffffe0c11c812 */ /* 0x008fe200078ec0ff */
        /* <DEDUP_REMOVED lines=16> */
.L_x_3217:
[----:B------:R-:W-:Y:S05]  /*b140*/  BSYNC B0 ;  /* 0x0000000000007941 */ /* 0x000fea0003800000 */
.L_x_3216:
[----:B------:R-:W-:Y:S01]  /*b150*/  VIADD R7, R7, 0x8 ;  /* 0x0000000807077836 */ /* 0x000fe20000000000 */
[----:B0-2---:R0:W2:Y:S04]  /*b160*/  SHFL.IDX PT, R3, R5, 0x1, 0x1c1f ;  /* 0x003c1f0005037f89 */ /* 0x0050a800000e0000 */
[----:B------:R-:W-:Y:S01]  /*b170*/  ISETP.GE.AND P0, PT, R7, R6, PT ;  /* 0x000000060700720c */ /* 0x000fe20003f06270 */
[----:B-1----:R0:W1:-:S12]  /*b180*/  SHFL.IDX PT, R2, R4, 0x1, 0x1c1f ;  /* 0x003c1f0004027f89 */ /* 0x00205800000e0000 */
        /* <DEDUP_REMOVED lines=14> */
[----:B------:R-:W-:-:S02]  /*b270*/  VIADD R14, R0, 0x38 ;  /* 0x00000038000e7836 */ /* 0x000fc40000000000 */
[C---:B------:R-:W-:Y:S01]  /*b280*/  VIADD R15, R0.reuse, 0x40 ;  /* 0x00000040000f7836 */ /* 0x040fe20000000000 */
[C---:B------:R-:W-:Y:S01]  /*b290*/  @!P0 LEA.HI R4, R0.reuse, R0, RZ, 0x1 ;  /* 0x0000000000048211 */ /* 0x040fe200078f08ff */
[C---:B------:R-:W-:Y:S01]  /*b2a0*/  VIADD R16, R0.reuse, 0x48 ;  /* 0x0000004800107836 */ /* 0x040fe20000000000 */
[----:B------:R-:W-:Y:S01]  /*b2b0*/  @!P1 LEA.HI R6, R5, R5, RZ, 0x1 ;  /* 0x0000000505069211 */ /* 0x000fe200078f08ff */
[C---:B------:R-:W-:Y:S01]  /*b2c0*/  VIADD R18, R0.reuse, 0x50 ;  /* 0x0000005000127836 */ /* 0x040fe20000000000 */
[----:B------:R-:W-:Y:S01]  /*b2d0*/  @!P2 LEA.HI R8, R7, R7, RZ, 0x1 ;  /* 0x000000070708a211 */ /* 0x000fe200078f08ff */
[----:B------:R-:W-:Y:S01]  /*b2e0*/  VIADD R19, R0, 0x58 ;  /* 0x0000005800137836 */ /* 0x000fe20000000000 */
[----:B------:R-:W-:Y:S01]  /*b2f0*/  @!P0 LOP3.LUT R5, R4, 0xfffffffe, RZ, 0xc0, !PT ;  /* 0xfffffffe04058812 */ /* 0x000fe200078ec0ff */
[----:B------:R-:W-:Y:S01]  /*b300*/  VIADD R20, R0, 0x80 ;  /* 0x0000008000147836 */ /* 0x000fe20000000000 */
        /* <DEDUP_REMOVED lines=87> */
[----:B------:R-:W-:Y:S01]  /*b880*/  @!P1 ST.E.64 desc[UR6][R10.64], R86 ;  /* 0x000000560a009985 */ /* 0x000fe2000c101b06 */
[----:B------:R-:W-:Y:S02]  /*b890*/  @!P5 LEA.HI R19, R19, R19, RZ, 0x1 ;  /* 0x000000131313d211 */ /* 0x000fe400078f08ff */
[----:B------:R-:W-:Y:S01]  /*b8a0*/  VIADD R15, R0, 0xa0 ;  /* 0x000000a0000f7836 */ /* 0x000fe20000000000 */
[----:B------:R-:W-:Y:S01]  /*b8b0*/  @!P0 ST.E.64 desc[UR6][R12.64], R90 ;  /* 0x0000005a0c008985 */ /* 0x000fe2000c101b06 */
[----:B------:R-:W-:Y:S01]  /*b8c0*/  ISETP.GE.AND P0, PT, R14, UR4, PT ;  /* 0x000000040e007c0c */ /* 0x000fe2000bf06270 */
[----:B------:R-:W-:Y:S01]  /*b8d0*/  VIADD R17, R0, 0xb0 ;  /* 0x000000b000117836 */ /* 0x000fe20000000000 */
[----:B0-----:R-:W-:Y:S01]  /*b8e0*/  @!P6 LOP3.LUT R5, R18, 0xfffffffe, RZ, 0xc0, !PT ;  /* 0xfffffffe1205e812 */ /* 0x001fe200078ec0ff */
[----:B------:R-:W-:Y:S01]  /*b8f0*/  VIADD R18, R0, 0xc0 ;  /* 0x000000c000127836 */ /* 0x000fe20000000000 */
[----:B------:R-:W-:-:S02]  /*b900*/  ISETP.GE.AND P4, PT, R15, UR4, PT ;  /* 0x000000040f007c0c */ /* 0x000fc4000bf86270 */
[----:B------:R-:W-:Y:S01]  /*b910*/  ISETP.GE.AND P2, PT, R17, UR4, PT ;  /* 0x0000000411007c0c */ /* 0x000fe2000bf46270 */
[--C-:B------:R-:W-:Y:S01]  /*b920*/  @!P6 IMAD.WIDE R4, R5, 0x4, R2.reuse ;  /* 0x000000040504e825 */ /* 0x100fe200078e0202 */
[----:B------:R-:W-:Y:S02]  /*b930*/  ISETP.GE.AND P1, PT, R20, UR4, PT ;  /* 0x0000000414007c0c */ /* 0x000fe4000bf26270 */
[----:B-1----:R-:W-:Y:S01]  /*b940*/  @!P5 LOP3.LUT R7, R19, 0xfffffffe, RZ, 0xc0, !PT ;  /* 0xfffffffe1307d812 */ /* 0x002fe200078ec0ff */
[----:B------:R-:W-:Y:S01]  /*b950*/  VIADD R19, R0, 0xc8 ;  /* 0x000000c800137836 */ /* 0x000fe20000000000 */
[----:B------:R0:W-:Y:S01]  /*b960*/  @!P6 ST.E.64 desc[UR6][R4.64], R94 ;  /* 0x0000005e0400e985 */ /* 0x0001e2000c101b06 */
[----:B------:R-:W-:Y:S02]  /*b970*/  @!P0 LEA.HI R14, R14, R14, RZ, 0x1 ;  /* 0x0000000e0e0e8211 */ /* 0x000fe400078f08ff */
[----:B------:R-:W-:Y:S01]  /*b980*/  @!P5 IMAD.WIDE R6, R7, 0x4, R2 ;  /* 0x000000040706d825 */ /* 0x000fe200078e0202 */
[----:B------:R-:W-:-:S02]  /*b990*/  @!P3 LEA.HI R16, R16, R16, RZ, 0x1 ;  /* 0x000000101010b211 */ /* 0x000fc400078f08ff */
[----:B--2---:R-:W-:Y:S01]  /*b9a0*/  @!P0 LOP3.LUT R9, R14, 0xfffffffe, RZ, 0xc0, !PT ;  /* 0xfffffffe0e098812 */ /* 0x004fe200078ec0ff */
[----:B------:R-:W-:Y:S01]  /*b9b0*/  VIADD R14, R0, 0xd0 ;  /* 0x000000d0000e7836 */ /* 0x000fe20000000000 */
[----:B------:R-:W-:Y:S01]  /*b9c0*/  @!P4 LEA.HI R15, R15, R15, RZ, 0x1 ;  /* 0x0000000f0f0fc211 */ /* 0x000fe200078f08ff */
[----:B------:R1:W-:Y:S01]  /*b9d0*/  @!P5 ST.E.64 desc[UR6][R6.64], R98 ;  /* 0x000000620600d985 */ /* 0x0003e2000c101b06 */
[----:B------:R-:W-:Y:S02]  /*b9e0*/  ISETP.GE.AND P5, PT, R18, UR4, PT ;  /* 0x0000000412007c0c */ /* 0x000fe4000bfa6270 */
[----:B------:R-:W-:Y:S01]  /*b9f0*/  @!P2 LEA.HI R17, R17, R17, RZ, 0x1 ;  /* 0x000000111111a211 */ /* 0x000fe200078f08ff */
[----:B0-----:R-:W-:Y:S01]  /*ba00*/  @!P0 IMAD.WIDE R4, R9, 0x4, R2 ;  /* 0x0000000409048825 */ /* 0x001fe200078e0202 */
[----:B------:R-:W-:Y:S02]  /*ba10*/  @!P1 LEA.HI R20, R20, R20, RZ, 0x1 ;  /* 0x0000001414149211 */ /* 0x000fe400078f08ff */
[----:B------:R-:W-:-:S02]  /*ba20*/  @!P4 LOP3.LUT R15, R15, 0xfffffffe, RZ, 0xc0, !PT ;  /* 0xfffffffe0f0fc812 */ /* 0x000fc400078ec0ff */
[----:B------:R-:W-:Y:S01]  /*ba30*/  @!P3 LOP3.LUT R11, R16, 0xfffffffe, RZ, 0xc0, !PT ;  /* 0xfffffffe100bb812 */ /* 0x000fe200078ec0ff */
[----:B------:R0:W-:Y:S01]  /*ba40*/  @!P0 ST.E.64 desc[UR6][R4.64], R102 ;  /* 0x0000006604008985 */ /* 0x0001e2000c101b06 */
[----:B------:R-:W-:Y:S01]  /*ba50*/  @!P2 LOP3.LUT R17, R17, 0xfffffffe, RZ, 0xc0, !PT ;  /* 0xfffffffe1111a812 */ /* 0x000fe200078ec0ff */
[----:B------:R-:W-:Y:S01]  /*ba60*/  VIADD R16, R0, 0xe0 ;  /* 0x000000e000107836 */ /* 0x000fe20000000000 */
[----:B------:R-:W-:Y:S01]  /*ba70*/  ISETP.GE.AND P6, PT, R19, UR4, PT ;  /* 0x0000000413007c0c */ /* 0x000fe2000bfc6270 */
[--C-:B-1----:R-:W-:Y:S01]  /*ba80*/  @!P4 IMAD.WIDE R6, R15, 0x4, R2.reuse ;  /* 0x000000040f06c825 */ /* 0x102fe200078e0202 */
[----:B------:R-:W-:Y:S02]  /*ba90*/  @!P1 LOP3.LUT R13, R20, 0xfffffffe, RZ, 0xc0, !PT ;  /* 0xfffffffe140d9812 */ /* 0x000fe400078ec0ff */
[----:B------:R-:W-:Y:S01]  /*baa0*/  ISETP.GE.AND P0, PT, R14, UR4, PT ;  /* 0x000000040e007c0c */ /* 0x000fe2000bf06270 */
[----:B------:R-:W-:Y:S01]  /*bab0*/  @!P3 IMAD.WIDE R8, R11, 0x4, R2 ;  /* 0x000000040b08b825 */ /* 0x000fe200078e0202 */
[----:B------:R1:W-:Y:S01]  /*bac0*/  @!P4 ST.E.64 desc[UR6][R6.64], R106 ;  /* 0x0000006a0600c985 */ /* 0x0003e2000c101b06 */
[----:B------:R-:W-:-:S02]  /*bad0*/  @!P5 LEA.HI R18, R18, R18, RZ, 0x1 ;  /* 0x000000121212d211 */ /* 0x000fc400078f08ff */
[--C-:B------:R-:W-:Y:S01]  /*bae0*/  @!P2 IMAD.WIDE R10, R17, 0x4, R2.reuse ;  /* 0x00000004110aa825 */ /* 0x100fe200078e0202 */
[----:B------:R2:W-:Y:S01]  /*baf0*/  @!P3 ST.E.64 desc[UR6][R8.64], R110 ;  /* 0x0000006e0800b985 */ /* 0x0005e2000c101b06 */
[----:B0-----:R-:W-:Y:S02]  /*bb00*/  @!P5 LOP3.LUT R5, R18, 0xfffffffe, RZ, 0xc0, !PT ;  /* 0xfffffffe1205d812 */ /* 0x001fe400078ec0ff */
[--C-:B------:R-:W-:Y:S01]  /*bb10*/  @!P1 IMAD.WIDE R12, R13, 0x4, R2.reuse ;  /* 0x000000040d0c9825 */ /* 0x100fe200078e0202 */
[----:B------:R-:W-:Y:S01]  /*bb20*/  @!P2 ST.E.64 desc[UR6][R10.64], R114 ;  /* 0x000000720a00a985 */ /* 0x000fe2000c101b06 */
[----:B------:R-:W-:Y:S02]  /*bb30*/  ISETP.GE.AND P2, PT, R16, UR4, PT ;  /* 0x0000000410007c0c */ /* 0x000fe4000bf46270 */
[C---:B------:R-:W-:Y:S01]  /*bb40*/  VIADD R15, R0.reuse, 0xd8 ;  /* 0x000000d8000f7836 */ /* 0x040fe20000000000 */
[----:B------:R-:W-:Y:S01]  /*bb50*/  @!P1 ST.E.64 desc[UR6][R12.64], R118 ;  /* 0x000000760c009985 */ /* 0x000fe2000c101b06 */
[C---:B------:R-:W-:Y:S01]  /*bb60*/  VIADD R17, R0.reuse, 0xe8 ;  /* 0x000000e800117836 */ /* 0x040fe20000000000 */
[----:B------:R-:W-:Y:S01]  /*bb70*/  @!P6 LEA.HI R19, R19, R19, RZ, 0x1 ;  /* 0x000000131313e211 */ /* 0x000fe200078f08ff */
[----:B------:R-:W-:Y:S01]  /*bb80*/  VIADD R20, R0, 0xf0 ;  /* 0x000000f000147836 */ /* 0x000fe20000000000 */
[----:B------:R-:W-:Y:S01]  /*bb90*/  ISETP.GE.AND P1, PT, R15, UR4, PT ;  /* 0x000000040f007c0c */ /* 0x000fe2000bf26270 */
[----:B------:R-:W-:Y:S01]  /*bba0*/  @!P5 IMAD.WIDE R4, R5, 0x4, R2 ;  /* 0x000000040504d825 */ /* 0x000fe200078e0202 */
[----:B------:R-:W-:-:S02]  /*bbb0*/  ISETP.GE.AND P3, PT, R17, UR4, PT ;  /* 0x0000000411007c0c */ /* 0x000fc4000bf66270 */
[----:B------:R-:W-:Y:S01]  /*bbc0*/  ISETP.GE.AND P4, PT, R20, UR4, PT ;  /* 0x0000000414007c0c */ /* 0x000fe2000bf86270 */
[----:B------:R-:W-:Y:S01]  /*bbd0*/  VIADD R0, R0, 0xf8 ;  /* 0x000000f800007836 */ /* 0x000fe20000000000 */
[----:B------:R-:W-:Y:S01]  /*bbe0*/  @!P0 LEA.HI R14, R14, R14, RZ, 0x1 ;  /* 0x0000000e0e0e8211 */ /* 0x000fe200078f08ff */
[----:B------:R0:W-:Y:S01]  /*bbf0*/  @!P5 ST.E.64 desc[UR6][R4.64], R122 ;  /* 0x0000007a0400d985 */ /* 0x0001e2000c101b06 */
[----:B-1----:R-:W-:Y:S02]  /*bc00*/  @!P6 LOP3.LUT R7, R19, 0xfffffffe, RZ, 0xc0, !PT ;  /* 0xfffffffe1307e812 */ /* 0x002fe400078ec0ff */
[----:B--2---:R-:W-:Y:S02]  /*bc10*/  @!P0 LOP3.LUT R9, R14, 0xfffffffe, RZ, 0xc0, !PT ;  /* 0xfffffffe0e098812 */ /* 0x004fe400078ec0ff */
[----:B------:R-:W-:Y:S01]  /*bc20*/  @!P2 LEA.HI R16, R16, R16, RZ, 0x1 ;  /* 0x000000101010a211 */ /* 0x000fe200078f08ff */
[----:B------:R-:W-:Y:S01]  /*bc30*/  @!P6 IMAD.WIDE R6, R7, 0x4, R2 ;  /* 0x000000040706e825 */ /* 0x000fe200078e0202 */
[----:B------:R-:W-:-:S02]  /*bc40*/  @!P1 LEA.HI R15, R15, R15, RZ, 0x1 ;  /* 0x0000000f0f0f9211 */ /* 0x000fc400078f08ff */
[----:B------:R-:W-:Y:S02]  /*bc50*/  @!P3 LEA.HI R17, R17, R17, RZ, 0x1 ;  /* 0x000000111111b211 */ /* 0x000fe400078f08ff */
[----:B------:R1:W-:Y:S01]  /*bc60*/  @!P6 ST.E.64 desc[UR6][R6.64], R126 ;  /* 0x0000007e0600e985 */ /* 0x0003e2000c101b06 */
[----:B------:R-:W-:Y:S01]  /*bc70*/  @!P4 LEA.HI R20, R20, R20, RZ, 0x1 ;  /* 0x000000141414c211 */ /* 0x000fe200078f08ff */
[----:B0-----:R-:W-:Y:S01]  /*bc80*/  @!P0 IMAD.WIDE R4, R9, 0x4, R2 ;  /* 0x0000000409048825 */ /* 0x001fe200078e0202 */
[----:B------:R-:W-:Y:S02]  /*bc90*/  @!P1 LOP3.LUT R15, R15, 0xfffffffe, RZ, 0xc0, !PT ;  /* 0xfffffffe0f0f9812 */ /* 0x000fe400078ec0ff */
[----:B------:R-:W-:Y:S02]  /*bca0*/  @!P2 LOP3.LUT R11, R16, 0xfffffffe, RZ, 0xc0, !PT ;  /* 0xfffffffe100ba812 */ /* 0x000fe400078ec0ff */
[----:B------:R0:W-:Y:S01]  /*bcb0*/  @!P0 ST.E.64 desc[UR6][R4.64], R130 ;  /* 0x0000008204008985 */ /* 0x0001e2000c101b06 */
[----:B------:R-:W-:-:S02]  /*bcc0*/  ISETP.GE.AND P0, PT, R0, UR4, PT ;  /* 0x0000000400007c0c */ /* 0x000fc4000bf06270 */
[----:B------:R-:W-:Y:S01]  /*bcd0*/  @!P3 LOP3.LUT R17, R17, 0xfffffffe, RZ, 0xc0, !PT ;  /* 0xfffffffe1111b812 */ /* 0x000fe200078ec0ff */
[----:B------:R-:W-:Y:S01]  /*bce0*/  @!P2 IMAD.WIDE R8, R11, 0x4, R2 ;  /* 0x000000040b08a825 */ /* 0x000fe200078e0202 */
[----:B------:R-:W-:-:S03]  /*bcf0*/  @!P4 LOP3.LUT R13, R20, 0xfffffffe, RZ, 0xc0, !PT ;  /* 0xfffffffe140dc812 */ /* 0x000fc600078ec0ff */
[----:B-1----:R-:W-:-:S04]  /*bd00*/  @!P1 IMAD.WIDE R6, R15, 0x4, R2 ;  /* 0x000000040f069825 */ /* 0x002fc800078e0202 */
[--C-:B------:R-:W-:Y:S01]  /*bd10*/  @!P3 IMAD.WIDE R10, R17, 0x4, R2.reuse ;  /* 0x00000004110ab825 */ /* 0x100fe200078e0202 */
[----:B------:R0:W-:Y:S03]  /*bd20*/  @!P1 ST.E.64 desc[UR6][R6.64], R134 ;  /* 0x0000008606009985 */ /* 0x0001e6000c101b06 */
[----:B------:R-:W-:Y:S01]  /*bd30*/  @!P4 IMAD.WIDE R12, R13, 0x4, R2 ;  /* 0x000000040d0cc825 */ /* 0x000fe200078e0202 */
[----:B------:R0:W-:Y:S04]  /*bd40*/  @!P2 ST.E.64 desc[UR6][R8.64], R138 ;  /* 0x0000008a0800a985 */ /* 0x0001e8000c101b06 */
[----:B------:R0:W-:Y:S04]  /*bd50*/  @!P3 ST.E.64 desc[UR6][R10.64], R142 ;  /* 0x0000008e0a00b985 */ /* 0x0001e8000c101b06 */
[----:B------:R0:W-:Y:S01]  /*bd60*/  @!P4 ST.E.64 desc[UR6][R12.64], R146 ;  /* 0x000000920c00c985 */ /* 0x0001e2000c101b06 */
[----:B------:R-:W-:Y:S05]  /*bd70*/  @P0 BRA `(.L_x_3186) ;  /* 0x0000005800f00947 */ /* 0x000fea0003800000 */
[----:B------:R-:W-:Y:S01]  /*bd80*/  LEA.HI R0, R0, R0, RZ, 0x1 ;  /* 0x0000000000007211 */ /* 0x000fe200078f08ff */
[----:B------:R-:W-:-:S03]  /*bd90*/  ULDC.64 UR4, c[0x0][0x208] ;  /* 0x0000820000047ab9 */ /* 0x000fc60000000a00 */
[----:B0-----:R-:W-:-:S05]  /*bda0*/  LOP3.LUT R5, R0, 0xfffffffe, RZ, 0xc0, !PT ;  /* 0xfffffffe00057812 */ /* 0x001fca00078ec0ff */
[----:B------:R-:W-:-:S05]  /*bdb0*/  IMAD.WIDE R2, R5, 0x4, R2 ;  /* 0x0000000405027825 */ /* 0x000fca00078e0202 */
[----:B------:R0:W-:Y:S01]  /*bdc0*/  ST.E.64 desc[UR4][R2.64], R150 ;  /* 0x0000009602007985 */ /* 0x0001e2000c101b04 */
[----:B------:R-:W-:Y:S05]  /*bdd0*/  BRA `(.L_x_3186) ;  /* 0x0000005800d87947 */ /* 0x000fea0003800000 */
.L_x_3214:
        /* <DEDUP_REMOVED lines=12> */
[----:B------:R-:W2:Y:S01]  /*bea0*/  LDL R4, [R1] ;  /* 0x0000000001047983 */ /* 0x000ea20000100800 */
[----:B------:R-:W-:Y:S01]  /*beb0*/  ISETP.NE.AND P0, PT, R6, 0x1, PT ;  /* 0x000000010600780c */ /* 0x000fe20003f05270 */
[----:B------:R-:W-:Y:S01]  /*bec0*/  S2UR UR7, SR_CTAID.Z ;  /* 0x00000000000779c3 */ /* 0x000fe20000002700 */
[----:B------:R-:W-:Y:S01]  /*bed0*/  ULDC.64 UR8, c[0x0][0xcd0] ;  /* 0x0003340000087ab9 */ /* 0x000fe20000000a00 */
[----:B------:R-:W-:Y:S01]  /*bee0*/  IMAD.MOV.U32 R5, RZ, RZ, R0 ;  /* 0x000000ffff057224 */ /* 0x000fe200078e0000 */
[----:B------:R-:W-:-:S05]  /*bef0*/  ULDC.64 UR12, c[0x0][0x208] ;  /* 0x00008200000c7ab9 */ /* 0x000fca0000000a00 */
[----:B------:R-:W0:Y:S08]  /*bf00*/  LDC.64 R10, c[0x0][0xcd8] ;  /* 0x00033600ff0a7b82 */ /* 0x000e300000000a00 */
[----:B------:R-:W1:Y:S08]  /*bf10*/  @P0 LDC R7, c[0x0][0xcec] ;  /* 0x00033b00ff070b82 */ /* 0x000e700000000800 */
[----:B------:R-:W3:Y:S08]  /*bf20*/  @P0 LDC R9, c[0x0][0xcf0] ;  /* 0x00033c00ff090b82 */ /* 0x000ef00000000800 */
[----:B------:R-:W4:Y:S08]  /*bf30*/  S2UR UR10, SR_CTAID.Y ;  /* 0x00000000000a79c3 */ /* 0x000f300000002600 */
[----:B------:R-:W4:Y:S01]  /*bf40*/  LDC R8, c[0x0][0xd50] ;  /* 0x00035400ff087b82 */ /* 0x000f220000000800 */
[----:B--2---:R-:W-:Y:S01]  /*bf50*/  R2UR UR11, R4 ;  /* 0x00000000040b72ca */ /* 0x004fe200000e0000 */
[----:B-1----:R-:W-:-:S05]  /*bf60*/  @P0 IMAD.HI.U32 R4, R0, R7, RZ ;  /* 0x0000000700040227 */ /* 0x002fca00078e00ff */
[----:B---3--:R-:W-:-:S07]  /*bf70*/  @P0 SHF.R.U32.HI R5, RZ, R9, R4 ;  /* 0x00000009ff050219 */ /* 0x008fce0000011604 */
[----:B------:R-:W-:Y:S02]  /*bf80*/  USHF.R.S32.HI UR6, URZ, 0x1f, UR11 ;  /* 0x0000001f3f067899 */ /* 0x000fe4000801140b */
[----:B------:R-:W-:Y:S01]  /*bf90*/  IMAD R7, RZ, RZ, -UR11 ;  /* 0x8000000bff077e24 */ /* 0x000fe2000f8e02ff */
[----:B------:R-:W-:Y:S02]  /*bfa0*/  UIMAD.WIDE.U32 UR4, UR11, UR8, URZ ;  /* 0x000000080b0472a5 */ /* 0x000fe4000f8e003f */
[----:B------:R-:W-:Y:S01]  /*bfb0*/  UIMAD UR6, UR6, UR8, URZ ;  /* 0x00000008060672a4 */ /* 0x000fe2000f8e023f */
[----:B----4-:R-:W-:Y:S01]  /*bfc0*/  IMAD R9, R8, R7, UR10 ;  /* 0x0000000a08097e24 */ /* 0x010fe2000f8e0207 */
[----:B------:R-:W-:Y:S01]  /*bfd0*/  USHF.R.S32.HI UR8, URZ, 0x1f, UR7 ;  /* 0x0000001f3f087899 */ /* 0x000fe20008011407 */
[----:B------:R-:W-:Y:S01]  /*bfe0*/  IMAD.MOV R7, RZ, RZ, -R5 ;  /* 0x000000ffff077224 */ /* 0x000fe200078e0a05 */
[----:B------:R-:W-:Y:S01]  /*bff0*/  UIMAD UR6, UR11, UR9, UR6 ;  /* 0x000000090b0672a4 */ /* 0x000fe2000f8e0206 */
[----:B------:R-:W-:Y:S01]  /*c000*/  IMAD.U32 R3, RZ, RZ, UR5 ;  /* 0x00000005ff037e24 */ /* 0x000fe2000f8e00ff */
[----:B------:R-:W-:Y:S01]  /*c010*/  SHF.R.S32.HI R4, RZ, 0x1f, R9 ;  /* 0x0000001fff047819 */ /* 0x000fe20000011409 */
[----:B------:R-:W-:Y:S01]  /*c020*/  IMAD.U32 R2, RZ, RZ, UR4 ;  /* 0x00000004ff027e24 */ /* 0x000fe2000f8e00ff */
[----:B------:R-:W-:Y:S01]  /*c030*/  UIADD3 UR6, UR5, UR6, URZ ;  /* 0x0000000605067290 */ /* 0x000fe2000fffe03f */
[----:B0-----:R-:W-:-:S02]  /*c040*/  IMAD R12, R10, UR8, RZ ;  /* 0x000000080a0c7c24 */ /* 0x001fc4000f8e02ff */
[----:B------:R-:W-:Y:S01]  /*c050*/  ULDC.64 UR4, c[0x0][0xce0] ;  /* 0x0003380000047ab9 */ /* 0x000fe20000000a00 */
[----:B------:R-:W-:Y:S02]  /*c060*/  IMAD R7, R6, R7, R0 ;  /* 0x0000000706077224 */ /* 0x000fe400078e0200 */
[----:B------:R-:W-:Y:S02]  /*c070*/  IMAD.U32 R3, RZ, RZ, UR6 ;  /* 0x00000006ff037e24 */ /* 0x000fe4000f8e00ff */
[----:B------:R-:W-:Y:S01]  /*c080*/  IMAD R11, R11, UR7, R12 ;  /* 0x000000070b0b7c24 */ /* 0x000fe2000f8e020c */
[----:B------:R-:W-:Y:S01]  /*c090*/  SHF.R.S32.HI R0, RZ, 0x1f, R7 ;  /* 0x0000001fff007819 */ /* 0x000fe20000011407 */
[----:B------:R-:W-:-:S04]  /*c0a0*/  IMAD.WIDE.U32 R2, R10, UR7, R2 ;  /* 0x000000070a027c25 */ /* 0x000fc8000f8e0002 */
[----:B------:R-:W-:Y:S02]  /*c0b0*/  IMAD.IADD R3, R11, 0x1, R3 ;  /* 0x000000010b037824 */ /* 0x000fe400078e0203 */
[----:B------:R-:W-:Y:S02]  /*c0c0*/  IMAD R4, R4, UR4, RZ ;  /* 0x0000000404047c24 */ /* 0x000fe4000f8e02ff */
[----:B------:R-:W-:-:S04]  /*c0d0*/  IMAD.WIDE.U32 R2, R9, UR4, R2 ;  /* 0x0000000409027c25 */ /* 0x000fc8000f8e0002 */
[----:B------:R-:W-:Y:S01]  /*c0e0*/  IMAD R4, R9, UR5, R4 ;  /* 0x0000000509047c24 */ /* 0x000fe2000f8e0204 */
[----:B------:R-:W-:Y:S01]  /*c0f0*/  SHF.R.S32.HI R9, RZ, 0x1f, R5 ;  /* 0x0000001fff097819 */ /* 0x000fe20000011405 */
[----:B------:R-:W-:Y:S01]  /*c100*/  ULDC.64 UR4, c[0x0][0xcc8] ;  /* 0x0003320000047ab9 */ /* 0x000fe20000000a00 */
[----:B------:R-:W-:Y:S01]  /*c110*/  IADD3 R2, P0, R5, R2, RZ ;  /* 0x0000000205027210 */ /* 0x000fe20007f1e0ff */
[----:B------:R-:W-:-:S03]  /*c120*/  IMAD R0, R0, UR4, RZ ;  /* 0x0000000400007c24 */ /* 0x000fc6000f8e02ff */
[----:B------:R-:W-:Y:S01]  /*c130*/  IADD3.X R3, R9, R3, R4, P0, !PT ;  /* 0x0000000309037210 */ /* 0x000fe200007fe404 */
[C---:B------:R-:W-:Y:S02]  /*c140*/  IMAD R5, R7.reuse, UR5, R0 ;  /* 0x0000000507057c24 */ /* 0x040fe4000f8e0200 */
[----:B------:R-:W-:Y:S01]  /*c150*/  IMAD.WIDE.U32 R2, R7, UR4, R2 ;  /* 0x0000000407027c25 */ /* 0x000fe2000f8e0002 */
[----:B------:R-:W-:-:S03]  /*c160*/  ULDC.64 UR4, c[0x0][0xca8] ;  /* 0x00032a0000047ab9 */ /* 0x000fc60000000a00 */
[----:B------:R-:W-:Y:S01]  /*c170*/  IMAD.IADD R3, R3, 0x1, R5 ;  /* 0x0000000103037824 */ /* 0x000fe200078e0205 */
[----:B------:R-:W-:-:S04]  /*c180*/  LEA R4, P0, R2, UR4, 0x2 ;  /* 0x0000000402047c11 */ /* 0x000fc8000f8010ff */
[----:B------:R-:W-:Y:S01]  /*c190*/  LEA.HI.X R5, R2, UR5, R3, 0x2, P0 ;  /* 0x0000000502057c11 */ /* 0x000fe200080f1403 */
[----:B------:R-:W-:-:S05]  /*c1a0*/  IMAD.MOV.U32 R3, RZ, RZ, -0x800000 ;  /* 0xff800000ff037424 */ /* 0x000fca00078e00ff */
[----:B------:R4:W-:Y:S01]  /*c1b0*/  STG.E desc[UR12][R4.64], R3 ;  /* 0x0000000304007986 */ /* 0x0009e2000c10190c */
[----:B------:R-:W-:Y:S05]  /*c1c0*/  BRA `(.L_x_3186) ;  /* 0x0000005400dc7947 */ /* 0x000fea0003800000 */
.L_x_3184:
[----:B------:R-:W-:-:S08]  /*c1d0*/  NOP ;  /* 0x0000000000007918 */ /* 0x000fd00000000000 */
[----:B0-----:R-:W0:-:S00]  /*c1e0*/  USETMAXREG.DEALLOC.CTAPOOL 0x18 ;  /* 0x00000018000079c8 */ /* 0x001e0000080e0500 */
[----:B0-----:R-:W-:-:S06]  /*c1f0*/  LOP3.LUT R0, R0, 0x3, RZ, 0xc0, !PT ;  /* 0x0000000300007812 */ /* 0x001fcc00078ec0ff */
[----:B------:R-:W0:Y:S01]  /*c200*/  S2UR UR6, SR_CTAID.Y ;  /* 0x00000000000679c3 */ /* 0x000e220000002600 */
[----:B------:R-:W1:Y:S07]  /*c210*/  SHFL.IDX PT, R0, R0, RZ, 0x1f ;  /* 0x00001fff00007589 */ /* 0x000e6e00000e0000 */
[----:B------:R-:W2:Y:S01]  /*c220*/  S2UR UR44, SR_CTAID.Z ;  /* 0x00000000002c79c3 */ /* 0x000ea20000002700 */
[----:B-1----:R-:W-:-:S13]  /*c230*/  ISETP.NE.AND P0, PT, R0, RZ, PT ;  /* 0x000000ff0000720c */ /* 0x002fda0003f05270 */
[----:B0-2---:R-:W-:Y:S05]  /*c240*/  @!P0 BRA `(.L_x_3218) ;  /* 0x0000000000288947 */ /* 0x005fea0003800000 */
        /* <DEDUP_REMOVED lines=10> */
.L_x_3218:
[----:B------:R-:W-:Y:S01]  /*c2f0*/  ULDC UR7, c[0x0][0xd50] ;  /* 0x0003540000077ab9 */ /* 0x000fe20000000800 */
[----:B------:R-:W-:Y:S01]  /*c300*/  UMOV UR36, UR6 ;  /* 0x0000000600247c82 */ /* 0x000fe20008000000 */
[----:B------:R-:W-:-:S11]  /*c310*/  UISETP.NE.AND UP0, UPT, UR7, 0x1, UPT ;  /* 0x000000010700788c */ /* 0x000fd6000bf05270 */
[----:B------:R-:W-:Y:S01]  /*c320*/  @UP0 ULDC UR4, c[0x0][0xd54] ;  /* 0x0003550000040ab9 */ /* 0x000fe20000000800 */
[----:B------:R-:W-:Y:S01]  /*c330*/  @UP0 ULDC UR8, c[0x0][0xd58] ;  /* 0x0003560000080ab9 */ /* 0x000fe20000000800 */
[----:B------:R-:W-:-:S04]  /*c340*/  UIMAD.WIDE.U32 UR4, UR6, UR4, URZ ;  /* 0x00000004060472a5 */ /* 0x000fc8000f8e003f */
[----:B------:R-:W-:-:S12]  /*c350*/  @UP0 USHF.R.U32.HI UR36, URZ, UR8, UR5 ;  /* 0x000000083f240299 */ /* 0x000fd80008011605 */
.L_x_3219:
[----:B------:R-:W-:Y:S01]  /*c360*/  ISETP.LE.AND P0, PT, RZ, UR44, PT ;  /* 0x0000002cff007c0c */ /* 0x000fe2000bf03270 */
        /* <DEDUP_REMOVED lines=8> */
[----:B------:R-:W-:Y:S02]  /*c3f0*/  UISETP.NE.U32.AND UP0, UPT, UR6, URZ, UPT ;  /* 0x0000003f0600728c */ /* 0x000fe4000bf05070 */
[----:B------:R-:W-:Y:S02]  /*c400*/  ULOP3.LUT UR43, UR4, 0xffff, URZ, 0xc0, !UPT ;  /* 0x0000ffff042b7892 */ /* 0x000fe4000f8ec03f */
[----:B------:R-:W-:Y:S01]  /*c410*/  UISETP.NE.AND.EX UP0, UPT, UR7, URZ, UPT, UP0 ;  /* 0x0000003f0700728c */ /* 0x000fe2000bf05300 */
[----:B------:R-:W-:Y:S01]  /*c420*/  ULDC UR6, c[0x0][0x2f0] ;  /* 0x0000bc0000067ab9 */ /* 0x000fe20000000800 */
[----:B------:R-:W-:Y:S02]  /*c430*/  UMOV UR41, URZ ;  /* 0x0000003f00297c82 */ /* 0x000fe40008000000 */
        /* <DEDUP_REMOVED lines=8> */
[----:B------:R-:W-:Y:S08]  /*c4c0*/  @!P0 BRA `(.L_x_3221) ;  /* 0x0000000000908947 */ /* 0x000ff00003800000 */
[----:B------:R-:W-:-:S03]  /*c4d0*/  USHF.R.U32.HI UR6, URZ, 0x10, UR4 ;  /* 0x000000103f067899 */ /* 0x000fc60008011604 */
[----:B------:R-:W-:Y:S01]  /*c4e0*/  UMOV UR4, URZ ;  /* 0x0000003f00047c82 */ /* 0x000fe20008000000 */
[----:B------:R-:W-:-:S11]  /*c4f0*/  UISETP.NE.AND UP0, UPT, UR6, URZ, UPT ;  /* 0x0000003f0600728c */ /* 0x000fd6000bf05270 */
[----:B------:R-:W-:Y:S02]  /*c500*/  @!UP0 ULDC UR6, c[0x0][0xae8] ;  /* 0x0002ba0000068ab9 */ /* 0x000fe40000000800 */
[----:B------:R-:W-:Y:S01]  /*c510*/  IMAD.U32 R4, RZ, RZ, UR6 ;  /* 0x00000006ff047e24 */ /* 0x000fe2000f8e00ff */
[----:B------:R-:W-:-:S04]  /*c520*/  UIADD3 UR7, UR40, -0x1, UR6 ;  /* 0xffffffff28077890 */ /* 0x000fc8000fffe006 */
[-C--:B------:R-:W-:Y:S02]  /*c530*/  IABS R2, R4.reuse ;  /* 0x0000000400027213 */ /* 0x080fe40000000000 */
[----:B------:R-:W-:Y:S01]  /*c540*/  IABS R5, R4 ;  /* 0x0000000400057213 */ /* 0x000fe20000000000 */
[----:B------:R-:W-:Y:S01]  /*c550*/  IMAD.U32 R4, RZ, RZ, UR7 ;  /* 0x00000007ff047e24 */ /* 0x000fe2000f8e00ff */
[----:B------:R-:W-:Y:S01]  /*c560*/  R2UR UR11, R2 ;  /* 0x00000000020b72ca */ /* 0x000fe200000e0000 */
[----:B------:R-:W-:Y:S02]  /*c570*/  ULOP3.LUT UR7, UR7, UR6, URZ, 0x3c, !UPT ;  /* 0x0000000607077292 */ /* 0x000fe4000f8e3c3f */
[----:B------:R-:W-:-:S10]  /*c580*/  IMAD.MOV R5, RZ, RZ, -R5 ;  /* 0x000000ffff057224 */ /* 0x000fd400078e0a05 */
[----:B------:R-:W0:Y:S08]  /*c590*/  I2F.RP R2, UR11 ;  /* 0x0000000b00027d06 */ /* 0x000e300008209400 */
[----:B0-----:R-:W0:Y:S02]  /*c5a0*/  MUFU.RCP R2, R2 ;  /* 0x0000000200027308 */ /* 0x001e240000001000 */
[----:B0-----:R-:W-:Y:S01]  /*c5b0*/  VIADD R3, R2, 0xffffffe ;  /* 0x0ffffffe02037836 */ /* 0x001fe20000000000 */
[----:B------:R-:W-:Y:S01]  /*c5c0*/  IABS R2, R4 ;  /* 0x0000000400027213 */ /* 0x000fe20000000000 */
[----:B------:R-:W-:-:S03]  /*c5d0*/  IMAD.MOV.U32 R4, RZ, RZ, R5 ;  /* 0x000000ffff047224 */ /* 0x000fc600078e0005 */
[----:B------:R-:W-:Y:S01]  /*c5e0*/  R2UR UR9, R2 ;  /* 0x00000000020972ca */ /* 0x000fe200000e0000 */
[----:B------:R-:W0:Y:S01]  /*c5f0*/  F2I.FTZ.U32.TRUNC.NTZ R3, R3 ;  /* 0x0000000300037305 */ /* 0x000e22000021f000 */
[----:B------:R-:W-:Y:S02]  /*c600*/  R2UR UR10, R4 ;  /* 0x00000000040a72ca */ /* 0x000fe400000e0000 */
[----:B0-----:R-:W-:-:S13]  /*c610*/  R2UR UR5, R3 ;  /* 0x00000000030572ca */ /* 0x001fda00000e0000 */
[----:B------:R-:W-:-:S04]  /*c620*/  UIADD3 UR8, URZ, -UR5, URZ ;  /* 0x800000053f087290 */ /* 0x000fc8000fffe03f */
[----:B------:R-:W-:-:S04]  /*c630*/  UIMAD UR8, UR8, UR11, URZ ;  /* 0x0000000b080872a4 */ /* 0x000fc8000f8e023f */
[----:B------:R-:W-:-:S04]  /*c640*/  UIMAD.WIDE.U32 UR4, UR5, UR8, UR4 ;  /* 0x00000008050472a5 */ /* 0x000fc8000f8e0004 */
[----:B------:R-:W-:-:S04]  /*c650*/  UIMAD.WIDE.U32 UR4, UR5, UR9, URZ ;  /* 0x00000009050472a5 */ /* 0x000fc8000f8e003f */
[----:B------:R-:W-:-:S04]  /*c660*/  UIMAD UR4, UR5, UR10, UR9 ;  /* 0x0000000a050472a4 */ /* 0x000fc8000f8e0209 */
[----:B------:R-:W-:-:S11]  /*c670*/  UISETP.GT.U32.AND UP1, UPT, UR11, UR4, UPT ;  /* 0x000000040b00728c */ /* 0x000fd6000bf24070 */
[----:B------:R-:W-:Y:S02]  /*c680*/  @!UP1 UIADD3 UR4, UR4, -UR11, URZ ;  /* 0x8000000b04049290 */ /* 0x000fe4000fffe03f */
[----:B------:R-:W-:Y:S02]  /*c690*/  @!UP1 UIADD3 UR5, UR5, 0x1, URZ ;  /* 0x0000000105059890 */ /* 0x000fe4000fffe03f */
[----:B------:R-:W-:Y:S02]  /*c6a0*/  UISETP.GE.U32.AND UP0, UPT, UR4, UR11, UPT ;  /* 0x0000000b0400728c */ /* 0x000fe4000bf06070 */
[----:B------:R-:W-:-:S09]  /*c6b0*/  UISETP.GE.AND UP1, UPT, UR7, URZ, UPT ;  /* 0x0000003f0700728c */ /* 0x000fd2000bf26270 */
[----:B------:R-:W-:Y:S02]  /*c6c0*/  @UP0 UIADD3 UR5, UR5, 0x1, URZ ;  /* 0x0000000105050890 */ /* 0x000fe4000fffe03f */
[----:B------:R-:W-:Y:S02]  /*c6d0*/  UISETP.NE.AND UP0, UPT, UR6, URZ, UPT ;  /* 0x0000003f0600728c */ /* 0x000fe4000bf05270 */
[----:B------:R-:W-:-:S09]  /*c6e0*/  @!UP1 UIADD3 UR5, -UR5, URZ, URZ ;  /* 0x0000003f05059290 */ /* 0x000fd2000fffe13f */
[----:B------:R-:W-:-:S07]  /*c6f0*/  @!UP0 ULOP3.LUT UR5, URZ, UR6, URZ, 0x33, !UPT ;  /* 0x000000063f058292 */ /* 0x000fce000f8e333f */
[----:B------:R-:W-:-:S05]  /*c700*/  UMOV UR41, UR5 ;  /* 0x0000000500297c82 */ /* 0x000fca0008000000 */
.L_x_3221:
[----:B------:R-:W-:Y:S01]  /*c710*/  UIMAD UR39, UR43, UR41, URZ ;  /* 0x000000292b2772a4 */ /* 0x000fe2000f8e023f */
[----:B------:R-:W-:Y:S02]  /*c720*/  IMAD.U32 R2, RZ, RZ, UR40 ;  /* 0x00000028ff027e24 */ /* 0x000fe4000f8e00ff */
[----:B------:R-:W-:Y:S02]  /*c730*/  IMAD.MOV.U32 R6, RZ, RZ, RZ ;  /* 0x000000ffff067224 */ /* 0x000fe400078e00ff */
[----:B------:R-:W-:Y:S02]  /*c740*/  IMAD.MOV.U32 R9, RZ, RZ, 0x1 ;  /* 0x00000001ff097424 */ /* 0x000fe400078e00ff */
[----:B------:R-:W-:-:S05]  /*c750*/  IMAD.U32 R3, RZ, RZ, UR39 ;  /* 0x00000027ff037e24 */ /* 0x000fca000f8e00ff */
[----:B------:R-:W-:-:S04]  /*c760*/  VIADDMNMX R19, R3, UR41, R2, PT ;  /* 0x0000002903137c46 */ /* 0x000fc8000b800102 */
[----:B------:R-:W-:Y:S01]  /*c770*/  ISETP.GT.AND P0, PT, R19, UR39, PT ;  /* 0x0000002713007c0c */ /* 0x000fe2000bf04270 */
        /* <DEDUP_REMOVED lines=25> */
.L_x_3222:
        /* <DEDUP_REMOVED lines=20> */
.L_x_3224:
        /* <DEDUP_REMOVED lines=15> */
.L_x_3223:
[----:B------:R-:W-:Y:S01]  /*cb40*/  ULDC.64 UR4, c[0x0][0xaf0] ;  /* 0x0002bc0000047ab9 */ /* 0x000fe20000000a00 */
[----:B------:R-:W-:Y:S01]  /*cb50*/  IMAD.U32 R18, RZ, RZ, UR44 ;  /* 0x0000002cff127e24 */ /* 0x000fe2000f8e00ff */
[----:B------:R-:W-:Y:S01]  /*cb60*/  UISETP.NE.U32.AND UP0, UPT, UR4, URZ, UPT ;  /* 0x0000003f0400728c */ /* 0x000fe2000bf05070 */
[----:B------:R-:W0:Y:S01]  /*cb70*/  LDC.64 R4, c[0x0][0x418] ;  /* 0x00010600ff047b82 */ /* 0x000e220000000a00 */
[----:B------:R-:W-:Y:S02]  /*cb80*/  ULDC.64 UR6, c[0x0][0x208] ;  /* 0x0000820000067ab9 */ /* 0x000fe40000000a00 */
[----:B------:R-:W-:-:S06]  /*cb90*/  UISETP.NE.AND.EX UP0, UPT, UR5, URZ, UPT, UP0 ;  /* 0x0000003f0500728c */ /* 0x000fcc000bf05300 */
[----:B------:R-:W-:-:S05]  /*cba0*/  PLOP3.LUT P0, PT, PT, PT, UP0, 0x80, 0x0 ;  /* 0x000000000000781c */ /* 0x000fca0003f0f008 */
[----:B------:R-:W-:Y:S02]  /*cbb0*/  @UP0 ULDC.64 UR4, c[0x0][0xaf0] ;  /* 0x0002bc0000040ab9 */ /* 0x000fe40000000a00 */
[----:B------:R-:W-:-:S06]  /*cbc0*/  @UP0 UIMAD.WIDE UR4, UR44, 0x4, UR4 ;  /* 0x000000042c0408a5 */ /* 0x000fcc000f8e0204 */
[----:B------:R-:W-:Y:S02]  /*cbd0*/  IMAD.U32 R2, RZ, RZ, UR4 ;  /* 0x00000004ff027e24 */ /* 0x000fe4000f8e00ff */
[----:B------:R-:W-:-:S05]  /*cbe0*/  IMAD.U32 R3, RZ, RZ, UR5 ;  /* 0x00000005ff037e24 */ /* 0x000fca000f8e00ff */
[----:B------:R-:W2:Y:S01]  /*cbf0*/  @P0 LDG.E R18, desc[UR6][R2.64] ;  /* 0x0000000602120981 */ /* 0x000ea2000c1e1900 */
[----:B0-----:R-:W-:Y:S01]  /*cc00*/  ISETP.NE.U32.AND P0, PT, R4, RZ, PT ;  /* 0x000000ff0400720c */ /* 0x001fe20003f05070 */
[----:B------:R-:W-:Y:S01]  /*cc10*/  UMOV UR4, 0xffffffff ;  /* 0xffffffff00047882 */ /* 0x000fe20000000000 */
[----:B------:R-:W-:Y:S01]  /*cc20*/  LOP3.LUT R17, R17, 0xfffffffe, RZ, 0xc0, !PT ;  /* 0xfffffffe11117812 */ /* 0x000fe200078ec0ff */
[----:B------:R-:W0:Y:S01]  /*cc30*/  S2R R16, SR_TID.X ;  /* 0x0000000000107919 */ /* 0x000e220000002100 */
[----:B------:R-:W-:Y:S01]  /*cc40*/  ISETP.NE.AND.EX P1, PT, R5, RZ, PT, P0 ;  /* 0x000000ff0500720c */ /* 0x000fe20003f25300 */
[----:B------:R-:W-:-:S12]  /*cc50*/  VIADD R0, R19, 0xffffffff ;  /* 0xffffffff13007836 */ /* 0x000fd80000000000 */
[----:B------:R-:W-:Y:S02]  /*cc60*/  @P1 LOP3.LUT R17, R17, 0x1, RZ, 0xfc, !PT ;  /* 0x0000000111111812 */ /* 0x000fe400078efcff */
[----:B0-----:R-:W-:-:S04]  /*cc70*/  SHF.R.U32.HI R6, RZ, 0x5, R16 ;  /* 0x00000005ff067819 */ /* 0x001fc80000011610 */
[----:B------:R-:W-:Y:S02]  /*cc80*/  LOP3.LUT R6, R6, 0x3, RZ, 0xc0, !PT ;  /* 0x0000000306067812 */ /* 0x000fe400078ec0ff */
[----:B--2---:R-:W-:Y:S02]  /*cc90*/  SHF.R.S32.HI R19, RZ, 0x1f, R18 ;  /* 0x0000001fff137819 */ /* 0x004fe40000011412 */
[----:B------:R-:W-:Y:S01]  /*cca0*/  SEL R16, R18, RZ, !P1 ;  /* 0x000000ff12107207 */ /* 0x000fe20004800000 */
[----:B------:R-:W-:Y:S06]  /*ccb0*/  BRA.DIV UR4, `(.L_x_3225) ;  /* 0x0000004e04a07947 */ /* 0x000fec000b800000 */
[----:B------:R0:W1:Y:S02]  /*ccc0*/  SHFL.IDX PT, R14, R6, RZ, 0x1f ;  /* 0x00001fff060e7589 */ /* 0x00006400000e0000 */
.L_x_3325:
[----:B------:R2:W-:Y:S01]  /*ccd0*/  STL [R1+0x8], R0 ;  /* 0x0000080001007387 */ /* 0x0005e20000100800 */
[----:B-1----:R-:W-:Y:S02]  /*cce0*/  ISETP.NE.AND P0, PT, R14, RZ, PT ;  /* 0x000000ff0e00720c */ /* 0x002fe40003f05270 */
[----:B------:R-:W-:Y:S02]  /*ccf0*/  PLOP3.LUT P2, PT, PT, PT, PT, 0x8, 0x0 ;  /* 0x000000000000781c */ /* 0x000fe40003f4e170 */
[----:B------:R-:W-:-:S11]  /*cd00*/  LOP3.LUT R17, R17, 0xfffffffd, RZ, 0xc0, !PT ;  /* 0xfffffffd11117812 */ /* 0x000fd600078ec0ff */
[----:B------:R-:W-:Y:S01]  /*cd10*/  @P2 LOP3.LUT R17, R17, 0x2, RZ, 0xfc, !PT ;  /* 0x0000000211112812 */ /* 0x000fe200078efcff */
[----:B--2---:R-:W-:Y:S06]  /*cd20*/  @P0 BRA `(.L_x_3226) ;  /* 0x0000000000ec0947 */ /* 0x004fec0003800000 */
[----:B------:R-:W-:-:S03]  /*cd30*/  UMOV UR4, 0xffffffff ;  /* 0xffffffff00047882 */ /* 0x000fc60000000000 */
[----:B------:R-:W-:Y:S05]  /*cd40*/  BRA.DIV UR4, `(.L_x_3227) ;  /* 0x0000004e049c7947 */ /* 0x000fea000b800000 */
[----:B------:R-:W-:-:S13]  /*cd50*/  ELECT P6, URZ, PT ;  /* 0x00000000003f782f */ /* 0x000fda00038c0000 */
.L_x_3328:
[----:B------:R-:W-:Y:S05]  /*cd60*/  @!P6 BRA `(.L_x_3226) ;  /* 0x0000000000dce947 */ /* 0x000fea0003800000 */
[----:B------:R-:W-:Y:S01]  /*cd70*/  IMAD.MOV.U32 R16, RZ, RZ, R18 ;  /* 0x000000ffff107224 */ /* 0x000fe200078e0012 */
[----:B------:R-:W-:Y:S06]  /*cd80*/  @!P1 BRA `(.L_x_3228) ;  /* 0x0000000000549947 */ /* 0x000fec0003800000 */
[----:B------:R-:W-:Y:S01]  /*cd90*/  IMAD.MOV.U32 R8, RZ, RZ, R0 ;  /* 0x000000ffff087224 */ /* 0x000fe200078e0000 */
[----:B------:R-:W-:Y:S01]  /*cda0*/  ULDC.64 UR4, c[0x0][0x428] ;  /* 0x00010a0000047ab9 */ /* 0x000fe20000000a00 */
[----:B------:R-:W1:Y:S01]  /*cdb0*/  LDC R0, c[0x0][0x43c] ;  /* 0x00010f00ff007b82 */ /* 0x000e620000000800 */
[----:B------:R-:W-:Y:S01]  /*cdc0*/  IMAD R7, R19, UR4, RZ ;  /* 0x0000000413077c24 */ /* 0x000fe2000f8e02ff */
[----:B------:R-:W-:Y:S01]  /*cdd0*/  ULDC.64 UR6, c[0x0][0x208] ;  /* 0x0000820000067ab9 */ /* 0x000fe20000000a00 */
[----:B0-----:R-:W-:Y:S02]  /*cde0*/  IMAD.MOV.U32 R6, RZ, RZ, R8 ;  /* 0x000000ffff067224 */ /* 0x001fe400078e0008 */
        /* <DEDUP_REMOVED lines=13> */
[----:B------:R-:W-:-:S05]  /*cec0*/  IMAD R8, R0, R3, R8 ;  /* 0x0000000300087224 */ /* 0x000fca00078e0208 */
[----:B------:R1:W-:Y:S02]  /*ced0*/  STL [R1+0x8], R8 ;  /* 0x0000080801007387 */ /* 0x0003e40000100800 */
.L_x_3228:
[----:B------:R-:W-:Y:S01]  /*cee0*/  IMAD.MOV.U32 R0, RZ, RZ, 0x1 ;  /* 0x00000001ff007424 */ /* 0x000fe200078e00ff */
[----:B-1----:R-:W1:Y:S04]  /*cef0*/  S2R R8, SR_TID.X ;  /* 0x0000000000087919 */ /* 0x002e680000002100 */
[----:B------:R-:W-:-:S04]  /*cf00*/  SHF.L.U32 R0, R0, 0x1f, RZ ;  /* 0x0000001f00007819 */ /* 0x000fc800000006ff */
[----:B------:R-:W2:Y:S01]  /*cf10*/  SYNCS.PHASECHK.TRANS64.TRYWAIT P0, [UR38+0x38840], R0 ;  /* 0x03884000ff0075a7 */ /* 0x000ea20008000166 */
[----:B-1----:R-:W-:-:S04]  /*cf20*/  LOP3.LUT R2, R8, 0x7f, RZ, 0xc0, !PT ;  /* 0x0000007f08027812 */ /* 0x002fc800078ec0ff */
[----:B------:R-:W-:Y:S01]  /*cf30*/  ISETP.NE.AND P1, PT, R2, RZ, PT ;  /* 0x000000ff0200720c */ /* 0x000fe20003f25270 */
[----:B--2---:R-:W-:-:S12]  /*cf40*/  @!P0 BRA `(.L_x_3229) ;  /* 0x0000004c003c8947 */ /* 0x004fd80003800000 */
.L_x_3329:
[----:B------:R-:W-:Y:S05]  /*cf50*/  @P1 BRA `(.L_x_3230) ;  /* 0x0000000000181947 */ /* 0x000fea0003800000 */
[----:B------:R-:W2:Y:S01]  /*cf60*/  S2R R2, SR_TID.X ;  /* 0x0000000000027919 */ /* 0x000ea20000002100 */
[----:B-1----:R-:W-:-:S04]  /*cf70*/  IMAD.MOV.U32 R0, RZ, RZ, 0x2000 ;  /* 0x00002000ff007424 */ /* 0x002fc800078e00ff */
[----:B------:R3:W-:Y:S01]  /*cf80*/  SYNCS.ARRIVE.TRANS64 RZ, [UR38+0x38830], R0 ;  /* 0x03883000ffff79a7 */ /* 0x0007e20008000026 */
[----:B--2---:R-:W-:-:S13]  /*cf90*/  LOP3.LUT P0, RZ, R2, 0x1f, RZ, 0xc0, !PT ;  /* 0x0000001f02ff7812 */ /* 0x004fda000780c0ff */
[----:B---3--:R-:W-:Y:S05]  /*cfa0*/  @!P0 BRA `(.L_x_3230) ;  /* 0x0000000000048947 */ /* 0x008fea0003800000 */
[----:B------:R-:W-:Y:S01]  /*cfb0*/  BPT.TRAP 0x1 ;  /* 0x000000040000795c */ /* 0x000fe20000300000 */
.L_x_3230:
[----:B-1----:R-:W2:Y:S01]  /*cfc0*/  LDL R0, [R1+0x8] ;  /* 0x0000080001007983 */ /* 0x002ea20000100800 */
[----:B------:R-:W-:Y:S01]  /*cfd0*/  ULDC.64 UR4, c[0x0][0x198] ;  /* 0x0000660000047ab9 */ /* 0x000fe20000000a00 */
[----:B-----5:R-:W-:Y:S01]  /*cfe0*/  R2UR UR13, R16 ;  /* 0x00000000100d72ca */ /* 0x020fe200000e0000 */
[----:B------:R-:W-:Y:S01]  /*cff0*/  UIADD3 UR4, UP0, UR4, 0x370, URZ ;  /* 0x0000037004047890 */ /* 0x000fe2000ff1e03f */
[----:B------:R-:W-:Y:S01]  /*d000*/  PLOP3.LUT P0, PT, PT, PT, PT, 0x80, 0x0 ;  /* 0x000000000000781c */ /* 0x000fe20003f0f070 */
[----:B------:R-:W-:Y:S01]  /*d010*/  UIADD3 UR8, UR38, 0x22400, URZ ;  /* 0x0002240026087890 */ /* 0x000fe2000fffe03f */
[----:B------:R-:W-:Y:S01]  /*d020*/  LOP3.LUT R17, R17, 0xfffffffd, RZ, 0xc0, !PT ;  /* 0xfffffffd11117812 */ /* 0x000fe200078ec0ff */
[----:B------:R-:W-:Y:S02]  /*d030*/  UIADD3 UR9, UR38, 0x38830, URZ ;  /* 0x0003883026097890 */ /* 0x000fe4000fffe03f */
[----:B------:R-:W-:Y:S01]  /*d040*/  UIADD3.X UR5, URZ, UR5, URZ, UP0, !UPT ;  /* 0x000000053f057290 */ /* 0x000fe200087fe43f */
[----:B------:R-:W-:Y:S01]  /*d050*/  UMOV UR6, 0x0 ;  /* 0x0000000000067882 */ /* 0x000fe20000000000 */
[----:B------:R-:W-:Y:S01]  /*d060*/  UMOV UR7, 0x14f00000 ;  /* 0x14f0000000077882 */ /* 0x000fe20000000000 */
[----:B------:R-:W-:Y:S01]  /*d070*/  UMOV UR10, URZ ;  /* 0x0000003f000a7c82 */ /* 0x000fe20008000000 */
[----:B------:R-:W-:-:S04]  /*d080*/  UMOV UR12, UR36 ;  /* 0x00000024000c7c82 */ /* 0x000fc80008000000 */
[----:B------:R-:W-:Y:S02]  /*d090*/  @P0 LOP3.LUT R17, R17, 0x2, RZ, 0xfc, !PT ;  /* 0x0000000211110812 */ /* 0x000fe400078efcff */
[----:B--2---:R-:W-:-:S13]  /*d0a0*/  R2UR UR11, R0 ;  /* 0x00000000000b72ca */ /* 0x004fda00000e0000 */
[----:B------:R-:W-:-:S09]  /*d0b0*/  USHF.L.U32 UR11, UR11, 0x6, URZ ;  /* 0x000000060b0b7899 */ /* 0x000fd2000800063f */
[----:B------:R1:W-:Y:S02]  /*d0c0*/  UTMALDG.4D [UR8], [UR4], desc[UR6] ;  /* 0x00000608040075b4 */ /* 0x0003e40008019000 */
[----:B-1----:R-:W-:Y:S01]  /*d0d0*/  NOP ;  /* 0x0000000000007918 */ /* 0x002fe20000000000 */
.L_x_3226:
[----:B------:R-:W-:Y:S05]  /*d0e0*/  WARPSYNC.ALL ;  /* 0x0000000000007948 */ /* 0x000fea0003800000 */
[----:B------:R-:W-:Y:S01]  /*d0f0*/  UIADD3 UR4, UR38, 0x20400, URZ ;  /* 0x0002040026047890 */ /* 0x000fe2000fffe03f */
[----:B------:R-:W-:Y:S01]  /*d100*/  BAR.SYNC.DEFER_BLOCKING 0x8, 0x100 ;  /* 0x0204000000007b1d */ /* 0x000fe20000010000 */
[----:B------:R-:W-:Y:S02]  /*d110*/  USHF.R.S32.HI UR42, URZ, 0x1f, UR36 ;  /* 0x0000001f3f2a7899 */ /* 0x000fe40008011424 */
[----:B------:R-:W-:Y:S02]  /*d120*/  ULOP3.LUT UP0, URZ, UR4, 0x3ff, URZ, 0xc0, !UPT ;  /* 0x000003ff043f7892 */ /* 0x000fe4000f80c03f */
[----:B------:R-:W-:-:S04]  /*d130*/  USHF.R.S32.HI UR45, URZ, 0x1f, UR44 ;  /* 0x0000001f3f2d7899 */ /* 0x000fc8000801142c */
        /* <DEDUP_REMOVED lines=18> */
.L_x_3231:
[----:B------:R-:W1:Y:S01]  /*d260*/  LDC R7, c[0x0][0x448] ;  /* 0x00011200ff077b82 */ /* 0x000e620000000800 */
[----:B------:R-:W2:Y:S01]  /*d270*/  S2R R13, SR_TID.X ;  /* 0x00000000000d7919 */ /* 0x000ea20000002100 */
[----:B------:R-:W-:Y:S02]  /*d280*/  ULDC.64 UR8, c[0x0][0x2d8] ;  /* 0x0000b60000087ab9 */ /* 0x000fe40000000a00 */
[----:B------:R-:W-:Y:S01]  /*d290*/  UIMAD UR6, UR42, UR8, URZ ;  /* 0x000000082a0672a4 */ /* 0x000fe2000f8e023f */
[----:B------:R-:W3:Y:S01]  /*d2a0*/  S2R R12, SR_CTAID.X ;  /* 0x00000000000c7919 */ /* 0x000ee20000002500 */
[----:B------:R-:W-:Y:S02]  /*d2b0*/  UIMAD.WIDE.U32 UR4, UR36, UR8, URZ ;  /* 0x00000008240472a5 */ /* 0x000fe4000f8e003f */
[----:B------:R-:W-:-:S03]  /*d2c0*/  UIMAD UR6, UR36, UR9, UR6 ;  /* 0x00000009240672a4 */ /* 0x000fc6000f8e0206 */
[----:B------:R-:W-:Y:S01]  /*d2d0*/  ULDC.64 UR8, c[0x0][0x2e0] ;  /* 0x0000b80000087ab9 */ /* 0x000fe20000000a00 */
[----:B------:R-:W-:Y:S02]  /*d2e0*/  UIADD3 UR5, UR5, UR6, URZ ;  /* 0x0000000605057290 */ /* 0x000fe4000fffe03f */
[----:B------:R-:W-:Y:S02]  /*d2f0*/  UIMAD UR7, UR45, UR8, URZ ;  /* 0x000000082d0772a4 */ /* 0x000fe4000f8e023f */
[----:B------:R-:W-:Y:S02]  /*d300*/  UIMAD.WIDE.U32 UR4, UR44, UR8, UR4 ;  /* 0x000000082c0472a5 */ /* 0x000fe4000f8e0004 */
[----:B------:R-:W-:-:S04]  /*d310*/  UIMAD UR6, UR44, UR9, UR7 ;  /* 0x000000092c0672a4 */ /* 0x000fc8000f8e0207 */
[----:B------:R-:W-:Y:S01]  /*d320*/  IMAD.U32 R4, RZ, RZ, UR4 ;  /* 0x00000004ff047e24 */ /* 0x000fe2000f8e00ff */
[----:B------:R-:W-:Y:S01]  /*d330*/  UIADD3 UR6, UR5, UR6, URZ ;  /* 0x0000000605067290 */ /* 0x000fe2000fffe03f */
[----:B-1----:R-:W-:Y:S02]  /*d340*/  ISETP.NE.AND P0, PT, R7, 0x1, PT ;  /* 0x000000010700780c */ /* 0x002fe40003f05270 */
[----:B------:R-:W-:Y:S01]  /*d350*/  IMAD.MOV.U32 R2, RZ, RZ, R4 ;  /* 0x000000ffff027224 */ /* 0x000fe200078e0004 */
[C---:B--2---:R-:W-:Y:S01]  /*d360*/  LOP3.LUT R8, R13.reuse, 0x7f, RZ, 0xc0, !PT ;  /* 0x0000007f0d087812 */ /* 0x044fe200078ec0ff */
[----:B------:R-:W-:-:S09]  /*d370*/  IMAD.SHL.U32 R3, R13, 0x10, RZ ;  /* 0x000000100d037824 */ /* 0x000fd200078e00ff */
[----:B------:R-:W1:Y:S01]  /*d380*/  @P0 LDC R0, c[0x0][0x44c] ;  /* 0x00011300ff000b82 */ /* 0x000e620000000800 */
[----:B0-----:R-:W-:-:S04]  /*d390*/  SHF.R.U32.HI R6, RZ, 0x3, R8 ;  /* 0x00000003ff067819 */ /* 0x001fc80000011608 */
[----:B------:R-:W-:-:S03]  /*d3a0*/  LOP3.LUT R3, R6, 0x70, R3, 0xf8, !PT ;  /* 0x0000007006037812 */ /* 0x000fc600078ef803 */
[----:B------:R-:W0:Y:S02]  /*d3b0*/  @P0 LDC R5, c[0x0][0x450] ;  /* 0x00011400ff050b82 */ /* 0x000e240000000800 */
[----:B---3--:R-:W-:Y:S02]  /*d3c0*/  IMAD R10, R12, 0x40, R3 ;  /* 0x000000400c0a7824 */ /* 0x008fe400078e0203 */
[----:B------:R-:W-:Y:S02]  /*d3d0*/  IMAD.U32 R3, RZ, RZ, UR6 ;  /* 0x00000006ff037e24 */ /* 0x000fe4000f8e00ff */
[----:B------:R-:W-:Y:S02]  /*d3e0*/  IMAD.MOV.U32 R9, RZ, RZ, R10 ;  /* 0x000000ffff097224 */ /* 0x000fe400078e000a */
[----:B-1----:R-:W-:-:S05]  /*d3f0*/  @P0 IMAD.HI.U32 R0, R10, R0, RZ ;  /* 0x000000000a000227 */ /* 0x002fca00078e00ff */
[----:B0-----:R-:W-:Y:S01]  /*d400*/  @P0 SHF.R.U32.HI R9, RZ, R5, R0 ;  /* 0x00000005ff090219 */ /* 0x001fe20000011600 */
[----:B------:R-:W-:Y:S01]  /*d410*/  IMAD.U32 R5, RZ, RZ, UR5 ;  /* 0x00000005ff057e24 */ /* 0x000fe2000f8e00ff */
[----:B------:R-:W-:Y:S02]  /*d420*/  ULDC.64 UR4, c[0x0][0x2d0] ;  /* 0x0000b40000047ab9 */ /* 0x000fe40000000a00 */
[--C-:B------:R-:W-:Y:S01]  /*d430*/  SHF.R.S32.HI R0, RZ, 0x1f, R9.reuse ;  /* 0x0000001fff007819 */ /* 0x100fe20000011409 */
[----:B------:R-:W-:Y:S02]  /*d440*/  IMAD.MOV R4, RZ, RZ, -R9 ;  /* 0x000000ffff047224 */ /* 0x000fe400078e0a09 */
[----:B------:R-:W-:-:S04]  /*d450*/  IMAD.WIDE.U32 R2, R9, UR4, R2 ;  /* 0x0000000409027c25 */ /* 0x000fc8000f8e0002 */
[----:B------:R-:W-:Y:S02]  /*d460*/  IMAD R0, R0, UR4, RZ ;  /* 0x0000000400007c24 */ /* 0x000fe4000f8e02ff */
[----:B------:R-:W-:Y:S02]  /*d470*/  IMAD R5, R7, R4, R10 ;  /* 0x0000000407057224 */ /* 0x000fe400078e020a */
[----:B------:R-:W-:Y:S01]  /*d480*/  IMAD R11, R9, UR5, R0 ;  /* 0x00000005090b7c24 */ /* 0x000fe2000f8e0200 */
[----:B------:R-:W-:Y:S02]  /*d490*/  ULDC.64 UR4, c[0x0][0x2c8] ;  /* 0x0000b20000047ab9 */ /* 0x000fe40000000a00 */
[----:B------:R-:W-:Y:S01]  /*d4a0*/  SHF.R.S32.HI R0, RZ, 0x1f, R5 ;  /* 0x0000001fff007819 */ /* 0x000fe20000011405 */
[----:B------:R-:W-:-:S04]  /*d4b0*/  IMAD.IADD R3, R3, 0x1, R11 ;  /* 0x0000000103037824 */ /* 0x000fc800078e020b */
[----:B------:R-:W-:Y:S02]  /*d4c0*/  IMAD R0, R0, UR4, RZ ;  /* 0x0000000400007c24 */ /* 0x000fe4000f8e02ff */
[----:B------:R-:W-:-:S04]  /*d4d0*/  IMAD.WIDE.U32 R2, R5, UR4, R2 ;  /* 0x0000000405027c25 */ /* 0x000fc8000f8e0002 */
[----:B------:R-:W-:Y:S01]  /*d4e0*/  IMAD R9, R5, UR5, R0 ;  /* 0x0000000505097c24 */ /* 0x000fe2000f8e0200 */
[----:B------:R-:W-:Y:S02]  /*d4f0*/  ULDC.64 UR4, c[0x0][0x280] ;  /* 0x0000a00000047ab9 */ /* 0x000fe40000000a00 */
[----:B------:R-:W-:Y:S01]  /*d500*/  LEA R0, P0, R2, UR4, 0x1 ;  /* 0x0000000402007c11 */ /* 0x000fe2000f8008ff */
[----:B------:R-:W-:Y:S01]  /*d510*/  IMAD.IADD R3, R3, 0x1, R9 ;  /* 0x0000000103037824 */ /* 0x000fe200078e0209 */
[----:B------:R-:W-:-:S04]  /*d520*/  ULDC UR4, c[0x0][0x2b8] ;  /* 0x0000ae0000047ab9 */ /* 0x000fc80000000800 */
[----:B------:R-:W-:Y:S01]  /*d530*/  LEA.HI.X R3, R2, UR5, R3, 0x1, P0 ;  /* 0x0000000502037c11 */ /* 0x000fe200080f0c03 */
[----:B------:R-:W-:-:S05]  /*d540*/  IMAD.SHL.U32 R2, R13, 0x8, RZ ;  /* 0x000000080d027824 */ /* 0x000fca00078e00ff */
[C---:B------:R-:W-:Y:S02]  /*d550*/  LOP3.LUT R10, R2.reuse, 0x38, RZ, 0xc0, !PT ;  /* 0x00000038020a7812 */ /* 0x040fe400078ec0ff */
[----:B------:R-:W-:Y:S02]  /*d560*/  LOP3.LUT R2, R2, 0x1f8, RZ, 0xc0, !PT ;  /* 0x000001f802027812 */ /* 0x000fe400078ec0ff */
[----:B------:R-:W-:Y:S01]  /*d570*/  ISETP.GE.AND P0, PT, R10, UR4, PT ;  /* 0x000000040a007c0c */ /* 0x000fe2000bf06270 */
[----:B------:R-:W-:Y:S01]  /*d580*/  UMOV UR4, 0xffffffff ;  /* 0xffffffff00047882 */ /* 0x000fe20000000000 */
[----:B------:R-:W-:Y:S01]  /*d590*/  LOP3.LUT R5, R2, 0x38, R13, 0x78, !PT ;  /* 0x0000003802057812 */ /* 0x000fe200078e780d */
[----:B------:R-:W-:-:S05]  /*d5a0*/  IMAD.SHL.U32 R2, R8, 0x8, RZ ;  /* 0x0000000808027824 */ /* 0x000fca00078e00ff */
[----:B------:R-:W-:Y:S01]  /*d5b0*/  LOP3.LUT R8, R5, 0x200, R2, 0xf8, !PT ;  /* 0x0000020005087812 */ /* 0x000fe200078ef802 */
[----:B------:R-:W-:Y:S06]  /*d5c0*/  BRA.DIV UR4, `(.L_x_3232) ;  /* 0x0000004604b47947 */ /* 0x000fec000b800000 */
[----:B------:R-:W0:Y:S01]  /*d5d0*/  S2R R4, SR_CTAID.X ;  /* 0x0000000000047919 */ /* 0x000e220000002500 */
[----:B------:R-:W-:Y:S01]  /*d5e0*/  ULDC UR4, c[0x0][0x288] ;  /* 0x0000a20000047ab9 */ /* 0x000fe20000000800 */
[----:B------:R-:W-:Y:S01]  /*d5f0*/  ULDC.64 UR6, c[0x0][0x208] ;  /* 0x0000820000067ab9 */ /* 0x000fe20000000a00 */
[----:B------:R-:W-:Y:S01]  /*d600*/  IMAD R2, R7, UR4, RZ ;  /* 0x0000000407027c24 */ /* 0x000fe2000f8e02ff */
[----:B------:R-:W1:Y:S01]  /*d610*/  SHFL.IDX PT, R14, R0, RZ, 0x181f ;  /* 0x00181fff000e7589 */ /* 0x000e6200000e0000 */
[----:B0-----:R-:W-:-:S03]  /*d620*/  IMAD R11, R4, 0x40, R6 ;  /* 0x00000040040b7824 */ /* 0x001fc600078e0206 */
[----:B------:R-:W0:Y:S01]  /*d630*/  SHFL.IDX PT, R4, R3, RZ, 0x181f ;  /* 0x00181fff03047589 */ /* 0x000e2200000e0000 */
[C---:B------:R-:W-:Y:S01]  /*d640*/  VIADD R12, R11.reuse, 0x10 ;  /* 0x000000100b0c7836 */ /* 0x040fe20000000000 */
[----:B------:R-:W-:Y:S02]  /*d650*/  ISETP.GE.AND P1, PT, R11, R2, PT ;  /* 0x000000020b00720c */ /* 0x000fe40003f26270 */
[----:B------:R-:W-:Y:S04]  /*d660*/  STL [R1+0x4], R11 ;  /* 0x0000040b01007387 */ /* 0x000fe80000100800 */
[----:B------:R-:W-:Y:S07]  /*d670*/  STL [R1+0xc], R12 ;  /* 0x00000c0c01007387 */ /* 0x000fee0000100800 */
[----:B-1----:R-:W-:-:S02]  /*d680*/  @!P1 LEA R14, P2, R10, R14, 0x1 ;  /* 0x0000000e0a0e9211 */ /* 0x002fc400078408ff */
[----:B------:R-:W-:-:S03]  /*d690*/  @!P1 LEA R9, R8, UR38, 0x1 ;  /* 0x0000002608099c11 */ /* 0x000fc6000f8e08ff */
[----:B0-----:R-:W-:Y:S02]  /*d6a0*/  @!P1 IMAD.X R5, RZ, RZ, R4, P2 ;  /* 0x000000ffff059224 */ /* 0x001fe400010e0604 */
[----:B------:R-:W-:Y:S02]  /*d6b0*/  @!P1 IMAD.MOV.U32 R4, RZ, RZ, R14 ;  /* 0x000000ffff049224 */ /* 0x000fe400078e000e */
[----:B------:R-:W0:Y:S04]  /*d6c0*/  SHFL.IDX PT, R14, R0, 0x1, 0x181f ;  /* 0x00381f00000e7f89 */ /* 0x000e2800000e0000 */
[----:B------:R1:W-:Y:S01]  /*d6d0*/  @!P1 LDGSTS.E.BYPASS.LTC128B.128 [R9+0x20400], desc[UR6][R4.64], !P0 ;  /* 0x2040000004099fae */ /* 0x0003e2000c101d46 */
[----:B------:R-:W-:-:S03]  /*d6e0*/  ISETP.GE.AND P1, PT, R12, R2, PT ;  /* 0x000000020c00720c */ /* 0x000fc60003f26270 */
[----:B-1----:R-:W1:Y:S01]  /*d6f0*/  SHFL.IDX PT, R4, R3, 0x1, 0x181f ;  /* 0x00381f0003047f89 */ /* 0x002e6200000e0000 */
[----:B------:R-:W-:-:S09]  /*d700*/  VIADD R9, R11, 0x20 ;  /* 0x000000200b097836 */ /* 0x000fd20000000000 */
[----:B------:R-:W-:Y:S01]  /*d710*/  @!P1 LEA R7, R8, UR38, 0x1 ;  /* 0x0000002608079c11 */ /* 0x000fe2000f8e08ff */
[----:B------:R-:W-:Y:S01]  /*d720*/  STL [R1+0x10], R9 ;  /* 0x0000100901007387 */ /* 0x000fe20000100800 */
[----:B0-----:R-:W-:-:S03]  /*d730*/  @!P1 LEA R6, P2, R10, R14, 0x1 ;  /* 0x0000000e0a069211 */ /* 0x001fc600078408ff */
[----:B------:R-:W0:Y:S02]  /*d740*/  SHFL.IDX PT, R14, R0, 0x2, 0x181f ;  /* 0x00581f00000e7f89 */ /* 0x000e2400000e0000 */
[----:B-1----:R-:W-:Y:S02]  /*d750*/  @!P1 IMAD.X R5, RZ, RZ, R4, P2 ;  /* 0x000000ffff059224 */ /* 0x002fe400010e0604 */
[----:B------:R-:W-:-:S05]  /*d760*/  @!P1 IMAD.MOV.U32 R4, RZ, RZ, R6 ;  /* 0x000000ffff049224 */ /* 0x000fca00078e0006 */
[----:B------:R1:W-:Y:S01]  /*d770*/  @!P1 LDGSTS.E.BYPASS.LTC128B.128 [R7+0x20c00], desc[UR6][R4.64], !P0 ;  /* 0x20c0000004079fae */ /* 0x0003e2000c101d46 */
[----:B------:R-:W-:-:S03]  /*d780*/  ISETP.GE.AND P1, PT, R9, R2, PT ;  /* 0x000000020900720c */ /* 0x000fc60003f26270 */
[----:B-1----:R-:W1:Y:S10]  /*d790*/  SHFL.IDX PT, R4, R3, 0x2, 0x181f ;  /* 0x00581f0003047f89 */ /* 0x002e7400000e0000 */
[----:B0-----:R-:W-:-:S02]  /*d7a0*/  @!P1 LEA R5, P2, R10, R14, 0x1 ;  /* 0x0000000e0a059211 */ /* 0x001fc400078408ff */
[----:B------:R-:W-:Y:S01]  /*d7b0*/  @!P1 LEA R6, R8, UR38, 0x1 ;  /* 0x0000002608069c11 */ /* 0x000fe2000f8e08ff */
[----:B------:R-:W0:Y:S04]  /*d7c0*/  SHFL.IDX PT, R3, R3, 0x3, 0x181f ;  /* 0x00781f0003037f89 */ /* 0x000e2800000e0000 */
[----:B------:R2:W3:Y:S01]  /*d7d0*/  SHFL.IDX PT, R14, R0, 0x3, 0x181f ;  /* 0x00781f00000e7f89 */ /* 0x0004e200000e0000 */
[----:B-1----:R-:W-:-:S05]  /*d7e0*/  @!P1 IMAD.X R4, RZ, RZ, R4, P2 ;  /* 0x000000ffff049224 */ /* 0x002fca00010e0604 */
[----:B------:R-:W-:-:S04]  /*d7f0*/  @!P1 LOP3.LUT R5, R5, R4, RZ, 0x3c, !PT ;  /* 0x0000000405059212 */ /* 0x000fc800078e3cff */
[----:B------:R-:W-:-:S04]  /*d800*/  @!P1 LOP3.LUT R4, R5, R4, RZ, 0x3c, !PT ;  /* 0x0000000405049212 */ /* 0x000fc800078e3cff */
[----:B------:R-:W-:-:S05]  /*d810*/  @!P1 LOP3.LUT R5, R5, R4, RZ, 0x3c, !PT ;  /* 0x0000000405059212 */ /* 0x000fca00078e3cff */
[----:B0--3--:R2:W-:Y:S02]  /*d820*/  @!P1 LDGSTS.E.BYPASS.LTC128B.128 [R6+0x21400], desc[UR6][R4.64], !P0 ;  /* 0x2140000004069fae */ /* 0x0095e4000c101d46 */
.L_x_3338:
[----:B--2---:R-:W2:Y:S01]  /*d830*/  LDL R0, [R1+0x4] ;  /* 0x0000040001007983 */ /* 0x004ea20000100800 */
[----:B------:R-:W-:Y:S01]  /*d840*/  ULDC.64 UR4, c[0x0][0x208] ;  /* 0x0000820000047ab9 */ /* 0x000fe20000000a00 */
[----:B--2---:R-:W-:-:S05]  /*d850*/  VIADD R0, R0, 0x30 ;  /* 0x0000003000007836 */ /* 0x004fca0000000000 */
[----:B------:R-:W-:Y:S01]  /*d860*/  ISETP.GE.AND P1, PT, R0, R2, PT ;  /* 0x000000020000720c */ /* 0x000fe20003f26270 */
[----:B------:R0:W-:-:S12]  /*d870*/  STL [R1+0x20], R0 ;  /* 0x0000200001007387 */ /* 0x0001d80000100800 */
[----:B------:R-:W-:Y:S02]  /*d880*/  @!P1 LEA R2, P2, R10, R14, 0x1 ;  /* 0x0000000e0a029211 */ /* 0x000fe400078408ff */
[----:B------:R-:W-:-:S03]  /*d890*/  @!P1 LEA R5, R8, UR38, 0x1 ;  /* 0x0000002608059c11 */ /* 0x000fc6000f8e08ff */
[----:B------:R-:W-:-:S05]  /*d8a0*/  @!P1 IMAD.X R3, RZ, RZ, R3, P2 ;  /* 0x000000ffff039224 */ /* 0x000fca00010e0603 */
[----:B------:R-:W-:Y:S01]  /*d8b0*/  @!PT LDS RZ, [RZ] ;  /* 0x00000000fffff984 */ /* 0x000fe20000000800 */
[----:B------:R-:W-:Y:S01]  /*d8c0*/  @!PT LDS RZ, [RZ] ;  /* 0x00000000fffff984 */ /* 0x000fe20000000800 */
[----:B------:R-:W-:Y:S01]  /*d8d0*/  @!PT LDS RZ, [RZ] ;  /* 0x00000000fffff984 */ /* 0x000fe20000000800 */
[----:B------:R1:W-:Y:S01]  /*d8e0*/  @!P1 LDGSTS.E.BYPASS.LTC128B.128 [R5+0x21c00], desc[UR4][R2.64], !P0 ;  /* 0x21c0000002059fae */ /* 0x0003e2000c101d44 */
[----:B------:R-:W-:Y:S01]  /*d8f0*/  NOP ;  /* 0x0000000000007918 */ /* 0x000fe20000000000 */
[----:B------:R-:W-:Y:S02]  /*d900*/  SYNCS.ARRIVE.TRANS64.RED.A0T1 RZ, [UR38+0x38800], RZ ;  /* 0x038800ffffff79a7 */ /* 0x000fe40008200426 */
[----:B------:R-:W-:Y:S01]  /*d910*/  ARRIVES.LDGSTSBAR.64.TRANSCNT [UR38+0x38800] ;  /* 0x03880000ff0079b0 */ /* 0x000fe20008000aa6 */
[----:B-1----:R-:W0:Y:S01]  /*d920*/  LDC.64 R2, c[0x0][0x3d8] ;  /* 0x0000f600ff027b82 */ /* 0x002e220000000a00 */
[----:B------:R-:W-:Y:S01]  /*d930*/  NOP ;  /* 0x0000000000007918 */ /* 0x000fe20000000000 */
[C---:B0-----:R-:W-:Y:S01]  /*d940*/  IMAD R0, R2.reuse, UR42, RZ ;  /* 0x0000002a02007c24 */ /* 0x041fe2000f8e02ff */
[----:B------:R-:W-:Y:S01]  /*d950*/  UIADD3 UR4, UR38, 0x26400, URZ ;  /* 0x0002640026047890 */ /* 0x000fe2000fffe03f */
[----:B------:R-:W-:Y:S01]  /*d960*/  IMAD.WIDE.U32 R4, R2, UR36, RZ ;  /* 0x0000002402047c25 */ /* 0x000fe2000f8e00ff */
[----:B------:R-:W-:Y:S02]  /*d970*/  SYNCS.ARRIVE.TRANS64.A1T0 RZ, [UR38+0x38800], RZ ;  /* 0x038800ffffff79a7 */ /* 0x000fe40008100026 */
[----:B------:R-:W-:Y:S01]  /*d980*/  ULOP3.LUT UP0, URZ, UR4, 0x3ff, URZ, 0xc0, !UPT ;  /* 0x000003ff043f7892 */ /* 0x000fe2000f80c03f */
[----:B------:R-:W-:Y:S01]  /*d990*/  IMAD R0, R3, UR36, R0 ;  /* 0x0000002403007c24 */ /* 0x000fe2000f8e0200 */
[----:B------:R0:W-:Y:S03]  /*d9a0*/  STL.64 [R1+0x18], R4 ;  /* 0x0000180401007387 */ /* 0x0001e60000100a00 */
[----:B------:R-:W-:Y:S01]  /*d9b0*/  IMAD.IADD R0, R5, 0x1, R0 ;  /* 0x0000000105007824 */ /* 0x000fe200078e0200 */
[----:B------:R-:W-:-:S04]  /*d9c0*/  PLOP3.LUT P0, PT, PT, PT, UP0, 0x80, 0x0 ;  /* 0x000000000000781c */ /* 0x000fc80003f0f008 */
[----:B------:R0:W-:Y:S09]  /*d9d0*/  STL [R1+0x24], R0 ;  /* 0x0000240001007387 */ /* 0x0001f20000100800 */
[----:B------:R-:W-:Y:S05]  /*d9e0*/  @!P0 BRA `(.L_x_3233) ;  /* 0x0000000000408947 */ /* 0x000fea0003800000 */
[----:B------:R-:W-:Y:S01]  /*d9f0*/  MOV R2, 0x0 ;  /* 0x0000000000027802 */ /* 0x000fe20000000f00 */
[----:B------:R-:W-:Y:S01]  /*da00*/  ULDC.64 UR6, c[0x4][0x118] ;  /* 0x0100460000067ab9 */ /* 0x000fe20000000a00 */
[----:B------:R-:W-:Y:S01]  /*da10*/  ULDC.64 UR8, c[0x4][0x120] ;  /* 0x0100480000087ab9 */ /* 0x000fe20000000a00 */
[----:B------:R-:W-:Y:S01]  /*da20*/  ULDC.64 UR4, c[0x4][0x60] ;  /* 0x0100180000047ab9 */ /* 0x000fe20000000a00 */
[----:B0-----:R-:W-:Y:S02]  /*da30*/  IMAD.U32 R4, RZ, RZ, UR6 ;  /* 0x00000006ff047e24 */ /* 0x001fe4000f8e00ff */
        /* <DEDUP_REMOVED lines=11> */
.L_x_3233:
[----:B------:R-:W2:Y:S01]  /*daf0*/  LDL.LU.64 R6, [R1+0x18] ;  /* 0x0000180001067983 */ /* 0x000ea20000300a00 */
[----:B------:R-:W-:-:S03]  /*db00*/  ULDC.64 UR8, c[0x0][0x3e0] ;  /* 0x0000f80000087ab9 */ /* 0x000fc60000000a00 */
[----:B------:R-:W3:Y:S01]  /*db10*/  LDL.LU R2, [R1+0x24] ;  /* 0x0000240001027983 */ /* 0x000ee20000300800 */
[----:B0-----:R-:W0:Y:S01]  /*db20*/  S2R R4, SR_TID.X ;  /* 0x0000000000047919 */ /* 0x001e220000002100 */
[----:B------:R-:W1:Y:S01]  /*db30*/  S2R R0, SR_CTAID.X ;  /* 0x0000000000007919 */ /* 0x000e620000002500 */
[C---:B0-----:R-:W-:Y:S01]  /*db40*/  LOP3.LUT R3, R4.reuse, 0x7f, RZ, 0xc0, !PT ;  /* 0x0000007f04037812 */ /* 0x041fe200078ec0ff */
[----:B------:R-:W-:-:S03]  /*db50*/  IMAD.SHL.U32 R15, R4, 0x10, RZ ;  /* 0x00000010040f7824 */ /* 0x000fc600078e00ff */
[----:B------:R-:W-:-:S04]  /*db60*/  SHF.R.U32.HI R4, RZ, 0x3, R3 ;  /* 0x00000003ff047819 */ /* 0x000fc80000011603 */
[----:B------:R-:W-:-:S05]  /*db70*/  LOP3.LUT R4, R4, 0x70, R15, 0xf8, !PT ;  /* 0x0000007004047812 */ /* 0x000fca00078ef80f */
[----:B-1----:R-:W-:Y:S01]  /*db80*/  IMAD R4, R0, 0x40, R4 ;  /* 0x0000004000047824 */ /* 0x002fe200078e0204 */
[----:B------:R-:W0:Y:S01]  /*db90*/  S2R R8, SR_TID.X ;  /* 0x0000000000087919 */ /* 0x000e220000002100 */
[----:B------:R-:W-:-:S04]  /*dba0*/  UIMAD UR6, UR45, UR8, URZ ;  /* 0x000000082d0672a4 */ /* 0x000fc8000f8e023f */
[----:B------:R-:W-:Y:S01]  /*dbb0*/  UIMAD UR6, UR44, UR9, UR6 ;  /* 0x000000092c0672a4 */ /* 0x000fe2000f8e0206 */
[----:B0-----:R-:W-:-:S05]  /*dbc0*/  IMAD.SHL.U32 R10, R8, 0x8, RZ ;  /* 0x00000008080a7824 */ /* 0x001fca00078e00ff */
[----:B------:R-:W-:Y:S02]  /*dbd0*/  LOP3.LUT R10, R10, 0x38, RZ, 0xc0, !PT ;  /* 0x000000380a0a7812 */ /* 0x000fe400078ec0ff */
[----:B------:R-:W-:Y:S02]  /*dbe0*/  LOP3.LUT R17, R17, 0xfffffff7, RZ, 0xc0, !PT ;  /* 0xfffffff711117812 */ /* 0x000fe400078ec0ff */
[----:B--2---:R-:W-:Y:S02]  /*dbf0*/  R2UR UR5, R7 ;  /* 0x00000000070572ca */ /* 0x004fe400000e0000 */
[----:B------:R-:W0:Y:S01]  /*dc00*/  LDC R7, c[0x0][0x448] ;  /* 0x00011200ff077b82 */ /* 0x000e220000000800 */
[----:B---3--:R-:W-:Y:S02]  /*dc10*/  R2UR UR5, R2 ;  /* 0x00000000020572ca */ /* 0x008fe400000e0000 */
[----:B0-----:R-:W-:-:S13]  /*dc20*/  ISETP.NE.AND P0, PT, R7, 0x1, PT ;  /* 0x000000010700780c */ /* 0x001fda0003f05270 */
[----:B------:R-:W0:Y:S08]  /*dc30*/  @P0 LDC R2, c[0x0][0x44c] ;  /* 0x00011300ff020b82 */ /* 0x000e300000000800 */
[----:B------:R-:W1:Y:S01]  /*dc40*/  @P0 LDC R0, c[0x0][0x450] ;  /* 0x00011400ff000b82 */ /* 0x000e620000000800 */
[----:B------:R-:W-:Y:S01]  /*dc50*/  R2UR UR4, R6 ;  /* 0x00000000060472ca */ /* 0x000fe200000e0000 */
[----:B0-----:R-:W-:-:S04]  /*dc60*/  @P0 IMAD.HI.U32 R3, R4, R2, RZ ;  /* 0x0000000204030227 */ /* 0x001fc800078e00ff */
[----:B------:R-:W-:Y:S01]  /*dc70*/  IMAD.MOV.U32 R2, RZ, RZ, R4 ;  /* 0x000000ffff027224 */ /* 0x000fe200078e0004 */
[----:B-1----:R-:W-:-:S07]  /*dc80*/  @P0 SHF.R.U32.HI R2, RZ, R0, R3 ;  /* 0x00000000ff020219 */ /* 0x002fce0000011603 */
[----:B------:R-:W-:Y:S01]  /*dc90*/  UIMAD.WIDE.U32 UR4, UR44, UR8, UR4 ;  /* 0x000000082c0472a5 */ /* 0x000fe2000f8e0004 */
[--C-:B------:R-:W-:Y:S01]  /*dca0*/  SHF.R.S32.HI R3, RZ, 0x1f, R2.reuse ;  /* 0x0000001fff037819 */ /* 0x100fe20000011402 */
[----:B------:R-:W-:Y:S01]  /*dcb0*/  IMAD.MOV R0, RZ, RZ, -R2 ;  /* 0x000000ffff007224 */ /* 0x000fe200078e0a02 */
[----:B------:R-:W-:Y:S01]  /*dcc0*/  ULDC.64 UR8, c[0x0][0x3d0] ;  /* 0x0000f40000087ab9 */ /* 0x000fe20000000a00 */
[----:B------:R-:W-:Y:S02]  /*dcd0*/  UIADD3 UR5, UR5, UR6, URZ ;  /* 0x0000000605057290 */ /* 0x000fe4000fffe03f */
[----:B------:R-:W-:Y:S02]  /*dce0*/  IMAD R0, R7, R0, R4 ;  /* 0x0000000007007224 */ /* 0x000fe400078e0204 */
[----:B------:R-:W-:Y:S02]  /*dcf0*/  IMAD R5, R3, UR8, RZ ;  /* 0x0000000803057c24 */ /* 0x000fe4000f8e02ff */
[----:B------:R-:W-:Y:S01]  /*dd00*/  IMAD.U32 R3, RZ, RZ, UR8 ;  /* 0x00000008ff037e24 */ /* 0x000fe2000f8e00ff */
[----:B------:R-:W-:Y:S01]  /*dd10*/  SHF.R.S32.HI R4, RZ, 0x1f, R0 ;  /* 0x0000001fff047819 */ /* 0x000fe20000011400 */
[----:B------:R-:W-:-:S02]  /*dd20*/  IMAD R5, R2, UR9, R5 ;  /* 0x0000000902057c24 */ /* 0x000fc4000f8e0205 */
[----:B------:R-:W-:Y:S01]  /*dd30*/  IMAD.WIDE.U32 R2, R2, R3, UR4 ;  /* 0x0000000402027e25 */ /* 0x000fe2000f8e0003 */
[----:B------:R-:W-:-:S03]  /*dd40*/  ULDC.64 UR4, c[0x0][0x3c8] ;  /* 0x0000f20000047ab9 */ /* 0x000fc60000000a00 */
        /* <DEDUP_REMOVED lines=9> */
[----:B------:R-:W-:-:S04]  /*dde0*/  LOP3.LUT R2, R10, 0x40, RZ, 0xfc, !PT ;  /* 0x000000400a027812 */ /* 0x000fc800078efcff */
[----:B------:R-:W-:Y:S02]  /*ddf0*/  ISETP.GE.AND P1, PT, R2, UR4, PT ;  /* 0x0000000402007c0c */ /* 0x000fe4000bf26270 */
[C---:B------:R-:W-:Y:S02]  /*de00*/  LOP3.LUT R2, R10.reuse, 0x80, RZ, 0xfc, !PT ;  /* 0x000000800a027812 */ /* 0x040fe400078efcff */
[----:B------:R-:W-:Y:S02]  /*de10*/  ISETP.GE.AND P3, PT, R10, UR4, PT ;  /* 0x000000040a007c0c */ /* 0x000fe4000bf66270 */
[----:B------:R-:W-:Y:S02]  /*de20*/  ISETP.GE.AND P2, PT, R2, UR4, PT ;  /* 0x0000000402007c0c */ /* 0x000fe4000bf46270 */
[----:B------:R-:W-:Y:S02]  /*de30*/  SEL R2, RZ, 0x1, P3 ;  /* 0x00000001ff027807 */ /* 0x000fe40001800000 */
[----:B------:R-:W-:-:S02]  /*de40*/  SEL R3, RZ, 0x4, P2 ;  /* 0x00000004ff037807 */ /* 0x000fc40001000000 */
[----:B------:R-:W-:-:S04]  /*de50*/  SEL R4, RZ, 0x2, P1 ;  /* 0x00000002ff047807 */ /* 0x000fc80000800000 */
[----:B------:R-:W-:Y:S02]  /*de60*/  IADD3 R2, R3, R4, R2 ;  /* 0x0000000403027210 */ /* 0x000fe40007ffe002 */
[----:B------:R-:W-:-:S04]  /*de70*/  LOP3.LUT R3, R10, 0xc0, RZ, 0xfc, !PT ;  /* 0x000000c00a037812 */ /* 0x000fc800078efcff */
[----:B------:R-:W-:Y:S02]  /*de80*/  ISETP.GE.AND P5, PT, R3, UR4, PT ;  /* 0x0000000403007c0c */ /* 0x000fe4000bfa6270 */
[----:B------:R-:W-:-:S04]  /*de90*/  LOP3.LUT R3, R10, 0x100, RZ, 0xfc, !PT ;  /* 0x000001000a037812 */ /* 0x000fc800078efcff */
[----:B------:R-:W-:Y:S02]  /*dea0*/  ISETP.GE.AND P0, PT, R3, UR4, PT ;  /* 0x0000000403007c0c */ /* 0x000fe4000bf06270 */
[----:B------:R-:W-:Y:S02]  /*deb0*/  SEL R4, RZ, 0x8, P5 ;  /* 0x00000008ff047807 */ /* 0x000fe40002800000 */
[----:B------:R-:W-:-:S04]  /*dec0*/  SEL R3, RZ, 0x10, P0 ;  /* 0x00000010ff037807 */ /* 0x000fc80000000000 */
[----:B------:R-:W-:Y:S02]  /*ded0*/  IADD3 R2, R3, R2, R4 ;  /* 0x0000000203027210 */ /* 0x000fe40007ffe004 */
[C---:B------:R-:W-:Y:S02]  /*dee0*/  LOP3.LUT R3, R10.reuse, 0x180, RZ, 0xfc, !PT ;  /* 0x000001800a037812 */ /* 0x040fe400078efcff */
[----:B------:R-:W-:Y:S02]  /*def0*/  @P1 LOP3.LUT R17, R17, 0x8, RZ, 0xfc, !PT ;  /* 0x0000000811111812 */ /* 0x000fe400078efcff */
[----:B------:R-:W-:Y:S02]  /*df00*/  ISETP.GE.AND P1, PT, R3, UR4, PT ;  /* 0x0000000403007c0c */ /* 0x000fe4000bf26270 */
[----:B------:R-:W-:Y:S02]  /*df10*/  LOP3.LUT R3, R10, 0x140, RZ, 0xfc, !PT ;  /* 0x000001400a037812 */ /* 0x000fe400078efcff */
[----:B------:R-:W-:-:S02]  /*df20*/  SEL R4, RZ, 0x40, P1 ;  /* 0x00000040ff047807 */ /* 0x000fc40000800000 */
[----:B------:R-:W-:Y:S02]  /*df30*/  LOP3.LUT R17, R17, 0xfffffffb, RZ, 0xc0, !PT ;  /* 0xfffffffb11117812 */ /* 0x000fe400078ec0ff */
[----:B------:R-:W-:Y:S02]  /*df40*/  ISETP.GE.AND P1, PT, R3, UR4, PT ;  /* 0x0000000403007c0c */ /* 0x000fe4000bf26270 */
[----:B------:R-:W-:Y:S02]  /*df50*/  LOP3.LUT R17, R17, 0xffffffef, RZ, 0xc0, !PT ;  /* 0xffffffef11117812 */ /* 0x000fe400078ec0ff */
[----:B------:R-:W-:Y:S02]  /*df60*/  SEL R3, RZ, 0x20, P1 ;  /* 0x00000020ff037807 */ /* 0x000fe40000800000 */
[----:B------:R-:W-:Y:S02]  /*df70*/  @P3 LOP3.LUT R17, R17, 0x10, RZ, 0xfc, !PT ;  /* 0x0000001011113812 */ /* 0x000fe400078efcff */
[----:B------:R-:W-:-:S02]  /*df80*/  IADD3 R4, R4, R2, R3 ;  /* 0x0000000204047210 */ /* 0x000fc40007ffe003 */
[----:B------:R-:W-:Y:S02]  /*df90*/  LOP3.LUT R2, R10, 0x1c0, RZ, 0xfc, !PT ;  /* 0x000001c00a027812 */ /* 0x000fe400078efcff */
[----:B------:R-:W-:Y:S02]  /*dfa0*/  @P2 LOP3.LUT R17, R17, 0x4, RZ, 0xfc, !PT ;  /* 0x0000000411112812 */ /* 0x000fe400078efcff */
[----:B------:R-:W-:Y:S01]  /*dfb0*/  ISETP.GE.AND P2, PT, R2, UR4, PT ;  /* 0x0000000402007c0c */ /* 0x000fe2000bf46270 */
[----:B------:R-:W-:-:S03]  /*dfc0*/  UMOV UR4, 0xffffffff ;  /* 0xffffffff00047882 */ /* 0x000fc60000000000 */
[----:B------:R-:W-:-:S05]  /*dfd0*/  SEL R5, RZ, 0x80, P2 ;  /* 0x00000080ff057807 */ /* 0x000fca0001000000 */
[----:B------:R-:W-:Y:S01]  /*dfe0*/  IMAD.IADD R5, R4, 0x1, R5 ;  /* 0x0000000104057824 */ /* 0x000fe200078e0205 */
[----:B------:R-:W-:Y:S06]  /*dff0*/  BRA.DIV UR4, `(.L_x_3234) ;  /* 0x0000004204787947 */ /* 0x000fec000b800000 */
[----:B------:R-:W2:Y:S01]  /*e000*/  LDL.LU R3, [R1+0x4] ;  /* 0x0000040001037983 */ /* 0x000ea20000300800 */
[----:B------:R-:W-:-:S03]  /*e010*/  ULDC UR4, c[0x0][0x288] ;  /* 0x0000a20000047ab9 */ /* 0x000fc60000000800 */
[----:B------:R-:W3:Y:S01]  /*e020*/  LDL.LU R2, [R1+0xc] ;  /* 0x00000c0001027983 */ /* 0x000ee20000300800 */
[----:B------:R-:W-:Y:S01]  /*e030*/  IMAD R7, R7, UR4, RZ ;  /* 0x0000000407077c24 */ /* 0x000fe2000f8e02ff */
[----:B------:R-:W-:Y:S02]  /*e040*/  LOP3.LUT R17, R17, 0xffffff7f, RZ, 0xc0, !PT ;  /* 0xffffff7f11117812 */ /* 0x000fe400078ec0ff */
[----:B------:R-:W4:Y:S02]  /*e050*/  LDL.LU R15, [R1+0x10] ;  /* 0x00001000010f7983 */ /* 0x000f240000300800 */
[----:B------:R-:W-:Y:S01]  /*e060*/  @P0 LOP3.LUT R17, R17, 0x80, RZ, 0xfc, !PT ;  /* 0x0000008011110812 */ /* 0x000fe200078efcff */
[----:B------:R-:W0:Y:S03]  /*e070*/  S2R R9, SR_TID.X ;  /* 0x0000000000097919 */ /* 0x000e260000002100 */
[C---:B------:R-:W-:Y:S01]  /*e080*/  LOP3.LUT P0, RZ, R17.reuse, 0x10, RZ, 0xc0, !PT ;  /* 0x0000001011ff7812 */ /* 0x040fe2000780c0ff */
[----:B------:R-:W1:Y:S01]  /*e090*/  S2R R11, SR_TID.X ;  /* 0x00000000000b7919 */ /* 0x000e620000002100 */
[----:B------:R-:W-:-:S04]  /*e0a0*/  LOP3.LUT R17, R17, 0xffffffbf, RZ, 0xc0, !PT ;  /* 0xffffffbf11117812 */ /* 0x000fc800078ec0ff */
[----:B------:R-:W-:-:S04]  /*e0b0*/  @P1 LOP3.LUT R17, R17, 0x40, RZ, 0xfc, !PT ;  /* 0x0000004011111812 */ /* 0x000fc800078efcff */
[C---:B------:R-:W-:Y:S01]  /*e0c0*/  LOP3.LUT P1, RZ, R17.reuse, 0x8, RZ, 0xc0, !PT ;  /* 0x0000000811ff7812 */ /* 0x040fe2000782c0ff */
[----:B------:R-:W-:Y:S01]  /*e0d0*/  ULDC.64 UR6, c[0x0][0x208] ;  /* 0x0000820000067ab9 */ /* 0x000fe20000000a00 */
[----:B------:R-:W-:Y:S01]  /*e0e0*/  LOP3.LUT P3, RZ, R17, 0x4, RZ, 0xc0, !PT ;  /* 0x0000000411ff7812 */ /* 0x000fe2000786c0ff */
[----:B0-----:R-:W-:Y:S01]  /*e0f0*/  IMAD.SHL.U32 R13, R9, 0x8, RZ ;  /* 0x00000008090d7824 */ /* 0x001fe200078e00ff */
[----:B-1----:R-:W-:-:S04]  /*e100*/  LOP3.LUT R11, R11, 0x7f, RZ, 0xc0, !PT ;  /* 0x0000007f0b0b7812 */ /* 0x002fc800078ec0ff */
[----:B------:R-:W-:Y:S01]  /*e110*/  LOP3.LUT R13, R13, 0x38, RZ, 0xc0, !PT ;  /* 0x000000380d0d7812 */ /* 0x000fe200078ec0ff */
[----:B------:R-:W-:Y:S02]  /*e120*/  IMAD.SHL.U32 R12, R11, 0x8, RZ ;  /* 0x000000080b0c7824 */ /* 0x000fe400078e00ff */
[----:B------:R-:W-:-:S05]  /*e130*/  IMAD.SHL.U32 R11, R9, 0x8, RZ ;  /* 0x00000008090b7824 */ /* 0x000fca00078e00ff */
[----:B------:R-:W-:-:S04]  /*e140*/  LOP3.LUT R11, R11, 0x1f8, RZ, 0xc0, !PT ;  /* 0x000001f80b0b7812 */ /* 0x000fc800078ec0ff */
[----:B------:R-:W-:-:S04]  /*e150*/  LOP3.LUT R11, R11, 0x38, R9, 0x78, !PT ;  /* 0x000000380b0b7812 */ /* 0x000fc800078e7809 */
[----:B------:R-:W-:Y:S01]  /*e160*/  LOP3.LUT R11, R11, 0x200, R12, 0xf8, !PT ;  /* 0x000002000b0b7812 */ /* 0x000fe200078ef80c */
[----:B------:R-:W-:Y:S01]  /*e170*/  SHFL.IDX PT, R14, R0, 0x1, 0x181f ;  /* 0x00381f00000e7f89 */ /* 0x000fe200000e0000 */
[----:B--2---:R-:W-:-:S03]  /*e180*/  ISETP.GE.AND P2, PT, R3, R7, PT ;  /* 0x000000070300720c */ /* 0x004fc60003f46270 */
[----:B------:R-:W0:Y:S01]  /*e190*/  SHFL.IDX PT, R3, R0, RZ, 0x181f ;  /* 0x00181fff00037589 */ /* 0x000e2200000e0000 */
[----:B---3--:R-:W-:-:S03]  /*e1a0*/  IMAD.MOV.U32 R10, RZ, RZ, R2 ;  /* 0x000000ffff0a7224 */ /* 0x008fc600078e0002 */
[----:B------:R-:W1:Y:S06]  /*e1b0*/  SHFL.IDX PT, R2, R6, RZ, 0x181f ;  /* 0x00181fff06027589 */ /* 0x000e6c00000e0000 */
[----:B------:R-:W-:-:S04]  /*e1c0*/  @!P2 LOP3.LUT R8, R4, 0x40, RZ, 0xc0, !PT ;  /* 0x000000400408a812 */ /* 0x000fc800078ec0ff */
[----:B------:R-:W-:Y:S02]  /*e1d0*/  @!P2 SHF.R.U32.HI R8, RZ, 0x2, R8 ;  /* 0x00000002ff08a819 */ /* 0x000fe40000011608 */
[----:B------:R-:W-:Y:S02]  /*e1e0*/  @!P2 LEA R9, R11, UR38, 0x1 ;  /* 0x000000260b09ac11 */ /* 0x000fe4000f8e08ff */
[----:B------:R-:W-:Y:S02]  /*e1f0*/  @!P2 ISETP.NE.U32.AND P4, PT, R8, RZ, PT ;  /* 0x000000ff0800a20c */ /* 0x000fe40003f85070 */
[----:B------:R-:W-:Y:S02]  /*e200*/  @!P2 LOP3.LUT R8, R5, 0x80, RZ, 0xc0, !PT ;  /* 0x000000800508a812 */ /* 0x000fe400078ec0ff */
[----:B0-----:R-:W-:-:S05]  /*e210*/  @!P2 LEA R3, P6, R13, R3, 0x1 ;  /* 0x000000030d03a211 */ /* 0x001fca00078c08ff */
[----:B-1----:R-:W-:-:S05]  /*e220*/  @!P2 IMAD.X R2, RZ, RZ, R2, P6 ;  /* 0x000000ffff02a224 */ /* 0x002fca00030e0602 */
[----:B------:R-:W-:-:S04]  /*e230*/  @!P2 LOP3.LUT R3, R3, R2, RZ, 0x3c, !PT ;  /* 0x000000020303a212 */ /* 0x000fc800078e3cff */
[----:B------:R-:W-:-:S04]  /*e240*/  @!P2 LOP3.LUT R2, R3, R2, RZ, 0x3c, !PT ;  /* 0x000000020302a212 */ /* 0x000fc800078e3cff */
[----:B------:R-:W-:Y:S02]  /*e250*/  @!P2 LOP3.LUT R3, R3, R2, RZ, 0x3c, !PT ;  /* 0x000000020303a212 */ /* 0x000fe400078e3cff */
[----:B------:R-:W-:-:S03]  /*e260*/  @!P2 SHF.R.U32.HI R8, RZ, 0x3, R8 ;  /* 0x00000003ff08a819 */ /* 0x000fc60000011608 */
[----:B------:R-:W-:Y:S01]  /*e270*/  @!P2 LDGSTS.E.BYPASS.LTC128B.128 [R9+0x26400], desc[UR6][R2.64], !P0 ;  /* 0x264000000209afae */ /* 0x000fe2000c101d46 */
[----:B------:R-:W-:-:S03]  /*e280*/  LOP3.LUT P0, RZ, R17, 0x80, RZ, 0xc0, !PT ;  /* 0x0000008011ff7812 */ /* 0x000fc6000780c0ff */
[----:B------:R-:W-:Y:S01]  /*e290*/  @!P2 LDGSTS.E.BYPASS.LTC128B.128 [R9+0x28400], desc[UR6][R2.64+0x80], !P1 ;  /* 0x284000800209afae */ /* 0x000fe2000c901d46 */
[----:B------:R-:W-:Y:S02]  /*e2a0*/  LOP3.LUT P1, RZ, R17, 0x40, RZ, 0xc0, !PT ;  /* 0x0000004011ff7812 */ /* 0x000fe4000782c0ff */
[----:B------:R-:W-:Y:S01]  /*e2b0*/  @!P2 ISETP.NE.U32.AND P6, PT, R8, RZ, PT ;  /* 0x000000ff0800a20c */ /* 0x000fe20003fc5070 */
[----:B------:R-:W-:Y:S04]  /*e2c0*/  @!P2 LDGSTS.E.BYPASS.LTC128B.128 [R9+0x2a400], desc[UR6][R2.64+0x100], !P3 ;  /* 0x2a4001000209afae */ /* 0x000fe8000d901d46 */
[----:B------:R-:W0:Y:S04]  /*e2d0*/  SHFL.IDX PT, R8, R6, 0x1, 0x181f ;  /* 0x00381f0006087f89 */ /* 0x000e2800000e0000 */
[----:B------:R-:W-:Y:S04]  /*e2e0*/  @!P2 LDGSTS.E.BYPASS.LTC128B.128 [R9+0x2c400], desc[UR6][R2.64+0x180], !P5 ;  /* 0x2c4001800209afae */ /* 0x000fe8000e901d46 */
[----:B------:R-:W-:Y:S04]  /*e2f0*/  @!P2 LDGSTS.E.BYPASS.LTC128B.128 [R9+0x2e400], desc[UR6][R2.64+0x200], !P0 ;  /* 0x2e4002000209afae */ /* 0x000fe8000c101d46 */
[----:B------:R-:W-:Y:S04]  /*e300*/  @!P2 LDGSTS.E.BYPASS.LTC128B.128 [R9+0x30400], desc[UR6][R2.64+0x280], !P1 ;  /* 0x304002800209afae */ /* 0x000fe8000c901d46 */
[----:B------:R-:W-:Y:S04]  /*e310*/  @!P2 LDGSTS.E.BYPASS.LTC128B.128 [R9+0x32400], desc[UR6][R2.64+0x300], P4 ;  /* 0x324003000209afae */ /* 0x000fe8000a101d46 */
[----:B------:R1:W-:Y:S01]  /*e320*/  @!P2 LDGSTS.E.BYPASS.LTC128B.128 [R9+0x34400], desc[UR6][R2.64+0x380], P6 ;  /* 0x344003800209afae */ /* 0x0003e2000b101d46 */
[----:B------:R-:W-:-:S13]  /*e330*/  ISETP.GE.AND P2, PT, R10, R7, PT ;  /* 0x000000070a00720c */ /* 0x000fda0003f46270 */
[----:B------:R-:W-:-:S05]  /*e340*/  @!P2 LEA R10, P4, R13, R14, 0x1 ;  /* 0x0000000e0d0aa211 */ /* 0x000fca00078808ff */
[----:B0-----:R-:W-:Y:S01]  /*e350*/  @!P2 IMAD.X R14, RZ, RZ, R8, P4 ;  /* 0x000000ffff0ea224 */ /* 0x001fe200020e0608 */
[----:B------:R-:W-:Y:S02]  /*e360*/  LOP3.LUT P4, RZ, R17, 0x10, RZ, 0xc0, !PT ;  /* 0x0000001011ff7812 */ /* 0x000fe4000788c0ff */
[----:B------:R-:W-:Y:S01]  /*e370*/  @!P2 LOP3.LUT R8, R4, 0x40, RZ, 0xc0, !PT ;  /* 0x000000400408a812 */ /* 0x000fe200078ec0ff */
[----:B-1----:R-:W-:Y:S01]  /*e380*/  @!P2 IMAD.MOV.U32 R2, RZ, RZ, R10 ;  /* 0x000000ffff02a224 */ /* 0x002fe200078e000a */
[----:B------:R-:W-:Y:S01]  /*e390*/  @!P2 LEA R21, R11, UR38, 0x1 ;  /* 0x000000260b15ac11 */ /* 0x000fe2000f8e08ff */
[----:B------:R-:W-:Y:S01]  /*e3a0*/  @!P2 IMAD.MOV.U32 R3, RZ, RZ, R14 ;  /* 0x000000ffff03a224 */ /* 0x000fe200078e000e */
[----:B------:R-:W-:Y:S02]  /*e3b0*/  LOP3.LUT P6, RZ, R17, 0x8, RZ, 0xc0, !PT ;  /* 0x0000000811ff7812 */ /* 0x000fe400078cc0ff */
[----:B------:R-:W-:-:S05]  /*e3c0*/  @!P2 SHF.R.U32.HI R8, RZ, 0x2, R8 ;  /* 0x00000002ff08a819 */ /* 0x000fca0000011608 */
[----:B------:R-:W-:Y:S01]  /*e3d0*/  @!P2 LDGSTS.E.BYPASS.LTC128B.128 [R21+0x26c00], desc[UR6][R2.64], !P4 ;  /* 0x26c000000215afae */ /* 0x000fe2000e101d46 */
[----:B------:R-:W-:Y:S02]  /*e3e0*/  @!P2 ISETP.NE.U32.AND P4, PT, R8, RZ, PT ;  /* 0x000000ff0800a20c */ /* 0x000fe40003f85070 */
[----:B------:R-:W-:-:S03]  /*e3f0*/  @!P2 LOP3.LUT R8, R5, 0x80, RZ, 0xc0, !PT ;  /* 0x000000800508a812 */ /* 0x000fc600078ec0ff */
[----:B------:R-:W-:Y:S01]  /*e400*/  @!P2 LDGSTS.E.BYPASS.LTC128B.128 [R21+0x28c00], desc[UR6][R2.64+0x80], !P6 ;  /* 0x28c000800215afae */ /* 0x000fe2000f101d46 */
[----:B------:R-:W-:-:S03]  /*e410*/  @!P2 SHF.R.U32.HI R8, RZ, 0x3, R8 ;  /* 0x00000003ff08a819 */ /* 0x000fc60000011608 */
[----:B------:R-:W-:Y:S04]  /*e420*/  @!P2 LDGSTS.E.BYPASS.LTC128B.128 [R21+0x2ac00], desc[UR6][R2.64+0x100], !P3 ;  /* 0x2ac001000215afae */ /* 0x000fe8000d901d46 */
[----:B------:R-:W-:Y:S04]  /*e430*/  @!P2 LDGSTS.E.BYPASS.LTC128B.128 [R21+0x2cc00], desc[UR6][R2.64+0x180], !P5 ;  /* 0x2cc001800215afae */ /* 0x000fe8000e901d46 */
[----:B------:R-:W-:Y:S04]  /*e440*/  @!P2 LDGSTS.E.BYPASS.LTC128B.128 [R21+0x2ec00], desc[UR6][R2.64+0x200], !P0 ;  /* 0x2ec002000215afae */ /* 0x000fe8000c101d46 */
[----:B------:R-:W-:Y:S04]  /*e450*/  @!P2 LDGSTS.E.BYPASS.LTC128B.128 [R21+0x30c00], desc[UR6][R2.64+0x280], !P1 ;  /* 0x30c002800215afae */ /* 0x000fe8000c901d46 */
[----:B------:R-:W-:Y:S01]  /*e460*/  @!P2 LDGSTS.E.BYPASS.LTC128B.128 [R21+0x32c00], desc[UR6][R2.64+0x300], P4 ;  /* 0x32c003000215afae */ /* 0x000fe2000a101d46 */
[----:B------:R-:W-:-:S03]  /*e470*/  @!P2 ISETP.NE.U32.AND P4, PT, R8, RZ, PT ;  /* 0x000000ff0800a20c */ /* 0x000fc60003f85070 */
[----:B------:R-:W0:Y:S10]  /*e480*/  SHFL.IDX PT, R14, R0, 0x2, 0x181f ;  /* 0x00581f00000e7f89 */ /* 0x000e3400000e0000 */
[----:B------:R1:W-:Y:S01]  /*e490*/  @!P2 LDGSTS.E.BYPASS.LTC128B.128 [R21+0x34c00], desc[UR6][R2.64+0x380], P4 ;  /* 0x34c003800215afae */ /* 0x0003e2000a101d46 */
[----:B----4-:R-:W-:-:S03]  /*e4a0*/  ISETP.GE.AND P2, PT, R15, R7, PT ;  /* 0x000000070f00720c */ /* 0x010fc60003f46270 */
[----:B-1----:R-:W1:Y:S10]  /*e4b0*/  SHFL.IDX PT, R2, R6, 0x2, 0x181f ;  /* 0x00581f0006027f89 */ /* 0x002e7400000e0000 */
[----:B0-----:R-:W-:-:S02]  /*e4c0*/  @!P2 LEA R3, P4, R13, R14, 0x1 ;  /* 0x0000000e0d03a211 */ /* 0x001fc400078808ff */
[----:B------:R-:W-:Y:S02]  /*e4d0*/  @!P2 LOP3.LUT R8, R4, 0x40, RZ, 0xc0, !PT ;  /* 0x000000400408a812 */ /* 0x000fe400078ec0ff */
[----:B------:R-:W-:Y:S02]  /*e4e0*/  @!P2 LEA R9, R11, UR38, 0x1 ;  /* 0x000000260b09ac11 */ /* 0x000fe4000f8e08ff */
[----:B------:R-:W-:Y:S01]  /*e4f0*/  @!P2 SHF.R.U32.HI R8, RZ, 0x2, R8 ;  /* 0x00000002ff08a819 */ /* 0x000fe20000011608 */
[----:B-1----:R-:W-:Y:S01]  /*e500*/  @!P2 IMAD.X R2, RZ, RZ, R2, P4 ;  /* 0x000000ffff02a224 */ /* 0x002fe200020e0602 */
[----:B------:R-:W-:-:S04]  /*e510*/  LOP3.LUT P4, RZ, R17, 0x10, RZ, 0xc0, !PT ;  /* 0x0000001011ff7812 */ /* 0x000fc8000788c0ff */
[----:B------:R-:W-:-:S04]  /*e520*/  @!P2 LOP3.LUT R3, R3, R2, RZ, 0x3c, !PT ;  /* 0x000000020303a212 */ /* 0x000fc800078e3cff */
[----:B------:R-:W-:-:S04]  /*e530*/  @!P2 LOP3.LUT R2, R3, R2, RZ, 0x3c, !PT ;  /* 0x000000020302a212 */ /* 0x000fc800078e3cff */
[----:B------:R-:W-:-:S05]  /*e540*/  @!P2 LOP3.LUT R3, R3, R2, RZ, 0x3c, !PT ;  /* 0x000000020303a212 */ /* 0x000fca00078e3cff */
[----:B------:R0:W-:Y:S01]  /*e550*/  @!P2 LDGSTS.E.BYPASS.LTC128B.128 [R9+0x27400], desc[UR6][R2.64], !P4 ;  /* 0x274000000209afae */ /* 0x0001e2000e101d46 */
[----:B------:R-:W-:Y:S02]  /*e560*/  @!P2 ISETP.NE.U32.AND P4, PT, R8, RZ, PT ;  /* 0x000000ff0800a20c */ /* 0x000fe40003f85070 */
[----:B------:R-:W-:Y:S01]  /*e570*/  @!P2 LOP3.LUT R8, R5, 0x80, RZ, 0xc0, !PT ;  /* 0x000000800508a812 */ /* 0x000fe200078ec0ff */
[----:B------:R0:W-:Y:S03]  /*e580*/  @!P2 LDGSTS.E.BYPASS.LTC128B.128 [R9+0x29400], desc[UR6][R2.64+0x80], !P6 ;  /* 0x294000800209afae */ /* 0x0001e6000f101d46 */
[----:B------:R-:W-:Y:S01]  /*e590*/  @!P2 SHF.R.U32.HI R8, RZ, 0x3, R8 ;  /* 0x00000003ff08a819 */ /* 0x000fe20000011608 */
[----:B------:R0:W-:Y:S04]  /*e5a0*/  @!P2 LDGSTS.E.BYPASS.LTC128B.128 [R9+0x2b400], desc[UR6][R2.64+0x100], !P3 ;  /* 0x2b4001000209afae */ /* 0x0001e8000d901d46 */
[----:B------:R0:W-:Y:S04]  /*e5b0*/  @!P2 LDGSTS.E.BYPASS.LTC128B.128 [R9+0x2d400], desc[UR6][R2.64+0x180], !P5 ;  /* 0x2d4001800209afae */ /* 0x0001e8000e901d46 */
[----:B------:R0:W-:Y:S04]  /*e5c0*/  @!P2 LDGSTS.E.BYPASS.LTC128B.128 [R9+0x2f400], desc[UR6][R2.64+0x200], !P0 ;  /* 0x2f4002000209afae */ /* 0x0001e8000c101d46 */
[----:B------:R0:W-:Y:S04]  /*e5d0*/  @!P2 LDGSTS.E.BYPASS.LTC128B.128 [R9+0x31400], desc[UR6][R2.64+0x280], !P1 ;  /* 0x314002800209afae */ /* 0x0001e8000c901d46 */
[----:B------:R0:W-:Y:S01]  /*e5e0*/  @!P2 LDGSTS.E.BYPASS.LTC128B.128 [R9+0x33400], desc[UR6][R2.64+0x300], P4 ;  /* 0x334003000209afae */ /* 0x0001e2000a101d46 */
[----:B------:R-:W-:-:S03]  /*e5f0*/  @!P2 ISETP.NE.U32.AND P4, PT, R8, RZ, PT ;  /* 0x000000ff0800a20c */ /* 0x000fc60003f85070 */
[----:B------:R-:W1:Y:S04]  /*e600*/  SHFL.IDX PT, R6, R6, 0x3, 0x181f ;  /* 0x00781f0006067f89 */ /* 0x000e6800000e0000 */
[----:B------:R0:W2:Y:S06]  /*e610*/  SHFL.IDX PT, R14, R0, 0x3, 0x181f ;  /* 0x00781f00000e7f89 */ /* 0x0000ac00000e0000 */
[----:B------:R0:W-:Y:S02]  /*e620*/  @!P2 LDGSTS.E.BYPASS.LTC128B.128 [R9+0x35400], desc[UR6][R2.64+0x380], P4 ;  /* 0x354003800209afae */ /* 0x0001e4000a101d46 */
.L_x_3348:
[----:B0-----:R-:W3:Y:S01]  /*e630*/  LDL.LU R0, [R1+0x20] ;  /* 0x0000200001007983 */ /* 0x001ee20000300800 */
[----:B------:R-:W-:Y:S01]  /*e640*/  BSSY B0, `(.L_x_3235) ;  /* 0x0000025000007945 */ /* 0x000fe20003800000 */
[----:B---3--:R-:W-:-:S13]  /*e650*/  ISETP.GE.AND P2, PT, R0, R7, PT ;  /* 0x000000070000720c */ /* 0x008fda0003f46270 */
[----:B------:R-:W-:Y:S05]  /*e660*/  @P2 BRA `(.L_x_3236) ;  /* 0x0000000000882947 */ /* 0x000fea0003800000 */
[----:B------:R-:W0:Y:S01]  /*e670*/  S2R R0, SR_TID.X ;  /* 0x0000000000007919 */ /* 0x000e220000002100 */
[C---:B------:R-:W-:Y:S01]  /*e680*/  LOP3.LUT P6, RZ, R17.reuse, 0x10, RZ, 0xc0, !PT ;  /* 0x0000001011ff7812 */ /* 0x040fe200078cc0ff */
[----:B------:R-:W-:Y:S01]  /*e690*/  ULDC.64 UR4, c[0x0][0x208] ;  /* 0x0000820000047ab9 */ /* 0x000fe20000000a00 */
[C---:B------:R-:W-:Y:S01]  /*e6a0*/  LOP3.LUT P4, RZ, R17.reuse, 0x8, RZ, 0xc0, !PT ;  /* 0x0000000811ff7812 */ /* 0x040fe2000788c0ff */
[----:B------:R-:W3:Y:S01]  /*e6b0*/  S2R R3, SR_TID.X ;  /* 0x0000000000037919 */ /* 0x000ee20000002100 */
[----:B------:R-:W-:Y:S02]  /*e6c0*/  LOP3.LUT P3, RZ, R17, 0x4, RZ, 0xc0, !PT ;  /* 0x0000000411ff7812 */ /* 0x000fe4000786c0ff */
[----:B------:R-:W-:Y:S02]  /*e6d0*/  LOP3.LUT R4, R4, 0x40, RZ, 0xc0, !PT ;  /* 0x0000004004047812 */ /* 0x000fe400078ec0ff */
[----:B------:R-:W-:Y:S02]  /*e6e0*/  LOP3.LUT R5, R5, 0x80, RZ, 0xc0, !PT ;  /* 0x0000008005057812 */ /* 0x000fe400078ec0ff */
[----:B------:R-:W-:-:S02]  /*e6f0*/  SHF.R.U32.HI R4, RZ, 0x2, R4 ;  /* 0x00000002ff047819 */ /* 0x000fc40000011604 */
[----:B------:R-:W-:Y:S02]  /*e700*/  SHF.R.U32.HI R5, RZ, 0x3, R5 ;  /* 0x00000003ff057819 */ /* 0x000fe40000011605 */
[----:B0-----:R-:W-:Y:S01]  /*e710*/  LOP3.LUT R0, R0, 0x7f, RZ, 0xc0, !PT ;  /* 0x0000007f00007812 */ /* 0x001fe200078ec0ff */
[----:B---3--:R-:W-:-:S04]  /*e720*/  IMAD.SHL.U32 R2, R3, 0x8, RZ ;  /* 0x0000000803027824 */ /* 0x008fc800078e00ff */
[----:B------:R-:W-:Y:S02]  /*e730*/  IMAD.SHL.U32 R8, R0, 0x8, RZ ;  /* 0x0000000800087824 */ /* 0x000fe400078e00ff */
[----:B------:R-:W-:Y:S01]  /*e740*/  IMAD.SHL.U32 R0, R3, 0x8, RZ ;  /* 0x0000000803007824 */ /* 0x000fe200078e00ff */
[----:B------:R-:W-:-:S04]  /*e750*/  LOP3.LUT R2, R2, 0x38, RZ, 0xc0, !PT ;  /* 0x0000003802027812 */ /* 0x000fc800078ec0ff */
[----:B------:R-:W-:Y:S02]  /*e760*/  LOP3.LUT R0, R0, 0x1f8, RZ, 0xc0, !PT ;  /* 0x000001f800007812 */ /* 0x000fe400078ec0ff */
[----:B--2---:R-:W-:Y:S02]  /*e770*/  LEA R2, P2, R2, R14, 0x1 ;  /* 0x0000000e02027211 */ /* 0x004fe400078408ff */
[----:B------:R-:W-:-:S03]  /*e780*/  LOP3.LUT R0, R0, 0x38, R3, 0x78, !PT ;  /* 0x0000003800007812 */ /* 0x000fc600078e7803 */
[----:B-1----:R-:W-:Y:S01]  /*e790*/  IMAD.X R3, RZ, RZ, R6, P2 ;  /* 0x000000ffff037224 */ /* 0x002fe200010e0606 */
[----:B------:R-:W-:Y:S02]  /*e7a0*/  LOP3.LUT R0, R0, 0x200, R8, 0xf8, !PT ;  /* 0x0000020000007812 */ /* 0x000fe400078ef808 */
[----:B------:R-:W-:Y:S02]  /*e7b0*/  ISETP.NE.U32.AND P2, PT, R4, RZ, PT ;  /* 0x000000ff0400720c */ /* 0x000fe40003f45070 */
[----:B------:R-:W-:-:S05]  /*e7c0*/  LEA R7, R0, UR38, 0x1 ;  /* 0x0000002600077c11 */ /* 0x000fca000f8e08ff */
[----:B------:R-:W-:Y:S01]  /*e7d0*/  @!PT LDS RZ, [RZ] ;  /* 0x00000000fffff984 */ /* 0x000fe20000000800 */
[----:B------:R-:W-:Y:S01]  /*e7e0*/  @!PT LDS RZ, [RZ] ;  /* 0x00000000fffff984 */ /* 0x000fe20000000800 */
[----:B------:R-:W-:Y:S01]  /*e7f0*/  @!PT LDS RZ, [RZ] ;  /* 0x00000000fffff984 */ /* 0x000fe20000000800 */
[----:B------:R0:W-:Y:S04]  /*e800*/  LDGSTS.E.BYPASS.LTC128B.128 [R7+0x27c00], desc[UR4][R2.64], !P6 ;  /* 0x27c0000002077fae */ /* 0x0001e8000f101d44 */
[----:B------:R0:W-:Y:S04]  /*e810*/  LDGSTS.E.BYPASS.LTC128B.128 [R7+0x29c00], desc[UR4][R2.64+0x80], !P4 ;  /* 0x29c0008002077fae */ /* 0x0001e8000e101d44 */
[----:B------:R0:W-:Y:S01]  /*e820*/  LDGSTS.E.BYPASS.LTC128B.128 [R7+0x2bc00], desc[UR4][R2.64+0x100], !P3 ;  /* 0x2bc0010002077fae */ /* 0x0001e2000d901d44 */
[----:B------:R-:W-:-:S03]  /*e830*/  ISETP.NE.U32.AND P3, PT, R5, RZ, PT ;  /* 0x000000ff0500720c */ /* 0x000fc60003f65070 */
[----:B------:R0:W-:Y:S04]  /*e840*/  LDGSTS.E.BYPASS.LTC128B.128 [R7+0x2dc00], desc[UR4][R2.64+0x180], !P5 ;  /* 0x2dc0018002077fae */ /* 0x0001e8000e901d44 */
[----:B------:R0:W-:Y:S04]  /*e850*/  LDGSTS.E.BYPASS.LTC128B.128 [R7+0x2fc00], desc[UR4][R2.64+0x200], !P0 ;  /* 0x2fc0020002077fae */ /* 0x0001e8000c101d44 */
[----:B------:R0:W-:Y:S04]  /*e860*/  LDGSTS.E.BYPASS.LTC128B.128 [R7+0x31c00], desc[UR4][R2.64+0x280], !P1 ;  /* 0x31c0028002077fae */ /* 0x0001e8000c901d44 */
[----:B------:R0:W-:Y:S04]  /*e870*/  LDGSTS.E.BYPASS.LTC128B.128 [R7+0x33c00], desc[UR4][R2.64+0x300], P2 ;  /* 0x33c0030002077fae */ /* 0x0001e80009101d44 */
[----:B------:R0:W-:Y:S02]  /*e880*/  LDGSTS.E.BYPASS.LTC128B.128 [R7+0x35c00], desc[UR4][R2.64+0x380], P3 ;  /* 0x35c0038002077fae */ /* 0x0001e40009901d44 */
.L_x_3236:
[----:B------:R-:W-:Y:S05]  /*e890*/  BSYNC B0 ;  /* 0x0000000000007941 */ /* 0x000fea0003800000 */
.L_x_3235:
[----:B------:R-:W-:Y:S01]  /*e8a0*/  NOP ;  /* 0x0000000000007918 */ /* 0x000fe20000000000 */
[----:B------:R-:W-:Y:S01]  /*e8b0*/  SYNCS.ARRIVE.TRANS64.RED.A0T1 RZ, [UR38+0x38810], RZ ;  /* 0x038810ffffff79a7 */ /* 0x000fe20008200426 */
[----:B0-----:R-:W-:Y:S01]  /*e8c0*/  IMAD.MOV.U32 R2, RZ, RZ, 0x1 ;  /* 0x00000001ff027424 */ /* 0x001fe200078e00ff */
[----:B------:R-:W-:Y:S04]  /*e8d0*/  ARRIVES.LDGSTSBAR.64.TRANSCNT [UR38+0x38810] ;  /* 0x03881000ff0079b0 */ /* 0x000fe80008000aa6 */
[----:B------:R-:W-:Y:S01]  /*e8e0*/  SHF.L.U32 R2, R2, 0x1f, RZ ;  /* 0x0000001f02027819 */ /* 0x000fe200000006ff */
[----:B------:R-:W-:Y:S01]  /*e8f0*/  NOP ;  /* 0x0000000000007918 */ /* 0x000fe20000000000 */
[----:B------:R-:W-:Y:S02]  /*e900*/  SYNCS.ARRIVE.TRANS64.A1T0 RZ, [UR38+0x38810], RZ ;  /* 0x038810ffffff79a7 */ /* 0x000fe40008100026 */
[----:B------:R-:W0:Y:S02]  /*e910*/  SYNCS.PHASECHK.TRANS64.TRYWAIT P0, [UR38+0x38820], R2 ;  /* 0x03882002ff0075a7 */ /* 0x000e240008000166 */
[----:B0-----:R-:W-:Y:S05]  /*e920*/  @!P0 BRA `(.L_x_3237) ;  /* 0x0000004000a08947 */ /* 0x001fea0003800000 */
.L_x_3349:
[----:B------:R-:W-:Y:S01]  /*e930*/  LOP3.LUT P0, RZ, R17, 0x2, RZ, 0xc0, !PT ;  /* 0x0000000211ff7812 */ /* 0x000fe2000780c0ff */
[----:B------:R-:W-:Y:S01]  /*e940*/  BSSY B0, `(.L_x_3238) ;  /* 0x000007f000007945 */ /* 0x000fe20003800000 */
[----:B------:R-:W-:-:S11]  /*e950*/  IMAD.MOV.U32 R0, RZ, RZ, 0x1 ;  /* 0x00000001ff007424 */ /* 0x000fd600078e00ff */
[----:B------:R-:W-:Y:S05]  /*e960*/  @!P0 BRA `(.L_x_3239) ;  /* 0x0000000400f08947 */ /* 0x000fea0003800000 */
[----:B------:R-:W3:Y:S01]  /*e970*/  SYNCS.PHASECHK.TRANS64.TRYWAIT P0, [UR38+0x38860], R2 ;  /* 0x03886002ff0075a7 */ /* 0x000ee20008000166 */
[----:B0-----:R-:W0:Y:S02]  /*e980*/  S2R R3, SR_TID.X ;  /* 0x0000000000037919 */ /* 0x001e240000002100 */
[----:B0-----:R-:W-:-:S04]  /*e990*/  LOP3.LUT R3, R3, 0x7f, RZ, 0xc0, !PT ;  /* 0x0000007f03037812 */ /* 0x001fc800078ec0ff */
[----:B------:R-:W-:Y:S01]  /*e9a0*/  ISETP.NE.AND P1, PT, R3, RZ, PT ;  /* 0x000000ff0300720c */ /* 0x000fe20003f25270 */
[----:B---3--:R-:W-:-:S12]  /*e9b0*/  @!P0 BRA `(.L_x_3240) ;  /* 0x0000004000948947 */ /* 0x008fd80003800000 */
.L_x_3350:
[----:B------:R-:W-:Y:S04]  /*e9c0*/  BSSY B1, `(.L_x_3241) ;  /* 0x0000008000017945 */ /* 0x000fe80003800000 */
[----:B------:R-:W-:Y:S05]  /*e9d0*/  @P1 BRA `(.L_x_3242) ;  /* 0x0000000000181947 */ /* 0x000fea0003800000 */
[----:B0-----:R-:W0:Y:S01]  /*e9e0*/  S2R R3, SR_TID.X ;  /* 0x0000000000037919 */ /* 0x001e220000002100 */
[----:B------:R-:W-:-:S04]  /*e9f0*/  IMAD.MOV.U32 R2, RZ, RZ, 0x10000 ;  /* 0x00010000ff027424 */ /* 0x000fc800078e00ff */
[----:B------:R3:W-:Y:S01]  /*ea00*/  SYNCS.ARRIVE.TRANS64 RZ, [UR38+0x38850], R2 ;  /* 0x03885002ffff79a7 */ /* 0x0007e20008000026 */
[----:B0-----:R-:W-:-:S13]  /*ea10*/  LOP3.LUT P0, RZ, R3, 0x1f, RZ, 0xc0, !PT ;  /* 0x0000001f03ff7812 */ /* 0x001fda000780c0ff */
[----:B---3--:R-:W-:Y:S05]  /*ea20*/  @!P0 BRA `(.L_x_3242) ;  /* 0x0000000000048947 */ /* 0x008fea0003800000 */
[----:B------:R-:W-:Y:S01]  /*ea30*/  BPT.TRAP 0x1 ;  /* 0x000000040000795c */ /* 0x000fe20000300000 */
.L_x_3242:
[----:B------:R-:W-:Y:S05]  /*ea40*/  BSYNC B1 ;  /* 0x0000000000017941 */ /* 0x000fea0003800000 */
.L_x_3241:
[----:B0-----:R-:W3:Y:S01]  /*ea50*/  LDL.LU R2, [R1+0x8] ;  /* 0x0000080001027983 */ /* 0x001ee20000300800 */
        /* <DEDUP_REMOVED lines=9> */
[----:B---3--:R-:W-:-:S08]  /*eaf0*/  IMAD.SHL.U32 R2, R2, 0x40, RZ ;  /* 0x0000004002027824 */ /* 0x008fd000078e00ff */
.L_x_3243:
        /* <DEDUP_REMOVED lines=13> */
.L_x_3244:
        /* <DEDUP_REMOVED lines=13> */
.L_x_3245:
        /* <DEDUP_REMOVED lines=13> */
.L_x_3246:
        /* <DEDUP_REMOVED lines=13> */
.L_x_3247:
        /* <DEDUP_REMOVED lines=13> */
.L_x_3248:
        /* <DEDUP_REMOVED lines=13> */
.L_x_3249:
        /* <DEDUP_REMOVED lines=13> */
.L_x_3250:
[----:B------:R-:W-:-:S13]  /*f0b0*/  @P0 ELECT P1, URZ, PT ;  /* 0x00000000003f082f */ /* 0x000fda0003820000 */
[----:B------:R-:W-:Y:S01]  /*f0c0*/  @P1 R2UR UR13, R16 ;  /* 0x00000000100d12ca */ /* 0x000fe200000e0000 */
[----:B------:R-:W-:Y:S01]  /*f0d0*/  UMOV UR12, UR36 ;  /* 0x00000024000c7c82 */ /* 0x000fe20008000000 */
[----:B------:R-:W-:Y:S02]  /*f0e0*/  @P1 R2UR UR11, R2 ;  /* 0x00000000020b12ca */ /* 0x000fe400000e0000 */
[----:B------:R-:W-:Y:S02]  /*f0f0*/  @P1 PLOP3.LUT P0, PT, P1, PT, PT, 0x8, 0x0 ;  /* 0x000000000000181c */ /* 0x000fe40000f0e170 */
[----:B------:R-:W-:-:S09]  /*f100*/  PLOP3.LUT P1, PT, PT, PT, PT, 0x8, 0x0 ;  /* 0x000000000000781c */ /* 0x000fd20003f2e170 */
[----:B------:R3:W-:Y:S02]  /*f110*/  UTMALDG.4D [UR8], [UR4], desc[UR6] ;  /* 0x00000608040075b4 */ /* 0x0007e40008019000 */
[----:B---3--:R-:W-:Y:S05]  /*f120*/  @P0 BRA.U.ANY `(.L_x_3250) ;  /* 0xfffffffd00e00947 */ /* 0x008fea000393ffff */
.L_x_3239:
[----:B------:R-:W-:Y:S05]  /*f130*/  BSYNC B0 ;  /* 0x0000000000007941 */ /* 0x000fea0003800000 */
.L_x_3238:
[----:B0-----:R-:W3:Y:S01]  /*f140*/  LDL.LU R3, [R1+0x14] ;  /* 0x0000140001037983 */ /* 0x001ee20000300800 */
[----:B------:R-:W-:Y:S02]  /*f150*/  IMAD.MOV.U32 R9, RZ, RZ, RZ ;  /* 0x000000ffff097224 */ /* 0x000fe400078e00ff */
[----:B-1----:R-:W-:Y:S02]  /*f160*/  IMAD.MOV.U32 R6, RZ, RZ, 0x1 ;  /* 0x00000001ff067424 */ /* 0x002fe400078e00ff */
[----:B---3--:R-:W-:-:S05]  /*f170*/  VIADD R8, R3, 0xfffffffe ;  /* 0xfffffffe03087836 */ /* 0x008fca0000000000 */
[----:B------:R-:W-:-:S13]  /*f180*/  ISETP.GE.AND P0, PT, R8, UR39, PT ;  /* 0x0000002708007c0c */ /* 0x000fda000bf06270 */
[----:B------:R-:W-:Y:S05]  /*f190*/  @!P0 BRA `(.L_x_3220) ;  /* 0x0000002400208947 */ /* 0x000fea0003800000 */
[----:B------:R-:W-:Y:S01]  /*f1a0*/  UIADD3 UR4, UR43, 0x1, URZ ;  /* 0x000000012b047890 */ /* 0x000fe2000fffe03f */
[----:B------:R-:W-:Y:S01]  /*f1b0*/  LOP3.LUT R0, RZ, UR39, RZ, 0x33, !PT ;  /* 0x00000027ff007c12 */ /* 0x000fe2000f8e33ff */
[----:B------:R-:W0:Y:S01]  /*f1c0*/  S2R R4, SR_TID.X ;  /* 0x0000000000047919 */ /* 0x000e220000002100 */
[----:B------:R-:W-:Y:S01]  /*f1d0*/  IMAD.MOV.U32 R6, RZ, RZ, 0x1 ;  /* 0x00000001ff067424 */ /* 0x000fe200078e00ff */
[----:B------:R-:W-:-:S04]  /*f1e0*/  UIMAD UR4, UR4, UR41, URZ ;  /* 0x00000029040472a4 */ /* 0x000fc8000f8e023f */
[----:B------:R-:W-:-:S04]  /*f1f0*/  UISETP.LT.AND UP0, UPT, UR40, UR4, UPT ;  /* 0x000000042800728c */ /* 0x000fc8000bf01270 */
[----:B------:R-:W-:-:S06]  /*f200*/  USEL UR4, UR40, UR4, UP0 ;  /* 0x0000000428047287 */ /* 0x000fcc0008000000 */
[----:B------:R-:W-:-:S05]  /*f210*/  IMAD R3, RZ, RZ, -UR4 ;  /* 0x80000004ff037e24 */ /* 0x000fca000f8e02ff */
[----:B------:R-:W-:-:S04]  /*f220*/  VIADDMNMX R0, R3, 0x1, R0, !PT ;  /* 0x0000000103007846 */ /* 0x000fc80007800100 */
[----:B------:R-:W-:Y:S02]  /*f230*/  R2UR UR5, R0 ;  /* 0x00000000000572ca */ /* 0x000fe400000e0000 */
[----:B------:R-:W-:Y:S02]  /*f240*/  LOP3.LUT R0, RZ, UR4, RZ, 0x33, !PT ;  /* 0x00000004ff007c12 */ /* 0x000fe4000f8e33ff */
[----:B0-----:R-:W-:-:S09]  /*f250*/  LOP3.LUT R10, R4, 0x1f, RZ, 0xc0, !PT ;  /* 0x0000001f040a7812 */ /* 0x001fd200078ec0ff */
[----:B------:R-:W-:Y:S02]  /*f260*/  UIADD3 UR6, UR5, -0x2, URZ ;  /* 0xfffffffe05067890 */ /* 0x000fe4000fffe03f */
[----:B------:R-:W-:-:S04]  /*f270*/  UIADD3 UR5, UR4, UR5, URZ ;  /* 0x0000000504057290 */ /* 0x000fc8000fffe03f */
[----:B------:R-:W-:Y:S01]  /*f280*/  ISETP.NE.AND P0, PT, R0, UR6, PT ;  /* 0x0000000600007c0c */ /* 0x000fe2000bf05270 */
[----:B------:R-:W-:Y:S02]  /*f290*/  IMAD.MOV.U32 R0, RZ, RZ, 0x1 ;  /* 0x00000001ff007424 */ /* 0x000fe400078e00ff */
[----:B------:R-:W-:-:S05]  /*f2a0*/  IMAD.U32 R11, RZ, RZ, UR5 ;  /* 0x00000005ff0b7e24 */ /* 0x000fca000f8e00ff */
[----:B------:R-:W-:-:S05]  /*f2b0*/  LOP3.LUT R11, R11, 0x1, RZ, 0xc0, !PT ;  /* 0x000000010b0b7812 */ /* 0x000fca00078ec0ff */
[----:B------:R-:W-:Y:S05]  /*f2c0*/  @!P0 BRA `(.L_x_3251) ;  /* 0x0000001400e88947 */ /* 0x000fea0003800000 */
[----:B------:R-:W-:Y:S01]  /*f2d0*/  R2UR UR4, R11 ;  /* 0x000000000b0472ca */ /* 0x000fe200000e0000 */
[----:B------:R-:W-:Y:S01]  /*f2e0*/  BSSY B0, `(.L_x_3251) ;  /* 0x0000178000007945 */ /* 0x000fe20003800000 */
[----:B------:R-:W-:-:S11]  /*f2f0*/  IMAD.MOV.U32 R0, RZ, RZ, 0x1 ;  /* 0x00000001ff007424 */ /* 0x000fd600078e00ff */
[----:B------:R-:W-:-:S06]  /*f300*/  UIADD3 UR4, UR5, -UR4, URZ ;  /* 0x8000000405047290 */ /* 0x000fcc000fffe03f */
[----:B------:R-:W-:-:S07]  /*f310*/  IMAD.U32 R7, RZ, RZ, UR4 ;  /* 0x00000004ff077e24 */ /* 0x000fce000f8e00ff */
.L_x_3292:
        /* <DEDUP_REMOVED lines=8> */
[----:B------:R-:W0:Y:S01]  /*f3a0*/  LDC R12, c[0x0][0x43c] ;  /* 0x00010f00ff0c7b82 */ /* 0x000e220000000800 */
[----:B------:R-:W-:Y:S01]  /*f3b0*/  IMAD.MOV.U32 R13, RZ, RZ, R8 ;  /* 0x000000ffff0d7224 */ /* 0x000fe200078e0008 */
[----:B------:R-:W-:Y:S01]  /*f3c0*/  ULDC.64 UR4, c[0x0][0x428] ;  /* 0x00010a0000047ab9 */ /* 0x000fe20000000a00 */
[----:B------:R-:W-:Y:S01]  /*f3d0*/  ULDC.64 UR6, c[0x0][0x208] ;  /* 0x0000820000067ab9 */ /* 0x000fe20000000a00 */
        /* <DEDUP_REMOVED lines=16> */
.L_x_3254:
[----:B------:R-:W1:Y:S01]  /*f4e0*/  S2R R2, SR_TID.X ;  /* 0x0000000000027919 */ /* 0x000e620000002100 */
[----:B------:R-:W-:Y:S01]  /*f4f0*/  BSSY B2, `(.L_x_3255) ;  /* 0x0000006000027945 */ /* 0x000fe20003800000 */
[----:B-1----:R-:W-:Y:S02]  /*f500*/  LOP3.LUT R3, R2, 0x7f, RZ, 0xc0, !PT ;  /* 0x0000007f02037812 */ /* 0x002fe400078ec0ff */
[----:B------:R-:W-:Y:S02]  /*f510*/  SHF.L.U32 R2, R0, 0x1f, RZ ;  /* 0x0000001f00027819 */ /* 0x000fe400000006ff */
[----:B------:R-:W-:Y:S02]  /*f520*/  ISETP.NE.AND P2, PT, R3, RZ, PT ;  /* 0x000000ff0300720c */ /* 0x000fe40003f45270 */
[----:B------:R-:W1:Y:S02]  /*f530*/  SYNCS.PHASECHK.TRANS64.TRYWAIT P0, [UR38+0x38848], R2 ;  /* 0x03884802ff0075a7 */ /* 0x000e640008000166 */
[----:B-1----:R-:W-:Y:S09]  /*f540*/  @!P0 BRA `(.L_x_3256) ;  /* 0x0000003400c88947 */ /* 0x002ff20003800000 */
.L_x_3351:
[----:B------:R-:W-:Y:S05]  /*f550*/  BSYNC B2 ;  /* 0x0000000000027941 */ /* 0x000fea0003800000 */
.L_x_3255:
[----:B------:R-:W-:Y:S04]  /*f560*/  BSSY B2, `(.L_x_3257) ;  /* 0x0000007000027945 */ /* 0x000fe80003800000 */
[----:B------:R-:W-:Y:S05]  /*f570*/  @P2 BRA `(.L_x_3258) ;  /* 0x0000000000142947 */ /* 0x000fea0003800000 */
[----:B------:R-:W-:Y:S01]  /*f580*/  ISETP.NE.AND P0, PT, R10, RZ, PT ;  /* 0x000000ff0a00720c */ /* 0x000fe20003f05270 */
[----:B-1----:R-:W-:-:S04]  /*f590*/  IMAD.MOV.U32 R3, RZ, RZ, 0x2000 ;  /* 0x00002000ff037424 */ /* 0x002fc800078e00ff */
[----:B------:R3:W-:Y:S08]  /*f5a0*/  SYNCS.ARRIVE.TRANS64 RZ, [UR38+0x38838], R3 ;  /* 0x03883803ffff79a7 */ /* 0x0007f00008000026 */
[----:B---3--:R-:W-:Y:S05]  /*f5b0*/  @!P0 BRA `(.L_x_3258) ;  /* 0x0000000000048947 */ /* 0x008fea0003800000 */
[----:B------:R-:W-:Y:S01]  /*f5c0*/  BPT.TRAP 0x1 ;  /* 0x000000040000795c */ /* 0x000fe20000300000 */
.L_x_3258:
[----:B------:R-:W-:Y:S05]  /*f5d0*/  BSYNC B2 ;  /* 0x0000000000027941 */ /* 0x000fea0003800000 */
.L_x_3257:
        /* <DEDUP_REMOVED lines=11> */
.L_x_3259:
        /* <DEDUP_REMOVED lines=10> */
.L_x_3352:
[----:B------:R-:W-:Y:S05]  /*f730*/  BSYNC B2 ;  /* 0x0000000000027941 */ /* 0x000fea0003800000 */
.L_x_3260:
[----:B------:R-:W-:Y:S01]  /*f740*/  BSSY B2, `(.L_x_3262) ;  /* 0x0000009000027945 */ /* 0x000fe20003800000 */
[----:B01----:R-:W-:Y:S02]  /*f750*/  IMAD.MOV.U32 R2, RZ, RZ, 0x0 ;  /* 0x00000000ff027424 */ /* 0x003fe400078e00ff */
[----:B------:R-:W-:Y:S01]  /*f760*/  IMAD.MOV.U32 R3, RZ, RZ, 0x14f00000 ;  /* 0x14f00000ff037424 */ /* 0x000fe200078e00ff */
[----:B------:R-:W-:Y:S06]  /*f770*/  @P2 BRA `(.L_x_3263) ;  /* 0x0000000000142947 */ /* 0x000fec0003800000 */
[----:B------:R-:W-:Y:S01]  /*f780*/  ISETP.NE.AND P0, PT, R10, RZ, PT ;  /* 0x000000ff0a00720c */ /* 0x000fe20003f05270 */
[----:B------:R-:W-:-:S04]  /*f790*/  IMAD.MOV.U32 R12, RZ, RZ, 0x10000 ;  /* 0x00010000ff0c7424 */ /* 0x000fc800078e00ff */
[----:B------:R0:W-:Y:S08]  /*f7a0*/  SYNCS.ARRIVE.TRANS64 RZ, [UR38+0x38858], R12 ;  /* 0x0388580cffff79a7 */ /* 0x0001f00008000026 */
[----:B0-----:R-:W-:Y:S05]  /*f7b0*/  @!P0 BRA `(.L_x_3263) ;  /* 0x0000000000048947 */ /* 0x001fea0003800000 */
[----:B------:R-:W-:Y:S01]  /*f7c0*/  BPT.TRAP 0x1 ;  /* 0x000000040000795c */ /* 0x000fe20000300000 */
.L_x_3263:
[----:B------:R-:W-:Y:S05]  /*f7d0*/  BSYNC B2 ;  /* 0x0000000000027941 */ /* 0x000fea0003800000 */
.L_x_3262:
        /* <DEDUP_REMOVED lines=9> */
.L_x_3264:
        /* <DEDUP_REMOVED lines=13> */
.L_x_3265:
        /* <DEDUP_REMOVED lines=13> */
.L_x_3266:
        /* <DEDUP_REMOVED lines=13> */
.L_x_3267:
        /* <DEDUP_REMOVED lines=13> */
.L_x_3268:
        /* <DEDUP_REMOVED lines=13> */
.L_x_3269:
        /* <DEDUP_REMOVED lines=13> */
.L_x_3270:
        /* <DEDUP_REMOVED lines=13> */
.L_x_3271:
        /* <DEDUP_REMOVED lines=8> */
.L_x_3253:
[----:B------:R-:W-:Y:S05]  /*fea0*/  BSYNC B1 ;  /* 0x0000000000017941 */ /* 0x000fea0003800000 */
.L_x_3252:
[----:B------:R-:W-:Y:S01]  /*feb0*/  LOP3.LUT P3, RZ, R17, 0x2, RZ, 0xc0, !PT ;  /* 0x0000000211ff7812 */ /* 0x000fe2000786c0ff */
[----:B------:R-:W-:Y:S01]  /*fec0*/  BSSY B1, `(.L_x_3272) ;  /* 0x00000b7000017945 */ /* 0x000fe20003800000 */
[----:B------:R-:W-:-:S11]  /*fed0*/  LOP3.LUT R0, R0, 0x1, RZ, 0x3c, !PT ;  /* 0x0000000100007812 */ /* 0x000fd600078e3cff */
[----:B------:R-:W-:Y:S05]  /*fee0*/  @!P3 BRA `(.L_x_3273) ;  /* 0x0000000800d0b947 */ /* 0x000fea0003800000 */
[----:B------:R-:W-:Y:S01]  /*fef0*/  LOP3.LUT P3, RZ, R17, 0x1, RZ, 0xc0, !PT ;  /* 0x0000000111ff7812 */ /* 0x000fe2000786c0ff */
[----:B------:R-:W-:-:S12]  /*ff00*/  VIADD R12, R8, 0xffffffff ;  /* 0xffffffff080c7836 */ /* 0x000fd80000000000 */
[----:B------:R-:W-:Y:S05]  /*ff10*/  @!P3 BRA `(.L_x_3274) ;  /* 0x000000000050b947 */ /* 0x000fea0003800000 */
[----:B--2---:R-:W0:Y:S01]  /*ff20*/  LDC R14, c[0x0][0x43c] ;  /* 0x00010f00ff0e7b82 */ /* 0x004e220000000800 */
        /* <DEDUP_REMOVED lines=19> */
.L_x_3274:
[----:B------:R-:W1:Y:S01]  /*10060*/  S2R R2, SR_TID.X ;  /* 0x0000000000027919 */ /* 0x000e620000002100 */
[----:B------:R-:W-:Y:S01]  /*10070*/  BSSY B2, `(.L_x_3275) ;  /* 0x0000006000027945 */ /* 0x000fe20003800000 */
[----:B-1----:R-:W-:Y:S02]  /*10080*/  LOP3.LUT R3, R2, 0x7f, RZ, 0xc0, !PT ;  /* 0x0000007f02037812 */ /* 0x002fe400078ec0ff */
[----:B------:R-:W-:Y:S02]  /*10090*/  SHF.L.U32 R2, R0, 0x1f, RZ ;  /* 0x0000001f00027819 */ /* 0x000fe400000006ff */
[----:B------:R-:W-:Y:S02]  /*100a0*/  ISETP.NE.AND P2, PT, R3, RZ, PT ;  /* 0x000000ff0300720c */ /* 0x000fe40003f45270 */
[----:B------:R-:W1:Y:S02]  /*100b0*/  SYNCS.PHASECHK.TRANS64.TRYWAIT P0, [UR38+0x38840], R2 ;  /* 0x03884002ff0075a7 */ /* 0x000e640008000166 */
[----:B-1----:R-:W-:Y:S09]  /*100c0*/  @!P0 BRA `(.L_x_3276) ;  /* 0x0000002c00188947 */ /* 0x002ff20003800000 */
.L_x_3353:
[----:B------:R-:W-:Y:S05]  /*100d0*/  BSYNC B2 ;  /* 0x0000000000027941 */ /* 0x000fea0003800000 */
.L_x_3275:
[----:B------:R-:W-:Y:S04]  /*100e0*/  BSSY B2, `(.L_x_3277) ;  /* 0x0000007000027945 */ /* 0x000fe80003800000 */
[----:B------:R-:W-:Y:S05]  /*100f0*/  @P2 BRA `(.L_x_3278) ;  /* 0x0000000000142947 */ /* 0x000fea0003800000 */
[----:B------:R-:W-:Y:S01]  /*10100*/  ISETP.NE.AND P0, PT, R10, RZ, PT ;  /* 0x000000ff0a00720c */ /* 0x000fe20003f05270 */
[----:B-1----:R-:W-:-:S04]  /*10110*/  IMAD.MOV.U32 R3, RZ, RZ, 0x2000 ;  /* 0x00002000ff037424 */ /* 0x002fc800078e00ff */
[----:B------:R3:W-:Y:S08]  /*10120*/  SYNCS.ARRIVE.TRANS64 RZ, [UR38+0x38830], R3 ;  /* 0x03883003ffff79a7 */ /* 0x0007f00008000026 */
[----:B---3--:R-:W-:Y:S05]  /*10130*/  @!P0 BRA `(.L_x_3278) ;  /* 0x0000000000048947 */ /* 0x008fea0003800000 */
[----:B------:R-:W-:Y:S01]  /*10140*/  BPT.TRAP 0x1 ;  /* 0x000000040000795c */ /* 0x000fe20000300000 */
.L_x_3278:
[----:B------:R-:W-:Y:S05]  /*10150*/  BSYNC B2 ;  /* 0x0000000000027941 */ /* 0x000fea0003800000 */
.L_x_3277:
        /* <DEDUP_REMOVED lines=11> */
.L_x_3279:
        /* <DEDUP_REMOVED lines=11> */
.L_x_3354:
[----:B------:R-:W-:Y:S05]  /*102c0*/  BSYNC B2 ;  /* 0x0000000000027941 */ /* 0x000fea0003800000 */
.L_x_3280:
        /* <DEDUP_REMOVED lines=9> */
.L_x_3283:
[----:B------:R-:W-:Y:S05]  /*10360*/  BSYNC B2 ;  /* 0x0000000000027941 */ /* 0x000fea0003800000 */
.L_x_3282:
        /* <DEDUP_REMOVED lines=9> */
.L_x_3284:
        /* <DEDUP_REMOVED lines=13> */
.L_x_3285:
        /* <DEDUP_REMOVED lines=13> */
.L_x_3286:
        /* <DEDUP_REMOVED lines=13> */
.L_x_3287:
        /* <DEDUP_REMOVED lines=13> */
.L_x_3288:
        /* <DEDUP_REMOVED lines=13> */
.L_x_3289:
        /* <DEDUP_REMOVED lines=13> */
.L_x_3290:
        /* <DEDUP_REMOVED lines=13> */
.L_x_3291:
        /* <DEDUP_REMOVED lines=8> */
.L_x_3273:
[----:B------:R-:W-:Y:S05]  /*10a30*/  BSYNC B1 ;  /* 0x0000000000017941 */ /* 0x000fea0003800000 */
.L_x_3272:
[----:B------:R-:W-:Y:S01]  /*10a40*/  VIADD R8, R8, 0xfffffffe ;  /* 0xfffffffe08087836 */ /* 0x000fe20000000000 */
[----:B------:R-:W-:Y:S06]  /*10a50*/  @P1 BRA `(.L_x_3292) ;  /* 0xffffffe800301947 */ /* 0x000fec000383ffff */
[----:B------:R-:W-:Y:S05]  /*10a60*/  BSYNC B0 ;  /* 0x0000000000007941 */ /* 0x000fea0003800000 */
.L_x_3251:
[----:B------:R-:W-:-:S13]  /*10a70*/  ISETP.NE.AND P0, PT, R11, RZ, PT ;  /* 0x000000ff0b00720c */ /* 0x000fda0003f05270 */
[----:B------:R-:W-:Y:S05]  /*10a80*/  @!P0 BRA `(.L_x_3220) ;  /* 0x0000000800e48947 */ /* 0x000fea0003800000 */
[----:B------:R-:W-:Y:S01]  /*10a90*/  LOP3.LUT P1, RZ, R17, 0x2, RZ, 0xc0, !PT ;  /* 0x0000000211ff7812 */ /* 0x000fe2000782c0ff */
[----:B------:R-:W-:-:S12]  /*10aa0*/  BSSY B0, `(.L_x_3293) ;  /* 0x00000b4000007945 */ /* 0x000fd80003800000 */
[----:B------:R-:W-:Y:S05]  /*10ab0*/  @!P1 BRA `(.L_x_3294) ;  /* 0x0000000800c89947 */ /* 0x000fea0003800000 */
[----:B------:R-:W-:-:S13]  /*10ac0*/  LOP3.LUT P1, RZ, R17, 0x1, RZ, 0xc0, !PT ;  /* 0x0000000111ff7812 */ /* 0x000fda000782c0ff */
[----:B------:R-:W-:Y:S05]  /*10ad0*/  @!P1 BRA `(.L_x_3295) ;  /* 0x00000000004c9947 */ /* 0x000fea0003800000 */
[----:B------:R-:W0:Y:S01]  /*10ae0*/  LDC R5, c[0x0][0x43c] ;  /* 0x00010f00ff057b82 */ /* 0x000e220000000800 */
[----:B------:R-:W-:Y:S01]  /*10af0*/  ULDC.64 UR4, c[0x0][0x428] ;  /* 0x00010a0000047ab9 */ /* 0x000fe20000000a00 */
[----:B------:R-:W-:Y:S01]  /*10b00*/  ULDC.64 UR6, c[0x0][0x208] ;  /* 0x0000820000067ab9 */ /* 0x000fe20000000a00 */
[----:B------:R-:W-:-:S04]  /*10b10*/  IMAD R19, R19, UR4, RZ ;  /* 0x0000000413137c24 */ /* 0x000fc8000f8e02ff */
[----:B------:R-:W-:Y:S01]  /*10b20*/  IMAD R7, R18, UR5, R19 ;  /* 0x0000000512077c24 */ /* 0x000fe2000f8e0213 */
[----:B0-----:R-:W-:-:S13]  /*10b30*/  ISETP.NE.AND P0, PT, R5, 0x1, PT ;  /* 0x000000010500780c */ /* 0x001fda0003f05270 */
[----:B------:R-:W0:Y:S02]  /*10b40*/  @P0 LDC.64 R2, c[0x0][0x440] ;  /* 0x00011000ff020b82 */ /* 0x000e240000000a00 */
[----:B0-----:R-:W-:-:S04]  /*10b50*/  @P0 IMAD.HI.U32 R4, R8, R2, RZ ;  /* 0x0000000208040227 */ /* 0x001fc800078e00ff */
[----:B------:R-:W-:Y:S01]  /*10b60*/  IMAD.MOV.U32 R2, RZ, RZ, R8 ;  /* 0x000000ffff027224 */ /* 0x000fe200078e0008 */
[----:B------:R-:W-:-:S04]  /*10b70*/  @P0 SHF.R.U32.HI R2, RZ, R3, R4 ;  /* 0x00000003ff020219 */ /* 0x000fc80000011604 */
[----:B------:R-:W-:-:S03]  /*10b80*/  SHF.R.S32.HI R3, RZ, 0x1f, R2 ;  /* 0x0000001fff037819 */ /* 0x000fc60000011402 */
        /* <DEDUP_REMOVED lines=8> */
.L_x_3295:
[----:B------:R-:W1:Y:S01]  /*10c10*/  S2R R2, SR_TID.X ;  /* 0x0000000000027919 */ /* 0x000e620000002100 */
[----:B------:R-:W-:Y:S01]  /*10c20*/  BSSY B1, `(.L_x_3296) ;  /* 0x0000006000017945 */ /* 0x000fe20003800000 */
[----:B-1----:R-:W-:Y:S02]  /*10c30*/  LOP3.LUT R3, R2, 0x7f, RZ, 0xc0, !PT ;  /* 0x0000007f02037812 */ /* 0x002fe400078ec0ff */
[----:B------:R-:W-:Y:S02]  /*10c40*/  SHF.L.U32 R2, R0, 0x1f, RZ ;  /* 0x0000001f00027819 */ /* 0x000fe400000006ff */
[----:B------:R-:W-:Y:S02]  /*10c50*/  ISETP.NE.AND P1, PT, R3, RZ, PT ;  /* 0x000000ff0300720c */ /* 0x000fe40003f25270 */
[----:B------:R-:W1:Y:S02]  /*10c60*/  SYNCS.PHASECHK.TRANS64.TRYWAIT P0, [UR38+0x38848], R2 ;  /* 0x03884802ff0075a7 */ /* 0x000e640008000166 */
[----:B-1----:R-:W-:Y:S09]  /*10c70*/  @!P0 BRA `(.L_x_3297) ;  /* 0x00000020005c8947 */ /* 0x002ff20003800000 */
.L_x_3355:
[----:B------:R-:W-:Y:S05]  /*10c80*/  BSYNC B1 ;  /* 0x0000000000017941 */ /* 0x000fea0003800000 */
.L_x_3296:
[----:B------:R-:W-:Y:S04]  /*10c90*/  BSSY B1, `(.L_x_3298) ;  /* 0x0000007000017945 */ /* 0x000fe80003800000 */
[----:B------:R-:W-:Y:S05]  /*10ca0*/  @P1 BRA `(.L_x_3299) ;  /* 0x0000000000141947 */ /* 0x000fea0003800000 */
[----:B------:R-:W-:Y:S01]  /*10cb0*/  ISETP.NE.AND P0, PT, R10, RZ, PT ;  /* 0x000000ff0a00720c */ /* 0x000fe20003f05270 */
[----:B-1----:R-:W-:-:S04]  /*10cc0*/  IMAD.MOV.U32 R3, RZ, RZ, 0x2000 ;  /* 0x00002000ff037424 */ /* 0x002fc800078e00ff */
[----:B------:R3:W-:Y:S08]  /*10cd0*/  SYNCS.ARRIVE.TRANS64 RZ, [UR38+0x38838], R3 ;  /* 0x03883803ffff79a7 */ /* 0x0007f00008000026 */
[----:B---3--:R-:W-:Y:S05]  /*10ce0*/  @!P0 BRA `(.L_x_3299) ;  /* 0x0000000000048947 */ /* 0x008fea0003800000 */
[----:B------:R-:W-:Y:S01]  /*10cf0*/  BPT.TRAP 0x1 ;  /* 0x000000040000795c */ /* 0x000fe20000300000 */
.L_x_3299:
[----:B------:R-:W-:Y:S05]  /*10d00*/  BSYNC B1 ;  /* 0x0000000000017941 */ /* 0x000fea0003800000 */
.L_x_3298:
[----:B------:R-:W-:Y:S01]  /*10d10*/  IMAD.MOV.U32 R4, RZ, RZ, RZ ;  /* 0x000000ffff047224 */ /* 0x000fe200078e00ff */
        /* <DEDUP_REMOVED lines=10> */
.L_x_3300:
        /* <DEDUP_REMOVED lines=11> */
.L_x_3356:
[----:B------:R-:W-:Y:S05]  /*10e70*/  BSYNC B1 ;  /* 0x0000000000017941 */ /* 0x000fea0003800000 */
.L_x_3301:
[----:B------:R-:W-:Y:S01]  /*10e80*/  BSSY B1, `(.L_x_3303) ;  /* 0x0000009000017945 */ /* 0x000fe20003800000 */
[----:B-1----:R-:W-:Y:S02]  /*10e90*/  IMAD.MOV.U32 R2, RZ, RZ, 0x0 ;  /* 0x00000000ff027424 */ /* 0x002fe400078e00ff */
[----:B------:R-:W-:Y:S01]  /*10ea0*/  IMAD.MOV.U32 R3, RZ, RZ, 0x14f00000 ;  /* 0x14f00000ff037424 */ /* 0x000fe200078e00ff */
[----:B------:R-:W-:Y:S06]  /*10eb0*/  @P1 BRA `(.L_x_3304) ;  /* 0x0000000000141947 */ /* 0x000fec0003800000 */
[----:B------:R-:W-:Y:S01]  /*10ec0*/  ISETP.NE.AND P0, PT, R10, RZ, PT ;  /* 0x000000ff0a00720c */ /* 0x000fe20003f05270 */
[----:B------:R-:W-:-:S04]  /*10ed0*/  IMAD.MOV.U32 R5, RZ, RZ, 0x10000 ;  /* 0x00010000ff057424 */ /* 0x000fc800078e00ff */
[----:B------:R1:W-:Y:S08]  /*10ee0*/  SYNCS.ARRIVE.TRANS64 RZ, [UR38+0x38858], R5 ;  /* 0x03885805ffff79a7 */ /* 0x0003f00008000026 */
[----:B-1----:R-:W-:Y:S05]  /*10ef0*/  @!P0 BRA `(.L_x_3304) ;  /* 0x0000000000048947 */ /* 0x002fea0003800000 */
[----:B------:R-:W-:Y:S01]  /*10f00*/  BPT.TRAP 0x1 ;  /* 0x000000040000795c */ /* 0x000fe20000300000 */
.L_x_3304:
[----:B------:R-:W-:Y:S05]  /*10f10*/  BSYNC B1 ;  /* 0x0000000000017941 */ /* 0x000fea0003800000 */
.L_x_3303:
        /* <DEDUP_REMOVED lines=9> */
.L_x_3305:
        /* <DEDUP_REMOVED lines=13> */
.L_x_3306:
        /* <DEDUP_REMOVED lines=13> */
.L_x_3307:
        /* <DEDUP_REMOVED lines=13> */
.L_x_3308:
        /* <DEDUP_REMOVED lines=13> */
.L_x_3309:
        /* <DEDUP_REMOVED lines=13> */
.L_x_3310:
        /* <DEDUP_REMOVED lines=13> */
.L_x_3311:
        /* <DEDUP_REMOVED lines=13> */
.L_x_3312:
        /* <DEDUP_REMOVED lines=8> */
.L_x_3294:
[----:B------:R-:W-:Y:S05]  /*115e0*/  BSYNC B0 ;  /* 0x0000000000007941 */ /* 0x000fea0003800000 */
.L_x_3293:
[----:B------:R-:W-:Y:S01]  /*115f0*/  LOP3.LUT R0, R0, 0x1, RZ, 0x3c, !PT ;  /* 0x0000000100007812 */ /* 0x000fe200078e3cff */
[----:B------:R-:W-:Y:S02]  /*11600*/  IMAD.MOV.U32 R6, RZ, RZ, RZ ;  /* 0x000000ffff067224 */ /* 0x000fe400078e00ff */
[----:B------:R-:W-:-:S07]  /*11610*/  IMAD.MOV.U32 R9, RZ, RZ, RZ ;  /* 0x000000ffff097224 */ /* 0x000fce00078e00ff */
.L_x_3220:
[----:B------:R-:W1:Y:S01]  /*11620*/  S2R R3, SR_CgaCtaId ;  /* 0x0000000000037919 */ /* 0x000e620000008800 */
[----:B------:R-:W-:Y:S02]  /*11630*/  MOV R2, 0x400 ;  /* 0x0000040000027802 */ /* 0x000fe40000000f00 */
[----:B------:R-:W-:Y:S02]  /*11640*/  SHF.L.U32 R9, R9, 0x1f, RZ ;  /* 0x0000001f09097819 */ /* 0x000fe400000006ff */
[----:B-1----:R-:W-:-:S04]  /*11650*/  LEA R2, R3, R2, 0x18 ;  /* 0x0000000203027211 */ /* 0x002fc800078ec0ff */
[----:B------:R-:W1:Y:S02]  /*11660*/  SYNCS.PHASECHK.TRANS64.TRYWAIT P0, [R2+URZ+0x38820], R9 ;  /* 0x03882009020075a7 */ /* 0x000e64000800017f */
[----:B-1----:R-:W-:Y:S05]  /*11670*/  @!P0 BRA `(.L_x_3313) ;  /* 0x00000018000c8947 */ /* 0x002fea0003800000 */
.L_x_3357:
[----:B------:R-:W-:-:S03]  /*11680*/  UMOV UR4, 0xffffffff ;  /* 0xffffffff00047882 */ /* 0x000fc60000000000 */
[----:B------:R-:W-:Y:S05]  /*11690*/  BRA.DIV UR4, `(.L_x_3314) ;  /* 0x0000001a04187947 */ /* 0x000fea000b800000 */
[----:B------:R-:W3:Y:S02]  /*116a0*/  S2R R3, SR_TID.X ;  /* 0x0000000000037919 */ /* 0x000ee40000002100 */
[----:B---3--:R-:W-:-:S04]  /*116b0*/  SHF.R.U32.HI R3, RZ, 0x5, R3 ;  /* 0x00000005ff037819 */ /* 0x008fc80000011603 */
[----:B------:R-:W-:-:S05]  /*116c0*/  LOP3.LUT R3, R3, 0x3, RZ, 0xc0, !PT ;  /* 0x0000000303037812 */ /* 0x000fca00078ec0ff */
[----:B--2---:R2:W3:Y:S02]  /*116d0*/  SHFL.IDX PT, R14, R3, RZ, 0x1f ;  /* 0x00001fff030e7589 */ /* 0x0044e400000e0000 */
.L_x_3360:
[----:B---3--:R-:W-:-:S13]  /*116e0*/  ISETP.NE.AND P0, PT, R14, RZ, PT ;  /* 0x000000ff0e00720c */ /* 0x008fda0003f05270 */
[----:B------:R-:W-:Y:S05]  /*116f0*/  @P0 BRA `(.L_x_3186) ;  /* 0x0000000000900947 */ /* 0x000fea0003800000 */
[----:B------:R-:W-:-:S03]  /*11700*/  UMOV UR4, 0xffffffff ;  /* 0xffffffff00047882 */ /* 0x000fc60000000000 */
[----:B------:R-:W-:Y:S05]  /*11710*/  BRA.DIV UR4, `(.L_x_3315) ;  /* 0x0000001a042c7947 */ /* 0x000fea000b800000 */
[----:B------:R-:W-:-:S13]  /*11720*/  ELECT P6, URZ, PT ;  /* 0x00000000003f782f */ /* 0x000fda00038c0000 */
.L_x_3363:
[----:B------:R-:W-:Y:S05]  /*11730*/  @!P6 BRA `(.L_x_3186) ;  /* 0x000000000080e947 */ /* 0x000fea0003800000 */
[----:B--2---:R-:W2:Y:S02]  /*11740*/  LDL R3, [R1+0x28] ;  /* 0x0000280001037983 */ /* 0x004ea40000100800 */
[----:B--2---:R-:W-:-:S13]  /*11750*/  R2UR UR4, R3 ;  /* 0x00000000030472ca */ /* 0x004fda00000e0000 */
[----:B------:R-:W-:-:S06]  /*11760*/  ULOP3.LUT UR4, UR4, 0x2, URZ, 0xfc, !UPT ;  /* 0x0000000204047892 */ /* 0x000fcc000f8efc3f */
[----:B------:R-:W-:-:S05]  /*11770*/  IMAD.U32 R3, RZ, RZ, UR4 ;  /* 0x00000004ff037e24 */ /* 0x000fca000f8e00ff */
[----:B------:R-:W-:-:S13]  /*11780*/  ISETP.NE.AND P2, PT, R3, 0x3, PT ;  /* 0x000000030300780c */ /* 0x000fda0003f45270 */
[----:B------:R-:W-:Y:S05]  /*11790*/  @!P2 BRA `(.L_x_3316) ;  /* 0x000000000004a947 */ /* 0x000fea0003800000 */
[----:B------:R-:W-:Y:S01]  /*117a0*/  BPT.TRAP 0x1 ;  /* 0x000000040000795c */ /* 0x000fe20000300000 */
.L_x_3316:
[----:B------:R-:W-:Y:S01]  /*117b0*/  VIADD R8, R2, 0x38840 ;  /* 0x0003884002087836 */ /* 0x000fe20000000000 */
[----:B------:R-:W-:Y:S01]  /*117c0*/  SHF.L.U32 R4, R0, 0x1f, RZ ;  /* 0x0000001f00047819 */ /* 0x000fe200000006ff */
[C---:B------:R-:W-:Y:S02]  /*117d0*/  VIADD R3, R6.reuse, 0x1 ;  /* 0x0000000106037836 */ /* 0x040fe40000000000 */
[----:B------:R-:W-:-:S03]  /*117e0*/  IMAD R7, R6, 0x8, R8 ;  /* 0x0000000806077824 */ /* 0x000fc600078e0208 */
[C---:B------:R-:W-:Y:S01]  /*117f0*/  ISETP.NE.AND P1, PT, R3.reuse, 0x2, PT ;  /* 0x000000020300780c */ /* 0x040fe20003f25270 */
[----:B------:R-:W2:Y:S03]  /*11800*/  SYNCS.PHASECHK.TRANS64.TRYWAIT P0, [R7+URZ], R4 ;  /* 0x00000004070075a7 */ /* 0x000ea6000800017f */
[----:B------:R-:W-:Y:S02]  /*11810*/  SEL R5, RZ, 0x1, P1 ;  /* 0x00000001ff057807 */ /* 0x000fe40000800000 */
[----:B------:R-:W-:Y:S02]  /*11820*/  SEL R3, R3, RZ, P1 ;  /* 0x000000ff03037207 */ /* 0x000fe40000800000 */
[----:B------:R-:W-:-:S03]  /*11830*/  LOP3.LUT R0, R0, R5, RZ, 0x3c, !PT ;  /* 0x0000000500007212 */ /* 0x000fc600078e3cff */
[----:B------:R-:W-:Y:S01]  /*11840*/  IMAD R5, R3, 0x8, R8 ;  /* 0x0000000803057824 */ /* 0x000fe200078e0208 */
[----:B------:R-:W-:Y:S01]  /*11850*/  SHF.L.U32 R0, R0, 0x1f, RZ ;  /* 0x0000001f00007819 */ /* 0x000fe200000006ff */
[----:B--2---:R-:W-:Y:S06]  /*11860*/  @!P0 BRA `(.L_x_3317) ;  /* 0x0000001400f88947 */ /* 0x004fec0003800000 */
.L_x_3364:
[----:B------:R-:W3:Y:S02]  /*11870*/  SYNCS.PHASECHK.TRANS64.TRYWAIT P0, [R5+URZ], R0 ;  /* 0x00000000050075a7 */ /* 0x000ee4000800017f */
[----:B---3--:R-:W-:Y:S05]  /*11880*/  @!P0 BRA `(.L_x_3318) ;  /* 0x0000001800048947 */ /* 0x008fea0003800000 */
.L_x_3365:
[----:B------:R-:W-:Y:S05]  /*11890*/  @!P2 BRA `(.L_x_3319) ;  /* 0x000000000004a947 */ /* 0x000fea0003800000 */
[----:B------:R-:W-:Y:S01]  /*118a0*/  BPT.TRAP 0x1 ;  /* 0x000000040000795c */ /* 0x000fe20000300000 */
.L_x_3319:
[----:B-1----:R-:W-:-:S04]  /*118b0*/  VIADD R2, R2, 0x38860 ;  /* 0x0003886002027836 */ /* 0x002fc80000000000 */
[----:B---3--:R-:W-:-:S04]  /*118c0*/  IMAD R5, R6, 0x8, R2 ;  /* 0x0000000806057824 */ /* 0x008fc800078e0202 */
[----:B------:R-:W1:Y:S02]  /*118d0*/  SYNCS.PHASECHK.TRANS64.TRYWAIT P0, [R5+URZ], R4 ;  /* 0x00000004050075a7 */ /* 0x000e64000800017f */
[----:B-1----:R-:W-:Y:S05]  /*118e0*/  @!P0 BRA `(.L_x_3320) ;  /* 0x0000001800008947 */ /* 0x002fea0003800000 */
.L_x_3366:
[----:B------:R-:W-:-:S07]  /*118f0*/  IMAD R3, R3, 0x8, R2 ;  /* 0x0000000803037824 */ /* 0x000fce00078e0202 */
.L_x_3321:
[----:B---3--:R3:W4:Y:S02]  /*11900*/  SYNCS.PHASECHK.TRANS64.TRYWAIT P0, [R3+URZ], R0 ;  /* 0x00000000030075a7 */ /* 0x008724000800017f */
[----:B----4-:R-:W-:Y:S05]  /*11910*/  @!P0 NANOSLEEP.SYNCS 0x989680 ;  /* 0x009896800000895d */ /* 0x010fea0003900000 */
[----:B------:R-:W4:Y:S02]  /*11920*/  @!P0 SYNCS.PHASECHK.TRANS64 P0, [R3+URZ], R0 ;  /* 0x00000000030085a7 */ /* 0x000f24000800007f */
[----:B----4-:R-:W-:Y:S05]  /*11930*/  @!P0 BRA `(.L_x_3321) ;  /* 0xfffffffc00f08947 */ /* 0x010fea000383ffff */
.L_x_3186:
[----:B------:R-:W-:Y:S05]  /*11940*/  BSYNC B6 ;  /* 0x0000000000067941 */ /* 0x000fea0003800000 */
.L_x_3183:
[----:B------:R-:W-:Y:S05]  /*11950*/  EXIT ;  /* 0x000000000000794d */ /* 0x000fea0003800000 */
.L_x_3194:
[----:B0-----:R0:W1:Y:S02]  /*11960*/  SYNCS.PHASECHK.TRANS64.TRYWAIT P0, [R184+URZ+0x38800], R7 ;  /* 0x03880007b80075a7 */ /* 0x001064000800017f */
[----:B-1----:R-:W-:Y:S05]  /*11970*/  @!P0 NANOSLEEP.SYNCS 0x989680 ;  /* 0x009896800000895d */ /* 0x002fea0003900000 */
[----:B------:R-:W1:Y:S02]  /*11980*/  @!P0 SYNCS.PHASECHK.TRANS64 P0, [R184+URZ+0x38800], R7 ;  /* 0x03880007b80085a7 */ /* 0x000e64000800007f */
[----:B-1----:R-:W-:Y:S05]  /*11990*/  @!P0 BRA `(.L_x_3194) ;  /* 0xfffffffc00f08947 */ /* 0x002fea000383ffff */
[----:B------:R-:W-:Y:S05]  /*119a0*/  BRA `(.L_x_3322) ;  /* 0xffffff1800a47947 */ /* 0x000fea000383ffff */
.L_x_3198:
[----:B--2---:R2:W3:Y:S02]  /*119b0*/  SYNCS.PHASECHK.TRANS64.TRYWAIT P1, [R184+URZ+0x38830], R7 ;  /* 0x03883007b80075a7 */ /* 0x0044e4000802017f */
[----:B---3--:R-:W-:Y:S05]  /*119c0*/  @!P1 NANOSLEEP.SYNCS 0x989680 ;  /* 0x009896800000995d */ /* 0x008fea0003900000 */
[----:B------:R-:W3:Y:S02]  /*119d0*/  @!P1 SYNCS.PHASECHK.TRANS64 P1, [R184+URZ+0x38830], R7 ;  /* 0x03883007b80095a7 */ /* 0x000ee4000802007f */
[----:B---3--:R-:W-:Y:S05]  /*119e0*/  @!P1 BRA `(.L_x_3198) ;  /* 0xfffffffc00f09947 */ /* 0x008fea000383ffff */
[----:B------:R-:W-:Y:S05]  /*119f0*/  BRA `(.L_x_3197) ;  /* 0xffffff1800f07947 */ /* 0x000fea000383ffff */
.L_x_3199:
[----:B---3--:R3:W4:Y:S02]  /*11a00*/  SYNCS.PHASECHK.TRANS64.TRYWAIT P1, [R184+URZ+0x38810], R7 ;  /* 0x03881007b80075a7 */ /* 0x008724000802017f */
[----:B----4-:R-:W-:Y:S05]  /*11a10*/  @!P1 NANOSLEEP.SYNCS 0x989680 ;  /* 0x009896800000995d */ /* 0x010fea0003900000 */
[----:B------:R-:W4:Y:S02]  /*11a20*/  @!P1 SYNCS.PHASECHK.TRANS64 P1, [R184+URZ+0x38810], R7 ;  /* 0x03881007b80095a7 */ /* 0x000f24000802007f */
[----:B----4-:R-:W-:Y:S05]  /*11a30*/  @!P1 BRA `(.L_x_3199) ;  /* 0xfffffffc00f09947 */ /* 0x010fea000383ffff */
[----:B------:R-:W-:Y:S05]  /*11a40*/  BRA `(.L_x_3323) ;  /* 0xffffff1c00e07947 */ /* 0x000fea000383ffff */
.L_x_3203:
[----:B------:R0:W0:Y:S02]  /*11a50*/  SYNCS.PHASECHK.TRANS64.TRYWAIT P1, [R184+URZ+0x38850], R7 ;  /* 0x03885007b80075a7 */ /* 0x000024000802017f */
[----:B0-----:R-:W-:Y:S05]  /*11a60*/  @!P1 NANOSLEEP.SYNCS 0x989680 ;  /* 0x009896800000995d */ /* 0x001fea0003900000 */
[----:B------:R-:W0:Y:S02]  /*11a70*/  @!P1 SYNCS.PHASECHK.TRANS64 P1, [R184+URZ+0x38850], R7 ;  /* 0x03885007b80095a7 */ /* 0x000e24000802007f */
[----:B0-----:R-:W-:Y:S05]  /*11a80*/  @!P1 BRA `(.L_x_3203) ;  /* 0xfffffffc00f09947 */ /* 0x001fea000383ffff */
[----:B------:R-:W-:Y:S05]  /*11a90*/  BRA `(.L_x_3202) ;  /* 0xffffff20000c7947 */ /* 0x000fea000383ffff */
.L_x_3208:
[----:B-1----:R1:W2:Y:S02]  /*11aa0*/  SYNCS.PHASECHK.TRANS64.TRYWAIT P3, [R196+URZ+0x38830], R199 ;  /* 0x038830c7c40075a7 */ /* 0x0022a4000806017f */
[----:B--2---:R-:W-:Y:S05]  /*11ab0*/  @!P3 NANOSLEEP.SYNCS 0x989680 ;  /* 0x009896800000b95d */ /* 0x004fea0003900000 */
[----:B------:R-:W2:Y:S02]  /*11ac0*/  @!P3 SYNCS.PHASECHK.TRANS64 P3, [R196+URZ+0x38830], R199 ;  /* 0x038830c7c400b5a7 */ /* 0x000ea4000806007f */
[----:B--2---:R-:W-:Y:S05]  /*11ad0*/  @!P3 BRA `(.L_x_3208) ;  /* 0xfffffffc00f0b947 */ /* 0x004fea000383ffff */
[----:B------:R-:W-:Y:S05]  /*11ae0*/  BRA `(.L_x_3207) ;  /* 0xffffff4800347947 */ /* 0x000fea000383ffff */
.L_x_3212:
[----:B---3--:R3:W4:Y:S02]  /*11af0*/  SYNCS.PHASECHK.TRANS64.TRYWAIT P3, [R196+URZ+0x38850], R199 ;  /* 0x038850c7c40075a7 */ /* 0x008724000806017f */
[----:B----4-:R-:W-:Y:S05]  /*11b00*/  @!P3 NANOSLEEP.SYNCS 0x989680 ;  /* 0x009896800000b95d */ /* 0x010fea0003900000 */
[----:B------:R-:W4:Y:S02]  /*11b10*/  @!P3 SYNCS.PHASECHK.TRANS64 P3, [R196+URZ+0x38850], R199 ;  /* 0x038850c7c400b5a7 */ /* 0x000f24000806007f */
[----:B----4-:R-:W-:Y:S05]  /*11b20*/  @!P3 BRA `(.L_x_3212) ;  /* 0xfffffffc00f0b947 */ /* 0x010fea000383ffff */
[----:B------:R-:W-:Y:S05]  /*11b30*/  BRA `(.L_x_3211) ;  /* 0xffffff4800fc7947 */ /* 0x000fea000383ffff */
.L_x_3225:
[----:B------:R-:W-:Y:S02]  /*11b40*/  IMAD.MOV.U32 R13, RZ, RZ, R6 ;  /* 0x000000ffff0d7224 */ /* 0x000fe400078e0006 */
[----:B------:R-:W-:Y:S02]  /*11b50*/  IMAD.MOV.U32 R12, RZ, RZ, RZ ;  /* 0x000000ffff0c7224 */ /* 0x000fe400078e00ff */
[----:B------:R-:W-:Y:S02]  /*11b60*/  IMAD.MOV.U32 R11, RZ, RZ, 0x1f ;  /* 0x0000001fff0b7424 */ /* 0x000fe400078e00ff */
[----:B------:R-:W-:-:S07]  /*11b70*/  IMAD.MOV.U32 R15, RZ, RZ, -0x1 ;  /* 0xffffffffff0f7424 */ /* 0x000fce00078e00ff */
[----:B------:R-:W-:Y:S05]  /*11b80*/  WARPSYNC.COLLECTIVE R15, `(.L_x_3324) ;  /* 0x000000000f087348 */ /* 0x000fea0003c00000 */
[----:B------:R0:W1:Y:S02]  /*11b90*/  SHFL.IDX P6, R14, R13, R12, R11 ;  /* 0x0000000c0d0e7389 */ /* 0x00006400000c000b */
[----:B01----:R-:W-:Y:S01]  /*11ba0*/  ENDCOLLECTIVE ;  /* 0x000000000000791b */ /* 0x003fe20003800000 */
.L_x_3324:
[----:B------:R-:W-:Y:S05]  /*11bb0*/  BRA `(.L_x_3325) ;  /* 0xffffffb000447947 */ /* 0x000fea000383ffff */
.L_x_3227:
[----:B------:R-:W-:Y:S01]  /*11bc0*/  BSSY B0, `(.L_x_3326) ;  /* 0x0000006000007945 */ /* 0x000fe20003800000 */
[----:B------:R-:W-:-:S07]  /*11bd0*/  IMAD.MOV.U32 R15, RZ, RZ, -0x1 ;  /* 0xffffffffff0f7424 */ /* 0x000fce00078e00ff */
[----:B0-----:R-:W-:Y:S05]  /*11be0*/  WARPSYNC.COLLECTIVE R15, `(.L_x_3327) ;  /* 0x000000000f0c7348 */ /* 0x001fea0003c00000 */
[----:B------:R-:W-:Y:S02]  /*11bf0*/  ELECT P6, UR62, PT ;  /* 0x00000000003e782f */ /* 0x000fe400038c0000 */
[----:B------:R-:W-:Y:S01]  /*11c00*/  MOV R14, UR62 ;  /* 0x0000003e000e7c02 */ /* 0x000fe20008000f00 */
[----:B0-----:R-:W-:Y:S10]  /*11c10*/  ENDCOLLECTIVE ;  /* 0x000000000000791b */ /* 0x001ff40003800000 */
.L_x_3327:
[----:B------:R-:W-:Y:S05]  /*11c20*/  BSYNC B0 ;  /* 0x0000000000007941 */ /* 0x000fea0003800000 */
.L_x_3326:
[----:B------:R-:W-:Y:S05]  /*11c30*/  BRA `(.L_x_3328) ;  /* 0xffffffb000487947 */ /* 0x000fea000383ffff */
.L_x_3229:
[----:B-1----:R-:W-:-:S04]  /*11c40*/  IMAD.U32 R3, RZ, RZ, UR38 ;  /* 0x00000026ff037e24 */ /* 0x002fc8000f8e00ff */
[----:B------:R1:W2:Y:S03]  /*11c50*/  SYNCS.PHASECHK.TRANS64.TRYWAIT P0, [R3+URZ+0x38840], R0 ;  /* 0x03884000030075a7 */ /* 0x0002a6000800017f */
[----:B--2---:R-:W-:Y:S05]  /*11c60*/  @!P0 NANOSLEEP.SYNCS 0x989680 ;  /* 0x009896800000895d */ /* 0x004fea0003900000 */
[----:B------:R-:W2:Y:S02]  /*11c70*/  @!P0 SYNCS.PHASECHK.TRANS64 P0, [R3+URZ+0x38840], R0 ;  /* 0x03884000030085a7 */ /* 0x000ea4000800007f */
[----:B--2---:R-:W-:Y:S05]  /*11c80*/  @!P0 BRA `(.L_x_3229) ;  /* 0xfffffffc00ec8947 */ /* 0x004fea000383ffff */
[----:B------:R-:W-:Y:S05]  /*11c90*/  BRA `(.L_x_3329) ;  /* 0xffffffb000ac7947 */ /* 0x000fea000383ffff */
.L_x_3232:
[----:B------:R-:W-:Y:S02]  /*11ca0*/  IMAD R6, R12, 0x40, R6 ;  /* 0x000000400c067824 */ /* 0x000fe400078e0206 */
[----:B------:R-:W-:Y:S02]  /*11cb0*/  IMAD.MOV.U32 R13, RZ, RZ, R3 ;  /* 0x000000ffff0d7224 */ /* 0x000fe400078e0003 */
[----:B------:R-:W-:Y:S01]  /*11cc0*/  IMAD.MOV.U32 R12, RZ, RZ, RZ ;  /* 0x000000ffff0c7224 */ /* 0x000fe200078e00ff */
[----:B------:R0:W-:Y:S01]  /*11cd0*/  STL [R1+0x4], R6 ;  /* 0x0000040601007387 */ /* 0x0001e20000100800 */
[----:B------:R-:W-:Y:S02]  /*11ce0*/  IMAD.MOV.U32 R11, RZ, RZ, 0x181f ;  /* 0x0000181fff0b7424 */ /* 0x000fe400078e00ff */
[----:B------:R-:W-:-:S07]  /*11cf0*/  IMAD.MOV.U32 R15, RZ, RZ, -0x1 ;  /* 0xffffffffff0f7424 */ /* 0x000fce00078e00ff */
[----:B0-----:R-:W-:Y:S05]  /*11d00*/  WARPSYNC.COLLECTIVE R15, `(.L_x_3330) ;  /* 0x000000000f087348 */ /* 0x001fea0003c00000 */
[----:B------:R1:W2:Y:S02]  /*11d10*/  SHFL.IDX P6, R14, R13, R12, R11 ;  /* 0x0000000c0d0e7389 */ /* 0x0002a400000c000b */
[----:B012---:R-:W-:Y:S01]  /*11d20*/  ENDCOLLECTIVE ;  /* 0x000000000000791b */ /* 0x007fe20003800000 */
.L_x_3330:
[----:B------:R-:W-:Y:S02]  /*11d30*/  IMAD.MOV.U32 R13, RZ, RZ, R0 ;  /* 0x000000ffff0d7224 */ /* 0x000fe400078e0000 */
[----:B------:R-:W-:-:S07]  /*11d40*/  IMAD.MOV.U32 R4, RZ, RZ, R14 ;  /* 0x000000ffff047224 */ /* 0x000fce00078e000e */
[----:B------:R-:W-:Y:S05]  /*11d50*/  WARPSYNC.COLLECTIVE R15, `(.L_x_3331) ;  /* 0x000000000f087348 */ /* 0x000fea0003c00000 */
[----:B------:R0:W1:Y:S02]  /*11d60*/  SHFL.IDX P6, R14, R13, R12, R11 ;  /* 0x0000000c0d0e7389 */ /* 0x00006400000c000b */
[----:B01----:R-:W-:Y:S01]  /*11d70*/  ENDCOLLECTIVE ;  /* 0x000000000000791b */ /* 0x003fe20003800000 */
.L_x_3331:
[----:B------:R-:W-:Y:S01]  /*11d80*/  ULDC UR4, c[0x0][0x288] ;  /* 0x0000a20000047ab9 */ /* 0x000fe20000000800 */
[----:B------:R-:W-:Y:S01]  /*11d90*/  ULDC.64 UR6, c[0x0][0x208] ;  /* 0x0000820000067ab9 */ /* 0x000fe20000000a00 */
[----:B------:R-:W-:-:S05]  /*11da0*/  IMAD R2, R7, UR4, RZ ;  /* 0x0000000407027c24 */ /* 0x000fca000f8e02ff */
[----:B------:R-:W-:Y:S01]  /*11db0*/  ISETP.GE.AND P1, PT, R6, R2, PT ;  /* 0x000000020600720c */ /* 0x000fe20003f26270 */
[----:B------:R-:W-:Y:S02]  /*11dc0*/  IMAD.MOV.U32 R13, RZ, RZ, R3 ;  /* 0x000000ffff0d7224 */ /* 0x000fe400078e0003 */
[----:B------:R-:W-:-:S10]  /*11dd0*/  IMAD.MOV.U32 R12, RZ, RZ, 0x1 ;  /* 0x00000001ff0c7424 */ /* 0x000fd400078e00ff */
[----:B------:R-:W-:Y:S02]  /*11de0*/  @!P1 LEA R9, R8, UR38, 0x1 ;  /* 0x0000002608099c11 */ /* 0x000fe4000f8e08ff */
[----:B------:R-:W-:-:S05]  /*11df0*/  @!P1 LEA R14, P2, R10, R14, 0x1 ;  /* 0x0000000e0a0e9211 */ /* 0x000fca00078408ff */
[----:B------:R-:W-:Y:S02]  /*11e00*/  @!P1 IMAD.X R5, RZ, RZ, R4, P2 ;  /* 0x000000ffff059224 */ /* 0x000fe400010e0604 */
[----:B------:R-:W-:-:S05]  /*11e10*/  @!P1 IMAD.MOV.U32 R4, RZ, RZ, R14 ;  /* 0x000000ffff049224 */ /* 0x000fca00078e000e */
[----:B------:R-:W-:Y:S01]  /*11e20*/  @!PT LDS RZ, [RZ] ;  /* 0x00000000fffff984 */ /* 0x000fe20000000800 */
[----:B------:R-:W-:Y:S01]  /*11e30*/  @!PT LDS RZ, [RZ] ;  /* 0x00000000fffff984 */ /* 0x000fe20000000800 */
[----:B------:R-:W-:Y:S01]  /*11e40*/  @!PT LDS RZ, [RZ] ;  /* 0x00000000fffff984 */ /* 0x000fe20000000800 */
[----:B------:R0:W-:Y:S02]  /*11e50*/  @!P1 LDGSTS.E.BYPASS.LTC128B.128 [R9+0x20400], desc[UR6][R4.64], !P0 ;  /* 0x2040000004099fae */ /* 0x0001e4000c101d46 */
[----:B0-----:R-:W-:Y:S05]  /*11e60*/  WARPSYNC.COLLECTIVE R15, `(.L_x_3332) ;  /* 0x000000000f087348 */ /* 0x001fea0003c00000 */
[----:B------:R1:W2:Y:S02]  /*11e70*/  SHFL.IDX P6, R14, R13, R12, R11 ;  /* 0x0000000c0d0e7389 */ /* 0x0002a400000c000b */
[----:B012---:R-:W-:Y:S01]  /*11e80*/  ENDCOLLECTIVE ;  /* 0x000000000000791b */ /* 0x007fe20003800000 */
.L_x_3332:
[----:B------:R-:W-:-:S04]  /*11e90*/  IMAD.MOV.U32 R9, RZ, RZ, R6 ;  /* 0x000000ffff097224 */ /* 0x000fc800078e0006 */
[C---:B------:R-:W-:Y:S02]  /*11ea0*/  VIADD R5, R9.reuse, 0x10 ;  /* 0x0000001009057836 */ /* 0x040fe40000000000 */
[----:B------:R-:W-:Y:S02]  /*11eb0*/  IMAD.MOV.U32 R13, RZ, RZ, R0 ;  /* 0x000000ffff0d7224 */ /* 0x000fe400078e0000 */
[----:B------:R-:W-:Y:S01]  /*11ec0*/  VIADD R9, R9, 0x20 ;  /* 0x0000002009097836 */ /* 0x000fe20000000000 */
[----:B------:R-:W-:Y:S01]  /*11ed0*/  ISETP.GE.AND P1, PT, R5, R2, PT ;  /* 0x000000020500720c */ /* 0x000fe20003f26270 */
[----:B------:R0:W-:Y:S04]  /*11ee0*/  STL [R1+0xc], R5 ;  /* 0x00000c0501007387 */ /* 0x0001e80000100800 */
[----:B------:R0:W-:Y:S01]  /*11ef0*/  STL [R1+0x10], R9 ;  /* 0x0000100901007387 */ /* 0x0001e20000100800 */
[----:B------:R-:W-:-:S07]  /*11f00*/  IMAD.MOV.U32 R4, RZ, RZ, R14 ;  /* 0x000000ffff047224 */ /* 0x000fce00078e000e */
[----:B0-----:R-:W-:Y:S05]  /*11f10*/  WARPSYNC.COLLECTIVE R15, `(.L_x_3333) ;  /* 0x000000000f087348 */ /* 0x001fea0003c00000 */
[----:B------:R1:W2:Y:S02]  /*11f20*/  SHFL.IDX P6, R14, R13, R12, R11 ;  /* 0x0000000c0d0e7389 */ /* 0x0002a400000c000b */
[----:B012---:R-:W-:Y:S01]  /*11f30*/  ENDCOLLECTIVE ;  /* 0x000000000000791b */ /* 0x007fe20003800000 */
.L_x_3333:
[----:B------:R-:W-:Y:S01]  /*11f40*/  ULDC.64 UR4, c[0x0][0x208] ;  /* 0x0000820000047ab9 */ /* 0x000fe20000000a00 */
[----:B------:R-:W-:Y:S01]  /*11f50*/  @!P1 LEA R7, R8, UR38, 0x1 ;  /* 0x0000002608079c11 */ /* 0x000fe2000f8e08ff */
[----:B------:R-:W-:Y:S02]  /*11f60*/  IMAD.MOV.U32 R13, RZ, RZ, R3 ;  /* 0x000000ffff0d7224 */ /* 0x000fe400078e0003 */
[----:B------:R-:W-:Y:S01]  /*11f70*/  IMAD.MOV.U32 R12, RZ, RZ, 0x2 ;  /* 0x00000002ff0c7424 */ /* 0x000fe200078e00ff */
[----:B------:R-:W-:-:S05]  /*11f80*/  @!P1 LEA R6, P2, R10, R14, 0x1 ;  /* 0x0000000e0a069211 */ /* 0x000fca00078408ff */
[----:B------:R-:W-:Y:S02]  /*11f90*/  @!P1 IMAD.X R5, RZ, RZ, R4, P2 ;  /* 0x000000ffff059224 */ /* 0x000fe400010e0604 */
[----:B------:R-:W-:-:S05]  /*11fa0*/  @!P1 IMAD.MOV.U32 R4, RZ, RZ, R6 ;  /* 0x000000ffff049224 */ /* 0x000fca00078e0006 */
[----:B------:R-:W-:Y:S01]  /*11fb0*/  @!PT LDS RZ, [RZ] ;  /* 0x00000000fffff984 */ /* 0x000fe20000000800 */
[----:B------:R-:W-:Y:S01]  /*11fc0*/  @!PT LDS RZ, [RZ] ;  /* 0x00000000fffff984 */ /* 0x000fe20000000800 */
[----:B------:R-:W-:Y:S01]  /*11fd0*/  @!PT LDS RZ, [RZ] ;  /* 0x00000000fffff984 */ /* 0x000fe20000000800 */
[----:B------:R0:W-:Y:S01]  /*11fe0*/  @!P1 LDGSTS.E.BYPASS.LTC128B.128 [R7+0x20c00], desc[UR4][R4.64], !P0 ;  /* 0x20c0000004079fae */ /* 0x0001e2000c101d44 */
[----:B------:R-:W-:-:S13]  /*11ff0*/  ISETP.GE.AND P1, PT, R9, R2, PT ;  /* 0x000000020900720c */ /* 0x000fda0003f26270 */
[----:B0-----:R-:W-:Y:S05]  /*12000*/  WARPSYNC.COLLECTIVE R15, `(.L_x_3334) ;  /* 0x000000000f087348 */ /* 0x001fea0003c00000 */
[----:B------:R1:W2:Y:S02]  /*12010*/  SHFL.IDX P6, R14, R13, R12, R11 ;  /* 0x0000000c0d0e7389 */ /* 0x0002a400000c000b */
[----:B012---:R-:W-:Y:S01]  /*12020*/  ENDCOLLECTIVE ;  /* 0x000000000000791b */ /* 0x007fe20003800000 */
.L_x_3334:
[----:B------:R-:W-:Y:S01]  /*12030*/  @!P1 LEA R6, R8, UR38, 0x1 ;  /* 0x0000002608069c11 */ /* 0x000fe2000f8e08ff */
[----:B------:R-:W-:Y:S02]  /*12040*/  IMAD.MOV.U32 R13, RZ, RZ, R0 ;  /* 0x000000ffff0d7224 */ /* 0x000fe400078e0000 */
[----:B------:R-:W-:-:S07]  /*12050*/  IMAD.MOV.U32 R4, RZ, RZ, R14 ;  /* 0x000000ffff047224 */ /* 0x000fce00078e000e */
[----:B------:R-:W-:Y:S05]  /*12060*/  WARPSYNC.COLLECTIVE R15, `(.L_x_3335) ;  /* 0x000000000f087348 */ /* 0x000fea0003c00000 */
[----:B------:R0:W1:Y:S02]  /*12070*/  SHFL.IDX P6, R14, R13, R12, R11 ;  /* 0x0000000c0d0e7389 */ /* 0x00006400000c000b */
[----:B01----:R-:W-:Y:S01]  /*12080*/  ENDCOLLECTIVE ;  /* 0x000000000000791b */ /* 0x003fe20003800000 */
.L_x_3335:
[----:B------:R-:W-:Y:S01]  /*12090*/  ULDC.64 UR4, c[0x0][0x208] ;  /* 0x0000820000047ab9 */ /* 0x000fe20000000a00 */
[----:B------:R-:W-:Y:S02]  /*120a0*/  IMAD.MOV.U32 R13, RZ, RZ, R3 ;  /* 0x000000ffff0d7224 */ /* 0x000fe400078e0003 */
[----:B------:R-:W-:Y:S01]  /*120b0*/  IMAD.MOV.U32 R12, RZ, RZ, 0x3 ;  /* 0x00000003ff0c7424 */ /* 0x000fe200078e00ff */
        /* <DEDUP_REMOVED lines=8> */
[----:B------:R0:W-:Y:S02]  /*12140*/  @!P1 LDGSTS.E.BYPASS.LTC128B.128 [R6+0x21400], desc[UR4][R4.64], !P0 ;  /* 0x2140000004069fae */ /* 0x0001e4000c101d44 */
[----:B0-----:R-:W-:Y:S05]  /*12150*/  WARPSYNC.COLLECTIVE R15, `(.L_x_3336) ;  /* 0x000000000f087348 */ /* 0x001fea0003c00000 */
[----:B------:R1:W2:Y:S02]  /*12160*/  SHFL.IDX P6, R14, R13, R12, R11 ;  /* 0x0000000c0d0e7389 */ /* 0x0002a400000c000b */
[----:B012---:R-:W-:Y:S01]  /*12170*/  ENDCOLLECTIVE ;  /* 0x000000000000791b */ /* 0x007fe20003800000 */
.L_x_3336:
[----:B------:R-:W-:Y:S02]  /*12180*/  IMAD.MOV.U32 R13, RZ, RZ, R0 ;  /* 0x000000ffff0d7224 */ /* 0x000fe400078e0000 */
[----:B------:R-:W-:-:S07]  /*12190*/  IMAD.MOV.U32 R3, RZ, RZ, R14 ;  /* 0x000000ffff037224 */ /* 0x000fce00078e000e */
[----:B------:R-:W-:Y:S05]  /*121a0*/  WARPSYNC.COLLECTIVE R15, `(.L_x_3337) ;  /* 0x000000000f087348 */ /* 0x000fea0003c00000 */
[----:B------:R0:W1:Y:S02]  /*121b0*/  SHFL.IDX P6, R14, R13, R12, R11 ;  /* 0x0000000c0d0e7389 */ /* 0x00006400000c000b */
[----:B01----:R-:W-:Y:S01]  /*121c0*/  ENDCOLLECTIVE ;  /* 0x000000000000791b */ /* 0x003fe20003800000 */
.L_x_3337:
[----:B------:R-:W-:Y:S05]  /*121d0*/  BRA `(.L_x_3338) ;  /* 0xffffffb400947947 */ /* 0x000fea000383ffff */
.L_x_3234:
        /* <DEDUP_REMOVED lines=8> */
.L_x_3340:
[----:B------:R-:W-:Y:S05]  /*12260*/  BSYNC B0 ;  /* 0x0000000000007941 */ /* 0x000fea0003800000 */
.L_x_3339:
[----:B------:R-:W0:Y:S01]  /*12270*/  S2R R3, SR_TID.X ;  /* 0x0000000000037919 */ /* 0x000e220000002100 */
[----:B------:R-:W-:-:S05]  /*12280*/  LOP3.LUT R8, R8, 0x7f, RZ, 0xc0, !PT ;  /* 0x0000007f08087812 */ /* 0x000fca00078ec0ff */
[----:B------:R-:W-:Y:S02]  /*12290*/  IMAD.SHL.U32 R9, R8, 0x8, RZ ;  /* 0x0000000808097824 */ /* 0x000fe400078e00ff */
[----:B------:R-:W-:Y:S02]  /*122a0*/  IMAD.MOV.U32 R13, RZ, RZ, R0 ;  /* 0x000000ffff0d7224 */ /* 0x000fe400078e0000 */
[----:B------:R-:W-:Y:S02]  /*122b0*/  IMAD.MOV.U32 R12, RZ, RZ, RZ ;  /* 0x000000ffff0c7224 */ /* 0x000fe400078e00ff */
[----:B------:R-:W-:Y:S02]  /*122c0*/  IMAD.MOV.U32 R11, RZ, RZ, 0x181f ;  /* 0x0000181fff0b7424 */ /* 0x000fe400078e00ff */
[----:B------:R-:W-:Y:S02]  /*122d0*/  IMAD.MOV.U32 R15, RZ, RZ, -0x1 ;  /* 0xffffffffff0f7424 */ /* 0x000fe400078e00ff */
[----:B0-----:R-:W-:-:S05]  /*122e0*/  IMAD.SHL.U32 R8, R3, 0x8, RZ ;  /* 0x0000000803087824 */ /* 0x001fca00078e00ff */
[----:B------:R-:W-:-:S04]  /*122f0*/  LOP3.LUT R8, R8, 0x1f8, RZ, 0xc0, !PT ;  /* 0x000001f808087812 */ /* 0x000fc800078ec0ff */
[----:B------:R-:W-:-:S04]  /*12300*/  LOP3.LUT R8, R8, 0x38, R3, 0x78, !PT ;  /* 0x0000003808087812 */ /* 0x000fc800078e7803 */
[----:B------:R-:W-:Y:S01]  /*12310*/  LOP3.LUT R8, R8, 0x200, R9, 0xf8, !PT ;  /* 0x0000020008087812 */ /* 0x000fe200078ef809 */
[----:B------:R-:W-:Y:S01]  /*12320*/  IMAD.MOV.U32 R2, RZ, RZ, R14 ;  /* 0x000000ffff027224 */ /* 0x000fe200078e000e */
[----:B------:R0:W5:Y:S03]  /*12330*/  LDL.LU R9, [R1+0xc] ;  /* 0x00000c0001097983 */ /* 0x0001660000300800 */
[----:B------:R-:W-:-:S07]  /*12340*/  IMAD.MOV.U32 R3, RZ, RZ, R8 ;  /* 0x000000ffff037224 */ /* 0x000fce00078e0008 */
[----:B0----5:R-:W-:Y:S05]  /*12350*/  WARPSYNC.COLLECTIVE R15, `(.L_x_3341) ;  /* 0x000000000f087348 */ /* 0x021fea0003c00000 */
[----:B------:R1:W2:Y:S02]  /*12360*/  SHFL.IDX P6, R14, R13, R12, R11 ;  /* 0x0000000c0d0e7389 */ /* 0x0002a400000c000b */
[----:B012--5:R-:W-:Y:S01]  /*12370*/  ENDCOLLECTIVE ;  /* 0x000000000000791b */ /* 0x027fe20003800000 */
.L_x_3341:
[----:B------:R-:W-:Y:S01]  /*12380*/  ULDC UR4, c[0x0][0x288] ;  /* 0x0000a20000047ab9 */ /* 0x000fe20000000800 */
[----:B------:R-:W2:Y:S04]  /*12390*/  LDL.LU R8, [R1+0x10] ;  /* 0x0000100001087983 */ /* 0x000ea80000300800 */
[----:B------:R-:W3:Y:S01]  /*123a0*/  LDL.LU R11, [R1+0x4] ;  /* 0x00000400010b7983 */ /* 0x000ee20000300800 */
[----:B------:R-:W-:Y:S01]  /*123b0*/  IMAD R7, R7, UR4, RZ ;  /* 0x0000000407077c24 */ /* 0x000fe2000f8e02ff */
[----:B------:R-:W-:Y:S01]  /*123c0*/  LOP3.LUT R17, R17, 0xffffff7f, RZ, 0xc0, !PT ;  /* 0xffffff7f11117812 */ /* 0x000fe200078ec0ff */
[----:B------:R-:W-:-:S03]  /*123d0*/  IMAD.MOV.U32 R15, RZ, RZ, R3 ;  /* 0x000000ffff0f7224 */ /* 0x000fc600078e0003 */
[----:B------:R-:W-:Y:S01]  /*123e0*/  @P1 LOP3.LUT R17, R17, 0x80, RZ, 0xfc, !PT ;  /* 0x0000008011111812 */ /* 0x000fe200078efcff */
[----:B------:R-:W-:-:S03]  /*123f0*/  IMAD.MOV.U32 R3, RZ, RZ, R14 ;  /* 0x000000ffff037224 */ /* 0x000fc600078e000e */
[C---:B------:R-:W-:Y:S02]  /*12400*/  LOP3.LUT P1, RZ, R17.reuse, 0x10, RZ, 0xc0, !PT ;  /* 0x0000001011ff7812 */ /* 0x040fe4000782c0ff */
[----:B------:R-:W-:Y:S01]  /*12410*/  LOP3.LUT R17, R17, 0xffffffbf, RZ, 0xc0, !PT ;  /* 0xffffffbf11117812 */ /* 0x000fe200078ec0ff */
[----:B------:R-:W-:Y:S01]  /*12420*/  ULDC.64 UR6, c[0x0][0x208] ;  /* 0x0000820000067ab9 */ /* 0x000fe20000000a00 */
[----:B------:R-:W-:Y:S02]  /*12430*/  IMAD.MOV.U32 R13, RZ, RZ, R6 ;  /* 0x000000ffff0d7224 */ /* 0x000fe400078e0006 */
[----:B------:R-:W-:Y:S01]  /*12440*/  IMAD.MOV.U32 R12, RZ, RZ, 0x1 ;  /* 0x00000001ff0c7424 */ /* 0x000fe200078e00ff */
[-C--:B--2---:R-:W-:Y:S02]  /*12450*/  ISETP.GE.AND P3, PT, R8, R7.reuse, PT ;  /* 0x000000070800720c */ /* 0x084fe40003f66270 */
[----:B---3--:R-:W-:-:S11]  /*12460*/  ISETP.GE.AND P4, PT, R11, R7, PT ;  /* 0x000000070b00720c */ /* 0x008fd60003f86270 */
[----:B------:R-:W-:Y:S02]  /*12470*/  @P3 LOP3.LUT R17, R17, 0x40, RZ, 0xfc, !PT ;  /* 0x0000004011113812 */ /* 0x000fe400078efcff */
[----:B------:R-:W-:-:S05]  /*12480*/  @!P4 LEA R3, P6, R10, R3, 0x1 ;  /* 0x000000030a03c211 */ /* 0x000fca00078c08ff */
[----:B------:R-:W-:Y:S01]  /*12490*/  @!P4 IMAD.X R2, RZ, RZ, R2, P6 ;  /* 0x000000ffff02c224 */ /* 0x000fe200030e0602 */
[----:B------:R-:W-:-:S04]  /*124a0*/  LOP3.LUT P6, RZ, R17, 0x8, RZ, 0xc0, !PT ;  /* 0x0000000811ff7812 */ /* 0x000fc800078cc0ff */
[----:B------:R-:W-:-:S04]  /*124b0*/  @!P4 LOP3.LUT R3, R3, R2, RZ, 0x3c, !PT ;  /* 0x000000020303c212 */ /* 0x000fc800078e3cff */
[----:B------:R-:W-:Y:S02]  /*124c0*/  @!P4 LOP3.LUT R2, R3, R2, RZ, 0x3c, !PT ;  /* 0x000000020302c212 */ /* 0x000fe400078e3cff */
[----:B------:R-:W-:Y:S02]  /*124d0*/  ISETP.GE.AND P2, PT, R9, R7, PT ;  /* 0x000000070900720c */ /* 0x000fe40003f46270 */
[----:B------:R-:W-:Y:S02]  /*124e0*/  @!P4 LOP3.LUT R8, R4, 0x40, RZ, 0xc0, !PT ;  /* 0x000000400408c812 */ /* 0x000fe400078ec0ff */
[----:B------:R-:W-:Y:S02]  /*124f0*/  @!P4 LEA R9, R15, UR38, 0x1 ;  /* 0x000000260f09cc11 */ /* 0x000fe4000f8e08ff */
[----:B------:R-:W-:Y:S02]  /*12500*/  @!P4 LOP3.LUT R3, R3, R2, RZ, 0x3c, !PT ;  /* 0x000000020303c212 */ /* 0x000fe400078e3cff */
[----:B------:R-:W-:-:S02]  /*12510*/  LOP3.LUT P3, RZ, R17, 0x4, RZ, 0xc0, !PT ;  /* 0x0000000411ff7812 */ /* 0x000fc4000786c0ff */
[----:B------:R-:W-:Y:S01]  /*12520*/  @!P4 SHF.R.U32.HI R8, RZ, 0x2, R8 ;  /* 0x00000002ff08c819 */ /* 0x000fe20000011608 */
[----:B------:R-:W-:Y:S01]  /*12530*/  @!PT LDS RZ, [RZ] ;  /* 0x00000000fffff984 */ /* 0x000fe20000000800 */
[----:B------:R-:W-:Y:S01]  /*12540*/  @!PT LDS RZ, [RZ] ;  /* 0x00000000fffff984 */ /* 0x000fe20000000800 */
[----:B------:R-:W-:Y:S01]  /*12550*/  @!PT LDS RZ, [RZ] ;  /* 0x00000000fffff984 */ /* 0x000fe20000000800 */
[----:B------:R-:W-:Y:S01]  /*12560*/  @!P4 LDGSTS.E.BYPASS.LTC128B.128 [R9+0x26400], desc[UR6][R2.64], !P1 ;  /* 0x264000000209cfae */ /* 0x000fe2000c901d46 */
[----:B------:R-:W-:-:S03]  /*12570*/  LOP3.LUT P1, RZ, R17, 0x80, RZ, 0xc0, !PT ;  /* 0x0000008011ff7812 */ /* 0x000fc6000782c0ff */
        /* <DEDUP_REMOVED lines=8> */
[----:B------:R-:W-:Y:S01]  /*12600*/  @!P4 LDGSTS.E.BYPASS.LTC128B.128 [R9+0x32400], desc[UR6][R2.64+0x300], P6 ;  /* 0x324003000209cfae */ /* 0x000fe2000b101d46 */
[----:B------:R-:W-:Y:S01]  /*12610*/  @!P4 ISETP.NE.U32.AND P6, PT, R8, RZ, PT ;  /* 0x000000ff0800c20c */ /* 0x000fe20003fc5070 */
[----:B------:R-:W-:-:S12]  /*12620*/  IMAD.MOV.U32 R11, RZ, RZ, 0x181f ;  /* 0x0000181fff0b7424 */ /* 0x000fd800078e00ff */
[----:B------:R0:W-:Y:S02]  /*12630*/  @!P4 LDGSTS.E.BYPASS.LTC128B.128 [R9+0x34400], desc[UR6][R2.64+0x380], P6 ;  /* 0x344003800209cfae */ /* 0x0001e4000b101d46 */
[----:B0-----:R-:W-:Y:S02]  /*12640*/  IMAD.MOV.U32 R9, RZ, RZ, R15 ;  /* 0x000000ffff097224 */ /* 0x001fe400078e000f */
[----:B------:R-:W-:-:S07]  /*12650*/  IMAD.MOV.U32 R15, RZ, RZ, -0x1 ;  /* 0xffffffffff0f7424 */ /* 0x000fce00078e00ff */
[----:B------:R-:W-:Y:S05]  /*12660*/  WARPSYNC.COLLECTIVE R15, `(.L_x_3342) ;  /* 0x000000000f087348 */ /* 0x000fea0003c00000 */
[----:B------:R0:W1:Y:S02]  /*12670*/  SHFL.IDX P6, R14, R13, R12, R11 ;  /* 0x0000000c0d0e7389 */ /* 0x00006400000c000b */
[----:B01----:R-:W-:Y:S01]  /*12680*/  ENDCOLLECTIVE ;  /* 0x000000000000791b */ /* 0x003fe20003800000 */
.L_x_3342:
[----:B------:R-:W-:Y:S02]  /*12690*/  IMAD.MOV.U32 R13, RZ, RZ, R0 ;  /* 0x000000ffff0d7224 */ /* 0x000fe400078e0000 */
[----:B------:R-:W-:-:S07]  /*126a0*/  IMAD.MOV.U32 R8, RZ, RZ, R14 ;  /* 0x000000ffff087224 */ /* 0x000fce00078e000e */
[----:B------:R-:W-:Y:S05]  /*126b0*/  WARPSYNC.COLLECTIVE R15, `(.L_x_3343) ;  /* 0x000000000f087348 */ /* 0x000fea0003c00000 */
[----:B------:R0:W1:Y:S02]  /*126c0*/  SHFL.IDX P6, R14, R13, R12, R11 ;  /* 0x0000000c0d0e7389 */ /* 0x00006400000c000b */
[----:B01----:R-:W-:Y:S01]  /*126d0*/  ENDCOLLECTIVE ;  /* 0x000000000000791b */ /* 0x003fe20003800000 */
.L_x_3343:
[----:B------:R-:W-:Y:S01]  /*126e0*/  @!P2 LEA R21, R9, UR38, 0x1 ;  /* 0x000000260915ac11 */ /* 0x000fe2000f8e08ff */
[----:B------:R-:W-:Y:S01]  /*126f0*/  ULDC.64 UR4, c[0x0][0x208] ;  /* 0x0000820000047ab9 */ /* 0x000fe20000000a00 */
[----:B------:R-:W-:-:S05]  /*12700*/  @!P2 LEA R10, P4, R10, R14, 0x1 ;  /* 0x0000000e0a0aa211 */ /* 0x000fca00078808ff */
[----:B------:R-:W-:Y:S01]  /*12710*/  @!P2 IMAD.X R14, RZ, RZ, R8, P4 ;  /* 0x000000ffff0ea224 */ /* 0x000fe200020e0608 */
[C---:B------:R-:W-:Y:S02]  /*12720*/  LOP3.LUT P4, RZ, R17.reuse, 0x10, RZ, 0xc0, !PT ;  /* 0x0000001011ff7812 */ /* 0x040fe4000788c0ff */
[----:B------:R-:W-:Y:S01]  /*12730*/  @!P2 LOP3.LUT R8, R4, 0x40, RZ, 0xc0, !PT ;  /* 0x000000400408a812 */ /* 0x000fe200078ec0ff */
[----:B------:R-:W-:Y:S01]  /*12740*/  @!P2 IMAD.MOV.U32 R2, RZ, RZ, R10 ;  /* 0x000000ffff02a224 */ /* 0x000fe200078e000a */
[----:B------:R-:W-:Y:S01]  /*12750*/  LOP3.LUT P6, RZ, R17, 0x8, RZ, 0xc0, !PT ;  /* 0x0000000811ff7812 */ /* 0x000fe200078cc0ff */
[----:B------:R-:W-:Y:S01]  /*12760*/  @!P2 IMAD.MOV.U32 R3, RZ, RZ, R14 ;  /* 0x000000ffff03a224 */ /* 0x000fe200078e000e */
[----:B------:R-:W-:-:S07]  /*12770*/  @!P2 SHF.R.U32.HI R8, RZ, 0x2, R8 ;  /* 0x00000002ff08a819 */ /* 0x000fce0000011608 */
[----:B------:R-:W-:Y:S01]  /*12780*/  @!PT LDS RZ, [RZ] ;  /* 0x00000000fffff984 */ /* 0x000fe20000000800 */
[----:B------:R-:W-:Y:S01]  /*12790*/  @!PT LDS RZ, [RZ] ;  /* 0x00000000fffff984 */ /* 0x000fe20000000800 */
[----:B------:R-:W-:Y:S01]  /*127a0*/  @!PT LDS RZ, [RZ] ;  /* 0x00000000fffff984 */ /* 0x000fe20000000800 */
        /* <DEDUP_REMOVED lines=10> */
[----:B------:R-:W-:Y:S01]  /*12850*/  @!P2 ISETP.NE.U32.AND P4, PT, R8, RZ, PT ;  /* 0x000000ff0800a20c */ /* 0x000fe20003f85070 */
[----:B------:R-:W-:-:S02]  /*12860*/  IMAD.MOV.U32 R13, RZ, RZ, R6 ;  /* 0x000000ffff0d7224 */ /* 0x000fc400078e0006 */
[----:B------:R-:W-:Y:S01]  /*12870*/  IMAD.MOV.U32 R12, RZ, RZ, 0x2 ;  /* 0x00000002ff0c7424 */ /* 0x000fe200078e00ff */
[----:B------:R-:W1:Y:S09]  /*12880*/  S2R R10, SR_TID.X ;  /* 0x00000000000a7919 */ /* 0x000e720000002100 */
[----:B------:R0:W-:Y:S02]  /*12890*/  @!P2 LDGSTS.E.BYPASS.LTC128B.128 [R21+0x34c00], desc[UR4][R2.64+0x380], P4 ;  /* 0x34c003800215afae */ /* 0x0001e4000a101d44 */
[----:B01----:R-:W-:Y:S05]  /*128a0*/  WARPSYNC.COLLECTIVE R15, `(.L_x_3344) ;  /* 0x000000000f087348 */ /* 0x003fea0003c00000 */
[----:B------:R2:W3:Y:S02]  /*128b0*/  SHFL.IDX P6, R14, R13, R12, R11 ;  /* 0x0000000c0d0e7389 */ /* 0x0004e400000c000b */
[----:B0123--:R-:W-:Y:S01]  /*128c0*/  ENDCOLLECTIVE ;  /* 0x000000000000791b */ /* 0x00ffe20003800000 */
.L_x_3344:
[----:B------:R-:W-:Y:S02]  /*128d0*/  IMAD.MOV.U32 R13, RZ, RZ, R0 ;  /* 0x000000ffff0d7224 */ /* 0x000fe400078e0000 */
[----:B------:R-:W-:-:S07]  /*128e0*/  IMAD.MOV.U32 R2, RZ, RZ, R14 ;  /* 0x000000ffff027224 */ /* 0x000fce00078e000e */
[----:B------:R-:W-:Y:S05]  /*128f0*/  WARPSYNC.COLLECTIVE R15, `(.L_x_3345) ;  /* 0x000000000f087348 */ /* 0x000fea0003c00000 */
[----:B------:R0:W1:Y:S02]  /*12900*/  SHFL.IDX P6, R14, R13, R12, R11 ;  /* 0x0000000c0d0e7389 */ /* 0x00006400000c000b */
[----:B01----:R-:W-:Y:S01]  /*12910*/  ENDCOLLECTIVE ;  /* 0x000000000000791b */ /* 0x003fe20003800000 */
.L_x_3345:
[----:B------:R-:W-:Y:S01]  /*12920*/  LOP3.LUT P3, RZ, R17, 0x40, RZ, 0xc0, !PT ;  /* 0x0000004011ff7812 */ /* 0x000fe2000786c0ff */
[----:B------:R-:W-:-:S05]  /*12930*/  IMAD.SHL.U32 R10, R10, 0x8, RZ ;  /* 0x000000080a0a7824 */ /* 0x000fca00078e00ff */
[----:B------:R-:W-:-:S07]  /*12940*/  LOP3.LUT R10, R10, 0x38, RZ, 0xc0, !PT ;  /* 0x000000380a0a7812 */ /* 0x000fce00078ec0ff */
[----:B------:R-:W-:-:S05]  /*12950*/  @!P3 LEA R3, P4, R10, R14, 0x1 ;  /* 0x0000000e0a03b211 */ /* 0x000fca00078808ff */
[----:B------:R-:W-:Y:S01]  /*12960*/  @!P3 IMAD.X R2, RZ, RZ, R2, P4 ;  /* 0x000000ffff02b224 */ /* 0x000fe200020e0602 */
[----:B------:R-:W-:-:S04]  /*12970*/  LOP3.LUT P4, RZ, R17, 0x10, RZ, 0xc0, !PT ;  /* 0x0000001011ff7812 */ /* 0x000fc8000788c0ff */
[-C--:B------:R-:W-:Y:S02]  /*12980*/  @!P3 LOP3.LUT R3, R3, R2.reuse, RZ, 0x3c, !PT ;  /* 0x000000020303b212 */ /* 0x080fe400078e3cff */
[----:B------:R-:W-:Y:S02]  /*12990*/  @!P3 LOP3.LUT R8, R4, 0x40, RZ, 0xc0, !PT ;  /* 0x000000400408b812 */ /* 0x000fe400078ec0ff */
[----:B------:R-:W-:Y:S02]  /*129a0*/  @!P3 LOP3.LUT R2, R3, R2, RZ, 0x3c, !PT ;  /* 0x000000020302b212 */ /* 0x000fe400078e3cff */
[----:B------:R-:W-:Y:S02]  /*129b0*/  @!P3 LEA R9, R9, UR38, 0x1 ;  /* 0x000000260909bc11 */ /* 0x000fe4000f8e08ff */
[----:B------:R-:W-:Y:S02]  /*129c0*/  @!P3 LOP3.LUT R3, R3, R2, RZ, 0x3c, !PT ;  /* 0x000000020303b212 */ /* 0x000fe400078e3cff */
[C---:B------:R-:W-:Y:S01]  /*129d0*/  LOP3.LUT P6, RZ, R17.reuse, 0x8, RZ, 0xc0, !PT ;  /* 0x0000000811ff7812 */ /* 0x040fe200078cc0ff */
[----:B------:R-:W-:Y:S01]  /*129e0*/  ULDC.64 UR4, c[0x0][0x208] ;  /* 0x0000820000047ab9 */ /* 0x000fe20000000a00 */
[----:B------:R-:W-:Y:S01]  /*129f0*/  LOP3.LUT P2, RZ, R17, 0x4, RZ, 0xc0, !PT ;  /* 0x0000000411ff7812 */ /* 0x000fe2000784c0ff */
[----:B------:R-:W-:Y:S01]  /*12a00*/  @!PT LDS RZ, [RZ] ;  /* 0x00000000fffff984 */ /* 0x000fe20000000800 */
[----:B------:R-:W-:Y:S01]  /*12a10*/  @!PT LDS RZ, [RZ] ;  /* 0x00000000fffff984 */ /* 0x000fe20000000800 */
[----:B------:R-:W-:Y:S01]  /*12a20*/  @!PT LDS RZ, [RZ] ;  /* 0x00000000fffff984 */ /* 0x000fe20000000800 */
[----:B------:R0:W-:Y:S01]  /*12a30*/  @!P3 LDGSTS.E.BYPASS.LTC128B.128 [R9+0x27400], desc[UR4][R2.64], !P4 ;  /* 0x274000000209bfae */ /* 0x0001e2000e101d44 */
[----:B------:R-:W-:-:S04]  /*12a40*/  @!P3 SHF.R.U32.HI R8, RZ, 0x2, R8 ;  /* 0x00000002ff08b819 */ /* 0x000fc80000011608 */
[----:B------:R-:W-:Y:S02]  /*12a50*/  @!P3 ISETP.NE.U32.AND P4, PT, R8, RZ, PT ;  /* 0x000000ff0800b20c */ /* 0x000fe40003f85070 */
[----:B------:R-:W-:-:S03]  /*12a60*/  @!P3 LOP3.LUT R8, R5, 0x80, RZ, 0xc0, !PT ;  /* 0x000000800508b812 */ /* 0x000fc600078ec0ff */
[----:B------:R0:W-:Y:S01]  /*12a70*/  @!P3 LDGSTS.E.BYPASS.LTC128B.128 [R9+0x29400], desc[UR4][R2.64+0x80], !P6 ;  /* 0x294000800209bfae */ /* 0x0001e2000f101d44 */
[----:B------:R-:W-:-:S03]  /*12a80*/  @!P3 SHF.R.U32.HI R8, RZ, 0x3, R8 ;  /* 0x00000003ff08b819 */ /* 0x000fc60000011608 */
[----:B------:R0:W-:Y:S04]  /*12a90*/  @!P3 LDGSTS.E.BYPASS.LTC128B.128 [R9+0x2b400], desc[UR4][R2.64+0x100], !P2 ;  /* 0x2b4001000209bfae */ /* 0x0001e8000d101d44 */
[----:B------:R0:W-:Y:S04]  /*12aa0*/  @!P3 LDGSTS.E.BYPASS.LTC128B.128 [R9+0x2d400], desc[UR4][R2.64+0x180], !P5 ;  /* 0x2d4001800209bfae */ /* 0x0001e8000e901d44 */
[----:B------:R0:W-:Y:S04]  /*12ab0*/  @!P3 LDGSTS.E.BYPASS.LTC128B.128 [R9+0x2f400], desc[UR4][R2.64+0x200], !P0 ;  /* 0x2f4002000209bfae */ /* 0x0001e8000c101d44 */
[----:B------:R0:W-:Y:S04]  /*12ac0*/  @!P3 LDGSTS.E.BYPASS.LTC128B.128 [R9+0x31400], desc[UR4][R2.64+0x280], !P1 ;  /* 0x314002800209bfae */ /* 0x0001e8000c901d44 */
[----:B------:R0:W-:Y:S01]  /*12ad0*/  @!P3 LDGSTS.E.BYPASS.LTC128B.128 [R9+0x33400], desc[UR4][R2.64+0x300], P4 ;  /* 0x334003000209bfae */ /* 0x0001e2000a101d44 */
[----:B------:R-:W-:Y:S01]  /*12ae0*/  @!P3 ISETP.NE.U32.AND P4, PT, R8, RZ, PT ;  /* 0x000000ff0800b20c */ /* 0x000fe20003f85070 */
[----:B------:R-:W-:-:S02]  /*12af0*/  IMAD.MOV.U32 R13, RZ, RZ, R6 ;  /* 0x000000ffff0d7224 */ /* 0x000fc400078e0006 */
[----:B------:R-:W-:-:S10]  /*12b00*/  IMAD.MOV.U32 R12, RZ, RZ, 0x3 ;  /* 0x00000003ff0c7424 */ /* 0x000fd400078e00ff */
[----:B------:R0:W-:Y:S02]  /*12b10*/  @!P3 LDGSTS.E.BYPASS.LTC128B.128 [R9+0x35400], desc[UR4][R2.64+0x380], P4 ;  /* 0x354003800209bfae */ /* 0x0001e4000a101d44 */
[----:B0-----:R-:W-:Y:S05]  /*12b20*/  WARPSYNC.COLLECTIVE R15, `(.L_x_3346) ;  /* 0x000000000f087348 */ /* 0x001fea0003c00000 */
[----:B------:R1:W2:Y:S02]  /*12b30*/  SHFL.IDX P6, R14, R13, R12, R11 ;  /* 0x0000000c0d0e7389 */ /* 0x0002a400000c000b */
[----:B012---:R-:W-:Y:S01]  /*12b40*/  ENDCOLLECTIVE ;  /* 0x000000000000791b */ /* 0x007fe20003800000 */
.L_x_3346:
[----:B------:R-:W-:Y:S02]  /*12b50*/  IMAD.MOV.U32 R13, RZ, RZ, R0 ;  /* 0x000000ffff0d7224 */ /* 0x000fe400078e0000 */
[----:B------:R-:W-:-:S07]  /*12b60*/  IMAD.MOV.U32 R6, RZ, RZ, R14 ;  /* 0x000000ffff067224 */ /* 0x000fce00078e000e */
[----:B------:R-:W-:Y:S05]  /*12b70*/  WARPSYNC.COLLECTIVE R15, `(.L_x_3347) ;  /* 0x000000000f087348 */ /* 0x000fea0003c00000 */
[----:B------:R0:W1:Y:S02]  /*12b80*/  SHFL.IDX P6, R14, R13, R12, R11 ;  /* 0x0000000c0d0e7389 */ /* 0x00006400000c000b */
[----:B01----:R-:W-:Y:S01]  /*12b90*/  ENDCOLLECTIVE ;  /* 0x000000000000791b */ /* 0x003fe20003800000 */
.L_x_3347:
[----:B------:R-:W-:Y:S05]  /*12ba0*/  BRA `(.L_x_3348) ;  /* 0xffffffb800a07947 */ /* 0x000fea000383ffff */
.L_x_3237:
[----:B0-----:R-:W-:-:S04]  /*12bb0*/  IMAD.U32 R3, RZ, RZ, UR38 ;  /* 0x00000026ff037e24 */ /* 0x001fc8000f8e00ff */
[----:B------:R0:W3:Y:S03]  /*12bc0*/  SYNCS.PHASECHK.TRANS64.TRYWAIT P0, [R3+URZ+0x38820], R2 ;  /* 0x03882002030075a7 */ /* 0x0000e6000800017f */
[----:B---3--:R-:W-:Y:S05]  /*12bd0*/  @!P0 NANOSLEEP.SYNCS 0x989680 ;  /* 0x009896800000895d */ /* 0x008fea0003900000 */
[----:B------:R-:W3:Y:S02]  /*12be0*/  @!P0 SYNCS.PHASECHK.TRANS64 P0, [R3+URZ+0x38820], R2 ;  /* 0x03882002030085a7 */ /* 0x000ee4000800007f */
[----:B---3--:R-:W-:Y:S05]  /*12bf0*/  @!P0 BRA `(.L_x_3237) ;  /* 0xfffffffc00ec8947 */ /* 0x008fea000383ffff */
[----:B------:R-:W-:Y:S05]  /*12c00*/  BRA `(.L_x_3349) ;  /* 0xffffffbc00487947 */ /* 0x000fea000383ffff */
.L_x_3240:
[----:B0-----:R-:W-:-:S04]  /*12c10*/  IMAD.U32 R3, RZ, RZ, UR38 ;  /* 0x00000026ff037e24 */ /* 0x001fc8000f8e00ff */
[----:B------:R0:W3:Y:S03]  /*12c20*/  SYNCS.PHASECHK.TRANS64.TRYWAIT P0, [R3+URZ+0x38860], R2 ;  /* 0x03886002030075a7 */ /* 0x0000e6000800017f */
[----:B---3--:R-:W-:Y:S05]  /*12c30*/  @!P0 NANOSLEEP.SYNCS 0x989680 ;  /* 0x009896800000895d */ /* 0x008fea0003900000 */
[----:B------:R-:W3:Y:S02]  /*12c40*/  @!P0 SYNCS.PHASECHK.TRANS64 P0, [R3+URZ+0x38860], R2 ;  /* 0x03886002030085a7 */ /* 0x000ee4000800007f */
[----:B---3--:R-:W-:Y:S05]  /*12c50*/  @!P0 BRA `(.L_x_3240) ;  /* 0xfffffffc00ec8947 */ /* 0x008fea000383ffff */
[----:B------:R-:W-:Y:S05]  /*12c60*/  BRA `(.L_x_3350) ;  /* 0xffffffbc00547947 */ /* 0x000fea000383ffff */
.L_x_3256:
[----:B-1----:R-:W-:-:S04]  /*12c70*/  IMAD.U32 R3, RZ, RZ, UR38 ;  /* 0x00000026ff037e24 */ /* 0x002fc8000f8e00ff */
[----:B------:R1:W3:Y:S03]  /*12c80*/  SYNCS.PHASECHK.TRANS64.TRYWAIT P0, [R3+URZ+0x38848], R2 ;  /* 0x03884802030075a7 */ /* 0x0002e6000800017f */
[----:B---3--:R-:W-:Y:S05]  /*12c90*/  @!P0 NANOSLEEP.SYNCS 0x989680 ;  /* 0x009896800000895d */ /* 0x008fea0003900000 */
[----:B------:R-:W3:Y:S02]  /*12ca0*/  @!P0 SYNCS.PHASECHK.TRANS64 P0, [R3+URZ+0x38848], R2 ;  /* 0x03884802030085a7 */ /* 0x000ee4000800007f */
[----:B---3--:R-:W-:Y:S05]  /*12cb0*/  @!P0 BRA `(.L_x_3256) ;  /* 0xfffffffc00ec8947 */ /* 0x008fea000383ffff */
[----:B------:R-:W-:Y:S05]  /*12cc0*/  BRA `(.L_x_3351) ;  /* 0xffffffc800207947 */ /* 0x000fea000383ffff */
.L_x_3261:
[----:B01----:R-:W-:-:S04]  /*12cd0*/  IMAD.U32 R3, RZ, RZ, UR38 ;  /* 0x00000026ff037e24 */ /* 0x003fc8000f8e00ff */
[----:B------:R0:W1:Y:S03]  /*12ce0*/  SYNCS.PHASECHK.TRANS64.TRYWAIT P0, [R3+URZ+0x38868], R2 ;  /* 0x03886802030075a7 */ /* 0x000066000800017f */
[----:B-1----:R-:W-:Y:S05]  /*12cf0*/  @!P0 NANOSLEEP.SYNCS 0x989680 ;  /* 0x009896800000895d */ /* 0x002fea0003900000 */
[----:B------:R-:W1:Y:S02]  /*12d00*/  @!P0 SYNCS.PHASECHK.TRANS64 P0, [R3+URZ+0x38868], R2 ;  /* 0x03886802030085a7 */ /* 0x000e64000800007f */
[----:B-1----:R-:W-:Y:S05]  /*12d10*/  @!P0 BRA `(.L_x_3261) ;  /* 0xfffffffc00ec8947 */ /* 0x002fea000383ffff */
[----:B------:R-:W-:Y:S05]  /*12d20*/  BRA `(.L_x_3352) ;  /* 0xffffffc800807947 */ /* 0x000fea000383ffff */
.L_x_3276:
[----:B-1----:R-:W-:-:S04]  /*12d30*/  IMAD.U32 R3, RZ, RZ, UR38 ;  /* 0x00000026ff037e24 */ /* 0x002fc8000f8e00ff */
[----:B------:R1:W3:Y:S03]  /*12d40*/  SYNCS.PHASECHK.TRANS64.TRYWAIT P0, [R3+URZ+0x38840], R2 ;  /* 0x03884002030075a7 */ /* 0x0002e6000800017f */
[----:B---3--:R-:W-:Y:S05]  /*12d50*/  @!P0 NANOSLEEP.SYNCS 0x989680 ;  /* 0x009896800000895d */ /* 0x008fea0003900000 */
[----:B------:R-:W3:Y:S02]  /*12d60*/  @!P0 SYNCS.PHASECHK.TRANS64 P0, [R3+URZ+0x38840], R2 ;  /* 0x03884002030085a7 */ /* 0x000ee4000800007f */
[----:B---3--:R-:W-:Y:S05]  /*12d70*/  @!P0 BRA `(.L_x_3276) ;  /* 0xfffffffc00ec8947 */ /* 0x008fea000383ffff */
[----:B------:R-:W-:Y:S05]  /*12d80*/  BRA `(.L_x_3353) ;  /* 0xffffffd000d07947 */ /* 0x000fea000383ffff */
.L_x_3281:
[----:B01----:R-:W-:-:S04]  /*12d90*/  IMAD.U32 R3, RZ, RZ, UR38 ;  /* 0x00000026ff037e24 */ /* 0x003fc8000f8e00ff */
[----:B------:R0:W1:Y:S03]  /*12da0*/  SYNCS.PHASECHK.TRANS64.TRYWAIT P0, [R3+URZ+0x38860], R2 ;  /* 0x03886002030075a7 */ /* 0x000066000800017f */
[----:B-1----:R-:W-:Y:S05]  /*12db0*/  @!P0 NANOSLEEP.SYNCS 0x989680 ;  /* 0x009896800000895d */ /* 0x002fea0003900000 */
[----:B------:R-:W1:Y:S02]  /*12dc0*/  @!P0 SYNCS.PHASECHK.TRANS64 P0, [R3+URZ+0x38860], R2 ;  /* 0x03886002030085a7 */ /* 0x000e64000800007f */
[----:B-1----:R-:W-:Y:S05]  /*12dd0*/  @!P0 BRA `(.L_x_3281) ;  /* 0xfffffffc00ec8947 */ /* 0x002fea000383ffff */
[----:B------:R-:W-:Y:S05]  /*12de0*/  BRA `(.L_x_3354) ;  /* 0xffffffd400347947 */ /* 0x000fea000383ffff */
.L_x_3297:
[----:B-1----:R-:W-:-:S04]  /*12df0*/  IMAD.U32 R3, RZ, RZ, UR38 ;  /* 0x00000026ff037e24 */ /* 0x002fc8000f8e00ff */
[----:B------:R1:W3:Y:S03]  /*12e00*/  SYNCS.PHASECHK.TRANS64.TRYWAIT P0, [R3+URZ+0x38848], R2 ;  /* 0x03884802030075a7 */ /* 0x0002e6000800017f */
[----:B---3--:R-:W-:Y:S05]  /*12e10*/  @!P0 NANOSLEEP.SYNCS 0x989680 ;  /* 0x009896800000895d */ /* 0x008fea0003900000 */
[----:B------:R-:W3:Y:S02]  /*12e20*/  @!P0 SYNCS.PHASECHK.TRANS64 P0, [R3+URZ+0x38848], R2 ;  /* 0x03884802030085a7 */ /* 0x000ee4000800007f */
[----:B---3--:R-:W-:Y:S05]  /*12e30*/  @!P0 BRA `(.L_x_3297) ;  /* 0xfffffffc00ec8947 */ /* 0x008fea000383ffff */
[----:B------:R-:W-:Y:S05]  /*12e40*/  BRA `(.L_x_3355) ;  /* 0xffffffdc008c7947 */ /* 0x000fea000383ffff */
.L_x_3302:
[----:B-1----:R-:W-:-:S04]  /*12e50*/  IMAD.U32 R3, RZ, RZ, UR38 ;  /* 0x00000026ff037e24 */ /* 0x002fc8000f8e00ff */
[----:B------:R1:W3:Y:S03]  /*12e60*/  SYNCS.PHASECHK.TRANS64.TRYWAIT P0, [R3+URZ+0x38868], R2 ;  /* 0x03886802030075a7 */ /* 0x0002e6000800017f */
[----:B---3--:R-:W-:Y:S05]  /*12e70*/  @!P0 NANOSLEEP.SYNCS 0x989680 ;  /* 0x009896800000895d */ /* 0x008fea0003900000 */
[----:B------:R-:W3:Y:S02]  /*12e80*/  @!P0 SYNCS.PHASECHK.TRANS64 P0, [R3+URZ+0x38868], R2 ;  /* 0x03886802030085a7 */ /* 0x000ee4000800007f */
[----:B---3--:R-:W-:Y:S05]  /*12e90*/  @!P0 BRA `(.L_x_3302) ;  /* 0xfffffffc00ec8947 */ /* 0x008fea000383ffff */
[----:B------:R-:W-:Y:S05]  /*12ea0*/  BRA `(.L_x_3356) ;  /* 0xffffffdc00f07947 */ /* 0x000fea000383ffff */
.L_x_3313:
[----:B-1----:R1:W3:Y:S02]  /*12eb0*/  SYNCS.PHASECHK.TRANS64.TRYWAIT P0, [R2+URZ+0x38820], R9 ;  /* 0x03882009020075a7 */ /* 0x0022e4000800017f */
[----:B---3--:R-:W-:Y:S05]  /*12ec0*/  @!P0 NANOSLEEP.SYNCS 0x989680 ;  /* 0x009896800000895d */ /* 0x008fea0003900000 */
[----:B------:R-:W3:Y:S02]  /*12ed0*/  @!P0 SYNCS.PHASECHK.TRANS64 P0, [R2+URZ+0x38820], R9 ;  /* 0x03882009020085a7 */ /* 0x000ee4000800007f */
[----:B---3--:R-:W-:Y:S05]  /*12ee0*/  @!P0 BRA `(.L_x_3313) ;  /* 0xfffffffc00f08947 */ /* 0x008fea000383ffff */
[----:B------:R-:W-:Y:S05]  /*12ef0*/  BRA `(.L_x_3357) ;  /* 0xffffffe400e07947 */ /* 0x000fea000383ffff */
.L_x_3314:
[----:B------:R-:W3:Y:S01]  /*12f00*/  S2R R3, SR_TID.X ;  /* 0x0000000000037919 */ /* 0x000ee20000002100 */
[----:B------:R-:W-:Y:S01]  /*12f10*/  BSSY B0, `(.L_x_3358) ;  /* 0x000000a000007945 */ /* 0x000fe20003800000 */
[----:B------:R-:W-:Y:S02]  /*12f20*/  IMAD.MOV.U32 R12, RZ, RZ, RZ ;  /* 0x000000ffff0c7224 */ /* 0x000fe400078e00ff */
[----:B------:R-:W-:Y:S02]  /*12f30*/  IMAD.MOV.U32 R11, RZ, RZ, 0x1f ;  /* 0x0000001fff0b7424 */ /* 0x000fe400078e00ff */
[----:B------:R-:W-:Y:S01]  /*12f40*/  IMAD.MOV.U32 R15, RZ, RZ, -0x1 ;  /* 0xffffffffff0f7424 */ /* 0x000fe200078e00ff */
[----:B---3--:R-:W-:-:S04]  /*12f50*/  SHF.R.U32.HI R3, RZ, 0x5, R3 ;  /* 0x00000005ff037819 */ /* 0x008fc80000011603 */
[----:B------:R-:W-:-:S05]  /*12f60*/  LOP3.LUT R3, R3, 0x3, RZ, 0xc0, !PT ;  /* 0x0000000303037812 */ /* 0x000fca00078ec0ff */
[----:B------:R-:W-:-:S07]  /*12f70*/  IMAD.MOV.U32 R13, RZ, RZ, R3 ;  /* 0x000000ffff0d7224 */ /* 0x000fce00078e0003 */
[----:B012---:R-:W-:Y:S05]  /*12f80*/  WARPSYNC.COLLECTIVE R15, `(.L_x_3359) ;  /* 0x000000000f087348 */ /* 0x007fea0003c00000 */
[----:B--2---:R2:W3:Y:S02]  /*12f90*/  SHFL.IDX P6, R14, R13, R12, R11 ;  /* 0x0000000c0d0e7389 */ /* 0x0044e400000c000b */
[----:B0123--:R-:W-:Y:S01]  /*12fa0*/  ENDCOLLECTIVE ;  /* 0x000000000000791b */ /* 0x00ffe20003800000 */
.L_x_3359:
[----:B------:R-:W-:Y:S05]  /*12fb0*/  BSYNC B0 ;  /* 0x0000000000007941 */ /* 0x000fea0003800000 */
.L_x_3358:
[----:B------:R-:W-:Y:S05]  /*12fc0*/  BRA `(.L_x_3360) ;  /* 0xffffffe400c47947 */ /* 0x000fea000383ffff */
.L_x_3315:
[----:B------:R-:W-:Y:S01]  /*12fd0*/  BSSY B0, `(.L_x_3361) ;  /* 0x0000006000007945 */ /* 0x000fe20003800000 */
[----:B------:R-:W-:-:S07]  /*12fe0*/  IMAD.MOV.U32 R15, RZ, RZ, -0x1 ;  /* 0xffffffffff0f7424 */ /* 0x000fce00078e00ff */
[----:B012---:R-:W-:Y:S05]  /*12ff0*/  WARPSYNC.COLLECTIVE R15, `(.L_x_3362) ;  /* 0x000000000f0c7348 */ /* 0x007fea0003c00000 */
[----:B------:R-:W-:Y:S02]  /*13000*/  ELECT P6, UR62, PT ;  /* 0x00000000003e782f */ /* 0x000fe400038c0000 */
[----:B------:R-:W-:Y:S01]  /*13010*/  MOV R14, UR62 ;  /* 0x0000003e000e7c02 */ /* 0x000fe20008000f00 */
[----:B012---:R-:W-:Y:S10]  /*13020*/  ENDCOLLECTIVE ;  /* 0x000000000000791b */ /* 0x007ff40003800000 */
.L_x_3362:
[----:B------:R-:W-:Y:S05]  /*13030*/  BSYNC B0 ;  /* 0x0000000000007941 */ /* 0x000fea0003800000 */
.L_x_3361:
[----:B------:R-:W-:Y:S05]  /*13040*/  BRA `(.L_x_3363) ;  /* 0xffffffe400b87947 */ /* 0x000fea000383ffff */
.L_x_3317:
[----:B--2---:R2:W3:Y:S02]  /*13050*/  SYNCS.PHASECHK.TRANS64.TRYWAIT P0, [R7+URZ], R4 ;  /* 0x00000004070075a7 */ /* 0x0044e4000800017f */
[----:B---3--:R-:W-:Y:S05]  /*13060*/  @!P0 NANOSLEEP.SYNCS 0x989680 ;  /* 0x009896800000895d */ /* 0x008fea0003900000 */
[----:B------:R-:W3:Y:S02]  /*13070*/  @!P0 SYNCS.PHASECHK.TRANS64 P0, [R7+URZ], R4 ;  /* 0x00000004070085a7 */ /* 0x000ee4000800007f */
[----:B---3--:R-:W-:Y:S05]  /*13080*/  @!P0 BRA `(.L_x_3317) ;  /* 0xfffffffc00f08947 */ /* 0x008fea000383ffff */
[----:B------:R-:W-:Y:S05]  /*13090*/  BRA `(.L_x_3364) ;  /* 0xffffffe400f47947 */ /* 0x000fea000383ffff */
.L_x_3318:
[----:B---3--:R3:W4:Y:S02]  /*130a0*/  SYNCS.PHASECHK.TRANS64.TRYWAIT P0, [R5+URZ], R0 ;  /* 0x00000000050075a7 */ /* 0x008724000800017f */
[----:B----4-:R-:W-:Y:S05]  /*130b0*/  @!P0 NANOSLEEP.SYNCS 0x989680 ;  /* 0x009896800000895d */ /* 0x010fea0003900000 */
[----:B------:R-:W4:Y:S02]  /*130c0*/  @!P0 SYNCS.PHASECHK.TRANS64 P0, [R5+URZ], R0 ;  /* 0x00000000050085a7 */ /* 0x000f24000800007f */
[----:B----4-:R-:W-:Y:S05]  /*130d0*/  @!P0 BRA `(.L_x_3318) ;  /* 0xfffffffc00f08947 */ /* 0x010fea000383ffff */
[----:B------:R-:W-:Y:S05]  /*130e0*/  BRA `(.L_x_3365) ;  /* 0xffffffe400e87947 */ /* 0x000fea000383ffff */
.L_x_3320:
[----:B-1----:R1:W3:Y:S02]  /*130f0*/  SYNCS.PHASECHK.TRANS64.TRYWAIT P0, [R5+URZ], R4 ;  /* 0x00000004050075a7 */ /* 0x0022e4000800017f */
[----:B---3--:R-:W-:Y:S05]  /*13100*/  @!P0 NANOSLEEP.SYNCS 0x989680 ;  /* 0x009896800000895d */ /* 0x008fea0003900000 */
[----:B------:R-:W3:Y:S02]  /*13110*/  @!P0 SYNCS.PHASECHK.TRANS64 P0, [R5+URZ], R4 ;  /* 0x00000004050085a7 */ /* 0x000ee4000800007f */
[----:B---3--:R-:W-:Y:S05]  /*13120*/  @!P0 BRA `(.L_x_3320) ;  /* 0xfffffffc00f08947 */ /* 0x008fea000383ffff */
[----:B------:R-:W-:Y:S05]  /*13130*/  BRA `(.L_x_3366) ;  /* 0xffffffe400ec7947 */ /* 0x000fea000383ffff */
.L_x_3367:
        /* <DEDUP_REMOVED lines=12> */
.L_x_14997:


//--------------------- .text._ZN7cutlass13device_kernelIN5flash11enable_sm90INS1_16FlashAttnFwdSm90INS1_25CollectiveMainloopFwdSm90ILi2EN4cute5tupleIJNS5_1CILi1EEES8_S8_EEENS6_IJNS7_ILi64EEESA_SA_EEELi512ENS_10bfloat16_tEfNS_4arch4Sm90ELb0ELb0ELb0ELb1ELb0ELb0ELb0ELb0ELb0ELb1ELb1ELb0EEENS1_21CollectiveEpilogueFwdINS6_IJSA_NS7_ILi512EEESA_EEES9_SC_SE_Li256ELb1ELb1ELb1ELb0EEENS1_36VarlenDynamicPersistentTileSchedulerILi64ELi64ELi256ELi128ELb1ELb1ELb1ELb0ELb1ELb1EEEEEEEEEvNT_6ParamsE --------------------------
	.section	.text._ZN7cutlass13device_kernelIN5flash11enable_sm90INS1_16FlashAttnFwdSm90INS1_25CollectiveMainloopFwdSm90ILi2EN4cute5tupleIJNS5_1CILi1EEES8_S8_EEENS6_IJNS7_ILi64EEESA_SA_EEELi512ENS_10bfloat16_tEfNS_4arch4Sm90ELb0ELb0ELb0ELb1ELb0ELb0ELb0ELb0ELb0ELb1ELb1ELb0EEENS1_21CollectiveEpilogueFwdINS6_IJSA_NS7_ILi512EEESA_EEES9_SC_SE_Li256ELb1ELb1ELb1ELb0EEENS1_36VarlenDynamicPersistentTileSchedulerILi64ELi64ELi256ELi128ELb1ELb1ELb1ELb0ELb1ELb1EEEEEEEEEvNT_6ParamsE,"ax",@progbits
	.align	128
.text._ZN7cutlass13device_kernelIN5flash11enable_sm90INS1_16FlashAttnFwdSm90INS1_25CollectiveMainloopFwdSm90ILi2EN4cute5tupleIJNS5_1CILi1EEES8_S8_EEENS6_IJNS7_ILi64EEESA_SA_EEELi512ENS_10bfloat16_tEfNS_4arch4Sm90ELb0ELb0ELb0ELb1ELb0ELb0ELb0ELb0ELb0ELb1ELb1ELb0EEENS1_21CollectiveEpilogueFwdINS6_IJSA_NS7_ILi512EEESA_EEES9_SC_SE_Li256ELb1ELb1ELb1ELb0EEENS1_36VarlenDynamicPersistentTileSchedulerILi64ELi64ELi256ELi128ELb1ELb1ELb1ELb0ELb1ELb1EEEEEEEEEvNT_6ParamsE:
        .type           _ZN7cutlass13device_kernelIN5flash11enable_sm90INS1_16FlashAttnFwdSm90INS1_25CollectiveMainloopFwdSm90ILi2EN4cute5tupleIJNS5_1CILi1EEES8_S8_EEENS6_IJNS7_ILi64EEESA_SA_EEELi512ENS_10bfloat16_tEfNS_4arch4Sm90ELb0ELb0ELb0ELb1ELb0ELb0ELb0ELb0ELb0ELb1ELb1ELb0EEENS1_21CollectiveEpilogueFwdINS6_IJSA_NS7_ILi512EEESA_EEES9_SC_SE_Li256ELb1ELb1ELb1ELb0EEENS1_36VarlenDynamicPersistentTileSchedulerILi64ELi64ELi256ELi128ELb1ELb1ELb1ELb0ELb1ELb1EEEEEEEEEvNT_6ParamsE,@function
        .size           _ZN7cutlass13device_kernelIN5flash11enable_sm90INS1_16FlashAttnFwdSm90INS1_25CollectiveMainloopFwdSm90ILi2EN4cute5tupleIJNS5_1CILi1EEES8_S8_EEENS6_IJNS7_ILi64EEESA_SA_EEELi512ENS_10bfloat16_tEfNS_4arch4Sm90ELb0ELb0ELb0ELb1ELb0ELb0ELb0ELb0ELb0ELb1ELb1ELb0EEENS1_21CollectiveEpilogueFwdINS6_IJSA_NS7_ILi512EEESA_EEES9_SC_SE_Li256ELb1ELb1ELb1ELb0EEENS1_36VarlenDynamicPersistentTileSchedulerILi64ELi64ELi256ELi128ELb1ELb1ELb1ELb0ELb1ELb1EEEEEEEEEvNT_6ParamsE,(.L_x_14998 - _ZN7cutlass13device_kernelIN5flash11enable_sm90INS1_16FlashAttnFwdSm90INS1_25CollectiveMainloopFwdSm90ILi2EN4cute5tupleIJNS5_1CILi1EEES8_S8_EEENS6_IJNS7_ILi64EEESA_SA_EEELi512ENS_10bfloat16_tEfNS_4arch4Sm90ELb0ELb0ELb0ELb1ELb0ELb0ELb0ELb0ELb0ELb1ELb1ELb0EEENS1_21CollectiveEpilogueFwdINS6_IJSA_NS7_ILi512EEESA_EEES9_SC_SE_Li256ELb1ELb1ELb1ELb0EEENS1_36VarlenDynamicPersistentTileSchedulerILi64ELi64ELi256ELi128ELb1ELb1ELb1ELb0ELb1ELb1EEEEEEEEEvNT_6ParamsE)
        .other          _ZN7cutlass13device_kernelIN5flash11enable_sm90INS1_16FlashAttnFwdSm90INS1_25CollectiveMainloopFwdSm90ILi2EN4cute5tupleIJNS5_1CILi1EEES8_S8_EEENS6_IJNS7_ILi64EEESA_SA_EEELi512ENS_10bfloat16_tEfNS_4arch4Sm90ELb0ELb0ELb0ELb1ELb0ELb0ELb0ELb0ELb0ELb1ELb1ELb0EEENS1_21CollectiveEpilogueFwdINS6_IJSA_NS7_ILi512EEESA_EEES9_SC_SE_Li256ELb1ELb1ELb1ELb0EEENS1_36VarlenDynamicPersistentTileSchedulerILi64ELi64ELi256ELi128ELb1ELb1ELb1ELb0ELb1ELb1EEEEEEEEEvNT_6ParamsE,@"STO_CUDA_ENTRY STV_DEFAULT"
_ZN7cutlass13device_kernelIN5flash11enable_sm90INS1_16FlashAttnFwdSm90INS1_25CollectiveMainloopFwdSm90ILi2EN4cute5tupleIJNS5_1CILi1EEES8_S8_EEENS6_IJNS7_ILi64EEESA_SA_EEELi512ENS_10bfloat16_tEfNS_4arch4Sm90ELb0ELb0ELb0ELb1ELb0ELb0ELb0ELb0ELb0ELb1ELb1ELb0EEENS1_21CollectiveEpilogueFwdINS6_IJSA_NS7_ILi512EEESA_EEES9_SC_SE_Li256ELb1ELb1ELb1ELb0EEENS1_36VarlenDynamicPersistentTileSchedulerILi64ELi64ELi256ELi128ELb1ELb1ELb1ELb0ELb1ELb1EEEEEEEEEvNT_6ParamsE:
        /* <DEDUP_REMOVED lines=18> */
.L_x_3369:
[----:B------:R-:W-:Y:S05]  /*0120*/  BSYNC B0 ;  /* 0x0000000000007941 */ /* 0x000fea0003800000 */
.L_x_3368:
        /* <DEDUP_REMOVED lines=35> */
[----:B------:R3:W0:Y:S02]  /*0360*/  SYNCS.EXCH.64 URZ, [UR6+0x28c48], UR4 ;  /* 0x028c4804063f75b2 */ /* 0x0006240008000100 */
[----:B---3--:R-:W-:Y:S01]  /*0370*/  NOP ;  /* 0x0000000000007918 */ /* 0x008fe20000000000 */
.L_x_3370:
        /* <DEDUP_REMOVED lines=22> */
.L_x_3371:
        /* <DEDUP_REMOVED lines=18> */
.L_x_3372:
        /* <DEDUP_REMOVED lines=22> */
.L_x_3373:
        /* <DEDUP_REMOVED lines=22> */
.L_x_3374:
[----:B------:R-:W-:Y:S01]  /*08c0*/  PLOP3.LUT P0, PT, PT, PT, UP0, 0x80, 0x0 ;  /* 0x000000000000781c */ /* 0x000fe20003f0f008 */
[----:B------:R-:W-:Y:S01]  /*08d0*/  UMOV UR36, 0x1 ;  /* 0x0000000100247882 */ /* 0x000fe20000000000 */
[----:B------:R-:W-:Y:S01]  /*08e0*/  NOP ;  /* 0x0000000000007918 */ /* 0x000fe20000000000 */
[----:B------:R-:W-:Y:S01]  /*08f0*/  USEL UR36, UR36, 0x2, !UP0 ;  /* 0x0000000224247887 */ /* 0x000fe2000c000000 */
[----:B------:R-:W-:Y:S01]  /*0900*/  ULDC.64 UR40, c[0x0][0x208] ;  /* 0x0000820000287ab9 */ /* 0x000fe20000000a00 */
[----:B012-4-:R-:W-:Y:S08]  /*0910*/  BAR.SYNC.DEFER_BLOCKING 0x0 ;  /* 0x0000000000007b1d */ /* 0x017ff00000010000 */
[----:B------:R-:W-:Y:S05]  /*0920*/  @!P0 BRA `(.L_x_3375) ;  /* 0x000000b800948947 */ /* 0x000fea0003800000 */
.L_x_3376:
[----:B------:R-:W-:-:S08]  /*0930*/  NOP ;  /* 0x0000000000007918 */ /* 0x000fd00000000000 */
[----:B------:R-:W0:Y:S02]  /*0940*/  USETMAXREG.TRY_ALLOC.CTAPOOL UP0, 0xf0 ;  /* 0x000000f0000079c8 */ /* 0x000e240008000600 */
[----:B0-----:R-:W-:-:S13]  /*0950*/  PLOP3.LUT P0, PT, PT, PT, UP0, 0x80, 0x0 ;  /* 0x000000000000781c */ /* 0x001fda0003f0f008 */
[----:B------:R-:W-:Y:S05]  /*0960*/  @!P0 BRA `(.L_x_3376) ;  /* 0xfffffffc00f08947 */ /* 0x000fea000383ffff */
[----:B------:R-:W-:Y:S01]  /*0970*/  LOP3.LUT R0, R6, 0xffffff80, RZ, 0xc0, !PT ;  /* 0xffffff8006007812 */ /* 0x000fe200078ec0ff */
[----:B------:R-:W0:Y:S01]  /*0980*/  S2UR UR4, SR_CgaCtaId ;  /* 0x00000000000479c3 */ /* 0x000e220000008800 */
[----:B------:R-:W-:Y:S02]  /*0990*/  UMOV UR38, 0x400 ;  /* 0x0000040000267882 */ /* 0x000fe40000000000 */
[----:B------:R-:W-:-:S13]  /*09a0*/  ISETP.NE.AND P0, PT, R0, 0x80, PT ;  /* 0x000000800000780c */ /* 0x000fda0003f05270 */
[----:B------:R-:W-:Y:S06]  /*09b0*/  @!P0 BAR.ARV 0x8, 0x100 ;  /* 0x0204000000008b1d */ /* 0x000fec0000002000 */
[----:B------:R-:W-:Y:S01]  /*09c0*/  ISETP.GE.U32.AND P0, PT, R6, 0x100, PT ;  /* 0x000001000600780c */ /* 0x000fe20003f06070 */
[----:B0-----:R-:W-:-:S03]  /*09d0*/  ULEA UR38, UR4, UR38, 0x18 ;  /* 0x0000002604267291 */ /* 0x001fc6000f8ec03f */
[----:B------:R-:W-:-:S09]  /*09e0*/  ULDC UR4, c[0x0][0xc3c] ;  /* 0x00030f0000047ab9 */ /* 0x000fd20000000800 */
[----:B------:R-:W-:Y:S08]  /*09f0*/  @P0 BAR.ARV 0xf, 0x100 ;  /* 0x03c4000000000b1d */ /* 0x000ff00000002000 */
[----:B------:R-:W-:Y:S06]  /*0a00*/  BAR.SYNC.DEFER_BLOCKING 0x5, 0x180 ;  /* 0x0146000000007b1d */ /* 0x000fec0000010000 */
[----:B------:R-:W0:Y:S02]  /*0a10*/  LDS.128 R8, [UR38+0x28cd0] ;  /* 0x028cd026ff087984 */ /* 0x000e240008000c00 */
[----:B------:R-:W-:Y:S06]  /*0a20*/  BAR.ARV 0x4, 0x180 ;  /* 0x0106000000007b1d */ /* 0x000fec0000002000 */
[----:B0-----:R-:W-:-:S13]  /*0a30*/  ISETP.GE.AND P0, PT, R11, UR4, PT ;  /* 0x000000040b007c0c */ /* 0x001fda000bf06270 */
[----:B------:R-:W-:Y:S05]  /*0a40*/  @P0 EXIT ;  /* 0x000000000000094d */ /* 0x000fea0003800000 */
[----:B------:R-:W-:Y:S01]  /*0a50*/  VIADD R6, R6, 0xffffff80 ;  /* 0xffffff8006067836 */ /* 0x000fe20000000000 */
[----:B------:R-:W-:Y:S01]  /*0a60*/  R2UR UR5, R9 ;  /* 0x00000000090572ca */ /* 0x000fe200000e0000 */
[----:B------:R-:W-:Y:S01]  /*0a70*/  IMAD.MOV.U32 R22, RZ, RZ, 0x20 ;  /* 0x00000020ff167424 */ /* 0x000fe200078e00ff */
[----:B------:R-:W-:Y:S01]  /*0a80*/  R2UR UR7, R11 ;  /* 0x000000000b0772ca */ /* 0x000fe200000e0000 */
[----:B------:R-:W-:Y:S01]  /*0a90*/  ULOP3.LUT UR49, UR36, 0x1, URZ, 0xfc, !UPT ;  /* 0x0000000124317892 */ /* 0x000fe2000f8efc3f */
[----:B------:R-:W-:Y:S01]  /*0aa0*/  SHF.R.S32.HI R3, RZ, 0x1f, R6 ;  /* 0x0000001fff037819 */ /* 0x000fe20000011406 */
[----:B------:R-:W-:Y:S01]  /*0ab0*/  UMOV UR48, URZ ;  /* 0x0000003f00307c82 */ /* 0x000fe20008000000 */
[----:B------:R-:W-:Y:S01]  /*0ac0*/  R2UR UR6, R10 ;  /* 0x000000000a0672ca */ /* 0x000fe200000e0000 */
[----:B------:R-:W-:Y:S01]  /*0ad0*/  UMOV UR47, URZ ;  /* 0x0000003f002f7c82 */ /* 0x000fe20008000000 */
[CC--:B------:R-:W-:Y:S01]  /*0ae0*/  LEA.HI R0, R3.reuse, R6.reuse, RZ, 0x4 ;  /* 0x0000000603007211 */ /* 0x0c0fe200078f20ff */
[----:B------:R-:W-:Y:S01]  /*0af0*/  UMOV UR37, URZ ;  /* 0x0000003f00257c82 */ /* 0x000fe20008000000 */
[----:B------:R-:W-:-:S02]  /*0b00*/  LEA.HI R2, R3, R6, RZ, 0x5 ;  /* 0x0000000603027211 */ /* 0x000fc400078f28ff */
[CC--:B------:R-:W-:Y:S02]  /*0b10*/  LEA.HI R5, R3.reuse, R6.reuse, RZ, 0x7 ;  /* 0x0000000603057211 */ /* 0x0c0fe400078f38ff */
[CC--:B------:R-:W-:Y:S02]  /*0b20*/  LEA.HI R4, R3.reuse, R6.reuse, RZ, 0x3 ;  /* 0x0000000603047211 */ /* 0x0c0fe400078f18ff */
[----:B------:R-:W-:Y:S02]  /*0b30*/  LEA.HI R3, R3, R6, RZ, 0x2 ;  /* 0x0000000603037211 */ /* 0x000fe400078f10ff */
[----:B------:R-:W-:Y:S02]  /*0b40*/  SHF.R.S32.HI R9, RZ, 0x4, R0 ;  /* 0x00000004ff097819 */ /* 0x000fe40000011400 */
[----:B------:R-:W-:Y:S02]  /*0b50*/  SHF.R.S32.HI R11, RZ, 0x5, R2 ;  /* 0x00000005ff0b7819 */ /* 0x000fe40000011402 */
[----:B------:R-:W-:-:S02]  /*0b60*/  LOP3.LUT R7, R0, 0xfffffff0, RZ, 0xc0, !PT ;  /* 0xfffffff000077812 */ /* 0x000fc400078ec0ff */
[----:B------:R-:W-:Y:S02]  /*0b70*/  SHF.R.S32.HI R2, RZ, 0x1f, R2 ;  /* 0x0000001fff027819 */ /* 0x000fe40000011402 */
[----:B------:R-:W-:Y:S01]  /*0b80*/  LOP3.LUT R15, R3, 0xfffffffc, RZ, 0xc0, !PT ;  /* 0xfffffffc030f7812 */ /* 0x000fe200078ec0ff */
[----:B------:R-:W-:Y:S01]  /*0b90*/  IMAD.IADD R7, R6, 0x1, -R7 ;  /* 0x0000000106077824 */ /* 0x000fe200078e0a07 */
[----:B------:R-:W-:Y:S02]  /*0ba0*/  LOP3.LUT R3, R5, 0xffffff80, RZ, 0xc0, !PT ;  /* 0xffffff8005037812 */ /* 0x000fe400078ec0ff */
[----:B------:R-:W-:Y:S01]  /*0bb0*/  LEA.HI R0, R0, R9, RZ, 0x1 ;  /* 0x0000000900007211 */ /* 0x000fe200078f08ff */
[----:B------:R-:W-:Y:S01]  /*0bc0*/  IMAD.IADD R15, R6, 0x1, -R15 ;  /* 0x00000001060f7824 */ /* 0x000fe200078e0a0f */
[----:B------:R-:W-:Y:S01]  /*0bd0*/  LEA.HI R2, R2, R11, RZ, 0x2 ;  /* 0x0000000b02027211 */ /* 0x000fe200078f10ff */
[----:B------:R-:W-:Y:S01]  /*0be0*/  IMAD.IADD R3, R6, 0x1, -R3 ;  /* 0x0000000106037824 */ /* 0x000fe200078e0a03 */
[----:B------:R-:W-:-:S02]  /*0bf0*/  LOP3.LUT R0, R0, 0x1ffffffe, RZ, 0xc0, !PT ;  /* 0x1ffffffe00007812 */ /* 0x000fc400078ec0ff */
[----:B------:R-:W-:Y:S02]  /*0c00*/  LOP3.LUT R13, R4, 0xfffffff8, RZ, 0xc0, !PT ;  /* 0xfffffff8040d7812 */ /* 0x000fe400078ec0ff */
[----:B------:R-:W-:Y:S01]  /*0c10*/  LOP3.LUT R4, R2, 0x3ffffc, RZ, 0xc0, !PT ;  /* 0x003ffffc02047812 */ /* 0x000fe200078ec0ff */
[----:B------:R-:W-:Y:S01]  /*0c20*/  IMAD.IADD R9, R9, 0x1, -R0 ;  /* 0x0000000109097824 */ /* 0x000fe200078e0a00 */
[----:B------:R-:W-:Y:S01]  /*0c30*/  SHF.R.S32.HI R224, RZ, 0x7, R5 ;  /* 0x00000007ffe07819 */ /* 0x000fe20000011405 */
[----:B------:R-:W-:Y:S01]  /*0c40*/  IMAD.IADD R13, R6, 0x1, -R13 ;  /* 0x00000001060d7824 */ /* 0x000fe200078e0a0d */
[----:B------:R-:W-:Y:S01]  /*0c50*/  SHF.R.S32.HI R2, RZ, 0x1f, R7 ;  /* 0x0000001fff027819 */ /* 0x000fe20000011407 */
[----:B------:R-:W-:Y:S01]  /*0c60*/  IMAD.IADD R8, R11, 0x1, -R4 ;  /* 0x000000010b087824 */ /* 0x000fe200078e0a04 */
[----:B------:R-:W-:Y:S01]  /*0c70*/  SHF.R.S32.HI R0, RZ, 0x1f, R3 ;  /* 0x0000001fff007819 */ /* 0x000fe20000011403 */
[----:B------:R-:W-:Y:S01]  /*0c80*/  IMAD R17, R224, 0x100, R7 ;  /* 0x00000100e0117824 */ /* 0x000fe200078e0207 */
[----:B------:R-:W-:Y:S01]  /*0c90*/  LEA.HI R6, R2, R7, RZ, 0x3 ;  /* 0x0000000702067211 */ /* 0x000fe200078f18ff */
[----:B------:R-:W-:Y:S01]  /*0ca0*/  IMAD.SHL.U32 R9, R9, 0x8, RZ ;  /* 0x0000000809097824 */ /* 0x000fe200078e00ff */
[----:B------:R-:W-:Y:S01]  /*0cb0*/  LEA.HI R2, R0, R3, RZ, 0x2 ;  /* 0x0000000300027211 */ /* 0x000fe200078f10ff */
[----:B------:R-:W-:Y:S01]  /*0cc0*/  IMAD R12, R8, 0x10, R17 ;  /* 0x00000010080c7824 */ /* 0x000fe200078e0211 */
[C---:B------:R-:W-:Y:S01]  /*0cd0*/  LOP3.LUT R4, R6.reuse, 0xfffffff8, RZ, 0xc0, !PT ;  /* 0xfffffff806047812 */ /* 0x040fe200078ec0ff */
[----:B------:R-:W-:Y:S01]  /*0ce0*/  IMAD.SHL.U32 R6, R6, 0x40, RZ ;  /* 0x0000004006067824 */ /* 0x000fe200078e00ff */
[----:B------:R-:W-:-:S02]  /*0cf0*/  LOP3.LUT R8, R2, 0x7ffffffc, RZ, 0xc0, !PT ;  /* 0x7ffffffc02087812 */ /* 0x000fc400078ec0ff */
[----:B------:R-:W-:Y:S01]  /*0d00*/  LEA.HI R10, R15, R15, RZ, 0x1 ;  /* 0x0000000f0f0a7211 */ /* 0x000fe200078f08ff */
[----:B------:R-:W-:Y:S01]  /*0d10*/  IMAD.IADD R7, R7, 0x1, -R4 ;  /* 0x0000000107077824 */ /* 0x000fe200078e0a04 */
[----:B------:R-:W-:Y:S01]  /*0d20*/  LEA.HI R4, R0, R3, RZ, 0x5 ;  /* 0x0000000300047211 */ /* 0x000fe200078f28ff */
[----:B------:R-:W-:Y:S01]  /*0d30*/  IMAD.IADD R8, R3, 0x1, -R8 ;  /* 0x0000000103087824 */ /* 0x000fe200078e0a08 */
[--C-:B------:R-:W-:Y:S02]  /*0d40*/  SHF.R.S32.HI R0, RZ, 0x2, R2.reuse ;  /* 0x00000002ff007819 */ /* 0x100fe40000011402 */
[----:B------:R-:W-:Y:S01]  /*0d50*/  SHF.R.S32.HI R3, RZ, 0x1f, R2 ;  /* 0x0000001fff037819 */ /* 0x000fe20000011402 */
[----:B------:R-:W-:Y:S01]  /*0d60*/  IMAD.SHL.U32 R2, R7, 0x40, RZ ;  /* 0x0000004007027824 */ /* 0x000fe200078e00ff */
[----:B------:R-:W-:Y:S01]  /*0d70*/  LOP3.LUT R10, R10, 0x1ffffffe, RZ, 0xc0, !PT ;  /* 0x1ffffffe0a0a7812 */ /* 0x000fe200078ec0ff */
[----:B------:R-:W-:Y:S01]  /*0d80*/  IMAD.SHL.U32 R227, R8, 0x2, RZ ;  /* 0x0000000208e37824 */ /* 0x000fe200078e00ff */
[----:B------:R-:W-:-:S02]  /*0d90*/  LEA.HI R5, R5, R224, RZ, 0x1 ;  /* 0x000000e005057211 */ /* 0x000fc400078f08ff */
[----:B------:R-:W-:Y:S01]  /*0da0*/  LOP3.LUT R2, R2, 0x1c0, RZ, 0xc0, !PT ;  /* 0x000001c002027812 */ /* 0x000fe200078ec0ff */
[----:B------:R-:W-:Y:S01]  /*0db0*/  IMAD.IADD R15, R15, 0x1, -R10 ;  /* 0x000000010f0f7824 */ /* 0x000fe200078e0a0a */
[----:B------:R-:W-:Y:S01]  /*0dc0*/  LOP3.LUT R5, R5, 0xfffffe, RZ, 0xc0, !PT ;  /* 0x00fffffe05057812 */ /* 0x000fe200078ec0ff */
[--C-:B------:R-:W-:Y:S01]  /*0dd0*/  IMAD.U32 R10, R12, 0x40, R9.reuse ;  /* 0x000000400c0a7824 */ /* 0x100fe200078e0009 */
[----:B------:R-:W-:Y:S02]  /*0de0*/  LEA.HI R3, R3, R0, RZ, 0x3 ;  /* 0x0000000003037211 */ /* 0x000fe400078f18ff */
[----:B------:R-:W-:Y:S01]  /*0df0*/  LOP3.LUT R9, R2, 0x8, R9, 0xf8, !PT ;  /* 0x0000000802097812 */ /* 0x000fe200078ef809 */
[----:B------:R-:W-:Y:S01]  /*0e00*/  IMAD.IADD R5, R224, 0x1, -R5 ;  /* 0x00000001e0057824 */ /* 0x000fe200078e0a05 */
[----:B------:R-:W-:Y:S01]  /*0e10*/  LOP3.LUT R6, R6, 0x7ffffe00, RZ, 0xc0, !PT ;  /* 0x7ffffe0006067812 */ /* 0x000fe200078ec0ff */
[----:B------:R0:W-:Y:S01]  /*0e20*/  STL [R1+0x60], R10 ;  /* 0x0000600a01007387 */ /* 0x0001e20000100800 */
[----:B------:R-:W-:-:S02]  /*0e30*/  SHF.R.U32.HI R2, RZ, 0x3, R2 ;  /* 0x00000003ff027819 */ /* 0x000fc40000011602 */
[----:B------:R-:W-:Y:S01]  /*0e40*/  LOP3.LUT R3, R3, 0xfffffff8, RZ, 0xc0, !PT ;  /* 0xfffffff803037812 */ /* 0x000fe200078ec0ff */
[----:B------:R-:W-:Y:S01]  /*0e50*/  IMAD R6, R11, 0x400, R6 ;  /* 0x000004000b067824 */ /* 0x000fe200078e0206 */
[----:B------:R-:W-:Y:S01]  /*0e60*/  LOP3.LUT R9, R9, R2, RZ, 0x3c, !PT ;  /* 0x0000000209097212 */ /* 0x000fe200078e3cff */
[----:B------:R-:W-:Y:S01]  /*0e70*/  IMAD.SHL.U32 R2, R13, 0x8, RZ ;  /* 0x000000080d027824 */ /* 0x000fe200078e00ff */
[----:B------:R-:W-:Y:S01]  /*0e80*/  SHF.R.S32.HI R4, RZ, 0x5, R4 ;  /* 0x00000005ff047819 */ /* 0x000fe20000011404 */
[----:B------:R-:W-:Y:S01]  /*0e90*/  IMAD.IADD R3, R0, 0x1, -R3 ;  /* 0x0000000100037824 */ /* 0x000fe200078e0a03 */
[----:B------:R-:W-:Y:S01]  /*0ea0*/  R2P PR, R7, 0x6 ;  /* 0x0000000607007804 */ /* 0x000fe20000000000 */
[----:B0-----:R-:W-:Y:S02]  /*0eb0*/  IMAD.SHL.U32 R10, R5, 0x100, RZ ;  /* 0x00000100050a7824 */ /* 0x001fe400078e00ff */
[----:B------:R-:W-:Y:S02]  /*0ec0*/  IMAD.IADD R6, R6, 0x1, R9 ;  /* 0x0000000106067824 */ /* 0x000fe400078e0209 */
[----:B------:R-:W-:Y:S01]  /*0ed0*/  IMAD.IADD R17, R227, 0x1, R10 ;  /* 0x00000001e3117824 */ /* 0x000fe200078e020a */
[----:B------:R-:W-:Y:S01]  /*0ee0*/  STL [R1+0x5c], R10 ;  /* 0x00005c0a01007387 */ /* 0x000fe20000100800 */
[----:B------:R-:W-:Y:S01]  /*0ef0*/  IMAD R16, R4, 0x10, R3 ;  /* 0x0000001004107824 */ /* 0x000fe200078e0203 */
[----:B------:R-:W-:Y:S01]  /*0f00*/  LEA R18, R6, UR38, 0x1 ;  /* 0x0000002606127c11 */ /* 0x000fe2000f8e08ff */
[----:B------:R-:W-:Y:S01]  /*0f10*/  VIADD R192, R2, 0x40 ;  /* 0x0000004002c07836 */ /* 0x000fe20000000000 */
[----:B------:R-:W-:Y:S01]  /*0f20*/  SHF.R.S32.HI R0, RZ, 0x1f, R17 ;  /* 0x0000001fff007819 */ /* 0x000fe20000011411 */
[----:B------:R-:W-:Y:S01]  /*0f30*/  IMAD R0, R15, 0x8, R16 ;  /* 0x000000080f007824 */ /* 0x000fe200078e0210 */
[----:B------:R-:W-:Y:S01]  /*0f40*/  SEL R22, R22, 0xffffffe0, !P1 ;  /* 0xffffffe016167807 */ /* 0x000fe20004800000 */
[C---:B------:R-:W-:Y:S01]  /*0f50*/  VIADD R223, R17.reuse, 0x8 ;  /* 0x0000000811df7836 */ /* 0x040fe20000000000 */
[----:B------:R-:W-:Y:S01]  /*0f60*/  SHF.R.S32.HI R3, RZ, 0x1f, R192 ;  /* 0x0000001fff037819 */ /* 0x000fe200000114c0 */
[C---:B------:R-:W-:Y:S01]  /*0f70*/  VIADD R222, R17.reuse, 0x10 ;  /* 0x0000001011de7836 */ /* 0x040fe20000000000 */
[----:B------:R0:W-:Y:S01]  /*0f80*/  STL [R1+0x58], R0 ;  /* 0x0000580001007387 */ /* 0x0001e20000100800 */
[C---:B------:R-:W-:Y:S01]  /*0f90*/  VIADD R221, R17.reuse, 0x18 ;  /* 0x0000001811dd7836 */ /* 0x040fe20000000000 */
[----:B------:R-:W-:Y:S01]  /*0fa0*/  SHF.R.S32.HI R4, RZ, 0x1f, R223 ;  /* 0x0000001fff047819 */ /* 0x000fe200000114df */
[C---:B------:R-:W-:Y:S01]  /*0fb0*/  VIADD R220, R17.reuse, 0x20 ;  /* 0x0000002011dc7836 */ /* 0x040fe20000000000 */
[----:B------:R-:W-:Y:S01]  /*0fc0*/  SHF.R.S32.HI R3, RZ, 0x1f, R222 ;  /* 0x0000001fff037819 */ /* 0x000fe200000114de */
[----:B------:R-:W-:-:S02]  /*0fd0*/  VIADD R219, R17, 0x28 ;  /* 0x0000002811db7836 */ /* 0x000fc40000000000 */
        /* <DEDUP_REMOVED lines=54> */
[----:B------:R-:W-:Y:S01]  /*1340*/  VIADD R19, R18, 0x26840 ;  /* 0x0002684012137836 */ /* 0x000fe20000000000 */
[----:B------:R-:W-:Y:S01]  /*1350*/  SHF.R.S32.HI R229, RZ, 0x1f, R194 ;  /* 0x0000001fffe57819 */ /* 0x000fe200000114c2 */
[C---:B------:R-:W-:Y:S01]  /*1360*/  @P2 VIADD R19, R23.reuse, 0xffffffc0 ;  /* 0xffffffc017132836 */ /* 0x040fe20000000000 */
[----:B------:R-:W-:Y:S01]  /*1370*/  SHF.R.S32.HI R228, RZ, 0x1f, R193 ;  /* 0x0000001fffe47819 */ /* 0x000fe200000114c1 */
[----:B------:R-:W-:-:S02]  /*1380*/  IMAD.IADD R23, R23, 0x1, R22 ;  /* 0x0000000117177824 */ /* 0x000fc400078e0216 */
[C---:B------:R-:W-:Y:S02]  /*1390*/  VIADD R187, R2.reuse, 0x80 ;  /* 0x0000008002bb7836 */ /* 0x040fe40000000000 */
[C---:B------:R-:W-:Y:S02]  /*13a0*/  VIADD R186, R2.reuse, 0xc0 ;  /* 0x000000c002ba7836 */ /* 0x040fe40000000000 */
[C---:B------:R-:W-:Y:S02]  /*13b0*/  VIADD R185, R2.reuse, 0x100 ;  /* 0x0000010002b97836 */ /* 0x040fe40000000000 */
[C---:B------:R-:W-:Y:S02]  /*13c0*/  VIADD R184, R2.reuse, 0x140 ;  /* 0x0000014002b87836 */ /* 0x040fe40000000000 */
[C---:B------:R-:W-:Y:S02]  /*13d0*/  VIADD R226, R2.reuse, 0x180 ;  /* 0x0000018002e27836 */ /* 0x040fe40000000000 */
[----:B------:R-:W-:-:S02]  /*13e0*/  VIADD R225, R2, 0x1c0 ;  /* 0x000001c002e17836 */ /* 0x000fc40000000000 */
[----:B------:R-:W-:-:S07]  /*13f0*/  IMAD.IADD R22, R22, 0x1, R19 ;  /* 0x0000000116167824 */ /* 0x000fce00078e0213 */
.L_x_3425:
[----:B------:R-:W-:Y:S01]  /*1400*/  ULDC.64 UR8, c[0x0][0xc88] ;  /* 0x0003220000087ab9 */ /* 0x000fe20000000a00 */
[----:B------:R-:W-:Y:S01]  /*1410*/  ULDC.64 UR10, c[0x0][0xa20] ;  /* 0x00028800000a7ab9 */ /* 0x000fe20000000a00 */
[----:B------:R-:W-:Y:S02]  /*1420*/  UIMAD.WIDE UR8, UR7, 0x4, UR8 ;  /* 0x00000004070878a5 */ /* 0x000fe4000f8e0208 */
[----:B------:R-:W-:Y:S01]  /*1430*/  UISETP.NE.U32.AND UP1, UPT, UR10, URZ, UPT ;  /* 0x0000003f0a00728c */ /* 0x000fe2000bf25070 */
[----:B------:R-:W-:Y:S01]  /*1440*/  UMOV UR43, UR5 ;  /* 0x00000005002b7c82 */ /* 0x000fe20008000000 */
[----:B------:R-:W-:Y:S02]  /*1450*/  ULOP3.LUT UR4, UR6, 0xff0000, URZ, 0xc0, !UPT ;  /* 0x00ff000006047892 */ /* 0x000fe4000f8ec03f */
[----:B0123--:R-:W-:Y:S01]  /*1460*/  IMAD.U32 R4, RZ, RZ, UR8 ;  /* 0x00000008ff047e24 */ /* 0x00ffe2000f8e00ff */
[----:B------:R-:W-:Y:S01]  /*1470*/  ULDC UR7, c[0x0][0x424] ;  /* 0x0001090000077ab9 */ /* 0x000fe20000000800 */
[----:B----4-:R-:W-:Y:S01]  /*1480*/  IMAD.U32 R5, RZ, RZ, UR9 ;  /* 0x00000009ff057e24 */ /* 0x010fe2000f8e00ff */
[----:B------:R-:W-:-:S04]  /*1490*/  ULDC.64 UR8, c[0x0][0xa28] ;  /* 0x00028a0000087ab9 */ /* 0x000fc80000000a00 */
[----:B------:R-:W2:Y:S01]  /*14a0*/  LDG.E R4, desc[UR40][R4.64] ;  /* 0x0000002804047981 */ /* 0x000ea2000c1e1900 */
[----:B------:R-:W-:Y:S02]  /*14b0*/  UISETP.NE.U32.AND UP0, UPT, UR8, URZ, UPT ;  /* 0x0000003f0800728c */ /* 0x000fe4000bf05070 */
[----:B------:R-:W-:Y:S02]  /*14c0*/  UISETP.NE.AND.EX UP1, UPT, UR11, URZ, UPT, UP1 ;  /* 0x0000003f0b00728c */ /* 0x000fe4000bf25310 */
[----:B------:R-:W-:-:S04]  /*14d0*/  UISETP.NE.AND.EX UP0, UPT, UR9, URZ, UPT, UP0 ;  /* 0x0000003f0900728c */ /* 0x000fc8000bf05300 */
[----:B------:R-:W-:Y:S02]  /*14e0*/  PLOP3.LUT P1, PT, PT, PT, UP1, 0x80, 0x0 ;  /* 0x000000000000781c */ /* 0x000fe40003f2f018 */
[----:B------:R-:W-:Y:S02]  /*14f0*/  PLOP3.LUT P0, PT, PT, PT, UP0, 0x80, 0x0 ;  /* 0x000000000000781c */ /* 0x000fe40003f0f008 */
[----:B--2---:R-:W-:-:S13]  /*1500*/  R2UR UR39, R4 ;  /* 0x00000000042772ca */ /* 0x004fda00000e0000 */
[----:B------:R-:W-:Y:S02]  /*1510*/  USHF.R.S32.HI UR42, URZ, 0x1f, UR39 ;  /* 0x0000001f3f2a7899 */ /* 0x000fe40008011427 */
[----:B------:R-:W-:-:S04]  /*1520*/  @UP0 ULEA UR8, UP2, UR39, UR8, 0x2 ;  /* 0x0000000827080291 */ /* 0x000fc8000f84103f */
[----:B------:R-:W-:Y:S02]  /*1530*/  @UP0 ULEA.HI.X UR9, UR39, UR9, UR42, 0x2, UP2 ;  /* 0x0000000927090291 */ /* 0x000fe400090f142a */
[----:B------:R-:W-:Y:S01]  /*1540*/  @UP1 ULEA UR10, UP0, UR39, UR10, 0x2 ;  /* 0x0000000a270a1291 */ /* 0x000fe2000f80103f */
[----:B------:R-:W-:-:S03]  /*1550*/  IMAD.U32 R4, RZ, RZ, UR8 ;  /* 0x00000008ff047e24 */ /* 0x000fc6000f8e00ff */
[----:B------:R-:W-:Y:S01]  /*1560*/  @UP1 ULEA.HI.X UR11, UR39, UR11, UR42, 0x2, UP0 ;  /* 0x0000000b270b1291 */ /* 0x000fe200080f142a */
[----:B------:R-:W-:Y:S01]  /*1570*/  IMAD.U32 R5, RZ, RZ, UR9 ;  /* 0x00000009ff057e24 */ /* 0x000fe2000f8e00ff */
[----:B------:R-:W-:Y:S01]  /*1580*/  ULDC.64 UR8, c[0x0][0x418] ;  /* 0x0001060000087ab9 */ /* 0x000fe20000000a00 */
[----:B------:R-:W-:-:S03]  /*1590*/  IMAD.U32 R6, RZ, RZ, UR10 ;  /* 0x0000000aff067e24 */ /* 0x000fc6000f8e00ff */
[----:B------:R-:W-:Y:S01]  /*15a0*/  IMAD.U32 R7, RZ, RZ, UR11 ;  /* 0x0000000bff077e24 */ /* 0x000fe2000f8e00ff */
[----:B------:R-:W2:Y:S04]  /*15b0*/  @P0 LDG.E R4, desc[UR40][R4.64] ;  /* 0x0000002804040981 */ /* 0x000ea8000c1e1900 */
[----:B------:R-:W3:Y:S01]  /*15c0*/  @P1 LDG.E R6, desc[UR40][R6.64] ;  /* 0x0000002806061981 */ /* 0x000ee2000c1e1900 */
[----:B------:R-:W-:Y:S02]  /*15d0*/  UISETP.NE.U32.AND UP0, UPT, UR8, URZ, UPT ;  /* 0x0000003f0800728c */ /* 0x000fe4000bf05070 */
[----:B------:R-:W-:Y:S02]  /*15e0*/  ULOP3.LUT UR5, UR6, 0xff000000, URZ, 0xc0, !UPT ;  /* 0xff00000006057892 */ /* 0x000fe4000f8ec03f */
[----:B------:R-:W-:-:S02]  /*15f0*/  UISETP.NE.AND.EX UP0, UPT, UR9, URZ, UPT, UP0 ;  /* 0x0000003f0900728c */ /* 0x000fc4000bf05300 */
[----:B------:R-:W-:Y:S02]  /*1600*/  USHF.R.U32.HI UR5, URZ, 0x8, UR5 ;  /* 0x000000083f057899 */ /* 0x000fe40008011605 */
[----:B------:R-:W-:Y:S02]  /*1610*/  USEL UR7, UR7, 0x1, UP0 ;  /* 0x0000000107077887 */ /* 0x000fe40008000000 */
[----:B------:R-:W-:Y:S01]  /*1620*/  ULEA.HI UR46, UR4, UR5, URZ, 0x10 ;  /* 0x00000005042e7291 */ /* 0x000fe2000f8f803f */
[----:B------:R-:W-:Y:S02]  /*1630*/  UMOV UR53, URZ ;  /* 0x0000003f00357c82 */ /* 0x000fe40008000000 */
[----:B------:R-:W-:Y:S01]  /*1640*/  ULDC UR4, c[0x0][0x2f0] ;  /* 0x0000bc0000047ab9 */ /* 0x000fe20000000800 */
[----:B------:R-:W-:Y:S02]  /*1650*/  ULOP3.LUT UR44, UR6, 0xffff, URZ, 0xc0, !UPT ;  /* 0x0000ffff062c7892 */ /* 0x000fe4000f8ec03f */
[----:B------:R-:W-:Y:S01]  /*1660*/  UIMAD UR7, UR7, UR4, URZ ;  /* 0x00000004070772a4 */ /* 0x000fe2000f8e023f */
[----:B------:R-:W-:Y:S01]  /*1670*/  ULDC UR6, c[0x0][0x9f0] ;  /* 0x00027c0000067ab9 */ /* 0x000fe20000000800 */
[----:B--2---:R-:W-:-:S05]  /*1680*/  @P0 R2UR UR53, R4 ;  /* 0x00000000043502ca */ /* 0x004fca00000e0000 */
[----:B---3--:R-:W-:Y:S01]  /*1690*/  @P1 R2UR UR7, R6 ;  /* 0x00000000060712ca */ /* 0x008fe200000e0000 */
[----:B-----5:R-:W-:-:S14]  /*16a0*/  @P1 BRA `(.L_x_3377) ;  /* 0x0000000000341947 */ /* 0x020fdc0003800000 */
[----:B------:R-:W-:Y:S02]  /*16b0*/  ULDC.64 UR4, c[0x0][0xa08] ;  /* 0x0002820000047ab9 */ /* 0x000fe40000000a00 */
[----:B------:R-:W-:-:S04]  /*16c0*/  ISETP.NE.U32.AND P0, PT, RZ, UR4, PT ;  /* 0x00000004ff007c0c */ /* 0x000fc8000bf05070 */
[----:B------:R-:W-:-:S13]  /*16d0*/  ISETP.NE.AND.EX P0, PT, RZ, UR5, PT, P0 ;  /* 0x00000005ff007c0c */ /* 0x000fda000bf05300 */
[----:B------:R-:W-:Y:S05]  /*16e0*/  @!P0 BRA `(.L_x_3377) ;  /* 0x0000000000248947 */ /* 0x000fea0003800000 */
[----:B------:R-:W-:Y:S02]  /*16f0*/  ULDC.64 UR4, c[0x0][0xa08] ;  /* 0x0002820000047ab9 */ /* 0x000fe40000000a00 */
[----:B------:R-:W-:-:S06]  /*1700*/  UIMAD.WIDE UR4, UR39, 0x4, UR4 ;  /* 0x00000004270478a5 */ /* 0x000fcc000f8e0204 */
[----:B------:R-:W-:Y:S02]  /*1710*/  IMAD.U32 R4, RZ, RZ, UR4 ;  /* 0x00000004ff047e24 */ /* 0x000fe4000f8e00ff */
[----:B------:R-:W-:-:S05]  /*1720*/  IMAD.U32 R5, RZ, RZ, UR5 ;  /* 0x00000005ff057e24 */ /* 0x000fca000f8e00ff */
[----:B------:R-:W2:Y:S04]  /*1730*/  LDG.E R3, desc[UR40][R4.64] ;  /* 0x0000002804037981 */ /* 0x000ea8000c1e1900 */
[----:B------:R-:W3:Y:S01]  /*1740*/  LDG.E R0, desc[UR40][R4.64+0x4] ;  /* 0x0000042804007981 */ /* 0x000ee2000c1e1900 */
[----:B--2---:R-:W-:Y:S02]  /*1750*/  R2UR UR7, R3 ;  /* 0x00000000030772ca */ /* 0x004fe400000e0000 */
[----:B---3--:R-:W-:-:S13]  /*1760*/  R2UR UR4, R0 ;  /* 0x00000000000472ca */ /* 0x008fda00000e0000 */
[----:B------:R-:W-:-:S12]  /*1770*/  UIADD3 UR7, -UR7, UR4, URZ ;  /* 0x0000000407077290 */ /* 0x000fd8000fffe13f */
.L_x_3377:
[----:B------:R-:W-:Y:S02]  /*1780*/  UISETP.NE.AND UP1, UPT, UR50, 0x1, UPT ;  /* 0x000000013200788c */ /* 0x000fe4000bf25270 */
[----:B------:R-:W-:Y:S02]  /*1790*/  UIADD3 UR53, -UR53, UR7, URZ ;  /* 0x0000000735357290 */ /* 0x000fe4000fffe13f */
[----:B------:R-:W-:Y:S02]  /*17a0*/  ULOP3.LUT UR45, UR46, 0xff, URZ, 0xc0, !UPT ;  /* 0x000000ff2e2d7892 */ /* 0x000fe4000f8ec03f */
[----:B------:R-:W-:Y:S01]  /*17b0*/  UIADD3 UR4, UR53, 0x3f, URZ ;  /* 0x0000003f35047890 */ /* 0x000fe2000fffe03f */
[----:B------:R-:W-:Y:S01]  /*17c0*/  PLOP3.LUT P0, PT, PT, PT, UP1, 0x80, 0x0 ;  /* 0x000000000000781c */ /* 0x000fe20003f0f018 */
[----:B------:R-:W-:Y:S02]  /*17d0*/  USHF.R.U32.HI UR46, URZ, 0x10, UR46 ;  /* 0x000000103f2e7899 */ /* 0x000fe4000801162e */
[----:B------:R-:W-:-:S02]  /*17e0*/  USHF.R.S32.HI UR5, URZ, 0x1f, UR4 ;  /* 0x0000001f3f057899 */ /* 0x000fc40008011404 */
[----:B------:R-:W-:Y:S02]  /*17f0*/  UISETP.NE.AND UP0, UPT, UR46, URZ, UPT ;  /* 0x0000003f2e00728c */ /* 0x000fe4000bf05270 */
[----:B------:R-:W-:Y:S02]  /*1800*/  ULEA.HI UR5, UR5, UR4, URZ, 0x6 ;  /* 0x0000000405057291 */ /* 0x000fe4000f8f303f */
[----:B------:R-:W-:Y:S02]  /*1810*/  USEL UR10, UR46, UR6, UP0 ;  /* 0x000000062e0a7287 */ /* 0x000fe40008000000 */
[----:B------:R-:W-:Y:S02]  /*1820*/  USHF.R.S32.HI UR9, URZ, 0x6, UR5 ;  /* 0x000000063f097899 */ /* 0x000fe40008011405 */
[----:B------:R-:W-:Y:S10]  /*1830*/  @!P0 BRA `(.L_x_3378) ;  /* 0x00000020000c8947 */ /* 0x000ff40003800000 */
        /* <DEDUP_REMOVED lines=15> */
[----:B------:R-:W0:Y:S08]  /*1930*/  I2F.RP R0, UR11 ;  /* 0x0000000b00007d06 */ /* 0x000e300008209400 */
[----:B0-----:R-:W0:Y:S02]  /*1940*/  MUFU.RCP R0, R0 ;  /* 0x0000000000007308 */ /* 0x001e240000001000 */
        /* <DEDUP_REMOVED lines=20> */
.L_x_3379:
[----:B------:R-:W-:Y:S01]  /*1a90*/  UIMAD UR21, UR45, UR4, URZ ;  /* 0x000000042d1572a4 */ /* 0x000fe2000f8e023f */
[----:B------:R-:W-:Y:S01]  /*1aa0*/  IMAD.U32 R0, RZ, RZ, UR9 ;  /* 0x00000009ff007e24 */ /* 0x000fe2000f8e00ff */
[----:B------:R-:W-:Y:S01]  /*1ab0*/  PLOP3.LUT P0, PT, PT, PT, PT, 0x80, 0x0 ;  /* 0x000000000000781c */ /* 0x000fe20003f0f070 */
[----:B------:R-:W-:Y:S01]  /*1ac0*/  IMAD.U32 R3, RZ, RZ, UR4 ;  /* 0x00000004ff037e24 */ /* 0x000fe2000f8e00ff */
[----:B------:R-:W-:Y:S02]  /*1ad0*/  CS2R R12, SRZ ;  /* 0x00000000000c7805 */ /* 0x000fe4000001ff00 */
[----:B------:R-:W-:Y:S02]  /*1ae0*/  CS2R R150, SRZ ;  /* 0x0000000000967805 */ /* 0x000fe4000001ff00 */
[----:B------:R-:W-:Y:S02]  /*1af0*/  CS2R R148, SRZ ;  /* 0x0000000000947805 */ /* 0x000fe4000001ff00 */
[----:B------:R-:W-:-:S02]  /*1b00*/  CS2R R146, SRZ ;  /* 0x0000000000927805 */ /* 0x000fc4000001ff00 */
[----:B------:R-:W-:Y:S02]  /*1b10*/  VIADDMNMX R0, R3, UR21, R0, PT ;  /* 0x0000001503007c46 */ /* 0x000fe4000b800100 */
[----:B------:R-:W-:Y:S02]  /*1b20*/  CS2R R144, SRZ ;  /* 0x0000000000907805 */ /* 0x000fe4000001ff00 */
[----:B------:R-:W-:Y:S02]  /*1b30*/  CS2R R142, SRZ ;  /* 0x00000000008e7805 */ /* 0x000fe4000001ff00 */
[----:B------:R-:W-:Y:S02]  /*1b40*/  CS2R R140, SRZ ;  /* 0x00000000008c7805 */ /* 0x000fe4000001ff00 */
[----:B------:R-:W-:Y:S02]  /*1b50*/  R2UR UR16, R0 ;  /* 0x00000000001072ca */ /* 0x000fe400000e0000 */
        /* <DEDUP_REMOVED lines=12> */
[----:B------:R-:W-:Y:S01]  /*1c20*/  UISETP.GT.AND UP0, UPT, UR16, UR21, UPT ;  /* 0x000000151000728c */ /* 0x000fe2000bf04270 */
[----:B------:R-:W-:-:S02]  /*1c30*/  CS2R R114, SRZ ;  /* 0x0000000000727805 */ /* 0x000fc4000001ff00 */
[----:B------:R-:W-:Y:S02]  /*1c40*/  CS2R R112, SRZ ;  /* 0x0000000000707805 */ /* 0x000fe4000001ff00 */
[----:B------:R-:W-:Y:S02]  /*1c50*/  CS2R R110, SRZ ;  /* 0x00000000006e7805 */ /* 0x000fe4000001ff00 */
[----:B------:R-:W-:Y:S02]  /*1c60*/  CS2R R108, SRZ ;  /* 0x00000000006c7805 */ /* 0x000fe4000001ff00 */
[----:B------:R-:W-:Y:S02]  /*1c70*/  CS2R R106, SRZ ;  /* 0x00000000006a7805 */ /* 0x000fe4000001ff00 */
[----:B------:R-:W-:Y:S02]  /*1c80*/  PLOP3.LUT P1, PT, PT, PT, UP0, 0x80, 0x0 ;  /* 0x000000000000781c */ /* 0x000fe40003f2f008 */
        /* <DEDUP_REMOVED lines=42> */
[----:B------:R-:W0:Y:S01]  /*1f30*/  SHFL.IDX PT, R0, R224, RZ, 0x1f ;  /* 0x00001fffe0007589 */ /* 0x000e2200000e0000 */
[----:B------:R-:W-:-:S06]  /*1f40*/  UISETP.NE.AND UP0, UPT, UR49, 0x3, UPT ;  /* 0x000000033100788c */ /* 0x000fcc000bf05270 */
[----:B------:R-:W-:Y:S02]  /*1f50*/  PLOP3.LUT P0, PT, PT, PT, UP0, 0x80, 0x0 ;  /* 0x000000000000781c */ /* 0x000fe40003f0f008 */
[----:B0-----:R-:W-:-:S13]  /*1f60*/  R2UR UR4, R0 ;  /* 0x00000000000472ca */ /* 0x001fda00000e0000 */
[----:B------:R-:W-:-:S04]  /*1f70*/  ULEA.HI UR5, UR4, UR4, URZ, 0x1 ;  /* 0x0000000404057291 */ /* 0x000fc8000f8f083f */
[----:B------:R-:W-:-:S04]  /*1f80*/  ULOP3.LUT UR5, UR5, 0x1fffe, URZ, 0xc0, !UPT ;  /* 0x0001fffe05057892 */ /* 0x000fc8000f8ec03f */
[----:B------:R-:W-:-:S04]  /*1f90*/  UIADD3 UR5, UR4, -UR5, URZ ;  /* 0x8000000504057290 */ /* 0x000fc8000fffe03f */
[----:B------:R-:W-:-:S04]  /*1fa0*/  ULEA UR5, UR5, UR38, 0xf ;  /* 0x0000002605057291 */ /* 0x000fc8000f8e783f */
[----:B------:R-:W-:-:S04]  /*1fb0*/  UIADD3 UR5, UR5, 0x400, URZ ;  /* 0x0000040005057890 */ /* 0x000fc8000fffe03f */
[----:B------:R-:W-:-:S04]  /*1fc0*/  USHF.R.U32.HI UR5, URZ, 0x4, UR5 ;  /* 0x000000043f057899 */ /* 0x000fc80008011605 */
[----:B------:R-:W-:-:S04]  /*1fd0*/  ULOP3.LUT UR5, UR5, 0x3fff, URZ, 0xc0, !UPT ;  /* 0x00003fff05057892 */ /* 0x000fc8000f8ec03f */
[----:B------:R-:W-:Y:S01]  /*1fe0*/  ULOP3.LUT UR20, UR5, 0x2000000, URZ, 0xfc, !UPT ;  /* 0x0200000005147892 */ /* 0x000fe2000f8efc3f */
[----:B------:R-:W-:Y:S11]  /*1ff0*/  @!P0 BRA `(.L_x_3381) ;  /* 0x0000000000048947 */ /* 0x000ff60003800000 */
[----:B------:R-:W-:Y:S01]  /*2000*/  BPT.TRAP 0x1 ;  /* 0x000000040000795c */ /* 0x000fe20000300000 */
.L_x_3381:
[----:B------:R-:W-:Y:S01]  /*2010*/  ULEA UR17, UR37, UR38, 0x3 ;  /* 0x0000002625117291 */ /* 0x000fe2000f8e183f */
[----:B------:R-:W-:-:S05]  /*2020*/  IMAD.U32 R0, RZ, RZ, UR47 ;  /* 0x0000002fff007e24 */ /* 0x000fca000f8e00ff */
[----:B------:R-:W-:-:S04]  /*2030*/  SHF.L.U32 R0, R0, 0x1f, RZ ;  /* 0x0000001f00007819 */ /* 0x000fc800000006ff */
[----:B------:R-:W0:Y:S02]  /*2040*/  SYNCS.PHASECHK.TRANS64.TRYWAIT P0, [UR17+0x28c50], R0 ;  /* 0x028c5000ff0075a7 */ /* 0x000e240008000151 */
[----:B0-----:R-:W-:Y:S05]  /*2050*/  @!P0 BRA `(.L_x_3382) ;  /* 0x00000114002c8947 */ /* 0x001fea0003800000 */
.L_x_3564:
[----:B------:R-:W-:Y:S01]  /*2060*/  BAR.SYNC.DEFER_BLOCKING 0xe, 0x100 ;  /* 0x0384000000007b1d */ /* 0x000fe20000010000 */
[----:B------:R-:W-:Y:S01]  /*2070*/  UIADD3 UR4, UR38, 0x26800, URZ ;  /* 0x0002680026047890 */ /* 0x000fe2000fffe03f */
[----:B0-----:R-:W-:Y:S01]  /*2080*/  IMAD.U32 R0, RZ, RZ, UR17 ;  /* 0x00000011ff007e24 */ /* 0x001fe2000f8e00ff */
[----:B------:R-:W-:Y:S02]  /*2090*/  ULEA UR12, UR37, UR20, 0xc ;  /* 0x00000014250c7291 */ /* 0x000fe4000f8e603f */
[----:B------:R-:W-:Y:S01]  /*20a0*/  USHF.R.U32.HI UR4, URZ, 0x4, UR4 ;  /* 0x000000043f047899 */ /* 0x000fe20008011604 */
[----:B------:R-:W-:Y:S01]  /*20b0*/  UMOV UR7, 0x40000040 ;  /* 0x4000004000077882 */ /* 0x000fe20000000000 */
[----:B------:R-:W-:Y:S02]  /*20c0*/  UMOV UR5, 0x40000040 ;  /* 0x4000004000057882 */ /* 0x000fe40000000000 */
[----:B------:R-:W-:Y:S01]  /*20d0*/  ULOP3.LUT UR4, UR4, 0x3fff, URZ, 0xc0, !UPT ;  /* 0x00003fff04047892 */ /* 0x000fe2000f8ec03f */
[----:B------:R-:W0:Y:S01]  /*20e0*/  S2R R3, SR_TID.X ;  /* 0x0000000000037919 */ /* 0x000e220000002100 */
[----:B------:R-:W-:Y:S01]  /*20f0*/  UMOV UR6, UR12 ;  /* 0x0000000c00067c82 */ /* 0x000fe20008000000 */
[----:B------:R-:W-:-:S02]  /*2100*/  UIADD3 UR10, UR12, 0x100, URZ ;  /* 0x000001000c0a7890 */ /* 0x000fc4000fffe03f */
[----:B------:R-:W-:Y:S01]  /*2110*/  ULOP3.LUT UR13, UR4, 0x10000, URZ, 0xfc, !UPT ;  /* 0x00010000040d7892 */ /* 0x000fe2000f8efc3f */
[----:B------:R-:W-:Y:S01]  /*2120*/  UMOV UR11, 0x40000040 ;  /* 0x40000040000b7882 */ /* 0x000fe20000000000 */
[----:B------:R-:W-:Y:S02]  /*2130*/  UMOV UR9, 0x40000040 ;  /* 0x4000004000097882 */ /* 0x000fe40000000000 */
[----:B------:R-:W-:Y:S02]  /*2140*/  UIADD3 UR8, UR13, 0x4, URZ ;  /* 0x000000040d087890 */ /* 0x000fe4000fffe03f */
[----:B------:R-:W-:Y:S01]  /*2150*/  UIADD3 UR14, UR12, 0x180, URZ ;  /* 0x000001800c0e7890 */ /* 0x000fe2000fffe03f */
[----:B------:R-:W-:Y:S01]  /*2160*/  UMOV UR4, UR13 ;  /* 0x0000000d00047c82 */ /* 0x000fe20008000000 */
[----:B------:R-:W-:Y:S01]  /*2170*/  UMOV UR15, 0x40000040 ;  /* 0x40000040000f7882 */ /* 0x000fe20000000000 */
[----:B------:R-:W-:-:S06]  /*2180*/  WARPGROUP.ARRIVE ;  /* 0x00000000000079c5 */ /* 0x000fcc0000000000 */
[----:B------:R-:W-:Y:S01]  /*2190*/  HGMMA.64x256x16.F32.BF16 R24, gdesc[UR4].tnspB, RZ, !UPT, gsb0 ;  /* 0x43e00000041879f0 */ /* 0x000fe2000c0018ff */
[----:B------:R-:W-:Y:S02]  /*21a0*/  UIADD3 UR6, UR12, 0x80, URZ ;  /* 0x000000800c067890 */ /* 0x000fe4000fffe03f */
[----:B------:R-:W-:Y:S01]  /*21b0*/  UIADD3 UR4, UR13, 0x2, URZ ;  /* 0x000000020d047890 */ /* 0x000fe2000fffe03f */
[----:B------:R-:W-:Y:S01]  /*21c0*/  UMOV UR7, 0x40000040 ;  /* 0x4000004000077882 */ /* 0x000fe20000000000 */
[----:B------:R-:W-:Y:S01]  /*21d0*/  UMOV UR5, 0x40000040 ;  /* 0x4000004000057882 */ /* 0x000fe20000000000 */
[----:B------:R-:W-:-:S03]  /*21e0*/  UIADD3 UR12, UR13, 0x6, URZ ;  /* 0x000000060d0c7890 */ /* 0x000fc6000fffe03f */
[----:B------:R-:W-:Y:S01]  /*21f0*/  UMOV UR13, 0x40000040 ;  /* 0x40000040000d7882 */ /* 0x000fe20000000000 */
[----:B0-----:R-:W-:-:S04]  /*2200*/  LOP3.LUT R3, R3, 0x7f, RZ, 0xc0, !PT ;  /* 0x0000007f03037812 */ /* 0x001fc800078ec0ff */
[----:B------:R-:W-:-:S13]  /*2210*/  ISETP.NE.AND P0, PT, R3, RZ, PT ;  /* 0x000000ff0300720c */ /* 0x000fda0003f05270 */
[----:B------:R-:W-:-:S05]  /*2220*/  @!P0 VIADD R0, R0, 0x28c60 ;  /* 0x00028c6000008836 */ /* 0x000fca0000000000 */
[----:B------:R-:W-:Y:S01]  /*2230*/  @!P0 PRMT R0, RZ, 0x654, R0 ;  /* 0x00000654ff008816 */ /* 0x000fe20000000000 */
[----:B------:R-:W-:Y:S02]  /*2240*/  WARPGROUP.DEPBAR.LE gsb0, 0x0 ;  /* 0x00008000000079c5 */ /* 0x000fe40000010000 */
[----:B------:R-:W-:-:S06]  /*2250*/  WARPGROUP.ARRIVE ;  /* 0x00000000000079c5 */ /* 0x000fcc0000000000 */
[----:B------:R-:W-:Y:S01]  /*2260*/  HGMMA.64x256x16.F32.BF16 R24, gdesc[UR4].tnspB, R24, gsb0 ;  /* 0x43e00000041879f0 */ /* 0x000fe20008001818 */
[----:B------:R-:W-:-:S04]  /*2270*/  UIADD3 UR6, UR16, -0x2, URZ ;  /* 0xfffffffe10067890 */ /* 0x000fc8000fffe03f */
[----:B------:R-:W-:Y:S01]  /*2280*/  UISETP.GE.AND UP0, UPT, UR6, UR21, UPT ;  /* 0x000000150600728c */ /* 0x000fe2000bf06270 */
[----:B------:R-:W-:Y:S02]  /*2290*/  WARPGROUP.DEPBAR.LE gsb0, 0x0 ;  /* 0x00008000000079c5 */ /* 0x000fe40000010000 */
[----:B------:R-:W-:-:S15]  /*22a0*/  WARPGROUP.ARRIVE ;  /* 0x00000000000079c5 */ /* 0x000fde0000000000 */
[----:B------:R-:W-:-:S05]  /*22b0*/  NOP ;  /* 0x0000000000007918 */ /* 0x000fca0000000000 */
        /* <DEDUP_REMOVED lines=8> */
[----:B------:R-:W-:-:S13]  /*2340*/  PLOP3.LUT P0, PT, PT, PT, UP0, 0x80, 0x0 ;  /* 0x000000000000781c */ /* 0x000fda0003f0f008 */
[----:B0-----:R-:W-:Y:S05]  /*2350*/  @!P0 BRA `(.L_x_3383) ;  /* 0x0000000c00088947 */ /* 0x001fea0003800000 */
[----:B------:R-:W-:-:S05]  /*2360*/  UMOV UR22, UR6 ;  /* 0x0000000600167c82 */ /* 0x000fca0008000000 */
.L_x_3388:
[----:B------:R-:W-:Y:S01]  /*2370*/  BAR.SYNC.DEFER_BLOCKING 0xe, 0x100 ;  /* 0x0384000000007b1d */ /* 0x000fe20000010000 */
[----:B------:R-:W-:Y:S01]  /*2380*/  IMAD.U32 R3, RZ, RZ, UR37 ;  /* 0x00000025ff037e24 */ /* 0x000fe2000f8e00ff */
[----:B------:R-:W-:Y:S02]  /*2390*/  UISETP.NE.AND UP2, UPT, UR49, 0x3, UPT ;  /* 0x000000033100788c */ /* 0x000fe4000bf45270 */
[----:B------:R-:W-:Y:S01]  /*23a0*/  UIADD3 UR37, UR37, 0x1, URZ ;  /* 0x0000000125257890 */ /* 0x000fe2000fffe03f */
[----:B------:R-:W-:Y:S01]  /*23b0*/  IMAD R0, R3, 0x40, R16 ;  /* 0x0000004003007824 */ /* 0x000fe200078e0210 */
[----:B------:R-:W-:Y:S01]  /*23c0*/  UMOV UR6, UR22 ;  /* 0x0000001600067c82 */ /* 0x000fe20008000000 */
[----:B------:R-:W-:Y:S01]  /*23d0*/  UIADD3 UR22, UR22, -0x1, URZ ;  /* 0xffffffff16167890 */ /* 0x000fe2000fffe03f */
[----:B------:R-:W-:Y:S01]  /*23e0*/  PLOP3.LUT P1, PT, PT, PT, UP2, 0x80, 0x0 ;  /* 0x000000000000781c */ /* 0x000fe20003f2f028 */
[----:B------:R-:W-:Y:S01]  /*23f0*/  UISETP.NE.AND UP0, UPT, UR37, 0x2, UPT ;  /* 0x000000022500788c */ /* 0x000fe2000bf05270 */
[----:B------:R-:W-:Y:S01]  /*2400*/  LEA R0, R0, UR38, 0x2 ;  /* 0x0000002600007c11 */ /* 0x000fe2000f8e10ff */
[----:B------:R-:W-:-:S02]  /*2410*/  UISETP.GT.AND UP1, UPT, UR6, UR21, UPT ;  /* 0x000000150600728c */ /* 0x000fc4000bf24270 */
[----:B------:R-:W-:Y:S02]  /*2420*/  USEL UR6, URZ, 0x1, UP0 ;  /* 0x000000013f067887 */ /* 0x000fe40008000000 */
[----:B------:R-:W-:Y:S02]  /*2430*/  USEL UR37, UR37, URZ, UP0 ;  /* 0x0000003f25257287 */ /* 0x000fe40008000000 */
[----:B------:R-:W-:Y:S01]  /*2440*/  ULOP3.LUT UR47, UR47, UR6, URZ, 0x3c, !UPT ;  /* 0x000000062f2f7292 */ /* 0x000fe2000f8e3c3f */
        /* <DEDUP_REMOVED lines=132> */
.L_x_3384:
[----:B------:R-:W-:Y:S01]  /*2c90*/  ULEA UR6, UR37, UR38, 0x3 ;  /* 0x0000002625067291 */ /* 0x000fe2000f8e183f */
[----:B------:R-:W-:-:S05]  /*2ca0*/  IMAD.U32 R0, RZ, RZ, UR47 ;  /* 0x0000002fff007e24 */ /* 0x000fca000f8e00ff */
[----:B------:R-:W-:-:S04]  /*2cb0*/  SHF.L.U32 R0, R0, 0x1f, RZ ;  /* 0x0000001f00007819 */ /* 0x000fc800000006ff */
[----:B------:R0:W1:Y:S01]  /*2cc0*/  SYNCS.PHASECHK.TRANS64.TRYWAIT P0, [UR6+0x28c50], R0 ;  /* 0x028c5000ff0075a7 */ /* 0x0000620008000146 */
[----:B------:R-:W-:Y:S05]  /*2cd0*/  @!P1 BRA `(.L_x_3385) ;  /* 0x0000000000049947 */ /* 0x000fea0003800000 */
[----:B------:R-:W-:Y:S01]  /*2ce0*/  BPT.TRAP 0x1 ;  /* 0x000000040000795c */ /* 0x000fe20000300000 */
.L_x_3385:
[----:B-1----:R-:W-:Y:S05]  /*2cf0*/  @P0 BRA `(.L_x_3386) ;  /* 0x0000000000080947 */ /* 0x002fea0003800000 */
[----:B------:R-:W1:Y:S02]  /*2d00*/  SYNCS.PHASECHK.TRANS64.TRYWAIT P0, [UR6+0x28c50], R0 ;  /* 0x028c5000ff0075a7 */ /* 0x000e640008000146 */
[----:B-1----:R-:W-:Y:S05]  /*2d10*/  @!P0 BRA `(.L_x_3387) ;  /* 0x0000010800148947 */ /* 0x002fea0003800000 */
.L_x_3386:
[----:B------:R-:W-:Y:S01]  /*2d20*/  UIADD3 UR6, UR38, 0x26800, URZ ;  /* 0x0002680026067890 */ /* 0x000fe2000fffe03f */
[----:B------:R-:W-:Y:S01]  /*2d30*/  WARPGROUP.ARRIVE ;  /* 0x00000000000079c5 */ /* 0x000fe20000000000 */
[----:B------:R-:W-:-:S05]  /*2d40*/  ULEA UR18, UR37, UR20, 0xc ;  /* 0x0000001425127291 */ /* 0x000fca000f8e603f */
[----:B-1----:R-:W1:Y:S01]  /*2d50*/  S2R R3, SR_TID.X ;  /* 0x0000000000037919 */ /* 0x002e620000002100 */
[----:B------:R-:W-:Y:S01]  /*2d60*/  USHF.R.U32.HI UR6, URZ, 0x4, UR6 ;  /* 0x000000043f067899 */ /* 0x000fe20008011606 */
[----:B0-----:R-:W-:Y:S01]  /*2d70*/  IMAD.U32 R0, RZ, RZ, UR37 ;  /* 0x00000025ff007e24 */ /* 0x001fe2000f8e00ff */
[----:B------:R-:W-:Y:S01]  /*2d80*/  UMOV UR19, 0x40000040 ;  /* 0x4000004000137882 */ /* 0x000fe20000000000 */
[----:B------:R-:W-:Y:S01]  /*2d90*/  UMOV UR17, 0x40000040 ;  /* 0x4000004000117882 */ /* 0x000fe20000000000 */
[----:B------:R-:W-:Y:S01]  /*2da0*/  ULOP3.LUT UR6, UR6, 0x3fff, URZ, 0xc0, !UPT ;  /* 0x00003fff06067892 */ /* 0x000fe2000f8ec03f */
[----:B------:R-:W-:Y:S01]  /*2db0*/  UMOV UR7, 0x40000040 ;  /* 0x4000004000077882 */ /* 0x000fe20000000000 */
[----:B------:R-:W-:Y:S02]  /*2dc0*/  UIADD3 UR10, UR18, 0x100, URZ ;  /* 0x00000100120a7890 */ /* 0x000fe4000fffe03f */
[----:B------:R-:W-:Y:S02]  /*2dd0*/  ULOP3.LUT UR16, UR6, 0x10000, URZ, 0xfc, !UPT ;  /* 0x0001000006107892 */ /* 0x000fe4000f8efc3f */
[----:B------:R-:W-:Y:S01]  /*2de0*/  UIADD3 UR6, UR18, 0x80, URZ ;  /* 0x0000008012067890 */ /* 0x000fe2000fffe03f */
[----:B------:R-:W-:Y:S01]  /*2df0*/  UMOV UR11, 0x40000040 ;  /* 0x40000040000b7882 */ /* 0x000fe20000000000 */
[----:B------:R-:W-:Y:S01]  /*2e00*/  UIADD3 UR14, UR18, 0x180, URZ ;  /* 0x00000180120e7890 */ /* 0x000fe2000fffe03f */
[----:B------:R-:W-:-:S04]  /*2e10*/  UMOV UR15, 0x40000040 ;  /* 0x40000040000f7882 */ /* 0x000fc80000000000 */
[----:B------:R-:W-:Y:S01]  /*2e20*/  HGMMA.64x256x16.F32.BF16 R24, gdesc[UR16].tnspB, R24, gsb0 ;  /* 0x43e00000101879f0 */ /* 0x000fe20008001818 */
[----:B-1----:R-:W-:-:S04]  /*2e30*/  LOP3.LUT R3, R3, 0x7f, RZ, 0xc0, !PT ;  /* 0x0000007f03037812 */ /* 0x002fc800078ec0ff */
[----:B------:R-:W-:-:S13]  /*2e40*/  ISETP.NE.AND P0, PT, R3, RZ, PT ;  /* 0x000000ff0300720c */ /* 0x000fda0003f05270 */
[----:B------:R-:W-:-:S05]  /*2e50*/  @!P0 LEA R0, R0, UR38, 0x3 ;  /* 0x0000002600008c11 */ /* 0x000fca000f8e18ff */
        /* <DEDUP_REMOVED lines=17> */
[----:B0-----:R-:W-:Y:S05]  /*2f70*/  @P0 BRA `(.L_x_3388) ;  /* 0xfffffff000fc0947 */ /* 0x001fea000383ffff */
.L_x_3383:
[----:B------:R-:W-:Y:S01]  /*2f80*/  BAR.SYNC.DEFER_BLOCKING 0xe, 0x100 ;  /* 0x0384000000007b1d */ /* 0x000fe20000010000 */
[----:B------:R-:W-:Y:S01]  /*2f90*/  IMAD.U32 R3, RZ, RZ, UR37 ;  /* 0x00000025ff037e24 */ /* 0x000fe2000f8e00ff */
[----:B------:R-:W-:Y:S01]  /*2fa0*/  UIADD3 UR37, UR37, 0x1, URZ ;  /* 0x0000000125257890 */ /* 0x000fe2000fffe03f */
[----:B------:R-:W-:Y:S02]  /*2fb0*/  PLOP3.LUT P0, PT, PT, PT, PT, 0x8, 0x0 ;  /* 0x000000000000781c */ /* 0x000fe40003f0e170 */
[----:B------:R-:W-:Y:S01]  /*2fc0*/  CS2R R12, SRZ ;  /* 0x00000000000c7805 */ /* 0x000fe2000001ff00 */
[----:B------:R-:W-:Y:S01]  /*2fd0*/  IMAD R0, R3, 0x40, R16 ;  /* 0x0000004003007824 */ /* 0x000fe200078e0210 */
[----:B------:R-:W-:-:S04]  /*2fe0*/  UISETP.NE.AND UP0, UPT, UR37, 0x2, UPT ;  /* 0x000000022500788c */ /* 0x000fc8000bf05270 */
[----:B------:R-:W-:Y:S01]  /*2ff0*/  LEA R4, R0, UR38, 0x2 ;  /* 0x0000002600047c11 */ /* 0x000fe2000f8e10ff */
        /* <DEDUP_REMOVED lines=135> */
.L_x_3378:
        /* <DEDUP_REMOVED lines=37> */
.L_x_3389:
        /* <DEDUP_REMOVED lines=74> */
[----:B------:R-:W0:Y:S02]  /*3f60*/  SHFL.IDX PT, R0, R224, RZ, 0x1f ;  /* 0x00001fffe0007589 */ /* 0x000e2400000e0000 */
[----:B0-----:R-:W-:-:S13]  /*3f70*/  R2UR UR4, R0 ;  /* 0x00000000000472ca */ /* 0x001fda00000e0000 */
        /* <DEDUP_REMOVED lines=27> */
.L_x_3390:
[----:B------:R-:W-:Y:S01]  /*4130*/  ULEA.HI UR4, UR48, UR48, URZ, 0x1 ;  /* 0x0000003030047291 */ /* 0x000fe2000f8f083f */
[----:B------:R-:W-:-:S03]  /*4140*/  IMAD.U32 R3, RZ, RZ, UR49 ;  /* 0x00000031ff037e24 */ /* 0x000fc6000f8e00ff */
[----:B------:R-:W-:Y:S02]  /*4150*/  ULOP3.LUT UR4, UR4, 0xfffffffe, URZ, 0xc0, !UPT ;  /* 0xfffffffe04047892 */ /* 0x000fe4000f8ec03f */
[----:B------:R-:W-:Y:S02]  /*4160*/  ISETP.NE.AND P0, PT, R3, 0x3, PT ;  /* 0x000000030300780c */ /* 0x000fe40003f05270 */
[----:B------:R-:W-:-:S06]  /*4170*/  UIADD3 UR4, UR48, -UR4, URZ ;  /* 0x8000000430047290 */ /* 0x000fcc000fffe03f */
[----:B------:R-:W-:-:S05]  /*4180*/  IMAD.U32 R0, RZ, RZ, UR4 ;  /* 0x00000004ff007e24 */ /* 0x000fca000f8e00ff */
[----:B------:R-:W-:-:S04]  /*4190*/  SHF.L.U32 R0, R0, 0x1f, RZ ;  /* 0x0000001f00007819 */ /* 0x000fc800000006ff */
[----:B------:R-:W0:Y:S02]  /*41a0*/  SYNCS.PHASECHK.TRANS64.TRYWAIT P1, [UR38+0x28c00], R0 ;  /* 0x028c0000ff0075a7 */ /* 0x000e240008020166 */
[----:B0-----:R-:W-:Y:S05]  /*41b0*/  @!P1 BRA `(.L_x_3391) ;  /* 0x000000f400049947 */ /* 0x001fea0003800000 */
.L_x_3565:
[----:B------:R-:W-:Y:S05]  /*41c0*/  @!P0 BRA `(.L_x_3392) ;  /* 0x0000000000048947 */ /* 0x000fea0003800000 */
[----:B------:R-:W-:Y:S01]  /*41d0*/  BPT.TRAP 0x1 ;  /* 0x000000040000795c */ /* 0x000fe20000300000 */
.L_x_3392:
[----:B------:R-:W-:Y:S02]  /*41e0*/  IMAD.U32 R7, RZ, RZ, UR37 ;  /* 0x00000025ff077e24 */ /* 0x000fe4000f8e00ff */
[----:B------:R-:W-:-:S03]  /*41f0*/  IMAD.U32 R8, RZ, RZ, UR47 ;  /* 0x0000002fff087e24 */ /* 0x000fc6000f8e00ff */
[----:B------:R-:W-:Y:S02]  /*4200*/  LEA R7, R7, UR38, 0x3 ;  /* 0x0000002607077c11 */ /* 0x000fe4000f8e18ff */
[----:B------:R-:W-:-:S04]  /*4210*/  SHF.L.U32 R8, R8, 0x1f, RZ ;  /* 0x0000001f08087819 */ /* 0x000fc800000006ff */
[----:B------:R1:W2:Y:S01]  /*4220*/  SYNCS.PHASECHK.TRANS64.TRYWAIT P1, [R7+URZ+0x28c30], R8 ;  /* 0x028c3008070075a7 */ /* 0x0002a2000802017f */
[----:B------:R-:W-:Y:S05]  /*4230*/  @!P0 BRA `(.L_x_3393) ;  /* 0x0000000000048947 */ /* 0x000fea0003800000 */
[----:B------:R-:W-:Y:S01]  /*4240*/  BPT.TRAP 0x1 ;  /* 0x000000040000795c */ /* 0x000fe20000300000 */
.L_x_3393:
[----:B--2---:R-:W-:Y:S05]  /*4250*/  @P1 BRA `(.L_x_3394) ;  /* 0x0000000000081947 */ /* 0x004fea0003800000 */
[----:B------:R-:W2:Y:S02]  /*4260*/  SYNCS.PHASECHK.TRANS64.TRYWAIT P1, [R7+URZ+0x28c30], R8 ;  /* 0x028c3008070075a7 */ /* 0x000ea4000802017f */
[----:B--2---:R-:W-:Y:S05]  /*4270*/  @!P1 BRA `(.L_x_3395) ;  /* 0x000000f000ec9947 */ /* 0x004fea0003800000 */
.L_x_3394:
[----:B0-----:R-:W0:Y:S01]  /*4280*/  S2R R0, SR_TID.X ;  /* 0x0000000000007919 */ /* 0x001e220000002100 */
[----:B------:R-:W-:-:S04]  /*4290*/  UIADD3 UR4, UR38, 0x22400, URZ ;  /* 0x0002240026047890 */ /* 0x000fc8000fffe03f */
[----:B------:R-:W-:-:S04]  /*42a0*/  USHF.R.U32.HI UR4, URZ, 0x4, UR4 ;  /* 0x000000043f047899 */ /* 0x000fc80008011604 */
[----:B------:R-:W-:-:S06]  /*42b0*/  ULOP3.LUT UR4, UR4, 0x3fff, URZ, 0xc0, !UPT ;  /* 0x00003fff04047892 */ /* 0x000fcc000f8ec03f */
[----:B------:R-:W-:Y:S01]  /*42c0*/  IMAD.U32 R3, RZ, RZ, UR4 ;  /* 0x00000004ff037e24 */ /* 0x000fe2000f8e00ff */
[----:B------:R-:W-:Y:S05]  /*42d0*/  WARPSYNC.ALL ;  /* 0x0000000000007948 */ /* 0x000fea0003800000 */
[----:B------:R-:W-:Y:S02]  /*42e0*/  LOP3.LUT R3, R3, 0x10000, RZ, 0xfc, !PT ;  /* 0x0001000003037812 */ /* 0x000fe400078efcff */
[----:B0-----:R-:W-:-:S04]  /*42f0*/  LOP3.LUT R0, R0, 0x7f, RZ, 0xc0, !PT ;  /* 0x0000007f00007812 */ /* 0x001fc800078ec0ff */
[----:B------:R-:W-:Y:S02]  /*4300*/  ISETP.NE.AND P1, PT, R0, RZ, PT ;  /* 0x000000ff0000720c */ /* 0x000fe40003f25270 */
[----:B------:R-:W-:Y:S01]  /*4310*/  R2UR UR12, R3 ;  /* 0x00000000030c72ca */ /* 0x000fe200000e0000 */
[----:B------:R-:W-:Y:S01]  /*4320*/  UIADD3 UR4, UR38, 0x20400, URZ ;  /* 0x0002040026047890 */ /* 0x000fe2000fffe03f */
[----:B------:R-:W-:Y:S01]  /*4330*/  WARPGROUP.ARRIVE ;  /* 0x00000000000079c5 */ /* 0x000fe20000000000 */
[----:B------:R-:W-:Y:S01]  /*4340*/  UMOV UR7, 0x40000040 ;  /* 0x4000004000077882 */ /* 0x000fe20000000000 */
[----:B------:R-:W-:Y:S01]  /*4350*/  UMOV UR5, 0x40000040 ;  /* 0x4000004000057882 */ /* 0x000fe20000000000 */
[----:B------:R-:W-:Y:S01]  /*4360*/  USHF.R.U32.HI UR4, URZ, 0x4, UR4 ;  /* 0x000000043f047899 */ /* 0x000fe20008011604 */
[----:B------:R-:W-:Y:S01]  /*4370*/  UMOV UR11, 0x40000040 ;  /* 0x40000040000b7882 */ /* 0x000fe20000000000 */
[----:B------:R-:W-:Y:S02]  /*4380*/  UMOV UR9, 0x40000040 ;  /* 0x4000004000097882 */ /* 0x000fe40000000000 */
[----:B------:R-:W-:Y:S01]  /*4390*/  ULOP3.LUT UR4, UR4, 0x3fff, URZ, 0xc0, !UPT ;  /* 0x00003fff04047892 */ /* 0x000fe2000f8ec03f */
[----:B------:R-:W-:Y:S01]  /*43a0*/  UMOV UR15, 0x40000040 ;  /* 0x40000040000f7882 */ /* 0x000fe20000000000 */
[----:B------:R-:W-:-:S02]  /*43b0*/  UIMAD UR53, UR52, -0x40, UR53 ;  /* 0xffffffc0343578a4 */ /* 0x000fc4000f8e0235 */
[----:B------:R-:W-:Y:S02]  /*43c0*/  ULEA UR12, UR37, UR12, 0x9 ;  /* 0x0000000c250c7291 */ /* 0x000fe4000f8e483f */
[----:B------:R-:W-:Y:S02]  /*43d0*/  ULOP3.LUT UR13, UR4, 0x10000, URZ, 0xfc, !UPT ;  /* 0x00010000040d7892 */ /* 0x000fe4000f8efc3f */
[----:B------:R-:W-:Y:S01]  /*43e0*/  UIADD3 UR10, UR12, 0x4, URZ ;  /* 0x000000040c0a7890 */ /* 0x000fe2000fffe03f */
[----:B------:R-:W-:Y:S01]  /*43f0*/  IMAD.U32 R0, RZ, RZ, UR53 ;  /* 0x00000035ff007e24 */ /* 0x000fe2000f8e00ff */
[----:B------:R-:W-:Y:S01]  /*4400*/  UIADD3 UR8, UR13, 0x4, URZ ;  /* 0x000000040d087890 */ /* 0x000fe2000fffe03f */
[----:B------:R-:W-:Y:S02]  /*4410*/  UMOV UR6, UR12 ;  /* 0x0000000c00067c82 */ /* 0x000fe40008000000 */
[----:B------:R-:W-:Y:S01]  /*4420*/  UMOV UR4, UR13 ;  /* 0x0000000d00047c82 */ /* 0x000fe20008000000 */
[----:B------:R-:W-:Y:S01]  /*4430*/  UIADD3 UR14, UR12, 0x6, URZ ;  /* 0x000000060c0e7890 */ /* 0x000fe2000fffe03f */
[----:B------:R-:W-:Y:S01]  /*4440*/  HGMMA.64x64x16.F32.BF16 R24, gdesc[UR4], RZ, !UPT, gsb0 ;  /* 0x00e00000041879f0 */ /* 0x000fe2000c0018ff */
[----:B------:R-:W-:Y:S01]  /*4450*/  UIADD3 UR6, UR12, 0x2, URZ ;  /* 0x000000020c067890 */ /* 0x000fe2000fffe03f */
[----:B------:R-:W-:Y:S01]  /*4460*/  IADD3 R0, -R227, 0x40, R0 ;  /* 0x00000040e3007810 */ /* 0x000fe20007ffe100 */
[----:B------:R-:W-:Y:S01]  /*4470*/  UIADD3 UR4, UR13, 0x2, URZ ;  /* 0x000000020d047890 */ /* 0x000fe2000fffe03f */
[----:B------:R-:W-:Y:S01]  /*4480*/  UMOV UR7, 0x40000040 ;  /* 0x4000004000077882 */ /* 0x000fe20000000000 */
[----:B------:R-:W-:Y:S01]  /*4490*/  UMOV UR5, 0x40000040 ;  /* 0x4000004000057882 */ /* 0x000fe20000000000 */
[----:B------:R-:W-:Y:S01]  /*44a0*/  UIADD3 UR12, UR13, 0x6, URZ ;  /* 0x000000060d0c7890 */ /* 0x000fe2000fffe03f */
[C---:B------:R-:W-:Y:S01]  /*44b0*/  ISETP.GT.AND P6, PT, R0.reuse, RZ, PT ;  /* 0x000000ff0000720c */ /* 0x040fe20003fc4270 */
[----:B------:R-:W-:Y:S01]  /*44c0*/  ULDC UR21, c[0x0][0x988] ;  /* 0x0002620000157ab9 */ /* 0x000fe20000000800 */
[----:B------:R-:W-:Y:S01]  /*44d0*/  UMOV UR13, 0x40000040 ;  /* 0x40000040000d7882 */ /* 0x000fe20000000000 */
[----:B------:R-:W-:-:S02]  /*44e0*/  ISETP.GT.AND P2, PT, R0, 0x1, PT ;  /* 0x000000010000780c */ /* 0x000fc40003f44270 */
[C---:B------:R-:W-:Y:S02]  /*44f0*/  ISETP.GT.AND P3, PT, R0.reuse, 0x8, PT ;  /* 0x000000080000780c */ /* 0x040fe40003f64270 */
[C---:B------:R-:W-:Y:S02]  /*4500*/  ISETP.GT.AND P4, PT, R0.reuse, 0x9, PT ;  /* 0x000000090000780c */ /* 0x040fe40003f84270 */
[----:B------:R-:W-:Y:S01]  /*4510*/  ISETP.GT.AND P5, PT, R0, 0x10, PT ;  /* 0x000000100000780c */ /* 0x000fe20003fa4270 */
        /* <DEDUP_REMOVED lines=64> */
[----:B------:R-:W-:Y:S02]  /*4920*/  FSEL R50, R50, -INF , P3 ;  /* 0xff80000032327808 */ /* 0x000fe40001800000 */
[----:B------:R-:W-:Y:S01]  /*4930*/  FSEL R51, R51, -INF , P4 ;  /* 0xff80000033337808 */ /* 0x000fe20002000000 */
[----:B------:R-:W0:Y:S01]  /*4940*/  SHFL.BFLY PT, R5, R6, 0x2, 0x1f ;  /* 0x0c401f0006057f89 */ /* 0x000e2200000e0000 */
[----:B------:R-:W-:Y:S02]  /*4950*/  FSEL R54, R54, -INF , P5 ;  /* 0xff80000036367808 */ /* 0x000fe40002800000 */
[----:B------:R-:W-:-:S02]  /*4960*/  FSEL R55, R55, -INF , P6 ;  /* 0xff80000037377808 */ /* 0x000fc40003000000 */
[----:B0-----:R-:W-:Y:S02]  /*4970*/  FMNMX.FTZ R9, R6, R5, !PT ;  /* 0x0000000506097209 */ /* 0x001fe40007810000 */
        /* <DEDUP_REMOVED lines=22> */
[----:B------:R-:W-:Y:S01]  /*4ae0*/  MUFU.EX2 R24, R24 ;  /* 0x0000001800187308 */ /* 0x000fe20000000800 */
[--C-:B------:R-:W-:Y:S01]  /*4af0*/  FFMA.FTZ R32, R32, UR21, -R6.reuse ;  /* 0x0000001520207c23 */ /* 0x100fe20008010806 */
[--C-:B------:R-:W-:Y:S01]  /*4b00*/  FFMA.FTZ R33, R33, UR21, -R6.reuse ;  /* 0x0000001521217c23 */ /* 0x100fe20008010806 */
[----:B------:R-:W-:Y:S01]  /*4b10*/  FMNMX.FTZ R0, R54, R5, !PT ;  /* 0x0000000536007209 */ /* 0x000fe20007810000 */
[--C-:B------:R-:W-:Y:S01]  /*4b20*/  FFMA.FTZ R36, R36, UR21, -R6.reuse ;  /* 0x0000001524247c23 */ /* 0x100fe20008010806 */
[--C-:B------:R-:W-:Y:S01]  /*4b30*/  FFMA.FTZ R37, R37, UR21, -R6.reuse ;  /* 0x0000001525257c23 */ /* 0x100fe20008010806 */
[--C-:B------:R-:W-:Y:S01]  /*4b40*/  FFMA.FTZ R40, R40, UR21, -R6.reuse ;  /* 0x0000001528287c23 */ /* 0x100fe20008010806 */
[----:B------:R-:W-:Y:S01]  /*4b50*/  FMNMX.FTZ R0, R55, R0, !PT ;  /* 0x0000000037007209 */ /* 0x000fe20007810000 */
[----:B------:R-:W0:Y:S01]  /*4b60*/  MUFU.EX2 R25, R25 ;  /* 0x0000001900197308 */ /* 0x000e220000000800 */
[--C-:B------:R-:W-:Y:S01]  /*4b70*/  FFMA.FTZ R41, R41, UR21, -R6.reuse ;  /* 0x0000001529297c23 */ /* 0x100fe20008010806 */
[--C-:B------:R-:W-:Y:S01]  /*4b80*/  FFMA.FTZ R44, R44, UR21, -R6.reuse ;  /* 0x000000152c2c7c23 */ /* 0x100fe20008010806 */
[--C-:B------:R-:W-:Y:S01]  /*4b90*/  FFMA.FTZ R45, R45, UR21, -R6.reuse ;  /* 0x000000152d2d7c23 */ /* 0x100fe20008010806 */
[----:B------:R-:W3:Y:S01]  /*4ba0*/  SHFL.BFLY PT, R5, R0, 0x2, 0x1f ;  /* 0x0c401f0000057f89 */ /* 0x000ee200000e0000 */
[--C-:B------:R-:W-:Y:S01]  /*4bb0*/  FFMA.FTZ R48, R48, UR21, -R6.reuse ;  /* 0x0000001530307c23 */ /* 0x100fe20008010806 */
[--C-:B------:R-:W-:Y:S01]  /*4bc0*/  FFMA.FTZ R49, R49, UR21, -R6.reuse ;  /* 0x0000001531317c23 */ /* 0x100fe20008010806 */
[--C-:B------:R-:W-:Y:S01]  /*4bd0*/  FFMA.FTZ R52, R52, UR21, -R6.reuse ;  /* 0x0000001534347c23 */ /* 0x100fe20008010806 */
[----:B------:R-:W-:Y:S01]  /*4be0*/  MUFU.EX2 R28, R28 ;  /* 0x0000001c001c7308 */ /* 0x000fe20000000800 */
[----:B------:R-:W-:-:S07]  /*4bf0*/  FFMA.FTZ R6, R53, UR21, -R6 ;  /* 0x0000001535067c23 */ /* 0x000fce0008010806 */
[----:B------:R-:W4:Y:S01]  /*4c00*/  MUFU.EX2 R29, R29 ;  /* 0x0000001d001d7308 */ /* 0x000f220000000800 */
[----:B0-----:R-:W-:-:S07]  /*4c10*/  F2FP.BF16.F32.PACK_AB R152, R25, R24 ;  /* 0x000000181998723e */ /* 0x001fce00000010ff */
[----:B------:R-:W-:Y:S01]  /*4c20*/  MUFU.EX2 R32, R32 ;  /* 0x0000002000207308 */ /* 0x000fe20000000800 */
[----:B---3--:R-:W-:-:S07]  /*4c30*/  FMNMX.FTZ R5, R0, R5, !PT ;  /* 0x0000000500057209 */ /* 0x008fce0007810000 */
[----:B------:R-:W-:Y:S01]  /*4c40*/  MUFU.EX2 R9, R6 ;  /* 0x0000000600097308 */ /* 0x000fe20000000800 */
[----:B------:R-:W0:Y:S01]  /*4c50*/  SHFL.BFLY PT, R0, R5, 0x1, 0x1f ;  /* 0x0c201f0005007f89 */ /* 0x000e2200000e0000 */
[----:B----4-:R-:W-:-:S06]  /*4c60*/  F2FP.BF16.F32.PACK_AB R154, R29, R28 ;  /* 0x0000001c1d9a723e */ /* 0x010fcc00000010ff */
[----:B------:R-:W3:Y:S08]  /*4c70*/  MUFU.EX2 R33, R33 ;  /* 0x0000002100217308 */ /* 0x000ef00000000800 */
[----:B------:R-:W-:Y:S08]  /*4c80*/  MUFU.EX2 R36, R36 ;  /* 0x0000002400247308 */ /* 0x000ff00000000800 */
[----:B------:R-:W4:Y:S01]  /*4c90*/  MUFU.EX2 R37, R37 ;  /* 0x0000002500257308 */ /* 0x000f220000000800 */
[----:B0-----:R-:W-:-:S02]  /*4ca0*/  FMNMX.FTZ R0, R5, R0, !PT ;  /* 0x0000000005007209 */ /* 0x001fc40007810000 */
[----:B---3--:R-:W-:Y:S02]  /*4cb0*/  F2FP.BF16.F32.PACK_AB R156, R33, R32 ;  /* 0x00000020219c723e */ /* 0x008fe400000010ff */
[C---:B------:R-:W-:Y:S01]  /*4cc0*/  FSETP.NEU.FTZ.AND P2, PT, R0.reuse, -INF , PT ;  /* 0xff8000000000780b */ /* 0x040fe20003f5d000 */
[----:B------:R-:W-:Y:S02]  /*4cd0*/  FMUL.FTZ R5, R0, UR21 ;  /* 0x0000001500057c20 */ /* 0x000fe40008410000 */
[----:B------:R-:W-:Y:S03]  /*4ce0*/  MUFU.EX2 R40, R40 ;  /* 0x0000002800287308 */ /* 0x000fe60000000800 */
[----:B------:R-:W-:Y:S01]  /*4cf0*/  FSEL R10, R5, RZ, P2 ;  /* 0x000000ff050a7208 */ /* 0x000fe20001000000 */
[----:B------:R-:W-:-:S04]  /*4d00*/  FADD.FTZ R5, R24, R25 ;  /* 0x0000001918057221 */ /* 0x000fc80000010000 */
[--C-:B------:R-:W-:Y:S01]  /*4d10*/  FFMA.FTZ R26, R26, UR21, -R10.reuse ;  /* 0x000000151a1a7c23 */ /* 0x100fe2000801080a */
[--C-:B------:R-:W-:Y:S01]  /*4d20*/  FFMA.FTZ R27, R27, UR21, -R10.reuse ;  /* 0x000000151b1b7c23 */ /* 0x100fe2000801080a */
[--C-:B------:R-:W-:Y:S01]  /*4d30*/  FFMA.FTZ R30, R30, UR21, -R10.reuse ;  /* 0x000000151e1e7c23 */ /* 0x100fe2000801080a */
[--C-:B------:R-:W-:Y:S01]  /*4d40*/  FFMA.FTZ R31, R31, UR21, -R10.reuse ;  /* 0x000000151f1f7c23 */ /* 0x100fe2000801080a */
[--C-:B------:R-:W-:Y:S01]  /*4d50*/  FFMA.FTZ R34, R34, UR21, -R10.reuse ;  /* 0x0000001522227c23 */ /* 0x100fe2000801080a */
[--C-:B------:R-:W-:Y:S01]  /*4d60*/  FFMA.FTZ R35, R35, UR21, -R10.reuse ;  /* 0x0000001523237c23 */ /* 0x100fe2000801080a */
[----:B------:R-:W-:Y:S01]  /*4d70*/  MUFU.EX2 R26, R26 ;  /* 0x0000001a001a7308 */ /* 0x000fe20000000800 */
[--C-:B------:R-:W-:Y:S01]  /*4d80*/  FFMA.FTZ R38, R38, UR21, -R10.reuse ;  /* 0x0000001526267c23 */ /* 0x100fe2000801080a */
[----:B------:R-:W-:Y:S01]  /*4d90*/  FADD.FTZ R6, R28, R5 ;  /* 0x000000051c067221 */ /* 0x000fe20000010000 */
[----:B------:R-:W-:Y:S02]  /*4da0*/  @!P1 VIADD R5, R7, 0x28c40 ;  /* 0x00028c4007059836 */ /* 0x000fe40000000000 */
[--C-:B------:R-:W-:Y:S01]  /*4db0*/  FFMA.FTZ R39, R39, UR21, -R10.reuse ;  /* 0x0000001527277c23 */ /* 0x100fe2000801080a */
[----:B------:R-:W-:Y:S01]  /*4dc0*/  FFMA.FTZ R42, R42, UR21, -R10 ;  /* 0x000000152a2a7c23 */ /* 0x000fe2000801080a */
[----:B------:R-:W-:Y:S01]  /*4dd0*/  FADD.FTZ R13, R29, R6 ;  /* 0x000000061d0d7221 */ /* 0x000fe20000010000 */
[--C-:B------:R-:W-:Y:S01]  /*4de0*/  FFMA.FTZ R43, R43, UR21, -R10.reuse ;  /* 0x000000152b2b7c23 */ /* 0x100fe2000801080a */
[----:B------:R-:W0:Y:S01]  /*4df0*/  MUFU.EX2 R27, R27 ;  /* 0x0000001b001b7308 */ /* 0x000e220000000800 */
[----:B------:R-:W-:Y:S01]  /*4e00*/  @!P1 PRMT R5, RZ, 0x654, R5 ;  /* 0x00000654ff059816 */ /* 0x000fe20000000005 */
[----:B------:R-:W-:Y:S01]  /*4e10*/  FADD.FTZ R12, R32, R13 ;  /* 0x0000000d200c7221 */ /* 0x000fe20000010000 */
[--C-:B------:R-:W-:Y:S01]  /*4e20*/  FFMA.FTZ R46, R46, UR21, -R10.reuse ;  /* 0x000000152e2e7c23 */ /* 0x100fe2000801080a */
[--C-:B------:R-:W-:Y:S01]  /*4e30*/  FFMA.FTZ R47, R47, UR21, -R10.reuse ;  /* 0x000000152f2f7c23 */ /* 0x100fe2000801080a */
[----:B------:R3:W-:Y:S01]  /*4e40*/  @!P1 SYNCS.ARRIVE.TRANS64.RED.A1T0 RZ, [R5+URZ], RZ ;  /* 0x000000ff05ff99a7 */ /* 0x0007e2000810043f */
[--C-:B------:R-:W-:Y:S01]  /*4e50*/  FFMA.FTZ R50, R50, UR21, -R10.reuse ;  /* 0x0000001532327c23 */ /* 0x100fe2000801080a */
[--C-:B------:R-:W-:Y:S01]  /*4e60*/  FFMA.FTZ R51, R51, UR21, -R10.reuse ;  /* 0x0000001533337c23 */ /* 0x100fe2000801080a */
[----:B------:R-:W5:Y:S01]  /*4e70*/  MUFU.EX2 R30, R30 ;  /* 0x0000001e001e7308 */ /* 0x000f620000000800 */
[--C-:B------:R-:W-:Y:S01]  /*4e80*/  FFMA.FTZ R54, R54, UR21, -R10.reuse ;  /* 0x0000001536367c23 */ /* 0x100fe2000801080a */
[----:B------:R-:W-:Y:S01]  /*4e90*/  FFMA.FTZ R10, R55, UR21, -R10 ;  /* 0x00000015370a7c23 */ /* 0x000fe2000801080a */
[----:B----4-:R-:W-:-:S05]  /*4ea0*/  F2FP.BF16.F32.PACK_AB R158, R37, R36 ;  /* 0x00000024259e723e */ /* 0x010fca00000010ff */
[----:B------:R-:W3:Y:S01]  /*4eb0*/  MUFU.EX2 R31, R31 ;  /* 0x0000001f001f7308 */ /* 0x000ee20000000800 */
[----:B0-----:R-:W-:Y:S01]  /*4ec0*/  FADD.FTZ R11, R26, R27 ;  /* 0x0000001b1a0b7221 */ /* 0x001fe20000010000 */
[----:B------:R-:W-:-:S06]  /*4ed0*/  F2FP.BF16.F32.PACK_AB R153, R27, R26 ;  /* 0x0000001a1b99723e */ /* 0x000fcc00000010ff */
[----:B------:R-:W0:Y:S01]  /*4ee0*/  MUFU.EX2 R34, R34 ;  /* 0x0000002200227308 */ /* 0x000e220000000800 */
[----:B-----5:R-:W-:Y:S01]  /*4ef0*/  FADD.FTZ R6, R30, R11 ;  /* 0x0000000b1e067221 */ /* 0x020fe20000010000 */
[----:B------:R-:W-:-:S04]  /*4f00*/  FADD.FTZ R11, R33, R12 ;  /* 0x0000000c210b7221 */ /* 0x000fc80000010000 */
[----:B------:R-:W-:Y:S02]  /*4f10*/  FADD.FTZ R12, R36, R11 ;  /* 0x0000000b240c7221 */ /* 0x000fe40000010000 */
[----:B------:R-:W4:Y:S01]  /*4f20*/  MUFU.EX2 R35, R35 ;  /* 0x0000002300237308 */ /* 0x000f220000000800 */
[----:B---3--:R-:W-:Y:S01]  /*4f30*/  FADD.FTZ R5, R31, R6 ;  /* 0x000000061f057221 */ /* 0x008fe20000010000 */
[----:B------:R-:W-:Y:S01]  /*4f40*/  FADD.FTZ R11, R37, R12 ;  /* 0x0000000c250b7221 */ /* 0x000fe20000010000 */
[----:B------:R-:W-:Y:S01]  /*4f50*/  F2FP.BF16.F32.PACK_AB R155, R31, R30 ;  /* 0x0000001e1f9b723e */ /* 0x000fe200000010ff */
[----:B------:R-:W-:Y:S02]  /*4f60*/  BAR.SYNC.DEFER_BLOCKING 0xf, 0x100 ;  /* 0x03c4000000007b1d */ /* 0x000fe40000010000 */
[----:B------:R-:W-:Y:S01]  /*4f70*/  FADD.FTZ R12, R40, R11 ;  /* 0x0000000b280c7221 */ /* 0x000fe20000010000 */
[----:B0-----:R-:W-:-:S03]  /*4f80*/  FADD.FTZ R6, R34, R5 ;  /* 0x0000000522067221 */ /* 0x001fc60000010000 */
[----:B------:R-:W0:Y:S01]  /*4f90*/  MUFU.EX2 R38, R38 ;  /* 0x0000002600267308 */ /* 0x000e220000000800 */
[----:B----4-:R-:W-:-:S07]  /*4fa0*/  FADD.FTZ R5, R35, R6 ;  /* 0x0000000623057221 */ /* 0x010fce0000010000 */
[----:B------:R-:W3:Y:S01]  /*4fb0*/  MUFU.EX2 R39, R39 ;  /* 0x0000002700277308 */ /* 0x000ee20000000800 */
[----:B------:R-:W-:-:S07]  /*4fc0*/  F2FP.BF16.F32.PACK_AB R157, R35, R34 ;  /* 0x00000022239d723e */ /* 0x000fce00000010ff */
[----:B------:R-:W4:Y:S01]  /*4fd0*/  MUFU.EX2 R42, R42 ;  /* 0x0000002a002a7308 */ /* 0x000f220000000800 */
[----:B0-----:R-:W-:Y:S01]  /*4fe0*/  FADD.FTZ R6, R38, R5 ;  /* 0x0000000526067221 */ /* 0x001fe20000010000 */
[----:B------:R0:W-:Y:S06]  /*4ff0*/  STSM.16.M88.4 [R18+0x26800], R152 ;  /* 0x0268009812007844 */ /* 0x0001ec0000000200 */
[----:B------:R-:W5:Y:S01]  /*5000*/  MUFU.EX2 R41, R41 ;  /* 0x0000002900297308 */ /* 0x000f620000000800 */
[C---:B---3--:R-:W-:Y:S01]  /*5010*/  FADD.FTZ R5, R39.reuse, R6 ;  /* 0x0000000627057221 */ /* 0x048fe20000010000 */
[----:B------:R-:W-:-:S05]  /*5020*/  F2FP.BF16.F32.PACK_AB R159, R39, R38 ;  /* 0x00000026279f723e */ /* 0x000fca00000010ff */
[----:B------:R0:W-:Y:S01]  /*5030*/  STSM.16.M88.4 [R23], R156 ;  /* 0x0000009c17007844 */ /* 0x0001e20000000200 */
[----:B------:R-:W3:Y:S01]  /*5040*/  MUFU.EX2 R43, R43 ;  /* 0x0000002b002b7308 */ /* 0x000ee20000000800 */
[----:B----4-:R-:W-:-:S07]  /*5050*/  FADD.FTZ R6, R42, R5 ;  /* 0x000000052a067221 */ /* 0x010fce0000010000 */
[----:B------:R-:W4:Y:S01]  /*5060*/  MUFU.EX2 R44, R44 ;  /* 0x0000002c002c7308 */ /* 0x000f220000000800 */
[C---:B-----5:R-:W-:Y:S01]  /*5070*/  FADD.FTZ R13, R41.reuse, R12 ;  /* 0x0000000c290d7221 */ /* 0x060fe20000010000 */
[----:B------:R-:W-:-:S06]  /*5080*/  F2FP.BF16.F32.PACK_AB R160, R41, R40 ;  /* 0x0000002829a0723e */ /* 0x000fcc00000010ff */
[----:B------:R-:W-:Y:S01]  /*5090*/  MUFU.EX2 R46, R46 ;  /* 0x0000002e002e7308 */ /* 0x000fe20000000800 */
[C---:B---3--:R-:W-:Y:S01]  /*50a0*/  FADD.FTZ R5, R43.reuse, R6 ;  /* 0x000000062b057221 */ /* 0x048fe20000010000 */
[----:B------:R-:W-:-:S06]  /*50b0*/  F2FP.BF16.F32.PACK_AB R161, R43, R42 ;  /* 0x0000002a2ba1723e */ /* 0x000fcc00000010ff */
[----:B------:R-:W3:Y:S01]  /*50c0*/  MUFU.EX2 R45, R45 ;  /* 0x0000002d002d7308 */ /* 0x000ee20000000800 */
[----:B----4-:R-:W-:-:S07]  /*50d0*/  FADD.FTZ R6, R44, R13 ;  /* 0x0000000d2c067221 */ /* 0x010fce0000010000 */
[----:B------:R-:W4:Y:S08]  /*50e0*/  MUFU.EX2 R47, R47 ;  /* 0x0000002f002f7308 */ /* 0x000f300000000800 */
[----:B------:R-:W-:Y:S01]  /*50f0*/  MUFU.EX2 R48, R48 ;  /* 0x0000003000307308 */ /* 0x000fe20000000800 */
[C---:B---3--:R-:W-:Y:S01]  /*5100*/  F2FP.BF16.F32.PACK_AB R162, R45.reuse, R44 ;  /* 0x0000002c2da2723e */ /* 0x048fe200000010ff */
[----:B------:R-:W-:-:S06]  /*5110*/  FADD.FTZ R45, R45, R6 ;  /* 0x000000062d2d7221 */ /* 0x000fcc0000010000 */
[----:B------:R-:W3:Y:S01]  /*5120*/  MUFU.EX2 R49, R49 ;  /* 0x0000003100317308 */ /* 0x000ee20000000800 */
[----:B----4-:R-:W-:-:S05]  /*5130*/  F2FP.BF16.F32.PACK_AB R163, R47, R46 ;  /* 0x0000002e2fa3723e */ /* 0x010fca00000010ff */
[----:B------:R0:W-:Y:S02]  /*5140*/  STSM.16.M88.4 [R19], R160 ;  /* 0x000000a013007844 */ /* 0x0001e40000000200 */
[----:B------:R-:W-:Y:S08]  /*5150*/  MUFU.EX2 R50, R50 ;  /* 0x0000003200327308 */ /* 0x000ff00000000800 */
[----:B------:R-:W4:Y:S01]  /*5160*/  MUFU.EX2 R51, R51 ;  /* 0x0000003300337308 */ /* 0x000f220000000800 */
[----:B---3--:R-:W-:Y:S01]  /*5170*/  F2FP.BF16.F32.PACK_AB R164, R49, R48 ;  /* 0x0000003031a4723e */ /* 0x008fe200000010ff */
[----:B------:R-:W-:-:S04]  /*5180*/  FADD.FTZ R48, R48, R45 ;  /* 0x0000002d30307221 */ /* 0x000fc80000010000 */
[----:B------:R-:W-:Y:S02]  /*5190*/  FADD.FTZ R49, R49, R48 ;  /* 0x0000003031317221 */ /* 0x000fe40000010000 */
[----:B------:R-:W3:Y:S08]  /*51a0*/  MUFU.EX2 R52, R52 ;  /* 0x0000003400347308 */ /* 0x000ef00000000800 */
[----:B------:R-:W-:Y:S01]  /*51b0*/  MUFU.EX2 R54, R54 ;  /* 0x0000003600367308 */ /* 0x000fe20000000800 */
[----:B----4-:R-:W-:-:S07]  /*51c0*/  F2FP.BF16.F32.PACK_AB R165, R51, R50 ;  /* 0x0000003233a5723e */ /* 0x010fce00000010ff */
[----:B------:R4:W5:Y:S01]  /*51d0*/  MUFU.EX2 R11, R10 ;  /* 0x0000000a000b7308 */ /* 0x0009620000000800 */
[----:B---3--:R-:W-:Y:S01]  /*51e0*/  F2FP.BF16.F32.PACK_AB R166, R9, R52 ;  /* 0x0000003409a6723e */ /* 0x008fe200000010ff */
[----:B------:R-:W-:Y:S01]  /*51f0*/  FADD.FTZ R52, R52, R49 ;  /* 0x0000003134347221 */ /* 0x000fe20000010000 */
[----:B----4-:R-:W-:-:S03]  /*5200*/  FADD.FTZ R10, R46, R5 ;  /* 0x000000052e0a7221 */ /* 0x010fc60000010000 */
[----:B------:R-:W-:Y:S01]  /*5210*/  FADD.FTZ R5, R9, R52 ;  /* 0x0000003409057221 */ /* 0x000fe20000010000 */
[----:B------:R-:W-:-:S04]  /*5220*/  FADD.FTZ R47, R47, R10 ;  /* 0x0000000a2f2f7221 */ /* 0x000fc80000010000 */
[----:B------:R-:W-:Y:S01]  /*5230*/  FADD.FTZ R50, R50, R47 ;  /* 0x0000002f32327221 */ /* 0x000fe20000010000 */
[----:B-----5:R-:W-:-:S03]  /*5240*/  F2FP.BF16.F32.PACK_AB R167, R11, R54 ;  /* 0x000000360ba7723e */ /* 0x020fc600000010ff */
[----:B------:R-:W-:Y:S02]  /*5250*/  FADD.FTZ R51, R51, R50 ;  /* 0x0000003233337221 */ /* 0x000fe40000010000 */
[----:B------:R0:W-:Y:S02]  /*5260*/  STSM.16.M88.4 [R22], R164 ;  /* 0x000000a416007844 */ /* 0x0001e40000000200 */
[----:B------:R-:W-:-:S04]  /*5270*/  FADD.FTZ R6, R54, R51 ;  /* 0x0000003336067221 */ /* 0x000fc80000010000 */
[----:B------:R-:W-:Y:S01]  /*5280*/  FADD.FTZ R6, R11, R6 ;  /* 0x000000060b067221 */ /* 0x000fe20000010000 */
[----:B------:R-:W-:Y:S06]  /*5290*/  @!P0 BRA `(.L_x_3396) ;  /* 0x0000000000048947 */ /* 0x000fec0003800000 */
[----:B------:R-:W-:Y:S01]  /*52a0*/  BPT.TRAP 0x1 ;  /* 0x000000040000795c */ /* 0x000fe20000300000 */
.L_x_3396:
[----:B------:R3:W4:Y:S01]  /*52b0*/  SYNCS.PHASECHK.TRANS64.TRYWAIT P2, [R7+URZ+0x28c50], R8 ;  /* 0x028c5008070075a7 */ /* 0x000722000804017f */
[----:B------:R-:W-:Y:S05]  /*52c0*/  @!P0 BRA `(.L_x_3397) ;  /* 0x0000000000048947 */ /* 0x000fea0003800000 */
[----:B------:R-:W-:Y:S01]  /*52d0*/  BPT.TRAP 0x1 ;  /* 0x000000040000795c */ /* 0x000fe20000300000 */
.L_x_3397:
[----:B------:R-:W-:Y:S01]  /*52e0*/  ULOP3.LUT UR54, UR54, 0x2000000, URZ, 0xfc, !UPT ;  /* 0x0200000036367892 */ /* 0x000fe2000f8efc3f */
[----:B----4-:R-:W-:Y:S11]  /*52f0*/  @P2 BRA `(.L_x_3398) ;  /* 0x0000000000082947 */ /* 0x010ff60003800000 */
[----:B------:R-:W4:Y:S02]  /*5300*/  SYNCS.PHASECHK.TRANS64.TRYWAIT P2, [R7+URZ+0x28c50], R8 ;  /* 0x028c5008070075a7 */ /* 0x000f24000804017f */
[----:B----4-:R-:W-:Y:S05]  /*5310*/  @!P2 BRA `(.L_x_3399) ;  /* 0x000000e000d8a947 */ /* 0x010fea0003800000 */
.L_x_3398:
[----:B------:R-:W-:Y:S01]  /*5320*/  ULEA UR10, UR37, UR54, 0xc ;  /* 0x00000036250a7291 */ /* 0x000fe2000f8e603f */
[----:B------:R-:W-:Y:S01]  /*5330*/  WARPGROUP.ARRIVE ;  /* 0x00000000000079c5 */ /* 0x000fe20000000000 */
[----:B------:R-:W-:Y:S01]  /*5340*/  UMOV UR7, 0x40000040 ;  /* 0x4000004000077882 */ /* 0x000fe20000000000 */
[----:B------:R-:W-:Y:S01]  /*5350*/  UIADD3 UR20, UR52, -0x2, URZ ;  /* 0xfffffffe34147890 */ /* 0x000fe2000fffe03f */
[----:B-1234-:R-:W-:-:S03]  /*5360*/  @!P1 VIADD R7, R7, 0x28c60 ;  /* 0x00028c6007079836 */ /* 0x01efc60000000000 */
[----:B------:R-:W-:Y:S01]  /*5370*/  UMOV UR6, UR10 ;  /* 0x0000000a00067c82 */ /* 0x000fe20008000000 */
[----:B------:R-:W-:Y:S01]  /*5380*/  UISETP.GE.AND UP0, UPT, UR20, UR51, UPT ;  /* 0x000000331400728c */ /* 0x000fe2000bf06270 */
[----:B------:R-:W-:Y:S01]  /*5390*/  HGMMA.64x256x16.F32.BF16 R24, R152, gdesc[UR4].tnspB, RZ, !UPT, gsb0 ;  /* 0x43e0000498187df0 */ /* 0x000fe2000c0018ff */
[----:B------:R-:W-:Y:S01]  /*53a0*/  UIADD3 UR6, UR10, 0x80, URZ ;  /* 0x000000800a067890 */ /* 0x000fe2000fffe03f */
[----:B------:R-:W-:Y:S01]  /*53b0*/  @!P1 PRMT R7, RZ, 0x654, R7 ;  /* 0x00000654ff079816 */ /* 0x000fe20000000007 */
[----:B------:R-:W-:Y:S02]  /*53c0*/  UMOV UR7, 0x40000040 ;  /* 0x4000004000077882 */ /* 0x000fe40000000000 */
[----:B------:R-:W-:Y:S01]  /*53d0*/  PLOP3.LUT P2, PT, PT, PT, UP0, 0x80, 0x0 ;  /* 0x000000000000781c */ /* 0x000fe20003f4f008 */
[----:B------:R-:W-:Y:S02]  /*53e0*/  WARPGROUP.DEPBAR.LE gsb0, 0x0 ;  /* 0x00008000000079c5 */ /* 0x000fe40000010000 */
[----:B------:R-:W-:-:S15]  /*53f0*/  WARPGROUP.ARRIVE ;  /* 0x00000000000079c5 */ /* 0x000fde0000000000 */
[----:B------:R-:W-:-:S05]  /*5400*/  NOP ;  /* 0x0000000000007918 */ /* 0x000fca0000000000 */
[----:B------:R-:W-:Y:S01]  /*5410*/  HGMMA.64x256x16.F32.BF16 R24, R156, gdesc[UR4].tnspB, R24, gsb0 ;  /* 0x43e000049c187df0 */ /* 0x000fe20008001818 */
[----:B------:R-:W-:Y:S01]  /*5420*/  UIADD3 UR6, UR10, 0x100, URZ ;  /* 0x000001000a067890 */ /* 0x000fe2000fffe03f */
[----:B------:R-:W-:Y:S01]  /*5430*/  UMOV UR7, 0x40000040 ;  /* 0x4000004000077882 */ /* 0x000fe20000000000 */
[----:B------:R-:W-:Y:S02]  /*5440*/  WARPGROUP.DEPBAR.LE gsb0, 0x0 ;  /* 0x00008000000079c5 */ /* 0x000fe40000010000 */
[----:B------:R-:W-:-:S15]  /*5450*/  WARPGROUP.ARRIVE ;  /* 0x00000000000079c5 */ /* 0x000fde0000000000 */
[----:B------:R-:W-:-:S08]  /*5460*/  NOP ;  /* 0x0000000000007918 */ /* 0x000fd00000000000 */
[----:B------:R-:W-:Y:S01]  /*5470*/  HGMMA.64x256x16.F32.BF16 R24, R160, gdesc[UR4].tnspB, R24, gsb0 ;  /* 0x43e00004a0187df0 */ /* 0x000fe20008001818 */
[----:B------:R-:W-:Y:S01]  /*5480*/  UIADD3 UR6, UR10, 0x180, URZ ;  /* 0x000001800a067890 */ /* 0x000fe2000fffe03f */
        /* <DEDUP_REMOVED lines=15> */
[----:B------:R-:W-:Y:S05]  /*5580*/  @!P2 BRA `(.L_x_3400) ;  /* 0x000000180040a947 */ /* 0x000fea0003800000 */
[----:B------:R-:W-:Y:S01]  /*5590*/  IMAD.MOV.U32 R8, RZ, RZ, R0 ;  /* 0x000000ffff087224 */ /* 0x000fe200078e0000 */
[----:B------:R-:W-:Y:S01]  /*55a0*/  UMOV UR22, UR37 ;  /* 0x0000002500167c82 */ /* 0x000fe20008000000 */
[----:B------:R-:W-:Y:S01]  /*55b0*/  IMAD.MOV.U32 R9, RZ, RZ, R4 ;  /* 0x000000ffff097224 */ /* 0x000fe200078e0004 */
[----:B------:R-:W-:-:S06]  /*55c0*/  ULDC UR21, c[0x0][0x988] ;  /* 0x0002620000157ab9 */ /* 0x000fcc0000000800 */
.L_x_3409:
[----:B------:R-:W-:Y:S01]  /*55d0*/  UIADD3 UR37, UR22, 0x1, URZ ;  /* 0x0000000116257890 */ /* 0x000fe2000fffe03f */
[----:B------:R-:W-:Y:S01]  /*55e0*/  UMOV UR6, UR20 ;  /* 0x0000001400067c82 */ /* 0x000fe20008000000 */
[----:B------:R-:W-:Y:S02]  /*55f0*/  UIADD3 UR20, UR20, -0x1, URZ ;  /* 0xffffffff14147890 */ /* 0x000fe4000fffe03f */
[----:B------:R-:W-:-:S04]  /*5600*/  UISETP.NE.AND UP0, UPT, UR37, 0x2, UPT ;  /* 0x000000022500788c */ /* 0x000fc8000bf05270 */
[----:B------:R-:W-:Y:S02]  /*5610*/  USEL UR7, URZ, 0x1, UP0 ;  /* 0x000000013f077887 */ /* 0x000fe40008000000 */
[----:B------:R-:W-:Y:S02]  /*5620*/  USEL UR37, UR37, URZ, UP0 ;  /* 0x0000003f25257287 */ /* 0x000fe40008000000 */
[----:B------:R-:W-:Y:S02]  /*5630*/  ULOP3.LUT UR47, UR47, UR7, URZ, 0x3c, !UPT ;  /* 0x000000072f2f7292 */ /* 0x000fe4000f8e3c3f */
[----:B------:R-:W-:Y:S01]  /*5640*/  UISETP.GT.AND UP0, UPT, UR6, UR51, UPT ;  /* 0x000000330600728c */ /* 0x000fe2000bf04270 */
[----:B0-2---:R-:W-:Y:S10]  /*5650*/  @!P0 BRA `(.L_x_3401) ;  /* 0x0000000000048947 */ /* 0x005ff40003800000 */
[----:B------:R-:W-:Y:S01]  /*5660*/  BPT.TRAP 0x1 ;  /* 0x000000040000795c */ /* 0x000fe20000300000 */
.L_x_3401:
[----:B------:R-:W-:Y:S01]  /*5670*/  ULEA UR23, UR37, UR38, 0x3 ;  /* 0x0000002625177291 */ /* 0x000fe2000f8e183f */
[----:B-1----:R-:W-:-:S05]  /*5680*/  IMAD.U32 R7, RZ, RZ, UR47 ;  /* 0x0000002fff077e24 */ /* 0x002fca000f8e00ff */
[----:B------:R-:W-:-:S04]  /*5690*/  SHF.L.U32 R7, R7, 0x1f, RZ ;  /* 0x0000001f07077819 */ /* 0x000fc800000006ff */
[----:B------:R1:W2:Y:S01]  /*56a0*/  SYNCS.PHASECHK.TRANS64.TRYWAIT P2, [UR23+0x28c30], R7 ;  /* 0x028c3007ff0075a7 */ /* 0x0002a20008040157 */
[----:B------:R-:W-:Y:S05]  /*56b0*/  @!P0 BRA `(.L_x_3402) ;  /* 0x0000000000048947 */ /* 0x000fea0003800000 */
[----:B------:R-:W-:Y:S01]  /*56c0*/  BPT.TRAP 0x1 ;  /* 0x000000040000795c */ /* 0x000fe20000300000 */
.L_x_3402:
[----:B--2---:R-:W-:Y:S05]  /*56d0*/  @P2 BRA `(.L_x_3403) ;  /* 0x0000000000082947 */ /* 0x004fea0003800000 */
[----:B------:R-:W2:Y:S02]  /*56e0*/  SYNCS.PHASECHK.TRANS64.TRYWAIT P2, [UR23+0x28c30], R7 ;  /* 0x028c3007ff0075a7 */ /* 0x000ea40008040157 */
[----:B--2---:R-:W-:Y:S05]  /*56f0*/  @!P2 BRA `(.L_x_3404) ;  /* 0x000000dc00f4a947 */ /* 0x004fea0003800000 */
.L_x_3403:
[----:B------:R-:W-:Y:S01]  /*5700*/  R2UR UR18, R3 ;  /* 0x00000000031272ca */ /* 0x000fe200000e0000 */
[----:B------:R-:W-:Y:S01]  /*5710*/  UIADD3 UR6, UR38, 0x20400, URZ ;  /* 0x0002040026067890 */ /* 0x000fe2000fffe03f */
[----:B0-----:R-:W-:Y:S01]  /*5720*/  WARPGROUP.ARRIVE ;  /* 0x00000000000079c5 */ /* 0x001fe20000000000 */
[----:B------:R-:W-:Y:S01]  /*5730*/  UMOV UR19, 0x40000040 ;  /* 0x4000004000137882 */ /* 0x000fe20000000000 */
[----:B------:R-:W-:Y:S01]  /*5740*/  UMOV UR17, 0x40000040 ;  /* 0x4000004000117882 */ /* 0x000fe20000000000 */
[----:B------:R-:W-:Y:S01]  /*5750*/  USHF.R.U32.HI UR6, URZ, 0x4, UR6 ;  /* 0x000000043f067899 */ /* 0x000fe20008011606 */
[----:B------:R-:W-:Y:S01]  /*5760*/  ISETP.NE.AND P2, PT, R17, RZ, PT ;  /* 0x000000ff1100720c */ /* 0x000fe20003f45270 */
[----:B------:R-:W-:Y:S01]  /*5770*/  UMOV UR7, 0x40000040 ;  /* 0x4000004000077882 */ /* 0x000fe20000000000 */
[----:B------:R-:W-:Y:S01]  /*5780*/  UMOV UR11, 0x40000040 ;  /* 0x40000040000b7882 */ /* 0x000fe20000000000 */
[----:B------:R-:W-:Y:S01]  /*5790*/  ULOP3.LUT UR6, UR6, 0x3fff, URZ, 0xc0, !UPT ;  /* 0x00003fff06067892 */ /* 0x000fe2000f8ec03f */
[----:B------:R-:W-:-:S03]  /*57a0*/  UMOV UR15, 0x40000040 ;  /* 0x40000040000f7882 */ /* 0x000fc60000000000 */
[----:B------:R-:W-:Y:S02]  /*57b0*/  ULEA UR18, UR37, UR18, 0x9 ;  /* 0x0000001225127291 */ /* 0x000fe4000f8e483f */
[----:B------:R-:W-:Y:S02]  /*57c0*/  ULOP3.LUT UR16, UR6, 0x10000, URZ, 0xfc, !UPT ;  /* 0x0001000006107892 */ /* 0x000fe4000f8efc3f */
[----:B------:R-:W-:Y:S02]  /*57d0*/  UIADD3 UR6, UR18, 0x2, URZ ;  /* 0x0000000212067890 */ /* 0x000fe4000fffe03f */
[----:B------:R-:W-:Y:S02]  /*57e0*/  UIADD3 UR10, UR18, 0x4, URZ ;  /* 0x00000004120a7890 */ /* 0x000fe4000fffe03f */
[----:B------:R-:W-:-:S03]  /*57f0*/  UIADD3 UR14, UR18, 0x6, URZ ;  /* 0x00000006120e7890 */ /* 0x000fc6000fffe03f */
[----:B------:R-:W-:Y:S03]  /*5800*/  HGMMA.64x64x16.F32.BF16 R152, gdesc[UR16], RZ, !UPT, gsb0 ;  /* 0x00e00000109879f0 */ /* 0x000fe6000c0018ff */
        /* <DEDUP_REMOVED lines=29> */
[----:B0-----:R-:W-:-:S05]  /*59e0*/  FMNMX.FTZ R4, R4, R0, !PT ;  /* 0x0000000004047209 */ /* 0x001fca0007810000 */
[C---:B------:R-:W-:Y:S01]  /*59f0*/  FMUL.FTZ R0, R4.reuse, UR21 ;  /* 0x0000001504007c20 */ /* 0x040fe20008410000 */
[----:B------:R-:W-:-:S03]  /*5a00*/  FADD.FTZ R9, -R4, R9 ;  /* 0x0000000904097221 */ /* 0x000fc60000010100 */
[--C-:B------:R-:W-:Y:S01]  /*5a10*/  FFMA.FTZ R152, R152, UR21, -R0.reuse ;  /* 0x0000001598987c23 */ /* 0x100fe20008010800 */
[--C-:B------:R-:W-:Y:S01]  /*5a20*/  FFMA.FTZ R153, R153, UR21, -R0.reuse ;  /* 0x0000001599997c23 */ /* 0x100fe20008010800 */
[----:B------:R-:W-:Y:S01]  /*5a30*/  FMUL.FTZ R9, R9, UR21 ;  /* 0x0000001509097c20 */ /* 0x000fe20008410000 */
[--C-:B------:R-:W-:Y:S01]  /*5a40*/  FFMA.FTZ R156, R156, UR21, -R0.reuse ;  /* 0x000000159c9c7c23 */ /* 0x100fe20008010800 */
[--C-:B------:R-:W-:Y:S01]  /*5a50*/  FFMA.FTZ R157, R157, UR21, -R0.reuse ;  /* 0x000000159d9d7c23 */ /* 0x100fe20008010800 */
[--C-:B------:R-:W-:Y:S01]  /*5a60*/  FFMA.FTZ R160, R160, UR21, -R0.reuse ;  /* 0x00000015a0a07c23 */ /* 0x100fe20008010800 */
[----:B------:R-:W-:Y:S01]  /*5a70*/  MUFU.EX2 R152, R152 ;  /* 0x0000009800987308 */ /* 0x000fe20000000800 */
[--C-:B------:R-:W-:Y:S01]  /*5a80*/  FFMA.FTZ R161, R161, UR21, -R0.reuse ;  /* 0x00000015a1a17c23 */ /* 0x100fe20008010800 */
[--C-:B------:R-:W-:Y:S01]  /*5a90*/  FFMA.FTZ R164, R164, UR21, -R0.reuse ;  /* 0x00000015a4a47c23 */ /* 0x100fe20008010800 */
[--C-:B------:R-:W-:Y:S01]  /*5aa0*/  FFMA.FTZ R165, R165, UR21, -R0.reuse ;  /* 0x00000015a5a57c23 */ /* 0x100fe20008010800 */
[--C-:B------:R-:W-:Y:S01]  /*5ab0*/  FFMA.FTZ R168, R168, UR21, -R0.reuse ;  /* 0x00000015a8a87c23 */ /* 0x100fe20008010800 */
[--C-:B------:R-:W-:Y:S01]  /*5ac0*/  FFMA.FTZ R169, R169, UR21, -R0.reuse ;  /* 0x00000015a9a97c23 */ /* 0x100fe20008010800 */
[--C-:B------:R-:W-:Y:S01]  /*5ad0*/  FFMA.FTZ R172, R172, UR21, -R0.reuse ;  /* 0x00000015acac7c23 */ /* 0x100fe20008010800 */
[--C-:B------:R-:W-:Y:S01]  /*5ae0*/  FFMA.FTZ R173, R173, UR21, -R0.reuse ;  /* 0x00000015adad7c23 */ /* 0x100fe20008010800 */
[----:B------:R-:W0:Y:S01]  /*5af0*/  MUFU.EX2 R9, R9 ;  /* 0x0000000900097308 */ /* 0x000e220000000800 */
[--C-:B------:R-:W-:Y:S01]  /*5b00*/  FFMA.FTZ R176, R176, UR21, -R0.reuse ;  /* 0x00000015b0b07c23 */ /* 0x100fe20008010800 */
[--C-:B------:R-:W-:Y:S01]  /*5b10*/  FFMA.FTZ R177, R177, UR21, -R0.reuse ;  /* 0x00000015b1b17c23 */ /* 0x100fe20008010800 */
[--C-:B------:R-:W-:Y:S01]  /*5b20*/  FFMA.FTZ R180, R180, UR21, -R0.reuse ;  /* 0x00000015b4b47c23 */ /* 0x100fe20008010800 */
[----:B------:R-:W-:-:S04]  /*5b30*/  FFMA.FTZ R181, R181, UR21, -R0 ;  /* 0x00000015b5b57c23 */ /* 0x000fc80008010800 */
[----:B------:R-:W2:Y:S08]  /*5b40*/  MUFU.EX2 R153, R153 ;  /* 0x0000009900997308 */ /* 0x000eb00000000800 */
[----:B------:R-:W3:Y:S01]  /*5b50*/  MUFU.EX2 R156, R156 ;  /* 0x0000009c009c7308 */ /* 0x000ee20000000800 */
[----:B0-----:R-:W-:Y:S01]  /*5b60*/  FFMA.FTZ R0, R9, R5, R152 ;  /* 0x0000000509007223 */ /* 0x001fe20000010098 */
[-C--:B------:R-:W-:Y:S01]  /*5b70*/  FMUL.FTZ R24, R24, R9.reuse ;  /* 0x0000000918187220 */ /* 0x080fe20000410000 */
[-C--:B------:R-:W-:Y:S01]  /*5b80*/  FMUL.FTZ R25, R25, R9.reuse ;  /* 0x0000000919197220 */ /* 0x080fe20000410000 */
[-C--:B------:R-:W-:Y:S01]  /*5b90*/  FMUL.FTZ R28, R28, R9.reuse ;  /* 0x000000091c1c7220 */ /* 0x080fe20000410000 */
[-C--:B------:R-:W-:Y:S01]  /*5ba0*/  FMUL.FTZ R29, R29, R9.reuse ;  /* 0x000000091d1d7220 */ /* 0x080fe20000410000 */
[-C--:B------:R-:W-:Y:S01]  /*5bb0*/  FMUL.FTZ R32, R32, R9.reuse ;  /* 0x0000000920207220 */ /* 0x080fe20000410000 */
[-C--:B------:R-:W-:Y:S01]  /*5bc0*/  FMUL.FTZ R33, R33, R9.reuse ;  /* 0x0000000921217220 */ /* 0x080fe20000410000 */
[----:B------:R-:W0:Y:S01]  /*5bd0*/  MUFU.EX2 R157, R157 ;  /* 0x0000009d009d7308 */ /* 0x000e220000000800 */
[C---:B--2---:R-:W-:Y:S01]  /*5be0*/  F2FP.BF16.F32.PACK_AB R188, R153.reuse, R152 ;  /* 0x0000009899bc723e */ /* 0x044fe200000010ff */
[----:B------:R-:W-:Y:S01]  /*5bf0*/  FADD.FTZ R0, R153, R0 ;  /* 0x0000000099007221 */ /* 0x000fe20000010000 */
[-C--:B------:R-:W-:Y:S01]  /*5c00*/  FMUL.FTZ R36, R36, R9.reuse ;  /* 0x0000000924247220 */ /* 0x080fe20000410000 */
[-C--:B------:R-:W-:Y:S01]  /*5c10*/  FMUL.FTZ R37, R37, R9.reuse ;  /* 0x0000000925257220 */ /* 0x080fe20000410000 */
[-C--:B------:R-:W-:Y:S01]  /*5c20*/  FMUL.FTZ R40, R40, R9.reuse ;  /* 0x0000000928287220 */ /* 0x080fe20000410000 */
[-C--:B------:R-:W-:Y:S01]  /*5c30*/  FMUL.FTZ R41, R41, R9.reuse ;  /* 0x0000000929297220 */ /* 0x080fe20000410000 */
[-C--:B------:R-:W-:Y:S01]  /*5c40*/  FMUL.FTZ R44, R44, R9.reuse ;  /* 0x000000092c2c7220 */ /* 0x080fe20000410000 */
[----:B------:R-:W2:Y:S01]  /*5c50*/  MUFU.EX2 R152, R160 ;  /* 0x000000a000987308 */ /* 0x000ea20000000800 */
[----:B---3--:R-:W-:Y:S01]  /*5c60*/  FADD.FTZ R0, R156, R0 ;  /* 0x000000009c007221 */ /* 0x008fe20000010000 */
[-C--:B------:R-:W-:Y:S01]  /*5c70*/  FMUL.FTZ R45, R45, R9.reuse ;  /* 0x000000092d2d7220 */ /* 0x080fe20000410000 */
[-C--:B------:R-:W-:Y:S01]  /*5c80*/  FMUL.FTZ R48, R48, R9.reuse ;  /* 0x0000000930307220 */ /* 0x080fe20000410000 */
[-C--:B------:R-:W-:Y:S01]  /*5c90*/  FMUL.FTZ R49, R49, R9.reuse ;  /* 0x0000000931317220 */ /* 0x080fe20000410000 */
[-C--:B------:R-:W-:Y:S01]  /*5ca0*/  FMUL.FTZ R52, R52, R9.reuse ;  /* 0x0000000934347220 */ /* 0x080fe20000410000 */
[-C--:B------:R-:W-:Y:S01]  /*5cb0*/  FMUL.FTZ R53, R53, R9.reuse ;  /* 0x0000000935357220 */ /* 0x080fe20000410000 */
[-C--:B------:R-:W-:Y:S01]  /*5cc0*/  FMUL.FTZ R56, R56, R9.reuse ;  /* 0x0000000938387220 */ /* 0x080fe20000410000 */
[----:B------:R-:W3:Y:S01]  /*5cd0*/  MUFU.EX2 R161, R161 ;  /* 0x000000a100a17308 */ /* 0x000ee20000000800 */
[C---:B0-----:R-:W-:Y:S01]  /*5ce0*/  FADD.FTZ R0, R157.reuse, R0 ;  /* 0x000000009d007221 */ /* 0x041fe20000010000 */
[----:B------:R-:W-:Y:S01]  /*5cf0*/  F2FP.BF16.F32.PACK_AB R190, R157, R156 ;  /* 0x0000009c9dbe723e */ /* 0x000fe200000010ff */
[-C--:B------:R-:W-:Y:S01]  /*5d00*/  FMUL.FTZ R57, R57, R9.reuse ;  /* 0x0000000939397220 */ /* 0x080fe20000410000 */
[-C--:B------:R-:W-:Y:S01]  /*5d10*/  FMUL.FTZ R60, R60, R9.reuse ;  /* 0x000000093c3c7220 */ /* 0x080fe20000410000 */
[-C--:B------:R-:W-:Y:S01]  /*5d20*/  FMUL.FTZ R61, R61, R9.reuse ;  /* 0x000000093d3d7220 */ /* 0x080fe20000410000 */
[-C--:B------:R-:W-:Y:S01]  /*5d30*/  FMUL.FTZ R64, R64, R9.reuse ;  /* 0x0000000940407220 */ /* 0x080fe20000410000 */
[-C--:B------:R-:W-:Y:S01]  /*5d40*/  FMUL.FTZ R65, R65, R9.reuse ;  /* 0x0000000941417220 */ /* 0x080fe20000410000 */
[----:B------:R-:W0:Y:S01]  /*5d50*/  MUFU.EX2 R164, R164 ;  /* 0x000000a400a47308 */ /* 0x000e220000000800 */
[----:B--2---:R-:W-:Y:S01]  /*5d60*/  FADD.FTZ R0, R152, R0 ;  /* 0x0000000098007221 */ /* 0x004fe20000010000 */
[-C--:B------:R-:W-:Y:S01]  /*5d70*/  FMUL.FTZ R68, R68, R9.reuse ;  /* 0x0000000944447220 */ /* 0x080fe20000410000 */
[-C--:B------:R-:W-:Y:S01]  /*5d80*/  FMUL.FTZ R69, R69, R9.reuse ;  /* 0x0000000945457220 */ /* 0x080fe20000410000 */
[-C--:B------:R-:W-:Y:S01]  /*5d90*/  FMUL.FTZ R72, R72, R9.reuse ;  /* 0x0000000948487220 */ /* 0x080fe20000410000 */
[-C--:B------:R-:W-:Y:S01]  /*5da0*/  FMUL.FTZ R73, R73, R9.reuse ;  /* 0x0000000949497220 */ /* 0x080fe20000410000 */
[-C--:B------:R-:W-:Y:S01]  /*5db0*/  FMUL.FTZ R76, R76, R9.reuse ;  /* 0x000000094c4c7220 */ /* 0x080fe20000410000 */
[-C--:B------:R-:W-:Y:S01]  /*5dc0*/  FMUL.FTZ R77, R77, R9.reuse ;  /* 0x000000094d4d7220 */ /* 0x080fe20000410000 */
[----:B------:R-:W2:Y:S01]  /*5dd0*/  MUFU.EX2 R165, R165 ;  /* 0x000000a500a57308 */ /* 0x000ea20000000800 */
[C---:B---3--:R-:W-:Y:S01]  /*5de0*/  FADD.FTZ R5, R161.reuse, R0 ;  /* 0x00000000a1057221 */ /* 0x048fe20000010000 */
[----:B------:R-:W-:Y:S01]  /*5df0*/  FMNMX.FTZ R0, R154, R8, !PT ;  /* 0x000000089a007209 */ /* 0x000fe20007810000 */
[-C--:B------:R-:W-:Y:S01]  /*5e00*/  FMUL.FTZ R80, R80, R9.reuse ;  /* 0x0000000950507220 */ /* 0x080fe20000410000 */
[----:B------:R-:W-:Y:S01]  /*5e10*/  F2FP.BF16.F32.PACK_AB R152, R161, R152 ;  /* 0x00000098a198723e */ /* 0x000fe200000010ff */
[-C--:B------:R-:W-:Y:S01]  /*5e20*/  FMUL.FTZ R81, R81, R9.reuse ;  /* 0x0000000951517220 */ /* 0x080fe20000410000 */
[----:B------:R-:W-:Y:S01]  /*5e30*/  FMNMX.FTZ R0, R155, R0, !PT ;  /* 0x000000009b007209 */ /* 0x000fe20007810000 */
[-C--:B------:R-:W-:Y:S01]  /*5e40*/  FMUL.FTZ R84, R84, R9.reuse ;  /* 0x0000000954547220 */ /* 0x080fe20000410000 */
[----:B------:R-:W3:Y:S01]  /*5e50*/  MUFU.EX2 R156, R168 ;  /* 0x000000a8009c7308 */ /* 0x000ee20000000800 */
[----:B0-----:R-:W-:Y:S01]  /*5e60*/  FADD.FTZ R5, R164, R5 ;  /* 0x00000005a4057221 */ /* 0x001fe20000010000 */
[----:B------:R-:W-:Y:S01]  /*5e70*/  FMNMX.FTZ R0, R158, R0, !PT ;  /* 0x000000009e007209 */ /* 0x000fe20007810000 */
[-C--:B------:R-:W-:Y:S01]  /*5e80*/  FMUL.FTZ R85, R85, R9.reuse ;  /* 0x0000000955557220 */ /* 0x080fe20000410000 */
[-C--:B------:R-:W-:Y:S01]  /*5e90*/  FMUL.FTZ R88, R88, R9.reuse ;  /* 0x0000000958587220 */ /* 0x080fe20000410000 */
[-C--:B------:R-:W-:Y:S01]  /*5ea0*/  FMUL.FTZ R89, R89, R9.reuse ;  /* 0x0000000959597220 */ /* 0x080fe20000410000 */
[----:B------:R-:W-:Y:S01]  /*5eb0*/  FMNMX.FTZ R0, R159, R0, !PT ;  /* 0x000000009f007209 */ /* 0x000fe20007810000 */
[-C--:B------:R-:W-:Y:S01]  /*5ec0*/  FMUL.FTZ R92, R92, R9.reuse ;  /* 0x000000095c5c7220 */ /* 0x080fe20000410000 */
[----:B------:R-:W0:Y:S01]  /*5ed0*/  MUFU.EX2 R169, R169 ;  /* 0x000000a900a97308 */ /* 0x000e220000000800 */
[----:B--2---:R-:W-:Y:S01]  /*5ee0*/  FADD.FTZ R5, R165, R5 ;  /* 0x00000005a5057221 */ /* 0x004fe20000010000 */
[----:B------:R-:W-:Y:S01]  /*5ef0*/  FMNMX.FTZ R0, R162, R0, !PT ;  /* 0x00000000a2007209 */ /* 0x000fe20007810000 */
[-C--:B------:R-:W-:Y:S01]  /*5f00*/  FMUL.FTZ R93, R93, R9.reuse ;  /* 0x000000095d5d7220 */ /* 0x080fe20000410000 */
[-C--:B------:R-:W-:Y:S01]  /*5f10*/  FMUL.FTZ R96, R96, R9.reuse ;  /* 0x0000000960607220 */ /* 0x080fe20000410000 */
[-C--:B------:R-:W-:Y:S01]  /*5f20*/  FMUL.FTZ R97, R97, R9.reuse ;  /* 0x0000000961617220 */ /* 0x080fe20000410000 */
[----:B------:R-:W-:Y:S01]  /*5f30*/  FMNMX.FTZ R0, R163, R0, !PT ;  /* 0x00000000a3007209 */ /* 0x000fe20007810000 */
[-C--:B------:R-:W-:Y:S01]  /*5f40*/  FMUL.FTZ R100, R100, R9.reuse ;  /* 0x0000000964647220 */ /* 0x080fe20000410000 */
[----:B------:R-:W2:Y:S01]  /*5f50*/  MUFU.EX2 R172, R172 ;  /* 0x000000ac00ac7308 */ /* 0x000ea20000000800 */
[----:B---3--:R-:W-:Y:S01]  /*5f60*/  FADD.FTZ R5, R156, R5 ;  /* 0x000000059c057221 */ /* 0x008fe20000010000 */
[----:B------:R-:W-:Y:S01]  /*5f70*/  FMNMX.FTZ R0, R166, R0, !PT ;  /* 0x00000000a6007209 */ /* 0x000fe20007810000 */
[-C--:B------:R-:W-:Y:S01]  /*5f80*/  FMUL.FTZ R101, R101, R9.reuse ;  /* 0x0000000965657220 */ /* 0x080fe20000410000 */
[-C--:B------:R-:W-:Y:S01]  /*5f90*/  FMUL.FTZ R104, R104, R9.reuse ;  /* 0x0000000968687220 */ /* 0x080fe20000410000 */
[-C--:B------:R-:W-:Y:S01]  /*5fa0*/  FMUL.FTZ R105, R105, R9.reuse ;  /* 0x0000000969697220 */ /* 0x080fe20000410000 */
[----:B------:R-:W-:Y:S01]  /*5fb0*/  FMNMX.FTZ R0, R167, R0, !PT ;  /* 0x00000000a7007209 */ /* 0x000fe20007810000 */
[-C--:B------:R-:W-:Y:S01]  /*5fc0*/  FMUL.FTZ R108, R108, R9.reuse ;  /* 0x000000096c6c7220 */ /* 0x080fe20000410000 */
[----:B------:R-:W3:Y:S01]  /*5fd0*/  MUFU.EX2 R173, R173 ;  /* 0x000000ad00ad7308 */ /* 0x000ee20000000800 */
[----:B0-----:R-:W-:Y:S01]  /*5fe0*/  FADD.FTZ R5, R169, R5 ;  /* 0x00000005a9057221 */ /* 0x001fe20000010000 */
[----:B------:R-:W-:Y:S01]  /*5ff0*/  FMNMX.FTZ R0, R170, R0, !PT ;  /* 0x00000000aa007209 */ /* 0x000fe20007810000 */
[-C--:B------:R-:W-:Y:S01]  /*6000*/  FMUL.FTZ R109, R109, R9.reuse ;  /* 0x000000096d6d7220 */ /* 0x080fe20000410000 */
[----:B------:R-:W-:Y:S01]  /*6010*/  F2FP.BF16.F32.PACK_AB R156, R169, R156 ;  /* 0x0000009ca99c723e */ /* 0x000fe200000010ff */
        /* <DEDUP_REMOVED lines=28> */
[C---:B--2---:R-:W-:Y:S01]  /*61e0*/  FADD.FTZ R5, R177.reuse, R5 ;  /* 0x00000005b1057221 */ /* 0x044fe20000010000 */
[----:B------:R-:W-:Y:S01]  /*61f0*/  F2FP.BF16.F32.PACK_AB R160, R177, R160 ;  /* 0x000000a0b1a0723e */ /* 0x000fe200000010ff */
[----:B------:R-:W2:Y:S01]  /*6200*/  SHFL.BFLY PT, R10, R0, 0x2, 0x1f ;  /* 0x0c401f00000a7f89 */ /* 0x000ea200000e0000 */
[-C--:B------:R-:W-:Y:S01]  /*6210*/  FMUL.FTZ R140, R140, R9.reuse ;  /* 0x000000098c8c7220 */ /* 0x080fe20000410000 */
[-C--:B------:R-:W-:Y:S01]  /*6220*/  FMUL.FTZ R141, R141, R9.reuse ;  /* 0x000000098d8d7220 */ /* 0x080fe20000410000 */
[-C--:B------:R-:W-:Y:S01]  /*6230*/  FMUL.FTZ R144, R144, R9.reuse ;  /* 0x0000000990907220 */ /* 0x080fe20000410000 */
[-C--:B------:R-:W-:Y:S01]  /*6240*/  FMUL.FTZ R145, R145, R9.reuse ;  /* 0x0000000991917220 */ /* 0x080fe20000410000 */
[-C--:B------:R-:W-:Y:S01]  /*6250*/  FMUL.FTZ R148, R148, R9.reuse ;  /* 0x0000000994947220 */ /* 0x080fe20000410000 */
[----:B---3--:R-:W-:Y:S01]  /*6260*/  FADD.FTZ R5, R180, R5 ;  /* 0x00000005b4057221 */ /* 0x008fe20000010000 */
[----:B------:R-:W-:-:S03]  /*6270*/  FMUL.FTZ R149, R149, R9 ;  /* 0x0000000995957220 */ /* 0x000fc60000410000 */
[----:B0-----:R-:W-:Y:S01]  /*6280*/  FADD.FTZ R5, R181, R5 ;  /* 0x00000005b5057221 */ /* 0x001fe20000010000 */
[----:B--2---:R-:W-:-:S05]  /*6290*/  FMNMX.FTZ R0, R0, R10, !PT ;  /* 0x0000000a00007209 */ /* 0x004fca0007810000 */
[----:B------:R-:W0:Y:S02]  /*62a0*/  SHFL.BFLY PT, R10, R0, 0x1, 0x1f ;  /* 0x0c201f00000a7f89 */ /* 0x000e2400000e0000 */
[----:B0-----:R-:W-:-:S05]  /*62b0*/  FMNMX.FTZ R0, R0, R10, !PT ;  /* 0x0000000a00007209 */ /* 0x001fca0007810000 */
[C---:B------:R-:W-:Y:S01]  /*62c0*/  FADD.FTZ R8, -R0.reuse, R8 ;  /* 0x0000000800087221 */ /* 0x040fe20000010100 */
[----:B------:R-:W-:-:S03]  /*62d0*/  FMUL.FTZ R10, R0, UR21 ;  /* 0x00000015000a7c20 */ /* 0x000fc60008410000 */
[----:B------:R-:W-:Y:S01]  /*62e0*/  FMUL.FTZ R8, R8, UR21 ;  /* 0x0000001508087c20 */ /* 0x000fe20008410000 */
[--C-:B------:R-:W-:Y:S01]  /*62f0*/  FFMA.FTZ R154, R154, UR21, -R10.reuse ;  /* 0x000000159a9a7c23 */ /* 0x100fe2000801080a */
[--C-:B------:R-:W-:Y:S01]  /*6300*/  FFMA.FTZ R155, R155, UR21, -R10.reuse ;  /* 0x000000159b9b7c23 */ /* 0x100fe2000801080a */
[--C-:B------:R-:W-:Y:S01]  /*6310*/  FFMA.FTZ R158, R158, UR21, -R10.reuse ;  /* 0x000000159e9e7c23 */ /* 0x100fe2000801080a */
[--C-:B------:R-:W-:Y:S01]  /*6320*/  FFMA.FTZ R159, R159, UR21, -R10.reuse ;  /* 0x000000159f9f7c23 */ /* 0x100fe2000801080a */
[----:B------:R0:W-:Y:S01]  /*6330*/  MUFU.EX2 R189, R154 ;  /* 0x0000009a00bd7308 */ /* 0x0001e20000000800 */
[--C-:B------:R-:W-:Y:S01]  /*6340*/  FFMA.FTZ R162, R162, UR21, -R10.reuse ;  /* 0x00000015a2a27c23 */ /* 0x100fe2000801080a */
[--C-:B------:R-:W-:Y:S01]  /*6350*/  FFMA.FTZ R163, R163, UR21, -R10.reuse ;  /* 0x00000015a3a37c23 */ /* 0x100fe2000801080a */
[--C-:B------:R-:W-:Y:S01]  /*6360*/  FFMA.FTZ R166, R166, UR21, -R10.reuse ;  /* 0x00000015a6a67c23 */ /* 0x100fe2000801080a */
[--C-:B------:R-:W-:Y:S01]  /*6370*/  FFMA.FTZ R167, R167, UR21, -R10.reuse ;  /* 0x00000015a7a77c23 */ /* 0x100fe2000801080a */
[--C-:B------:R-:W-:Y:S01]  /*6380*/  FFMA.FTZ R170, R170, UR21, -R10.reuse ;  /* 0x00000015aaaa7c23 */ /* 0x100fe2000801080a */
[--C-:B------:R-:W-:Y:S01]  /*6390*/  FFMA.FTZ R171, R171, UR21, -R10.reuse ;  /* 0x00000015abab7c23 */ /* 0x100fe2000801080a */
[--C-:B------:R-:W-:Y:S01]  /*63a0*/  FFMA.FTZ R174, R174, UR21, -R10.reuse ;  /* 0x00000015aeae7c23 */ /* 0x100fe2000801080a */
[----:B------:R-:W2:Y:S01]  /*63b0*/  MUFU.EX2 R8, R8 ;  /* 0x0000000800087308 */ /* 0x000ea20000000800 */
[--C-:B------:R-:W-:Y:S01]  /*63c0*/  FFMA.FTZ R175, R175, UR21, -R10.reuse ;  /* 0x00000015afaf7c23 */ /* 0x100fe2000801080a */
[--C-:B------:R-:W-:Y:S01]  /*63d0*/  FFMA.FTZ R178, R178, UR21, -R10.reuse ;  /* 0x00000015b2b27c23 */ /* 0x100fe2000801080a */
[--C-:B------:R-:W-:Y:S01]  /*63e0*/  FFMA.FTZ R179, R179, UR21, -R10.reuse ;  /* 0x00000015b3b37c23 */ /* 0x100fe2000801080a */
[--C-:B------:R-:W-:Y:S01]  /*63f0*/  FFMA.FTZ R182, R182, UR21, -R10.reuse ;  /* 0x00000015b6b67c23 */ /* 0x100fe2000801080a */
[----:B------:R-:W-:Y:S01]  /*6400*/  FFMA.FTZ R183, R183, UR21, -R10 ;  /* 0x00000015b7b77c23 */ /* 0x000fe2000801080a */
[----:B------:R-:W-:Y:S01]  /*6410*/  IMAD.U32 R10, RZ, RZ, UR23 ;  /* 0x00000017ff0a7e24 */ /* 0x000fe2000f8e00ff */
[----:B0-----:R-:W-:Y:S01]  /*6420*/  F2FP.BF16.F32.PACK_AB R154, R165, R164 ;  /* 0x000000a4a59a723e */ /* 0x001fe200000010ff */
[----:B------:R-:W0:Y:S02]  /*6430*/  MUFU.EX2 R155, R155 ;  /* 0x0000009b009b7308 */ /* 0x000e240000000800 */
[----:B------:R-:W-:-:S05]  /*6440*/  @!P1 VIADD R11, R10, 0x28c40 ;  /* 0x00028c400a0b9836 */ /* 0x000fca0000000000 */
[----:B------:R-:W-:Y:S01]  /*6450*/  @!P1 PRMT R11, RZ, 0x654, R11 ;  /* 0x00000654ff0b9816 */ /* 0x000fe2000000000b */
[----:B------:R3:W4:Y:S01]  /*6460*/  MUFU.EX2 R191, R158 ;  /* 0x0000009e00bf7308 */ /* 0x0007220000000800 */
[----:B--2---:R-:W-:Y:S01]  /*6470*/  FFMA.FTZ R6, R8, R6, R189 ;  /* 0x0000000608067223 */ /* 0x004fe200000100bd */
[-C--:B------:R-:W-:Y:S01]  /*6480*/  FMUL.FTZ R26, R26, R8.reuse ;  /* 0x000000081a1a7220 */ /* 0x080fe20000410000 */
[----:B------:R2:W-:Y:S01]  /*6490*/  @!P1 SYNCS.ARRIVE.TRANS64.RED.A1T0 RZ, [R11+URZ], RZ ;  /* 0x000000ff0bff99a7 */ /* 0x0005e2000810043f */
[-C--:B------:R-:W-:Y:S01]  /*64a0*/  FMUL.FTZ R27, R27, R8.reuse ;  /* 0x000000081b1b7220 */ /* 0x080fe20000410000 */
[-C--:B------:R-:W-:Y:S01]  /*64b0*/  FMUL.FTZ R30, R30, R8.reuse ;  /* 0x000000081e1e7220 */ /* 0x080fe20000410000 */
[-C--:B------:R-:W-:Y:S01]  /*64c0*/  FMUL.FTZ R31, R31, R8.reuse ;  /* 0x000000081f1f7220 */ /* 0x080fe20000410000 */
[----:B------:R-:W-:Y:S01]  /*64d0*/  FMUL.FTZ R34, R34, R8 ;  /* 0x0000000822227220 */ /* 0x000fe20000410000 */
[----:B------:R-:W5:Y:S01]  /*64e0*/  MUFU.EX2 R159, R159 ;  /* 0x0000009f009f7308 */ /* 0x000f620000000800 */
[C---:B0-----:R-:W-:Y:S01]  /*64f0*/  FADD.FTZ R6, R155.reuse, R6 ;  /* 0x000000069b067221 */ /* 0x041fe20000010000 */
[----:B------:R-:W-:Y:S01]  /*6500*/  F2FP.BF16.F32.PACK_AB R189, R155, R189 ;  /* 0x000000bd9bbd723e */ /* 0x000fe200000010ff */
[----:B--2---:R-:W-:Y:S01]  /*6510*/  IMAD.U32 R11, RZ, RZ, UR22 ;  /* 0x00000016ff0b7e24 */ /* 0x004fe2000f8e00ff */
[----:B---3--:R-:W-:Y:S01]  /*6520*/  F2FP.BF16.F32.PACK_AB R158, R173, R172 ;  /* 0x000000acad9e723e */ /* 0x008fe200000010ff */
[-C--:B------:R-:W-:Y:S01]  /*6530*/  FMUL.FTZ R35, R35, R8.reuse ;  /* 0x0000000823237220 */ /* 0x080fe20000410000 */
[-C--:B------:R-:W-:Y:S01]  /*6540*/  FMUL.FTZ R38, R38, R8.reuse ;  /* 0x0000000826267220 */ /* 0x080fe20000410000 */
[----:B------:R-:W-:Y:S01]  /*6550*/  @!P2 IMAD R11, R11, 0x40, R16 ;  /* 0x000000400b0ba824 */ /* 0x000fe200078e0210 */
[----:B------:R0:W2:Y:S01]  /*6560*/  MUFU.EX2 R153, R162 ;  /* 0x000000a200997308 */ /* 0x0000a20000000800 */
[----:B----4-:R-:W-:Y:S01]  /*6570*/  FADD.FTZ R6, R191, R6 ;  /* 0x00000006bf067221 */ /* 0x010fe20000010000 */
[-C--:B------:R-:W-:Y:S01]  /*6580*/  FMUL.FTZ R39, R39, R8.reuse ;  /* 0x0000000827277220 */ /* 0x080fe20000410000 */
[-C--:B------:R-:W-:Y:S01]  /*6590*/  FMUL.FTZ R42, R42, R8.reuse ;  /* 0x000000082a2a7220 */ /* 0x080fe20000410000 */
[----:B------:R-:W-:Y:S01]  /*65a0*/  @!P2 LEA R11, R11, UR38, 0x2 ;  /* 0x000000260b0bac11 */ /* 0x000fe2000f8e10ff */
[-C--:B------:R-:W-:Y:S01]  /*65b0*/  FMUL.FTZ R43, R43, R8.reuse ;  /* 0x000000082b2b7220 */ /* 0x080fe20000410000 */
[-C--:B------:R-:W-:Y:S01]  /*65c0*/  FMUL.FTZ R46, R46, R8.reuse ;  /* 0x000000082e2e7220 */ /* 0x080fe20000410000 */
[-C--:B------:R-:W-:Y:S01]  /*65d0*/  FMUL.FTZ R47, R47, R8.reuse ;  /* 0x000000082f2f7220 */ /* 0x080fe20000410000 */
[----:B------:R-:W3:Y:S01]  /*65e0*/  MUFU.EX2 R163, R163 ;  /* 0x000000a300a37308 */ /* 0x000ee20000000800 */
[C---:B-----5:R-:W-:Y:S01]  /*65f0*/  FADD.FTZ R6, R159.reuse, R6 ;  /* 0x000000069f067221 */ /* 0x060fe20000010000 */
[----:B------:R4:W-:Y:S01]  /*6600*/  @!P2 STS [R11+0x28800], R9 ;  /* 0x028800090b00a388 */ /* 0x0009e20000000800 */
[----:B------:R-:W-:Y:S01]  /*6610*/  F2FP.BF16.F32.PACK_AB R191, R159, R191 ;  /* 0x000000bf9fbf723e */ /* 0x000fe200000010ff */
[----:B------:R-:W-:Y:S01]  /*6620*/  FMUL.FTZ R50, R50, R8 ;  /* 0x0000000832327220 */ /* 0x000fe20000410000 */
[----:B0-----:R-:W-:Y:S01]  /*6630*/  F2FP.BF16.F32.PACK_AB R162, R181, R180 ;  /* 0x000000b4b5a2723e */ /* 0x001fe200000010ff */
[----:B------:R4:W-:Y:S01]  /*6640*/  @!P2 STS [R11+0x28820], R8 ;  /* 0x028820080b00a388 */ /* 0x0009e20000000800 */
[-C--:B------:R-:W-:Y:S01]  /*6650*/  FMUL.FTZ R51, R51, R8.reuse ;  /* 0x0000000833337220 */ /* 0x080fe20000410000 */
[----:B------:R-:W0:Y:S01]  /*6660*/  MUFU.EX2 R166, R166 ;  /* 0x000000a600a67308 */ /* 0x000e220000000800 */
[----:B--2---:R-:W-:Y:S01]  /*6670*/  FADD.FTZ R6, R153, R6 ;  /* 0x0000000699067221 */ /* 0x004fe20000010000 */
[----:B------:R-:W-:Y:S01]  /*6680*/  BAR.SYNC.DEFER_BLOCKING 0xf, 0x100 ;  /* 0x03c4000000007b1d */ /* 0x000fe20000010000 */
[-C--:B------:R-:W-:Y:S01]  /*6690*/  FMUL.FTZ R54, R54, R8.reuse ;  /* 0x0000000836367220 */ /* 0x080fe20000410000 */
[-C--:B------:R-:W-:Y:S01]  /*66a0*/  FMUL.FTZ R55, R55, R8.reuse ;  /* 0x0000000837377220 */ /* 0x080fe20000410000 */
[-C--:B------:R-:W-:Y:S01]  /*66b0*/  FMUL.FTZ R58, R58, R8.reuse ;  /* 0x000000083a3a7220 */ /* 0x080fe20000410000 */
[-C--:B------:R-:W-:Y:S01]  /*66c0*/  FMUL.FTZ R59, R59, R8.reuse ;  /* 0x000000083b3b7220 */ /* 0x080fe20000410000 */
[-C--:B------:R-:W-:Y:S01]  /*66d0*/  FMUL.FTZ R62, R62, R8.reuse ;  /* 0x000000083e3e7220 */ /* 0x080fe20000410000 */
[----:B------:R-:W2:Y:S01]  /*66e0*/  MUFU.EX2 R167, R167 ;  /* 0x000000a700a77308 */ /* 0x000ea20000000800 */
[C---:B---3--:R-:W-:Y:S01]  /*66f0*/  FADD.FTZ R6, R163.reuse, R6 ;  /* 0x00000006a3067221 */ /* 0x048fe20000010000 */
[----:B------:R-:W-:Y:S01]  /*6700*/  F2FP.BF16.F32.PACK_AB R153, R163, R153 ;  /* 0x00000099a399723e */ /* 0x000fe200000010ff */
[-C--:B------:R-:W-:Y:S01]  /*6710*/  FMUL.FTZ R63, R63, R8.reuse ;  /* 0x000000083f3f7220 */ /* 0x080fe20000410000 */
[-C--:B------:R-:W-:Y:S01]  /*6720*/  FMUL.FTZ R66, R66, R8.reuse ;  /* 0x0000000842427220 */ /* 0x080fe20000410000 */
[-C--:B------:R-:W-:Y:S01]  /*6730*/  FMUL.FTZ R67, R67, R8.reuse ;  /* 0x0000000843437220 */ /* 0x080fe20000410000 */
[-C--:B------:R-:W-:Y:S01]  /*6740*/  FMUL.FTZ R70, R70, R8.reuse ;  /* 0x0000000846467220 */ /* 0x080fe20000410000 */
[-C--:B------:R-:W-:Y:S01]  /*6750*/  FMUL.FTZ R71, R71, R8.reuse ;  /* 0x0000000847477220 */ /* 0x080fe20000410000 */
[----:B------:R-:W3:Y:S01]  /*6760*/  MUFU.EX2 R157, R170 ;  /* 0x000000aa009d7308 */ /* 0x000ee20000000800 */
[----:B0-----:R-:W-:Y:S01]  /*6770*/  FADD.FTZ R6, R166, R6 ;  /* 0x00000006a6067221 */ /* 0x001fe20000010000 */
[-C--:B------:R-:W-:Y:S01]  /*6780*/  FMUL.FTZ R74, R74, R8.reuse ;  /* 0x000000084a4a7220 */ /* 0x080fe20000410000 */
[-C--:B------:R-:W-:Y:S01]  /*6790*/  FMUL.FTZ R75, R75, R8.reuse ;  /* 0x000000084b4b7220 */ /* 0x080fe20000410000 */
[-C--:B------:R-:W-:Y:S01]  /*67a0*/  FMUL.FTZ R78, R78, R8.reuse ;  /* 0x000000084e4e7220 */ /* 0x080fe20000410000 */
[-C--:B------:R-:W-:Y:S01]  /*67b0*/  FMUL.FTZ R79, R79, R8.reuse ;  /* 0x000000084f4f7220 */ /* 0x080fe20000410000 */
[-C--:B------:R-:W-:Y:S01]  /*67c0*/  FMUL.FTZ R82, R82, R8.reuse ;  /* 0x0000000852527220 */ /* 0x080fe20000410000 */
[----:B------:R-:W-:Y:S01]  /*67d0*/  FMUL.FTZ R83, R83, R8 ;  /* 0x0000000853537220 */ /* 0x000fe20000410000 */
[----:B------:R-:W0:Y:S01]  /*67e0*/  MUFU.EX2 R171, R171 ;  /* 0x000000ab00ab7308 */ /* 0x000e220000000800 */
[C---:B--2---:R-:W-:Y:S01]  /*67f0*/  FADD.FTZ R6, R167.reuse, R6 ;  /* 0x00000006a7067221 */ /* 0x044fe20000010000 */
[----:B------:R-:W-:Y:S01]  /*6800*/  F2FP.BF16.F32.PACK_AB R155, R167, R166 ;  /* 0x000000a6a79b723e */ /* 0x000fe200000010ff */
[----:B------:R4:W-:Y:S01]  /*6810*/  STSM.16.M88.4 [R18+0x26800], R188 ;  /* 0x026800bc12007844 */ /* 0x0009e20000000200 */
[-C--:B------:R-:W-:Y:S01]  /*6820*/  FMUL.FTZ R86, R86, R8.reuse ;  /* 0x0000000856567220 */ /* 0x080fe20000410000 */
[-C--:B------:R-:W-:Y:S01]  /*6830*/  FMUL.FTZ R87, R87, R8.reuse ;  /* 0x0000000857577220 */ /* 0x080fe20000410000 */
[-C--:B------:R-:W-:Y:S01]  /*6840*/  FMUL.FTZ R90, R90, R8.reuse ;  /* 0x000000085a5a7220 */ /* 0x080fe20000410000 */
[----:B------:R4:W-:Y:S01]  /*6850*/  STSM.16.M88.4 [R23], R152 ;  /* 0x0000009817007844 */ /* 0x0009e20000000200 */
        /* <DEDUP_REMOVED lines=23> */
[----:B------:R-:W-:Y:S01]  /*69d0*/  FMUL.FTZ R123, R123, R8 ;  /* 0x000000087b7b7220 */ /* 0x000fe20000410000 */
[----:B------:R-:W2:Y:S01]  /*69e0*/  MUFU.EX2 R179, R179 ;  /* 0x000000b300b37308 */ /* 0x000ea20000000800 */
[C---:B---3--:R-:W-:Y:S01]  /*69f0*/  FADD.FTZ R6, R175.reuse, R6 ;  /* 0x00000006af067221 */ /* 0x048fe20000010000 */
[----:B------:R-:W-:Y:S01]  /*6a00*/  F2FP.BF16.F32.PACK_AB R159, R175, R174 ;  /* 0x000000aeaf9f723e */ /* 0x000fe200000010ff */
[-C--:B------:R-:W-:Y:S01]  /*6a10*/  FMUL.FTZ R126, R126, R8.reuse ;  /* 0x000000087e7e7220 */ /* 0x080fe20000410000 */
[-C--:B------:R-:W-:Y:S01]  /*6a20*/  FMUL.FTZ R127, R127, R8.reuse ;  /* 0x000000087f7f7220 */ /* 0x080fe20000410000 */
[-C--:B------:R-:W-:Y:S01]  /*6a30*/  FMUL.FTZ R130, R130, R8.reuse ;  /* 0x0000000882827220 */ /* 0x080fe20000410000 */
[-C--:B------:R-:W-:Y:S01]  /*6a40*/  FMUL.FTZ R131, R131, R8.reuse ;  /* 0x0000000883837220 */ /* 0x080fe20000410000 */
[----:B------:R4:W-:Y:S01]  /*6a50*/  STSM.16.M88.4 [R19], R156 ;  /* 0x0000009c13007844 */ /* 0x0009e20000000200 */
[----:B------:R-:W3:Y:S01]  /*6a60*/  MUFU.EX2 R182, R182 ;  /* 0x000000b600b67308 */ /* 0x000ee20000000800 */
[----:B0-----:R-:W-:Y:S01]  /*6a70*/  FADD.FTZ R6, R161, R6 ;  /* 0x00000006a1067221 */ /* 0x001fe20000010000 */
[-C--:B------:R-:W-:Y:S01]  /*6a80*/  FMUL.FTZ R134, R134, R8.reuse ;  /* 0x0000000886867220 */ /* 0x080fe20000410000 */
[-C--:B------:R-:W-:Y:S01]  /*6a90*/  FMUL.FTZ R135, R135, R8.reuse ;  /* 0x0000000887877220 */ /* 0x080fe20000410000 */
[-C--:B------:R-:W-:Y:S01]  /*6aa0*/  FMUL.FTZ R138, R138, R8.reuse ;  /* 0x000000088a8a7220 */ /* 0x080fe20000410000 */
[-C--:B------:R-:W-:Y:S01]  /*6ab0*/  FMUL.FTZ R139, R139, R8.reuse ;  /* 0x000000088b8b7220 */ /* 0x080fe20000410000 */
[-C--:B------:R-:W-:Y:S01]  /*6ac0*/  FMUL.FTZ R142, R142, R8.reuse ;  /* 0x000000088e8e7220 */ /* 0x080fe20000410000 */
[-C--:B------:R-:W-:Y:S01]  /*6ad0*/  FMUL.FTZ R143, R143, R8.reuse ;  /* 0x000000088f8f7220 */ /* 0x080fe20000410000 */
[----:B------:R-:W0:Y:S01]  /*6ae0*/  MUFU.EX2 R163, R183 ;  /* 0x000000b700a37308 */ /* 0x000e220000000800 */
[C---:B--2---:R-:W-:Y:S01]  /*6af0*/  FADD.FTZ R6, R179.reuse, R6 ;  /* 0x00000006b3067221 */ /* 0x044fe20000010000 */
[----:B------:R-:W-:Y:S01]  /*6b00*/  F2FP.BF16.F32.PACK_AB R161, R179, R161 ;  /* 0x000000a1b3a1723e */ /* 0x000fe200000010ff */
[-C--:B------:R-:W-:Y:S01]  /*6b10*/  FMUL.FTZ R146, R146, R8.reuse ;  /* 0x0000000892927220 */ /* 0x080fe20000410000 */
[-C--:B------:R-:W-:Y:S01]  /*6b20*/  FMUL.FTZ R147, R147, R8.reuse ;  /* 0x0000000893937220 */ /* 0x080fe20000410000 */
[-C--:B------:R-:W-:Y:S01]  /*6b30*/  FMUL.FTZ R150, R150, R8.reuse ;  /* 0x0000000896967220 */ /* 0x080fe20000410000 */
[----:B------:R-:W-:Y:S01]  /*6b40*/  FMUL.FTZ R151, R151, R8 ;  /* 0x0000000897977220 */ /* 0x000fe20000410000 */
[----:B---3--:R-:W-:-:S04]  /*6b50*/  FADD.FTZ R6, R182, R6 ;  /* 0x00000006b6067221 */ /* 0x008fc80000010000 */
[C---:B0-----:R-:W-:Y:S01]  /*6b60*/  FADD.FTZ R6, R163.reuse, R6 ;  /* 0x00000006a3067221 */ /* 0x041fe20000010000 */
[----:B------:R-:W-:-:S05]  /*6b70*/  F2FP.BF16.F32.PACK_AB R163, R163, R182 ;  /* 0x000000b6a3a3723e */ /* 0x000fca00000010ff */
[----:B------:R4:W-:Y:S01]  /*6b80*/  STSM.16.M88.4 [R22], R160 ;  /* 0x000000a016007844 */ /* 0x0009e20000000200 */
[----:B------:R-:W-:Y:S05]  /*6b90*/  @!P0 BRA `(.L_x_3405) ;  /* 0x0000000000048947 */ /* 0x000fea0003800000 */
[----:B------:R-:W-:Y:S01]  /*6ba0*/  BPT.TRAP 0x1 ;  /* 0x000000040000795c */ /* 0x000fe20000300000 */
.L_x_3405:
[----:B------:R0:W2:Y:S01]  /*6bb0*/  SYNCS.PHASECHK.TRANS64.TRYWAIT P2, [UR23+0x28c50], R7 ;  /* 0x028c5007ff0075a7 */ /* 0x0000a20008040157 */
[----:B------:R-:W-:Y:S05]  /*6bc0*/  @!P0 BRA `(.L_x_3406) ;  /* 0x0000000000048947 */ /* 0x000fea0003800000 */
[----:B------:R-:W-:Y:S01]  /*6bd0*/  BPT.TRAP 0x1 ;  /* 0x000000040000795c */ /* 0x000fe20000300000 */
.L_x_3406:
[----:B--2---:R-:W-:Y:S05]  /*6be0*/  @P2 BRA `(.L_x_3407) ;  /* 0x0000000000082947 */ /* 0x004fea0003800000 */
[----:B------:R-:W2:Y:S02]  /*6bf0*/  SYNCS.PHASECHK.TRANS64.TRYWAIT P2, [UR23+0x28c50], R7 ;  /* 0x028c5007ff0075a7 */ /* 0x000ea40008040157 */
[----:B--2---:R-:W-:Y:S05]  /*6c00*/  @!P2 BRA `(.L_x_3408) ;  /* 0x000000c800c8a947 */ /* 0x004fea0003800000 */
.L_x_3407:
[----:B------:R-:W-:Y:S01]  /*6c10*/  ULEA UR10, UR37, UR54, 0xc ;  /* 0x00000036250a7291 */ /* 0x000fe2000f8e603f */
[----:B------:R-:W-:Y:S01]  /*6c20*/  WARPGROUP.ARRIVE ;  /* 0x00000000000079c5 */ /* 0x000fe20000000000 */
[----:B------:R-:W-:Y:S01]  /*6c30*/  UMOV UR7, 0x40000040 ;  /* 0x4000004000077882 */ /* 0x000fe20000000000 */
[----:B------:R-:W-:Y:S01]  /*6c40*/  PLOP3.LUT P2, PT, PT, PT, UP0, 0x80, 0x0 ;  /* 0x000000000000781c */ /* 0x000fe20003f4f008 */
[----:B--2---:R-:W-:Y:S01]  /*6c50*/  @!P1 VIADD R10, R10, 0x28c60 ;  /* 0x00028c600a0a9836 */ /* 0x004fe20000000000 */
[----:B------:R-:W-:Y:S01]  /*6c60*/  UMOV UR22, UR37 ;  /* 0x0000002500167c82 */ /* 0x000fe20008000000 */
[----:B----4-:R-:W-:Y:S01]  /*6c70*/  IMAD.MOV.U32 R8, RZ, RZ, R0 ;  /* 0x000000ffff087224 */ /* 0x010fe200078e0000 */
[----:B------:R-:W-:Y:S01]  /*6c80*/  UMOV UR6, UR10 ;  /* 0x0000000a00067c82 */ /* 0x000fe20008000000 */
[----:B------:R-:W-:Y:S01]  /*6c90*/  IMAD.MOV.U32 R9, RZ, RZ, R4 ;  /* 0x000000ffff097224 */ /* 0x000fe200078e0004 */
[----:B------:R-:W-:Y:S01]  /*6ca0*/  HGMMA.64x256x16.F32.BF16 R24, R188, gdesc[UR4].tnspB, R24, gsb0 ;  /* 0x43e00004bc187df0 */ /* 0x000fe20008001818 */
[----:B------:R-:W-:Y:S01]  /*6cb0*/  UIADD3 UR6, UR10, 0x80, URZ ;  /* 0x000000800a067890 */ /* 0x000fe2000fffe03f */
[----:B------:R-:W-:Y:S01]  /*6cc0*/  @!P1 PRMT R10, RZ, 0x654, R10 ;  /* 0x00000654ff0a9816 */ /* 0x000fe2000000000a */
[----:B------:R-:W-:Y:S01]  /*6cd0*/  UMOV UR7, 0x40000040 ;  /* 0x4000004000077882 */ /* 0x000fe20000000000 */
[----:B------:R-:W-:-:S02]  /*6ce0*/  WARPGROUP.DEPBAR.LE gsb0, 0x0 ;  /* 0x00008000000079c5 */ /* 0x000fc40000010000 */
[----:B------:R-:W-:-:S15]  /*6cf0*/  WARPGROUP.ARRIVE ;  /* 0x00000000000079c5 */ /* 0x000fde0000000000 */
[----:B------:R-:W-:-:S07]  /*6d00*/  NOP ;  /* 0x0000000000007918 */ /* 0x000fce0000000000 */
        /* <DEDUP_REMOVED lines=19> */
[----:B--2---:R-:W2:Y:S02]  /*6e40*/  FENCE.VIEW.ASYNC.S ;  /* 0x00000000000073c6 */ /* 0x004ea40000000000 */
[----:B--2---:R-:W-:Y:S01]  /*6e50*/  NOP ;  /* 0x0000000000007918 */ /* 0x004fe20000000000 */
[----:B------:R-:W-:Y:S06]  /*6e60*/  BAR.ARV 0xe, 0x100 ;  /* 0x0384000000007b1d */ /* 0x000fec0000002000 */
[----:B------:R2:W-:Y:S01]  /*6e70*/  @!P1 SYNCS.ARRIVE.TRANS64.RED.A1T0 RZ, [R10+URZ], RZ ;  /* 0x000000ff0aff99a7 */ /* 0x0005e2000810043f */
[----:B------:R-:W-:Y:S05]  /*6e80*/  @P2 BRA `(.L_x_3409) ;  /* 0xffffffe400d02947 */ /* 0x000fea000383ffff */
.L_x_3400:
[----:B------:R-:W3:Y:S01]  /*6e90*/  SHFL.BFLY PT, R8, R5, 0x2, 0x1f ;  /* 0x0c401f0005087f89 */ /* 0x000ee200000e0000 */
[----:B------:R-:W-:Y:S08]  /*6ea0*/  BAR.ARV 0x8, 0x100 ;  /* 0x0204000000007b1d */ /* 0x000ff00000002000 */
[----:B------:R-:W-:Y:S01]  /*6eb0*/  BAR.SYNC.DEFER_BLOCKING 0xf, 0x100 ;  /* 0x03c4000000007b1d */ /* 0x000fe20000010000 */
[----:B------:R-:W-:Y:S01]  /*6ec0*/  ISETP.NE.AND P2, PT, R17, RZ, PT ;  /* 0x000000ff1100720c */ /* 0x000fe20003f45270 */
[----:B------:R-:W-:Y:S01]  /*6ed0*/  IMAD.MOV.U32 R13, RZ, RZ, -0x800000 ;  /* 0xff800000ff0d7424 */ /* 0x000fe200078e00ff */
[----:B------:R-:W-:Y:S01]  /*6ee0*/  UIADD3 UR48, UR48, 0x1, URZ ;  /* 0x0000000130307890 */ /* 0x000fe2000fffe03f */
[----:B------:R-:W-:-:S02]  /*6ef0*/  IMAD.MOV.U32 R12, RZ, RZ, -0x800000 ;  /* 0xff800000ff0c7424 */ /* 0x000fc400078e00ff */
[----:B01----:R-:W0:Y:S01]  /*6f00*/  SHFL.BFLY PT, R7, R6, 0x2, 0x1f ;  /* 0x0c401f0006077f89 */ /* 0x003e2200000e0000 */
[----:B---3--:R-:W-:Y:S01]  /*6f10*/  FADD.FTZ R8, R8, R5 ;  /* 0x0000000508087221 */ /* 0x008fe20000010000 */
[----:B------:R-:W-:-:S04]  /*6f20*/  IMAD.MOV.U32 R5, RZ, RZ, RZ ;  /* 0x000000ffff057224 */ /* 0x000fc800078e00ff */
[----:B------:R-:W1:Y:S01]  /*6f30*/  SHFL.BFLY PT, R3, R8, 0x1, 0x1f ;  /* 0x0c201f0008037f89 */ /* 0x000e6200000e0000 */
[----:B0-----:R-:W-:Y:S01]  /*6f40*/  FADD.FTZ R7, R7, R6 ;  /* 0x0000000607077221 */ /* 0x001fe20000010000 */
[----:B------:R-:W-:-:S04]  /*6f50*/  IMAD.U32 R6, RZ, RZ, UR21 ;  /* 0x00000015ff067e24 */ /* 0x000fc8000f8e00ff */
[----:B--2---:R-:W0:Y:S01]  /*6f60*/  SHFL.BFLY PT, R10, R7, 0x1, 0x1f ;  /* 0x0c201f00070a7f89 */ /* 0x004e2200000e0000 */
[----:B-1----:R-:W-:-:S05]  /*6f70*/  FADD.FTZ R9, R8, R3 ;  /* 0x0000000308097221 */ /* 0x002fca0000010000 */
[----:B------:R-:W-:-:S13]  /*6f80*/  FSETP.NE.FTZ.AND P0, PT, R9, RZ, PT ;  /* 0x000000ff0900720b */ /* 0x000fda0003f15000 */
[----:B------:R-:W1:Y:S01]  /*6f90*/  @P0 MUFU.LG2 R3, R9 ;  /* 0x0000000900030308 */ /* 0x000e620000000c00 */
[----:B0-----:R-:W-:Y:S01]  /*6fa0*/  FADD.FTZ R10, R7, R10 ;  /* 0x0000000a070a7221 */ /* 0x001fe20000010000 */
[----:B------:R-:W-:-:S04]  /*6fb0*/  @P0 FMUL.FTZ R7, R6, 0.69314718246459960938 ;  /* 0x3f31721806070820 */ /* 0x000fc80000410000 */
[----:B------:R-:W-:Y:S02]  /*6fc0*/  FSETP.NE.FTZ.AND P1, PT, R10, RZ, PT ;  /* 0x000000ff0a00720b */ /* 0x000fe40003f35000 */
[----:B------:R-:W0:Y:S01]  /*6fd0*/  @P0 MUFU.RCP R5, R9 ;  /* 0x0000000900050308 */ /* 0x000e220000001000 */
[----:B-1----:R-:W-:Y:S01]  /*6fe0*/  @P0 FMUL.FTZ R6, R3, 0.69314718246459960938 ;  /* 0x3f31721803060820 */ /* 0x002fe20000410000 */
[----:B------:R-:W-:-:S03]  /*6ff0*/  IMAD.MOV.U32 R3, RZ, RZ, RZ ;  /* 0x000000ffff037224 */ /* 0x000fc600078e00ff */
[----:B------:R-:W-:Y:S01]  /*7000*/  @P0 FFMA.FTZ R13, R7, R4, R6 ;  /* 0x00000004070d0223 */ /* 0x000fe20000010006 */
[----:B------:R-:W-:-:S05]  /*7010*/  IMAD.U32 R7, RZ, RZ, UR37 ;  /* 0x00000025ff077e24 */ /* 0x000fca000f8e00ff */
[----:B------:R-:W-:Y:S01]  /*7020*/  @P1 MUFU.LG2 R6, R10 ;  /* 0x0000000a00061308 */ /* 0x000fe20000000c00 */
[----:B------:R-:W-:Y:S01]  /*7030*/  UIADD3 UR37, UR37, 0x1, URZ ;  /* 0x0000000125257890 */ /* 0x000fe2000fffe03f */
[-C--:B0-----:R-:W-:Y:S01]  /*7040*/  FMUL.FTZ R24, R24, R5.reuse ;  /* 0x0000000518187220 */ /* 0x081fe20000410000 */
[----:B------:R-:W-:Y:S02]  /*7050*/  @!P2 IMAD R4, R7, 0x40, R16 ;  /* 0x000000400704a824 */ /* 0x000fe400078e0210 */
[-C--:B------:R-:W-:Y:S01]  /*7060*/  FMUL.FTZ R25, R25, R5.reuse ;  /* 0x0000000519197220 */ /* 0x080fe20000410000 */
[----:B------:R-:W-:Y:S01]  /*7070*/  UISETP.NE.AND UP0, UPT, UR37, 0x2, UPT ;  /* 0x000000022500788c */ /* 0x000fe2000bf05270 */
[-C--:B------:R-:W-:Y:S01]  /*7080*/  FMUL.FTZ R28, R28, R5.reuse ;  /* 0x000000051c1c7220 */ /* 0x080fe20000410000 */
[-C--:B------:R-:W-:Y:S01]  /*7090*/  FMUL.FTZ R29, R29, R5.reuse ;  /* 0x000000051d1d7220 */ /* 0x080fe20000410000 */
[----:B------:R-:W0:Y:S01]  /*70a0*/  @P1 MUFU.RCP R3, R10 ;  /* 0x0000000a00031308 */ /* 0x000e220000001000 */
[----:B------:R-:W-:Y:S01]  /*70b0*/  @!P2 LEA R4, R4, UR38, 0x2 ;  /* 0x000000260404ac11 */ /* 0x000fe2000f8e10ff */
[-C--:B------:R-:W-:Y:S01]  /*70c0*/  FMUL.FTZ R32, R32, R5.reuse ;  /* 0x0000000520207220 */ /* 0x080fe20000410000 */
[-C--:B------:R-:W-:Y:S01]  /*70d0*/  FMUL.FTZ R33, R33, R5.reuse ;  /* 0x0000000521217220 */ /* 0x080fe20000410000 */
[-C--:B------:R-:W-:Y:S01]  /*70e0*/  FMUL.FTZ R36, R36, R5.reuse ;  /* 0x0000000524247220 */ /* 0x080fe20000410000 */
[-C--:B------:R-:W-:Y:S01]  /*70f0*/  FMUL.FTZ R37, R37, R5.reuse ;  /* 0x0000000525257220 */ /* 0x080fe20000410000 */
[----:B------:R-:W-:Y:S01]  /*7100*/  @!P2 STS [R4+0x28800], R5 ;  /* 0x028800050400a388 */ /* 0x000fe20000000800 */
        /* <DEDUP_REMOVED lines=20> */
[----:B0-----:R-:W-:-:S02]  /*7250*/  IMAD.U32 R4, RZ, RZ, UR21 ;  /* 0x00000015ff047e24 */ /* 0x001fc4000f8e00ff */
        /* <DEDUP_REMOVED lines=38> */
[----:B------:R-:W-:Y:S01]  /*74c0*/  @P1 FMUL.FTZ R5, R6, 0.69314718246459960938 ;  /* 0x3f31721806051820 */ /* 0x000fe20000410000 */
[----:B------:R-:W-:Y:S01]  /*74d0*/  USEL UR4, URZ, 0x1, UP0 ;  /* 0x000000013f047887 */ /* 0x000fe20008000000 */
        /* <DEDUP_REMOVED lines=66> */
[----:B------:R-:W-:-:S02]  /*7900*/  USEL UR37, UR37, URZ, UP0 ;  /* 0x0000003f25257287 */ /* 0x000fc40008000000 */
[----:B------:R-:W-:Y:S01]  /*7910*/  ULOP3.LUT UR47, UR47, UR4, URZ, 0x3c, !UPT ;  /* 0x000000042f2f7292 */ /* 0x000fe2000f8e3c3f */
[----:B------:R-:W-:Y:S11]  /*7920*/  BAR.ARV 0xe, 0x100 ;  /* 0x0384000000007b1d */ /* 0x000ff60000002000 */
.L_x_3380:
[----:B------:R-:W0:Y:S08]  /*7930*/  S2UR UR4, SR_CgaCtaId ;  /* 0x00000000000479c3 */ /* 0x000e300000008800 */
[----:B------:R-:W-:Y:S06]  /*7940*/  BAR.SYNC.DEFER_BLOCKING 0x5, 0x180 ;  /* 0x0146000000007b1d */ /* 0x000fec0000010000 */
[----:B------:R-:W-:Y:S01]  /*7950*/  UMOV UR38, 0x400 ;  /* 0x0000040000267882 */ /* 0x000fe20000000000 */
[----:B------:R-:W-:Y:S01]  /*7960*/  BSSY B0, `(.L_x_3410) ;  /* 0x000049c000007945 */ /* 0x000fe20003800000 */
[----:B0-----:R-:W-:-:S09]  /*7970*/  ULEA UR38, UR4, UR38, 0x18 ;  /* 0x0000002604267291 */ /* 0x001fd2000f8ec03f */
[----:B------:R-:W0:Y:S02]  /*7980*/  LDS.128 R4, [UR38+0x28cd0] ;  /* 0x028cd026ff047984 */ /* 0x000e240008000c00 */
[----:B0-----:R-:W-:Y:S02]  /*7990*/  R2UR UR5, R5 ;  /* 0x00000000050572ca */ /* 0x001fe400000e0000 */
[----:B------:R-:W-:Y:S02]  /*79a0*/  R2UR UR6, R6 ;  /* 0x00000000060672ca */ /* 0x000fe400000e0000 */
[----:B------:R-:W-:Y:S01]  /*79b0*/  R2UR UR7, R7 ;  /* 0x00000000070772ca */ /* 0x000fe200000e0000 */
[----:B------:R-:W-:Y:S06]  /*79c0*/  BAR.ARV 0x4, 0x180 ;  /* 0x0106000000007b1d */ /* 0x000fec0000002000 */
[----:B------:R-:W-:Y:S08]  /*79d0*/  @P0 BRA `(.L_x_3411) ;  /* 0x0000003800540947 */ /* 0x000ff00003800000 */
[----:B------:R-:W2:Y:S01]  /*79e0*/  LDL R0, [R1+0x60] ;  /* 0x0000600001007983 */ /* 0x000ea20000100800 */
[----:B------:R-:W0:Y:S01]  /*79f0*/  S2UR UR4, SR_SWINHI ;  /* 0x00000000000479c3 */ /* 0x000e220000002f00 */
[----:B------:R-:W-:Y:S01]  /*7a00*/  F2FP.BF16.F32.PACK_AB R6, R29, R28 ;  /* 0x0000001c1d06723e */ /* 0x000fe200000010ff */
[----:B------:R-:W-:Y:S01]  /*7a10*/  USHF.L.U64.HI UR12, UR39, 0x2, UR42 ;  /* 0x00000002270c7899 */ /* 0x000fe2000801022a */
[----:B------:R-:W-:Y:S01]  /*7a20*/  F2FP.BF16.F32.PACK_AB R7, R31, R30 ;  /* 0x0000001e1f07723e */ /* 0x000fe200000010ff */
[----:B------:R-:W-:Y:S01]  /*7a30*/  ULDC.64 UR10, c[0x0][0xc00] ;  /* 0x00030000000a7ab9 */ /* 0x000fe20000000a00 */
[----:B------:R-:W-:Y:S02]  /*7a40*/  F2FP.BF16.F32.PACK_AB R9, R35, R34 ;  /* 0x000000222309723e */ /* 0x000fe400000010ff */
[----:B------:R-:W-:Y:S02]  /*7a50*/  F2FP.BF16.F32.PACK_AB R10, R37, R36 ;  /* 0x00000024250a723e */ /* 0x000fe400000010ff */
[----:B------:R-:W-:Y:S01]  /*7a60*/  F2FP.BF16.F32.PACK_AB R11, R39, R38 ;  /* 0x00000026270b723e */ /* 0x000fe200000010ff */
[----:B------:R-:W-:Y:S01]  /*7a70*/  UMOV UR8, UR38 ;  /* 0x0000002600087c82 */ /* 0x000fe20008000000 */
[----:B0-----:R-:W-:Y:S01]  /*7a80*/  UMOV UR9, UR4 ;  /* 0x0000000400097c82 */ /* 0x001fe20008000000 */
[----:B------:R-:W-:Y:S01]  /*7a90*/  USHF.L.U32 UR4, UR39, 0x2, URZ ;  /* 0x0000000227047899 */ /* 0x000fe2000800063f */
[----:B------:R-:W-:-:S02]  /*7aa0*/  IMAD.U32 R14, RZ, RZ, UR8 ;  /* 0x00000008ff0e7e24 */ /* 0x000fc4000f8e00ff */
[----:B------:R-:W-:Y:S01]  /*7ab0*/  IMAD.U32 R15, RZ, RZ, UR9 ;  /* 0x00000009ff0f7e24 */ /* 0x000fe2000f8e00ff */
[----:B------:R-:W-:Y:S02]  /*7ac0*/  ULDC.64 UR8, c[0x0][0xc08] ;  /* 0x0003020000087ab9 */ /* 0x000fe40000000a00 */
[----:B------:R-:W-:-:S04]  /*7ad0*/  UISETP.NE.U32.AND UP0, UPT, UR8, URZ, UPT ;  /* 0x0000003f0800728c */ /* 0x000fc8000bf05070 */
[----:B------:R-:W-:Y:S01]  /*7ae0*/  UISETP.NE.AND.EX UP0, UPT, UR9, URZ, UPT, UP0 ;  /* 0x0000003f0900728c */ /* 0x000fe2000bf05300 */
[----:B------:R-:W-:Y:S05]  /*7af0*/  BAR.SYNC.DEFER_BLOCKING 0x1, 0x100 ;  /* 0x0044000000007b1d */ /* 0x000fea0000010000 */
[----:B------:R-:W-:-:S05]  /*7b00*/  PLOP3.LUT P1, PT, PT, PT, UP0, 0x80, 0x0 ;  /* 0x000000000000781c */ /* 0x000fca0003f2f008 */
[----:B------:R-:W-:-:S04]  /*7b10*/  @UP0 UIADD3 UR8, UP1, UR4, UR8, URZ ;  /* 0x0000000804080290 */ /* 0x000fc8000ff3e03f */
[----:B------:R-:W-:Y:S02]  /*7b20*/  @UP0 UIADD3.X UR9, UR12, UR9, URZ, UP1, !UPT ;  /* 0x000000090c090290 */ /* 0x000fe40008ffe43f */
[----:B------:R-:W-:Y:S01]  /*7b30*/  UIADD3 UR4, UP0, UR4, UR10, URZ ;  /* 0x0000000a04047290 */ /* 0x000fe2000ff1e03f */
[----:B--2---:R-:W-:-:S03]  /*7b40*/  IMAD.WIDE R20, R0, 0x2, R14 ;  /* 0x0000000200147825 */ /* 0x004fc600078e020e */
[C---:B------:R-:W-:Y:S02]  /*7b50*/  LOP3.LUT R5, R20.reuse, 0x380, RZ, 0xc0, !PT ;  /* 0x0000038014057812 */ /* 0x040fe400078ec0ff */
[----:B------:R-:W-:Y:S02]  /*7b60*/  IADD3 R8, P0, R20, 0x20, RZ ;  /* 0x0000002014087810 */ /* 0x000fe40007f1e0ff */
[----:B------:R-:W-:Y:S02]  /*7b70*/  SHF.R.U64 R5, R5, 0x3, RZ ;  /* 0x0000000305057819 */ /* 0x000fe400000012ff */
[----:B------:R-:W-:Y:S02]  /*7b80*/  LOP3.LUT R3, R8, 0x380, RZ, 0xc0, !PT ;  /* 0x0000038008037812 */ /* 0x000fe400078ec0ff */
[----:B------:R-:W-:Y:S01]  /*7b90*/  LOP3.LUT R4, R5, R20, RZ, 0x3c, !PT ;  /* 0x0000001405047212 */ /* 0x000fe200078e3cff */
[----:B------:R-:W-:Y:S01]  /*7ba0*/  IMAD.MOV.U32 R5, RZ, RZ, R21 ;  /* 0x000000ffff057224 */ /* 0x000fe200078e0015 */
[----:B------:R-:W-:-:S04]  /*7bb0*/  SHF.R.U64 R3, R3, 0x3, RZ ;  /* 0x0000000303037819 */ /* 0x000fc800000012ff */
[----:B------:R-:W-:Y:S02]  /*7bc0*/  MOV R0, R4 ;  /* 0x0000000400007202 */ /* 0x000fe40000000f00 */
[----:B------:R-:W-:Y:S02]  /*7bd0*/  F2FP.BF16.F32.PACK_AB R4, R25, R24 ;  /* 0x000000181904723e */ /* 0x000fe400000010ff */
[----:B------:R-:W-:-:S05]  /*7be0*/  F2FP.BF16.F32.PACK_AB R5, R27, R26 ;  /* 0x0000001a1b05723e */ /* 0x000fca00000010ff */
[----:B------:R0:W-:Y:S02]  /*7bf0*/  STSM.16.M88.4 [R0], R4 ;  /* 0x0000000400007844 */ /* 0x0001e40000000200 */
[----:B0-----:R-:W-:Y:S01]  /*7c00*/  IMAD.X R5, RZ, RZ, R21, P0 ;  /* 0x000000ffff057224 */ /* 0x001fe200000e0615 */
[----:B------:R-:W-:Y:S02]  /*7c10*/  LOP3.LUT R4, R3, R8, RZ, 0x3c, !PT ;  /* 0x0000000803047212 */ /* 0x000fe400078e3cff */
[----:B------:R-:W-:Y:S02]  /*7c20*/  F2FP.BF16.F32.PACK_AB R8, R33, R32 ;  /* 0x000000202108723e */ /* 0x000fe400000010ff */
[----:B------:R-:W-:Y:S02]  /*7c30*/  MOV R3, R4 ;  /* 0x0000000400037202 */ /* 0x000fe40000000f00 */
[----:B------:R-:W-:Y:S02]  /*7c40*/  IADD3 R5, P0, R20, 0x40, RZ ;  /* 0x0000004014057810 */ /* 0x000fe40007f1e0ff */
[----:B------:R-:W-:Y:S01]  /*7c50*/  F2FP.BF16.F32.PACK_AB R6, R45, R44 ;  /* 0x0000002c2d06723e */ /* 0x000fe200000010ff */
[----:B------:R0:W-:Y:S01]  /*7c60*/  STSM.16.M88.4 [R3], R8 ;  /* 0x0000000803007844 */ /* 0x0001e20000000200 */
[----:B------:R-:W-:-:S02]  /*7c70*/  LOP3.LUT R4, R5, 0x380, RZ, 0xc0, !PT ;  /* 0x0000038005047812 */ /* 0x000fc400078ec0ff */
[----:B------:R-:W-:Y:S02]  /*7c80*/  F2FP.BF16.F32.PACK_AB R7, R47, R46 ;  /* 0x0000002e2f07723e */ /* 0x000fe400000010ff */
[----:B------:R-:W-:-:S04]  /*7c90*/  SHF.R.U64 R4, R4, 0x3, RZ ;  /* 0x0000000304047819 */ /* 0x000fc800000012ff */
[----:B------:R-:W-:Y:S01]  /*7ca0*/  LOP3.LUT R4, R4, R5, RZ, 0x3c, !PT ;  /* 0x0000000504047212 */ /* 0x000fe200078e3cff */
[----:B------:R-:W-:-:S05]  /*7cb0*/  IMAD.X R5, RZ, RZ, R21, P0 ;  /* 0x000000ffff057224 */ /* 0x000fca00000e0615 */
[----:B------:R-:W-:Y:S02]  /*7cc0*/  MOV R0, R4 ;  /* 0x0000000400007202 */ /* 0x000fe40000000f00 */
[----:B0-----:R-:W-:Y:S02]  /*7cd0*/  IADD3 R8, P0, R20, 0x60, RZ ;  /* 0x0000006014087810 */ /* 0x001fe40007f1e0ff */
[----:B------:R-:W-:Y:S02]  /*7ce0*/  F2FP.BF16.F32.PACK_AB R4, R41, R40 ;  /* 0x000000282904723e */ /* 0x000fe400000010ff */
[----:B------:R-:W-:Y:S02]  /*7cf0*/  LOP3.LUT R3, R8, 0x380, RZ, 0xc0, !PT ;  /* 0x0000038008037812 */ /* 0x000fe400078ec0ff */
[----:B------:R-:W-:Y:S02]  /*7d00*/  F2FP.BF16.F32.PACK_AB R5, R43, R42 ;  /* 0x0000002a2b05723e */ /* 0x000fe400000010ff */
[----:B------:R-:W-:-:S02]  /*7d10*/  SHF.R.U64 R3, R3, 0x3, RZ ;  /* 0x0000000303037819 */ /* 0x000fc400000012ff */
[----:B------:R-:W-:Y:S01]  /*7d20*/  F2FP.BF16.F32.PACK_AB R9, R51, R50 ;  /* 0x000000323309723e */ /* 0x000fe200000010ff */
[----:B------:R0:W-:Y:S01]  /*7d30*/  STSM.16.M88.4 [R0], R4 ;  /* 0x0000000400007844 */ /* 0x0001e20000000200 */
[----:B------:R-:W-:Y:S02]  /*7d40*/  F2FP.BF16.F32.PACK_AB R10, R53, R52 ;  /* 0x00000034350a723e */ /* 0x000fe400000010ff */
[----:B------:R-:W-:Y:S01]  /*7d50*/  F2FP.BF16.F32.PACK_AB R11, R55, R54 ;  /* 0x00000036370b723e */ /* 0x000fe200000010ff */
[----:B0-----:R-:W-:Y:S01]  /*7d60*/  IMAD.X R5, RZ, RZ, R21, P0 ;  /* 0x000000ffff057224 */ /* 0x001fe200000e0615 */
[----:B------:R-:W-:Y:S02]  /*7d70*/  LOP3.LUT R4, R3, R8, RZ, 0x3c, !PT ;  /* 0x0000000803047212 */ /* 0x000fe400078e3cff */
[----:B------:R-:W-:Y:S02]  /*7d80*/  F2FP.BF16.F32.PACK_AB R8, R49, R48 ;  /* 0x000000303108723e */ /* 0x000fe400000010ff */
[----:B------:R-:W-:-:S02]  /*7d90*/  MOV R3, R4 ;  /* 0x0000000400037202 */ /* 0x000fc40000000f00 */
[----:B------:R-:W-:Y:S02]  /*7da0*/  IADD3 R5, P0, R20, 0x2000, RZ ;  /* 0x0000200014057810 */ /* 0x000fe40007f1e0ff */
[----:B------:R-:W-:Y:S01]  /*7db0*/  F2FP.BF16.F32.PACK_AB R6, R61, R60 ;  /* 0x0000003c3d06723e */ /* 0x000fe200000010ff */
[----:B------:R0:W-:Y:S01]  /*7dc0*/  STSM.16.M88.4 [R3], R8 ;  /* 0x0000000803007844 */ /* 0x0001e20000000200 */
[----:B------:R-:W-:Y:S02]  /*7dd0*/  LOP3.LUT R4, R5, 0x380, RZ, 0xc0, !PT ;  /* 0x0000038005047812 */ /* 0x000fe400078ec0ff */
        /* <DEDUP_REMOVED lines=117> */
[----:B------:R-:W-:Y:S01]  /*8530*/  LOP3.LUT R3, R8, 0x380, RZ, 0xc0, !PT ;  /* 0x0000038008037812 */ /* 0x000fe200078ec0ff */
[----:B------:R-:W-:Y:S01]  /*8540*/  IMAD.X R21, RZ, RZ, R21, P0 ;  /* 0x000000ffff157224 */ /* 0x000fe200000e0615 */
[----:B------:R-:W-:Y:S02]  /*8550*/  F2FP.BF16.F32.PACK_AB R5, R139, R138 ;  /* 0x0000008a8b05723e */ /* 0x000fe400000010ff */
[----:B------:R-:W-:-:S02]  /*8560*/  SHF.R.U64 R3, R3, 0x3, RZ ;  /* 0x0000000303037819 */ /* 0x000fc400000012ff */
[----:B------:R-:W-:Y:S01]  /*8570*/  ISETP.NE.U32.AND P0, PT, RZ, UR10, PT ;  /* 0x0000000aff007c0c */ /* 0x000fe2000bf05070 */
[----:B------:R0:W-:Y:S01]  /*8580*/  STSM.16.M88.4 [R0], R4 ;  /* 0x0000000400007844 */ /* 0x0001e20000000200 */
[----:B------:R-:W-:Y:S02]  /*8590*/  LOP3.LUT R20, R3, R8, RZ, 0x3c, !PT ;  /* 0x0000000803147212 */ /* 0x000fe400078e3cff */
[----:B------:R-:W-:Y:S02]  /*85a0*/  ISETP.NE.AND.EX P0, PT, RZ, UR11, PT, P0 ;  /* 0x0000000bff007c0c */ /* 0x000fe4000bf05300 */
[----:B------:R-:W-:Y:S02]  /*85b0*/  MOV R20, R20 ;  /* 0x0000001400147202 */ /* 0x000fe40000000f00 */
[----:B0-----:R-:W-:Y:S02]  /*85c0*/  F2FP.BF16.F32.PACK_AB R4, R145, R144 ;  /* 0x000000909104723e */ /* 0x001fe400000010ff */
[----:B------:R-:W-:-:S02]  /*85d0*/  F2FP.BF16.F32.PACK_AB R5, R147, R146 ;  /* 0x000000929305723e */ /* 0x000fc400000010ff */
[----:B------:R-:W-:Y:S02]  /*85e0*/  F2FP.BF16.F32.PACK_AB R6, R149, R148 ;  /* 0x000000949506723e */ /* 0x000fe400000010ff */
[----:B------:R-:W-:-:S05]  /*85f0*/  F2FP.BF16.F32.PACK_AB R7, R151, R150 ;  /* 0x000000969707723e */ /* 0x000fca00000010ff */
[----:B------:R0:W-:Y:S02]  /*8600*/  STSM.16.M88.4 [R20], R4 ;  /* 0x0000000414007844 */ /* 0x0001e40000000200 */
[----:B0-----:R-:W-:Y:S01]  /*8610*/  IMAD.U32 R4, RZ, RZ, UR8 ;  /* 0x00000008ff047e24 */ /* 0x001fe2000f8e00ff */
[----:B------:R-:W-:Y:S01]  /*8620*/  UIADD3.X UR8, UR12, UR11, URZ, UP0, !UPT ;  /* 0x0000000b0c087290 */ /* 0x000fe200087fe43f */
[----:B------:R-:W-:Y:S01]  /*8630*/  IMAD.U32 R5, RZ, RZ, UR9 ;  /* 0x00000009ff057e24 */ /* 0x000fe2000f8e00ff */
[----:B------:R-:W-:Y:S06]  /*8640*/  BAR.SYNC.DEFER_BLOCKING 0x1, 0x100 ;  /* 0x0044000000007b1d */ /* 0x000fec0000010000 */
[----:B------:R0:W2:Y:S02]  /*8650*/  @P1 LDG.E R3, desc[UR40][R4.64] ;  /* 0x0000002804031981 */ /* 0x0000a4000c1e1900 */
[----:B0-----:R-:W-:Y:S01]  /*8660*/  IMAD.U32 R4, RZ, RZ, UR4 ;  /* 0x00000004ff047e24 */ /* 0x001fe2000f8e00ff */
[----:B------:R-:W-:Y:S01]  /*8670*/  UISETP.NE.AND UP0, UPT, UR46, URZ, UPT ;  /* 0x0000003f2e00728c */ /* 0x000fe2000bf05270 */
[----:B------:R-:W-:Y:S01]  /*8680*/  IMAD.U32 R5, RZ, RZ, UR8 ;  /* 0x00000008ff057e24 */ /* 0x000fe2000f8e00ff */
[----:B------:R-:W-:-:S04]  /*8690*/  ULDC UR4, c[0x0][0xad4] ;  /* 0x0002b50000047ab9 */ /* 0x000fc80000000800 */
[----:B------:R0:W5:Y:S01]  /*86a0*/  @P0 LDG.E R0, desc[UR40][R4.64] ;  /* 0x0000002804000981 */ /* 0x000162000c1e1900 */
[----:B------:R-:W-:Y:S01]  /*86b0*/  ULDC UR8, c[0x0][0xa88] ;  /* 0x0002a20000087ab9 */ /* 0x000fe20000000800 */
[----:B------:R-:W-:Y:S01]  /*86c0*/  USEL UR46, UR46, UR4, UP0 ;  /* 0x000000042e2e7287 */ /* 0x000fe20008000000 */
[----:B--2---:R-:W-:Y:S01]  /*86d0*/  @P1 R2UR UR8, R3 ;  /* 0x00000000030812ca */ /* 0x004fe200000e0000 */
[----:B0-----:R-:W-:-:S14]  /*86e0*/  @P1 BRA `(.L_x_3412) ;  /* 0x0000000000181947 */ /* 0x001fdc0003800000 */
[----:B------:R-:W-:Y:S05]  /*86f0*/  @!P0 BRA `(.L_x_3412) ;  /* 0x0000000000148947 */ /* 0x000fea0003800000 */
[----:B------:R-:W2:Y:S04]  /*8700*/  LDG.E R6, desc[UR40][R4.64] ;  /* 0x0000002804067981 */ /* 0x000ea8000c1e1900 */
[----:B------:R-:W3:Y:S01]  /*8710*/  LDG.E R3, desc[UR40][R4.64+0x4] ;  /* 0x0000042804037981 */ /* 0x000ee2000c1e1900 */
[----:B--2---:R-:W-:Y:S02]  /*8720*/  R2UR UR4, R6 ;  /* 0x00000000060472ca */ /* 0x004fe400000e0000 */
[----:B---3--:R-:W-:-:S13]  /*8730*/  R2UR UR8, R3 ;  /* 0x00000000030872ca */ /* 0x008fda00000e0000 */
[----:B------:R-:W-:-:S12]  /*8740*/  UIADD3 UR8, -UR4, UR8, URZ ;  /* 0x0000000804087290 */ /* 0x000fd8000fffe13f */
.L_x_3412:
[----:B------:R-:W0:Y:S01]  /*8750*/  SHFL.IDX PT, R3, R224, RZ, 0x1f ;  /* 0x00001fffe0037589 */ /* 0x000e2200000e0000 */
[----:B------:R-:W-:Y:S01]  /*8760*/  UMOV UR4, URZ ;  /* 0x0000003f00047c82 */ /* 0x000fe20008000000 */
[----:B-----5:R-:W-:Y:S01]  /*8770*/  @P0 R2UR UR4, R0 ;  /* 0x00000000000402ca */ /* 0x020fe200000e0000 */
[----:B------:R-:W-:Y:S02]  /*8780*/  UISETP.NE.U32.AND UP0, UPT, UR10, URZ, UPT ;  /* 0x0000003f0a00728c */ /* 0x000fe4000bf05070 */
[----:B------:R-:W-:Y:S02]  /*8790*/  UISETP.GT.AND UP1, UPT, UR46, 0x1, UPT ;  /* 0x000000012e00788c */ /* 0x000fe4000bf24270 */
[----:B------:R-:W-:-:S04]  /*87a0*/  UISETP.NE.AND.EX UP0, UPT, UR11, URZ, UPT, UP0 ;  /* 0x0000003f0b00728c */ /* 0x000fc8000bf05300 */
[----:B------:R-:W-:Y:S01]  /*87b0*/  PLOP3.LUT P1, PT, PT, PT, UP1, 0x80, 0x0 ;  /* 0x000000000000781c */ /* 0x000fe20003f2f018 */
[----:B------:R-:W-:-:S03]  /*87c0*/  USEL UR9, UR39, URZ, !UP0 ;  /* 0x0000003f27097287 */ /* 0x000fc6000c000000 */
[----:B------:R-:W-:Y:S01]  /*87d0*/  USHF.R.S32.HI UR18, URZ, 0x1f, UR4 ;  /* 0x0000001f3f127899 */ /* 0x000fe20008011404 */
[----:B0-----:R-:W-:-:S13]  /*87e0*/  ISETP.NE.AND P0, PT, R3, RZ, PT ;  /* 0x000000ff0300720c */ /* 0x001fda0003f05270 */
[----:B------:R-:W-:Y:S05]  /*87f0*/  @P0 BRA `(.L_x_3413) ;  /* 0x0000000400080947 */ /* 0x000fea0003800000 */
[----:B------:R-:W2:Y:S01]  /*8800*/  LDL R6, [R1+0x58] ;  /* 0x0000580001067983 */ /* 0x000ea20000100800 */
[----:B------:R-:W0:Y:S01]  /*8810*/  LDC R0, c[0x0][0xbe8] ;  /* 0x0002fa00ff007b82 */ /* 0x000e220000000800 */
[----:B------:R-:W-:Y:S01]  /*8820*/  UISETP.GT.AND UP1, UPT, UR46, 0x1, UPT ;  /* 0x000000012e00788c */ /* 0x000fe2000bf24270 */
[----:B------:R-:W-:Y:S01]  /*8830*/  IMAD.U32 R9, RZ, RZ, UR43 ;  /* 0x0000002bff097e24 */ /* 0x000fe2000f8e00ff */
[----:B------:R-:W3:Y:S01]  /*8840*/  LDL R10, [R1+0x5c] ;  /* 0x00005c00010a7983 */ /* 0x000ee20000100800 */
[----:B------:R-:W-:Y:S01]  /*8850*/  UMOV UR19, 0x9b8 ;  /* 0x000009b800137882 */ /* 0x000fe20000000000 */
[----:B0-----:R-:W-:Y:S01]  /*8860*/  ISETP.NE.AND P0, PT, R0, 0x1, PT ;  /* 0x000000010000780c */ /* 0x001fe20003f05270 */
[----:B------:R-:W-:Y:S02]  /*8870*/  USEL UR19, UR19, 0x978, UP1 ;  /* 0x0000097813137887 */ /* 0x000fe40008800000 */
[----:B------:R-:W-:-:S10]  /*8880*/  UISETP.NE.U32.AND UP0, UPT, UR10, URZ, UPT ;  /* 0x0000003f0a00728c */ /* 0x000fd4000bf05070 */
[----:B------:R-:W0:Y:S08]  /*8890*/  @P0 LDC R4, c[0x0][0xbec] ;  /* 0x0002fb00ff040b82 */ /* 0x000e300000000800 */
[----:B------:R-:W1:Y:S01]  /*88a0*/  @P0 LDC R5, c[0x0][0xbf0] ;  /* 0x0002fc00ff050b82 */ /* 0x000e620000000800 */
[----:B------:R-:W-:Y:S02]  /*88b0*/  UISETP.NE.AND.EX UP0, UPT, UR11, URZ, UPT, UP0 ;  /* 0x0000003f0b00728c */ /* 0x000fe4000bf05300 */
[----:B------:R-:W-:-:S02]  /*88c0*/  USEL UR16, UR45, URZ, UP1 ;  /* 0x0000003f2d107287 */ /* 0x000fc40008800000 */
[----:B------:R-:W-:Y:S01]  /*88d0*/  USEL UR39, UR39, URZ, !UP0 ;  /* 0x0000003f27277287 */ /* 0x000fe2000c000000 */
[----:B------:R-:W-:Y:S01]  /*88e0*/  ULDC.64 UR14, c[0x0][UR19+0x228] ;  /* 0x00008a00130e7abb */ /* 0x000fe20008000a00 */
[----:B------:R-:W-:Y:S01]  /*88f0*/  ULDC.64 UR12, c[0x0][UR19+0x220] ;  /* 0x00008800130c7abb */ /* 0x000fe20008000a00 */
[----:B------:R-:W-:Y:S02]  /*8900*/  UIMAD.WIDE.U32 UR20, UR14, UR16, URZ ;  /* 0x000000100e1472a5 */ /* 0x000fe4000f8e003f */
[----:B------:R-:W-:Y:S02]  /*8910*/  UIMAD UR22, UR15, UR16, URZ ;  /* 0x000000100f1672a4 */ /* 0x000fe4000f8e023f */
[----:B------:R-:W-:Y:S01]  /*8920*/  UIMAD.WIDE.U32 UR14, UR12, UR39, URZ ;  /* 0x000000270c0e72a5 */ /* 0x000fe2000f8e003f */
[----:B------:R-:W-:Y:S01]  /*8930*/  ULDC.64 UR10, c[0x0][UR19+0x218] ;  /* 0x00008600130a7abb */ /* 0x000fe20008000a00 */
[----:B------:R-:W-:Y:S02]  /*8940*/  USEL UR42, UR42, URZ, !UP0 ;  /* 0x0000003f2a2a7287 */ /* 0x000fe4000c000000 */
[----:B------:R-:W-:-:S02]  /*8950*/  UIMAD UR39, UR13, UR39, URZ ;  /* 0x000000270d2772a4 */ /* 0x000fc4000f8e023f */
[----:B------:R-:W-:Y:S02]  /*8960*/  UIMAD.WIDE.U32 UR16, UR10, UR44, URZ ;  /* 0x0000002c0a1072a5 */ /* 0x000fe4000f8e003f */
[----:B------:R-:W-:Y:S02]  /*8970*/  UIMAD UR10, UR11, UR44, URZ ;  /* 0x0000002c0b0a72a4 */ /* 0x000fe4000f8e023f */
[----:B------:R-:W-:Y:S02]  /*8980*/  UIMAD UR39, UR12, UR42, UR39 ;  /* 0x0000002a0c2772a4 */ /* 0x000fe4000f8e0227 */
[----:B------:R-:W-:Y:S02]  /*8990*/  UIADD3 UR22, UR21, UR22, URZ ;  /* 0x0000001615167290 */ /* 0x000fe4000fffe03f */
[----:B------:R-:W-:Y:S02]  /*89a0*/  UIADD3 UR11, UR17, UR10, URZ ;  /* 0x0000000a110b7290 */ /* 0x000fe4000fffe03f */
[----:B------:R-:W-:-:S02]  /*89b0*/  UIADD3 UR16, UP0, UP2, UR14, UR16, UR4 ;  /* 0x000000100e107290 */ /* 0x000fc4000fa1e004 */
[----:B------:R-:W-:-:S04]  /*89c0*/  UIADD3 UR10, UR15, UR39, URZ ;  /* 0x000000270f0a7290 */ /* 0x000fc8000fffe03f */
[----:B------:R-:W-:Y:S01]  /*89d0*/  UIADD3.X UR10, UR10, UR11, UR18, UP0, UP2 ;  /* 0x0000000b0a0a7290 */ /* 0x000fe200087e4412 */
[----:B------:R-:W-:Y:S02]  /*89e0*/  IMAD.U32 R11, RZ, RZ, UR43 ;  /* 0x0000002bff0b7e24 */ /* 0x000fe4000f8e00ff */
[----:B--2---:R-:W-:-:S04]  /*89f0*/  IMAD R9, R9, 0x40, R6 ;  /* 0x0000004009097824 */ /* 0x004fc800078e0206 */
[----:B0-----:R-:W-:-:S04]  /*8a00*/  @P0 IMAD.HI.U32 R4, R9, R4, RZ ;  /* 0x0000000409040227 */ /* 0x001fc800078e00ff */
[----:B------:R-:W-:Y:S01]  /*8a10*/  IMAD.MOV.U32 R3, RZ, RZ, R9 ;  /* 0x000000ffff037224 */ /* 0x000fe200078e0009 */
[----:B-1----:R-:W-:Y:S01]  /*8a20*/  @P0 SHF.R.U32.HI R3, RZ, R5, R4 ;  /* 0x00000005ff030219 */ /* 0x002fe20000011604 */
[----:B------:R-:W-:Y:S02]  /*8a30*/  IMAD.U32 R4, RZ, RZ, UR20 ;  /* 0x00000014ff047e24 */ /* 0x000fe4000f8e00ff */
[----:B------:R-:W-:Y:S02]  /*8a40*/  IMAD.U32 R6, RZ, RZ, UR22 ;  /* 0x00000016ff067e24 */ /* 0x000fe4000f8e00ff */
[--C-:B------:R-:W-:Y:S01]  /*8a50*/  IMAD.MOV R7, RZ, RZ, -R3.reuse ;  /* 0x000000ffff077224 */ /* 0x100fe200078e0a03 */
[----:B------:R-:W-:Y:S02]  /*8a60*/  IADD3 R4, P0, P2, R3, UR16, R4 ;  /* 0x0000001003047c10 */ /* 0x000fe4000fa1e004 */
[----:B------:R-:W-:Y:S01]  /*8a70*/  SHF.R.S32.HI R3, RZ, 0x1f, R3 ;  /* 0x0000001fff037819 */ /* 0x000fe20000011403 */
[----:B------:R-:W-:-:S03]  /*8a80*/  IMAD R7, R0, R7, R9 ;  /* 0x0000000700077224 */ /* 0x000fc600078e0209 */
[----:B------:R-:W-:Y:S01]  /*8a90*/  IADD3.X R5, R3, UR10, R6, P0, P2 ;  /* 0x0000000a03057c10 */ /* 0x000fe200087e4406 */
[----:B------:R-:W-:Y:S01]  /*8aa0*/  ULDC.64 UR10, c[0x0][UR19+0x210] ;  /* 0x00008400130a7abb */ /* 0x000fe20008000a00 */
[----:B------:R-:W-:Y:S01]  /*8ab0*/  SHF.R.S32.HI R3, RZ, 0x1f, R7 ;  /* 0x0000001fff037819 */ /* 0x000fe20000011407 */
[C---:B------:R-:W-:Y:S02]  /*8ac0*/  IMAD R6, R7.reuse, UR11, RZ ;  /* 0x0000000b07067c24 */ /* 0x040fe4000f8e02ff */
[----:B------:R-:W-:-:S04]  /*8ad0*/  IMAD.WIDE.U32 R4, R7, UR10, R4 ;  /* 0x0000000a07047c25 */ /* 0x000fc8000f8e0004 */
[----:B------:R-:W-:Y:S01]  /*8ae0*/  IMAD R3, R3, UR10, R6 ;  /* 0x0000000a03037c24 */ /* 0x000fe2000f8e0206 */
[----:B------:R-:W-:Y:S01]  /*8af0*/  ULDC.64 UR10, c[0x0][0xba8] ;  /* 0x0002ea00000a7ab9 */ /* 0x000fe20000000a00 */
[----:B------:R-:W-:Y:S01]  /*8b00*/  @!UP1 ULDC UR10, c[0x0][0xb50] ;  /* 0x0002d400000a9ab9 */ /* 0x000fe20000000800 */
[----:B------:R-:W-:Y:S01]  /*8b10*/  @!UP1 ULDC UR11, c[0x0][0xb54] ;  /* 0x0002d500000b9ab9 */ /* 0x000fe20000000800 */
[----:B------:R-:W-:Y:S01]  /*8b20*/  IMAD.IADD R3, R5, 0x1, R3 ;  /* 0x0000000105037824 */ /* 0x000fe200078e0203 */
[----:B------:R-:W-:-:S04]  /*8b30*/  LEA R8, P0, R4, UR10, 0x2 ;  /* 0x0000000a04087c11 */ /* 0x000fc8000f8010ff */
[----:B------:R-:W-:Y:S01]  /*8b40*/  LEA.HI.X R3, R4, UR11, R3, 0x2, P0 ;  /* 0x0000000b04037c11 */ /* 0x000fe200080f1403 */
[----:B---3--:R-:W-:Y:S01]  /*8b50*/  IMAD.MOV R4, RZ, RZ, -R10 ;  /* 0x000000ffff047224 */ /* 0x008fe200078e0a0a */
[----:B------:R-:W-:Y:S01]  /*8b60*/  SHFL.IDX PT, R6, R8, 0x1, 0x1c1f ;  /* 0x003c1f0008067f89 */ /* 0x000fe200000e0000 */
[----:B------:R-:W-:-:S03]  /*8b70*/  IMAD R9, R0, UR8, RZ ;  /* 0x0000000800097c24 */ /* 0x000fc6000f8e02ff */
[----:B------:R-:W-:Y:S01]  /*8b80*/  ISETP.NE.AND P0, PT, R227, R4, PT ;  /* 0x00000004e300720c */ /* 0x000fe20003f05270 */
[----:B------:R-:W-:Y:S01]  /*8b90*/  SHFL.IDX PT, R5, R3, RZ, 0x1c1f ;  /* 0x001c1fff03057589 */ /* 0x000fe200000e0000 */
[----:B------:R-:W-:-:S03]  /*8ba0*/  IMAD R0, R11, 0x40, R16 ;  /* 0x000000400b007824 */ /* 0x000fc600078e0210 */
[----:B------:R-:W0:Y:S04]  /*8bb0*/  SHFL.IDX PT, R4, R8, RZ, 0x1c1f ;  /* 0x001c1fff08047589 */ /* 0x000e2800000e0000 */
[----:B------:R-:W1:Y:S01]  /*8bc0*/  SHFL.IDX PT, R7, R3, 0x1, 0x1c1f ;  /* 0x003c1f0003077f89 */ /* 0x000e6200000e0000 */
[C---:B------:R-:W-:Y:S01]  /*8bd0*/  ISETP.GE.OR P2, PT, R0.reuse, R9, P0 ;  /* 0x000000090000720c */ /* 0x040fe20000746670 */
[----:B------:R-:W-:-:S05]  /*8be0*/  VIADD R0, R0, 0x8 ;  /* 0x0000000800007836 */ /* 0x000fca0000000000 */
[----:B------:R-:W-:-:S07]  /*8bf0*/  ISETP.GE.OR P0, PT, R0, R9, P0 ;  /* 0x000000090000720c */ /* 0x000fce0000706670 */
[----:B0-----:R0:W-:Y:S06]  /*8c00*/  @!P2 ST.E desc[UR40][R4.64], R13 ;  /* 0x0000000d0400a985 */ /* 0x0011ec000c101928 */
[----:B-1----:R0:W-:Y:S02]  /*8c10*/  @!P0 ST.E desc[UR40][R6.64], R12 ;  /* 0x0000000c06008985 */ /* 0x0021e4000c101928 */
.L_x_3413:
[----:B------:R-:W-:Y:S05]  /*8c20*/  @P1 BRA `(.L_x_3414) ;  /* 0x0000001000541947 */ /* 0x000fea0003800000 */
[----:B------:R-:W1:Y:S01]  /*8c30*/  S2R R0, SR_TID.X ;  /* 0x0000000000007919 */ /* 0x000e620000002100 */
[----:B------:R-:W2:Y:S01]  /*8c40*/  LDC R80, c[0x0][0xbe8] ;  /* 0x0002fa00ff507b82 */ /* 0x000ea20000000800 */
[----:B------:R-:W-:Y:S01]  /*8c50*/  ULDC UR14, c[0x0][0xac8] ;  /* 0x0002b200000e7ab9 */ /* 0x000fe20000000800 */
[----:B------:R-:W-:Y:S01]  /*8c60*/  ULDC.64 UR12, c[0x0][0xaa0] ;  /* 0x0002a800000c7ab9 */ /* 0x000fe20000000a00 */
[----:B-1----:R-:W-:-:S05]  /*8c70*/  VIADD R0, R0, 0xffffff80 ;  /* 0xffffff8000007836 */ /* 0x002fca0000000000 */
[----:B------:R-:W-:-:S04]  /*8c80*/  SHF.R.S32.HI R3, RZ, 0x1f, R0 ;  /* 0x0000001fff037819 */ /* 0x000fc80000011400 */
[----:B------:R-:W-:-:S04]  /*8c90*/  LEA.HI R20, R3, R0, RZ, 0x3 ;  /* 0x0000000003147211 */ /* 0x000fc800078f18ff */
[----:B------:R-:W-:-:S05]  /*8ca0*/  SHF.R.S32.HI R3, RZ, 0x3, R20 ;  /* 0x00000003ff037819 */ /* 0x000fca0000011414 */
[----:B0-----:R-:W-:-:S04]  /*8cb0*/  IMAD R5, R3, 0x40, R2 ;  /* 0x0000004003057824 */ /* 0x001fc800078e0202 */
[----:B------:R-:W-:-:S03]  /*8cc0*/  IMAD.WIDE R14, R5, 0x2, R14 ;  /* 0x00000002050e7825 */ /* 0x000fc600078e020e */
[C---:B------:R-:W-:Y:S02]  /*8cd0*/  IADD3 R33, P0, R14.reuse, 0x5000, RZ ;  /* 0x000050000e217810 */ /* 0x040fe40007f1e0ff */
[C---:B------:R-:W-:Y:S02]  /*8ce0*/  IADD3 R41, P2, R14.reuse, 0x7000, RZ ;  /* 0x000070000e297810 */ /* 0x040fe40007f5e0ff */
[----:B------:R-:W-:Y:S02]  /*8cf0*/  LOP3.LUT R32, R33, 0x380, RZ, 0xc0, !PT ;  /* 0x0000038021207812 */ /* 0x000fe400078ec0ff */
[----:B------:R-:W-:Y:S02]  /*8d00*/  IADD3 R37, P1, R14, 0x6000, RZ ;  /* 0x000060000e257810 */ /* 0x000fe40007f3e0ff */
[----:B------:R-:W-:Y:S02]  /*8d10*/  LOP3.LUT R40, R41, 0x380, RZ, 0xc0, !PT ;  /* 0x0000038029287812 */ /* 0x000fe400078ec0ff */
[----:B------:R-:W-:-:S02]  /*8d20*/  SHF.R.U64 R32, R32, 0x3, RZ ;  /* 0x0000000320207819 */ /* 0x000fc400000012ff */
[----:B------:R-:W-:Y:S02]  /*8d30*/  LOP3.LUT R36, R37, 0x380, RZ, 0xc0, !PT ;  /* 0x0000038025247812 */ /* 0x000fe400078ec0ff */
[----:B------:R-:W-:Y:S02]  /*8d40*/  SHF.R.U64 R40, R40, 0x3, RZ ;  /* 0x0000000328287819 */ /* 0x000fe400000012ff */
[----:B------:R-:W-:Y:S01]  /*8d50*/  LOP3.LUT R32, R32, R33, RZ, 0x3c, !PT ;  /* 0x0000002120207212 */ /* 0x000fe200078e3cff */
[--C-:B------:R-:W-:Y:S01]  /*8d60*/  IMAD.X R33, RZ, RZ, R15.reuse, P0 ;  /* 0x000000ffff217224 */ /* 0x100fe200000e060f */
[----:B------:R-:W-:Y:S02]  /*8d70*/  SHF.R.U64 R36, R36, 0x3, RZ ;  /* 0x0000000324247819 */ /* 0x000fe400000012ff */
[----:B------:R-:W-:Y:S02]  /*8d80*/  IADD3 R61, P0, R14, 0xc000, RZ ;  /* 0x0000c0000e3d7810 */ /* 0x000fe40007f1e0ff */
[----:B------:R-:W-:Y:S01]  /*8d90*/  LOP3.LUT R40, R40, R41, RZ, 0x3c, !PT ;  /* 0x0000002928287212 */ /* 0x000fe200078e3cff */
[--C-:B------:R-:W-:Y:S01]  /*8da0*/  IMAD.X R41, RZ, RZ, R15.reuse, P2 ;  /* 0x000000ffff297224 */ /* 0x100fe200010e060f */
[----:B------:R-:W-:Y:S01]  /*8db0*/  IADD3 R69, P2, R14, 0xe000, RZ ;  /* 0x0000e0000e457810 */ /* 0x000fe20007f5e0ff */
[----:B------:R-:W-:Y:S01]  /*8dc0*/  UIMAD UR18, UR18, UR12, URZ ;  /* 0x0000000c121272a4 */ /* 0x000fe2000f8e023f */
[----:B------:R-:W-:Y:S01]  /*8dd0*/  LOP3.LUT R36, R36, R37, RZ, 0x3c, !PT ;  /* 0x0000002524247212 */ /* 0x000fe200078e3cff */
[----:B------:R-:W-:Y:S01]  /*8de0*/  IMAD.X R37, RZ, RZ, R15, P1 ;  /* 0x000000ffff257224 */ /* 0x000fe200008e060f */
[----:B------:R-:W-:Y:S01]  /*8df0*/  LOP3.LUT R60, R61, 0x380, RZ, 0xc0, !PT ;  /* 0x000003803d3c7812 */ /* 0x000fe200078ec0ff */
[----:B------:R-:W-:Y:S01]  /*8e00*/  UIMAD.WIDE.U32 UR10, UR4, UR12, URZ ;  /* 0x0000000c040a72a5 */ /* 0x000fe2000f8e003f */
[----:B------:R-:W-:Y:S01]  /*8e10*/  IADD3 R65, P1, R14, 0xd000, RZ ;  /* 0x0000d0000e417810 */ /* 0x000fe20007f3e0ff */
[----:B------:R-:W-:Y:S01]  /*8e20*/  IMAD.U32 R81, RZ, RZ, UR43 ;  /* 0x0000002bff517e24 */ /* 0x000fe2000f8e00ff */
[----:B------:R-:W-:-:S02]  /*8e30*/  LOP3.LUT R68, R69, 0x380, RZ, 0xc0, !PT ;  /* 0x0000038045447812 */ /* 0x000fc400078ec0ff */
[----:B------:R-:W-:Y:S02]  /*8e40*/  LOP3.LUT R77, R20, 0xfffffff8, RZ, 0xc0, !PT ;  /* 0xfffffff8144d7812 */ /* 0x000fe400078ec0ff */
[C---:B------:R-:W-:Y:S02]  /*8e50*/  IADD3 R9, P3, R14.reuse, 0x1000, RZ ;  /* 0x000010000e097810 */ /* 0x040fe40007f7e0ff */
[C---:B------:R-:W-:Y:S02]  /*8e60*/  IADD3 R13, P4, R14.reuse, 0x2000, RZ ;  /* 0x000020000e0d7810 */ /* 0x040fe40007f9e0ff */
[C---:B------:R-:W-:Y:S02]  /*8e70*/  IADD3 R25, P5, R14.reuse, 0x3000, RZ ;  /* 0x000030000e197810 */ /* 0x040fe40007fbe0ff */
[----:B------:R-:W-:Y:S01]  /*8e80*/  IADD3 R29, P6, R14, 0x4000, RZ ;  /* 0x000040000e1d7810 */ /* 0x000fe20007fde0ff */
[----:B------:R-:W-:Y:S01]  /*8e90*/  UIMAD UR18, UR4, UR13, UR18 ;  /* 0x0000000d041272a4 */ /* 0x000fe2000f8e0212 */
[----:B------:R-:W-:Y:S01]  /*8ea0*/  SHF.R.U64 R60, R60, 0x3, RZ ;  /* 0x000000033c3c7819 */ /* 0x000fe200000012ff */
[----:B------:R-:W5:Y:S01]  /*8eb0*/  LD.E.128 R32, desc[UR40][R32.64] ;  /* 0x0000002820207980 */ /* 0x000f62000c101d00 */
[----:B------:R-:W-:Y:S01]  /*8ec0*/  LOP3.LUT R64, R65, 0x380, RZ, 0xc0, !PT ;  /* 0x0000038041407812 */ /* 0x000fe200078ec0ff */
[----:B------:R-:W-:Y:S01]  /*8ed0*/  ULDC.64 UR12, c[0x0][0xae8] ;  /* 0x0002ba00000c7ab9 */ /* 0x000fe20000000a00 */
[----:B------:R-:W-:Y:S01]  /*8ee0*/  SHF.R.U64 R68, R68, 0x3, RZ ;  /* 0x0000000344447819 */ /* 0x000fe200000012ff */
[----:B------:R-:W5:Y:S01]  /*8ef0*/  LD.E.128 R36, desc[UR40][R36.64] ;  /* 0x0000002824247980 */ /* 0x000f62000c101d00 */
[----:B------:R-:W-:Y:S01]  /*8f00*/  LOP3.LUT R60, R60, R61, RZ, 0x3c, !PT ;  /* 0x0000003d3c3c7212 */ /* 0x000fe200078e3cff */
[----:B------:R-:W-:Y:S01]  /*8f10*/  IMAD.X R61, RZ, RZ, R15, P0 ;  /* 0x000000ffff3d7224 */ /* 0x000fe200000e060f */
[----:B------:R-:W-:Y:S01]  /*8f20*/  SHF.R.U64 R64, R64, 0x3, RZ ;  /* 0x0000000340407819 */ /* 0x000fe200000012ff */
[----:B------:R-:W5:Y:S01]  /*8f30*/  LD.E.128 R40, desc[UR40][R40.64] ;  /* 0x0000002828287980 */ /* 0x000f62000c101d00 */
[----:B------:R-:W-:-:S02]  /*8f40*/  ISETP.GE.AND P0, PT, R192, UR14, PT ;  /* 0x0000000ec0007c0c */ /* 0x000fc4000bf06270 */
[----:B------:R-:W-:Y:S01]  /*8f50*/  LOP3.LUT R68, R68, R69, RZ, 0x3c, !PT ;  /* 0x0000004544447212 */ /* 0x000fe200078e3cff */
[--C-:B------:R-:W-:Y:S01]  /*8f60*/  IMAD.X R69, RZ, RZ, R15.reuse, P2 ;  /* 0x000000ffff457224 */ /* 0x100fe200010e060f */
[----:B--2---:R-:W-:Y:S02]  /*8f70*/  ISETP.NE.AND P2, PT, R80, 0x1, PT ;  /* 0x000000015000780c */ /* 0x004fe40003f45270 */
[----:B------:R-:W-:Y:S02]  /*8f80*/  LOP3.LUT R8, R9, 0x380, RZ, 0xc0, !PT ;  /* 0x0000038009087812 */ /* 0x000fe400078ec0ff */
[----:B------:R-:W-:Y:S02]  /*8f90*/  LOP3.LUT R12, R13, 0x380, RZ, 0xc0, !PT ;  /* 0x000003800d0c7812 */ /* 0x000fe400078ec0ff */
[----:B------:R-:W-:Y:S02]  /*8fa0*/  LOP3.LUT R24, R25, 0x380, RZ, 0xc0, !PT ;  /* 0x0000038019187812 */ /* 0x000fe400078ec0ff */
[----:B------:R-:W-:Y:S01]  /*8fb0*/  LOP3.LUT R28, R29, 0x380, RZ, 0xc0, !PT ;  /* 0x000003801d1c7812 */ /* 0x000fe200078ec0ff */
[----:B------:R-:W-:Y:S01]  /*8fc0*/  UIADD3 UR11, UR11, UR18, URZ ;  /* 0x000000120b0b7290 */ /* 0x000fe2000fffe03f */
[----:B------:R-:W-:Y:S01]  /*8fd0*/  LOP3.LUT R64, R64, R65, RZ, 0x3c, !PT ;  /* 0x0000004140407212 */ /* 0x000fe200078e3cff */
[----:B------:R-:W-:Y:S01]  /*8fe0*/  IMAD.X R65, RZ, RZ, R15, P1 ;  /* 0x000000ffff417224 */ /* 0x000fe200008e060f */
[----:B------:R-:W-:Y:S01]  /*8ff0*/  SEL R76, RZ, 0xffffffff, P0 ;  /* 0xffffffffff4c7807 */ /* 0x000fe20000000000 */
[----:B------:R-:W0:Y:S01]  /*9000*/  @P2 LDC R79, c[0x0][0xbf0] ;  /* 0x0002fc00ff4f2b82 */ /* 0x000e220000000800 */
[----:B------:R-:W-:Y:S01]  /*9010*/  ISETP.GE.AND P1, PT, R2, UR14, PT ;  /* 0x0000000e02007c0c */ /* 0x000fe2000bf26270 */
[----:B------:R-:W-:Y:S01]  /*9020*/  USHF.R.S32.HI UR4, URZ, 0x1f, UR9 ;  /* 0x0000001f3f047899 */ /* 0x000fe20008011409 */
[----:B------:R-:W-:Y:S01]  /*9030*/  SHF.R.U64 R8, R8, 0x3, RZ ;  /* 0x0000000308087819 */ /* 0x000fe200000012ff */
[----:B------:R-:W-:Y:S01]  /*9040*/  IMAD.SHL.U32 R76, R76, 0x2, RZ ;  /* 0x000000024c4c7824 */ /* 0x000fe200078e00ff */
[----:B------:R-:W-:Y:S01]  /*9050*/  SEL R21, RZ, 0x1, P1 ;  /* 0x00000001ff157807 */ /* 0x000fe20000800000 */
[----:B------:R-:W5:Y:S01]  /*9060*/  LD.E.128 R60, desc[UR40][R60.64] ;  /* 0x000000283c3c7980 */ /* 0x000f62000c101d00 */
[----:B------:R-:W-:-:S02]  /*9070*/  ISETP.GE.AND P0, PT, R187, UR14, PT ;  /* 0x0000000ebb007c0c */ /* 0x000fc4000bf06270 */
[----:B------:R-:W-:Y:S01]  /*9080*/  LOP3.LUT R21, R76, 0x2, R21, 0xe2, !PT ;  /* 0x000000024c157812 */ /* 0x000fe200078ee215 */
[----:B------:R-:W-:Y:S01]  /*9090*/  IMAD.IADD R76, R0, 0x1, -R77 ;  /* 0x00000001004c7824 */ /* 0x000fe200078e0a4d */
[----:B------:R-:W-:Y:S01]  /*90a0*/  LOP3.LUT R8, R8, R9, RZ, 0x3c, !PT ;  /* 0x0000000908087212 */ /* 0x000fe200078e3cff */
[----:B------:R-:W1:Y:S01]  /*90b0*/  @P2 LDC R77, c[0x0][0xbec] ;  /* 0x0002fb00ff4d2b82 */ /* 0x000e620000000800 */
[----:B------:R-:W-:Y:S01]  /*90c0*/  SEL R20, RZ, 0xffffffff, P0 ;  /* 0xffffffffff147807 */ /* 0x000fe20000000000 */
[----:B------:R-:W-:Y:S01]  /*90d0*/  IMAD.X R9, RZ, RZ, R15, P3 ;  /* 0x000000ffff097224 */ /* 0x000fe200018e060f */
[----:B------:R-:W-:Y:S01]  /*90e0*/  ISETP.GE.AND P0, PT, R186, UR14, PT ;  /* 0x0000000eba007c0c */ /* 0x000fe2000bf06270 */
[----:B------:R-:W5:Y:S01]  /*90f0*/  LD.E.128 R68, desc[UR40][R68.64] ;  /* 0x0000002844447980 */ /* 0x000f62000c101d00 */
[----:B------:R-:W-:Y:S01]  /*9100*/  IADD3 R45, P3, R14, 0x8000, RZ ;  /* 0x000080000e2d7810 */ /* 0x000fe20007f7e0ff */
[----:B------:R-:W-:Y:S01]  /*9110*/  IMAD.SHL.U32 R20, R20, 0x4, RZ ;  /* 0x0000000414147824 */ /* 0x000fe200078e00ff */
[----:B------:R-:W-:-:S02]  /*9120*/  SEL R0, RZ, 0xffffffff, P0 ;  /* 0xffffffffff007807 */ /* 0x000fc40000000000 */
[----:B------:R-:W-:Y:S02]  /*9130*/  SHF.R.U64 R12, R12, 0x3, RZ ;  /* 0x000000030c0c7819 */ /* 0x000fe400000012ff */
[----:B------:R-:W-:Y:S02]  /*9140*/  SHF.R.U64 R24, R24, 0x3, RZ ;  /* 0x0000000318187819 */ /* 0x000fe400000012ff */
[----:B------:R-:W-:Y:S01]  /*9150*/  SHF.R.U64 R28, R28, 0x3, RZ ;  /* 0x000000031c1c7819 */ /* 0x000fe200000012ff */
[----:B------:R-:W-:Y:S01]  /*9160*/  UIMAD.WIDE.U32 UR10, UR44, UR12, UR10 ;  /* 0x0000000c2c0a72a5 */ /* 0x000fe2000f8e000a */
[----:B------:R-:W-:Y:S01]  /*9170*/  LOP3.LUT R44, R45, 0x380, RZ, 0xc0, !PT ;  /* 0x000003802d2c7812 */ /* 0x000fe200078ec0ff */
[----:B------:R-:W5:Y:S01]  /*9180*/  LD.E.128 R8, desc[UR40][R8.64] ;  /* 0x0000002808087980 */ /* 0x000f62000c101d00 */
[----:B------:R-:W-:Y:S01]  /*9190*/  LOP3.LUT R21, R20, 0x4, R21, 0xe2, !PT ;  /* 0x0000000414157812 */ /* 0x000fe200078ee215 */
[----:B------:R-:W-:Y:S01]  /*91a0*/  IMAD.SHL.U32 R20, R0, 0x8, RZ ;  /* 0x0000000800147824 */ /* 0x000fe200078e00ff */
[----:B------:R-:W-:Y:S01]  /*91b0*/  SHF.R.U64 R44, R44, 0x3, RZ ;  /* 0x000000032c2c7819 */ /* 0x000fe200000012ff */
[----:B------:R-:W-:Y:S01]  /*91c0*/  IMAD R0, R76, 0x20, R3 ;  /* 0x000000204c007824 */ /* 0x000fe200078e0203 */
[----:B------:R-:W-:Y:S01]  /*91d0*/  ISETP.GE.AND P0, PT, R185, UR14, PT ;  /* 0x0000000eb9007c0c */ /* 0x000fe2000bf06270 */
[----:B------:R-:W5:Y:S01]  /*91e0*/  LD.E.128 R64, desc[UR40][R64.64] ;  /* 0x0000002840407980 */ /* 0x000f62000c101d00 */
[----:B------:R-:W-:Y:S01]  /*91f0*/  LOP3.LUT R12, R12, R13, RZ, 0x3c, !PT ;  /* 0x0000000d0c0c7212 */ /* 0x000fe200078e3cff */
[----:B------:R-:W-:Y:S01]  /*9200*/  IMAD R78, R81, 0x40, R0 ;  /* 0x00000040514e7824 */ /* 0x000fe200078e0200 */
[----:B------:R-:W-:Y:S01]  /*9210*/  LOP3.LUT R24, R24, R25, RZ, 0x3c, !PT ;  /* 0x0000001918187212 */ /* 0x000fe200078e3cff */
[--C-:B------:R-:W-:Y:S01]  /*9220*/  IMAD.X R13, RZ, RZ, R15.reuse, P4 ;  /* 0x000000ffff0d7224 */ /* 0x100fe200020e060f */
[----:B------:R-:W-:Y:S01]  /*9230*/  LOP3.LUT R28, R28, R29, RZ, 0x3c, !PT ;  /* 0x0000001d1c1c7212 */ /* 0x000fe200078e3cff */
[--C-:B------:R-:W-:Y:S01]  /*9240*/  IMAD.X R25, RZ, RZ, R15.reuse, P5 ;  /* 0x000000ffff197224 */ /* 0x100fe200028e060f */
[----:B------:R-:W-:Y:S01]  /*9250*/  LOP3.LUT R44, R44, R45, RZ, 0x3c, !PT ;  /* 0x0000002d2c2c7212 */ /* 0x000fe200078e3cff */
[----:B------:R-:W-:Y:S01]  /*9260*/  IMAD.X R29, RZ, RZ, R15, P6 ;  /* 0x000000ffff1d7224 */ /* 0x000fe200030e060f */
[----:B------:R-:W-:Y:S01]  /*9270*/  LOP3.LUT R21, R20, 0x8, R21, 0xe2, !PT ;  /* 0x0000000814157812 */ /* 0x000fe200078ee215 */
[----:B------:R-:W-:Y:S01]  /*9280*/  IMAD.X R45, RZ, RZ, R15, P3 ;  /* 0x000000ffff2d7224 */ /* 0x000fe200018e060f */
[C---:B------:R-:W-:Y:S01]  /*9290*/  IADD3 R49, P4, R14.reuse, 0x9000, RZ ;  /* 0x000090000e317810 */ /* 0x040fe20007f9e0ff */
[----:B------:R-:W-:Y:S01]  /*92a0*/  UIMAD UR11, UR44, UR13, UR11 ;  /* 0x0000000d2c0b72a4 */ /* 0x000fe2000f8e020b */
[----:B------:R-:W-:Y:S01]  /*92b0*/  IADD3 R53, P5, R14, 0xa000, RZ ;  /* 0x0000a0000e357810 */ /* 0x000fe20007fbe0ff */
[----:B-1----:R-:W-:Y:S01]  /*92c0*/  @P2 IMAD.HI.U32 R0, R78, R77, RZ ;  /* 0x0000004d4e002227 */ /* 0x002fe200078e00ff */
[C---:B------:R-:W-:Y:S01]  /*92d0*/  IADD3 R57, P6, R14.reuse, 0xb000, RZ ;  /* 0x0000b0000e397810 */ /* 0x040fe20007fde0ff */
[----:B------:R-:W-:Y:S01]  /*92e0*/  ULDC.64 UR12, c[0x0][0xaf0] ;  /* 0x0002bc00000c7ab9 */ /* 0x000fe20000000a00 */
[----:B------:R-:W-:Y:S01]  /*92f0*/  SEL R20, RZ, 0xffffffff, P0 ;  /* 0xffffffffff147807 */ /* 0x000fe20000000000 */
[----:B------:R-:W5:Y:S01]  /*9300*/  LD.E.128 R24, desc[UR40][R24.64] ;  /* 0x0000002818187980 */ /* 0x000f62000c101d00 */
[----:B------:R-:W-:Y:S01]  /*9310*/  IADD3 R7, P3, R14, 0xf000, RZ ;  /* 0x0000f0000e077810 */ /* 0x000fe20007f7e0ff */
[----:B------:R-:W-:Y:S01]  /*9320*/  UIMAD UR4, UR4, UR12, URZ ;  /* 0x0000000c040472a4 */ /* 0x000fe2000f8e023f */
[----:B------:R-:W-:Y:S01]  /*9330*/  ISETP.GE.AND P0, PT, R184, UR14, PT ;  /* 0x0000000eb8007c0c */ /* 0x000fe2000bf06270 */
[----:B------:R-:W-:Y:S01]  /*9340*/  IMAD.SHL.U32 R76, R20, 0x10, RZ ;  /* 0x00000010144c7824 */ /* 0x000fe200078e00ff */
[----:B------:R-:W-:Y:S01]  /*9350*/  LOP3.LUT R48, R49, 0x380, RZ, 0xc0, !PT ;  /* 0x0000038031307812 */ /* 0x000fe200078ec0ff */
[----:B------:R-:W5:Y:S01]  /*9360*/  LD.E.128 R28, desc[UR40][R28.64] ;  /* 0x000000281c1c7980 */ /* 0x000f62000c101d00 */
[----:B------:R-:W-:-:S02]  /*9370*/  LOP3.LUT R52, R53, 0x380, RZ, 0xc0, !PT ;  /* 0x0000038035347812 */ /* 0x000fc400078ec0ff */
[----:B------:R-:W-:Y:S02]  /*9380*/  LOP3.LUT R56, R57, 0x380, RZ, 0xc0, !PT ;  /* 0x0000038039387812 */ /* 0x000fe400078ec0ff */
[----:B------:R-:W-:Y:S01]  /*9390*/  LOP3.LUT R5, R14, 0x380, RZ, 0xc0, !PT ;  /* 0x000003800e057812 */ /* 0x000fe200078ec0ff */
[----:B------:R-:W-:Y:S01]  /*93a0*/  IMAD.MOV.U32 R77, RZ, RZ, R78 ;  /* 0x000000ffff4d7224 */ /* 0x000fe200078e004e */
[----:B------:R-:W-:Y:S01]  /*93b0*/  LOP3.LUT R6, R7, 0x380, RZ, 0xc0, !PT ;  /* 0x0000038007067812 */ /* 0x000fe200078ec0ff */
[----:B------:R-:W-:Y:S01]  /*93c0*/  UIMAD.WIDE.U32 UR10, UR9, UR12, UR10 ;  /* 0x0000000c090a72a5 */ /* 0x000fe2000f8e000a */
[----:B------:R-:W-:Y:S01]  /*93d0*/  SEL R20, RZ, 0xffffffff, P0 ;  /* 0xffffffffff147807 */ /* 0x000fe20000000000 */
[----:B------:R-:W-:Y:S01]  /*93e0*/  UIMAD UR4, UR9, UR13, UR4 ;  /* 0x0000000d090472a4 */ /* 0x000fe2000f8e0204 */
[----:B0-----:R-:W-:Y:S01]  /*93f0*/  @P2 SHF.R.U32.HI R77, RZ, R79, R0 ;  /* 0x0000004fff4d2219 */ /* 0x001fe20000011600 */
[----:B------:R-:W-:Y:S01]  /*9400*/  IMAD.X R73, RZ, RZ, R15, P3 ;  /* 0x000000ffff497224 */ /* 0x000fe200018e060f */
[----:B------:R-:W-:Y:S01]  /*9410*/  SHF.R.U64 R48, R48, 0x3, RZ ;  /* 0x0000000330307819 */ /* 0x000fe200000012ff */
[----:B------:R-:W5:Y:S01]  /*9420*/  LD.E.128 R44, desc[UR40][R44.64] ;  /* 0x000000282c2c7980 */ /* 0x000f62000c101d00 */
[----:B------:R-:W-:-:S02]  /*9430*/  SHF.R.U64 R52, R52, 0x3, RZ ;  /* 0x0000000334347819 */ /* 0x000fc400000012ff */
[----:B------:R-:W-:Y:S02]  /*9440*/  SHF.R.U64 R56, R56, 0x3, RZ ;  /* 0x0000000338387819 */ /* 0x000fe400000012ff */
[----:B------:R-:W-:Y:S02]  /*9450*/  SHF.R.U64 R5, R5, 0x3, RZ ;  /* 0x0000000305057819 */ /* 0x000fe400000012ff */
[----:B------:R-:W-:Y:S02]  /*9460*/  SHF.R.U64 R6, R6, 0x3, RZ ;  /* 0x0000000306067819 */ /* 0x000fe400000012ff */
[----:B------:R-:W-:Y:S01]  /*9470*/  LOP3.LUT R0, R76, 0x10, R21, 0xe2, !PT ;  /* 0x000000104c007812 */ /* 0x000fe200078ee215 */
[----:B------:R-:W-:Y:S01]  /*9480*/  UIADD3 UR4, UR11, UR4, URZ ;  /* 0x000000040b047290 */ /* 0x000fe2000fffe03f */
[--C-:B------:R-:W-:Y:S01]  /*9490*/  SHF.R.S32.HI R76, RZ, 0x1f, R77.reuse ;  /* 0x0000001fff4c7819 */ /* 0x100fe2000001144d */
[----:B------:R-:W-:Y:S01]  /*94a0*/  IMAD.SHL.U32 R81, R20, 0x20, RZ ;  /* 0x0000002014517824 */ /* 0x000fe200078e00ff */
        /* <DEDUP_REMOVED lines=9> */
[----:B------:R-:W-:Y:S01]  /*9540*/  IMAD.MOV.U32 R5, RZ, RZ, R15 ;  /* 0x000000ffff057224 */ /* 0x000fe200078e000f */
[----:B------:R-:W5:Y:S01]  /*9550*/  LD.E.128 R48, desc[UR40][R48.64] ;  /* 0x0000002830307980 */ /* 0x000f62000c101d00 */
[----:B------:R-:W-:-:S02]  /*9560*/  IMAD.U32 R20, RZ, RZ, UR10 ;  /* 0x0000000aff147e24 */ /* 0x000fc4000f8e00ff */
[----:B------:R-:W-:Y:S01]  /*9570*/  IMAD.U32 R21, RZ, RZ, UR11 ;  /* 0x0000000bff157e24 */ /* 0x000fe2000f8e00ff */
[----:B------:R-:W-:Y:S01]  /*9580*/  ULDC.64 UR10, c[0x0][0xae0] ;  /* 0x0002b800000a7ab9 */ /* 0x000fe20000000a00 */
[----:B------:R-:W-:Y:S01]  /*9590*/  IMAD R79, R80, R79, R78 ;  /* 0x0000004f504f7224 */ /* 0x000fe200078e024e */
[----:B------:R-:W5:Y:S01]  /*95a0*/  LD.E.128 R4, desc[UR40][R4.64] ;  /* 0x0000002804047980 */ /* 0x000f62000c101d00 */
[----:B------:R-:W-:Y:S01]  /*95b0*/  IMAD R76, R76, UR10, RZ ;  /* 0x0000000a4c4c7c24 */ /* 0x000fe2000f8e02ff */
[----:B------:R-:W-:Y:S01]  /*95c0*/  LOP3.LUT R0, R81, 0x20, R0, 0xe2, !PT ;  /* 0x0000002051007812 */ /* 0x000fe200078ee200 */
[----:B------:R-:W-:Y:S01]  /*95d0*/  IMAD.U32 R21, RZ, RZ, UR4 ;  /* 0x00000004ff157e24 */ /* 0x000fe2000f8e00ff */
[----:B------:R-:W5:Y:S01]  /*95e0*/  LD.E.128 R12, desc[UR40][R12.64] ;  /* 0x000000280c0c7980 */ /* 0x000f62000c101d00 */
[----:B------:R-:W-:Y:S01]  /*95f0*/  IMAD R81, R77, UR11, R76 ;  /* 0x0000000b4d517c24 */ /* 0x000fe2000f8e024c */
[----:B------:R-:W-:Y:S02]  /*9600*/  ISETP.GE.AND P0, PT, R226, UR14, PT ;  /* 0x0000000ee2007c0c */ /* 0x000fe4000bf06270 */
[----:B------:R-:W5:Y:S01]  /*9610*/  LD.E.128 R52, desc[UR40][R52.64] ;  /* 0x0000002834347980 */ /* 0x000f62000c101d00 */
[----:B------:R-:W-:-:S03]  /*9620*/  SHF.R.S32.HI R76, RZ, 0x1f, R79 ;  /* 0x0000001fff4c7819 */ /* 0x000fc6000001144f */
[----:B------:R-:W5:Y:S01]  /*9630*/  LD.E.128 R56, desc[UR40][R56.64] ;  /* 0x0000002838387980 */ /* 0x000f62000c101d00 */
[----:B------:R-:W-:Y:S01]  /*9640*/  IMAD.WIDE.U32 R20, R77, UR10, R20 ;  /* 0x0000000a4d147c25 */ /* 0x000fe2000f8e0014 */
[----:B------:R-:W-:Y:S02]  /*9650*/  ULDC.64 UR10, c[0x0][0xad8] ;  /* 0x0002b600000a7ab9 */ /* 0x000fe40000000a00 */
[----:B------:R-:W5:Y:S01]  /*9660*/  LD.E.128 R72, desc[UR40][R72.64] ;  /* 0x0000002848487980 */ /* 0x000f62000c101d00 */
[----:B------:R-:W-:Y:S01]  /*9670*/  IMAD.U32 R88, RZ, RZ, UR43 ;  /* 0x0000002bff587e24 */ /* 0x000fe2000f8e00ff */
[----:B------:R-:W-:Y:S01]  /*9680*/  @!PT LDS RZ, [RZ] ;  /* 0x00000000fffff984 */ /* 0x000fe20000000800 */
[----:B------:R-:W-:Y:S01]  /*9690*/  @!PT LDS RZ, [RZ] ;  /* 0x00000000fffff984 */ /* 0x000fe20000000800 */
[----:B------:R-:W-:Y:S01]  /*96a0*/  @!PT LDS RZ, [RZ] ;  /* 0x00000000fffff984 */ /* 0x000fe20000000800 */
[----:B------:R-:W-:Y:S01]  /*96b0*/  @!PT LDS RZ, [RZ] ;  /* 0x00000000fffff984 */ /* 0x000fe20000000800 */
[----:B------:R0:W-:Y:S06]  /*96c0*/  MEMBAR.ALL.CTA ;  /* 0x0000000000007992 */ /* 0x0001ec0000008000 */
[----:B0-----:R-:W0:Y:S01]  /*96d0*/  FENCE.VIEW.ASYNC.S ;  /* 0x00000000000073c6 */ /* 0x001e220000000000 */
[----:B------:R-:W-:Y:S01]  /*96e0*/  SEL R77, RZ, 0x40, P0 ;  /* 0x00000040ff4d7807 */ /* 0x000fe20000000000 */
[----:B------:R-:W-:Y:S01]  /*96f0*/  IMAD.IADD R21, R21, 0x1, R81 ;  /* 0x0000000115157824 */ /* 0x000fe200078e0251 */
[----:B------:R-:W-:Y:S01]  /*9700*/  ISETP.GE.AND P0, PT, R225, UR14, PT ;  /* 0x0000000ee1007c0c */ /* 0x000fe2000bf06270 */
[----:B------:R-:W-:-:S02]  /*9710*/  IMAD R76, R76, UR10, RZ ;  /* 0x0000000a4c4c7c24 */ /* 0x000fc4000f8e02ff */
[----:B------:R-:W-:Y:S02]  /*9720*/  IMAD R88, R88, 0x40, R3 ;  /* 0x0000004058587824 */ /* 0x000fe400078e0203 */
[----:B------:R-:W-:Y:S01]  /*9730*/  IMAD R89, R80, UR8, RZ ;  /* 0x0000000850597c24 */ /* 0x000fe2000f8e02ff */
[----:B------:R-:W-:Y:S01]  /*9740*/  LOP3.LUT R0, R0, R77, RZ, 0xfc, !PT ;  /* 0x0000004d00007212 */ /* 0x000fe200078efcff */
[C---:B------:R-:W-:Y:S01]  /*9750*/  IMAD R77, R79.reuse, UR11, R76 ;  /* 0x0000000b4f4d7c24 */ /* 0x040fe2000f8e024c */
[----:B------:R-:W-:Y:S01]  /*9760*/  UIADD3 UR4, UR38, 0x28c20, URZ ;  /* 0x00028c2026047890 */ /* 0x000fe2000fffe03f */
[----:B------:R-:W-:Y:S01]  /*9770*/  IMAD.WIDE.U32 R20, R79, UR10, R20 ;  /* 0x0000000a4f147c25 */ /* 0x000fe2000f8e0014 */
[----:B------:R-:W-:Y:S01]  /*9780*/  SEL R3, RZ, 0x80, P0 ;  /* 0x00000080ff037807 */ /* 0x000fe20000000000 */
[----:B------:R-:W-:Y:S01]  /*9790*/  ULDC.64 UR10, c[0x0][0xa80] ;  /* 0x0002a000000a7ab9 */ /* 0x000fe20000000a00 */
[----:B------:R-:W-:Y:S01]  /*97a0*/  ISETP.GE.AND P0, PT, R88, R89, PT ;  /* 0x000000595800720c */ /* 0x000fe20003f06270 */
[----:B------:R-:W-:Y:S01]  /*97b0*/  IMAD.IADD R21, R21, 0x1, R77 ;  /* 0x0000000115157824 */ /* 0x000fe200078e024d */
[----:B------:R-:W-:Y:S01]  /*97c0*/  UPRMT UR4, URZ, 0x654, UR4 ;  /* 0x000006543f047896 */ /* 0x000fe20008000004 */
[----:B------:R-:W-:-:S04]  /*97d0*/  LEA R86, P1, R20, UR10, 0x1 ;  /* 0x0000000a14567c11 */ /* 0x000fc8000f8208ff */
[----:B------:R-:W-:Y:S01]  /*97e0*/  LEA.HI.X R87, R20, UR11, R21, 0x1, P1 ;  /* 0x0000000b14577c11 */ /* 0x000fe200088f0c15 */
[----:B------:R-:W-:Y:S01]  /*97f0*/  BSSY B1, `(.L_x_3415) ;  /* 0x000002c000017945 */ /* 0x000fe20003800000 */
[----:B0-----:R0:W1:Y:S02]  /*9800*/  SHFL.IDX PT, R20, R86, RZ, 0x181f ;  /* 0x00181fff56147589 */ /* 0x00106400000e0000 */
[----:B------:R-:W-:Y:S02]  /*9810*/  SYNCS.ARRIVE.TRANS64.RED.A1T0 RZ, [UR4], RZ ;  /* 0x000000ffffff79a7 */ /* 0x000fe40008100404 */
[----:B------:R0:W2:Y:S01]  /*9820*/  SHFL.IDX PT, R21, R87, RZ, 0x181f ;  /* 0x00181fff57157589 */ /* 0x0000a200000e0000 */
[----:B------:R-:W-:Y:S02]  /*9830*/  LOP3.LUT R3, R0, R3, RZ, 0xfc, !PT ;  /* 0x0000000300037212 */ /* 0x000fe400078efcff */
[----:B------:R-:W-:Y:S01]  /*9840*/  SHF.R.S32.HI R152, RZ, 0x1f, R192 ;  /* 0x0000001fff987819 */ /* 0x000fe200000114c0 */
[----:B------:R-:W-:Y:S06]  /*9850*/  @P0 BRA `(.L_x_3416) ;  /* 0x0000000000940947 */ /* 0x000fec0003800000 */
[----:B------:R-:W-:Y:S02]  /*9860*/  ISETP.GE.AND P1, PT, R192, UR14, PT ;  /* 0x0000000ec0007c0c */ /* 0x000fe4000bf26270 */
[----:B------:R-:W-:Y:S02]  /*9870*/  ISETP.GE.AND P0, PT, R2, UR14, PT ;  /* 0x0000000e02007c0c */ /* 0x000fe4000bf06270 */
[----:B------:R-:W-:Y:S02]  /*9880*/  ISETP.GE.AND P4, PT, R187, UR14, PT ;  /* 0x0000000ebb007c0c */ /* 0x000fe4000bf86270 */
[----:B------:R-:W-:Y:S02]  /*9890*/  ISETP.GE.AND P3, PT, R186, UR14, PT ;  /* 0x0000000eba007c0c */ /* 0x000fe4000bf66270 */
[----:B------:R-:W-:Y:S02]  /*98a0*/  SHF.R.S32.HI R80, RZ, 0x1f, R187 ;  /* 0x0000001fff507819 */ /* 0x000fe400000114bb */
[----:B------:R-:W-:-:S02]  /*98b0*/  SHF.R.S32.HI R81, RZ, 0x1f, R186 ;  /* 0x0000001fff517819 */ /* 0x000fc400000114ba */
[----:B------:R-:W-:Y:S02]  /*98c0*/  SHF.R.S32.HI R90, RZ, 0x1f, R185 ;  /* 0x0000001fff5a7819 */ /* 0x000fe400000114b9 */
[-C--:B-1----:R-:W-:Y:S01]  /*98d0*/  @!P1 LEA R76, P2, R192, R20.reuse, 0x1 ;  /* 0x00000014c04c9211 */ /* 0x082fe200078408ff */
[----:B--2---:R-:W-:Y:S02]  /*98e0*/  @!P0 IMAD.WIDE R78, R2, 0x2, R20 ;  /* 0x00000002024e8825 */ /* 0x004fe400078e0214 */
[----:B------:R-:W-:Y:S02]  /*98f0*/  @!P4 LEA R84, P5, R187, R20, 0x1 ;  /* 0x00000014bb54c211 */ /* 0x000fe400078a08ff */
[----:B------:R-:W-:Y:S01]  /*9900*/  @!P1 LEA.HI.X R77, R192, R21, R152, 0x1, P2 ;  /* 0x00000015c04d9211 */ /* 0x000fe200010f0c98 */
[----:B-----5:R1:W-:Y:S01]  /*9910*/  @!P0 ST.E.128 desc[UR40][R78.64], R4 ;  /* 0x000000044e008985 */ /* 0x0203e2000c101d28 */
[----:B------:R-:W-:Y:S02]  /*9920*/  ISETP.GE.AND P2, PT, R185, UR14, PT ;  /* 0x0000000eb9007c0c */ /* 0x000fe4000bf46270 */
[----:B------:R-:W-:Y:S01]  /*9930*/  LOP3.LUT P0, RZ, R0, 0x40, RZ, 0xc0, !PT ;  /* 0x0000004000ff7812 */ /* 0x000fe2000780c0ff */
[----:B------:R2:W-:Y:S01]  /*9940*/  @!P1 ST.E.128 desc[UR40][R76.64], R12 ;  /* 0x0000000c4c009985 */ /* 0x0005e2000c101d28 */
[----:B------:R-:W-:-:S02]  /*9950*/  ISETP.GE.AND P1, PT, R184, UR14, PT ;  /* 0x0000000eb8007c0c */ /* 0x000fc4000bf26270 */
[CC--:B------:R-:W-:Y:S02]  /*9960*/  @!P3 LEA R82, P6, R186.reuse, R20.reuse, 0x1 ;  /* 0x00000014ba52b211 */ /* 0x0c0fe400078c08ff */
[-C--:B------:R-:W-:Y:S02]  /*9970*/  @!P4 LEA.HI.X R85, R187, R21.reuse, R80, 0x1, P5 ;  /* 0x00000015bb55c211 */ /* 0x080fe400028f0c50 */
[-C--:B------:R-:W-:Y:S02]  /*9980*/  @!P3 LEA.HI.X R83, R186, R21.reuse, R81, 0x1, P6 ;  /* 0x00000015ba53b211 */ /* 0x080fe400030f0c51 */
[----:B------:R-:W-:Y:S01]  /*9990*/  LOP3.LUT P6, RZ, R3, 0x80, RZ, 0xc0, !PT ;  /* 0x0000008003ff7812 */ /* 0x000fe200078cc0ff */
[----:B------:R3:W-:Y:S01]  /*99a0*/  @!P4 ST.E.128 desc[UR40][R84.64], R28 ;  /* 0x0000001c5400c985 */ /* 0x0007e2000c101d28 */
[C---:B------:R-:W-:Y:S02]  /*99b0*/  @!P2 LEA R80, P5, R185.reuse, R20, 0x1 ;  /* 0x00000014b950a211 */ /* 0x040fe400078a08ff */
[----:B-1----:R-:W-:Y:S01]  /*99c0*/  SHF.R.S32.HI R5, RZ, 0x1f, R184 ;  /* 0x0000001fff057819 */ /* 0x002fe200000114b8 */
[----:B------:R3:W-:Y:S01]  /*99d0*/  @!P3 ST.E.128 desc[UR40][R82.64], R36 ;  /* 0x000000245200b985 */ /* 0x0007e2000c101d28 */
[----:B------:R-:W-:-:S02]  /*99e0*/  @!P2 LEA.HI.X R81, R185, R21, R90, 0x1, P5 ;  /* 0x00000015b951a211 */ /* 0x000fc400028f0c5a */
[CC--:B------:R-:W-:Y:S02]  /*99f0*/  @!P1 LEA R6, P5, R184.reuse, R20.reuse, 0x1 ;  /* 0x00000014b8069211 */ /* 0x0c0fe400078a08ff */
[----:B--2---:R-:W-:Y:S01]  /*9a00*/  SHF.R.S32.HI R15, RZ, 0x1f, R226 ;  /* 0x0000001fff0f7819 */ /* 0x004fe200000114e2 */
[----:B------:R3:W-:Y:S01]  /*9a10*/  @!P2 ST.E.128 desc[UR40][R80.64], R44 ;  /* 0x0000002c5000a985 */ /* 0x0007e2000c101d28 */
[-C--:B------:R-:W-:Y:S02]  /*9a20*/  @!P1 LEA.HI.X R7, R184, R21.reuse, R5, 0x1, P5 ;  /* 0x00000015b8079211 */ /* 0x080fe400028f0c05 */
[C---:B------:R-:W-:Y:S02]  /*9a30*/  @P0 LEA R4, P5, R226.reuse, R20, 0x1 ;  /* 0x00000014e2040211 */ /* 0x040fe400078a08ff */
[----:B------:R-:W-:Y:S01]  /*9a40*/  SHF.R.S32.HI R13, RZ, 0x1f, R225 ;  /* 0x0000001fff0d7819 */ /* 0x000fe200000114e1 */
[----:B------:R3:W-:Y:S01]  /*9a50*/  @!P1 ST.E.128 desc[UR40][R6.64], R52 ;  /* 0x0000003406009985 */ /* 0x0007e2000c101d28 */
[----:B------:R-:W-:-:S02]  /*9a60*/  @P0 LEA.HI.X R5, R226, R21, R15, 0x1, P5 ;  /* 0x00000015e2050211 */ /* 0x000fc400028f0c0f */
[----:B------:R-:W-:-:S03]  /*9a70*/  @P6 LEA R12, P5, R225, R20, 0x1 ;  /* 0x00000014e10c6211 */ /* 0x000fc600078a08ff */
[----:B------:R3:W-:Y:S01]  /*9a80*/  @P0 ST.E.128 desc[UR40][R4.64], R60 ;  /* 0x0000003c04000985 */ /* 0x0007e2000c101d28 */
[----:B------:R-:W-:-:S05]  /*9a90*/  @P6 LEA.HI.X R13, R225, R21, R13, 0x1, P5 ;  /* 0x00000015e10d6211 */ /* 0x000fca00028f0c0d */
[----:B------:R3:W-:Y:S04]  /*9aa0*/  @P6 ST.E.128 desc[UR40][R12.64], R68 ;  /* 0x000000440c006985 */ /* 0x0007e8000c101d28 */
.L_x_3416:
[----:B------:R-:W-:Y:S05]  /*9ab0*/  BSYNC B1 ;  /* 0x0000000000017941 */ /* 0x000fea0003800000 */
.L_x_3415:
[----:B---3-5:R-:W-:Y:S01]  /*9ac0*/  VIADD R6, R88, 0x20 ;  /* 0x0000002058067836 */ /* 0x028fe20000000000 */
[----:B------:R3:W4:Y:S04]  /*9ad0*/  SHFL.IDX PT, R5, R87, 0x1, 0x181f ;  /* 0x00381f0057057f89 */ /* 0x00072800000e0000 */
[----:B------:R-:W-:Y:S01]  /*9ae0*/  ISETP.GE.AND P0, PT, R6, R89, PT ;  /* 0x000000590600720c */ /* 0x000fe20003f06270 */
[----:B------:R3:W0:-:S12]  /*9af0*/  SHFL.IDX PT, R4, R86, 0x1, 0x181f ;  /* 0x00381f0056047f89 */ /* 0x00061800000e0000 */
[----:B---3--:R-:W-:Y:S05]  /*9b00*/  @P0 BRA `(.L_x_3417) ;  /* 0x0000002800040947 */ /* 0x008fea0003800000 */
[----:B------:R-:W-:Y:S02]  /*9b10*/  ISETP.GE.AND P0, PT, R192, UR14, PT ;  /* 0x0000000ec0007c0c */ /* 0x000fe4000bf06270 */
[----:B------:R-:W-:Y:S02]  /*9b20*/  ISETP.GE.AND P5, PT, R2, UR14, PT ;  /* 0x0000000e02007c0c */ /* 0x000fe4000bfa6270 */
[----:B------:R-:W-:Y:S02]  /*9b30*/  ISETP.GE.AND P2, PT, R187, UR14, PT ;  /* 0x0000000ebb007c0c */ /* 0x000fe4000bf46270 */
[----:B------:R-:W-:Y:S02]  /*9b40*/  ISETP.GE.AND P1, PT, R186, UR14, PT ;  /* 0x0000000eba007c0c */ /* 0x000fe4000bf26270 */
[----:B------:R-:W-:Y:S02]  /*9b50*/  ISETP.GE.AND P3, PT, R185, UR14, PT ;  /* 0x0000000eb9007c0c */ /* 0x000fe4000bf66270 */
[----:B------:R-:W-:-:S02]  /*9b60*/  SHF.R.S32.HI R15, RZ, 0x1f, R187 ;  /* 0x0000001fff0f7819 */ /* 0x000fc400000114bb */
[----:B--2---:R-:W-:Y:S02]  /*9b70*/  SHF.R.S32.HI R21, RZ, 0x1f, R186 ;  /* 0x0000001fff157819 */ /* 0x004fe400000114ba */
[----:B0-----:R-:W-:Y:S01]  /*9b80*/  @!P0 LEA R12, P4, R192, R4, 0x1 ;  /* 0x00000004c00c8211 */ /* 0x001fe200078808ff */
[----:B----4-:R-:W-:Y:S01]  /*9b90*/  @!P5 IMAD.WIDE R6, R2, 0x2, R4 ;  /* 0x000000020206d825 */ /* 0x010fe200078e0204 */
[----:B------:R-:W-:Y:S02]  /*9ba0*/  SHF.R.S32.HI R31, RZ, 0x1f, R184 ;  /* 0x0000001fff1f7819 */ /* 0x000fe400000114b8 */
[----:B------:R-:W-:Y:S02]  /*9bb0*/  @!P0 LEA.HI.X R13, R192, R5, R152, 0x1, P4 ;  /* 0x00000005c00d8211 */ /* 0x000fe400020f0c98 */
[----:B------:R-:W-:Y:S01]  /*9bc0*/  ISETP.GE.AND P4, PT, R184, UR14, PT ;  /* 0x0000000eb8007c0c */ /* 0x000fe2000bf86270 */
[----:B------:R0:W-:Y:S01]  /*9bd0*/  @!P5 ST.E.128 desc[UR40][R6.64], R8 ;  /* 0x000000080600d985 */ /* 0x0001e2000c101d28 */
[----:B------:R-:W-:-:S02]  /*9be0*/  LOP3.LUT P5, RZ, R0, 0x40, RZ, 0xc0, !PT ;  /* 0x0000004000ff7812 */ /* 0x000fc400078ac0ff */
[CC--:B------:R-:W-:Y:S01]  /*9bf0*/  @!P2 LEA R14, P6, R187.reuse, R4.reuse, 0x1 ;  /* 0x00000004bb0ea211 */ /* 0x0c0fe200078c08ff */
[----:B------:R3:W-:Y:S01]  /*9c00*/  @!P0 ST.E.128 desc[UR40][R12.64], R24 ;  /* 0x000000180c008985 */ /* 0x0007e2000c101d28 */
[----:B------:R-:W-:Y:S02]  /*9c10*/  SHF.R.S32.HI R0, RZ, 0x1f, R185 ;  /* 0x0000001fff007819 */ /* 0x000fe400000114b9 */
[----:B------:R-:W-:Y:S02]  /*9c20*/  @!P2 LEA.HI.X R15, R187, R5, R15, 0x1, P6 ;  /* 0x00000005bb0fa211 */ /* 0x000fe400030f0c0f */
[-C--:B-1----:R-:W-:Y:S02]  /*9c30*/  @!P1 LEA R20, P6, R186, R4.reuse, 0x1 ;  /* 0x00000004ba149211 */ /* 0x082fe400078c08ff */
[----:B------:R-:W-:Y:S01]  /*9c40*/  SHF.R.S32.HI R37, RZ, 0x1f, R226 ;  /* 0x0000001fff257819 */ /* 0x000fe200000114e2 */
[----:B------:R3:W-:Y:S01]  /*9c50*/  @!P2 ST.E.128 desc[UR40][R14.64], R32 ;  /* 0x000000200e00a985 */ /* 0x0007e2000c101d28 */
[----:B------:R-:W-:-:S02]  /*9c60*/  @!P3 LEA R28, P2, R185, R4, 0x1 ;  /* 0x00000004b91cb211 */ /* 0x000fc400078408ff */
[-C--:B------:R-:W-:Y:S02]  /*9c70*/  @!P4 LEA R30, P0, R184, R4.reuse, 0x1 ;  /* 0x00000004b81ec211 */ /* 0x080fe400078008ff */
[-C--:B------:R-:W-:Y:S02]  /*9c80*/  @!P1 LEA.HI.X R21, R186, R5.reuse, R21, 0x1, P6 ;  /* 0x00000005ba159211 */ /* 0x080fe400030f0c15 */
[----:B0-----:R-:W-:Y:S02]  /*9c90*/  @P5 LEA R6, P6, R226, R4, 0x1 ;  /* 0x00000004e2065211 */ /* 0x001fe400078c08ff */
[-C--:B------:R-:W-:Y:S01]  /*9ca0*/  @!P3 LEA.HI.X R29, R185, R5.reuse, R0, 0x1, P2 ;  /* 0x00000005b91db211 */ /* 0x080fe200010f0c00 */
[----:B------:R3:W-:Y:S01]  /*9cb0*/  @!P1 ST.E.128 desc[UR40][R20.64], R40 ;  /* 0x0000002814009985 */ /* 0x0007e2000c101d28 */
[-C--:B------:R-:W-:Y:S02]  /*9cc0*/  @!P4 LEA.HI.X R31, R184, R5.reuse, R31, 0x1, P0 ;  /* 0x00000005b81fc211 */ /* 0x080fe400000f0c1f */
[----:B------:R-:W-:Y:S01]  /*9cd0*/  @P5 LEA.HI.X R7, R226, R5, R37, 0x1, P6 ;  /* 0x00000005e2075211 */ /* 0x000fe200030f0c25 */
[----:B------:R3:W-:Y:S01]  /*9ce0*/  @!P3 ST.E.128 desc[UR40][R28.64], R48 ;  /* 0x000000301c00b985 */ /* 0x0007e2000c101d28 */
[----:B------:R-:W-:-:S03]  /*9cf0*/  LOP3.LUT P0, RZ, R3, 0x80, RZ, 0xc0, !PT ;  /* 0x0000008003ff7812 */ /* 0x000fc6000780c0ff */
[----:B------:R3:W-:Y:S04]  /*9d00*/  @!P4 ST.E.128 desc[UR40][R30.64], R56 ;  /* 0x000000381e00c985 */ /* 0x0007e8000c101d28 */
[----:B------:R3:W-:Y:S06]  /*9d10*/  @P5 ST.E.128 desc[UR40][R6.64], R64 ;  /* 0x0000004006005985 */ /* 0x0007ec000c101d28 */
[----:B------:R-:W-:Y:S05]  /*9d20*/  @!P0 BRA `(.L_x_3417) ;  /* 0x00000024007c8947 */ /* 0x000fea0003800000 */
[----:B------:R-:W-:Y:S02]  /*9d30*/  LEA R4, P0, R225, R4, 0x1 ;  /* 0x00000004e1047211 */ /* 0x000fe400078008ff */
[----:B------:R-:W-:-:S04]  /*9d40*/  SHF.R.S32.HI R0, RZ, 0x1f, R225 ;  /* 0x0000001fff007819 */ /* 0x000fc800000114e1 */
[----:B------:R-:W-:-:S05]  /*9d50*/  LEA.HI.X R5, R225, R5, R0, 0x1, P0 ;  /* 0x00000005e1057211 */ /* 0x000fca00000f0c00 */
[----:B------:R0:W-:Y:S01]  /*9d60*/  ST.E.128 desc[UR40][R4.64], R72 ;  /* 0x0000004804007985 */ /* 0x0001e2000c101d28 */
[----:B------:R-:W-:Y:S05]  /*9d70*/  BRA `(.L_x_3417) ;  /* 0x0000002400687947 */ /* 0x000fea0003800000 */
.L_x_3414:
[----:B------:R-:W2:Y:S01]  /*9d80*/  LDL R0, [R1+0x58] ;  /* 0x0000580001007983 */ /* 0x000ea20000100800 */
[----:B------:R-:W-:Y:S01]  /*9d90*/  ULDC.64 UR12, c[0x0][0xb08] ;  /* 0x0002c200000c7ab9 */ /* 0x000fe20000000a00 */
[----:B------:R-:W-:Y:S01]  /*9da0*/  ULDC UR14, c[0x0][0xbe8] ;  /* 0x0002fa00000e7ab9 */ /* 0x000fe20000000800 */
[----:B------:R-:W-:Y:S01]  /*9db0*/  UIMAD UR18, UR18, UR12, URZ ;  /* 0x0000000c121272a4 */ /* 0x000fe2000f8e023f */
[----:B0-----:R-:W-:Y:S01]  /*9dc0*/  IMAD.U32 R6, RZ, RZ, UR43 ;  /* 0x0000002bff067e24 */ /* 0x001fe2000f8e00ff */
[----:B------:R-:W-:Y:S01]  /*9dd0*/  UIMAD.WIDE.U32 UR10, UR4, UR12, URZ ;  /* 0x0000000c040a72a5 */ /* 0x000fe2000f8e003f */
[----:B------:R-:W-:Y:S01]  /*9de0*/  BSSY B1, `(.L_x_3418) ;  /* 0x00000cc000017945 */ /* 0x000fe20003800000 */
[----:B------:R-:W-:Y:S01]  /*9df0*/  UIMAD UR18, UR4, UR13, UR18 ;  /* 0x0000000d041272a4 */ /* 0x000fe2000f8e0212 */
[----:B------:R-:W-:Y:S01]  /*9e00*/  SHF.R.S32.HI R21, RZ, 0x1f, R203 ;  /* 0x0000001fff157819 */ /* 0x000fe200000114cb */
[----:B------:R-:W-:Y:S01]  /*9e10*/  UISETP.NE.AND UP0, UPT, UR14, 0x1, UPT ;  /* 0x000000010e00788c */ /* 0x000fe2000bf05270 */
[----:B------:R-:W-:Y:S01]  /*9e20*/  SHF.R.S32.HI R152, RZ, 0x1f, R204 ;  /* 0x0000001fff987819 */ /* 0x000fe200000114cc */
[----:B------:R-:W-:Y:S01]  /*9e30*/  UIADD3 UR11, UR11, UR18, URZ ;  /* 0x000000120b0b7290 */ /* 0x000fe2000fffe03f */
[----:B------:R-:W-:Y:S01]  /*9e40*/  SHF.R.S32.HI R153, RZ, 0x1f, R205 ;  /* 0x0000001fff997819 */ /* 0x000fe200000114cd */
[----:B------:R-:W-:Y:S01]  /*9e50*/  ULDC.64 UR12, c[0x0][0xb38] ;  /* 0x0002ce00000c7ab9 */ /* 0x000fe20000000a00 */
[----:B------:R-:W-:Y:S01]  /*9e60*/  USHF.R.S32.HI UR4, URZ, 0x1f, UR9 ;  /* 0x0000001f3f047899 */ /* 0x000fe20008011409 */
[----:B------:R-:W-:Y:S01]  /*9e70*/  PLOP3.LUT P0, PT, PT, PT, UP0, 0x80, 0x0 ;  /* 0x000000000000781c */ /* 0x000fe20003f0f008 */
[----:B------:R-:W-:Y:S01]  /*9e80*/  UIMAD.WIDE.U32 UR10, UR44, UR12, UR10 ;  /* 0x0000000c2c0a72a5 */ /* 0x000fe2000f8e000a */
[----:B------:R-:W-:Y:S01]  /*9e90*/  SHF.R.S32.HI R154, RZ, 0x1f, R206 ;  /* 0x0000001fff9a7819 */ /* 0x000fe200000114ce */
[----:B------:R-:W-:Y:S01]  /*9ea0*/  UIMAD UR8, UR8, UR14, URZ ;  /* 0x0000000e080872a4 */ /* 0x000fe2000f8e023f */
[----:B------:R-:W-:Y:S01]  /*9eb0*/  SHF.R.S32.HI R155, RZ, 0x1f, R207 ;  /* 0x0000001fff9b7819 */ /* 0x000fe200000114cf */
[----:B------:R-:W-:Y:S01]  /*9ec0*/  UIMAD UR11, UR44, UR13, UR11 ;  /* 0x0000000d2c0b72a4 */ /* 0x000fe2000f8e020b */
[----:B------:R-:W-:-:S02]  /*9ed0*/  SHF.R.S32.HI R156, RZ, 0x1f, R208 ;  /* 0x0000001fff9c7819 */ /* 0x000fc400000114d0 */
[----:B------:R-:W-:Y:S01]  /*9ee0*/  ULDC.64 UR12, c[0x0][0xb40] ;  /* 0x0002d000000c7ab9 */ /* 0x000fe20000000a00 */
[----:B------:R-:W-:Y:S01]  /*9ef0*/  SHF.R.S32.HI R157, RZ, 0x1f, R209 ;  /* 0x0000001fff9d7819 */ /* 0x000fe200000114d1 */
[----:B------:R-:W-:Y:S01]  /*9f00*/  UIMAD UR4, UR4, UR12, URZ ;  /* 0x0000000c040472a4 */ /* 0x000fe2000f8e023f */
[----:B------:R-:W-:Y:S01]  /*9f10*/  SHF.R.S32.HI R158, RZ, 0x1f, R210 ;  /* 0x0000001fff9e7819 */ /* 0x000fe200000114d2 */
[----:B------:R-:W-:Y:S01]  /*9f20*/  UIMAD.WIDE.U32 UR10, UR9, UR12, UR10 ;  /* 0x0000000c090a72a5 */ /* 0x000fe2000f8e000a */
[----:B------:R-:W-:Y:S01]  /*9f30*/  SHF.R.S32.HI R159, RZ, 0x1f, R211 ;  /* 0x0000001fff9f7819 */ /* 0x000fe200000114d3 */
[----:B------:R-:W-:Y:S01]  /*9f40*/  UIMAD UR4, UR9, UR13, UR4 ;  /* 0x0000000d090472a4 */ /* 0x000fe2000f8e0204 */
[----:B------:R-:W-:Y:S02]  /*9f50*/  SHF.R.S32.HI R160, RZ, 0x1f, R212 ;  /* 0x0000001fffa07819 */ /* 0x000fe400000114d4 */
[----:B------:R-:W-:Y:S01]  /*9f60*/  @UP0 ULDC UR9, c[0x0][0xbec] ;  /* 0x0002fb0000090ab9 */ /* 0x000fe20000000800 */
[----:B------:R-:W-:Y:S01]  /*9f70*/  UIADD3 UR11, UR11, UR4, URZ ;  /* 0x000000040b0b7290 */ /* 0x000fe2000fffe03f */
[----:B------:R-:W-:Y:S01]  /*9f80*/  SHF.R.S32.HI R161, RZ, 0x1f, R213 ;  /* 0x0000001fffa17819 */ /* 0x000fe200000114d5 */
[----:B------:R-:W-:Y:S01]  /*9f90*/  ULDC.64 UR12, c[0x0][0xb48] ;  /* 0x0002d200000c7ab9 */ /* 0x000fe20000000a00 */
[----:B------:R-:W-:Y:S01]  /*9fa0*/  @UP0 ULDC UR4, c[0x0][0xbf0] ;  /* 0x0002fc0000040ab9 */ /* 0x000fe20000000800 */
[----:B------:R-:W-:Y:S01]  /*9fb0*/  UIMAD.WIDE.U32 UR10, UR45, UR12, UR10 ;  /* 0x0000000c2d0a72a5 */ /* 0x000fe2000f8e000a */
[----:B------:R-:W-:-:S02]  /*9fc0*/  SHF.R.S32.HI R162, RZ, 0x1f, R214 ;  /* 0x0000001fffa27819 */ /* 0x000fc400000114d6 */
[----:B------:R-:W-:Y:S01]  /*9fd0*/  SHF.R.S32.HI R163, RZ, 0x1f, R215 ;  /* 0x0000001fffa37819 */ /* 0x000fe200000114d7 */
[----:B------:R-:W-:Y:S01]  /*9fe0*/  UIMAD UR45, UR45, UR13, UR11 ;  /* 0x0000000d2d2d72a4 */ /* 0x000fe2000f8e020b */
[----:B------:R-:W-:Y:S01]  /*9ff0*/  SHF.R.S32.HI R164, RZ, 0x1f, R216 ;  /* 0x0000001fffa47819 */ /* 0x000fe200000114d8 */
[----:B------:R-:W-:Y:S01]  /*a000*/  IMAD.U32 R5, RZ, RZ, UR11 ;  /* 0x0000000bff057e24 */ /* 0x000fe2000f8e00ff */
[----:B------:R-:W-:Y:S01]  /*a010*/  ULDC.64 UR12, c[0x0][0xb30] ;  /* 0x0002cc00000c7ab9 */ /* 0x000fe20000000a00 */
[----:B------:R-:W-:Y:S01]  /*a020*/  IMAD.U32 R4, RZ, RZ, UR10 ;  /* 0x0000000aff047e24 */ /* 0x000fe2000f8e00ff */
[----:B------:R-:W-:Y:S01]  /*a030*/  ULDC.64 UR10, c[0x0][0xb28] ;  /* 0x0002ca00000a7ab9 */ /* 0x000fe20000000a00 */
[----:B------:R-:W-:Y:S01]  /*a040*/  IMAD.U32 R5, RZ, RZ, UR45 ;  /* 0x0000002dff057e24 */ /* 0x000fe2000f8e00ff */
[----:B------:R-:W-:Y:S02]  /*a050*/  SHF.R.S32.HI R165, RZ, 0x1f, R217 ;  /* 0x0000001fffa57819 */ /* 0x000fe400000114d9 */
[----:B------:R-:W-:-:S02]  /*a060*/  SHF.R.S32.HI R166, RZ, 0x1f, R218 ;  /* 0x0000001fffa67819 */ /* 0x000fc400000114da */
[----:B------:R-:W-:Y:S02]  /*a070*/  SHF.R.S32.HI R167, RZ, 0x1f, R219 ;  /* 0x0000001fffa77819 */ /* 0x000fe400000114db */
[----:B------:R-:W-:Y:S02]  /*a080*/  SHF.R.S32.HI R168, RZ, 0x1f, R220 ;  /* 0x0000001fffa87819 */ /* 0x000fe400000114dc */
[----:B------:R-:W-:Y:S02]  /*a090*/  SHF.R.S32.HI R13, RZ, 0x1f, R221 ;  /* 0x0000001fff0d7819 */ /* 0x000fe400000114dd */
[----:B------:R-:W-:Y:S02]  /*a0a0*/  SHF.R.S32.HI R169, RZ, 0x1f, R222 ;  /* 0x0000001fffa97819 */ /* 0x000fe400000114de */
[----:B------:R-:W-:Y:S02]  /*a0b0*/  SHF.R.S32.HI R170, RZ, 0x1f, R223 ;  /* 0x0000001fffaa7819 */ /* 0x000fe400000114df */
[----:B------:R-:W-:Y:S01]  /*a0c0*/  SHF.R.S32.HI R171, RZ, 0x1f, R17 ;  /* 0x0000001fffab7819 */ /* 0x000fe20000011411 */
[----:B--2---:R-:W-:-:S04]  /*a0d0*/  IMAD R6, R6, 0x40, R0 ;  /* 0x0000004006067824 */ /* 0x004fc800078e0200 */
[----:B------:R-:W-:-:S04]  /*a0e0*/  @P0 IMAD.HI.U32 R0, R6, UR9, RZ ;  /* 0x0000000906000c27 */ /* 0x000fc8000f8e00ff */
[----:B------:R-:W-:Y:S01]  /*a0f0*/  IMAD.MOV.U32 R3, RZ, RZ, R6 ;  /* 0x000000ffff037224 */ /* 0x000fe200078e0006 */
[----:B------:R-:W-:Y:S01]  /*a100*/  @P0 SHF.R.U32.HI R3, RZ, UR4, R0 ;  /* 0x00000004ff030c19 */ /* 0x000fe20008011600 */
[----:B------:R-:W-:-:S03]  /*a110*/  UIADD3 UR4, UR38, 0x28c20, URZ ;  /* 0x00028c2026047890 */ /* 0x000fc6000fffe03f */
[--C-:B------:R-:W-:Y:S01]  /*a120*/  SHF.R.S32.HI R0, RZ, 0x1f, R3.reuse ;  /* 0x0000001fff007819 */ /* 0x100fe20000011403 */
[----:B------:R-:W-:Y:S01]  /*a130*/  IMAD.MOV R7, RZ, RZ, -R3 ;  /* 0x000000ffff077224 */ /* 0x000fe200078e0a03 */
[----:B------:R-:W-:Y:S01]  /*a140*/  UPRMT UR4, URZ, 0x654, UR4 ;  /* 0x000006543f047896 */ /* 0x000fe20008000004 */
[----:B------:R-:W-:-:S04]  /*a150*/  IMAD.WIDE.U32 R4, R3, UR12, R4 ;  /* 0x0000000c03047c25 */ /* 0x000fc8000f8e0004 */
[----:B------:R-:W-:Y:S02]  /*a160*/  IMAD R0, R0, UR12, RZ ;  /* 0x0000000c00007c24 */ /* 0x000fe4000f8e02ff */
[----:B------:R-:W-:Y:S02]  /*a170*/  IMAD R7, R7, UR14, R6 ;  /* 0x0000000e07077c24 */ /* 0x000fe4000f8e0206 */
[----:B------:R-:W-:Y:S01]  /*a180*/  IMAD R9, R3, UR13, R0 ;  /* 0x0000000d03097c24 */ /* 0x000fe2000f8e0200 */
[----:B------:R-:W-:Y:S02]  /*a190*/  SYNCS.ARRIVE.TRANS64.RED.A1T0 RZ, [UR4], RZ ;  /* 0x000000ffffff79a7 */ /* 0x000fe40008100404 */
[----:B------:R-:W-:Y:S01]  /*a1a0*/  SHF.R.S32.HI R0, RZ, 0x1f, R7 ;  /* 0x0000001fff007819 */ /* 0x000fe20000011407 */
[----:B------:R-:W-:Y:S02]  /*a1b0*/  IMAD.IADD R5, R5, 0x1, R9 ;  /* 0x0000000105057824 */ /* 0x000fe400078e0209 */
[----:B------:R-:W-:-:S02]  /*a1c0*/  IMAD.U32 R9, RZ, RZ, UR43 ;  /* 0x0000002bff097e24 */ /* 0x000fc4000f8e00ff */
[----:B------:R-:W-:Y:S02]  /*a1d0*/  IMAD R0, R0, UR10, RZ ;  /* 0x0000000a00007c24 */ /* 0x000fe4000f8e02ff */
[----:B------:R-:W-:-:S04]  /*a1e0*/  IMAD.WIDE.U32 R4, R7, UR10, R4 ;  /* 0x0000000a07047c25 */ /* 0x000fc8000f8e0004 */
[----:B------:R-:W-:Y:S01]  /*a1f0*/  IMAD R3, R7, UR11, R0 ;  /* 0x0000000b07037c24 */ /* 0x000fe2000f8e0200 */
[----:B------:R-:W-:Y:S01]  /*a200*/  ULDC.64 UR10, c[0x0][0xb00] ;  /* 0x0002c000000a7ab9 */ /* 0x000fe20000000a00 */
[----:B------:R-:W-:Y:S02]  /*a210*/  IMAD R0, R9, 0x40, R16 ;  /* 0x0000004009007824 */ /* 0x000fe400078e0210 */
[----:B------:R-:W-:Y:S01]  /*a220*/  IMAD.IADD R5, R5, 0x1, R3 ;  /* 0x0000000105057824 */ /* 0x000fe200078e0203 */
[----:B------:R-:W-:Y:S02]  /*a230*/  LEA R3, P1, R4, UR10, 0x2 ;  /* 0x0000000a04037c11 */ /* 0x000fe4000f8210ff */
[----:B------:R-:W-:Y:S02]  /*a240*/  ISETP.GE.AND P0, PT, R0, UR8, PT ;  /* 0x0000000800007c0c */ /* 0x000fe4000bf06270 */
[----:B------:R-:W-:Y:S01]  /*a250*/  LEA.HI.X R10, R4, UR11, R5, 0x2, P1 ;  /* 0x0000000b040a7c11 */ /* 0x000fe200088f1405 */
[----:B------:R0:W1:Y:S04]  /*a260*/  SHFL.IDX PT, R11, R3, RZ, 0x1c1f ;  /* 0x001c1fff030b7589 */ /* 0x00006800000e0000 */
[----:B------:R0:W2:Y:S06]  /*a270*/  SHFL.IDX PT, R12, R10, RZ, 0x1c1f ;  /* 0x001c1fff0a0c7589 */ /* 0x0000ac00000e0000 */
[----:B------:R-:W-:Y:S05]  /*a280*/  @P0 BRA `(.L_x_3419) ;  /* 0x0000000800040947 */ /* 0x000fea0003800000 */
[----:B------:R-:W-:Y:S02]  /*a290*/  ULDC UR4, c[0x0][0xac8] ;  /* 0x0002b20000047ab9 */ /* 0x000fe40000000800 */
[----:B------:R-:W-:Y:S02]  /*a2a0*/  ISETP.GE.AND P3, PT, R17, UR4, PT ;  /* 0x0000000411007c0c */ /* 0x000fe4000bf66270 */
[----:B------:R-:W-:Y:S02]  /*a2b0*/  ISETP.GE.AND P4, PT, R223, UR4, PT ;  /* 0x00000004df007c0c */ /* 0x000fe4000bf86270 */
[----:B------:R-:W-:Y:S02]  /*a2c0*/  ISETP.GE.AND P2, PT, R222, UR4, PT ;  /* 0x00000004de007c0c */ /* 0x000fe4000bf46270 */
[----:B------:R-:W-:-:S07]  /*a2d0*/  ISETP.GE.AND P1, PT, R221, UR4, PT ;  /* 0x00000004dd007c0c */ /* 0x000fce000bf26270 */
[-C--:B-1----:R-:W-:Y:S02]  /*a2e0*/  @!P3 LEA R4, P0, R17, R11.reuse, 0x2 ;  /* 0x0000000b1104b211 */ /* 0x082fe400078010ff */
[----:B------:R-:W-:Y:S02]  /*a2f0*/  @!P4 LEA R6, P5, R223, R11, 0x2 ;  /* 0x0000000bdf06c211 */ /* 0x000fe400078a10ff */
[-C--:B--2---:R-:W-:Y:S02]  /*a300*/  @!P3 LEA.HI.X R5, R17, R12.reuse, R171, 0x2, P0 ;  /* 0x0000000c1105b211 */ /* 0x084fe400000f14ab */
[----:B------:R-:W-:Y:S02]  /*a310*/  ISETP.GE.AND P0, PT, R220, UR4, PT ;  /* 0x00000004dc007c0c */ /* 0x000fe4000bf06270 */
[----:B------:R-:W-:Y:S01]  /*a320*/  @!P4 LEA.HI.X R7, R223, R12, R170, 0x2, P5 ;  /* 0x0000000cdf07c211 */ /* 0x000fe200028f14aa */
[----:B------:R1:W-:Y:S01]  /*a330*/  @!P3 ST.E.64 desc[UR40][R4.64], R24 ;  /* 0x000000180400b985 */ /* 0x0003e2000c101b28 */
[----:B------:R-:W-:-:S03]  /*a340*/  ISETP.GE.AND P3, PT, R219, UR4, PT ;  /* 0x00000004db007c0c */ /* 0x000fc6000bf66270 */
[----:B------:R2:W-:Y:S01]  /*a350*/  @!P4 ST.E.64 desc[UR40][R6.64], R28 ;  /* 0x0000001c0600c985 */ /* 0x0005e2000c101b28 */
[----:B------:R-:W-:Y:S02]  /*a360*/  ISETP.GE.AND P4, PT, R218, UR4, PT ;  /* 0x00000004da007c0c */ /* 0x000fe4000bf86270 */
[CC--:B-1----:R-:W-:Y:S02]  /*a370*/  @!P2 LEA R4, P6, R222.reuse, R11.reuse, 0x2 ;  /* 0x0000000bde04a211 */ /* 0x0c2fe400078c10ff */
[CC--:B--2---:R-:W-:Y:S02]  /*a380*/  @!P1 LEA R6, P5, R221.reuse, R11.reuse, 0x2 ;  /* 0x0000000bdd069211 */ /* 0x0c4fe400078a10ff */
[-C--:B------:R-:W-:Y:S02]  /*a390*/  @!P2 LEA.HI.X R5, R222, R12.reuse, R169, 0x2, P6 ;  /* 0x0000000cde05a211 */ /* 0x080fe400030f14a9 */
[----:B------:R-:W-:Y:S02]  /*a3a0*/  @!P0 LEA R8, P6, R220, R11, 0x2 ;  /* 0x0000000bdc088211 */ /* 0x000fe400078c10ff */
[----:B------:R-:W-:Y:S01]  /*a3b0*/  @!P1 LEA.HI.X R7, R221, R12, R13, 0x2, P5 ;  /* 0x0000000cdd079211 */ /* 0x000fe200028f140d */
[----:B------:R1:W-:Y:S01]  /*a3c0*/  @!P2 ST.E.64 desc[UR40][R4.64], R32 ;  /* 0x000000200400a985 */ /* 0x0003e2000c101b28 */
[----:B------:R-:W-:-:S02]  /*a3d0*/  ISETP.GE.AND P5, PT, R217, UR4, PT ;  /* 0x00000004d9007c0c */ /* 0x000fc4000bfa6270 */
[----:B------:R-:W-:Y:S01]  /*a3e0*/  @!P0 LEA.HI.X R9, R220, R12, R168, 0x2, P6 ;  /* 0x0000000cdc098211 */ /* 0x000fe200030f14a8 */
[----:B------:R2:W-:Y:S04]  /*a3f0*/  @!P1 ST.E.64 desc[UR40][R6.64], R36 ;  /* 0x0000002406009985 */ /* 0x0005e8000c101b28 */
[----:B------:R3:W-:Y:S01]  /*a400*/  @!P0 ST.E.64 desc[UR40][R8.64], R40 ;  /* 0x0000002808008985 */ /* 0x0007e2000c101b28 */
[----:B------:R-:W-:Y:S02]  /*a410*/  ISETP.GE.AND P0, PT, R216, UR4, PT ;  /* 0x00000004d8007c0c */ /* 0x000fe4000bf06270 */
[-C--:B-1----:R-:W-:Y:S02]  /*a420*/  @!P3 LEA R4, P1, R219, R11.reuse, 0x2 ;  /* 0x0000000bdb04b211 */ /* 0x082fe400078210ff */
[----:B--2---:R-:W-:-:S02]  /*a430*/  @!P4 LEA R6, P2, R218, R11, 0x2 ;  /* 0x0000000bda06c211 */ /* 0x004fc400078410ff */
[-C--:B------:R-:W-:Y:S02]  /*a440*/  @!P3 LEA.HI.X R5, R219, R12.reuse, R167, 0x2, P1 ;  /* 0x0000000cdb05b211 */ /* 0x080fe400008f14a7 */
[----:B------:R-:W-:Y:S02]  /*a450*/  ISETP.GE.AND P1, PT, R215, UR4, PT ;  /* 0x00000004d7007c0c */ /* 0x000fe4000bf26270 */
[----:B------:R-:W-:Y:S01]  /*a460*/  @!P4 LEA.HI.X R7, R218, R12, R166, 0x2, P2 ;  /* 0x0000000cda07c211 */ /* 0x000fe200010f14a6 */
[----:B------:R1:W-:Y:S01]  /*a470*/  @!P3 ST.E.64 desc[UR40][R4.64], R44 ;  /* 0x0000002c0400b985 */ /* 0x0003e2000c101b28 */
[----:B------:R-:W-:Y:S02]  /*a480*/  ISETP.GE.AND P2, PT, R214, UR4, PT ;  /* 0x00000004d6007c0c */ /* 0x000fe4000bf46270 */
[----:B---3--:R-:W-:Y:S01]  /*a490*/  @!P5 LEA R8, P6, R217, R11, 0x2 ;  /* 0x0000000bd908d211 */ /* 0x008fe200078c10ff */
[----:B------:R2:W-:Y:S01]  /*a4a0*/  @!P4 ST.E.64 desc[UR40][R6.64], R48 ;  /* 0x000000300600c985 */ /* 0x0005e2000c101b28 */
[----:B------:R-:W-:-:S02]  /*a4b0*/  ISETP.GE.AND P3, PT, R213, UR4, PT ;  /* 0x00000004d5007c0c */ /* 0x000fc4000bf66270 */
[----:B------:R-:W-:Y:S02]  /*a4c0*/  @!P5 LEA.HI.X R9, R217, R12, R165, 0x2, P6 ;  /* 0x0000000cd909d211 */ /* 0x000fe400030f14a5 */
[----:B------:R-:W-:-:S03]  /*a4d0*/  ISETP.GE.AND P4, PT, R212, UR4, PT ;  /* 0x00000004d4007c0c */ /* 0x000fc6000bf86270 */
[----:B------:R3:W-:Y:S01]  /*a4e0*/  @!P5 ST.E.64 desc[UR40][R8.64], R52 ;  /* 0x000000340800d985 */ /* 0x0007e2000c101b28 */
[CC--:B-1----:R-:W-:Y:S02]  /*a4f0*/  @!P0 LEA R4, P6, R216.reuse, R11.reuse, 0x2 ;  /* 0x0000000bd8048211 */ /* 0x0c2fe400078c10ff */
[CC--:B--2---:R-:W-:Y:S02]  /*a500*/  @!P1 LEA R6, P5, R215.reuse, R11.reuse, 0x2 ;  /* 0x0000000bd7069211 */ /* 0x0c4fe400078a10ff */
[-C--:B------:R-:W-:Y:S02]  /*a510*/  @!P0 LEA.HI.X R5, R216, R12.reuse, R164, 0x2, P6 ;  /* 0x0000000cd8058211 */ /* 0x080fe400030f14a4 */
[----:B------:R-:W-:Y:S02]  /*a520*/  @!P1 LEA.HI.X R7, R215, R12, R163, 0x2, P5 ;  /* 0x0000000cd7079211 */ /* 0x000fe400028f14a3 */
[----:B------:R-:W-:Y:S01]  /*a530*/  ISETP.GE.AND P5, PT, R211, UR4, PT ;  /* 0x00000004d3007c0c */ /* 0x000fe2000bfa6270 */
[----:B------:R1:W-:Y:S01]  /*a540*/  @!P0 ST.E.64 desc[UR40][R4.64], R56 ;  /* 0x0000003804008985 */ /* 0x0003e2000c101b28 */
[----:B---3--:R-:W-:-:S02]  /*a550*/  @!P2 LEA R8, P6, R214, R11, 0x2 ;  /* 0x0000000bd608a211 */ /* 0x008fc400078c10ff */
[----:B------:R-:W-:Y:S01]  /*a560*/  ISETP.GE.AND P0, PT, R210, UR4, PT ;  /* 0x00000004d2007c0c */ /* 0x000fe2000bf06270 */
[----:B------:R2:W-:Y:S01]  /*a570*/  @!P1 ST.E.64 desc[UR40][R6.64], R60 ;  /* 0x0000003c06009985 */ /* 0x0005e2000c101b28 */
        /* <DEDUP_REMOVED lines=9> */
[----:B---3--:R-:W-:-:S03]  /*a610*/  @!P5 LEA R8, P6, R211, R11, 0x2 ;  /* 0x0000000bd308d211 */ /* 0x008fc600078c10ff */
[----:B------:R2:W-:Y:S01]  /*a620*/  @!P4 ST.E.64 desc[UR40][R6.64], R72 ;  /* 0x000000480600c985 */ /* 0x0005e2000c101b28 */
[----:B------:R-:W-:-:S05]  /*a630*/  @!P5 LEA.HI.X R9, R211, R12, R159, 0x2, P6 ;  /* 0x0000000cd309d211 */ /* 0x000fca00030f149f */
[----:B------:R3:W-:Y:S01]  /*a640*/  @!P5 ST.E.64 desc[UR40][R8.64], R76 ;  /* 0x0000004c0800d985 */ /* 0x0007e2000c101b28 */
[----:B------:R-:W-:Y:S02]  /*a650*/  ISETP.GE.AND P5, PT, R207, UR4, PT ;  /* 0x00000004cf007c0c */ /* 0x000fe4000bfa6270 */
[----:B-1----:R-:W-:-:S04]  /*a660*/  @!P0 LEA R4, P4, R210, R11, 0x2 ;  /* 0x0000000bd2048211 */ /* 0x002fc800078810ff */
[-C--:B------:R-:W-:Y:S02]  /*a670*/  @!P0 LEA.HI.X R5, R210, R12.reuse, R158, 0x2, P4 ;  /* 0x0000000cd2058211 */ /* 0x080fe400020f149e */
[----:B------:R-:W-:Y:S02]  /*a680*/  ISETP.GE.AND P4, PT, R206, UR4, PT ;  /* 0x00000004ce007c0c */ /* 0x000fe4000bf86270 */
[CC--:B--2---:R-:W-:Y:S01]  /*a690*/  @!P1 LEA R6, P3, R209.reuse, R11.reuse, 0x2 ;  /* 0x0000000bd1069211 */ /* 0x0c4fe200078610ff */
[----:B------:R1:W-:Y:S01]  /*a6a0*/  @!P0 ST.E.64 desc[UR40][R4.64], R80 ;  /* 0x0000005004008985 */ /* 0x0003e2000c101b28 */
[----:B---3--:R-:W-:Y:S02]  /*a6b0*/  @!P2 LEA R8, P6, R208, R11, 0x2 ;  /* 0x0000000bd008a211 */ /* 0x008fe400078c10ff */
[----:B------:R-:W-:Y:S02]  /*a6c0*/  @!P1 LEA.HI.X R7, R209, R12, R157, 0x2, P3 ;  /* 0x0000000cd1079211 */ /* 0x000fe400018f149d */
[----:B------:R-:W-:-:S02]  /*a6d0*/  ISETP.GE.AND P3, PT, R205, UR4, PT ;  /* 0x00000004cd007c0c */ /* 0x000fc4000bf66270 */
[----:B------:R-:W-:Y:S01]  /*a6e0*/  @!P2 LEA.HI.X R9, R208, R12, R156, 0x2, P6 ;  /* 0x0000000cd009a211 */ /* 0x000fe200030f149c */
[----:B------:R2:W-:Y:S01]  /*a6f0*/  @!P1 ST.E.64 desc[UR40][R6.64], R84 ;  /* 0x0000005406009985 */ /* 0x0005e2000c101b28 */
[----:B------:R-:W-:-:S03]  /*a700*/  ISETP.GE.AND P1, PT, R203, UR4, PT ;  /* 0x00000004cb007c0c */ /* 0x000fc6000bf26270 */
[----:B------:R3:W-:Y:S01]  /*a710*/  @!P2 ST.E.64 desc[UR40][R8.64], R88 ;  /* 0x000000580800a985 */ /* 0x0007e2000c101b28 */
[----:B------:R-:W-:Y:S02]  /*a720*/  ISETP.GE.AND P2, PT, R204, UR4, PT ;  /* 0x00000004cc007c0c */ /* 0x000fe4000bf46270 */
[----:B-1----:R-:W-:-:S04]  /*a730*/  @!P5 LEA R4, P6, R207, R11, 0x2 ;  /* 0x0000000bcf04d211 */ /* 0x002fc800078c10ff */
[----:B------:R-:W-:Y:S02]  /*a740*/  @!P5 LEA.HI.X R5, R207, R12, R155, 0x2, P6 ;  /* 0x0000000ccf05d211 */ /* 0x000fe400030f149b */
[----:B--2---:R-:W-:-:S03]  /*a750*/  @!P4 LEA R6, P0, R206, R11, 0x2 ;  /* 0x0000000bce06c211 */ /* 0x004fc600078010ff */
[----:B------:R1:W-:Y:S01]  /*a760*/  @!P5 ST.E.64 desc[UR40][R4.64], R92 ;  /* 0x0000005c0400d985 */ /* 0x0003e2000c101b28 */
[----:B------:R-:W-:Y:S02]  /*a770*/  ISETP.GE.AND P5, PT, R201, UR4, PT ;  /* 0x00000004c9007c0c */ /* 0x000fe4000bfa6270 */
[-C--:B------:R-:W-:Y:S02]  /*a780*/  @!P4 LEA.HI.X R7, R206, R12.reuse, R154, 0x2, P0 ;  /* 0x0000000cce07c211 */ /* 0x080fe400000f149a */
[----:B------:R-:W-:Y:S02]  /*a790*/  ISETP.GE.AND P0, PT, R202, UR4, PT ;  /* 0x00000004ca007c0c */ /* 0x000fe4000bf06270 */
[C---:B---3--:R-:W-:Y:S01]  /*a7a0*/  @!P3 LEA R8, P6, R205.reuse, R11, 0x2 ;  /* 0x0000000bcd08b211 */ /* 0x048fe200078c10ff */
[----:B------:R2:W-:Y:S01]  /*a7b0*/  @!P4 ST.E.64 desc[UR40][R6.64], R96 ;  /* 0x000000600600c985 */ /* 0x0005e2000c101b28 */
[----:B------:R-:W-:Y:S02]  /*a7c0*/  ISETP.GE.AND P4, PT, R200, UR4, PT ;  /* 0x00000004c8007c0c */ /* 0x000fe4000bf86270 */
[----:B------:R-:W-:-:S02]  /*a7d0*/  @!P3 LEA.HI.X R9, R205, R12, R153, 0x2, P6 ;  /* 0x0000000ccd09b211 */ /* 0x000fc400030f1499 */
[----:B-1----:R-:W-:-:S03]  /*a7e0*/  @!P2 LEA R4, P6, R204, R11, 0x2 ;  /* 0x0000000bcc04a211 */ /* 0x002fc600078c10ff */
[----:B------:R1:W-:Y:S01]  /*a7f0*/  @!P3 ST.E.64 desc[UR40][R8.64], R100 ;  /* 0x000000640800b985 */ /* 0x0003e2000c101b28 */
[----:B------:R-:W-:Y:S02]  /*a800*/  @!P2 LEA.HI.X R5, R204, R12, R152, 0x2, P6 ;  /* 0x0000000ccc05a211 */ /* 0x000fe400030f1498 */
[----:B--2---:R-:W-:-:S03]  /*a810*/  @!P1 LEA R6, P3, R203, R11, 0x2 ;  /* 0x0000000bcb069211 */ /* 0x004fc600078610ff */
[----:B------:R2:W-:Y:S01]  /*a820*/  @!P2 ST.E.64 desc[UR40][R4.64], R104 ;  /* 0x000000680400a985 */ /* 0x0005e2000c101b28 */
[-C--:B------:R-:W-:Y:S02]  /*a830*/  @!P1 LEA.HI.X R7, R203, R12.reuse, R21, 0x2, P3 ;  /* 0x0000000ccb079211 */ /* 0x080fe400018f1415 */
[----:B------:R-:W-:Y:S02]  /*a840*/  ISETP.GE.AND P3, PT, R199, UR4, PT ;  /* 0x00000004c7007c0c */ /* 0x000fe4000bf66270 */
[CC--:B-1----:R-:W-:Y:S01]  /*a850*/  @!P0 LEA R8, P6, R202.reuse, R11.reuse, 0x2 ;  /* 0x0000000bca088211 */ /* 0x0c2fe200078c10ff */
[----:B------:R1:W-:Y:S03]  /*a860*/  @!P1 ST.E.64 desc[UR40][R6.64], R108 ;  /* 0x0000006c06009985 */ /* 0x0003e6000c101b28 */
[----:B------:R-:W-:Y:S02]  /*a870*/  @!P0 LEA.HI.X R9, R202, R12, R237, 0x2, P6 ;  /* 0x0000000cca098211 */ /* 0x000fe400030f14ed */
[----:B--2---:R-:W-:-:S03]  /*a880*/  @!P5 LEA R4, P1, R201, R11, 0x2 ;  /* 0x0000000bc904d211 */ /* 0x004fc600078210ff */
[----:B------:R2:W-:Y:S01]  /*a890*/  @!P0 ST.E.64 desc[UR40][R8.64], R112 ;  /* 0x0000007008008985 */ /* 0x0005e2000c101b28 */
[----:B------:R-:W-:Y:S02]  /*a8a0*/  ISETP.GE.AND P0, PT, R198, UR4, PT ;  /* 0x00000004c6007c0c */ /* 0x000fe4000bf06270 */
[-C--:B------:R-:W-:Y:S02]  /*a8b0*/  @!P5 LEA.HI.X R5, R201, R12.reuse, R236, 0x2, P1 ;  /* 0x0000000cc905d211 */ /* 0x080fe400008f14ec */
[----:B------:R-:W-:Y:S02]  /*a8c0*/  ISETP.GE.AND P1, PT, R197, UR4, PT ;  /* 0x00000004c5007c0c */ /* 0x000fe4000bf26270 */
[C---:B-1----:R-:W-:Y:S01]  /*a8d0*/  @!P4 LEA R6, P2, R200.reuse, R11, 0x2 ;  /* 0x0000000bc806c211 */ /* 0x042fe200078410ff */
[----:B------:R1:W-:Y:S03]  /*a8e0*/  @!P5 ST.E.64 desc[UR40][R4.64], R116 ;  /* 0x000000740400d985 */ /* 0x0003e6000c101b28 */
[----:B------:R-:W-:-:S02]  /*a8f0*/  @!P4 LEA.HI.X R7, R200, R12, R235, 0x2, P2 ;  /* 0x0000000cc807c211 */ /* 0x000fc400010f14eb */
[----:B------:R-:W-:Y:S02]  /*a900*/  ISETP.GE.AND P2, PT, R194, UR4, PT ;  /* 0x00000004c2007c0c */ /* 0x000fe4000bf46270 */
[CC--:B--2---:R-:W-:Y:S01]  /*a910*/  @!P3 LEA R8, P6, R199.reuse, R11.reuse, 0x2 ;  /* 0x0000000bc708b211 */ /* 0x0c4fe200078c10ff */
[----:B------:R2:W-:Y:S01]  /*a920*/  @!P4 ST.E.64 desc[UR40][R6.64], R120 ;  /* 0x000000780600c985 */ /* 0x0005e2000c101b28 */
[----:B------:R-:W-:Y:S02]  /*a930*/  ISETP.GE.AND P4, PT, R196, UR4, PT ;  /* 0x00000004c4007c0c */ /* 0x000fe4000bf86270 */
[----:B------:R-:W-:Y:S02]  /*a940*/  @!P3 LEA.HI.X R9, R199, R12, R234, 0x2, P6 ;  /* 0x0000000cc709b211 */ /* 0x000fe400030f14ea */
[----:B-1----:R-:W-:-:S03]  /*a950*/  @!P0 LEA R4, P5, R198, R11, 0x2 ;  /* 0x0000000bc6048211 */ /* 0x002fc600078a10ff */
[----:B------:R1:W-:Y:S01]  /*a960*/  @!P3 ST.E.64 desc[UR40][R8.64], R124 ;  /* 0x0000007c0800b985 */ /* 0x0003e2000c101b28 */
[----:B------:R-:W-:Y:S02]  /*a970*/  ISETP.GE.AND P3, PT, R195, UR4, PT ;  /* 0x00000004c3007c0c */ /* 0x000fe4000bf66270 */
[-C--:B------:R-:W-:Y:S02]  /*a980*/  @!P0 LEA.HI.X R5, R198, R12.reuse, R233, 0x2, P5 ;  /* 0x0000000cc6058211 */ /* 0x080fe400028f14e9 */
[----:B------:R-:W-:Y:S02]  /*a990*/  ISETP.GE.AND P5, PT, R193, UR4, PT ;  /* 0x00000004c1007c0c */ /* 0x000fe4000bfa6270 */
[C---:B--2---:R-:W-:Y:S01]  /*a9a0*/  @!P1 LEA R6, P6, R197.reuse, R11, 0x2 ;  /* 0x0000000bc5069211 */ /* 0x044fe200078c10ff */
[----:B------:R2:W-:Y:S03]  /*a9b0*/  @!P0 ST.E.64 desc[UR40][R4.64], R128 ;  /* 0x0000008004008985 */ /* 0x0005e6000c101b28 */
[----:B------:R-:W-:-:S03]  /*a9c0*/  @!P1 LEA.HI.X R7, R197, R12, R232, 0x2, P6 ;  /* 0x0000000cc5079211 */ /* 0x000fc600030f14e8 */
[CC--:B-1----:R-:W-:Y:S02]  /*a9d0*/  @!P3 LEA R8, P6, R195.reuse, R11.reuse, 0x2 ;  /* 0x0000000bc308b211 */ /* 0x0c2fe400078c10ff */
[----:B------:R1:W-:Y:S02]  /*a9e0*/  @!P1 ST.E.64 desc[UR40][R6.64], R132 ;  /* 0x0000008406009985 */ /* 0x0003e4000c101b28 */
[----:B------:R-:W-:Y:S02]  /*a9f0*/  @!P3 LEA.HI.X R9, R195, R12, R230, 0x2, P6 ;  /* 0x0000000cc309b211 */ /* 0x000fe400030f14e6 */
[----:B--2---:R-:W-:-:S04]  /*aa00*/  @!P4 LEA R4, P0, R196, R11, 0x2 ;  /* 0x0000000bc404c211 */ /* 0x004fc800078010ff */
[-C--:B------:R-:W-:Y:S02]  /*aa10*/  @!P4 LEA.HI.X R5, R196, R12.reuse, R231, 0x2, P0 ;  /* 0x0000000cc405c211 */ /* 0x080fe400000f14e7 */
[CC--:B------:R-:W-:Y:S02]  /*aa20*/  @!P5 LEA R14, P0, R193.reuse, R11.reuse, 0x2 ;  /* 0x0000000bc10ed211 */ /* 0x0c0fe400078010ff */
[C---:B-1----:R-:W-:Y:S01]  /*aa30*/  @!P2 LEA R6, P1, R194.reuse, R11, 0x2 ;  /* 0x0000000bc206a211 */ /* 0x042fe200078210ff */
[----:B------:R3:W-:Y:S01]  /*aa40*/  @!P4 ST.E.64 desc[UR40][R4.64], R136 ;  /* 0x000000880400c985 */ /* 0x0007e2000c101b28 */
[-C--:B------:R-:W-:Y:S02]  /*aa50*/  @!P5 LEA.HI.X R15, R193, R12.reuse, R228, 0x2, P0 ;  /* 0x0000000cc10fd211 */ /* 0x080fe400000f14e4 */
[----:B------:R-:W-:Y:S01]  /*aa60*/  @!P2 LEA.HI.X R7, R194, R12, R229, 0x2, P1 ;  /* 0x0000000cc207a211 */ /* 0x000fe200008f14e5 */
[----:B------:R3:W-:Y:S04]  /*aa70*/  @!P3 ST.E.64 desc[UR40][R8.64], R140 ;  /* 0x0000008c0800b985 */ /* 0x0007e8000c101b28 */
[----:B------:R3:W-:Y:S04]  /*aa80*/  @!P2 ST.E.64 desc[UR40][R6.64], R144 ;  /* 0x000000900600a985 */ /* 0x0007e8000c101b28 */
[----:B------:R3:W-:Y:S02]  /*aa90*/  @!P5 ST.E.64 desc[UR40][R14.64], R148 ;  /* 0x000000940e00d985 */ /* 0x0007e4000c101b28 */
.L_x_3419:
[----:B------:R-:W-:Y:S05]  /*aaa0*/  BSYNC B1 ;  /* 0x0000000000017941 */ /* 0x000fea0003800000 */
.L_x_3418:
[----:B------:R-:W-:Y:S01]  /*aab0*/  VIADD R0, R0, 0x8 ;  /* 0x0000000800007836 */ /* 0x000fe20000000000 */
[----:B------:R4:W0:Y:S04]  /*aac0*/  SHFL.IDX PT, R20, R10, 0x1, 0x1c1f ;  /* 0x003c1f000a147f89 */ /* 0x00082800000e0000 */
[----:B------:R-:W-:Y:S01]  /*aad0*/  ISETP.GE.AND P0, PT, R0, UR8, PT ;  /* 0x0000000800007c0c */ /* 0x000fe2000bf06270 */
[----:B------:R4:W0:-:S12]  /*aae0*/  SHFL.IDX PT, R24, R3, 0x1, 0x1c1f ;  /* 0x003c1f0003187f89 */ /* 0x00081800000e0000 */
[----:B----4-:R-:W-:Y:S05]  /*aaf0*/  @P0 BRA `(.L_x_3417) ;  /* 0x0000001800080947 */ /* 0x010fea0003800000 */
[----:B------:R-:W-:Y:S02]  /*ab00*/  ULDC UR4, c[0x0][0xac8] ;  /* 0x0002b20000047ab9 */ /* 0x000fe40000000800 */
[----:B------:R-:W-:Y:S02]  /*ab10*/  ISETP.GE.AND P4, PT, R17, UR4, PT ;  /* 0x0000000411007c0c */ /* 0x000fe4000bf86270 */
[----:B------:R-:W-:Y:S02]  /*ab20*/  ISETP.GE.AND P2, PT, R223, UR4, PT ;  /* 0x00000004df007c0c */ /* 0x000fe4000bf46270 */
[----:B------:R-:W-:Y:S02]  /*ab30*/  ISETP.GE.AND P1, PT, R222, UR4, PT ;  /* 0x00000004de007c0c */ /* 0x000fe4000bf26270 */
[----:B------:R-:W-:-:S07]  /*ab40*/  ISETP.GE.AND P0, PT, R221, UR4, PT ;  /* 0x00000004dd007c0c */ /* 0x000fce000bf06270 */
[-C--:B0-----:R-:W-:Y:S02]  /*ab50*/  @!P4 LEA R10, P3, R17, R24.reuse, 0x2 ;  /* 0x00000018110ac211 */ /* 0x081fe400078610ff */
[----:B---3--:R-:W-:Y:S02]  /*ab60*/  @!P2 LEA R4, P6, R223, R24, 0x2 ;  /* 0x00000018df04a211 */ /* 0x008fe400078c10ff */
[----:B-1----:R-:W-:Y:S02]  /*ab70*/  @!P4 LEA.HI.X R11, R17, R20, R171, 0x2, P3 ;  /* 0x00000014110bc211 */ /* 0x002fe400018f14ab */
[----:B------:R-:W-:Y:S02]  /*ab80*/  ISETP.GE.AND P3, PT, R220, UR4, PT ;  /* 0x00000004dc007c0c */ /* 0x000fe4000bf66270 */
[----:B------:R-:W-:Y:S01]  /*ab90*/  @!P1 LEA R6, P5, R222, R24, 0x2 ;  /* 0x00000018de069211 */ /* 0x000fe200078a10ff */
[----:B------:R0:W-:Y:S01]  /*aba0*/  @!P4 ST.E.64 desc[UR40][R10.64], R26 ;  /* 0x0000001a0a00c985 */ /* 0x0001e2000c101b28 */
[----:B------:R-:W-:-:S02]  /*abb0*/  ISETP.GE.AND P4, PT, R219, UR4, PT ;  /* 0x00000004db007c0c */ /* 0x000fc4000bf86270 */
[----:B------:R-:W-:Y:S02]  /*abc0*/  @!P2 LEA.HI.X R5, R223, R20, R170, 0x2, P6 ;  /* 0x00000014df05a211 */ /* 0x000fe400030f14aa */
[C---:B------:R-:W-:Y:S02]  /*abd0*/  @!P0 LEA R8, P6, R221.reuse, R24, 0x2 ;  /* 0x00000018dd088211 */ /* 0x040fe400078c10ff */
[-C--:B------:R-:W-:Y:S01]  /*abe0*/  @!P1 LEA.HI.X R7, R222, R20.reuse, R169, 0x2, P5 ;  /* 0x00000014de079211 */ /* 0x080fe200028f14a9 */
[----:B------:R1:W-:Y:S01]  /*abf0*/  @!P2 ST.E.64 desc[UR40][R4.64], R30 ;  /* 0x0000001e0400a985 */ /* 0x0003e2000c101b28 */
[----:B------:R-:W-:Y:S02]  /*ac00*/  ISETP.GE.AND P5, PT, R218, UR4, PT ;  /* 0x00000004da007c0c */ /* 0x000fe4000bfa6270 */
[----:B------:R-:W-:Y:S01]  /*ac10*/  @!P0 LEA.HI.X R9, R221, R20, R13, 0x2, P6 ;  /* 0x00000014dd098211 */ /* 0x000fe200030f140d */
[----:B------:R3:W-:Y:S01]  /*ac20*/  @!P1 ST.E.64 desc[UR40][R6.64], R34 ;  /* 0x0000002206009985 */ /* 0x0007e2000c101b28 */
[----:B0-----:R-:W-:-:S03]  /*ac30*/  @!P3 LEA R10, P1, R220, R24, 0x2 ;  /* 0x00000018dc0ab211 */ /* 0x001fc600078210ff */
[----:B------:R0:W-:Y:S01]  /*ac40*/  @!P0 ST.E.64 desc[UR40][R8.64], R38 ;  /* 0x0000002608008985 */ /* 0x0001e2000c101b28 */
[----:B------:R-:W-:Y:S02]  /*ac50*/  ISETP.GE.AND P0, PT, R217, UR4, PT ;  /* 0x00000004d9007c0c */ /* 0x000fe4000bf06270 */
[C---:B--2---:R-:W-:Y:S02]  /*ac60*/  @!P4 LEA R12, P2, R219.reuse, R24, 0x2 ;  /* 0x00000018db0cc211 */ /* 0x044fe400078410ff */
[-C--:B------:R-:W-:Y:S02]  /*ac70*/  @!P3 LEA.HI.X R11, R220, R20.reuse, R168, 0x2, P1 ;  /* 0x00000014dc0bb211 */ /* 0x080fe400008f14a8 */
[----:B------:R-:W-:Y:S02]  /*ac80*/  ISETP.GE.AND P1, PT, R216, UR4, PT ;  /* 0x00000004d8007c0c */ /* 0x000fe4000bf26270 */
[----:B------:R-:W-:Y:S01]  /*ac90*/  @!P4 LEA.HI.X R13, R219, R20, R167, 0x2, P2 ;  /* 0x00000014db0dc211 */ /* 0x000fe200010f14a7 */
[----:B------:R2:W-:Y:S01]  /*aca0*/  @!P3 ST.E.64 desc[UR40][R10.64], R42 ;  /* 0x0000002a0a00b985 */ /* 0x0005e2000c101b28 */
[----:B------:R-:W-:-:S02]  /*acb0*/  ISETP.GE.AND P2, PT, R215, UR4, PT ;  /* 0x00000004d7007c0c */ /* 0x000fc4000bf46270 */
[----:B------:R-:W-:Y:S01]  /*acc0*/  @!P5 LEA R14, P6, R218, R24, 0x2 ;  /* 0x00000018da0ed211 */ /* 0x000fe200078c10ff */
[----:B------:R4:W-:Y:S01]  /*acd0*/  @!P4 ST.E.64 desc[UR40][R12.64], R46 ;  /* 0x0000002e0c00c985 */ /* 0x0009e2000c101b28 */
[----:B------:R-:W-:Y:S02]  /*ace0*/  ISETP.GE.AND P3, PT, R214, UR4, PT ;  /* 0x00000004d6007c0c */ /* 0x000fe4000bf66270 */
[----:B------:R-:W-:Y:S02]  /*acf0*/  @!P5 LEA.HI.X R15, R218, R20, R166, 0x2, P6 ;  /* 0x00000014da0fd211 */ /* 0x000fe400030f14a6 */
[-C--:B-1----:R-:W-:Y:S02]  /*ad00*/  @!P0 LEA R4, P6, R217, R24.reuse, 0x2 ;  /* 0x00000018d9048211 */ /* 0x082fe400078c10ff */
[----:B------:R-:W-:Y:S01]  /*ad10*/  ISETP.GE.AND P4, PT, R213, UR4, PT ;  /* 0x00000004d5007c0c */ /* 0x000fe2000bf86270 */
[----:B------:R1:W-:Y:S01]  /*ad20*/  @!P5 ST.E.64 desc[UR40][R14.64], R50 ;  /* 0x000000320e00d985 */ /* 0x0003e2000c101b28 */
[----:B---3--:R-:W-:-:S02]  /*ad30*/  @!P1 LEA R6, P5, R216, R24, 0x2 ;  /* 0x00000018d8069211 */ /* 0x008fc400078a10ff */
[----:B------:R-:W-:Y:S02]  /*ad40*/  @!P0 LEA.HI.X R5, R217, R20, R165, 0x2, P6 ;  /* 0x00000014d9058211 */ /* 0x000fe400030f14a5 */
[C---:B0-----:R-:W-:Y:S02]  /*ad50*/  @!P2 LEA R8, P6, R215.reuse, R24, 0x2 ;  /* 0x00000018d708a211 */ /* 0x041fe400078c10ff */
[-C--:B------:R-:W-:Y:S01]  /*ad60*/  @!P1 LEA.HI.X R7, R216, R20.reuse, R164, 0x2, P5 ;  /* 0x00000014d8079211 */ /* 0x080fe200028f14a4 */
[----:B------:R0:W-:Y:S01]  /*ad70*/  @!P0 ST.E.64 desc[UR40][R4.64], R54 ;  /* 0x0000003604008985 */ /* 0x0001e2000c101b28 */
[----:B------:R-:W-:Y:S02]  /*ad80*/  ISETP.GE.AND P5, PT, R212, UR4, PT ;  /* 0x00000004d4007c0c */ /* 0x000fe4000bfa6270 */
[----:B------:R-:W-:Y:S01]  /*ad90*/  @!P2 LEA.HI.X R9, R215, R20, R163, 0x2, P6 ;  /* 0x00000014d709a211 */ /* 0x000fe200030f14a3 */
[----:B------:R3:W-:Y:S01]  /*ada0*/  @!P1 ST.E.64 desc[UR40][R6.64], R58 ;  /* 0x0000003a06009985 */ /* 0x0007e2000c101b28 */
[----:B------:R-:W-:-:S02]  /*adb0*/  ISETP.GE.AND P0, PT, R211, UR4, PT ;  /* 0x00000004d3007c0c */ /* 0x000fc4000bf06270 */
[-C--:B--2---:R-:W-:Y:S01]  /*adc0*/  @!P3 LEA R10, P6, R214, R24.reuse, 0x2 ;  /* 0x00000018d60ab211 */ /* 0x084fe200078c10ff */
[----:B------:R2:W-:Y:S01]  /*add0*/  @!P2 ST.E.64 desc[UR40][R8.64], R62 ;  /* 0x0000003e0800a985 */ /* 0x0005e2000c101b28 */
[C---:B----4-:R-:W-:Y:S02]  /*ade0*/  @!P4 LEA R12, P2, R213.reuse, R24, 0x2 ;  /* 0x00000018d50cc211 */ /* 0x050fe400078410ff */
[----:B------:R-:W-:Y:S02]  /*adf0*/  ISETP.GE.AND P1, PT, R210, UR4, PT ;  /* 0x00000004d2007c0c */ /* 0x000fe4000bf26270 */
[-C--:B------:R-:W-:Y:S02]  /*ae00*/  @!P3 LEA.HI.X R11, R214, R20.reuse, R162, 0x2, P6 ;  /* 0x00000014d60bb211 */ /* 0x080fe400030f14a2 */
[----:B------:R-:W-:Y:S02]  /*ae10*/  @!P4 LEA.HI.X R13, R213, R20, R161, 0x2, P2 ;  /* 0x00000014d50dc211 */ /* 0x000fe400010f14a1 */
[----:B------:R-:W-:Y:S01]  /*ae20*/  ISETP.GE.AND P2, PT, R209, UR4, PT ;  /* 0x00000004d1007c0c */ /* 0x000fe2000bf46270 */
[----:B------:R-:W-:Y:S01]  /*ae30*/  @!P3 ST.E.64 desc[UR40][R10.64], R66 ;  /* 0x000000420a00b985 */ /* 0x000fe2000c101b28 */
[----:B-1----:R-:W-:-:S03]  /*ae40*/  @!P5 LEA R14, P6, R212, R24, 0x2 ;  /* 0x00000018d40ed211 */ /* 0x002fc600078c10ff */
[----:B------:R1:W-:Y:S01]  /*ae50*/  @!P4 ST.E.64 desc[UR40][R12.64], R70 ;  /* 0x000000460c00c985 */ /* 0x0003e2000c101b28 */
[----:B------:R-:W-:Y:S02]  /*ae60*/  @!P5 LEA.HI.X R15, R212, R20, R160, 0x2, P6 ;  /* 0x00000014d40fd211 */ /* 0x000fe400030f14a0 */
[CC--:B0-----:R-:W-:Y:S02]  /*ae70*/  @!P0 LEA R4, P4, R211.reuse, R24.reuse, 0x2 ;  /* 0x00000018d3048211 */ /* 0x0c1fe400078810ff */
[----:B---3--:R-:W-:Y:S01]  /*ae80*/  @!P1 LEA R6, P3, R210, R24, 0x2 ;  /* 0x00000018d2069211 */ /* 0x008fe200078610ff */
[----:B------:R0:W-:Y:S01]  /*ae90*/  @!P5 ST.E.64 desc[UR40][R14.64], R74 ;  /* 0x0000004a0e00d985 */ /* 0x0001e2000c101b28 */
[----:B------:R-:W-:Y:S02]  /*aea0*/  @!P0 LEA.HI.X R5, R211, R20, R159, 0x2, P4 ;  /* 0x00000014d3058211 */ /* 0x000fe400020f149f */
[----:B------:R-:W-:Y:S02]  /*aeb0*/  ISETP.GE.AND P4, PT, R207, UR4, PT ;  /* 0x00000004cf007c0c */ /* 0x000fe4000bf86270 */
[----:B------:R-:W-:Y:S01]  /*aec0*/  ISETP.GE.AND P5, PT, R208, UR4, PT ;  /* 0x00000004d0007c0c */ /* 0x000fe2000bfa6270 */
[----:B------:R3:W-:Y:S01]  /*aed0*/  @!P0 ST.E.64 desc[UR40][R4.64], R78 ;  /* 0x0000004e04008985 */ /* 0x0007e2000c101b28 */
[----:B--2---:R-:W-:-:S02]  /*aee0*/  @!P2 LEA R8, P6, R209, R24, 0x2 ;  /* 0x00000018d108a211 */ /* 0x004fc400078c10ff */
[-C--:B------:R-:W-:Y:S02]  /*aef0*/  @!P1 LEA.HI.X R7, R210, R20.reuse, R158, 0x2, P3 ;  /* 0x00000014d2079211 */ /* 0x080fe400018f149e */
[----:B------:R-:W-:Y:S02]  /*af00*/  ISETP.GE.AND P3, PT, R206, UR4, PT ;  /* 0x00000004ce007c0c */ /* 0x000fe4000bf66270 */
[----:B------:R-:W-:Y:S01]  /*af10*/  @!P2 LEA.HI.X R9, R209, R20, R157, 0x2, P6 ;  /* 0x00000014d109a211 */ /* 0x000fe200030f149d */
[----:B------:R2:W-:Y:S01]  /*af20*/  @!P1 ST.E.64 desc[UR40][R6.64], R82 ;  /* 0x0000005206009985 */ /* 0x0005e2000c101b28 */
[----:B------:R-:W-:Y:S02]  /*af30*/  ISETP.GE.AND P1, PT, R204, UR4, PT ;  /* 0x00000004cc007c0c */ /* 0x000fe4000bf26270 */
[----:B-1----:R-:W-:Y:S01]  /*af40*/  @!P4 LEA R12, P0, R207, R24, 0x2 ;  /* 0x00000018cf0cc211 */ /* 0x002fe200078010ff */
[----:B------:R1:W-:Y:S01]  /*af50*/  @!P2 ST.E.64 desc[UR40][R8.64], R86 ;  /* 0x000000560800a985 */ /* 0x0003e2000c101b28 */
[----:B------:R-:W-:-:S02]  /*af60*/  ISETP.GE.AND P2, PT, R205, UR4, PT ;  /* 0x00000004cd007c0c */ /* 0x000fc4000bf46270 */
[C---:B------:R-:W-:Y:S02]  /*af70*/  @!P5 LEA R10, P6, R208.reuse, R24, 0x2 ;  /* 0x00000018d00ad211 */ /* 0x040fe400078c10ff */
[-C--:B------:R-:W-:Y:S02]  /*af80*/  @!P4 LEA.HI.X R13, R207, R20.reuse, R155, 0x2, P0 ;  /* 0x00000014cf0dc211 */ /* 0x080fe400000f149b */
[----:B------:R-:W-:Y:S02]  /*af90*/  @!P5 LEA.HI.X R11, R208, R20, R156, 0x2, P6 ;  /* 0x00000014d00bd211 */ /* 0x000fe400030f149c */
[----:B------:R-:W-:Y:S02]  /*afa0*/  ISETP.GE.AND P0, PT, R203, UR4, PT ;  /* 0x00000004cb007c0c */ /* 0x000fe4000bf06270 */
[----:B0-----:R-:W-:Y:S01]  /*afb0*/  @!P3 LEA R14, P6, R206, R24, 0x2 ;  /* 0x00000018ce0eb211 */ /* 0x001fe200078c10ff */
[----:B------:R0:W-:Y:S01]  /*afc0*/  @!P5 ST.E.64 desc[UR40][R10.64], R90 ;  /* 0x0000005a0a00d985 */ /* 0x0001e2000c101b28 */
[----:B------:R-:W-:-:S02]  /*afd0*/  ISETP.GE.AND P5, PT, R202, UR4, PT ;  /* 0x00000004ca007c0c */ /* 0x000fc4000bfa6270 */
[----:B------:R-:W-:Y:S01]  /*afe0*/  @!P3 LEA.HI.X R15, R206, R20, R154, 0x2, P6 ;  /* 0x00000014ce0fb211 */ /* 0x000fe200030f149a */
[----:B------:R4:W-:Y:S01]  /*aff0*/  @!P4 ST.E.64 desc[UR40][R12.64], R94 ;  /* 0x0000005e0c00c985 */ /* 0x0009e2000c101b28 */
[-C--:B---3--:R-:W-:Y:S02]  /*b000*/  @!P2 LEA R4, P6, R205, R24.reuse, 0x2 ;  /* 0x00000018cd04a211 */ /* 0x088fe400078c10ff */
[----:B------:R-:W-:Y:S01]  /*b010*/  ISETP.GE.AND P4, PT, R201, UR4, PT ;  /* 0x00000004c9007c0c */ /* 0x000fe2000bf86270 */
[----:B------:R3:W-:Y:S01]  /*b020*/  @!P3 ST.E.64 desc[UR40][R14.64], R98 ;  /* 0x000000620e00b985 */ /* 0x0007e2000c101b28 */
[----:B--2---:R-:W-:Y:S02]  /*b030*/  @!P1 LEA R6, P3, R204, R24, 0x2 ;  /* 0x00000018cc069211 */ /* 0x004fe400078610ff */
[----:B------:R-:W-:Y:S02]  /*b040*/  @!P2 LEA.HI.X R5, R205, R20, R153, 0x2, P6 ;  /* 0x00000014cd05a211 */ /* 0x000fe400030f1499 */
[----:B-1----:R-:W-:-:S02]  /*b050*/  @!P0 LEA R8, P6, R203, R24, 0x2 ;  /* 0x00000018cb088211 */ /* 0x002fc400078c10ff */
[-C--:B------:R-:W-:Y:S01]  /*b060*/  @!P1 LEA.HI.X R7, R204, R20.reuse, R152, 0x2, P3 ;  /* 0x00000014cc079211 */ /* 0x080fe200018f1498 */
[----:B------:R1:W-:Y:S01]  /*b070*/  @!P2 ST.E.64 desc[UR40][R4.64], R102 ;  /* 0x000000660400a985 */ /* 0x0003e2000c101b28 */
[----:B------:R-:W-:Y:S02]  /*b080*/  ISETP.GE.AND P3, PT, R200, UR4, PT ;  /* 0x00000004c8007c0c */ /* 0x000fe4000bf66270 */
[----:B------:R-:W-:Y:S01]  /*b090*/  @!P0 LEA.HI.X R9, R203, R20, R21, 0x2, P6 ;  /* 0x00000014cb098211 */ /* 0x000fe200030f1415 */
[----:B------:R2:W-:Y:S01]  /*b0a0*/  @!P1 ST.E.64 desc[UR40][R6.64], R106 ;  /* 0x0000006a06009985 */ /* 0x0005e2000c101b28 */
[-C--:B0-----:R-:W-:Y:S02]  /*b0b0*/  @!P5 LEA R10, P1, R202, R24.reuse, 0x2 ;  /* 0x00000018ca0ad211 */ /* 0x081fe400078210ff */
[----:B----4-:R-:W-:Y:S01]  /*b0c0*/  @!P4 LEA R12, P2, R201, R24, 0x2 ;  /* 0x00000018c90cc211 */ /* 0x010fe200078410ff */
[----:B------:R0:W-:Y:S01]  /*b0d0*/  @!P0 ST.E.64 desc[UR40][R8.64], R110 ;  /* 0x0000006e08008985 */ /* 0x0001e2000c101b28 */
[----:B------:R-:W-:-:S02]  /*b0e0*/  ISETP.GE.AND P0, PT, R199, UR4, PT ;  /* 0x00000004c7007c0c */ /* 0x000fc4000bf06270 */
[----:B------:R-:W-:Y:S02]  /*b0f0*/  @!P5 LEA.HI.X R11, R202, R20, R237, 0x2, P1 ;  /* 0x00000014ca0bd211 */ /* 0x000fe400008f14ed */
[----:B------:R-:W-:Y:S02]  /*b100*/  ISETP.GE.AND P1, PT, R198, UR4, PT ;  /* 0x00000004c6007c0c */ /* 0x000fe4000bf26270 */
[C---:B---3--:R-:W-:Y:S01]  /*b110*/  @!P3 LEA R14, P6, R200.reuse, R24, 0x2 ;  /* 0x00000018c80eb211 */ /* 0x048fe200078c10ff */
[----:B------:R3:W-:Y:S01]  /*b120*/  @!P5 ST.E.64 desc[UR40][R10.64], R114 ;  /* 0x000000720a00d985 */ /* 0x0007e2000c101b28 */
[-C--:B------:R-:W-:Y:S02]  /*b130*/  @!P4 LEA.HI.X R13, R201, R20.reuse, R236, 0x2, P2 ;  /* 0x00000014c90dc211 */ /* 0x080fe400010f14ec */
[----:B------:R-:W-:Y:S02]  /*b140*/  @!P3 LEA.HI.X R15, R200, R20, R235, 0x2, P6 ;  /* 0x00000014c80fb211 */ /* 0x000fe400030f14eb */
[----:B------:R-:W-:Y:S01]  /*b150*/  ISETP.GE.AND P2, PT, R195, UR4, PT ;  /* 0x00000004c3007c0c */ /* 0x000fe2000bf46270 */
[----:B------:R4:W-:Y:S01]  /*b160*/  @!P4 ST.E.64 desc[UR40][R12.64], R118 ;  /* 0x000000760c00c985 */ /* 0x0009e2000c101b28 */
[----:B------:R-:W-:-:S02]  /*b170*/  ISETP.GE.AND P4, PT, R197, UR4, PT ;  /* 0x00000004c5007c0c */ /* 0x000fc4000bf86270 */
[C---:B-1----:R-:W-:Y:S01]  /*b180*/  @!P0 LEA R4, P5, R199.reuse, R24, 0x2 ;  /* 0x00000018c7048211 */ /* 0x042fe200078a10ff */
[----:B------:R1:W-:Y:S01]  /*b190*/  @!P3 ST.E.64 desc[UR40][R14.64], R122 ;  /* 0x0000007a0e00b985 */ /* 0x0003e2000c101b28 */
[----:B------:R-:W-:Y:S02]  /*b1a0*/  ISETP.GE.AND P3, PT, R196, UR4, PT ;  /* 0x00000004c4007c0c */ /* 0x000fe4000bf66270 */
[----:B------:R-:W-:Y:S02]  /*b1b0*/  @!P0 LEA.HI.X R5, R199, R20, R234, 0x2, P5 ;  /* 0x00000014c7058211 */ /* 0x000fe400028f14ea */
[----:B------:R-:W-:Y:S02]  /*b1c0*/  ISETP.GE.AND P5, PT, R194, UR4, PT ;  /* 0x00000004c2007c0c */ /* 0x000fe4000bfa6270 */
[-C--:B--2---:R-:W-:Y:S01]  /*b1d0*/  @!P1 LEA R6, P6, R198, R24.reuse, 0x2 ;  /* 0x00000018c6069211 */ /* 0x084fe200078c10ff */
[----:B------:R2:W-:Y:S02]  /*b1e0*/  @!P0 ST.E.64 desc[UR40][R4.64], R126 ;  /* 0x0000007e04008985 */ /* 0x0005e4000c101b28 */
[----:B0-----:R-:W-:-:S02]  /*b1f0*/  @!P4 LEA R8, P0, R197, R24, 0x2 ;  /* 0x00000018c508c211 */ /* 0x001fc400078010ff */
[----:B------:R-:W-:Y:S02]  /*b200*/  @!P1 LEA.HI.X R7, R198, R20, R233, 0x2, P6 ;  /* 0x00000014c6079211 */ /* 0x000fe400030f14e9 */
[----:B---3--:R-:W-:Y:S02]  /*b210*/  @!P3 LEA R10, P6, R196, R24, 0x2 ;  /* 0x00000018c40ab211 */ /* 0x008fe400078c10ff */
[----:B------:R-:W-:Y:S01]  /*b220*/  @!P4 LEA.HI.X R9, R197, R20, R232, 0x2, P0 ;  /* 0x00000014c509c211 */ /* 0x000fe200000f14e8 */
[----:B------:R2:W-:Y:S01]  /*b230*/  @!P1 ST.E.64 desc[UR40][R6.64], R130 ;  /* 0x0000008206009985 */ /* 0x0005e2000c101b28 */
[-C--:B----4-:R-:W-:Y:S02]  /*b240*/  @!P2 LEA R12, P1, R195, R24.reuse, 0x2 ;  /* 0x00000018c30ca211 */ /* 0x090fe400078210ff */
[----:B-1----:R-:W-:Y:S01]  /*b250*/  @!P5 LEA R14, P0, R194, R24, 0x2 ;  /* 0x00000018c20ed211 */ /* 0x002fe200078010ff */
[----:B------:R2:W-:Y:S01]  /*b260*/  @!P4 ST.E.64 desc[UR40][R8.64], R134 ;  /* 0x000000860800c985 */ /* 0x0005e2000c101b28 */
[----:B------:R-:W-:-:S02]  /*b270*/  @!P3 LEA.HI.X R11, R196, R20, R231, 0x2, P6 ;  /* 0x00000014c40bb211 */ /* 0x000fc400030f14e7 */
[-C--:B------:R-:W-:Y:S02]  /*b280*/  @!P2 LEA.HI.X R13, R195, R20.reuse, R230, 0x2, P1 ;  /* 0x00000014c30da211 */ /* 0x080fe400008f14e6 */
[----:B------:R-:W-:Y:S01]  /*b290*/  @!P5 LEA.HI.X R15, R194, R20, R229, 0x2, P0 ;  /* 0x00000014c20fd211 */ /* 0x000fe200000f14e5 */
[----:B------:R2:W-:Y:S01]  /*b2a0*/  @!P3 ST.E.64 desc[UR40][R10.64], R138 ;  /* 0x0000008a0a00b985 */ /* 0x0005e2000c101b28 */
[----:B------:R-:W-:-:S03]  /*b2b0*/  ISETP.GE.AND P0, PT, R193, UR4, PT ;  /* 0x00000004c1007c0c */ /* 0x000fc6000bf06270 */
[----:B------:R2:W-:Y:S04]  /*b2c0*/  @!P2 ST.E.64 desc[UR40][R12.64], R142 ;  /* 0x0000008e0c00a985 */ /* 0x0005e8000c101b28 */
[----:B------:R2:W-:Y:S06]  /*b2d0*/  @!P5 ST.E.64 desc[UR40][R14.64], R146 ;  /* 0x000000920e00d985 */ /* 0x0005ec000c101b28 */
[----:B------:R-:W-:Y:S05]  /*b2e0*/  @P0 BRA `(.L_x_3417) ;  /* 0x00000010000c0947 */ /* 0x000fea0003800000 */
[----:B--2---:R-:W-:-:S04]  /*b2f0*/  LEA R4, P0, R193, R24, 0x2 ;  /* 0x00000018c1047211 */ /* 0x004fc800078010ff */
[----:B------:R-:W-:-:S05]  /*b300*/  LEA.HI.X R5, R193, R20, R228, 0x2, P0 ;  /* 0x00000014c1057211 */ /* 0x000fca00000f14e4 */
[----:B------:R0:W-:Y:S01]  /*b310*/  ST.E.64 desc[UR40][R4.64], R150 ;  /* 0x0000009604007985 */ /* 0x0001e2000c101b28 */
[----:B------:R-:W-:Y:S05]  /*b320*/  BRA `(.L_x_3417) ;  /* 0x0000000c00fc7947 */ /* 0x000fea0003800000 */
.L_x_3411:
[----:B------:R-:W-:Y:S02]  /*b330*/  ULDC.64 UR8, c[0x0][0xc00] ;  /* 0x0003000000087ab9 */ /* 0x000fe40000000a00 */
[----:B------:R-:W-:-:S04]  /*b340*/  UISETP.NE.U32.AND UP0, UPT, UR8, URZ, UPT ;  /* 0x0000003f0800728c */ /* 0x000fc8000bf05070 */
[----:B------:R-:W-:-:S03]  /*b350*/  UISETP.NE.AND.EX UP0, UPT, UR9, URZ, UPT, UP0 ;  /* 0x0000003f0900728c */ /* 0x000fc6000bf05300 */
[----:B------:R-:W-:Y:S02]  /*b360*/  ULDC.64 UR8, c[0x0][0xc00] ;  /* 0x0003000000087ab9 */ /* 0x000fe40000000a00 */
[----:B------:R-:W-:Y:S01]  /*b370*/  UIMAD.WIDE UR8, UR39, 0x4, UR8 ;  /* 0x00000004270878a5 */ /* 0x000fe2000f8e0208 */
[----:B------:R-:W-:-:S05]  /*b380*/  PLOP3.LUT P1, PT, PT, PT, UP0, 0x80, 0x0 ;  /* 0x000000000000781c */ /* 0x000fca0003f2f008 */
[----:B------:R-:W-:Y:S02]  /*b390*/  IMAD.U32 R4, RZ, RZ, UR8 ;  /* 0x00000008ff047e24 */ /* 0x000fe4000f8e00ff */
[----:B------:R-:W-:Y:S01]  /*b3a0*/  IMAD.U32 R5, RZ, RZ, UR9 ;  /* 0x00000009ff057e24 */ /* 0x000fe2000f8e00ff */
[----:B------:R-:W-:Y:S02]  /*b3b0*/  ULDC.64 UR8, c[0x0][0xc08] ;  /* 0x0003020000087ab9 */ /* 0x000fe40000000a00 */
[----:B------:R-:W-:-:S03]  /*b3c0*/  UISETP.NE.U32.AND UP1, UPT, UR8, URZ, UPT ;  /* 0x0000003f0800728c */ /* 0x000fc6000bf25070 */
[----:B------:R-:W2:Y:S01]  /*b3d0*/  @P1 LDG.E R8, desc[UR40][R4.64] ;  /* 0x0000002804081981 */ /* 0x000ea2000c1e1900 */
[----:B------:R-:W-:Y:S01]  /*b3e0*/  UISETP.NE.AND.EX UP1, UPT, UR9, URZ, UPT, UP1 ;  /* 0x0000003f0900728c */ /* 0x000fe2000bf25310 */
[----:B------:R-:W-:Y:S02]  /*b3f0*/  ULDC UR4, c[0x0][0xa88] ;  /* 0x0002a20000047ab9 */ /* 0x000fe40000000800 */
[----:B------:R-:W-:-:S03]  /*b400*/  IMAD.U32 R0, RZ, RZ, UR4 ;  /* 0x00000004ff007e24 */ /* 0x000fc6000f8e00ff */
[----:B------:R-:W-:-:S05]  /*b410*/  PLOP3.LUT P2, PT, PT, PT, UP1, 0x80, 0x0 ;  /* 0x000000000000781c */ /* 0x000fca0003f4f018 */
[----:B------:R-:W-:-:S04]  /*b420*/  @UP1 ULEA UR8, UP2, UR39, UR8, 0x2 ;  /* 0x0000000827081291 */ /* 0x000fc8000f84103f */
[----:B------:R-:W-:Y:S02]  /*b430*/  @UP1 ULEA.HI.X UR9, UR39, UR9, UR42, 0x2, UP2 ;  /* 0x0000000927091291 */ /* 0x000fe400090f142a */
[----:B------:R-:W-:-:S04]  /*b440*/  IMAD.U32 R6, RZ, RZ, UR8 ;  /* 0x00000008ff067e24 */ /* 0x000fc8000f8e00ff */
[----:B------:R-:W-:-:S05]  /*b450*/  IMAD.U32 R7, RZ, RZ, UR9 ;  /* 0x00000009ff077e24 */ /* 0x000fca000f8e00ff */
[----:B------:R0:W5:Y:S01]  /*b460*/  @P2 LDG.E R0, desc[UR40][R6.64] ;  /* 0x0000002806002981 */ /* 0x000162000c1e1900 */
[----:B------:R-:W-:Y:S01]  /*b470*/  UMOV UR4, URZ ;  /* 0x0000003f00047c82 */ /* 0x000fe20008000000 */
[----:B------:R-:W-:Y:S01]  /*b480*/  UISETP.NE.AND UP1, UPT, UR46, URZ, UPT ;  /* 0x0000003f2e00728c */ /* 0x000fe2000bf25270 */
[----:B------:R-:W1:Y:S10]  /*b490*/  S2R R3, SR_TID.X ;  /* 0x0000000000037919 */ /* 0x000e740000002100 */
[----:B------:R-:W-:Y:S01]  /*b4a0*/  @!UP1 ULDC UR46, c[0x0][0xad4] ;  /* 0x0002b500002e9ab9 */ /* 0x000fe20000000800 */
[----:B--2---:R-:W-:Y:S01]  /*b4b0*/  @P1 R2UR UR4, R8 ;  /* 0x00000000080412ca */ /* 0x004fe200000e0000 */
[----:B-1----:R-:W-:-:S05]  /*b4c0*/  VIADD R8, R3, 0xffffff80 ;  /* 0xffffff8003087836 */ /* 0x002fca0000000000 */
[----:B------:R-:W-:-:S07]  /*b4d0*/  ISETP.GT.AND P0, PT, R8, 0x3f, PT ;  /* 0x0000003f0800780c */ /* 0x000fce0003f04270 */
[----:B------:R-:W-:Y:S01]  /*b4e0*/  USHF.R.S32.HI UR19, URZ, 0x1f, UR4 ;  /* 0x0000001f3f137899 */ /* 0x000fe20008011404 */
[----:B0-----:R-:W-:Y:S11]  /*b4f0*/  @P2 BRA `(.L_x_3420) ;  /* 0x0000000000102947 */ /* 0x001ff60003800000 */
[----:B------:R-:W-:Y:S05]  /*b500*/  @!P1 BRA `(.L_x_3420) ;  /* 0x00000000000c9947 */ /* 0x000fea0003800000 */
[----:B------:R-:W2:Y:S04]  /*b510*/  LDG.E R3, desc[UR40][R4.64] ;  /* 0x0000002804037981 */ /* 0x000ea8000c1e1900 */
[----:B-----5:R-:W2:Y:S02]  /*b520*/  LDG.E R0, desc[UR40][R4.64+0x4] ;  /* 0x0000042804007981 */ /* 0x020ea4000c1e1900 */
[----:B--2---:R-:W-:-:S07]  /*b530*/  IMAD.IADD R0, R0, 0x1, -R3 ;  /* 0x0000000100007824 */ /* 0x004fce00078e0a03 */
.L_x_3420:
[----:B------:R-:W-:Y:S01]  /*b540*/  USEL UR39, UR39, URZ, !UP0 ;  /* 0x0000003f27277287 */ /* 0x000fe2000c000000 */
[----:B------:R-:W-:Y:S01]  /*b550*/  BSSY B1, `(.L_x_3421) ;  /* 0x0000039000017945 */ /* 0x000fe20003800000 */
[----:B------:R-:W-:-:S03]  /*b560*/  USEL UR42, UR42, URZ, !UP0 ;  /* 0x0000003f2a2a7287 */ /* 0x000fc6000c000000 */
[----:B------:R-:W-:Y:S09]  /*b570*/  @P0 BRA `(.L_x_3422) ;  /* 0x0000000000d80947 */ /* 0x000ff20003800000 */
[----:B------:R-:W0:Y:S01]  /*b580*/  S2R R3, SR_TID.X ;  /* 0x0000000000037919 */ /* 0x000e220000002100 */
[----:B------:R-:W1:Y:S01]  /*b590*/  LDC R9, c[0x0][0xbe8] ;  /* 0x0002fa00ff097b82 */ /* 0x000e620000000800 */
[----:B------:R-:W-:-:S04]  /*b5a0*/  IMAD.U32 R4, RZ, RZ, UR43 ;  /* 0x0000002bff047e24 */ /* 0x000fc8000f8e00ff */
[----:B0-----:R-:W-:Y:S02]  /*b5b0*/  IMAD R3, R4, 0x40, R3 ;  /* 0x0000004004037824 */ /* 0x001fe400078e0203 */
[----:B-1---5:R-:W-:Y:S02]  /*b5c0*/  IMAD R4, R0, R9, RZ ;  /* 0x0000000900047224 */ /* 0x022fe400078e02ff */
[----:B------:R-:W-:-:S05]  /*b5d0*/  VIADD R6, R3, 0xffffff80 ;  /* 0xffffff8003067836 */ /* 0x000fca0000000000 */
[----:B------:R-:W-:-:S13]  /*b5e0*/  ISETP.GE.AND P0, PT, R6, R4, PT ;  /* 0x000000040600720c */ /* 0x000fda0003f06270 */
[----:B------:R-:W-:Y:S05]  /*b5f0*/  @P0 BRA `(.L_x_3422) ;  /* 0x0000000000b80947 */ /* 0x000fea0003800000 */
[----:B------:R-:W-:Y:S01]  /*b600*/  ISETP.NE.AND P0, PT, R9, 0x1, PT ;  /* 0x000000010900780c */ /* 0x000fe20003f05270 */
[----:B------:R-:W-:Y:S01]  /*b610*/  UISETP.GT.AND UP0, UPT, UR46, 0x1, UPT ;  /* 0x000000012e00788c */ /* 0x000fe2000bf04270 */
[----:B------:R-:W-:-:S03]  /*b620*/  UMOV UR17, 0x9b8 ;  /* 0x000009b800117882 */ /* 0x000fc60000000000 */
[----:B------:R-:W-:Y:S02]  /*b630*/  USEL UR17, UR17, 0x978, UP0 ;  /* 0x0000097811117887 */ /* 0x000fe40008000000 */
[----:B------:R-:W-:-:S06]  /*b640*/  USEL UR16, UR45, URZ, UP0 ;  /* 0x0000003f2d107287 */ /* 0x000fcc0008000000 */
[----:B------:R-:W0:Y:S04]  /*b650*/  @P0 LDC R3, c[0x0][0xbec] ;  /* 0x0002fb00ff030b82 */ /* 0x000e280000000800 */
[----:B------:R-:W-:Y:S01]  /*b660*/  ULDC.64 UR8, c[0x0][UR17+0x218] ;  /* 0x0000860011087abb */ /* 0x000fe20008000a00 */
[----:B------:R-:W-:Y:S01]  /*b670*/  ULDC.64 UR12, c[0x0][UR17+0x220] ;  /* 0x00008800110c7abb */ /* 0x000fe20008000a00 */
[----:B------:R-:W-:Y:S01]  /*b680*/  ULDC.64 UR14, c[0x0][UR17+0x228] ;  /* 0x00008a00110e7abb */ /* 0x000fe20008000a00 */
[----:B------:R-:W-:Y:S01]  /*b690*/  UIMAD.WIDE.U32 UR10, UR8, UR44, URZ ;  /* 0x0000002c080a72a5 */ /* 0x000fe2000f8e003f */
[----:B------:R-:W1:Y:S01]  /*b6a0*/  @P0 LDC R5, c[0x0][0xbf0] ;  /* 0x0002fc00ff050b82 */ /* 0x000e620000000800 */
[----:B------:R-:W-:Y:S02]  /*b6b0*/  UIMAD UR18, UR9, UR44, URZ ;  /* 0x0000002c091272a4 */ /* 0x000fe4000f8e023f */
[----:B------:R-:W-:-:S02]  /*b6c0*/  UIMAD UR13, UR13, UR39, URZ ;  /* 0x000000270d0d72a4 */ /* 0x000fc4000f8e023f */
[----:B------:R-:W-:Y:S02]  /*b6d0*/  UIMAD.WIDE.U32 UR20, UR14, UR16, URZ ;  /* 0x000000100e1472a5 */ /* 0x000fe4000f8e003f */
[----:B------:R-:W-:Y:S02]  /*b6e0*/  UIMAD.WIDE.U32 UR8, UR12, UR39, URZ ;  /* 0x000000270c0872a5 */ /* 0x000fe4000f8e003f */
[----:B------:R-:W-:Y:S02]  /*b6f0*/  UIMAD UR14, UR15, UR16, URZ ;  /* 0x000000100f0e72a4 */ /* 0x000fe4000f8e023f */
[----:B------:R-:W-:Y:S02]  /*b700*/  UIMAD UR13, UR12, UR42, UR13 ;  /* 0x0000002a0c0d72a4 */ /* 0x000fe4000f8e020d */
[----:B------:R-:W-:Y:S02]  /*b710*/  UIADD3 UR10, UP1, UP2, UR8, UR10, UR4 ;  /* 0x0000000a080a7290 */ /* 0x000fe4000fa3e004 */
[----:B------:R-:W-:Y:S01]  /*b720*/  UIADD3 UR14, UR21, UR14, URZ ;  /* 0x0000000e150e7290 */ /* 0x000fe2000fffe03f */
[----:B0-----:R-:W-:Y:S01]  /*b730*/  @P0 IMAD.HI.U32 R4, R6, R3, RZ ;  /* 0x0000000306040227 */ /* 0x001fe200078e00ff */
[----:B------:R-:W-:-:S02]  /*b740*/  UIADD3 UR18, UR11, UR18, URZ ;  /* 0x000000120b127290 */ /* 0x000fc4000fffe03f */
[----:B------:R-:W-:Y:S01]  /*b750*/  UIADD3 UR13, UR9, UR13, URZ ;  /* 0x0000000d090d7290 */ /* 0x000fe2000fffe03f */
[----:B------:R-:W-:Y:S02]  /*b760*/  IMAD.MOV.U32 R3, RZ, RZ, R6 ;  /* 0x000000ffff037224 */ /* 0x000fe400078e0006 */
[----:B------:R-:W-:Y:S01]  /*b770*/  IMAD.U32 R10, RZ, RZ, UR14 ;  /* 0x0000000eff0a7e24 */ /* 0x000fe2000f8e00ff */
[----:B------:R-:W-:Y:S01]  /*b780*/  ULDC.64 UR8, c[0x0][UR17+0x210] ;  /* 0x0000840011087abb */ /* 0x000fe20008000a00 */
[----:B-1----:R-:W-:Y:S01]  /*b790*/  @P0 SHF.R.U32.HI R3, RZ, R5, R4 ;  /* 0x00000005ff030219 */ /* 0x002fe20000011604 */
[----:B------:R-:W-:Y:S02]  /*b7a0*/  IMAD.U32 R4, RZ, RZ, UR20 ;  /* 0x00000014ff047e24 */ /* 0x000fe4000f8e00ff */
[----:B------:R-:W-:Y:S01]  /*b7b0*/  IMAD.U32 R5, RZ, RZ, UR21 ;  /* 0x00000015ff057e24 */ /* 0x000fe2000f8e00ff */
[--C-:B------:R-:W-:Y:S01]  /*b7c0*/  SHF.R.S32.HI R5, RZ, 0x1f, R3.reuse ;  /* 0x0000001fff057819 */ /* 0x100fe20000011403 */
[----:B------:R-:W-:Y:S01]  /*b7d0*/  IMAD.MOV R7, RZ, RZ, -R3 ;  /* 0x000000ffff077224 */ /* 0x000fe200078e0a03 */
[----:B------:R-:W-:Y:S01]  /*b7e0*/  IADD3 R4, P0, P1, R3, UR10, R4 ;  /* 0x0000000a03047c10 */ /* 0x000fe2000f91e004 */
[----:B------:R-:W-:-:S02]  /*b7f0*/  UIADD3.X UR10, UR13, UR18, UR19, UP1, UP2 ;  /* 0x000000120d0a7290 */ /* 0x000fc40008fe4413 */
[----:B------:R-:W-:-:S04]  /*b800*/  IMAD R7, R9, R7, R6 ;  /* 0x0000000709077224 */ /* 0x000fc800078e0206 */
[----:B------:R-:W-:Y:S01]  /*b810*/  IADD3.X R5, R5, UR10, R10, P0, P1 ;  /* 0x0000000a05057c10 */ /* 0x000fe200087e240a */
[C---:B------:R-:W-:Y:S01]  /*b820*/  IMAD R6, R7.reuse, UR9, RZ ;  /* 0x0000000907067c24 */ /* 0x040fe2000f8e02ff */
[----:B------:R-:W-:Y:S01]  /*b830*/  SHF.R.S32.HI R3, RZ, 0x1f, R7 ;  /* 0x0000001fff037819 */ /* 0x000fe20000011407 */
[----:B------:R-:W-:Y:S01]  /*b840*/  ULDC.64 UR10, c[0x0][0xba8] ;  /* 0x0002ea00000a7ab9 */ /* 0x000fe20000000a00 */
[----:B------:R-:W-:Y:S01]  /*b850*/  @!UP0 ULDC UR10, c[0x0][0xb50] ;  /* 0x0002d400000a8ab9 */ /* 0x000fe20000000800 */
[----:B------:R-:W-:Y:S01]  /*b860*/  IMAD.WIDE.U32 R4, R7, UR8, R4 ;  /* 0x0000000807047c25 */ /* 0x000fe2000f8e0004 */
[----:B------:R-:W-:-:S03]  /*b870*/  @!UP0 ULDC UR11, c[0x0][0xb54] ;  /* 0x0002d500000b8ab9 */ /* 0x000fc60000000800 */
[----:B------:R-:W-:Y:S01]  /*b880*/  IMAD R3, R3, UR8, R6 ;  /* 0x0000000803037c24 */ /* 0x000fe2000f8e0206 */
[----:B------:R-:W-:-:S03]  /*b890*/  LEA R6, P0, R4, UR10, 0x2 ;  /* 0x0000000a04067c11 */ /* 0x000fc6000f8010ff */
[----:B------:R-:W-:-:S05]  /*b8a0*/  IMAD.IADD R3, R5, 0x1, R3 ;  /* 0x0000000105037824 */ /* 0x000fca00078e0203 */
[----:B------:R-:W-:Y:S01]  /*b8b0*/  LEA.HI.X R7, R4, UR11, R3, 0x2, P0 ;  /* 0x0000000b04077c11 */ /* 0x000fe200080f1403 */
[----:B------:R-:W-:-:S05]  /*b8c0*/  IMAD.MOV.U32 R3, RZ, RZ, -0x800000 ;  /* 0xff800000ff037424 */ /* 0x000fca00078e00ff */
[----:B------:R0:W-:Y:S02]  /*b8d0*/  STG.E desc[UR40][R6.64], R3 ;  /* 0x0000000306007986 */ /* 0x0001e4000c101928 */
.L_x_3422:
[----:B------:R-:W-:Y:S05]  /*b8e0*/  BSYNC B1 ;  /* 0x0000000000017941 */ /* 0x000fea0003800000 */
.L_x_3421:
[----:B------:R-:W-:-:S06]  /*b8f0*/  UISETP.GT.AND UP0, UPT, UR46, 0x1, UPT ;  /* 0x000000012e00788c */ /* 0x000fcc000bf04270 */
[----:B------:R-:W-:-:S13]  /*b900*/  PLOP3.LUT P0, PT, PT, PT, UP0, 0x80, 0x0 ;  /* 0x000000000000781c */ /* 0x000fda0003f0f008 */
[----:B------:R-:W-:Y:S05]  /*b910*/  @P0 BRA `(.L_x_3417) ;  /* 0x0000000800800947 */ /* 0x000fea0003800000 */
[----:B------:R-:W1:Y:S01]  /*b920*/  LDC R11, c[0x0][0xbe8] ;  /* 0x0002fa00ff0b7b82 */ /* 0x000e620000000800 */
[----:B0-----:R-:W-:Y:S01]  /*b930*/  SHF.R.S32.HI R3, RZ, 0x1f, R8 ;  /* 0x0000001fff037819 */ /* 0x001fe20000011408 */
[----:B------:R-:W-:Y:S01]  /*b940*/  ULDC.64 UR12, c[0x0][0xaa0] ;  /* 0x0002a800000c7ab9 */ /* 0x000fe20000000a00 */
[----:B------:R-:W-:Y:S01]  /*b950*/  BSSY B1, `(.L_x_3423) ;  /* 0x0000078000017945 */ /* 0x000fe20003800000 */
[----:B------:R-:W-:Y:S01]  /*b960*/  UIMAD UR10, UR19, UR12, URZ ;  /* 0x0000000c130a72a4 */ /* 0x000fe2000f8e023f */
[----:B------:R-:W-:Y:S01]  /*b970*/  LEA.HI R3, R3, R8, RZ, 0x3 ;  /* 0x0000000803037211 */ /* 0x000fe200078f18ff */
[----:B------:R-:W-:Y:S01]  /*b980*/  UIMAD.WIDE.U32 UR8, UR4, UR12, URZ ;  /* 0x0000000c040872a5 */ /* 0x000fe2000f8e003f */
[----:B------:R-:W-:Y:S01]  /*b990*/  SHF.R.S32.HI R27, RZ, 0x1f, R185 ;  /* 0x0000001fff1b7819 */ /* 0x000fe200000114b9 */
[----:B------:R-:W-:Y:S01]  /*b9a0*/  UIMAD UR10, UR4, UR13, UR10 ;  /* 0x0000000d040a72a4 */ /* 0x000fe2000f8e020a */
[----:B------:R-:W-:Y:S01]  /*b9b0*/  LOP3.LUT R7, R3, 0xfffffff8, RZ, 0xc0, !PT ;  /* 0xfffffff803077812 */ /* 0x000fe200078ec0ff */
[----:B------:R-:W-:Y:S01]  /*b9c0*/  ULDC UR12, c[0x0][0xac8] ;  /* 0x0002b200000c7ab9 */ /* 0x000fe20000000800 */
[----:B------:R-:W-:Y:S01]  /*b9d0*/  SHF.R.S32.HI R26, RZ, 0x3, R3 ;  /* 0x00000003ff1a7819 */ /* 0x000fe20000011403 */
[----:B------:R-:W-:Y:S01]  /*b9e0*/  UIADD3 UR9, UR9, UR10, URZ ;  /* 0x0000000a09097290 */ /* 0x000fe2000fffe03f */
[----:B------:R-:W-:Y:S01]  /*b9f0*/  ISETP.GE.AND P2, PT, R192, UR12, PT ;  /* 0x0000000cc0007c0c */ /* 0x000fe2000bf46270 */
[----:B------:R-:W-:Y:S01]  /*ba00*/  IMAD.IADD R9, R8, 0x1, -R7 ;  /* 0x0000000108097824 */ /* 0x000fe200078e0a07 */
[----:B------:R-:W-:Y:S01]  /*ba10*/  ULDC.64 UR10, c[0x0][0xae8] ;  /* 0x0002ba00000a7ab9 */ /* 0x000fe20000000a00 */
[----:B------:R-:W-:Y:S01]  /*ba20*/  IMAD.U32 R8, RZ, RZ, UR43 ;  /* 0x0000002bff087e24 */ /* 0x000fe2000f8e00ff */
[----:B------:R-:W-:Y:S01]  /*ba30*/  ISETP.GE.AND P1, PT, R187, UR12, PT ;  /* 0x0000000cbb007c0c */ /* 0x000fe2000bf26270 */
[----:B------:R-:W-:Y:S01]  /*ba40*/  IMAD R3, R9, 0x20, R26 ;  /* 0x0000002009037824 */ /* 0x000fe200078e021a */
[----:B------:R-:W-:Y:S01]  /*ba50*/  UIMAD.WIDE.U32 UR8, UR44, UR10, UR8 ;  /* 0x0000000a2c0872a5 */ /* 0x000fe2000f8e0008 */
[----:B------:R-:W-:-:S02]  /*ba60*/  ISETP.GE.AND P3, PT, R2, UR12, PT ;  /* 0x0000000c02007c0c */ /* 0x000fc4000bf66270 */
[----:B------:R-:W-:Y:S01]  /*ba70*/  IMAD R8, R8, 0x40, R3 ;  /* 0x0000004008087824 */ /* 0x000fe200078e0203 */
[----:B------:R-:W-:Y:S01]  /*ba80*/  SEL R3, RZ, 0xffffffff, P2 ;  /* 0xffffffffff037807 */ /* 0x000fe20001000000 */
[----:B------:R-:W-:Y:S01]  /*ba90*/  UIMAD UR9, UR44, UR11, UR9 ;  /* 0x0000000b2c0972a4 */ /* 0x000fe2000f8e0209 */
[----:B-1----:R-:W-:Y:S01]  /*baa0*/  ISETP.NE.AND P0, PT, R11, 0x1, PT ;  /* 0x000000010b00780c */ /* 0x002fe20003f05270 */
[----:B-----5:R-:W-:Y:S01]  /*bab0*/  IMAD R25, R0, R11, RZ ;  /* 0x0000000b00197224 */ /* 0x020fe200078e02ff */
[----:B------:R-:W-:Y:S01]  /*bac0*/  SEL R9, RZ, 0xffffffff, P1 ;  /* 0xffffffffff097807 */ /* 0x000fe20000800000 */
[----:B------:R-:W-:Y:S01]  /*bad0*/  IMAD.SHL.U32 R13, R3, 0x2, RZ ;  /* 0x00000002030d7824 */ /* 0x000fe200078e00ff */
[----:B------:R-:W-:Y:S01]  /*bae0*/  SEL R6, RZ, 0x1, P3 ;  /* 0x00000001ff067807 */ /* 0x000fe20001800000 */
[----:B------:R-:W-:Y:S01]  /*baf0*/  ULDC.64 UR10, c[0x0][0xaf0] ;  /* 0x0002bc00000a7ab9 */ /* 0x000fe20000000a00 */
[----:B------:R-:W-:Y:S01]  /*bb00*/  IMAD.MOV.U32 R3, RZ, RZ, R8 ;  /* 0x000000ffff037224 */ /* 0x000fe200078e0008 */
[----:B------:R-:W-:Y:S01]  /*bb10*/  UIMAD UR42, UR42, UR10, URZ ;  /* 0x0000000a2a2a72a4 */ /* 0x000fe2000f8e023f */
[----:B------:R-:W-:Y:S01]  /*bb20*/  IMAD.SHL.U32 R9, R9, 0x4, RZ ;  /* 0x0000000409097824 */ /* 0x000fe200078e00ff */
[----:B------:R-:W-:Y:S01]  /*bb30*/  LOP3.LUT R6, R13, 0x2, R6, 0xe2, !PT ;  /* 0x000000020d067812 */ /* 0x000fe200078ee206 */
[----:B------:R-:W-:Y:S01]  /*bb40*/  UIMAD.WIDE.U32 UR8, UR39, UR10, UR8 ;  /* 0x0000000a270872a5 */ /* 0x000fe2000f8e0008 */
[----:B------:R-:W-:Y:S01]  /*bb50*/  ISETP.GE.AND P1, PT, R225, UR12, PT ;  /* 0x0000000ce1007c0c */ /* 0x000fe2000bf26270 */
[----:B------:R-:W-:Y:S01]  /*bb60*/  UIMAD UR4, UR39, UR11, UR42 ;  /* 0x0000000b270472a4 */ /* 0x000fe2000f8e022a */
[----:B------:R-:W0:Y:S01]  /*bb70*/  @P0 LDC R5, c[0x0][0xbec] ;  /* 0x0002fb00ff050b82 */ /* 0x000e220000000800 */
[----:B------:R-:W-:-:S02]  /*bb80*/  LOP3.LUT R10, R9, 0x4, R6, 0xe2, !PT ;  /* 0x00000004090a7812 */ /* 0x000fc400078ee206 */
[----:B------:R-:W-:Y:S01]  /*bb90*/  UIADD3 UR4, UR9, UR4, URZ ;  /* 0x0000000409047290 */ /* 0x000fe2000fffe03f */
[----:B------:R-:W-:Y:S02]  /*bba0*/  SEL R0, RZ, 0x80, P1 ;  /* 0x00000080ff007807 */ /* 0x000fe40000800000 */
[----:B------:R-:W-:Y:S02]  /*bbb0*/  SHF.R.S32.HI R28, RZ, 0x1f, R225 ;  /* 0x0000001fff1c7819 */ /* 0x000fe400000114e1 */
[----:B------:R-:W1:Y:S01]  /*bbc0*/  @P0 LDC R7, c[0x0][0xbf0] ;  /* 0x0002fc00ff070b82 */ /* 0x000e620000000800 */
[----:B------:R-:W-:Y:S02]  /*bbd0*/  SHF.R.S32.HI R29, RZ, 0x1f, R186 ;  /* 0x0000001fff1d7819 */ /* 0x000fe400000114ba */
[----:B------:R-:W-:Y:S02]  /*bbe0*/  SHF.R.S32.HI R30, RZ, 0x1f, R187 ;  /* 0x0000001fff1e7819 */ /* 0x000fe400000114bb */
[----:B------:R-:W-:-:S02]  /*bbf0*/  SHF.R.S32.HI R31, RZ, 0x1f, R226 ;  /* 0x0000001fff1f7819 */ /* 0x000fc400000114e2 */
[----:B------:R-:W-:Y:S02]  /*bc00*/  SHF.R.S32.HI R33, RZ, 0x1f, R184 ;  /* 0x0000001fff217819 */ /* 0x000fe400000114b8 */
[----:B------:R-:W-:Y:S01]  /*bc10*/  SHF.R.S32.HI R32, RZ, 0x1f, R192 ;  /* 0x0000001fff207819 */ /* 0x000fe200000114c0 */
[----:B0-----:R-:W-:-:S04]  /*bc20*/  @P0 IMAD.HI.U32 R4, R8, R5, RZ ;  /* 0x0000000508040227 */ /* 0x001fc800078e00ff */
[----:B------:R-:W-:Y:S02]  /*bc30*/  IMAD.U32 R5, RZ, RZ, UR9 ;  /* 0x00000009ff057e24 */ /* 0x000fe4000f8e00ff */
[----:B------:R-:W-:Y:S01]  /*bc40*/  IMAD.U32 R5, RZ, RZ, UR4 ;  /* 0x00000004ff057e24 */ /* 0x000fe2000f8e00ff */
[----:B-1----:R-:W-:Y:S01]  /*bc50*/  @P0 SHF.R.U32.HI R3, RZ, R7, R4 ;  /* 0x00000007ff030219 */ /* 0x002fe20000011604 */
[----:B------:R-:W-:Y:S01]  /*bc60*/  IMAD.U32 R4, RZ, RZ, UR8 ;  /* 0x00000008ff047e24 */ /* 0x000fe2000f8e00ff */
[----:B------:R-:W-:Y:S01]  /*bc70*/  ISETP.GE.AND P0, PT, R186, UR12, PT ;  /* 0x0000000cba007c0c */ /* 0x000fe2000bf06270 */
[----:B------:R-:W-:Y:S01]  /*bc80*/  ULDC.64 UR8, c[0x0][0xae0] ;  /* 0x0002b80000087ab9 */ /* 0x000fe20000000a00 */
[--C-:B------:R-:W-:Y:S01]  /*bc90*/  SHF.R.S32.HI R6, RZ, 0x1f, R3.reuse ;  /* 0x0000001fff067819 */ /* 0x100fe20000011403 */
[----:B------:R-:W-:Y:S01]  /*bca0*/  IMAD.MOV R7, RZ, RZ, -R3 ;  /* 0x000000ffff077224 */ /* 0x000fe200078e0a03 */
[----:B------:R-:W-:Y:S01]  /*bcb0*/  SEL R9, RZ, 0xffffffff, P0 ;  /* 0xffffffffff097807 */ /* 0x000fe20000000000 */
[----:B------:R-:W-:Y:S01]  /*bcc0*/  IMAD.WIDE.U32 R4, R3, UR8, R4 ;  /* 0x0000000803047c25 */ /* 0x000fe2000f8e0004 */
[----:B------:R-:W-:-:S03]  /*bcd0*/  ISETP.GE.AND P0, PT, R185, UR12, PT ;  /* 0x0000000cb9007c0c */ /* 0x000fc6000bf06270 */
[----:B------:R-:W-:Y:S02]  /*bce0*/  IMAD R6, R6, UR8, RZ ;  /* 0x0000000806067c24 */ /* 0x000fe4000f8e02ff */
[----:B------:R-:W-:Y:S02]  /*bcf0*/  IMAD.SHL.U32 R13, R9, 0x8, RZ ;  /* 0x00000008090d7824 */ /* 0x000fe400078e00ff */
[----:B------:R-:W-:Y:S01]  /*bd00*/  IMAD R9, R3, UR9, R6 ;  /* 0x0000000903097c24 */ /* 0x000fe2000f8e0206 */
[----:B------:R-:W-:Y:S01]  /*bd10*/  SEL R6, RZ, 0xffffffff, P0 ;  /* 0xffffffffff067807 */ /* 0x000fe20000000000 */
[----:B------:R-:W-:Y:S01]  /*bd20*/  IMAD R7, R11, R7, R8 ;  /* 0x000000070b077224 */ /* 0x000fe200078e0208 */
[----:B------:R-:W-:Y:S01]  /*bd30*/  ISETP.GE.AND P0, PT, R184, UR12, PT ;  /* 0x0000000cb8007c0c */ /* 0x000fe2000bf06270 */
[----:B------:R-:W-:Y:S01]  /*bd40*/  IMAD.IADD R5, R5, 0x1, R9 ;  /* 0x0000000105057824 */ /* 0x000fe200078e0209 */
[----:B------:R-:W-:Y:S01]  /*bd50*/  LOP3.LUT R10, R13, 0x8, R10, 0xe2, !PT ;  /* 0x000000080d0a7812 */ /* 0x000fe200078ee20a */
[----:B------:R-:W-:Y:S01]  /*bd60*/  IMAD.SHL.U32 R13, R6, 0x10, RZ ;  /* 0x00000010060d7824 */ /* 0x000fe200078e00ff */
[----:B------:R-:W-:Y:S01]  /*bd70*/  SEL R8, RZ, 0xffffffff, P0 ;  /* 0xffffffffff087807 */ /* 0x000fe20000000000 */
[----:B------:R-:W-:Y:S01]  /*bd80*/  ULDC.64 UR8, c[0x0][0xad8] ;  /* 0x0002b60000087ab9 */ /* 0x000fe20000000a00 */
[----:B------:R-:W-:Y:S01]  /*bd90*/  SHF.R.S32.HI R3, RZ, 0x1f, R7 ;  /* 0x0000001fff037819 */ /* 0x000fe20000011407 */
[----:B------:R-:W-:Y:S01]  /*bda0*/  IMAD.WIDE.U32 R4, R7, UR8, R4 ;  /* 0x0000000807047c25 */ /* 0x000fe2000f8e0004 */
[----:B------:R-:W-:-:S02]  /*bdb0*/  LOP3.LUT R10, R13, 0x10, R10, 0xe2, !PT ;  /* 0x000000100d0a7812 */ /* 0x000fc400078ee20a */
[----:B------:R-:W-:Y:S01]  /*bdc0*/  ISETP.GE.AND P0, PT, R226, UR12, PT ;  /* 0x0000000ce2007c0c */ /* 0x000fe2000bf06270 */
[----:B------:R-:W-:Y:S02]  /*bdd0*/  IMAD.SHL.U32 R9, R8, 0x20, RZ ;  /* 0x0000002008097824 */ /* 0x000fe400078e00ff */
[----:B------:R-:W-:-:S03]  /*bde0*/  IMAD R6, R3, UR8, RZ ;  /* 0x0000000803067c24 */ /* 0x000fc6000f8e02ff */
[----:B------:R-:W-:Y:S01]  /*bdf0*/  LOP3.LUT R10, R9, 0x20, R10, 0xe2, !PT ;  /* 0x00000020090a7812 */ /* 0x000fe200078ee20a */
[----:B------:R-:W-:Y:S01]  /*be00*/  IMAD R3, R7, UR9, R6 ;  /* 0x0000000907037c24 */ /* 0x000fe2000f8e0206 */
[----:B------:R-:W-:Y:S01]  /*be10*/  ULDC.64 UR8, c[0x0][0xa80] ;  /* 0x0002a00000087ab9 */ /* 0x000fe20000000a00 */
[----:B------:R-:W-:Y:S01]  /*be20*/  IMAD.U32 R9, RZ, RZ, UR43 ;  /* 0x0000002bff097e24 */ /* 0x000fe2000f8e00ff */
[----:B------:R-:W-:Y:S01]  /*be30*/  SEL R7, RZ, 0x40, P0 ;  /* 0x00000040ff077807 */ /* 0x000fe20000000000 */
[----:B------:R-:W-:Y:S01]  /*be40*/  IMAD.IADD R3, R5, 0x1, R3 ;  /* 0x0000000105037824 */ /* 0x000fe200078e0203 */
[----:B------:R-:W-:Y:S01]  /*be50*/  LEA R20, P0, R4, UR8, 0x1 ;  /* 0x0000000804147c11 */ /* 0x000fe2000f8008ff */
[----:B------:R-:W-:Y:S01]  /*be60*/  IMAD R26, R9, 0x40, R26 ;  /* 0x00000040091a7824 */ /* 0x000fe200078e021a */
[----:B------:R-:W-:Y:S02]  /*be70*/  LOP3.LUT R21, R10, R7, RZ, 0xfc, !PT ;  /* 0x000000070a157212 */ /* 0x000fe400078efcff */
[----:B------:R-:W-:Y:S01]  /*be80*/  LEA.HI.X R3, R4, UR9, R3, 0x1, P0 ;  /* 0x0000000904037c11 */ /* 0x000fe200080f0c03 */
[----:B------:R0:W1:Y:S01]  /*be90*/  SHFL.IDX PT, R6, R20, RZ, 0x181f ;  /* 0x00181fff14067589 */ /* 0x00006200000e0000 */
[----:B------:R-:W-:-:S02]  /*bea0*/  ISETP.GE.AND P0, PT, R26, R25, PT ;  /* 0x000000191a00720c */ /* 0x000fc40003f06270 */
[----:B------:R-:W-:Y:S01]  /*beb0*/  LOP3.LUT R24, R21, R0, RZ, 0xfc, !PT ;  /* 0x0000000015187212 */ /* 0x000fe200078efcff */
[----:B------:R0:W2:Y:S10]  /*bec0*/  SHFL.IDX PT, R7, R3, RZ, 0x181f ;  /* 0x00181fff03077589 */ /* 0x0000b400000e0000 */
[----:B0-----:R-:W-:Y:S05]  /*bed0*/  @P0 BRA `(.L_x_3424) ;  /* 0x00000000007c0947 */ /* 0x001fea0003800000 */
[----:B------:R-:W-:Y:S02]  /*bee0*/  ISETP.GE.AND P2, PT, R192, UR12, PT ;  /* 0x0000000cc0007c0c */ /* 0x000fe4000bf46270 */
[----:B------:R-:W-:Y:S02]  /*bef0*/  ISETP.GE.AND P1, PT, R2, UR12, PT ;  /* 0x0000000c02007c0c */ /* 0x000fe4000bf26270 */
[----:B------:R-:W-:Y:S02]  /*bf00*/  ISETP.GE.AND P5, PT, R187, UR12, PT ;  /* 0x0000000cbb007c0c */ /* 0x000fe4000bfa6270 */
[----:B------:R-:W-:-:S07]  /*bf10*/  ISETP.GE.AND P3, PT, R186, UR12, PT ;  /* 0x0000000cba007c0c */ /* 0x000fce000bf66270 */
[-C--:B-1----:R-:W-:Y:S02]  /*bf20*/  @!P2 LEA R8, P0, R192, R6.reuse, 0x1 ;  /* 0x00000006c008a211 */ /* 0x082fe400078008ff */
[----:B--2---:R-:W-:Y:S02]  /*bf30*/  @!P1 IMAD.WIDE R4, R2, 0x2, R6 ;  /* 0x0000000202049825 */ /* 0x004fe400078e0206 */
[----:B------:R-:W-:Y:S02]  /*bf40*/  @!P2 LEA.HI.X R9, R192, R7, R32, 0x1, P0 ;  /* 0x00000007c009a211 */ /* 0x000fe400000f0c20 */
[----:B------:R-:W-:Y:S01]  /*bf50*/  @!P5 LEA R10, P4, R187, R6, 0x1 ;  /* 0x00000006bb0ad211 */ /* 0x000fe200078808ff */
[----:B------:R-:W-:Y:S01]  /*bf60*/  @!P1 ST.E.128 desc[UR40][R4.64], RZ ;  /* 0x000000ff04009985 */ /* 0x000fe2000c101d28 */
[----:B------:R-:W-:Y:S02]  /*bf70*/  ISETP.GE.AND P1, PT, R184, UR12, PT ;  /* 0x0000000cb8007c0c */ /* 0x000fe4000bf26270 */
[----:B------:R-:W-:Y:S01]  /*bf80*/  LOP3.LUT P0, RZ, R21, 0x40, RZ, 0xc0, !PT ;  /* 0x0000004015ff7812 */ /* 0x000fe2000780c0ff */
[----:B------:R0:W-:Y:S01]  /*bf90*/  @!P2 ST.E.128 desc[UR40][R8.64], RZ ;  /* 0x000000ff0800a985 */ /* 0x0001e2000c101d28 */
[----:B------:R-:W-:-:S02]  /*bfa0*/  ISETP.GE.AND P2, PT, R185, UR12, PT ;  /* 0x0000000cb9007c0c */ /* 0x000fc4000bf46270 */
[-C--:B------:R-:W-:Y:S02]  /*bfb0*/  @!P5 LEA.HI.X R11, R187, R7.reuse, R30, 0x1, P4 ;  /* 0x00000007bb0bd211 */ /* 0x080fe400020f0c1e */
[----:B------:R-:W-:Y:S02]  /*bfc0*/  LOP3.LUT P4, RZ, R24, 0x80, RZ, 0xc0, !PT ;  /* 0x0000008018ff7812 */ /* 0x000fe4000788c0ff */
[CC--:B------:R-:W-:Y:S01]  /*bfd0*/  @!P3 LEA R12, P6, R186.reuse, R6.reuse, 0x1 ;  /* 0x00000006ba0cb211 */ /* 0x0c0fe200078c08ff */
[----:B------:R3:W-:Y:S03]  /*bfe0*/  @!P5 ST.E.128 desc[UR40][R10.64], RZ ;  /* 0x000000ff0a00d985 */ /* 0x0007e6000c101d28 */
[----:B------:R-:W-:Y:S02]  /*bff0*/  @!P3 LEA.HI.X R13, R186, R7, R29, 0x1, P6 ;  /* 0x00000007ba0db211 */ /* 0x000fe400030f0c1d */
[----:B0-----:R-:W-:-:S02]  /*c000*/  @!P1 LEA R8, P6, R184, R6, 0x1 ;  /* 0x00000006b8089211 */ /* 0x001fc400078c08ff */
[CC--:B------:R-:W-:Y:S01]  /*c010*/  @!P2 LEA R4, P5, R185.reuse, R6.reuse, 0x1 ;  /* 0x00000006b904a211 */ /* 0x0c0fe200078a08ff */
[----:B------:R3:W-:Y:S01]  /*c020*/  @!P3 ST.E.128 desc[UR40][R12.64], RZ ;  /* 0x000000ff0c00b985 */ /* 0x0007e2000c101d28 */
[-C--:B------:R-:W-:Y:S02]  /*c030*/  @P0 LEA R14, P3, R226, R6.reuse, 0x1 ;  /* 0x00000006e20e0211 */ /* 0x080fe400078608ff */
[-C--:B------:R-:W-:Y:S02]  /*c040*/  @!P2 LEA.HI.X R5, R185, R7.reuse, R27, 0x1, P5 ;  /* 0x00000007b905a211 */ /* 0x080fe400028f0c1b */
[----:B------:R-:W-:Y:S02]  /*c050*/  @P4 LEA R6, P5, R225, R6, 0x1 ;  /* 0x00000006e1064211 */ /* 0x000fe400078a08ff */
[-C--:B------:R-:W-:Y:S01]  /*c060*/  @!P1 LEA.HI.X R9, R184, R7.reuse, R33, 0x1, P6 ;  /* 0x00000007b8099211 */ /* 0x080fe200030f0c21 */
[----:B------:R3:W-:Y:S01]  /*c070*/  @!P2 ST.E.128 desc[UR40][R4.64], RZ ;  /* 0x000000ff0400a985 */ /* 0x0007e2000c101d28 */
[----:B------:R-:W-:-:S02]  /*c080*/  @P0 LEA.HI.X R15, R226, R7, R31, 0x1, P3 ;  /* 0x00000007e20f0211 */ /* 0x000fc400018f0c1f */
[----:B------:R-:W-:Y:S01]  /*c090*/  @P4 LEA.HI.X R7, R225, R7, R28, 0x1, P5 ;  /* 0x00000007e1074211 */ /* 0x000fe200028f0c1c */
[----:B------:R3:W-:Y:S04]  /*c0a0*/  @!P1 ST.E.128 desc[UR40][R8.64], RZ ;  /* 0x000000ff08009985 */ /* 0x0007e8000c101d28 */
[----:B------:R3:W-:Y:S04]  /*c0b0*/  @P0 ST.E.128 desc[UR40][R14.64], RZ ;  /* 0x000000ff0e000985 */ /* 0x0007e8000c101d28 */
[----:B------:R3:W-:Y:S02]  /*c0c0*/  @P4 ST.E.128 desc[UR40][R6.64], RZ ;  /* 0x000000ff06004985 */ /* 0x0007e4000c101d28 */
.L_x_3424:
[----:B------:R-:W-:Y:S05]  /*c0d0*/  BSYNC B1 ;  /* 0x0000000000017941 */ /* 0x000fea0003800000 */
.L_x_3423:
[----:B------:R-:W-:Y:S01]  /*c0e0*/  VIADD R0, R26, 0x20 ;  /* 0x000000201a007836 */ /* 0x000fe20000000000 */
[----:B--23--:R0:W2:Y:S04]  /*c0f0*/  SHFL.IDX PT, R7, R3, 0x1, 0x181f ;  /* 0x00381f0003077f89 */ /* 0x00c0a800000e0000 */
[----:B------:R-:W-:Y:S01]  /*c100*/  ISETP.GE.AND P0, PT, R0, R25, PT ;  /* 0x000000190000720c */ /* 0x000fe20003f06270 */
[----:B-1----:R0:W1:-:S12]  /*c110*/  SHFL.IDX PT, R6, R20, 0x1, 0x181f ;  /* 0x00381f0014067f89 */ /* 0x00205800000e0000 */
[----:B0-----:R-:W-:Y:S05]  /*c120*/  @P0 BRA `(.L_x_3417) ;  /* 0x00000000007c0947 */ /* 0x001fea0003800000 */
        /* <DEDUP_REMOVED lines=8> */
[----:B------:R0:W-:Y:S01]  /*c1b0*/  @!P1 ST.E.128 desc[UR40][R4.64], RZ ;  /* 0x000000ff04009985 */ /* 0x0001e2000c101d28 */
[----:B------:R-:W-:Y:S02]  /*c1c0*/  @!P5 LEA.HI.X R9, R192, R7, R32, 0x1, P0 ;  /* 0x00000007c009d211 */ /* 0x000fe400000f0c20 */
[----:B------:R-:W-:Y:S02]  /*c1d0*/  ISETP.GE.AND P1, PT, R184, UR12, PT ;  /* 0x0000000cb8007c0c */ /* 0x000fe4000bf26270 */
[----:B------:R-:W-:Y:S01]  /*c1e0*/  LOP3.LUT P0, RZ, R21, 0x40, RZ, 0xc0, !PT ;  /* 0x0000004015ff7812 */ /* 0x000fe2000780c0ff */
[----:B------:R1:W-:Y:S01]  /*c1f0*/  @!P5 ST.E.128 desc[UR40][R8.64], RZ ;  /* 0x000000ff0800d985 */ /* 0x0003e2000c101d28 */
[----:B------:R-:W-:-:S02]  /*c200*/  @!P3 LEA R12, P5, R186, R6, 0x1 ;  /* 0x00000006ba0cb211 */ /* 0x000fc400078a08ff */
[-C--:B------:R-:W-:Y:S02]  /*c210*/  @!P4 LEA.HI.X R11, R187, R7.reuse, R30, 0x1, P6 ;  /* 0x00000007bb0bc211 */ /* 0x080fe400030f0c1e */
[CC--:B------:R-:W-:Y:S02]  /*c220*/  @!P2 LEA R14, P6, R185.reuse, R6.reuse, 0x1 ;  /* 0x00000006b90ea211 */ /* 0x0c0fe400078c08ff */
[-C--:B------:R-:W-:Y:S01]  /*c230*/  @!P3 LEA.HI.X R13, R186, R7.reuse, R29, 0x1, P5 ;  /* 0x00000007ba0db211 */ /* 0x080fe200028f0c1d */
[----:B------:R1:W-:Y:S01]  /*c240*/  @!P4 ST.E.128 desc[UR40][R10.64], RZ ;  /* 0x000000ff0a00c985 */ /* 0x0003e2000c101d28 */
[----:B------:R-:W-:Y:S02]  /*c250*/  LOP3.LUT P5, RZ, R24, 0x80, RZ, 0xc0, !PT ;  /* 0x0000008018ff7812 */ /* 0x000fe400078ac0ff */
[----:B------:R-:W-:Y:S01]  /*c260*/  @!P2 LEA.HI.X R15, R185, R7, R27, 0x1, P6 ;  /* 0x00000007b90fa211 */ /* 0x000fe200030f0c1b */
[----:B------:R1:W-:Y:S01]  /*c270*/  @!P3 ST.E.128 desc[UR40][R12.64], RZ ;  /* 0x000000ff0c00b985 */ /* 0x0003e2000c101d28 */
[----:B0-----:R-:W-:-:S03]  /*c280*/  @!P1 LEA R4, P6, R184, R6, 0x1 ;  /* 0x00000006b8049211 */ /* 0x001fc600078c08ff */
[----:B------:R1:W-:Y:S01]  /*c290*/  @!P2 ST.E.128 desc[UR40][R14.64], RZ ;  /* 0x000000ff0e00a985 */ /* 0x0003e2000c101d28 */
[----:B------:R-:W-:Y:S02]  /*c2a0*/  @!P1 LEA.HI.X R5, R184, R7, R33, 0x1, P6 ;  /* 0x00000007b8059211 */ /* 0x000fe400030f0c21 */
[----:B------:R-:W-:-:S03]  /*c2b0*/  @P0 LEA R20, P6, R226, R6, 0x1 ;  /* 0x00000006e2140211 */ /* 0x000fc600078c08ff */
[----:B------:R1:W-:Y:S01]  /*c2c0*/  @!P1 ST.E.128 desc[UR40][R4.64], RZ ;  /* 0x000000ff04009985 */ /* 0x0003e2000c101d28 */
[----:B------:R-:W-:Y:S02]  /*c2d0*/  @P0 LEA.HI.X R21, R226, R7, R31, 0x1, P6 ;  /* 0x00000007e2150211 */ /* 0x000fe400030f0c1f */
[----:B------:R-:W-:-:S03]  /*c2e0*/  @P5 LEA R6, P6, R225, R6, 0x1 ;  /* 0x00000006e1065211 */ /* 0x000fc600078c08ff */
[----:B------:R1:W-:Y:S01]  /*c2f0*/  @P0 ST.E.128 desc[UR40][R20.64], RZ ;  /* 0x000000ff14000985 */ /* 0x0003e2000c101d28 */
[----:B------:R-:W-:-:S05]  /*c300*/  @P5 LEA.HI.X R7, R225, R7, R28, 0x1, P6 ;  /* 0x00000007e1075211 */ /* 0x000fca00030f0c1c */
[----:B------:R1:W-:Y:S04]  /*c310*/  @P5 ST.E.128 desc[UR40][R6.64], RZ ;  /* 0x000000ff06005985 */ /* 0x0003e8000c101d28 */
.L_x_3417:
[----:B------:R-:W-:Y:S05]  /*c320*/  BSYNC B0 ;  /* 0x0000000000007941 */ /* 0x000fea0003800000 */
.L_x_3410:
[----:B------:R-:W-:Y:S02]  /*c330*/  ULDC UR4, c[0x0][0xc3c] ;  /* 0x00030f0000047ab9 */ /* 0x000fe40000000800 */
[----:B------:R-:W-:-:S06]  /*c340*/  UISETP.GE.AND UP0, UPT, UR7, UR4, UPT ;  /* 0x000000040700728c */ /* 0x000fcc000bf06270 */
[----:B------:R-:W-:-:S13]  /*c350*/  PLOP3.LUT P0, PT, PT, PT, UP0, 0x80, 0x0 ;  /* 0x000000000000781c */ /* 0x000fda0003f0f008 */
[----:B------:R-:W-:Y:S05]  /*c360*/  @!P0 BRA `(.L_x_3425) ;  /* 0xffffff5000248947 */ /* 0x000fea000383ffff */
[----:B------:R-:W-:Y:S05]  /*c370*/  EXIT ;  /* 0x000000000000794d */ /* 0x000fea0003800000 */
.L_x_3375:
[----:B------:R-:W-:-:S08]  /*c380*/  NOP ;  /* 0x0000000000007918 */ /* 0x000fd00000000000 */
[----:B------:R-:W0:-:S00]  /*c390*/  USETMAXREG.DEALLOC.CTAPOOL 0x18 ;  /* 0x00000018000079c8 */ /* 0x000e0000080e0500 */
        /* <DEDUP_REMOVED lines=16> */
.L_x_3426:
[----:B0-----:R-:W-:Y:S01]  /*c4a0*/  LOP3.LUT R0, R6, 0x1f, RZ, 0xc0, !PT ;  /* 0x0000001f06007812 */ /* 0x001fe200078ec0ff */
        /* <DEDUP_REMOVED lines=42> */
.L_x_3430:
        /* <DEDUP_REMOVED lines=38> */
.L_x_3428:
        /* <DEDUP_REMOVED lines=20> */
.L_x_3431:
        /* <DEDUP_REMOVED lines=54> */
.L_x_3429:
[----:B------:R-:W-:Y:S01]  /*ce50*/  IMAD.U32 R2, RZ, RZ, UR6 ;  /* 0x00000006ff027e24 */ /* 0x000fe2000f8e00ff */
[----:B------:R1:W-:Y:S04]  /*ce60*/  STL [R1+0x4], RZ ;  /* 0x000004ff01007387 */ /* 0x0003e80000100800 */
[----:B------:R1:W-:Y:S04]  /*ce70*/  STL [R1+0x8], RZ ;  /* 0x000008ff01007387 */ /* 0x0003e80000100800 */
[----:B------:R1:W-:Y:S02]  /*ce80*/  STL [R1], R2 ;  /* 0x0000000201007387 */ /* 0x0003e40000100800 */
.L_x_3432:
[----:B------:R-:W2:Y:S04]  /*ce90*/  LDL R8, [R1] ;  /* 0x0000000001087983 */ /* 0x000ea80000100800 */
[----:B------:R-:W2:Y:S04]  /*cea0*/  LDL R9, [R1+0x4] ;  /* 0x0000040001097983 */ /* 0x000ea80000100800 */
[----:B------:R-:W2:Y:S04]  /*ceb0*/  LDL R10, [R1+0x8] ;  /* 0x00000800010a7983 */ /* 0x000ea80000100800 */
[----:B------:R-:W2:Y:S01]  /*cec0*/  LDL R11, [R1+0xc] ;  /* 0x00000c00010b7983 */ /* 0x000ea20000100800 */
[----:B------:R-:W-:-:S13]  /*ced0*/  ISETP.NE.AND P0, PT, R0, RZ, PT ;  /* 0x000000ff0000720c */ /* 0x000fda0003f05270 */
[----:B0-----:R-:W0:Y:S01]  /*cee0*/  @!P0 S2R R3, SR_CgaCtaId ;  /* 0x0000000000038919 */ /* 0x001e220000008800 */
[----:B------:R-:W-:-:S04]  /*cef0*/  @!P0 MOV R0, 0x400 ;  /* 0x0000040000008802 */ /* 0x000fc80000000f00 */
[----:B0-----:R-:W-:-:S05]  /*cf00*/  @!P0 LEA R0, R3, R0, 0x18 ;  /* 0x0000000003008211 */ /* 0x001fca00078ec0ff */
[----:B--2---:R0:W-:Y:S01]  /*cf10*/  @!P0 STS.128 [R0+0x28cd0], R8 ;  /* 0x028cd00800008388 */ /* 0x0041e20000000c00 */
[----:B------:R-:W-:Y:S06]  /*cf20*/  BAR.ARV 0x5, 0x180 ;  /* 0x0146000000007b1d */ /* 0x000fec0000002000 */
.L_x_3427:
[----:B0-----:R-:W3:Y:S01]  /*cf30*/  LDL R0, [R1+0xc] ;  /* 0x00000c0001007983 */ /* 0x001ee20000100800 */
[----:B------:R-:W-:Y:S01]  /*cf40*/  ULDC UR4, c[0x0][0xc3c] ;  /* 0x00030f0000047ab9 */ /* 0x000fe20000000800 */
[----:B------:R-:W-:Y:S02]  /*cf50*/  IMAD.MOV.U32 R19, RZ, RZ, RZ ;  /* 0x000000ffff137224 */ /* 0x000fe400078e00ff */
[----:B------:R0:W-:Y:S01]  /*cf60*/  STL [R1+0x50], RZ ;  /* 0x000050ff01007387 */ /* 0x0001e20000100800 */
[----:B---3--:R-:W-:Y:S01]  /*cf70*/  ISETP.GE.AND P0, PT, R0, UR4, PT ;  /* 0x0000000400007c0c */ /* 0x008fe2000bf06270 */
[----:B------:R-:W-:-:S05]  /*cf80*/  IMAD.MOV.U32 R0, RZ, RZ, 0x1 ;  /* 0x00000001ff007424 */ /* 0x000fca00078e00ff */
[----:B------:R0:W-:Y:S07]  /*cf90*/  STL [R1+0x10], R0 ;  /* 0x0000100001007387 */ /* 0x0001ee0000100800 */
[----:B------:R-:W-:Y:S05]  /*cfa0*/  @P0 BRA `(.L_x_3433) ;  /* 0x00000060006c0947 */ /* 0x000fea0003800000 */
[----:B------:R-:W3:Y:S01]  /*cfb0*/  S2UR UR5, SR_CgaCtaId ;  /* 0x00000000000579c3 */ /* 0x000ee20000008800 */
[C---:B0-----:R-:W-:Y:S01]  /*cfc0*/  IMAD.SHL.U32 R0, R6.reuse, 0x8, RZ ;  /* 0x0000000806007824 */ /* 0x041fe200078e00ff */
[----:B------:R-:W-:Y:S01]  /*cfd0*/  LOP3.LUT R4, R6, 0x7f, RZ, 0xc0, !PT ;  /* 0x0000007f06047812 */ /* 0x000fe200078ec0ff */
[----:B------:R-:W-:Y:S01]  /*cfe0*/  UMOV UR4, 0x400 ;  /* 0x0000040000047882 */ /* 0x000fe20000000000 */
[----:B------:R-:W-:Y:S01]  /*cff0*/  BSSY B8, `(.L_x_3433) ;  /* 0x0000616000087945 */ /* 0x000fe20003800000 */
[----:B------:R-:W-:Y:S01]  /*d000*/  IMAD.MOV.U32 R19, RZ, RZ, RZ ;  /* 0x000000ffff137224 */ /* 0x000fe200078e00ff */
[----:B------:R-:W-:Y:S01]  /*d010*/  LOP3.LUT R3, R0, 0x1f8, RZ, 0xc0, !PT ;  /* 0x000001f800037812 */ /* 0x000fe200078ec0ff */
[----:B-1----:R-:W-:Y:S01]  /*d020*/  IMAD.SHL.U32 R2, R4, 0x8, RZ ;  /* 0x0000000804027824 */ /* 0x002fe200078e00ff */
[----:B------:R-:W-:Y:S01]  /*d030*/  ULDC UR37, c[0x0][0xc] ;  /* 0x0000030000257ab9 */ /* 0x000fe20000000800 */
[----:B------:R-:W-:Y:S01]  /*d040*/  IMAD.MOV.U32 R0, RZ, RZ, 0x1 ;  /* 0x00000001ff007424 */ /* 0x000fe200078e00ff */
[----:B------:R-:W-:Y:S01]  /*d050*/  LOP3.LUT R3, R3, 0x38, R6, 0x78, !PT ;  /* 0x0000003803037812 */ /* 0x000fe200078e7806 */
[----:B------:R-:W-:Y:S01]  /*d060*/  IMAD.SHL.U32 R6, R6, 0x10, RZ ;  /* 0x0000001006067824 */ /* 0x000fe200078e00ff */
[----:B------:R-:W-:-:S02]  /*d070*/  ULDC.64 UR38, c[0x0][0x198] ;  /* 0x0000660000267ab9 */ /* 0x000fc40000000a00 */
[----:B------:R-:W-:Y:S02]  /*d080*/  LOP3.LUT R3, R3, 0x200, R2, 0xf8, !PT ;  /* 0x0000020003037812 */ /* 0x000fe400078ef802 */
[----:B------:R-:W-:-:S04]  /*d090*/  SHF.R.U32.HI R2, RZ, 0x3, R4 ;  /* 0x00000003ff027819 */ /* 0x000fc80000011604 */
[----:B------:R-:W-:Y:S01]  /*d0a0*/  LOP3.LUT R4, R2, 0x70, R6, 0xf8, !PT ;  /* 0x0000007002047812 */ /* 0x000fe200078ef806 */
[----:B---3--:R-:W-:-:S06]  /*d0b0*/  ULEA UR4, UR5, UR4, 0x18 ;  /* 0x0000000405047291 */ /* 0x008fcc000f8ec03f */
[----:B------:R-:W-:-:S04]  /*d0c0*/  IMAD.U32 R18, RZ, RZ, UR4 ;  /* 0x00000004ff127e24 */ /* 0x000fc8000f8e00ff */
[----:B------:R-:W-:-:S05]  /*d0d0*/  IMAD R2, R3, 0x2, R18 ;  /* 0x0000000203027824 */ /* 0x000fca00078e0212 */
[----:B------:R0:W-:Y:S04]  /*d0e0*/  STL [R1+0x54], R2 ;  /* 0x0000540201007387 */ /* 0x0001e80000100800 */
[----:B------:R0:W-:Y:S04]  /*d0f0*/  STL [R1+0x10], R0 ;  /* 0x0000100001007387 */ /* 0x0001e80000100800 */
[----:B------:R0:W-:Y:S02]  /*d100*/  STL [R1+0x50], RZ ;  /* 0x000050ff01007387 */ /* 0x0001e40000100800 */
.L_x_3551:
[----:B0--3--:R-:W3:Y:S01]  /*d110*/  LDL R0, [R1+0xc] ;  /* 0x00000c0001007983 */ /* 0x009ee20000100800 */
[----:B------:R-:W3:Y:S01]  /*d120*/  LDC.64 R2, c[0x0][0xc88] ;  /* 0x00032200ff027b82 */ /* 0x000ee20000000a00 */
[----:B------:R-:W-:Y:S05]  /*d130*/  YIELD ;  /* 0x0000000000007946 */ /* 0x000fea0003800000 */
[----:B------:R-:W-:Y:S01]  /*d140*/  ULDC.64 UR4, c[0x0][0xa28] ;  /* 0x00028a0000047ab9 */ /* 0x000fe20000000a00 */
[----:B-1----:R-:W-:Y:S01]  /*d150*/  IMAD.MOV.U32 R6, RZ, RZ, RZ ;  /* 0x000000ffff067224 */ /* 0x002fe200078e00ff */
[----:B------:R-:W-:Y:S01]  /*d160*/  ISETP.NE.U32.AND P0, PT, RZ, UR4, PT ;  /* 0x00000004ff007c0c */ /* 0x000fe2000bf05070 */
[----:B------:R-:W-:Y:S01]  /*d170*/  ULDC.64 UR6, c[0x0][0xa18] ;  /* 0x0002860000067ab9 */ /* 0x000fe20000000a00 */
[----:B------:R-:W-:Y:S01]  /*d180*/  ULDC.64 UR8, c[0x0][0xa08] ;  /* 0x0002820000087ab9 */ /* 0x000fe20000000a00 */
[----:B---3--:R-:W-:-:S05]  /*d190*/  IMAD.WIDE R2, R0, 0x4, R2 ;  /* 0x0000000400027825 */ /* 0x008fca00078e0202 */
[----:B--2---:R-:W2:Y:S01]  /*d1a0*/  LDG.E R10, desc[UR40][R2.64] ;  /* 0x00000028020a7981 */ /* 0x004ea2000c1e1900 */
        /* <DEDUP_REMOVED lines=46> */
.L_x_3434:
        /* <DEDUP_REMOVED lines=18> */
.L_x_3435:
[----:B------:R-:W-:Y:S05]  /*d5b0*/  @!P0 BRA `(.L_x_3436) ;  /* 0x00000000000c8947 */ /* 0x000fea0003800000 */
[----:B------:R-:W2:Y:S04]  /*d5c0*/  LDG.E R6, desc[UR40][R4.64] ;  /* 0x0000002804067981 */ /* 0x000ea8000c1e1900 */
[----:B------:R-:W2:Y:S02]  /*d5d0*/  LDG.E R4, desc[UR40][R4.64+0x4] ;  /* 0x0000042804047981 */ /* 0x000ea4000c1e1900 */
[----:B--2---:R-:W-:-:S07]  /*d5e0*/  IMAD.IADD R6, R4, 0x1, -R6 ;  /* 0x0000000104067824 */ /* 0x004fce00078e0a06 */
.L_x_3436:
[----:B-----5:R-:W-:Y:S01]  /*d5f0*/  IMAD.IADD R6, R6, 0x1, -R0 ;  /* 0x0000000106067824 */ /* 0x020fe200078e0a00 */
[----:B------:R-:W-:Y:S01]  /*d600*/  LOP3.LUT R9, R2, 0xff, RZ, 0xc0, !PT ;  /* 0x000000ff02097812 */ /* 0x000fe200078ec0ff */
[----:B------:R-:W-:Y:S01]  /*d610*/  IMAD.MOV.U32 R4, RZ, RZ, RZ ;  /* 0x000000ffff047224 */ /* 0x000fe200078e00ff */
[----:B------:R-:W-:Y:S01]  /*d620*/  BSSY B0, `(.L_x_3437) ;  /* 0x000002a000007945 */ /* 0x000fe20003800000 */
[C---:B------:R-:W-:Y:S01]  /*d630*/  VIADD R0, R6.reuse, 0x3f ;  /* 0x0000003f06007836 */ /* 0x040fe20000000000 */
[----:B------:R-:W-:Y:S01]  /*d640*/  ISETP.GE.AND P0, PT, R6, 0x1, PT ;  /* 0x000000010600780c */ /* 0x000fe20003f06270 */
[----:B------:R-:W-:-:S03]  /*d650*/  IMAD.MOV.U32 R10, RZ, RZ, R4 ;  /* 0x000000ffff0a7224 */ /* 0x000fc600078e0004 */
[----:B-1----:R-:W-:-:S04]  /*d660*/  SHF.R.S32.HI R3, RZ, 0x1f, R0 ;  /* 0x0000001fff037819 */ /* 0x002fc80000011400 */
[----:B------:R-:W-:-:S04]  /*d670*/  LEA.HI R3, R3, R0, RZ, 0x6 ;  /* 0x0000000003037211 */ /* 0x000fc800078f30ff */
[----:B------:R-:W-:-:S05]  /*d680*/  SHF.R.S32.HI R8, RZ, 0x6, R3 ;  /* 0x00000006ff087819 */ /* 0x000fca0000011403 */
[----:B------:R1:W-:Y:S04]  /*d690*/  STL [R1+0x3c], R8 ;  /* 0x00003c0801007387 */ /* 0x0003e80000100800 */
[----:B------:R1:W-:Y:S04]  /*d6a0*/  STL [R1+0x34], R4 ;  /* 0x0000340401007387 */ /* 0x0003e80000100800 */
[----:B------:R1:W-:Y:S01]  /*d6b0*/  STL [R1+0x58], R9 ;  /* 0x0000580901007387 */ /* 0x0003e20000100800 */
[----:B------:R-:W-:Y:S05]  /*d6c0*/  @!P0 BRA `(.L_x_3438) ;  /* 0x00000000007c8947 */ /* 0x000fea0003800000 */
[----:B------:R-:W-:-:S04]  /*d6d0*/  SHF.R.U32.HI R0, RZ, 0x10, R2 ;  /* 0x00000010ff007819 */ /* 0x000fc80000011602 */
[----:B------:R-:W-:-:S13]  /*d6e0*/  ISETP.NE.AND P0, PT, R0, RZ, PT ;  /* 0x000000ff0000720c */ /* 0x000fda0003f05270 */
[----:B------:R-:W1:Y:S02]  /*d6f0*/  @!P0 LDC R0, c[0x0][0x9f0] ;  /* 0x00027c00ff008b82 */ /* 0x000e640000000800 */
        /* <DEDUP_REMOVED lines=28> */
.L_x_3438:
[----:B------:R-:W-:Y:S05]  /*d8c0*/  BSYNC B0 ;  /* 0x0000000000007941 */ /* 0x000fea0003800000 */
.L_x_3437:
        /* <DEDUP_REMOVED lines=13> */
[----:B------:R-:W-:Y:S01]  /*d9a0*/  VOTEU.ANY UR4, UPT, PT ;  /* 0x0000000000047886 */ /* 0x000fe200038e0100 */
[----:B------:R-:W5:Y:S01]  /*d9b0*/  LDC.64 R2, c[0x0][0xc60] ;  /* 0x00031800ff027b82 */ /* 0x000f620000000a00 */
[----:B------:R-:W4:Y:S02]  /*d9c0*/  FLO.U32 R0, UR4 ;  /* 0x0000000400007d00 */ /* 0x000f2400080e0000 */
[----:B----4-:R-:W-:-:S06]  /*d9d0*/  ISETP.EQ.U32.AND P0, PT, R0, R5, PT ;  /* 0x000000050000720c */ /* 0x010fcc0003f02070 */
[----:B------:R-:W5:Y:S07]  /*d9e0*/  POPC R5, UR4 ;  /* 0x0000000400057d09 */ /* 0x000f6e0008000000 */
[----:B-----5:R-:W4:Y:S01]  /*d9f0*/  @P0 ATOMG.E.ADD.STRONG.GPU PT, R3, desc[UR40][R2.64], R5 ;  /* 0x00000005020309a8 */ /* 0x020f2200081ee1e8 */
[----:B-1----:R-:W1:Y:S02]  /*da00*/  S2R R4, SR_LTMASK ;  /* 0x0000000000047919 */ /* 0x002e640000003900 */
[----:B-1----:R-:W-:-:S04]  /*da10*/  LOP3.LUT R4, R4, UR4, RZ, 0xc0, !PT ;  /* 0x0000000404047c12 */ /* 0x002fc8000f8ec0ff */
[----:B--2---:R-:W1:Y:S01]  /*da20*/  POPC R7, R4 ;  /* 0x0000000400077309 */ /* 0x004e620000000000 */
[----:B----4-:R-:W1:Y:S02]  /*da30*/  SHFL.IDX PT, R0, R3, R0, 0x1f ;  /* 0x00001f0003007589 */ /* 0x010e6400000e0000 */
[----:B-1----:R-:W-:-:S05]  /*da40*/  IADD3 R0, R0, UR37, R7 ;  /* 0x0000002500007c10 */ /* 0x002fca000fffe007 */
[----:B------:R4:W-:Y:S01]  /*da50*/  STL [R1], R0 ;  /* 0x0000000001007387 */ /* 0x0009e20000100800 */
[----:B------:R-:W-:Y:S05]  /*da60*/  BRA `(.L_x_3441) ;  /* 0x0000004800507947 */ /* 0x000fea0003800000 */
.L_x_3440:
        /* <DEDUP_REMOVED lines=12> */
[----:B--2---:R-:W-:-:S02]  /*db30*/  IMAD.U32 R7, RZ, RZ, UR9 ;  /* 0x00000009ff077e24 */ /* 0x004fc4000f8e00ff */
[----:B---3--:R-:W-:Y:S02]  /*db40*/  IMAD.U32 R10, RZ, RZ, UR4 ;  /* 0x00000004ff0a7e24 */ /* 0x008fe4000f8e00ff */
[----:B0-----:R-:W-:Y:S02]  /*db50*/  IMAD.U32 R11, RZ, RZ, UR5 ;  /* 0x00000005ff0b7e24 */ /* 0x001fe4000f8e00ff */
[----:B------:R-:W-:Y:S02]  /*db60*/  IMAD.MOV.U32 R8, RZ, RZ, 0x70 ;  /* 0x00000070ff087424 */ /* 0x000fe400078e00ff */
[----:B------:R-:W-:Y:S02]  /*db70*/  IMAD.MOV.U32 R12, RZ, RZ, 0x1 ;  /* 0x00000001ff0c7424 */ /* 0x000fe400078e00ff */
[----:B------:R-:W-:-:S07]  /*db80*/  IMAD.MOV.U32 R13, RZ, RZ, RZ ;  /* 0x000000ffff0d7224 */ /* 0x000fce00078e00ff */
[----:B------:R-:W-:-:S07]  /*db90*/  LEPC R20, `(.L_x_3443) ;  /* 0x000000001014794e */ /* 0x000fce0000000000 */
[----:B-1----:R-:W-:Y:S05]  /*dba0*/  CALL.ABS.NOINC R2 ;  /* 0x0000000002007343 */ /* 0x002fea0003c00000 */
.L_x_3443:
[----:B------:R-:W-:Y:S05]  /*dbb0*/  BSYNC B6 ;  /* 0x0000000000067941 */ /* 0x000fea0003800000 */
.L_x_3442:
        /* <DEDUP_REMOVED lines=19> */
[----:B----4-:R-:W-:Y:S05]  /*dcf0*/  CALL.ABS.NOINC R2 ;  /* 0x0000000002007343 */ /* 0x010fea0003c00000 */
.L_x_3446:
        /* <DEDUP_REMOVED lines=16> */
.L_x_3445:
[----:B------:R-:W-:Y:S05]  /*de00*/  BSYNC B6 ;  /* 0x0000000000067941 */ /* 0x000fea0003800000 */
.L_x_3444:
[----:B-1----:R-:W4:Y:S01]  /*de10*/  LDL.LU R4, [R1+0x14] ;  /* 0x0000140001047983 */ /* 0x002f220000300800 */
[----:B------:R-:W-:-:S03]  /*de20*/  ULDC.64 UR4, c[0x0][0x9f8] ;  /* 0x00027e0000047ab9 */ /* 0x000fc60000000a00 */
[----:B--2---:R-:W2:Y:S01]  /*de30*/  LDL R7, [R1+0x8] ;  /* 0x0000080001077983 */ /* 0x004ea20000100800 */
[----:B------:R-:W-:-:S03]  /*de40*/  ISETP.NE.U32.AND P0, PT, RZ, UR4, PT ;  /* 0x00000004ff007c0c */ /* 0x000fc6000bf05070 */
[----:B------:R-:W5:Y:S01]  /*de50*/  LDL R0, [R1+0x2c] ;  /* 0x00002c0001007983 */ /* 0x000f620000100800 */
[----:B------:R-:W-:-:S13]  /*de60*/  ISETP.NE.AND.EX P0, PT, RZ, UR5, PT, P0 ;  /* 0x00000005ff007c0c */ /* 0x000fda000bf05300 */
[----:B------:R-:W-:-:S04]  /*de70*/  @P0 IADD3 R2, P1, R16, UR4, RZ ;  /* 0x0000000410020c10 */ /* 0x000fc8000ff3e0ff */
[----:B----4-:R-:W-:Y:S01]  /*de80*/  @P0 IADD3.X R3, R4, UR5, RZ, P1, !PT ;  /* 0x0000000504030c10 */ /* 0x010fe20008ffe4ff */
[----:B------:R-:W-:-:S04]  /*de90*/  ULDC.64 UR4, c[0x0][0xa08] ;  /* 0x0002820000047ab9 */ /* 0x000fc80000000a00 */
[----:B--2---:R1:W2:Y:S02]  /*dea0*/  @P0 LDG.E R7, desc[UR40][R2.64] ;  /* 0x0000002802070981 */ /* 0x0042a4000c1e1900 */
[----:B-1----:R-:W1:Y:S01]  /*deb0*/  LDC.64 R2, c[0x0][0x418] ;  /* 0x00010600ff027b82 */ /* 0x002e620000000a00 */
[----:B-----5:R-:W-:Y:S01]  /*dec0*/  VIADD R0, R0, 0xffffffff ;  /* 0xffffffff00007836 */ /* 0x020fe20000000000 */
[----:B--2---:R-:W-:Y:S01]  /*ded0*/  SHF.R.S32.HI R8, RZ, 0x1f, R7 ;  /* 0x0000001fff087819 */ /* 0x004fe20000011407 */
[----:B------:R2:W-:Y:S04]  /*dee0*/  @P0 STL [R1+0x8], R7 ;  /* 0x0000080701000387 */ /* 0x0005e80000100800 */
[----:B------:R2:W-:Y:S01]  /*def0*/  STL [R1+0x14], R8 ;  /* 0x0000140801007387 */ /* 0x0005e20000100800 */
[----:B-1----:R-:W-:Y:S01]  /*df00*/  LOP3.LUT P0, RZ, R2, UR4, RZ, 0xfc, !PT ;  /* 0x0000000402ff7c12 */ /* 0x002fe2000f80fcff */
[----:B------:R-:W-:-:S03]  /*df10*/  UMOV UR4, 0xffffffff ;  /* 0xffffffff00047882 */ /* 0x000fc60000000000 */
[----:B------:R-:W-:-:S04]  /*df20*/  LOP3.LUT P0, RZ, R3, UR5, RZ, 0xfc, P0 ;  /* 0x0000000503ff7c12 */ /* 0x000fc8000800fcff */
[----:B------:R-:W-:Y:S01]  /*df30*/  SEL R16, R7, RZ, !P0 ;  /* 0x000000ff07107207 */ /* 0x000fe20004000000 */
[----:B--2---:R-:W-:Y:S08]  /*df40*/  BRA.DIV UR4, `(.L_x_3447) ;  /* 0x0000005a040c7947 */ /* 0x004ff0000b800000 */
[----:B------:R-:W1:Y:S02]  /*df50*/  S2R R4, SR_TID.X ;  /* 0x0000000000047919 */ /* 0x000e640000002100 */
[----:B-1----:R-:W-:-:S04]  /*df60*/  SHF.R.U32.HI R4, RZ, 0x5, R4 ;  /* 0x00000005ff047819 */ /* 0x002fc80000011604 */
[----:B------:R-:W-:-:S05]  /*df70*/  LOP3.LUT R4, R4, 0x3, RZ, 0xc0, !PT ;  /* 0x0000000304047812 */ /* 0x000fca00078ec0ff */
[----:B------:R1:W2:Y:S02]  /*df80*/  SHFL.IDX PT, R14, R4, RZ, 0x1f ;  /* 0x00001fff040e7589 */ /* 0x0002a400000e0000 */
.L_x_3568:
[----:B------:R-:W-:Y:S01]  /*df90*/  PLOP3.LUT P1, PT, PT, PT, PT, 0x8, 0x0 ;  /* 0x000000000000781c */ /* 0x000fe20003f2e170 */
[----:B------:R4:W-:Y:S01]  /*dfa0*/  STL [R1+0x28], R0 ;  /* 0x0000280001007387 */ /* 0x0009e20000100800 */
[----:B--2---:R-:W-:Y:S02]  /*dfb0*/  ISETP.NE.AND P0, PT, R14, RZ, PT ;  /* 0x000000ff0e00720c */ /* 0x004fe40003f05270 */
[----:B-1----:R-:W-:-:S05]  /*dfc0*/  P2R R4, PR, RZ, 0x2 ;  /* 0x00000002ff047803 */ /* 0x002fca0000000000 */
[----:B------:R4:W-:Y:S06]  /*dfd0*/  STL [R1+0x18], R4 ;  /* 0x0000180401007387 */ /* 0x0009ec0000100800 */
[----:B------:R-:W-:Y:S05]  /*dfe0*/  @P0 BRA `(.L_x_3448) ;  /* 0x0000000400040947 */ /* 0x000fea0003800000 */
[----:B------:R-:W-:-:S03]  /*dff0*/  UMOV UR4, 0xffffffff ;  /* 0xffffffff00047882 */ /* 0x000fc60000000000 */
[----:B------:R-:W-:Y:S05]  /*e000*/  BRA.DIV UR4, `(.L_x_3449) ;  /* 0x0000005a04107947 */ /* 0x000fea000b800000 */
[----:B------:R-:W-:-:S13]  /*e010*/  ELECT P6, URZ, PT ;  /* 0x00000000003f782f */ /* 0x000fda00038c0000 */
.L_x_3571:
[----:B------:R-:W-:Y:S05]  /*e020*/  @!P6 BRA `(.L_x_3448) ;  /* 0x0000000000f4e947 */ /* 0x000fea0003800000 */
[----:B------:R-:W-:-:S04]  /*e030*/  ISETP.NE.U32.AND P0, PT, R2, RZ, PT ;  /* 0x000000ff0200720c */ /* 0x000fc80003f05070 */
[----:B------:R-:W-:-:S13]  /*e040*/  ISETP.NE.AND.EX P0, PT, R3, RZ, PT, P0 ;  /* 0x000000ff0300720c */ /* 0x000fda0003f05300 */
[----:B------:R-:W-:Y:S05]  /*e050*/  @!P0 BRA `(.L_x_3450) ;  /* 0x0000000000508947 */ /* 0x000fea0003800000 */
[----:B------:R-:W1:Y:S01]  /*e060*/  LDC R6, c[0x0][0x43c] ;  /* 0x00010f00ff067b82 */ /* 0x000e620000000800 */
[----:B------:R-:W-:Y:S01]  /*e070*/  IMAD.MOV.U32 R9, RZ, RZ, R0 ;  /* 0x000000ffff097224 */ /* 0x000fe200078e0000 */
[----:B------:R-:W-:-:S03]  /*e080*/  ULDC.64 UR4, c[0x0][0x428] ;  /* 0x00010a0000047ab9 */ /* 0x000fc60000000a00 */
[----:B----4-:R-:W-:Y:S01]  /*e090*/  IMAD.MOV.U32 R0, RZ, RZ, R9 ;  /* 0x000000ffff007224 */ /* 0x010fe200078e0009 */
[----:B-1----:R-:W-:-:S13]  /*e0a0*/  ISETP.NE.AND P0, PT, R6, 0x1, PT ;  /* 0x000000010600780c */ /* 0x002fda0003f05270 */
        /* <DEDUP_REMOVED lines=15> */
.L_x_3450:
[----:B-1----:R-:W2:Y:S01]  /*e1a0*/  LDL R2, [R1+0x10] ;  /* 0x0000100001027983 */ /* 0x002ea20000100800 */
[----:B----4-:R-:W-:Y:S01]  /*e1b0*/  IMAD R0, R19, 0x8, R18 ;  /* 0x0000000813007824 */ /* 0x010fe200078e0212 */
[----:B--2---:R-:W-:-:S04]  /*e1c0*/  SHF.L.U32 R2, R2, 0x1f, RZ ;  /* 0x0000001f02027819 */ /* 0x004fc800000006ff */
[----:B------:R-:W1:Y:S02]  /*e1d0*/  SYNCS.PHASECHK.TRANS64.TRYWAIT P0, [R0+URZ+0x28c40], R2 ;  /* 0x028c4002000075a7 */ /* 0x000e64000800017f */
[----:B-1----:R-:W-:Y:S05]  /*e1e0*/  @!P0 BRA `(.L_x_3451) ;  /* 0x0000005400b88947 */ /* 0x002fea0003800000 */
.L_x_3572:
[----:B------:R-:W2:Y:S02]  /*e1f0*/  S2R R3, SR_TID.X ;  /* 0x0000000000037919 */ /* 0x000ea40000002100 */
        /* <DEDUP_REMOVED lines=8> */
[----:B----4-:R-:W-:Y:S05]  /*e280*/  @!P0 BRA `(.L_x_3452) ;  /* 0x0000000000048947 */ /* 0x010fea0003800000 */
[----:B------:R-:W-:Y:S01]  /*e290*/  BPT.TRAP 0x1 ;  /* 0x000000040000795c */ /* 0x000fe20000300000 */
.L_x_3452:
[----:B------:R-:W2:Y:S04]  /*e2a0*/  LDL R3, [R1+0x28] ;  /* 0x0000280001037983 */ /* 0x000ea80000100800 */
[----:B-1----:R-:W4:Y:S01]  /*e2b0*/  LDL R2, [R1+0x1c] ;  /* 0x00001c0001027983 */ /* 0x002f220000100800 */
[----:B------:R-:W-:Y:S01]  /*e2c0*/  R2UR UR9, R0 ;  /* 0x00000000000972ca */ /* 0x000fe200000e0000 */
[----:B------:R-:W-:Y:S01]  /*e2d0*/  IMAD R0, R19, 0x2000, R18 ;  /* 0x0000200013007824 */ /* 0x000fe200078e0212 */
[----:B------:R-:W-:Y:S01]  /*e2e0*/  UIADD3 UR6, UP0, UR38, 0x370, URZ ;  /* 0x0000037026067890 */ /* 0x000fe2000ff1e03f */
[----:B------:R-:W-:Y:S01]  /*e2f0*/  R2UR UR12, R17 ;  /* 0x00000000110c72ca */ /* 0x000fe200000e0000 */
[----:B------:R-:W-:Y:S01]  /*e300*/  UMOV UR5, 0x14f00000 ;  /* 0x14f0000000057882 */ /* 0x000fe20000000000 */
[----:B-----5:R-:W-:Y:S01]  /*e310*/  R2UR UR13, R16 ;  /* 0x00000000100d72ca */ /* 0x020fe200000e0000 */
[----:B------:R-:W-:Y:S01]  /*e320*/  UIADD3.X UR7, URZ, UR39, URZ, UP0, !UPT ;  /* 0x000000273f077290 */ /* 0x000fe200087fe43f */
[----:B------:R-:W-:Y:S01]  /*e330*/  R2UR UR8, R0 ;  /* 0x00000000000872ca */ /* 0x000fe200000e0000 */
[----:B------:R-:W-:Y:S01]  /*e340*/  UMOV UR10, URZ ;  /* 0x0000003f000a7c82 */ /* 0x000fe20008000000 */
[----:B------:R-:W-:-:S04]  /*e350*/  PLOP3.LUT P0, PT, PT, PT, PT, 0x80, 0x0 ;  /* 0x000000000000781c */ /* 0x000fc80003f0f070 */
[----:B------:R-:W-:Y:S01]  /*e360*/  UIADD3 UR9, UR9, 0x28c30, URZ ;  /* 0x00028c3009097890 */ /* 0x000fe2000fffe03f */
[----:B------:R-:W-:-:S05]  /*e370*/  P2R R0, PR, RZ, 0x1 ;  /* 0x00000001ff007803 */ /* 0x000fca0000000000 */
[----:B------:R1:W-:Y:S01]  /*e380*/  STL [R1+0x18], R0 ;  /* 0x0000180001007387 */ /* 0x0003e20000100800 */
[----:B------:R-:W-:Y:S01]  /*e390*/  UIADD3 UR8, UR8, 0x22400, URZ ;  /* 0x0002240008087890 */ /* 0x000fe2000fffe03f */
[----:B--2---:R-:W-:Y:S02]  /*e3a0*/  R2UR UR11, R3 ;  /* 0x00000000030b72ca */ /* 0x004fe400000e0000 */
[----:B----4-:R-:W-:-:S13]  /*e3b0*/  R2UR UR4, R2 ;  /* 0x00000000020472ca */ /* 0x010fda00000e0000 */
[----:B------:R-:W-:-:S03]  /*e3c0*/  ULEA UR11, UR11, UR4, 0x6 ;  /* 0x000000040b0b7291 */ /* 0x000fc6000f8e303f */
[----:B------:R-:W-:-:S06]  /*e3d0*/  UMOV UR4, 0x0 ;  /* 0x0000000000047882 */ /* 0x000fcc0000000000 */
[----:B------:R1:W-:Y:S02]  /*e3e0*/  UTMALDG.4D [UR8], [UR6], desc[UR4] ;  /* 0x00000408060075b4 */ /* 0x0003e40008019000 */
[----:B-1----:R-:W-:Y:S01]  /*e3f0*/  NOP ;  /* 0x0000000000007918 */ /* 0x002fe20000000000 */
.L_x_3448:
[----:B------:R-:W2:Y:S04]  /*e400*/  LDL.LU R3, [R1+0x30] ;  /* 0x0000300001037983 */ /* 0x000ea80000300800 */
[----:B------:R-:W5:Y:S04]  /*e410*/  LDL.LU R5, [R1+0x24] ;  /* 0x0000240001057983 */ /* 0x000f680000300800 */
[----:B----4-:R-:W4:Y:S01]  /*e420*/  LDL.LU R4, [R1+0x38] ;  /* 0x0000380001047983 */ /* 0x010f220000300800 */
        /* <DEDUP_REMOVED lines=10> */
[----:B-----5:R-:W-:-:S03]  /*e4d0*/  SEL R5, R5, RZ, !P0 ;  /* 0x000000ff05057207 */ /* 0x020fc60004000000 */
        /* <DEDUP_REMOVED lines=10> */
[----:B-1----:R-:W-:Y:S01]  /*e580*/  MOV R2, 0x0 ;  /* 0x0000000000027802 */ /* 0x002fe20000000f00 */
        /* <DEDUP_REMOVED lines=8> */
[----:B---3--:R-:W-:Y:S02]  /*e610*/  IMAD.U32 R10, RZ, RZ, UR8 ;  /* 0x00000008ff0a7e24 */ /* 0x008fe4000f8e00ff */
[----:B0-----:R-:W-:Y:S02]  /*e620*/  IMAD.U32 R11, RZ, RZ, UR9 ;  /* 0x00000009ff0b7e24 */ /* 0x001fe4000f8e00ff */
[----:B------:R-:W-:Y:S02]  /*e630*/  IMAD.MOV.U32 R8, RZ, RZ, 0x70 ;  /* 0x00000070ff087424 */ /* 0x000fe400078e00ff */
[----:B------:R-:W-:Y:S02]  /*e640*/  IMAD.MOV.U32 R12, RZ, RZ, 0x1 ;  /* 0x00000001ff0c7424 */ /* 0x000fe400078e00ff */
[----:B------:R-:W-:-:S07]  /*e650*/  IMAD.MOV.U32 R13, RZ, RZ, RZ ;  /* 0x000000ffff0d7224 */ /* 0x000fce00078e00ff */
[----:B------:R-:W-:-:S07]  /*e660*/  LEPC R20, `(.L_x_3454) ;  /* 0x000000001014794e */ /* 0x000fce0000000000 */
[----:B-1----:R-:W-:Y:S05]  /*e670*/  CALL.ABS.NOINC R2 ;  /* 0x0000000002007343 */ /* 0x002fea0003c00000 */
.L_x_3454:
[----:B------:R-:W-:Y:S05]  /*e680*/  BSYNC B6 ;  /* 0x0000000000067941 */ /* 0x000fea0003800000 */
.L_x_3453:
[----:B-1----:R-:W2:Y:S01]  /*e690*/  LDL.LU R0, [R1+0x38] ;  /* 0x0000380001007983 */ /* 0x002ea20000300800 */
[----:B------:R-:W-:Y:S01]  /*e6a0*/  ULDC.64 UR4, c[0x0][0x2d8] ;  /* 0x0000b60000047ab9 */ /* 0x000fe20000000a00 */
[----:B------:R-:W1:Y:S01]  /*e6b0*/  LDC R7, c[0x0][0x448] ;  /* 0x00011200ff077b82 */ /* 0x000e620000000800 */
[----:B------:R-:W-:Y:S01]  /*e6c0*/  ULDC UR6, c[0x0][0x2b8] ;  /* 0x0000ae0000067ab9 */ /* 0x000fe20000000800 */
[----:B------:R-:W4:Y:S04]  /*e6d0*/  LDL.LU R4, [R1+0x30] ;  /* 0x0000300001047983 */ /* 0x000f280000300800 */
[----:B------:R-:W4:Y:S04]  /*e6e0*/  LDL.LU.64 R2, [R1+0x48] ;  /* 0x0000480001027983 */ /* 0x000f280000300a00 */
[----:B------:R-:W2:Y:S04]  /*e6f0*/  LDL.LU R5, [R1+0x24] ;  /* 0x0000240001057983 */ /* 0x000ea80000300800 */
[----:B---3--:R-:W3:Y:S04]  /*e700*/  LDL R10, [R1+0x4] ;  /* 0x00000400010a7983 */ /* 0x008ee80000100800 */
[----:B------:R0:W5:Y:S01]  /*e710*/  LDL R8, [R1+0x54] ;  /* 0x0000540001087983 */ /* 0x0001620000100800 */
[----:B-1----:R-:W-:-:S13]  /*e720*/  ISETP.NE.AND P0, PT, R7, 0x1, PT ;  /* 0x000000010700780c */ /* 0x002fda0003f05270 */
[----:B------:R-:W1:Y:S01]  /*e730*/  @P0 LDC R6, c[0x0][0x450] ;  /* 0x00011400ff060b82 */ /* 0x000e620000000800 */
[----:B------:R-:W0:Y:S02]  /*e740*/  S2R R9, SR_TID.X ;  /* 0x0000000000097919 */ /* 0x000e240000002100 */
[----:B0-----:R-:W-:-:S05]  /*e750*/  IMAD.SHL.U32 R9, R9, 0x8, RZ ;  /* 0x0000000809097824 */ /* 0x001fca00078e00ff */
[----:B------:R-:W-:Y:S01]  /*e760*/  LOP3.LUT R9, R9, 0x38, RZ, 0xc0, !PT ;  /* 0x0000003809097812 */ /* 0x000fe200078ec0ff */
        /* <DEDUP_REMOVED lines=8> */
[----:B------:R-:W-:-:S03]  /*e7f0*/  ULDC.64 UR4, c[0x0][0x2d0] ;  /* 0x0000b40000047ab9 */ /* 0x000fc60000000a00 */
[----:B------:R-:W-:Y:S01]  /*e800*/  IMAD.IADD R3, R3, 0x1, R0 ;  /* 0x0000000103037824 */ /* 0x000fe200078e0200 */
[----:B0-----:R-:W-:-:S04]  /*e810*/  LOP3.LUT R4, R4, 0x7f, RZ, 0xc0, !PT ;  /* 0x0000007f04047812 */ /* 0x001fc800078ec0ff */
[----:B------:R-:W-:Y:S02]  /*e820*/  SHF.R.U32.HI R5, RZ, 0x3, R4 ;  /* 0x00000003ff057819 */ /* 0x000fe40000011604 */
[----:B------:R-:W0:Y:S02]  /*e830*/  S2R R4, SR_TID.X ;  /* 0x0000000000047919 */ /* 0x000e240000002100 */
[----:B0-----:R-:W-:-:S05]  /*e840*/  IMAD.SHL.U32 R4, R4, 0x10, RZ ;  /* 0x0000001004047824 */ /* 0x001fca00078e00ff */
[----:B------:R-:W-:Y:S02]  /*e850*/  LOP3.LUT R4, R5, 0x70, R4, 0xf8, !PT ;  /* 0x0000007005047812 */ /* 0x000fe400078ef804 */
[----:B------:R-:W0:Y:S03]  /*e860*/  @P0 LDC R5, c[0x0][0x44c] ;  /* 0x00011300ff050b82 */ /* 0x000e260000000800 */
[----:B---3--:R-:W-:-:S04]  /*e870*/  IMAD R0, R10, 0x40, R4 ;  /* 0x000000400a007824 */ /* 0x008fc800078e0204 */
[----:B------:R-:W-:Y:S02]  /*e880*/  IMAD.MOV.U32 R4, RZ, RZ, R0 ;  /* 0x000000ffff047224 */ /* 0x000fe400078e0000 */
        /* <DEDUP_REMOVED lines=14> */
[----:B------:R-:W-:Y:S02]  /*e970*/  ULDC.64 UR4, c[0x0][0x280] ;  /* 0x0000a00000047ab9 */ /* 0x000fe40000000a00 */
[----:B------:R-:W-:Y:S01]  /*e980*/  LEA R4, P1, R2, UR4, 0x1 ;  /* 0x0000000402047c11 */ /* 0x000fe2000f8208ff */
[----:B------:R-:W-:Y:S01]  /*e990*/  IMAD.IADD R0, R3, 0x1, R0 ;  /* 0x0000000103007824 */ /* 0x000fe200078e0200 */
[----:B------:R-:W-:Y:S01]  /*e9a0*/  UMOV UR4, 0xffffffff ;  /* 0xffffffff00047882 */ /* 0x000fe20000000000 */
[----:B------:R-:W-:-:S03]  /*e9b0*/  ISETP.GE.AND P0, PT, R9, UR6, PT ;  /* 0x0000000609007c0c */ /* 0x000fc6000bf06270 */
[----:B------:R-:W-:Y:S01]  /*e9c0*/  LEA.HI.X R3, R2, UR5, R0, 0x1, P1 ;  /* 0x0000000502037c11 */ /* 0x000fe200088f0c00 */
[----:B------:R-:W-:Y:S09]  /*e9d0*/  BRA.DIV UR4, `(.L_x_3455) ;  /* 0x0000004e04d07947 */ /* 0x000ff2000b800000 */
[----:B------:R-:W2:Y:S01]  /*e9e0*/  LDL.LU R6, [R1+0x40] ;  /* 0x0000400001067983 */ /* 0x000ea20000300800 */
        /* <DEDUP_REMOVED lines=15> */
[----:B-----5:R0:W-:Y:S01]  /*eae0*/  @!P1 LDGSTS.E.BYPASS.LTC128B.128 [R8+0x20400], desc[UR40][R6.64], !P0 ;  /* 0x2040000006089fae */ /* 0x0201e2000c101d68 */
        /* <DEDUP_REMOVED lines=8> */
[----:B------:R0:W-:Y:S02]  /*eb70*/  @!P1 LDGSTS.E.BYPASS.LTC128B.128 [R8+0x20c00], desc[UR40][R6.64], !P0 ;  /* 0x20c0000006089fae */ /* 0x0001e4000c101d68 */
[----:B------:R-:W-:Y:S02]  /*eb80*/  ISETP.GE.AND P1, PT, R5, R0, PT ;  /* 0x000000000500720c */ /* 0x000fe40003f26270 */
[----:B------:R-:W1:Y:S04]  /*eb90*/  SHFL.IDX PT, R5, R4, 0x2, 0x181f ;  /* 0x00581f0004057f89 */ /* 0x000e6800000e0000 */
[----:B0-----:R-:W0:Y:S07]  /*eba0*/  SHFL.IDX PT, R6, R3, 0x2, 0x181f ;  /* 0x00581f0003067f89 */ /* 0x001e2e00000e0000 */
[----:B-1----:R-:W-:-:S05]  /*ebb0*/  @!P1 LEA R5, P2, R9, R5, 0x1 ;  /* 0x0000000509059211 */ /* 0x002fca00078408ff */
[----:B0-----:R-:W-:-:S04]  /*ebc0*/  @!P1 IMAD.X R6, RZ, RZ, R6, P2 ;  /* 0x000000ffff069224 */ /* 0x001fc800010e0606 */
[----:B------:R-:W-:Y:S02]  /*ebd0*/  @!P1 IMAD.MOV.U32 R7, RZ, RZ, R6 ;  /* 0x000000ffff079224 */ /* 0x000fe400078e0006 */
[----:B------:R-:W-:Y:S02]  /*ebe0*/  @!P1 IMAD.MOV.U32 R6, RZ, RZ, R5 ;  /* 0x000000ffff069224 */ /* 0x000fe400078e0005 */
[----:B------:R0:W1:Y:S04]  /*ebf0*/  SHFL.IDX PT, R5, R3, 0x3, 0x181f ;  /* 0x00781f0003057f89 */ /* 0x00006800000e0000 */
[----:B------:R0:W-:Y:S04]  /*ec00*/  @!P1 LDGSTS.E.BYPASS.LTC128B.128 [R8+0x21400], desc[UR40][R6.64], !P0 ;  /* 0x2140000006089fae */ /* 0x0001e8000c101d68 */
[----:B------:R0:W2:Y:S02]  /*ec10*/  SHFL.IDX PT, R3, R4, 0x3, 0x181f ;  /* 0x00781f0004037f89 */ /* 0x0000a400000e0000 */
.L_x_3581:
[----:B------:R-:W-:-:S05]  /*ec20*/  VIADD R2, R2, 0x30 ;  /* 0x0000003002027836 */ /* 0x000fca0000000000 */
[----:B------:R-:W-:-:S13]  /*ec30*/  ISETP.GE.AND P1, PT, R2, R0, PT ;  /* 0x000000000200720c */ /* 0x000fda0003f26270 */
[----:B--2---:R-:W-:-:S05]  /*ec40*/  @!P1 LEA R2, P2, R9, R3, 0x1 ;  /* 0x0000000309029211 */ /* 0x004fca00078408ff */
[----:B01----:R-:W-:-:S05]  /*ec50*/  @!P1 IMAD.X R3, RZ, RZ, R5, P2 ;  /* 0x000000ffff039224 */ /* 0x003fca00010e0605 */
[----:B------:R-:W-:Y:S01]  /*ec60*/  @!PT LDS RZ, [RZ] ;  /* 0x00000000fffff984 */ /* 0x000fe20000000800 */
[----:B------:R-:W-:Y:S01]  /*ec70*/  @!PT LDS RZ, [RZ] ;  /* 0x00000000fffff984 */ /* 0x000fe20000000800 */
[----:B------:R-:W-:Y:S01]  /*ec80*/  @!PT LDS RZ, [RZ] ;  /* 0x00000000fffff984 */ /* 0x000fe20000000800 */
[----:B------:R0:W-:Y:S01]  /*ec90*/  @!P1 LDGSTS.E.BYPASS.LTC128B.128 [R8+0x21c00], desc[UR40][R2.64], !P0 ;  /* 0x21c0000002089fae */ /* 0x0001e2000c101d68 */
[----:B------:R-:W-:Y:S01]  /*eca0*/  PLOP3.LUT P0, PT, PT, PT, PT, 0x80, 0x0 ;  /* 0x000000000000781c */ /* 0x000fe20003f0f070 */
[----:B------:R-:W-:-:S12]  /*ecb0*/  NOP ;  /* 0x0000000000007918 */ /* 0x000fd80000000000 */
.L_x_3456:
[----:B------:R-:W-:Y:S02]  /*ecc0*/  PLOP3.LUT P1, PT, P1, P0, PT, 0xa2, 0x0 ;  /* 0x000000000000781c */ /* 0x000fe40000f21472 */
[----:B------:R-:W-:-:S08]  /*ecd0*/  @P0 R2UR P1, UR4, R18 ;  /* 0x00000000120402ca */ /* 0x000fd00000020000 */
[----:B------:R-:W-:-:S05]  /*ece0*/  @P0 PLOP3.LUT P0, PT, P1, PT, PT, 0x80, 0x0 ;  /* 0x000000000000081c */ /* 0x000fca0000f0f070 */
[----:B------:R-:W-:Y:S01]  /*ecf0*/  @!P1 SYNCS.ARRIVE.TRANS64.RED.A0T1 RZ, [UR4+0x28c00], RZ ;  /* 0x028c00ffffff99a7 */ /* 0x000fe20008200404 */
[----:B------:R-:W-:Y:S07]  /*ed00*/  @!P1 ARRIVES.LDGSTSBAR.64.TRANSCNT [UR4+0x28c00] ;  /* 0x028c0000ff0099b0 */ /* 0x000fee0008000a84 */
[----:B------:R-:W-:Y:S05]  /*ed10*/  @P0 BRA.U.ANY `(.L_x_3456) ;  /* 0xfffffffd00e80947 */ /* 0x000fea000393ffff */
[----:B0-----:R-:W2:Y:S02]  /*ed20*/  LDL.LU R2, [R1+0x50] ;  /* 0x0000500001027983 */ /* 0x001ea40000300800 */
[----:B--2---:R-:W-:-:S05]  /*ed30*/  VIADD R2, R2, 0x1 ;  /* 0x0000000102027836 */ /* 0x004fca0000000000 */
        /* <DEDUP_REMOVED lines=10> */
.L_x_3582:
[----:B------:R-:W-:Y:S05]  /*ede0*/  BSYNC B0 ;  /* 0x0000000000007941 */ /* 0x000fea0003800000 */
.L_x_3457:
[----:B------:R-:W2:Y:S01]  /*edf0*/  LDL R2, [R1+0x18] ;  /* 0x0000180001027983 */ /* 0x000ea20000100800 */
[----:B------:R-:W-:Y:S01]  /*ee00*/  BSSY B0, `(.L_x_3459) ;  /* 0x0000096000007945 */ /* 0x000fe20003800000 */
[----:B--2---:R-:W-:-:S13]  /*ee10*/  ISETP.NE.AND P0, PT, R2, RZ, PT ;  /* 0x000000ff0200720c */ /* 0x004fda0003f05270 */
[----:B------:R-:W-:Y:S05]  /*ee20*/  @!P0 BRA `(.L_x_3460) ;  /* 0x00000008004c8947 */ /* 0x000fea0003800000 */
[----:B------:R-:W2:Y:S01]  /*ee30*/  LDL R2, [R1+0x10] ;  /* 0x0000100001027983 */ /* 0x000ea20000100800 */
[----:B0-----:R-:W-:Y:S01]  /*ee40*/  IMAD R0, R19, 0x8, R18 ;  /* 0x0000000813007824 */ /* 0x001fe200078e0212 */
[----:B------:R-:W-:Y:S01]  /*ee50*/  BSSY B1, `(.L_x_3461) ;  /* 0x0000007000017945 */ /* 0x000fe20003800000 */
[----:B------:R-:W0:Y:S02]  /*ee60*/  S2R R3, SR_TID.X ;  /* 0x0000000000037919 */ /* 0x000e240000002100 */
[----:B0-----:R-:W-:-:S04]  /*ee70*/  LOP3.LUT R3, R3, 0x7f, RZ, 0xc0, !PT ;  /* 0x0000007f03037812 */ /* 0x001fc800078ec0ff */
[----:B------:R-:W-:Y:S02]  /*ee80*/  ISETP.NE.AND P1, PT, R3, RZ, PT ;  /* 0x000000ff0300720c */ /* 0x000fe40003f25270 */
[----:B--2---:R-:W-:-:S04]  /*ee90*/  SHF.L.U32 R2, R2, 0x1f, RZ ;  /* 0x0000001f02027819 */ /* 0x004fc800000006ff */
[----:B------:R-:W0:Y:S02]  /*eea0*/  SYNCS.PHASECHK.TRANS64.TRYWAIT P0, [R0+URZ+0x28c60], R2 ;  /* 0x028c6002000075a7 */ /* 0x000e24000800017f */
[----:B0-----:R-:W-:Y:S05]  /*eeb0*/  @!P0 BRA `(.L_x_3462) ;  /* 0x0000004c00f88947 */ /* 0x001fea0003800000 */
.L_x_3583:
[----:B------:R-:W-:Y:S05]  /*eec0*/  BSYNC B1 ;  /* 0x0000000000017941 */ /* 0x000fea0003800000 */
.L_x_3461:
[----:B------:R-:W-:Y:S04]  /*eed0*/  BSSY B1, `(.L_x_3463) ;  /* 0x0000009000017945 */ /* 0x000fe80003800000 */
[----:B------:R-:W-:Y:S05]  /*eee0*/  @P1 BRA `(.L_x_3464) ;  /* 0x00000000001c1947 */ /* 0x000fea0003800000 */
[----:B------:R-:W1:Y:S01]  /*eef0*/  S2R R3, SR_TID.X ;  /* 0x0000000000037919 */ /* 0x000e620000002100 */
[----:B0-----:R-:W-:-:S04]  /*ef00*/  IMAD.MOV.U32 R2, RZ, RZ, 0x10000 ;  /* 0x00010000ff027424 */ /* 0x001fc800078e00ff */
[----:B------:R2:W-:Y:S01]  /*ef10*/  SYNCS.ARRIVE.TRANS64 RZ, [R0+URZ+0x28c50], R2 ;  /* 0x028c500200ff79a7 */ /* 0x0005e2000800003f */
[----:B-1----:R-:W-:-:S04]  /*ef20*/  LOP3.LUT R3, R3, 0x1f, RZ, 0xc0, !PT ;  /* 0x0000001f03037812 */ /* 0x002fc800078ec0ff */
[----:B------:R-:W-:-:S13]  /*ef30*/  ISETP.NE.AND P0, PT, R3, RZ, PT ;  /* 0x000000ff0300720c */ /* 0x000fda0003f05270 */
[----:B--2---:R-:W-:Y:S05]  /*ef40*/  @!P0 BRA `(.L_x_3464) ;  /* 0x0000000000048947 */ /* 0x004fea0003800000 */
[----:B------:R-:W-:Y:S01]  /*ef50*/  BPT.TRAP 0x1 ;  /* 0x000000040000795c */ /* 0x000fe20000300000 */
.L_x_3464:
[----:B------:R-:W-:Y:S05]  /*ef60*/  BSYNC B1 ;  /* 0x0000000000017941 */ /* 0x000fea0003800000 */
.L_x_3463:
[----:B------:R-:W2:Y:S04]  /*ef70*/  LDL R3, [R1+0x1c] ;  /* 0x00001c0001037983 */ /* 0x000ea80000100800 */
[----:B0-----:R-:W2:Y:S01]  /*ef80*/  LDL.LU R2, [R1+0x28] ;  /* 0x0000280001027983 */ /* 0x001ea20000300800 */
[----:B------:R-:W-:Y:S01]  /*ef90*/  UIADD3 UR4, UP0, UR38, 0x470, URZ ;  /* 0x0000047026047890 */ /* 0x000fe2000ff1e03f */
[----:B------:R-:W-:Y:S01]  /*efa0*/  PLOP3.LUT P0, PT, PT, PT, PT, 0x80, 0x0 ;  /* 0x000000000000781c */ /* 0x000fe20003f0f070 */
[----:B------:R-:W-:Y:S01]  /*efb0*/  VIADD R0, R0, 0x28c50 ;  /* 0x00028c5000007836 */ /* 0x000fe20000000000 */
[----:B------:R-:W-:Y:S01]  /*efc0*/  UMOV UR6, 0x0 ;  /* 0x0000000000067882 */ /* 0x000fe20000000000 */
[----:B------:R-:W-:Y:S01]  /*efd0*/  UIADD3.X UR5, URZ, UR39, URZ, UP0, !UPT ;  /* 0x000000273f057290 */ /* 0x000fe200087fe43f */
[----:B------:R-:W-:Y:S01]  /*efe0*/  UMOV UR7, 0x14f00000 ;  /* 0x14f0000000077882 */ /* 0x000fe20000000000 */
[----:B------:R-:W-:Y:S01]  /*eff0*/  UMOV UR10, URZ ;  /* 0x0000003f000a7c82 */ /* 0x000fe20008000000 */
[----:B--2---:R-:W-:-:S02]  /*f000*/  IMAD R3, R2, 0x40, R3 ;  /* 0x0000004002037824 */ /* 0x004fc400078e0203 */
[----:B------:R-:W-:-:S04]  /*f010*/  IMAD R2, R19, 0x10000, R18 ;  /* 0x0001000013027824 */ /* 0x000fc800078e0212 */
[----:B------:R-:W-:-:S07]  /*f020*/  VIADD R4, R2, 0x400 ;  /* 0x0000040002047836 */ /* 0x000fce0000000000 */
.L_x_3465:
        /* <DEDUP_REMOVED lines=15> */
.L_x_3466:
        /* <DEDUP_REMOVED lines=15> */
.L_x_3467:
        /* <DEDUP_REMOVED lines=15> */
.L_x_3468:
        /* <DEDUP_REMOVED lines=15> */
.L_x_3469:
        /* <DEDUP_REMOVED lines=15> */
.L_x_3470:
        /* <DEDUP_REMOVED lines=15> */
.L_x_3471:
        /* <DEDUP_REMOVED lines=15> */
.L_x_3472:
        /* <DEDUP_REMOVED lines=10> */
.L_x_3460:
[----:B------:R-:W-:Y:S05]  /*f760*/  BSYNC B0 ;  /* 0x0000000000007941 */ /* 0x000fea0003800000 */
.L_x_3459:
[----:B------:R-:W0:Y:S04]  /*f770*/  LDL R4, [R1+0x2c] ;  /* 0x00002c0001047983 */ /* 0x000e280000100800 */
[----:B------:R-:W2:Y:S01]  /*f780*/  LDL R5, [R1+0x20] ;  /* 0x0000200001057983 */ /* 0x000ea20000100800 */
[----:B------:R-:W-:Y:S01]  /*f790*/  BSSY B0, `(.L_x_3473) ;  /* 0x00002a7000007945 */ /* 0x000fe20003800000 */
[----:B0-----:R-:W-:-:S05]  /*f7a0*/  VIADD R0, R4, 0xfffffffe ;  /* 0xfffffffe04007836 */ /* 0x001fca0000000000 */
[----:B--2---:R-:W-:-:S13]  /*f7b0*/  ISETP.GE.AND P0, PT, R0, R5, PT ;  /* 0x000000050000720c */ /* 0x004fda0003f06270 */
[----:B------:R-:W-:Y:S05]  /*f7c0*/  @!P0 BRA `(.L_x_3474) ;  /* 0x00000028008c8947 */ /* 0x000fea0003800000 */
[----:B------:R-:W2:Y:S04]  /*f7d0*/  LDL.LU R7, [R1+0x58] ;  /* 0x0000580001077983 */ /* 0x000ea80000300800 */
[----:B------:R-:W3:Y:S04]  /*f7e0*/  LDL.LU R6, [R1+0x34] ;  /* 0x0000340001067983 */ /* 0x000ee80000300800 */
        /* <DEDUP_REMOVED lines=13> */
[----:B------:R-:W3:Y:S01]  /*f8c0*/  LDL.LU R8, [R1+0x10] ;  /* 0x0000100001087983 */ /* 0x000ee20000300800 */
[----:B------:R-:W-:Y:S01]  /*f8d0*/  VIADD R19, R19, 0x1 ;  /* 0x0000000113137836 */ /* 0x000fe20000000000 */
[----:B------:R-:W-:Y:S04]  /*f8e0*/  BSSY B1, `(.L_x_3477) ;  /* 0x00000d4000017945 */ /* 0x000fe80003800000 */
[----:B------:R-:W-:-:S04]  /*f8f0*/  ISETP.NE.AND P0, PT, R19, 0x2, PT ;  /* 0x000000021300780c */ /* 0x000fc80003f05270 */
[----:B------:R-:W-:Y:S02]  /*f900*/  SEL R2, RZ, 0x1, P0 ;  /* 0x00000001ff027807 */ /* 0x000fe40000000000 */
[----:B------:R-:W-:Y:S02]  /*f910*/  SEL R19, R19, RZ, P0 ;  /* 0x000000ff13137207 */ /* 0x000fe40000000000 */
[----:B--2---:R-:W-:Y:S02]  /*f920*/  ISETP.NE.AND P2, PT, R6, RZ, PT ;  /* 0x000000ff0600720c */ /* 0x004fe40003f45270 */
[----:B---3--:R-:W-:-:S05]  /*f930*/  LOP3.LUT R8, R8, R2, RZ, 0x3c, !PT ;  /* 0x0000000208087212 */ /* 0x008fca00078e3cff */
[----:B------:R0:W-:Y:S06]  /*f940*/  STL [R1+0x10], R8 ;  /* 0x0000100801007387 */ /* 0x0001ec0000100800 */
[----:B------:R-:W-:Y:S05]  /*f950*/  @!P2 BRA `(.L_x_3478) ;  /* 0x0000000c0030a947 */ /* 0x000fea0003800000 */
[----:B------:R-:W-:Y:S02]  /*f960*/  ULDC.64 UR4, c[0x0][0x418] ;  /* 0x0001060000047ab9 */ /* 0x000fe40000000a00 */
        /* <DEDUP_REMOVED lines=22> */
.L_x_3479:
[----:B------:R-:W-:Y:S01]  /*fad0*/  IMAD R3, R19, 0x8, R18 ;  /* 0x0000000813037824 */ /* 0x000fe200078e0212 */
[----:B------:R-:W-:Y:S01]  /*fae0*/  SHF.L.U32 R2, R8, 0x1f, RZ ;  /* 0x0000001f08027819 */ /* 0x000fe200000006ff */
[----:B-1----:R-:W1:Y:S01]  /*faf0*/  S2R R6, SR_TID.X ;  /* 0x0000000000067919 */ /* 0x002e620000002100 */
[----:B------:R-:W-:Y:S02]  /*fb00*/  BSSY B3, `(.L_x_3480) ;  /* 0x0000005000037945 */ /* 0x000fe40003800000 */
[----:B------:R-:W2:Y:S01]  /*fb10*/  SYNCS.PHASECHK.TRANS64.TRYWAIT P0, [R3+URZ+0x28c40], R2 ;  /* 0x028c4002030075a7 */ /* 0x000ea2000800017f */
[----:B-1----:R-:W-:-:S04]  /*fb20*/  LOP3.LUT R6, R6, 0x7f, RZ, 0xc0, !PT ;  /* 0x0000007f06067812 */ /* 0x002fc800078ec0ff */
[----:B------:R-:W-:Y:S01]  /*fb30*/  ISETP.NE.AND P1, PT, R6, RZ, PT ;  /* 0x000000ff0600720c */ /* 0x000fe20003f25270 */
[----:B--2---:R-:W-:-:S12]  /*fb40*/  @!P0 BRA `(.L_x_3481) ;  /* 0x0000004000e88947 */ /* 0x004fd80003800000 */
.L_x_3584:
[----:B------:R-:W-:Y:S05]  /*fb50*/  BSYNC B3 ;  /* 0x0000000000037941 */ /* 0x000fea0003800000 */
.L_x_3480:
[----:B------:R-:W-:Y:S04]  /*fb60*/  BSSY B3, `(.L_x_3482) ;  /* 0x0000009000037945 */ /* 0x000fe80003800000 */
[----:B------:R-:W-:Y:S05]  /*fb70*/  @P1 BRA `(.L_x_3483) ;  /* 0x00000000001c1947 */ /* 0x000fea0003800000 */
[----:B------:R-:W2:Y:S01]  /*fb80*/  S2R R7, SR_TID.X ;  /* 0x0000000000077919 */ /* 0x000ea20000002100 */
[----:B------:R-:W-:-:S04]  /*fb90*/  IMAD.MOV.U32 R6, RZ, RZ, 0x2000 ;  /* 0x00002000ff067424 */ /* 0x000fc800078e00ff */
[----:B------:R3:W-:Y:S01]  /*fba0*/  SYNCS.ARRIVE.TRANS64 RZ, [R3+URZ+0x28c30], R6 ;  /* 0x028c300603ff79a7 */ /* 0x0007e2000800003f */
[----:B--2---:R-:W-:-:S04]  /*fbb0*/  LOP3.LUT R7, R7, 0x1f, RZ, 0xc0, !PT ;  /* 0x0000001f07077812 */ /* 0x004fc800078ec0ff */
[----:B------:R-:W-:-:S13]  /*fbc0*/  ISETP.NE.AND P0, PT, R7, RZ, PT ;  /* 0x000000ff0700720c */ /* 0x000fda0003f05270 */
[----:B---3--:R-:W-:Y:S05]  /*fbd0*/  @!P0 BRA `(.L_x_3483) ;  /* 0x0000000000048947 */ /* 0x008fea0003800000 */
[----:B------:R-:W-:Y:S01]  /*fbe0*/  BPT.TRAP 0x1 ;  /* 0x000000040000795c */ /* 0x000fe20000300000 */
.L_x_3483:
[----:B------:R-:W-:Y:S05]  /*fbf0*/  BSYNC B3 ;  /* 0x0000000000037941 */ /* 0x000fea0003800000 */
.L_x_3482:
[----:B------:R-:W2:Y:S01]  /*fc00*/  LDL R7, [R1+0x1c] ;  /* 0x00001c0001077983 */ /* 0x000ea20000100800 */
        /* <DEDUP_REMOVED lines=10> */
[----:B------:R-:W-:-:S09]  /*fcb0*/  VIADD R7, R3, 0x28c30 ;  /* 0x00028c3003077836 */ /* 0x000fd20000000000 */
.L_x_3484:
        /* <DEDUP_REMOVED lines=13> */
.L_x_3585:
[----:B------:R-:W-:Y:S05]  /*fd90*/  BSYNC B3 ;  /* 0x0000000000037941 */ /* 0x000fea0003800000 */
.L_x_3485:
[----:B------:R-:W-:Y:S01]  /*fda0*/  BSSY B3, `(.L_x_3487) ;  /* 0x000000b000037945 */ /* 0x000fe20003800000 */
[----:B0-----:R-:W-:Y:S02]  /*fdb0*/  IMAD.MOV.U32 R8, RZ, RZ, 0x0 ;  /* 0x00000000ff087424 */ /* 0x001fe400078e00ff */
[----:B------:R-:W-:Y:S01]  /*fdc0*/  IMAD.MOV.U32 R9, RZ, RZ, 0x14f00000 ;  /* 0x14f00000ff097424 */ /* 0x000fe200078e00ff */
[----:B------:R-:W-:Y:S06]  /*fdd0*/  @P1 BRA `(.L_x_3488) ;  /* 0x00000000001c1947 */ /* 0x000fec0003800000 */
[----:B------:R-:W0:Y:S01]  /*fde0*/  S2R R6, SR_TID.X ;  /* 0x0000000000067919 */ /* 0x000e220000002100 */
[----:B-12---:R-:W-:-:S04]  /*fdf0*/  IMAD.MOV.U32 R2, RZ, RZ, 0x10000 ;  /* 0x00010000ff027424 */ /* 0x006fc800078e00ff */
[----:B------:R3:W-:Y:S01]  /*fe00*/  SYNCS.ARRIVE.TRANS64 RZ, [R3+URZ+0x28c50], R2 ;  /* 0x028c500203ff79a7 */ /* 0x0007e2000800003f */
[----:B0-----:R-:W-:-:S04]  /*fe10*/  LOP3.LUT R6, R6, 0x1f, RZ, 0xc0, !PT ;  /* 0x0000001f06067812 */ /* 0x001fc800078ec0ff */
[----:B------:R-:W-:-:S13]  /*fe20*/  ISETP.NE.AND P0, PT, R6, RZ, PT ;  /* 0x000000ff0600720c */ /* 0x000fda0003f05270 */
[----:B---3--:R-:W-:Y:S05]  /*fe30*/  @!P0 BRA `(.L_x_3488) ;  /* 0x0000000000048947 */ /* 0x008fea0003800000 */
[----:B------:R-:W-:Y:S01]  /*fe40*/  BPT.TRAP 0x1 ;  /* 0x000000040000795c */ /* 0x000fe20000300000 */
.L_x_3488:
[----:B------:R-:W-:Y:S05]  /*fe50*/  BSYNC B3 ;  /* 0x0000000000037941 */ /* 0x000fea0003800000 */
.L_x_3487:
[----:B------:R-:W-:Y:S01]  /*fe60*/  R2UR UR10, R10 ;  /* 0x000000000a0a72ca */ /* 0x000fe200000e0000 */
[----:B-12---:R-:W-:Y:S01]  /*fe70*/  IMAD R2, R19, 0x10000, R18 ;  /* 0x0001000013027824 */ /* 0x006fe200078e0212 */
[----:B------:R-:W-:Y:S01]  /*fe80*/  R2UR UR6, R8 ;  /* 0x00000000080672ca */ /* 0x000fe200000e0000 */
[----:B------:R-:W-:Y:S01]  /*fe90*/  UIADD3 UR4, UP0, UR38, 0x470, URZ ;  /* 0x0000047026047890 */ /* 0x000fe2000ff1e03f */
[----:B------:R-:W-:Y:S01]  /*fea0*/  R2UR UR7, R9 ;  /* 0x00000000090772ca */ /* 0x000fe200000e0000 */
[----:B------:R-:W-:Y:S01]  /*feb0*/  VIADD R3, R3, 0x28c50 ;  /* 0x00028c5003037836 */ /* 0x000fe20000000000 */
[----:B------:R-:W-:Y:S01]  /*fec0*/  PLOP3.LUT P0, PT, PT, PT, PT, 0x80, 0x0 ;  /* 0x000000000000781c */ /* 0x000fe20003f0f070 */
[----:B------:R-:W-:Y:S01]  /*fed0*/  VIADD R6, R2, 0x400 ;  /* 0x0000040002067836 */ /* 0x000fe20000000000 */
[----:B------:R-:W-:-:S12]  /*fee0*/  UIADD3.X UR5, URZ, UR39, URZ, UP0, !UPT ;  /* 0x000000273f057290 */ /* 0x000fd800087fe43f */
.L_x_3489:
        /* <DEDUP_REMOVED lines=12> */
[----:B------:R-:W-:Y:S01]  /*ffb0*/  R2UR UR7, R9 ;  /* 0x00000000090772ca */ /* 0x000fe200000e0000 */
[----:B------:R-:W-:Y:S01]  /*ffc0*/  UMOV UR10, 0x40 ;  /* 0x00000040000a7882 */ /* 0x000fe20000000000 */
[----:B------:R-:W-:-:S13]  /*ffd0*/  PLOP3.LUT P0, PT, PT, PT, PT, 0x80, 0x0 ;  /* 0x000000000000781c */ /* 0x000fda0003f0f070 */
.L_x_3490:
        /* <DEDUP_REMOVED lines=15> */
.L_x_3491:
        /* <DEDUP_REMOVED lines=15> */
.L_x_3492:
        /* <DEDUP_REMOVED lines=15> */
.L_x_3493:
        /* <DEDUP_REMOVED lines=15> */
.L_x_3494:
        /* <DEDUP_REMOVED lines=15> */
.L_x_3495:
        /* <DEDUP_REMOVED lines=15> */
.L_x_3496:
        /* <DEDUP_REMOVED lines=10> */
.L_x_3478:
[----:B------:R-:W-:Y:S05]  /*10620*/  BSYNC B1 ;  /* 0x0000000000017941 */ /* 0x000fea0003800000 */
.L_x_3477:
[----:B------:R-:W2:Y:S02]  /*10630*/  LDL.LU R6, [R1+0x2c] ;  /* 0x00002c0001067983 */ /* 0x000ea40000300800 */
[----:B--2---:R-:W-:-:S07]  /*10640*/  VIADD R0, R6, 0xfffffffd ;  /* 0xfffffffd06007836 */ /* 0x004fce0000000000 */
.L_x_3476:
[----:B------:R-:W-:Y:S05]  /*10650*/  BSYNC B2 ;  /* 0x0000000000027941 */ /* 0x000fea0003800000 */
.L_x_3475:
[----:B------:R-:W-:Y:S01]  /*10660*/  VIADD R5, R5, 0xfffffffe ;  /* 0xfffffffe05057836 */ /* 0x000fe20000000000 */
[----:B------:R-:W-:-:S04]  /*10670*/  LOP3.LUT R4, RZ, R4, RZ, 0x33, !PT ;  /* 0x00000004ff047212 */ /* 0x000fc800078e33ff */
[----:B------:R-:W-:-:S13]  /*10680*/  ISETP.NE.AND P0, PT, R5, R4, PT ;  /* 0x000000040500720c */ /* 0x000fda0003f05270 */
[----:B------:R-:W-:Y:S05]  /*10690*/  @!P0 BRA `(.L_x_3474) ;  /* 0x0000001800d88947 */ /* 0x000fea0003800000 */
.L_x_3537:
[----:B------:R-:W2:Y:S04]  /*106a0*/  LDL R3, [R1+0x18] ;  /* 0x0000180001037983 */ /* 0x000ea80000100800 */
[----:B------:R-:W3:Y:S01]  /*106b0*/  LDL.LU R2, [R1+0x10] ;  /* 0x0000100001027983 */ /* 0x000ee20000300800 */
        /* <DEDUP_REMOVED lines=8> */
[----:B------:R-:W-:Y:S05]  /*10740*/  @!P1 BRA `(.L_x_3498) ;  /* 0x0000000c00349947 */ /* 0x000fea0003800000 */
[----:B------:R-:W-:Y:S01]  /*10750*/  ULDC.64 UR4, c[0x0][0x418] ;  /* 0x0001060000047ab9 */ /* 0x000fe20000000a00 */
[----:B0-----:R-:W-:Y:S01]  /*10760*/  IMAD.MOV.U32 R8, RZ, RZ, R0 ;  /* 0x000000ffff087224 */ /* 0x001fe200078e0000 */
        /* <DEDUP_REMOVED lines=22> */
.L_x_3499:
[----:B0-----:R-:W-:Y:S01]  /*108d0*/  IMAD R4, R7, 0x8, R18 ;  /* 0x0000000807047824 */ /* 0x001fe200078e0212 */
[----:B------:R-:W-:Y:S01]  /*108e0*/  SHF.L.U32 R2, R6, 0x1f, RZ ;  /* 0x0000001f06027819 */ /* 0x000fe200000006ff */
[----:B------:R-:W0:Y:S01]  /*108f0*/  S2R R3, SR_TID.X ;  /* 0x0000000000037919 */ /* 0x000e220000002100 */
[----:B------:R-:W-:Y:S02]  /*10900*/  BSSY B2, `(.L_x_3500) ;  /* 0x0000005000027945 */ /* 0x000fe40003800000 */
[----:B------:R-:W1:Y:S01]  /*10910*/  SYNCS.PHASECHK.TRANS64.TRYWAIT P0, [R4+URZ+0x28c40], R2 ;  /* 0x028c4002040075a7 */ /* 0x000e62000800017f */
[----:B0-----:R-:W-:-:S04]  /*10920*/  LOP3.LUT R3, R3, 0x7f, RZ, 0xc0, !PT ;  /* 0x0000007f03037812 */ /* 0x001fc800078ec0ff */
[----:B------:R-:W-:Y:S01]  /*10930*/  ISETP.NE.AND P1, PT, R3, RZ, PT ;  /* 0x000000ff0300720c */ /* 0x000fe20003f25270 */
[----:B-1----:R-:W-:-:S12]  /*10940*/  @!P0 BRA `(.L_x_3501) ;  /* 0x0000003400908947 */ /* 0x002fd80003800000 */
.L_x_3586:
[----:B------:R-:W-:Y:S05]  /*10950*/  BSYNC B2 ;  /* 0x0000000000027941 */ /* 0x000fea0003800000 */
.L_x_3500:
[----:B------:R-:W-:Y:S04]  /*10960*/  BSSY B2, `(.L_x_3502) ;  /* 0x0000009000027945 */ /* 0x000fe80003800000 */
[----:B------:R-:W-:Y:S05]  /*10970*/  @P1 BRA `(.L_x_3503) ;  /* 0x00000000001c1947 */ /* 0x000fea0003800000 */
[----:B------:R-:W1:Y:S01]  /*10980*/  S2R R5, SR_TID.X ;  /* 0x0000000000057919 */ /* 0x000e620000002100 */
[----:B------:R-:W-:-:S04]  /*10990*/  IMAD.MOV.U32 R3, RZ, RZ, 0x2000 ;  /* 0x00002000ff037424 */ /* 0x000fc800078e00ff */
[----:B------:R2:W-:Y:S01]  /*109a0*/  SYNCS.ARRIVE.TRANS64 RZ, [R4+URZ+0x28c30], R3 ;  /* 0x028c300304ff79a7 */ /* 0x0005e2000800003f */
[----:B-1----:R-:W-:-:S04]  /*109b0*/  LOP3.LUT R5, R5, 0x1f, RZ, 0xc0, !PT ;  /* 0x0000001f05057812 */ /* 0x002fc800078ec0ff */
[----:B------:R-:W-:-:S13]  /*109c0*/  ISETP.NE.AND P0, PT, R5, RZ, PT ;  /* 0x000000ff0500720c */ /* 0x000fda0003f05270 */
[----:B--2---:R-:W-:Y:S05]  /*109d0*/  @!P0 BRA `(.L_x_3503) ;  /* 0x0000000000048947 */ /* 0x004fea0003800000 */
[----:B------:R-:W-:Y:S01]  /*109e0*/  BPT.TRAP 0x1 ;  /* 0x000000040000795c */ /* 0x000fe20000300000 */
.L_x_3503:
[----:B------:R-:W-:Y:S05]  /*109f0*/  BSYNC B2 ;  /* 0x0000000000027941 */ /* 0x000fea0003800000 */
.L_x_3502:
        /* <DEDUP_REMOVED lines=12> */
.L_x_3504:
        /* <DEDUP_REMOVED lines=13> */
.L_x_3587:
[----:B------:R-:W-:Y:S05]  /*10b90*/  BSYNC B2 ;  /* 0x0000000000027941 */ /* 0x000fea0003800000 */
.L_x_3505:
[----:B------:R-:W-:Y:S01]  /*10ba0*/  BSSY B2, `(.L_x_3507) ;  /* 0x000000b000027945 */ /* 0x000fe20003800000 */
[----:B01----:R-:W-:Y:S02]  /*10bb0*/  IMAD.MOV.U32 R2, RZ, RZ, 0x0 ;  /* 0x00000000ff027424 */ /* 0x003fe400078e00ff */
[----:B------:R-:W-:Y:S01]  /*10bc0*/  IMAD.MOV.U32 R3, RZ, RZ, 0x14f00000 ;  /* 0x14f00000ff037424 */ /* 0x000fe200078e00ff */
[----:B------:R-:W-:Y:S06]  /*10bd0*/  @P1 BRA `(.L_x_3508) ;  /* 0x00000000001c1947 */ /* 0x000fec0003800000 */
[----:B------:R-:W0:Y:S01]  /*10be0*/  S2R R10, SR_TID.X ;  /* 0x00000000000a7919 */ /* 0x000e220000002100 */
[----:B------:R-:W-:-:S04]  /*10bf0*/  IMAD.MOV.U32 R5, RZ, RZ, 0x10000 ;  /* 0x00010000ff057424 */ /* 0x000fc800078e00ff */
[----:B------:R1:W-:Y:S01]  /*10c00*/  SYNCS.ARRIVE.TRANS64 RZ, [R4+URZ+0x28c50], R5 ;  /* 0x028c500504ff79a7 */ /* 0x0003e2000800003f */
[----:B0-----:R-:W-:-:S04]  /*10c10*/  LOP3.LUT R10, R10, 0x1f, RZ, 0xc0, !PT ;  /* 0x0000001f0a0a7812 */ /* 0x001fc800078ec0ff */
[----:B------:R-:W-:-:S13]  /*10c20*/  ISETP.NE.AND P0, PT, R10, RZ, PT ;  /* 0x000000ff0a00720c */ /* 0x000fda0003f05270 */
[----:B-1----:R-:W-:Y:S05]  /*10c30*/  @!P0 BRA `(.L_x_3508) ;  /* 0x0000000000048947 */ /* 0x002fea0003800000 */
[----:B------:R-:W-:Y:S01]  /*10c40*/  BPT.TRAP 0x1 ;  /* 0x000000040000795c */ /* 0x000fe20000300000 */
.L_x_3508:
[----:B------:R-:W-:Y:S05]  /*10c50*/  BSYNC B2 ;  /* 0x0000000000027941 */ /* 0x000fea0003800000 */
.L_x_3507:
[----:B------:R-:W-:Y:S01]  /*10c60*/  R2UR UR6, R2 ;  /* 0x00000000020672ca */ /* 0x000fe200000e0000 */
[----:B------:R-:W-:Y:S01]  /*10c70*/  IMAD R5, R7, 0x10000, R18 ;  /* 0x0001000007057824 */ /* 0x000fe200078e0212 */
[----:B------:R-:W-:Y:S01]  /*10c80*/  R2UR UR7, R3 ;  /* 0x00000000030772ca */ /* 0x000fe200000e0000 */
[----:B------:R-:W-:Y:S01]  /*10c90*/  UIADD3 UR4, UP0, UR38, 0x470, URZ ;  /* 0x0000047026047890 */ /* 0x000fe2000ff1e03f */
[----:B------:R-:W-:Y:S01]  /*10ca0*/  R2UR UR10, R9 ;  /* 0x00000000090a72ca */ /* 0x000fe200000e0000 */
[----:B------:R-:W-:Y:S01]  /*10cb0*/  VIADD R4, R4, 0x28c50 ;  /* 0x00028c5004047836 */ /* 0x000fe20000000000 */
[----:B------:R-:W-:Y:S01]  /*10cc0*/  PLOP3.LUT P0, PT, PT, PT, PT, 0x80, 0x0 ;  /* 0x000000000000781c */ /* 0x000fe20003f0f070 */
[----:B------:R-:W-:Y:S01]  /*10cd0*/  VIADD R9, R5, 0x400 ;  /* 0x0000040005097836 */ /* 0x000fe20000000000 */
[----:B------:R-:W-:-:S12]  /*10ce0*/  UIADD3.X UR5, URZ, UR39, URZ, UP0, !UPT ;  /* 0x000000273f057290 */ /* 0x000fd800087fe43f */
.L_x_3509:
        /* <DEDUP_REMOVED lines=15> */
.L_x_3510:
        /* <DEDUP_REMOVED lines=15> */
.L_x_3511:
        /* <DEDUP_REMOVED lines=15> */
.L_x_3512:
        /* <DEDUP_REMOVED lines=15> */
.L_x_3513:
        /* <DEDUP_REMOVED lines=15> */
.L_x_3514:
        /* <DEDUP_REMOVED lines=15> */
.L_x_3515:
        /* <DEDUP_REMOVED lines=15> */
.L_x_3516:
        /* <DEDUP_REMOVED lines=10> */
.L_x_3498:
[----:B------:R-:W-:Y:S05]  /*11420*/  BSYNC B1 ;  /* 0x0000000000017941 */ /* 0x000fea0003800000 */
.L_x_3497:
[----:B------:R-:W2:Y:S01]  /*11430*/  LDL R2, [R1+0x18] ;  /* 0x0000180001027983 */ /* 0x000ea20000100800 */
[----:B------:R-:W-:Y:S01]  /*11440*/  VIADD R7, R7, 0x1 ;  /* 0x0000000107077836 */ /* 0x000fe20000000000 */
[----:B------:R-:W-:Y:S04]  /*11450*/  BSSY B1, `(.L_x_3517) ;  /* 0x00000d6000017945 */ /* 0x000fe80003800000 */
[----:B------:R-:W-:-:S04]  /*11460*/  ISETP.NE.AND P0, PT, R7, 0x2, PT ;  /* 0x000000020700780c */ /* 0x000fc80003f05270 */
[----:B------:R-:W-:Y:S02]  /*11470*/  SEL R19, R7, RZ, P0 ;  /* 0x000000ff07137207 */ /* 0x000fe40000000000 */
[----:B--2---:R-:W-:Y:S02]  /*11480*/  ISETP.NE.AND P2, PT, R2, RZ, PT ;  /* 0x000000ff0200720c */ /* 0x004fe40003f45270 */
[----:B------:R-:W-:-:S04]  /*11490*/  SEL R2, RZ, 0x1, P0 ;  /* 0x00000001ff027807 */ /* 0x000fc80000000000 */
[----:B0-----:R-:W-:Y:S01]  /*114a0*/  LOP3.LUT R8, R6, R2, RZ, 0x3c, !PT ;  /* 0x0000000206087212 */ /* 0x001fe200078e3cff */
[----:B------:R-:W-:-:S04]  /*114b0*/  VIADD R6, R0, 0xffffffff ;  /* 0xffffffff00067836 */ /* 0x000fc80000000000 */
        /* <DEDUP_REMOVED lines=26> */
.L_x_3519:
[----:B-1----:R-:W-:Y:S01]  /*11660*/  IMAD R4, R19, 0x8, R18 ;  /* 0x0000000813047824 */ /* 0x002fe200078e0212 */
[----:B------:R-:W-:Y:S01]  /*11670*/  SHF.L.U32 R2, R8, 0x1f, RZ ;  /* 0x0000001f08027819 */ /* 0x000fe200000006ff */
[----:B------:R-:W1:Y:S01]  /*11680*/  S2R R3, SR_TID.X ;  /* 0x0000000000037919 */ /* 0x000e620000002100 */
[----:B------:R-:W-:Y:S02]  /*11690*/  BSSY B2, `(.L_x_3520) ;  /* 0x0000005000027945 */ /* 0x000fe40003800000 */
[----:B------:R-:W2:Y:S01]  /*116a0*/  SYNCS.PHASECHK.TRANS64.TRYWAIT P0, [R4+URZ+0x28c40], R2 ;  /* 0x028c4002040075a7 */ /* 0x000ea2000800017f */
[----:B-1----:R-:W-:-:S04]  /*116b0*/  LOP3.LUT R3, R3, 0x7f, RZ, 0xc0, !PT ;  /* 0x0000007f03037812 */ /* 0x002fc800078ec0ff */
[----:B------:R-:W-:Y:S01]  /*116c0*/  ISETP.NE.AND P1, PT, R3, RZ, PT ;  /* 0x000000ff0300720c */ /* 0x000fe20003f25270 */
[----:B--2---:R-:W-:-:S12]  /*116d0*/  @!P0 BRA `(.L_x_3521) ;  /* 0x0000002800548947 */ /* 0x004fd80003800000 */
.L_x_3588:
[----:B------:R-:W-:Y:S05]  /*116e0*/  BSYNC B2 ;  /* 0x0000000000027941 */ /* 0x000fea0003800000 */
.L_x_3520:
        /* <DEDUP_REMOVED lines=9> */
.L_x_3523:
[----:B------:R-:W-:Y:S05]  /*11780*/  BSYNC B2 ;  /* 0x0000000000027941 */ /* 0x000fea0003800000 */
.L_x_3522:
[----:B------:R-:W2:Y:S01]  /*11790*/  LDL R5, [R1+0x1c] ;  /* 0x00001c0001057983 */ /* 0x000ea20000100800 */
[----:B0-----:R-:W-:Y:S01]  /*117a0*/  IMAD.MOV.U32 R8, RZ, RZ, RZ ;  /* 0x000000ffff087224 */ /* 0x001fe200078e00ff */
        /* <DEDUP_REMOVED lines=10> */
.L_x_3524:
        /* <DEDUP_REMOVED lines=13> */
.L_x_3589:
[----:B------:R-:W-:Y:S05]  /*11920*/  BSYNC B2 ;  /* 0x0000000000027941 */ /* 0x000fea0003800000 */
.L_x_3525:
        /* <DEDUP_REMOVED lines=11> */
.L_x_3528:
[----:B------:R-:W-:Y:S05]  /*119e0*/  BSYNC B2 ;  /* 0x0000000000027941 */ /* 0x000fea0003800000 */
.L_x_3527:
        /* <DEDUP_REMOVED lines=9> */
.L_x_3529:
        /* <DEDUP_REMOVED lines=15> */
.L_x_3530:
        /* <DEDUP_REMOVED lines=15> */
.L_x_3531:
        /* <DEDUP_REMOVED lines=15> */
.L_x_3532:
        /* <DEDUP_REMOVED lines=15> */
.L_x_3533:
        /* <DEDUP_REMOVED lines=15> */
.L_x_3534:
        /* <DEDUP_REMOVED lines=15> */
.L_x_3535:
        /* <DEDUP_REMOVED lines=15> */
.L_x_3536:
        /* <DEDUP_REMOVED lines=10> */
.L_x_3518:
[----:B------:R-:W-:Y:S05]  /*121b0*/  BSYNC B1 ;  /* 0x0000000000017941 */ /* 0x000fea0003800000 */
.L_x_3517:
[----:B------:R-:W2:Y:S01]  /*121c0*/  LDL R2, [R1+0x20] ;  /* 0x0000200001027983 */ /* 0x000ea20000100800 */
[----:B------:R-:W-:Y:S01]  /*121d0*/  VIADD R0, R0, 0xfffffffe ;  /* 0xfffffffe00007836 */ /* 0x000fe20000000000 */
[----:B--2---:R-:W-:-:S13]  /*121e0*/  ISETP.GT.AND P0, PT, R6, R2, PT ;  /* 0x000000020600720c */ /* 0x004fda0003f04270 */
[----:B------:R-:W-:Y:S05]  /*121f0*/  @P0 BRA `(.L_x_3537) ;  /* 0xffffffe400280947 */ /* 0x000fea000383ffff */
.L_x_3474:
[----:B------:R-:W-:Y:S05]  /*12200*/  BSYNC B0 ;  /* 0x0000000000007941 */ /* 0x000fea0003800000 */
.L_x_3473:
[----:B------:R-:W2:Y:S01]  /*12210*/  LDL.LU R2, [R1+0x10] ;  /* 0x0000100001027983 */ /* 0x000ea20000300800 */
[----:B------:R-:W1:Y:S01]  /*12220*/  S2R R3, SR_TID.X ;  /* 0x0000000000037919 */ /* 0x000e620000002100 */
[----:B------:R-:W-:-:S05]  /*12230*/  VIADD R19, R19, 0x1 ;  /* 0x0000000113137836 */ /* 0x000fca0000000000 */
[----:B------:R-:W-:-:S04]  /*12240*/  ISETP.NE.AND P0, PT, R19, 0x2, PT ;  /* 0x000000021300780c */ /* 0x000fc80003f05270 */
[----:B------:R-:W-:Y:S01]  /*12250*/  SEL R0, RZ, 0x1, P0 ;  /* 0x00000001ff007807 */ /* 0x000fe20000000000 */
[----:B------:R-:W-:Y:S01]  /*12260*/  BSSY B0, `(.L_x_3538) ;  /* 0x0000013000007945 */ /* 0x000fe20003800000 */
[----:B-1----:R-:W-:-:S04]  /*12270*/  LOP3.LUT R3, R3, 0x7f, RZ, 0xc0, !PT ;  /* 0x0000007f03037812 */ /* 0x002fc800078ec0ff */
[----:B------:R-:W-:Y:S02]  /*12280*/  ISETP.NE.AND P1, PT, R3, RZ, PT ;  /* 0x000000ff0300720c */ /* 0x000fe40003f25270 */
[----:B--2---:R-:W-:-:S05]  /*12290*/  LOP3.LUT R2, R2, R0, RZ, 0x3c, !PT ;  /* 0x0000000002027212 */ /* 0x004fca00078e3cff */
[----:B------:R1:W-:Y:S06]  /*122a0*/  STL [R1+0x10], R2 ;  /* 0x0000100201007387 */ /* 0x0003ec0000100800 */
[----:B------:R-:W-:Y:S05]  /*122b0*/  @P1 BRA `(.L_x_3539) ;  /* 0x0000000000341947 */ /* 0x000fea0003800000 */
[----:B------:R-:W2:Y:S01]  /*122c0*/  S2R R5, SR_LANEID ;  /* 0x0000000000057919 */ /* 0x000ea20000000000 */
[----:B------:R-:W-:Y:S01]  /*122d0*/  VOTEU.ANY UR4, UPT, PT ;  /* 0x0000000000047886 */ /* 0x000fe200038e0100 */
[----:B-1----:R-:W1:Y:S01]  /*122e0*/  LDC.64 R2, c[0x0][0xc60] ;  /* 0x00031800ff027b82 */ /* 0x002e620000000a00 */
[----:B------:R-:W2:Y:S02]  /*122f0*/  FLO.U32 R0, UR4 ;  /* 0x0000000400007d00 */ /* 0x000ea400080e0000 */
[----:B--2---:R-:W-:-:S06]  /*12300*/  ISETP.EQ.U32.AND P1, PT, R0, R5, PT ;  /* 0x000000050000720c */ /* 0x004fcc0003f22070 */
[----:B------:R-:W1:Y:S07]  /*12310*/  POPC R5, UR4 ;  /* 0x0000000400057d09 */ /* 0x000e6e0008000000 */
[----:B-1----:R-:W2:Y:S01]  /*12320*/  @P1 ATOMG.E.ADD.STRONG.GPU PT, R3, desc[UR40][R2.64], R5 ;  /* 0x00000005020319a8 */ /* 0x002ea200081ee1e8 */
[----:B------:R-:W1:Y:S02]  /*12330*/  S2R R4, SR_LTMASK ;  /* 0x0000000000047919 */ /* 0x000e640000003900 */
[----:B-1----:R-:W-:-:S04]  /*12340*/  LOP3.LUT R4, R4, UR4, RZ, 0xc0, !PT ;  /* 0x0000000404047c12 */ /* 0x002fc8000f8ec0ff */
[----:B------:R-:W1:Y:S01]  /*12350*/  POPC R7, R4 ;  /* 0x0000000400077309 */ /* 0x000e620000000000 */
[----:B--2---:R-:W1:Y:S02]  /*12360*/  SHFL.IDX PT, R0, R3, R0, 0x1f ;  /* 0x00001f0003007589 */ /* 0x004e6400000e0000 */
[----:B-1----:R-:W-:-:S05]  /*12370*/  IADD3 R0, R0, UR37, R7 ;  /* 0x0000002500007c10 */ /* 0x002fca000fffe007 */
[----:B------:R2:W-:Y:S02]  /*12380*/  STL [R1], R0 ;  /* 0x0000000001007387 */ /* 0x0005e40000100800 */
.L_x_3539:
[----:B------:R-:W-:Y:S05]  /*12390*/  BSYNC B0 ;  /* 0x0000000000007941 */ /* 0x000fea0003800000 */
.L_x_3538:
[----:B------:R-:W-:-:S07]  /*123a0*/  SEL R19, R19, RZ, P0 ;  /* 0x000000ff13137207 */ /* 0x000fce0000000000 */
.L_x_3441:
[----:B------:R-:W-:Y:S05]  /*123b0*/  BSYNC B7 ;  /* 0x0000000000077941 */ /* 0x000fea0003800000 */
.L_x_3439:
[----:B--2-4-:R-:W2:Y:S02]  /*123c0*/  LDL R0, [R1+0x60] ;  /* 0x0000600001007983 */ /* 0x014ea40000100800 */
[----:B--2---:R-:W-:-:S13]  /*123d0*/  ISETP.NE.AND P0, PT, R0, RZ, PT ;  /* 0x000000ff0000720c */ /* 0x004fda0003f05270 */
[----:B------:R-:W-:Y:S05]  /*123e0*/  @!P0 BRA `(.L_x_3540) ;  /* 0x00000000002c8947 */ /* 0x000fea0003800000 */
[----:B------:R-:W-:Y:S05]  /*123f0*/  WARPSYNC.ALL ;  /* 0x0000000000007948 */ /* 0x000fea0003800000 */
[----:B------:R-:W2:Y:S08]  /*12400*/  S2UR UR5, SR_CgaCtaId ;  /* 0x00000000000579c3 */ /* 0x000eb00000008800 */
[----:B------:R-:W-:Y:S06]  /*12410*/  BAR.SYNC.DEFER_BLOCKING 0x5, 0x180 ;  /* 0x0146000000007b1d */ /* 0x000fec0000010000 */
[----:B------:R-:W-:-:S02]  /*12420*/  UMOV UR4, 0x400 ;  /* 0x0000040000047882 */ /* 0x000fc40000000000 */
[----:B--2---:R-:W-:-:S06]  /*12430*/  ULEA UR4, UR5, UR4, 0x18 ;  /* 0x0000000405047291 */ /* 0x004fcc000f8ec03f */
[----:B------:R-:W-:-:S05]  /*12440*/  IMAD.U32 R18, RZ, RZ, UR4 ;  /* 0x00000004ff127e24 */ /* 0x000fca000f8e00ff */
[----:B-1----:R-:W1:Y:S04]  /*12450*/  LDS.128 R4, [R18+0x28cd0] ;  /* 0x028cd00012047984 */ /* 0x002e680000000c00 */
[----:B-1----:R1:W-:Y:S04]  /*12460*/  STL.64 [R1], R4 ;  /* 0x0000000401007387 */ /* 0x0023e80000100a00 */
[----:B------:R1:W-:Y:S01]  /*12470*/  STL.64 [R1+0x8], R6 ;  /* 0x0000080601007387 */ /* 0x0003e20000100a00 */
[----:B------:R-:W-:Y:S06]  /*12480*/  BAR.ARV 0x4, 0x180 ;  /* 0x0106000000007b1d */ /* 0x000fec0000002000 */
[----:B------:R-:W-:Y:S05]  /*12490*/  BRA `(.L_x_3541) ;  /* 0x0000000c001c7947 */ /* 0x000fea0003800000 */
.L_x_3540:
[----:B---3--:R-:W2:Y:S01]  /*124a0*/  S2R R10, SR_TID.X ;  /* 0x00000000000a7919 */ /* 0x008ea20000002100 */
[----:B------:R-:W-:Y:S01]  /*124b0*/  UMOV UR4, 0xffffffff ;  /* 0xffffffff00047882 */ /* 0x000fe20000000000 */
[----:B--2---:R-:W-:-:S04]  /*124c0*/  LOP3.LUT R10, R10, 0x1f, RZ, 0xc0, !PT ;  /* 0x0000001f0a0a7812 */ /* 0x004fc800078ec0ff */
[----:B------:R-:W-:Y:S01]  /*124d0*/  ISETP.NE.AND P0, PT, R10, 0x1f, PT ;  /* 0x0000001f0a00780c */ /* 0x000fe20003f05270 */
[----:B------:R-:W-:-:S12]  /*124e0*/  BRA.DIV UR4, `(.L_x_3542) ;  /* 0x0000001a04f87947 */ /* 0x000fd8000b800000 */
[----:B------:R-:W1:Y:S01]  /*124f0*/  LDL.LU R3, [R1] ;  /* 0x0000000001037983 */ /* 0x000e620000300800 */
[----:B------:R-:W-:-:S03]  /*12500*/  ULDC UR4, c[0x0][0xc3c] ;  /* 0x00030f0000047ab9 */ /* 0x000fc60000000800 */
[----:B------:R-:W2:Y:S01]  /*12510*/  LDL R5, [R1+0xc] ;  /* 0x00000c0001057983 */ /* 0x000ea20000100800 */
[----:B-1----:R-:W-:Y:S02]  /*12520*/  IMAD.MOV.U32 R9, RZ, RZ, R3 ;  /* 0x000000ffff097224 */ /* 0x002fe400078e0003 */
[----:B--2---:R-:W-:-:S05]  /*12530*/  IMAD.IADD R0, R5, 0x1, R10 ;  /* 0x0000000105007824 */ /* 0x004fca00078e020a */
[----:B------:R-:W-:-:S13]  /*12540*/  ISETP.GE.OR P1, PT, R0, UR4, !P0 ;  /* 0x0000000400007c0c */ /* 0x000fda000c726670 */
[----:B------:R-:W1:Y:S08]  /*12550*/  @!P1 LDC.64 R2, c[0x0][0xc80] ;  /* 0x00032000ff029b82 */ /* 0x000e700000000a00 */
[----:B------:R-:W2:Y:S01]  /*12560*/  @!P1 LDC.64 R4, c[0x0][0xc78] ;  /* 0x00031e00ff049b82 */ /* 0x000ea20000000a00 */
[----:B-1----:R-:W-:-:S05]  /*12570*/  @!P1 IMAD.WIDE R2, R0, 0x4, R2 ;  /* 0x0000000400029825 */ /* 0x002fca00078e0202 */
[----:B0-----:R2:W3:Y:S02]  /*12580*/  @!P1 LDG.E R8, desc[UR40][R2.64] ;  /* 0x0000002802089981 */ /* 0x0014e4000c1e1900 */
[----:B--2---:R-:W-:-:S05]  /*12590*/  @!P1 IMAD.WIDE R2, R0, 0x4, R4 ;  /* 0x0000000400029825 */ /* 0x004fca00078e0204 */
        /* <DEDUP_REMOVED lines=8> */
[----:B---3--:R-:W-:-:S02]  /*12620*/  @!P1 IMAD.MOV.U32 R6, RZ, RZ, R8 ;  /* 0x000000ffff069224 */ /* 0x008fc400078e0008 */
[----:B------:R-:W-:Y:S02]  /*12630*/  IMAD.MOV.U32 R8, RZ, RZ, RZ ;  /* 0x000000ffff087224 */ /* 0x000fe400078e00ff */
[----:B--2---:R-:W-:Y:S01]  /*12640*/  @!P1 IMAD.MOV.U32 R8, RZ, RZ, R4 ;  /* 0x000000ffff089224 */ /* 0x004fe200078e0004 */
[----:B------:R-:W-:Y:S01]  /*12650*/  ISETP.NE.AND P1, PT, R10, RZ, PT ;  /* 0x000000ff0a00720c */ /* 0x000fe20003f25270 */
[----:B------:R-:W-:Y:S02]  /*12660*/  IMAD.MOV.U32 R4, RZ, RZ, RZ ;  /* 0x000000ffff047224 */ /* 0x000fe400078e00ff */
        /* <DEDUP_REMOVED lines=17> */
.L_x_3599:
[----:B------:R-:W-:Y:S02]  /*12780*/  ULDC UR4, c[0x0][0xc38] ;  /* 0x00030e0000047ab9 */ /* 0x000fe40000000800 */
[----:B------:R-:W-:-:S04]  /*12790*/  IMAD.U32 R3, RZ, RZ, UR4 ;  /* 0x00000004ff037e24 */ /* 0x000fc8000f8e00ff */
[----:B-1----:R-:W-:-:S04]  /*127a0*/  IMAD R9, R14, R3, RZ ;  /* 0x000000030e097224 */ /* 0x002fc800078e02ff */
[----:B------:R-:W-:-:S05]  /*127b0*/  IMAD.IADD R5, R7, 0x1, R9 ;  /* 0x0000000107057824 */ /* 0x000fca00078e0209 */
[----:B------:R-:W-:-:S13]  /*127c0*/  ISETP.GT.AND P6, PT, R5, R0, PT ;  /* 0x000000000500720c */ /* 0x000fda0003fc4270 */
[----:B------:R-:W-:Y:S05]  /*127d0*/  @P6 BRA `(.L_x_3543) ;  /* 0x0000000000ac6947 */ /* 0x000fea0003800000 */
.L_x_3546:
[----:B0-----:R-:W2:Y:S01]  /*127e0*/  LDL.LU R2, [R1+0xc] ;  /* 0x00000c0001027983 */ /* 0x001ea20000300800 */
[----:B------:R-:W0:Y:S01]  /*127f0*/  LDC R3, c[0x0][0xc3c] ;  /* 0x00030f00ff037b82 */ /* 0x000e220000000800 */
        /* <DEDUP_REMOVED lines=11> */
[----:B------:R0:W2:Y:S01]  /*128b0*/  @!P6 LDG.E R6, desc[UR40][R2.64] ;  /* 0x000000280206e981 */ /* 0x0000a2000c1e1900 */
[----:B------:R-:W-:Y:S01]  /*128c0*/  IMAD.MOV.U32 R8, RZ, RZ, RZ ;  /* 0x000000ffff087224 */ /* 0x000fe200078e00ff */
[----:B0-----:R-:W0:Y:S02]  /*128d0*/  @!P6 LDC.64 R2, c[0x0][0xc78] ;  /* 0x00031e00ff02eb82 */ /* 0x001e240000000a00 */
[----:B0-----:R-:W-:-:S05]  /*128e0*/  @!P6 IMAD.WIDE R2, R7, 0x4, R2 ;  /* 0x000000040702e825 */ /* 0x001fca00078e0202 */
        /* <DEDUP_REMOVED lines=20> */
.L_x_3607:
[----:B------:R-:W-:Y:S02]  /*12a30*/  ULDC UR4, c[0x0][0xc38] ;  /* 0x00030e0000047ab9 */ /* 0x000fe40000000800 */
[----:B------:R-:W-:-:S04]  /*12a40*/  IMAD.U32 R3, RZ, RZ, UR4 ;  /* 0x00000004ff037e24 */ /* 0x000fc8000f8e00ff */
[----:B-1----:R-:W-:-:S04]  /*12a50*/  IMAD R9, R14, R3, RZ ;  /* 0x000000030e097224 */ /* 0x002fc800078e02ff */
[----:B------:R-:W-:-:S05]  /*12a60*/  IMAD.IADD R5, R9, 0x1, R5 ;  /* 0x0000000109057824 */ /* 0x000fca00078e0205 */
[----:B------:R-:W-:-:S13]  /*12a70*/  ISETP.GT.AND P6, PT, R5, R0, PT ;  /* 0x000000000500720c */ /* 0x000fda0003fc4270 */
[----:B------:R-:W-:Y:S05]  /*12a80*/  @!P6 BRA `(.L_x_3546) ;  /* 0xfffffffc0054e947 */ /* 0x000fea000383ffff */
.L_x_3543:
        /* <DEDUP_REMOVED lines=9> */
.L_x_3612:
[----:B------:R-:W-:-:S13]  /*12b20*/  ISETP.NE.AND P0, PT, R7, RZ, PT ;  /* 0x000000ff0700720c */ /* 0x000fda0003f05270 */
[----:B------:R-:W-:Y:S05]  /*12b30*/  @!P0 BRA `(.L_x_3548) ;  /* 0x0000000000108947 */ /* 0x000fea0003800000 */
[----:B------:R-:W-:Y:S01]  /*12b40*/  UMOV UR4, 0xffffffff ;  /* 0xffffffff00047882 */ /* 0x000fe20000000000 */
[----:B------:R-:W-:Y:S02]  /*12b50*/  VIADD R12, R5, 0xffffffff ;  /* 0xffffffff050c7836 */ /* 0x000fe40000000000 */
[----:B------:R-:W-:Y:S05]  /*12b60*/  BRA.DIV UR4, `(.L_x_3549) ;  /* 0x0000001e04bc7947 */ /* 0x000fea000b800000 */
[----:B------:R4:W0:Y:S02]  /*12b70*/  SHFL.IDX PT, R4, R2, R12, 0x1f ;  /* 0x00001f0c02047589 */ /* 0x00082400000e0000 */
.L_x_3548:
[----:B----4-:R-:W4:Y:S01]  /*12b80*/  LDL.LU R12, [R1+0xc] ;  /* 0x00000c00010c7983 */ /* 0x010f220000300800 */
[----:B0-----:R-:W-:Y:S01]  /*12b90*/  IMAD R9, R4, R3, R9 ;  /* 0x0000000304097224 */ /* 0x001fe200078e0209 */
[----:B--2---:R-:W-:-:S03]  /*12ba0*/  IABS R4, R6 ;  /* 0x0000000600047213 */ /* 0x004fc60000000000 */
[----:B------:R-:W-:Y:S01]  /*12bb0*/  IMAD.IADD R0, R0, 0x1, -R9 ;  /* 0x0000000100007824 */ /* 0x000fe200078e0a09 */
[----:B------:R-:W0:Y:S01]  /*12bc0*/  I2F.RP R10, R4 ;  /* 0x00000004000a7306 */ /* 0x000e220000209400 */
[----:B------:R2:W-:Y:S02]  /*12bd0*/  STL [R1], R9 ;  /* 0x0000000901007387 */ /* 0x0005e40000100800 */
[----:B--2---:R-:W-:-:S05]  /*12be0*/  IABS R9, R6 ;  /* 0x0000000600097213 */ /* 0x004fca0000000000 */
[----:B0-----:R-:W0:Y:S01]  /*12bf0*/  MUFU.RCP R10, R10 ;  /* 0x0000000a000a7308 */ /* 0x001e220000001000 */
[----:B------:R-:W-:Y:S02]  /*12c00*/  IMAD.MOV R9, RZ, RZ, -R9 ;  /* 0x000000ffff097224 */ /* 0x000fe400078e0a09 */
[----:B0-----:R-:W-:-:S05]  /*12c10*/  VIADD R11, R10, 0xffffffe ;  /* 0x0ffffffe0a0b7836 */ /* 0x001fca0000000000 */
[----:B------:R-:W0:Y:S02]  /*12c20*/  F2I.FTZ.U32.TRUNC.NTZ R3, R11 ;  /* 0x0000000b00037305 */ /* 0x000e24000021f000 */
[----:B0-----:R-:W-:-:S04]  /*12c30*/  IMAD.MOV R2, RZ, RZ, -R3 ;  /* 0x000000ffff027224 */ /* 0x001fc800078e0a03 */
        /* <DEDUP_REMOVED lines=11> */
[----:B---3--:R-:W-:-:S04]  /*12cf0*/  IABS R4, R8 ;  /* 0x0000000800047213 */ /* 0x008fc80000000000 */
        /* <DEDUP_REMOVED lines=17> */
[----:B------:R-:W-:Y:S02]  /*12e10*/  IMAD R3, R2, R9, R3 ;  /* 0x0000000902037224 */ /* 0x000fe400078e0203 */
[----:B------:R-:W-:-:S03]  /*12e20*/  IMAD R9, R6, R7, RZ ;  /* 0x0000000706097224 */ /* 0x000fc600078e02ff */
[----:B------:R-:W-:-:S13]  /*12e30*/  ISETP.GT.U32.AND P1, PT, R4, R3, PT ;  /* 0x000000030400720c */ /* 0x000fda0003f24070 */
[----:B------:R-:W-:Y:S02]  /*12e40*/  @!P1 IMAD.IADD R3, R3, 0x1, -R4 ;  /* 0x0000000103039824 */ /* 0x000fe400078e0a04 */
[----:B------:R-:W-:Y:S01]  /*12e50*/  @!P1 VIADD R2, R2, 0x1 ;  /* 0x0000000102029836 */ /* 0x000fe20000000000 */
[----:B------:R-:W-:Y:S02]  /*12e60*/  ISETP.NE.AND P1, PT, R8, RZ, PT ;  /* 0x000000ff0800720c */ /* 0x000fe40003f25270 */
[----:B------:R-:W-:Y:S01]  /*12e70*/  ISETP.GE.U32.AND P0, PT, R3, R4, PT ;  /* 0x000000040300720c */ /* 0x000fe20003f06070 */
[----:B------:R-:W-:Y:S01]  /*12e80*/  IMAD.IADD R4, R0, 0x1, -R9 ;  /* 0x0000000100047824 */ /* 0x000fe200078e0a09 */
[----:B------:R-:W-:-:S04]  /*12e90*/  LOP3.LUT R3, R7, R8, RZ, 0x3c, !PT ;  /* 0x0000000807037212 */ /* 0x000fc800078e3cff */
[----:B------:R-:W-:-:S07]  /*12ea0*/  ISETP.GE.AND P2, PT, R3, RZ, PT ;  /* 0x000000ff0300720c */ /* 0x000fce0003f46270 */
        /* <DEDUP_REMOVED lines=8> */
[----:B----4-:R-:W-:-:S05]  /*12f30*/  IMAD.IADD R12, R5, 0x1, R12 ;  /* 0x00000001050c7824 */ /* 0x010fca00078e020c */
[----:B------:R0:W-:Y:S04]  /*12f40*/  STL [R1+0xc], R12 ;  /* 0x00000c0c01007387 */ /* 0x0001e80000100800 */
[----:B------:R0:W-:Y:S01]  /*12f50*/  STL [R1+0x4], R4 ;  /* 0x0000040401007387 */ /* 0x0001e20000100800 */
[----:B------:R-:W-:Y:S05]  /*12f60*/  BRA `(.L_x_3550) ;  /* 0x0000000000287947 */ /* 0x000fea0003800000 */
.L_x_3544:
        /* <DEDUP_REMOVED lines=10> */
.L_x_3550:
[----:B-1----:R-:W2:Y:S04]  /*13010*/  LDL R3, [R1+0x8] ;  /* 0x0000080001037983 */ /* 0x002ea80000100800 */
[----:B------:R-:W3:Y:S04]  /*13020*/  LDL R2, [R1+0xc] ;  /* 0x00000c0001027983 */ /* 0x000ee80000100800 */
[----:B------:R-:W4:Y:S04]  /*13030*/  LDL R5, [R1+0x4] ;  /* 0x0000040001057983 */ /* 0x000f280000100800 */
[----:B0-----:R-:W4:Y:S01]  /*13040*/  LDL R4, [R1] ;  /* 0x0000000001047983 */ /* 0x001f220000100800 */
[----:B------:R-:W0:Y:S01]  /*13050*/  S2R R0, SR_TID.X ;  /* 0x0000000000007919 */ /* 0x000e220000002100 */
[----:B------:R-:W-:Y:S05]  /*13060*/  WARPSYNC.ALL ;  /* 0x0000000000007948 */ /* 0x000fea0003800000 */
[----:B0-----:R-:W-:Y:S01]  /*13070*/  LOP3.LUT R0, R0, 0x1f, RZ, 0xc0, !PT ;  /* 0x0000001f00007812 */ /* 0x001fe200078ec0ff */
[----:B------:R-:W-:Y:S03]  /*13080*/  BAR.SYNC.DEFER_BLOCKING 0x4, 0x180 ;  /* 0x0106000000007b1d */ /* 0x000fe60000010000 */
[----:B------:R-:W-:-:S13]  /*13090*/  ISETP.NE.AND P0, PT, R0, RZ, PT ;  /* 0x000000ff0000720c */ /* 0x000fda0003f05270 */
[----:B------:R-:W-:Y:S01]  /*130a0*/  @!P0 MOV R0, 0x400 ;  /* 0x0000040000008802 */ /* 0x000fe20000000f00 */
[----:B--2---:R-:W-:Y:S02]  /*130b0*/  IMAD.MOV.U32 R6, RZ, RZ, R3 ;  /* 0x000000ffff067224 */ /* 0x004fe400078e0003 */
[----:B------:R-:W0:Y:S01]  /*130c0*/  @!P0 S2R R3, SR_CgaCtaId ;  /* 0x0000000000038919 */ /* 0x000e220000008800 */
[----:B---3--:R-:W-:Y:S01]  /*130d0*/  IMAD.MOV.U32 R7, RZ, RZ, R2 ;  /* 0x000000ffff077224 */ /* 0x008fe200078e0002 */
[----:B0-----:R-:W-:-:S05]  /*130e0*/  @!P0 LEA R18, R3, R0, 0x18 ;  /* 0x0000000003128211 */ /* 0x001fca00078ec0ff */
[----:B----4-:R0:W-:Y:S01]  /*130f0*/  @!P0 STS.128 [R18+0x28cd0], R4 ;  /* 0x028cd00412008388 */ /* 0x0101e20000000c00 */
[----:B------:R-:W-:Y:S06]  /*13100*/  BAR.ARV 0x5, 0x180 ;  /* 0x0146000000007b1d */ /* 0x000fec0000002000 */
.L_x_3541:
[----:B------:R-:W2:Y:S01]  /*13110*/  LDL R0, [R1+0xc] ;  /* 0x00000c0001007983 */ /* 0x000ea20000100800 */
[----:B------:R-:W-:Y:S02]  /*13120*/  ULDC UR4, c[0x0][0xc3c] ;  /* 0x00030f0000047ab9 */ /* 0x000fe40000000800 */
[----:B--2---:R-:W-:-:S13]  /*13130*/  ISETP.GE.AND P0, PT, R0, UR4, PT ;  /* 0x0000000400007c0c */ /* 0x004fda000bf06270 */
[----:B------:R-:W-:Y:S05]  /*13140*/  @!P0 BRA `(.L_x_3551) ;  /* 0xffffff9c00f08947 */ /* 0x000fea000383ffff */
[----:B------:R-:W-:Y:S05]  /*13150*/  BSYNC B8 ;  /* 0x0000000000087941 */ /* 0x000fea0003800000 */
.L_x_3433:
[----:B0-----:R-:W4:Y:S01]  /*13160*/  LDL.LU R0, [R1+0x50] ;  /* 0x0000500001007983 */ /* 0x001f220000300800 */
[----:B------:R-:W-:Y:S01]  /*13170*/  BSSY B0, `(.L_x_3552) ;  /* 0x000000b000007945 */ /* 0x000fe20003800000 */
[----:B-1----:R-:W0:Y:S01]  /*13180*/  S2R R5, SR_CgaCtaId ;  /* 0x0000000000057919 */ /* 0x002e220000008800 */
[----:B----4-:R-:W-:-:S05]  /*13190*/  VIADD R0, R0, 0x1 ;  /* 0x0000000100007836 */ /* 0x010fca0000000000 */
        /* <DEDUP_REMOVED lines=8> */
.L_x_3615:
[----:B------:R-:W-:Y:S05]  /*13220*/  BSYNC B0 ;  /* 0x0000000000007941 */ /* 0x000fea0003800000 */
.L_x_3552:
[----:B------:R-:W-:-:S03]  /*13230*/  UMOV UR4, 0xffffffff ;  /* 0xffffffff00047882 */ /* 0x000fc60000000000 */
[----:B------:R-:W-:Y:S05]  /*13240*/  BRA.DIV UR4, `(.L_x_3554) ;  /* 0x0000001a04407947 */ /* 0x000fea000b800000 */
[----:B------:R-:W1:Y:S02]  /*13250*/  S2R R2, SR_TID.X ;  /* 0x0000000000027919 */ /* 0x000e640000002100 */
[----:B-1----:R-:W-:-:S04]  /*13260*/  SHF.R.U32.HI R2, RZ, 0x5, R2 ;  /* 0x00000005ff027819 */ /* 0x002fc80000011602 */
[----:B------:R-:W-:-:S05]  /*13270*/  LOP3.LUT R2, R2, 0x3, RZ, 0xc0, !PT ;  /* 0x0000000302027812 */ /* 0x000fca00078ec0ff */
[----:B------:R1:W4:Y:S02]  /*13280*/  SHFL.IDX PT, R14, R2, RZ, 0x1f ;  /* 0x00001fff020e7589 */ /* 0x00032400000e0000 */
.L_x_3618:
[----:B----4-:R-:W-:Y:S01]  /*13290*/  ISETP.NE.AND P0, PT, R14, RZ, PT ;  /* 0x000000ff0e00720c */ /* 0x010fe20003f05270 */
[----:B------:R-:W-:-:S12]  /*132a0*/  BSSY B0, `(.L_x_3555) ;  /* 0x0000025000007945 */ /* 0x000fd80003800000 */
[----:B------:R-:W-:Y:S05]  /*132b0*/  @P0 BRA `(.L_x_3556) ;  /* 0x00000000008c0947 */ /* 0x000fea0003800000 */
[----:B------:R-:W-:-:S03]  /*132c0*/  UMOV UR4, 0xffffffff ;  /* 0xffffffff00047882 */ /* 0x000fc60000000000 */
[----:B------:R-:W-:Y:S05]  /*132d0*/  BRA.DIV UR4, `(.L_x_3557) ;  /* 0x0000001a04507947 */ /* 0x000fea000b800000 */
[----:B------:R-:W-:-:S13]  /*132e0*/  ELECT P6, URZ, PT ;  /* 0x00000000003f782f */ /* 0x000fda00038c0000 */
.L_x_3621:
[----:B------:R-:W-:Y:S05]  /*132f0*/  @!P6 BRA `(.L_x_3556) ;  /* 0x00000000007ce947 */ /* 0x000fea0003800000 */
[----:B------:R-:W-:-:S06]  /*13300*/  ULOP3.LUT UR4, UR36, 0x2, URZ, 0xfc, !UPT ;  /* 0x0000000224047892 */ /* 0x000fcc000f8efc3f */
[----:B-1----:R-:W-:-:S05]  /*13310*/  IMAD.U32 R2, RZ, RZ, UR4 ;  /* 0x00000004ff027e24 */ /* 0x002fca000f8e00ff */
[----:B------:R-:W-:-:S13]  /*13320*/  ISETP.NE.AND P2, PT, R2, 0x3, PT ;  /* 0x000000030200780c */ /* 0x000fda0003f45270 */
[----:B------:R-:W-:Y:S05]  /*13330*/  @!P2 BRA `(.L_x_3558) ;  /* 0x000000000004a947 */ /* 0x000fea0003800000 */
[----:B------:R-:W-:Y:S01]  /*13340*/  BPT.TRAP 0x1 ;  /* 0x000000040000795c */ /* 0x000fe20000300000 */
.L_x_3558:
[----:B------:R-:W4:Y:S01]  /*13350*/  LDL.LU R7, [R1+0x10] ;  /* 0x0000100001077983 */ /* 0x000f220000300800 */
[----:B------:R-:W-:Y:S02]  /*13360*/  VIADD R2, R0, 0x28c40 ;  /* 0x00028c4000027836 */ /* 0x000fe40000000000 */
[C---:B0-----:R-:W-:Y:S02]  /*13370*/  VIADD R3, R19.reuse, 0x1 ;  /* 0x0000000113037836 */ /* 0x041fe40000000000 */
[----:B------:R-:W-:-:S03]  /*13380*/  IMAD R6, R19, 0x8, R2 ;  /* 0x0000000813067824 */ /* 0x000fc600078e0202 */
[----:B------:R-:W-:-:S04]  /*13390*/  ISETP.NE.AND P1, PT, R3, 0x2, PT ;  /* 0x000000020300780c */ /* 0x000fc80003f25270 */
[----:B------:R-:W-:Y:S02]  /*133a0*/  SEL R4, RZ, 0x1, P1 ;  /* 0x00000001ff047807 */ /* 0x000fe40000800000 */
[----:B------:R-:W-:Y:S02]  /*133b0*/  SEL R3, R3, RZ, P1 ;  /* 0x000000ff03037207 */ /* 0x000fe40000800000 */
[C---:B----4-:R-:W-:Y:S02]  /*133c0*/  SHF.L.U32 R5, R7.reuse, 0x1f, RZ ;  /* 0x0000001f07057819 */ /* 0x050fe400000006ff */
[----:B------:R-:W-:Y:S01]  /*133d0*/  LOP3.LUT R4, R7, R4, RZ, 0x3c, !PT ;  /* 0x0000000407047212 */ /* 0x000fe200078e3cff */
[----:B------:R-:W-:Y:S01]  /*133e0*/  IMAD R7, R3, 0x8, R2 ;  /* 0x0000000803077824 */ /* 0x000fe200078e0202 */
[----:B------:R-:W0:Y:S02]  /*133f0*/  SYNCS.PHASECHK.TRANS64.TRYWAIT P0, [R6+URZ], R5 ;  /* 0x00000005060075a7 */ /* 0x000e24000800017f */
[----:B------:R-:W-:Y:S01]  /*13400*/  SHF.L.U32 R2, R4, 0x1f, RZ ;  /* 0x0000001f04027819 */ /* 0x000fe200000006ff */
[----:B0-----:R-:W-:Y:S06]  /*13410*/  @!P0 BRA `(.L_x_3559) ;  /* 0x0000001800208947 */ /* 0x001fec0003800000 */
.L_x_3622:
[----:B------:R-:W1:Y:S02]  /*13420*/  SYNCS.PHASECHK.TRANS64.TRYWAIT P0, [R7+URZ], R2 ;  /* 0x00000002070075a7 */ /* 0x000e64000800017f */
[----:B-1----:R-:W-:Y:S05]  /*13430*/  @!P0 BRA `(.L_x_3560) ;  /* 0x00000018002c8947 */ /* 0x002fea0003800000 */
.L_x_3623:
[----:B------:R-:W-:Y:S05]  /*13440*/  @!P2 BRA `(.L_x_3561) ;  /* 0x000000000004a947 */ /* 0x000fea0003800000 */
[----:B------:R-:W-:Y:S01]  /*13450*/  BPT.TRAP 0x1 ;  /* 0x000000040000795c */ /* 0x000fe20000300000 */
.L_x_3561:
[----:B------:R-:W-:-:S04]  /*13460*/  VIADD R0, R0, 0x28c60 ;  /* 0x00028c6000007836 */ /* 0x000fc80000000000 */
[----:B------:R-:W-:-:S04]  /*13470*/  IMAD R4, R19, 0x8, R0 ;  /* 0x0000000813047824 */ /* 0x000fc800078e0200 */
[----:B------:R-:W4:Y:S02]  /*13480*/  SYNCS.PHASECHK.TRANS64.TRYWAIT P0, [R4+URZ], R5 ;  /* 0x00000005040075a7 */ /* 0x000f24000800017f */
[----:B----4-:R-:W-:Y:S05]  /*13490*/  @!P0 BRA `(.L_x_3562) ;  /* 0x0000001800288947 */ /* 0x010fea0003800000 */
.L_x_3624:
[----:B------:R-:W-:-:S07]  /*134a0*/  IMAD R3, R3, 0x8, R0 ;  /* 0x0000000803037824 */ /* 0x000fce00078e0200 */
.L_x_3563:
[----:B------:R0:W0:Y:S02]  /*134b0*/  SYNCS.PHASECHK.TRANS64.TRYWAIT P0, [R3+URZ], R2 ;  /* 0x00000002030075a7 */ /* 0x000024000800017f */
[----:B0-----:R-:W-:Y:S05]  /*134c0*/  @!P0 NANOSLEEP.SYNCS 0x989680 ;  /* 0x009896800000895d */ /* 0x001fea0003900000 */
[----:B------:R-:W0:Y:S02]  /*134d0*/  @!P0 SYNCS.PHASECHK.TRANS64 P0, [R3+URZ], R2 ;  /* 0x00000002030085a7 */ /* 0x000e24000800007f */
[----:B0-----:R-:W-:Y:S05]  /*134e0*/  @!P0 BRA `(.L_x_3563) ;  /* 0xfffffffc00f08947 */ /* 0x001fea000383ffff */
.L_x_3556:
[----:B------:R-:W-:Y:S05]  /*134f0*/  BSYNC B0 ;  /* 0x0000000000007941 */ /* 0x000fea0003800000 */
.L_x_3555:
[----:B------:R-:W-:Y:S05]  /*13500*/  EXIT ;  /* 0x000000000000794d */ /* 0x000fea0003800000 */
.L_x_3382:
[----:B0-----:R-:W-:-:S04]  /*13510*/  IMAD.U32 R3, RZ, RZ, UR17 ;  /* 0x00000011ff037e24 */ /* 0x001fc8000f8e00ff */
[----:B------:R0:W1:Y:S03]  /*13520*/  SYNCS.PHASECHK.TRANS64.TRYWAIT P0, [R3+URZ+0x28c50], R0 ;  /* 0x028c5000030075a7 */ /* 0x000066000800017f */
[----:B-1----:R-:W-:Y:S05]  /*13530*/  @!P0 NANOSLEEP.SYNCS 0x989680 ;  /* 0x009896800000895d */ /* 0x002fea0003900000 */
[----:B------:R-:W1:Y:S02]  /*13540*/  @!P0 SYNCS.PHASECHK.TRANS64 P0, [R3+URZ+0x28c50], R0 ;  /* 0x028c5000030085a7 */ /* 0x000e64000800007f */
[----:B-1----:R-:W-:Y:S05]  /*13550*/  @!P0 BRA `(.L_x_3382) ;  /* 0xfffffffc00ec8947 */ /* 0x002fea000383ffff */
[----:B------:R-:W-:Y:S05]  /*13560*/  BRA `(.L_x_3564) ;  /* 0xfffffee800bc7947 */ /* 0x000fea000383ffff */
.L_x_3387:
[----:B-1----:R-:W-:-:S04]  /*13570*/  IMAD.U32 R3, RZ, RZ, UR6 ;  /* 0x00000006ff037e24 */ /* 0x002fc8000f8e00ff */
[----:B------:R1:W2:Y:S03]  /*13580*/  SYNCS.PHASECHK.TRANS64.TRYWAIT P0, [R3+URZ+0x28c50], R0 ;  /* 0x028c5000030075a7 */ /* 0x0002a6000800017f */
[----:B--2---:R-:W-:Y:S05]  /*13590*/  @!P0 NANOSLEEP.SYNCS 0x989680 ;  /* 0x009896800000895d */ /* 0x004fea0003900000 */
[----:B------:R-:W2:Y:S02]  /*135a0*/  @!P0 SYNCS.PHASECHK.TRANS64 P0, [R3+URZ+0x28c50], R0 ;  /* 0x028c5000030085a7 */ /* 0x000ea4000800007f */
[----:B--2---:R-:W-:Y:S05]  /*135b0*/  @!P0 BRA `(.L_x_3387) ;  /* 0xfffffffc00ec8947 */ /* 0x004fea000383ffff */
[----:B------:R-:W-:Y:S05]  /*135c0*/  BRA `(.L_x_3386) ;  /* 0xfffffef400d47947 */ /* 0x000fea000383ffff */
.L_x_3391:
[----:B0-----:R-:W-:-:S04]  /*135d0*/  IMAD.U32 R3, RZ, RZ, UR38 ;  /* 0x00000026ff037e24 */ /* 0x001fc8000f8e00ff */
[----:B------:R0:W1:Y:S03]  /*135e0*/  SYNCS.PHASECHK.TRANS64.TRYWAIT P1, [R3+URZ+0x28c00], R0 ;  /* 0x028c0000030075a7 */ /* 0x000066000802017f */
[----:B-1----:R-:W-:Y:S05]  /*135f0*/  @!P1 NANOSLEEP.SYNCS 0x989680 ;  /* 0x009896800000995d */ /* 0x002fea0003900000 */
[----:B------:R-:W1:Y:S02]  /*13600*/  @!P1 SYNCS.PHASECHK.TRANS64 P1, [R3+URZ+0x28c00], R0 ;  /* 0x028c0000030095a7 */ /* 0x000e64000802007f */
[----:B-1----:R-:W-:Y:S05]  /*13610*/  @!P1 BRA `(.L_x_3391) ;  /* 0xfffffffc00ec9947 */ /* 0x002fea000383ffff */
[----:B------:R-:W-:Y:S05]  /*13620*/  BRA `(.L_x_3565) ;  /* 0xffffff0800e47947 */ /* 0x000fea000383ffff */
.L_x_3395:
[----:B--2---:R2:W3:Y:S02]  /*13630*/  SYNCS.PHASECHK.TRANS64.TRYWAIT P1, [R7+URZ+0x28c30], R8 ;  /* 0x028c3008070075a7 */ /* 0x0044e4000802017f */
[----:B---3--:R-:W-:Y:S05]  /*13640*/  @!P1 NANOSLEEP.SYNCS 0x989680 ;  /* 0x009896800000995d */ /* 0x008fea0003900000 */
[----:B------:R-:W3:Y:S02]  /*13650*/  @!P1 SYNCS.PHASECHK.TRANS64 P1, [R7+URZ+0x28c30], R8 ;  /* 0x028c3008070095a7 */ /* 0x000ee4000802007f */
[----:B---3--:R-:W-:Y:S05]  /*13660*/  @!P1 BRA `(.L_x_3395) ;  /* 0xfffffffc00f09947 */ /* 0x008fea000383ffff */
[----:B------:R-:W-:Y:S05]  /*13670*/  BRA `(.L_x_3394) ;  /* 0xffffff0c00007947 */ /* 0x000fea000383ffff */
.L_x_3399:
[----:B----4-:R4:W0:Y:S02]  /*13680*/  SYNCS.PHASECHK.TRANS64.TRYWAIT P2, [R7+URZ+0x28c50], R8 ;  /* 0x028c5008070075a7 */ /* 0x010824000804017f */
[----:B0-----:R-:W-:Y:S05]  /*13690*/  @!P2 NANOSLEEP.SYNCS 0x989680 ;  /* 0x009896800000a95d */ /* 0x001fea0003900000 */
[----:B------:R-:W0:Y:S02]  /*136a0*/  @!P2 SYNCS.PHASECHK.TRANS64 P2, [R7+URZ+0x28c50], R8 ;  /* 0x028c50080700a5a7 */ /* 0x000e24000804007f */
[----:B0-----:R-:W-:Y:S05]  /*136b0*/  @!P2 BRA `(.L_x_3399) ;  /* 0xfffffffc00f0a947 */ /* 0x001fea000383ffff */
[----:B------:R-:W-:Y:S05]  /*136c0*/  BRA `(.L_x_3398) ;  /* 0xffffff1c00147947 */ /* 0x000fea000383ffff */
.L_x_3404:
[----:B--2---:R-:W-:-:S04]  /*136d0*/  IMAD.U32 R0, RZ, RZ, UR23 ;  /* 0x00000017ff007e24 */ /* 0x004fc8000f8e00ff */
[----:B------:R2:W3:Y:S03]  /*136e0*/  SYNCS.PHASECHK.TRANS64.TRYWAIT P2, [R0+URZ+0x28c30], R7 ;  /* 0x028c3007000075a7 */ /* 0x0004e6000804017f */
[----:B---3--:R-:W-:Y:S05]  /*136f0*/  @!P2 NANOSLEEP.SYNCS 0x989680 ;  /* 0x009896800000a95d */ /* 0x008fea0003900000 */
[----:B------:R-:W3:Y:S02]  /*13700*/  @!P2 SYNCS.PHASECHK.TRANS64 P2, [R0+URZ+0x28c30], R7 ;  /* 0x028c30070000a5a7 */ /* 0x000ee4000804007f */
[----:B---3--:R-:W-:Y:S05]  /*13710*/  @!P2 BRA `(.L_x_3404) ;  /* 0xfffffffc00eca947 */ /* 0x008fea000383ffff */
[----:B------:R-:W-:Y:S05]  /*13720*/  BRA `(.L_x_3403) ;  /* 0xffffff1c00f47947 */ /* 0x000fea000383ffff */
.L_x_3408:
[----:B--2---:R2:W3:Y:S02]  /*13730*/  SYNCS.PHASECHK.TRANS64.TRYWAIT P2, [R10+URZ+0x28c50], R7 ;  /* 0x028c50070a0075a7 */ /* 0x0044e4000804017f */
[----:B---3--:R-:W-:Y:S05]  /*13740*/  @!P2 NANOSLEEP.SYNCS 0x989680 ;  /* 0x009896800000a95d */ /* 0x008fea0003900000 */
[----:B------:R-:W3:Y:S02]  /*13750*/  @!P2 SYNCS.PHASECHK.TRANS64 P2, [R10+URZ+0x28c50], R7 ;  /* 0x028c50070a00a5a7 */ /* 0x000ee4000804007f */
[----:B---3--:R-:W-:Y:S05]  /*13760*/  @!P2 BRA `(.L_x_3408) ;  /* 0xfffffffc00f0a947 */ /* 0x008fea000383ffff */
[----:B------:R-:W-:Y:S05]  /*13770*/  BRA `(.L_x_3407) ;  /* 0xffffff3400247947 */ /* 0x000fea000383ffff */
.L_x_3447:
[----:B------:R-:W1:Y:S01]  /*13780*/  S2R R4, SR_TID.X ;  /* 0x0000000000047919 */ /* 0x000e620000002100 */
[----:B------:R-:W-:Y:S01]  /*13790*/  BSSY B0, `(.L_x_3566) ;  /* 0x000000a000007945 */ /* 0x000fe20003800000 */
[----:B------:R-:W-:Y:S02]  /*137a0*/  IMAD.MOV.U32 R12, RZ, RZ, RZ ;  /* 0x000000ffff0c7224 */ /* 0x000fe400078e00ff */
[----:B0-----:R-:W-:Y:S02]  /*137b0*/  IMAD.MOV.U32 R11, RZ, RZ, 0x1f ;  /* 0x0000001fff0b7424 */ /* 0x001fe400078e00ff */
[----:B------:R-:W-:Y:S01]  /*137c0*/  IMAD.MOV.U32 R15, RZ, RZ, -0x1 ;  /* 0xffffffffff0f7424 */ /* 0x000fe200078e00ff */
[----:B-1----:R-:W-:-:S04]  /*137d0*/  SHF.R.U32.HI R4, RZ, 0x5, R4 ;  /* 0x00000005ff047819 */ /* 0x002fc80000011604 */
[----:B------:R-:W-:-:S05]  /*137e0*/  LOP3.LUT R4, R4, 0x3, RZ, 0xc0, !PT ;  /* 0x0000000304047812 */ /* 0x000fca00078ec0ff */
[----:B------:R-:W-:-:S07]  /*137f0*/  IMAD.MOV.U32 R13, RZ, RZ, R4 ;  /* 0x000000ffff0d7224 */ /* 0x000fce00078e0004 */
[----:B---3--:R-:W-:Y:S05]  /*13800*/  WARPSYNC.COLLECTIVE R15, `(.L_x_3567) ;  /* 0x000000000f087348 */ /* 0x008fea0003c00000 */
[----:B------:R0:W1:Y:S02]  /*13810*/  SHFL.IDX P6, R14, R13, R12, R11 ;  /* 0x0000000c0d0e7389 */ /* 0x00006400000c000b */
[----:B01-3--:R-:W-:Y:S01]  /*13820*/  ENDCOLLECTIVE ;  /* 0x000000000000791b */ /* 0x00bfe20003800000 */
.L_x_3567:
[----:B------:R-:W-:Y:S05]  /*13830*/  BSYNC B0 ;  /* 0x0000000000007941 */ /* 0x000fea0003800000 */
.L_x_3566:
[----:B------:R-:W-:Y:S05]  /*13840*/  BRA `(.L_x_3568) ;  /* 0xffffffa400d07947 */ /* 0x000fea000383ffff */
.L_x_3449:
[----:B------:R-:W-:Y:S01]  /*13850*/  BSSY B0, `(.L_x_3569) ;  /* 0x0000006000007945 */ /* 0x000fe20003800000 */
[----:B------:R-:W-:-:S07]  /*13860*/  IMAD.MOV.U32 R15, RZ, RZ, -0x1 ;  /* 0xffffffffff0f7424 */ /* 0x000fce00078e00ff */
[----:B0--34-:R-:W-:Y:S05]  /*13870*/  WARPSYNC.COLLECTIVE R15, `(.L_x_3570) ;  /* 0x000000000f0c7348 */ /* 0x019fea0003c00000 */
[----:B------:R-:W-:Y:S02]  /*13880*/  ELECT P6, UR62, PT ;  /* 0x00000000003e782f */ /* 0x000fe400038c0000 */
[----:B------:R-:W-:Y:S01]  /*13890*/  MOV R14, UR62 ;  /* 0x0000003e000e7c02 */ /* 0x000fe20008000f00 */
[----:B0--34-:R-:W-:Y:S10]  /*138a0*/  ENDCOLLECTIVE ;  /* 0x000000000000791b */ /* 0x019ff40003800000 */
.L_x_3570:
[----:B------:R-:W-:Y:S05]  /*138b0*/  BSYNC B0 ;  /* 0x0000000000007941 */ /* 0x000fea0003800000 */
.L_x_3569:
[----:B------:R-:W-:Y:S05]  /*138c0*/  BRA `(.L_x_3571) ;  /* 0xffffffa400d47947 */ /* 0x000fea000383ffff */
.L_x_3451:
[----:B-1----:R1:W2:Y:S02]  /*138d0*/  SYNCS.PHASECHK.TRANS64.TRYWAIT P0, [R0+URZ+0x28c40], R2 ;  /* 0x028c4002000075a7 */ /* 0x0022a4000800017f */
[----:B--2---:R-:W-:Y:S05]  /*138e0*/  @!P0 NANOSLEEP.SYNCS 0x989680 ;  /* 0x009896800000895d */ /* 0x004fea0003900000 */
[----:B------:R-:W2:Y:S02]  /*138f0*/  @!P0 SYNCS.PHASECHK.TRANS64 P0, [R0+URZ+0x28c40], R2 ;  /* 0x028c4002000085a7 */ /* 0x000ea4000800007f */
[----:B--2---:R-:W-:Y:S05]  /*13900*/  @!P0 BRA `(.L_x_3451) ;  /* 0xfffffffc00f08947 */ /* 0x004fea000383ffff */
[----:B------:R-:W-:Y:S05]  /*13910*/  BRA `(.L_x_3572) ;  /* 0xffffffa800347947 */ /* 0x000fea000383ffff */
.L_x_3455:
[----:B------:R-:W2:Y:S01]  /*13920*/  LDL.LU R11, [R1+0x40] ;  /* 0x00004000010b7983 */ /* 0x000ea20000300800 */
[----:B------:R-:W-:Y:S02]  /*13930*/  IMAD.MOV.U32 R13, RZ, RZ, R3 ;  /* 0x000000ffff0d7224 */ /* 0x000fe400078e0003 */
[----:B------:R-:W-:Y:S01]  /*13940*/  IMAD.MOV.U32 R12, RZ, RZ, RZ ;  /* 0x000000ffff0c7224 */ /* 0x000fe200078e00ff */
[----:B------:R-:W0:Y:S01]  /*13950*/  S2R R5, SR_TID.X ;  /* 0x0000000000057919 */ /* 0x000e220000002100 */
[----:B------:R-:W-:Y:S01]  /*13960*/  IMAD.MOV.U32 R15, RZ, RZ, -0x1 ;  /* 0xffffffffff0f7424 */ /* 0x000fe200078e00ff */
[----:B0-----:R-:W-:-:S04]  /*13970*/  LOP3.LUT R5, R5, 0x7f, RZ, 0xc0, !PT ;  /* 0x0000007f05057812 */ /* 0x001fc800078ec0ff */
        /* <DEDUP_REMOVED lines=9> */
.L_x_3573:
[----:B------:R-:W-:Y:S02]  /*13a10*/  IMAD.MOV.U32 R13, RZ, RZ, R4 ;  /* 0x000000ffff0d7224 */ /* 0x000fe400078e0004 */
[----:B------:R-:W-:-:S07]  /*13a20*/  IMAD.MOV.U32 R6, RZ, RZ, R14 ;  /* 0x000000ffff067224 */ /* 0x000fce00078e000e */
[----:B------:R-:W-:Y:S05]  /*13a30*/  WARPSYNC.COLLECTIVE R15, `(.L_x_3574) ;  /* 0x000000000f087348 */ /* 0x000fea0003c00000 */
[----:B------:R0:W1:Y:S02]  /*13a40*/  SHFL.IDX P6, R14, R13, R12, R11 ;  /* 0x0000000c0d0e7389 */ /* 0x00006400000c000b */
[----:B01----:R-:W-:Y:S01]  /*13a50*/  ENDCOLLECTIVE ;  /* 0x000000000000791b */ /* 0x003fe20003800000 */
.L_x_3574:
[----:B------:R-:W-:Y:S02]  /*13a60*/  IMAD.MOV.U32 R13, RZ, RZ, R3 ;  /* 0x000000ffff0d7224 */ /* 0x000fe400078e0003 */
[----:B------:R-:W-:Y:S02]  /*13a70*/  IMAD.MOV.U32 R12, RZ, RZ, 0x1 ;  /* 0x00000001ff0c7424 */ /* 0x000fe400078e00ff */
[----:B------:R-:W-:-:S07]  /*13a80*/  IMAD.MOV.U32 R7, RZ, RZ, R14 ;  /* 0x000000ffff077224 */ /* 0x000fce00078e000e */
[----:B------:R-:W-:Y:S05]  /*13a90*/  WARPSYNC.COLLECTIVE R15, `(.L_x_3575) ;  /* 0x000000000f087348 */ /* 0x000fea0003c00000 */
[----:B------:R0:W1:Y:S02]  /*13aa0*/  SHFL.IDX P6, R14, R13, R12, R11 ;  /* 0x0000000c0d0e7389 */ /* 0x00006400000c000b */
[----:B01----:R-:W-:Y:S01]  /*13ab0*/  ENDCOLLECTIVE ;  /* 0x000000000000791b */ /* 0x003fe20003800000 */
.L_x_3575:
        /* <DEDUP_REMOVED lines=15> */
.L_x_3576:
[----:B------:R-:W-:Y:S02]  /*13bb0*/  IMAD.MOV.U32 R13, RZ, RZ, R3 ;  /* 0x000000ffff0d7224 */ /* 0x000fe400078e0003 */
[----:B------:R-:W-:Y:S02]  /*13bc0*/  IMAD.MOV.U32 R12, RZ, RZ, 0x2 ;  /* 0x00000002ff0c7424 */ /* 0x000fe400078e00ff */
[----:B------:R-:W-:-:S07]  /*13bd0*/  IMAD.MOV.U32 R5, RZ, RZ, R14 ;  /* 0x000000ffff057224 */ /* 0x000fce00078e000e */
[----:B------:R-:W-:Y:S05]  /*13be0*/  WARPSYNC.COLLECTIVE R15, `(.L_x_3577) ;  /* 0x000000000f087348 */ /* 0x000fea0003c00000 */
[----:B------:R0:W1:Y:S02]  /*13bf0*/  SHFL.IDX P6, R14, R13, R12, R11 ;  /* 0x0000000c0d0e7389 */ /* 0x00006400000c000b */
[----:B01----:R-:W-:Y:S01]  /*13c00*/  ENDCOLLECTIVE ;  /* 0x000000000000791b */ /* 0x003fe20003800000 */
.L_x_3577:
        /* <DEDUP_REMOVED lines=10> */
[----:B------:R-:W-:Y:S01]  /*13cb0*/  ISETP.GE.AND P1, PT, R5, R0, PT ;  /* 0x000000000500720c */ /* 0x000fe20003f26270 */
[----:B0-----:R-:W-:-:S12]  /*13cc0*/  IMAD.MOV.U32 R6, RZ, RZ, R14 ;  /* 0x000000ffff067224 */ /* 0x001fd800078e000e */
[----:B------:R-:W-:Y:S05]  /*13cd0*/  WARPSYNC.COLLECTIVE R15, `(.L_x_3578) ;  /* 0x000000000f087348 */ /* 0x000fea0003c00000 */
[----:B------:R0:W1:Y:S02]  /*13ce0*/  SHFL.IDX P6, R14, R13, R12, R11 ;  /* 0x0000000c0d0e7389 */ /* 0x00006400000c000b */
[----:B01----:R-:W-:Y:S01]  /*13cf0*/  ENDCOLLECTIVE ;  /* 0x000000000000791b */ /* 0x003fe20003800000 */
.L_x_3578:
[----:B------:R-:W-:Y:S02]  /*13d00*/  IMAD.MOV.U32 R13, RZ, RZ, R3 ;  /* 0x000000ffff0d7224 */ /* 0x000fe400078e0003 */
[----:B------:R-:W-:Y:S02]  /*13d10*/  IMAD.MOV.U32 R12, RZ, RZ, 0x3 ;  /* 0x00000003ff0c7424 */ /* 0x000fe400078e00ff */
[----:B------:R-:W-:-:S07]  /*13d20*/  IMAD.MOV.U32 R5, RZ, RZ, R14 ;  /* 0x000000ffff057224 */ /* 0x000fce00078e000e */
[----:B------:R-:W-:Y:S05]  /*13d30*/  WARPSYNC.COLLECTIVE R15, `(.L_x_3579) ;  /* 0x000000000f087348 */ /* 0x000fea0003c00000 */
[----:B------:R0:W1:Y:S02]  /*13d40*/  SHFL.IDX P6, R14, R13, R12, R11 ;  /* 0x0000000c0d0e7389 */ /* 0x00006400000c000b */
[----:B01----:R-:W-:Y:S01]  /*13d50*/  ENDCOLLECTIVE ;  /* 0x000000000000791b */ /* 0x003fe20003800000 */
.L_x_3579:
        /* <DEDUP_REMOVED lines=13> */
.L_x_3580:
[----:B------:R-:W-:Y:S01]  /*13e30*/  IMAD.MOV.U32 R3, RZ, RZ, R14 ;  /* 0x000000ffff037224 */ /* 0x000fe200078e000e */
[----:B------:R-:W-:Y:S06]  /*13e40*/  BRA `(.L_x_3581) ;  /* 0xffffffac00747947 */ /* 0x000fec000383ffff */
.L_x_3458:
[----:B0-----:R0:W1:Y:S02]  /*13e50*/  SYNCS.PHASECHK.TRANS64.TRYWAIT P0, [R18+URZ+0x28c20], R0 ;  /* 0x028c2000120075a7 */ /* 0x001064000800017f */
[----:B-1----:R-:W-:Y:S05]  /*13e60*/  @!P0 NANOSLEEP.SYNCS 0x989680 ;  /* 0x009896800000895d */ /* 0x002fea0003900000 */
[----:B------:R-:W1:Y:S02]  /*13e70*/  @!P0 SYNCS.PHASECHK.TRANS64 P0, [R18+URZ+0x28c20], R0 ;  /* 0x028c2000120085a7 */ /* 0x000e64000800007f */
[----:B-1----:R-:W-:Y:S05]  /*13e80*/  @!P0 BRA `(.L_x_3458) ;  /* 0xfffffffc00f08947 */ /* 0x002fea000383ffff */
[----:B------:R-:W-:Y:S05]  /*13e90*/  BRA `(.L_x_3582) ;  /* 0xffffffac00d07947 */ /* 0x000fea000383ffff */
.L_x_3462:
[----:B0-----:R0:W1:Y:S02]  /*13ea0*/  SYNCS.PHASECHK.TRANS64.TRYWAIT P0, [R0+URZ+0x28c60], R2 ;  /* 0x028c6002000075a7 */ /* 0x001064000800017f */
[----:B-1----:R-:W-:Y:S05]  /*13eb0*/  @!P0 NANOSLEEP.SYNCS 0x989680 ;  /* 0x009896800000895d */ /* 0x002fea0003900000 */
[----:B------:R-:W1:Y:S02]  /*13ec0*/  @!P0 SYNCS.PHASECHK.TRANS64 P0, [R0+URZ+0x28c60], R2 ;  /* 0x028c6002000085a7 */ /* 0x000e64000800007f */
[----:B-1----:R-:W-:Y:S05]  /*13ed0*/  @!P0 BRA `(.L_x_3462) ;  /* 0xfffffffc00f08947 */ /* 0x002fea000383ffff */
[----:B------:R-:W-:Y:S05]  /*13ee0*/  BRA `(.L_x_3583) ;  /* 0xffffffac00f47947 */ /* 0x000fea000383ffff */
.L_x_3481:
[----:B-1----:R1:W2:Y:S02]  /*13ef0*/  SYNCS.PHASECHK.TRANS64.TRYWAIT P0, [R3+URZ+0x28c40], R2 ;  /* 0x028c4002030075a7 */ /* 0x0022a4000800017f */
[----:B--2---:R-:W-:Y:S05]  /*13f00*/  @!P0 NANOSLEEP.SYNCS 0x989680 ;  /* 0x009896800000895d */ /* 0x004fea0003900000 */
[----:B------:R-:W2:Y:S02]  /*13f10*/  @!P0 SYNCS.PHASECHK.TRANS64 P0, [R3+URZ+0x28c40], R2 ;  /* 0x028c4002030085a7 */ /* 0x000ea4000800007f */
[----:B--2---:R-:W-:Y:S05]  /*13f20*/  @!P0 BRA `(.L_x_3481) ;  /* 0xfffffffc00f08947 */ /* 0x004fea000383ffff */
[----:B------:R-:W-:Y:S05]  /*13f30*/  BRA `(.L_x_3584) ;  /* 0xffffffbc00047947 */ /* 0x000fea000383ffff */
.L_x_3486:
[----:B--2---:R2:W3:Y:S02]  /*13f40*/  SYNCS.PHASECHK.TRANS64.TRYWAIT P0, [R3+URZ+0x28c60], R2 ;  /* 0x028c6002030075a7 */ /* 0x0044e4000800017f */
[----:B---3--:R-:W-:Y:S05]  /*13f50*/  @!P0 NANOSLEEP.SYNCS 0x989680 ;  /* 0x009896800000895d */ /* 0x008fea0003900000 */
[----:B------:R-:W3:Y:S02]  /*13f60*/  @!P0 SYNCS.PHASECHK.TRANS64 P0, [R3+URZ+0x28c60], R2 ;  /* 0x028c6002030085a7 */ /* 0x000ee4000800007f */
[----:B---3--:R-:W-:Y:S05]  /*13f70*/  @!P0 BRA `(.L_x_3486) ;  /* 0xfffffffc00f08947 */ /* 0x008fea000383ffff */
[----:B------:R-:W-:Y:S05]  /*13f80*/  BRA `(.L_x_3585) ;  /* 0xffffffbc00807947 */ /* 0x000fea000383ffff */
.L_x_3501:
[----:B0-----:R0:W1:Y:S02]  /*13f90*/  SYNCS.PHASECHK.TRANS64.TRYWAIT P0, [R4+URZ+0x28c40], R2 ;  /* 0x028c4002040075a7 */ /* 0x001064000800017f */
[----:B-1----:R-:W-:Y:S05]  /*13fa0*/  @!P0 NANOSLEEP.SYNCS 0x989680 ;  /* 0x009896800000895d */ /* 0x002fea0003900000 */
[----:B------:R-:W1:Y:S02]  /*13fb0*/  @!P0 SYNCS.PHASECHK.TRANS64 P0, [R4+URZ+0x28c40], R2 ;  /* 0x028c4002040085a7 */ /* 0x000e64000800007f */
[----:B-1----:R-:W-:Y:S05]  /*13fc0*/  @!P0 BRA `(.L_x_3501) ;  /* 0xfffffffc00f08947 */ /* 0x002fea000383ffff */
[----:B------:R-:W-:Y:S05]  /*13fd0*/  BRA `(.L_x_3586) ;  /* 0xffffffc8005c7947 */ /* 0x000fea000383ffff */
.L_x_3506:
[----:B-1----:R1:W2:Y:S02]  /*13fe0*/  SYNCS.PHASECHK.TRANS64.TRYWAIT P0, [R4+URZ+0x28c60], R2 ;  /* 0x028c6002040075a7 */ /* 0x0022a4000800017f */
[----:B--2---:R-:W-:Y:S05]  /*13ff0*/  @!P0 NANOSLEEP.SYNCS 0x989680 ;  /* 0x009896800000895d */ /* 0x004fea0003900000 */
[----:B------:R-:W2:Y:S02]  /*14000*/  @!P0 SYNCS.PHASECHK.TRANS64 P0, [R4+URZ+0x28c60], R2 ;  /* 0x028c6002040085a7 */ /* 0x000ea4000800007f */
[----:B--2---:R-:W-:Y:S05]  /*14010*/  @!P0 BRA `(.L_x_3506) ;  /* 0xfffffffc00f08947 */ /* 0x004fea000383ffff */
[----:B------:R-:W-:Y:S05]  /*14020*/  BRA `(.L_x_3587) ;  /* 0xffffffc800d87947 */ /* 0x000fea000383ffff */
.L_x_3521:
[----:B-1----:R1:W2:Y:S02]  /*14030*/  SYNCS.PHASECHK.TRANS64.TRYWAIT P0, [R4+URZ+0x28c40], R2 ;  /* 0x028c4002040075a7 */ /* 0x0022a4000800017f */
[----:B--2---:R-:W-:Y:S05]  /*14040*/  @!P0 NANOSLEEP.SYNCS 0x989680 ;  /* 0x009896800000895d */ /* 0x004fea0003900000 */
[----:B------:R-:W2:Y:S02]  /*14050*/  @!P0 SYNCS.PHASECHK.TRANS64 P0, [R4+URZ+0x28c40], R2 ;  /* 0x028c4002040085a7 */ /* 0x000ea4000800007f */
[----:B--2---:R-:W-:Y:S05]  /*14060*/  @!P0 BRA `(.L_x_3521) ;  /* 0xfffffffc00f08947 */ /* 0x004fea000383ffff */
[----:B------:R-:W-:Y:S05]  /*14070*/  BRA `(.L_x_3588) ;  /* 0xffffffd400987947 */ /* 0x000fea000383ffff */
.L_x_3526:
[----:B0-----:R0:W2:Y:S02]  /*14080*/  SYNCS.PHASECHK.TRANS64.TRYWAIT P0, [R4+URZ+0x28c60], R2 ;  /* 0x028c6002040075a7 */ /* 0x0010a4000800017f */
[----:B--2---:R-:W-:Y:S05]  /*14090*/  @!P0 NANOSLEEP.SYNCS 0x989680 ;  /* 0x009896800000895d */ /* 0x004fea0003900000 */
[----:B------:R-:W2:Y:S02]  /*140a0*/  @!P0 SYNCS.PHASECHK.TRANS64 P0, [R4+URZ+0x28c60], R2 ;  /* 0x028c6002040085a7 */ /* 0x000ea4000800007f */
[----:B--2---:R-:W-:Y:S05]  /*140b0*/  @!P0 BRA `(.L_x_3526) ;  /* 0xfffffffc00f08947 */ /* 0x004fea000383ffff */
[----:B------:R-:W-:Y:S05]  /*140c0*/  BRA `(.L_x_3589) ;  /* 0xffffffd800147947 */ /* 0x000fea000383ffff */
.L_x_3542:
[----:B------:R-:W2:Y:S01]  /*140d0*/  LDL R3, [R1] ;  /* 0x0000000001037983 */ /* 0x000ea20000100800 */
[----:B------:R-:W-:Y:S01]  /*140e0*/  BSSY B0, `(.L_x_3590) ;  /* 0x0000008000007945 */ /* 0x000fe20003800000 */
[----:B------:R-:W-:Y:S02]  /*140f0*/  IMAD.MOV.U32 R12, RZ, RZ, RZ ;  /* 0x000000ffff0c7224 */ /* 0x000fe400078e00ff */
[----:B0-----:R-:W-:Y:S02]  /*14100*/  IMAD.MOV.U32 R11, RZ, RZ, 0x1f ;  /* 0x0000001fff0b7424 */ /* 0x001fe400078e00ff */
[----:B------:R-:W-:Y:S02]  /*14110*/  IMAD.MOV.U32 R15, RZ, RZ, -0x1 ;  /* 0xffffffffff0f7424 */ /* 0x000fe400078e00ff */
[----:B--2---:R-:W-:-:S07]  /*14120*/  IMAD.MOV.U32 R13, RZ, RZ, R3 ;  /* 0x000000ffff0d7224 */ /* 0x004fce00078e0003 */
[----:B-1----:R-:W-:Y:S05]  /*14130*/  WARPSYNC.COLLECTIVE R15, `(.L_x_3591) ;  /* 0x000000000f087348 */ /* 0x002fea0003c00000 */
[----:B------:R0:W2:Y:S02]  /*14140*/  SHFL.IDX P6, R14, R13, R12, R11 ;  /* 0x0000000c0d0e7389 */ /* 0x0000a400000c000b */
[----:B012---:R-:W-:Y:S01]  /*14150*/  ENDCOLLECTIVE ;  /* 0x000000000000791b */ /* 0x007fe20003800000 */
.L_x_3591:
[----:B------:R-:W-:Y:S05]  /*14160*/  BSYNC B0 ;  /* 0x0000000000007941 */ /* 0x000fea0003800000 */
.L_x_3590:
        /* <DEDUP_REMOVED lines=9> */
.L_x_3592:
        /* <DEDUP_REMOVED lines=9> */
[----:B-1----:R-:W-:-:S05]  /*14290*/  @!P1 IMAD.WIDE R2, R6, 0x4, R4 ;  /* 0x0000000406029825 */ /* 0x002fca00078e0204 */
[----:B------:R-:W3:Y:S01]  /*142a0*/  @!P1 LDG.E R4, desc[UR40][R2.64] ;  /* 0x0000002802049981 */ /* 0x000ee2000c1e1900 */
[----:B------:R-:W-:Y:S01]  /*142b0*/  IMAD.MOV.U32 R6, RZ, RZ, RZ ;  /* 0x000000ffff067224 */ /* 0x000fe200078e00ff */
[C---:B------:R-:W-:Y:S02]  /*142c0*/  ISETP.GE.U32.AND P2, PT, R10.reuse, 0x2, PT ;  /* 0x000000020a00780c */ /* 0x040fe40003f46070 */
[C---:B------:R-:W-:Y:S02]  /*142d0*/  ISETP.GE.U32.AND P3, PT, R10.reuse, 0x4, PT ;  /* 0x000000040a00780c */ /* 0x040fe40003f66070 */
[C---:B------:R-:W-:Y:S02]  /*142e0*/  ISETP.GE.U32.AND P4, PT, R10.reuse, 0x8, PT ;  /* 0x000000080a00780c */ /* 0x040fe40003f86070 */
[----:B------:R-:W-:Y:S01]  /*142f0*/  ISETP.GE.U32.AND P5, PT, R10, 0x10, PT ;  /* 0x000000100a00780c */ /* 0x000fe20003fa6070 */
[----:B--2---:R-:W-:Y:S02]  /*14300*/  @!P1 IMAD.MOV.U32 R6, RZ, RZ, R8 ;  /* 0x000000ffff069224 */ /* 0x004fe400078e0008 */
[----:B------:R-:W-:-:S02]  /*14310*/  IMAD.MOV.U32 R8, RZ, RZ, RZ ;  /* 0x000000ffff087224 */ /* 0x000fc400078e00ff */
[----:B---3--:R-:W-:Y:S01]  /*14320*/  @!P1 IMAD.MOV.U32 R8, RZ, RZ, R4 ;  /* 0x000000ffff089224 */ /* 0x008fe200078e0004 */
[----:B------:R-:W-:Y:S01]  /*14330*/  ISETP.NE.AND P1, PT, R10, RZ, PT ;  /* 0x000000ff0a00720c */ /* 0x000fe20003f25270 */
[----:B------:R-:W-:Y:S02]  /*14340*/  IMAD.MOV.U32 R4, RZ, RZ, RZ ;  /* 0x000000ffff047224 */ /* 0x000fe400078e00ff */
[----:B------:R-:W-:-:S04]  /*14350*/  IMAD R2, R8, R6, RZ ;  /* 0x0000000608027224 */ /* 0x000fc800078e02ff */
[----:B------:R-:W-:-:S07]  /*14360*/  IMAD.MOV.U32 R13, RZ, RZ, R2 ;  /* 0x000000ffff0d7224 */ /* 0x000fce00078e0002 */
[----:B------:R-:W-:Y:S05]  /*14370*/  WARPSYNC.COLLECTIVE R15, `(.L_x_3593) ;  /* 0x000000000f087348 */ /* 0x000fea0003c00000 */
[----:B------:R0:W1:Y:S02]  /*14380*/  SHFL.UP P6, R14, R13, R12, R11 ;  /* 0x0400000c0d0e7389 */ /* 0x00006400000c000b */
[----:B01----:R-:W-:Y:S01]  /*14390*/  ENDCOLLECTIVE ;  /* 0x000000000000791b */ /* 0x003fe20003800000 */
.L_x_3593:
[----:B------:R-:W-:Y:S01]  /*143a0*/  IMAD.MOV.U32 R12, RZ, RZ, 0x2 ;  /* 0x00000002ff0c7424 */ /* 0x000fe200078e00ff */
[----:B------:R-:W-:-:S05]  /*143b0*/  SEL R3, R14, RZ, P1 ;  /* 0x000000ff0e037207 */ /* 0x000fca0000800000 */
[----:B------:R-:W-:-:S04]  /*143c0*/  IMAD.IADD R2, R2, 0x1, R3 ;  /* 0x0000000102027824 */ /* 0x000fc800078e0203 */
[----:B------:R-:W-:-:S07]  /*143d0*/  IMAD.MOV.U32 R13, RZ, RZ, R2 ;  /* 0x000000ffff0d7224 */ /* 0x000fce00078e0002 */
[----:B------:R-:W-:Y:S05]  /*143e0*/  WARPSYNC.COLLECTIVE R15, `(.L_x_3594) ;  /* 0x000000000f087348 */ /* 0x000fea0003c00000 */
[----:B------:R0:W1:Y:S02]  /*143f0*/  SHFL.UP P6, R14, R13, R12, R11 ;  /* 0x0400000c0d0e7389 */ /* 0x00006400000c000b */
[----:B01----:R-:W-:Y:S01]  /*14400*/  ENDCOLLECTIVE ;  /* 0x000000000000791b */ /* 0x003fe20003800000 */
.L_x_3594:
[----:B------:R-:W-:Y:S01]  /*14410*/  IMAD.MOV.U32 R12, RZ, RZ, 0x4 ;  /* 0x00000004ff0c7424 */ /* 0x000fe200078e00ff */
[----:B------:R-:W-:-:S05]  /*14420*/  SEL R3, R14, RZ, P2 ;  /* 0x000000ff0e037207 */ /* 0x000fca0001000000 */
[----:B------:R-:W-:-:S04]  /*14430*/  IMAD.IADD R2, R2, 0x1, R3 ;  /* 0x0000000102027824 */ /* 0x000fc800078e0203 */
[----:B------:R-:W-:-:S07]  /*14440*/  IMAD.MOV.U32 R13, RZ, RZ, R2 ;  /* 0x000000ffff0d7224 */ /* 0x000fce00078e0002 */
[----:B------:R-:W-:Y:S05]  /*14450*/  WARPSYNC.COLLECTIVE R15, `(.L_x_3595) ;  /* 0x000000000f087348 */ /* 0x000fea0003c00000 */
[----:B------:R0:W1:Y:S02]  /*14460*/  SHFL.UP P6, R14, R13, R12, R11 ;  /* 0x0400000c0d0e7389 */ /* 0x00006400000c000b */
[----:B01----:R-:W-:Y:S01]  /*14470*/  ENDCOLLECTIVE ;  /* 0x000000000000791b */ /* 0x003fe20003800000 */
.L_x_3595:
[----:B------:R-:W-:Y:S01]  /*14480*/  IMAD.MOV.U32 R12, RZ, RZ, 0x8 ;  /* 0x00000008ff0c7424 */ /* 0x000fe200078e00ff */
[----:B------:R-:W-:-:S05]  /*14490*/  SEL R3, R14, RZ, P3 ;  /* 0x000000ff0e037207 */ /* 0x000fca0001800000 */
[----:B------:R-:W-:-:S04]  /*144a0*/  IMAD.IADD R2, R2, 0x1, R3 ;  /* 0x0000000102027824 */ /* 0x000fc800078e0203 */
[----:B------:R-:W-:-:S07]  /*144b0*/  IMAD.MOV.U32 R13, RZ, RZ, R2 ;  /* 0x000000ffff0d7224 */ /* 0x000fce00078e0002 */
[----:B------:R-:W-:Y:S05]  /*144c0*/  WARPSYNC.COLLECTIVE R15, `(.L_x_3596) ;  /* 0x000000000f087348 */ /* 0x000fea0003c00000 */
[----:B------:R0:W1:Y:S02]  /*144d0*/  SHFL.UP P6, R14, R13, R12, R11 ;  /* 0x0400000c0d0e7389 */ /* 0x00006400000c000b */
[----:B01----:R-:W-:Y:S01]  /*144e0*/  ENDCOLLECTIVE ;  /* 0x000000000000791b */ /* 0x003fe20003800000 */
.L_x_3596:
[----:B------:R-:W-:Y:S01]  /*144f0*/  IMAD.MOV.U32 R12, RZ, RZ, 0x10 ;  /* 0x00000010ff0c7424 */ /* 0x000fe200078e00ff */
[----:B------:R-:W-:-:S05]  /*14500*/  SEL R3, R14, RZ, P4 ;  /* 0x000000ff0e037207 */ /* 0x000fca0002000000 */
[----:B------:R-:W-:-:S04]  /*14510*/  IMAD.IADD R2, R2, 0x1, R3 ;  /* 0x0000000102027824 */ /* 0x000fc800078e0203 */
[----:B------:R-:W-:-:S07]  /*14520*/  IMAD.MOV.U32 R13, RZ, RZ, R2 ;  /* 0x000000ffff0d7224 */ /* 0x000fce00078e0002 */
[----:B------:R-:W-:Y:S05]  /*14530*/  WARPSYNC.COLLECTIVE R15, `(.L_x_3597) ;  /* 0x000000000f087348 */ /* 0x000fea0003c00000 */
[----:B------:R0:W1:Y:S02]  /*14540*/  SHFL.UP P6, R14, R13, R12, R11 ;  /* 0x0400000c0d0e7389 */ /* 0x00006400000c000b */
[----:B01----:R-:W-:Y:S01]  /*14550*/  ENDCOLLECTIVE ;  /* 0x000000000000791b */ /* 0x003fe20003800000 */
.L_x_3597:
[----:B------:R-:W-:Y:S02]  /*14560*/  IMAD.MOV.U32 R12, RZ, RZ, 0x1f ;  /* 0x0000001fff0c7424 */ /* 0x000fe400078e00ff */
[----:B------:R-:W-:Y:S01]  /*14570*/  IMAD.MOV.U32 R11, RZ, RZ, 0x1f ;  /* 0x0000001fff0b7424 */ /* 0x000fe200078e00ff */
[----:B------:R-:W-:-:S05]  /*14580*/  SEL R3, R14, RZ, P5 ;  /* 0x000000ff0e037207 */ /* 0x000fca0002800000 */
[----:B------:R-:W-:-:S04]  /*14590*/  IMAD.IADD R2, R2, 0x1, R3 ;  /* 0x0000000102027824 */ /* 0x000fc800078e0203 */
[----:B------:R-:W-:-:S07]  /*145a0*/  IMAD.MOV.U32 R13, RZ, RZ, R2 ;  /* 0x000000ffff0d7224 */ /* 0x000fce00078e0002 */
[----:B------:R-:W-:Y:S05]  /*145b0*/  WARPSYNC.COLLECTIVE R15, `(.L_x_3598) ;  /* 0x000000000f087348 */ /* 0x000fea0003c00000 */
[----:B------:R0:W1:Y:S02]  /*145c0*/  SHFL.IDX P6, R14, R13, R12, R11 ;  /* 0x0000000c0d0e7389 */ /* 0x00006400000c000b */
[----:B01----:R-:W-:Y:S01]  /*145d0*/  ENDCOLLECTIVE ;  /* 0x000000000000791b */ /* 0x003fe20003800000 */
.L_x_3598:
[----:B------:R-:W-:Y:S05]  /*145e0*/  BRA `(.L_x_3599) ;  /* 0xffffffe000647947 */ /* 0x000fea000383ffff */
.L_x_3545:
        /* <DEDUP_REMOVED lines=8> */
.L_x_3601:
[----:B------:R-:W-:Y:S05]  /*14670*/  BSYNC B0 ;  /* 0x0000000000007941 */ /* 0x000fea0003800000 */
.L_x_3600:
[----:B------:R-:W-:Y:S01]  /*14680*/  SEL R3, R14, RZ, P1 ;  /* 0x000000ff0e037207 */ /* 0x000fe20000800000 */
[----:B------:R-:W-:Y:S02]  /*14690*/  IMAD.MOV.U32 R12, RZ, RZ, 0x2 ;  /* 0x00000002ff0c7424 */ /* 0x000fe400078e00ff */
[----:B------:R-:W-:Y:S02]  /*146a0*/  IMAD.MOV.U32 R11, RZ, RZ, RZ ;  /* 0x000000ffff0b7224 */ /* 0x000fe400078e00ff */
[----:B------:R-:W-:Y:S02]  /*146b0*/  IMAD.IADD R2, R2, 0x1, R3 ;  /* 0x0000000102027824 */ /* 0x000fe400078e0203 */
[----:B------:R-:W-:Y:S02]  /*146c0*/  IMAD.MOV.U32 R15, RZ, RZ, -0x1 ;  /* 0xffffffffff0f7424 */ /* 0x000fe400078e00ff */
[----:B------:R-:W-:-:S07]  /*146d0*/  IMAD.MOV.U32 R13, RZ, RZ, R2 ;  /* 0x000000ffff0d7224 */ /* 0x000fce00078e0002 */
[----:B------:R-:W-:Y:S05]  /*146e0*/  WARPSYNC.COLLECTIVE R15, `(.L_x_3602) ;  /* 0x000000000f087348 */ /* 0x000fea0003c00000 */
[----:B------:R0:W1:Y:S02]  /*146f0*/  SHFL.UP P6, R14, R13, R12, R11 ;  /* 0x0400000c0d0e7389 */ /* 0x00006400000c000b */
[----:B01----:R-:W-:Y:S01]  /*14700*/  ENDCOLLECTIVE ;  /* 0x000000000000791b */ /* 0x003fe20003800000 */
.L_x_3602:
[----:B------:R-:W-:Y:S01]  /*14710*/  IMAD.MOV.U32 R12, RZ, RZ, 0x4 ;  /* 0x00000004ff0c7424 */ /* 0x000fe200078e00ff */
[----:B------:R-:W-:-:S05]  /*14720*/  SEL R3, R14, RZ, P2 ;  /* 0x000000ff0e037207 */ /* 0x000fca0001000000 */
[----:B------:R-:W-:-:S04]  /*14730*/  IMAD.IADD R2, R2, 0x1, R3 ;  /* 0x0000000102027824 */ /* 0x000fc800078e0203 */
[----:B------:R-:W-:-:S07]  /*14740*/  IMAD.MOV.U32 R13, RZ, RZ, R2 ;  /* 0x000000ffff0d7224 */ /* 0x000fce00078e0002 */
[----:B------:R-:W-:Y:S05]  /*14750*/  WARPSYNC.COLLECTIVE R15, `(.L_x_3603) ;  /* 0x000000000f087348 */ /* 0x000fea0003c00000 */
[----:B------:R0:W1:Y:S02]  /*14760*/  SHFL.UP P6, R14, R13, R12, R11 ;  /* 0x0400000c0d0e7389 */ /* 0x00006400000c000b */
[----:B01----:R-:W-:Y:S01]  /*14770*/  ENDCOLLECTIVE ;  /* 0x000000000000791b */ /* 0x003fe20003800000 */
.L_x_3603:
[----:B------:R-:W-:Y:S01]  /*14780*/  IMAD.MOV.U32 R12, RZ, RZ, 0x8 ;  /* 0x00000008ff0c7424 */ /* 0x000fe200078e00ff */
[----:B------:R-:W-:-:S05]  /*14790*/  SEL R3, R14, RZ, P3 ;  /* 0x000000ff0e037207 */ /* 0x000fca0001800000 */
[----:B------:R-:W-:-:S04]  /*147a0*/  IMAD.IADD R2, R2, 0x1, R3 ;  /* 0x0000000102027824 */ /* 0x000fc800078e0203 */
[----:B------:R-:W-:-:S07]  /*147b0*/  IMAD.MOV.U32 R13, RZ, RZ, R2 ;  /* 0x000000ffff0d7224 */ /* 0x000fce00078e0002 */
[----:B------:R-:W-:Y:S05]  /*147c0*/  WARPSYNC.COLLECTIVE R15, `(.L_x_3604) ;  /* 0x000000000f087348 */ /* 0x000fea0003c00000 */
[----:B------:R0:W1:Y:S02]  /*147d0*/  SHFL.UP P6, R14, R13, R12, R11 ;  /* 0x0400000c0d0e7389 */ /* 0x00006400000c000b */
[----:B01----:R-:W-:Y:S01]  /*147e0*/  ENDCOLLECTIVE ;  /* 0x000000000000791b */ /* 0x003fe20003800000 */
.L_x_3604:
[----:B------:R-:W-:Y:S01]  /*147f0*/  IMAD.MOV.U32 R12, RZ, RZ, 0x10 ;  /* 0x00000010ff0c7424 */ /* 0x000fe200078e00ff */
[----:B------:R-:W-:-:S05]  /*14800*/  SEL R3, R14, RZ, P4 ;  /* 0x000000ff0e037207 */ /* 0x000fca0002000000 */
[----:B------:R-:W-:-:S04]  /*14810*/  IMAD.IADD R2, R2, 0x1, R3 ;  /* 0x0000000102027824 */ /* 0x000fc800078e0203 */
[----:B------:R-:W-:-:S07]  /*14820*/  IMAD.MOV.U32 R13, RZ, RZ, R2 ;  /* 0x000000ffff0d7224 */ /* 0x000fce00078e0002 */
[----:B------:R-:W-:Y:S05]  /*14830*/  WARPSYNC.COLLECTIVE R15, `(.L_x_3605) ;  /* 0x000000000f087348 */ /* 0x000fea0003c00000 */
[----:B------:R0:W1:Y:S02]  /*14840*/  SHFL.UP P6, R14, R13, R12, R11 ;  /* 0x0400000c0d0e7389 */ /* 0x00006400000c000b */
[----:B01----:R-:W-:Y:S01]  /*14850*/  ENDCOLLECTIVE ;  /* 0x000000000000791b */ /* 0x003fe20003800000 */
.L_x_3605:
        /* <DEDUP_REMOVED lines=8> */
.L_x_3606:
[----:B------:R-:W-:Y:S05]  /*148e0*/  BRA `(.L_x_3607) ;  /* 0xffffffe000507947 */ /* 0x000fea000383ffff */
.L_x_3547:
[----:B------:R-:W-:Y:S01]  /*148f0*/  BSSY B0, `(.L_x_3608) ;  /* 0x0000006000007945 */ /* 0x000fe20003800000 */
[----:B------:R-:W-:Y:S01]  /*14900*/  PLOP3.LUT P6, PT, P6, PT, PT, 0x8, 0x0 ;  /* 0x000000000000781c */ /* 0x000fe200037ce170 */
[----:B------:R-:W-:-:S12]  /*14910*/  IMAD.MOV.U32 R15, RZ, RZ, -0x1 ;  /* 0xffffffffff0f7424 */ /* 0x000fd800078e00ff */
[----:B0-----:R-:W-:Y:S05]  /*14920*/  WARPSYNC.COLLECTIVE R15, `(.L_x_3609) ;  /* 0x000000000f087348 */ /* 0x001fea0003c00000 */
[----:B------:R-:W-:Y:S01]  /*14930*/  VOTE.ANY R14, PT, P6 ;  /* 0x00000000000e7806 */ /* 0x000fe200030e0100 */
[----:B0-----:R-:W-:Y:S06]  /*14940*/  ENDCOLLECTIVE ;  /* 0x000000000000791b */ /* 0x001fec0003800000 */
.L_x_3609:
[----:B------:R-:W-:Y:S05]  /*14950*/  BSYNC B0 ;  /* 0x0000000000007941 */ /* 0x000fea0003800000 */
.L_x_3608:
        /* <DEDUP_REMOVED lines=9> */
.L_x_3610:
[----:B------:R-:W-:Y:S02]  /*149f0*/  IMAD.MOV.U32 R13, RZ, RZ, R8 ;  /* 0x000000ffff0d7224 */ /* 0x000fe400078e0008 */
[----:B------:R-:W-:-:S07]  /*14a00*/  IMAD.MOV.U32 R6, RZ, RZ, R14 ;  /* 0x000000ffff067224 */ /* 0x000fce00078e000e */
[----:B------:R-:W-:Y:S05]  /*14a10*/  WARPSYNC.COLLECTIVE R15, `(.L_x_3611) ;  /* 0x000000000f087348 */ /* 0x000fea0003c00000 */
[----:B------:R0:W1:Y:S02]  /*14a20*/  SHFL.IDX P6, R14, R13, R12, R11 ;  /* 0x0000000c0d0e7389 */ /* 0x00006400000c000b */
[----:B01----:R-:W-:Y:S01]  /*14a30*/  ENDCOLLECTIVE ;  /* 0x000000000000791b */ /* 0x003fe20003800000 */
.L_x_3611:
[----:B------:R-:W-:Y:S01]  /*14a40*/  IMAD.MOV.U32 R8, RZ, RZ, R14 ;  /* 0x000000ffff087224 */ /* 0x000fe200078e000e */
[----:B------:R-:W-:Y:S06]  /*14a50*/  BRA `(.L_x_3612) ;  /* 0xffffffe000307947 */ /* 0x000fec000383ffff */
.L_x_3549:
[----:B------:R-:W-:Y:S01]  /*14a60*/  BSSY B0, `(.L_x_3613) ;  /* 0x0000007000007945 */ /* 0x000fe20003800000 */
[----:B------:R-:W-:Y:S02]  /*14a70*/  IMAD.MOV.U32 R13, RZ, RZ, R2 ;  /* 0x000000ffff0d7224 */ /* 0x000fe400078e0002 */
[----:B------:R-:W-:Y:S02]  /*14a80*/  IMAD.MOV.U32 R11, RZ, RZ, 0x1f ;  /* 0x0000001fff0b7424 */ /* 0x000fe400078e00ff */
[----:B------:R-:W-:-:S07]  /*14a90*/  IMAD.MOV.U32 R15, RZ, RZ, -0x1 ;  /* 0xffffffffff0f7424 */ /* 0x000fce00078e00ff */
[----:B0123--:R-:W-:Y:S05]  /*14aa0*/  WARPSYNC.COLLECTIVE R15, `(.L_x_3614) ;  /* 0x000000000f087348 */ /* 0x00ffea0003c00000 */
[----:B------:R4:W0:Y:S02]  /*14ab0*/  SHFL.IDX P6, R14, R13, R12, R11 ;  /* 0x0000000c0d0e7389 */ /* 0x00082400000c000b */
[----:B01234-:R-:W-:Y:S01]  /*14ac0*/  ENDCOLLECTIVE ;  /* 0x000000000000791b */ /* 0x01ffe20003800000 */
.L_x_3614:
[----:B------:R-:W-:Y:S05]  /*14ad0*/  BSYNC B0 ;  /* 0x0000000000007941 */ /* 0x000fea0003800000 */
.L_x_3613:
[----:B------:R-:W-:Y:S01]  /*14ae0*/  IMAD.MOV.U32 R4, RZ, RZ, R14 ;  /* 0x000000ffff047224 */ /* 0x000fe200078e000e */
[----:B------:R-:W-:Y:S06]  /*14af0*/  BRA `(.L_x_3548) ;  /* 0xffffffe000207947 */ /* 0x000fec000383ffff */
.L_x_3553:
[----:B0-----:R0:W1:Y:S02]  /*14b00*/  SYNCS.PHASECHK.TRANS64.TRYWAIT P0, [R0+URZ+0x28c20], R3 ;  /* 0x028c2003000075a7 */ /* 0x001064000800017f */
[----:B-1----:R-:W-:Y:S05]  /*14b10*/  @!P0 NANOSLEEP.SYNCS 0x989680 ;  /* 0x009896800000895d */ /* 0x002fea0003900000 */
[----:B------:R-:W1:Y:S02]  /*14b20*/  @!P0 SYNCS.PHASECHK.TRANS64 P0, [R0+URZ+0x28c20], R3 ;  /* 0x028c2003000085a7 */ /* 0x000e64000800007f */
[----:B-1----:R-:W-:Y:S05]  /*14b30*/  @!P0 BRA `(.L_x_3553) ;  /* 0xfffffffc00f08947 */ /* 0x002fea000383ffff */
[----:B------:R-:W-:Y:S05]  /*14b40*/  BRA `(.L_x_3615) ;  /* 0xffffffe400b47947 */ /* 0x000fea000383ffff */
.L_x_3554:
[----:B------:R-:W1:Y:S01]  /*14b50*/  S2R R2, SR_TID.X ;  /* 0x0000000000027919 */ /* 0x000e620000002100 */
[----:B------:R-:W-:Y:S01]  /*14b60*/  BSSY B0, `(.L_x_3616) ;  /* 0x000000a000007945 */ /* 0x000fe20003800000 */
[----:B------:R-:W-:Y:S02]  /*14b70*/  IMAD.MOV.U32 R12, RZ, RZ, RZ ;  /* 0x000000ffff0c7224 */ /* 0x000fe400078e00ff */
[----:B--2---:R-:W-:Y:S02]  /*14b80*/  IMAD.MOV.U32 R11, RZ, RZ, 0x1f ;  /* 0x0000001fff0b7424 */ /* 0x004fe400078e00ff */
[----:B------:R-:W-:Y:S01]  /*14b90*/  IMAD.MOV.U32 R15, RZ, RZ, -0x1 ;  /* 0xffffffffff0f7424 */ /* 0x000fe200078e00ff */
[----:B-1----:R-:W-:-:S04]  /*14ba0*/  SHF.R.U32.HI R2, RZ, 0x5, R2 ;  /* 0x00000005ff027819 */ /* 0x002fc80000011602 */
[----:B------:R-:W-:-:S05]  /*14bb0*/  LOP3.LUT R2, R2, 0x3, RZ, 0xc0, !PT ;  /* 0x0000000302027812 */ /* 0x000fca00078ec0ff */
[----:B------:R-:W-:-:S07]  /*14bc0*/  IMAD.MOV.U32 R13, RZ, RZ, R2 ;  /* 0x000000ffff0d7224 */ /* 0x000fce00078e0002 */
[----:B0--3--:R-:W-:Y:S05]  /*14bd0*/  WARPSYNC.COLLECTIVE R15, `(.L_x_3617) ;  /* 0x000000000f087348 */ /* 0x009fea0003c00000 */
[----:B------:R1:W2:Y:S02]  /*14be0*/  SHFL.IDX P6, R14, R13, R12, R11 ;  /* 0x0000000c0d0e7389 */ /* 0x0002a400000c000b */
[----:B0123--:R-:W-:Y:S01]  /*14bf0*/  ENDCOLLECTIVE ;  /* 0x000000000000791b */ /* 0x00ffe20003800000 */
.L_x_3617:
[----:B------:R-:W-:Y:S05]  /*14c00*/  BSYNC B0 ;  /* 0x0000000000007941 */ /* 0x000fea0003800000 */
.L_x_3616:
[----:B------:R-:W-:Y:S05]  /*14c10*/  BRA `(.L_x_3618) ;  /* 0xffffffe4009c7947 */ /* 0x000fea000383ffff */
.L_x_3557:
[----:B------:R-:W-:Y:S01]  /*14c20*/  BSSY B1, `(.L_x_3619) ;  /* 0x0000006000017945 */ /* 0x000fe20003800000 */
[----:B------:R-:W-:-:S07]  /*14c30*/  IMAD.MOV.U32 R15, RZ, RZ, -0x1 ;  /* 0xffffffffff0f7424 */ /* 0x000fce00078e00ff */
[----:B0123--:R-:W-:Y:S05]  /*14c40*/  WARPSYNC.COLLECTIVE R15, `(.L_x_3620) ;  /* 0x000000000f0c7348 */ /* 0x00ffea0003c00000 */
[----:B------:R-:W-:Y:S02]  /*14c50*/  ELECT P6, UR62, PT ;  /* 0x00000000003e782f */ /* 0x000fe400038c0000 */
[----:B------:R-:W-:Y:S01]  /*14c60*/  MOV R14, UR62 ;  /* 0x0000003e000e7c02 */ /* 0x000fe20008000f00 */
[----:B0123--:R-:W-:Y:S10]  /*14c70*/  ENDCOLLECTIVE ;  /* 0x000000000000791b */ /* 0x00fff40003800000 */
.L_x_3620:
[----:B------:R-:W-:Y:S05]  /*14c80*/  BSYNC B1 ;  /* 0x0000000000017941 */ /* 0x000fea0003800000 */
.L_x_3619:
[----:B------:R-:W-:Y:S05]  /*14c90*/  BRA `(.L_x_3621) ;  /* 0xffffffe400947947 */ /* 0x000fea000383ffff */
.L_x_3559:
[----:B0-----:R0:W1:Y:S02]  /*14ca0*/  SYNCS.PHASECHK.TRANS64.TRYWAIT P0, [R6+URZ], R5 ;  /* 0x00000005060075a7 */ /* 0x001064000800017f */
[----:B-1----:R-:W-:Y:S05]  /*14cb0*/  @!P0 NANOSLEEP.SYNCS 0x989680 ;  /* 0x009896800000895d */ /* 0x002fea0003900000 */
[----:B------:R-:W1:Y:S02]  /*14cc0*/  @!P0 SYNCS.PHASECHK.TRANS64 P0, [R6+URZ], R5 ;  /* 0x00000005060085a7 */ /* 0x000e64000800007f */
[----:B-1----:R-:W-:Y:S05]  /*14cd0*/  @!P0 BRA `(.L_x_3559) ;  /* 0xfffffffc00f08947 */ /* 0x002fea000383ffff */
[----:B------:R-:W-:Y:S05]  /*14ce0*/  BRA `(.L_x_3622) ;  /* 0xffffffe400cc7947 */ /* 0x000fea000383ffff */
.L_x_3560:
[----:B-1----:R1:W4:Y:S02]  /*14cf0*/  SYNCS.PHASECHK.TRANS64.TRYWAIT P0, [R7+URZ], R2 ;  /* 0x00000002070075a7 */ /* 0x002324000800017f */
[----:B----4-:R-:W-:Y:S05]  /*14d00*/  @!P0 NANOSLEEP.SYNCS 0x989680 ;  /* 0x009896800000895d */ /* 0x010fea0003900000 */
[----:B------:R-:W4:Y:S02]  /*14d10*/  @!P0 SYNCS.PHASECHK.TRANS64 P0, [R7+URZ], R2 ;  /* 0x00000002070085a7 */ /* 0x000f24000800007f */
[----:B----4-:R-:W-:Y:S05]  /*14d20*/  @!P0 BRA `(.L_x_3560) ;  /* 0xfffffffc00f08947 */ /* 0x010fea000383ffff */
[----:B------:R-:W-:Y:S05]  /*14d30*/  BRA `(.L_x_3623) ;  /* 0xffffffe400c07947 */ /* 0x000fea000383ffff */
.L_x_3562:
[----:B----4-:R4:W0:Y:S02]  /*14d40*/  SYNCS.PHASECHK.TRANS64.TRYWAIT P0, [R4+URZ], R5 ;  /* 0x00000005040075a7 */ /* 0x010824000800017f */
[----:B0-----:R-:W-:Y:S05]  /*14d50*/  @!P0 NANOSLEEP.SYNCS 0x989680 ;  /* 0x009896800000895d */ /* 0x001fea0003900000 */
[----:B------:R-:W0:Y:S02]  /*14d60*/  @!P0 SYNCS.PHASECHK.TRANS64 P0, [R4+URZ], R5 ;  /* 0x00000005040085a7 */ /* 0x000e24000800007f */
[----:B0-----:R-:W-:Y:S05]  /*14d70*/  @!P0 BRA `(.L_x_3562) ;  /* 0xfffffffc00f08947 */ /* 0x001fea000383ffff */
[----:B------:R-:W-:Y:S05]  /*14d80*/  BRA `(.L_x_3624) ;  /* 0xffffffe400c47947 */ /* 0x000fea000383ffff */
.L_x_3625:
        /* <DEDUP_REMOVED lines=15> */
.L_x_14998:


//--------------------- .text._ZN7cutlass13device_kernelIN5flash11enable_sm90INS1_16FlashAttnFwdSm90INS1_25CollectiveMainloopFwdSm90ILi2EN4cute5tupleIJNS5_1CILi1EEES8_S8_EEENS6_IJNS7_ILi64EEESA_SA_EEELi512ENS_10bfloat16_tEfNS_4arch4Sm90ELb0ELb0ELb0ELb1ELb0ELb1ELb0ELb0ELb0ELb1ELb1ELb0EEENS1_21CollectiveEpilogueFwdINS6_IJSA_NS7_ILi512EEESA_EEES9_SC_SE_Li256ELb1ELb1ELb1ELb0EEENS1_36VarlenDynamicPersistentTileSchedulerILi64ELi64ELi256ELi128ELb1ELb1ELb1ELb0ELb1ELb1EEEEEEEEEvNT_6ParamsE --------------------------
	.section	.text._ZN7cutlass13device_kernelIN5flash11enable_sm90INS1_16FlashAttnFwdSm90INS1_25CollectiveMainloopFwdSm90ILi2EN4cute5tupleIJNS5_1CILi1EEES8_S8_EEENS6_IJNS7_ILi64EEESA_SA_EEELi512ENS_10bfloat16_tEfNS_4arch4Sm90ELb0ELb0ELb0ELb1ELb0ELb1ELb0ELb0ELb0ELb1ELb1ELb0EEENS1_21CollectiveEpilogueFwdINS6_IJSA_NS7_ILi512EEESA_EEES9_SC_SE_Li256ELb1ELb1ELb1ELb0EEENS1_36VarlenDynamicPersistentTileSchedulerILi64ELi64ELi256ELi128ELb1ELb1ELb1ELb0ELb1ELb1EEEEEEEEEvNT_6ParamsE,"ax",@progbits
	.align	128
.text._ZN7cutlass13device_kernelIN5flash11enable_sm90INS1_16FlashAttnFwdSm90INS1_25CollectiveMainloopFwdSm90ILi2EN4cute5tupleIJNS5_1CILi1EEES8_S8_EEENS6_IJNS7_ILi64EEESA_SA_EEELi512ENS_10bfloat16_tEfNS_4arch4Sm90ELb0ELb0ELb0ELb1ELb0ELb1ELb0ELb0ELb0ELb1ELb1ELb0EEENS1_21CollectiveEpilogueFwdINS6_IJSA_NS7_ILi512EEESA_EEES9_SC_SE_Li256ELb1ELb1ELb1ELb0EEENS1_36VarlenDynamicPersistentTileSchedulerILi64ELi64ELi256ELi128ELb1ELb1ELb1ELb0ELb1ELb1EEEEEEEEEvNT_6ParamsE:
        .type           _ZN7cutlass13device_kernelIN5flash11enable_sm90INS1_16FlashAttnFwdSm90INS1_25CollectiveMainloopFwdSm90ILi2EN4cute5tupleIJNS5_1CILi1EEES8_S8_EEENS6_IJNS7_ILi64EEESA_SA_EEELi512ENS_10bfloat16_tEfNS_4arch4Sm90ELb0ELb0ELb0ELb1ELb0ELb1ELb0ELb0ELb0ELb1ELb1ELb0EEENS1_21CollectiveEpilogueFwdINS6_IJSA_NS7_ILi512EEESA_EEES9_SC_SE_Li256ELb1ELb1ELb1ELb0EEENS1_36VarlenDynamicPersistentTileSchedulerILi64ELi64ELi256ELi128ELb1ELb1ELb1ELb0ELb1ELb1EEEEEEEEEvNT_6ParamsE,@function
        .size           _ZN7cutlass13device_kernelIN5flash11enable_sm90INS1_16FlashAttnFwdSm90INS1_25CollectiveMainloopFwdSm90ILi2EN4cute5tupleIJNS5_1CILi1EEES8_S8_EEENS6_IJNS7_ILi64EEESA_SA_EEELi512ENS_10bfloat16_tEfNS_4arch4Sm90ELb0ELb0ELb0ELb1ELb0ELb1ELb0ELb0ELb0ELb1ELb1ELb0EEENS1_21CollectiveEpilogueFwdINS6_IJSA_NS7_ILi512EEESA_EEES9_SC_SE_Li256ELb1ELb1ELb1ELb0EEENS1_36VarlenDynamicPersistentTileSchedulerILi64ELi64ELi256ELi128ELb1ELb1ELb1ELb0ELb1ELb1EEEEEEEEEvNT_6ParamsE,(.L_x_14999 - _ZN7cutlass13device_kernelIN5flash11enable_sm90INS1_16FlashAttnFwdSm90INS1_25CollectiveMainloopFwdSm90ILi2EN4cute5tupleIJNS5_1CILi1EEES8_S8_EEENS6_IJNS7_ILi64EEESA_SA_EEELi512ENS_10bfloat16_tEfNS_4arch4Sm90ELb0ELb0ELb0ELb1ELb0ELb1ELb0ELb0ELb0ELb1ELb1ELb0EEENS1_21CollectiveEpilogueFwdINS6_IJSA_NS7_ILi512EEESA_EEES9_SC_SE_Li256ELb1ELb1ELb1ELb0EEENS1_36VarlenDynamicPersistentTileSchedulerILi64ELi64ELi256ELi128ELb1ELb1ELb1ELb0ELb1ELb1EEEEEEEEEvNT_6ParamsE)
        .other          _ZN7cutlass13device_kernelIN5flash11enable_sm90INS1_16FlashAttnFwdSm90INS1_25CollectiveMainloopFwdSm90ILi2EN4cute5tupleIJNS5_1CILi1EEES8_S8_EEENS6_IJNS7_ILi64EEESA_SA_EEELi512ENS_10bfloat16_tEfNS_4arch4Sm90ELb0ELb0ELb0ELb1ELb0ELb1ELb0ELb0ELb0ELb1ELb1ELb0EEENS1_21CollectiveEpilogueFwdINS6_IJSA_NS7_ILi512EEESA_EEES9_SC_SE_Li256ELb1ELb1ELb1ELb0EEENS1_36VarlenDynamicPersistentTileSchedulerILi64ELi64ELi256ELi128ELb1ELb1ELb1ELb0ELb1ELb1EEEEEEEEEvNT_6ParamsE,@"STO_CUDA_ENTRY STV_DEFAULT"
_ZN7cutlass13device_kernelIN5flash11enable_sm90INS1_16FlashAttnFwdSm90INS1_25CollectiveMainloopFwdSm90ILi2EN4cute5tupleIJNS5_1CILi1EEES8_S8_EEENS6_IJNS7_ILi64EEESA_SA_EEELi512ENS_10bfloat16_tEfNS_4arch4Sm90ELb0ELb0ELb0ELb1ELb0ELb1ELb0ELb0ELb0ELb1ELb1ELb0EEENS1_21CollectiveEpilogueFwdINS6_IJSA_NS7_ILi512EEESA_EEES9_SC_SE_Li256ELb1ELb1ELb1ELb0EEENS1_36VarlenDynamicPersistentTileSchedulerILi64ELi64ELi256ELi128ELb1ELb1ELb1ELb0ELb1ELb1EEEEEEEEEvNT_6ParamsE:
        /* <DEDUP_REMOVED lines=23> */
.L_x_3627:
[----:B------:R-:W-:Y:S05]  /*0170*/  BSYNC B0 ;  /* 0x0000000000007941 */ /* 0x000fea0003800000 */
.L_x_3626:
[----:B------:R-:W0:Y:S01]  /*0180*/  SHFL.IDX PT, R2, R0, RZ, 0x1f ;  /* 0x00001fff00027589 */ /* 0x000e2200000e0000 */
[----:B------:R-:W-:Y:S01]  /*0190*/  VOTEU.ANY UP0, P0 ;  /* 0x00000000003f7886 */ /* 0x000fe20000000100 */
[----:B------:R-:W-:Y:S01]  /*01a0*/  UMOV UR4, 0x80 ;  /* 0x0000008000047882 */ /* 0x000fe20000000000 */
[----:B------:R-:W-:Y:S01]  /*01b0*/  UMOV UR7, 0x100 ;  /* 0x0000010000077882 */ /* 0x000fe20000000000 */
[----:B------:R-:W-:Y:S02]  /*01c0*/  VOTEU.ANY UP1, P0 ;  /* 0x00000000003f7886 */ /* 0x000fe40000020100 */
[----:B------:R-:W1:Y:S01]  /*01d0*/  @UP0 S2UR UR8, SR_CgaCtaId ;  /* 0x00000000000809c3 */ /* 0x000e620000008800 */
[----:B------:R-:W-:Y:S01]  /*01e0*/  @UP0 UMOV UR6, 0x400 ;  /* 0x0000040000060882 */ /* 0x000fe20000000000 */
[----:B------:R-:W-:-:S04]  /*01f0*/  @UP0 UIADD3 UR4, -UR4, 0x100000, URZ ;  /* 0x0010000004040890 */ /* 0x000fc8000fffe13f */
[----:B------:R-:W-:Y:S02]  /*0200*/  @UP0 USHF.L.U32 UR5, UR4, 0xb, URZ ;  /* 0x0000000b04050899 */ /* 0x000fe4000800063f */
[----:B------:R-:W-:Y:S01]  /*0210*/  @UP0 USHF.L.U32 UR4, UR4, 0x1, URZ ;  /* 0x0000000104040899 */ /* 0x000fe2000800063f */
[----:B0-----:R-:W-:Y:S02]  /*0220*/  ISETP.NE.AND P1, PT, R2, RZ, PT ;  /* 0x000000ff0200720c */ /* 0x001fe40003f25270 */
[----:B------:R-:W-:Y:S01]  /*0230*/  SHF.R.U32.HI R2, RZ, 0x7, R6 ;  /* 0x00000007ff027819 */ /* 0x000fe20000011606 */
[----:B-1----:R-:W-:-:S04]  /*0240*/  @UP0 ULEA UR8, UR8, UR6, 0x18 ;  /* 0x0000000608080291 */ /* 0x002fc8000f8ec03f */
[----:B------:R-:W0:Y:S01]  /*0250*/  SHFL.IDX PT, R4, R2, RZ, 0x1f ;  /* 0x00001fff02047589 */ /* 0x000e2200000e0000 */
[----:B------:R-:W-:-:S04]  /*0260*/  @UP0 UIADD3 UR6, -UR7, 0x100000, URZ ;  /* 0x0010000007060890 */ /* 0x000fc8000fffe13f */
[----:B------:R-:W-:Y:S02]  /*0270*/  @UP0 USHF.L.U32 UR7, UR6, 0xb, URZ ;  /* 0x0000000b06070899 */ /* 0x000fe4000800063f */
[----:B------:R-:W-:Y:S01]  /*0280*/  @UP0 USHF.L.U32 UR6, UR6, 0x1, URZ ;  /* 0x0000000106060899 */ /* 0x000fe2000800063f */
[----:B------:R-:W-:Y:S01]  /*0290*/  VOTEU.ANY UP0, P0 ;  /* 0x00000000003f7886 */ /* 0x000fe20000000100 */
[----:B------:R-:W1:Y:S04]  /*02a0*/  FENCE.VIEW.ASYNC.S ;  /* 0x00000000000073c6 */ /* 0x000e680000000000 */
[----:B-1----:R1:W2:Y:S01]  /*02b0*/  @UP0 SYNCS.EXCH.64 URZ, [UR8+0x28c00], UR4 ;  /* 0x028c0004083f05b2 */ /* 0x0022a20008000100 */
[----:B0-----:R1:W-:Y:S05]  /*02c0*/  STL [R1+0x70], R4 ;  /* 0x0000700401007387 */ /* 0x0013ea0000100800 */
[----:B------:R1:W0:Y:S01]  /*02d0*/  @UP1 SYNCS.EXCH.64 URZ, [UR8+0x28c20], UR6 ;  /* 0x028c2006083f15b2 */ /* 0x0002220008000100 */
        /* <DEDUP_REMOVED lines=10> */
[----:B-1----:R3:W4:Y:S01]  /*0380*/  SYNCS.EXCH.64 URZ, [UR6+0x28c30], UR4 ;  /* 0x028c3004063f75b2 */ /* 0x0027220008000100 */
[----:B------:R3:W1:Y:S01]  /*0390*/  SYNCS.EXCH.64 URZ, [UR6+0x28c40], UR4 ;  /* 0x028c4004063f75b2 */ /* 0x0006620008000100 */
[----:B------:R3:W0:Y:S01]  /*03a0*/  SYNCS.EXCH.64 URZ, [UR6+0x28c38], UR4 ;  /* 0x028c3804063f75b2 */ /* 0x0006220008000100 */
[----:B------:R3:W0:Y:S02]  /*03b0*/  SYNCS.EXCH.64 URZ, [UR6+0x28c48], UR4 ;  /* 0x028c4804063f75b2 */ /* 0x0006240008000100 */
[----:B---3--:R-:W-:Y:S01]  /*03c0*/  NOP ;  /* 0x0000000000007918 */ /* 0x008fe20000000000 */
.L_x_3628:
[----:B------:R-:W3:Y:S01]  /*03d0*/  SHFL.IDX PT, R3, R0, RZ, 0x1f ;  /* 0x00001fff00037589 */ /* 0x000ee200000e0000 */
[----:B------:R-:W-:Y:S01]  /*03e0*/  NOP ;  /* 0x0000000000007918 */ /* 0x000fe20000000000 */
[----:B---3--:R-:W-:-:S13]  /*03f0*/  ISETP.NE.AND P0, PT, R3, RZ, PT ;  /* 0x000000ff0300720c */ /* 0x008fda0003f05270 */
[----:B------:R-:W-:Y:S05]  /*0400*/  @P0 BRA `(.L_x_3629) ;  /* 0x0000000000480947 */ /* 0x000fea0003800000 */
[----:B-1----:R-:W1:Y:S01]  /*0410*/  S2UR UR5, SR_CgaCtaId ;  /* 0x00000000000579c3 */ /* 0x002e620000008800 */
[----:B------:R-:W-:Y:S01]  /*0420*/  UMOV UR4, 0x400 ;  /* 0x0000040000047882 */ /* 0x000fe20000000000 */
[----:B------:R-:W-:Y:S01]  /*0430*/  UMOV UR6, 0x1 ;  /* 0x0000000100067882 */ /* 0x000fe20000000000 */
[----:B------:R-:W-:Y:S01]  /*0440*/  UMOV UR9, 0x2 ;  /* 0x0000000200097882 */ /* 0x000fe20000000000 */
[----:B------:R-:W-:-:S04]  /*0450*/  UIADD3 UR6, -UR6, 0x100000, URZ ;  /* 0x0010000006067890 */ /* 0x000fc8000fffe13f */
[----:B------:R-:W-:Y:S02]  /*0460*/  USHF.L.U32 UR7, UR6, 0xb, URZ ;  /* 0x0000000b06077899 */ /* 0x000fe4000800063f */
[----:B------:R-:W-:Y:S01]  /*0470*/  USHF.L.U32 UR6, UR6, 0x1, URZ ;  /* 0x0000000106067899 */ /* 0x000fe2000800063f */
[----:B------:R-:W-:Y:S01]  /*0480*/  ELECT P0, URZ, PT ;  /* 0x00000000003f782f */ /* 0x000fe20003800000 */
[----:B-1----:R-:W-:Y:S02]  /*0490*/  ULEA UR8, UR5, UR4, 0x18 ;  /* 0x0000000405087291 */ /* 0x002fe4000f8ec03f */
        /* <DEDUP_REMOVED lines=8> */
[----:B---3--:R-:W-:Y:S01]  /*0520*/  NOP ;  /* 0x0000000000007918 */ /* 0x008fe20000000000 */
.L_x_3629:
[----:B------:R-:W3:Y:S01]  /*0530*/  SHFL.IDX PT, R3, R0, RZ, 0x1f ;  /* 0x00001fff00037589 */ /* 0x000ee200000e0000 */
[----:B------:R-:W-:Y:S01]  /*0540*/  NOP ;  /* 0x0000000000007918 */ /* 0x000fe20000000000 */
[----:B---3--:R-:W-:-:S13]  /*0550*/  ISETP.NE.AND P0, PT, R3, RZ, PT ;  /* 0x000000ff0300720c */ /* 0x008fda0003f05270 */
        /* <DEDUP_REMOVED lines=14> */
[----:B---3--:R-:W-:Y:S01]  /*0640*/  NOP ;  /* 0x0000000000007918 */ /* 0x008fe20000000000 */
.L_x_3630:
        /* <DEDUP_REMOVED lines=22> */
.L_x_3631:
        /* <DEDUP_REMOVED lines=22> */
.L_x_3632:
[----:B------:R-:W-:Y:S01]  /*0910*/  IMAD.MOV.U32 R3, RZ, RZ, 0x1 ;  /* 0x00000001ff037424 */ /* 0x000fe200078e00ff */
[----:B------:R-:W-:Y:S01]  /*0920*/  ISETP.NE.AND P0, PT, R4, RZ, PT ;  /* 0x000000ff0400720c */ /* 0x000fe20003f05270 */
[----:B------:R-:W-:Y:S01]  /*0930*/  NOP ;  /* 0x0000000000007918 */ /* 0x000fe20000000000 */
[----:B------:R-:W-:Y:S01]  /*0940*/  ULDC.64 UR40, c[0x0][0x208] ;  /* 0x0000820000287ab9 */ /* 0x000fe20000000a00 */
[----:B------:R-:W-:Y:S01]  /*0950*/  BSSY B9, `(.L_x_3633) ;  /* 0x0001a24000097945 */ /* 0x000fe20003800000 */
[----:B------:R-:W-:-:S05]  /*0960*/  SEL R3, R3, 0x2, !P0 ;  /* 0x0000000203037807 */ /* 0x000fca0004000000 */
[----:B------:R3:W-:Y:S01]  /*0970*/  STL [R1+0x64], R3 ;  /* 0x0000640301007387 */ /* 0x0007e20000100800 */
[----:B012-4-:R-:W-:Y:S06]  /*0980*/  BAR.SYNC.DEFER_BLOCKING 0x0 ;  /* 0x0000000000007b1d */ /* 0x017fec0000010000 */
[----:B------:R-:W-:Y:S05]  /*0990*/  @!P0 BRA `(.L_x_3634) ;  /* 0x0000011000608947 */ /* 0x000fea0003800000 */
.L_x_3635:
[----:B------:R-:W-:-:S08]  /*09a0*/  NOP ;  /* 0x0000000000007918 */ /* 0x000fd00000000000 */
[----:B------:R-:W0:Y:S02]  /*09b0*/  USETMAXREG.TRY_ALLOC.CTAPOOL UP0, 0xf0 ;  /* 0x000000f0000079c8 */ /* 0x000e240008000600 */
[----:B0-----:R-:W-:-:S13]  /*09c0*/  PLOP3.LUT P0, PT, PT, PT, UP0, 0x80, 0x0 ;  /* 0x000000000000781c */ /* 0x001fda0003f0f008 */
[----:B------:R-:W-:Y:S05]  /*09d0*/  @!P0 BRA `(.L_x_3635) ;  /* 0xfffffffc00f08947 */ /* 0x000fea000383ffff */
[----:B------:R-:W-:Y:S01]  /*09e0*/  ISETP.NE.AND P0, PT, R2, 0x1, PT ;  /* 0x000000010200780c */ /* 0x000fe20003f05270 */
[----:B------:R-:W0:Y:S01]  /*09f0*/  S2UR UR5, SR_CgaCtaId ;  /* 0x00000000000579c3 */ /* 0x000e220000008800 */
[----:B------:R-:W-:-:S11]  /*0a00*/  UMOV UR4, 0x400 ;  /* 0x0000040000047882 */ /* 0x000fd60000000000 */
[----:B------:R-:W-:Y:S06]  /*0a10*/  @!P0 BAR.ARV 0x8, 0x100 ;  /* 0x0204000000008b1d */ /* 0x000fec0000002000 */
[----:B------:R-:W-:Y:S01]  /*0a20*/  ISETP.GE.U32.AND P0, PT, R6, 0x100, PT ;  /* 0x000001000600780c */ /* 0x000fe20003f06070 */
[----:B0-----:R-:W-:-:S06]  /*0a30*/  ULEA UR4, UR5, UR4, 0x18 ;  /* 0x0000000405047291 */ /* 0x001fcc000f8ec03f */
[----:B------:R-:W-:-:S06]  /*0a40*/  IMAD.U32 R2, RZ, RZ, UR4 ;  /* 0x00000004ff027e24 */ /* 0x000fcc000f8e00ff */
[----:B------:R-:W-:Y:S06]  /*0a50*/  @P0 BAR.ARV 0xf, 0x100 ;  /* 0x03c4000000000b1d */ /* 0x000fec0000002000 */
[----:B------:R-:W-:Y:S02]  /*0a60*/  ULDC UR4, c[0x0][0xc3c] ;  /* 0x00030f0000047ab9 */ /* 0x000fe40000000800 */
[----:B------:R-:W-:Y:S06]  /*0a70*/  BAR.SYNC.DEFER_BLOCKING 0x5, 0x180 ;  /* 0x0146000000007b1d */ /* 0x000fec0000010000 */
[----:B------:R-:W0:Y:S02]  /*0a80*/  LDS.128 R152, [R2+0x28cd0] ;  /* 0x028cd00002987984 */ /* 0x000e240000000c00 */
[----:B------:R-:W-:Y:S06]  /*0a90*/  BAR.ARV 0x4, 0x180 ;  /* 0x0106000000007b1d */ /* 0x000fec0000002000 */
[----:B0-----:R-:W-:-:S13]  /*0aa0*/  ISETP.GE.AND P0, PT, R155, UR4, PT ;  /* 0x000000049b007c0c */ /* 0x001fda000bf06270 */
[----:B------:R-:W-:Y:S05]  /*0ab0*/  @P0 BRA `(.L_x_3636) ;  /* 0x000001a000340947 */ /* 0x000fea0003800000 */
[----:B------:R-:W2:Y:S01]  /*0ac0*/  LDL R18, [R1+0x64] ;  /* 0x0000640001127983 */ /* 0x000ea20000100800 */
[----:B------:R-:W-:Y:S02]  /*0ad0*/  VIADD R6, R6, 0xffffff80 ;  /* 0xffffff8006067836 */ /* 0x000fe40000000000 */
[----:B------:R-:W-:Y:S02]  /*0ae0*/  IMAD.MOV.U32 R197, RZ, RZ, 0x20 ;  /* 0x00000020ffc57424 */ /* 0x000fe400078e00ff */
[----:B------:R-:W-:Y:S01]  /*0af0*/  IMAD.MOV.U32 R210, RZ, RZ, RZ ;  /* 0x000000ffffd27224 */ /* 0x000fe200078e00ff */
[----:B---3--:R-:W-:Y:S01]  /*0b00*/  SHF.R.S32.HI R3, RZ, 0x1f, R6 ;  /* 0x0000001fff037819 */ /* 0x008fe20000011406 */
[----:B------:R-:W-:Y:S02]  /*0b10*/  IMAD.MOV.U32 R185, RZ, RZ, RZ ;  /* 0x000000ffffb97224 */ /* 0x000fe400078e00ff */
[----:B------:R-:W-:Y:S01]  /*0b20*/  IMAD.MOV.U32 R22, RZ, RZ, RZ ;  /* 0x000000ffff167224 */ /* 0x000fe200078e00ff */
[----:B------:R-:W-:-:S02]  /*0b30*/  LEA.HI R4, R3, R6, RZ, 0x4 ;  /* 0x0000000603047211 */ /* 0x000fc400078f20ff */
[CC--:B------:R-:W-:Y:S02]  /*0b40*/  LEA.HI R5, R3.reuse, R6.reuse, RZ, 0x5 ;  /* 0x0000000603057211 */ /* 0x0c0fe400078f28ff */
[----:B------:R-:W-:Y:S02]  /*0b50*/  SHF.R.S32.HI R7, RZ, 0x4, R4 ;  /* 0x00000004ff077819 */ /* 0x000fe40000011404 */
[--C-:B------:R-:W-:Y:S02]  /*0b60*/  SHF.R.S32.HI R194, RZ, 0x5, R5.reuse ;  /* 0x00000005ffc27819 */ /* 0x100fe40000011405 */
[----:B------:R-:W-:Y:S02]  /*0b70*/  SHF.R.S32.HI R9, RZ, 0x1f, R5 ;  /* 0x0000001fff097819 */ /* 0x000fe40000011405 */
[CC--:B------:R-:W-:Y:S02]  /*0b80*/  LEA.HI R0, R3.reuse, R6.reuse, RZ, 0x7 ;  /* 0x0000000603007211 */ /* 0x0c0fe400078f38ff */
[----:B------:R-:W-:-:S02]  /*0b90*/  LEA.HI R13, R3, R6, RZ, 0x2 ;  /* 0x00000006030d7211 */ /* 0x000fc400078f10ff */
[C---:B------:R-:W-:Y:S02]  /*0ba0*/  LOP3.LUT R5, R4.reuse, 0xfffffff0, RZ, 0xc0, !PT ;  /* 0xfffffff004057812 */ /* 0x040fe400078ec0ff */
[----:B------:R-:W-:Y:S02]  /*0bb0*/  LEA.HI R3, R3, R6, RZ, 0x3 ;  /* 0x0000000603037211 */ /* 0x000fe400078f18ff */
[----:B------:R-:W-:Y:S01]  /*0bc0*/  LEA.HI R4, R4, R7, RZ, 0x1 ;  /* 0x0000000704047211 */ /* 0x000fe200078f08ff */
[----:B------:R-:W-:Y:S01]  /*0bd0*/  IMAD.IADD R8, R6, 0x1, -R5 ;  /* 0x0000000106087824 */ /* 0x000fe200078e0a05 */
[----:B------:R-:W-:Y:S02]  /*0be0*/  LOP3.LUT R15, R3, 0xfffffff8, RZ, 0xc0, !PT ;  /* 0xfffffff8030f7812 */ /* 0x000fe400078ec0ff */
[----:B------:R-:W-:Y:S02]  /*0bf0*/  LOP3.LUT R3, R0, 0xffffff80, RZ, 0xc0, !PT ;  /* 0xffffff8000037812 */ /* 0x000fe400078ec0ff */
[----:B------:R-:W-:Y:S01]  /*0c00*/  LOP3.LUT R4, R4, 0x1ffffffe, RZ, 0xc0, !PT ;  /* 0x1ffffffe04047812 */ /* 0x000fe200078ec0ff */
[C---:B------:R-:W-:Y:S01]  /*0c10*/  IMAD.IADD R15, R6.reuse, 0x1, -R15 ;  /* 0x00000001060f7824 */ /* 0x040fe200078e0a0f */
[----:B------:R-:W-:Y:S01]  /*0c20*/  LEA.HI R9, R9, R194, RZ, 0x2 ;  /* 0x000000c209097211 */ /* 0x000fe200078f10ff */
[----:B------:R-:W-:Y:S01]  /*0c30*/  IMAD.IADD R3, R6, 0x1, -R3 ;  /* 0x0000000106037824 */ /* 0x000fe200078e0a03 */
[----:B------:R-:W-:Y:S01]  /*0c40*/  SHF.R.S32.HI R5, RZ, 0x1f, R8 ;  /* 0x0000001fff057819 */ /* 0x000fe20000011408 */
[----:B------:R-:W-:Y:S01]  /*0c50*/  IMAD.IADD R10, R7, 0x1, -R4 ;  /* 0x00000001070a7824 */ /* 0x000fe200078e0a04 */
[----:B------:R-:W-:Y:S01]  /*0c60*/  LOP3.LUT R11, R13, 0xfffffffc, RZ, 0xc0, !PT ;  /* 0xfffffffc0d0b7812 */ /* 0x000fe200078ec0ff */
[----:B------:R-:W-:Y:S01]  /*0c70*/  IMAD.SHL.U32 R188, R15, 0x8, RZ ;  /* 0x000000080fbc7824 */ /* 0x000fe200078e00ff */
[----:B------:R-:W-:Y:S01]  /*0c80*/  SHF.R.S32.HI R20, RZ, 0x7, R0 ;  /* 0x00000007ff147819 */ /* 0x000fe20000011400 */
[----:B------:R-:W-:Y:S01]  /*0c90*/  IMAD.SHL.U32 R10, R10, 0x8, RZ ;  /* 0x000000080a0a7824 */ /* 0x000fe200078e00ff */
[----:B------:R-:W-:Y:S01]  /*0ca0*/  LOP3.LUT R7, R9, 0x3ffffc, RZ, 0xc0, !PT ;  /* 0x003ffffc09077812 */ /* 0x000fe200078ec0ff */
[----:B------:R-:W-:Y:S01]  /*0cb0*/  IMAD.IADD R186, R6, 0x1, -R11 ;  /* 0x0000000106ba7824 */ /* 0x000fe200078e0a0b */
[----:B------:R-:W-:Y:S01]  /*0cc0*/  LEA.HI R9, R5, R8, RZ, 0x3 ;  /* 0x0000000805097211 */ /* 0x000fe200078f18ff */
[----:B------:R-:W-:Y:S01]  /*0cd0*/  IMAD R17, R20, 0x100, R8 ;  /* 0x0000010014117824 */ /* 0x000fe200078e0208 */
[----:B------:R-:W-:Y:S01]  /*0ce0*/  SHF.R.S32.HI R4, RZ, 0x1f, R3 ;  /* 0x0000001fff047819 */ /* 0x000fe20000011403 */
[----:B------:R-:W-:Y:S01]  /*0cf0*/  IMAD.IADD R12, R194, 0x1, -R7 ;  /* 0x00000001c20c7824 */ /* 0x000fe200078e0a07 */
[----:B------:R-:W-:Y:S01]  /*0d00*/  SHF.R.S32.HI R23, RZ, 0x2, R13 ;  /* 0x00000002ff177819 */ /* 0x000fe2000001140d */
[----:B------:R-:W-:Y:S01]  /*0d10*/  IMAD.SHL.U32 R16, R186, 0x8, RZ ;  /* 0x00000008ba107824 */ /* 0x000fe200078e00ff */
[----:B------:R-:W-:Y:S01]  /*0d20*/  LOP3.LUT R11, R9, 0xfffffff8, RZ, 0xc0, !PT ;  /* 0xfffffff8090b7812 */ /* 0x000fe200078ec0ff */
[----:B------:R-:W-:Y:S01]  /*0d30*/  IMAD R17, R12, 0x10, R17 ;  /* 0x000000100c117824 */ /* 0x000fe200078e0211 */
[CC--:B------:R-:W-:Y:S01]  /*0d40*/  LEA.HI R5, R4.reuse, R3.reuse, RZ, 0x2 ;  /* 0x0000000304057211 */ /* 0x0c0fe200078f10ff */
[----:B------:R-:W-:Y:S01]  /*0d50*/  VIADD R12, R23, 0x20 ;  /* 0x00000020170c7836 */ /* 0x000fe20000000000 */
[----:B------:R-:W-:Y:S01]  /*0d60*/  LEA.HI R4, R4, R3, RZ, 0x5 ;  /* 0x0000000304047211 */ /* 0x000fe200078f28ff */
[----:B------:R-:W-:Y:S01]  /*0d70*/  IMAD.IADD R11, R8, 0x1, -R11 ;  /* 0x00000001080b7824 */ /* 0x000fe200078e0a0b */
[----:B------:R-:W-:Y:S01]  /*0d80*/  LOP3.LUT R8, R5, 0x7ffffffc, RZ, 0xc0, !PT ;  /* 0x7ffffffc05087812 */ /* 0x000fe200078ec0ff */
[----:B------:R-:W-:Y:S01]  /*0d90*/  IMAD.SHL.U32 R9, R9, 0x40, RZ ;  /* 0x0000004009097824 */ /* 0x000fe200078e00ff */
[--C-:B------:R-:W-:Y:S01]  /*0da0*/  SHF.R.S32.HI R6, RZ, 0x2, R5.reuse ;  /* 0x00000002ff067819 */ /* 0x100fe20000011405 */
[----:B------:R-:W-:Y:S01]  /*0db0*/  STL [R1+0x2c], R20 ;  /* 0x00002c1401007387 */ /* 0x000fe20000100800 */
[----:B------:R-:W-:Y:S01]  /*0dc0*/  SHF.R.S32.HI R7, RZ, 0x1f, R5 ;  /* 0x0000001fff077819 */ /* 0x000fe20000011405 */
[----:B------:R-:W-:Y:S01]  /*0dd0*/  IMAD.IADD R8, R3, 0x1, -R8 ;  /* 0x0000000103087824 */ /* 0x000fe200078e0a08 */
[----:B------:R-:W-:Y:S01]  /*0de0*/  SHF.R.S32.HI R5, RZ, 0x1f, R12 ;  /* 0x0000001fff057819 */ /* 0x000fe2000001140c */
[----:B------:R-:W-:Y:S01]  /*0df0*/  IMAD.SHL.U32 R3, R11, 0x40, RZ ;  /* 0x000000400b037824 */ /* 0x000fe200078e00ff */
[----:B------:R-:W-:Y:S01]  /*0e00*/  LEA.HI R7, R7, R6, RZ, 0x3 ;  /* 0x0000000607077211 */ /* 0x000fe200078f18ff */
[----:B------:R-:W-:Y:S01]  /*0e10*/  VIADD R209, R188, 0x40 ;  /* 0x00000040bcd17836 */ /* 0x000fe20000000000 */
[----:B------:R-:W-:Y:S01]  /*0e20*/  LEA.HI R14, R5, R12, RZ, 0x3 ;  /* 0x0000000c050e7211 */ /* 0x000fe200078f18ff */
[----:B------:R-:W-:Y:S01]  /*0e30*/  IMAD.SHL.U32 R12, R12, 0x40, RZ ;  /* 0x000000400c0c7824 */ /* 0x000fe200078e00ff */
[----:B------:R-:W-:Y:S01]  /*0e40*/  LOP3.LUT R3, R3, 0x1c0, RZ, 0xc0, !PT ;  /* 0x000001c003037812 */ /* 0x000fe200078ec0ff */
[----:B------:R-:W-:Y:S01]  /*0e50*/  VIADD R208, R188, 0x80 ;  /* 0x00000080bcd07836 */ /* 0x000fe20000000000 */
[----:B------:R-:W-:Y:S01]  /*0e60*/  LOP3.LUT R7, R7, 0xfffffff8, RZ, 0xc0, !PT ;  /* 0xfffffff807077812 */ /* 0x000fe200078ec0ff */
[----:B------:R-:W-:Y:S01]  /*0e70*/  IMAD.SHL.U32 R14, R14, 0x40, RZ ;  /* 0x000000400e0e7824 */ /* 0x000fe200078e00ff */
[----:B------:R-:W-:Y:S01]  /*0e80*/  LOP3.LUT R5, R12, 0x1c0, RZ, 0xc0, !PT ;  /* 0x000001c00c057812 */ /* 0x000fe200078ec0ff */
[--C-:B------:R-:W-:Y:S01]  /*0e90*/  IMAD.U32 R12, R17, 0x40, R10.reuse ;  /* 0x00000040110c7824 */ /* 0x100fe200078e000a */
[----:B------:R-:W-:Y:S01]  /*0ea0*/  LOP3.LUT R10, R3, 0x8, R10, 0xf8, !PT ;  /* 0x00000008030a7812 */ /* 0x000fe200078ef80a */
[----:B------:R-:W-:Y:S01]  /*0eb0*/  IMAD.IADD R7, R6, 0x1, -R7 ;  /* 0x0000000106077824 */ /* 0x000fe200078e0a07 */
[----:B------:R-:W-:Y:S01]  /*0ec0*/  SHF.R.U32.HI R3, RZ, 0x3, R3 ;  /* 0x00000003ff037819 */ /* 0x000fe20000011603 */
[----:B------:R-:W-:Y:S01]  /*0ed0*/  VIADD R207, R188, 0xc0 ;  /* 0x000000c0bccf7836 */ /* 0x000fe20000000000 */
[----:B------:R-:W-:Y:S01]  /*0ee0*/  LEA.HI R0, R0, R20, RZ, 0x1 ;  /* 0x0000001400007211 */ /* 0x000fe200078f08ff */
[----:B------:R0:W-:Y:S01]  /*0ef0*/  STL [R1+0x78], R12 ;  /* 0x0000780c01007387 */ /* 0x0001e20000100800 */
[----:B------:R-:W-:Y:S01]  /*0f00*/  LOP3.LUT R10, R10, R3, RZ, 0x3c, !PT ;  /* 0x000000030a0a7212 */ /* 0x000fe200078e3cff */
[----:B------:R-:W-:Y:S01]  /*0f10*/  VIADD R206, R188, 0x100 ;  /* 0x00000100bcce7836 */ /* 0x000fe20000000000 */
[----:B------:R-:W-:Y:S01]  /*0f20*/  LEA.HI R3, R186, R186, RZ, 0x1 ;  /* 0x000000baba037211 */ /* 0x000fe200078f08ff */
[----:B------:R-:W-:Y:S01]  /*0f30*/  VIADD R205, R188, 0x140 ;  /* 0x00000140bccd7836 */ /* 0x000fe20000000000 */
[----:B------:R-:W-:-:S02]  /*0f40*/  LOP3.LUT R0, R0, 0xfffffe, RZ, 0xc0, !PT ;  /* 0x00fffffe00007812 */ /* 0x000fc400078ec0ff */
[----:B------:R-:W-:Y:S02]  /*0f50*/  SHF.R.U32.HI R6, RZ, 0x3, R5 ;  /* 0x00000003ff067819 */ /* 0x000fe40000011605 */
[----:B------:R-:W-:Y:S01]  /*0f60*/  LOP3.LUT R5, R5, 0x38, R16, 0xf8, !PT ;  /* 0x0000003805057812 */ /* 0x000fe200078ef810 */
[----:B------:R-:W-:Y:S01]  /*0f70*/  IMAD.IADD R0, R20, 0x1, -R0 ;  /* 0x0000000114007824 */ /* 0x000fe200078e0a00 */
[----:B------:R-:W-:Y:S02]  /*0f80*/  LOP3.LUT R14, R14, 0xfffffe00, RZ, 0xc0, !PT ;  /* 0xfffffe000e0e7812 */ /* 0x000fe400078ec0ff */
[----:B------:R-:W-:Y:S02]  /*0f90*/  LOP3.LUT R3, R3, 0x1ffffffe, RZ, 0xc0, !PT ;  /* 0x1ffffffe03037812 */ /* 0x000fe400078ec0ff */
[----:B------:R-:W-:Y:S02]  /*0fa0*/  SHF.R.S32.HI R4, RZ, 0x5, R4 ;  /* 0x00000005ff047819 */ /* 0x000fe40000011404 */
[----:B------:R-:W-:Y:S01]  /*0fb0*/  LOP3.LUT R5, R14, R5, R6, 0xf6, !PT ;  /* 0x000000050e057212 */ /* 0x000fe200078ef606 */
[----:B------:R-:W-:Y:S01]  /*0fc0*/  IMAD.IADD R6, R186, 0x1, -R3 ;  /* 0x00000001ba067824 */ /* 0x000fe200078e0a03 */
[----:B------:R-:W-:Y:S01]  /*0fd0*/  LOP3.LUT R9, R9, 0x7ffffe00, RZ, 0xc0, !PT ;  /* 0x7ffffe0009097812 */ /* 0x000fe200078ec0ff */
[----:B------:R-:W-:Y:S01]  /*0fe0*/  IMAD.SHL.U32 R3, R0, 0x100, RZ ;  /* 0x0000010000037824 */ /* 0x000fe200078e00ff */
[----:B------:R-:W-:Y:S01]  /*0ff0*/  R2P PR, R11, 0x6 ;  /* 0x000000060b007804 */ /* 0x000fe20000000000 */
[----:B------:R-:W-:Y:S01]  /*1000*/  IMAD R191, R4, 0x10, R7 ;  /* 0x0000001004bf7824 */ /* 0x000fe200078e0207 */
[----:B------:R-:W-:Y:S01]  /*1010*/  SHF.R.S32.HI R4, RZ, 0x1f, R13 ;  /* 0x0000001fff047819 */ /* 0x000fe2000001140d */
[----:B------:R-:W-:Y:S01]  /*1020*/  IMAD.SHL.U32 R0, R8, 0x2, RZ ;  /* 0x0000000208007824 */ /* 0x000fe200078e00ff */
[----:B------:R1:W-:Y:S01]  /*1030*/  STL [R1+0x74], R3 ;  /* 0x0000740301007387 */ /* 0x0003e20000100800 */
[----:B------:R-:W-:Y:S01]  /*1040*/  IMAD R13, R6, 0x8, R191 ;  /* 0x00000008060d7824 */ /* 0x000fe200078e02bf */
[----:B------:R-:W-:Y:S01]  /*1050*/  LEA.HI R4, R4, R23, RZ, 0x3 ;  /* 0x0000001704047211 */ /* 0x000fe200078f18ff */
[----:B------:R-:W-:Y:S01]  /*1060*/  IMAD.IADD R193, R0, 0x1, R3 ;  /* 0x0000000100c17824 */ /* 0x000fe200078e0203 */
[----:B------:R3:W-:Y:S01]  /*1070*/  STL [R1+0x30], R0 ;  /* 0x0000300001007387 */ /* 0x0007e20000100800 */
[----:B------:R-:W-:Y:S01]  /*1080*/  IMAD R9, R194, 0x400, R9 ;  /* 0x00000400c2097824 */ /* 0x000fe200078e0209 */
[----:B------:R-:W-:Y:S01]  /*1090*/  LOP3.LUT R4, R4, 0xfffffff8, RZ, 0xc0, !PT ;  /* 0xfffffff804047812 */ /* 0x000fe200078ec0ff */
[----:B0-----:R-:W-:Y:S01]  /*10a0*/  VIADD R12, R193, 0x8 ;  /* 0x00000008c10c7836 */ /* 0x001fe20000000000 */
[----:B------:R-:W-:Y:S01]  /*10b0*/  SHF.R.S32.HI R7, RZ, 0x1f, R209 ;  /* 0x0000001fff077819 */ /* 0x000fe200000114d1 */
[----:B------:R-:W-:Y:S01]  /*10c0*/  IMAD.IADD R9, R9, 0x1, R10 ;  /* 0x0000000109097824 */ /* 0x000fe200078e020a */
[----:B------:R-:W-:Y:S01]  /*10d0*/  SHF.R.S32.HI R7, RZ, 0x1f, R207 ;  /* 0x0000001fff077819 */ /* 0x000fe200000114cf */
[----:B-1----:R-:W-:Y:S01]  /*10e0*/  IMAD R3, R5, 0x2, R2 ;  /* 0x0000000205037824 */ /* 0x002fe200078e0202 */
[----:B------:R-:W-:Y:S01]  /*10f0*/  SHF.R.S32.HI R6, RZ, 0x1f, R12 ;  /* 0x0000001fff067819 */ /* 0x000fe2000001140c */
[----:B------:R-:W-:Y:S01]  /*1100*/  IMAD.IADD R189, R23, 0x1, -R4 ;  /* 0x0000000117bd7824 */ /* 0x000fe200078e0a04 */
[----:B------:R-:W-:Y:S01]  /*1110*/  SHF.R.S32.HI R4, RZ, 0x1f, R208 ;  /* 0x0000001fff047819 */ /* 0x000fe200000114d0 */
[C---:B------:R-:W-:Y:S01]  /*1120*/  VIADD R8, R193.reuse, 0x20 ;  /* 0x00000020c1087836 */ /* 0x040fe20000000000 */
[----:B------:R0:W-:Y:S01]  /*1130*/  STL [R1+0x68], R3 ;  /* 0x0000680301007387 */ /* 0x0001e20000100800 */
[----:B------:R-:W-:Y:S01]  /*1140*/  SHF.R.S32.HI R4, RZ, 0x1f, R206 ;  /* 0x0000001fff047819 */ /* 0x000fe200000114ce */
[C---:B------:R-:W-:Y:S01]  /*1150*/  VIADD R7, R193.reuse, 0x28 ;  /* 0x00000028c1077836 */ /* 0x040fe20000000000 */
[----:B---3--:R-:W-:Y:S01]  /*1160*/  SHF.R.S32.HI R0, RZ, 0x1f, R205 ;  /* 0x0000001fff007819 */ /* 0x008fe200000114cd */
[----:B------:R1:W-:Y:S01]  /*1170*/  STL [R1+0x6c], R13 ;  /* 0x00006c0d01007387 */ /* 0x0003e20000100800 */
[----:B------:R-:W-:Y:S01]  /*1180*/  SHF.R.S32.HI R0, RZ, 0x1f, R193 ;  /* 0x0000001fff007819 */ /* 0x000fe200000114c1 */
[C---:B------:R-:W-:Y:S01]  /*1190*/  VIADD R5, R193.reuse, 0x30 ;  /* 0x00000030c1057836 */ /* 0x040fe20000000000 */
[----:B------:R-:W-:Y:S01]  /*11a0*/  SHF.R.S32.HI R6, RZ, 0x1f, R8 ;  /* 0x0000001fff067819 */ /* 0x000fe20000011408 */
[C---:B------:R-:W-:Y:S01]  /*11b0*/  VIADD R4, R193.reuse, 0x38 ;  /* 0x00000038c1047836 */ /* 0x040fe20000000000 */
[----:B------:R-:W-:Y:S01]  /*11c0*/  SHF.R.S32.HI R8, RZ, 0x1f, R7 ;  /* 0x0000001fff087819 */ /* 0x000fe20000011407 */
[C---:B0-----:R-:W-:Y:S01]  /*11d0*/  VIADD R3, R193.reuse, 0x40 ;  /* 0x00000040c1037836 */ /* 0x041fe20000000000 */
        /* <DEDUP_REMOVED lines=8> */
[----:B------:R-:W-:Y:S01]  /*1260*/  SHF.R.S32.HI R3, RZ, 0x1f, R237 ;  /* 0x0000001fff037819 */ /* 0x000fe200000114ed */
[C---:B------:R-:W-:Y:S01]  /*1270*/  VIADD R234, R193.reuse, 0x68 ;  /* 0x00000068c1ea7836 */ /* 0x040fe20000000000 */
[----:B------:R-:W-:Y:S01]  /*1280*/  SHF.R.S32.HI R0, RZ, 0x1f, R236 ;  /* 0x0000001fff007819 */ /* 0x000fe200000114ec */
[----:B------:R-:W-:Y:S01]  /*1290*/  VIADD R233, R193, 0x70 ;  /* 0x00000070c1e97836 */ /* 0x000fe20000000000 */
[----:B------:R-:W-:Y:S01]  /*12a0*/  SEL R197, R197, 0xffffffe0, !P1 ;  /* 0xffffffe0c5c57807 */ /* 0x000fe20004800000 */
        /* <DEDUP_REMOVED lines=20> */
[C---:B------:R-:W-:Y:S01]  /*13f0*/  VIADD R224, R193.reuse, 0xa8 ;  /* 0x000000a8c1e07836 */ /* 0x040fe20000000000 */
[----:B------:R-:W-:Y:S01]  /*1400*/  SHF.R.S32.HI R0, RZ, 0x1f, R222 ;  /* 0x0000001fff007819 */ /* 0x000fe200000114de */
        /* <DEDUP_REMOVED lines=21> */
[----:B------:R-:W-:Y:S01]  /*1560*/  IMAD.SHL.U32 R186, R186, 0x4, RZ ;  /* 0x00000004baba7824 */ /* 0x000fe200078e00ff */
[----:B------:R-:W-:Y:S01]  /*1570*/  SHF.R.S32.HI R0, RZ, 0x1f, R212 ;  /* 0x0000001fff007819 */ /* 0x000fe200000114d4 */
[----:B------:R-:W-:-:S02]  /*1580*/  @P2 VIADD R196, R198, 0xffffffc0 ;  /* 0xffffffc0c6c42836 */ /* 0x000fc40000000000 */
[----:B------:R-:W-:Y:S02]  /*1590*/  IMAD.IADD R198, R198, 0x1, R197 ;  /* 0x00000001c6c67824 */ /* 0x000fe400078e02c5 */
[----:B------:R-:W-:Y:S02]  /*15a0*/  VIADD R190, R186, 0x10 ;  /* 0x00000010babe7836 */ /* 0x000fe40000000000 */
[----:B------:R-:W-:Y:S01]  /*15b0*/  IMAD.IADD R197, R197, 0x1, R196 ;  /* 0x00000001c5c57824 */ /* 0x000fe200078e02c4 */
[----:B--2---:R-:W-:Y:S02]  /*15c0*/  LOP3.LUT R184, R18, 0x1, RZ, 0xfc, !PT ;  /* 0x0000000112b87812 */ /* 0x004fe400078efcff */
[----:B-1----:R-:W-:-:S07]  /*15d0*/  CS2R R18, SRZ ;  /* 0x0000000000127805 */ /* 0x002fce000001ff00 */
.L_x_3764:
[----:B0-----:R-:W0:Y:S01]  /*15e0*/  LDC.64 R200, c[0x0][0xc88] ;  /* 0x00032200ffc87b82 */ /* 0x001e220000000a00 */
[----:B------:R-:W-:Y:S01]  /*15f0*/  ULDC.64 UR4, c[0x0][0xa28] ;  /* 0x00028a0000047ab9 */ /* 0x000fe20000000a00 */
[----:B------:R-:W-:Y:S01]  /*1600*/  ULDC.64 UR8, c[0x0][0xa18] ;  /* 0x0002860000087ab9 */ /* 0x000fe20000000a00 */
[----:B------:R-:W-:Y:S01]  /*1610*/  ULDC.64 UR6, c[0x0][0xa08] ;  /* 0x0002820000067ab9 */ /* 0x000fe20000000a00 */
[----:B0-----:R-:W-:-:S06]  /*1620*/  IMAD.WIDE R200, R155, 0x4, R200 ;  /* 0x000000049bc87825 */ /* 0x001fcc00078e02c8 */
[----:B--2---:R-:W2:Y:S01]  /*1630*/  LDG.E R200, desc[UR40][R200.64] ;  /* 0x00000028c8c87981 */ /* 0x004ea2000c1e1900 */
[----:B------:R-:W-:Y:S01]  /*1640*/  ISETP.NE.U32.AND P2, PT, RZ, UR4, PT ;  /* 0x00000004ff007c0c */ /* 0x000fe2000bf45070 */
[----:B----45:R-:W-:Y:S01]  /*1650*/  IMAD.MOV.U32 R11, RZ, RZ, RZ ;  /* 0x000000ffff0b7224 */ /* 0x030fe200078e00ff */
        /* <DEDUP_REMOVED lines=9> */
[C-C-:B------:R-:W-:Y:S01]  /*16f0*/  SHF.L.U64.HI R204, R200.reuse, 0x2, R0.reuse ;  /* 0x00000002c8cc7819 */ /* 0x140fe20000010200 */
[----:B------:R0:W-:Y:S01]  /*1700*/  STL [R1+0x24], R0 ;  /* 0x0000240001007387 */ /* 0x0001e20000100800 */
[----:B------:R-:W-:Y:S01]  /*1710*/  @P2 LEA.HI.X R7, R200, UR5, R0, 0x2, P3 ;  /* 0x00000005c8072c11 */ /* 0x000fe200098f1400 */
[----:B------:R-:W-:Y:S01]  /*1720*/  ULDC UR4, c[0x0][0x288] ;  /* 0x0000a20000047ab9 */ /* 0x000fe20000000800 */
[----:B-1----:R-:W-:-:S03]  /*1730*/  IADD3 R4, P4, R203, UR6, RZ ;  /* 0x00000006cb047c10 */ /* 0x002fc6000ff9e0ff */
        /* <DEDUP_REMOVED lines=16> */
[----:B0-----:R-:W-:-:S02]  /*1840*/  LOP3.LUT R0, R154, 0xff0000, RZ, 0xc0, !PT ;  /* 0x00ff00009a007812 */ /* 0x001fc400078ec0ff */
[----:B------:R-:W-:Y:S01]  /*1850*/  UIMAD UR4, UR4, UR5, URZ ;  /* 0x00000005040472a4 */ /* 0x000fe2000f8e023f */
[----:B------:R-:W-:Y:S02]  /*1860*/  SHF.R.U32.HI R3, RZ, 0x8, R3 ;  /* 0x00000008ff037819 */ /* 0x000fe40000011603 */
[----:B------:R-:W-:Y:S01]  /*1870*/  ISETP.NE.AND.EX P2, PT, RZ, UR9, PT, P2 ;  /* 0x00000009ff007c0c */ /* 0x000fe2000bf45320 */
[----:B------:R-:W-:Y:S01]  /*1880*/  ULDC UR5, c[0x0][0x348] ;  /* 0x0000d20000057ab9 */ /* 0x000fe20000000800 */
[----:B------:R-:W-:Y:S01]  /*1890*/  LEA.HI R201, R0, R3, RZ, 0x10 ;  /* 0x0000000300c97211 */ /* 0x000fe200078f80ff */
[----:B------:R-:W-:Y:S01]  /*18a0*/  IMAD.MOV.U32 R202, RZ, RZ, R153 ;  /* 0x000000ffffca7224 */ /* 0x000fe200078e0099 */
        /* <DEDUP_REMOVED lines=11> */
.L_x_3637:
[----:B------:R-:W-:Y:S02]  /*1960*/  IMAD.U32 R42, RZ, RZ, UR5 ;  /* 0x00000005ff2a7e24 */ /* 0x000fe4000f8e00ff */
[----:B------:R-:W-:Y:S01]  /*1970*/  IMAD.U32 R24, RZ, RZ, UR4 ;  /* 0x00000004ff187e24 */ /* 0x000fe2000f8e00ff */
[----:B------:R-:W-:Y:S06]  /*1980*/  @!P2 BRA `(.L_x_3638) ;  /* 0x000000000010a947 */ /* 0x000fec0003800000 */
[----:B------:R-:W-:-:S04]  /*1990*/  IADD3 R4, P0, R203, UR8, RZ ;  /* 0x00000008cb047c10 */ /* 0x000fc8000ff1e0ff */
[----:B------:R-:W-:-:S05]  /*19a0*/  IADD3.X R5, R204, UR9, RZ, P0, !PT ;  /* 0x00000009cc057c10 */ /* 0x000fca00087fe4ff */
[----:B------:R0:W5:Y:S01]  /*19b0*/  LDG.E R24, desc[UR40][R4.64] ;  /* 0x0000002804187981 */ /* 0x000162000c1e1900 */
[----:B------:R-:W-:Y:S05]  /*19c0*/  BRA `(.L_x_3639) ;  /* 0x0000000000107947 */ /* 0x000fea0003800000 */
.L_x_3638:
[----:B------:R-:W-:Y:S05]  /*19d0*/  @!P0 BRA `(.L_x_3639) ;  /* 0x00000000000c8947 */ /* 0x000fea0003800000 */
[----:B------:R-:W2:Y:S04]  /*19e0*/  LDG.E R3, desc[UR40][R4.64] ;  /* 0x0000002804037981 */ /* 0x000ea8000c1e1900 */
[----:B------:R-:W2:Y:S02]  /*19f0*/  LDG.E R24, desc[UR40][R4.64+0x4] ;  /* 0x0000042804187981 */ /* 0x000ea4000c1e1900 */
[----:B--2---:R-:W-:-:S07]  /*1a00*/  IMAD.IADD R24, R24, 0x1, -R3 ;  /* 0x0000000118187824 */ /* 0x004fce00078e0a03 */
.L_x_3639:
[----:B------:R-:W-:Y:S01]  /*1a10*/  ULDC.64 UR4, c[0x0][0xa10] ;  /* 0x0002840000047ab9 */ /* 0x000fe20000000a00 */
[----:B------:R-:W2:Y:S01]  /*1a20*/  LDL.LU R8, [R1+0x28] ;  /* 0x0000280001087983 */ /* 0x000ea20000300800 */
[----:B------:R-:W-:-:S04]  /*1a30*/  ISETP.NE.U32.AND P0, PT, RZ, UR4, PT ;  /* 0x00000004ff007c0c */ /* 0x000fc8000bf05070 */
[----:B------:R-:W-:Y:S01]  /*1a40*/  ISETP.NE.AND.EX P0, PT, RZ, UR5, PT, P0 ;  /* 0x00000005ff007c0c */ /* 0x000fe2000bf05300 */
[----:B------:R-:W-:Y:S02]  /*1a50*/  ULDC.64 UR4, c[0x0][0xa30] ;  /* 0x00028c0000047ab9 */ /* 0x000fe40000000a00 */
[----:B------:R-:W-:-:S10]  /*1a60*/  ISETP.NE.U32.AND P1, PT, RZ, UR4, PT ;  /* 0x00000004ff007c0c */ /* 0x000fd4000bf25070 */
[----:B------:R-:W1:Y:S02]  /*1a70*/  @P0 LDC.64 R6, c[0x0][0xa10] ;  /* 0x00028400ff060b82 */ /* 0x000e640000000a00 */
[----:B-1----:R-:W-:-:S05]  /*1a80*/  @P0 IMAD.WIDE R6, R200, 0x4, R6 ;  /* 0x00000004c8060825 */ /* 0x002fca00078e0206 */
[----:B------:R-:W3:Y:S04]  /*1a90*/  @P0 LDG.E R0, desc[UR40][R6.64] ;  /* 0x0000002806000981 */ /* 0x000ee8000c1e1900 */
[----:B------:R-:W3:Y:S01]  /*1aa0*/  @P0 LDG.E R3, desc[UR40][R6.64+0x4] ;  /* 0x0000042806030981 */ /* 0x000ee2000c1e1900 */
[----:B------:R-:W-:Y:S01]  /*1ab0*/  ISETP.NE.AND.EX P1, PT, RZ, UR5, PT, P1 ;  /* 0x00000005ff007c0c */ /* 0x000fe2000bf25310 */
[----:B-----5:R-:W-:-:S12]  /*1ac0*/  IMAD.MOV.U32 R154, RZ, RZ, R24 ;  /* 0x000000ffff9a7224 */ /* 0x020fd800078e0018 */
[----:B0-----:R-:W-:-:S04]  /*1ad0*/  @P1 IADD3 R4, P2, R203, UR4, RZ ;  /* 0x00000004cb041c10 */ /* 0x001fc8000ff5e0ff */
        /* <DEDUP_REMOVED lines=25> */
[----:B0-----:R-:W-:Y:S02]  /*1c70*/  IABS R8, R0 ;  /* 0x0000000000087213 */ /* 0x001fe40000000000 */
[----:B------:R-:W-:-:S04]  /*1c80*/  LOP3.LUT R0, R0, R9, RZ, 0x3c, !PT ;  /* 0x0000000900007212 */ /* 0x000fc800078e3cff */
[----:B------:R-:W-:Y:S01]  /*1c90*/  ISETP.GE.AND P2, PT, R0, RZ, PT ;  /* 0x000000ff0000720c */ /* 0x000fe20003f46270 */
[----:B-1----:R-:W0:Y:S02]  /*1ca0*/  MUFU.RCP R3, R3 ;  /* 0x0000000300037308 */ /* 0x002e240000001000 */
        /* <DEDUP_REMOVED lines=18> */
.L_x_3641:
[----:B------:R-:W-:Y:S05]  /*1dd0*/  BSYNC B0 ;  /* 0x0000000000007941 */ /* 0x000fea0003800000 */
.L_x_3640:
[----:B------:R-:W-:-:S05]  /*1de0*/  IMAD R3, R211, R0, RZ ;  /* 0x00000000d3037224 */ /* 0x000fca00078e02ff */
[C---:B------:R-:W-:Y:S01]  /*1df0*/  VIADDMNMX R0, R3.reuse, R0, R168, PT ;  /* 0x0000000003007246 */ /* 0x040fe200038001a8 */
[----:B------:R-:W-:-:S04]  /*1e00*/  IMAD R3, R3, 0x40, -R11 ;  /* 0x0000004003037824 */ /* 0x000fc800078e0a0b */
[----:B0-----:R-:W-:Y:S01]  /*1e10*/  IMAD R5, R0, 0x40, -R11 ;  /* 0x0000004000057824 */ /* 0x001fe200078e0a0b */
        /* <DEDUP_REMOVED lines=8> */
[----:B------:R-:W-:Y:S02]  /*1ea0*/  @P0 SHF.R.S32.HI R40, RZ, 0x6, R3 ;  /* 0x00000006ff280819 */ /* 0x000fe40000011403 */
[----:B------:R-:W-:Y:S02]  /*1eb0*/  PLOP3.LUT P0, PT, PT, PT, PT, 0x80, 0x0 ;  /* 0x000000000000781c */ /* 0x000fe40003f0f070 */
        /* <DEDUP_REMOVED lines=22> */
.L_x_3644:
[----:B------:R-:W-:Y:S05]  /*2020*/  BSYNC B6 ;  /* 0x0000000000067941 */ /* 0x000fea0003800000 */
.L_x_3643:
        /* <DEDUP_REMOVED lines=20> */
.L_x_3646:
[----:B------:R-:W-:Y:S05]  /*2170*/  BSYNC B6 ;  /* 0x0000000000067941 */ /* 0x000fea0003800000 */
.L_x_3645:
[----:B------:R-:W-:Y:S01]  /*2180*/  ULDC.64 UR4, c[0x0][0x9f8] ;  /* 0x00027e0000047ab9 */ /* 0x000fe20000000a00 */
[----:B------:R-:W-:Y:S01]  /*2190*/  IMAD.MOV.U32 R3, RZ, RZ, R200 ;  /* 0x000000ffff037224 */ /* 0x000fe200078e00c8 */
[----:B------:R-:W-:Y:S01]  /*21a0*/  ISETP.NE.U32.AND P0, PT, RZ, UR4, PT ;  /* 0x00000004ff007c0c */ /* 0x000fe2000bf05070 */
[----:B------:R-:W0:Y:S01]  /*21b0*/  LDC.64 R6, c[0x0][0x300] ;  /* 0x0000c000ff067b82 */ /* 0x000e220000000a00 */
[----:B------:R-:W-:Y:S01]  /*21c0*/  IMAD.IADD R38, R25, 0x1, R24 ;  /* 0x0000000119267824 */ /* 0x000fe200078e0218 */
[----:B------:R-:W-:Y:S01]  /*21d0*/  ULDC.64 UR6, c[0x0][0xa08] ;  /* 0x0002820000067ab9 */ /* 0x000fe20000000a00 */
[----:B------:R-:W-:-:S05]  /*21e0*/  ISETP.NE.AND.EX P0, PT, RZ, UR5, PT, P0 ;  /* 0x00000005ff007c0c */ /* 0x000fca000bf05300 */
[----:B------:R-:W1:Y:S08]  /*21f0*/  LDC R25, c[0x0][0x3f4] ;  /* 0x0000fd00ff197b82 */ /* 0x000e700000000800 */
[----:B------:R-:W-:Y:S01]  /*2200*/  @P0 IADD3 R4, P1, R203, UR4, RZ ;  /* 0x00000004cb040c10 */ /* 0x000fe2000ff3e0ff */
[----:B------:R-:W2:Y:S03]  /*2210*/  LDC.64 R52, c[0x0][0x408] ;  /* 0x00010200ff347b82 */ /* 0x000ea60000000a00 */
[----:B------:R-:W-:Y:S01]  /*2220*/  @P0 IADD3.X R5, R204, UR5, RZ, P1, !PT ;  /* 0x00000005cc050c10 */ /* 0x000fe20008ffe4ff */
[----:B------:R-:W-:-:S04]  /*2230*/  ULDC.64 UR4, c[0x0][0x308] ;  /* 0x0000c20000047ab9 */ /* 0x000fc80000000a00 */
[----:B------:R3:W4:Y:S01]  /*2240*/  @P0 LDG.E R3, desc[UR40][R4.64] ;  /* 0x0000002804030981 */ /* 0x000722000c1e1900 */
[----:B------:R-:W-:Y:S01]  /*2250*/  SHF.R.S32.HI R11, RZ, 0x1f, R38 ;  /* 0x0000001fff0b7819 */ /* 0x000fe20000011426 */
[-C--:B0-----:R-:W-:Y:S01]  /*2260*/  IMAD.WIDE.U32 R8, R38, R6.reuse, RZ ;  /* 0x0000000626087225 */ /* 0x081fe200078e00ff */
[----:B------:R-:W-:Y:S01]  /*2270*/  ISETP.NE.U32.AND P0, PT, RZ, UR6, PT ;  /* 0x00000006ff007c0c */ /* 0x000fe2000bf05070 */
[----:B------:R-:W0:Y:S01]  /*2280*/  S2R R55, SR_TID.X ;  /* 0x0000000000377919 */ /* 0x000e220000002100 */
[----:B------:R-:W-:Y:S01]  /*2290*/  SHF.R.S32.HI R17, RZ, 0x1f, R16 ;  /* 0x0000001fff117819 */ /* 0x000fe20000011410 */
[-C--:B------:R-:W-:Y:S01]  /*22a0*/  IMAD R0, R11, R6.reuse, RZ ;  /* 0x000000060b007224 */ /* 0x080fe200078e02ff */
[----:B------:R-:W-:Y:S01]  /*22b0*/  ISETP.NE.AND.EX P0, PT, RZ, UR7, PT, P0 ;  /* 0x00000007ff007c0c */ /* 0x000fe2000bf05300 */
[----:B------:R-:W-:Y:S01]  /*22c0*/  IMAD.SHL.U32 R50, R189, 0x40, RZ ;  /* 0x00000040bd327824 */ /* 0x000fe200078e00ff */
[----:B-1----:R-:W-:Y:S01]  /*22d0*/  ISETP.GE.AND P2, PT, R16, R25, PT ;  /* 0x000000191000720c */ /* 0x002fe20003f46270 */
[----:B------:R-:W-:Y:S01]  /*22e0*/  IMAD R13, R38, R7, R0 ;  /* 0x00000007260d7224 */ /* 0x000fe200078e0200 */
[----:B---3--:R-:W1:Y:S01]  /*22f0*/  LDC.64 R4, c[0x0][0x3f8] ;  /* 0x0000fe00ff047b82 */ /* 0x008e620000000a00 */
[----:B------:R-:W-:Y:S01]  /*2300*/  SHF.R.S32.HI R0, RZ, 0x1f, R23 ;  /* 0x0000001fff007819 */ /* 0x000fe20000011417 */
[----:B------:R-:W-:Y:S01]  /*2310*/  IMAD.WIDE.U32 R44, R23, R6, R16 ;  /* 0x00000006172c7225 */ /* 0x000fe200078e0010 */
[----:B------:R-:W-:-:S02]  /*2320*/  SHF.R.S32.HI R187, RZ, 0x1f, R186 ;  /* 0x0000001fffbb7819 */ /* 0x000fc400000114ba */
[----:B------:R-:W-:Y:S01]  /*2330*/  LOP3.LUT R50, R50, 0x1c0, RZ, 0xc0, !PT ;  /* 0x000001c032327812 */ /* 0x000fe200078ec0ff */
[----:B------:R-:W-:Y:S01]  /*2340*/  IMAD.IADD R9, R9, 0x1, R13 ;  /* 0x0000000109097824 */ /* 0x000fe200078e020d */
[----:B--2---:R-:W-:Y:S01]  /*2350*/  SHF.L.U64.HI R51, R52, 0x6, R53 ;  /* 0x0000000634337819 */ /* 0x004fe20000010235 */
[----:B------:R-:W-:Y:S01]  /*2360*/  IMAD R14, R0, R6, RZ ;  /* 0x00000006000e7224 */ /* 0x000fe200078e02ff */
[----:B------:R-:W-:Y:S01]  /*2370*/  SHF.R.U32.HI R54, RZ, 0x3, R50 ;  /* 0x00000003ff367819 */ /* 0x000fe20000011632 */
[C---:B------:R-:W-:Y:S01]  /*2380*/  IMAD.WIDE.U32 R20, R199.reuse, UR4, R8 ;  /* 0x00000004c7147c25 */ /* 0x040fe2000f8e0008 */
[----:B------:R-:W-:Y:S02]  /*2390*/  P2R R72, PR, RZ, 0x4 ;  /* 0x00000004ff487803 */ /* 0x000fe40000000000 */
[----:B------:R-:W-:Y:S01]  /*23a0*/  SHF.L.U64.HI R46, R6, 0x6, R7 ;  /* 0x00000006062e7819 */ /* 0x000fe20000010207 */
[----:B------:R-:W-:Y:S01]  /*23b0*/  IMAD R21, R199, UR5, R21 ;  /* 0x00000005c7157c24 */ /* 0x000fe2000f8e0215 */
[----:B------:R-:W-:Y:S01]  /*23c0*/  ULDC.64 UR4, c[0x0][0x330] ;  /* 0x0000cc0000047ab9 */ /* 0x000fe20000000a00 */
[----:B------:R-:W-:-:S02]  /*23d0*/  IMAD R14, R23, R7, R14 ;  /* 0x00000007170e7224 */ /* 0x000fc400078e020e */
[----:B------:R-:W-:-:S04]  /*23e0*/  IMAD.WIDE.U32 R28, R199, UR4, R16 ;  /* 0x00000004c71c7c25 */ /* 0x000fc8000f8e0010 */
[----:B------:R-:W-:Y:S01]  /*23f0*/  IMAD R29, R199, UR5, R29 ;  /* 0x00000005c71d7c24 */ /* 0x000fe2000f8e021d */
[----:B------:R-:W-:Y:S01]  /*2400*/  ULDC.64 UR4, c[0x0][0x310] ;  /* 0x0000c40000047ab9 */ /* 0x000fe20000000a00 */
[-C--:B-1----:R-:W-:Y:S01]  /*2410*/  IMAD R12, R0, R4.reuse, RZ ;  /* 0x00000004000c7224 */ /* 0x082fe200078e02ff */
[----:B------:R-:W-:Y:S01]  /*2420*/  SHF.L.U64.HI R48, R4, 0x6, R5 ;  /* 0x0000000604307819 */ /* 0x000fe20000010205 */
[----:B------:R-:W-:Y:S01]  /*2430*/  IMAD.WIDE.U32 R30, R23, R4, R186 ;  /* 0x00000004171e7225 */ /* 0x000fe200078e00ba */
[----:B0-----:R-:W-:-:S03]  /*2440*/  LEA.HI R55, R55, 0x8, RZ, 0x19 ;  /* 0x0000000837377811 */ /* 0x001fc600078fc8ff */
[C---:B------:R-:W-:Y:S02]  /*2450*/  IMAD R13, R23.reuse, R5, R12 ;  /* 0x00000005170d7224 */ /* 0x040fe400078e020c */
[----:B------:R-:W-:-:S04]  /*2460*/  IMAD.WIDE.U32 R32, R23, R4, R16 ;  /* 0x0000000417207225 */ /* 0x000fc800078e0010 */
[----:B------:R-:W-:Y:S02]  /*2470*/  IMAD.IADD R31, R31, 0x1, R13 ;  /* 0x000000011f1f7824 */ /* 0x000fe400078e020d */
[----:B------:R-:W-:Y:S01]  /*2480*/  IMAD.IADD R33, R13, 0x1, R33 ;  /* 0x000000010d217824 */ /* 0x000fe200078e0221 */
[----:B-----5:R-:W-:Y:S01]  /*2490*/  SHF.R.S32.HI R13, RZ, 0x1f, R154 ;  /* 0x0000001fff0d7819 */ /* 0x020fe2000001149a */
[----:B------:R-:W-:-:S04]  /*24a0*/  IMAD.WIDE.U32 R34, R23, R52, R186 ;  /* 0x0000003417227225 */ /* 0x000fc800078e00ba */
[----:B------:R-:W-:-:S04]  /*24b0*/  IMAD.WIDE.U32 R36, R23, R52, R16 ;  /* 0x0000003417247225 */ /* 0x000fc800078e0010 */
[----:B------:R-:W-:-:S04]  /*24c0*/  IMAD.WIDE.U32 R30, R154, R4, R30 ;  /* 0x000000049a1e7225 */ /* 0x000fc800078e001e */
[----:B------:R-:W-:-:S04]  /*24d0*/  IMAD.WIDE.U32 R32, R154, R4, R32 ;  /* 0x000000049a207225 */ /* 0x000fc800078e0020 */
[----:B------:R-:W-:Y:S02]  /*24e0*/  IMAD.SHL.U32 R47, R6, 0x40, RZ ;  /* 0x00000040062f7824 */ /* 0x000fe400078e00ff */
[----:B------:R-:W-:Y:S02]  /*24f0*/  IMAD.SHL.U32 R49, R4, 0x40, RZ ;  /* 0x0000004004317824 */ /* 0x000fe400078e00ff */
[----:B------:R-:W-:Y:S01]  /*2500*/  IMAD.SHL.U32 R56, R25, 0x2, RZ ;  /* 0x0000000219387824 */ /* 0x000fe200078e00ff */
[----:B----4-:R-:W-:Y:S02]  /*2510*/  SHF.R.S32.HI R8, RZ, 0x1f, R3 ;  /* 0x0000001fff087819 */ /* 0x010fe40000011403 */
[----:B------:R-:W-:Y:S02]  /*2520*/  SEL R9, R3, RZ, !P0 ;  /* 0x000000ff03097207 */ /* 0x000fe40004000000 */
[----:B------:R-:W-:-:S03]  /*2530*/  SEL R8, R8, RZ, !P0 ;  /* 0x000000ff08087207 */ /* 0x000fc60004000000 */
[----:B------:R-:W-:-:S04]  /*2540*/  IMAD.WIDE.U32 R20, R9, UR4, R20 ;  /* 0x0000000409147c25 */ /* 0x000fc8000f8e0014 */
[----:B------:R-:W-:Y:S01]  /*2550*/  IMAD R10, R8, UR4, RZ ;  /* 0x00000004080a7c24 */ /* 0x000fe2000f8e02ff */
[----:B------:R-:W-:-:S03]  /*2560*/  IADD3 R3, P0, R20, R44, RZ ;  /* 0x0000002c14037210 */ /* 0x000fc60007f1e0ff */
[C---:B------:R-:W-:Y:S01]  /*2570*/  IMAD R43, R9.reuse, UR5, R10 ;  /* 0x00000005092b7c24 */ /* 0x040fe2000f8e020a */
[----:B------:R-:W-:Y:S02]  /*2580*/  ULDC.64 UR4, c[0x0][0x338] ;  /* 0x0000ce0000047ab9 */ /* 0x000fe40000000a00 */
[----:B------:R-:W-:Y:S02]  /*2590*/  IMAD R8, R8, UR4, RZ ;  /* 0x0000000408087c24 */ /* 0x000fe4000f8e02ff */
[C---:B------:R-:W-:Y:S01]  /*25a0*/  IMAD.WIDE.U32 R28, R9.reuse, UR4, R28 ;  /* 0x00000004091c7c25 */ /* 0x040fe2000f8e001c */
[----:B------:R-:W-:Y:S02]  /*25b0*/  ULDC UR4, c[0x0][0x2f4] ;  /* 0x0000bd0000047ab9 */ /* 0x000fe40000000800 */
[----:B------:R-:W-:Y:S01]  /*25c0*/  ISETP.GE.AND P4, PT, R16, UR4, PT ;  /* 0x0000000410007c0c */ /* 0x000fe2000bf86270 */
[----:B------:R-:W-:Y:S01]  /*25d0*/  IMAD R71, R9, UR5, R8 ;  /* 0x0000000509477c24 */ /* 0x000fe2000f8e0208 */
[----:B------:R-:W-:Y:S01]  /*25e0*/  SEL R9, R25, RZ, P2 ;  /* 0x000000ff19097207 */ /* 0x000fe20001000000 */
[----:B------:R-:W-:-:S02]  /*25f0*/  IMAD R8, R0, R52, RZ ;  /* 0x0000003400087224 */ /* 0x000fc400078e02ff */
[----:B------:R-:W-:Y:S02]  /*2600*/  IMAD.IADD R43, R21, 0x1, R43 ;  /* 0x00000001152b7824 */ /* 0x000fe400078e022b */
[----:B------:R-:W-:Y:S02]  /*2610*/  IMAD.IADD R9, R16, 0x1, R9 ;  /* 0x0000000110097824 */ /* 0x000fe400078e0209 */
[----:B------:R-:W-:Y:S01]  /*2620*/  IMAD R15, R23, R53, R8 ;  /* 0x00000035170f7224 */ /* 0x000fe200078e0208 */
[----:B------:R-:W-:Y:S01]  /*2630*/  IADD3.X R44, R43, R45, R14, P0, !PT ;  /* 0x0000002d2b2c7210 */ /* 0x000fe200007fe40e */
[----:B------:R-:W-:Y:S01]  /*2640*/  IMAD.IADD R71, R29, 0x1, R71 ;  /* 0x000000011d477824 */ /* 0x000fe200078e0247 */
[----:B------:R-:W-:Y:S01]  /*2650*/  SHF.R.S32.HI R8, RZ, 0x1f, R9 ;  /* 0x0000001fff087819 */ /* 0x000fe20000011409 */
[----:B------:R-:W-:Y:S01]  /*2660*/  IMAD.IADD R35, R35, 0x1, R15 ;  /* 0x0000000123237824 */ /* 0x000fe200078e020f */
[----:B------:R-:W-:Y:S01]  /*2670*/  IADD3 R38, P0, R23, R38, RZ ;  /* 0x0000002617267210 */ /* 0x000fe20007f1e0ff */
[----:B------:R-:W-:Y:S01]  /*2680*/  IMAD.IADD R37, R15, 0x1, R37 ;  /* 0x000000010f257824 */ /* 0x000fe200078e0225 */
[----:B------:R-:W-:Y:S01]  /*2690*/  LEA.HI R45, R8, R9, RZ, 0x3 ;  /* 0x00000009082d7211 */ /* 0x000fe200078f18ff */
[----:B------:R-:W-:-:S02]  /*26a0*/  IMAD R8, R13, R4, RZ ;  /* 0x000000040d087224 */ /* 0x000fc400078e02ff */
[----:B------:R-:W-:Y:S01]  /*26b0*/  IMAD R13, R13, R52, RZ ;  /* 0x000000340d0d7224 */ /* 0x000fe200078e02ff */
[----:B------:R-:W-:Y:S01]  /*26c0*/  LOP3.LUT R60, R45, 0xfffffff8, RZ, 0xc0, !PT ;  /* 0xfffffff82d3c7812 */ /* 0x000fe200078ec0ff */
[----:B------:R-:W-:Y:S01]  /*26d0*/  IMAD R59, R154, R5, R8 ;  /* 0x000000059a3b7224 */ /* 0x000fe200078e0208 */
[----:B------:R-:W-:Y:S01]  /*26e0*/  LOP3.LUT R5, R50, 0x18, R16, 0xf8, !PT ;  /* 0x0000001832057812 */ /* 0x000fe200078ef810 */
[----:B------:R-:W-:Y:S01]  /*26f0*/  IMAD R13, R154, R53, R13 ;  /* 0x000000359a0d7224 */ /* 0x000fe200078e020d */
[----:B------:R-:W-:Y:S01]  /*2700*/  SHF.R.S32.HI R63, RZ, 0x1f, R60 ;  /* 0x0000001fff3f7819 */ /* 0x000fe2000001143c */
[----:B------:R-:W-:Y:S01]  /*2710*/  VIADD R53, R16, 0x20 ;  /* 0x0000002010357836 */ /* 0x000fe20000000000 */
[----:B------:R-:W-:Y:S01]  /*2720*/  LOP3.LUT R5, R5, R54, RZ, 0x3c, !PT ;  /* 0x0000003605057212 */ /* 0x000fe200078e3cff */
[----:B------:R-:W-:-:S03]  /*2730*/  IMAD.WIDE.U32 R34, R154, R52, R34 ;  /* 0x000000349a227225 */ /* 0x000fc600078e0022 */
[----:B------:R-:W-:Y:S01]  /*2740*/  ISETP.GE.AND P3, PT, R53, UR4, PT ;  /* 0x0000000435007c0c */ /* 0x000fe2000bf66270 */
[----:B------:R-:W-:Y:S01]  /*2750*/  IMAD R57, R194, 0x200, R5 ;  /* 0x00000200c2397824 */ /* 0x000fe200078e0205 */
[----:B------:R-:W-:Y:S01]  /*2760*/  LOP3.LUT R5, R50, 0x38, R45, 0xf8, !PT ;  /* 0x0000003832057812 */ /* 0x000fe200078ef82d */
[----:B------:R-:W-:-:S03]  /*2770*/  IMAD.WIDE.U32 R36, R154, R52, R36 ;  /* 0x000000349a247225 */ /* 0x000fc600078e0024 */
[----:B------:R-:W-:Y:S01]  /*2780*/  LOP3.LUT R5, R5, R54, RZ, 0x3c, !PT ;  /* 0x0000003605057212 */ /* 0x000fe200078e3cff */
[----:B------:R-:W-:Y:S02]  /*2790*/  IMAD.IADD R58, R31, 0x1, R59 ;  /* 0x000000011f3a7824 */ /* 0x000fe400078e023b */
[----:B------:R-:W-:Y:S02]  /*27a0*/  IMAD.SHL.U32 R52, R52, 0x40, RZ ;  /* 0x0000004034347824 */ /* 0x000fe400078e00ff */
[----:B------:R-:W-:Y:S02]  /*27b0*/  IMAD.X R39, R11, 0x1, R0, P0 ;  /* 0x000000010b277824 */ /* 0x000fe400000e0600 */
[----:B------:R-:W-:Y:S02]  /*27c0*/  IMAD.IADD R59, R59, 0x1, R33 ;  /* 0x000000013b3b7824 */ /* 0x000fe400078e0221 */
[----:B------:R-:W-:Y:S02]  /*27d0*/  IMAD.IADD R61, R35, 0x1, R13 ;  /* 0x00000001233d7824 */ /* 0x000fe400078e020d */
[----:B------:R-:W-:-:S02]  /*27e0*/  IMAD.IADD R62, R13, 0x1, R37 ;  /* 0x000000010d3e7824 */ /* 0x000fc400078e0225 */
[----:B------:R-:W-:-:S07]  /*27f0*/  IMAD R70, R194, 0x200, R5 ;  /* 0x00000200c2467824 */ /* 0x000fce00078e0205 */
.L_x_3676:
[----:B0---4-:R-:W0:Y:S01]  /*2800*/  LDC R27, c[0x0][0x3f4] ;  /* 0x0000fd00ff1b7b82 */ /* 0x011e220000000800 */
[----:B------:R-:W-:Y:S01]  /*2810*/  VIADD R40, R40, 0xffffffff ;  /* 0xffffffff28287836 */ /* 0x000fe20000000000 */
[----:B------:R-:W-:Y:S05]  /*2820*/  YIELD ;  /* 0x0000000000007946 */ /* 0x000fea0003800000 */
[----:B------:R-:W-:Y:S01]  /*2830*/  SHF.R.S32.HI R67, RZ, 0x1f, R40 ;  /* 0x0000001fff437819 */ /* 0x000fe20000011428 */
[----:B------:R-:W1:Y:S01]  /*2840*/  LDC.64 R64, c[0x0][0x2e8] ;  /* 0x0000ba00ff407b82 */ /* 0x000e620000000a00 */
[-C--:B------:R-:W-:Y:S01]  /*2850*/  IMAD R4, R46, R40.reuse, RZ ;  /* 0x000000282e047224 */ /* 0x080fe200078e02ff */
[----:B------:R-:W-:Y:S01]  /*2860*/  BSSY B0, `(.L_x_3647) ;  /* 0x0000194000007945 */ /* 0x000fe20003800000 */
[----:B---3--:R-:W-:Y:S01]  /*2870*/  IMAD.WIDE.U32 R14, R47, R40, RZ ;  /* 0x000000282f0e7225 */ /* 0x008fe200078e00ff */
[----:B------:R-:W-:-:S03]  /*2880*/  ISETP.GT.AND P2, PT, R40, R41, PT ;  /* 0x000000292800720c */ /* 0x000fc60003f44270 */
[----:B------:R-:W-:Y:S01]  /*2890*/  IMAD R5, R67, R47, R4 ;  /* 0x0000002f43057224 */ /* 0x000fe200078e0204 */
[----:B------:R-:W-:Y:S01]  /*28a0*/  IADD3 R4, P0, R3, R14, RZ ;  /* 0x0000000e03047210 */ /* 0x000fe20007f1e0ff */
[----:B------:R-:W-:Y:S02]  /*28b0*/  IMAD.SHL.U32 R26, R19, 0x1000, RZ ;  /* 0x00001000131a7824 */ /* 0x000fe400078e00ff */
[----:B------:R-:W-:Y:S02]  /*28c0*/  IMAD.IADD R25, R15, 0x1, R5 ;  /* 0x000000010f197824 */ /* 0x000fe400078e0205 */
[----:B------:R-:W-:Y:S02]  /*28d0*/  IMAD.IADD R5, R57, 0x1, R26 ;  /* 0x0000000139057824 */ /* 0x000fe400078e021a */
[----:B------:R-:W-:Y:S01]  /*28e0*/  IMAD.X R6, R25, 0x1, R44, P0 ;  /* 0x0000000119067824 */ /* 0x000fe200000e062c */
[----:B0-----:R-:W-:Y:S01]  /*28f0*/  ISETP.GE.AND P0, PT, R27, 0x1, PT ;  /* 0x000000011b00780c */ /* 0x001fe20003f06270 */
[----:B------:R-:W-:Y:S01]  /*2900*/  IMAD R66, R5, 0x2, R2 ;  /* 0x0000000205427824 */ /* 0x000fe200078e0202 */
[----:B-1----:R-:W-:-:S04]  /*2910*/  LEA R12, P1, R4, R64, 0x1 ;  /* 0x00000040040c7211 */ /* 0x002fc800078208ff */
[----:B------:R-:W-:-:S07]  /*2920*/  LEA.HI.X R13, R4, R65, R6, 0x1, P1 ;  /* 0x00000041040d7211 */ /* 0x000fce00008f0c06 */
[----:B------:R-:W-:Y:S05]  /*2930*/  @!P0 BRA `(.L_x_3648) ;  /* 0x0000001400b88947 */ /* 0x000fea0003800000 */
[----:B------:R-:W-:Y:S01]  /*2940*/  ULDC.U8 UR4, c[0x0][0x410] ;  /* 0x0001040000047ab9 */ /* 0x000fe20000000000 */
[-C--:B------:R-:W-:Y:S01]  /*2950*/  IMAD R6, R48, R40.reuse, RZ ;  /* 0x0000002830067224 */ /* 0x080fe200078e02ff */
[----:B------:R-:W-:Y:S01]  /*2960*/  ISETP.NE.AND P0, PT, RZ, UR4, PT ;  /* 0x00000004ff007c0c */ /* 0x000fe2000bf05270 */
[----:B------:R-:W-:-:S04]  /*2970*/  IMAD.WIDE.U32 R4, R49, R40, RZ ;  /* 0x0000002831047225 */ /* 0x000fc800078e00ff */
[----:B------:R-:W-:-:S04]  /*2980*/  IMAD R7, R67, R49, R6 ;  /* 0x0000003143077224 */ /* 0x000fc800078e0206 */
[----:B------:R-:W-:-:S04]  /*2990*/  IMAD.IADD R68, R5, 0x1, R7 ;  /* 0x0000000105447824 */ /* 0x000fc800078e0207 */
[----:B------:R-:W-:Y:S05]  /*29a0*/  @!P0 BRA `(.L_x_3649) ;  /* 0x0000000800b08947 */ /* 0x000fea0003800000 */
[----:B------:R-:W-:Y:S01]  /*29b0*/  IMAD R6, R40, -0x40, R42 ;  /* 0xffffffc028067824 */ /* 0x000fe200078e022a */
[----:B------:R-:W-:Y:S01]  /*29c0*/  BSSY B1, `(.L_x_3650) ;  /* 0x000001e000017945 */ /* 0x000fe20003800000 */
[----:B------:R-:W-:Y:S02]  /*29d0*/  CS2R R8, SRZ ;  /* 0x0000000000087805 */ /* 0x000fe4000001ff00 */
[----:B------:R-:W-:Y:S02]  /*29e0*/  CS2R R14, SRZ ;  /* 0x00000000000e7805 */ /* 0x000fe4000001ff00 */
[----:B------:R-:W-:Y:S02]  /*29f0*/  CS2R R10, SRZ ;  /* 0x00000000000a7805 */ /* 0x000fe4000001ff00 */
[----:B------:R-:W-:Y:S02]  /*2a00*/  VIMNMX R6, R6, 0x40, PT ;  /* 0x0000004006067848 */ /* 0x000fe40003fe0100 */
[----:B------:R-:W-:-:S02]  /*2a10*/  CS2R R24, SRZ ;  /* 0x0000000000187805 */ /* 0x000fc4000001ff00 */
[----:B------:R-:W-:-:S13]  /*2a20*/  ISETP.GE.AND P1, PT, R23, R6, PT ;  /* 0x000000061700720c */ /* 0x000fda0003f26270 */
[----:B------:R-:W-:Y:S05]  /*2a30*/  @P1 BRA `(.L_x_3651) ;  /* 0x0000000000581947 */ /* 0x000fea0003800000 */
[----:B------:R-:W-:Y:S01]  /*2a40*/  IMAD R7, R51, R40, RZ ;  /* 0x0000002833077224 */ /* 0x000fe200078e02ff */
[----:B------:R-:W-:Y:S01]  /*2a50*/  IADD3 R8, P0, R30, R4, RZ ;  /* 0x000000041e087210 */ /* 0x000fe20007f1e0ff */
[----:B------:R-:W-:Y:S01]  /*2a60*/  IMAD.MOV.U32 R4, RZ, RZ, R34 ;  /* 0x000000ffff047224 */ /* 0x000fe200078e0022 */
[----:B------:R-:W-:Y:S01]  /*2a70*/  ULDC.64 UR6, c[0x0][0x400] ;  /* 0x0001000000067ab9 */ /* 0x000fe20000000a00 */
[----:B------:R-:W-:Y:S01]  /*2a80*/  IMAD.MOV.U32 R5, RZ, RZ, R61 ;  /* 0x000000ffff057224 */ /* 0x000fe200078e003d */
[----:B------:R-:W-:Y:S01]  /*2a90*/  ULDC.64 UR4, c[0x0][0x3e8] ;  /* 0x0000fa0000047ab9 */ /* 0x000fe20000000a00 */
[-C--:B------:R-:W-:Y:S02]  /*2aa0*/  IMAD R11, R67, R52.reuse, R7 ;  /* 0x00000034430b7224 */ /* 0x080fe400078e0207 */
[----:B------:R-:W-:-:S04]  /*2ab0*/  IMAD.WIDE.U32 R6, R40, R52, R4 ;  /* 0x0000003428067225 */ /* 0x000fc800078e0004 */
[----:B------:R-:W-:Y:S01]  /*2ac0*/  IMAD.X R9, R68, 0x1, R58, P0 ;  /* 0x0000000144097824 */ /* 0x000fe200000e063a */
[----:B------:R-:W-:Y:S01]  /*2ad0*/  LEA R4, P0, R6, UR6, 0x1 ;  /* 0x0000000606047c11 */ /* 0x000fe2000f8008ff */
[----:B------:R-:W-:-:S05]  /*2ae0*/  IMAD.IADD R5, R7, 0x1, R11 ;  /* 0x0000000107057824 */ /* 0x000fca00078e020b */
        /* <DEDUP_REMOVED lines=11> */
.L_x_3651:
[----:B------:R-:W-:Y:S05]  /*2ba0*/  BSYNC B1 ;  /* 0x0000000000017941 */ /* 0x000fea0003800000 */
.L_x_3650:
[----:B------:R-:W-:Y:S01]  /*2bb0*/  ISETP.NE.AND P0, PT, R184, 0x3, PT ;  /* 0x00000003b800780c */ /* 0x000fe20003f05270 */
[----:B0----5:R-:W-:Y:S02]  /*2bc0*/  IMAD.MOV.U32 R4, RZ, RZ, R8 ;  /* 0x000000ffff047224 */ /* 0x021fe400078e0008 */
        /* <DEDUP_REMOVED lines=15> */
[----:B------:R-:W-:Y:S06]  /*2cc0*/  @!P0 BRA `(.L_x_3652) ;  /* 0x0000000000048947 */ /* 0x000fec0003800000 */
[----:B------:R-:W-:Y:S01]  /*2cd0*/  BPT.TRAP 0x1 ;  /* 0x000000040000795c */ /* 0x000fe20000300000 */
.L_x_3652:
[----:B------:R-:W-:Y:S01]  /*2ce0*/  IMAD R73, R19, 0x8, R2 ;  /* 0x0000000813497824 */ /* 0x000fe200078e0202 */
[----:B------:R-:W-:Y:S01]  /*2cf0*/  SHF.L.U32 R74, R185, 0x1f, RZ ;  /* 0x0000001fb94a7819 */ /* 0x000fe200000006ff */
[----:B------:R-:W-:Y:S03]  /*2d00*/  BSSY B1, `(.L_x_3653) ;  /* 0x0000003000017945 */ /* 0x000fe60003800000 */
[----:B------:R-:W0:Y:S02]  /*2d10*/  SYNCS.PHASECHK.TRANS64.TRYWAIT P5, [R73+URZ+0x28c90], R74 ;  /* 0x028c904a490075a7 */ /* 0x000e2400080a017f */
[----:B0-----:R-:W-:Y:S05]  /*2d20*/  @!P5 BRA `(.L_x_3654) ;  /* 0x0000017c00a0d947 */ /* 0x001fea0003800000 */
.L_x_3949:
[----:B------:R-:W-:Y:S05]  /*2d30*/  BSYNC B1 ;  /* 0x0000000000017941 */ /* 0x000fea0003800000 */
.L_x_3653:
[----:B------:R-:W-:Y:S05]  /*2d40*/  @P1 BRA `(.L_x_3655) ;  /* 0x0000001400141947 */ /* 0x000fea0003800000 */
[----:B------:R-:W-:Y:S04]  /*2d50*/  BSSY B1, `(.L_x_3656) ;  /* 0x0000036000017945 */ /* 0x000fe80003800000 */
[----:B------:R-:W-:Y:S05]  /*2d60*/  @P4 BRA `(.L_x_3657) ;  /* 0x0000000000d04947 */ /* 0x000fea0003800000 */
[----:B------:R1:W2:Y:S01]  /*2d70*/  LDS.128 R4, [R66+0x22400] ;  /* 0x0224000042047984 */ /* 0x0002a20000000c00 */
        /* <DEDUP_REMOVED lines=17> */
[C---:B------:R-:W-:Y:S01]  /*2e90*/  LOP3.LUT R69, R68.reuse, 0xffff0000, RZ, 0xc0, !PT ;  /* 0xffff000044457812 */ /* 0x040fe200078ec0ff */
[----:B------:R-:W-:Y:S01]  /*2ea0*/  IMAD.U32 R68, R68, 0x10000, RZ ;  /* 0x0001000044447824 */ /* 0x000fe200078e00ff */
[C---:B------:R-:W-:Y:S01]  /*2eb0*/  LOP3.LUT R65, R64.reuse, 0xffff0000, RZ, 0xc0, !PT ;  /* 0xffff000040417812 */ /* 0x040fe200078ec0ff */
        /* <DEDUP_REMOVED lines=8> */
[----:B------:R-:W-:-:S02]  /*2f40*/  IMAD.U32 R6, R5, 0x10000, RZ ;  /* 0x0001000005067824 */ /* 0x000fc400078e00ff */
[----:B------:R-:W-:Y:S02]  /*2f50*/  IMAD.U32 R5, R4, 0x10000, RZ ;  /* 0x0001000004057824 */ /* 0x000fe400078e00ff */
[----:B------:R-:W-:Y:S01]  /*2f60*/  FFMA.FTZ R67, R14, R67, -R7 ;  /* 0x000000430e437223 */ /* 0x000fe20000010807 */
[----:B------:R-:W-:Y:S01]  /*2f70*/  LOP3.LUT R4, R4, 0xffff0000, RZ, 0xc0, !PT ;  /* 0xffff000004047812 */ /* 0x000fe200078ec0ff */
[----:B------:R-:W-:Y:S01]  /*2f80*/  FFMA.FTZ R14, R14, R76, R15 ;  /* 0x0000004c0e0e7223 */ /* 0x000fe2000001000f */
[C---:B------:R-:W-:Y:S01]  /*2f90*/  FMUL.FTZ R15, R25.reuse, R75 ;  /* 0x0000004b190f7220 */ /* 0x040fe20000410000 */
[----:B------:R-:W-:Y:S01]  /*2fa0*/  FMUL.FTZ R76, R25, R66 ;  /* 0x00000042194c7220 */ /* 0x000fe20000410000 */
[C---:B------:R-:W-:Y:S01]  /*2fb0*/  FFMA.FTZ R77, R6.reuse, R65, -R77 ;  /* 0x00000041064d7223 */ /* 0x040fe2000001084d */
[----:B------:R-:W-:Y:S01]  /*2fc0*/  FFMA.FTZ R78, R6, R69, R78 ;  /* 0x00000045064e7223 */ /* 0x000fe2000001004e */
        /* <DEDUP_REMOVED lines=12> */
.L_x_3659:
[----:B------:R-:W-:Y:S05]  /*3090*/  BSYNC B2 ;  /* 0x0000000000027941 */ /* 0x000fea0003800000 */
.L_x_3658:
[----:B--2---:R1:W-:Y:S02]  /*30a0*/  STG.E.128 desc[UR40][R12.64], R4 ;  /* 0x000000040c007986 */ /* 0x0043e4000c101d28 */
.L_x_3657:
[----:B------:R-:W-:Y:S05]  /*30b0*/  BSYNC B1 ;  /* 0x0000000000017941 */ /* 0x000fea0003800000 */
.L_x_3656:
[----:B------:R-:W-:Y:S05]  /*30c0*/  @P3 BRA `(.L_x_3655) ;  /* 0x0000001000343947 */ /* 0x000fea0003800000 */
[----:B-1----:R-:W-:Y:S01]  /*30d0*/  IMAD.MOV.U32 R5, RZ, RZ, 0x20 ;  /* 0x00000020ff057424 */ /* 0x002fe200078e00ff */
[----:B------:R-:W-:Y:S01]  /*30e0*/  LOP3.LUT P5, RZ, R189, 0x4, RZ, 0xc0, !PT ;  /* 0x00000004bdff7812 */ /* 0x000fe200078ac0ff */
[----:B------:R-:W-:Y:S03]  /*30f0*/  BSSY B1, `(.L_x_3660) ;  /* 0x0000035000017945 */ /* 0x000fe60003800000 */
[----:B------:R-:W-:Y:S02]  /*3100*/  SEL R5, R5, 0xffffffe0, !P5 ;  /* 0xffffffe005057807 */ /* 0x000fe40006800000 */
[----:B------:R-:W-:Y:S02]  /*3110*/  ISETP.GE.AND P5, PT, R190, R27, PT ;  /* 0x0000001bbe00720c */ /* 0x000fe40003fa6270 */
[----:B------:R-:W-:-:S05]  /*3120*/  IADD3 R5, R5, R57, R26 ;  /* 0x0000003905057210 */ /* 0x000fca0007ffe01a */
[----:B------:R-:W-:-:S06]  /*3130*/  IMAD R4, R5, 0x2, R2 ;  /* 0x0000000205047824 */ /* 0x000fcc00078e0202 */
[----:B------:R-:W1:Y:S01]  /*3140*/  LDS.128 R4, [R4+0x22400] ;  /* 0x0224000004047984 */ /* 0x000e620000000c00 */
[----:B------:R-:W-:Y:S05]  /*3150*/  @P5 BRA `(.L_x_3661) ;  /* 0x0000000000b85947 */ /* 0x000fea0003800000 */
[----:B------:R-:W-:Y:S01]  /*3160*/  SHF.R.U64 R14, R8, 0x10, R9 ;  /* 0x00000010080e7819 */ /* 0x000fe20000001209 */
[----:B-1----:R-:W-:Y:S01]  /*3170*/  IMAD.U32 R8, R6, 0x10000, RZ ;  /* 0x0001000006087824 */ /* 0x002fe200078e00ff */
        /* <DEDUP_REMOVED lines=17> */
[C---:B------:R-:W-:Y:S01]  /*3290*/  FMUL.FTZ R67, R7.reuse, R27 ;  /* 0x0000001b07437220 */ /* 0x040fe20000410000 */
[----:B------:R-:W-:Y:S01]  /*32a0*/  LOP3.LUT R64, R64, 0xffff0000, RZ, 0xc0, !PT ;  /* 0xffff000040407812 */ /* 0x000fe200078ec0ff */
[----:B------:R-:W-:Y:S01]  /*32b0*/  FMUL.FTZ R66, R7, R15 ;  /* 0x0000000f07427220 */ /* 0x000fe20000410000 */
[----:B------:R-:W-:Y:S01]  /*32c0*/  LOP3.LUT R24, R24, 0xffff0000, RZ, 0xc0, !PT ;  /* 0xffff000018187812 */ /* 0x000fe200078ec0ff */
[C---:B------:R-:W-:Y:S01]  /*32d0*/  FMUL.FTZ R7, R9.reuse, R65 ;  /* 0x0000004109077220 */ /* 0x040fe20000410000 */
[----:B------:R-:W-:Y:S01]  /*32e0*/  FMUL.FTZ R9, R9, R25 ;  /* 0x0000001909097220 */ /* 0x000fe20000410000 */
[----:B------:R-:W-:-:S02]  /*32f0*/  IMAD.U32 R6, R5, 0x10000, RZ ;  /* 0x0001000005067824 */ /* 0x000fc400078e00ff */
[----:B------:R-:W-:Y:S01]  /*3300*/  FFMA.FTZ R25, R8, R25, -R7 ;  /* 0x0000001908197223 */ /* 0x000fe20000010807 */
[----:B------:R-:W-:Y:S02]  /*3310*/  IMAD.U32 R5, R4, 0x10000, RZ ;  /* 0x0001000004057824 */ /* 0x000fe400078e00ff */
[----:B------:R-:W-:Y:S01]  /*3320*/  FFMA.FTZ R8, R8, R65, R9 ;  /* 0x0000004108087223 */ /* 0x000fe20000010009 */
[----:B------:R-:W-:Y:S01]  /*3330*/  LOP3.LUT R4, R4, 0xffff0000, RZ, 0xc0, !PT ;  /* 0xffff000004047812 */ /* 0x000fe200078ec0ff */
[C---:B------:R-:W-:Y:S01]  /*3340*/  FMUL.FTZ R9, R11.reuse, R64 ;  /* 0x000000400b097220 */ /* 0x040fe20000410000 */
[-C--:B------:R-:W-:Y:S01]  /*3350*/  FMUL.FTZ R11, R11, R24.reuse ;  /* 0x000000180b0b7220 */ /* 0x080fe20000410000 */
[C---:B------:R-:W-:Y:S01]  /*3360*/  FFMA.FTZ R67, R6.reuse, R15, -R67 ;  /* 0x0000000f06437223 */ /* 0x040fe20000010843 */
[----:B------:R-:W-:Y:S01]  /*3370*/  FFMA.FTZ R66, R6, R27, R66 ;  /* 0x0000001b06427223 */ /* 0x000fe20000010042 */
[----:B------:R-:W-:Y:S01]  /*3380*/  FFMA.FTZ R9, R10, R24, -R9 ;  /* 0x000000180a097223 */ /* 0x000fe20000010809 */
[C---:B------:R-:W-:Y:S01]  /*3390*/  FMUL.FTZ R6, R4.reuse, R26 ;  /* 0x0000001a04067220 */ /* 0x040fe20000410000 */
[----:B------:R-:W-:Y:S01]  /*33a0*/  FMUL.FTZ R7, R4, R14 ;  /* 0x0000000e04077220 */ /* 0x000fe20000410000 */
[----:B------:R-:W-:Y:S01]  /*33b0*/  FFMA.FTZ R10, R10, R64, R11 ;  /* 0x000000400a0a7223 */ /* 0x000fe2000001000b */
[----:B------:R-:W-:Y:S01]  /*33c0*/  F2FP.BF16.F32.PACK_AB R8, R8, R25 ;  /* 0x000000190808723e */ /* 0x000fe200000010ff */
[C---:B------:R-:W-:Y:S01]  /*33d0*/  FFMA.FTZ R6, R5.reuse, R14, -R6 ;  /* 0x0000000e05067223 */ /* 0x040fe20000010806 */
[----:B------:R-:W-:Y:S01]  /*33e0*/  FFMA.FTZ R7, R5, R26, R7 ;  /* 0x0000001a05077223 */ /* 0x000fe20000010007 */
[----:B------:R-:W-:-:S02]  /*33f0*/  F2FP.BF16.F32.PACK_AB R5, R66, R67 ;  /* 0x000000434205723e */ /* 0x000fc400000010ff */
[----:B------:R-:W-:Y:S02]  /*3400*/  F2FP.BF16.F32.PACK_AB R9, R10, R9 ;  /* 0x000000090a09723e */ /* 0x000fe400000010ff */
[----:B------:R-:W-:Y:S01]  /*3410*/  F2FP.BF16.F32.PACK_AB R4, R7, R6 ;  /* 0x000000060704723e */ /* 0x000fe200000010ff */
[----:B------:R-:W-:Y:S02]  /*3420*/  IMAD.MOV.U32 R6, RZ, RZ, R8 ;  /* 0x000000ffff067224 */ /* 0x000fe400078e0008 */
[----:B------:R-:W-:-:S07]  /*3430*/  IMAD.MOV.U32 R7, RZ, RZ, R9 ;  /* 0x000000ffff077224 */ /* 0x000fce00078e0009 */
.L_x_3661:
[----:B------:R-:W-:Y:S05]  /*3440*/  BSYNC B1 ;  /* 0x0000000000017941 */ /* 0x000fea0003800000 */
.L_x_3660:
[----:B-1----:R2:W-:Y:S01]  /*3450*/  STG.E.128 desc[UR40][R12.64+0x40], R4 ;  /* 0x000040040c007986 */ /* 0x0025e2000c101d28 */
[----:B------:R-:W-:Y:S05]  /*3460*/  BRA `(.L_x_3655) ;  /* 0x0000000c004c7947 */ /* 0x000fea0003800000 */
.L_x_3649:
[----:B------:R-:W-:-:S05]  /*3470*/  IMAD R5, R40, -0x40, R42 ;  /* 0xffffffc028057824 */ /* 0x000fca00078e022a */
[----:B------:R-:W-:-:S04]  /*3480*/  VIMNMX R6, R5, 0x40, PT ;  /* 0x0000004005067848 */ /* 0x000fc80003fe0100 */
[----:B------:R-:W-:Y:S02]  /*3490*/  ISETP.GE.AND P1, PT, R23, R6, PT ;  /* 0x000000061700720c */ /* 0x000fe40003f26270 */
[----:B------:R-:W-:Y:S02]  /*34a0*/  CS2R R6, SRZ ;  /* 0x0000000000067805 */ /* 0x000fe4000001ff00 */
[----:B------:R-:W-:-:S13]  /*34b0*/  ISETP.GE.OR P0, PT, R16, R27, P1 ;  /* 0x0000001b1000720c */ /* 0x000fda0000f06670 */
[----:B------:R-:W0:Y:S01]  /*34c0*/  @!P0 LDC.64 R8, c[0x0][0x3e8] ;  /* 0x0000fa00ff088b82 */ /* 0x000e220000000a00 */
[----:B------:R-:W-:-:S05]  /*34d0*/  @!P0 IADD3 R4, P5, R32, R4, RZ ;  /* 0x0000000420048210 */ /* 0x000fca0007fbe0ff */
[----:B------:R-:W-:Y:S02]  /*34e0*/  @!P0 IMAD.X R5, R68, 0x1, R59, P5 ;  /* 0x0000000144058824 */ /* 0x000fe400028e063b */
[----:B------:R-:W1:Y:S01]  /*34f0*/  @!P0 LDC.64 R12, c[0x0][0x400] ;  /* 0x00010000ff0c8b82 */ /* 0x000e620000000a00 */
[----:B0-----:R-:W-:-:S04]  /*3500*/  @!P0 LEA R8, P5, R4, R8, 0x1 ;  /* 0x0000000804088211 */ /* 0x001fc800078a08ff */
[----:B------:R-:W-:Y:S01]  /*3510*/  @!P0 LEA.HI.X R9, R4, R9, R5, 0x1, P5 ;  /* 0x0000000904098211 */ /* 0x000fe200028f0c05 */
[----:B------:R-:W-:Y:S02]  /*3520*/  @!P0 IMAD R4, R51, R40, RZ ;  /* 0x0000002833048224 */ /* 0x000fe400078e02ff */
[----:B------:R-:W-:Y:S02]  /*3530*/  @!P0 IMAD.MOV.U32 R5, RZ, RZ, R62 ;  /* 0x000000ffff058224 */ /* 0x000fe400078e003e */
[----:B------:R-:W-:Y:S02]  /*3540*/  @!P0 IMAD R67, R67, R52, R4 ;  /* 0x0000003443438224 */ /* 0x000fe400078e0204 */
[----:B------:R-:W-:-:S04]  /*3550*/  @!P0 IMAD.MOV.U32 R4, RZ, RZ, R36 ;  /* 0x000000ffff048224 */ /* 0x000fc800078e0024 */
[----:B------:R-:W-:-:S04]  /*3560*/  @!P0 IMAD.WIDE.U32 R4, R40, R52, R4 ;  /* 0x0000003428048225 */ /* 0x000fc800078e0004 */
[----:B------:R-:W-:Y:S01]  /*3570*/  @!P0 IMAD.IADD R5, R67, 0x1, R5 ;  /* 0x0000000143058824 */ /* 0x000fe200078e0205 */
[----:B-1----:R-:W-:-:S04]  /*3580*/  @!P0 LEA R12, P5, R4, R12, 0x1 ;  /* 0x0000000c040c8211 */ /* 0x002fc800078a08ff */
[----:B------:R-:W-:Y:S02]  /*3590*/  @!P0 LEA.HI.X R13, R4, R13, R5, 0x1, P5 ;  /* 0x0000000d040d8211 */ /* 0x000fe400028f0c05 */
[----:B------:R-:W-:Y:S02]  /*35a0*/  CS2R R4, SRZ ;  /* 0x0000000000047805 */ /* 0x000fe4000001ff00 */
[----:B------:R-:W-:-:S04]  /*35b0*/  CS2R R10, SRZ ;  /* 0x00000000000a7805 */ /* 0x000fc8000001ff00 */
[----:B------:R0:W2:Y:S02]  /*35c0*/  @!P0 LDG.E.128 R4, desc[UR40][R8.64] ;  /* 0x0000002808048981 */ /* 0x0000a4000c1e1d00 */
[----:B0-----:R-:W-:-:S06]  /*35d0*/  CS2R R8, SRZ ;  /* 0x0000000000087805 */ /* 0x001fcc000001ff00 */
[----:B------:R-:W3:Y:S01]  /*35e0*/  @!P0 LDG.E.128 R8, desc[UR40][R12.64] ;  /* 0x000000280c088981 */ /* 0x000ee2000c1e1d00 */
[----:B------:R-:W-:-:S04]  /*35f0*/  ISETP.GE.AND P0, PT, R16, R27, PT ;  /* 0x0000001b1000720c */ /* 0x000fc80003f06270 */
[----:B------:R-:W-:Y:S02]  /*3600*/  P2R R68, PR, RZ, 0x1 ;  /* 0x00000001ff447803 */ /* 0x000fe40000000000 */
[----:B------:R-:W-:Y:S01]  /*3610*/  ISETP.NE.AND P0, PT, R184, 0x3, PT ;  /* 0x00000003b800780c */ /* 0x000fe20003f05270 */
[----:B--2---:R-:W-:Y:S02]  /*3620*/  IMAD.MOV.U32 R24, RZ, RZ, R4 ;  /* 0x000000ffff187224 */ /* 0x004fe400078e0004 */
[----:B------:R-:W-:Y:S02]  /*3630*/  IMAD.MOV.U32 R27, RZ, RZ, R5 ;  /* 0x000000ffff1b7224 */ /* 0x000fe400078e0005 */
[----:B------:R-:W-:Y:S01]  /*3640*/  IMAD.MOV.U32 R66, RZ, RZ, R6 ;  /* 0x000000ffff427224 */ /* 0x000fe200078e0006 */
[----:B------:R-:W-:Y:S01]  /*3650*/  PRMT R86, R24, 0x7610, R86 ;  /* 0x0000761018567816 */ /* 0x000fe20000000056 */
[----:B------:R-:W-:Y:S01]  /*3660*/  IMAD.MOV.U32 R67, RZ, RZ, R7 ;  /* 0x000000ffff437224 */ /* 0x000fe200078e0007 */
[----:B------:R-:W-:-:S02]  /*3670*/  PRMT R88, R88, 0x5410, R27 ;  /* 0x0000541058587816 */ /* 0x000fc4000000001b */
[----:B------:R-:W-:Y:S02]  /*3680*/  PRMT R89, R89, 0x5410, R66 ;  /* 0x0000541059597816 */ /* 0x000fe40000000042 */
[----:B------:R-:W-:Y:S01]  /*3690*/  PRMT R91, R67, 0x7610, R91 ;  /* 0x00007610435b7816 */ /* 0x000fe2000000005b */
[----:B---3--:R-:W-:Y:S02]  /*36a0*/  IMAD.MOV.U32 R24, RZ, RZ, R8 ;  /* 0x000000ffff187224 */ /* 0x008fe400078e0008 */
[----:B------:R-:W-:Y:S02]  /*36b0*/  IMAD.MOV.U32 R12, RZ, RZ, R9 ;  /* 0x000000ffff0c7224 */ /* 0x000fe400078e0009 */
        /* <DEDUP_REMOVED lines=8> */
.L_x_3662:
[----:B------:R-:W-:Y:S01]  /*3740*/  IMAD R73, R19, 0x8, R2 ;  /* 0x0000000813497824 */ /* 0x000fe200078e0202 */
[----:B------:R-:W-:Y:S01]  /*3750*/  SHF.L.U32 R74, R185, 0x1f, RZ ;  /* 0x0000001fb94a7819 */ /* 0x000fe200000006ff */
[----:B------:R-:W0:Y:S01]  /*3760*/  LDC R75, c[0x0][0x2f4] ;  /* 0x0000bd00ff4b7b82 */ /* 0x000e220000000800 */
[----:B------:R-:W-:Y:S02]  /*3770*/  BSSY B1, `(.L_x_3663) ;  /* 0x0000003000017945 */ /* 0x000fe40003800000 */
[----:B------:R-:W1:Y:S02]  /*3780*/  SYNCS.PHASECHK.TRANS64.TRYWAIT P5, [R73+URZ+0x28c90], R74 ;  /* 0x028c904a490075a7 */ /* 0x000e6400080a017f */
[----:B-1----:R-:W-:Y:S05]  /*3790*/  @!P5 BRA `(.L_x_3664) ;  /* 0x000001740018d947 */ /* 0x002fea0003800000 */
.L_x_3950:
[----:B------:R-:W-:Y:S05]  /*37a0*/  BSYNC B1 ;  /* 0x0000000000017941 */ /* 0x000fea0003800000 */
.L_x_3663:
[----:B0-----:R-:W-:Y:S01]  /*37b0*/  ISETP.GE.OR P5, PT, R16, R75, P1 ;  /* 0x0000004b1000720c */ /* 0x001fe20000fa6670 */
[----:B------:R-:W-:Y:S01]  /*37c0*/  ULDC.64 UR4, c[0x0][0x300] ;  /* 0x0000c00000047ab9 */ /* 0x000fe20000000a00 */
[----:B------:R-:W-:Y:S02]  /*37d0*/  IMAD.MOV.U32 R66, RZ, RZ, R14 ;  /* 0x000000ffff427224 */ /* 0x000fe400078e000e */
[----:B------:R-:W-:Y:S02]  /*37e0*/  IMAD R12, R0, UR4, RZ ;  /* 0x00000004000c7c24 */ /* 0x000fe4000f8e02ff */
[----:B------:R-:W-:Y:S02]  /*37f0*/  IMAD.MOV.U32 R67, RZ, RZ, R25 ;  /* 0x000000ffff437224 */ /* 0x000fe400078e0019 */
[C---:B------:R-:W-:Y:S02]  /*3800*/  IMAD R13, R23.reuse, UR5, R12 ;  /* 0x00000005170d7c24 */ /* 0x040fe4000f8e020c */
[----:B------:R-:W-:-:S03]  /*3810*/  IMAD.WIDE.U32 R66, R23, UR4, R66 ;  /* 0x0000000417427c25 */ /* 0x000fc6000f8e0042 */
[----:B------:R-:W-:Y:S05]  /*3820*/  @P5 BRA `(.L_x_3655) ;  /* 0x00000008005c5947 */ /* 0x000fea0003800000 */
[----:B------:R-:W-:Y:S01]  /*3830*/  IMAD.IADD R76, R13, 0x1, R67 ;  /* 0x000000010d4c7824 */ /* 0x000fe200078e0243 */
[----:B------:R-:W-:Y:S01]  /*3840*/  IADD3 R12, P5, P6, R20, R66, R60 ;  /* 0x00000042140c7210 */ /* 0x000fe20007ebe03c */
[----:B------:R-:W-:Y:S03]  /*3850*/  BSSY B1, `(.L_x_3665) ;  /* 0x0000072000017945 */ /* 0x000fe60003800000 */
[----:B------:R-:W-:Y:S02]  /*3860*/  IADD3.X R13, R43, R76, R63, P5, P6 ;  /* 0x0000004c2b0d7210 */ /* 0x000fe40002fec43f */
[----:B------:R-:W-:Y:S02]  /*3870*/  ISETP.NE.AND P6, PT, R68, RZ, PT ;  /* 0x000000ff4400720c */ /* 0x000fe40003fc5270 */
[----:B------:R-:W-:-:S04]  /*3880*/  LEA R68, P5, R12, R64, 0x1 ;  /* 0x000000400c447211 */ /* 0x000fc800078a08ff */
[----:B------:R-:W-:Y:S01]  /*3890*/  LEA.HI.X R69, R12, R65, R13, 0x1, P5 ;  /* 0x000000410c457211 */ /* 0x000fe200028f0c0d */
[----:B------:R-:W-:Y:S01]  /*38a0*/  IMAD.IADD R13, R75, 0x1, -R56 ;  /* 0x000000014b0d7824 */ /* 0x000fe200078e0a38 */
[----:B------:R-:W-:-:S04]  /*38b0*/  ISETP.NE.AND P5, PT, R72, RZ, PT ;  /* 0x000000ff4800720c */ /* 0x000fc80003fa5270 */
[----:B------:R-:W-:-:S04]  /*38c0*/  SEL R13, R56, R13, !P5 ;  /* 0x0000000d380d7207 */ /* 0x000fc80006800000 */
[----:B------:R-:W-:-:S04]  /*38d0*/  SHF.R.S32.HI R12, RZ, 0x1f, R13 ;  /* 0x0000001fff0c7819 */ /* 0x000fc8000001140d */
[----:B------:R-:W-:-:S04]  /*38e0*/  LEA.HI R12, R12, R13, RZ, 0x4 ;  /* 0x0000000d0c0c7211 */ /* 0x000fc800078f20ff */
[----:B------:R-:W-:-:S04]  /*38f0*/  SHF.R.S32.HI R12, RZ, 0x4, R12 ;  /* 0x00000004ff0c7819 */ /* 0x000fc8000001140c */
[----:B------:R-:W-:-:S05]  /*3900*/  LEA.HI.SX32 R12, R45, R12, 0x1d ;  /* 0x0000000c2d0c7211 */ /* 0x000fca00078feaff */
[----:B------:R-:W-:-:S05]  /*3910*/  IMAD.SHL.U32 R77, R12, 0x8, RZ ;  /* 0x000000080c4d7824 */ /* 0x000fca00078e00ff */
[----:B------:R-:W-:-:S04]  /*3920*/  LOP3.LUT R13, R50, 0x38, R77, 0xf8, !PT ;  /* 0x00000038320d7812 */ /* 0x000fc800078ef84d */
[----:B------:R-:W-:-:S05]  /*3930*/  LOP3.LUT R13, R13, R54, RZ, 0x3c, !PT ;  /* 0x000000360d0d7212 */ /* 0x000fca00078e3cff */
[----:B------:R-:W-:Y:S02]  /*3940*/  IMAD R15, R194, 0x200, R13 ;  /* 0x00000200c20f7824 */ /* 0x000fe400078e020d */
[----:B------:R-:W-:Y:S02]  /*3950*/  IMAD.IADD R13, R70, 0x1, R26 ;  /* 0x00000001460d7824 */ /* 0x000fe400078e021a */
[----:B------:R-:W-:Y:S02]  /*3960*/  IMAD.IADD R15, R26, 0x1, R15 ;  /* 0x000000011a0f7824 */ /* 0x000fe400078e020f */
[--C-:B------:R-:W-:Y:S02]  /*3970*/  IMAD R13, R13, 0x2, R2.reuse ;  /* 0x000000020d0d7824 */ /* 0x100fe400078e0202 */
[----:B------:R-:W-:-:S04]  /*3980*/  IMAD R24, R15, 0x2, R2 ;  /* 0x000000020f187824 */ /* 0x000fc800078e0202 */
[----:B------:R-:W0:Y:S04]  /*3990*/  LDS.128 R12, [R13+0x22400] ;  /* 0x022400000d0c7984 */ /* 0x000e280000000c00 */
[----:B------:R-:W2:Y:S01]  /*39a0*/  LDS.128 R24, [R24+0x22400] ;  /* 0x0224000018187984 */ /* 0x000ea20000000c00 */
[----:B------:R-:W-:Y:S05]  /*39b0*/  @P6 BRA `(.L_x_3666) ;  /* 0x00000004006c6947 */ /* 0x000fea0003800000 */
[----:B------:R-:W-:Y:S02]  /*39c0*/  SHF.R.U32.HI R84, RZ, 0x10, R9 ;  /* 0x00000010ff547819 */ /* 0x000fe40000011609 */
[--C-:B------:R-:W-:Y:S02]  /*39d0*/  SHF.R.U32.HI R80, RZ, 0x10, R5.reuse ;  /* 0x00000010ff507819 */ /* 0x100fe40000011605 */
[----:B------:R-:W-:Y:S01]  /*39e0*/  SHF.R.U64 R79, R4, 0x10, R5 ;  /* 0x00000010044f7819 */ /* 0x000fe20000001205 */
[----:B--2---:R-:W-:Y:S01]  /*39f0*/  IMAD.U32 R5, R25, 0x10000, RZ ;  /* 0x0001000019057824 */ /* 0x004fe200078e00ff */
[----:B------:R-:W-:Y:S01]  /*3a00*/  PRMT R84, R86, 0x5432, R84 ;  /* 0x0000543256547816 */ /* 0x000fe20000000054 */
[----:B0-----:R-:W-:Y:S01]  /*3a10*/  IMAD.U32 R4, R14, 0x10000, RZ ;  /* 0x000100000e047824 */ /* 0x001fe200078e00ff */
[----:B------:R-:W-:Y:S01]  /*3a20*/  SHF.R.U64 R82, R6, 0x10, R7 ;  /* 0x0000001006527819 */ /* 0x000fe20000001207 */
[----:B------:R-:W-:Y:S01]  /*3a30*/  IMAD.U32 R6, R26, 0x10000, RZ ;  /* 0x000100001a067824 */ /* 0x000fe200078e00ff */
[----:B------:R-:W-:-:S02]  /*3a40*/  PRMT R80, R88, 0x5432, R80 ;  /* 0x0000543258507816 */ /* 0x000fc40000000050 */
[----:B------:R-:W-:Y:S01]  /*3a50*/  SHF.R.U64 R83, R8, 0x10, R9 ;  /* 0x0000001008537819 */ /* 0x000fe20000001209 */
[----:B------:R-:W-:Y:S01]  /*3a60*/  IMAD.U32 R9, R24, 0x10000, RZ ;  /* 0x0001000018097824 */ /* 0x000fe200078e00ff */
[----:B------:R-:W-:Y:S01]  /*3a70*/  PRMT R79, R86, 0x5410, R79 ;  /* 0x00005410564f7816 */ /* 0x000fe2000000004f */
[----:B------:R-:W-:Y:S01]  /*3a80*/  IMAD.U32 R86, R84, 0x10000, RZ ;  /* 0x0001000054567824 */ /* 0x000fe200078e00ff */
[----:B------:R-:W-:Y:S02]  /*3a90*/  SHF.R.U32.HI R87, RZ, 0x10, R11 ;  /* 0x00000010ff577819 */ /* 0x000fe4000001160b */
[----:B------:R-:W-:Y:S01]  /*3aa0*/  SHF.R.U32.HI R81, RZ, 0x10, R7 ;  /* 0x00000010ff517819 */ /* 0x000fe20000011607 */
[----:B------:R-:W-:Y:S01]  /*3ab0*/  IMAD.U32 R7, R12, 0x10000, RZ ;  /* 0x000100000c077824 */ /* 0x000fe200078e00ff */
[----:B------:R-:W-:Y:S01]  /*3ac0*/  PRMT R8, R89, 0x5432, R82 ;  /* 0x0000543259087816 */ /* 0x000fe20000000052 */
[----:B------:R-:W-:Y:S01]  /*3ad0*/  IMAD.U32 R82, R80, 0x10000, RZ ;  /* 0x0001000050527824 */ /* 0x000fe200078e00ff */
[----:B------:R-:W-:Y:S01]  /*3ae0*/  SHF.R.U64 R85, R10, 0x10, R11 ;  /* 0x000000100a557819 */ /* 0x000fe2000000120b */
[----:B------:R-:W-:Y:S01]  /*3af0*/  IMAD.U32 R11, R13, 0x10000, RZ ;  /* 0x000100000d0b7824 */ /* 0x000fe200078e00ff */
[----:B------:R-:W-:Y:S01]  /*3b00*/  LOP3.LUT R78, R25, 0xffff0000, RZ, 0xc0, !PT ;  /* 0xffff0000194e7812 */ /* 0x000fe200078ec0ff */
[----:B------:R-:W-:Y:S01]  /*3b10*/  IMAD.U32 R25, R15, 0x10000, RZ ;  /* 0x000100000f197824 */ /* 0x000fe200078e00ff */
[----:B------:R-:W-:Y:S01]  /*3b20*/  PRMT R83, R88, 0x5410, R83 ;  /* 0x0000541058537816 */ /* 0x000fe20000000053 */
[----:B------:R-:W-:Y:S01]  /*3b30*/  FMUL.FTZ R88, R5, R86 ;  /* 0x0000005605587220 */ /* 0x000fe20000410000 */
[----:B------:R-:W-:-:S02]  /*3b40*/  LOP3.LUT R84, R84, 0xffff0000, RZ, 0xc0, !PT ;  /* 0xffff000054547812 */ /* 0x000fc400078ec0ff */
[----:B------:R-:W-:Y:S01]  /*3b50*/  PRMT R87, R90, 0x5410, R87 ;  /* 0x000054105a577816 */ /* 0x000fe20000000057 */
[-C--:B------:R-:W-:Y:S01]  /*3b60*/  FMUL.FTZ R90, R5, R82.reuse ;  /* 0x00000052055a7220 */ /* 0x080fe20000410000 */
[----:B------:R-:W-:Y:S01]  /*3b70*/  PRMT R81, R91, 0x5410, R81 ;  /* 0x000054105b517816 */ /* 0x000fe20000000051 */
[----:B------:R-:W-:Y:S01]  /*3b80*/  FFMA.FTZ R5, R11, R82, -R88 ;  /* 0x000000520b057223 */ /* 0x000fe20000010858 */
[----:B------:R-:W-:Y:S01]  /*3b90*/  LOP3.LUT R13, R13, 0xffff0000, RZ, 0xc0, !PT ;  /* 0xffff00000d0d7812 */ /* 0x000fe200078ec0ff */
[----:B------:R-:W-:Y:S01]  /*3ba0*/  FMUL.FTZ R92, R78, R84 ;  /* 0x000000544e5c7220 */ /* 0x000fe20000410000 */
[----:B------:R-:W-:Y:S01]  /*3bb0*/  LOP3.LUT R80, R80, 0xffff0000, RZ, 0xc0, !PT ;  /* 0xffff000050507812 */ /* 0x000fe200078ec0ff */
[----:B------:R-:W-:Y:S01]  /*3bc0*/  IMAD.U32 R88, R87, 0x10000, RZ ;  /* 0x0001000057587824 */ /* 0x000fe200078e00ff */
[----:B------:R-:W-:Y:S01]  /*3bd0*/  LOP3.LUT R10, R15, 0xffff0000, RZ, 0xc0, !PT ;  /* 0xffff00000f0a7812 */ /* 0x000fe200078ec0ff */
[----:B------:R-:W-:Y:S02]  /*3be0*/  IMAD.U32 R15, R27, 0x10000, RZ ;  /* 0x000100001b0f7824 */ /* 0x000fe400078e00ff */
[----:B------:R-:W-:Y:S01]  /*3bf0*/  FFMA.FTZ R90, R11, R86, R90 ;  /* 0x000000560b5a7223 */ /* 0x000fe2000001005a */
[----:B------:R-:W-:-:S02]  /*3c00*/  IMAD.U32 R82, R81, 0x10000, RZ ;  /* 0x0001000051527824 */ /* 0x000fc400078e00ff */
[-C--:B------:R-:W-:Y:S01]  /*3c10*/  FMUL.FTZ R78, R78, R80.reuse ;  /* 0x000000504e4e7220 */ /* 0x080fe20000410000 */
[----:B------:R-:W-:Y:S01]  /*3c20*/  FFMA.FTZ R92, R13, R80, -R92 ;  /* 0x000000500d5c7223 */ /* 0x000fe2000001085c */
[----:B------:R-:W-:Y:S01]  /*3c30*/  FMUL.FTZ R80, R15, R88 ;  /* 0x000000580f507220 */ /* 0x000fe20000410000 */
[----:B------:R-:W-:Y:S01]  /*3c40*/  LOP3.LUT R27, R27, 0xffff0000, RZ, 0xc0, !PT ;  /* 0xffff00001b1b7812 */ /* 0x000fe200078ec0ff */
[----:B------:R-:W-:Y:S01]  /*3c50*/  FMUL.FTZ R11, R15, R82 ;  /* 0x000000520f0b7220 */ /* 0x000fe20000410000 */
[----:B------:R-:W-:Y:S01]  /*3c60*/  LOP3.LUT R87, R87, 0xffff0000, RZ, 0xc0, !PT ;  /* 0xffff000057577812 */ /* 0x000fe200078ec0ff */
[----:B------:R-:W-:Y:S01]  /*3c70*/  FFMA.FTZ R15, R13, R84, R78 ;  /* 0x000000540d0f7223 */ /* 0x000fe2000001004e */
[----:B------:R-:W-:Y:S01]  /*3c80*/  FFMA.FTZ R84, R25, R82, -R80 ;  /* 0x0000005219547223 */ /* 0x000fe20000010850 */
[----:B------:R-:W-:Y:S01]  /*3c90*/  LOP3.LUT R81, R81, 0xffff0000, RZ, 0xc0, !PT ;  /* 0xffff000051517812 */ /* 0x000fe200078ec0ff */
[----:B------:R-:W-:Y:S01]  /*3ca0*/  FFMA.FTZ R88, R25, R88, R11 ;  /* 0x0000005819587223 */ /* 0x000fe2000001000b */
[----:B------:R-:W-:Y:S01]  /*3cb0*/  IMAD.U32 R80, R83, 0x10000, RZ ;  /* 0x0001000053507824 */ /* 0x000fe200078e00ff */
[----:B------:R-:W-:Y:S01]  /*3cc0*/  LOP3.LUT R24, R24, 0xffff0000, RZ, 0xc0, !PT ;  /* 0xffff000018187812 */ /* 0x000fe200078ec0ff */
[----:B------:R-:W-:Y:S01]  /*3cd0*/  FMUL.FTZ R11, R27, R87 ;  /* 0x000000571b0b7220 */ /* 0x000fe20000410000 */
[----:B------:R-:W-:Y:S01]  /*3ce0*/  LOP3.LUT R83, R83, 0xffff0000, RZ, 0xc0, !PT ;  /* 0xffff000053537812 */ /* 0x000fe200078ec0ff */
[----:B------:R-:W-:-:S02]  /*3cf0*/  IMAD.U32 R78, R79, 0x10000, RZ ;  /* 0x000100004f4e7824 */ /* 0x000fc400078e00ff */
[-C--:B------:R-:W-:Y:S01]  /*3d00*/  FMUL.FTZ R27, R27, R81.reuse ;  /* 0x000000511b1b7220 */ /* 0x080fe20000410000 */
[----:B------:R-:W-:Y:S01]  /*3d10*/  LOP3.LUT R79, R79, 0xffff0000, RZ, 0xc0, !PT ;  /* 0xffff00004f4f7812 */ /* 0x000fe200078ec0ff */
[----:B------:R-:W-:Y:S01]  /*3d20*/  FFMA.FTZ R81, R10, R81, -R11 ;  /* 0x000000510a517223 */ /* 0x000fe2000001080b */
[----:B------:R-:W-:Y:S01]  /*3d30*/  LOP3.LUT R12, R12, 0xffff0000, RZ, 0xc0, !PT ;  /* 0xffff00000c0c7812 */ /* 0x000fe200078ec0ff */
[----:B------:R-:W-:Y:S01]  /*3d40*/  FMUL.FTZ R82, R9, R80 ;  /* 0x0000005009527220 */ /* 0x000fe20000410000 */
[----:B------:R-:W-:Y:S01]  /*3d50*/  PRMT R85, R89, 0x5410, R85 ;  /* 0x0000541059557816 */ /* 0x000fe20000000055 */
[C---:B------:R-:W-:Y:S01]  /*3d60*/  FMUL.FTZ R11, R24.reuse, R83 ;  /* 0x00000053180b7220 */ /* 0x040fe20000410000 */
[-C--:B------:R-:W-:Y:S01]  /*3d70*/  FMUL.FTZ R9, R9, R78.reuse ;  /* 0x0000004e09097220 */ /* 0x080fe20000410000 */
[-C--:B------:R-:W-:Y:S01]  /*3d80*/  FMUL.FTZ R13, R24, R79.reuse ;  /* 0x0000004f180d7220 */ /* 0x080fe20000410000 */
[C---:B------:R-:W-:Y:S01]  /*3d90*/  FFMA.FTZ R82, R7.reuse, R78, -R82 ;  /* 0x0000004e07527223 */ /* 0x040fe20000010852 */
[----:B------:R-:W-:Y:S01]  /*3da0*/  FFMA.FTZ R79, R12, R79, -R11 ;  /* 0x0000004f0c4f7223 */ /* 0x000fe2000001080b */
[----:B------:R-:W-:Y:S01]  /*3db0*/  FFMA.FTZ R80, R7, R80, R9 ;  /* 0x0000005007507223 */ /* 0x000fe20000010009 */
[C---:B------:R-:W-:Y:S01]  /*3dc0*/  IMAD.U32 R11, R85.reuse, 0x10000, RZ ;  /* 0x00010000550b7824 */ /* 0x040fe200078e00ff */
[----:B------:R-:W-:Y:S01]  /*3dd0*/  LOP3.LUT R26, R26, 0xffff0000, RZ, 0xc0, !PT ;  /* 0xffff00001a1a7812 */ /* 0x000fe200078ec0ff */
[----:B------:R-:W-:Y:S01]  /*3de0*/  IMAD.U32 R7, R8, 0x10000, RZ ;  /* 0x0001000008077824 */ /* 0x000fe200078e00ff */
[----:B------:R-:W-:Y:S01]  /*3df0*/  LOP3.LUT R85, R85, 0xffff0000, RZ, 0xc0, !PT ;  /* 0xffff000055557812 */ /* 0x000fe200078ec0ff */
[----:B------:R-:W-:Y:S01]  /*3e00*/  FMUL.FTZ R25, R6, R11 ;  /* 0x0000000b06197220 */ /* 0x000fe20000410000 */
[----:B------:R-:W-:Y:S01]  /*3e10*/  LOP3.LUT R9, R8, 0xffff0000, RZ, 0xc0, !PT ;  /* 0xffff000008097812 */ /* 0x000fe200078ec0ff */
[----:B------:R-:W-:Y:S01]  /*3e20*/  FFMA.FTZ R87, R10, R87, R27 ;  /* 0x000000570a577223 */ /* 0x000fe2000001001b */
[----:B------:R-:W-:Y:S01]  /*3e30*/  LOP3.LUT R14, R14, 0xffff0000, RZ, 0xc0, !PT ;  /* 0xffff00000e0e7812 */ /* 0x000fe200078ec0ff */
[----:B------:R-:W-:Y:S01]  /*3e40*/  FMUL.FTZ R6, R6, R7 ;  /* 0x0000000706067220 */ /* 0x000fe20000410000 */
[C---:B------:R-:W-:Y:S01]  /*3e50*/  FMUL.FTZ R27, R26.reuse, R85 ;  /* 0x000000551a1b7220 */ /* 0x040fe20000410000 */
[----:B------:R-:W-:Y:S01]  /*3e60*/  FMUL.FTZ R26, R26, R9 ;  /* 0x000000091a1a7220 */ /* 0x000fe20000410000 */
[C---:B------:R-:W-:Y:S01]  /*3e70*/  FFMA.FTZ R25, R4.reuse, R7, -R25 ;  /* 0x0000000704197223 */ /* 0x040fe20000010819 */
[----:B------:R-:W-:Y:S01]  /*3e80*/  FFMA.FTZ R6, R4, R11, R6 ;  /* 0x0000000b04067223 */ /* 0x000fe20000010006 */
[----:B------:R-:W-:Y:S01]  /*3e90*/  FFMA.FTZ R4, R14, R9, -R27 ;  /* 0x000000090e047223 */ /* 0x000fe2000001081b */
[----:B------:R-:W-:Y:S01]  /*3ea0*/  FFMA.FTZ R13, R12, R83, R13 ;  /* 0x000000530c0d7223 */ /* 0x000fe2000001000d */
[----:B------:R-:W-:Y:S01]  /*3eb0*/  F2FP.BF16.F32.PACK_AB R15, R15, R90 ;  /* 0x0000005a0f0f723e */ /* 0x000fe200000010ff */
[----:B------:R-:W-:Y:S01]  /*3ec0*/  FFMA.FTZ R85, R14, R85, R26 ;  /* 0x000000550e557223 */ /* 0x000fe2000001001a */
        /* <DEDUP_REMOVED lines=8> */
[----:B------:R-:W-:Y:S02]  /*3f50*/  F2FP.BF16.F32.PACK_AB R12, R79, R82 ;  /* 0x000000524f0c723e */ /* 0x000fe400000010ff */
[----:B------:R-:W-:-:S07]  /*3f60*/  F2FP.BF16.F32.PACK_AB R26, R85, R6 ;  /* 0x00000006551a723e */ /* 0x000fce00000010ff */
.L_x_3666:
[----:B------:R-:W-:Y:S05]  /*3f70*/  BSYNC B1 ;  /* 0x0000000000017941 */ /* 0x000fea0003800000 */
.L_x_3665:
[----:B0-----:R3:W-:Y:S01]  /*3f80*/  STG.E.128 desc[UR40][R68.64], R12 ;  /* 0x0000000c44007986 */ /* 0x0017e2000c101d28 */
[----:B------:R-:W-:-:S13]  /*3f90*/  ISETP.GE.AND P5, PT, R77, R75, PT ;  /* 0x0000004b4d00720c */ /* 0x000fda0003fa6270 */
[----:B------:R-:W-:Y:S05]  /*3fa0*/  @P5 BRA `(.L_x_3655) ;  /* 0x00000000007c5947 */ /* 0x000fea0003800000 */
[--C-:B------:R-:W-:Y:S02]  /*3fb0*/  SHF.R.S32.HI R4, RZ, 0x1f, R77.reuse ;  /* 0x0000001fff047819 */ /* 0x100fe4000001144d */
[----:B------:R-:W-:-:S04]  /*3fc0*/  IADD3 R66, P5, P6, R20, R66, R77 ;  /* 0x0000004214427210 */ /* 0x000fc80007ebe04d */
[----:B------:R-:W-:Y:S02]  /*3fd0*/  IADD3.X R4, R43, R76, R4, P5, P6 ;  /* 0x0000004c2b047210 */ /* 0x000fe40002fec404 */
[----:B------:R-:W-:-:S04]  /*3fe0*/  LEA R64, P5, R66, R64, 0x1 ;  /* 0x0000004042407211 */ /* 0x000fc800078a08ff */
[----:B------:R-:W-:-:S05]  /*3ff0*/  LEA.HI.X R65, R66, R65, R4, 0x1, P5 ;  /* 0x0000004142417211 */ /* 0x000fca00028f0c04 */
[----:B--2---:R4:W-:Y:S01]  /*4000*/  STG.E.128 desc[UR40][R64.64], R24 ;  /* 0x0000001840007986 */ /* 0x0049e2000c101d28 */
[----:B------:R-:W-:Y:S05]  /*4010*/  BRA `(.L_x_3655) ;  /* 0x0000000000607947 */ /* 0x000fea0003800000 */
.L_x_3648:
[----:B------:R-:W-:-:S13]  /*4020*/  ISETP.NE.AND P0, PT, R184, 0x3, PT ;  /* 0x00000003b800780c */ /* 0x000fda0003f05270 */
[----:B------:R-:W-:Y:S05]  /*4030*/  @!P0 BRA `(.L_x_3667) ;  /* 0x0000000000048947 */ /* 0x000fea0003800000 */
[----:B------:R-:W-:Y:S01]  /*4040*/  BPT.TRAP 0x1 ;  /* 0x000000040000795c */ /* 0x000fe20000300000 */
.L_x_3667:
[----:B------:R-:W-:Y:S01]  /*4050*/  IMAD R73, R19, 0x8, R2 ;  /* 0x0000000813497824 */ /* 0x000fe200078e0202 */
[----:B------:R-:W-:Y:S01]  /*4060*/  SHF.L.U32 R74, R185, 0x1f, RZ ;  /* 0x0000001fb94a7819 */ /* 0x000fe200000006ff */
[----:B------:R-:W-:Y:S01]  /*4070*/  IMAD R4, R40, -0x40, R42 ;  /* 0xffffffc028047824 */ /* 0x000fe200078e022a */
[----:B------:R-:W-:Y:S02]  /*4080*/  BSSY B1, `(.L_x_3668) ;  /* 0x0000004000017945 */ /* 0x000fe40003800000 */
[----:B------:R-:W0:Y:S02]  /*4090*/  SYNCS.PHASECHK.TRANS64.TRYWAIT P1, [R73+URZ+0x28c90], R74 ;  /* 0x028c904a490075a7 */ /* 0x000e24000802017f */
[----:B------:R-:W-:Y:S01]  /*40a0*/  VIMNMX R4, R4, 0x40, PT ;  /* 0x0000004004047848 */ /* 0x000fe20003fe0100 */
[----:B0-----:R-:W-:Y:S06]  /*40b0*/  @!P1 BRA `(.L_x_3669) ;  /* 0x0000016800e49947 */ /* 0x001fec0003800000 */
.L_x_3951:
[----:B------:R-:W-:Y:S05]  /*40c0*/  BSYNC B1 ;  /* 0x0000000000017941 */ /* 0x000fea0003800000 */
.L_x_3668:
[----:B------:R-:W-:-:S13]  /*40d0*/  ISETP.GE.AND P1, PT, R23, R4, PT ;  /* 0x000000041700720c */ /* 0x000fda0003f26270 */
[----:B------:R-:W-:Y:S05]  /*40e0*/  @P1 BRA `(.L_x_3655) ;  /* 0x00000000002c1947 */ /* 0x000fea0003800000 */
[----:B------:R-:W-:Y:S01]  /*40f0*/  @!P3 LOP3.LUT P5, RZ, R189, 0x4, RZ, 0xc0, !PT ;  /* 0x00000004bdffb812 */ /* 0x000fe200078ac0ff */
[----:B------:R-:W-:Y:S01]  /*4100*/  @!P3 VIADD R4, R57, 0x20 ;  /* 0x000000203904b836 */ /* 0x000fe20000000000 */
[----:B------:R-:W-:Y:S02]  /*4110*/  PLOP3.LUT P6, PT, PT, PT, PT, 0x8, 0x0 ;  /* 0x000000000000781c */ /* 0x000fe40003fce170 */
[----:B------:R-:W-:-:S13]  /*4120*/  @!P3 PLOP3.LUT P6, PT, P5, PT, PT, 0x80, 0x0 ;  /* 0x000000000000b81c */ /* 0x000fda0002fcf070 */
[----:B------:R-:W-:-:S04]  /*4130*/  @P6 VIADD R4, R57, 0xffffffe0 ;  /* 0xffffffe039046836 */ /* 0x000fc80000000000 */
[----:B------:R-:W-:-:S04]  /*4140*/  @!P3 IMAD.IADD R5, R26, 0x1, R4 ;  /* 0x000000011a05b824 */ /* 0x000fc800078e0204 */
[----:B------:R-:W-:Y:S02]  /*4150*/  @!P3 IMAD R8, R5, 0x2, R2 ;  /* 0x000000020508b824 */ /* 0x000fe400078e0202 */
[----:B------:R-:W1:Y:S04]  /*4160*/  @!P4 LDS.128 R4, [R66+0x22400] ;  /* 0x022400004204c984 */ /* 0x000e680000000c00 */
[----:B------:R-:W2:Y:S04]  /*4170*/  @!P3 LDS.128 R8, [R8+0x22400] ;  /* 0x022400000808b984 */ /* 0x000ea80000000c00 */
[----:B-1----:R1:W-:Y:S04]  /*4180*/  @!P4 STG.E.128 desc[UR40][R12.64], R4 ;  /* 0x000000040c00c986 */ /* 0x0023e8000c101d28 */
[----:B--2---:R1:W-:Y:S02]  /*4190*/  @!P3 STG.E.128 desc[UR40][R12.64+0x40], R8 ;  /* 0x000040080c00b986 */ /* 0x0043e4000c101d28 */
.L_x_3655:
[----:B------:R-:W-:Y:S05]  /*41a0*/  BSYNC B0 ;  /* 0x0000000000007941 */ /* 0x000fea0003800000 */
.L_x_3647:
[----:B-12---:R-:W1:Y:S01]  /*41b0*/  S2R R4, SR_TID.X ;  /* 0x0000000000047919 */ /* 0x006e620000002100 */
        /* <DEDUP_REMOVED lines=8> */
[----:B-1----:R-:W-:Y:S01]  /*4240*/  LOP3.LUT R4, R4, 0x7f, RZ, 0xc0, !PT ;  /* 0x0000007f04047812 */ /* 0x002fe200078ec0ff */
[----:B--2---:R1:W-:Y:S03]  /*4250*/  BAR.SYNC.DEFER_BLOCKING R55, 0x80 ;  /* 0x000200370000751d */ /* 0x0043e60000010000 */
[----:B------:R-:W-:-:S13]  /*4260*/  ISETP.NE.AND P5, PT, R4, RZ, PT ;  /* 0x000000ff0400720c */ /* 0x000fda0003fa5270 */
[----:B------:R-:W-:-:S05]  /*4270*/  @!P5 VIADD R4, R73, 0x28ca0 ;  /* 0x00028ca04904d836 */ /* 0x000fca0000000000 */
[----:B------:R-:W-:-:S04]  /*4280*/  @!P5 PRMT R4, RZ, 0x654, R4 ;  /* 0x00000654ff04d816 */ /* 0x000fc80000000004 */
[----:B------:R1:W-:Y:S01]  /*4290*/  @!P5 SYNCS.ARRIVE.TRANS64.RED.A1T0 RZ, [R4+URZ], RZ ;  /* 0x000000ff04ffd9a7 */ /* 0x0003e2000810043f */
[----:B------:R-:W-:Y:S05]  /*42a0*/  @!P0 BRA `(.L_x_3671) ;  /* 0x0000000000048947 */ /* 0x000fea0003800000 */
[----:B------:R-:W-:Y:S01]  /*42b0*/  BPT.TRAP 0x1 ;  /* 0x000000040000795c */ /* 0x000fe20000300000 */
.L_x_3671:
[----:B------:R-:W-:Y:S05]  /*42c0*/  BSYNC B0 ;  /* 0x0000000000007941 */ /* 0x000fea0003800000 */
.L_x_3670:
[----:B------:R-:W2:Y:S01]  /*42d0*/  SYNCS.PHASECHK.TRANS64.TRYWAIT P0, [R73+URZ+0x28cb0], R74 ;  /* 0x028cb04a490075a7 */ /* 0x000ea2000800017f */
[----:B------:R-:W-:Y:S04]  /*42e0*/  BSSY B0, `(.L_x_3672) ;  /* 0x0000002000007945 */ /* 0x000fe80003800000 */
[----:B--2---:R-:W-:Y:S05]  /*42f0*/  @!P0 BRA `(.L_x_3673) ;  /* 0x0000016800688947 */ /* 0x004fea0003800000 */
.L_x_3952:
[----:B------:R-:W-:Y:S05]  /*4300*/  BSYNC B0 ;  /* 0x0000000000007941 */ /* 0x000fea0003800000 */
.L_x_3672:
[----:B------:R-:W-:Y:S04]  /*4310*/  BSSY B0, `(.L_x_3674) ;  /* 0x0000052000007945 */ /* 0x000fe80003800000 */
[----:B------:R-:W-:Y:S05]  /*4320*/  @P1 BRA `(.L_x_3675) ;  /* 0x0000000400401947 */ /* 0x000fea0003800000 */
[----:B------:R-:W-:Y:S01]  /*4330*/  IMAD.WIDE R6, R40, 0x40, R38 ;  /* 0x0000004028067825 */ /* 0x000fe200078e0226 */
[----:B------:R-:W-:-:S03]  /*4340*/  ULDC.64 UR4, c[0x0][0x328] ;  /* 0x0000ca0000047ab9 */ /* 0x000fc60000000a00 */
[----:B------:R-:W-:Y:S02]  /*4350*/  IMAD R7, R7, UR4, RZ ;  /* 0x0000000407077c24 */ /* 0x000fe4000f8e02ff */
[----:B-1----:R-:W-:Y:S02]  /*4360*/  IMAD.MOV.U32 R4, RZ, RZ, R28 ;  /* 0x000000ffff047224 */ /* 0x002fe400078e001c */
[----:B------:R-:W-:Y:S02]  /*4370*/  IMAD.MOV.U32 R5, RZ, RZ, R71 ;  /* 0x000000ffff057224 */ /* 0x000fe400078e0047 */
[C---:B------:R-:W-:Y:S02]  /*4380*/  IMAD R7, R6.reuse, UR5, R7 ;  /* 0x0000000506077c24 */ /* 0x040fe4000f8e0207 */
[----:B------:R-:W-:Y:S01]  /*4390*/  IMAD.WIDE.U32 R4, R6, UR4, R4 ;  /* 0x0000000406047c25 */ /* 0x000fe2000f8e0004 */
[----:B------:R-:W-:-:S03]  /*43a0*/  ULDC.64 UR4, c[0x0][0x318] ;  /* 0x0000c60000047ab9 */ /* 0x000fc60000000a00 */
[----:B------:R-:W-:Y:S01]  /*43b0*/  IMAD.IADD R5, R5, 0x1, R7 ;  /* 0x0000000105057824 */ /* 0x000fe200078e0207 */
[----:B------:R-:W-:Y:S01]  /*43c0*/  LEA R8, P0, R4, UR4, 0x1 ;  /* 0x0000000404087c11 */ /* 0x000fe2000f8008ff */
[----:B------:R-:W-:Y:S01]  /*43d0*/  ULDC UR4, c[0x0][0x320] ;  /* 0x0000c80000047ab9 */ /* 0x000fe20000000800 */
[----:B------:R-:W-:Y:S02]  /*43e0*/  VIADD R10, R16, 0x40 ;  /* 0x00000040100a7836 */ /* 0x000fe40000000000 */
[----:B------:R-:W-:Y:S01]  /*43f0*/  LEA.HI.X R9, R4, UR5, R5, 0x1, P0 ;  /* 0x0000000504097c11 */ /* 0x000fe200080f0c05 */
[----:B------:R-:W-:Y:S01]  /*4400*/  IMAD R5, R19, 0x8000, R57 ;  /* 0x0000800013057824 */ /* 0x000fe200078e0239 */
[----:B------:R-:W-:-:S03]  /*4410*/  LOP3.LUT P0, RZ, R189, 0x4, RZ, 0xc0, !PT ;  /* 0x00000004bdff7812 */ /* 0x000fc6000780c0ff */
[C---:B------:R-:W-:Y:S02]  /*4420*/  VIADD R11, R5.reuse, 0x20 ;  /* 0x00000020050b7836 */ /* 0x040fe40000000000 */
[----:B---3--:R-:W-:-:S08]  /*4430*/  IMAD R12, R5, 0x2, R2 ;  /* 0x00000002050c7824 */ /* 0x008fd000078e0202 */
[----:B------:R-:W-:Y:S01]  /*4440*/  @P0 VIADD R11, R5, 0xffffffe0 ;  /* 0xffffffe0050b0836 */ /* 0x000fe20000000000 */
[----:B------:R-:W-:-:S03]  /*4450*/  ISETP.GE.AND P0, PT, R16, UR4, PT ;  /* 0x0000000410007c0c */ /* 0x000fc6000bf06270 */
[----:B------:R-:W-:-:S10]  /*4460*/  IMAD R11, R11, 0x2, R2 ;  /* 0x000000020b0b7824 */ /* 0x000fd400078e0202 */
[----:B------:R-:W1:Y:S04]  /*4470*/  @!P0 LDS.128 R4, [R12+0x400] ;  /* 0x000400000c048984 */ /* 0x000e680000000c00 */
[----:B-1----:R-:W-:Y:S01]  /*4480*/  @!P0 STG.E.128 desc[UR40][R8.64], R4 ;  /* 0x0000000408008986 */ /* 0x002fe2000c101d28 */
[----:B------:R-:W-:Y:S01]  /*4490*/  ISETP.GE.AND P0, PT, R10, UR4, PT ;  /* 0x000000040a007c0c */ /* 0x000fe2000bf06270 */
[----:B------:R-:W-:-:S12]  /*44a0*/  VIADD R10, R16, 0x80 ;  /* 0x00000080100a7836 */ /* 0x000fd80000000000 */
        /* <DEDUP_REMOVED lines=26> */
[----:B------:R-:W-:-:S13]  /*4650*/  ISETP.GE.AND P0, PT, R53, UR4, PT ;  /* 0x0000000435007c0c */ /* 0x000fda000bf06270 */
        /* <DEDUP_REMOVED lines=28> */
[----:B-1----:R1:W-:Y:S02]  /*4820*/  @!P0 STG.E.128 desc[UR40][R8.64+0x3c0], R4 ;  /* 0x0003c00408008986 */ /* 0x0023e4000c101d28 */
.L_x_3675:
[----:B------:R-:W-:Y:S05]  /*4830*/  BSYNC B0 ;  /* 0x0000000000007941 */ /* 0x000fea0003800000 */
.L_x_3674:
[----:B------:R-:W-:Y:S01]  /*4840*/  @!PT LDS RZ, [RZ] ;  /* 0x00000000fffff984 */ /* 0x000fe20000000800 */
[----:B------:R-:W-:Y:S01]  /*4850*/  @!PT LDS RZ, [RZ] ;  /* 0x00000000fffff984 */ /* 0x000fe20000000800 */
[----:B------:R-:W-:Y:S01]  /*4860*/  @!PT LDS RZ, [RZ] ;  /* 0x00000000fffff984 */ /* 0x000fe20000000800 */
[----:B------:R-:W-:Y:S01]  /*4870*/  @!PT LDS RZ, [RZ] ;  /* 0x00000000fffff984 */ /* 0x000fe20000000800 */
[----:B------:R5:W-:Y:S06]  /*4880*/  MEMBAR.ALL.CTA ;  /* 0x0000000000007992 */ /* 0x000bec0000008000 */
[----:B-----5:R-:W5:Y:S01]  /*4890*/  FENCE.VIEW.ASYNC.S ;  /* 0x00000000000073c6 */ /* 0x020f620000000000 */
[----:B------:R-:W-:Y:S01]  /*48a0*/  VIADD R19, R19, 0x1 ;  /* 0x0000000113137836 */ /* 0x000fe20000000000 */
[----:B-----5:R1:W-:Y:S01]  /*48b0*/  BAR.SYNC.DEFER_BLOCKING R55, 0x80 ;  /* 0x000200370000751d */ /* 0x0203e20000010000 */
[----:B0-2---:R-:W-:-:S03]  /*48c0*/  @!P5 VIADD R73, R73, 0x28cc0 ;  /* 0x00028cc04949d836 */ /* 0x005fc60000000000 */
[C---:B------:R-:W-:Y:S02]  /*48d0*/  ISETP.NE.AND P1, PT, R19.reuse, 0x2, PT ;  /* 0x000000021300780c */ /* 0x040fe40003f25270 */
[----:B------:R-:W-:Y:S02]  /*48e0*/  PLOP3.LUT P0, PT, PT, PT, PT, 0x8, 0x0 ;  /* 0x000000000000781c */ /* 0x000fe40003f0e170 */
[----:B------:R-:W-:Y:S02]  /*48f0*/  @!P5 PRMT R73, RZ, 0x654, R73 ;  /* 0x00000654ff49d816 */ /* 0x000fe40000000049 */
[----:B-1----:R-:W-:Y:S02]  /*4900*/  SEL R4, RZ, 0x1, P1 ;  /* 0x00000001ff047807 */ /* 0x002fe40000800000 */
[----:B------:R-:W-:Y:S02]  /*4910*/  SEL R19, R19, RZ, P1 ;  /* 0x000000ff13137207 */ /* 0x000fe40000800000 */
[----:B------:R-:W-:Y:S01]  /*4920*/  LOP3.LUT R185, R185, R4, RZ, 0x3c, !PT ;  /* 0x00000004b9b97212 */ /* 0x000fe200078e3cff */
[----:B------:R0:W-:Y:S01]  /*4930*/  @!P5 SYNCS.ARRIVE.TRANS64.RED.A1T0 RZ, [R73+URZ], RZ ;  /* 0x000000ff49ffd9a7 */ /* 0x0001e2000810043f */
[----:B------:R-:W-:Y:S05]  /*4940*/  @P2 BRA `(.L_x_3676) ;  /* 0xffffffdc00ac2947 */ /* 0x000fea000383ffff */
.L_x_3642:
[----:B------:R-:W2:Y:S01]  /*4950*/  LDL R4, [R1+0x70] ;  /* 0x0000700001047983 */ /* 0x000ea20000100800 */
[----:B------:R-:W-:Y:S01]  /*4960*/  BSSY B0, `(.L_x_3677) ;  /* 0x0000006000007945 */ /* 0x000fe20003800000 */
[----:B------:R-:W-:Y:S02]  /*4970*/  ISETP.NE.AND P2, PT, R201, RZ, PT ;  /* 0x000000ffc900720c */ /* 0x000fe40003f45270 */
[----:B--2---:R-:W-:Y:S01]  /*4980*/  ISETP.NE.AND P1, PT, R4, 0x1, PT ;  /* 0x000000010400780c */ /* 0x004fe20003f25270 */
[----:B------:R-:W-:-:S12]  /*4990*/  @P0 BRA `(.L_x_3678) ;  /* 0x0000000000080947 */ /* 0x000fd80003800000 */
[----:B------:R-:W1:Y:S02]  /*49a0*/  FENCE.VIEW.ASYNC.G ;  /* 0x00000000000073c6 */ /* 0x000e640000000100 */
[----:B-1----:R-:W-:Y:S06]  /*49b0*/  BAR.ARV 0xc, 0x180 ;  /* 0x0306000000007b1d */ /* 0x002fec0000002000 */
.L_x_3678:
[----:B------:R-:W-:Y:S05]  /*49c0*/  BSYNC B0 ;  /* 0x0000000000007941 */ /* 0x000fea0003800000 */
.L_x_3677:
[----:B------:R-:W-:Y:S01]  /*49d0*/  ULDC UR4, c[0x0][0x9f0] ;  /* 0x00027c0000047ab9 */ /* 0x000fe20000000800 */
[----:B------:R-:W-:Y:S01]  /*49e0*/  BSSY B7, `(.L_x_3679) ;  /* 0x000087e000077945 */ /* 0x000fe20003800000 */
[----:B------:R-:W-:-:S03]  /*49f0*/  SEL R9, R201, UR4, P2 ;  /* 0x00000004c9097c07 */ /* 0x000fc60009000000 */
[----:B------:R-:W-:Y:S05]  /*4a00*/  @!P1 BRA `(.L_x_3680) ;  /* 0x00000020005c9947 */ /* 0x000fea0003800000 */
[----:B------:R-:W2:Y:S01]  /*4a10*/  LDL R0, [R1+0x28] ;  /* 0x0000280001007983 */ /* 0x000ea20000100800 */
[----:B------:R-:W-:Y:S01]  /*4a20*/  BSSY B0, `(.L_x_3681) ;  /* 0x000001e000007945 */ /* 0x000fe20003800000 */
[----:B------:R-:W-:Y:S01]  /*4a30*/  IMAD.MOV.U32 R3, RZ, RZ, RZ ;  /* 0x000000ffff037224 */ /* 0x000fe200078e00ff */
[----:B--2---:R-:W-:-:S13]  /*4a40*/  LOP3.LUT P0, RZ, R0, 0x4, RZ, 0xc0, !PT ;  /* 0x0000000400ff7812 */ /* 0x004fda000780c0ff */
[----:B------:R-:W-:Y:S05]  /*4a50*/  @!P0 BRA `(.L_x_3682) ;  /* 0x0000000000688947 */ /* 0x000fea0003800000 */
        /* <DEDUP_REMOVED lines=10> */
[----:B------:R1:W2:Y:S02]  /*4b00*/  F2I.FTZ.U32.TRUNC.NTZ R5, R4 ;  /* 0x0000000400057305 */ /* 0x0002a4000021f000 */
[----:B-1----:R-:W-:Y:S02]  /*4b10*/  IMAD.MOV.U32 R4, RZ, RZ, RZ ;  /* 0x000000ffff047224 */ /* 0x002fe400078e00ff */
[----:B--2---:R-:W-:-:S04]  /*4b20*/  IMAD.MOV R7, RZ, RZ, -R5 ;  /* 0x000000ffff077224 */ /* 0x004fc800078e0a05 */
        /* <DEDUP_REMOVED lines=13> */
.L_x_3682:
[----:B------:R-:W-:Y:S05]  /*4c00*/  BSYNC B0 ;  /* 0x0000000000007941 */ /* 0x000fea0003800000 */
.L_x_3681:
[-C--:B------:R-:W-:Y:S01]  /*4c10*/  IMAD R0, R211, R3.reuse, RZ ;  /* 0x00000003d3007224 */ /* 0x080fe200078e02ff */
[----:B------:R-:W-:Y:S01]  /*4c20*/  PLOP3.LUT P0, PT, PT, PT, PT, 0x80, 0x0 ;  /* 0x000000000000781c */ /* 0x000fe20003f0f070 */
[----:B------:R-:W-:Y:S01]  /*4c30*/  IMAD.MOV.U32 R20, RZ, RZ, RZ ;  /* 0x000000ffff147224 */ /* 0x000fe200078e00ff */
[----:B------:R-:W-:Y:S02]  /*4c40*/  CS2R R150, SRZ ;  /* 0x0000000000967805 */ /* 0x000fe4000001ff00 */
[----:B------:R-:W-:Y:S02]  /*4c50*/  CS2R R148, SRZ ;  /* 0x0000000000947805 */ /* 0x000fe4000001ff00 */
[----:B------:R-:W-:Y:S01]  /*4c60*/  VIADDMNMX R4, R0, R3, R168, PT ;  /* 0x0000000300047246 */ /* 0x000fe200038001a8 */
[----:B------:R-:W-:Y:S01]  /*4c70*/  IMAD.MOV.U32 R3, RZ, RZ, RZ ;  /* 0x000000ffff037224 */ /* 0x000fe200078e00ff */
        /* <DEDUP_REMOVED lines=38> */
[----:B0-----:R-:W-:Y:S02]  /*4ee0*/  CS2R R72, SRZ ;  /* 0x0000000000487805 */ /* 0x001fe4000001ff00 */
[----:B------:R-:W-:Y:S02]  /*4ef0*/  CS2R R70, SRZ ;  /* 0x0000000000467805 */ /* 0x000fe4000001ff00 */
[----:B---3--:R-:W-:Y:S02]  /*4f00*/  CS2R R68, SRZ ;  /* 0x0000000000447805 */ /* 0x008fe4000001ff00 */
[----:B------:R-:W-:Y:S02]  /*4f10*/  CS2R R66, SRZ ;  /* 0x0000000000427805 */ /* 0x000fe4000001ff00 */
[----:B----4-:R-:W-:Y:S02]  /*4f20*/  CS2R R64, SRZ ;  /* 0x0000000000407805 */ /* 0x010fe4000001ff00 */
        /* <DEDUP_REMOVED lines=21> */
[----:B------:R-:W2:Y:S01]  /*5080*/  LDL R5, [R1+0x2c] ;  /* 0x00002c0001057983 */ /* 0x000ea20000100800 */
[----:B------:R-:W-:-:S03]  /*5090*/  ISETP.NE.AND P0, PT, R184, 0x3, PT ;  /* 0x00000003b800780c */ /* 0x000fc60003f05270 */
[----:B--2---:R-:W0:Y:S02]  /*50a0*/  SHFL.IDX PT, R3, R5, RZ, 0x1f ;  /* 0x00001fff05037589 */ /* 0x004e2400000e0000 */
[----:B0-----:R-:W-:-:S04]  /*50b0*/  LEA.HI R5, R3, R3, RZ, 0x1 ;  /* 0x0000000303057211 */ /* 0x001fc800078f08ff */
[----:B------:R-:W-:-:S05]  /*50c0*/  LOP3.LUT R6, R5, 0x1fffe, RZ, 0xc0, !PT ;  /* 0x0001fffe05067812 */ /* 0x000fca00078ec0ff */
[----:B------:R-:W-:-:S04]  /*50d0*/  IMAD.IADD R3, R3, 0x1, -R6 ;  /* 0x0000000103037824 */ /* 0x000fc800078e0a06 */
[----:B------:R-:W-:-:S04]  /*50e0*/  IMAD R3, R3, 0x8000, R2 ;  /* 0x0000800003037824 */ /* 0x000fc800078e0202 */
[----:B------:R-:W-:-:S05]  /*50f0*/  VIADD R3, R3, 0x400 ;  /* 0x0000040003037836 */ /* 0x000fca0000000000 */
[----:B------:R-:W-:-:S04]  /*5100*/  SHF.R.U32.HI R3, RZ, 0x4, R3 ;  /* 0x00000004ff037819 */ /* 0x000fc80000011603 */
[----:B------:R-:W-:-:S04]  /*5110*/  LOP3.LUT R3, R3, 0x3fff, RZ, 0xc0, !PT ;  /* 0x00003fff03037812 */ /* 0x000fc800078ec0ff */
[----:B------:R-:W-:Y:S01]  /*5120*/  LOP3.LUT R3, R3, 0x2000000, RZ, 0xfc, !PT ;  /* 0x0200000003037812 */ /* 0x000fe200078efcff */
[----:B------:R-:W-:Y:S06]  /*5130*/  @!P0 BRA `(.L_x_3684) ;  /* 0x0000000000048947 */ /* 0x000fec0003800000 */
[----:B------:R-:W-:Y:S01]  /*5140*/  BPT.TRAP 0x1 ;  /* 0x000000040000795c */ /* 0x000fe20000300000 */
.L_x_3684:
[----:B------:R-:W-:Y:S01]  /*5150*/  IMAD R5, R18, 0x8, R2 ;  /* 0x0000000812057824 */ /* 0x000fe200078e0202 */
[----:B------:R-:W-:Y:S01]  /*5160*/  SHF.L.U32 R8, R22, 0x1f, RZ ;  /* 0x0000001f16087819 */ /* 0x000fe200000006ff */
[----:B------:R-:W-:Y:S01]  /*5170*/  VIADD R6, R2, 0x26800 ;  /* 0x0002680002067836 */ /* 0x000fe20000000000 */
[----:B------:R-:W-:Y:S02]  /*5180*/  BSSY B0, `(.L_x_3685) ;  /* 0x0000008000007945 */ /* 0x000fe40003800000 */
[----:B------:R-:W0:Y:S02]  /*5190*/  SYNCS.PHASECHK.TRANS64.TRYWAIT P0, [R5+URZ+0x28c50], R8 ;  /* 0x028c5008050075a7 */ /* 0x000e24000800017f */
[----:B------:R-:W-:Y:S01]  /*51a0*/  SHF.R.U32.HI R7, RZ, 0x4, R6 ;  /* 0x00000004ff077819 */ /* 0x000fe20000011606 */
[----:B------:R-:W-:-:S03]  /*51b0*/  IMAD R6, R18, 0x1000, R3 ;  /* 0x0000100012067824 */ /* 0x000fc600078e0203 */
[----:B------:R-:W-:-:S04]  /*51c0*/  LOP3.LUT R7, R7, 0x3fff, RZ, 0xc0, !PT ;  /* 0x00003fff07077812 */ /* 0x000fc800078ec0ff */
[----:B------:R-:W-:Y:S01]  /*51d0*/  LOP3.LUT R12, R7, 0x10000, RZ, 0xfc, !PT ;  /* 0x00010000070c7812 */ /* 0x000fe200078efcff */
[----:B------:R-:W-:Y:S01]  /*51e0*/  IMAD.MOV.U32 R7, RZ, RZ, 0x40000040 ;  /* 0x40000040ff077424 */ /* 0x000fe200078e00ff */
[----:B0-----:R-:W-:Y:S06]  /*51f0*/  @!P0 BRA `(.L_x_3686) ;  /* 0x0000015800bc8947 */ /* 0x001fec0003800000 */
.L_x_3953:
[----:B------:R-:W-:Y:S05]  /*5200*/  BSYNC B0 ;  /* 0x0000000000007941 */ /* 0x000fea0003800000 */
.L_x_3685:
[----:B------:R-:W-:Y:S01]  /*5210*/  BAR.SYNC.DEFER_BLOCKING 0xe, 0x100 ;  /* 0x0384000000007b1d */ /* 0x000fe20000010000 */
[----:B------:R-:W-:Y:S01]  /*5220*/  IMAD.MOV.U32 R13, RZ, RZ, 0x40000040 ;  /* 0x40000040ff0d7424 */ /* 0x000fe200078e00ff */
[C---:B------:R-:W-:Y:S01]  /*5230*/  R2UR UR6, R6.reuse ;  /* 0x00000000060672ca */ /* 0x040fe200000e0000 */
[----:B------:R-:W-:Y:S01]  /*5240*/  VIADD R10, R6, 0x100 ;  /* 0x00000100060a7836 */ /* 0x000fe20000000000 */
[----:B------:R-:W-:Y:S01]  /*5250*/  R2UR UR7, R7 ;  /* 0x00000000070772ca */ /* 0x000fe200000e0000 */
[----:B------:R-:W-:Y:S01]  /*5260*/  IMAD.MOV.U32 R11, RZ, RZ, 0x40000040 ;  /* 0x40000040ff0b7424 */ /* 0x000fe200078e00ff */
[----:B------:R-:W-:Y:S01]  /*5270*/  R2UR UR4, R12 ;  /* 0x000000000c0472ca */ /* 0x000fe200000e0000 */
[----:B0-----:R-:W-:Y:S01]  /*5280*/  VIADD R8, R6, 0x80 ;  /* 0x0000008006087836 */ /* 0x001fe20000000000 */
[----:B------:R-:W-:Y:S01]  /*5290*/  R2UR UR5, R13 ;  /* 0x000000000d0572ca */ /* 0x000fe200000e0000 */
[----:B------:R-:W-:Y:S01]  /*52a0*/  IMAD.MOV.U32 R9, RZ, RZ, 0x40000040 ;  /* 0x40000040ff097424 */ /* 0x000fe200078e00ff */
        /* <DEDUP_REMOVED lines=13> */
[----:B------:R-:W0:Y:S01]  /*5380*/  S2R R14, SR_TID.X ;  /* 0x00000000000e7919 */ /* 0x000e220000002100 */
[----:B------:R-:W-:Y:S01]  /*5390*/  WARPGROUP.ARRIVE ;  /* 0x00000000000079c5 */ /* 0x000fe20000000000 */
[----:B------:R-:W-:Y:S01]  /*53a0*/  R2UR UR13, R9 ;  /* 0x00000000090d72ca */ /* 0x000fe200000e0000 */
[----:B------:R-:W-:Y:S01]  /*53b0*/  VIADD R4, R4, 0xfffffffe ;  /* 0xfffffffe04047836 */ /* 0x000fe20000000000 */
[----:B------:R-:W-:Y:S03]  /*53c0*/  BSSY B0, `(.L_x_3687) ;  /* 0x00000ec000007945 */ /* 0x000fe60003800000 */
[----:B------:R-:W-:Y:S01]  /*53d0*/  HGMMA.64x256x16.F32.BF16 R24, gdesc[UR4].tnspB, RZ, !UPT, gsb0 ;  /* 0x43e00000041879f0 */ /* 0x000fe2000c0018ff */
[----:B------:R-:W-:Y:S01]  /*53e0*/  R2UR UR6, R6 ;  /* 0x00000000060672ca */ /* 0x000fe200000e0000 */
[----:B------:R-:W-:Y:S01]  /*53f0*/  VIADD R6, R12, 0x6 ;  /* 0x000000060c067836 */ /* 0x000fe20000000000 */
[----:B------:R-:W-:Y:S01]  /*5400*/  R2UR UR7, R7 ;  /* 0x00000000070772ca */ /* 0x000fe200000e0000 */
[----:B------:R-:W-:-:S03]  /*5410*/  IMAD.MOV.U32 R7, RZ, RZ, 0x40000040 ;  /* 0x40000040ff077424 */ /* 0x000fc600078e00ff */
[----:B------:R-:W-:Y:S02]  /*5420*/  R2UR UR4, R6 ;  /* 0x00000000060472ca */ /* 0x000fe400000e0000 */
[----:B------:R-:W-:Y:S02]  /*5430*/  R2UR UR5, R7 ;  /* 0x00000000070572ca */ /* 0x000fe400000e0000 */
        /* <DEDUP_REMOVED lines=18> */
[----:B------:R-:W-:-:S13]  /*5560*/  ISETP.GE.AND P0, PT, R4, R0, PT ;  /* 0x000000000400720c */ /* 0x000fda0003f06270 */
[----:B0-----:R-:W-:Y:S05]  /*5570*/  @!P0 BRA `(.L_x_3688) ;  /* 0x0000000c00408947 */ /* 0x001fea0003800000 */
[----:B------:R-:W-:-:S07]  /*5580*/  IMAD.MOV.U32 R14, RZ, RZ, R4 ;  /* 0x000000ffff0e7224 */ /* 0x000fce00078e0004 */
.L_x_3694:
[----:B------:R-:W-:Y:S01]  /*5590*/  BAR.SYNC.DEFER_BLOCKING 0xe, 0x100 ;  /* 0x0384000000007b1d */ /* 0x000fe20000010000 */
[----:B0-----:R-:W-:Y:S01]  /*55a0*/  IMAD R4, R18, 0x40, R191 ;  /* 0x0000004012047824 */ /* 0x001fe200078e02bf */
[----:B------:R-:W-:Y:S01]  /*55b0*/  ISETP.NE.AND P2, PT, R184, 0x3, PT ;  /* 0x00000003b800780c */ /* 0x000fe20003f45270 */
[----:B------:R-:W-:Y:S02]  /*55c0*/  VIADD R15, R18, 0x1 ;  /* 0x00000001120f7836 */ /* 0x000fe40000000000 */
[----:B------:R-:W-:-:S03]  /*55d0*/  IMAD R4, R4, 0x4, R2 ;  /* 0x0000000404047824 */ /* 0x000fc600078e0202 */
[----:B------:R-:W-:-:S04]  /*55e0*/  ISETP.NE.AND P0, PT, R15, 0x2, PT ;  /* 0x000000020f00780c */ /* 0x000fc80003f05270 */
[----:B------:R-:W-:-:S05]  /*55f0*/  SEL R15, R15, RZ, P0 ;  /* 0x000000ff0f0f7207 */ /* 0x000fca0000000000 */
[----:B------:R-:W-:Y:S01]  /*5600*/  IMAD.MOV.U32 R18, RZ, RZ, R15 ;  /* 0x000000ffff127224 */ /* 0x000fe200078e000f */
[----:B------:R-:W0:Y:S04]  /*5610*/  LDS R5, [R4+0x28800] ;  /* 0x0288000004057984 */ /* 0x000e280000000800 */
[----:B------:R-:W1:Y:S01]  /*5620*/  LDS R4, [R4+0x28820] ;  /* 0x0288200004047984 */ /* 0x000e620000000800 */
[-C--:B0-----:R-:W-:Y:S01]  /*5630*/  FMUL.FTZ R24, R24, R5.reuse ;  /* 0x0000000518187220 */ /* 0x081fe20000410000 */
        /* <DEDUP_REMOVED lines=67> */
[----:B------:R-:W-:-:S02]  /*5a70*/  IMAD.MOV.U32 R4, RZ, RZ, R14 ;  /* 0x000000ffff047224 */ /* 0x000fc400078e000e */
[-C--:B------:R-:W-:Y:S01]  /*5a80*/  FMUL.FTZ R32, R32, R5.reuse ;  /* 0x0000000520207220 */ /* 0x080fe20000410000 */
[-C--:B------:R-:W-:Y:S01]  /*5a90*/  FMUL.FTZ R33, R33, R5.reuse ;  /* 0x0000000521217220 */ /* 0x080fe20000410000 */
[-C--:B------:R-:W-:Y:S01]  /*5aa0*/  FMUL.FTZ R36, R36, R5.reuse ;  /* 0x0000000524247220 */ /* 0x080fe20000410000 */
[-C--:B------:R-:W-:Y:S01]  /*5ab0*/  FMUL.FTZ R37, R37, R5.reuse ;  /* 0x0000000525257220 */ /* 0x080fe20000410000 */
[----:B------:R-:W-:Y:S01]  /*5ac0*/  ISETP.GT.AND P1, PT, R4, R0, PT ;  /* 0x000000000400720c */ /* 0x000fe20003f24270 */
[-C--:B------:R-:W-:Y:S01]  /*5ad0*/  FMUL.FTZ R40, R40, R5.reuse ;  /* 0x0000000528287220 */ /* 0x080fe20000410000 */
[----:B------:R-:W-:Y:S01]  /*5ae0*/  SEL R4, RZ, 0x1, P0 ;  /* 0x00000001ff047807 */ /* 0x000fe20000000000 */
        /* <DEDUP_REMOVED lines=55> */
[----:B------:R-:W-:Y:S01]  /*5e60*/  LOP3.LUT R22, R22, R4, RZ, 0x3c, !PT ;  /* 0x0000000416167212 */ /* 0x000fe200078e3cff */
[----:B------:R-:W-:Y:S01]  /*5e70*/  VIADD R14, R14, 0xffffffff ;  /* 0xffffffff0e0e7836 */ /* 0x000fe20000000000 */
[----:B------:R-:W-:Y:S06]  /*5e80*/  @!P2 BRA `(.L_x_3689) ;  /* 0x000000000004a947 */ /* 0x000fec0003800000 */
[----:B------:R-:W-:Y:S01]  /*5e90*/  BPT.TRAP 0x1 ;  /* 0x000000040000795c */ /* 0x000fe20000300000 */
.L_x_3689:
[----:B------:R-:W-:Y:S01]  /*5ea0*/  IMAD R4, R18, 0x8, R2 ;  /* 0x0000000812047824 */ /* 0x000fe200078e0202 */
[----:B------:R-:W-:-:S04]  /*5eb0*/  SHF.L.U32 R5, R22, 0x1f, RZ ;  /* 0x0000001f16057819 */ /* 0x000fc800000006ff */
[----:B------:R0:W1:Y:S01]  /*5ec0*/  SYNCS.PHASECHK.TRANS64.TRYWAIT P0, [R4+URZ+0x28c50], R5 ;  /* 0x028c5005040075a7 */ /* 0x000062000800017f */
[----:B------:R-:W-:Y:S05]  /*5ed0*/  @!P2 BRA `(.L_x_3690) ;  /* 0x000000000004a947 */ /* 0x000fea0003800000 */
[----:B------:R-:W-:Y:S01]  /*5ee0*/  BPT.TRAP 0x1 ;  /* 0x000000040000795c */ /* 0x000fe20000300000 */
.L_x_3690:
[----:B------:R-:W-:Y:S04]  /*5ef0*/  BSSY B1, `(.L_x_3691) ;  /* 0x0000004000017945 */ /* 0x000fe80003800000 */
[----:B-1----:R-:W-:Y:S05]  /*5f00*/  @P0 BRA `(.L_x_3692) ;  /* 0x0000000000080947 */ /* 0x002fea0003800000 */
[----:B------:R-:W1:Y:S02]  /*5f10*/  SYNCS.PHASECHK.TRANS64.TRYWAIT P0, [R4+URZ+0x28c50], R5 ;  /* 0x028c5005040075a7 */ /* 0x000e64000800017f */
[----:B-1----:R-:W-:Y:S05]  /*5f20*/  @!P0 BRA `(.L_x_3693) ;  /* 0x0000014c00848947 */ /* 0x002fea0003800000 */
.L_x_3692:
[----:B------:R-:W-:Y:S05]  /*5f30*/  BSYNC B1 ;  /* 0x0000000000017941 */ /* 0x000fea0003800000 */
.L_x_3691:
[----:B01----:R-:W-:Y:S01]  /*5f40*/  IMAD.MOV.U32 R5, RZ, RZ, 0x40000040 ;  /* 0x40000040ff057424 */ /* 0x003fe200078e00ff */
[----:B------:R-:W-:Y:S01]  /*5f50*/  WARPGROUP.ARRIVE ;  /* 0x00000000000079c5 */ /* 0x000fe20000000000 */
[----:B------:R-:W-:-:S05]  /*5f60*/  IMAD R4, R18, 0x1000, R3 ;  /* 0x0000100012047824 */ /* 0x000fca00078e0203 */
[----:B------:R-:W0:Y:S01]  /*5f70*/  S2R R20, SR_TID.X ;  /* 0x0000000000147919 */ /* 0x000e220000002100 */
[----:B------:R-:W-:Y:S01]  /*5f80*/  IMAD.MOV.U32 R13, RZ, RZ, 0x40000040 ;  /* 0x40000040ff0d7424 */ /* 0x000fe200078e00ff */
[----:B------:R-:W-:Y:S01]  /*5f90*/  R2UR UR7, R5 ;  /* 0x00000000050772ca */ /* 0x000fe200000e0000 */
[----:B------:R-:W-:Y:S01]  /*5fa0*/  VIADD R5, R2, 0x26800 ;  /* 0x0002680002057836 */ /* 0x000fe20000000000 */
[----:B------:R-:W-:Y:S02]  /*5fb0*/  R2UR UR6, R4 ;  /* 0x00000000040672ca */ /* 0x000fe400000e0000 */
[----:B------:R-:W-:Y:S01]  /*5fc0*/  R2UR UR5, R13 ;  /* 0x000000000d0572ca */ /* 0x000fe200000e0000 */
[----:B------:R-:W-:Y:S01]  /*5fd0*/  IMAD.MOV.U32 R13, RZ, RZ, 0x40000040 ;  /* 0x40000040ff0d7424 */ /* 0x000fe200078e00ff */
[----:B------:R-:W-:-:S04]  /*5fe0*/  SHF.R.U32.HI R5, RZ, 0x4, R5 ;  /* 0x00000004ff057819 */ /* 0x000fc80000011605 */
[----:B------:R-:W-:-:S04]  /*5ff0*/  LOP3.LUT R5, R5, 0x3fff, RZ, 0xc0, !PT ;  /* 0x00003fff05057812 */ /* 0x000fc800078ec0ff */
[----:B------:R-:W-:Y:S01]  /*6000*/  LOP3.LUT R12, R5, 0x10000, RZ, 0xfc, !PT ;  /* 0x00010000050c7812 */ /* 0x000fe200078efcff */
[----:B------:R-:W-:-:S03]  /*6010*/  IMAD.MOV.U32 R5, RZ, RZ, 0x40000040 ;  /* 0x40000040ff057424 */ /* 0x000fc600078e00ff */
[----:B------:R-:W-:Y:S01]  /*6020*/  R2UR UR4, R12 ;  /* 0x000000000c0472ca */ /* 0x000fe200000e0000 */
[----:B------:R-:W-:Y:S01]  /*6030*/  VIADD R12, R4, 0x80 ;  /* 0x00000080040c7836 */ /* 0x000fe20000000000 */
[----:B0-----:R-:W-:-:S11]  /*6040*/  LOP3.LUT R20, R20, 0x7f, RZ, 0xc0, !PT ;  /* 0x0000007f14147812 */ /* 0x001fd600078ec0ff */
[----:B------:R-:W-:Y:S01]  /*6050*/  HGMMA.64x256x16.F32.BF16 R24, gdesc[UR4].tnspB, R24, gsb0 ;  /* 0x43e00000041879f0 */ /* 0x000fe20008001818 */
[----:B------:R-:W-:Y:S01]  /*6060*/  R2UR UR6, R12 ;  /* 0x000000000c0672ca */ /* 0x000fe200000e0000 */
[----:B------:R-:W-:Y:S01]  /*6070*/  VIADD R12, R4, 0x100 ;  /* 0x00000100040c7836 */ /* 0x000fe20000000000 */
[----:B------:R-:W-:Y:S01]  /*6080*/  R2UR UR7, R13 ;  /* 0x000000000d0772ca */ /* 0x000fe200000e0000 */
[----:B------:R-:W-:Y:S01]  /*6090*/  IMAD.MOV.U32 R13, RZ, RZ, 0x40000040 ;  /* 0x40000040ff0d7424 */ /* 0x000fe200078e00ff */
[----:B------:R-:W-:Y:S01]  /*60a0*/  R2UR UR4, R10 ;  /* 0x000000000a0472ca */ /* 0x000fe200000e0000 */
[----:B------:R-:W-:Y:S01]  /*60b0*/  VIADD R4, R4, 0x180 ;  /* 0x0000018004047836 */ /* 0x000fe20000000000 */
[----:B------:R-:W-:Y:S02]  /*60c0*/  R2UR UR5, R11 ;  /* 0x000000000b0572ca */ /* 0x000fe400000e0000 */
[----:B------:R-:W-:Y:S01]  /*60d0*/  ISETP.NE.AND P0, PT, R20, RZ, PT ;  /* 0x000000ff1400720c */ /* 0x000fe20003f05270 */
[----:B------:R-:W-:-:S02]  /*60e0*/  WARPGROUP.DEPBAR.LE gsb0, 0x0 ;  /* 0x00008000000079c5 */ /* 0x000fc40000010000 */
[----:B------:R-:W-:-:S15]  /*60f0*/  WARPGROUP.ARRIVE ;  /* 0x00000000000079c5 */ /* 0x000fde0000000000 */
[----:B------:R-:W-:-:S01]  /*6100*/  NOP ;  /* 0x0000000000007918 */ /* 0x000fc20000000000 */
[----:B------:R-:W-:Y:S01]  /*6110*/  HGMMA.64x256x16.F32.BF16 R24, gdesc[UR4].tnspB, R24, gsb0 ;  /* 0x43e00000041879f0 */ /* 0x000fe20008001818 */
[----:B------:R-:W-:Y:S02]  /*6120*/  R2UR UR6, R12 ;  /* 0x000000000c0672ca */ /* 0x000fe400000e0000 */
[----:B------:R-:W-:Y:S02]  /*6130*/  R2UR UR7, R13 ;  /* 0x000000000d0772ca */ /* 0x000fe400000e0000 */
[----:B------:R-:W-:Y:S02]  /*6140*/  R2UR UR4, R8 ;  /* 0x00000000080472ca */ /* 0x000fe400000e0000 */
[----:B------:R-:W-:Y:S01]  /*6150*/  R2UR UR5, R9 ;  /* 0x00000000090572ca */ /* 0x000fe200000e0000 */
[----:B------:R-:W-:Y:S02]  /*6160*/  WARPGROUP.DEPBAR.LE gsb0, 0x0 ;  /* 0x00008000000079c5 */ /* 0x000fe40000010000 */
[----:B------:R-:W-:-:S15]  /*6170*/  WARPGROUP.ARRIVE ;  /* 0x00000000000079c5 */ /* 0x000fde0000000000 */
[----:B------:R-:W-:-:S03]  /*6180*/  NOP ;  /* 0x0000000000007918 */ /* 0x000fc60000000000 */
[----:B------:R-:W-:Y:S01]  /*6190*/  HGMMA.64x256x16.F32.BF16 R24, gdesc[UR4].tnspB, R24, gsb0 ;  /* 0x43e00000041879f0 */ /* 0x000fe20008001818 */
[----:B------:R-:W-:Y:S01]  /*61a0*/  R2UR UR6, R4 ;  /* 0x00000000040672ca */ /* 0x000fe200000e0000 */
[----:B------:R-:W-:Y:S01]  /*61b0*/  @!P0 IMAD R4, R15, 0x8, R2 ;  /* 0x000000080f048824 */ /* 0x000fe200078e0202 */
[----:B------:R-:W-:Y:S02]  /*61c0*/  R2UR UR7, R5 ;  /* 0x00000000050772ca */ /* 0x000fe400000e0000 */
[----:B------:R-:W-:Y:S01]  /*61d0*/  R2UR UR4, R6 ;  /* 0x00000000060472ca */ /* 0x000fe200000e0000 */
[----:B------:R-:W-:Y:S01]  /*61e0*/  @!P0 VIADD R4, R4, 0x28c60 ;  /* 0x00028c6004048836 */ /* 0x000fe20000000000 */
[----:B------:R-:W-:-:S04]  /*61f0*/  R2UR UR5, R7 ;  /* 0x00000000070572ca */ /* 0x000fc800000e0000 */
[----:B------:R-:W-:Y:S01]  /*6200*/  @!P0 PRMT R4, RZ, 0x654, R4 ;  /* 0x00000654ff048816 */ /* 0x000fe20000000004 */
[----:B------:R-:W-:Y:S02]  /*6210*/  WARPGROUP.DEPBAR.LE gsb0, 0x0 ;  /* 0x00008000000079c5 */ /* 0x000fe40000010000 */
[----:B------:R-:W-:-:S14]  /*6220*/  WARPGROUP.ARRIVE ;  /* 0x00000000000079c5 */ /* 0x000fdc0000000000 */
[----:B------:R-:W-:Y:S03]  /*6230*/  HGMMA.64x256x16.F32.BF16 R24, gdesc[UR4].tnspB, R24, gsb0 ;  /* 0x43e00000041879f0 */ /* 0x000fe60008001818 */
[----:B------:R-:W-:Y:S02]  /*6240*/  WARPGROUP.DEPBAR.LE gsb0, 0x0 ;  /* 0x00008000000079c5 */ /* 0x000fe40000010000 */
[----:B------:R-:W-:Y:S06]  /*6250*/  BAR.ARV 0xf, 0x100 ;  /* 0x03c4000000007b1d */ /* 0x000fec0000002000 */
[----:B------:R0:W-:Y:S01]  /*6260*/  @!P0 SYNCS.ARRIVE.TRANS64.RED.A1T0 RZ, [R4+URZ], RZ ;  /* 0x000000ff04ff89a7 */ /* 0x0001e2000810043f */
[----:B------:R-:W-:Y:S05]  /*6270*/  @P1 BRA `(.L_x_3694) ;  /* 0xfffffff000c41947 */ /* 0x000fea000383ffff */
.L_x_3688:
[----:B------:R-:W-:Y:S05]  /*6280*/  BSYNC B0 ;  /* 0x0000000000007941 */ /* 0x000fea0003800000 */
.L_x_3687:
[----:B------:R-:W-:Y:S01]  /*6290*/  BAR.SYNC.DEFER_BLOCKING 0xe, 0x100 ;  /* 0x0384000000007b1d */ /* 0x000fe20000010000 */
[C---:B------:R-:W-:Y:S01]  /*62a0*/  IMAD R0, R18.reuse, 0x40, R191 ;  /* 0x0000004012007824 */ /* 0x040fe200078e02bf */
[----:B------:R-:W-:Y:S01]  /*62b0*/  PLOP3.LUT P0, PT, PT, PT, PT, 0x8, 0x0 ;  /* 0x000000000000781c */ /* 0x000fe20003f0e170 */
[----:B------:R-:W-:Y:S02]  /*62c0*/  VIADD R18, R18, 0x1 ;  /* 0x0000000112127836 */ /* 0x000fe40000000000 */
[----:B------:R-:W-:Y:S02]  /*62d0*/  IMAD R2, R0, 0x4, R2 ;  /* 0x0000000400027824 */ /* 0x000fe400078e0202 */
[----:B------:R-:W-:Y:S01]  /*62e0*/  IMAD.MOV.U32 R20, RZ, RZ, RZ ;  /* 0x000000ffff147224 */ /* 0x000fe200078e00ff */
[----:B------:R-:W-:Y:S01]  /*62f0*/  ISETP.NE.AND P1, PT, R18, 0x2, PT ;  /* 0x000000021200780c */ /* 0x000fe20003f25270 */
[----:B------:R-:W-:-:S03]  /*6300*/  IMAD.MOV.U32 R3, RZ, RZ, RZ ;  /* 0x000000ffff037224 */ /* 0x000fc600078e00ff */
[----:B------:R-:W-:Y:S01]  /*6310*/  SEL R18, R18, RZ, P1 ;  /* 0x000000ff12127207 */ /* 0x000fe20000800000 */
        /* <DEDUP_REMOVED lines=66> */
[----:B------:R-:W-:Y:S01]  /*6740*/  SEL R0, RZ, 0x1, P1 ;  /* 0x00000001ff007807 */ /* 0x000fe20000800000 */
        /* <DEDUP_REMOVED lines=65> */
[----:B------:R-:W-:Y:S06]  /*6b60*/  BAR.ARV 0xf, 0x100 ;  /* 0x03c4000000007b1d */ /* 0x000fec0000002000 */
[----:B------:R-:W-:Y:S05]  /*6b70*/  BRA `(.L_x_3683) ;  /* 0x0000006400907947 */ /* 0x000fea0003800000 */
.L_x_3680:
        /* <DEDUP_REMOVED lines=8> */
[----:B------:R-:W-:-:S05]  /*6c00*/  IABS R10, R9 ;  /* 0x00000009000a7213 */ /* 0x000fca0000000000 */
[----:B------:R-:W-:Y:S02]  /*6c10*/  IMAD.MOV R10, RZ, RZ, -R10 ;  /* 0x000000ffff0a7224 */ /* 0x000fe400078e0a0a */
[----:B-1----:R-:W1:Y:S02]  /*6c20*/  MUFU.RCP R6, R6 ;  /* 0x0000000600067308 */ /* 0x002e640000001000 */
[----:B-1----:R-:W-:Y:S01]  /*6c30*/  VIADD R4, R6, 0xffffffe ;  /* 0x0ffffffe06047836 */ /* 0x002fe20000000000 */
[----:B------:R-:W-:Y:S02]  /*6c40*/  IABS R6, R0 ;  /* 0x0000000000067213 */ /* 0x000fe40000000000 */
[----:B------:R-:W-:-:S03]  /*6c50*/  LOP3.LUT R0, R0, R9, RZ, 0x3c, !PT ;  /* 0x0000000900007212 */ /* 0x000fc600078e3cff */
[----:B------:R1:W2:Y:S01]  /*6c60*/  F2I.FTZ.U32.TRUNC.NTZ R5, R4 ;  /* 0x0000000400057305 */ /* 0x0002a2000021f000 */
[----:B------:R-:W-:Y:S01]  /*6c70*/  ISETP.GE.AND P2, PT, R0, RZ, PT ;  /* 0x000000ff0000720c */ /* 0x000fe20003f46270 */
[----:B-1----:R-:W-:Y:S02]  /*6c80*/  IMAD.MOV.U32 R4, RZ, RZ, RZ ;  /* 0x000000ffff047224 */ /* 0x002fe400078e00ff */
[----:B--2---:R-:W-:-:S04]  /*6c90*/  IMAD.MOV R8, RZ, RZ, -R5 ;  /* 0x000000ffff087224 */ /* 0x004fc800078e0a05 */
        /* <DEDUP_REMOVED lines=14> */
.L_x_3696:
[----:B------:R-:W-:Y:S05]  /*6d80*/  BSYNC B0 ;  /* 0x0000000000007941 */ /* 0x000fea0003800000 */
.L_x_3695:
        /* <DEDUP_REMOVED lines=72> */
[----:B------:R-:W-:Y:S03]  /*7210*/  BSSY B6, `(.L_x_3697) ;  /* 0x000001c000067945 */ /* 0x000fe60003800000 */
[----:B--2---:R-:W0:Y:S02]  /*7220*/  SHFL.IDX PT, R0, R0, RZ, 0x1f ;  /* 0x00001fff00007589 */ /* 0x004e2400000e0000 */
[----:B0-----:R-:W-:-:S04]  /*7230*/  LEA.HI R3, R0, R0, RZ, 0x1 ;  /* 0x0000000000037211 */ /* 0x001fc800078f08ff */
        /* <DEDUP_REMOVED lines=25> */
.L_x_3698:
[----:B------:R-:W-:Y:S05]  /*73d0*/  BSYNC B6 ;  /* 0x0000000000067941 */ /* 0x000fea0003800000 */
.L_x_3697:
        /* <DEDUP_REMOVED lines=12> */
.L_x_3702:
[----:B-1----:R1:W2:Y:S02]  /*74a0*/  SYNCS.PHASECHK.TRANS64.TRYWAIT P0, [R2+URZ+0x28c00], R3 ;  /* 0x028c0003020075a7 */ /* 0x0022a4000800017f */
[----:B--2---:R-:W-:Y:S05]  /*74b0*/  @!P0 NANOSLEEP.SYNCS 0x989680 ;  /* 0x009896800000895d */ /* 0x004fea0003900000 */
[----:B------:R-:W2:Y:S02]  /*74c0*/  @!P0 SYNCS.PHASECHK.TRANS64 P0, [R2+URZ+0x28c00], R3 ;  /* 0x028c0003020085a7 */ /* 0x000ea4000800007f */
[----:B--2---:R-:W-:Y:S05]  /*74d0*/  @!P0 BRA `(.L_x_3702) ;  /* 0xfffffffc00f08947 */ /* 0x004fea000383ffff */
.L_x_3701:
[----:B------:R-:W-:Y:S05]  /*74e0*/  BSYNC B0 ;  /* 0x0000000000007941 */ /* 0x000fea0003800000 */
.L_x_3700:
[----:B------:R-:W-:Y:S05]  /*74f0*/  BRA `(.L_x_3703) ;  /* 0x0000002000ac7947 */ /* 0x000fea0003800000 */
.L_x_3699:
[----:B-----5:R-:W-:Y:S01]  /*7500*/  SHF.R.S32.HI R0, RZ, 0x1f, R154 ;  /* 0x0000001fff007819 */ /* 0x020fe2000001149a */
[----:B------:R-:W-:Y:S01]  /*7510*/  VIADD R4, R2, 0x20400 ;  /* 0x0002040002047836 */ /* 0x000fe20000000000 */
[----:B------:R-:W-:Y:S01]  /*7520*/  ULDC.64 UR4, c[0x0][0x3f8] ;  /* 0x0000fe0000047ab9 */ /* 0x000fe20000000a00 */
[----:B------:R-:W-:Y:S01]  /*7530*/  ULDC.64 UR6, c[0x0][0x408] ;  /* 0x0001020000067ab9 */ /* 0x000fe20000000a00 */
[----:B------:R-:W-:Y:S01]  /*7540*/  BSSY B6, `(.L_x_3704) ;  /* 0x0000021000067945 */ /* 0x000fe20003800000 */
[----:B------:R-:W-:Y:S01]  /*7550*/  IMAD R3, R0, UR4, RZ ;  /* 0x0000000400037c24 */ /* 0x000fe2000f8e02ff */
[----:B------:R-:W-:Y:S01]  /*7560*/  LOP3.LUT P0, RZ, R4, 0x3ff, RZ, 0xc0, !PT ;  /* 0x000003ff04ff7812 */ /* 0x000fe2000780c0ff */
[----:B------:R-:W-:Y:S02]  /*7570*/  IMAD R9, R0, UR6, RZ ;  /* 0x0000000600097c24 */ /* 0x000fe4000f8e02ff */
[----:B------:R-:W-:-:S04]  /*7580*/  IMAD.WIDE.U32 R4, R154, UR4, RZ ;  /* 0x000000049a047c25 */ /* 0x000fc8000f8e00ff */
        /* <DEDUP_REMOVED lines=28> */
.L_x_3705:
[----:B------:R-:W-:Y:S05]  /*7750*/  BSYNC B6 ;  /* 0x0000000000067941 */ /* 0x000fea0003800000 */
.L_x_3704:
[----:B------:R-:W-:Y:S01]  /*7760*/  ULDC.U8 UR4, c[0x0][0x410] ;  /* 0x0001040000047ab9 */ /* 0x000fe20000000000 */
[----:B------:R-:W-:Y:S01]  /*7770*/  BSSY B0, `(.L_x_3706) ;  /* 0x00001fb000007945 */ /* 0x000fe20003800000 */
[----:B------:R-:W-:Y:S01]  /*7780*/  ISETP.NE.AND P0, PT, RZ, UR4, PT ;  /* 0x00000004ff007c0c */ /* 0x000fe2000bf05270 */
[----:B------:R-:W-:Y:S02]  /*7790*/  VIADD R28, R23, 0x20 ;  /* 0x00000020171c7836 */ /* 0x000fe40000000000 */
[----:B------:R-:W-:-:S10]  /*77a0*/  IMAD R5, R153, 0x40, R23 ;  /* 0x0000004099057824 */ /* 0x000fd400078e0217 */
[----:B------:R-:W-:Y:S05]  /*77b0*/  @!P0 BRA `(.L_x_3707) ;  /* 0x0000001000008947 */ /* 0x000fea0003800000 */
[----:B------:R-:W-:-:S03]  /*77c0*/  UMOV UR4, 0xffffffff ;  /* 0xffffffff00047882 */ /* 0x000fc60000000000 */
[----:B------:R-:W-:Y:S05]  /*77d0*/  BRA.DIV UR4, `(.L_x_3708) ;  /* 0x00000136046c7947 */ /* 0x000fea000b800000 */
[----:B------:R0:W1:Y:S04]  /*77e0*/  SHFL.IDX PT, R0, R26, RZ, 0x1c1f ;  /* 0x001c1fff1a007589 */ /* 0x00006800000e0000 */
[----:B------:R0:W2:Y:S04]  /*77f0*/  SHFL.IDX PT, R3, R25, RZ, 0x1c1f ;  /* 0x001c1fff19037589 */ /* 0x0000a800000e0000 */
[----:B------:R-:W3:Y:S04]  /*7800*/  SHFL.IDX PT, R24, R24, RZ, 0x1c1f ;  /* 0x001c1fff18187589 */ /* 0x000ee800000e0000 */
[----:B------:R0:W4:Y:S02]  /*7810*/  SHFL.IDX PT, R21, R27, RZ, 0x1c1f ;  /* 0x001c1fff1b157589 */ /* 0x00012400000e0000 */
.L_x_3959:
[----:B------:R-:W-:Y:S01]  /*7820*/  ULDC UR4, c[0x0][0x448] ;  /* 0x0001120000047ab9 */ /* 0x000fe20000000800 */
[----:B------:R-:W-:Y:S01]  /*7830*/  LEA.HI R4, R210, R210, RZ, 0x1 ;  /* 0x000000d2d2047211 */ /* 0x000fe200078f08ff */
[----:B0-----:R-:W-:Y:S01]  /*7840*/  IMAD R26, R155, UR4, RZ ;  /* 0x000000049b1a7c24 */ /* 0x001fe2000f8e02ff */
[----:B------:R-:W-:Y:S01]  /*7850*/  BSSY B1, `(.L_x_3709) ;  /* 0x0000022000017945 */ /* 0x000fe20003800000 */
[----:B------:R-:W-:Y:S01]  /*7860*/  IMAD.SHL.U32 R10, R189, 0x40, RZ ;  /* 0x00000040bd0a7824 */ /* 0x000fe200078e00ff */
[----:B------:R-:W-:Y:S02]  /*7870*/  LOP3.LUT R7, R4, 0xfffffffe, RZ, 0xc0, !PT ;  /* 0xfffffffe04077812 */ /* 0x000fe400078ec0ff */
[----:B------:R-:W-:Y:S02]  /*7880*/  CS2R R8, SRZ ;  /* 0x0000000000087805 */ /* 0x000fe4000001ff00 */
[----:B------:R-:W-:Y:S02]  /*7890*/  ISETP.GE.AND P0, PT, R5, R26, PT ;  /* 0x0000001a0500720c */ /* 0x000fe40003f06270 */
[----:B------:R-:W-:-:S02]  /*78a0*/  CS2R R4, SRZ ;  /* 0x0000000000047805 */ /* 0x000fc4000001ff00 */
[----:B------:R-:W-:Y:S01]  /*78b0*/  LOP3.LUT R27, R10, 0x1c0, RZ, 0xc0, !PT ;  /* 0x000001c00a1b7812 */ /* 0x000fe200078ec0ff */
[----:B------:R-:W-:Y:S01]  /*78c0*/  IMAD.IADD R25, R210, 0x1, -R7 ;  /* 0x00000001d2197824 */ /* 0x000fe200078e0a07 */
[----:B------:R-:W-:Y:S02]  /*78d0*/  CS2R R6, SRZ ;  /* 0x0000000000067805 */ /* 0x000fe4000001ff00 */
[----:B------:R-:W-:Y:S02]  /*78e0*/  CS2R R10, SRZ ;  /* 0x00000000000a7805 */ /* 0x000fe4000001ff00 */
[----:B------:R-:W-:-:S03]  /*78f0*/  SHF.L.U32 R25, R25, 0x1f, RZ ;  /* 0x0000001f19197819 */ /* 0x000fc600000006ff */
[----:B------:R-:W-:Y:S05]  /*7900*/  @P0 BRA `(.L_x_3710) ;  /* 0x0000000000580947 */ /* 0x000fea0003800000 */
[----:B------:R-:W-:Y:S01]  /*7910*/  ULDC UR4, c[0x0][0x3f4] ;  /* 0x0000fd0000047ab9 */ /* 0x000fe20000000800 */
[----:B--2---:R-:W-:Y:S01]  /*7920*/  IMAD.MOV.U32 R4, RZ, RZ, R3 ;  /* 0x000000ffff047224 */ /* 0x004fe200078e0003 */
[----:B------:R-:W-:Y:S01]  /*7930*/  ISETP.GE.AND P2, PT, R186, UR4, PT ;  /* 0x00000004ba007c0c */ /* 0x000fe2000bf46270 */
[----:B-1----:R-:W-:Y:S01]  /*7940*/  IMAD.MOV.U32 R5, RZ, RZ, R0 ;  /* 0x000000ffff057224 */ /* 0x002fe200078e0000 */
[C---:B------:R-:W-:Y:S01]  /*7950*/  ISETP.GE.AND P3, PT, R190.reuse, UR4, PT ;  /* 0x00000004be007c0c */ /* 0x040fe2000bf66270 */
[----:B------:R-:W-:Y:S01]  /*7960*/  IMAD.SHL.U32 R14, R190, 0x2, RZ ;  /* 0x00000002be0e7824 */ /* 0x000fe200078e00ff */
[----:B------:R-:W-:-:S04]  /*7970*/  SHF.R.S32.HI R9, RZ, 0x1f, R190 ;  /* 0x0000001fff097819 */ /* 0x000fc800000114be */
[----:B------:R-:W-:-:S05]  /*7980*/  SHF.L.U64.HI R9, R190, 0x1, R9 ;  /* 0x00000001be097819 */ /* 0x000fca0000010209 */
[----:B------:R-:W-:Y:S02]  /*7990*/  @!P2 IMAD.WIDE R4, R186, 0x2, R4 ;  /* 0x00000002ba04a825 */ /* 0x000fe400078e0204 */
[-C--:B------:R-:W-:Y:S02]  /*79a0*/  @!P3 IADD3 R12, P0, R3, R14.reuse, RZ ;  /* 0x0000000e030cb210 */ /* 0x080fe40007f1e0ff */
[----:B----4-:R-:W-:Y:S01]  /*79b0*/  @!P3 IADD3 R14, P1, R21, R14, RZ ;  /* 0x0000000e150eb210 */ /* 0x010fe20007f3e0ff */
[----:B------:R0:W5:Y:S02]  /*79c0*/  @!P2 LD.E.64 R6, desc[UR40][R4.64] ;  /* 0x000000280406a980 */ /* 0x000164000c101b00 */
[--C-:B------:R-:W-:Y:S02]  /*79d0*/  @!P3 IMAD.X R13, R0, 0x1, R9.reuse, P0 ;  /* 0x00000001000db824 */ /* 0x100fe400000e0609 */
[----:B---3--:R-:W-:Y:S01]  /*79e0*/  @!P3 IMAD.X R15, R24, 0x1, R9, P1 ;  /* 0x00000001180fb824 */ /* 0x008fe200008e0609 */
[----:B------:R-:W-:Y:S01]  /*79f0*/  CS2R R8, SRZ ;  /* 0x0000000000087805 */ /* 0x000fe2000001ff00 */
[----:B0-----:R-:W-:-:S05]  /*7a00*/  IMAD.MOV.U32 R4, RZ, RZ, R21 ;  /* 0x000000ffff047224 */ /* 0x001fca00078e0015 */
[----:B------:R0:W5:Y:S01]  /*7a10*/  @!P3 LD.E.64 R8, desc[UR40][R14.64] ;  /* 0x000000280e08b980 */ /* 0x000162000c101b00 */
[----:B------:R-:W-:Y:S02]  /*7a20*/  IMAD.MOV.U32 R5, RZ, RZ, R24 ;  /* 0x000000ffff057224 */ /* 0x000fe400078e0018 */
[----:B------:R-:W-:Y:S01]  /*7a30*/  @!P2 IMAD.WIDE R20, R186, 0x2, R4 ;  /* 0x00000002ba14a825 */ /* 0x000fe200078e0204 */
[----:B------:R-:W-:-:S04]  /*7a40*/  CS2R R4, SRZ ;  /* 0x0000000000047805 */ /* 0x000fc8000001ff00 */
[----:B------:R0:W5:Y:S04]  /*7a50*/  @!P2 LD.E.64 R10, desc[UR40][R20.64] ;  /* 0x00000028140aa980 */ /* 0x000168000c101b00 */
[----:B------:R0:W5:Y:S02]  /*7a60*/  @!P3 LD.E.64 R4, desc[UR40][R12.64] ;  /* 0x000000280c04b980 */ /* 0x000164000c101b00 */
.L_x_3710:
[----:B------:R-:W-:Y:S05]  /*7a70*/  BSYNC B1 ;  /* 0x0000000000017941 */ /* 0x000fea0003800000 */
.L_x_3709:
[----:B------:R-:W4:Y:S01]  /*7a80*/  SYNCS.PHASECHK.TRANS64.TRYWAIT P0, [R2+URZ+0x28c00], R25 ;  /* 0x028c0019020075a7 */ /* 0x000f22000800017f */
[----:B--2---:R-:W-:Y:S01]  /*7a90*/  LOP3.LUT R3, R27, 0x18, R16, 0xf8, !PT ;  /* 0x000000181b037812 */ /* 0x004fe200078ef810 */
[----:B-1----:R-:W-:Y:S01]  /*7aa0*/  IMAD R0, R153, -0x40, R26 ;  /* 0xffffffc099007824 */ /* 0x002fe200078e021a */
[----:B0-----:R-:W-:Y:S01]  /*7ab0*/  SHF.R.U32.HI R12, RZ, 0x3, R27 ;  /* 0x00000003ff0c7819 */ /* 0x001fe2000001161b */
[--C-:B-----5:R-:W-:Y:S01]  /*7ac0*/  IMAD.MOV.U32 R14, RZ, RZ, R11.reuse ;  /* 0x000000ffff0e7224 */ /* 0x120fe200078e000b */
[----:B---3--:R-:W-:Y:S01]  /*7ad0*/  SHF.R.U64 R24, R10, 0x10, R11 ;  /* 0x000000100a187819 */ /* 0x008fe2000000120b */
[----:B------:R-:W-:Y:S01]  /*7ae0*/  IMAD.MOV.U32 R13, RZ, RZ, R7 ;  /* 0x000000ffff0d7224 */ /* 0x000fe200078e0007 */
[----:B------:R-:W-:Y:S01]  /*7af0*/  LOP3.LUT R31, R3, R12, RZ, 0x3c, !PT ;  /* 0x0000000c031f7212 */ /* 0x000fe200078e3cff */
[----:B------:R-:W-:Y:S01]  /*7b00*/  IMAD.MOV.U32 R12, RZ, RZ, R6 ;  /* 0x000000ffff0c7224 */ /* 0x000fe200078e0006 */
[----:B----4-:R-:W-:Y:S01]  /*7b10*/  SHF.R.U32.HI R21, RZ, 0x10, R11 ;  /* 0x00000010ff157819 */ /* 0x010fe2000001160b */
[----:B------:R-:W-:Y:S01]  /*7b20*/  IMAD.MOV.U32 R3, RZ, RZ, R4 ;  /* 0x000000ffff037224 */ /* 0x000fe200078e0004 */
[----:B------:R-:W-:Y:S01]  /*7b30*/  SHF.R.U64 R29, R6, 0x10, R7 ;  /* 0x00000010061d7819 */ /* 0x000fe20000001207 */
[----:B------:R-:W-:Y:S01]  /*7b40*/  IMAD R11, R194, 0x200, R31 ;  /* 0x00000200c20b7824 */ /* 0x000fe200078e021f */
[----:B------:R-:W-:Y:S01]  /*7b50*/  SHF.R.U32.HI R26, RZ, 0x10, R7 ;  /* 0x00000010ff1a7819 */ /* 0x000fe20000011607 */
[--C-:B------:R-:W-:Y:S01]  /*7b60*/  IMAD.MOV.U32 R6, RZ, RZ, R5.reuse ;  /* 0x000000ffff067224 */ /* 0x100fe200078e0005 */
[--C-:B------:R-:W-:Y:S01]  /*7b70*/  SHF.R.U64 R4, R4, 0x10, R5.reuse ;  /* 0x0000001004047819 */ /* 0x100fe20000001205 */
[----:B------:R-:W-:Y:S01]  /*7b80*/  IMAD.MOV.U32 R7, RZ, RZ, R10 ;  /* 0x000000ffff077224 */ /* 0x000fe200078e000a */
[----:B------:R-:W-:Y:S01]  /*7b90*/  SHF.R.U32.HI R27, RZ, 0x10, R5 ;  /* 0x00000010ff1b7819 */ /* 0x000fe20000011605 */
[----:B------:R-:W-:Y:S01]  /*7ba0*/  IMAD R11, R11, 0x2, R2 ;  /* 0x000000020b0b7824 */ /* 0x000fe200078e0202 */
[----:B------:R-:W-:Y:S01]  /*7bb0*/  VIMNMX R36, R0, 0x40, PT ;  /* 0x0000004000247848 */ /* 0x000fe20003fe0100 */
[----:B------:R-:W-:Y:S01]  /*7bc0*/  BSSY B1, `(.L_x_3711) ;  /* 0x000000f000017945 */ /* 0x000fe20003800000 */
[----:B------:R-:W-:Y:S01]  /*7bd0*/  IMAD.MOV.U32 R5, RZ, RZ, R8 ;  /* 0x000000ffff057224 */ /* 0x000fe200078e0008 */
[--C-:B------:R-:W-:Y:S01]  /*7be0*/  SHF.R.U64 R20, R8, 0x10, R9.reuse ;  /* 0x0000001008147819 */ /* 0x100fe20000001209 */
[----:B------:R-:W-:Y:S01]  /*7bf0*/  IMAD.MOV.U32 R10, RZ, RZ, R9 ;  /* 0x000000ffff0a7224 */ /* 0x000fe200078e0009 */
[----:B------:R-:W-:Y:S01]  /*7c00*/  PRMT R33, R12, 0x5410, R29 ;  /* 0x000054100c217816 */ /* 0x000fe2000000001d */
[----:B------:R-:W-:Y:S01]  /*7c10*/  VIADD R0, R11, 0x20440 ;  /* 0x000204400b007836 */ /* 0x000fe20000000000 */
[----:B------:R-:W-:Y:S01]  /*7c20*/  PRMT R3, R3, 0x5410, R4 ;  /* 0x0000541003037816 */ /* 0x000fe20000000004 */
[----:B------:R-:W-:Y:S01]  /*7c30*/  VIADD R4, R11, 0x20400 ;  /* 0x000204000b047836 */ /* 0x000fe20000000000 */
[----:B------:R-:W-:-:S02]  /*7c40*/  SHF.R.U32.HI R15, RZ, 0x10, R9 ;  /* 0x00000010ff0f7819 */ /* 0x000fc40000011609 */
[----:B------:R-:W-:Y:S02]  /*7c50*/  LOP3.LUT P2, RZ, R189, 0x4, RZ, 0xc0, !PT ;  /* 0x00000004bdff7812 */ /* 0x000fe4000784c0ff */
[----:B------:R-:W-:Y:S02]  /*7c60*/  ISETP.GE.AND P1, PT, R23, R36, PT ;  /* 0x000000241700720c */ /* 0x000fe40003f26270 */
[----:B------:R-:W-:Y:S02]  /*7c70*/  PRMT R12, R13, 0x5410, R26 ;  /* 0x000054100d0c7816 */ /* 0x000fe4000000001a */
[----:B------:R-:W-:Y:S02]  /*7c80*/  PRMT R8, R6, 0x5410, R27 ;  /* 0x0000541006087816 */ /* 0x000fe4000000001b */
[----:B------:R-:W-:Y:S01]  /*7c90*/  PRMT R35, R7, 0x5410, R24 ;  /* 0x0000541007237816 */ /* 0x000fe20000000018 */
[----:B------:R-:W-:Y:S06]  /*7ca0*/  @!P0 BRA `(.L_x_3712) ;  /* 0x0000013000ac8947 */ /* 0x000fec0003800000 */
.L_x_3960:
[----:B------:R-:W-:Y:S05]  /*7cb0*/  BSYNC B1 ;  /* 0x0000000000017941 */ /* 0x000fea0003800000 */
.L_x_3711:
[----:B------:R-:W-:Y:S01]  /*7cc0*/  BSSY B1, `(.L_x_3713) ;  /* 0x0000059000017945 */ /* 0x000fe20003800000 */
[----:B------:R-:W-:Y:S01]  /*7cd0*/  PRMT R13, R14, 0x5410, R21 ;  /* 0x000054100e0d7816 */ /* 0x000fe20000000015 */
[----:B------:R-:W-:Y:S01]  /*7ce0*/  @P2 VIADD R0, R4, 0xffffffc0 ;  /* 0xffffffc004002836 */ /* 0x000fe20000000000 */
[----:B------:R-:W-:Y:S02]  /*7cf0*/  PRMT R9, R5, 0x5410, R20 ;  /* 0x0000541005097816 */ /* 0x000fe40000000014 */
[----:B------:R-:W-:Y:S01]  /*7d00*/  PRMT R10, R10, 0x5410, R15 ;  /* 0x000054100a0a7816 */ /* 0x000fe2000000000f */
[----:B------:R-:W-:Y:S06]  /*7d10*/  @P1 BRA `(.L_x_3714) ;  /* 0x00000004004c1947 */ /* 0x000fec0003800000 */
[----:B------:R-:W1:Y:S01]  /*7d20*/  LDC R5, c[0x0][0x3f4] ;  /* 0x0000fd00ff057b82 */ /* 0x000e620000000800 */
[----:B------:R-:W-:Y:S01]  /*7d30*/  BSSY B2, `(.L_x_3715) ;  /* 0x000002a000027945 */ /* 0x000fe20003800000 */
[-C--:B-1----:R-:W-:Y:S02]  /*7d40*/  ISETP.GE.AND P0, PT, R186, R5.reuse, PT ;  /* 0x00000005ba00720c */ /* 0x082fe40003f06270 */
[----:B------:R-:W-:-:S11]  /*7d50*/  ISETP.GE.AND P1, PT, R190, R5, PT ;  /* 0x00000005be00720c */ /* 0x000fd60003f26270 */
[----:B------:R-:W-:Y:S05]  /*7d60*/  @P0 BRA `(.L_x_3716) ;  /* 0x0000000000980947 */ /* 0x000fea0003800000 */
[----:B------:R-:W1:Y:S01]  /*7d70*/  LDS.128 R4, [R11+0x20400] ;  /* 0x020400000b047984 */ /* 0x000e620000000c00 */
[C---:B------:R-:W-:Y:S01]  /*7d80*/  IMAD.U32 R27, R35.reuse, 0x10000, RZ ;  /* 0x00010000231b7824 */ /* 0x040fe200078e00ff */
[----:B------:R-:W-:Y:S01]  /*7d90*/  LOP3.LUT R26, R35, 0xffff0000, RZ, 0xc0, !PT ;  /* 0xffff0000231a7812 */ /* 0x000fe200078ec0ff */
[C---:B0-----:R-:W-:Y:S01]  /*7da0*/  IMAD.U32 R25, R33.reuse, 0x10000, RZ ;  /* 0x0001000021197824 */ /* 0x041fe200078e00ff */
[----:B------:R-:W-:Y:S01]  /*7db0*/  LOP3.LUT R24, R33, 0xffff0000, RZ, 0xc0, !PT ;  /* 0xffff000021187812 */ /* 0x000fe200078ec0ff */
[C---:B-1----:R-:W-:Y:S01]  /*7dc0*/  IMAD.U32 R14, R4.reuse, 0x10000, RZ ;  /* 0x00010000040e7824 */ /* 0x042fe200078e00ff */
        /* <DEDUP_REMOVED lines=32> */
.L_x_3716:
[----:B------:R-:W-:Y:S05]  /*7fd0*/  BSYNC B2 ;  /* 0x0000000000027941 */ /* 0x000fea0003800000 */
.L_x_3715:
[----:B------:R-:W-:Y:S05]  /*7fe0*/  @P1 BRA `(.L_x_3714) ;  /* 0x0000000000981947 */ /* 0x000fea0003800000 */
[----:B-1----:R-:W1:Y:S01]  /*7ff0*/  LDS.128 R4, [R0] ;  /* 0x0000000000047984 */ /* 0x002e620000000c00 */
        /* <DEDUP_REMOVED lines=37> */
.L_x_3714:
[----:B------:R-:W-:Y:S05]  /*8250*/  BSYNC B1 ;  /* 0x0000000000017941 */ /* 0x000fea0003800000 */
.L_x_3713:
[----:B------:R-:W-:-:S13]  /*8260*/  ISETP.GE.AND P0, PT, R28, R36, PT ;  /* 0x000000241c00720c */ /* 0x000fda0003f06270 */
[----:B------:R-:W-:Y:S05]  /*8270*/  @P0 BRA `(.L_x_3717) ;  /* 0x0000001400280947 */ /* 0x000fea0003800000 */
[----:B-12---:R-:W1:Y:S01]  /*8280*/  LDC R5, c[0x0][0x3f4] ;  /* 0x0000fd00ff057b82 */ /* 0x006e620000000800 */
[----:B------:R-:W-:Y:S01]  /*8290*/  BSSY B1, `(.L_x_3718) ;  /* 0x000002a000017945 */ /* 0x000fe20003800000 */
[-C--:B-1----:R-:W-:Y:S02]  /*82a0*/  ISETP.GE.AND P0, PT, R186, R5.reuse, PT ;  /* 0x00000005ba00720c */ /* 0x082fe40003f06270 */
[----:B------:R-:W-:-:S11]  /*82b0*/  ISETP.GE.AND P1, PT, R190, R5, PT ;  /* 0x00000005be00720c */ /* 0x000fd60003f26270 */
[----:B------:R-:W-:Y:S05]  /*82c0*/  @P0 BRA `(.L_x_3719) ;  /* 0x0000000000980947 */ /* 0x000fea0003800000 */
[----:B------:R-:W1:Y:S01]  /*82d0*/  LDS.128 R4, [R11+0x21400] ;  /* 0x021400000b047984 */ /* 0x000e620000000c00 */
[C---:B------:R-:W-:Y:S01]  /*82e0*/  IMAD.U32 R26, R33.reuse, 0x10000, RZ ;  /* 0x00010000211a7824 */ /* 0x040fe200078e00ff */
[----:B------:R-:W-:Y:S01]  /*82f0*/  LOP3.LUT R33, R33, 0xffff0000, RZ, 0xc0, !PT ;  /* 0xffff000021217812 */ /* 0x000fe200078ec0ff */
[C---:B------:R-:W-:Y:S01]  /*8300*/  IMAD.U32 R28, R35.reuse, 0x10000, RZ ;  /* 0x00010000231c7824 */ /* 0x040fe200078e00ff */
[----:B------:R-:W-:Y:S02]  /*8310*/  LOP3.LUT R35, R35, 0xffff0000, RZ, 0xc0, !PT ;  /* 0xffff000023237812 */ /* 0x000fe400078ec0ff */
[----:B------:R-:W-:Y:S01]  /*8320*/  LOP3.LUT R29, R13, 0xffff0000, RZ, 0xc0, !PT ;  /* 0xffff00000d1d7812 */ /* 0x000fe200078ec0ff */
[C---:B-1----:R-:W-:Y:S01]  /*8330*/  IMAD.U32 R14, R4.reuse, 0x10000, RZ ;  /* 0x00010000040e7824 */ /* 0x042fe200078e00ff */
[----:B------:R-:W-:Y:S01]  /*8340*/  LOP3.LUT R4, R4, 0xffff0000, RZ, 0xc0, !PT ;  /* 0xffff000004047812 */ /* 0x000fe200078ec0ff */
[C---:B------:R-:W-:Y:S01]  /*8350*/  IMAD.U32 R15, R5.reuse, 0x10000, RZ ;  /* 0x00010000050f7824 */ /* 0x040fe200078e00ff */
[----:B------:R-:W-:Y:S01]  /*8360*/  LOP3.LUT R5, R5, 0xffff0000, RZ, 0xc0, !PT ;  /* 0xffff000005057812 */ /* 0x000fe200078ec0ff */
[C---:B------:R-:W-:Y:S01]  /*8370*/  IMAD.U32 R20, R6.reuse, 0x10000, RZ ;  /* 0x0001000006147824 */ /* 0x040fe200078e00ff */
[----:B------:R-:W-:Y:S01]  /*8380*/  LOP3.LUT R6, R6, 0xffff0000, RZ, 0xc0, !PT ;  /* 0xffff000006067812 */ /* 0x000fe200078ec0ff */
[-C--:B0-----:R-:W-:Y:S01]  /*8390*/  FMUL.FTZ R25, R28, R4.reuse ;  /* 0x000000041c197220 */ /* 0x081fe20000410000 */
[C---:B------:R-:W-:Y:S01]  /*83a0*/  FMUL.FTZ R27, R26.reuse, R4 ;  /* 0x000000041a1b7220 */ /* 0x040fe20000410000 */
[C---:B------:R-:W-:Y:S01]  /*83b0*/  IMAD.U32 R21, R7.reuse, 0x10000, RZ ;  /* 0x0001000007157824 */ /* 0x040fe200078e00ff */
[----:B------:R-:W-:Y:S01]  /*83c0*/  LOP3.LUT R7, R7, 0xffff0000, RZ, 0xc0, !PT ;  /* 0xffff000007077812 */ /* 0x000fe200078ec0ff */
[-C--:B------:R-:W-:Y:S01]  /*83d0*/  FFMA.FTZ R4, R26, R14.reuse, -R25 ;  /* 0x0000000e1a047223 */ /* 0x080fe20000010819 */
[----:B------:R-:W-:Y:S01]  /*83e0*/  FFMA.FTZ R27, R28, R14, R27 ;  /* 0x0000000e1c1b7223 */ /* 0x000fe2000001001b */
[-C--:B------:R-:W-:Y:S01]  /*83f0*/  FMUL.FTZ R24, R35, R5.reuse ;  /* 0x0000000523187220 */ /* 0x080fe20000410000 */
[----:B------:R-:W-:Y:S01]  /*8400*/  FMUL.FTZ R14, R33, R5 ;  /* 0x00000005210e7220 */ /* 0x000fe20000410000 */
[----:B------:R-:W-:Y:S01]  /*8410*/  LOP3.LUT R25, R12, 0xffff0000, RZ, 0xc0, !PT ;  /* 0xffff00000c197812 */ /* 0x000fe200078ec0ff */
[----:B------:R-:W-:-:S02]  /*8420*/  IMAD.U32 R28, R13, 0x10000, RZ ;  /* 0x000100000d1c7824 */ /* 0x000fc400078e00ff */
[-C--:B------:R-:W-:Y:S01]  /*8430*/  FFMA.FTZ R5, R33, R15.reuse, -R24 ;  /* 0x0000000f21057223 */ /* 0x080fe20000010818 */
[----:B------:R-:W-:Y:S02]  /*8440*/  IMAD.U32 R26, R12, 0x10000, RZ ;  /* 0x000100000c1a7824 */ /* 0x000fe400078e00ff */
[----:B------:R-:W-:Y:S01]  /*8450*/  FFMA.FTZ R14, R35, R15, R14 ;  /* 0x0000000f230e7223 */ /* 0x000fe2000001000e */
        /* <DEDUP_REMOVED lines=13> */
.L_x_3719:
[----:B------:R-:W-:Y:S05]  /*8530*/  BSYNC B1 ;  /* 0x0000000000017941 */ /* 0x000fea0003800000 */
.L_x_3718:
[----:B------:R-:W-:Y:S05]  /*8540*/  @P1 BRA `(.L_x_3717) ;  /* 0x0000001000741947 */ /* 0x000fea0003800000 */
[----:B-1----:R-:W1:Y:S01]  /*8550*/  LDS.128 R4, [R0+0x1000] ;  /* 0x0010000000047984 */ /* 0x002e620000000c00 */
[C---:B------:R-:W-:Y:S01]  /*8560*/  IMAD.U32 R21, R9.reuse, 0x10000, RZ ;  /* 0x0001000009157824 */ /* 0x040fe200078e00ff */
[----:B------:R-:W-:Y:S01]  /*8570*/  LOP3.LUT R26, R9, 0xffff0000, RZ, 0xc0, !PT ;  /* 0xffff0000091a7812 */ /* 0x000fe200078ec0ff */
        /* <DEDUP_REMOVED lines=18> */
[----:B------:R-:W-:Y:S01]  /*86a0*/  FFMA.FTZ R5, R24, R12, -R13 ;  /* 0x0000000c18057223 */ /* 0x000fe2000001080d */
[C---:B------:R-:W-:Y:S01]  /*86b0*/  LOP3.LUT R21, R8.reuse, 0xffff0000, RZ, 0xc0, !PT ;  /* 0xffff000008157812 */ /* 0x040fe200078ec0ff */
[----:B------:R-:W-:Y:S02]  /*86c0*/  IMAD.U32 R13, R8, 0x10000, RZ ;  /* 0x00010000080d7824 */ /* 0x000fe400078e00ff */
[----:B------:R-:W-:Y:S01]  /*86d0*/  FMUL.FTZ R8, R25, R6 ;  /* 0x0000000619087220 */ /* 0x000fe20000410000 */
[-C--:B------:R-:W-:Y:S01]  /*86e0*/  FMUL.FTZ R14, R27, R7.reuse ;  /* 0x000000071b0e7220 */ /* 0x080fe20000410000 */
[----:B------:R-:W-:Y:S01]  /*86f0*/  FFMA.FTZ R12, R26, R12, R15 ;  /* 0x0000000c1a0c7223 */ /* 0x000fe2000001000f */
        /* <DEDUP_REMOVED lines=12> */
.L_x_3707:
[----:B------:R-:W-:-:S03]  /*87c0*/  UMOV UR4, 0xffffffff ;  /* 0xffffffff00047882 */ /* 0x000fc60000000000 */
[----:B------:R-:W-:Y:S05]  /*87d0*/  BRA.DIV UR4, `(.L_x_3720) ;  /* 0x0000012604f47947 */ /* 0x000fea000b800000 */
[----:B------:R-:W0:Y:S04]  /*87e0*/  SHFL.IDX PT, R0, R26, RZ, 0x1c1f ;  /* 0x001c1fff1a007589 */ /* 0x000e2800000e0000 */
[----:B------:R-:W1:Y:S04]  /*87f0*/  SHFL.IDX PT, R3, R25, RZ, 0x1c1f ;  /* 0x001c1fff19037589 */ /* 0x000e6800000e0000 */
[----:B------:R2:W3:Y:S04]  /*8800*/  SHFL.IDX PT, R4, R24, RZ, 0x1c1f ;  /* 0x001c1fff18047589 */ /* 0x0004e800000e0000 */
[----:B------:R2:W4:Y:S01]  /*8810*/  SHFL.IDX PT, R14, R27, RZ, 0x1c1f ;  /* 0x001c1fff1b0e7589 */ /* 0x00052200000e0000 */
[----:B0-----:R-:W-:-:S02]  /*8820*/  IMAD.MOV.U32 R13, RZ, RZ, R0 ;  /* 0x000000ffff0d7224 */ /* 0x001fc400078e0000 */
[----:B-12---:R-:W-:-:S07]  /*8830*/  IMAD.MOV.U32 R12, RZ, RZ, R3 ;  /* 0x000000ffff0c7224 */ /* 0x006fce00078e0003 */
.L_x_3966:
[----:B------:R-:W-:Y:S01]  /*8840*/  ULDC UR4, c[0x0][0x448] ;  /* 0x0001120000047ab9 */ /* 0x000fe20000000800 */
[----:B------:R-:W0:Y:S01]  /*8850*/  LDC R25, c[0x0][0x3f4] ;  /* 0x0000fd00ff197b82 */ /* 0x000e220000000800 */
[----:B------:R-:W-:Y:S01]  /*8860*/  IMAD R0, R155, UR4, RZ ;  /* 0x000000049b007c24 */ /* 0x000fe2000f8e02ff */
[----:B------:R-:W-:Y:S01]  /*8870*/  LEA.HI R3, R210, R210, RZ, 0x1 ;  /* 0x000000d2d2037211 */ /* 0x000fe200078f08ff */
[----:B------:R-:W-:Y:S01]  /*8880*/  BSSY B1, `(.L_x_3721) ;  /* 0x0000013000017945 */ /* 0x000fe20003800000 */
[----:B---3--:R-:W-:Y:S01]  /*8890*/  IMAD.MOV.U32 R15, RZ, RZ, R4 ;  /* 0x000000ffff0f7224 */ /* 0x008fe200078e0004 */
[----:B------:R-:W-:Y:S02]  /*88a0*/  CS2R R6, SRZ ;  /* 0x0000000000067805 */ /* 0x000fe4000001ff00 */
[----:B------:R-:W-:Y:S02]  /*88b0*/  ISETP.GE.AND P0, PT, R5, R0, PT ;  /* 0x000000000500720c */ /* 0x000fe40003f06270 */
[----:B------:R-:W-:-:S02]  /*88c0*/  CS2R R4, SRZ ;  /* 0x0000000000047805 */ /* 0x000fc4000001ff00 */
[----:B------:R-:W-:Y:S02]  /*88d0*/  LOP3.LUT R3, R3, 0xfffffffe, RZ, 0xc0, !PT ;  /* 0xfffffffe03037812 */ /* 0x000fe400078ec0ff */
[----:B------:R-:W-:Y:S02]  /*88e0*/  CS2R R8, SRZ ;  /* 0x0000000000087805 */ /* 0x000fe4000001ff00 */
[----:B------:R-:W-:Y:S01]  /*88f0*/  CS2R R10, SRZ ;  /* 0x00000000000a7805 */ /* 0x000fe2000001ff00 */
[----:B------:R-:W-:-:S05]  /*8900*/  IMAD.IADD R3, R210, 0x1, -R3 ;  /* 0x00000001d2037824 */ /* 0x000fca00078e0a03 */
[----:B------:R-:W-:Y:S01]  /*8910*/  SHF.L.U32 R27, R3, 0x1f, RZ ;  /* 0x0000001f031b7819 */ /* 0x000fe200000006ff */
[----:B------:R-:W-:Y:S06]  /*8920*/  @P0 BRA `(.L_x_3722) ;  /* 0x0000000000200947 */ /* 0x000fec0003800000 */
[----:B------:R-:W-:Y:S01]  /*8930*/  ULDC UR4, c[0x0][0x3f4] ;  /* 0x0000fd0000047ab9 */ /* 0x000fe20000000800 */
[----:B------:R-:W-:Y:S02]  /*8940*/  CS2R R4, SRZ ;  /* 0x0000000000047805 */ /* 0x000fe4000001ff00 */
[----:B------:R-:W-:-:S13]  /*8950*/  ISETP.GE.AND P0, PT, R16, UR4, PT ;  /* 0x0000000410007c0c */ /* 0x000fda000bf06270 */
[----:B------:R-:W-:Y:S05]  /*8960*/  @P0 BRA `(.L_x_3722) ;  /* 0x0000000000100947 */ /* 0x000fea0003800000 */
[----:B------:R-:W-:-:S04]  /*8970*/  IMAD.WIDE R12, R16, 0x2, R12 ;  /* 0x00000002100c7825 */ /* 0x000fc800078e020c */
[----:B----4-:R-:W-:Y:S01]  /*8980*/  IMAD.WIDE R14, R16, 0x2, R14 ;  /* 0x00000002100e7825 */ /* 0x010fe200078e020e */
[----:B------:R1:W5:Y:S04]  /*8990*/  LD.E.128 R4, desc[UR40][R12.64] ;  /* 0x000000280c047980 */ /* 0x000368000c101d00 */
[----:B------:R1:W5:Y:S02]  /*89a0*/  LD.E.128 R8, desc[UR40][R14.64] ;  /* 0x000000280e087980 */ /* 0x000364000c101d00 */
.L_x_3722:
[----:B------:R-:W-:Y:S05]  /*89b0*/  BSYNC B1 ;  /* 0x0000000000017941 */ /* 0x000fea0003800000 */
.L_x_3721:
[----:B------:R-:W2:Y:S01]  /*89c0*/  SYNCS.PHASECHK.TRANS64.TRYWAIT P1, [R2+URZ+0x28c00], R27 ;  /* 0x028c001b020075a7 */ /* 0x000ea2000802017f */
[----:B------:R-:W-:Y:S01]  /*89d0*/  IMAD R0, R153, -0x40, R0 ;  /* 0xffffffc099007824 */ /* 0x000fe200078e0200 */
[----:B-----5:R-:W-:Y:S01]  /*89e0*/  SHF.R.U64 R29, R8, 0x10, R9 ;  /* 0x00000010081d7819 */ /* 0x020fe20000001209 */
[----:B-1----:R-:W-:Y:S01]  /*89f0*/  IMAD.MOV.U32 R12, RZ, RZ, R8 ;  /* 0x000000ffff0c7224 */ /* 0x002fe200078e0008 */
[--C-:B------:R-:W-:Y:S01]  /*8a00*/  SHF.R.U64 R26, R4, 0x10, R5.reuse ;  /* 0x00000010041a7819 */ /* 0x100fe20000001205 */
[----:B------:R-:W-:Y:S01]  /*8a10*/  IMAD.MOV.U32 R3, RZ, RZ, R6 ;  /* 0x000000ffff037224 */ /* 0x000fe200078e0006 */
[----:B------:R-:W-:Y:S01]  /*8a20*/  VIMNMX R8, R0, 0x40, PT ;  /* 0x0000004000087848 */ /* 0x000fe20003fe0100 */
[----:B------:R-:W-:Y:S01]  /*8a30*/  IMAD.MOV.U32 R15, RZ, RZ, R4 ;  /* 0x000000ffff0f7224 */ /* 0x000fe200078e0004 */
[--C-:B------:R-:W-:Y:S01]  /*8a40*/  SHF.R.U32.HI R24, RZ, 0x10, R5.reuse ;  /* 0x00000010ff187819 */ /* 0x100fe20000011605 */
[----:B------:R-:W-:Y:S01]  /*8a50*/  IMAD.MOV.U32 R21, RZ, RZ, R5 ;  /* 0x000000ffff157224 */ /* 0x000fe200078e0005 */
[--C-:B------:R-:W-:Y:S01]  /*8a60*/  SHF.R.U64 R6, R6, 0x10, R7.reuse ;  /* 0x0000001006067819 */ /* 0x100fe20000001207 */
[--C-:B------:R-:W-:Y:S01]  /*8a70*/  IMAD.MOV.U32 R20, RZ, RZ, R7.reuse ;  /* 0x000000ffff147224 */ /* 0x100fe200078e0007 */
[----:B------:R-:W-:Y:S01]  /*8a80*/  SHF.R.U32.HI R31, RZ, 0x10, R7 ;  /* 0x00000010ff1f7819 */ /* 0x000fe20000011607 */
[--C-:B------:R-:W-:Y:S01]  /*8a90*/  IMAD.MOV.U32 R13, RZ, RZ, R9.reuse ;  /* 0x000000ffff0d7224 */ /* 0x100fe200078e0009 */
[----:B0-----:R-:W-:Y:S01]  /*8aa0*/  ISETP.GE.AND P0, PT, R16, R25, PT ;  /* 0x000000191000720c */ /* 0x001fe20003f06270 */
[----:B----4-:R-:W-:Y:S01]  /*8ab0*/  IMAD.MOV.U32 R14, RZ, RZ, R10 ;  /* 0x000000ffff0e7224 */ /* 0x010fe200078e000a */
[----:B------:R-:W-:Y:S01]  /*8ac0*/  SHF.R.U32.HI R4, RZ, 0x10, R9 ;  /* 0x00000010ff047819 */ /* 0x000fe20000011609 */
[--C-:B------:R-:W-:Y:S01]  /*8ad0*/  IMAD.MOV.U32 R0, RZ, RZ, R11.reuse ;  /* 0x000000ffff007224 */ /* 0x100fe200078e000b */
[--C-:B------:R-:W-:Y:S01]  /*8ae0*/  SHF.R.U64 R7, R10, 0x10, R11.reuse ;  /* 0x000000100a077819 */ /* 0x100fe2000000120b */
[----:B------:R-:W-:Y:S01]  /*8af0*/  BSSY B1, `(.L_x_3723) ;  /* 0x000000d000017945 */ /* 0x000fe20003800000 */
[----:B------:R-:W-:-:S02]  /*8b00*/  SHF.R.U32.HI R5, RZ, 0x10, R11 ;  /* 0x00000010ff057819 */ /* 0x000fc4000001160b */
[-C--:B------:R-:W-:Y:S02]  /*8b10*/  ISETP.GE.OR P2, PT, R23, R8.reuse, P0 ;  /* 0x000000081700720c */ /* 0x080fe40000746670 */
[----:B------:R-:W-:Y:S02]  /*8b20*/  PRMT R15, R15, 0x5410, R26 ;  /* 0x000054100f0f7816 */ /* 0x000fe4000000001a */
[----:B------:R-:W-:Y:S02]  /*8b30*/  ISETP.GE.OR P0, PT, R28, R8, P0 ;  /* 0x000000081c00720c */ /* 0x000fe40000706670 */
[----:B------:R-:W-:Y:S02]  /*8b40*/  PRMT R21, R21, 0x5410, R24 ;  /* 0x0000541015157816 */ /* 0x000fe40000000018 */
[----:B------:R-:W-:Y:S02]  /*8b50*/  PRMT R3, R3, 0x5410, R6 ;  /* 0x0000541003037816 */ /* 0x000fe40000000006 */
[----:B------:R-:W-:-:S02]  /*8b60*/  PRMT R20, R20, 0x5410, R31 ;  /* 0x0000541014147816 */ /* 0x000fc4000000001f */
[----:B------:R-:W-:Y:S02]  /*8b70*/  PRMT R12, R12, 0x5410, R29 ;  /* 0x000054100c0c7816 */ /* 0x000fe4000000001d */
[----:B------:R-:W-:Y:S02]  /*8b80*/  PRMT R13, R13, 0x5410, R4 ;  /* 0x000054100d0d7816 */ /* 0x000fe40000000004 */
[----:B------:R-:W-:Y:S02]  /*8b90*/  PRMT R14, R14, 0x5410, R7 ;  /* 0x000054100e0e7816 */ /* 0x000fe40000000007 */
[----:B------:R-:W-:Y:S01]  /*8ba0*/  PRMT R0, R0, 0x5410, R5 ;  /* 0x0000541000007816 */ /* 0x000fe20000000005 */
[----:B--2---:R-:W-:Y:S06]  /*8bb0*/  @!P1 BRA `(.L_x_3724) ;  /* 0x0000012400749947 */ /* 0x004fec0003800000 */
.L_x_3967:
[----:B------:R-:W-:Y:S05]  /*8bc0*/  BSYNC B1 ;  /* 0x0000000000017941 */ /* 0x000fea0003800000 */
.L_x_3723:
[----:B------:R-:W-:Y:S04]  /*8bd0*/  BSSY B1, `(.L_x_3725) ;  /* 0x000005a000017945 */ /* 0x000fe80003800000 */
[----:B------:R-:W-:Y:S05]  /*8be0*/  @P2 BRA `(.L_x_3726) ;  /* 0x0000000400602947 */ /* 0x000fea0003800000 */
[----:B------:R-:W-:Y:S01]  /*8bf0*/  IMAD.SHL.U32 R4, R189, 0x40, RZ ;  /* 0x00000040bd047824 */ /* 0x000fe200078e00ff */
[----:B------:R-:W-:Y:S01]  /*8c00*/  LOP3.LUT R39, R12, 0xffff0000, RZ, 0xc0, !PT ;  /* 0xffff00000c277812 */ /* 0x000fe200078ec0ff */
[----:B------:R-:W-:Y:S02]  /*8c10*/  IMAD.IADD R6, R16, 0x1, R25 ;  /* 0x0000000110067824 */ /* 0x000fe400078e0219 */
[----:B------:R-:W-:Y:S01]  /*8c20*/  IMAD.U32 R37, R12, 0x10000, RZ ;  /* 0x000100000c257824 */ /* 0x000fe200078e00ff */
[----:B------:R-:W-:Y:S01]  /*8c30*/  LOP3.LUT R7, R4, 0x1c0, RZ, 0xc0, !PT ;  /* 0x000001c004077812 */ /* 0x000fe200078ec0ff */
[----:B------:R-:W-:-:S03]  /*8c40*/  IMAD.U32 R35, R15, 0x10000, RZ ;  /* 0x000100000f237824 */ /* 0x000fc600078e00ff */
[----:B------:R-:W-:Y:S02]  /*8c50*/  SHF.R.U32.HI R9, RZ, 0x3, R7 ;  /* 0x00000003ff097819 */ /* 0x000fe40000011607 */
[C---:B------:R-:W-:Y:S02]  /*8c60*/  LOP3.LUT R6, R7.reuse, 0x38, R6, 0xf8, !PT ;  /* 0x0000003807067812 */ /* 0x040fe400078ef806 */
[----:B------:R-:W-:Y:S02]  /*8c70*/  LOP3.LUT R4, R7, 0x38, R16, 0xf8, !PT ;  /* 0x0000003807047812 */ /* 0x000fe400078ef810 */
[-C--:B------:R-:W-:Y:S02]  /*8c80*/  LOP3.LUT R7, R6, R9.reuse, RZ, 0x3c, !PT ;  /* 0x0000000906077212 */ /* 0x080fe400078e3cff */
[----:B------:R-:W-:-:S03]  /*8c90*/  LOP3.LUT R5, R4, R9, RZ, 0x3c, !PT ;  /* 0x0000000904057212 */ /* 0x000fc600078e3cff */
[C---:B------:R-:W-:Y:S02]  /*8ca0*/  IMAD R9, R194.reuse, 0x200, R7 ;  /* 0x00000200c2097824 */ /* 0x040fe400078e0207 */
[----:B------:R-:W-:Y:S02]  /*8cb0*/  IMAD R5, R194, 0x200, R5 ;  /* 0x00000200c2057824 */ /* 0x000fe400078e0205 */
[--C-:B------:R-:W-:Y:S02]  /*8cc0*/  IMAD R44, R9, 0x2, R2.reuse ;  /* 0x00000002092c7824 */ /* 0x100fe400078e0202 */
[----:B------:R-:W-:-:S03]  /*8cd0*/  IMAD R42, R5, 0x2, R2 ;  /* 0x00000002052a7824 */ /* 0x000fc600078e0202 */
[----:B------:R-:W1:Y:S04]  /*8ce0*/  LDS.128 R8, [R44+0x20400] ;  /* 0x020400002c087984 */ /* 0x000e680000000c00 */
[----:B------:R-:W2:Y:S01]  /*8cf0*/  LDS.128 R4, [R42+0x20400] ;  /* 0x020400002a047984 */ /* 0x000ea20000000c00 */
[C---:B-1----:R-:W-:Y:S01]  /*8d00*/  IMAD.U32 R30, R8.reuse, 0x10000, RZ ;  /* 0x00010000081e7824 */ /* 0x042fe200078e00ff */
[----:B------:R-:W-:Y:S01]  /*8d10*/  LOP3.LUT R8, R8, 0xffff0000, RZ, 0xc0, !PT ;  /* 0xffff000008087812 */ /* 0x000fe200078ec0ff */
[C---:B------:R-:W-:Y:S01]  /*8d20*/  IMAD.U32 R32, R10.reuse, 0x10000, RZ ;  /* 0x000100000a207824 */ /* 0x040fe200078e00ff */
[----:B------:R-:W-:Y:S01]  /*8d30*/  LOP3.LUT R10, R10, 0xffff0000, RZ, 0xc0, !PT ;  /* 0xffff00000a0a7812 */ /* 0x000fe200078ec0ff */
[----:B--2---:R-:W-:Y:S02]  /*8d40*/  IMAD.U32 R24, R4, 0x10000, RZ ;  /* 0x0001000004187824 */ /* 0x004fe400078e00ff */
[C---:B------:R-:W-:Y:S01]  /*8d50*/  FMUL.FTZ R41, R30.reuse, R37 ;  /* 0x000000251e297220 */ /* 0x040fe20000410000 */
[----:B------:R-:W-:Y:S01]  /*8d60*/  FMUL.FTZ R43, R30, R35 ;  /* 0x000000231e2b7220 */ /* 0x000fe20000410000 */
[----:B------:R-:W-:Y:S01]  /*8d70*/  LOP3.LUT R4, R4, 0xffff0000, RZ, 0xc0, !PT ;  /* 0xffff000004047812 */ /* 0x000fe200078ec0ff */
[----:B------:R-:W-:Y:S01]  /*8d80*/  FMUL.FTZ R45, R8, R39 ;  /* 0x00000027082d7220 */ /* 0x000fe20000410000 */
[C---:B------:R-:W-:Y:S01]  /*8d90*/  FFMA.FTZ R41, R24.reuse, R35, -R41 ;  /* 0x0000002318297223 */ /* 0x040fe20000010829 */
[----:B------:R-:W-:Y:S01]  /*8da0*/  LOP3.LUT R35, R15, 0xffff0000, RZ, 0xc0, !PT ;  /* 0xffff00000f237812 */ /* 0x000fe200078ec0ff */
[----:B------:R-:W-:Y:S01]  /*8db0*/  FFMA.FTZ R43, R24, R37, R43 ;  /* 0x00000025182b7223 */ /* 0x000fe2000001002b */
[C---:B------:R-:W-:Y:S01]  /*8dc0*/  IMAD.U32 R30, R14.reuse, 0x10000, RZ ;  /* 0x000100000e1e7824 */ /* 0x040fe200078e00ff */
[----:B------:R-:W-:Y:S01]  /*8dd0*/  LOP3.LUT R37, R14, 0xffff0000, RZ, 0xc0, !PT ;  /* 0xffff00000e257812 */ /* 0x000fe200078ec0ff */
[----:B------:R-:W-:-:S02]  /*8de0*/  IMAD.U32 R24, R3, 0x10000, RZ ;  /* 0x0001000003187824 */ /* 0x000fc400078e00ff */
[-C--:B------:R-:W-:Y:S01]  /*8df0*/  FMUL.FTZ R47, R8, R35.reuse ;  /* 0x00000023082f7220 */ /* 0x080fe20000410000 */
[----:B------:R-:W-:Y:S01]  /*8e00*/  FFMA.FTZ R34, R4, R35, -R45 ;  /* 0x0000002304227223 */ /* 0x000fe2000001082d */
[----:B0-----:R-:W-:Y:S02]  /*8e10*/  IMAD.U32 R27, R6, 0x10000, RZ ;  /* 0x00010000061b7824 */ /* 0x001fe400078e00ff */
[C---:B------:R-:W-:Y:S01]  /*8e20*/  FMUL.FTZ R8, R32.reuse, R30 ;  /* 0x0000001e20087220 */ /* 0x040fe20000410000 */
[-C--:B------:R-:W-:Y:S01]  /*8e30*/  FMUL.FTZ R45, R32, R24.reuse ;  /* 0x00000018202d7220 */ /* 0x080fe20000410000 */
[----:B------:R-:W-:Y:S01]  /*8e40*/  LOP3.LUT R35, R3, 0xffff0000, RZ, 0xc0, !PT ;  /* 0xffff000003237812 */ /* 0x000fe200078ec0ff */
[----:B------:R-:W-:Y:S01]  /*8e50*/  IMAD.U32 R31, R9, 0x10000, RZ ;  /* 0x00010000091f7824 */ /* 0x000fe200078e00ff */
[----:B------:R-:W-:Y:S01]  /*8e60*/  LOP3.LUT R6, R6, 0xffff0000, RZ, 0xc0, !PT ;  /* 0xffff000006067812 */ /* 0x000fe200078ec0ff */
[C---:B------:R-:W-:Y:S01]  /*8e70*/  FFMA.FTZ R36, R27.reuse, R24, -R8 ;  /* 0x000000181b247223 */ /* 0x040fe20000010808 */
[----:B------:R-:W-:Y:S01]  /*8e80*/  FFMA.FTZ R45, R27, R30, R45 ;  /* 0x0000001e1b2d7223 */ /* 0x000fe2000001002d */
[----:B------:R-:W-:Y:S01]  /*8e90*/  FMUL.FTZ R27, R10, R37 ;  /* 0x000000250a1b7220 */ /* 0x000fe20000410000 */
[----:B------:R-:W-:Y:S01]  /*8ea0*/  FFMA.FTZ R32, R4, R39, R47 ;  /* 0x0000002704207223 */ /* 0x000fe2000001002f */
[----:B------:R-:W-:-:S02]  /*8eb0*/  IMAD.U32 R24, R13, 0x10000, RZ ;  /* 0x000100000d187824 */ /* 0x000fc400078e00ff */
[-C--:B------:R-:W-:Y:S01]  /*8ec0*/  FMUL.FTZ R39, R10, R35.reuse ;  /* 0x000000230a277220 */ /* 0x080fe20000410000 */
[----:B------:R-:W-:Y:S02]  /*8ed0*/  IMAD.U32 R4, R21, 0x10000, RZ ;  /* 0x0001000015047824 */ /* 0x000fe400078e00ff */
[----:B------:R-:W-:Y:S01]  /*8ee0*/  FFMA.FTZ R35, R6, R35, -R27 ;  /* 0x0000002306237223 */ /* 0x000fe2000001081b */
[----:B------:R-:W-:Y:S02]  /*8ef0*/  IMAD.U32 R33, R11, 0x10000, RZ ;  /* 0x000100000b217824 */ /* 0x000fe400078e00ff */
[C---:B------:R-:W-:Y:S01]  /*8f00*/  FMUL.FTZ R27, R31.reuse, R24 ;  /* 0x000000181f1b7220 */ /* 0x040fe20000410000 */
[----:B------:R-:W-:Y:S02]  /*8f10*/  IMAD.U32 R10, R0, 0x10000, RZ ;  /* 0x00010000000a7824 */ /* 0x000fe400078e00ff */
[----:B------:R-:W-:Y:S01]  /*8f20*/  FMUL.FTZ R31, R31, R4 ;  /* 0x000000041f1f7220 */ /* 0x000fe20000410000 */
[----:B------:R-:W-:-:S02]  /*8f30*/  IMAD.U32 R26, R5, 0x10000, RZ ;  /* 0x00010000051a7824 */ /* 0x000fc400078e00ff */
[----:B------:R-:W-:Y:S01]  /*8f40*/  FFMA.FTZ R38, R6, R37, R39 ;  /* 0x0000002506267223 */ /* 0x000fe20000010027 */
[----:B------:R-:W-:Y:S02]  /*8f50*/  IMAD.U32 R8, R20, 0x10000, RZ ;  /* 0x0001000014087824 */ /* 0x000fe400078e00ff */
[----:B------:R-:W-:Y:S01]  /*8f60*/  FMUL.FTZ R6, R33, R10 ;  /* 0x0000000a21067220 */ /* 0x000fe20000410000 */
[----:B------:R-:W-:Y:S02]  /*8f70*/  IMAD.U32 R29, R7, 0x10000, RZ ;  /* 0x00010000071d7824 */ /* 0x000fe400078e00ff */
[C---:B------:R-:W-:Y:S01]  /*8f80*/  FFMA.FTZ R27, R26.reuse, R4, -R27 ;  /* 0x000000041a1b7223 */ /* 0x040fe2000001081b */
[----:B------:R-:W-:Y:S01]  /*8f90*/  FFMA.FTZ R31, R26, R24, R31 ;  /* 0x000000181a1f7223 */ /* 0x000fe2000001001f */
[-C--:B------:R-:W-:Y:S01]  /*8fa0*/  FMUL.FTZ R26, R33, R8.reuse ;  /* 0x00000008211a7220 */ /* 0x080fe20000410000 */
[----:B------:R-:W-:Y:S01]  /*8fb0*/  FFMA.FTZ R33, R29, R8, -R6 ;  /* 0x000000081d217223 */ /* 0x000fe20000010806 */
[----:B------:R-:W-:-:S02]  /*8fc0*/  LOP3.LUT R9, R9, 0xffff0000, RZ, 0xc0, !PT ;  /* 0xffff000009097812 */ /* 0x000fc400078ec0ff */
[----:B------:R-:W-:Y:S01]  /*8fd0*/  LOP3.LUT R11, R11, 0xffff0000, RZ, 0xc0, !PT ;  /* 0xffff00000b0b7812 */ /* 0x000fe200078ec0ff */
[----:B------:R-:W-:Y:S01]  /*8fe0*/  FFMA.FTZ R29, R29, R10, R26 ;  /* 0x0000000a1d1d7223 */ /* 0x000fe2000001001a */
[----:B------:R-:W-:Y:S02]  /*8ff0*/  LOP3.LUT R8, R13, 0xffff0000, RZ, 0xc0, !PT ;  /* 0xffff00000d087812 */ /* 0x000fe400078ec0ff */
[----:B------:R-:W-:Y:S02]  /*9000*/  LOP3.LUT R24, R0, 0xffff0000, RZ, 0xc0, !PT ;  /* 0xffff000000187812 */ /* 0x000fe400078ec0ff */
[----:B------:R-:W-:Y:S01]  /*9010*/  LOP3.LUT R4, R21, 0xffff0000, RZ, 0xc0, !PT ;  /* 0xffff000015047812 */ /* 0x000fe200078ec0ff */
[----:B------:R-:W-:Y:S01]  /*9020*/  FMUL.FTZ R10, R9, R8 ;  /* 0x00000008090a7220 */ /* 0x000fe20000410000 */
[----:B------:R-:W-:Y:S01]  /*9030*/  LOP3.LUT R6, R20, 0xffff0000, RZ, 0xc0, !PT ;  /* 0xffff000014067812 */ /* 0x000fe200078ec0ff */
[----:B------:R-:W-:Y:S01]  /*9040*/  FMUL.FTZ R40, R11, R24 ;  /* 0x000000180b287220 */ /* 0x000fe20000410000 */
[----:B------:R-:W-:Y:S01]  /*9050*/  LOP3.LUT R5, R5, 0xffff0000, RZ, 0xc0, !PT ;  /* 0xffff000005057812 */ /* 0x000fe200078ec0ff */
[----:B------:R-:W-:Y:S01]  /*9060*/  FMUL.FTZ R9, R9, R4 ;  /* 0x0000000409097220 */ /* 0x000fe20000410000 */
[----:B------:R-:W-:Y:S01]  /*9070*/  LOP3.LUT R7, R7, 0xffff0000, RZ, 0xc0, !PT ;  /* 0xffff000007077812 */ /* 0x000fe200078ec0ff */
[----:B------:R-:W-:-:S02]  /*9080*/  FMUL.FTZ R11, R11, R6 ;  /* 0x000000060b0b7220 */ /* 0x000fc40000410000 */
[C---:B------:R-:W-:Y:S01]  /*9090*/  FFMA.FTZ R26, R5.reuse, R4, -R10 ;  /* 0x00000004051a7223 */ /* 0x040fe2000001080a */
[----:B------:R-:W-:Y:S01]  /*90a0*/  FFMA.FTZ R30, R5, R8, R9 ;  /* 0x00000008051e7223 */ /* 0x000fe20000010009 */
[C---:B------:R-:W-:Y:S01]  /*90b0*/  FFMA.FTZ R40, R7.reuse, R6, -R40 ;  /* 0x0000000607287223 */ /* 0x040fe20000010828 */
        /* <DEDUP_REMOVED lines=11> */
.L_x_3726:
[----:B------:R-:W-:Y:S05]  /*9170*/  BSYNC B1 ;  /* 0x0000000000017941 */ /* 0x000fea0003800000 */
.L_x_3725:
[----:B------:R-:W-:Y:S05]  /*9180*/  @P0 BRA `(.L_x_3717) ;  /* 0x0000000400640947 */ /* 0x000fea0003800000 */
[----:B------:R-:W2:Y:S01]  /*9190*/  LDL R41, [R1+0x68] ;  /* 0x0000680001297983 */ /* 0x000ea20000100800 */
[----:B-1----:R-:W-:Y:S01]  /*91a0*/  IMAD.SHL.U32 R6, R28, 0x40, RZ ;  /* 0x000000401c067824 */ /* 0x002fe200078e00ff */
[----:B------:R-:W-:Y:S01]  /*91b0*/  SHF.R.S32.HI R5, RZ, 0x1f, R28 ;  /* 0x0000001fff057819 */ /* 0x000fe2000001141c */
[----:B------:R-:W-:Y:S01]  /*91c0*/  IMAD.IADD R4, R16, 0x1, R25 ;  /* 0x0000000110047824 */ /* 0x000fe200078e0219 */
[C---:B------:R-:W-:Y:S01]  /*91d0*/  LOP3.LUT R40, R12.reuse, 0xffff0000, RZ, 0xc0, !PT ;  /* 0xffff00000c287812 */ /* 0x040fe200078ec0ff */
[----:B------:R-:W-:Y:S01]  /*91e0*/  IMAD.U32 R35, R12, 0x10000, RZ ;  /* 0x000100000c237824 */ /* 0x000fe200078e00ff */
[----:B------:R-:W-:Y:S01]  /*91f0*/  LEA.HI R5, R5, R28, RZ, 0x3 ;  /* 0x0000001c05057211 */ /* 0x000fe200078f18ff */
[----:B------:R-:W-:Y:S01]  /*9200*/  IMAD.U32 R33, R15, 0x10000, RZ ;  /* 0x000100000f217824 */ /* 0x000fe200078e00ff */
[----:B------:R-:W-:Y:S01]  /*9210*/  LOP3.LUT R7, R6, 0x1c0, RZ, 0xc0, !PT ;  /* 0x000001c006077812 */ /* 0x000fe200078ec0ff */
[----:B------:R-:W-:Y:S01]  /*9220*/  IMAD.U32 R42, R13, 0x10000, RZ ;  /* 0x000100000d2a7824 */ /* 0x000fe200078e00ff */
[----:B------:R-:W-:Y:S01]  /*9230*/  LOP3.LUT R36, R15, 0xffff0000, RZ, 0xc0, !PT ;  /* 0xffff00000f247812 */ /* 0x000fe200078ec0ff */
[----:B------:R-:W-:Y:S01]  /*9240*/  IMAD.SHL.U32 R5, R5, 0x40, RZ ;  /* 0x0000004005057824 */ /* 0x000fe200078e00ff */
[----:B------:R-:W-:Y:S01]  /*9250*/  LOP3.LUT R4, R7, 0x38, R4, 0xf8, !PT ;  /* 0x0000003807047812 */ /* 0x000fe200078ef804 */
[----:B------:R-:W-:Y:S01]  /*9260*/  IMAD.U32 R38, R21, 0x10000, RZ ;  /* 0x0001000015267824 */ /* 0x000fe200078e00ff */
[----:B------:R-:W-:Y:S01]  /*9270*/  SHF.R.U32.HI R7, RZ, 0x3, R7 ;  /* 0x00000003ff077819 */ /* 0x000fe20000011607 */
[----:B------:R-:W-:Y:S01]  /*9280*/  IMAD.U32 R37, R14, 0x10000, RZ ;  /* 0x000100000e257824 */ /* 0x000fe200078e00ff */
[----:B------:R-:W-:-:S02]  /*9290*/  LOP3.LUT R5, R5, 0xfffffe00, RZ, 0xc0, !PT ;  /* 0xfffffe0005057812 */ /* 0x000fc400078ec0ff */
[----:B------:R-:W-:Y:S02]  /*92a0*/  LOP3.LUT R4, R4, R7, RZ, 0x3c, !PT ;  /* 0x0000000704047212 */ /* 0x000fe400078e3cff */
[----:B------:R-:W-:Y:S02]  /*92b0*/  LOP3.LUT R14, R14, 0xffff0000, RZ, 0xc0, !PT ;  /* 0xffff00000e0e7812 */ /* 0x000fe400078ec0ff */
[----:B------:R-:W-:Y:S01]  /*92c0*/  LOP3.LUT R39, R0, 0xffff0000, RZ, 0xc0, !PT ;  /* 0xffff000000277812 */ /* 0x000fe200078ec0ff */
[----:B------:R-:W-:Y:S01]  /*92d0*/  IMAD.IADD R9, R5, 0x1, R4 ;  /* 0x0000000105097824 */ /* 0x000fe200078e0204 */
        /* <DEDUP_REMOVED lines=15> */
[----:B--2---:R-:W1:Y:S02]  /*93d0*/  LDS.128 R4, [R41+0x20400] ;  /* 0x0204000029047984 */ /* 0x004e640000000c00 */
[C---:B-1----:R-:W-:Y:S01]  /*93e0*/  IMAD.U32 R25, R4.reuse, 0x10000, RZ ;  /* 0x0001000004197824 */ /* 0x042fe200078e00ff */
[----:B------:R-:W-:Y:S01]  /*93f0*/  LOP3.LUT R4, R4, 0xffff0000, RZ, 0xc0, !PT ;  /* 0xffff000004047812 */ /* 0x000fe200078ec0ff */
[C---:B------:R-:W-:Y:S01]  /*9400*/  IMAD.U32 R26, R5.reuse, 0x10000, RZ ;  /* 0x00010000051a7824 */ /* 0x040fe200078e00ff */
[----:B------:R-:W-:Y:S01]  /*9410*/  LOP3.LUT R5, R5, 0xffff0000, RZ, 0xc0, !PT ;  /* 0xffff000005057812 */ /* 0x000fe200078ec0ff */
[-C--:B------:R-:W-:Y:S01]  /*9420*/  FFMA.FTZ R34, R33, R25.reuse, -R34 ;  /* 0x0000001921227223 */ /* 0x080fe20000010822 */
[----:B------:R-:W-:Y:S01]  /*9430*/  FFMA.FTZ R12, R35, R25, R12 ;  /* 0x00000019230c7223 */ /* 0x000fe2000001000c */
[----:B------:R-:W-:Y:S01]  /*9440*/  FMUL.FTZ R25, R36, R8 ;  /* 0x0000000824197220 */ /* 0x000fe20000410000 */
[----:B------:R-:W-:Y:S01]  /*9450*/  FMUL.FTZ R33, R38, R30 ;  /* 0x0000001e26217220 */ /* 0x000fe20000410000 */
[----:B------:R-:W-:-:S02]  /*9460*/  IMAD.U32 R35, R3, 0x10000, RZ ;  /* 0x0001000003237824 */ /* 0x000fc400078e00ff */
[-C--:B------:R-:W-:Y:S01]  /*9470*/  FFMA.FTZ R15, R36, R4.reuse, -R15 ;  /* 0x00000004240f7223 */ /* 0x080fe2000001080f */
[----:B------:R-:W-:Y:S01]  /*9480*/  FFMA.FTZ R25, R40, R4, R25 ;  /* 0x0000000428197223 */ /* 0x000fe20000010019 */
[-C--:B------:R-:W-:Y:S01]  /*9490*/  FFMA.FTZ R29, R38, R26.reuse, -R29 ;  /* 0x0000001a261d7223 */ /* 0x080fe2000001081d */
[----:B------:R-:W-:Y:S01]  /*94a0*/  FFMA.FTZ R33, R42, R26, R33 ;  /* 0x0000001a2a217223 */ /* 0x000fe20000010021 */
[----:B0-----:R-:W-:Y:S02]  /*94b0*/  IMAD.U32 R27, R6, 0x10000, RZ ;  /* 0x00010000061b7824 */ /* 0x001fe400078e00ff */
[-C--:B------:R-:W-:Y:S01]  /*94c0*/  FMUL.FTZ R4, R37, R31.reuse ;  /* 0x0000001f25047220 */ /* 0x080fe20000410000 */
[----:B------:R-:W-:Y:S01]  /*94d0*/  LOP3.LUT R26, R3, 0xffff0000, RZ, 0xc0, !PT ;  /* 0xffff0000031a7812 */ /* 0x000fe200078ec0ff */
[C---:B------:R-:W-:Y:S01]  /*94e0*/  FMUL.FTZ R8, R35.reuse, R31 ;  /* 0x0000001f23087220 */ /* 0x040fe20000410000 */
[----:B------:R-:W-:Y:S01]  /*94f0*/  IMAD.U32 R30, R0, 0x10000, RZ ;  /* 0x00010000001e7824 */ /* 0x000fe200078e00ff */
[----:B------:R-:W-:Y:S01]  /*9500*/  LOP3.LUT R6, R6, 0xffff0000, RZ, 0xc0, !PT ;  /* 0xffff000006067812 */ /* 0x000fe200078ec0ff */
[-C--:B------:R-:W-:Y:S01]  /*9510*/  FFMA.FTZ R3, R35, R27.reuse, -R4 ;  /* 0x0000001b23037223 */ /* 0x080fe20000010804 */
[----:B------:R-:W-:Y:S01]  /*9520*/  FFMA.FTZ R8, R37, R27, R8 ;  /* 0x0000001b25087223 */ /* 0x000fe20000010008 */
[-C--:B------:R-:W-:Y:S01]  /*9530*/  FMUL.FTZ R31, R14, R10.reuse ;  /* 0x0000000a0e1f7220 */ /* 0x080fe20000410000 */
[----:B------:R-:W-:Y:S01]  /*9540*/  FMUL.FTZ R35, R26, R10 ;  /* 0x0000000a1a237220 */ /* 0x000fe20000410000 */
[----:B------:R-:W-:Y:S01]  /*9550*/  LOP3.LUT R37, R13, 0xffff0000, RZ, 0xc0, !PT ;  /* 0xffff00000d257812 */ /* 0x000fe200078ec0ff */
[----:B------:R-:W-:-:S02]  /*9560*/  IMAD.U32 R28, R7, 0x10000, RZ ;  /* 0x00010000071c7824 */ /* 0x000fc400078e00ff */
[----:B------:R-:W-:Y:S01]  /*9570*/  FMUL.FTZ R27, R30, R32 ;  /* 0x000000201e1b7220 */ /* 0x000fe20000410000 */
[C---:B------:R-:W-:Y:S01]  /*9580*/  IMAD.U32 R4, R20.reuse, 0x10000, RZ ;  /* 0x0001000014047824 */ /* 0x040fe200078e00ff */
[----:B------:R-:W-:Y:S01]  /*9590*/  LOP3.LUT R13, R20, 0xffff0000, RZ, 0xc0, !PT ;  /* 0xffff0000140d7812 */ /* 0x000fe200078ec0ff */
[-C--:B------:R-:W-:Y:S01]  /*95a0*/  FFMA.FTZ R10, R26, R6.reuse, -R31 ;  /* 0x000000061a0a7223 */ /* 0x080fe2000001081f */
[----:B------:R-:W-:Y:S01]  /*95b0*/  LOP3.LUT R7, R7, 0xffff0000, RZ, 0xc0, !PT ;  /* 0xffff000007077812 */ /* 0x000fe200078ec0ff */
[----:B------:R-:W-:Y:S01]  /*95c0*/  FFMA.FTZ R35, R14, R6, R35 ;  /* 0x000000060e237223 */ /* 0x000fe20000010023 */
[C---:B------:R-:W-:Y:S01]  /*95d0*/  FMUL.FTZ R31, R4.reuse, R32 ;  /* 0x00000020041f7220 */ /* 0x040fe20000410000 */
[-C--:B------:R-:W-:Y:S01]  /*95e0*/  FFMA.FTZ R27, R4, R28.reuse, -R27 ;  /* 0x0000001c041b7223 */ /* 0x080fe2000001081b */
        /* <DEDUP_REMOVED lines=16> */
[----:B------:R2:W-:Y:S01]  /*96f0*/  STS.128 [R41+0x20400], R4 ;  /* 0x0204000429007388 */ /* 0x0005e20000000c00 */
[----:B------:R-:W-:-:S05]  /*9700*/  F2FP.BF16.F32.PACK_AB R11, R26, R31 ;  /* 0x0000001f1a0b723e */ /* 0x000fca00000010ff */
[----:B------:R2:W-:Y:S02]  /*9710*/  STS.128 [R24+0x20400], R8 ;  /* 0x0204000818007388 */ /* 0x0005e40000000c00 */
.L_x_3717:
[----:B------:R-:W-:Y:S05]  /*9720*/  BSYNC B0 ;  /* 0x0000000000007941 */ /* 0x000fea0003800000 */
.L_x_3706:
[----:B------:R-:W-:Y:S01]  /*9730*/  @!PT LDS RZ, [RZ] ;  /* 0x00000000fffff984 */ /* 0x000fe20000000800 */
[----:B------:R-:W-:Y:S01]  /*9740*/  @!PT LDS RZ, [RZ] ;  /* 0x00000000fffff984 */ /* 0x000fe20000000800 */
[----:B------:R-:W-:Y:S01]  /*9750*/  @!PT LDS RZ, [RZ] ;  /* 0x00000000fffff984 */ /* 0x000fe20000000800 */
[----:B------:R-:W-:Y:S01]  /*9760*/  @!PT LDS RZ, [RZ] ;  /* 0x00000000fffff984 */ /* 0x000fe20000000800 */
[----:B------:R4:W-:Y:S06]  /*9770*/  MEMBAR.ALL.CTA ;  /* 0x0000000000007992 */ /* 0x0009ec0000008000 */
[----:B----4-:R-:W4:Y:S01]  /*9780*/  FENCE.VIEW.ASYNC.S ;  /* 0x00000000000073c6 */ /* 0x010f220000000000 */
[----:B------:R-:W-:Y:S05]  /*9790*/  WARPSYNC.ALL ;  /* 0x0000000000007948 */ /* 0x000fea0003800000 */
[----:B----4-:R-:W-:Y:S06]  /*97a0*/  BAR.SYNC.DEFER_BLOCKING 0xd, 0x80 ;  /* 0x0342000000007b1d */ /* 0x010fec0000010000 */
.L_x_3703:
[----:B------:R-:W-:-:S13]  /*97b0*/  ISETP.NE.AND P0, PT, R184, 0x3, PT ;  /* 0x00000003b800780c */ /* 0x000fda0003f05270 */
[----:B------:R-:W-:Y:S05]  /*97c0*/  @!P0 BRA `(.L_x_3727) ;  /* 0x0000000000048947 */ /* 0x000fea0003800000 */
[----:B------:R-:W-:Y:S01]  /*97d0*/  BPT.TRAP 0x1 ;  /* 0x000000040000795c */ /* 0x000fe20000300000 */
.L_x_3727:
[----:B------:R-:W-:Y:S01]  /*97e0*/  IMAD R14, R18, 0x8, R2 ;  /* 0x00000008120e7824 */ /* 0x000fe200078e0202 */
[----:B------:R-:W-:-:S04]  /*97f0*/  SHF.L.U32 R15, R22, 0x1f, RZ ;  /* 0x0000001f160f7819 */ /* 0x000fc800000006ff */
[----:B------:R4:W0:Y:S01]  /*9800*/  SYNCS.PHASECHK.TRANS64.TRYWAIT P1, [R14+URZ+0x28c30], R15 ;  /* 0x028c300f0e0075a7 */ /* 0x000822000802017f */
[----:B------:R-:W-:Y:S05]  /*9810*/  @!P0 BRA `(.L_x_3728) ;  /* 0x0000000000048947 */ /* 0x000fea0003800000 */
[----:B------:R-:W-:Y:S01]  /*9820*/  BPT.TRAP 0x1 ;  /* 0x000000040000795c */ /* 0x000fe20000300000 */
.L_x_3728:
[C---:B--23--:R-:W-:Y:S02]  /*9830*/  VIADD R0, R2.reuse, 0x22400 ;  /* 0x0002240002007836 */ /* 0x04cfe40000000000 */
[----:B01----:R-:W-:-:S03]  /*9840*/  VIADD R3, R2, 0x20400 ;  /* 0x0002040002037836 */ /* 0x003fc60000000000 */
[----:B------:R-:W-:Y:S02]  /*9850*/  SHF.R.U32.HI R0, RZ, 0x4, R0 ;  /* 0x00000004ff007819 */ /* 0x000fe40000011600 */
[----:B------:R-:W-:Y:S02]  /*9860*/  SHF.R.U32.HI R3, RZ, 0x4, R3 ;  /* 0x00000004ff037819 */ /* 0x000fe40000011603 */
[----:B------:R-:W-:Y:S02]  /*9870*/  LOP3.LUT R0, R0, 0x3fff, RZ, 0xc0, !PT ;  /* 0x00003fff00007812 */ /* 0x000fe400078ec0ff */
[----:B------:R-:W-:Y:S02]  /*9880*/  LOP3.LUT R3, R3, 0x3fff, RZ, 0xc0, !PT ;  /* 0x00003fff03037812 */ /* 0x000fe400078ec0ff */
[----:B------:R-:W-:Y:S01]  /*9890*/  LOP3.LUT R0, R0, 0x10000, RZ, 0xfc, !PT ;  /* 0x0001000000007812 */ /* 0x000fe200078efcff */
[----:B------:R-:W-:Y:S06]  /*98a0*/  @P1 BRA `(.L_x_3729) ;  /* 0x0000000000081947 */ /* 0x000fec0003800000 */
[----:B------:R-:W0:Y:S02]  /*98b0*/  SYNCS.PHASECHK.TRANS64.TRYWAIT P1, [R14+URZ+0x28c30], R15 ;  /* 0x028c300f0e0075a7 */ /* 0x000e24000802017f */
[----:B0-----:R-:W-:Y:S05]  /*98c0*/  @!P1 BRA `(.L_x_3730) ;  /* 0x0000011800449947 */ /* 0x001fea0003800000 */
.L_x_3729:
[----:B------:R-:W-:Y:S01]  /*98d0*/  IMAD R10, R18, 0x200, R0 ;  /* 0x00000200120a7824 */ /* 0x000fe200078e0200 */
[----:B------:R-:W-:Y:S01]  /*98e0*/  LOP3.LUT R4, R3, 0x10000, RZ, 0xfc, !PT ;  /* 0x0001000003047812 */ /* 0x000fe200078efcff */
[----:B------:R-:W-:Y:S01]  /*98f0*/  IMAD.MOV.U32 R5, RZ, RZ, 0x40000040 ;  /* 0x40000040ff057424 */ /* 0x000fe200078e00ff */
[----:B------:R-:W2:Y:S01]  /*9900*/  LDL R20, [R1+0x30] ;  /* 0x0000300001147983 */ /* 0x000ea20000100800 */
[----:B------:R-:W-:Y:S01]  /*9910*/  IMAD.MOV.U32 R11, RZ, RZ, 0x40000040 ;  /* 0x40000040ff0b7424 */ /* 0x000fe200078e00ff */
[----:B------:R-:W-:Y:S05]  /*9920*/  WARPSYNC.ALL ;  /* 0x0000000000007948 */ /* 0x000fea0003800000 */
[C---:B------:R-:W-:Y:S01]  /*9930*/  R2UR UR4, R4.reuse ;  /* 0x00000000040472ca */ /* 0x040fe200000e0000 */
[----:B------:R-:W-:Y:S01]  /*9940*/  WARPGROUP.ARRIVE ;  /* 0x00000000000079c5 */ /* 0x000fe20000000000 */
[----:B------:R-:W-:Y:S01]  /*9950*/  R2UR UR5, R5 ;  /* 0x00000000050572ca */ /* 0x000fe200000e0000 */
[----:B------:R-:W-:Y:S01]  /*9960*/  VIADD R8, R4, 0x2 ;  /* 0x0000000204087836 */ /* 0x000fe20000000000 */
[C---:B------:R-:W-:Y:S01]  /*9970*/  R2UR UR6, R10.reuse ;  /* 0x000000000a0672ca */ /* 0x040fe200000e0000 */
[----:B------:R-:W-:Y:S01]  /*9980*/  VIADD R6, R10, 0x2 ;  /* 0x000000020a067836 */ /* 0x000fe20000000000 */
[----:B------:R-:W-:Y:S01]  /*9990*/  R2UR UR7, R11 ;  /* 0x000000000b0772ca */ /* 0x000fe200000e0000 */
[----:B------:R-:W-:Y:S01]  /*99a0*/  IMAD.MOV.U32 R9, RZ, RZ, 0x40000040 ;  /* 0x40000040ff097424 */ /* 0x000fe200078e00ff */
[----:B------:R-:W1:Y:S01]  /*99b0*/  S2R R58, SR_TID.X ;  /* 0x00000000003a7919 */ /* 0x000e620000002100 */
[----:B------:R-:W-:-:S02]  /*99c0*/  IMAD.MOV.U32 R7, RZ, RZ, 0x40000040 ;  /* 0x40000040ff077424 */ /* 0x000fc400078e00ff */
[C---:B------:R-:W-:Y:S02]  /*99d0*/  VIADD R12, R10.reuse, 0x4 ;  /* 0x000000040a0c7836 */ /* 0x040fe40000000000 */
[----:B------:R-:W-:Y:S02]  /*99e0*/  IMAD.MOV.U32 R13, RZ, RZ, 0x40000040 ;  /* 0x40000040ff0d7424 */ /* 0x000fe400078e00ff */
[----:B------:R-:W-:Y:S02]  /*99f0*/  VIADD R10, R10, 0x6 ;  /* 0x000000060a0a7836 */ /* 0x000fe40000000000 */
[----:B------:R-:W-:Y:S02]  /*9a00*/  IMAD.MOV.U32 R5, RZ, RZ, 0x40000040 ;  /* 0x40000040ff057424 */ /* 0x000fe400078e00ff */
[----:B------:R-:W-:Y:S01]  /*9a10*/  HGMMA.64x64x16.F32.BF16 R24, gdesc[UR4], RZ, !UPT, gsb0 ;  /* 0x00e00000041879f0 */ /* 0x000fe2000c0018ff */
[----:B------:R-:W-:Y:S01]  /*9a20*/  R2UR UR4, R8 ;  /* 0x00000000080472ca */ /* 0x000fe200000e0000 */
[----:B------:R-:W-:Y:S01]  /*9a30*/  IMAD.MOV.U32 R11, RZ, RZ, 0x40000040 ;  /* 0x40000040ff0b7424 */ /* 0x000fe200078e00ff */
[----:B------:R-:W-:Y:S01]  /*9a40*/  R2UR UR5, R9 ;  /* 0x00000000090572ca */ /* 0x000fe200000e0000 */
[----:B------:R-:W-:Y:S01]  /*9a50*/  IMAD R152, R168, -0x40, R152 ;  /* 0xffffffc0a8987824 */ /* 0x000fe200078e0298 */
[----:B------:R-:W-:Y:S01]  /*9a60*/  R2UR UR6, R6 ;  /* 0x00000000060672ca */ /* 0x000fe200000e0000 */
[----:B------:R-:W-:Y:S01]  /*9a70*/  VIADD R6, R4, 0x4 ;  /* 0x0000000404067836 */ /* 0x000fe20000000000 */
[----:B------:R-:W-:Y:S01]  /*9a80*/  R2UR UR7, R7 ;  /* 0x00000000070772ca */ /* 0x000fe200000e0000 */
[----:B------:R-:W-:-:S02]  /*9a90*/  IMAD.MOV.U32 R7, RZ, RZ, 0x40000040 ;  /* 0x40000040ff077424 */ /* 0x000fc400078e00ff */
[----:B------:R-:W-:Y:S01]  /*9aa0*/  VIADD R4, R4, 0x6 ;  /* 0x0000000604047836 */ /* 0x000fe20000000000 */
[----:B-1----:R-:W-:Y:S01]  /*9ab0*/  LOP3.LUT R58, R58, 0x7f, RZ, 0xc0, !PT ;  /* 0x0000007f3a3a7812 */ /* 0x002fe200078ec0ff */
[----:B------:R-:W-:Y:S02]  /*9ac0*/  WARPGROUP.DEPBAR.LE gsb0, 0x0 ;  /* 0x00008000000079c5 */ /* 0x000fe40000010000 */
[----:B------:R-:W-:-:S06]  /*9ad0*/  WARPGROUP.ARRIVE ;  /* 0x00000000000079c5 */ /* 0x000fcc0000000000 */
[----:B------:R-:W-:Y:S01]  /*9ae0*/  HGMMA.64x64x16.F32.BF16 R24, gdesc[UR4], R24, gsb0 ;  /* 0x00e00000041879f0 */ /* 0x000fe20008001818 */
[----:B------:R-:W-:Y:S02]  /*9af0*/  R2UR UR4, R6 ;  /* 0x00000000060472ca */ /* 0x000fe400000e0000 */
[----:B------:R-:W-:Y:S02]  /*9b00*/  R2UR UR5, R7 ;  /* 0x00000000070572ca */ /* 0x000fe400000e0000 */
[----:B------:R-:W-:Y:S02]  /*9b10*/  R2UR UR6, R12 ;  /* 0x000000000c0672ca */ /* 0x000fe400000e0000 */
[----:B------:R-:W-:Y:S01]  /*9b20*/  R2UR UR7, R13 ;  /* 0x000000000d0772ca */ /* 0x000fe200000e0000 */
[----:B------:R-:W-:Y:S02]  /*9b30*/  WARPGROUP.DEPBAR.LE gsb0, 0x0 ;  /* 0x00008000000079c5 */ /* 0x000fe40000010000 */
[----:B------:R-:W-:-:S10]  /*9b40*/  WARPGROUP.ARRIVE ;  /* 0x00000000000079c5 */ /* 0x000fd40000000000 */
        /* <DEDUP_REMOVED lines=8> */
[----:B------:R-:W-:Y:S01]  /*9bd0*/  ULDC UR4, c[0x0][0x988] ;  /* 0x0002620000047ab9 */ /* 0x000fe20000000800 */
[----:B--2---:R-:W-:-:S04]  /*9be0*/  IADD3 R152, -R20, 0x40, R152 ;  /* 0x0000004014987810 */ /* 0x004fc80007ffe198 */
[C---:B------:R-:W-:Y:S02]  /*9bf0*/  ISETP.GT.AND P5, PT, R152.reuse, RZ, PT ;  /* 0x000000ff9800720c */ /* 0x040fe40003fa4270 */
[C---:B------:R-:W-:Y:S02]  /*9c00*/  ISETP.GT.AND P4, PT, R152.reuse, 0x1, PT ;  /* 0x000000019800780c */ /* 0x040fe40003f84270 */
[C---:B------:R-:W-:Y:S02]  /*9c10*/  ISETP.GT.AND P3, PT, R152.reuse, 0x8, PT ;  /* 0x000000089800780c */ /* 0x040fe40003f64270 */
[C---:B------:R-:W-:Y:S02]  /*9c20*/  ISETP.GT.AND P2, PT, R152.reuse, 0x9, PT ;  /* 0x000000099800780c */ /* 0x040fe40003f44270 */
[C---:B------:R-:W-:Y:S02]  /*9c30*/  ISETP.GT.AND P1, PT, R152.reuse, 0x10, PT ;  /* 0x000000109800780c */ /* 0x040fe40003f24270 */
[----:B------:R-:W-:Y:S01]  /*9c40*/  ISETP.GT.AND P6, PT, R152, 0x11, PT ;  /* 0x000000119800780c */ /* 0x000fe20003fc4270 */
[----:B------:R-:W-:-:S02]  /*9c50*/  WARPGROUP.DEPBAR.LE gsb0, 0x0 ;  /* 0x00008000000079c5 */ /* 0x000fc40000010000 */
[----:B------:R-:W-:Y:S02]  /*9c60*/  FSEL R57, R24, -INF , P5 ;  /* 0xff80000018397808 */ /* 0x000fe40002800000 */
[----:B------:R-:W-:Y:S02]  /*9c70*/  FSEL R12, R25, -INF , P4 ;  /* 0xff800000190c7808 */ /* 0x000fe40002000000 */
[----:B------:R-:W-:Y:S02]  /*9c80*/  FSEL R59, R28, -INF , P3 ;  /* 0xff8000001c3b7808 */ /* 0x000fe40001800000 */
[----:B------:R-:W-:Y:S02]  /*9c90*/  FMNMX.FTZ R10, R57, R12, !PT ;  /* 0x0000000c390a7209 */ /* 0x000fe40007810000 */
        /* <DEDUP_REMOVED lines=21> */
[C---:B------:R-:W-:Y:S02]  /*9df0*/  ISETP.GT.AND P1, PT, R152.reuse, 0x28, PT ;  /* 0x000000289800780c */ /* 0x040fe40003f24270 */
        /* <DEDUP_REMOVED lines=23> */
[----:B------:R-:W-:Y:S02]  /*9f70*/  FMNMX.FTZ R10, R79, R10, !PT ;  /* 0x0000000a4f0a7209 */ /* 0x000fe40007810000 */
[----:B------:R-:W-:Y:S02]  /*9f80*/  FSEL R49, R46, -INF , P1 ;  /* 0xff8000002e317808 */ /* 0x000fe40000800000 */
[----:B------:R-:W-:Y:S02]  /*9f90*/  FMNMX.FTZ R24, R81, R10, !PT ;  /* 0x0000000a51187209 */ /* 0x000fe40007810000 */
[----:B------:R-:W-:Y:S02]  /*9fa0*/  FMNMX.FTZ R10, R3, R27, !PT ;  /* 0x0000001b030a7209 */ /* 0x000fe40007810000 */
[----:B------:R-:W-:Y:S01]  /*9fb0*/  FSEL R47, R47, -INF , P6 ;  /* 0xff8000002f2f7808 */ /* 0x000fe20003000000 */
[----:B------:R-:W1:Y:S01]  /*9fc0*/  SHFL.BFLY PT, R11, R24, 0x2, 0x1f ;  /* 0x0c401f00180b7f89 */ /* 0x000e6200000e0000 */
[----:B------:R-:W-:-:S02]  /*9fd0*/  FMNMX.FTZ R10, R13, R10, !PT ;  /* 0x0000000a0d0a7209 */ /* 0x000fc40007810000 */
[----:B------:R-:W-:Y:S02]  /*9fe0*/  FSEL R53, R50, -INF , P5 ;  /* 0xff80000032357808 */ /* 0x000fe40002800000 */
[----:B------:R-:W-:Y:S02]  /*9ff0*/  FMNMX.FTZ R10, R31, R10, !PT ;  /* 0x0000000a1f0a7209 */ /* 0x000fe40007810000 */
[----:B------:R-:W-:Y:S02]  /*a000*/  FSEL R51, R51, -INF , P4 ;  /* 0xff80000033337808 */ /* 0x000fe40002000000 */
[----:B------:R-:W-:Y:S02]  /*a010*/  FMNMX.FTZ R10, R21, R10, !PT ;  /* 0x0000000a150a7209 */ /* 0x000fe40007810000 */
[----:B------:R-:W-:Y:S02]  /*a020*/  FSEL R33, R54, -INF , P3 ;  /* 0xff80000036217808 */ /* 0x000fe40001800000 */
[----:B------:R-:W-:-:S02]  /*a030*/  FMNMX.FTZ R10, R35, R10, !PT ;  /* 0x0000000a230a7209 */ /* 0x000fc40007810000 */
[----:B------:R-:W-:Y:S02]  /*a040*/  FSEL R55, R55, -INF , P2 ;  /* 0xff80000037377808 */ /* 0x000fe40001000000 */
[----:B------:R-:W-:Y:S01]  /*a050*/  FMNMX.FTZ R20, R25, R10, !PT ;  /* 0x0000000a19147209 */ /* 0x000fe20007810000 */
[----:B------:R-:W-:-:S03]  /*a060*/  IMAD.U32 R10, RZ, RZ, UR4 ;  /* 0x00000004ff0a7e24 */ /* 0x000fc6000f8e00ff */
[----:B------:R-:W-:Y:S02]  /*a070*/  FMNMX.FTZ R20, R39, R20, !PT ;  /* 0x0000001427147209 */ /* 0x000fe40007810000 */
[----:B-1----:R-:W-:Y:S02]  /*a080*/  FMNMX.FTZ R26, R24, R11, !PT ;  /* 0x0000000b181a7209 */ /* 0x002fe40007810000 */
        /* <DEDUP_REMOVED lines=15> */
[----:B------:R-:W1:Y:S01]  /*a180*/  SHFL.BFLY PT, R57, R20, 0x2, 0x1f ;  /* 0x0c401f0014397f89 */ /* 0x000e6200000e0000 */
[-CC-:B-----5:R-:W-:Y:S01]  /*a190*/  FFMA.FTZ R154, R59, R10.reuse, -R26.reuse ;  /* 0x0000000a3b9a7223 */ /* 0x1a0fe2000001081a */
        /* <DEDUP_REMOVED lines=12> */
[----:B------:R-:W-:-:S06]  /*a260*/  FFMA.FTZ R45, R81, R10, -R26 ;  /* 0x0000000a512d7223 */ /* 0x000fcc000001081a */
[----:B------:R-:W3:Y:S01]  /*a270*/  MUFU.EX2 R154, R154 ;  /* 0x0000009a009a7308 */ /* 0x000ee20000000800 */
[----:B-1----:R-:W-:Y:S01]  /*a280*/  FMNMX.FTZ R57, R20, R57, !PT ;  /* 0x0000003914397209 */ /* 0x002fe20007810000 */
[----:B------:R-:W-:-:S06]  /*a290*/  FFMA.FTZ R20, R75, R10, -R26 ;  /* 0x0000000a4b147223 */ /* 0x000fcc000001081a */
[----:B------:R-:W1:Y:S01]  /*a2a0*/  MUFU.EX2 R61, R61 ;  /* 0x0000003d003d7308 */ /* 0x000e620000000800 */
[----:B------:R-:W0:Y:S07]  /*a2b0*/  SHFL.BFLY PT, R24, R57, 0x1, 0x1f ;  /* 0x0c201f0039187f89 */ /* 0x000e2e00000e0000 */
[----:B------:R-:W-:Y:S08]  /*a2c0*/  MUFU.EX2 R63, R63 ;  /* 0x0000003f003f7308 */ /* 0x000ff00000000800 */
[----:B------:R-:W-:Y:S08]  /*a2d0*/  MUFU.EX2 R156, R65 ;  /* 0x00000041009c7308 */ /* 0x000ff00000000800 */
[----:B------:R-:W-:Y:S01]  /*a2e0*/  MUFU.EX2 R67, R67 ;  /* 0x0000004300437308 */ /* 0x000fe20000000800 */
[----:B0-----:R-:W-:Y:S01]  /*a2f0*/  FMNMX.FTZ R169, R57, R24, !PT ;  /* 0x0000001839a97209 */ /* 0x001fe20007810000 */
[----:B------:R-:W-:-:S03]  /*a300*/  FFMA.FTZ R24, R79, R10, -R26 ;  /* 0x0000000a4f187223 */ /* 0x000fc6000001081a */
[C---:B------:R-:W-:Y:S01]  /*a310*/  FSETP.NEU.FTZ.AND P1, PT, R169.reuse, -INF , PT ;  /* 0xff800000a900780b */ /* 0x040fe20003f3d000 */
[----:B------:R-:W-:Y:S02]  /*a320*/  FMUL.FTZ R30, R169, R10 ;  /* 0x0000000aa91e7220 */ /* 0x000fe40000410000 */
[----:B------:R-:W-:Y:S03]  /*a330*/  MUFU.EX2 R158, R69 ;  /* 0x00000045009e7308 */ /* 0x000fe60000000800 */
[----:B------:R-:W-:Y:S02]  /*a340*/  FSEL R30, R30, RZ, P1 ;  /* 0x000000ff1e1e7208 */ /* 0x000fe40000800000 */
[----:B------:R-:W-:-:S03]  /*a350*/  ISETP.NE.AND P1, PT, R58, RZ, PT ;  /* 0x000000ff3a00720c */ /* 0x000fc60003f25270 */
        /* <DEDUP_REMOVED lines=13> */
[----:B--2---:R-:W-:Y:S01]  /*a430*/  FADD.FTZ R3, R152, R37 ;  /* 0x0000002598037221 */ /* 0x004fe20000010000 */
[-CC-:B------:R-:W-:Y:S01]  /*a440*/  FFMA.FTZ R47, R47, R10.reuse, -R30.reuse ;  /* 0x0000000a2f2f7223 */ /* 0x180fe2000001081e */
[-CC-:B------:R-:W-:Y:S01]  /*a450*/  FFMA.FTZ R53, R53, R10.reuse, -R30.reuse ;  /* 0x0000000a35357223 */ /* 0x180fe2000001081e */
[----:B------:R-:W-:Y:S01]  /*a460*/  FFMA.FTZ R51, R51, R10, -R30 ;  /* 0x0000000a33337223 */ /* 0x000fe2000001081e */
[----:B---3--:R-:W-:Y:S01]  /*a470*/  FADD.FTZ R44, R154, R3 ;  /* 0x000000039a2c7221 */ /* 0x008fe20000010000 */
[----:B------:R-:W-:-:S02]  /*a480*/  @!P1 VIADD R3, R14, 0x28c40 ;  /* 0x00028c400e039836 */ /* 0x000fc40000000000 */
[-C--:B------:R-:W-:Y:S01]  /*a490*/  FFMA.FTZ R33, R33, R10.reuse, -R30 ;  /* 0x0000000a21217223 */ /* 0x080fe2000001081e */
[----:B------:R-:W2:Y:S01]  /*a4a0*/  MUFU.EX2 R13, R13 ;  /* 0x0000000d000d7308 */ /* 0x000ea20000000800 */
[----:B-1----:R-:W-:Y:S01]  /*a4b0*/  FADD.FTZ R44, R61, R44 ;  /* 0x0000002c3d2c7221 */ /* 0x002fe20000010000 */
[----:B------:R-:W-:Y:S01]  /*a4c0*/  FFMA.FTZ R30, R55, R10, -R30 ;  /* 0x0000000a371e7223 */ /* 0x000fe2000001081e */
[----:B------:R-:W-:Y:S02]  /*a4d0*/  @!P1 PRMT R3, RZ, 0x654, R3 ;  /* 0x00000654ff039816 */ /* 0x000fe40000000003 */
[----:B------:R-:W-:Y:S02]  /*a4e0*/  F2FP.BF16.F32.PACK_AB R152, R37, R152 ;  /* 0x000000982598723e */ /* 0x000fe400000010ff */
[----:B------:R1:W-:Y:S01]  /*a4f0*/  @!P1 SYNCS.ARRIVE.TRANS64.RED.A1T0 RZ, [R3+URZ], RZ ;  /* 0x000000ff03ff99a7 */ /* 0x0003e2000810043f */
[----:B------:R3:W4:Y:S01]  /*a500*/  MUFU.EX2 R32, R31 ;  /* 0x0000001f00207308 */ /* 0x0007220000000800 */
[----:B0-----:R-:W-:Y:S01]  /*a510*/  FADD.FTZ R42, R153, R26 ;  /* 0x0000001a992a7221 */ /* 0x001fe20000010000 */
[----:B------:R-:W-:-:S02]  /*a520*/  F2FP.BF16.F32.PACK_AB R153, R26, R153 ;  /* 0x000000991a99723e */ /* 0x000fc400000010ff */
[----:B------:R-:W-:-:S04]  /*a530*/  F2FP.BF16.F32.PACK_AB R154, R61, R154 ;  /* 0x0000009a3d9a723e */ /* 0x000fc800000010ff */
[----:B------:R-:W1:Y:S01]  /*a540*/  MUFU.EX2 R21, R21 ;  /* 0x0000001500157308 */ /* 0x000e620000000800 */
[----:B--2---:R-:W-:Y:S01]  /*a550*/  FADD.FTZ R27, R13, R42 ;  /* 0x0000002a0d1b7221 */ /* 0x004fe20000010000 */
[----:B---3--:R-:W-:-:S04]  /*a560*/  FADD.FTZ R31, R63, R44 ;  /* 0x0000002c3f1f7221 */ /* 0x008fc80000010000 */
[C---:B------:R-:W-:Y:S01]  /*a570*/  FADD.FTZ R46, R156.reuse, R31 ;  /* 0x0000001f9c2e7221 */ /* 0x040fe20000010000 */
[----:B------:R-:W-:Y:S01]  /*a580*/  F2FP.BF16.F32.PACK_AB R156, R156, R63 ;  /* 0x0000003f9c9c723e */ /* 0x000fe200000010ff */
[----:B------:R-:W0:Y:S01]  /*a590*/  MUFU.EX2 R34, R35 ;  /* 0x0000002300227308 */ /* 0x000e220000000800 */
[C---:B----4-:R-:W-:Y:S01]  /*a5a0*/  FADD.FTZ R44, R32.reuse, R27 ;  /* 0x0000001b202c7221 */ /* 0x050fe20000010000 */
[----:B------:R-:W-:Y:S01]  /*a5b0*/  FADD.FTZ R27, R67, R46 ;  /* 0x0000002e431b7221 */ /* 0x000fe20000010000 */
[----:B------:R-:W-:Y:S01]  /*a5c0*/  F2FP.BF16.F32.PACK_AB R155, R32, R13 ;  /* 0x0000000d209b723e */ /* 0x000fe200000010ff */
[----:B------:R-:W-:Y:S02]  /*a5d0*/  BAR.SYNC.DEFER_BLOCKING 0xf, 0x100 ;  /* 0x03c4000000007b1d */ /* 0x000fe40000010000 */
[C---:B------:R-:W-:Y:S01]  /*a5e0*/  FADD.FTZ R46, R158.reuse, R27 ;  /* 0x0000001b9e2e7221 */ /* 0x040fe20000010000 */
[----:B------:R-:W-:Y:S01]  /*a5f0*/  F2FP.BF16.F32.PACK_AB R158, R158, R67 ;  /* 0x000000439e9e723e */ /* 0x000fe200000010ff */
[----:B-1----:R-:W-:-:S02]  /*a600*/  FADD.FTZ R3, R21, R44 ;  /* 0x0000002c15037221 */ /* 0x002fc40000010000 */
[----:B------:R-:W1:Y:S02]  /*a610*/  MUFU.EX2 R25, R25 ;  /* 0x0000001900197308 */ /* 0x000e640000000800 */
[----:B0-----:R-:W-:-:S06]  /*a620*/  FADD.FTZ R44, R34, R3 ;  /* 0x00000003222c7221 */ /* 0x001fcc0000010000 */
[----:B------:R-:W0:Y:S01]  /*a630*/  MUFU.EX2 R36, R39 ;  /* 0x0000002700247308 */ /* 0x000e220000000800 */
[----:B------:R-:W-:-:S07]  /*a640*/  F2FP.BF16.F32.PACK_AB R157, R34, R21 ;  /* 0x00000015229d723e */ /* 0x000fce00000010ff */
[----:B------:R-:W2:Y:S01]  /*a650*/  MUFU.EX2 R71, R71 ;  /* 0x0000004700477308 */ /* 0x000ea20000000800 */
[----:B-1----:R-:W-:Y:S01]  /*a660*/  FADD.FTZ R3, R25, R44 ;  /* 0x0000002c19037221 */ /* 0x002fe20000010000 */
[----:B------:R1:W-:Y:S06]  /*a670*/  STSM.16.M88.4 [R195+0x26800], R152 ;  /* 0x02680098c3007844 */ /* 0x0003ec0000000200 */
[----:B------:R-:W3:Y:S01]  /*a680*/  MUFU.EX2 R29, R29 ;  /* 0x0000001d001d7308 */ /* 0x000ee20000000800 */
[C---:B0-----:R-:W-:Y:S01]  /*a690*/  FADD.FTZ R44, R36.reuse, R3 ;  /* 0x00000003242c7221 */ /* 0x041fe20000010000 */
[----:B------:R-:W-:-:S05]  /*a6a0*/  F2FP.BF16.F32.PACK_AB R159, R36, R25 ;  /* 0x00000019249f723e */ /* 0x000fca00000010ff */
[----:B------:R1:W-:Y:S01]  /*a6b0*/  STSM.16.M88.4 [R198], R156 ;  /* 0x0000009cc6007844 */ /* 0x0003e20000000200 */
[----:B------:R-:W0:Y:S01]  /*a6c0*/  MUFU.EX2 R28, R28 ;  /* 0x0000001c001c7308 */ /* 0x000e220000000800 */
[----:B--2---:R-:W-:-:S07]  /*a6d0*/  FADD.FTZ R27, R71, R46 ;  /* 0x0000002e471b7221 */ /* 0x004fce0000010000 */
[----:B------:R-:W2:Y:S01]  /*a6e0*/  MUFU.EX2 R38, R43 ;  /* 0x0000002b00267308 */ /* 0x000ea20000000800 */
[----:B---3--:R-:W-:-:S07]  /*a6f0*/  FADD.FTZ R3, R29, R44 ;  /* 0x0000002c1d037221 */ /* 0x008fce0000010000 */
[----:B------:R-:W3:Y:S01]  /*a700*/  MUFU.EX2 R73, R73 ;  /* 0x0000004900497308 */ /* 0x000ee20000000800 */
[C---:B0-----:R-:W-:Y:S01]  /*a710*/  FADD.FTZ R46, R28.reuse, R27 ;  /* 0x0000001b1c2e7221 */ /* 0x041fe20000010000 */
[----:B------:R-:W-:-:S06]  /*a720*/  F2FP.BF16.F32.PACK_AB R160, R28, R71 ;  /* 0x000000471ca0723e */ /* 0x000fcc00000010ff */
[----:B------:R-:W0:Y:S01]  /*a730*/  MUFU.EX2 R49, R49 ;  /* 0x0000003100317308 */ /* 0x000e220000000800 */
[C---:B--2---:R-:W-:Y:S01]  /*a740*/  FADD.FTZ R26, R38.reuse, R3 ;  /* 0x00000003261a7221 */ /* 0x044fe20000010000 */
[----:B------:R-:W-:-:S06]  /*a750*/  F2FP.BF16.F32.PACK_AB R161, R38, R29 ;  /* 0x0000001d26a1723e */ /* 0x000fcc00000010ff */
[----:B------:R-:W2:Y:S01]  /*a760*/  MUFU.EX2 R40, R47 ;  /* 0x0000002f00287308 */ /* 0x000ea20000000800 */
[----:B---3--:R-:W-:-:S07]  /*a770*/  FADD.FTZ R3, R73, R46 ;  /* 0x0000002e49037221 */ /* 0x008fce0000010000 */
[----:B------:R-:W3:Y:S01]  /*a780*/  MUFU.EX2 R12, R12 ;  /* 0x0000000c000c7308 */ /* 0x000ee20000000800 */
[----:B0-----:R-:W-:-:S07]  /*a790*/  FADD.FTZ R13, R49, R26 ;  /* 0x0000001a310d7221 */ /* 0x001fce0000010000 */
[----:B------:R-:W-:Y:S01]  /*a7a0*/  MUFU.EX2 R20, R20 ;  /* 0x0000001400147308 */ /* 0x000fe20000000800 */
[C---:B--2---:R-:W-:Y:S01]  /*a7b0*/  F2FP.BF16.F32.PACK_AB R163, R40.reuse, R49 ;  /* 0x0000003128a3723e */ /* 0x044fe200000010ff */
[----:B------:R-:W-:-:S06]  /*a7c0*/  FADD.FTZ R40, R40, R13 ;  /* 0x0000000d28287221 */ /* 0x000fcc0000010000 */
[----:B------:R-:W0:Y:S01]  /*a7d0*/  MUFU.EX2 R41, R41 ;  /* 0x0000002900297308 */ /* 0x000e220000000800 */
[C---:B---3--:R-:W-:Y:S01]  /*a7e0*/  FADD.FTZ R3, R12.reuse, R3 ;  /* 0x000000030c037221 */ /* 0x048fe20000010000 */
[----:B------:R-:W-:-:S05]  /*a7f0*/  F2FP.BF16.F32.PACK_AB R162, R12, R73 ;  /* 0x000000490ca2723e */ /* 0x000fca00000010ff */
[----:B------:R1:W-:Y:S01]  /*a800*/  STSM.16.M88.4 [R196], R160 ;  /* 0x000000a0c4007844 */ /* 0x0003e20000000200 */
[----:B------:R-:W-:Y:S08]  /*a810*/  MUFU.EX2 R53, R53 ;  /* 0x0000003500357308 */ /* 0x000ff00000000800 */
[----:B------:R-:W2:Y:S01]  /*a820*/  MUFU.EX2 R42, R51 ;  /* 0x00000033002a7308 */ /* 0x000ea20000000800 */
[----:B0-----:R-:W-:Y:S01]  /*a830*/  F2FP.BF16.F32.PACK_AB R164, R41, R20 ;  /* 0x0000001429a4723e */ /* 0x001fe200000010ff */
[----:B------:R-:W-:-:S04]  /*a840*/  FADD.FTZ R20, R20, R3 ;  /* 0x0000000314147221 */ /* 0x000fc80000010000 */
[----:B------:R-:W-:Y:S02]  /*a850*/  FADD.FTZ R41, R41, R20 ;  /* 0x0000001429297221 */ /* 0x000fe40000010000 */
[----:B------:R-:W-:Y:S08]  /*a860*/  MUFU.EX2 R24, R24 ;  /* 0x0000001800187308 */ /* 0x000ff00000000800 */
[----:B------:R-:W0:Y:S01]  /*a870*/  MUFU.EX2 R45, R45 ;  /* 0x0000002d002d7308 */ /* 0x000e220000000800 */
[----:B--2---:R-:W-:Y:S01]  /*a880*/  F2FP.BF16.F32.PACK_AB R165, R42, R53 ;  /* 0x000000352aa5723e */ /* 0x004fe200000010ff */
[----:B------:R-:W-:-:S04]  /*a890*/  FADD.FTZ R53, R53, R40 ;  /* 0x0000002835357221 */ /* 0x000fc80000010000 */
[----:B------:R-:W-:Y:S02]  /*a8a0*/  FADD.FTZ R42, R42, R53 ;  /* 0x000000352a2a7221 */ /* 0x000fe40000010000 */
[----:B------:R-:W-:Y:S08]  /*a8b0*/  MUFU.EX2 R33, R33 ;  /* 0x0000002100217308 */ /* 0x000ff00000000800 */
[----:B------:R-:W2:Y:S01]  /*a8c0*/  MUFU.EX2 R30, R30 ;  /* 0x0000001e001e7308 */ /* 0x000ea20000000800 */
[----:B0-----:R-:W-:Y:S01]  /*a8d0*/  F2FP.BF16.F32.PACK_AB R166, R45, R24 ;  /* 0x000000182da6723e */ /* 0x001fe200000010ff */
[----:B------:R-:W-:-:S04]  /*a8e0*/  FADD.FTZ R24, R24, R41 ;  /* 0x0000002918187221 */ /* 0x000fc80000010000 */
[----:B------:R-:W-:Y:S01]  /*a8f0*/  FADD.FTZ R3, R45, R24 ;  /* 0x000000182d037221 */ /* 0x000fe20000010000 */
[----:B--2---:R-:W-:Y:S01]  /*a900*/  F2FP.BF16.F32.PACK_AB R167, R30, R33 ;  /* 0x000000211ea7723e */ /* 0x004fe200000010ff */
[----:B------:R-:W-:-:S04]  /*a910*/  FADD.FTZ R33, R33, R42 ;  /* 0x0000002a21217221 */ /* 0x000fc80000010000 */
[----:B------:R1:W-:Y:S01]  /*a920*/  STSM.16.M88.4 [R197], R164 ;  /* 0x000000a4c5007844 */ /* 0x0003e20000000200 */
[----:B------:R-:W-:Y:S01]  /*a930*/  FADD.FTZ R12, R30, R33 ;  /* 0x000000211e0c7221 */ /* 0x000fe20000010000 */
[----:B------:R-:W-:Y:S06]  /*a940*/  @!P0 BRA `(.L_x_3731) ;  /* 0x0000000000048947 */ /* 0x000fec0003800000 */
[----:B------:R-:W-:Y:S01]  /*a950*/  BPT.TRAP 0x1 ;  /* 0x000000040000795c */ /* 0x000fe20000300000 */
.L_x_3731:
[----:B------:R0:W2:Y:S01]  /*a960*/  SYNCS.PHASECHK.TRANS64.TRYWAIT P2, [R14+URZ+0x28c50], R15 ;  /* 0x028c500f0e0075a7 */ /* 0x0000a2000804017f */
[----:B------:R-:W-:Y:S05]  /*a970*/  @!P0 BRA `(.L_x_3732) ;  /* 0x0000000000048947 */ /* 0x000fea0003800000 */
[----:B------:R-:W-:Y:S01]  /*a980*/  BPT.TRAP 0x1 ;  /* 0x000000040000795c */ /* 0x000fe20000300000 */
.L_x_3732:
[----:B------:R-:W-:Y:S01]  /*a990*/  LOP3.LUT R13, R56, 0x2000000, RZ, 0xfc, !PT ;  /* 0x02000000380d7812 */ /* 0x000fe200078efcff */
[----:B------:R-:W-:Y:S01]  /*a9a0*/  ULDC UR36, c[0x0][0x988] ;  /* 0x0002620000247ab9 */ /* 0x000fe20000000800 */
[----:B------:R-:W-:Y:S01]  /*a9b0*/  BSSY B0, `(.L_x_3733) ;  /* 0x0000006000007945 */ /* 0x000fe20003800000 */
[----:B------:R-:W-:Y:S02]  /*a9c0*/  IMAD.MOV.U32 R27, RZ, RZ, 0x40000040 ;  /* 0x40000040ff1b7424 */ /* 0x000fe400078e00ff */
[----:B------:R-:W-:Y:S01]  /*a9d0*/  IMAD R26, R18, 0x1000, R13 ;  /* 0x00001000121a7824 */ /* 0x000fe200078e020d */
[----:B--2---:R-:W-:Y:S06]  /*a9e0*/  @P2 BRA `(.L_x_3734) ;  /* 0x0000000000082947 */ /* 0x004fec0003800000 */
[----:B------:R-:W2:Y:S02]  /*a9f0*/  SYNCS.PHASECHK.TRANS64.TRYWAIT P2, [R14+URZ+0x28c50], R15 ;  /* 0x028c500f0e0075a7 */ /* 0x000ea4000804017f */
[----:B--2---:R-:W-:Y:S05]  /*aa00*/  @!P2 BRA `(.L_x_3735) ;  /* 0x000001080008a947 */ /* 0x004fea0003800000 */
.L_x_3734:
[----:B------:R-:W-:Y:S05]  /*aa10*/  BSYNC B0 ;  /* 0x0000000000007941 */ /* 0x000fea0003800000 */
.L_x_3733:
[C---:B------:R-:W-:Y:S01]  /*aa20*/  R2UR UR6, R26.reuse ;  /* 0x000000001a0672ca */ /* 0x040fe200000e0000 */
[C---:B------:R-:W-:Y:S01]  /*aa30*/  VIADD R24, R26.reuse, 0x80 ;  /* 0x000000801a187836 */ /* 0x040fe20000000000 */
[----:B------:R-:W-:Y:S01]  /*aa40*/  R2UR UR7, R27 ;  /* 0x000000001b0772ca */ /* 0x000fe200000e0000 */
[C---:B------:R-:W-:Y:S01]  /*aa50*/  VIADD R20, R26.reuse, 0x100 ;  /* 0x000001001a147836 */ /* 0x040fe20000000000 */
[----:B------:R-:W-:Y:S01]  /*aa60*/  BSSY B0, `(.L_x_3736) ;  /* 0x00001ce000007945 */ /* 0x000fe20003800000 */
[----:B------:R-:W-:Y:S01]  /*aa70*/  VIADD R26, R26, 0x180 ;  /* 0x000001801a1a7836 */ /* 0x000fe20000000000 */
[----:B------:R-:W-:Y:S01]  /*aa80*/  R2UR UR10, R24 ;  /* 0x00000000180a72ca */ /* 0x000fe200000e0000 */
[----:B------:R-:W-:Y:S01]  /*aa90*/  IMAD.MOV.U32 R25, RZ, RZ, 0x40000040 ;  /* 0x40000040ff197424 */ /* 0x000fe200078e00ff */
[----:B------:R-:W-:Y:S01]  /*aaa0*/  R2UR UR14, R20 ;  /* 0x00000000140e72ca */ /* 0x000fe200000e0000 */
[----:B------:R-:W-:Y:S01]  /*aab0*/  IMAD.MOV.U32 R27, RZ, RZ, 0x40000040 ;  /* 0x40000040ff1b7424 */ /* 0x000fe200078e00ff */
[----:B------:R-:W-:Y:S01]  /*aac0*/  R2UR UR18, R26 ;  /* 0x000000001a1272ca */ /* 0x000fe200000e0000 */
[----:B------:R-:W-:Y:S01]  /*aad0*/  IMAD.MOV.U32 R21, RZ, RZ, 0x40000040 ;  /* 0x40000040ff157424 */ /* 0x000fe200078e00ff */
[----:B------:R-:W-:Y:S01]  /*aae0*/  R2UR UR11, R25 ;  /* 0x00000000190b72ca */ /* 0x000fe200000e0000 */
[----:B------:R-:W-:Y:S01]  /*aaf0*/  VIADD R168, R168, 0xfffffffe ;  /* 0xfffffffea8a87836 */ /* 0x000fe20000000000 */
[----:B------:R-:W-:Y:S01]  /*ab00*/  R2UR UR19, R27 ;  /* 0x000000001b1372ca */ /* 0x000fe200000e0000 */
[----:B0-2---:R-:W-:Y:S01]  /*ab10*/  @!P1 VIADD R14, R14, 0x28c60 ;  /* 0x00028c600e0e9836 */ /* 0x005fe20000000000 */
[----:B------:R-:W-:Y:S01]  /*ab20*/  WARPGROUP.ARRIVE ;  /* 0x00000000000079c5 */ /* 0x000fe20000000000 */
[----:B------:R-:W-:-:S02]  /*ab30*/  R2UR UR15, R21 ;  /* 0x00000000150f72ca */ /* 0x000fc400000e0000 */
[----:B------:R-:W-:Y:S02]  /*ab40*/  ISETP.GE.AND P2, PT, R168, R192, PT ;  /* 0x000000c0a800720c */ /* 0x000fe40003f46270 */
[----:B------:R-:W-:Y:S01]  /*ab50*/  @!P1 PRMT R14, RZ, 0x654, R14 ;  /* 0x00000654ff0e9816 */ /* 0x000fe2000000000e */
[----:B------:R-:W-:Y:S03]  /*ab60*/  HGMMA.64x256x16.F32.BF16 R24, R152, gdesc[UR4].tnspB, RZ, !UPT, gsb0 ;  /* 0x43e0000498187df0 */ /* 0x000fe6000c0018ff */
[----:B------:R-:W-:Y:S02]  /*ab70*/  WARPGROUP.DEPBAR.LE gsb0, 0x0 ;  /* 0x00008000000079c5 */ /* 0x000fe40000010000 */
[----:B------:R-:W-:-:S15]  /*ab80*/  WARPGROUP.ARRIVE ;  /* 0x00000000000079c5 */ /* 0x000fde0000000000 */
[----:B------:R-:W-:-:S08]  /*ab90*/  NOP ;  /* 0x0000000000007918 */ /* 0x000fd00000000000 */
[----:B------:R-:W-:Y:S03]  /*aba0*/  HGMMA.64x256x16.F32.BF16 R24, R156, gdesc[UR8].tnspB, R24, gsb0 ;  /* 0x43e000089c187df0 */ /* 0x000fe60008001818 */
        /* <DEDUP_REMOVED lines=19> */
[----:B------:R-:W-:Y:S02]  /*ace0*/  IMAD.MOV.U32 R216, RZ, RZ, R168 ;  /* 0x000000ffffd87224 */ /* 0x000fe400078e00a8 */
[----:B------:R-:W-:Y:S02]  /*acf0*/  IMAD.MOV.U32 R15, RZ, RZ, R169 ;  /* 0x000000ffff0f7224 */ /* 0x000fe400078e00a9 */
[----:B------:R-:W-:Y:S02]  /*ad00*/  IMAD.MOV.U32 R227, RZ, RZ, R11 ;  /* 0x000000ffffe37224 */ /* 0x000fe400078e000b */
[----:B------:R-:W-:-:S07]  /*ad10*/  IMAD.MOV.U32 R226, RZ, RZ, R18 ;  /* 0x000000ffffe27224 */ /* 0x000fce00078e0012 */
.L_x_3748:
[----:B------:R-:W-:Y:S02]  /*ad20*/  VIADD R18, R226, 0x1 ;  /* 0x00000001e2127836 */ /* 0x000fe40000000000 */
[----:B------:R-:W-:Y:S02]  /*ad30*/  IMAD.MOV.U32 R10, RZ, RZ, R216 ;  /* 0x000000ffff0a7224 */ /* 0x000fe400078e00d8 */
[----:B------:R-:W-:Y:S01]  /*ad40*/  VIADD R216, R216, 0xffffffff ;  /* 0xffffffffd8d87836 */ /* 0x000fe20000000000 */
[----:B------:R-:W-:Y:S02]  /*ad50*/  ISETP.NE.AND P3, PT, R18, 0x2, PT ;  /* 0x000000021200780c */ /* 0x000fe40003f65270 */
[----:B------:R-:W-:Y:S02]  /*ad60*/  ISETP.GT.AND P2, PT, R10, R192, PT ;  /* 0x000000c00a00720c */ /* 0x000fe40003f44270 */
[----:B------:R-:W-:Y:S02]  /*ad70*/  SEL R10, RZ, 0x1, P3 ;  /* 0x00000001ff0a7807 */ /* 0x000fe40001800000 */
[----:B------:R-:W-:-:S02]  /*ad80*/  SEL R18, R18, RZ, P3 ;  /* 0x000000ff12127207 */ /* 0x000fc40001800000 */
[----:B------:R-:W-:Y:S01]  /*ad90*/  LOP3.LUT R22, R22, R10, RZ, 0x3c, !PT ;  /* 0x0000000a16167212 */ /* 0x000fe200078e3cff */
[----:B--23--:R-:W-:Y:S06]  /*ada0*/  @!P0 BRA `(.L_x_3738) ;  /* 0x0000000000048947 */ /* 0x00cfec0003800000 */
[----:B------:R-:W-:Y:S01]  /*adb0*/  BPT.TRAP 0x1 ;  /* 0x000000040000795c */ /* 0x000fe20000300000 */
.L_x_3738:
[----:B------:R-:W-:Y:S01]  /*adc0*/  IMAD R217, R18, 0x8, R2 ;  /* 0x0000000812d97824 */ /* 0x000fe200078e0202 */
[----:B0-----:R-:W-:-:S04]  /*add0*/  SHF.L.U32 R14, R22, 0x1f, RZ ;  /* 0x0000001f160e7819 */ /* 0x001fc800000006ff */
[----:B------:R0:W2:Y:S01]  /*ade0*/  SYNCS.PHASECHK.TRANS64.TRYWAIT P3, [R217+URZ+0x28c30], R14 ;  /* 0x028c300ed90075a7 */ /* 0x0000a2000806017f */
[----:B------:R-:W-:Y:S05]  /*adf0*/  @!P0 BRA `(.L_x_3739) ;  /* 0x0000000000048947 */ /* 0x000fea0003800000 */
[----:B------:R-:W-:Y:S01]  /*ae00*/  BPT.TRAP 0x1 ;  /* 0x000000040000795c */ /* 0x000fe20000300000 */
.L_x_3739:
[----:B------:R-:W-:Y:S01]  /*ae10*/  VIADD R10, R2, 0x20400 ;  /* 0x00020400020a7836 */ /* 0x000fe20000000000 */
[----:B------:R-:W-:Y:S01]  /*ae20*/  BSSY B1, `(.L_x_3740) ;  /* 0x0000009000017945 */ /* 0x000fe20003800000 */
[----:B-1----:R-:W-:Y:S02]  /*ae30*/  IMAD R152, R18, 0x200, R0 ;  /* 0x0000020012987824 */ /* 0x002fe400078e0200 */
[----:B------:R-:W-:Y:S01]  /*ae40*/  IMAD.MOV.U32 R153, RZ, RZ, 0x40000040 ;  /* 0x40000040ff997424 */ /* 0x000fe200078e00ff */
[----:B------:R-:W-:-:S04]  /*ae50*/  SHF.R.U32.HI R10, RZ, 0x4, R10 ;  /* 0x00000004ff0a7819 */ /* 0x000fc8000001160a */
[----:B------:R-:W-:-:S04]  /*ae60*/  LOP3.LUT R10, R10, 0x3fff, RZ, 0xc0, !PT ;  /* 0x00003fff0a0a7812 */ /* 0x000fc800078ec0ff */
[----:B------:R-:W-:Y:S01]  /*ae70*/  LOP3.LUT R10, R10, 0x10000, RZ, 0xfc, !PT ;  /* 0x000100000a0a7812 */ /* 0x000fe200078efcff */
[----:B--2---:R-:W-:Y:S06]  /*ae80*/  @P3 BRA `(.L_x_3741) ;  /* 0x0000000000083947 */ /* 0x004fec0003800000 */
[----:B------:R-:W1:Y:S02]  /*ae90*/  SYNCS.PHASECHK.TRANS64.TRYWAIT P3, [R217+URZ+0x28c30], R14 ;  /* 0x028c300ed90075a7 */ /* 0x000e64000806017f */
[----:B-1----:R-:W-:Y:S05]  /*aea0*/  @!P3 BRA `(.L_x_3742) ;  /* 0x0000010000f4b947 */ /* 0x002fea0003800000 */
.L_x_3741:
[----:B------:R-:W-:Y:S05]  /*aeb0*/  BSYNC B1 ;  /* 0x0000000000017941 */ /* 0x000fea0003800000 */
.L_x_3740:
[----:B------:R-:W-:Y:S01]  /*aec0*/  IMAD.MOV.U32 R11, RZ, RZ, 0x40000040 ;  /* 0x40000040ff0b7424 */ /* 0x000fe200078e00ff */
[----:B------:R-:W-:Y:S01]  /*aed0*/  R2UR UR4, R10 ;  /* 0x000000000a0472ca */ /* 0x000fe200000e0000 */
[C---:B------:R-:W-:Y:S01]  /*aee0*/  VIADD R20, R152.reuse, 0x2 ;  /* 0x0000000298147836 */ /* 0x040fe20000000000 */
[C---:B------:R-:W-:Y:S01]  /*aef0*/  R2UR UR6, R152.reuse ;  /* 0x00000000980672ca */ /* 0x040fe200000e0000 */
[C---:B------:R-:W-:Y:S01]  /*af00*/  VIADD R10, R152.reuse, 0x4 ;  /* 0x00000004980a7836 */ /* 0x040fe20000000000 */
[----:B------:R-:W-:Y:S01]  /*af10*/  R2UR UR7, R153 ;  /* 0x00000000990772ca */ /* 0x000fe200000e0000 */
[----:B------:R-:W-:Y:S01]  /*af20*/  VIADD R152, R152, 0x6 ;  /* 0x0000000698987836 */ /* 0x000fe20000000000 */
[----:B------:R-:W-:Y:S01]  /*af30*/  R2UR UR5, R11 ;  /* 0x000000000b0572ca */ /* 0x000fe200000e0000 */
[----:B------:R-:W-:Y:S01]  /*af40*/  IMAD.MOV.U32 R153, RZ, RZ, 0x40000040 ;  /* 0x40000040ff997424 */ /* 0x000fe200078e00ff */
[----:B------:R-:W-:Y:S01]  /*af50*/  R2UR UR10, R20 ;  /* 0x00000000140a72ca */ /* 0x000fe200000e0000 */
[----:B------:R-:W-:Y:S01]  /*af60*/  IMAD.MOV.U32 R21, RZ, RZ, 0x40000040 ;  /* 0x40000040ff157424 */ /* 0x000fe200078e00ff */
[----:B------:R-:W-:-:S02]  /*af70*/  R2UR UR18, R152 ;  /* 0x00000000981272ca */ /* 0x000fc400000e0000 */
[----:B------:R-:W-:Y:S02]  /*af80*/  R2UR UR19, R153 ;  /* 0x00000000991372ca */ /* 0x000fe400000e0000 */
[----:B------:R-:W-:Y:S01]  /*af90*/  WARPGROUP.ARRIVE ;  /* 0x00000000000079c5 */ /* 0x000fe20000000000 */
[----:B------:R-:W-:Y:S02]  /*afa0*/  R2UR UR11, R21 ;  /* 0x00000000150b72ca */ /* 0x000fe400000e0000 */
[----:B------:R-:W-:Y:S02]  /*afb0*/  R2UR UR8, R8 ;  /* 0x00000000080872ca */ /* 0x000fe400000e0000 */
[----:B------:R-:W-:Y:S01]  /*afc0*/  R2UR UR9, R9 ;  /* 0x00000000090972ca */ /* 0x000fe200000e0000 */
[----:B------:R-:W-:Y:S01]  /*afd0*/  HGMMA.64x64x16.F32.BF16 R152, gdesc[UR4], RZ, !UPT, gsb0 ;  /* 0x00e00000049879f0 */ /* 0x000fe2000c0018ff */
[----:B------:R-:W-:Y:S02]  /*afe0*/  R2UR UR14, R10 ;  /* 0x000000000a0e72ca */ /* 0x000fe400000e0000 */
[----:B------:R-:W-:-:S02]  /*aff0*/  R2UR UR15, R11 ;  /* 0x000000000b0f72ca */ /* 0x000fc400000e0000 */
[----:B------:R-:W-:Y:S02]  /*b000*/  R2UR UR12, R6 ;  /* 0x00000000060c72ca */ /* 0x000fe400000e0000 */
[----:B------:R-:W-:Y:S02]  /*b010*/  R2UR UR13, R7 ;  /* 0x00000000070d72ca */ /* 0x000fe400000e0000 */
[----:B------:R-:W-:Y:S02]  /*b020*/  R2UR UR16, R4 ;  /* 0x00000000041072ca */ /* 0x000fe400000e0000 */
[----:B------:R-:W-:Y:S02]  /*b030*/  R2UR UR17, R5 ;  /* 0x00000000051172ca */ /* 0x000fe400000e0000 */
[----:B------:R-:W-:Y:S01]  /*b040*/  ISETP.NE.AND P3, PT, R193, RZ, PT ;  /* 0x000000ffc100720c */ /* 0x000fe20003f65270 */
        /* <DEDUP_REMOVED lines=26> */
[----:B------:R-:W2:Y:S02]  /*b1f0*/  SHFL.BFLY PT, R11, R10, 0x2, 0x1f ;  /* 0x0c401f000a0b7f89 */ /* 0x000ea400000e0000 */
[----:B--2---:R-:W-:-:S05]  /*b200*/  FMNMX.FTZ R11, R10, R11, !PT ;  /* 0x0000000b0a0b7209 */ /* 0x004fca0007810000 */
[----:B------:R-:W2:Y:S02]  /*b210*/  SHFL.BFLY PT, R10, R11, 0x1, 0x1f ;  /* 0x0c201f000b0a7f89 */ /* 0x000ea400000e0000 */
[----:B--2---:R-:W-:Y:S01]  /*b220*/  FMNMX.FTZ R11, R11, R10, !PT ;  /* 0x0000000a0b0b7209 */ /* 0x004fe20007810000 */
[----:B------:R-:W-:-:S04]  /*b230*/  IMAD.U32 R10, RZ, RZ, UR36 ;  /* 0x00000024ff0a7e24 */ /* 0x000fc8000f8e00ff */
[C---:B------:R-:W-:Y:S01]  /*b240*/  FMUL.FTZ R20, R11.reuse, R10 ;  /* 0x0000000a0b147220 */ /* 0x040fe20000410000 */
[----:B------:R-:W-:-:S03]  /*b250*/  FADD.FTZ R21, -R11, R227 ;  /* 0x000000e30b157221 */ /* 0x000fc60000010100 */
[-CC-:B------:R-:W-:Y:S01]  /*b260*/  FFMA.FTZ R152, R152, R10.reuse, -R20.reuse ;  /* 0x0000000a98987223 */ /* 0x180fe20000010814 */
[-C--:B------:R-:W-:Y:S01]  /*b270*/  FMUL.FTZ R21, R21, R10.reuse ;  /* 0x0000000a15157220 */ /* 0x080fe20000410000 */
[-CC-:B------:R-:W-:Y:S01]  /*b280*/  FFMA.FTZ R153, R153, R10.reuse, -R20.reuse ;  /* 0x0000000a99997223 */ /* 0x180fe20000010814 */
[-CC-:B------:R-:W-:Y:S01]  /*b290*/  FFMA.FTZ R156, R156, R10.reuse, -R20.reuse ;  /* 0x0000000a9c9c7223 */ /* 0x180fe20000010814 */
[-CC-:B------:R-:W-:Y:S01]  /*b2a0*/  FFMA.FTZ R157, R157, R10.reuse, -R20.reuse ;  /* 0x0000000a9d9d7223 */ /* 0x180fe20000010814 */
[----:B------:R2:W3:Y:S01]  /*b2b0*/  MUFU.EX2 R227, R21 ;  /* 0x0000001500e37308 */ /* 0x0004e20000000800 */
[-CC-:B------:R-:W-:Y:S01]  /*b2c0*/  FFMA.FTZ R160, R160, R10.reuse, -R20.reuse ;  /* 0x0000000aa0a07223 */ /* 0x180fe20000010814 */
[-CC-:B------:R-:W-:Y:S01]  /*b2d0*/  FFMA.FTZ R161, R161, R10.reuse, -R20.reuse ;  /* 0x0000000aa1a17223 */ /* 0x180fe20000010814 */
[-CC-:B------:R-:W-:Y:S01]  /*b2e0*/  FFMA.FTZ R164, R164, R10.reuse, -R20.reuse ;  /* 0x0000000aa4a47223 */ /* 0x180fe20000010814 */
[-CC-:B------:R-:W-:Y:S01]  /*b2f0*/  FFMA.FTZ R165, R165, R10.reuse, -R20.reuse ;  /* 0x0000000aa5a57223 */ /* 0x180fe20000010814 */
[-CC-:B------:R-:W-:Y:S01]  /*b300*/  FFMA.FTZ R168, R168, R10.reuse, -R20.reuse ;  /* 0x0000000aa8a87223 */ /* 0x180fe20000010814 */
[-CC-:B------:R-:W-:Y:S01]  /*b310*/  FFMA.FTZ R172, R172, R10.reuse, -R20.reuse ;  /* 0x0000000aacac7223 */ /* 0x180fe20000010814 */
[-CC-:B------:R-:W-:Y:S01]  /*b320*/  FFMA.FTZ R173, R173, R10.reuse, -R20.reuse ;  /* 0x0000000aadad7223 */ /* 0x180fe20000010814 */
[----:B------:R-:W4:Y:S01]  /*b330*/  MUFU.EX2 R152, R152 ;  /* 0x0000009800987308 */ /* 0x000f220000000800 */
[----:B--2---:R-:W-:Y:S01]  /*b340*/  FFMA.FTZ R21, R169, R10, -R20 ;  /* 0x0000000aa9157223 */ /* 0x004fe20000010814 */
[----:B------:R-:W-:-:S02]  /*b350*/  @!P3 IMAD R169, R226, 0x40, R191 ;  /* 0x00000040e2a9b824 */ /* 0x000fc400078e02bf */
[-CC-:B------:R-:W-:Y:S01]  /*b360*/  FFMA.FTZ R176, R176, R10.reuse, -R20.reuse ;  /* 0x0000000ab0b07223 */ /* 0x180fe20000010814 */
[-CC-:B------:R-:W-:Y:S01]  /*b370*/  FFMA.FTZ R177, R177, R10.reuse, -R20.reuse ;  /* 0x0000000ab1b17223 */ /* 0x180fe20000010814 */
[-CC-:B------:R-:W-:Y:S01]  /*b380*/  FFMA.FTZ R180, R180, R10.reuse, -R20.reuse ;  /* 0x0000000ab4b47223 */ /* 0x180fe20000010814 */
[----:B------:R-:W-:Y:S01]  /*b390*/  FFMA.FTZ R20, R181, R10, -R20 ;  /* 0x0000000ab5147223 */ /* 0x000fe20000010814 */
[----:B------:R-:W2:Y:S01]  /*b3a0*/  MUFU.EX2 R153, R153 ;  /* 0x0000009900997308 */ /* 0x000ea20000000800 */
[-C--:B---3--:R-:W-:Y:S01]  /*b3b0*/  FMUL.FTZ R24, R24, R227.reuse ;  /* 0x000000e318187220 */ /* 0x088fe20000410000 */
[-C--:B------:R-:W-:Y:S01]  /*b3c0*/  FMUL.FTZ R25, R25, R227.reuse ;  /* 0x000000e319197220 */ /* 0x080fe20000410000 */
[-C--:B------:R-:W-:Y:S01]  /*b3d0*/  FMUL.FTZ R28, R28, R227.reuse ;  /* 0x000000e31c1c7220 */ /* 0x080fe20000410000 */
[-C--:B------:R-:W-:Y:S01]  /*b3e0*/  FMUL.FTZ R29, R29, R227.reuse ;  /* 0x000000e31d1d7220 */ /* 0x080fe20000410000 */
[-C--:B------:R-:W-:Y:S01]  /*b3f0*/  FMUL.FTZ R32, R32, R227.reuse ;  /* 0x000000e320207220 */ /* 0x080fe20000410000 */
[-C--:B------:R-:W-:Y:S01]  /*b400*/  FMUL.FTZ R33, R33, R227.reuse ;  /* 0x000000e321217220 */ /* 0x080fe20000410000 */
[----:B------:R-:W-:Y:S01]  /*b410*/  FMUL.FTZ R36, R36, R227 ;  /* 0x000000e324247220 */ /* 0x000fe20000410000 */
[----:B------:R-:W3:Y:S01]  /*b420*/  MUFU.EX2 R156, R156 ;  /* 0x0000009c009c7308 */ /* 0x000ee20000000800 */
[----:B----4-:R-:W-:Y:S01]  /*b430*/  FFMA.FTZ R3, R227, R3, R152 ;  /* 0x00000003e3037223 */ /* 0x010fe20000010098 */
[-C--:B------:R-:W-:Y:S01]  /*b440*/  FMUL.FTZ R37, R37, R227.reuse ;  /* 0x000000e325257220 */ /* 0x080fe20000410000 */
[-C--:B------:R-:W-:Y:S01]  /*b450*/  FMUL.FTZ R40, R40, R227.reuse ;  /* 0x000000e328287220 */ /* 0x080fe20000410000 */
[-C--:B------:R-:W-:Y:S01]  /*b460*/  FMUL.FTZ R41, R41, R227.reuse ;  /* 0x000000e329297220 */ /* 0x080fe20000410000 */
[-C--:B------:R-:W-:Y:S01]  /*b470*/  FMUL.FTZ R44, R44, R227.reuse ;  /* 0x000000e32c2c7220 */ /* 0x080fe20000410000 */
[-C--:B------:R-:W-:Y:S01]  /*b480*/  FMUL.FTZ R45, R45, R227.reuse ;  /* 0x000000e32d2d7220 */ /* 0x080fe20000410000 */
[----:B------:R-:W-:Y:S01]  /*b490*/  FMUL.FTZ R48, R48, R227 ;  /* 0x000000e330307220 */ /* 0x000fe20000410000 */
[----:B------:R-:W4:Y:S01]  /*b4a0*/  MUFU.EX2 R157, R157 ;  /* 0x0000009d009d7308 */ /* 0x000f220000000800 */
[C---:B--2---:R-:W-:Y:S01]  /*b4b0*/  FADD.FTZ R3, R153.reuse, R3 ;  /* 0x0000000399037221 */ /* 0x044fe20000010000 */
[----:B------:R-:W-:Y:S01]  /*b4c0*/  F2FP.BF16.F32.PACK_AB R152, R153, R152 ;  /* 0x000000989998723e */ /* 0x000fe200000010ff */
[----:B------:R-:W-:-:S02]  /*b4d0*/  @!P1 VIADD R153, R217, 0x28c40 ;  /* 0x00028c40d9999836 */ /* 0x000fc40000000000 */
[-C--:B------:R-:W-:Y:S01]  /*b4e0*/  FMUL.FTZ R49, R49, R227.reuse ;  /* 0x000000e331317220 */ /* 0x080fe20000410000 */
[-C--:B------:R-:W-:Y:S01]  /*b4f0*/  FMUL.FTZ R52, R52, R227.reuse ;  /* 0x000000e334347220 */ /* 0x080fe20000410000 */
[-C--:B------:R-:W-:Y:S01]  /*b500*/  FMUL.FTZ R53, R53, R227.reuse ;  /* 0x000000e335357220 */ /* 0x080fe20000410000 */
[-C--:B------:R-:W-:Y:S01]  /*b510*/  FMUL.FTZ R56, R56, R227.reuse ;  /* 0x000000e338387220 */ /* 0x080fe20000410000 */
[----:B------:R-:W-:Y:S01]  /*b520*/  @!P1 PRMT R153, RZ, 0x654, R153 ;  /* 0x00000654ff999816 */ /* 0x000fe20000000099 */
[----:B------:R-:W2:Y:S01]  /*b530*/  MUFU.EX2 R160, R160 ;  /* 0x000000a000a07308 */ /* 0x000ea20000000800 */
[----:B---3--:R-:W-:Y:S01]  /*b540*/  FADD.FTZ R3, R156, R3 ;  /* 0x000000039c037221 */ /* 0x008fe20000010000 */
[-C--:B------:R-:W-:Y:S01]  /*b550*/  FMUL.FTZ R57, R57, R227.reuse ;  /* 0x000000e339397220 */ /* 0x080fe20000410000 */
[----:B------:R3:W-:Y:S01]  /*b560*/  @!P1 SYNCS.ARRIVE.TRANS64.RED.A1T0 RZ, [R153+URZ], RZ ;  /* 0x000000ff99ff99a7 */ /* 0x0007e2000810043f */
[-C--:B------:R-:W-:Y:S01]  /*b570*/  FMUL.FTZ R60, R60, R227.reuse ;  /* 0x000000e33c3c7220 */ /* 0x080fe20000410000 */
[-C--:B------:R-:W-:Y:S01]  /*b580*/  FMUL.FTZ R61, R61, R227.reuse ;  /* 0x000000e33d3d7220 */ /* 0x080fe20000410000 */
[-C--:B------:R-:W-:Y:S01]  /*b590*/  FMUL.FTZ R64, R64, R227.reuse ;  /* 0x000000e340407220 */ /* 0x080fe20000410000 */
[-C--:B------:R-:W-:Y:S01]  /*b5a0*/  FMUL.FTZ R65, R65, R227.reuse ;  /* 0x000000e341417220 */ /* 0x080fe20000410000 */
[----:B------:R-:W5:Y:S01]  /*b5b0*/  MUFU.EX2 R161, R161 ;  /* 0x000000a100a17308 */ /* 0x000f620000000800 */
[-C--:B------:R-:W-:Y:S01]  /*b5c0*/  FMUL.FTZ R68, R68, R227.reuse ;  /* 0x000000e344447220 */ /* 0x080fe20000410000 */
[----:B------:R-:W-:Y:S01]  /*b5d0*/  FMUL.FTZ R69, R69, R227 ;  /* 0x000000e345457220 */ /* 0x000fe20000410000 */
[----:B---3--:R-:W-:Y:S01]  /*b5e0*/  @!P3 IMAD R153, R169, 0x4, R2 ;  /* 0x00000004a999b824 */ /* 0x008fe200078e0202 */
[----:B------:R-:W-:Y:S01]  /*b5f0*/  FMNMX.FTZ R169, R154, R15, !PT ;  /* 0x0000000f9aa97209 */ /* 0x000fe20007810000 */
[-C--:B------:R-:W-:Y:S01]  /*b600*/  FMUL.FTZ R72, R72, R227.reuse ;  /* 0x000000e348487220 */ /* 0x080fe20000410000 */
[-C--:B------:R-:W-:Y:S01]  /*b610*/  FMUL.FTZ R73, R73, R227.reuse ;  /* 0x000000e349497220 */ /* 0x080fe20000410000 */
[----:B------:R-:W-:Y:S01]  /*b620*/  FMUL.FTZ R76, R76, R227 ;  /* 0x000000e34c4c7220 */ /* 0x000fe20000410000 */
[----:B------:R-:W-:Y:S01]  /*b630*/  FMNMX.FTZ R169, R155, R169, !PT ;  /* 0x000000a99ba97209 */ /* 0x000fe20007810000 */
[----:B------:R-:W-:Y:S01]  /*b640*/  @!P3 STS [R153+0x28800], R227 ;  /* 0x028800e39900b388 */ /* 0x000fe20000000800 */
[-C--:B------:R-:W-:Y:S01]  /*b650*/  FMUL.FTZ R77, R77, R227.reuse ;  /* 0x000000e34d4d7220 */ /* 0x080fe20000410000 */
[----:B------:R-:W-:Y:S01]  /*b660*/  FMUL.FTZ R80, R80, R227 ;  /* 0x000000e350507220 */ /* 0x000fe20000410000 */
[----:B------:R-:W-:Y:S01]  /*b670*/  FMNMX.FTZ R169, R158, R169, !PT ;  /* 0x000000a99ea97209 */ /* 0x000fe20007810000 */
[-C--:B------:R-:W-:Y:S01]  /*b680*/  FMUL.FTZ R81, R81, R227.reuse ;  /* 0x000000e351517220 */ /* 0x080fe20000410000 */
        /* <DEDUP_REMOVED lines=44> */
[----:B------:R-:W-:Y:S01]  /*b950*/  FMUL.FTZ R149, R149, R227 ;  /* 0x000000e395957220 */ /* 0x000fe20000410000 */
[----:B----4-:R-:W-:Y:S01]  /*b960*/  FADD.FTZ R3, R157, R3 ;  /* 0x000000039d037221 */ /* 0x010fe20000010000 */
[----:B------:R-:W-:Y:S01]  /*b970*/  FMNMX.FTZ R169, R182, R169, !PT ;  /* 0x000000a9b6a97209 */ /* 0x000fe20007810000 */
[----:B------:R-:W3:Y:S02]  /*b980*/  MUFU.EX2 R164, R164 ;  /* 0x000000a400a47308 */ /* 0x000ee40000000800 */
[----:B--2---:R-:W-:Y:S01]  /*b990*/  FADD.FTZ R3, R160, R3 ;  /* 0x00000003a0037221 */ /* 0x004fe20000010000 */
[----:B------:R-:W-:-:S03]  /*b9a0*/  FMNMX.FTZ R169, R183, R169, !PT ;  /* 0x000000a9b7a97209 */ /* 0x000fc60007810000 */
[----:B-----5:R-:W-:Y:S02]  /*b9b0*/  FADD.FTZ R3, R161, R3 ;  /* 0x00000003a1037221 */ /* 0x020fe40000010000 */
[----:B------:R-:W2:Y:S01]  /*b9c0*/  SHFL.BFLY PT, R181, R169, 0x2, 0x1f ;  /* 0x0c401f00a9b57f89 */ /* 0x000ea200000e0000 */
[----:B------:R-:W4:Y:S08]  /*b9d0*/  MUFU.EX2 R165, R165 ;  /* 0x000000a500a57308 */ /* 0x000f300000000800 */
[----:B------:R-:W5:Y:S01]  /*b9e0*/  MUFU.EX2 R168, R168 ;  /* 0x000000a800a87308 */ /* 0x000f620000000800 */
[----:B---3--:R-:W-:-:S07]  /*b9f0*/  FADD.FTZ R3, R164, R3 ;  /* 0x00000003a4037221 */ /* 0x008fce0000010000 */
[----:B------:R-:W3:Y:S01]  /*ba00*/  MUFU.EX2 R21, R21 ;  /* 0x0000001500157308 */ /* 0x000ee20000000800 */
[----:B----4-:R-:W-:Y:S01]  /*ba10*/  FADD.FTZ R3, R165, R3 ;  /* 0x00000003a5037221 */ /* 0x010fe20000010000 */
[----:B--2---:R-:W-:-:S06]  /*ba20*/  FMNMX.FTZ R169, R169, R181, !PT ;  /* 0x000000b5a9a97209 */ /* 0x004fcc0007810000 */
[----:B------:R-:W2:Y:S01]  /*ba30*/  MUFU.EX2 R172, R172 ;  /* 0x000000ac00ac7308 */ /* 0x000ea20000000800 */
[----:B-----5:R-:W-:Y:S01]  /*ba40*/  FADD.FTZ R3, R168, R3 ;  /* 0x00000003a8037221 */ /* 0x020fe20000010000 */
[----:B------:R-:W4:Y:S06]  /*ba50*/  SHFL.BFLY PT, R181, R169, 0x1, 0x1f ;  /* 0x0c201f00a9b57f89 */ /* 0x000f2c00000e0000 */
[----:B------:R-:W5:Y:S01]  /*ba60*/  MUFU.EX2 R173, R173 ;  /* 0x000000ad00ad7308 */ /* 0x000f620000000800 */
[----:B---3--:R-:W-:-:S07]  /*ba70*/  FADD.FTZ R3, R21, R3 ;  /* 0x0000000315037221 */ /* 0x008fce0000010000 */
[----:B------:R-:W3:Y:S01]  /*ba80*/  MUFU.EX2 R176, R176 ;  /* 0x000000b000b07308 */ /* 0x000ee20000000800 */
[----:B--2---:R-:W-:-:S07]  /*ba90*/  FADD.FTZ R3, R172, R3 ;  /* 0x00000003ac037221 */ /* 0x004fce0000010000 */
[----:B------:R-:W2:Y:S01]  /*baa0*/  MUFU.EX2 R177, R177 ;  /* 0x000000b100b17308 */ /* 0x000ea20000000800 */
[----:B-----5:R-:W-:Y:S01]  /*bab0*/  FADD.FTZ R3, R173, R3 ;  /* 0x00000003ad037221 */ /* 0x020fe20000010000 */
[----:B----4-:R-:W-:-:S06]  /*bac0*/  FMNMX.FTZ R169, R169, R181, !PT ;  /* 0x000000b5a9a97209 */ /* 0x010fcc0007810000 */
[----:B------:R-:W4:Y:S01]  /*bad0*/  MUFU.EX2 R180, R180 ;  /* 0x000000b400b47308 */ /* 0x000f220000000800 */
[----:B------:R-:W-:Y:S01]  /*bae0*/  FADD.FTZ R15, -R169, R15 ;  /* 0x0000000fa90f7221 */ /* 0x000fe20000010100 */
[----:B---3--:R-:W-:-:S03]  /*baf0*/  FADD.FTZ R3, R176, R3 ;  /* 0x00000003b0037221 */ /* 0x008fc60000010000 */
[----:B------:R-:W-:-:S03]  /*bb00*/  FMUL.FTZ R15, R15, R10 ;  /* 0x0000000a0f0f7220 */ /* 0x000fc60000410000 */
[----:B------:R-:W3:Y:S01]  /*bb10*/  MUFU.EX2 R20, R20 ;  /* 0x0000001400147308 */ /* 0x000ee20000000800 */
[----:B--2---:R-:W-:-:S07]  /*bb20*/  FADD.FTZ R3, R177, R3 ;  /* 0x00000003b1037221 */ /* 0x004fce0000010000 */
[----:B------:R-:W2:Y:S01]  /*bb30*/  MUFU.EX2 R15, R15 ;  /* 0x0000000f000f7308 */ /* 0x000ea20000000800 */
[----:B----4-:R-:W-:-:S04]  /*bb40*/  FADD.FTZ R3, R180, R3 ;  /* 0x00000003b4037221 */ /* 0x010fc80000010000 */
[----:B---3--:R-:W-:Y:S01]  /*bb50*/  FADD.FTZ R3, R20, R3 ;  /* 0x0000000314037221 */ /* 0x008fe20000010000 */
[----:B--2---:R2:W-:Y:S01]  /*bb60*/  @!P3 STS [R153+0x28820], R15 ;  /* 0x0288200f9900b388 */ /* 0x0045e20000000800 */
        /* <DEDUP_REMOVED lines=9> */
[-C--:B--2---:R-:W-:Y:S01]  /*bc00*/  FMUL.FTZ R153, R169, R10.reuse ;  /* 0x0000000aa9997220 */ /* 0x084fe20000410000 */
[-C--:B------:R-:W-:Y:S01]  /*bc10*/  FMUL.FTZ R43, R43, R15.reuse ;  /* 0x0000000f2b2b7220 */ /* 0x080fe20000410000 */
[-C--:B------:R-:W-:Y:S01]  /*bc20*/  FMUL.FTZ R46, R46, R15.reuse ;  /* 0x0000000f2e2e7220 */ /* 0x080fe20000410000 */
[-C--:B------:R-:W-:Y:S01]  /*bc30*/  FMUL.FTZ R47, R47, R15.reuse ;  /* 0x0000000f2f2f7220 */ /* 0x080fe20000410000 */
[-CC-:B------:R-:W-:Y:S01]  /*bc40*/  FFMA.FTZ R154, R154, R10.reuse, -R153.reuse ;  /* 0x0000000a9a9a7223 */ /* 0x180fe20000010899 */
        /* <DEDUP_REMOVED lines=23> */
[----:B------:R2:W3:Y:S01]  /*bdc0*/  MUFU.EX2 R153, R154 ;  /* 0x0000009a00997308 */ /* 0x0004e20000000800 */
[-C--:B------:R-:W-:Y:S01]  /*bdd0*/  FMUL.FTZ R63, R63, R15.reuse ;  /* 0x0000000f3f3f7220 */ /* 0x080fe20000410000 */
[-C--:B------:R-:W-:Y:S01]  /*bde0*/  FMUL.FTZ R66, R66, R15.reuse ;  /* 0x0000000f42427220 */ /* 0x080fe20000410000 */
[-C--:B------:R-:W-:Y:S01]  /*bdf0*/  FMUL.FTZ R67, R67, R15.reuse ;  /* 0x0000000f43437220 */ /* 0x080fe20000410000 */
[-C--:B------:R-:W-:Y:S01]  /*be00*/  FMUL.FTZ R70, R70, R15.reuse ;  /* 0x0000000f46467220 */ /* 0x080fe20000410000 */
[-C--:B------:R-:W-:Y:S01]  /*be10*/  FMUL.FTZ R71, R71, R15.reuse ;  /* 0x0000000f47477220 */ /* 0x080fe20000410000 */
[-C--:B------:R-:W-:Y:S01]  /*be20*/  FMUL.FTZ R74, R74, R15.reuse ;  /* 0x0000000f4a4a7220 */ /* 0x080fe20000410000 */
[-C--:B------:R-:W-:Y:S01]  /*be30*/  FMUL.FTZ R75, R75, R15.reuse ;  /* 0x0000000f4b4b7220 */ /* 0x080fe20000410000 */
[----:B------:R4:W5:Y:S01]  /*be40*/  MUFU.EX2 R181, R158 ;  /* 0x0000009e00b57308 */ /* 0x0009620000000800 */
[----:B--2---:R-:W-:Y:S01]  /*be50*/  F2FP.BF16.F32.PACK_AB R154, R157, R156 ;  /* 0x0000009c9d9a723e */ /* 0x004fe200000010ff */
[-C--:B------:R-:W-:Y:S01]  /*be60*/  FMUL.FTZ R78, R78, R15.reuse ;  /* 0x0000000f4e4e7220 */ /* 0x080fe20000410000 */
[----:B------:R-:W-:Y:S01]  /*be70*/  F2FP.BF16.F32.PACK_AB R156, R161, R160 ;  /* 0x000000a0a19c723e */ /* 0x000fe200000010ff */
[-C--:B------:R-:W-:Y:S01]  /*be80*/  FMUL.FTZ R79, R79, R15.reuse ;  /* 0x0000000f4f4f7220 */ /* 0x080fe20000410000 */
[----:B------:R-:W-:Y:S01]  /*be90*/  F2FP.BF16.F32.PACK_AB R160, R21, R168 ;  /* 0x000000a815a0723e */ /* 0x000fe200000010ff */
[-C--:B------:R-:W-:Y:S01]  /*bea0*/  FMUL.FTZ R82, R82, R15.reuse ;  /* 0x0000000f52527220 */ /* 0x080fe20000410000 */
[-C--:B------:R-:W-:Y:S01]  /*beb0*/  FMUL.FTZ R83, R83, R15.reuse ;  /* 0x0000000f53537220 */ /* 0x080fe20000410000 */
[----:B------:R-:W2:Y:S01]  /*bec0*/  MUFU.EX2 R159, R159 ;  /* 0x0000009f009f7308 */ /* 0x000ea20000000800 */
[----:B---3--:R-:W-:Y:S01]  /*bed0*/  FFMA.FTZ R12, R15, R12, R153 ;  /* 0x0000000c0f0c7223 */ /* 0x008fe20000010099 */
[----:B----4-:R-:W-:Y:S01]  /*bee0*/  F2FP.BF16.F32.PACK_AB R158, R165, R164 ;  /* 0x000000a4a59e723e */ /* 0x010fe200000010ff */
[----:B------:R-:W-:Y:S01]  /*bef0*/  FMUL.FTZ R86, R86, R15 ;  /* 0x0000000f56567220 */ /* 0x000fe20000410000 */
[C---:B------:R-:W-:Y:S01]  /*bf00*/  F2FP.BF16.F32.PACK_AB R153, R155.reuse, R153 ;  /* 0x000000999b99723e */ /* 0x040fe200000010ff */
[----:B------:R-:W-:Y:S01]  /*bf10*/  FADD.FTZ R12, R155, R12 ;  /* 0x0000000c9b0c7221 */ /* 0x000fe20000010000 */
[----:B------:R-:W-:Y:S01]  /*bf20*/  F2FP.BF16.F32.PACK_AB R164, R177, R176 ;  /* 0x000000b0b1a4723e */ /* 0x000fe200000010ff */
[-C--:B------:R-:W-:Y:S01]  /*bf30*/  FMUL.FTZ R87, R87, R15.reuse ;  /* 0x0000000f57577220 */ /* 0x080fe20000410000 */
[----:B------:R3:W4:Y:S01]  /*bf40*/  MUFU.EX2 R226, R162 ;  /* 0x000000a200e27308 */ /* 0x0007220000000800 */
[----:B-----5:R-:W-:Y:S01]  /*bf50*/  FADD.FTZ R12, R181, R12 ;  /* 0x0000000cb50c7221 */ /* 0x020fe20000010000 */
[-C--:B------:R-:W-:Y:S01]  /*bf60*/  FMUL.FTZ R90, R90, R15.reuse ;  /* 0x0000000f5a5a7220 */ /* 0x080fe20000410000 */
[-C--:B------:R-:W-:Y:S01]  /*bf70*/  FMUL.FTZ R91, R91, R15.reuse ;  /* 0x0000000f5b5b7220 */ /* 0x080fe20000410000 */
[-C--:B------:R-:W-:Y:S01]  /*bf80*/  FMUL.FTZ R94, R94, R15.reuse ;  /* 0x0000000f5e5e7220 */ /* 0x080fe20000410000 */
[-C--:B------:R-:W-:Y:S01]  /*bf90*/  FMUL.FTZ R95, R95, R15.reuse ;  /* 0x0000000f5f5f7220 */ /* 0x080fe20000410000 */
[-C--:B------:R-:W-:Y:S01]  /*bfa0*/  FMUL.FTZ R98, R98, R15.reuse ;  /* 0x0000000f62627220 */ /* 0x080fe20000410000 */
[----:B------:R-:W-:Y:S01]  /*bfb0*/  FMUL.FTZ R99, R99, R15 ;  /* 0x0000000f63637220 */ /* 0x000fe20000410000 */
[----:B------:R-:W5:Y:S01]  /*bfc0*/  MUFU.EX2 R163, R163 ;  /* 0x000000a300a37308 */ /* 0x000f620000000800 */
[C---:B--2---:R-:W-:Y:S01]  /*bfd0*/  FADD.FTZ R12, R159.reuse, R12 ;  /* 0x0000000c9f0c7221 */ /* 0x044fe20000010000 */
[----:B------:R-:W-:Y:S01]  /*bfe0*/  F2FP.BF16.F32.PACK_AB R155, R159, R181 ;  /* 0x000000b59f9b723e */ /* 0x000fe200000010ff */
[----:B------:R-:W-:Y:S01]  /*bff0*/  BAR.SYNC.DEFER_BLOCKING 0xf, 0x100 ;  /* 0x03c4000000007b1d */ /* 0x000fe20000010000 */
[----:B---3--:R-:W-:Y:S01]  /*c000*/  F2FP.BF16.F32.PACK_AB R162, R173, R172 ;  /* 0x000000acada2723e */ /* 0x008fe200000010ff */
[-C--:B------:R-:W-:Y:S01]  /*c010*/  FMUL.FTZ R102, R102, R15.reuse ;  /* 0x0000000f66667220 */ /* 0x080fe20000410000 */
[-C--:B------:R-:W-:Y:S01]  /*c020*/  FMUL.FTZ R103, R103, R15.reuse ;  /* 0x0000000f67677220 */ /* 0x080fe20000410000 */
[-C--:B------:R-:W-:Y:S01]  /*c030*/  FMUL.FTZ R106, R106, R15.reuse ;  /* 0x0000000f6a6a7220 */ /* 0x080fe20000410000 */
[-C--:B------:R-:W-:Y:S01]  /*c040*/  FMUL.FTZ R107, R107, R15.reuse ;  /* 0x0000000f6b6b7220 */ /* 0x080fe20000410000 */
[----:B------:R2:W3:Y:S01]  /*c050*/  MUFU.EX2 R227, R166 ;  /* 0x000000a600e37308 */ /* 0x0004e20000000800 */
[----:B----4-:R-:W-:Y:S01]  /*c060*/  FADD.FTZ R12, R226, R12 ;  /* 0x0000000ce20c7221 */ /* 0x010fe20000010000 */
[-C--:B------:R-:W-:Y:S01]  /*c070*/  FMUL.FTZ R110, R110, R15.reuse ;  /* 0x0000000f6e6e7220 */ /* 0x080fe20000410000 */
[-C--:B------:R-:W-:Y:S01]  /*c080*/  FMUL.FTZ R111, R111, R15.reuse ;  /* 0x0000000f6f6f7220 */ /* 0x080fe20000410000 */
[-C--:B------:R-:W-:Y:S01]  /*c090*/  FMUL.FTZ R114, R114, R15.reuse ;  /* 0x0000000f72727220 */ /* 0x080fe20000410000 */
[-C--:B------:R-:W-:Y:S01]  /*c0a0*/  FMUL.FTZ R115, R115, R15.reuse ;  /* 0x0000000f73737220 */ /* 0x080fe20000410000 */
[-C--:B------:R-:W-:Y:S01]  /*c0b0*/  FMUL.FTZ R118, R118, R15.reuse ;  /* 0x0000000f76767220 */ /* 0x080fe20000410000 */
[-C--:B------:R-:W-:Y:S01]  /*c0c0*/  FMUL.FTZ R119, R119, R15.reuse ;  /* 0x0000000f77777220 */ /* 0x080fe20000410000 */
[----:B------:R-:W4:Y:S01]  /*c0d0*/  MUFU.EX2 R167, R167 ;  /* 0x000000a700a77308 */ /* 0x000f220000000800 */
[C---:B-----5:R-:W-:Y:S01]  /*c0e0*/  FADD.FTZ R12, R163.reuse, R12 ;  /* 0x0000000ca30c7221 */ /* 0x060fe20000010000 */
[----:B------:R-:W-:Y:S01]  /*c0f0*/  F2FP.BF16.F32.PACK_AB R157, R163, R226 ;  /* 0x000000e2a39d723e */ /* 0x000fe200000010ff */
[-C--:B------:R-:W-:Y:S01]  /*c100*/  FMUL.FTZ R122, R122, R15.reuse ;  /* 0x0000000f7a7a7220 */ /* 0x080fe20000410000 */
[----:B--2---:R-:W-:Y:S01]  /*c110*/  F2FP.BF16.F32.PACK_AB R166, R20, R180 ;  /* 0x000000b414a6723e */ /* 0x004fe200000010ff */
[-C--:B------:R-:W-:Y:S01]  /*c120*/  FMUL.FTZ R123, R123, R15.reuse ;  /* 0x0000000f7b7b7220 */ /* 0x080fe20000410000 */
[-C--:B------:R-:W-:Y:S01]  /*c130*/  FMUL.FTZ R126, R126, R15.reuse ;  /* 0x0000000f7e7e7220 */ /* 0x080fe20000410000 */
[-C--:B------:R-:W-:Y:S01]  /*c140*/  FMUL.FTZ R127, R127, R15.reuse ;  /* 0x0000000f7f7f7220 */ /* 0x080fe20000410000 */
[----:B------:R-:W2:Y:S01]  /*c150*/  MUFU.EX2 R161, R170 ;  /* 0x000000aa00a17308 */ /* 0x000ea20000000800 */
[----:B---3--:R-:W-:Y:S01]  /*c160*/  FADD.FTZ R12, R227, R12 ;  /* 0x0000000ce30c7221 */ /* 0x008fe20000010000 */
[----:B------:R3:W-:Y:S01]  /*c170*/  STSM.16.M88.4 [R195+0x26800], R152 ;  /* 0x02680098c3007844 */ /* 0x0007e20000000200 */
[-C--:B------:R-:W-:Y:S01]  /*c180*/  FMUL.FTZ R130, R130, R15.reuse ;  /* 0x0000000f82827220 */ /* 0x080fe20000410000 */
[-C--:B------:R-:W-:Y:S01]  /*c190*/  FMUL.FTZ R131, R131, R15.reuse ;  /* 0x0000000f83837220 */ /* 0x080fe20000410000 */
[-C--:B------:R-:W-:Y:S01]  /*c1a0*/  FMUL.FTZ R134, R134, R15.reuse ;  /* 0x0000000f86867220 */ /* 0x080fe20000410000 */
[-C--:B------:R-:W-:Y:S01]  /*c1b0*/  FMUL.FTZ R135, R135, R15.reuse ;  /* 0x0000000f87877220 */ /* 0x080fe20000410000 */
[----:B------:R-:W-:Y:S01]  /*c1c0*/  FMUL.FTZ R138, R138, R15 ;  /* 0x0000000f8a8a7220 */ /* 0x000fe20000410000 */
[----:B------:R-:W5:Y:S01]  /*c1d0*/  MUFU.EX2 R171, R171 ;  /* 0x000000ab00ab7308 */ /* 0x000f620000000800 */
[C---:B----4-:R-:W-:Y:S01]  /*c1e0*/  FADD.FTZ R12, R167.reuse, R12 ;  /* 0x0000000ca70c7221 */ /* 0x050fe20000010000 */
[----:B------:R-:W-:Y:S01]  /*c1f0*/  F2FP.BF16.F32.PACK_AB R159, R167, R227 ;  /* 0x000000e3a79f723e */ /* 0x000fe200000010ff */
[-C--:B------:R-:W-:Y:S01]  /*c200*/  FMUL.FTZ R139, R139, R15.reuse ;  /* 0x0000000f8b8b7220 */ /* 0x080fe20000410000 */
[-C--:B------:R-:W-:Y:S01]  /*c210*/  FMUL.FTZ R142, R142, R15.reuse ;  /* 0x0000000f8e8e7220 */ /* 0x080fe20000410000 */
[-C--:B------:R-:W-:Y:S01]  /*c220*/  FMUL.FTZ R143, R143, R15.reuse ;  /* 0x0000000f8f8f7220 */ /* 0x080fe20000410000 */
[-C--:B------:R-:W-:Y:S01]  /*c230*/  FMUL.FTZ R146, R146, R15.reuse ;  /* 0x0000000f92927220 */ /* 0x080fe20000410000 */
[----:B------:R3:W-:Y:S01]  /*c240*/  STSM.16.M88.4 [R198], R156 ;  /* 0x0000009cc6007844 */ /* 0x0007e20000000200 */
[----:B------:R-:W4:Y:S01]  /*c250*/  MUFU.EX2 R174, R174 ;  /* 0x000000ae00ae7308 */ /* 0x000f220000000800 */
[----:B--2---:R-:W-:Y:S01]  /*c260*/  FADD.FTZ R12, R161, R12 ;  /* 0x0000000ca10c7221 */ /* 0x004fe20000010000 */
[-C--:B------:R-:W-:Y:S01]  /*c270*/  FMUL.FTZ R147, R147, R15.reuse ;  /* 0x0000000f93937220 */ /* 0x080fe20000410000 */
[-C--:B------:R-:W-:Y:S01]  /*c280*/  FMUL.FTZ R150, R150, R15.reuse ;  /* 0x0000000f96967220 */ /* 0x080fe20000410000 */
[----:B------:R-:W-:-:S04]  /*c290*/  FMUL.FTZ R151, R151, R15 ;  /* 0x0000000f97977220 */ /* 0x000fc80000410000 */
[----:B------:R-:W2:Y:S01]  /*c2a0*/  MUFU.EX2 R175, R175 ;  /* 0x000000af00af7308 */ /* 0x000ea20000000800 */
[C---:B-----5:R-:W-:Y:S01]  /*c2b0*/  FADD.FTZ R12, R171.reuse, R12 ;  /* 0x0000000cab0c7221 */ /* 0x060fe20000010000 */
[----:B------:R-:W-:-:S06]  /*c2c0*/  F2FP.BF16.F32.PACK_AB R161, R171, R161 ;  /* 0x000000a1aba1723e */ /* 0x000fcc00000010ff */
[----:B------:R-:W5:Y:S01]  /*c2d0*/  MUFU.EX2 R165, R178 ;  /* 0x000000b200a57308 */ /* 0x000f620000000800 */
[----:B----4-:R-:W-:-:S07]  /*c2e0*/  FADD.FTZ R12, R174, R12 ;  /* 0x0000000cae0c7221 */ /* 0x010fce0000010000 */
[----:B------:R-:W4:Y:S01]  /*c2f0*/  MUFU.EX2 R179, R179 ;  /* 0x000000b300b37308 */ /* 0x000f220000000800 */
[C---:B--2---:R-:W-:Y:S01]  /*c300*/  FADD.FTZ R12, R175.reuse, R12 ;  /* 0x0000000caf0c7221 */ /* 0x044fe20000010000 */
[----:B------:R-:W-:-:S05]  /*c310*/  F2FP.BF16.F32.PACK_AB R163, R175, R174 ;  /* 0x000000aeafa3723e */ /* 0x000fca00000010ff */
[----:B------:R3:W-:Y:S01]  /*c320*/  STSM.16.M88.4 [R196], R160 ;  /* 0x000000a0c4007844 */ /* 0x0007e20000000200 */
[----:B------:R-:W2:Y:S01]  /*c330*/  MUFU.EX2 R182, R182 ;  /* 0x000000b600b67308 */ /* 0x000ea20000000800 */
[----:B-----5:R-:W-:-:S07]  /*c340*/  FADD.FTZ R12, R165, R12 ;  /* 0x0000000ca50c7221 */ /* 0x020fce0000010000 */
[----:B------:R-:W5:Y:S01]  /*c350*/  MUFU.EX2 R183, R183 ;  /* 0x000000b700b77308 */ /* 0x000f620000000800 */
[C---:B----4-:R-:W-:Y:S01]  /*c360*/  FADD.FTZ R12, R179.reuse, R12 ;  /* 0x0000000cb30c7221 */ /* 0x050fe20000010000 */
[----:B------:R-:W-:-:S03]  /*c370*/  F2FP.BF16.F32.PACK_AB R165, R179, R165 ;  /* 0x000000a5b3a5723e */ /* 0x000fc600000010ff */
[----:B--2---:R-:W-:Y:S01]  /*c380*/  FADD.FTZ R12, R182, R12 ;  /* 0x0000000cb60c7221 */ /* 0x004fe20000010000 */
[----:B-----5:R-:W-:-:S03]  /*c390*/  F2FP.BF16.F32.PACK_AB R167, R183, R182 ;  /* 0x000000b6b7a7723e */ /* 0x020fc600000010ff */
[----:B------:R-:W-:Y:S02]  /*c3a0*/  FADD.FTZ R12, R183, R12 ;  /* 0x0000000cb70c7221 */ /* 0x000fe40000010000 */
[----:B------:R3:W-:Y:S01]  /*c3b0*/  STSM.16.M88.4 [R197], R164 ;  /* 0x000000a4c5007844 */ /* 0x0007e20000000200 */
[----:B------:R-:W-:Y:S05]  /*c3c0*/  @!P0 BRA `(.L_x_3743) ;  /* 0x0000000000048947 */ /* 0x000fea0003800000 */
[----:B------:R-:W-:Y:S01]  /*c3d0*/  BPT.TRAP 0x1 ;  /* 0x000000040000795c */ /* 0x000fe20000300000 */
.L_x_3743:
[----:B------:R2:W4:Y:S01]  /*c3e0*/  SYNCS.PHASECHK.TRANS64.TRYWAIT P3, [R217+URZ+0x28c50], R14 ;  /* 0x028c500ed90075a7 */ /* 0x000522000806017f */
[----:B------:R-:W-:Y:S05]  /*c3f0*/  @!P0 BRA `(.L_x_3744) ;  /* 0x0000000000048947 */ /* 0x000fea0003800000 */
[----:B------:R-:W-:Y:S01]  /*c400*/  BPT.TRAP 0x1 ;  /* 0x000000040000795c */ /* 0x000fe20000300000 */
.L_x_3744:
[----:B------:R-:W-:Y:S04]  /*c410*/  BSSY B1, `(.L_x_3745) ;  /* 0x0000004000017945 */ /* 0x000fe80003800000 */
[----:B----4-:R-:W-:Y:S05]  /*c420*/  @P3 BRA `(.L_x_3746) ;  /* 0x0000000000083947 */ /* 0x010fea0003800000 */
[----:B------:R-:W4:Y:S02]  /*c430*/  SYNCS.PHASECHK.TRANS64.TRYWAIT P3, [R217+URZ+0x28c50], R14 ;  /* 0x028c500ed90075a7 */ /* 0x000f24000806017f */
[----:B----4-:R-:W-:Y:S05]  /*c440*/  @!P3 BRA `(.L_x_3747) ;  /* 0x000000ec00a0b947 */ /* 0x010fea0003800000 */
.L_x_3746:
[----:B------:R-:W-:Y:S05]  /*c450*/  BSYNC B1 ;  /* 0x0000000000017941 */ /* 0x000fea0003800000 */
.L_x_3745:
[----:B012-4-:R-:W-:Y:S01]  /*c460*/  IMAD R14, R18, 0x1000, R13 ;  /* 0x00001000120e7824 */ /* 0x017fe200078e020d */
[----:B------:R-:W-:Y:S01]  /*c470*/  WARPGROUP.ARRIVE ;  /* 0x00000000000079c5 */ /* 0x000fe20000000000 */
[----:B------:R-:W-:Y:S02]  /*c480*/  IMAD.MOV.U32 R15, RZ, RZ, 0x40000040 ;  /* 0x40000040ff0f7424 */ /* 0x000fe400078e00ff */
[C---:B------:R-:W-:Y:S01]  /*c490*/  VIADD R20, R14.reuse, 0x80 ;  /* 0x000000800e147836 */ /* 0x040fe20000000000 */
[----:B------:R-:W-:Y:S01]  /*c4a0*/  R2UR UR6, R14 ;  /* 0x000000000e0672ca */ /* 0x000fe200000e0000 */
[----:B------:R-:W-:Y:S01]  /*c4b0*/  IMAD.MOV.U32 R21, RZ, RZ, 0x40000040 ;  /* 0x40000040ff157424 */ /* 0x000fe200078e00ff */
[----:B------:R-:W-:Y:S01]  /*c4c0*/  R2UR UR7, R15 ;  /* 0x000000000f0772ca */ /* 0x000fe200000e0000 */
[----:B------:R-:W-:Y:S02]  /*c4d0*/  IMAD.MOV.U32 R15, RZ, RZ, 0x40000040 ;  /* 0x40000040ff0f7424 */ /* 0x000fe400078e00ff */
[----:B------:R-:W-:-:S02]  /*c4e0*/  @!P1 VIADD R217, R217, 0x28c60 ;  /* 0x00028c60d9d99836 */ /* 0x000fc40000000000 */
[----:B------:R-:W-:Y:S02]  /*c4f0*/  IMAD.MOV.U32 R227, RZ, RZ, R11 ;  /* 0x000000ffffe37224 */ /* 0x000fe400078e000b */
[----:B------:R-:W-:Y:S01]  /*c500*/  IMAD.MOV.U32 R226, RZ, RZ, R18 ;  /* 0x000000ffffe27224 */ /* 0x000fe200078e0012 */
[----:B------:R-:W-:-:S05]  /*c510*/  @!P1 PRMT R217, RZ, 0x654, R217 ;  /* 0x00000654ffd99816 */ /* 0x000fca00000000d9 */
[----:B------:R-:W-:Y:S01]  /*c520*/  HGMMA.64x256x16.F32.BF16 R24, R152, gdesc[UR4].tnspB, R24, gsb0 ;  /* 0x43e0000498187df0 */ /* 0x000fe20008001818 */
[----:B------:R-:W-:Y:S01]  /*c530*/  R2UR UR6, R20 ;  /* 0x00000000140672ca */ /* 0x000fe200000e0000 */
[C---:B------:R-:W-:Y:S01]  /*c540*/  VIADD R20, R14.reuse, 0x100 ;  /* 0x000001000e147836 */ /* 0x040fe20000000000 */
[----:B------:R-:W-:Y:S01]  /*c550*/  R2UR UR7, R21 ;  /* 0x00000000150772ca */ /* 0x000fe200000e0000 */
[----:B------:R-:W-:Y:S02]  /*c560*/  IMAD.MOV.U32 R21, RZ, RZ, 0x40000040 ;  /* 0x40000040ff157424 */ /* 0x000fe400078e00ff */
[----:B------:R-:W-:Y:S01]  /*c570*/  VIADD R14, R14, 0x180 ;  /* 0x000001800e0e7836 */ /* 0x000fe20000000000 */
[----:B------:R-:W-:Y:S02]  /*c580*/  WARPGROUP.DEPBAR.LE gsb0, 0x0 ;  /* 0x00008000000079c5 */ /* 0x000fe40000010000 */
[----:B------:R-:W-:-:S15]  /*c590*/  WARPGROUP.ARRIVE ;  /* 0x00000000000079c5 */ /* 0x000fde0000000000 */
[----:B------:R-:W-:-:S04]  /*c5a0*/  NOP ;  /* 0x0000000000007918 */ /* 0x000fc80000000000 */
[----:B------:R-:W-:Y:S01]  /*c5b0*/  HGMMA.64x256x16.F32.BF16 R24, R156, gdesc[UR4].tnspB, R24, gsb0 ;  /* 0x43e000049c187df0 */ /* 0x000fe20008001818 */
[----:B------:R-:W-:Y:S02]  /*c5c0*/  R2UR UR6, R20 ;  /* 0x00000000140672ca */ /* 0x000fe400000e0000 */
[----:B------:R-:W-:Y:S01]  /*c5d0*/  R2UR UR7, R21 ;  /* 0x00000000150772ca */ /* 0x000fe200000e0000 */
[----:B------:R-:W-:Y:S02]  /*c5e0*/  WARPGROUP.DEPBAR.LE gsb0, 0x0 ;  /* 0x00008000000079c5 */ /* 0x000fe40000010000 */
[----:B------:R-:W-:-:S15]  /*c5f0*/  WARPGROUP.ARRIVE ;  /* 0x00000000000079c5 */ /* 0x000fde0000000000 */
[----:B------:R-:W-:-:S07]  /*c600*/  NOP ;  /* 0x0000000000007918 */ /* 0x000fce0000000000 */
[----:B------:R-:W-:Y:S01]  /*c610*/  HGMMA.64x256x16.F32.BF16 R24, R160, gdesc[UR4].tnspB, R24, gsb0 ;  /* 0x43e00004a0187df0 */ /* 0x000fe20008001818 */
[----:B------:R-:W-:Y:S02]  /*c620*/  R2UR UR6, R14 ;  /* 0x000000000e0672ca */ /* 0x000fe400000e0000 */
[----:B------:R-:W-:Y:S01]  /*c630*/  R2UR UR7, R15 ;  /* 0x000000000f0772ca */ /* 0x000fe200000e0000 */
[----:B------:R-:W-:Y:S01]  /*c640*/  IMAD.MOV.U32 R15, RZ, RZ, R169 ;  /* 0x000000ffff0f7224 */ /* 0x000fe200078e00a9 */
[----:B------:R-:W-:Y:S02]  /*c650*/  WARPGROUP.DEPBAR.LE gsb0, 0x0 ;  /* 0x00008000000079c5 */ /* 0x000fe40000010000 */
[----:B------:R-:W-:-:S15]  /*c660*/  WARPGROUP.ARRIVE ;  /* 0x00000000000079c5 */ /* 0x000fde0000000000 */
[----:B------:R-:W-:-:S06]  /*c670*/  NOP ;  /* 0x0000000000007918 */ /* 0x000fcc0000000000 */
        /* <DEDUP_REMOVED lines=11> */
[----:B------:R-:W-:Y:S05]  /*c730*/  @P2 BRA `(.L_x_3748) ;  /* 0xffffffe400782947 */ /* 0x000fea000383ffff */
.L_x_3737:
[----:B------:R-:W-:Y:S05]  /*c740*/  BSYNC B0 ;  /* 0x0000000000007941 */ /* 0x000fea0003800000 */
.L_x_3736:
[----:B------:R-:W4:Y:S01]  /*c750*/  SHFL.BFLY PT, R0, R3, 0x2, 0x1f ;  /* 0x0c401f0003007f89 */ /* 0x000f2200000e0000 */
[----:B------:R-:W-:Y:S02]  /*c760*/  IMAD.MOV.U32 R4, RZ, RZ, RZ ;  /* 0x000000ffff047224 */ /* 0x000fe400078e00ff */
[----:B------:R-:W-:Y:S01]  /*c770*/  IMAD.MOV.U32 R20, RZ, RZ, -0x800000 ;  /* 0xff800000ff147424 */ /* 0x000fe200078e00ff */
[----:B------:R-:W-:Y:S06]  /*c780*/  BAR.ARV 0x8, 0x100 ;  /* 0x0204000000007b1d */ /* 0x000fec0000002000 */
[----:B------:R-:W-:-:S02]  /*c790*/  VIADD R210, R210, 0x1 ;  /* 0x00000001d2d27836 */ /* 0x000fc40000000000 */
[----:B------:R-:W-:Y:S01]  /*c7a0*/  BAR.SYNC.DEFER_BLOCKING 0xf, 0x100 ;  /* 0x03c4000000007b1d */ /* 0x000fe20000010000 */
[----:B----4-:R-:W-:-:S05]  /*c7b0*/  FADD.FTZ R0, R0, R3 ;  /* 0x0000000300007221 */ /* 0x010fca0000010000 */
[----:B------:R-:W4:Y:S02]  /*c7c0*/  SHFL.BFLY PT, R3, R0, 0x1, 0x1f ;  /* 0x0c201f0000037f89 */ /* 0x000f2400000e0000 */
[----:B----4-:R-:W-:-:S05]  /*c7d0*/  FADD.FTZ R3, R0, R3 ;  /* 0x0000000300037221 */ /* 0x010fca0000010000 */
[----:B------:R-:W-:-:S13]  /*c7e0*/  FSETP.NE.FTZ.AND P0, PT, R3, RZ, PT ;  /* 0x000000ff0300720b */ /* 0x000fda0003f15000 */
[----:B------:R-:W4:Y:S01]  /*c7f0*/  @P0 MUFU.LG2 R0, R3 ;  /* 0x0000000300000308 */ /* 0x000f220000000c00 */
[----:B------:R-:W-:-:S07]  /*c800*/  @P0 FMUL.FTZ R5, R10, 0.69314718246459960938 ;  /* 0x3f3172180a050820 */ /* 0x000fce0000410000 */
[----:B------:R5:W1:Y:S01]  /*c810*/  @P0 MUFU.RCP R4, R3 ;  /* 0x0000000300040308 */ /* 0x000a620000001000 */
[----:B----4-:R-:W-:Y:S01]  /*c820*/  @P0 FMUL.FTZ R0, R0, 0.69314718246459960938 ;  /* 0x3f31721800000820 */ /* 0x010fe20000410000 */
[----:B-----5:R-:W-:-:S03]  /*c830*/  IMAD.MOV.U32 R3, RZ, RZ, -0x800000 ;  /* 0xff800000ff037424 */ /* 0x020fc600078e00ff */
[----:B------:R-:W-:Y:S02]  /*c840*/  @P0 FFMA.FTZ R3, R5, R11, R0 ;  /* 0x0000000b05030223 */ /* 0x000fe40000010000 */
[----:B------:R-:W4:Y:S01]  /*c850*/  SHFL.BFLY PT, R0, R12, 0x2, 0x1f ;  /* 0x0c401f000c007f89 */ /* 0x000f2200000e0000 */
        /* <DEDUP_REMOVED lines=22> */
[----:B----4-:R-:W-:Y:S01]  /*c9c0*/  FADD.FTZ R0, R0, R12 ;  /* 0x0000000c00007221 */ /* 0x010fe20000010000 */
[-C--:B------:R-:W-:Y:S01]  /*c9d0*/  FMUL.FTZ R68, R68, R4.reuse ;  /* 0x0000000444447220 */ /* 0x080fe20000410000 */
[-C--:B------:R-:W-:Y:S01]  /*c9e0*/  FMUL.FTZ R69, R69, R4.reuse ;  /* 0x0000000445457220 */ /* 0x080fe20000410000 */
[-C--:B------:R-:W-:Y:S01]  /*c9f0*/  FMUL.FTZ R72, R72, R4.reuse ;  /* 0x0000000448487220 */ /* 0x080fe20000410000 */
[-C--:B------:R-:W-:Y:S01]  /*ca00*/  FMUL.FTZ R73, R73, R4.reuse ;  /* 0x0000000449497220 */ /* 0x080fe20000410000 */
[----:B------:R-:W1:Y:S01]  /*ca10*/  SHFL.BFLY PT, R5, R0, 0x1, 0x1f ;  /* 0x0c201f0000057f89 */ /* 0x000e6200000e0000 */
        /* <DEDUP_REMOVED lines=23> */
[----:B-1----:R-:W-:Y:S01]  /*cb90*/  FADD.FTZ R5, R0, R5 ;  /* 0x0000000500057221 */ /* 0x002fe20000010000 */
[----:B------:R-:W-:-:S02]  /*cba0*/  IMAD.MOV.U32 R0, RZ, RZ, RZ ;  /* 0x000000ffff007224 */ /* 0x000fc400078e00ff */
[-C--:B------:R-:W-:Y:S01]  /*cbb0*/  FMUL.FTZ R121, R121, R4.reuse ;  /* 0x0000000479797220 */ /* 0x080fe20000410000 */
[-C--:B------:R-:W-:Y:S01]  /*cbc0*/  FMUL.FTZ R124, R124, R4.reuse ;  /* 0x000000047c7c7220 */ /* 0x080fe20000410000 */
[-C--:B------:R-:W-:Y:S01]  /*cbd0*/  FMUL.FTZ R125, R125, R4.reuse ;  /* 0x000000047d7d7220 */ /* 0x080fe20000410000 */
[----:B------:R-:W-:Y:S01]  /*cbe0*/  FSETP.NE.FTZ.AND P0, PT, R5, RZ, PT ;  /* 0x000000ff0500720b */ /* 0x000fe20003f15000 */
        /* <DEDUP_REMOVED lines=12> */
[----:B------:R-:W1:Y:S01]  /*ccb0*/  @P0 MUFU.RCP R0, R5 ;  /* 0x0000000500000308 */ /* 0x000e620000001000 */
[----:B------:R-:W-:-:S07]  /*ccc0*/  @P0 FMUL.FTZ R10, R10, 0.69314718246459960938 ;  /* 0x3f3172180a0a0820 */ /* 0x000fce0000410000 */
[----:B------:R-:W4:Y:S01]  /*ccd0*/  @P0 MUFU.LG2 R5, R5 ;  /* 0x0000000500050308 */ /* 0x000f220000000c00 */
        /* <DEDUP_REMOVED lines=8> */
[----:B----4-:R-:W-:Y:S01]  /*cd60*/  @P0 FMUL.FTZ R5, R5, 0.69314718246459960938 ;  /* 0x3f31721805050820 */ /* 0x010fe20000410000 */
[-C--:B------:R-:W-:Y:S01]  /*cd70*/  FMUL.FTZ R42, R42, R0.reuse ;  /* 0x000000002a2a7220 */ /* 0x080fe20000410000 */
[-C--:B------:R-:W-:Y:S01]  /*cd80*/  FMUL.FTZ R43, R43, R0.reuse ;  /* 0x000000002b2b7220 */ /* 0x080fe20000410000 */
[-C--:B------:R-:W-:Y:S01]  /*cd90*/  FMUL.FTZ R46, R46, R0.reuse ;  /* 0x000000002e2e7220 */ /* 0x080fe20000410000 */
[----:B------:R-:W-:Y:S01]  /*cda0*/  @P0 FFMA.FTZ R20, R10, R169, R5 ;  /* 0x000000a90a140223 */ /* 0x000fe20000010005 */
[----:B------:R-:W-:Y:S01]  /*cdb0*/  ISETP.NE.AND P0, PT, R193, RZ, PT ;  /* 0x000000ffc100720c */ /* 0x000fe20003f05270 */
        /* <DEDUP_REMOVED lines=12> */
[----:B------:R-:W-:-:S02]  /*ce80*/  @!P0 IMAD R5, R18, 0x40, R191 ;  /* 0x0000004012058824 */ /* 0x000fc400078e02bf */
[-C--:B------:R-:W-:Y:S01]  /*ce90*/  FMUL.FTZ R71, R71, R0.reuse ;  /* 0x0000000047477220 */ /* 0x080fe20000410000 */
[----:B------:R-:W-:Y:S02]  /*cea0*/  VIADD R18, R18, 0x1 ;  /* 0x0000000112127836 */ /* 0x000fe40000000000 */
[-C--:B------:R-:W-:Y:S01]  /*ceb0*/  FMUL.FTZ R74, R74, R0.reuse ;  /* 0x000000004a4a7220 */ /* 0x080fe20000410000 */
[----:B------:R-:W-:Y:S02]  /*cec0*/  @!P0 IMAD R5, R5, 0x4, R2 ;  /* 0x0000000405058824 */ /* 0x000fe400078e0202 */
[-C--:B------:R-:W-:Y:S01]  /*ced0*/  FMUL.FTZ R75, R75, R0.reuse ;  /* 0x000000004b4b7220 */ /* 0x080fe20000410000 */
[-C--:B------:R-:W-:Y:S01]  /*cee0*/  FMUL.FTZ R78, R78, R0.reuse ;  /* 0x000000004e4e7220 */ /* 0x080fe20000410000 */
[----:B------:R-:W-:Y:S01]  /*cef0*/  ISETP.NE.AND P1, PT, R18, 0x2, PT ;  /* 0x000000021200780c */ /* 0x000fe20003f25270 */
[-C--:B------:R-:W-:Y:S01]  /*cf00*/  FMUL.FTZ R79, R79, R0.reuse ;  /* 0x000000004f4f7220 */ /* 0x080fe20000410000 */
[----:B------:R-:W-:Y:S01]  /*cf10*/  @!P0 STS [R5+0x28800], R4 ;  /* 0x0288000405008388 */ /* 0x000fe20000000800 */
[-C--:B------:R-:W-:Y:S01]  /*cf20*/  FMUL.FTZ R82, R82, R0.reuse ;  /* 0x0000000052527220 */ /* 0x080fe20000410000 */
[-C--:B------:R-:W-:Y:S01]  /*cf30*/  FMUL.FTZ R83, R83, R0.reuse ;  /* 0x0000000053537220 */ /* 0x080fe20000410000 */
[-C--:B------:R-:W-:Y:S01]  /*cf40*/  FMUL.FTZ R86, R86, R0.reuse ;  /* 0x0000000056567220 */ /* 0x080fe20000410000 */
[----:B------:R1:W-:Y:S01]  /*cf50*/  @!P0 STS [R5+0x28820], R0 ;  /* 0x0288200005008388 */ /* 0x0003e20000000800 */
        /* <DEDUP_REMOVED lines=33> */
[----:B-1----:R-:W-:Y:S01]  /*d170*/  SEL R0, RZ, 0x1, P1 ;  /* 0x00000001ff007807 */ /* 0x002fe20000800000 */
[----:B------:R-:W-:Y:S06]  /*d180*/  BAR.ARV 0xe, 0x100 ;  /* 0x0384000000007b1d */ /* 0x000fec0000002000 */
[----:B------:R-:W-:-:S02]  /*d190*/  PLOP3.LUT P0, PT, PT, PT, PT, 0x8, 0x0 ;  /* 0x000000000000781c */ /* 0x000fc40003f0e170 */
[----:B------:R-:W-:Y:S02]  /*d1a0*/  LOP3.LUT R22, R22, R0, RZ, 0x3c, !PT ;  /* 0x0000000016167212 */ /* 0x000fe400078e3cff */
[----:B------:R-:W-:-:S09]  /*d1b0*/  SEL R18, R18, RZ, P1 ;  /* 0x000000ff12127207 */ /* 0x000fd20000800000 */
.L_x_3683:
[----:B------:R-:W-:Y:S05]  /*d1c0*/  BSYNC B7 ;  /* 0x0000000000077941 */ /* 0x000fea0003800000 */
.L_x_3679:
[----:B------:R-:W1:Y:S08]  /*d1d0*/  S2UR UR5, SR_CgaCtaId ;  /* 0x00000000000579c3 */ /* 0x000e700000008800 */
[----:B------:R-:W-:Y:S06]  /*d1e0*/  BAR.SYNC.DEFER_BLOCKING 0x5, 0x180 ;  /* 0x0146000000007b1d */ /* 0x000fec0000010000 */
[----:B------:R-:W-:Y:S01]  /*d1f0*/  UMOV UR4, 0x400 ;  /* 0x0000040000047882 */ /* 0x000fe20000000000 */
[----:B------:R-:W-:Y:S01]  /*d200*/  BSSY B0, `(.L_x_3749) ;  /* 0x000048d000007945 */ /* 0x000fe20003800000 */
[----:B-1----:R-:W-:-:S06]  /*d210*/  ULEA UR4, UR5, UR4, 0x18 ;  /* 0x0000000405047291 */ /* 0x002fcc000f8ec03f */
[----:B------:R-:W-:-:S05]  /*d220*/  IMAD.U32 R2, RZ, RZ, UR4 ;  /* 0x00000004ff027e24 */ /* 0x000fca000f8e00ff */
[----:B---3-5:R1:W3:Y:S01]  /*d230*/  LDS.128 R152, [R2+0x28cd0] ;  /* 0x028cd00002987984 */ /* 0x0282e20000000c00 */
[----:B------:R-:W-:Y:S06]  /*d240*/  BAR.ARV 0x4, 0x180 ;  /* 0x0106000000007b1d */ /* 0x000fec0000002000 */
[----:B------:R-:W-:Y:S05]  /*d250*/  @P0 BRA `(.L_x_3750) ;  /* 0x0000003800580947 */ /* 0x000fea0003800000 */
[----:B0-----:R-:W4:Y:S01]  /*d260*/  LDL R4, [R1+0x78] ;  /* 0x0000780001047983 */ /* 0x001f220000100800 */
[----:B------:R-:W-:Y:S01]  /*d270*/  F2FP.BF16.F32.PACK_AB R6, R29, R28 ;  /* 0x0000001c1d06723e */ /* 0x000fe200000010ff */
[----:B------:R-:W-:Y:S01]  /*d280*/  ULDC.64 UR6, c[0x0][0xc00] ;  /* 0x0003000000067ab9 */ /* 0x000fe20000000a00 */
[----:B------:R-:W-:Y:S01]  /*d290*/  F2FP.BF16.F32.PACK_AB R7, R31, R30 ;  /* 0x0000001e1f07723e */ /* 0x000fe200000010ff */
[----:B------:R-:W0:Y:S01]  /*d2a0*/  S2R R0, SR_SWINHI ;  /* 0x0000000000007919 */ /* 0x000e220000002f00 */
[----:B------:R-:W-:Y:S01]  /*d2b0*/  F2FP.BF16.F32.PACK_AB R8, R33, R32 ;  /* 0x000000202108723e */ /* 0x000fe200000010ff */
[----:B------:R-:W-:Y:S01]  /*d2c0*/  ULDC.64 UR4, c[0x0][0xc08] ;  /* 0x0003020000047ab9 */ /* 0x000fe20000000a00 */
[----:B------:R-:W-:Y:S02]  /*d2d0*/  F2FP.BF16.F32.PACK_AB R9, R35, R34 ;  /* 0x000000222309723e */ /* 0x000fe400000010ff */
[----:B------:R-:W-:Y:S02]  /*d2e0*/  F2FP.BF16.F32.PACK_AB R10, R37, R36 ;  /* 0x00000024250a723e */ /* 0x000fe400000010ff */
[----:B------:R-:W-:-:S02]  /*d2f0*/  F2FP.BF16.F32.PACK_AB R11, R39, R38 ;  /* 0x00000026270b723e */ /* 0x000fc400000010ff */
[----:B------:R-:W-:Y:S02]  /*d300*/  MOV R12, R2 ;  /* 0x00000002000c7202 */ /* 0x000fe40000000f00 */
[----:B0-----:R-:W-:Y:S01]  /*d310*/  MOV R13, R0 ;  /* 0x00000000000d7202 */ /* 0x001fe20000000f00 */
[----:B------:R-:W-:Y:S02]  /*d320*/  BAR.SYNC.DEFER_BLOCKING 0x1, 0x100 ;  /* 0x0044000000007b1d */ /* 0x000fe40000010000 */
[----:B----4-:R-:W-:-:S04]  /*d330*/  IMAD.WIDE R14, R4, 0x2, R12 ;  /* 0x00000002040e7825 */ /* 0x010fc800078e020c */
[----:B------:R-:W-:Y:S01]  /*d340*/  IMAD.MOV.U32 R5, RZ, RZ, R15 ;  /* 0x000000ffff057224 */ /* 0x000fe200078e000f */
[----:B------:R-:W-:-:S04]  /*d350*/  LOP3.LUT R0, R14, 0x380, RZ, 0xc0, !PT ;  /* 0x000003800e007812 */ /* 0x000fc800078ec0ff */
[----:B------:R-:W-:-:S04]  /*d360*/  SHF.R.U64 R0, R0, 0x3, RZ ;  /* 0x0000000300007819 */ /* 0x000fc800000012ff */
[----:B------:R-:W-:-:S04]  /*d370*/  LOP3.LUT R4, R0, R14, RZ, 0x3c, !PT ;  /* 0x0000000e00047212 */ /* 0x000fc800078e3cff */
[----:B------:R-:W-:Y:S02]  /*d380*/  MOV R0, R4 ;  /* 0x0000000400007202 */ /* 0x000fe40000000f00 */
[----:B------:R-:W-:Y:S02]  /*d390*/  F2FP.BF16.F32.PACK_AB R4, R25, R24 ;  /* 0x000000181904723e */ /* 0x000fe400000010ff */
[----:B------:R-:W-:-:S05]  /*d3a0*/  F2FP.BF16.F32.PACK_AB R5, R27, R26 ;  /* 0x0000001a1b05723e */ /* 0x000fca00000010ff */
[----:B------:R0:W-:Y:S02]  /*d3b0*/  STSM.16.M88.4 [R0], R4 ;  /* 0x0000000400007844 */ /* 0x0001e40000000200 */
[----:B0-----:R-:W-:Y:S02]  /*d3c0*/  IADD3 R4, P0, R14, 0x20, RZ ;  /* 0x000000200e047810 */ /* 0x001fe40007f1e0ff */
[----:B------:R-:W-:Y:S02]  /*d3d0*/  F2FP.BF16.F32.PACK_AB R6, R45, R44 ;  /* 0x0000002c2d06723e */ /* 0x000fe400000010ff */
[----:B------:R-:W-:Y:S01]  /*d3e0*/  LOP3.LUT R0, R4, 0x380, RZ, 0xc0, !PT ;  /* 0x0000038004007812 */ /* 0x000fe200078ec0ff */
[----:B------:R-:W-:Y:S01]  /*d3f0*/  IMAD.X R5, RZ, RZ, R15, P0 ;  /* 0x000000ffff057224 */ /* 0x000fe200000e060f */
[----:B------:R-:W-:Y:S02]  /*d400*/  F2FP.BF16.F32.PACK_AB R7, R47, R46 ;  /* 0x0000002e2f07723e */ /* 0x000fe400000010ff */
[----:B------:R-:W-:-:S04]  /*d410*/  SHF.R.U64 R0, R0, 0x3, RZ ;  /* 0x0000000300007819 */ /* 0x000fc800000012ff */
[----:B------:R-:W-:-:S04]  /*d420*/  LOP3.LUT R4, R0, R4, RZ, 0x3c, !PT ;  /* 0x0000000400047212 */ /* 0x000fc800078e3cff */
[----:B------:R-:W-:-:S05]  /*d430*/  MOV R4, R4 ;  /* 0x0000000400047202 */ /* 0x000fca0000000f00 */
[----:B------:R0:W-:Y:S02]  /*d440*/  STSM.16.M88.4 [R4], R8 ;  /* 0x0000000804007844 */ /* 0x0001e40000000200 */
[----:B0-----:R-:W-:Y:S02]  /*d450*/  IADD3 R4, P0, R14, 0x40, RZ ;  /* 0x000000400e047810 */ /* 0x001fe40007f1e0ff */
[----:B------:R-:W-:Y:S02]  /*d460*/  F2FP.BF16.F32.PACK_AB R8, R49, R48 ;  /* 0x000000303108723e */ /* 0x000fe400000010ff */
[----:B------:R-:W-:Y:S01]  /*d470*/  LOP3.LUT R0, R4, 0x380, RZ, 0xc0, !PT ;  /* 0x0000038004007812 */ /* 0x000fe200078ec0ff */
[----:B------:R-:W-:Y:S01]  /*d480*/  IMAD.X R5, RZ, RZ, R15, P0 ;  /* 0x000000ffff057224 */ /* 0x000fe200000e060f */
[----:B------:R-:W-:Y:S02]  /*d490*/  F2FP.BF16.F32.PACK_AB R9, R51, R50 ;  /* 0x000000323309723e */ /* 0x000fe400000010ff */
[----:B------:R-:W-:-:S02]  /*d4a0*/  SHF.R.U64 R0, R0, 0x3, RZ ;  /* 0x0000000300007819 */ /* 0x000fc400000012ff */
[----:B------:R-:W-:Y:S02]  /*d4b0*/  F2FP.BF16.F32.PACK_AB R10, R53, R52 ;  /* 0x00000034350a723e */ /* 0x000fe400000010ff */
[----:B------:R-:W-:Y:S02]  /*d4c0*/  LOP3.LUT R4, R0, R4, RZ, 0x3c, !PT ;  /* 0x0000000400047212 */ /* 0x000fe400078e3cff */
[----:B------:R-:W-:Y:S02]  /*d4d0*/  F2FP.BF16.F32.PACK_AB R11, R55, R54 ;  /* 0x00000036370b723e */ /* 0x000fe400000010ff */
        /* <DEDUP_REMOVED lines=131> */
[----:B------:R-:W-:Y:S02]  /*dd10*/  IADD3 R0, P0, R14, 0x6060, RZ ;  /* 0x000060600e007810 */ /* 0x000fe40007f1e0ff */
[----:B------:R-:W-:Y:S02]  /*dd20*/  MOV R8, R4 ;  /* 0x0000000400087202 */ /* 0x000fe40000000f00 */
[----:B------:R-:W-:Y:S01]  /*dd30*/  F2FP.BF16.F32.PACK_AB R4, R137, R136 ;  /* 0x000000888904723e */ /* 0x000fe200000010ff */
[----:B------:R-:W-:Y:S01]  /*dd40*/  IMAD.X R15, RZ, RZ, R15, P0 ;  /* 0x000000ffff0f7224 */ /* 0x000fe200000e060f */
[----:B------:R-:W-:-:S02]  /*dd50*/  F2FP.BF16.F32.PACK_AB R5, R139, R138 ;  /* 0x0000008a8b05723e */ /* 0x000fc400000010ff */
[----:B------:R-:W-:-:S03]  /*dd60*/  ISETP.NE.U32.AND P1, PT, RZ, UR6, PT ;  /* 0x00000006ff007c0c */ /* 0x000fc6000bf25070 */
[----:B------:R0:W-:Y:S01]  /*dd70*/  STSM.16.M88.4 [R8], R4 ;  /* 0x0000000408007844 */ /* 0x0001e20000000200 */
[----:B------:R-:W-:Y:S02]  /*dd80*/  ISETP.NE.AND.EX P1, PT, RZ, UR7, PT, P1 ;  /* 0x00000007ff007c0c */ /* 0x000fe4000bf25310 */
[----:B0-----:R-:W-:Y:S02]  /*dd90*/  LOP3.LUT R4, R0, 0x380, RZ, 0xc0, !PT ;  /* 0x0000038000047812 */ /* 0x001fe400078ec0ff */
[----:B------:R-:W-:Y:S02]  /*dda0*/  IADD3 R6, P0, R203, UR6, RZ ;  /* 0x00000006cb067c10 */ /* 0x000fe4000ff1e0ff */
[----:B------:R-:W-:Y:S02]  /*ddb0*/  SHF.R.U64 R4, R4, 0x3, RZ ;  /* 0x0000000304047819 */ /* 0x000fe400000012ff */
[----:B------:R-:W-:Y:S02]  /*ddc0*/  F2FP.BF16.F32.PACK_AB R8, R145, R144 ;  /* 0x000000909108723e */ /* 0x000fe400000010ff */
[----:B------:R-:W-:Y:S01]  /*ddd0*/  LOP3.LUT R14, R4, R0, RZ, 0x3c, !PT ;  /* 0x00000000040e7212 */ /* 0x000fe200078e3cff */
[----:B------:R-:W-:Y:S01]  /*dde0*/  IMAD.MOV.U32 R0, RZ, RZ, RZ ;  /* 0x000000ffff007224 */ /* 0x000fe200078e00ff */
[----:B------:R-:W-:-:S02]  /*ddf0*/  IADD3.X R7, R204, UR7, RZ, P0, !PT ;  /* 0x00000007cc077c10 */ /* 0x000fc400087fe4ff */
[----:B------:R-:W-:Y:S02]  /*de00*/  MOV R14, R14 ;  /* 0x0000000e000e7202 */ /* 0x000fe40000000f00 */
[----:B------:R-:W-:-:S03]  /*de10*/  ISETP.NE.U32.AND P0, PT, RZ, UR4, PT ;  /* 0x00000004ff007c0c */ /* 0x000fc6000bf05070 */
[----:B------:R0:W-:Y:S01]  /*de20*/  STSM.16.M88.4 [R14], R8 ;  /* 0x000000080e007844 */ /* 0x0001e20000000200 */
[----:B------:R-:W-:Y:S01]  /*de30*/  BAR.SYNC.DEFER_BLOCKING 0x1, 0x100 ;  /* 0x0044000000007b1d */ /* 0x000fe20000010000 */
[----:B------:R-:W-:-:S13]  /*de40*/  ISETP.NE.AND.EX P0, PT, RZ, UR5, PT, P0 ;  /* 0x00000005ff007c0c */ /* 0x000fda000bf05300 */
[----:B0-----:R-:W-:Y:S01]  /*de50*/  @P0 IADD3 R8, P2, R203, UR4, RZ ;  /* 0x00000004cb080c10 */ /* 0x001fe2000ff5e0ff */
[----:B------:R-:W-:Y:S02]  /*de60*/  ULDC UR4, c[0x0][0xa88] ;  /* 0x0002a20000047ab9 */ /* 0x000fe40000000800 */
[----:B------:R-:W-:Y:S01]  /*de70*/  IMAD.U32 R4, RZ, RZ, UR4 ;  /* 0x00000004ff047e24 */ /* 0x000fe2000f8e00ff */
[----:B------:R-:W-:Y:S01]  /*de80*/  @P0 IADD3.X R9, R204, UR5, RZ, P2, !PT ;  /* 0x00000005cc090c10 */ /* 0x000fe200097fe4ff */
[----:B------:R0:W5:Y:S04]  /*de90*/  @P1 LDG.E R0, desc[UR40][R6.64] ;  /* 0x0000002806001981 */ /* 0x000168000c1e1900 */
[----:B------:R0:W5:Y:S01]  /*dea0*/  @P0 LDG.E R4, desc[UR40][R8.64] ;  /* 0x0000002808040981 */ /* 0x000162000c1e1900 */
[----:B------:R-:W-:Y:S05]  /*deb0*/  @P0 BRA `(.L_x_3751) ;  /* 0x0000000000100947 */ /* 0x000fea0003800000 */
[----:B------:R-:W-:Y:S05]  /*dec0*/  @!P1 BRA `(.L_x_3751) ;  /* 0x00000000000c9947 */ /* 0x000fea0003800000 */
[----:B-----5:R-:W4:Y:S04]  /*ded0*/  LDG.E R4, desc[UR40][R6.64] ;  /* 0x0000002806047981 */ /* 0x020f28000c1e1900 */
[----:B0-----:R-:W4:Y:S02]  /*dee0*/  LDG.E R6, desc[UR40][R6.64+0x4] ;  /* 0x0000042806067981 */ /* 0x001f24000c1e1900 */
[----:B----4-:R-:W-:-:S07]  /*def0*/  IMAD.IADD R4, R6, 0x1, -R4 ;  /* 0x0000000106047824 */ /* 0x010fce00078e0a04 */
.L_x_3751:
[----:B------:R-:W4:Y:S01]  /*df00*/  LDL R5, [R1+0x2c] ;  /* 0x00002c0001057983 */ /* 0x000f220000100800 */
[----:B------:R-:W-:Y:S01]  /*df10*/  ISETP.NE.AND P1, PT, R201, RZ, PT ;  /* 0x000000ffc900720c */ /* 0x000fe20003f25270 */
[----:B------:R-:W-:-:S03]  /*df20*/  ULDC UR4, c[0x0][0xad4] ;  /* 0x0002b50000047ab9 */ /* 0x000fc60000000800 */
[----:B------:R-:W-:Y:S01]  /*df30*/  SEL R201, R201, UR4, P1 ;  /* 0x00000004c9c97c07 */ /* 0x000fe20008800000 */
[----:B----4-:R-:W4:Y:S02]  /*df40*/  SHFL.IDX PT, R5, R5, RZ, 0x1f ;  /* 0x00001fff05057589 */ /* 0x010f2400000e0000 */
[----:B----4-:R-:W-:Y:S02]  /*df50*/  ISETP.NE.AND P0, PT, R5, RZ, PT ;  /* 0x000000ff0500720c */ /* 0x010fe40003f05270 */
[----:B-----5:R-:W-:-:S11]  /*df60*/  SHF.R.S32.HI R5, RZ, 0x1f, R0 ;  /* 0x0000001fff057819 */ /* 0x020fd60000011400 */
[----:B------:R-:W-:Y:S05]  /*df70*/  @P0 BRA `(.L_x_3752) ;  /* 0x0000000400000947 */ /* 0x000fea0003800000 */
[----:B------:R-:W4:Y:S01]  /*df80*/  LDL.LU R11, [R1+0x24] ;  /* 0x00002400010b7983 */ /* 0x000f220000300800 */
[----:B------:R-:W-:Y:S01]  /*df90*/  IMAD.MOV.U32 R10, RZ, RZ, 0x9b8 ;  /* 0x000009b8ff0a7424 */ /* 0x000fe200078e00ff */
[----:B------:R-:W-:Y:S01]  /*dfa0*/  ISETP.GT.AND P1, PT, R201, 0x1, PT ;  /* 0x00000001c900780c */ /* 0x000fe20003f24270 */
[----:B------:R-:W5:Y:S01]  /*dfb0*/  LDC R156, c[0x0][0xbe8] ;  /* 0x0002fa00ff9c7b82 */ /* 0x000f620000000800 */
[----:B------:R-:W2:Y:S01]  /*dfc0*/  LDL R21, [R1+0x6c] ;  /* 0x00006c0001157983 */ /* 0x000ea20000100800 */
[----:B------:R-:W-:Y:S02]  /*dfd0*/  ISETP.NE.U32.AND P0, PT, RZ, UR6, PT ;  /* 0x00000006ff007c0c */ /* 0x000fe4000bf05070 */
[----:B------:R-:W-:Y:S01]  /*dfe0*/  SEL R10, R10, 0x978, P1 ;  /* 0x000009780a0a7807 */ /* 0x000fe20000800000 */
[----:B------:R-:W2:Y:S01]  /*dff0*/  LDL R158, [R1+0x74] ;  /* 0x00007400019e7983 */ /* 0x000ea20000100800 */
[----:B------:R-:W-:Y:S02]  /*e000*/  ISETP.NE.AND.EX P0, PT, RZ, UR7, PT, P0 ;  /* 0x00000007ff007c0c */ /* 0x000fe4000bf05300 */
[----:B0-----:R-:W0:Y:S01]  /*e010*/  LDC.64 R8, c[0x0][R10+0x220] ;  /* 0x000088000a087b82 */ /* 0x001e220000000a00 */
[----:B------:R-:W2:Y:S01]  /*e020*/  LDL R157, [R1+0x30] ;  /* 0x00003000019d7983 */ /* 0x000ea20000100800 */
[----:B------:R-:W-:-:S06]  /*e030*/  SEL R14, R200, RZ, !P0 ;  /* 0x000000ffc80e7207 */ /* 0x000fcc0004000000 */
[----:B------:R-:W1:Y:S01]  /*e040*/  LDC.64 R6, c[0x0][R10+0x218] ;  /* 0x000086000a067b82 */ /* 0x000e620000000a00 */
[----:B0-----:R-:W-:Y:S01]  /*e050*/  IMAD R9, R9, R14, RZ ;  /* 0x0000000e09097224 */ /* 0x001fe200078e02ff */
[----:B---3--:R-:W-:Y:S02]  /*e060*/  SEL R152, R211, RZ, P1 ;  /* 0x000000ffd3987207 */ /* 0x008fe40000800000 */
[----:B----4-:R-:W-:Y:S02]  /*e070*/  SEL R11, R11, RZ, !P0 ;  /* 0x000000ff0b0b7207 */ /* 0x010fe40004000000 */
[----:B-----5:R-:W-:-:S03]  /*e080*/  ISETP.NE.AND P0, PT, R156, 0x1, PT ;  /* 0x000000019c00780c */ /* 0x020fc60003f05270 */
[C---:B------:R-:W-:Y:S02]  /*e090*/  IMAD R11, R8.reuse, R11, R9 ;  /* 0x0000000b080b7224 */ /* 0x040fe400078e0209 */
[----:B------:R-:W-:-:S04]  /*e0a0*/  IMAD.WIDE.U32 R8, R8, R14, RZ ;  /* 0x0000000e08087225 */ /* 0x000fc800078e00ff */
[-C--:B-1----:R-:W-:Y:S02]  /*e0b0*/  IMAD R14, R7, R199.reuse, RZ ;  /* 0x000000c7070e7224 */ /* 0x082fe400078e02ff */
[----:B------:R-:W-:-:S04]  /*e0c0*/  IMAD.WIDE.U32 R6, R6, R199, RZ ;  /* 0x000000c706067225 */ /* 0x000fc800078e00ff */
[----:B------:R-:W-:Y:S02]  /*e0d0*/  IMAD.IADD R14, R7, 0x1, R14 ;  /* 0x00000001070e7824 */ /* 0x000fe400078e020e */
[----:B------:R-:W0:Y:S01]  /*e0e0*/  @P0 LDC R7, c[0x0][0xbec] ;  /* 0x0002fb00ff070b82 */ /* 0x000e220000000800 */
[----:B------:R-:W-:-:S07]  /*e0f0*/  IADD3 R15, P2, P3, R8, R6, R0 ;  /* 0x00000006080f7210 */ /* 0x000fce0007b5e000 */
[----:B------:R-:W1:Y:S01]  /*e100*/  @P0 LDC R6, c[0x0][0xbf0] ;  /* 0x0002fc00ff060b82 */ /* 0x000e620000000800 */
[----:B--2---:R-:W-:Y:S02]  /*e110*/  IMAD R21, R202, 0x40, R21 ;  /* 0x00000040ca157824 */ /* 0x004fe400078e0215 */
[----:B------:R-:W-:-:S05]  /*e120*/  IMAD.IADD R11, R9, 0x1, R11 ;  /* 0x00000001090b7824 */ /* 0x000fca00078e020b */
[----:B------:R-:W-:Y:S01]  /*e130*/  IADD3.X R11, R11, R14, R5, P2, P3 ;  /* 0x0000000e0b0b7210 */ /* 0x000fe200017e6405 */
[----:B------:R-:W-:Y:S02]  /*e140*/  IMAD.MOV.U32 R14, RZ, RZ, R21 ;  /* 0x000000ffff0e7224 */ /* 0x000fe400078e0015 */
[----:B0-----:R-:W-:-:S05]  /*e150*/  @P0 IMAD.HI.U32 R7, R21, R7, RZ ;  /* 0x0000000715070227 */ /* 0x001fca00078e00ff */
[----:B-1----:R-:W-:Y:S02]  /*e160*/  @P0 SHF.R.U32.HI R14, RZ, R6, R7 ;  /* 0x00000006ff0e0219 */ /* 0x002fe40000011607 */
[----:B------:R-:W0:Y:S02]  /*e170*/  LDC.64 R6, c[0x0][R10+0x228] ;  /* 0x00008a000a067b82 */ /* 0x000e240000000a00 */
[----:B0-----:R-:W-:-:S04]  /*e180*/  IMAD.WIDE.U32 R8, R6, R152, RZ ;  /* 0x0000009806087225 */ /* 0x001fc800078e00ff */
[----:B------:R-:W-:-:S04]  /*e190*/  IMAD R6, R7, R152, RZ ;  /* 0x0000009807067224 */ /* 0x000fc800078e02ff */
[----:B------:R-:W-:Y:S02]  /*e1a0*/  IMAD.IADD R9, R9, 0x1, R6 ;  /* 0x0000000109097824 */ /* 0x000fe400078e0206 */
[----:B------:R0:W1:Y:S01]  /*e1b0*/  LDC.64 R6, c[0x0][R10+0x210] ;  /* 0x000084000a067b82 */ /* 0x0000620000000a00 */
[----:B------:R-:W-:Y:S01]  /*e1c0*/  IADD3 R8, P0, P2, R14, R15, R8 ;  /* 0x0000000f0e087210 */ /* 0x000fe20007a1e008 */
[--C-:B------:R-:W-:Y:S01]  /*e1d0*/  IMAD.MOV R15, RZ, RZ, -R14.reuse ;  /* 0x000000ffff0f7224 */ /* 0x100fe200078e0a0e */
[----:B------:R-:W-:-:S03]  /*e1e0*/  SHF.R.S32.HI R14, RZ, 0x1f, R14 ;  /* 0x0000001fff0e7819 */ /* 0x000fc6000001140e */
[----:B------:R-:W-:Y:S01]  /*e1f0*/  IMAD R15, R156, R15, R21 ;  /* 0x0000000f9c0f7224 */ /* 0x000fe200078e0215 */
[----:B------:R-:W-:-:S04]  /*e200*/  IADD3.X R9, R14, R11, R9, P0, P2 ;  /* 0x0000000b0e097210 */ /* 0x000fc800007e4409 */
[----:B0-----:R-:W-:Y:S01]  /*e210*/  SHF.R.S32.HI R10, RZ, 0x1f, R15 ;  /* 0x0000001fff0a7819 */ /* 0x001fe2000001140f */
[-C--:B-1----:R-:W-:Y:S02]  /*e220*/  IMAD R7, R7, R15.reuse, RZ ;  /* 0x0000000f07077224 */ /* 0x082fe400078e02ff */
[----:B------:R-:W-:-:S04]  /*e230*/  IMAD.WIDE.U32 R8, R6, R15, R8 ;  /* 0x0000000f06087225 */ /* 0x000fc800078e0008 */
[----:B------:R-:W-:Y:S02]  /*e240*/  IMAD R10, R6, R10, R7 ;  /* 0x0000000a060a7224 */ /* 0x000fe400078e0207 */
[----:B------:R-:W0:Y:S08]  /*e250*/  LDC.64 R6, c[0x0][0xba8] ;  /* 0x0002ea00ff067b82 */ /* 0x000e300000000a00 */
[----:B0-----:R-:W0:Y:S08]  /*e260*/  @!P1 LDC R6, c[0x0][0xb50] ;  /* 0x0002d400ff069b82 */ /* 0x001e300000000800 */
[----:B------:R-:W1:Y:S01]  /*e270*/  @!P1 LDC R7, c[0x0][0xb54] ;  /* 0x0002d500ff079b82 */ /* 0x000e620000000800 */
[----:B------:R-:W-:-:S02]  /*e280*/  IMAD.IADD R10, R9, 0x1, R10 ;  /* 0x00000001090a7824 */ /* 0x000fc400078e020a */
[----:B------:R-:W-:Y:S01]  /*e290*/  IMAD R11, R202, 0x40, R191 ;  /* 0x00000040ca0b7824 */ /* 0x000fe200078e02bf */
[----:B0-----:R-:W-:Y:S01]  /*e2a0*/  LEA R9, P0, R8, R6, 0x2 ;  /* 0x0000000608097211 */ /* 0x001fe200078010ff */
[----:B------:R-:W-:-:S03]  /*e2b0*/  IMAD.MOV R6, RZ, RZ, -R158 ;  /* 0x000000ffff067224 */ /* 0x000fc600078e0a9e */
[----:B-1----:R-:W-:Y:S02]  /*e2c0*/  LEA.HI.X R10, R8, R7, R10, 0x2, P0 ;  /* 0x00000007080a7211 */ /* 0x002fe400000f140a */
[----:B------:R-:W-:Y:S01]  /*e2d0*/  ISETP.NE.AND P0, PT, R157, R6, PT ;  /* 0x000000069d00720c */ /* 0x000fe20003f05270 */
[----:B------:R-:W-:Y:S04]  /*e2e0*/  SHFL.IDX PT, R8, R9, 0x1, 0x1c1f ;  /* 0x003c1f0009087f89 */ /* 0x000fe800000e0000 */
[----:B------:R-:W-:Y:S04]  /*e2f0*/  SHFL.IDX PT, R6, R9, RZ, 0x1c1f ;  /* 0x001c1fff09067589 */ /* 0x000fe800000e0000 */
[----:B------:R-:W0:Y:S04]  /*e300*/  SHFL.IDX PT, R7, R10, RZ, 0x1c1f ;  /* 0x001c1fff0a077589 */ /* 0x000e2800000e0000 */
[----:B------:R1:W2:Y:S02]  /*e310*/  SHFL.IDX PT, R9, R10, 0x1, 0x1c1f ;  /* 0x003c1f000a097f89 */ /* 0x0002a400000e0000 */
[----:B-1----:R-:W-:-:S05]  /*e320*/  IMAD R10, R4, R156, RZ ;  /* 0x0000009c040a7224 */ /* 0x002fca00078e02ff */
[C---:B------:R-:W-:Y:S01]  /*e330*/  ISETP.GE.OR P1, PT, R11.reuse, R10, P0 ;  /* 0x0000000a0b00720c */ /* 0x040fe20000726670 */
[----:B------:R-:W-:-:S05]  /*e340*/  VIADD R11, R11, 0x8 ;  /* 0x000000080b0b7836 */ /* 0x000fca0000000000 */
[----:B------:R-:W-:-:S07]  /*e350*/  ISETP.GE.OR P0, PT, R11, R10, P0 ;  /* 0x0000000a0b00720c */ /* 0x000fce0000706670 */
[----:B0-----:R4:W-:Y:S06]  /*e360*/  @!P1 ST.E desc[UR40][R6.64], R3 ;  /* 0x0000000306009985 */ /* 0x0019ec000c101928 */
[----:B--2---:R4:W-:Y:S02]  /*e370*/  @!P0 ST.E desc[UR40][R8.64], R20 ;  /* 0x0000001408008985 */ /* 0x0049e4000c101928 */
.L_x_3752:
[----:B------:R-:W-:Y:S02]  /*e380*/  ISETP.GT.AND P1, PT, R201, 0x1, PT ;  /* 0x00000001c900780c */ /* 0x000fe40003f24270 */
[----:B------:R-:W-:-:S04]  /*e390*/  ISETP.NE.U32.AND P0, PT, RZ, UR6, PT ;  /* 0x00000006ff007c0c */ /* 0x000fc8000bf05070 */
[----:B------:R-:W-:-:S04]  /*e3a0*/  ISETP.NE.AND.EX P0, PT, RZ, UR7, PT, P0 ;  /* 0x00000007ff007c0c */ /* 0x000fc8000bf05300 */
[----:B------:R-:W-:-:S03]  /*e3b0*/  SEL R200, R200, RZ, !P0 ;  /* 0x000000ffc8c87207 */ /* 0x000fc60004000000 */
[----:B------:R-:W-:Y:S06]  /*e3c0*/  @P1 BRA `(.L_x_3753) ;  /* 0x0000001000381947 */ /* 0x000fec0003800000 */
[----:B----4-:R-:W4:Y:S01]  /*e3d0*/  S2R R20, SR_TID.X ;  /* 0x0000000000147919 */ /* 0x010f220000002100 */
[----:B------:R-:W1:Y:S01]  /*e3e0*/  LDC R83, c[0x0][0xbe8] ;  /* 0x0002fa00ff537b82 */ /* 0x000e620000000800 */
[----:B------:R-:W-:Y:S01]  /*e3f0*/  ULDC.64 UR4, c[0x0][0xaa0] ;  /* 0x0002a80000047ab9 */ /* 0x000fe20000000a00 */
[----:B----4-:R-:W-:-:S05]  /*e400*/  VIADD R20, R20, 0xffffff80 ;  /* 0xffffff8014147836 */ /* 0x010fca0000000000 */
        /* <DEDUP_REMOVED lines=9> */
[----:B------:R-:W-:Y:S02]  /*e4a0*/  SHF.R.U64 R12, R12, 0x3, RZ ;  /* 0x000000030c0c7819 */ /* 0x000fe400000012ff */
[----:B------:R-:W-:-:S02]  /*e4b0*/  IADD3 R33, P6, R6, 0x4000, RZ ;  /* 0x0000400006217810 */ /* 0x000fc40007fde0ff */
[----:B------:R-:W-:Y:S01]  /*e4c0*/  LOP3.LUT R12, R12, R13, RZ, 0x3c, !PT ;  /* 0x0000000d0c0c7212 */ /* 0x000fe200078e3cff */
[----:B------:R-:W-:Y:S01]  /*e4d0*/  IMAD.X R13, RZ, RZ, R7, P3 ;  /* 0x000000ffff0d7224 */ /* 0x000fe200018e0607 */
[C---:B------:R-:W-:Y:S02]  /*e4e0*/  IADD3 R37, P0, R6.reuse, 0x5000, RZ ;  /* 0x0000500006257810 */ /* 0x040fe40007f1e0ff */
[C---:B------:R-:W-:Y:S02]  /*e4f0*/  IADD3 R41, P1, R6.reuse, 0x6000, RZ ;  /* 0x0000600006297810 */ /* 0x040fe40007f3e0ff */
[C---:B------:R-:W-:Y:S02]  /*e500*/  IADD3 R45, P2, R6.reuse, 0x7000, RZ ;  /* 0x00007000062d7810 */ /* 0x040fe40007f5e0ff */
[----:B------:R-:W-:Y:S02]  /*e510*/  IADD3 R49, P3, R6, 0x8000, RZ ;  /* 0x0000800006317810 */ /* 0x000fe40007f7e0ff */
[----:B------:R-:W-:-:S02]  /*e520*/  LOP3.LUT R24, R25, 0x380, RZ, 0xc0, !PT ;  /* 0x0000038019187812 */ /* 0x000fc400078ec0ff */
[----:B------:R-:W-:Y:S02]  /*e530*/  LOP3.LUT R28, R29, 0x380, RZ, 0xc0, !PT ;  /* 0x000003801d1c7812 */ /* 0x000fe400078ec0ff */
[----:B------:R-:W-:Y:S02]  /*e540*/  LOP3.LUT R32, R33, 0x380, RZ, 0xc0, !PT ;  /* 0x0000038021207812 */ /* 0x000fe400078ec0ff */
[----:B------:R-:W-:Y:S02]  /*e550*/  LOP3.LUT R36, R37, 0x380, RZ, 0xc0, !PT ;  /* 0x0000038025247812 */ /* 0x000fe400078ec0ff */
[----:B------:R-:W-:Y:S02]  /*e560*/  LOP3.LUT R40, R41, 0x380, RZ, 0xc0, !PT ;  /* 0x0000038029287812 */ /* 0x000fe400078ec0ff */
[----:B------:R-:W-:Y:S02]  /*e570*/  LOP3.LUT R44, R45, 0x380, RZ, 0xc0, !PT ;  /* 0x000003802d2c7812 */ /* 0x000fe400078ec0ff */
[----:B------:R-:W-:-:S02]  /*e580*/  LOP3.LUT R48, R49, 0x380, RZ, 0xc0, !PT ;  /* 0x0000038031307812 */ /* 0x000fc400078ec0ff */
[----:B------:R-:W-:Y:S02]  /*e590*/  SHF.R.U64 R24, R24, 0x3, RZ ;  /* 0x0000000318187819 */ /* 0x000fe400000012ff */
[----:B------:R-:W-:Y:S02]  /*e5a0*/  SHF.R.U64 R28, R28, 0x3, RZ ;  /* 0x000000031c1c7819 */ /* 0x000fe400000012ff */
[----:B------:R-:W-:Y:S02]  /*e5b0*/  SHF.R.U64 R32, R32, 0x3, RZ ;  /* 0x0000000320207819 */ /* 0x000fe400000012ff */
[----:B------:R-:W-:Y:S02]  /*e5c0*/  SHF.R.U64 R36, R36, 0x3, RZ ;  /* 0x0000000324247819 */ /* 0x000fe400000012ff */
[----:B------:R-:W-:Y:S02]  /*e5d0*/  SHF.R.U64 R40, R40, 0x3, RZ ;  /* 0x0000000328287819 */ /* 0x000fe400000012ff */
[----:B------:R-:W-:-:S02]  /*e5e0*/  SHF.R.U64 R44, R44, 0x3, RZ ;  /* 0x000000032c2c7819 */ /* 0x000fc400000012ff */
[----:B------:R-:W-:Y:S02]  /*e5f0*/  SHF.R.U64 R48, R48, 0x3, RZ ;  /* 0x0000000330307819 */ /* 0x000fe400000012ff */
        /* <DEDUP_REMOVED lines=14> */
[C---:B------:R-:W-:Y:S01]  /*e6e0*/  IADD3 R53, P4, R6.reuse, 0x9000, RZ ;  /* 0x0000900006357810 */ /* 0x040fe20007f9e0ff */
[----:B------:R-:W-:Y:S01]  /*e6f0*/  IMAD R5, R5, UR4, RZ ;  /* 0x0000000405057c24 */ /* 0x000fe2000f8e02ff */
[----:B------:R-:W-:Y:S01]  /*e700*/  IADD3 R57, P5, R6, 0xa000, RZ ;  /* 0x0000a00006397810 */ /* 0x000fe20007fbe0ff */
[----:B-1----:R-:W-:Y:S01]  /*e710*/  IMAD R88, R4, R83, RZ ;  /* 0x0000005304587224 */ /* 0x002fe200078e02ff */
[C---:B------:R-:W-:Y:S01]  /*e720*/  IADD3 R61, P6, R6.reuse, 0xb000, RZ ;  /* 0x0000b000063d7810 */ /* 0x040fe20007fde0ff */
[----:B------:R-:W5:Y:S01]  /*e730*/  LD.E.128 R24, desc[UR40][R24.64] ;  /* 0x0000002818187980 */ /* 0x000f62000c101d00 */
[----:B------:R-:W-:-:S02]  /*e740*/  IADD3 R65, P0, R6, 0xc000, RZ ;  /* 0x0000c00006417810 */ /* 0x000fc40007f1e0ff */
[C---:B------:R-:W-:Y:S01]  /*e750*/  IADD3 R69, P1, R6.reuse, 0xd000, RZ ;  /* 0x0000d00006457810 */ /* 0x040fe20007f3e0ff */
[----:B------:R-:W5:Y:S01]  /*e760*/  LD.E.128 R28, desc[UR40][R28.64] ;  /* 0x000000281c1c7980 */ /* 0x000f62000c101d00 */
[C---:B------:R-:W-:Y:S02]  /*e770*/  IADD3 R73, P2, R6.reuse, 0xe000, RZ ;  /* 0x0000e00006497810 */ /* 0x040fe40007f5e0ff */
[C---:B------:R-:W-:Y:S01]  /*e780*/  LOP3.LUT R15, R6.reuse, 0x380, RZ, 0xc0, !PT ;  /* 0x00000380060f7812 */ /* 0x040fe200078ec0ff */
[----:B------:R-:W5:Y:S01]  /*e790*/  LD.E.128 R32, desc[UR40][R32.64] ;  /* 0x0000002820207980 */ /* 0x000f62000c101d00 */
[----:B------:R-:W-:Y:S02]  /*e7a0*/  IADD3 R11, P3, R6, 0xf000, RZ ;  /* 0x0000f000060b7810 */ /* 0x000fe40007f7e0ff */
[----:B------:R-:W-:Y:S01]  /*e7b0*/  LOP3.LUT R52, R53, 0x380, RZ, 0xc0, !PT ;  /* 0x0000038035347812 */ /* 0x000fe200078ec0ff */
[----:B------:R-:W5:Y:S01]  /*e7c0*/  LD.E.128 R36, desc[UR40][R36.64] ;  /* 0x0000002824247980 */ /* 0x000f62000c101d00 */
[----:B------:R-:W-:Y:S01]  /*e7d0*/  LOP3.LUT R56, R57, 0x380, RZ, 0xc0, !PT ;  /* 0x0000038039387812 */ /* 0x000fe200078ec0ff */
[----:B------:R-:W-:Y:S01]  /*e7e0*/  IMAD.X R77, RZ, RZ, R7, P3 ;  /* 0x000000ffff4d7224 */ /* 0x000fe200018e0607 */
[----:B------:R-:W-:Y:S01]  /*e7f0*/  LOP3.LUT R60, R61, 0x380, RZ, 0xc0, !PT ;  /* 0x000003803d3c7812 */ /* 0x000fe200078ec0ff */
[----:B------:R-:W5:Y:S01]  /*e800*/  LD.E.128 R40, desc[UR40][R40.64] ;  /* 0x0000002828287980 */ /* 0x000f62000c101d00 */
[----:B------:R-:W-:-:S02]  /*e810*/  LOP3.LUT R64, R65, 0x380, RZ, 0xc0, !PT ;  /* 0x0000038041407812 */ /* 0x000fc400078ec0ff */
[----:B------:R-:W-:Y:S01]  /*e820*/  LOP3.LUT R68, R69, 0x380, RZ, 0xc0, !PT ;  /* 0x0000038045447812 */ /* 0x000fe200078ec0ff */
[----:B------:R-:W5:Y:S01]  /*e830*/  LD.E.128 R44, desc[UR40][R44.64] ;  /* 0x000000282c2c7980 */ /* 0x000f62000c101d00 */
[----:B------:R-:W-:Y:S02]  /*e840*/  LOP3.LUT R72, R73, 0x380, RZ, 0xc0, !PT ;  /* 0x0000038049487812 */ /* 0x000fe400078ec0ff */
[----:B------:R-:W-:Y:S01]  /*e850*/  SHF.R.U64 R15, R15, 0x3, RZ ;  /* 0x000000030f0f7819 */ /* 0x000fe200000012ff */
[----:B------:R-:W5:Y:S01]  /*e860*/  LD.E.128 R48, desc[UR40][R48.64] ;  /* 0x0000002830307980 */ /* 0x000f62000c101d00 */
[----:B------:R-:W-:Y:S02]  /*e870*/  LOP3.LUT R9, R11, 0x380, RZ, 0xc0, !PT ;  /* 0x000003800b097812 */ /* 0x000fe400078ec0ff */
[----:B------:R-:W-:Y:S02]  /*e880*/  SHF.R.U64 R52, R52, 0x3, RZ ;  /* 0x0000000334347819 */ /* 0x000fe400000012ff */
[----:B------:R-:W-:-:S02]  /*e890*/  SHF.R.U64 R56, R56, 0x3, RZ ;  /* 0x0000000338387819 */ /* 0x000fc400000012ff */
[----:B------:R-:W-:Y:S02]  /*e8a0*/  SHF.R.U64 R60, R60, 0x3, RZ ;  /* 0x000000033c3c7819 */ /* 0x000fe400000012ff */
[----:B------:R-:W-:Y:S02]  /*e8b0*/  SHF.R.U64 R64, R64, 0x3, RZ ;  /* 0x0000000340407819 */ /* 0x000fe400000012ff */
[----:B------:R-:W-:Y:S02]  /*e8c0*/  SHF.R.U64 R68, R68, 0x3, RZ ;  /* 0x0000000344447819 */ /* 0x000fe400000012ff */
[----:B------:R-:W-:Y:S02]  /*e8d0*/  SHF.R.U64 R72, R72, 0x3, RZ ;  /* 0x0000000348487819 */ /* 0x000fe400000012ff */
[----:B------:R-:W-:Y:S02]  /*e8e0*/  LOP3.LUT R8, R15, R6, RZ, 0x3c, !PT ;  /* 0x000000060f087212 */ /* 0x000fe400078e3cff */
[----:B------:R-:W-:Y:S01]  /*e8f0*/  SHF.R.U64 R6, R9, 0x3, RZ ;  /* 0x0000000309067819 */ /* 0x000fe200000012ff */
[--C-:B------:R-:W-:Y:S01]  /*e900*/  IMAD.MOV.U32 R9, RZ, RZ, R7.reuse ;  /* 0x000000ffff097224 */ /* 0x100fe200078e0007 */
        /* <DEDUP_REMOVED lines=13> */
[C---:B------:R-:W-:Y:S01]  /*e9e0*/  IMAD R5, R0.reuse, UR5, R5 ;  /* 0x0000000500057c24 */ /* 0x040fe2000f8e0205 */
[----:B------:R-:W-:Y:S01]  /*e9f0*/  ISETP.NE.AND P3, PT, R83, 0x1, PT ;  /* 0x000000015300780c */ /* 0x000fe20003f65270 */
[----:B------:R-:W-:Y:S01]  /*ea00*/  IMAD.WIDE.U32 R6, R0, UR4, RZ ;  /* 0x0000000400067c25 */ /* 0x000fe2000f8e00ff */
[----:B------:R-:W-:Y:S01]  /*ea10*/  LOP3.LUT R21, R21, 0xfffffff8, RZ, 0xc0, !PT ;  /* 0xfffffff815157812 */ /* 0x000fe200078ec0ff */
[----:B------:R-:W0:Y:S01]  /*ea20*/  LDC R0, c[0x0][0xac8] ;  /* 0x0002b200ff007b82 */ /* 0x000e220000000800 */
[----:B------:R-:W-:Y:S01]  /*ea30*/  ULDC.64 UR4, c[0x0][0xae8] ;  /* 0x0002ba0000047ab9 */ /* 0x000fe20000000a00 */
[----:B------:R-:W-:Y:S01]  /*ea40*/  IMAD.IADD R7, R7, 0x1, R5 ;  /* 0x0000000107077824 */ /* 0x000fe200078e0205 */
[----:B------:R-:W5:Y:S01]  /*ea50*/  LD.E.128 R8, desc[UR40][R8.64] ;  /* 0x0000002808087980 */ /* 0x000f62000c101d00 */
[----:B------:R-:W-:-:S02]  /*ea60*/  IMAD.IADD R80, R20, 0x1, -R21 ;  /* 0x0000000114507824 */ /* 0x000fc400078e0a15 */
[C---:B------:R-:W-:Y:S01]  /*ea70*/  IMAD.WIDE.U32 R6, R199.reuse, UR4, R6 ;  /* 0x00000004c7067c25 */ /* 0x040fe2000f8e0006 */
[----:B------:R-:W5:Y:S03]  /*ea80*/  LD.E.128 R12, desc[UR40][R12.64] ;  /* 0x000000280c0c7980 */ /* 0x000f66000c101d00 */
[----:B------:R-:W1:Y:S01]  /*ea90*/  @P3 LDC R85, c[0x0][0xbec] ;  /* 0x0002fb00ff553b82 */ /* 0x000e620000000800 */
[----:B------:R-:W-:Y:S01]  /*eaa0*/  SHF.R.S32.HI R20, RZ, 0x1f, R200 ;  /* 0x0000001fff147819 */ /* 0x000fe200000114c8 */
[----:B------:R-:W-:Y:S01]  /*eab0*/  IMAD R5, R80, 0x20, R3 ;  /* 0x0000002050057824 */ /* 0x000fe200078e0203 */
[----:B------:R-:W5:Y:S01]  /*eac0*/  LD.E.128 R52, desc[UR40][R52.64] ;  /* 0x0000002834347980 */ /* 0x000f62000c101d00 */
[----:B------:R-:W-:Y:S01]  /*ead0*/  IMAD R7, R199, UR5, R7 ;  /* 0x00000005c7077c24 */ /* 0x000fe2000f8e0207 */
[----:B------:R-:W-:Y:S02]  /*eae0*/  ULDC.64 UR4, c[0x0][0xaf0] ;  /* 0x0002bc0000047ab9 */ /* 0x000fe40000000a00 */
[----:B------:R-:W5:Y:S01]  /*eaf0*/  LD.E.128 R56, desc[UR40][R56.64] ;  /* 0x0000002838387980 */ /* 0x000f62000c101d00 */
[----:B------:R-:W4:Y:S01]  /*eb00*/  @P3 LDC R87, c[0x0][0xbf0] ;  /* 0x0002fc00ff573b82 */ /* 0x000f220000000800 */
[----:B------:R-:W-:-:S02]  /*eb10*/  IMAD R82, R202, 0x40, R5 ;  /* 0x00000040ca527824 */ /* 0x000fc400078e0205 */
[----:B------:R-:W-:Y:S01]  /*eb20*/  IMAD R5, R20, UR4, RZ ;  /* 0x0000000414057c24 */ /* 0x000fe2000f8e02ff */
[----:B------:R-:W5:Y:S01]  /*eb30*/  LD.E.128 R60, desc[UR40][R60.64] ;  /* 0x000000283c3c7980 */ /* 0x000f62000c101d00 */
[-C--:B0-----:R-:W-:Y:S02]  /*eb40*/  ISETP.GE.AND P1, PT, R209, R0.reuse, PT ;  /* 0x00000000d100720c */ /* 0x081fe40003f26270 */
[----:B------:R-:W-:Y:S01]  /*eb50*/  IMAD R81, R200, UR5, R5 ;  /* 0x00000005c8517c24 */ /* 0x000fe2000f8e0205 */
[-C--:B------:R-:W-:Y:S01]  /*eb60*/  ISETP.GE.AND P0, PT, R208, R0.reuse, PT ;  /* 0x00000000d000720c */ /* 0x080fe20003f06270 */
[----:B------:R-:W5:Y:S01]  /*eb70*/  LD.E.128 R64, desc[UR40][R64.64] ;  /* 0x0000002840407980 */ /* 0x000f62000c101d00 */
[----:B------:R-:W-:Y:S02]  /*eb80*/  SEL R5, RZ, 0xffffffff, P1 ;  /* 0xffffffffff057807 */ /* 0x000fe40000800000 */
[-C--:B------:R-:W-:Y:S01]  /*eb90*/  ISETP.GE.AND P2, PT, R188, R0.reuse, PT ;  /* 0x00000000bc00720c */ /* 0x080fe20003f46270 */
[----:B------:R-:W5:Y:S01]  /*eba0*/  LD.E.128 R68, desc[UR40][R68.64] ;  /* 0x0000002844447980 */ /* 0x000f62000c101d00 */
[----:B------:R-:W-:Y:S01]  /*ebb0*/  SEL R80, RZ, 0xffffffff, P0 ;  /* 0xffffffffff507807 */ /* 0x000fe20000000000 */
[----:B------:R-:W-:Y:S01]  /*ebc0*/  IMAD.SHL.U32 R84, R5, 0x2, RZ ;  /* 0x0000000205547824 */ /* 0x000fe200078e00ff */
[----:B------:R-:W-:Y:S01]  /*ebd0*/  SEL R21, RZ, 0x1, P2 ;  /* 0x00000001ff157807 */ /* 0x000fe20001000000 */
[----:B-1----:R-:W-:Y:S01]  /*ebe0*/  @P3 IMAD.HI.U32 R20, R82, R85, RZ ;  /* 0x0000005552143227 */ /* 0x002fe200078e00ff */
[----:B------:R-:W-:Y:S01]  /*ebf0*/  ISETP.GE.AND P0, PT, R207, R0, PT ;  /* 0x00000000cf00720c */ /* 0x000fe20003f06270 */
[----:B------:R-:W5:Y:S01]  /*ec00*/  LD.E.128 R72, desc[UR40][R72.64] ;  /* 0x0000002848487980 */ /* 0x000f62000c101d00 */
[----:B------:R-:W-:Y:S01]  /*ec10*/  LOP3.LUT R21, R84, 0x2, R21, 0xe2, !PT ;  /* 0x0000000254157812 */ /* 0x000fe200078ee215 */
[----:B------:R-:W-:-:S02]  /*ec20*/  IMAD.SHL.U32 R80, R80, 0x4, RZ ;  /* 0x0000000450507824 */ /* 0x000fc400078e00ff */
[----:B------:R-:W-:Y:S01]  /*ec30*/  IMAD.MOV.U32 R5, RZ, RZ, R82 ;  /* 0x000000ffff057224 */ /* 0x000fe200078e0052 */
[----:B----4-:R-:W-:Y:S01]  /*ec40*/  @P3 SHF.R.U32.HI R5, RZ, R87, R20 ;  /* 0x00000057ff053219 */ /* 0x010fe20000011614 */
[----:B------:R-:W-:Y:S01]  /*ec50*/  IMAD.WIDE.U32 R6, R200, UR4, R6 ;  /* 0x00000004c8067c25 */ /* 0x000fe2000f8e0006 */
[----:B------:R-:W-:Y:S01]  /*ec60*/  LOP3.LUT R20, R80, 0x4, R21, 0xe2, !PT ;  /* 0x0000000450147812 */ /* 0x000fe200078ee215 */
[----:B------:R-:W-:Y:S01]  /*ec70*/  ULDC.64 UR4, c[0x0][0xae0] ;  /* 0x0002b80000047ab9 */ /* 0x000fe20000000a00 */
[----:B------:R-:W-:Y:S01]  /*ec80*/  SEL R21, RZ, 0xffffffff, P0 ;  /* 0xffffffffff157807 */ /* 0x000fe20000000000 */
[----:B------:R-:W5:Y:S01]  /*ec90*/  LD.E.128 R76, desc[UR40][R76.64] ;  /* 0x000000284c4c7980 */ /* 0x000f62000c101d00 */
[-C--:B------:R-:W-:Y:S01]  /*eca0*/  ISETP.GE.AND P0, PT, R206, R0.reuse, PT ;  /* 0x00000000ce00720c */ /* 0x080fe20003f06270 */
[----:B------:R-:W-:Y:S01]  /*ecb0*/  IMAD.IADD R7, R7, 0x1, R81 ;  /* 0x0000000107077824 */ /* 0x000fe200078e0251 */
[--C-:B------:R-:W-:Y:S01]  /*ecc0*/  SHF.R.S32.HI R80, RZ, 0x1f, R5.reuse ;  /* 0x0000001fff507819 */ /* 0x100fe20000011405 */
[----:B------:R-:W-:Y:S01]  /*ecd0*/  IMAD.MOV R81, RZ, RZ, -R5 ;  /* 0x000000ffff517224 */ /* 0x000fe200078e0a05 */
[----:B------:R-:W-:Y:S01]  /*ece0*/  SEL R4, RZ, 0xffffffff, P0 ;  /* 0xffffffffff047807 */ /* 0x000fe20000000000 */
[----:B------:R-:W-:Y:S01]  /*ecf0*/  IMAD.SHL.U32 R85, R21, 0x8, RZ ;  /* 0x0000000815557824 */ /* 0x000fe200078e00ff */
[----:B------:R-:W-:Y:S01]  /*ed00*/  ISETP.GE.AND P0, PT, R205, R0, PT ;  /* 0x00000000cd00720c */ /* 0x000fe20003f06270 */
[----:B------:R-:W-:Y:S01]  /*ed10*/  IMAD R80, R80, UR4, RZ ;  /* 0x0000000450507c24 */ /* 0x000fe2000f8e02ff */
[----:B------:R-:W-:Y:S01]  /*ed20*/  @!PT LDS RZ, [RZ] ;  /* 0x00000000fffff984 */ /* 0x000fe20000000800 */
[----:B------:R-:W-:Y:S01]  /*ed30*/  @!PT LDS RZ, [RZ] ;  /* 0x00000000fffff984 */ /* 0x000fe20000000800 */
[----:B------:R-:W-:Y:S01]  /*ed40*/  @!PT LDS RZ, [RZ] ;  /* 0x00000000fffff984 */ /* 0x000fe20000000800 */
[----:B------:R-:W-:Y:S01]  /*ed50*/  @!PT LDS RZ, [RZ] ;  /* 0x00000000fffff984 */ /* 0x000fe20000000800 */
[----:B------:R0:W-:Y:S06]  /*ed60*/  MEMBAR.ALL.CTA ;  /* 0x0000000000007992 */ /* 0x0001ec0000008000 */
[----:B0-----:R-:W0:Y:S01]  /*ed70*/  FENCE.VIEW.ASYNC.S ;  /* 0x00000000000073c6 */ /* 0x001e220000000000 */
[----:B------:R-:W-:Y:S01]  /*ed80*/  IMAD R21, R83, R81, R82 ;  /* 0x0000005153157224 */ /* 0x000fe200078e0252 */
[----:B------:R-:W-:Y:S01]  /*ed90*/  LOP3.LUT R20, R85, 0x8, R20, 0xe2, !PT ;  /* 0x0000000855147812 */ /* 0x000fe200078ee214 */
[----:B------:R-:W-:Y:S01]  /*eda0*/  IMAD.SHL.U32 R83, R4, 0x10, RZ ;  /* 0x0000001004537824 */ /* 0x000fe200078e00ff */
[----:B------:R-:W-:Y:S01]  /*edb0*/  SEL R4, RZ, 0xffffffff, P0 ;  /* 0xffffffffff047807 */ /* 0x000fe20000000000 */
[----:B------:R-:W-:-:S04]  /*edc0*/  IMAD.WIDE.U32 R6, R5, UR4, R6 ;  /* 0x0000000405067c25 */ /* 0x000fc8000f8e0006 */
[----:B------:R-:W-:Y:S01]  /*edd0*/  IMAD R81, R5, UR5, R80 ;  /* 0x0000000505517c24 */ /* 0x000fe2000f8e0250 */
[----:B------:R-:W-:Y:S01]  /*ede0*/  SHF.R.S32.HI R5, RZ, 0x1f, R21 ;  /* 0x0000001fff057819 */ /* 0x000fe20000011415 */
[----:B------:R-:W-:Y:S01]  /*edf0*/  ULDC.64 UR4, c[0x0][0xad8] ;  /* 0x0002b60000047ab9 */ /* 0x000fe20000000a00 */
[----:B------:R-:W-:Y:S01]  /*ee00*/  LOP3.LUT R20, R83, 0x10, R20, 0xe2, !PT ;  /* 0x0000001053147812 */ /* 0x000fe200078ee214 */
[----:B------:R-:W-:Y:S02]  /*ee10*/  IMAD.IADD R7, R7, 0x1, R81 ;  /* 0x0000000107077824 */ /* 0x000fe400078e0251 */
[----:B------:R-:W-:Y:S02]  /*ee20*/  VIADD R83, R188, 0x180 ;  /* 0x00000180bc537836 */ /* 0x000fe40000000000 */
[----:B------:R-:W-:Y:S02]  /*ee30*/  IMAD.SHL.U32 R81, R4, 0x20, RZ ;  /* 0x0000002004517824 */ /* 0x000fe400078e00ff */
[----:B------:R-:W-:-:S02]  /*ee40*/  IMAD R4, R5, UR4, RZ ;  /* 0x0000000405047c24 */ /* 0x000fc4000f8e02ff */
[----:B------:R-:W-:Y:S01]  /*ee50*/  IMAD R3, R202, 0x40, R3 ;  /* 0x00000040ca037824 */ /* 0x000fe200078e0203 */
[----:B------:R-:W-:Y:S01]  /*ee60*/  ISETP.GE.AND P0, PT, R83, R0, PT ;  /* 0x000000005300720c */ /* 0x000fe20003f06270 */
[----:B------:R-:W-:Y:S01]  /*ee70*/  VIADD R87, R188, 0x1c0 ;  /* 0x000001c0bc577836 */ /* 0x000fe20000000000 */
[----:B------:R-:W-:Y:S01]  /*ee80*/  LOP3.LUT R20, R81, 0x20, R20, 0xe2, !PT ;  /* 0x0000002051147812 */ /* 0x000fe200078ee214 */
[C---:B------:R-:W-:Y:S02]  /*ee90*/  IMAD R81, R21.reuse, UR5, R4 ;  /* 0x0000000515517c24 */ /* 0x040fe4000f8e0204 */
[----:B------:R-:W-:Y:S01]  /*eea0*/  IMAD.WIDE.U32 R6, R21, UR4, R6 ;  /* 0x0000000415067c25 */ /* 0x000fe2000f8e0006 */
[----:B------:R-:W-:Y:S01]  /*eeb0*/  ISETP.GE.AND P1, PT, R3, R88, PT ;  /* 0x000000580300720c */ /* 0x000fe20003f26270 */
[----:B------:R-:W-:Y:S01]  /*eec0*/  ULDC.64 UR4, c[0x0][0xa80] ;  /* 0x0002a00000047ab9 */ /* 0x000fe20000000a00 */
[----:B------:R-:W-:Y:S01]  /*eed0*/  SEL R5, RZ, 0x40, P0 ;  /* 0x00000040ff057807 */ /* 0x000fe20000000000 */
[----:B------:R-:W-:Y:S01]  /*eee0*/  VIADD R4, R2, 0x28c20 ;  /* 0x00028c2002047836 */ /* 0x000fe20000000000 */
[----:B------:R-:W-:Y:S01]  /*eef0*/  ISETP.GE.AND P0, PT, R87, R0, PT ;  /* 0x000000005700720c */ /* 0x000fe20003f06270 */
[----:B------:R-:W-:Y:S01]  /*ef00*/  IMAD.IADD R7, R7, 0x1, R81 ;  /* 0x0000000107077824 */ /* 0x000fe200078e0251 */
[----:B------:R-:W-:-:S02]  /*ef10*/  LEA R85, P2, R6, UR4, 0x1 ;  /* 0x0000000406557c11 */ /* 0x000fc4000f8408ff */
[----:B------:R-:W-:Y:S02]  /*ef20*/  LOP3.LUT R82, R20, R5, RZ, 0xfc, !PT ;  /* 0x0000000514527212 */ /* 0x000fe400078efcff */
[----:B------:R-:W-:Y:S02]  /*ef30*/  PRMT R4, RZ, 0x654, R4 ;  /* 0x00000654ff047816 */ /* 0x000fe40000000004 */
[----:B------:R-:W-:Y:S02]  /*ef40*/  SEL R5, RZ, 0x80, P0 ;  /* 0x00000080ff057807 */ /* 0x000fe40000000000 */
[----:B------:R-:W-:Y:S01]  /*ef50*/  LEA.HI.X R86, R6, UR5, R7, 0x1, P2 ;  /* 0x0000000506567c11 */ /* 0x000fe200090f0c07 */
[----:B0-----:R0:W-:Y:S01]  /*ef60*/  SYNCS.ARRIVE.TRANS64.RED.A1T0 RZ, [R4+URZ], RZ ;  /* 0x000000ff04ff79a7 */ /* 0x0011e2000810043f */
[----:B------:R-:W-:Y:S01]  /*ef70*/  LOP3.LUT R84, R82, R5, RZ, 0xfc, !PT ;  /* 0x0000000552547212 */ /* 0x000fe200078efcff */
[----:B------:R-:W-:Y:S02]  /*ef80*/  BSSY B1, `(.L_x_3754) ;  /* 0x000002a000017945 */ /* 0x000fe40003800000 */
[----:B------:R1:W4:Y:S01]  /*ef90*/  SHFL.IDX PT, R5, R86, RZ, 0x181f ;  /* 0x00181fff56057589 */ /* 0x00032200000e0000 */
[----:B---3--:R-:W-:-:S03]  /*efa0*/  SHF.R.S32.HI R152, RZ, 0x1f, R205 ;  /* 0x0000001fff987819 */ /* 0x008fc600000114cd */
[----:B0-----:R1:W0:Y:S01]  /*efb0*/  SHFL.IDX PT, R4, R85, RZ, 0x181f ;  /* 0x00181fff55047589 */ /* 0x00122200000e0000 */
[----:B------:R-:W-:Y:S02]  /*efc0*/  SHF.R.S32.HI R156, RZ, 0x1f, R206 ;  /* 0x0000001fff9c7819 */ /* 0x000fe400000114ce */
[----:B------:R-:W-:Y:S02]  /*efd0*/  SHF.R.S32.HI R157, RZ, 0x1f, R207 ;  /* 0x0000001fff9d7819 */ /* 0x000fe400000114cf */
[----:B------:R-:W-:Y:S02]  /*efe0*/  SHF.R.S32.HI R158, RZ, 0x1f, R208 ;  /* 0x0000001fff9e7819 */ /* 0x000fe400000114d0 */
[----:B------:R-:W-:Y:S01]  /*eff0*/  SHF.R.S32.HI R159, RZ, 0x1f, R209 ;  /* 0x0000001fff9f7819 */ /* 0x000fe200000114d1 */
[----:B-1----:R-:W-:Y:S06]  /*f000*/  @P1 BRA `(.L_x_3755) ;  /* 0x0000000000841947 */ /* 0x002fec0003800000 */
[-C--:B------:R-:W-:Y:S02]  /*f010*/  ISETP.GE.AND P2, PT, R188, R0.reuse, PT ;  /* 0x00000000bc00720c */ /* 0x080fe40003f46270 */
[-C--:B------:R-:W-:Y:S02]  /*f020*/  ISETP.GE.AND P4, PT, R209, R0.reuse, PT ;  /* 0x00000000d100720c */ /* 0x080fe40003f86270 */
[-C--:B------:R-:W-:Y:S02]  /*f030*/  ISETP.GE.AND P6, PT, R208, R0.reuse, PT ;  /* 0x00000000d000720c */ /* 0x080fe40003fc6270 */
[-C--:B------:R-:W-:Y:S02]  /*f040*/  ISETP.GE.AND P0, PT, R207, R0.reuse, PT ;  /* 0x00000000cf00720c */ /* 0x080fe40003f06270 */
[----:B------:R-:W-:Y:S02]  /*f050*/  ISETP.GE.AND P1, PT, R206, R0, PT ;  /* 0x00000000ce00720c */ /* 0x000fe40003f26270 */
[----:B------:R-:W-:-:S03]  /*f060*/  SHF.R.S32.HI R89, RZ, 0x1f, R83 ;  /* 0x0000001fff597819 */ /* 0x000fc60000011453 */
[----:B0---4-:R-:W-:Y:S02]  /*f070*/  @!P2 IMAD.WIDE R20, R188, 0x2, R4 ;  /* 0x00000002bc14a825 */ /* 0x011fe400078e0204 */
[CC--:B------:R-:W-:Y:S02]  /*f080*/  @!P4 LEA R6, P3, R209.reuse, R4.reuse, 0x1 ;  /* 0x00000004d106c211 */ /* 0x0c0fe400078608ff */
[----:B------:R-:W-:Y:S01]  /*f090*/  @!P6 LEA R80, P5, R208, R4, 0x1 ;  /* 0x00000004d050e211 */ /* 0x000fe200078a08ff */
[----:B-----5:R0:W-:Y:S01]  /*f0a0*/  @!P2 ST.E.128 desc[UR40][R20.64], R8 ;  /* 0x000000081400a985 */ /* 0x0201e2000c101d28 */
[----:B------:R-:W-:Y:S02]  /*f0b0*/  @!P4 LEA.HI.X R7, R209, R5, R159, 0x1, P3 ;  /* 0x00000005d107c211 */ /* 0x000fe400018f0c9f */
[----:B------:R-:W-:Y:S02]  /*f0c0*/  LOP3.LUT P2, RZ, R82, 0x40, RZ, 0xc0, !PT ;  /* 0x0000004052ff7812 */ /* 0x000fe4000784c0ff */
[----:B------:R-:W-:Y:S01]  /*f0d0*/  LOP3.LUT P3, RZ, R84, 0x80, RZ, 0xc0, !PT ;  /* 0x0000008054ff7812 */ /* 0x000fe2000786c0ff */
[----:B------:R1:W-:Y:S01]  /*f0e0*/  @!P4 ST.E.128 desc[UR40][R6.64], R24 ;  /* 0x000000180600c985 */ /* 0x0003e2000c101d28 */
[----:B------:R-:W-:-:S02]  /*f0f0*/  ISETP.GE.AND P4, PT, R205, R0, PT ;  /* 0x00000000cd00720c */ /* 0x000fc40003f86270 */
[----:B------:R-:W-:-:S05]  /*f100*/  @!P6 LEA.HI.X R81, R208, R5, R158, 0x1, P5 ;  /* 0x00000005d051e211 */ /* 0x000fca00028f0c9e */
[----:B------:R3:W-:Y:S01]  /*f110*/  @!P6 ST.E.128 desc[UR40][R80.64], R32 ;  /* 0x000000205000e985 */ /* 0x0007e2000c101d28 */
[CC--:B0-----:R-:W-:Y:S02]  /*f120*/  @!P1 LEA R20, P6, R206.reuse, R4.reuse, 0x1 ;  /* 0x00000004ce149211 */ /* 0x0c1fe400078c08ff */
[----:B------:R-:W-:Y:S02]  /*f130*/  SHF.R.S32.HI R9, RZ, 0x1f, R87 ;  /* 0x0000001fff097819 */ /* 0x000fe40000011457 */
[-C--:B------:R-:W-:Y:S02]  /*f140*/  @!P1 LEA.HI.X R21, R206, R5.reuse, R156, 0x1, P6 ;  /* 0x00000005ce159211 */ /* 0x080fe400030f0c9c */
[-C--:B-1----:R-:W-:Y:S02]  /*f150*/  @!P0 LEA R6, P5, R207, R4.reuse, 0x1 ;  /* 0x00000004cf068211 */ /* 0x082fe400078a08ff */
[----:B------:R-:W-:Y:S02]  /*f160*/  @P3 LEA R8, P6, R87, R4, 0x1 ;  /* 0x0000000457083211 */ /* 0x000fe400078c08ff */
[----:B------:R-:W-:-:S02]  /*f170*/  @!P0 LEA.HI.X R7, R207, R5, R157, 0x1, P5 ;  /* 0x00000005cf078211 */ /* 0x000fc400028f0c9d */
[-C--:B------:R-:W-:Y:S02]  /*f180*/  @P2 LEA R10, P5, R83, R4.reuse, 0x1 ;  /* 0x00000004530a2211 */ /* 0x080fe400078a08ff */
[-C--:B------:R-:W-:Y:S01]  /*f190*/  @P3 LEA.HI.X R9, R87, R5.reuse, R9, 0x1, P6 ;  /* 0x0000000557093211 */ /* 0x080fe200030f0c09 */
[----:B------:R3:W-:Y:S01]  /*f1a0*/  @!P0 ST.E.128 desc[UR40][R6.64], R40 ;  /* 0x0000002806008985 */ /* 0x0007e2000c101d28 */
[-C--:B------:R-:W-:Y:S02]  /*f1b0*/  @P2 LEA.HI.X R11, R83, R5.reuse, R89, 0x1, P5 ;  /* 0x00000005530b2211 */ /* 0x080fe400028f0c59 */
[C---:B------:R-:W-:Y:S01]  /*f1c0*/  @!P4 LEA R4, P5, R205.reuse, R4, 0x1 ;  /* 0x00000004cd04c211 */ /* 0x040fe200078a08ff */
[----:B------:R3:W-:Y:S03]  /*f1d0*/  @!P1 ST.E.128 desc[UR40][R20.64], R48 ;  /* 0x0000003014009985 */ /* 0x0007e6000c101d28 */
[----:B------:R-:W-:-:S05]  /*f1e0*/  @!P4 LEA.HI.X R5, R205, R5, R152, 0x1, P5 ;  /* 0x00000005cd05c211 */ /* 0x000fca00028f0c98 */
[----:B------:R3:W-:Y:S04]  /*f1f0*/  @!P4 ST.E.128 desc[UR40][R4.64], R56 ;  /* 0x000000380400c985 */ /* 0x0007e8000c101d28 */
[----:B------:R3:W-:Y:S04]  /*f200*/  @P2 ST.E.128 desc[UR40][R10.64], R64 ;  /* 0x000000400a002985 */ /* 0x0007e8000c101d28 */
[----:B------:R3:W-:Y:S02]  /*f210*/  @P3 ST.E.128 desc[UR40][R8.64], R72 ;  /* 0x0000004808003985 */ /* 0x0007e4000c101d28 */
.L_x_3755:
[----:B------:R-:W-:Y:S05]  /*f220*/  BSYNC B1 ;  /* 0x0000000000017941 */ /* 0x000fea0003800000 */
.L_x_3754:
[----:B------:R-:W-:Y:S01]  /*f230*/  VIADD R3, R3, 0x20 ;  /* 0x0000002003037836 */ /* 0x000fe20000000000 */
[----:B---34-:R1:W3:Y:S04]  /*f240*/  SHFL.IDX PT, R5, R86, 0x1, 0x181f ;  /* 0x00381f0056057f89 */ /* 0x0182e800000e0000 */
[----:B------:R-:W-:Y:S01]  /*f250*/  ISETP.GE.AND P0, PT, R3, R88, PT ;  /* 0x000000580300720c */ /* 0x000fe20003f06270 */
[----:B0-----:R1:W0:-:S12]  /*f260*/  SHFL.IDX PT, R4, R85, 0x1, 0x181f ;  /* 0x00381f0055047f89 */ /* 0x00121800000e0000 */
[----:B-1----:R-:W-:Y:S05]  /*f270*/  @P0 BRA `(.L_x_3756) ;  /* 0x0000002800140947 */ /* 0x002fea0003800000 */
[-C--:B------:R-:W-:Y:S02]  /*f280*/  ISETP.GE.AND P5, PT, R209, R0.reuse, PT ;  /* 0x00000000d100720c */ /* 0x080fe40003fa6270 */
[-C--:B------:R-:W-:Y:S02]  /*f290*/  ISETP.GE.AND P6, PT, R188, R0.reuse, PT ;  /* 0x00000000bc00720c */ /* 0x080fe40003fc6270 */
[-C--:B------:R-:W-:Y:S02]  /*f2a0*/  ISETP.GE.AND P4, PT, R208, R0.reuse, PT ;  /* 0x00000000d000720c */ /* 0x080fe40003f86270 */
[-C--:B------:R-:W-:Y:S02]  /*f2b0*/  ISETP.GE.AND P2, PT, R206, R0.reuse, PT ;  /* 0x00000000ce00720c */ /* 0x080fe40003f46270 */
[----:B------:R-:W-:Y:S02]  /*f2c0*/  ISETP.GE.AND P3, PT, R207, R0, PT ;  /* 0x00000000cf00720c */ /* 0x000fe40003f66270 */
[----:B------:R-:W-:-:S03]  /*f2d0*/  LOP3.LUT P0, RZ, R82, 0x40, RZ, 0xc0, !PT ;  /* 0x0000004052ff7812 */ /* 0x000fc6000780c0ff */
[C---:B0----5:R-:W-:Y:S02]  /*f2e0*/  @!P5 LEA R8, P1, R209.reuse, R4, 0x1 ;  /* 0x00000004d108d211 */ /* 0x061fe400078208ff */
[----:B---3--:R-:W-:Y:S02]  /*f2f0*/  @!P6 IMAD.WIDE R6, R188, 0x2, R4 ;  /* 0x00000002bc06e825 */ /* 0x008fe400078e0204 */
[----:B------:R-:W-:Y:S02]  /*f300*/  @!P5 LEA.HI.X R9, R209, R5, R159, 0x1, P1 ;  /* 0x00000005d109d211 */ /* 0x000fe400008f0c9f */
[----:B------:R-:W-:Y:S01]  /*f310*/  ISETP.GE.AND P1, PT, R205, R0, PT ;  /* 0x00000000cd00720c */ /* 0x000fe20003f26270 */
[----:B------:R0:W-:Y:S01]  /*f320*/  @!P6 ST.E.128 desc[UR40][R6.64], R12 ;  /* 0x0000000c0600e985 */ /* 0x0001e2000c101d28 */
[----:B------:R-:W-:-:S03]  /*f330*/  SHF.R.S32.HI R0, RZ, 0x1f, R83 ;  /* 0x0000001fff007819 */ /* 0x000fc60000011453 */
[----:B------:R1:W-:Y:S01]  /*f340*/  @!P5 ST.E.128 desc[UR40][R8.64], R28 ;  /* 0x0000001c0800d985 */ /* 0x0003e2000c101d28 */
[----:B0-----:R-:W-:-:S04]  /*f350*/  @!P4 LEA R6, P6, R208, R4, 0x1 ;  /* 0x00000004d006c211 */ /* 0x001fc800078c08ff */
[-C--:B------:R-:W-:Y:S02]  /*f360*/  @!P4 LEA.HI.X R7, R208, R5.reuse, R158, 0x1, P6 ;  /* 0x00000005d007c211 */ /* 0x080fe400030f0c9e */
[CC--:B------:R-:W-:Y:S02]  /*f370*/  @!P2 LEA R10, P6, R206.reuse, R4.reuse, 0x1 ;  /* 0x00000004ce0aa211 */ /* 0x0c0fe400078c08ff */
[CC--:B-1----:R-:W-:Y:S01]  /*f380*/  @!P3 LEA R8, P5, R207.reuse, R4.reuse, 0x1 ;  /* 0x00000004cf08b211 */ /* 0x0c2fe200078a08ff */
[----:B------:R0:W-:Y:S01]  /*f390*/  @!P4 ST.E.128 desc[UR40][R6.64], R36 ;  /* 0x000000240600c985 */ /* 0x0001e2000c101d28 */
[-C--:B------:R-:W-:Y:S02]  /*f3a0*/  @!P2 LEA.HI.X R11, R206, R5.reuse, R156, 0x1, P6 ;  /* 0x00000005ce0ba211 */ /* 0x080fe400030f0c9c */
[----:B------:R-:W-:Y:S02]  /*f3b0*/  @!P3 LEA.HI.X R9, R207, R5, R157, 0x1, P5 ;  /* 0x00000005cf09b211 */ /* 0x000fe400028f0c9d */
[----:B------:R-:W-:-:S02]  /*f3c0*/  @!P1 LEA R14, P6, R205, R4, 0x1 ;  /* 0x00000004cd0e9211 */ /* 0x000fc400078c08ff */
[----:B------:R-:W-:Y:S01]  /*f3d0*/  @P0 LEA R12, P5, R83, R4, 0x1 ;  /* 0x00000004530c0211 */ /* 0x000fe200078a08ff */
[----:B------:R0:W-:Y:S01]  /*f3e0*/  @!P3 ST.E.128 desc[UR40][R8.64], R44 ;  /* 0x0000002c0800b985 */ /* 0x0001e2000c101d28 */
[-C--:B------:R-:W-:Y:S02]  /*f3f0*/  @!P1 LEA.HI.X R15, R205, R5.reuse, R152, 0x1, P6 ;  /* 0x00000005cd0f9211 */ /* 0x080fe400030f0c98 */
[----:B------:R-:W-:Y:S01]  /*f400*/  @P0 LEA.HI.X R13, R83, R5, R0, 0x1, P5 ;  /* 0x00000005530d0211 */ /* 0x000fe200028f0c00 */
[----:B------:R0:W-:Y:S04]  /*f410*/  @!P2 ST.E.128 desc[UR40][R10.64], R52 ;  /* 0x000000340a00a985 */ /* 0x0001e8000c101d28 */
[----:B------:R0:W-:Y:S04]  /*f420*/  @!P1 ST.E.128 desc[UR40][R14.64], R60 ;  /* 0x0000003c0e009985 */ /* 0x0001e8000c101d28 */
[----:B------:R0:W-:Y:S01]  /*f430*/  @P0 ST.E.128 desc[UR40][R12.64], R68 ;  /* 0x000000440c000985 */ /* 0x0001e2000c101d28 */
[----:B------:R-:W-:-:S13]  /*f440*/  LOP3.LUT P0, RZ, R84, 0x80, RZ, 0xc0, !PT ;  /* 0x0000008054ff7812 */ /* 0x000fda000780c0ff */
[----:B------:R-:W-:Y:S05]  /*f450*/  @!P0 BRA `(.L_x_3756) ;  /* 0x00000024009c8947 */ /* 0x000fea0003800000 */
[----:B------:R-:W-:Y:S02]  /*f460*/  LEA R4, P0, R87, R4, 0x1 ;  /* 0x0000000457047211 */ /* 0x000fe400078008ff */
[----:B------:R-:W-:-:S04]  /*f470*/  SHF.R.S32.HI R0, RZ, 0x1f, R87 ;  /* 0x0000001fff007819 */ /* 0x000fc80000011457 */
[----:B------:R-:W-:-:S05]  /*f480*/  LEA.HI.X R5, R87, R5, R0, 0x1, P0 ;  /* 0x0000000557057211 */ /* 0x000fca00000f0c00 */
[----:B------:R1:W-:Y:S01]  /*f490*/  ST.E.128 desc[UR40][R4.64], R76 ;  /* 0x0000004c04007985 */ /* 0x0003e2000c101d28 */
[----:B------:R-:W-:Y:S05]  /*f4a0*/  BRA `(.L_x_3756) ;  /* 0x0000002400887947 */ /* 0x000fea0003800000 */
.L_x_3753:
[----:B------:R-:W5:Y:S01]  /*f4b0*/  LDL R10, [R1+0x6c] ;  /* 0x00006c00010a7983 */ /* 0x000f620000100800 */
[----:B0---4-:R-:W0:Y:S01]  /*f4c0*/  LDC R9, c[0x0][0xbe8] ;  /* 0x0002fa00ff097b82 */ /* 0x011e220000000800 */
[----:B------:R-:W-:Y:S01]  /*f4d0*/  ULDC.64 UR4, c[0x0][0xb08] ;  /* 0x0002c20000047ab9 */ /* 0x000fe20000000a00 */
[----:B------:R-:W-:Y:S01]  /*f4e0*/  IMAD R11, R202, 0x40, R191 ;  /* 0x00000040ca0b7824 */ /* 0x000fe200078e02bf */
[----:B------:R-:W-:Y:S01]  /*f4f0*/  BSSY B1, `(.L_x_3757) ;  /* 0x00000e4000017945 */ /* 0x000fe20003800000 */
[----:B------:R-:W-:Y:S01]  /*f500*/  IMAD R3, R5, UR4, RZ ;  /* 0x0000000405037c24 */ /* 0x000fe2000f8e02ff */
[----:B------:R-:W-:Y:S01]  /*f510*/  SHF.R.S32.HI R21, RZ, 0x1f, R212 ;  /* 0x0000001fff157819 */ /* 0x000fe200000114d4 */
[C---:B------:R-:W-:Y:S01]  /*f520*/  IMAD.WIDE.U32 R6, R0.reuse, UR4, RZ ;  /* 0x0000000400067c25 */ /* 0x040fe2000f8e00ff */
[----:B---3--:R-:W-:Y:S02]  /*f530*/  SHF.R.S32.HI R152, RZ, 0x1f, R213 ;  /* 0x0000001fff987819 */ /* 0x008fe400000114d5 */
[----:B------:R-:W-:Y:S01]  /*f540*/  SHF.R.S32.HI R156, RZ, 0x1f, R214 ;  /* 0x0000001fff9c7819 */ /* 0x000fe200000114d6 */
[----:B------:R-:W-:Y:S01]  /*f550*/  IMAD R3, R0, UR5, R3 ;  /* 0x0000000500037c24 */ /* 0x000fe2000f8e0203 */
[----:B------:R-:W-:Y:S01]  /*f560*/  ULDC.64 UR4, c[0x0][0xb38] ;  /* 0x0002ce0000047ab9 */ /* 0x000fe20000000a00 */
[----:B------:R-:W-:Y:S01]  /*f570*/  SHF.R.S32.HI R0, RZ, 0x1f, R200 ;  /* 0x0000001fff007819 */ /* 0x000fe200000114c8 */
[----:B------:R-:W-:Y:S01]  /*f580*/  VIADD R177, R193, 0x48 ;  /* 0x00000048c1b17836 */ /* 0x000fe20000000000 */
[----:B------:R-:W-:Y:S01]  /*f590*/  SHF.R.S32.HI R157, RZ, 0x1f, R215 ;  /* 0x0000001fff9d7819 */ /* 0x000fe200000114d7 */
[----:B------:R-:W-:Y:S01]  /*f5a0*/  IMAD.IADD R7, R7, 0x1, R3 ;  /* 0x0000000107077824 */ /* 0x000fe200078e0203 */
[----:B------:R-:W-:Y:S01]  /*f5b0*/  SHF.R.S32.HI R158, RZ, 0x1f, R218 ;  /* 0x0000001fff9e7819 */ /* 0x000fe200000114da */
[----:B------:R-:W-:Y:S01]  /*f5c0*/  VIADD R179, R193, 0x40 ;  /* 0x00000040c1b37836 */ /* 0x000fe20000000000 */
[----:B------:R-:W-:Y:S01]  /*f5d0*/  SHF.R.S32.HI R159, RZ, 0x1f, R219 ;  /* 0x0000001fff9f7819 */ /* 0x000fe200000114db */
[----:B------:R-:W-:Y:S01]  /*f5e0*/  IMAD.WIDE.U32 R6, R199, UR4, R6 ;  /* 0x00000004c7067c25 */ /* 0x000fe2000f8e0006 */
[----:B------:R-:W-:-:S02]  /*f5f0*/  SHF.R.S32.HI R160, RZ, 0x1f, R220 ;  /* 0x0000001fffa07819 */ /* 0x000fc400000114dc */
[----:B------:R-:W-:Y:S01]  /*f600*/  SHF.R.S32.HI R161, RZ, 0x1f, R221 ;  /* 0x0000001fffa17819 */ /* 0x000fe200000114dd */
[----:B------:R-:W-:Y:S01]  /*f610*/  IMAD R7, R199, UR5, R7 ;  /* 0x00000005c7077c24 */ /* 0x000fe2000f8e0207 */
[----:B0-----:R-:W-:Y:S01]  /*f620*/  ISETP.NE.AND P0, PT, R9, 0x1, PT ;  /* 0x000000010900780c */ /* 0x001fe20003f05270 */
[----:B------:R-:W-:Y:S01]  /*f630*/  ULDC.64 UR4, c[0x0][0xb40] ;  /* 0x0002d00000047ab9 */ /* 0x000fe20000000a00 */
[C---:B------:R-:W-:Y:S01]  /*f640*/  VIADD R181, R193.reuse, 0x38 ;  /* 0x00000038c1b57836 */ /* 0x040fe20000000000 */
[----:B------:R-:W-:Y:S01]  /*f650*/  SHF.R.S32.HI R162, RZ, 0x1f, R222 ;  /* 0x0000001fffa27819 */ /* 0x000fe200000114de */
[----:B------:R-:W-:Y:S01]  /*f660*/  IMAD R0, R0, UR4, RZ ;  /* 0x0000000400007c24 */ /* 0x000fe2000f8e02ff */
[----:B------:R-:W-:Y:S01]  /*f670*/  SHF.R.S32.HI R163, RZ, 0x1f, R223 ;  /* 0x0000001fffa37819 */ /* 0x000fe200000114df */
[C---:B------:R-:W-:Y:S01]  /*f680*/  IMAD.WIDE.U32 R6, R200.reuse, UR4, R6 ;  /* 0x00000004c8067c25 */ /* 0x040fe2000f8e0006 */
[----:B------:R-:W-:Y:S02]  /*f690*/  SHF.R.S32.HI R164, RZ, 0x1f, R224 ;  /* 0x0000001fffa47819 */ /* 0x000fe400000114e0 */
[----:B------:R-:W-:Y:S01]  /*f6a0*/  SHF.R.S32.HI R165, RZ, 0x1f, R225 ;  /* 0x0000001fffa57819 */ /* 0x000fe200000114e1 */
[----:B------:R-:W-:Y:S01]  /*f6b0*/  IMAD R0, R200, UR5, R0 ;  /* 0x00000005c8007c24 */ /* 0x000fe2000f8e0200 */
[----:B------:R-:W-:Y:S01]  /*f6c0*/  ULDC.64 UR4, c[0x0][0xb48] ;  /* 0x0002d20000047ab9 */ /* 0x000fe20000000a00 */
[----:B------:R-:W-:Y:S01]  /*f6d0*/  VIADD R183, R193, 0x30 ;  /* 0x00000030c1b77836 */ /* 0x000fe20000000000 */
[----:B------:R-:W0:Y:S01]  /*f6e0*/  @P0 LDC R8, c[0x0][0xbec] ;  /* 0x0002fb00ff080b82 */ /* 0x000e220000000800 */
[----:B------:R-:W-:Y:S01]  /*f6f0*/  IMAD.IADD R7, R7, 0x1, R0 ;  /* 0x0000000107077824 */ /* 0x000fe200078e0200 */
[----:B------:R-:W-:Y:S01]  /*f700*/  SHF.R.S32.HI R166, RZ, 0x1f, R228 ;  /* 0x0000001fffa67819 */ /* 0x000fe200000114e4 */
[----:B------:R-:W-:Y:S01]  /*f710*/  VIADD R199, R193, 0x28 ;  /* 0x00000028c1c77836 */ /* 0x000fe20000000000 */
[----:B------:R-:W-:Y:S01]  /*f720*/  SHF.R.S32.HI R167, RZ, 0x1f, R229 ;  /* 0x0000001fffa77819 */ /* 0x000fe200000114e5 */
[----:B------:R-:W-:Y:S01]  /*f730*/  IMAD.WIDE.U32 R6, R211, UR4, R6 ;  /* 0x00000004d3067c25 */ /* 0x000fe2000f8e0006 */
[----:B------:R-:W-:-:S02]  /*f740*/  SHF.R.S32.HI R168, RZ, 0x1f, R230 ;  /* 0x0000001fffa87819 */ /* 0x000fc400000114e6 */
[----:B------:R-:W3:Y:S01]  /*f750*/  @P0 LDC R0, c[0x0][0xbf0] ;  /* 0x0002fc00ff000b82 */ /* 0x000ee20000000800 */
[----:B------:R-:W-:Y:S01]  /*f760*/  IMAD R7, R211, UR5, R7 ;  /* 0x00000005d3077c24 */ /* 0x000fe2000f8e0207 */
[----:B------:R-:W-:Y:S01]  /*f770*/  ULDC.64 UR4, c[0x0][0xb30] ;  /* 0x0002cc0000047ab9 */ /* 0x000fe20000000a00 */
        /* <DEDUP_REMOVED lines=24> */
[----:B--2---:R-:W-:Y:S01]  /*f900*/  VIADD R217, R193, 0x8 ;  /* 0x00000008c1d97836 */ /* 0x004fe20000000000 */
[----:B------:R-:W-:-:S02]  /*f910*/  SHF.R.S32.HI R201, RZ, 0x1f, R201 ;  /* 0x0000001fffc97819 */ /* 0x000fc400000114c9 */
[----:B------:R-:W-:Y:S02]  /*f920*/  SHF.R.S32.HI R204, RZ, 0x1f, R204 ;  /* 0x0000001fffcc7819 */ /* 0x000fe400000114cc */
[----:B------:R-:W-:Y:S02]  /*f930*/  SHF.R.S32.HI R216, RZ, 0x1f, R216 ;  /* 0x0000001fffd87819 */ /* 0x000fe400000114d8 */
[----:B------:R-:W-:Y:S02]  /*f940*/  SHF.R.S32.HI R226, RZ, 0x1f, R226 ;  /* 0x0000001fffe27819 */ /* 0x000fe400000114e2 */
[----:B------:R-:W-:Y:S01]  /*f950*/  SHF.R.S32.HI R227, RZ, 0x1f, R193 ;  /* 0x0000001fffe37819 */ /* 0x000fe200000114c1 */
[----:B-----5:R-:W-:-:S04]  /*f960*/  IMAD R3, R202, 0x40, R10 ;  /* 0x00000040ca037824 */ /* 0x020fc800078e020a */
[----:B0-----:R-:W-:-:S04]  /*f970*/  @P0 IMAD.HI.U32 R8, R3, R8, RZ ;  /* 0x0000000803080227 */ /* 0x001fc800078e00ff */
[----:B------:R-:W-:Y:S01]  /*f980*/  IMAD.MOV.U32 R5, RZ, RZ, R3 ;  /* 0x000000ffff057224 */ /* 0x000fe200078e0003 */
[----:B---3--:R-:W-:-:S05]  /*f990*/  @P0 SHF.R.U32.HI R5, RZ, R0, R8 ;  /* 0x00000000ff050219 */ /* 0x008fca0000011608 */
[----:B------:R-:W-:Y:S02]  /*f9a0*/  IMAD.MOV R0, RZ, RZ, -R5 ;  /* 0x000000ffff007224 */ /* 0x000fe400078e0a05 */
[----:B------:R-:W-:-:S04]  /*f9b0*/  IMAD.WIDE.U32 R6, R5, UR4, R6 ;  /* 0x0000000405067c25 */ /* 0x000fc8000f8e0006 */
[----:B------:R-:W-:Y:S02]  /*f9c0*/  IMAD R3, R9, R0, R3 ;  /* 0x0000000009037224 */ /* 0x000fe400078e0203 */
[----:B------:R-:W-:Y:S01]  /*f9d0*/  IMAD R0, R4, R9, RZ ;  /* 0x0000000904007224 */ /* 0x000fe200078e02ff */
        /* <DEDUP_REMOVED lines=11> */
[----:B------:R-:W-:-:S04]  /*fa90*/  IMAD.IADD R4, R7, 0x1, R4 ;  /* 0x0000000107047824 */ /* 0x000fc800078e0204 */
[----:B------:R0:W2:Y:S01]  /*faa0*/  SHFL.IDX PT, R13, R3, RZ, 0x1c1f ;  /* 0x001c1fff030d7589 */ /* 0x0000a200000e0000 */
[----:B------:R-:W-:Y:S01]  /*fab0*/  LEA.HI.X R10, R6, UR5, R4, 0x2, P0 ;  /* 0x00000005060a7c11 */ /* 0x000fe200080f1404 */
[----:B------:R-:W-:Y:S01]  /*fac0*/  VIADD R4, R2, 0x28c20 ;  /* 0x00028c2002047836 */ /* 0x000fe20000000000 */
[----:B------:R-:W-:-:S03]  /*fad0*/  ISETP.GE.AND P0, PT, R11, R0, PT ;  /* 0x000000000b00720c */ /* 0x000fc60003f06270 */
[----:B------:R0:W3:Y:S01]  /*fae0*/  SHFL.IDX PT, R12, R10, RZ, 0x1c1f ;  /* 0x001c1fff0a0c7589 */ /* 0x0000e200000e0000 */
[----:B------:R-:W-:-:S04]  /*faf0*/  PRMT R4, RZ, 0x654, R4 ;  /* 0x00000654ff047816 */ /* 0x000fc80000000004 */
[----:B------:R0:W-:Y:S05]  /*fb00*/  SYNCS.ARRIVE.TRANS64.RED.A1T0 RZ, [R4+URZ], RZ ;  /* 0x000000ff04ff79a7 */ /* 0x0001ea000810043f */
[----:B------:R-:W-:Y:S05]  /*fb10*/  @P0 BRA `(.L_x_3758) ;  /* 0x0000000800040947 */ /* 0x000fea0003800000 */
[----:B------:R-:W-:Y:S02]  /*fb20*/  ULDC UR4, c[0x0][0xac8] ;  /* 0x0002b20000047ab9 */ /* 0x000fe40000000800 */
[----:B------:R-:W-:Y:S02]  /*fb30*/  ISETP.GE.AND P0, PT, R193, UR4, PT ;  /* 0x00000004c1007c0c */ /* 0x000fe4000bf06270 */
[----:B------:R-:W-:Y:S02]  /*fb40*/  ISETP.GE.AND P5, PT, R236, UR4, PT ;  /* 0x00000004ec007c0c */ /* 0x000fe4000bfa6270 */
[----:B------:R-:W-:Y:S02]  /*fb50*/  ISETP.GE.AND P4, PT, R235, UR4, PT ;  /* 0x00000004eb007c0c */ /* 0x000fe4000bf86270 */
[----:B------:R-:W-:-:S07]  /*fb60*/  ISETP.GE.AND P3, PT, R234, UR4, PT ;  /* 0x00000004ea007c0c */ /* 0x000fce000bf66270 */
[----:B0-2---:R-:W-:-:S04]  /*fb70*/  @!P0 LEA R4, P1, R193, R13, 0x2 ;  /* 0x0000000dc1048211 */ /* 0x005fc800078210ff */
[----:B---3--:R-:W-:-:S05]  /*fb80*/  @!P0 LEA.HI.X R5, R193, R12, R227, 0x2, P1 ;  /* 0x0000000cc1058211 */ /* 0x008fca00008f14e3 */
[----:B------:R0:W-:Y:S01]  /*fb90*/  @!P0 ST.E.64 desc[UR40][R4.64], R24 ;  /* 0x0000001804008985 */ /* 0x0001e2000c101b28 */
[----:B------:R-:W-:-:S13]  /*fba0*/  ISETP.GE.AND P0, PT, R217, UR4, PT ;  /* 0x00000004d9007c0c */ /* 0x000fda000bf06270 */
[----:B0-----:R-:W-:-:S04]  /*fbb0*/  @!P0 LEA R4, P1, R217, R13, 0x2 ;  /* 0x0000000dd9048211 */ /* 0x001fc800078210ff */
[----:B------:R-:W-:Y:S02]  /*fbc0*/  @!P0 LEA.HI.X R5, R217, R12, R226, 0x2, P1 ;  /* 0x0000000cd9058211 */ /* 0x000fe400008f14e2 */
[----:B------:R-:W-:-:S03]  /*fbd0*/  ISETP.GE.AND P1, PT, R203, UR4, PT ;  /* 0x00000004cb007c0c */ /* 0x000fc6000bf26270 */
[----:B------:R0:W-:Y:S01]  /*fbe0*/  @!P0 ST.E.64 desc[UR40][R4.64], R28 ;  /* 0x0000001c04008985 */ /* 0x0001e2000c101b28 */
[----:B------:R-:W-:-:S13]  /*fbf0*/  ISETP.GE.AND P0, PT, R211, UR4, PT ;  /* 0x00000004d3007c0c */ /* 0x000fda000bf06270 */
[----:B0-----:R-:W-:-:S04]  /*fc00*/  @!P0 LEA R4, P2, R211, R13, 0x2 ;  /* 0x0000000dd3048211 */ /* 0x001fc800078410ff */
[----:B------:R-:W-:-:S05]  /*fc10*/  @!P0 LEA.HI.X R5, R211, R12, R216, 0x2, P2 ;  /* 0x0000000cd3058211 */ /* 0x000fca00010f14d8 */
[----:B------:R0:W-:Y:S01]  /*fc20*/  @!P0 ST.E.64 desc[UR40][R4.64], R32 ;  /* 0x0000002004008985 */ /* 0x0001e2000c101b28 */
[----:B------:R-:W-:Y:S02]  /*fc30*/  ISETP.GE.AND P0, PT, R200, UR4, PT ;  /* 0x00000004c8007c0c */ /* 0x000fe4000bf06270 */
        /* <DEDUP_REMOVED lines=25> */
[----:B------:R-:W-:Y:S02]  /*fdd0*/  @!P1 LEA.HI.X R5, R176, R12, R177, 0x2, P2 ;  /* 0x0000000cb0059211 */ /* 0x000fe400010f14b1 */
[----:B------:R-:W-:-:S03]  /*fde0*/  @!P4 LEA R6, P2, R235, R13, 0x2 ;  /* 0x0000000deb06c211 */ /* 0x000fc600078410ff */
[----:B------:R0:W-:Y:S01]  /*fdf0*/  @!P1 ST.E.64 desc[UR40][R4.64], R60 ;  /* 0x0000003c04009985 */ /* 0x0001e2000c101b28 */
[----:B------:R-:W-:Y:S02]  /*fe00*/  @!P4 LEA.HI.X R7, R235, R12, R173, 0x2, P2 ;  /* 0x0000000ceb07c211 */ /* 0x000fe400010f14ad */
[----:B------:R-:W-:Y:S02]  /*fe10*/  ISETP.GE.AND P2, PT, R231, UR4, PT ;  /* 0x00000004e7007c0c */ /* 0x000fe4000bf46270 */
[----:B0-----:R-:W-:-:S04]  /*fe20*/  @!P0 LEA R4, P1, R237, R13, 0x2 ;  /* 0x0000000ded048211 */ /* 0x001fc800078210ff */
[----:B------:R-:W-:Y:S02]  /*fe30*/  @!P0 LEA.HI.X R5, R237, R12, R175, 0x2, P1 ;  /* 0x0000000ced058211 */ /* 0x000fe400008f14af */
[----:B------:R-:W-:-:S03]  /*fe40*/  ISETP.GE.AND P1, PT, R232, UR4, PT ;  /* 0x00000004e8007c0c */ /* 0x000fc6000bf26270 */
[----:B------:R0:W-:Y:S01]  /*fe50*/  @!P0 ST.E.64 desc[UR40][R4.64], R64 ;  /* 0x0000004004008985 */ /* 0x0001e2000c101b28 */
[----:B------:R-:W-:Y:S02]  /*fe60*/  ISETP.GE.AND P0, PT, R233, UR4, PT ;  /* 0x00000004e9007c0c */ /* 0x000fe4000bf06270 */
[----:B0-----:R-:W-:-:S04]  /*fe70*/  @!P5 LEA R4, P6, R236, R13, 0x2 ;  /* 0x0000000dec04d211 */ /* 0x001fc800078c10ff */
[----:B------:R-:W-:Y:S02]  /*fe80*/  @!P5 LEA.HI.X R5, R236, R12, R174, 0x2, P6 ;  /* 0x0000000cec05d211 */ /* 0x000fe400030f14ae */
[----:B------:R-:W-:-:S03]  /*fe90*/  @!P3 LEA R8, P6, R234, R13, 0x2 ;  /* 0x0000000dea08b211 */ /* 0x000fc600078c10ff */
[----:B------:R0:W-:Y:S01]  /*fea0*/  @!P5 ST.E.64 desc[UR40][R4.64], R68 ;  /* 0x000000440400d985 */ /* 0x0001e2000c101b28 */
[----:B------:R-:W-:-:S03]  /*feb0*/  @!P3 LEA.HI.X R9, R234, R12, R172, 0x2, P6 ;  /* 0x0000000cea09b211 */ /* 0x000fc600030f14ac */
[----:B------:R2:W-:Y:S04]  /*fec0*/  @!P4 ST.E.64 desc[UR40][R6.64], R72 ;  /* 0x000000480600c985 */ /* 0x0005e8000c101b28 */
[----:B------:R3:W-:Y:S01]  /*fed0*/  @!P3 ST.E.64 desc[UR40][R8.64], R76 ;  /* 0x0000004c0800b985 */ /* 0x0007e2000c101b28 */
[----:B------:R-:W-:Y:S02]  /*fee0*/  ISETP.GE.AND P3, PT, R230, UR4, PT ;  /* 0x00000004e6007c0c */ /* 0x000fe4000bf66270 */
[----:B0-----:R-:W-:-:S04]  /*fef0*/  @!P0 LEA R4, P4, R233, R13, 0x2 ;  /* 0x0000000de9048211 */ /* 0x001fc800078810ff */
        /* <DEDUP_REMOVED lines=12> */
[----:B0-----:R-:W-:-:S04]  /*ffc0*/  @!P3 LEA R4, P6, R230, R13, 0x2 ;  /* 0x0000000de604b211 */ /* 0x001fc800078c10ff */
[----:B------:R-:W-:Y:S02]  /*ffd0*/  @!P3 LEA.HI.X R5, R230, R12, R168, 0x2, P6 ;  /* 0x0000000ce605b211 */ /* 0x000fe400030f14a8 */
[----:B--2---:R-:W-:-:S03]  /*ffe0*/  @!P4 LEA R6, P0, R229, R13, 0x2 ;  /* 0x0000000de506c211 */ /* 0x004fc600078010ff */
[----:B------:R0:W-:Y:S01]  /*fff0*/  @!P3 ST.E.64 desc[UR40][R4.64], R92 ;  /* 0x0000005c0400b985 */ /* 0x0001e2000c101b28 */
[-C--:B------:R-:W-:Y:S02]  /*10000*/  @!P4 LEA.HI.X R7, R229, R12.reuse, R167, 0x2, P0 ;  /* 0x0000000ce507c211 */ /* 0x080fe400000f14a7 */
[----:B------:R-:W-:Y:S02]  /*10010*/  ISETP.GE.AND P0, PT, R223, UR4, PT ;  /* 0x00000004df007c0c */ /* 0x000fe4000bf06270 */
[CC--:B---3--:R-:W-:Y:S01]  /*10020*/  @!P5 LEA R8, P6, R228.reuse, R13.reuse, 0x2 ;  /* 0x0000000de408d211 */ /* 0x0c8fe200078c10ff */
[----:B------:R2:W-:Y:S01]  /*10030*/  @!P4 ST.E.64 desc[UR40][R6.64], R96 ;  /* 0x000000600600c985 */ /* 0x0005e2000c101b28 */
[----:B------:R-:W-:Y:S02]  /*10040*/  ISETP.GE.AND P4, PT, R221, UR4, PT ;  /* 0x00000004dd007c0c */ /* 0x000fe4000bf86270 */
[----:B------:R-:W-:Y:S02]  /*10050*/  @!P5 LEA.HI.X R9, R228, R12, R166, 0x2, P6 ;  /* 0x0000000ce409d211 */ /* 0x000fe400030f14a6 */
[----:B0-----:R-:W-:-:S03]  /*10060*/  @!P2 LEA R4, P6, R225, R13, 0x2 ;  /* 0x0000000de104a211 */ /* 0x001fc600078c10ff */
[----:B------:R0:W-:Y:S01]  /*10070*/  @!P5 ST.E.64 desc[UR40][R8.64], R100 ;  /* 0x000000640800d985 */ /* 0x0001e2000c101b28 */
[----:B------:R-:W-:Y:S02]  /*10080*/  ISETP.GE.AND P5, PT, R222, UR4, PT ;  /* 0x00000004de007c0c */ /* 0x000fe4000bfa6270 */
[----:B------:R-:W-:Y:S02]  /*10090*/  @!P2 LEA.HI.X R5, R225, R12, R165, 0x2, P6 ;  /* 0x0000000ce105a211 */ /* 0x000fe400030f14a5 */
[----:B--2---:R-:W-:-:S03]  /*100a0*/  @!P1 LEA R6, P3, R224, R13, 0x2 ;  /* 0x0000000de0069211 */ /* 0x004fc600078610ff */
[----:B------:R2:W-:Y:S01]  /*100b0*/  @!P2 ST.E.64 desc[UR40][R4.64], R104 ;  /* 0x000000680400a985 */ /* 0x0005e2000c101b28 */
[-C--:B------:R-:W-:Y:S02]  /*100c0*/  @!P1 LEA.HI.X R7, R224, R12.reuse, R164, 0x2, P3 ;  /* 0x0000000ce0079211 */ /* 0x080fe400018f14a4 */
[----:B------:R-:W-:Y:S02]  /*100d0*/  ISETP.GE.AND P3, PT, R220, UR4, PT ;  /* 0x00000004dc007c0c */ /* 0x000fe4000bf66270 */
[CC--:B0-----:R-:W-:Y:S01]  /*100e0*/  @!P0 LEA R8, P6, R223.reuse, R13.reuse, 0x2 ;  /* 0x0000000ddf088211 */ /* 0x0c1fe200078c10ff */
[----:B------:R0:W-:Y:S03]  /*100f0*/  @!P1 ST.E.64 desc[UR40][R6.64], R108 ;  /* 0x0000006c06009985 */ /* 0x0001e6000c101b28 */
[----:B------:R-:W-:Y:S02]  /*10100*/  @!P0 LEA.HI.X R9, R223, R12, R163, 0x2, P6 ;  /* 0x0000000cdf098211 */ /* 0x000fe400030f14a3 */
[----:B--2---:R-:W-:-:S03]  /*10110*/  @!P5 LEA R4, P1, R222, R13, 0x2 ;  /* 0x0000000dde04d211 */ /* 0x004fc600078210ff */
[----:B------:R2:W-:Y:S01]  /*10120*/  @!P0 ST.E.64 desc[UR40][R8.64], R112 ;  /* 0x0000007008008985 */ /* 0x0005e2000c101b28 */
[----:B------:R-:W-:Y:S02]  /*10130*/  ISETP.GE.AND P0, PT, R219, UR4, PT ;  /* 0x00000004db007c0c */ /* 0x000fe4000bf06270 */
[-C--:B------:R-:W-:Y:S02]  /*10140*/  @!P5 LEA.HI.X R5, R222, R12.reuse, R162, 0x2, P1 ;  /* 0x0000000cde05d211 */ /* 0x080fe400008f14a2 */
[----:B------:R-:W-:Y:S02]  /*10150*/  ISETP.GE.AND P1, PT, R218, UR4, PT ;  /* 0x00000004da007c0c */ /* 0x000fe4000bf26270 */
[C---:B0-----:R-:W-:Y:S01]  /*10160*/  @!P4 LEA R6, P2, R221.reuse, R13, 0x2 ;  /* 0x0000000ddd06c211 */ /* 0x041fe200078410ff */
[----:B------:R0:W-:Y:S03]  /*10170*/  @!P5 ST.E.64 desc[UR40][R4.64], R116 ;  /* 0x000000740400d985 */ /* 0x0001e6000c101b28 */
[----:B------:R-:W-:-:S02]  /*10180*/  @!P4 LEA.HI.X R7, R221, R12, R161, 0x2, P2 ;  /* 0x0000000cdd07c211 */ /* 0x000fc400010f14a1 */
[----:B------:R-:W-:Y:S02]  /*10190*/  ISETP.GE.AND P2, PT, R213, UR4, PT ;  /* 0x00000004d5007c0c */ /* 0x000fe4000bf46270 */
[CC--:B--2---:R-:W-:Y:S01]  /*101a0*/  @!P3 LEA R8, P6, R220.reuse, R13.reuse, 0x2 ;  /* 0x0000000ddc08b211 */ /* 0x0c4fe200078c10ff */
[----:B------:R2:W-:Y:S01]  /*101b0*/  @!P4 ST.E.64 desc[UR40][R6.64], R120 ;  /* 0x000000780600c985 */ /* 0x0005e2000c101b28 */
[----:B------:R-:W-:Y:S02]  /*101c0*/  ISETP.GE.AND P4, PT, R215, UR4, PT ;  /* 0x00000004d7007c0c */ /* 0x000fe4000bf86270 */
[----:B------:R-:W-:Y:S02]  /*101d0*/  @!P3 LEA.HI.X R9, R220, R12, R160, 0x2, P6 ;  /* 0x0000000cdc09b211 */ /* 0x000fe400030f14a0 */
[----:B0-----:R-:W-:-:S03]  /*101e0*/  @!P0 LEA R4, P5, R219, R13, 0x2 ;  /* 0x0000000ddb048211 */ /* 0x001fc600078a10ff */
[----:B------:R0:W-:Y:S01]  /*101f0*/  @!P3 ST.E.64 desc[UR40][R8.64], R124 ;  /* 0x0000007c0800b985 */ /* 0x0001e2000c101b28 */
[----:B------:R-:W-:Y:S02]  /*10200*/  ISETP.GE.AND P3, PT, R214, UR4, PT ;  /* 0x00000004d6007c0c */ /* 0x000fe4000bf66270 */
[-C--:B------:R-:W-:Y:S02]  /*10210*/  @!P0 LEA.HI.X R5, R219, R12.reuse, R159, 0x2, P5 ;  /* 0x0000000cdb058211 */ /* 0x080fe400028f149f */
[----:B------:R-:W-:Y:S02]  /*10220*/  ISETP.GE.AND P5, PT, R212, UR4, PT ;  /* 0x00000004d4007c0c */ /* 0x000fe4000bfa6270 */
[C---:B--2---:R-:W-:Y:S01]  /*10230*/  @!P1 LEA R6, P6, R218.reuse, R13, 0x2 ;  /* 0x0000000dda069211 */ /* 0x044fe200078c10ff */
[----:B------:R2:W-:Y:S03]  /*10240*/  @!P0 ST.E.64 desc[UR40][R4.64], R128 ;  /* 0x0000008004008985 */ /* 0x0005e6000c101b28 */
[----:B------:R-:W-:-:S03]  /*10250*/  @!P1 LEA.HI.X R7, R218, R12, R158, 0x2, P6 ;  /* 0x0000000cda079211 */ /* 0x000fc600030f149e */
[CC--:B0-----:R-:W-:Y:S02]  /*10260*/  @!P3 LEA R8, P6, R214.reuse, R13.reuse, 0x2 ;  /* 0x0000000dd608b211 */ /* 0x0c1fe400078c10ff */
[----:B------:R0:W-:Y:S02]  /*10270*/  @!P1 ST.E.64 desc[UR40][R6.64], R132 ;  /* 0x0000008406009985 */ /* 0x0001e4000c101b28 */
[----:B------:R-:W-:Y:S02]  /*10280*/  @!P3 LEA.HI.X R9, R214, R12, R156, 0x2, P6 ;  /* 0x0000000cd609b211 */ /* 0x000fe400030f149c */
[----:B--2---:R-:W-:-:S04]  /*10290*/  @!P4 LEA R4, P0, R215, R13, 0x2 ;  /* 0x0000000dd704c211 */ /* 0x004fc800078010ff */
[-C--:B------:R-:W-:Y:S02]  /*102a0*/  @!P4 LEA.HI.X R5, R215, R12.reuse, R157, 0x2, P0 ;  /* 0x0000000cd705c211 */ /* 0x080fe400000f149d */
[CC--:B------:R-:W-:Y:S02]  /*102b0*/  @!P5 LEA R14, P0, R212.reuse, R13.reuse, 0x2 ;  /* 0x0000000dd40ed211 */ /* 0x0c0fe400078010ff */
[C---:B0-----:R-:W-:Y:S01]  /*102c0*/  @!P2 LEA R6, P1, R213.reuse, R13, 0x2 ;  /* 0x0000000dd506a211 */ /* 0x041fe200078210ff */
[----:B------:R4:W-:Y:S01]  /*102d0*/  @!P4 ST.E.64 desc[UR40][R4.64], R136 ;  /* 0x000000880400c985 */ /* 0x0009e2000c101b28 */
[-C--:B------:R-:W-:Y:S02]  /*102e0*/  @!P5 LEA.HI.X R15, R212, R12.reuse, R21, 0x2, P0 ;  /* 0x0000000cd40fd211 */ /* 0x080fe400000f1415 */
[----:B------:R-:W-:Y:S01]  /*102f0*/  @!P2 LEA.HI.X R7, R213, R12, R152, 0x2, P1 ;  /* 0x0000000cd507a211 */ /* 0x000fe200008f1498 */
[----:B------:R4:W-:Y:S04]  /*10300*/  @!P3 ST.E.64 desc[UR40][R8.64], R140 ;  /* 0x0000008c0800b985 */ /* 0x0009e8000c101b28 */
[----:B------:R4:W-:Y:S04]  /*10310*/  @!P2 ST.E.64 desc[UR40][R6.64], R144 ;  /* 0x000000900600a985 */ /* 0x0009e8000c101b28 */
[----:B------:R4:W-:Y:S02]  /*10320*/  @!P5 ST.E.64 desc[UR40][R14.64], R148 ;  /* 0x000000940e00d985 */ /* 0x0009e4000c101b28 */
.L_x_3758:
[----:B------:R-:W-:Y:S05]  /*10330*/  BSYNC B1 ;  /* 0x0000000000017941 */ /* 0x000fea0003800000 */
.L_x_3757:
[----:B------:R-:W-:Y:S01]  /*10340*/  VIADD R11, R11, 0x8 ;  /* 0x000000080b0b7836 */ /* 0x000fe20000000000 */
[----:B------:R0:W0:Y:S04]  /*10350*/  SHFL.IDX PT, R20, R10, 0x1, 0x1c1f ;  /* 0x003c1f000a147f89 */ /* 0x00002800000e0000 */
[----:B------:R-:W-:Y:S01]  /*10360*/  ISETP.GE.AND P0, PT, R11, R0, PT ;  /* 0x000000000b00720c */ /* 0x000fe20003f06270 */
[----:B------:R0:W0:-:S12]  /*10370*/  SHFL.IDX PT, R24, R3, 0x1, 0x1c1f ;  /* 0x003c1f0003187f89 */ /* 0x00001800000e0000 */
[----:B------:R-:W-:Y:S05]  /*10380*/  @P0 BRA `(.L_x_3756) ;  /* 0x0000001400d00947 */ /* 0x000fea0003800000 */
[----:B------:R-:W-:Y:S02]  /*10390*/  ULDC UR4, c[0x0][0xac8] ;  /* 0x0002b20000047ab9 */ /* 0x000fe40000000800 */
[----:B------:R-:W-:Y:S02]  /*103a0*/  ISETP.GE.AND P4, PT, R193, UR4, PT ;  /* 0x00000004c1007c0c */ /* 0x000fe4000bf86270 */
[----:B------:R-:W-:Y:S02]  /*103b0*/  ISETP.GE.AND P2, PT, R217, UR4, PT ;  /* 0x00000004d9007c0c */ /* 0x000fe4000bf46270 */
[----:B------:R-:W-:Y:S02]  /*103c0*/  ISETP.GE.AND P1, PT, R211, UR4, PT ;  /* 0x00000004d3007c0c */ /* 0x000fe4000bf26270 */
[----:B------:R-:W-:-:S07]  /*103d0*/  ISETP.GE.AND P0, PT, R203, UR4, PT ;  /* 0x00000004cb007c0c */ /* 0x000fce000bf06270 */
[----:B0---4-:R-:W-:-:S04]  /*103e0*/  @!P4 LEA R4, P3, R193, R24, 0x2 ;  /* 0x00000018c104c211 */ /* 0x011fc800078610ff */
[----:B------:R-:W-:Y:S02]  /*103f0*/  @!P4 LEA.HI.X R5, R193, R20, R227, 0x2, P3 ;  /* 0x00000014c105c211 */ /* 0x000fe400018f14e3 */
[----:B------:R-:W-:Y:S02]  /*10400*/  ISETP.GE.AND P3, PT, R200, UR4, PT ;  /* 0x00000004c8007c0c */ /* 0x000fe4000bf66270 */
[C---:B------:R-:W-:Y:S01]  /*10410*/  @!P1 LEA R6, P5, R211.reuse, R24, 0x2 ;  /* 0x00000018d3069211 */ /* 0x040fe200078a10ff */
[----:B------:R0:W-:Y:S01]  /*10420*/  @!P4 ST.E.64 desc[UR40][R4.64], R26 ;  /* 0x0000001a0400c985 */ /* 0x0001e2000c101b28 */
[----:B------:R-:W-:Y:S02]  /*10430*/  ISETP.GE.AND P4, PT, R192, UR4, PT ;  /* 0x00000004c0007c0c */ /* 0x000fe4000bf86270 */
[----:B------:R-:W-:Y:S02]  /*10440*/  @!P1 LEA.HI.X R7, R211, R20, R216, 0x2, P5 ;  /* 0x00000014d3079211 */ /* 0x000fe400028f14d8 */
[----:B------:R-:W-:-:S02]  /*10450*/  ISETP.GE.AND P5, PT, R182, UR4, PT ;  /* 0x00000004b6007c0c */ /* 0x000fc4000bfa6270 */
        /* <DEDUP_REMOVED lines=8> */
[-C--:B0-----:R-:W-:Y:S02]  /*104e0*/  @!P3 LEA R4, P1, R200, R24.reuse, 0x2 ;  /* 0x00000018c804b211 */ /* 0x081fe400078210ff */
[----:B----4-:R-:W-:Y:S02]  /*104f0*/  @!P4 LEA R6, P2, R192, R24, 0x2 ;  /* 0x00000018c006c211 */ /* 0x010fe400078410ff */
[----:B------:R-:W-:-:S02]  /*10500*/  @!P3 LEA.HI.X R5, R200, R20, R201, 0x2, P1 ;  /* 0x00000014c805b211 */ /* 0x000fc400008f14c9 */
[----:B------:R-:W-:Y:S02]  /*10510*/  ISETP.GE.AND P1, PT, R178, UR4, PT ;  /* 0x00000004b2007c0c */ /* 0x000fe4000bf26270 */
[----:B------:R-:W-:Y:S01]  /*10520*/  @!P4 LEA.HI.X R7, R192, R20, R199, 0x2, P2 ;  /* 0x00000014c007c211 */ /* 0x000fe200010f14c7 */
[----:B------:R0:W-:Y:S01]  /*10530*/  @!P3 ST.E.64 desc[UR40][R4.64], R42 ;  /* 0x0000002a0400b985 */ /* 0x0001e2000c101b28 */
[----:B------:R-:W-:Y:S02]  /*10540*/  ISETP.GE.AND P2, PT, R176, UR4, PT ;  /* 0x00000004b0007c0c */ /* 0x000fe4000bf46270 */
[C---:B-----5:R-:W-:Y:S01]  /*10550*/  @!P5 LEA R8, P6, R182.reuse, R24, 0x2 ;  /* 0x00000018b608d211 */ /* 0x060fe200078c10ff */
[----:B------:R4:W-:Y:S01]  /*10560*/  @!P4 ST.E.64 desc[UR40][R6.64], R46 ;  /* 0x0000002e0600c985 */ /* 0x0009e2000c101b28 */
[----:B------:R-:W-:Y:S02]  /*10570*/  ISETP.GE.AND P3, PT, R237, UR4, PT ;  /* 0x00000004ed007c0c */ /* 0x000fe4000bf66270 */
[----:B------:R-:W-:-:S02]  /*10580*/  @!P5 LEA.HI.X R9, R182, R20, R183, 0x2, P6 ;  /* 0x00000014b609d211 */ /* 0x000fc400030f14b7 */
[----:B------:R-:W-:-:S03]  /*10590*/  ISETP.GE.AND P4, PT, R236, UR4, PT ;  /* 0x00000004ec007c0c */ /* 0x000fc6000bf86270 */
[----:B------:R5:W-:Y:S01]  /*105a0*/  @!P5 ST.E.64 desc[UR40][R8.64], R50 ;  /* 0x000000320800d985 */ /* 0x000be2000c101b28 */
[-C--:B0-----:R-:W-:Y:S02]  /*105b0*/  @!P0 LEA R4, P6, R180, R24.reuse, 0x2 ;  /* 0x00000018b4048211 */ /* 0x081fe400078c10ff */
[----:B----4-:R-:W-:Y:S02]  /*105c0*/  @!P1 LEA R6, P5, R178, R24, 0x2 ;  /* 0x00000018b2069211 */ /* 0x010fe400078a10ff */
[-C--:B------:R-:W-:Y:S02]  /*105d0*/  @!P0 LEA.HI.X R5, R180, R20.reuse, R181, 0x2, P6 ;  /* 0x00000014b4058211 */ /* 0x080fe400030f14b5 */
[----:B------:R-:W-:Y:S02]  /*105e0*/  @!P1 LEA.HI.X R7, R178, R20, R179, 0x2, P5 ;  /* 0x00000014b2079211 */ /* 0x000fe400028f14b3 */
[----:B------:R-:W-:Y:S01]  /*105f0*/  ISETP.GE.AND P5, PT, R235, UR4, PT ;  /* 0x00000004eb007c0c */ /* 0x000fe2000bfa6270 */
[----:B------:R0:W-:Y:S01]  /*10600*/  @!P0 ST.E.64 desc[UR40][R4.64], R54 ;  /* 0x0000003604008985 */ /* 0x0001e2000c101b28 */
[----:B-----5:R-:W-:-:S02]  /*10610*/  @!P2 LEA R8, P6, R176, R24, 0x2 ;  /* 0x00000018b008a211 */ /* 0x020fc400078c10ff */
[----:B------:R-:W-:Y:S01]  /*10620*/  ISETP.GE.AND P0, PT, R234, UR4, PT ;  /* 0x00000004ea007c0c */ /* 0x000fe2000bf06270 */
[----:B------:R4:W-:Y:S01]  /*10630*/  @!P1 ST.E.64 desc[UR40][R6.64], R58 ;  /* 0x0000003a06009985 */ /* 0x0009e2000c101b28 */
[----:B------:R-:W-:Y:S02]  /*10640*/  @!P2 LEA.HI.X R9, R176, R20, R177, 0x2, P6 ;  /* 0x00000014b009a211 */ /* 0x000fe400030f14b1 */
[----:B------:R-:W-:-:S03]  /*10650*/  ISETP.GE.AND P1, PT, R233, UR4, PT ;  /* 0x00000004e9007c0c */ /* 0x000fc6000bf26270 */
[----:B------:R5:W-:Y:S01]  /*10660*/  @!P2 ST.E.64 desc[UR40][R8.64], R62 ;  /* 0x0000003e0800a985 */ /* 0x000be2000c101b28 */
[CC--:B0-----:R-:W-:Y:S02]  /*10670*/  @!P3 LEA R4, P6, R237.reuse, R24.reuse, 0x2 ;  /* 0x00000018ed04b211 */ /* 0x0c1fe400078c10ff */
[C---:B----4-:R-:W-:Y:S02]  /*10680*/  @!P4 LEA R6, P2, R236.reuse, R24, 0x2 ;  /* 0x00000018ec06c211 */ /* 0x050fe400078410ff */
[-C--:B------:R-:W-:Y:S02]  /*10690*/  @!P3 LEA.HI.X R5, R237, R20.reuse, R175, 0x2, P6 ;  /* 0x00000014ed05b211 */ /* 0x080fe400030f14af */
[----:B------:R-:W-:Y:S02]  /*106a0*/  @!P4 LEA.HI.X R7, R236, R20, R174, 0x2, P2 ;  /* 0x00000014ec07c211 */ /* 0x000fe400010f14ae */
[----:B------:R-:W-:Y:S01]  /*106b0*/  ISETP.GE.AND P2, PT, R232, UR4, PT ;  /* 0x00000004e8007c0c */ /* 0x000fe2000bf46270 */
[----:B------:R0:W-:Y:S01]  /*106c0*/  @!P3 ST.E.64 desc[UR40][R4.64], R66 ;  /* 0x000000420400b985 */ /* 0x0001e2000c101b28 */
[----:B-----5:R-:W-:-:S03]  /*106d0*/  @!P5 LEA R8, P6, R235, R24, 0x2 ;  /* 0x00000018eb08d211 */ /* 0x020fc600078c10ff */
[----:B------:R4:W-:Y:S01]  /*106e0*/  @!P4 ST.E.64 desc[UR40][R6.64], R70 ;  /* 0x000000460600c985 */ /* 0x0009e2000c101b28 */
[----:B------:R-:W-:-:S05]  /*106f0*/  @!P5 LEA.HI.X R9, R235, R20, R173, 0x2, P6 ;  /* 0x00000014eb09d211 */ /* 0x000fca00030f14ad */
[----:B------:R5:W-:Y:S01]  /*10700*/  @!P5 ST.E.64 desc[UR40][R8.64], R74 ;  /* 0x0000004a0800d985 */ /* 0x000be2000c101b28 */
[----:B------:R-:W-:Y:S02]  /*10710*/  ISETP.GE.AND P5, PT, R231, UR4, PT ;  /* 0x00000004e7007c0c */ /* 0x000fe4000bfa6270 */
[----:B0-----:R-:W-:-:S04]  /*10720*/  @!P0 LEA R4, P4, R234, R24, 0x2 ;  /* 0x00000018ea048211 */ /* 0x001fc800078810ff */
[----:B------:R-:W-:Y:S02]  /*10730*/  @!P0 LEA.HI.X R5, R234, R20, R172, 0x2, P4 ;  /* 0x00000014ea058211 */ /* 0x000fe400020f14ac */
[----:B------:R-:W-:Y:S02]  /*10740*/  ISETP.GE.AND P4, PT, R230, UR4, PT ;  /* 0x00000004e6007c0c */ /* 0x000fe4000bf86270 */
[CC--:B----4-:R-:W-:Y:S01]  /*10750*/  @!P1 LEA R6, P3, R233.reuse, R24.reuse, 0x2 ;  /* 0x00000018e9069211 */ /* 0x0d0fe200078610ff */
[----:B------:R0:W-:Y:S01]  /*10760*/  @!P0 ST.E.64 desc[UR40][R4.64], R78 ;  /* 0x0000004e04008985 */ /* 0x0001e2000c101b28 */
[----:B-----5:R-:W-:Y:S02]  /*10770*/  @!P2 LEA R8, P6, R232, R24, 0x2 ;  /* 0x00000018e808a211 */ /* 0x020fe400078c10ff */
        /* <DEDUP_REMOVED lines=9> */
[----:B----4-:R-:W-:-:S03]  /*10810*/  @!P4 LEA R6, P0, R230, R24, 0x2 ;  /* 0x00000018e606c211 */ /* 0x010fc600078010ff */
[----:B------:R0:W-:Y:S01]  /*10820*/  @!P5 ST.E.64 desc[UR40][R4.64], R90 ;  /* 0x0000005a0400d985 */ /* 0x0001e2000c101b28 */
[----:B------:R-:W-:Y:S02]  /*10830*/  ISETP.GE.AND P5, PT, R223, UR4, PT ;  /* 0x00000004df007c0c */ /* 0x000fe4000bfa6270 */
[----:B------:R-:W-:Y:S02]  /*10840*/  @!P4 LEA.HI.X R7, R230, R20, R168, 0x2, P0 ;  /* 0x00000014e607c211 */ /* 0x000fe400000f14a8 */
[----:B------:R-:W-:Y:S02]  /*10850*/  ISETP.GE.AND P0, PT, R224, UR4, PT ;  /* 0x00000004e0007c0c */ /* 0x000fe4000bf06270 */
[C---:B-----5:R-:W-:Y:S01]  /*10860*/  @!P3 LEA R8, P6, R229.reuse, R24, 0x2 ;  /* 0x00000018e508b211 */ /* 0x060fe200078c10ff */
[----:B------:R4:W-:Y:S01]  /*10870*/  @!P4 ST.E.64 desc[UR40][R6.64], R94 ;  /* 0x0000005e0600c985 */ /* 0x0009e2000c101b28 */
[----:B------:R-:W-:Y:S02]  /*10880*/  ISETP.GE.AND P4, PT, R222, UR4, PT ;  /* 0x00000004de007c0c */ /* 0x000fe4000bf86270 */
[----:B------:R-:W-:-:S02]  /*10890*/  @!P3 LEA.HI.X R9, R229, R20, R167, 0x2, P6 ;  /* 0x00000014e509b211 */ /* 0x000fc400030f14a7 */
[----:B0-----:R-:W-:-:S03]  /*108a0*/  @!P2 LEA R4, P6, R228, R24, 0x2 ;  /* 0x00000018e404a211 */ /* 0x001fc600078c10ff */
[----:B------:R0:W-:Y:S01]  /*108b0*/  @!P3 ST.E.64 desc[UR40][R8.64], R98 ;  /* 0x000000620800b985 */ /* 0x0001e2000c101b28 */
[----:B------:R-:W-:Y:S02]  /*108c0*/  @!P2 LEA.HI.X R5, R228, R20, R166, 0x2, P6 ;  /* 0x00000014e405a211 */ /* 0x000fe400030f14a6 */
[----:B----4-:R-:W-:-:S03]  /*108d0*/  @!P1 LEA R6, P3, R225, R24, 0x2 ;  /* 0x00000018e1069211 */ /* 0x010fc600078610ff */
[----:B------:R-:W-:Y:S01]  /*108e0*/  @!P2 ST.E.64 desc[UR40][R4.64], R102 ;  /* 0x000000660400a985 */ /* 0x000fe2000c101b28 */
[----:B---3--:R-:W-:Y:S02]  /*108f0*/  @!P4 LEA R12, P2, R222, R24, 0x2 ;  /* 0x00000018de0cc211 */ /* 0x008fe400078410ff */
[----:B------:R-:W-:Y:S02]  /*10900*/  @!P1 LEA.HI.X R7, R225, R20, R165, 0x2, P3 ;  /* 0x00000014e1079211 */ /* 0x000fe400018f14a5 */
[----:B------:R-:W-:Y:S02]  /*10910*/  ISETP.GE.AND P3, PT, R221, UR4, PT ;  /* 0x00000004dd007c0c */ /* 0x000fe4000bf66270 */
[CC--:B0-----:R-:W-:Y:S01]  /*10920*/  @!P0 LEA R8, P6, R224.reuse, R24.reuse, 0x2 ;  /* 0x00000018e0088211 */ /* 0x0c1fe200078c10ff */
[----:B------:R0:W-:Y:S01]  /*10930*/  @!P1 ST.E.64 desc[UR40][R6.64], R106 ;  /* 0x0000006a06009985 */ /* 0x0001e2000c101b28 */
[----:B------:R-:W-:Y:S02]  /*10940*/  @!P5 LEA R10, P1, R223, R24, 0x2 ;  /* 0x00000018df0ad211 */ /* 0x000fe400078210ff */
[----:B------:R-:W-:-:S02]  /*10950*/  @!P0 LEA.HI.X R9, R224, R20, R164, 0x2, P6 ;  /* 0x00000014e0098211 */ /* 0x000fc400030f14a4 */
[----:B------:R-:W-:Y:S02]  /*10960*/  @!P5 LEA.HI.X R11, R223, R20, R163, 0x2, P1 ;  /* 0x00000014df0bd211 */ /* 0x000fe400008f14a3 */
[----:B------:R-:W-:Y:S01]  /*10970*/  ISETP.GE.AND P1, PT, R219, UR4, PT ;  /* 0x00000004db007c0c */ /* 0x000fe2000bf26270 */
[----:B------:R3:W-:Y:S01]  /*10980*/  @!P0 ST.E.64 desc[UR40][R8.64], R110 ;  /* 0x0000006e08008985 */ /* 0x0007e2000c101b28 */
[----:B------:R-:W-:Y:S02]  /*10990*/  ISETP.GE.AND P0, PT, R220, UR4, PT ;  /* 0x00000004dc007c0c */ /* 0x000fe4000bf06270 */
[C---:B------:R-:W-:Y:S01]  /*109a0*/  @!P3 LEA R14, P6, R221.reuse, R24, 0x2 ;  /* 0x00000018dd0eb211 */ /* 0x040fe200078c10ff */
[----:B------:R-:W-:Y:S01]  /*109b0*/  @!P5 ST.E.64 desc[UR40][R10.64], R114 ;  /* 0x000000720a00d985 */ /* 0x000fe2000c101b28 */
[-C--:B--2---:R-:W-:Y:S02]  /*109c0*/  @!P4 LEA.HI.X R13, R222, R20.reuse, R162, 0x2, P2 ;  /* 0x00000014de0dc211 */ /* 0x084fe400010f14a2 */
[----:B------:R-:W-:-:S02]  /*109d0*/  @!P3 LEA.HI.X R15, R221, R20, R161, 0x2, P6 ;  /* 0x00000014dd0fb211 */ /* 0x000fc400030f14a1 */
[----:B------:R-:W-:Y:S01]  /*109e0*/  ISETP.GE.AND P2, PT, R214, UR4, PT ;  /* 0x00000004d6007c0c */ /* 0x000fe2000bf46270 */
[----:B------:R2:W-:Y:S01]  /*109f0*/  @!P4 ST.E.64 desc[UR40][R12.64], R118 ;  /* 0x000000760c00c985 */ /* 0x0005e2000c101b28 */
[----:B------:R-:W-:Y:S02]  /*10a00*/  ISETP.GE.AND P4, PT, R218, UR4, PT ;  /* 0x00000004da007c0c */ /* 0x000fe4000bf86270 */
[-C--:B0-----:R-:W-:Y:S01]  /*10a10*/  @!P1 LEA R6, P6, R219, R24.reuse, 0x2 ;  /* 0x00000018db069211 */ /* 0x081fe200078c10ff */
[----:B------:R0:W-:Y:S01]  /*10a20*/  @!P3 ST.E.64 desc[UR40][R14.64], R122 ;  /* 0x0000007a0e00b985 */ /* 0x0001e2000c101b28 */
[C---:B------:R-:W-:Y:S02]  /*10a30*/  @!P0 LEA R4, P5, R220.reuse, R24, 0x2 ;  /* 0x00000018dc048211 */ /* 0x040fe400078a10ff */
[----:B------:R-:W-:Y:S02]  /*10a40*/  ISETP.GE.AND P3, PT, R215, UR4, PT ;  /* 0x00000004d7007c0c */ /* 0x000fe4000bf66270 */
[----:B------:R-:W-:-:S02]  /*10a50*/  @!P0 LEA.HI.X R5, R220, R20, R160, 0x2, P5 ;  /* 0x00000014dc058211 */ /* 0x000fc400028f14a0 */
[----:B------:R-:W-:Y:S02]  /*10a60*/  ISETP.GE.AND P5, PT, R213, UR4, PT ;  /* 0x00000004d5007c0c */ /* 0x000fe4000bfa6270 */
[----:B------:R-:W-:Y:S01]  /*10a70*/  @!P1 LEA.HI.X R7, R219, R20, R159, 0x2, P6 ;  /* 0x00000014db079211 */ /* 0x000fe200030f149f */
[----:B------:R4:W-:Y:S01]  /*10a80*/  @!P0 ST.E.64 desc[UR40][R4.64], R126 ;  /* 0x0000007e04008985 */ /* 0x0009e2000c101b28 */
[----:B---3--:R-:W-:-:S03]  /*10a90*/  @!P4 LEA R8, P0, R218, R24, 0x2 ;  /* 0x00000018da08c211 */ /* 0x008fc600078010ff */
[----:B------:R4:W-:Y:S01]  /*10aa0*/  @!P1 ST.E.64 desc[UR40][R6.64], R130 ;  /* 0x0000008206009985 */ /* 0x0009e2000c101b28 */
[-C--:B--2---:R-:W-:Y:S02]  /*10ab0*/  @!P2 LEA R12, P1, R214, R24.reuse, 0x2 ;  /* 0x00000018d60ca211 */ /* 0x084fe400078210ff */
[----:B------:R-:W-:Y:S02]  /*10ac0*/  @!P3 LEA R10, P6, R215, R24, 0x2 ;  /* 0x00000018d70ab211 */ /* 0x000fe400078c10ff */
[----:B------:R-:W-:Y:S02]  /*10ad0*/  @!P4 LEA.HI.X R9, R218, R20, R158, 0x2, P0 ;  /* 0x00000014da09c211 */ /* 0x000fe400000f149e */
[----:B0-----:R-:W-:Y:S02]  /*10ae0*/  @!P5 LEA R14, P0, R213, R24, 0x2 ;  /* 0x00000018d50ed211 */ /* 0x001fe400078010ff */
[-C--:B------:R-:W-:Y:S01]  /*10af0*/  @!P3 LEA.HI.X R11, R215, R20.reuse, R157, 0x2, P6 ;  /* 0x00000014d70bb211 */ /* 0x080fe200030f149d */
[----:B------:R4:W-:Y:S01]  /*10b00*/  @!P4 ST.E.64 desc[UR40][R8.64], R134 ;  /* 0x000000860800c985 */ /* 0x0009e2000c101b28 */
[----:B------:R-:W-:-:S02]  /*10b10*/  @!P2 LEA.HI.X R13, R214, R20, R156, 0x2, P1 ;  /* 0x00000014d60da211 */ /* 0x000fc400008f149c */
[----:B------:R-:W-:Y:S01]  /*10b20*/  @!P5 LEA.HI.X R15, R213, R20, R152, 0x2, P0 ;  /* 0x00000014d50fd211 */ /* 0x000fe200000f1498 */
[----:B------:R4:W-:Y:S01]  /*10b30*/  @!P3 ST.E.64 desc[UR40][R10.64], R138 ;  /* 0x0000008a0a00b985 */ /* 0x0009e2000c101b28 */
[----:B------:R-:W-:-:S03]  /*10b40*/  ISETP.GE.AND P0, PT, R212, UR4, PT ;  /* 0x00000004d4007c0c */ /* 0x000fc6000bf06270 */
[----:B------:R4:W-:Y:S04]  /*10b50*/  @!P2 ST.E.64 desc[UR40][R12.64], R142 ;  /* 0x0000008e0c00a985 */ /* 0x0009e8000c101b28 */
[----:B------:R4:W-:Y:S06]  /*10b60*/  @!P5 ST.E.64 desc[UR40][R14.64], R146 ;  /* 0x000000920e00d985 */ /* 0x0009ec000c101b28 */
[----:B------:R-:W-:Y:S05]  /*10b70*/  @P0 BRA `(.L_x_3756) ;  /* 0x0000000c00d40947 */ /* 0x000fea0003800000 */
[----:B------:R-:W-:-:S04]  /*10b80*/  LEA R24, P0, R212, R24, 0x2 ;  /* 0x00000018d4187211 */ /* 0x000fc800078010ff */
[----:B------:R-:W-:-:S05]  /*10b90*/  LEA.HI.X R25, R212, R20, R21, 0x2, P0 ;  /* 0x00000014d4197211 */ /* 0x000fca00000f1415 */
[----:B------:R0:W-:Y:S01]  /*10ba0*/  ST.E.64 desc[UR40][R24.64], R150 ;  /* 0x0000009618007985 */ /* 0x0001e2000c101b28 */
[----:B------:R-:W-:Y:S05]  /*10bb0*/  BRA `(.L_x_3756) ;  /* 0x0000000c00c47947 */ /* 0x000fea0003800000 */
.L_x_3750:
[----:B------:R-:W-:Y:S01]  /*10bc0*/  ULDC.64 UR6, c[0x0][0xc08] ;  /* 0x0003020000067ab9 */ /* 0x000fe20000000a00 */
[----:B------:R-:W-:Y:S01]  /*10bd0*/  ULDC.64 UR4, c[0x0][0xc00] ;  /* 0x0003000000047ab9 */ /* 0x000fe20000000a00 */
[----:B------:R-:W-:Y:S01]  /*10be0*/  ISETP.NE.U32.AND P1, PT, RZ, UR6, PT ;  /* 0x00000006ff007c0c */ /* 0x000fe2000bf25070 */
[----:B------:R-:W-:Y:S01]  /*10bf0*/  IMAD.MOV.U32 R3, RZ, RZ, RZ ;  /* 0x000000ffff037224 */ /* 0x000fe200078e00ff */
[----:B------:R-:W-:Y:S02]  /*10c00*/  ISETP.NE.U32.AND P0, PT, RZ, UR4, PT ;  /* 0x00000004ff007c0c */ /* 0x000fe4000bf05070 */
[----:B------:R-:W-:Y:S02]  /*10c10*/  ISETP.NE.AND.EX P1, PT, RZ, UR7, PT, P1 ;  /* 0x00000007ff007c0c */ /* 0x000fe4000bf25310 */
[----:B0-----:R-:W-:Y:S02]  /*10c20*/  IADD3 R4, P2, R203, UR4, RZ ;  /* 0x00000004cb047c10 */ /* 0x001fe4000ff5e0ff */
        /* <DEDUP_REMOVED lines=9> */
[----:B------:R-:W4:-:S12]  /*10cc0*/  S2R R8, SR_TID.X ;  /* 0x0000000000087919 */ /* 0x000f180000002100 */
[----:B------:R-:W2:Y:S01]  /*10cd0*/  @!P2 LDC R201, c[0x0][0xad4] ;  /* 0x0002b500ffc9ab82 */ /* 0x000ea20000000800 */
[----:B----4-:R-:W-:Y:S01]  /*10ce0*/  VIADD R30, R8, 0xffffff80 ;  /* 0xffffff80081e7836 */ /* 0x010fe20000000000 */
[----:B--2---:R-:W-:-:S04]  /*10cf0*/  ISETP.GT.AND P2, PT, R201, 0x1, PT ;  /* 0x00000001c900780c */ /* 0x004fc80003f44270 */
[----:B------:R-:W-:Y:S01]  /*10d00*/  ISETP.GT.AND P3, PT, R30, 0x3f, PT ;  /* 0x0000003f1e00780c */ /* 0x000fe20003f64270 */
[----:B0-----:R-:W-:-:S12]  /*10d10*/  @P1 BRA `(.L_x_3759) ;  /* 0x0000000000101947 */ /* 0x001fd80003800000 */
[----:B------:R-:W-:Y:S05]  /*10d20*/  @!P0 BRA `(.L_x_3759) ;  /* 0x00000000000c8947 */ /* 0x000fea0003800000 */
[----:B------:R-:W2:Y:S04]  /*10d30*/  LDG.E R7, desc[UR40][R4.64] ;  /* 0x0000002804077981 */ /* 0x000ea8000c1e1900 */
[----:B-----5:R-:W2:Y:S02]  /*10d40*/  LDG.E R0, desc[UR40][R4.64+0x4] ;  /* 0x0000042804007981 */ /* 0x020ea4000c1e1900 */
[----:B--2---:R-:W-:-:S07]  /*10d50*/  IMAD.IADD R0, R0, 0x1, -R7 ;  /* 0x0000000100007824 */ /* 0x004fce00078e0a07 */
.L_x_3759:
[----:B------:R-:W2:Y:S01]  /*10d60*/  LDL.LU R4, [R1+0x24] ;  /* 0x0000240001047983 */ /* 0x000ea20000300800 */
[----:B------:R-:W-:Y:S01]  /*10d70*/  BSSY B1, `(.L_x_3760) ;  /* 0x0000037000017945 */ /* 0x000fe20003800000 */
[----:B------:R-:W-:Y:S02]  /*10d80*/  SEL R27, R200, RZ, !P0 ;  /* 0x000000ffc81b7207 */ /* 0x000fe40004000000 */
[----:B-----5:R-:W-:Y:S02]  /*10d90*/  SHF.R.S32.HI R26, RZ, 0x1f, R3 ;  /* 0x0000001fff1a7819 */ /* 0x020fe40000011403 */
[----:B--2---:R-:W-:Y:S01]  /*10da0*/  SEL R28, R4, RZ, !P0 ;  /* 0x000000ff041c7207 */ /* 0x004fe20004000000 */
[----:B------:R-:W-:Y:S06]  /*10db0*/  @P3 BRA `(.L_x_3761) ;  /* 0x0000000000c83947 */ /* 0x000fec0003800000 */
[----:B------:R-:W0:Y:S01]  /*10dc0*/  S2R R5, SR_TID.X ;  /* 0x0000000000057919 */ /* 0x000e220000002100 */
[----:B------:R-:W2:Y:S01]  /*10dd0*/  LDC R31, c[0x0][0xbe8] ;  /* 0x0002fa00ff1f7b82 */ /* 0x000ea20000000800 */
[----:B0-----:R-:W-:Y:S02]  /*10de0*/  IMAD R4, R202, 0x40, R5 ;  /* 0x00000040ca047824 */ /* 0x001fe400078e0205 */
[----:B--2---:R-:W-:Y:S02]  /*10df0*/  IMAD R5, R0, R31, RZ ;  /* 0x0000001f00057224 */ /* 0x004fe400078e02ff */
        /* <DEDUP_REMOVED lines=10> */
[----:B------:R-:W2:Y:S08]  /*10ea0*/  LDC.64 R12, c[0x0][R24+0x220] ;  /* 0x00008800180c7b82 */ /* 0x000eb00000000a00 */
[----:B------:R-:W4:Y:S08]  /*10eb0*/  LDC.64 R14, c[0x0][R24+0x218] ;  /* 0x00008600180e7b82 */ /* 0x000f300000000a00 */
[----:B------:R-:W5:Y:S08]  /*10ec0*/  LDC.64 R8, c[0x0][R24+0x228] ;  /* 0x00008a0018087b82 */ /* 0x000f700000000a00 */
[----:B------:R-:W1:Y:S08]  /*10ed0*/  LDC.64 R6, c[0x0][R24+0x210] ;  /* 0x0000840018067b82 */ /* 0x000e700000000a00 */
[----:B------:R-:W3:Y:S08]  /*10ee0*/  @P1 LDC R20, c[0x0][0xbec] ;  /* 0x0002fb00ff141b82 */ /* 0x000ef00000000800 */
[----:B------:R-:W5:Y:S01]  /*10ef0*/  @P1 LDC R33, c[0x0][0xbf0] ;  /* 0x0002fc00ff211b82 */ /* 0x000f620000000800 */
[----:B--2---:R-:W-:-:S07]  /*10f00*/  IMAD R13, R13, R27, RZ ;  /* 0x0000001b0d0d7224 */ /* 0x004fce00078e02ff */
[----:B0-----:R-:W0:Y:S01]  /*10f10*/  @!P0 LDC R4, c[0x0][0xb50] ;  /* 0x0002d400ff048b82 */ /* 0x001e220000000800 */
[----:B------:R-:W-:-:S04]  /*10f20*/  IMAD.WIDE.U32 R10, R12, R27, RZ ;  /* 0x0000001b0c0a7225 */ /* 0x000fc800078e00ff */
[----:B------:R-:W-:Y:S02]  /*10f30*/  IMAD R13, R12, R28, R13 ;  /* 0x0000001c0c0d7224 */ /* 0x000fe400078e020d */
[----:B---3--:R-:W-:Y:S01]  /*10f40*/  @P1 IMAD.HI.U32 R20, R29, R20, RZ ;  /* 0x000000141d141227 */ /* 0x008fe200078e00ff */
        /* <DEDUP_REMOVED lines=23> */
[----:B--2---:R-:W-:-:S05]  /*110c0*/  LEA.HI.X R5, R8, R5, R6, 0x2, P0 ;  /* 0x0000000508057211 */ /* 0x004fca00000f1406 */
[----:B------:R0:W-:Y:S02]  /*110d0*/  STG.E desc[UR40][R4.64], R7 ;  /* 0x0000000704007986 */ /* 0x0001e4000c101928 */
.L_x_3761:
[----:B------:R-:W-:Y:S05]  /*110e0*/  BSYNC B1 ;  /* 0x0000000000017941 */ /* 0x000fea0003800000 */
.L_x_3760:
[----:B------:R-:W-:Y:S05]  /*110f0*/  @P2 BRA `(.L_x_3756) ;  /* 0x0000000800742947 */ /* 0x000fea0003800000 */
[----:B------:R-:W2:Y:S01]  /*11100*/  LDC R9, c[0x0][0xbe8] ;  /* 0x0002fa00ff097b82 */ /* 0x000ea20000000800 */
[----:B------:R-:W-:Y:S01]  /*11110*/  ULDC.64 UR4, c[0x0][0xaa0] ;  /* 0x0002a80000047ab9 */ /* 0x000fe20000000a00 */
[----:B0-----:R-:W-:Y:S01]  /*11120*/  SHF.R.S32.HI R7, RZ, 0x1f, R30 ;  /* 0x0000001fff077819 */ /* 0x001fe2000001141e */
[----:B------:R-:W-:Y:S01]  /*11130*/  IMAD R6, R26, UR4, RZ ;  /* 0x000000041a067c24 */ /* 0x000fe2000f8e02ff */
[----:B------:R-:W-:Y:S01]  /*11140*/  BSSY B1, `(.L_x_3762) ;  /* 0x0000074000017945 */ /* 0x000fe20003800000 */
[----:B------:R-:W-:Y:S01]  /*11150*/  IMAD.WIDE.U32 R4, R3, UR4, RZ ;  /* 0x0000000403047c25 */ /* 0x000fe2000f8e00ff */
[----:B------:R-:W-:Y:S02]  /*11160*/  LEA.HI R7, R7, R30, RZ, 0x3 ;  /* 0x0000001e07077211 */ /* 0x000fe400078f18ff */
[----:B------:R-:W0:Y:S01]  /*11170*/  LDC R21, c[0x0][0xac8] ;  /* 0x0002b200ff157b82 */ /* 0x000e220000000800 */
[----:B------:R-:W-:Y:S01]  /*11180*/  IMAD R3, R3, UR5, R6 ;  /* 0x0000000503037c24 */ /* 0x000fe2000f8e0206 */
[----:B------:R-:W-:Y:S01]  /*11190*/  SHF.R.S32.HI R15, RZ, 0x3, R7 ;  /* 0x00000003ff0f7819 */ /* 0x000fe20000011407 */
[----:B------:R-:W-:Y:S01]  /*111a0*/  ULDC.64 UR4, c[0x0][0xae8] ;  /* 0x0002ba0000047ab9 */ /* 0x000fe20000000a00 */
[----:B------:R-:W-:Y:S01]  /*111b0*/  VIADD R29, R188, 0x180 ;  /* 0x00000180bc1d7836 */ /* 0x000fe20000000000 */
[----:B------:R-:W-:Y:S01]  /*111c0*/  SHF.R.S32.HI R32, RZ, 0x1f, R205 ;  /* 0x0000001fff207819 */ /* 0x000fe200000114cd */
[----:B------:R-:W-:Y:S01]  /*111d0*/  IMAD.IADD R5, R5, 0x1, R3 ;  /* 0x0000000105057824 */ /* 0x000fe200078e0203 */
[----:B------:R-:W-:Y:S01]  /*111e0*/  LOP3.LUT R3, R7, 0xfffffff8, RZ, 0xc0, !PT ;  /* 0xfffffff807037812 */ /* 0x000fe200078ec0ff */
[----:B------:R-:W-:Y:S01]  /*111f0*/  IMAD R26, R202, 0x40, R15 ;  /* 0x00000040ca1a7824 */ /* 0x000fe200078e020f */
[----:B------:R-:W-:Y:S01]  /*11200*/  SHF.R.S32.HI R33, RZ, 0x1f, R206 ;  /* 0x0000001fff217819 */ /* 0x000fe200000114ce */
[----:B------:R-:W-:Y:S01]  /*11210*/  IMAD.WIDE.U32 R4, R199, UR4, R4 ;  /* 0x00000004c7047c25 */ /* 0x000fe2000f8e0004 */
[----:B------:R-:W-:-:S02]  /*11220*/  SHF.R.S32.HI R34, RZ, 0x1f, R207 ;  /* 0x0000001fff227819 */ /* 0x000fc400000114cf */
[----:B------:R-:W-:Y:S01]  /*11230*/  SHF.R.S32.HI R35, RZ, 0x1f, R208 ;  /* 0x0000001fff237819 */ /* 0x000fe200000114d0 */
[----:B------:R-:W-:Y:S01]  /*11240*/  IMAD.IADD R30, R30, 0x1, -R3 ;  /* 0x000000011e1e7824 */ /* 0x000fe200078e0a03 */
[----:B------:R-:W-:Y:S01]  /*11250*/  SHF.R.S32.HI R36, RZ, 0x1f, R209 ;  /* 0x0000001fff247819 */ /* 0x000fe200000114d1 */
[----:B------:R-:W-:Y:S01]  /*11260*/  IMAD R5, R199, UR5, R5 ;  /* 0x00000005c7057c24 */ /* 0x000fe2000f8e0205 */
[----:B--2---:R-:W-:Y:S01]  /*11270*/  ISETP.NE.AND P0, PT, R9, 0x1, PT ;  /* 0x000000010900780c */ /* 0x004fe20003f05270 */
[----:B------:R-:W-:Y:S01]  /*11280*/  IMAD R7, R30, 0x20, R15 ;  /* 0x000000201e077824 */ /* 0x000fe200078e020f */
[----:B------:R-:W-:Y:S01]  /*11290*/  ULDC.64 UR4, c[0x0][0xaf0] ;  /* 0x0002bc0000047ab9 */ /* 0x000fe20000000a00 */
[----:B------:R-:W-:Y:S01]  /*112a0*/  VIADD R31, R188, 0x1c0 ;  /* 0x000001c0bc1f7836 */ /* 0x000fe20000000000 */
[----:B------:R-:W-:Y:S01]  /*112b0*/  SHF.R.S32.HI R30, RZ, 0x1f, R29 ;  /* 0x0000001fff1e7819 */ /* 0x000fe2000001141d */
[----:B------:R-:W-:Y:S02]  /*112c0*/  IMAD R8, R202, 0x40, R7 ;  /* 0x00000040ca087824 */ /* 0x000fe400078e0207 */
[----:B------:R-:W-:Y:S01]  /*112d0*/  IMAD R3, R28, UR4, RZ ;  /* 0x000000041c037c24 */ /* 0x000fe2000f8e02ff */
[-C--:B0-----:R-:W-:Y:S01]  /*112e0*/  ISETP.GE.AND P1, PT, R209, R21.reuse, PT ;  /* 0x00000015d100720c */ /* 0x081fe20003f26270 */
[----:B------:R-:W-:Y:S01]  /*112f0*/  IMAD.WIDE.U32 R4, R27, UR4, R4 ;  /* 0x000000041b047c25 */ /* 0x000fe2000f8e0004 */
[----:B------:R-:W-:-:S02]  /*11300*/  ISETP.GE.AND P2, PT, R188, R21, PT ;  /* 0x00000015bc00720c */ /* 0x000fc40003f46270 */
[----:B------:R-:W-:Y:S01]  /*11310*/  SHF.R.S32.HI R28, RZ, 0x1f, R31 ;  /* 0x0000001fff1c7819 */ /* 0x000fe2000001141f */
[----:B------:R-:W0:Y:S01]  /*11320*/  @P0 LDC R11, c[0x0][0xbec] ;  /* 0x0002fb00ff0b0b82 */ /* 0x000e220000000800 */
[----:B------:R-:W-:Y:S01]  /*11330*/  IMAD R7, R27, UR5, R3 ;  /* 0x000000051b077c24 */ /* 0x000fe2000f8e0203 */
[----:B------:R-:W-:Y:S01]  /*11340*/  ULDC.64 UR4, c[0x0][0xae0] ;  /* 0x0002b80000047ab9 */ /* 0x000fe20000000a00 */
[----:B------:R-:W-:Y:S02]  /*11350*/  IMAD.MOV.U32 R3, RZ, RZ, R8 ;  /* 0x000000ffff037224 */ /* 0x000fe400078e0008 */
[----:B------:R-:W-:Y:S02]  /*11360*/  IMAD.IADD R5, R5, 0x1, R7 ;  /* 0x0000000105057824 */ /* 0x000fe400078e0207 */
[----:B------:R-:W-:Y:S01]  /*11370*/  IMAD R27, R0, R9, RZ ;  /* 0x00000009001b7224 */ /* 0x000fe200078e02ff */
[----:B------:R-:W2:Y:S01]  /*11380*/  @P0 LDC R13, c[0x0][0xbf0] ;  /* 0x0002fc00ff0d0b82 */ /* 0x000ea20000000800 */
[----:B------:R-:W-:-:S02]  /*11390*/  SEL R0, RZ, 0x1, P2 ;  /* 0x00000001ff007807 */ /* 0x000fc40001000000 */
[----:B------:R-:W-:Y:S01]  /*113a0*/  ISETP.GE.AND P2, PT, R31, R21, PT ;  /* 0x000000151f00720c */ /* 0x000fe20003f46270 */
[----:B0-----:R-:W-:-:S05]  /*113b0*/  @P0 IMAD.HI.U32 R6, R8, R11, RZ ;  /* 0x0000000b08060227 */ /* 0x001fca00078e00ff */
[----:B--2---:R-:W-:Y:S02]  /*113c0*/  @P0 SHF.R.U32.HI R3, RZ, R13, R6 ;  /* 0x0000000dff030219 */ /* 0x004fe40000011606 */
[----:B------:R-:W-:Y:S02]  /*113d0*/  ISETP.GE.AND P0, PT, R208, R21, PT ;  /* 0x00000015d000720c */ /* 0x000fe40003f06270 */
[--C-:B------:R-:W-:Y:S01]  /*113e0*/  SHF.R.S32.HI R6, RZ, 0x1f, R3.reuse ;  /* 0x0000001fff067819 */ /* 0x100fe20000011403 */
[----:B------:R-:W-:Y:S02]  /*113f0*/  IMAD.MOV R7, RZ, RZ, -R3 ;  /* 0x000000ffff077224 */ /* 0x000fe400078e0a03 */
[----:B------:R-:W-:-:S04]  /*11400*/  IMAD.WIDE.U32 R4, R3, UR4, R4 ;  /* 0x0000000403047c25 */ /* 0x000fc8000f8e0004 */
[----:B------:R-:W-:Y:S02]  /*11410*/  IMAD R6, R6, UR4, RZ ;  /* 0x0000000406067c24 */ /* 0x000fe4000f8e02ff */
[----:B------:R-:W-:Y:S01]  /*11420*/  IMAD R7, R9, R7, R8 ;  /* 0x0000000709077224 */ /* 0x000fe200078e0208 */
[----:B------:R-:W-:Y:S01]  /*11430*/  SEL R8, RZ, 0xffffffff, P1 ;  /* 0xffffffffff087807 */ /* 0x000fe20000800000 */
[----:B------:R-:W-:Y:S01]  /*11440*/  IMAD R9, R3, UR5, R6 ;  /* 0x0000000503097c24 */ /* 0x000fe2000f8e0206 */
[----:B------:R-:W-:Y:S01]  /*11450*/  SEL R3, RZ, 0xffffffff, P0 ;  /* 0xffffffffff037807 */ /* 0x000fe20000000000 */
[----:B------:R-:W-:Y:S01]  /*11460*/  ULDC.64 UR4, c[0x0][0xad8] ;  /* 0x0002b60000047ab9 */ /* 0x000fe20000000a00 */
[-C--:B------:R-:W-:Y:S01]  /*11470*/  ISETP.GE.AND P0, PT, R207, R21.reuse, PT ;  /* 0x00000015cf00720c */ /* 0x080fe20003f06270 */
[----:B------:R-:W-:Y:S02]  /*11480*/  IMAD.SHL.U32 R11, R8, 0x2, RZ ;  /* 0x00000002080b7824 */ /* 0x000fe400078e00ff */
[----:B------:R-:W-:Y:S01]  /*11490*/  IMAD.SHL.U32 R3, R3, 0x4, RZ ;  /* 0x0000000403037824 */ /* 0x000fe200078e00ff */
[----:B------:R-:W-:Y:S01]  /*114a0*/  SEL R6, RZ, 0xffffffff, P0 ;  /* 0xffffffffff067807 */ /* 0x000fe20000000000 */
[----:B------:R-:W-:Y:S01]  /*114b0*/  IMAD.IADD R5, R5, 0x1, R9 ;  /* 0x0000000105057824 */ /* 0x000fe200078e0209 */
[----:B------:R-:W-:-:S02]  /*114c0*/  ISETP.GE.AND P0, PT, R206, R21, PT ;  /* 0x00000015ce00720c */ /* 0x000fc40003f06270 */
[----:B------:R-:W-:Y:S01]  /*114d0*/  LOP3.LUT R0, R11, 0x2, R0, 0xe2, !PT ;  /* 0x000000020b007812 */ /* 0x000fe200078ee200 */
[----:B------:R-:W-:Y:S01]  /*114e0*/  IMAD.SHL.U32 R8, R6, 0x8, RZ ;  /* 0x0000000806087824 */ /* 0x000fe200078e00ff */
[----:B------:R-:W-:Y:S01]  /*114f0*/  SEL R6, RZ, 0xffffffff, P0 ;  /* 0xffffffffff067807 */ /* 0x000fe20000000000 */
[----:B------:R-:W-:Y:S01]  /*11500*/  IMAD.WIDE.U32 R4, R7, UR4, R4 ;  /* 0x0000000407047c25 */ /* 0x000fe2000f8e0004 */
[----:B------:R-:W-:Y:S02]  /*11510*/  LOP3.LUT R3, R3, 0x4, R0, 0xe2, !PT ;  /* 0x0000000403037812 */ /* 0x000fe400078ee200 */
[----:B------:R-:W-:Y:S01]  /*11520*/  ISETP.GE.AND P0, PT, R205, R21, PT ;  /* 0x00000015cd00720c */ /* 0x000fe20003f06270 */
[----:B------:R-:W-:Y:S01]  /*11530*/  IMAD.SHL.U32 R6, R6, 0x10, RZ ;  /* 0x0000001006067824 */ /* 0x000fe200078e00ff */
[----:B------:R-:W-:Y:S02]  /*11540*/  SHF.R.S32.HI R0, RZ, 0x1f, R7 ;  /* 0x0000001fff007819 */ /* 0x000fe40000011407 */
[----:B------:R-:W-:-:S02]  /*11550*/  LOP3.LUT R3, R8, 0x8, R3, 0xe2, !PT ;  /* 0x0000000808037812 */ /* 0x000fc400078ee203 */
[----:B------:R-:W-:Y:S01]  /*11560*/  SEL R8, RZ, 0xffffffff, P0 ;  /* 0xffffffffff087807 */ /* 0x000fe20000000000 */
[----:B------:R-:W-:Y:S01]  /*11570*/  IMAD R0, R0, UR4, RZ ;  /* 0x0000000400007c24 */ /* 0x000fe2000f8e02ff */
[----:B------:R-:W-:Y:S02]  /*11580*/  ISETP.GE.AND P0, PT, R29, R21, PT ;  /* 0x000000151d00720c */ /* 0x000fe40003f06270 */
[----:B------:R-:W-:Y:S01]  /*11590*/  LOP3.LUT R6, R6, 0x10, R3, 0xe2, !PT ;  /* 0x0000001006067812 */ /* 0x000fe200078ee203 */
[----:B------:R-:W-:Y:S02]  /*115a0*/  IMAD.SHL.U32 R9, R8, 0x20, RZ ;  /* 0x0000002008097824 */ /* 0x000fe400078e00ff */
[----:B------:R-:W-:Y:S01]  /*115b0*/  IMAD R3, R7, UR5, R0 ;  /* 0x0000000507037c24 */ /* 0x000fe2000f8e0200 */
[----:B------:R-:W-:Y:S01]  /*115c0*/  SEL R7, RZ, 0x40, P0 ;  /* 0x00000040ff077807 */ /* 0x000fe20000000000 */
[----:B------:R-:W-:Y:S01]  /*115d0*/  ULDC.64 UR4, c[0x0][0xa80] ;  /* 0x0002a00000047ab9 */ /* 0x000fe20000000a00 */
[----:B------:R-:W-:Y:S01]  /*115e0*/  ISETP.GE.AND P0, PT, R26, R27, PT ;  /* 0x0000001b1a00720c */ /* 0x000fe20003f06270 */
[----:B------:R-:W-:Y:S01]  /*115f0*/  IMAD.IADD R3, R5, 0x1, R3 ;  /* 0x0000000105037824 */ /* 0x000fe200078e0203 */
[----:B------:R-:W-:-:S02]  /*11600*/  LOP3.LUT R6, R9, 0x20, R6, 0xe2, !PT ;  /* 0x0000002009067812 */ /* 0x000fc400078ee206 */
[----:B------:R-:W-:Y:S02]  /*11610*/  LEA R20, P1, R4, UR4, 0x1 ;  /* 0x0000000404147c11 */ /* 0x000fe4000f8208ff */
[----:B------:R-:W-:Y:S02]  /*11620*/  SEL R5, RZ, 0x80, P2 ;  /* 0x00000080ff057807 */ /* 0x000fe40001000000 */
[----:B------:R-:W-:Y:S02]  /*11630*/  LOP3.LUT R24, R6, R7, RZ, 0xfc, !PT ;  /* 0x0000000706187212 */ /* 0x000fe400078efcff */
[----:B------:R-:W-:Y:S02]  /*11640*/  LEA.HI.X R3, R4, UR5, R3, 0x1, P1 ;  /* 0x0000000504037c11 */ /* 0x000fe400088f0c03 */
[----:B------:R-:W-:Y:S01]  /*11650*/  LOP3.LUT R25, R24, R5, RZ, 0xfc, !PT ;  /* 0x0000000518197212 */ /* 0x000fe200078efcff */
[----:B------:R0:W2:Y:S04]  /*11660*/  SHFL.IDX PT, R4, R20, RZ, 0x181f ;  /* 0x00181fff14047589 */ /* 0x0000a800000e0000 */
[----:B------:R0:W4:Y:S01]  /*11670*/  SHFL.IDX PT, R5, R3, RZ, 0x181f ;  /* 0x00181fff03057589 */ /* 0x00012200000e0000 */
[----:B------:R-:W-:Y:S05]  /*11680*/  @P0 BRA `(.L_x_3763) ;  /* 0x00000000007c0947 */ /* 0x000fea0003800000 */
[-C--:B------:R-:W-:Y:S02]  /*11690*/  ISETP.GE.AND P2, PT, R209, R21.reuse, PT ;  /* 0x00000015d100720c */ /* 0x080fe40003f46270 */
[-C--:B------:R-:W-:Y:S02]  /*116a0*/  ISETP.GE.AND P1, PT, R188, R21.reuse, PT ;  /* 0x00000015bc00720c */ /* 0x080fe40003f26270 */
[-C--:B------:R-:W-:Y:S02]  /*116b0*/  ISETP.GE.AND P5, PT, R208, R21.reuse, PT ;  /* 0x00000015d000720c */ /* 0x080fe40003fa6270 */
[----:B------:R-:W-:-:S07]  /*116c0*/  ISETP.GE.AND P3, PT, R207, R21, PT ;  /* 0x00000015cf00720c */ /* 0x000fce0003f66270 */
[CC--:B--2---:R-:W-:Y:S02]  /*116d0*/  @!P2 LEA R8, P0, R209.reuse, R4.reuse, 0x1 ;  /* 0x00000004d108a211 */ /* 0x0c4fe400078008ff */
[----:B----4-:R-:W-:Y:S02]  /*116e0*/  @!P1 IMAD.WIDE R6, R188, 0x2, R4 ;  /* 0x00000002bc069825 */ /* 0x010fe400078e0204 */
[----:B------:R-:W-:Y:S02]  /*116f0*/  @!P2 LEA.HI.X R9, R209, R5, R36, 0x1, P0 ;  /* 0x00000005d109a211 */ /* 0x000fe400000f0c24 */
[----:B------:R-:W-:Y:S01]  /*11700*/  @!P5 LEA R14, P4, R208, R4, 0x1 ;  /* 0x00000004d00ed211 */ /* 0x000fe200078808ff */
[----:B------:R-:W-:Y:S01]  /*11710*/  @!P1 ST.E.128 desc[UR40][R6.64], RZ ;  /* 0x000000ff06009985 */ /* 0x000fe2000c101d28 */
[-C--:B------:R-:W-:Y:S02]  /*11720*/  ISETP.GE.AND P1, PT, R205, R21.reuse, PT ;  /* 0x00000015cd00720c */ /* 0x080fe40003f26270 */
[----:B------:R-:W-:Y:S01]  /*11730*/  LOP3.LUT P0, RZ, R24, 0x40, RZ, 0xc0, !PT ;  /* 0x0000004018ff7812 */ /* 0x000fe2000780c0ff */
[----:B------:R2:W-:Y:S01]  /*11740*/  @!P2 ST.E.128 desc[UR40][R8.64], RZ ;  /* 0x000000ff0800a985 */ /* 0x0005e2000c101d28 */
[----:B------:R-:W-:-:S02]  /*11750*/  ISETP.GE.AND P2, PT, R206, R21, PT ;  /* 0x00000015ce00720c */ /* 0x000fc40003f46270 */
[-C--:B------:R-:W-:Y:S02]  /*11760*/  @!P5 LEA.HI.X R15, R208, R5.reuse, R35, 0x1, P4 ;  /* 0x00000005d00fd211 */ /* 0x080fe400020f0c23 */
[----:B------:R-:W-:Y:S02]  /*11770*/  LOP3.LUT P4, RZ, R25, 0x80, RZ, 0xc0, !PT ;  /* 0x0000008019ff7812 */ /* 0x000fe4000788c0ff */
[CC--:B------:R-:W-:Y:S01]  /*11780*/  @!P3 LEA R12, P6, R207.reuse, R4.reuse, 0x1 ;  /* 0x00000004cf0cb211 */ /* 0x0c0fe200078c08ff */
[----:B------:R4:W-:Y:S03]  /*11790*/  @!P5 ST.E.128 desc[UR40][R14.64], RZ ;  /* 0x000000ff0e00d985 */ /* 0x0009e6000c101d28 */
[----:B------:R-:W-:Y:S02]  /*117a0*/  @!P3 LEA.HI.X R13, R207, R5, R34, 0x1, P6 ;  /* 0x00000005cf0db211 */ /* 0x000fe400030f0c22 */
[----:B--2---:R-:W-:-:S02]  /*117b0*/  @!P1 LEA R8, P6, R205, R4, 0x1 ;  /* 0x00000004cd089211 */ /* 0x004fc400078c08ff */
        /* <DEDUP_REMOVED lines=12> */
.L_x_3763:
[----:B------:R-:W-:Y:S05]  /*11880*/  BSYNC B1 ;  /* 0x0000000000017941 */ /* 0x000fea0003800000 */
.L_x_3762:
[----:B------:R-:W-:Y:S01]  /*11890*/  VIADD R0, R26, 0x20 ;  /* 0x000000201a007836 */ /* 0x000fe20000000000 */
[----:B----4-:R4:W0:Y:S04]  /*118a0*/  SHFL.IDX PT, R5, R3, 0x1, 0x181f ;  /* 0x00381f0003057f89 */ /* 0x01082800000e0000 */
[----:B------:R-:W-:Y:S01]  /*118b0*/  ISETP.GE.AND P0, PT, R0, R27, PT ;  /* 0x0000001b0000720c */ /* 0x000fe20003f06270 */
[----:B--2---:R4:W2:-:S12]  /*118c0*/  SHFL.IDX PT, R4, R20, 0x1, 0x181f ;  /* 0x00381f0014047f89 */ /* 0x00489800000e0000 */
[----:B----4-:R-:W-:Y:S05]  /*118d0*/  @P0 BRA `(.L_x_3756) ;  /* 0x00000000007c0947 */ /* 0x010fea0003800000 */
[-C--:B------:R-:W-:Y:S02]  /*118e0*/  ISETP.GE.AND P5, PT, R209, R21.reuse, PT ;  /* 0x00000015d100720c */ /* 0x080fe40003fa6270 */
[-C--:B------:R-:W-:Y:S02]  /*118f0*/  ISETP.GE.AND P4, PT, R188, R21.reuse, PT ;  /* 0x00000015bc00720c */ /* 0x080fe40003f86270 */
[-C--:B------:R-:W-:Y:S02]  /*11900*/  ISETP.GE.AND P0, PT, R208, R21.reuse, PT ;  /* 0x00000015d000720c */ /* 0x080fe40003f06270 */
[----:B------:R-:W-:Y:S02]  /*11910*/  ISETP.GE.AND P1, PT, R207, R21, PT ;  /* 0x00000015cf00720c */ /* 0x000fe40003f26270 */
[----:B------:R-:W-:-:S05]  /*11920*/  LOP3.LUT P2, RZ, R24, 0x40, RZ, 0xc0, !PT ;  /* 0x0000004018ff7812 */ /* 0x000fca000784c0ff */
[CC--:B--2---:R-:W-:Y:S02]  /*11930*/  @!P5 LEA R8, P3, R209.reuse, R4.reuse, 0x1 ;  /* 0x00000004d108d211 */ /* 0x0c4fe400078608ff */
[----:B0-----:R-:W-:Y:S02]  /*11940*/  @!P4 IMAD.WIDE R6, R188, 0x2, R4 ;  /* 0x00000002bc06c825 */ /* 0x001fe400078e0204 */
[----:B------:R-:W-:Y:S02]  /*11950*/  @!P5 LEA.HI.X R9, R209, R5, R36, 0x1, P3 ;  /* 0x00000005d109d211 */ /* 0x000fe400018f0c24 */
[-C--:B------:R-:W-:Y:S01]  /*11960*/  ISETP.GE.AND P3, PT, R206, R21.reuse, PT ;  /* 0x00000015ce00720c */ /* 0x080fe20003f66270 */
[----:B------:R0:W-:Y:S01]  /*11970*/  @!P4 ST.E.128 desc[UR40][R6.64], RZ ;  /* 0x000000ff0600c985 */ /* 0x0001e2000c101d28 */
[----:B------:R-:W-:Y:S02]  /*11980*/  @!P0 LEA R10, P6, R208, R4, 0x1 ;  /* 0x00000004d00a8211 */ /* 0x000fe400078c08ff */
[----:B------:R-:W-:Y:S01]  /*11990*/  LOP3.LUT P4, RZ, R25, 0x80, RZ, 0xc0, !PT ;  /* 0x0000008019ff7812 */ /* 0x000fe2000788c0ff */
[----:B------:R4:W-:Y:S01]  /*119a0*/  @!P5 ST.E.128 desc[UR40][R8.64], RZ ;  /* 0x000000ff0800d985 */ /* 0x0009e2000c101d28 */
[----:B------:R-:W-:-:S02]  /*119b0*/  ISETP.GE.AND P5, PT, R205, R21, PT ;  /* 0x00000015cd00720c */ /* 0x000fc40003fa6270 */
[----:B------:R-:W-:Y:S02]  /*119c0*/  @!P0 LEA.HI.X R11, R208, R5, R35, 0x1, P6 ;  /* 0x00000005d00b8211 */ /* 0x000fe400030f0c23 */
[----:B------:R-:W-:-:S03]  /*119d0*/  @!P1 LEA R12, P6, R207, R4, 0x1 ;  /* 0x00000004cf0c9211 */ /* 0x000fc600078c08ff */
[----:B------:R4:W-:Y:S01]  /*119e0*/  @!P0 ST.E.128 desc[UR40][R10.64], RZ ;  /* 0x000000ff0a008985 */ /* 0x0009e2000c101d28 */
[-C--:B------:R-:W-:Y:S02]  /*119f0*/  @!P1 LEA.HI.X R13, R207, R5.reuse, R34, 0x1, P6 ;  /* 0x00000005cf0d9211 */ /* 0x080fe400030f0c22 */
[CC--:B0-----:R-:W-:Y:S02]  /*11a00*/  @!P3 LEA R6, P6, R206.reuse, R4.reuse, 0x1 ;  /* 0x00000004ce06b211 */ /* 0x0c1fe400078c08ff */
[CC--:B------:R-:W-:Y:S01]  /*11a10*/  @P2 LEA R14, P0, R29.reuse, R4.reuse, 0x1 ;  /* 0x000000041d0e2211 */ /* 0x0c0fe200078008ff */
[----:B------:R4:W-:Y:S01]  /*11a20*/  @!P1 ST.E.128 desc[UR40][R12.64], RZ ;  /* 0x000000ff0c009985 */ /* 0x0009e2000c101d28 */
[-C--:B------:R-:W-:Y:S02]  /*11a30*/  @!P3 LEA.HI.X R7, R206, R5.reuse, R33, 0x1, P6 ;  /* 0x00000005ce07b211 */ /* 0x080fe400030f0c21 */
[----:B------:R-:W-:Y:S02]  /*11a40*/  @P2 LEA.HI.X R15, R29, R5, R30, 0x1, P0 ;  /* 0x000000051d0f2211 */ /* 0x000fe400000f0c1e */
[-C--:B------:R-:W-:Y:S01]  /*11a50*/  @P4 LEA R20, P6, R31, R4.reuse, 0x1 ;  /* 0x000000041f144211 */ /* 0x080fe200078c08ff */
[----:B------:R4:W-:Y:S01]  /*11a60*/  @!P3 ST.E.128 desc[UR40][R6.64], RZ ;  /* 0x000000ff0600b985 */ /* 0x0009e2000c101d28 */
[----:B------:R-:W-:-:S02]  /*11a70*/  @!P5 LEA R4, P0, R205, R4, 0x1 ;  /* 0x00000004cd04d211 */ /* 0x000fc400078008ff */
[-C--:B------:R-:W-:Y:S02]  /*11a80*/  @P4 LEA.HI.X R21, R31, R5.reuse, R28, 0x1, P6 ;  /* 0x000000051f154211 */ /* 0x080fe400030f0c1c */
[----:B------:R-:W-:-:S05]  /*11a90*/  @!P5 LEA.HI.X R5, R205, R5, R32, 0x1, P0 ;  /* 0x00000005cd05d211 */ /* 0x000fca00000f0c20 */
[----:B------:R4:W-:Y:S04]  /*11aa0*/  @!P5 ST.E.128 desc[UR40][R4.64], RZ ;  /* 0x000000ff0400d985 */ /* 0x0009e8000c101d28 */
[----:B------:R4:W-:Y:S04]  /*11ab0*/  @P2 ST.E.128 desc[UR40][R14.64], RZ ;  /* 0x000000ff0e002985 */ /* 0x0009e8000c101d28 */
[----:B------:R4:W-:Y:S02]  /*11ac0*/  @P4 ST.E.128 desc[UR40][R20.64], RZ ;  /* 0x000000ff14004985 */ /* 0x0009e4000c101d28 */
.L_x_3756:
[----:B------:R-:W-:Y:S05]  /*11ad0*/  BSYNC B0 ;  /* 0x0000000000007941 */ /* 0x000fea0003800000 */
.L_x_3749:
[----:B------:R-:W-:Y:S02]  /*11ae0*/  ULDC UR4, c[0x0][0xc3c] ;  /* 0x00030f0000047ab9 */ /* 0x000fe40000000800 */
[----:B---3--:R-:W-:-:S13]  /*11af0*/  ISETP.GE.AND P0, PT, R155, UR4, PT ;  /* 0x000000049b007c0c */ /* 0x008fda000bf06270 */
[----:B------:R-:W-:Y:S05]  /*11b00*/  @!P0 BRA `(.L_x_3764) ;  /* 0xfffffef800b48947 */ /* 0x000fea000383ffff */
[----:B------:R-:W-:Y:S05]  /*11b10*/  BRA `(.L_x_3636) ;  /* 0x00000090001c7947 */ /* 0x000fea0003800000 */
.L_x_3634:
[----:B------:R-:W-:-:S08]  /*11b20*/  NOP ;  /* 0x0000000000007918 */ /* 0x000fd00000000000 */
[----:B---3--:R-:W0:-:S00]  /*11b30*/  USETMAXREG.DEALLOC.CTAPOOL 0x18 ;  /* 0x00000018000079c8 */ /* 0x008e0000080e0500 */
        /* <DEDUP_REMOVED lines=18> */
.L_x_3765:
        /* <DEDUP_REMOVED lines=43> */
.L_x_3769:
        /* <DEDUP_REMOVED lines=38> */
.L_x_3767:
        /* <DEDUP_REMOVED lines=20> */
.L_x_3770:
        /* <DEDUP_REMOVED lines=54> */
.L_x_3768:
[----:B------:R-:W-:Y:S01]  /*12610*/  IMAD.U32 R2, RZ, RZ, UR6 ;  /* 0x00000006ff027e24 */ /* 0x000fe2000f8e00ff */
[----:B------:R1:W-:Y:S04]  /*12620*/  STL [R1+0x4], RZ ;  /* 0x000004ff01007387 */ /* 0x0003e80000100800 */
[----:B------:R1:W-:Y:S04]  /*12630*/  STL [R1+0x8], RZ ;  /* 0x000008ff01007387 */ /* 0x0003e80000100800 */
[----:B------:R1:W-:Y:S02]  /*12640*/  STL [R1], R2 ;  /* 0x0000000201007387 */ /* 0x0003e40000100800 */
.L_x_3771:
        /* <DEDUP_REMOVED lines=10> */
.L_x_3766:
        /* <DEDUP_REMOVED lines=8> */
[----:B------:R-:W3:Y:S01]  /*12770*/  S2UR UR5, SR_CgaCtaId ;  /* 0x00000000000579c3 */ /* 0x000ee20000008800 */
[C---:B--2---:R-:W-:Y:S01]  /*12780*/  IMAD.SHL.U32 R0, R6.reuse, 0x8, RZ ;  /* 0x0000000806007824 */ /* 0x044fe200078e00ff */
[----:B------:R-:W-:Y:S01]  /*12790*/  LOP3.LUT R4, R6, 0x7f, RZ, 0xc0, !PT ;  /* 0x0000007f06047812 */ /* 0x000fe200078ec0ff */
[----:B------:R-:W-:Y:S01]  /*127a0*/  UMOV UR4, 0x400 ;  /* 0x0000040000047882 */ /* 0x000fe20000000000 */
[----:B------:R-:W-:Y:S01]  /*127b0*/  BSSY B8, `(.L_x_3772) ;  /* 0x0000805000087945 */ /* 0x000fe20003800000 */
[----:B------:R-:W-:Y:S01]  /*127c0*/  IMAD.MOV.U32 R19, RZ, RZ, RZ ;  /* 0x000000ffff137224 */ /* 0x000fe200078e00ff */
[----:B------:R-:W-:Y:S01]  /*127d0*/  LOP3.LUT R3, R0, 0x1f8, RZ, 0xc0, !PT ;  /* 0x000001f800037812 */ /* 0x000fe200078ec0ff */
[----:B01----:R-:W-:Y:S01]  /*127e0*/  IMAD.SHL.U32 R2, R4, 0x8, RZ ;  /* 0x0000000804027824 */ /* 0x003fe200078e00ff */
[----:B------:R-:W-:Y:S01]  /*127f0*/  ULDC.64 UR38, c[0x0][0x198] ;  /* 0x0000660000267ab9 */ /* 0x000fe20000000a00 */
[----:B------:R-:W-:Y:S01]  /*12800*/  IMAD.MOV.U32 R0, RZ, RZ, 0x1 ;  /* 0x00000001ff007424 */ /* 0x000fe200078e00ff */
[----:B------:R-:W-:Y:S01]  /*12810*/  LOP3.LUT R3, R3, 0x38, R6, 0x78, !PT ;  /* 0x0000003803037812 */ /* 0x000fe200078e7806 */
[----:B------:R-:W-:Y:S01]  /*12820*/  IMAD.SHL.U32 R6, R6, 0x10, RZ ;  /* 0x0000001006067824 */ /* 0x000fe200078e00ff */
[----:B------:R-:W-:-:S02]  /*12830*/  ULDC UR36, c[0x0][0xc] ;  /* 0x0000030000247ab9 */ /* 0x000fc40000000800 */
[----:B------:R-:W-:Y:S02]  /*12840*/  LOP3.LUT R3, R3, 0x200, R2, 0xf8, !PT ;  /* 0x0000020003037812 */ /* 0x000fe400078ef802 */
[----:B------:R-:W-:-:S04]  /*12850*/  SHF.R.U32.HI R2, RZ, 0x3, R4 ;  /* 0x00000003ff027819 */ /* 0x000fc80000011604 */
[----:B------:R-:W-:Y:S01]  /*12860*/  LOP3.LUT R4, R2, 0x70, R6, 0xf8, !PT ;  /* 0x0000007002047812 */ /* 0x000fe200078ef806 */
[----:B---3--:R-:W-:-:S06]  /*12870*/  ULEA UR4, UR5, UR4, 0x18 ;  /* 0x0000000405047291 */ /* 0x008fcc000f8ec03f */
[----:B------:R-:W-:-:S04]  /*12880*/  IMAD.U32 R18, RZ, RZ, UR4 ;  /* 0x00000004ff127e24 */ /* 0x000fc8000f8e00ff */
[----:B------:R-:W-:-:S05]  /*12890*/  IMAD R2, R3, 0x2, R18 ;  /* 0x0000000203027824 */ /* 0x000fca00078e0212 */
[----:B------:R0:W-:Y:S04]  /*128a0*/  STL [R1+0x60], R2 ;  /* 0x0000600201007387 */ /* 0x0001e80000100800 */
[----:B------:R0:W-:Y:S04]  /*128b0*/  STL [R1+0x54], RZ ;  /* 0x000054ff01007387 */ /* 0x0001e80000100800 */
[----:B------:R0:W-:Y:S04]  /*128c0*/  STL [R1+0x18], R0 ;  /* 0x0000180001007387 */ /* 0x0001e80000100800 */
[----:B------:R0:W-:Y:S04]  /*128d0*/  STL [R1+0x10], RZ ;  /* 0x000010ff01007387 */ /* 0x0001e80000100800 */
[----:B------:R0:W-:Y:S02]  /*128e0*/  STL [R1+0x14], R0 ;  /* 0x0000140001007387 */ /* 0x0001e40000100800 */
.L_x_3938:
[----:B0-----:R-:W2:Y:S01]  /*128f0*/  LDL R0, [R1+0xc] ;  /* 0x00000c0001007983 */ /* 0x001ea20000100800 */
[----:B------:R-:W2:Y:S01]  /*12900*/  LDC.64 R2, c[0x0][0xc88] ;  /* 0x00032200ff027b82 */ /* 0x000ea20000000a00 */
[----:B------:R-:W-:Y:S05]  /*12910*/  YIELD ;  /* 0x0000000000007946 */ /* 0x000fea0003800000 */
[----:B------:R-:W-:Y:S01]  /*12920*/  ULDC.64 UR4, c[0x0][0xa28] ;  /* 0x00028a0000047ab9 */ /* 0x000fe20000000a00 */
[----:B------:R-:W-:Y:S02]  /*12930*/  CS2R R8, SRZ ;  /* 0x0000000000087805 */ /* 0x000fe4000001ff00 */
[----:B------:R-:W-:Y:S01]  /*12940*/  ISETP.NE.U32.AND P0, PT, RZ, UR4, PT ;  /* 0x00000004ff007c0c */ /* 0x000fe2000bf05070 */
[----:B------:R-:W-:Y:S01]  /*12950*/  ULDC.64 UR10, c[0x0][0xa18] ;  /* 0x00028600000a7ab9 */ /* 0x000fe20000000a00 */
[----:B------:R-:W-:Y:S01]  /*12960*/  ULDC.64 UR8, c[0x0][0xa10] ;  /* 0x0002840000087ab9 */ /* 0x000fe20000000a00 */
[----:B------:R-:W-:Y:S01]  /*12970*/  ULDC.64 UR6, c[0x0][0xa08] ;  /* 0x0002820000067ab9 */ /* 0x000fe20000000a00 */
[----:B--2---:R-:W-:-:S05]  /*12980*/  IMAD.WIDE R2, R0, 0x4, R2 ;  /* 0x0000000400027825 */ /* 0x004fca00078e0202 */
[----:B------:R-:W2:Y:S01]  /*12990*/  LDG.E R13, desc[UR40][R2.64] ;  /* 0x00000028020d7981 */ /* 0x000ea2000c1e1900 */
[----:B------:R-:W-:Y:S02]  /*129a0*/  ISETP.NE.AND.EX P0, PT, RZ, UR5, PT, P0 ;  /* 0x00000005ff007c0c */ /* 0x000fe4000bf05300 */
        /* <DEDUP_REMOVED lines=9> */
[----:B-1----:R1:W5:Y:S01]  /*12a40*/  @P0 LDG.E R8, desc[UR40][R2.64] ;  /* 0x0000002802080981 */ /* 0x002362000c1e1900 */
[----:B------:R-:W-:Y:S01]  /*12a50*/  ISETP.NE.AND.EX P1, PT, RZ, UR5, PT, P1 ;  /* 0x00000005ff007c0c */ /* 0x000fe2000bf25310 */
[----:B---3--:R-:W-:Y:S01]  /*12a60*/  IMAD.MOV.U32 R12, RZ, RZ, RZ ;  /* 0x000000ffff0c7224 */ /* 0x008fe200078e00ff */
[----:B------:R-:W-:Y:S01]  /*12a70*/  ISETP.NE.U32.AND P3, PT, RZ, UR10, PT ;  /* 0x0000000aff007c0c */ /* 0x000fe2000bf65070 */
[----:B------:R-:W-:Y:S01]  /*12a80*/  STL [R1+0x1c], R14 ;  /* 0x00001c0e01007387 */ /* 0x000fe20000100800 */
[----:B------:R-:W-:Y:S01]  /*12a90*/  ISETP.NE.U32.AND P0, PT, RZ, UR6, PT ;  /* 0x00000006ff007c0c */ /* 0x000fe2000bf05070 */
[----:B0-----:R-:W-:Y:S01]  /*12aa0*/  IMAD.MOV.U32 R0, RZ, RZ, RZ ;  /* 0x000000ffff007224 */ /* 0x001fe200078e00ff */
[----:B------:R-:W-:Y:S02]  /*12ab0*/  ISETP.NE.U32.AND P2, PT, RZ, UR8, PT ;  /* 0x00000008ff007c0c */ /* 0x000fe4000bf45070 */
[C---:B------:R-:W-:Y:S02]  /*12ac0*/  IADD3 R6, P5, R17.reuse, UR6, RZ ;  /* 0x0000000611067c10 */ /* 0x040fe4000ffbe0ff */
[----:B-1----:R-:W-:-:S02]  /*12ad0*/  IADD3 R2, P4, R17, UR4, RZ ;  /* 0x0000000411027c10 */ /* 0x002fc4000ff9e0ff */
[----:B------:R-:W-:Y:S02]  /*12ae0*/  ISETP.NE.AND.EX P3, PT, RZ, UR11, PT, P3 ;  /* 0x0000000bff007c0c */ /* 0x000fe4000bf65330 */
[C---:B------:R-:W-:Y:S02]  /*12af0*/  IADD3.X R3, R14.reuse, UR5, RZ, P4, !PT ;  /* 0x000000050e037c10 */ /* 0x040fe4000a7fe4ff */
[----:B------:R-:W-:Y:S02]  /*12b00*/  IADD3 R4, P4, R17, UR8, RZ ;  /* 0x0000000811047c10 */ /* 0x000fe4000ff9e0ff */
[----:B------:R-:W-:Y:S01]  /*12b10*/  ISETP.NE.AND.EX P0, PT, RZ, UR7, PT, P0 ;  /* 0x00000007ff007c0c */ /* 0x000fe2000bf05300 */
[----:B------:R-:W2:Y:S01]  /*12b20*/  @P1 LDG.E R9, desc[UR40][R2.64] ;  /* 0x0000002802091981 */ /* 0x000ea2000c1e1900 */
[----:B------:R-:W-:Y:S01]  /*12b30*/  IADD3.X R5, R14, UR9, RZ, P4, !PT ;  /* 0x000000090e057c10 */ /* 0x000fe2000a7fe4ff */
[----:B------:R-:W-:Y:S01]  /*12b40*/  ULDC UR4, c[0x0][0x288] ;  /* 0x0000a20000047ab9 */ /* 0x000fe20000000800 */
[----:B------:R-:W-:-:S02]  /*12b50*/  ISETP.NE.AND.EX P2, PT, RZ, UR9, PT, P2 ;  /* 0x00000009ff007c0c */ /* 0x000fc4000bf45320 */
[----:B------:R-:W-:Y:S02]  /*12b60*/  IADD3.X R7, R14, UR7, RZ, P5, !PT ;  /* 0x000000070e077c10 */ /* 0x000fe4000affe4ff */
[----:B------:R-:W-:-:S04]  /*12b70*/  @P3 IADD3 R10, P4, R17, UR10, RZ ;  /* 0x0000000a110a3c10 */ /* 0x000fc8000ff9e0ff */
[----:B------:R-:W-:Y:S01]  /*12b80*/  @P3 IADD3.X R11, R14, UR11, RZ, P4, !PT ;  /* 0x0000000b0e0b3c10 */ /* 0x000fe2000a7fe4ff */
[----:B------:R-:W5:Y:S04]  /*12b90*/  @P0 LDG.E R12, desc[UR40][R6.64] ;  /* 0x00000028060c0981 */ /* 0x000f68000c1e1900 */
        /* <DEDUP_REMOVED lines=12> */
[----:B0-----:R-:W-:Y:S01]  /*12c60*/  IMAD.U32 R11, RZ, RZ, UR5 ;  /* 0x00000005ff0b7e24 */ /* 0x001fe2000f8e00ff */
[----:B--2---:R0:W-:Y:S02]  /*12c70*/  STL [R1+0x58], R9 ;  /* 0x0000580901007387 */ /* 0x0041e40000100800 */
[----:B0-----:R-:W-:Y:S01]  /*12c80*/  IMAD.U32 R9, RZ, RZ, UR4 ;  /* 0x00000004ff097e24 */ /* 0x001fe2000f8e00ff */
[----:B------:R-:W-:Y:S06]  /*12c90*/  @P3 BRA `(.L_x_3773) ;  /* 0x0000000000143947 */ /* 0x000fec0003800000 */
[----:B------:R-:W-:Y:S05]  /*12ca0*/  @!P1 BRA `(.L_x_3773) ;  /* 0x0000000000109947 */ /* 0x000fea0003800000 */
[----:B------:R-:W2:Y:S04]  /*12cb0*/  LDG.E R10, desc[UR40][R2.64] ;  /* 0x00000028020a7981 */ /* 0x000ea8000c1e1900 */
[----:B------:R-:W2:Y:S02]  /*12cc0*/  LDG.E R2, desc[UR40][R2.64+0x4] ;  /* 0x0000042802027981 */ /* 0x000ea4000c1e1900 */
[----:B--2---:R-:W-:-:S05]  /*12cd0*/  IMAD.IADD R2, R2, 0x1, -R10 ;  /* 0x0000000102027824 */ /* 0x004fca00078e0a0a */
[----:B------:R0:W-:Y:S02]  /*12ce0*/  STL [R1+0x58], R2 ;  /* 0x0000580201007387 */ /* 0x0001e40000100800 */
.L_x_3773:
[----:B------:R-:W2:Y:S01]  /*12cf0*/  LDL.LU R3, [R1+0x8] ;  /* 0x0000080001037983 */ /* 0x000ea20000300800 */
[----:B------:R-:W-:Y:S02]  /*12d00*/  ULDC.64 UR4, c[0x0][0xa20] ;  /* 0x0002880000047ab9 */ /* 0x000fe40000000a00 */
[----:B------:R-:W-:Y:S01]  /*12d10*/  ISETP.NE.U32.AND P1, PT, RZ, UR4, PT ;  /* 0x00000004ff007c0c */ /* 0x000fe2000bf25070 */
[----:B------:R1:W-:Y:S03]  /*12d20*/  STL [R1+0x8], R13 ;  /* 0x0000080d01007387 */ /* 0x0003e60000100800 */
[----:B------:R-:W-:Y:S02]  /*12d30*/  ISETP.NE.AND.EX P1, PT, RZ, UR5, PT, P1 ;  /* 0x00000005ff007c0c */ /* 0x000fe4000bf25310 */
[C---:B--2---:R-:W-:Y:S02]  /*12d40*/  LOP3.LUT R10, R3.reuse, 0xff000000, RZ, 0xc0, !PT ;  /* 0xff000000030a7812 */ /* 0x044fe400078ec0ff */
[----:B0-----:R-:W-:-:S02]  /*12d50*/  LOP3.LUT R2, R3, 0xff0000, RZ, 0xc0, !PT ;  /* 0x00ff000003027812 */ /* 0x001fc400078ec0ff */
[----:B------:R-:W-:Y:S02]  /*12d60*/  SHF.R.U32.HI R10, RZ, 0x8, R10 ;  /* 0x00000008ff0a7819 */ /* 0x000fe4000001160a */
[----:B------:R-:W-:Y:S02]  /*12d70*/  LOP3.LUT R16, R3, 0xffff, RZ, 0xc0, !PT ;  /* 0x0000ffff03107812 */ /* 0x000fe400078ec0ff */
[----:B------:R-:W-:Y:S01]  /*12d80*/  LEA.HI R10, R2, R10, RZ, 0x10 ;  /* 0x0000000a020a7211 */ /* 0x000fe200078f80ff */
[----:B-----5:R-:W-:-:S05]  /*12d90*/  IMAD.IADD R2, R12, 0x1, R8 ;  /* 0x000000010c027824 */ /* 0x020fca00078e0208 */
[----:B------:R1:W-:Y:S01]  /*12da0*/  STL [R1+0x20], R2 ;  /* 0x0000200201007387 */ /* 0x0003e20000100800 */
[----:B------:R-:W-:Y:S05]  /*12db0*/  @!P1 BRA `(.L_x_3774) ;  /* 0x0000000000109947 */ /* 0x000fea0003800000 */
[----:B-1----:R-:W-:-:S04]  /*12dc0*/  IADD3 R2, P0, R17, UR4, RZ ;  /* 0x0000000411027c10 */ /* 0x002fc8000ff1e0ff */
[----:B------:R-:W-:-:S05]  /*12dd0*/  IADD3.X R3, R14, UR5, RZ, P0, !PT ;  /* 0x000000050e037c10 */ /* 0x000fca00087fe4ff */
[----:B------:R0:W5:Y:S01]  /*12de0*/  LDG.E R9, desc[UR40][R2.64] ;  /* 0x0000002802097981 */ /* 0x000162000c1e1900 */
[----:B------:R-:W-:Y:S05]  /*12df0*/  BRA `(.L_x_3775) ;  /* 0x0000000000107947 */ /* 0x000fea0003800000 */
.L_x_3774:
[----:B------:R-:W-:Y:S05]  /*12e00*/  @!P0 BRA `(.L_x_3775) ;  /* 0x00000000000c8947 */ /* 0x000fea0003800000 */
[----:B------:R-:W2:Y:S04]  /*12e10*/  LDG.E R9, desc[UR40][R6.64] ;  /* 0x0000002806097981 */ /* 0x000ea8000c1e1900 */
[----:B------:R-:W2:Y:S02]  /*12e20*/  LDG.E R6, desc[UR40][R6.64+0x4] ;  /* 0x0000042806067981 */ /* 0x000ea4000c1e1900 */
[----:B--2---:R-:W-:-:S07]  /*12e30*/  IMAD.IADD R9, R6, 0x1, -R9 ;  /* 0x0000000106097824 */ /* 0x004fce00078e0a09 */
.L_x_3775:
[----:B01----:R-:W2:Y:S01]  /*12e40*/  @P2 LDG.E R2, desc[UR40][R4.64] ;  /* 0x0000002804022981 */ /* 0x003ea2000c1e1900 */
[----:B-----5:R-:W-:-:S03]  /*12e50*/  IMAD.IADD R6, R9, 0x1, -R8 ;  /* 0x0000000109067824 */ /* 0x020fc600078e0a08 */
[----:B------:R-:W2:Y:S01]  /*12e60*/  @P2 LDG.E R4, desc[UR40][R4.64+0x4] ;  /* 0x0000042804042981 */ /* 0x000ea2000c1e1900 */
[----:B------:R-:W-:-:S05]  /*12e70*/  LOP3.LUT R14, R10, 0xff, RZ, 0xc0, !PT ;  /* 0x000000ff0a0e7812 */ /* 0x000fca00078ec0ff */
[----:B------:R0:W-:Y:S01]  /*12e80*/  STL [R1+0x5c], R14 ;  /* 0x00005c0e01007387 */ /* 0x0001e20000100800 */
[----:B------:R-:W-:Y:S01]  /*12e90*/  BSSY B0, `(.L_x_3776) ;  /* 0x0000029000007945 */ /* 0x000fe20003800000 */
[----:B------:R-:W-:Y:S01]  /*12ea0*/  SHF.R.U32.HI R10, RZ, 0x10, R10 ;  /* 0x00000010ff0a7819 */ /* 0x000fe2000001160a */
[----:B--2---:R-:W-:-:S04]  /*12eb0*/  @P2 IMAD.IADD R11, R4, 0x1, -R2 ;  /* 0x00000001040b2824 */ /* 0x004fc800078e0a02 */
[----:B------:R-:W-:-:S04]  /*12ec0*/  IMAD.IADD R3, R6, 0x1, R11 ;  /* 0x0000000106037824 */ /* 0x000fc800078e020b */
[C---:B------:R-:W-:Y:S01]  /*12ed0*/  VIADD R2, R3.reuse, 0x3f ;  /* 0x0000003f03027836 */ /* 0x040fe20000000000 */
[----:B------:R-:W-:-:S04]  /*12ee0*/  ISETP.GE.AND P1, PT, R3, 0x1, PT ;  /* 0x000000010300780c */ /* 0x000fc80003f26270 */
[----:B------:R-:W-:-:S04]  /*12ef0*/  SHF.R.S32.HI R3, RZ, 0x1f, R2 ;  /* 0x0000001fff037819 */ /* 0x000fc80000011402 */
[----:B------:R-:W-:-:S04]  /*12f00*/  LEA.HI R3, R3, R2, RZ, 0x6 ;  /* 0x0000000203037211 */ /* 0x000fc800078f30ff */
[----:B------:R-:W-:-:S05]  /*12f10*/  SHF.R.S32.HI R12, RZ, 0x6, R3 ;  /* 0x00000006ff0c7819 */ /* 0x000fca0000011403 */
[----:B------:R0:W-:Y:S01]  /*12f20*/  STL [R1+0x34], R12 ;  /* 0x0000340c01007387 */ /* 0x0001e20000100800 */
[----:B------:R-:W-:Y:S01]  /*12f30*/  IMAD.MOV.U32 R4, RZ, RZ, RZ ;  /* 0x000000ffff047224 */ /* 0x000fe200078e00ff */
[----:B------:R-:W-:Y:S06]  /*12f40*/  @!P1 BRA `(.L_x_3777) ;  /* 0x0000000000749947 */ /* 0x000fec0003800000 */
[----:B------:R-:W-:Y:S01]  /*12f50*/  ISETP.NE.AND P0, PT, R10, RZ, PT ;  /* 0x000000ff0a00720c */ /* 0x000fe20003f05270 */
[----:B------:R-:W-:-:S03]  /*12f60*/  ULDC UR4, c[0x0][0x9f0] ;  /* 0x00027c0000047ab9 */ /* 0x000fc60000000800 */
[----:B------:R-:W-:-:S04]  /*12f70*/  SEL R2, R10, UR4, P0 ;  /* 0x000000040a027c07 */ /* 0x000fc80008000000 */
[----:B------:R-:W-:Y:S02]  /*12f80*/  IABS R3, R2 ;  /* 0x0000000200037213 */ /* 0x000fe40000000000 */
[----:B------:R-:W-:Y:S02]  /*12f90*/  IADD3 R7, R2, -0x1, R12 ;  /* 0xffffffff02077810 */ /* 0x000fe40007ffe00c */
[----:B------:R-:W1:Y:S08]  /*12fa0*/  I2F.RP R4, R3 ;  /* 0x0000000300047306 */ /* 0x000e700000209400 */
        /* <DEDUP_REMOVED lines=23> */
.L_x_3777:
[----:B------:R-:W-:Y:S05]  /*13120*/  BSYNC B0 ;  /* 0x0000000000007941 */ /* 0x000fea0003800000 */
.L_x_3776:
[-C--:B------:R-:W-:Y:S01]  /*13130*/  IMAD R2, R14, R4.reuse, RZ ;  /* 0x000000040e027224 */ /* 0x080fe200078e02ff */
[----:B------:R-:W-:Y:S03]  /*13140*/  BSSY B0, `(.L_x_3778) ;  /* 0x00001b8000007945 */ /* 0x000fe60003800000 */
[C---:B------:R-:W-:Y:S01]  /*13150*/  IMAD R3, R2.reuse, 0x40, -R6 ;  /* 0x0000004002037824 */ /* 0x040fe200078e0a06 */
[----:B------:R-:W-:-:S04]  /*13160*/  VIADDMNMX R4, R2, R4, R12, PT ;  /* 0x0000000402047246 */ /* 0x000fc8000380010c */
[----:B------:R-:W-:Y:S01]  /*13170*/  VIMNMX R3, RZ, R3, !PT ;  /* 0x00000003ff037248 */ /* 0x000fe20007fe0100 */
[----:B------:R-:W-:-:S05]  /*13180*/  IMAD R2, R4, 0x40, -R6 ;  /* 0x0000004004027824 */ /* 0x000fca00078e0a06 */
[----:B------:R-:W-:-:S04]  /*13190*/  VIMNMX R2, R2, R11, PT ;  /* 0x0000000b02027248 */ /* 0x000fc80003fe0100 */
[----:B------:R-:W-:Y:S02]  /*131a0*/  ISETP.GT.AND P0, PT, R2, R3, PT ;  /* 0x000000030200720c */ /* 0x000fe40003f04270 */
[----:B------:R-:W-:-:S05]  /*131b0*/  SHF.R.U32.HI R3, RZ, 0x6, R3 ;  /* 0x00000006ff037819 */ /* 0x000fca0000011603 */
[----:B------:R-:W-:-:S06]  /*131c0*/  IMAD.MOV.U32 R8, RZ, RZ, R3 ;  /* 0x000000ffff087224 */ /* 0x000fcc00078e0003 */
[----:B------:R-:W-:-:S05]  /*131d0*/  @P0 VIADD R2, R2, 0x3f ;  /* 0x0000003f02020836 */ /* 0x000fca0000000000 */
[----:B------:R-:W-:-:S04]  /*131e0*/  @P0 SHF.R.S32.HI R4, RZ, 0x1f, R2 ;  /* 0x0000001fff040819 */ /* 0x000fc80000011402 */
[----:B------:R-:W-:-:S04]  /*131f0*/  @P0 LEA.HI R2, R4, R2, RZ, 0x6 ;  /* 0x0000000204020211 */ /* 0x000fc800078f30ff */
[----:B------:R-:W-:Y:S02]  /*13200*/  @P0 SHF.R.S32.HI R8, RZ, 0x6, R2 ;  /* 0x00000006ff080819 */ /* 0x000fe40000011402 */
[----:B------:R-:W-:Y:S02]  /*13210*/  PLOP3.LUT P0, PT, PT, PT, PT, 0x80, 0x0 ;  /* 0x000000000000781c */ /* 0x000fe40003f0f070 */
        /* <DEDUP_REMOVED lines=8> */
[----:B0-----:R0:W1:Y:S02]  /*132a0*/  SHFL.IDX PT, R14, R4, RZ, 0x1f ;  /* 0x00001fff040e7589 */ /* 0x00106400000e0000 */
.L_x_3970:
[----:B-1----:R-:W-:Y:S02]  /*132b0*/  ISETP.NE.AND P0, PT, R14, RZ, PT ;  /* 0x000000ff0e00720c */ /* 0x002fe40003f05270 */
[----:B------:R-:W-:-:S11]  /*132c0*/  PLOP3.LUT P6, PT, PT, PT, PT, 0x8, 0x0 ;  /* 0x000000000000781c */ /* 0x000fd60003fce170 */
[----:B------:R-:W-:Y:S05]  /*132d0*/  @P0 BRA `(.L_x_3781) ;  /* 0x00000000000c0947 */ /* 0x000fea0003800000 */
[----:B------:R-:W-:-:S03]  /*132e0*/  UMOV UR4, 0xffffffff ;  /* 0xffffffff00047882 */ /* 0x000fc60000000000 */
[----:B------:R-:W-:Y:S05]  /*132f0*/  BRA.DIV UR4, `(.L_x_3782) ;  /* 0x00000082043c7947 */ /* 0x000fea000b800000 */
[----:B------:R-:W-:-:S13]  /*13300*/  ELECT P6, URZ, PT ;  /* 0x00000000003f782f */ /* 0x000fda00038c0000 */
.L_x_3781:
        /* <DEDUP_REMOVED lines=9> */
.L_x_3973:
[----:B------:R-:W-:Y:S05]  /*133a0*/  BSYNC B1 ;  /* 0x0000000000017941 */ /* 0x000fea0003800000 */
.L_x_3783:
        /* <DEDUP_REMOVED lines=12> */
.L_x_3974:
[----:B------:R-:W-:Y:S05]  /*13470*/  BSYNC B2 ;  /* 0x0000000000027941 */ /* 0x000fea0003800000 */
.L_x_3787:
[----:B------:R-:W-:Y:S04]  /*13480*/  BSSY B2, `(.L_x_3789) ;  /* 0x0000009000027945 */ /* 0x000fe80003800000 */
[----:B------:R-:W-:Y:S05]  /*13490*/  @P2 BRA `(.L_x_3790) ;  /* 0x00000000001c2947 */ /* 0x000fea0003800000 */
[----:B------:R-:W2:Y:S01]  /*134a0*/  S2R R6, SR_TID.X ;  /* 0x0000000000067919 */ /* 0x000ea20000002100 */
[----:B0-----:R-:W-:-:S04]  /*134b0*/  IMAD.MOV.U32 R4, RZ, RZ, 0x2000 ;  /* 0x00002000ff047424 */ /* 0x001fc800078e00ff */
[----:B------:R3:W-:Y:S01]  /*134c0*/  SYNCS.ARRIVE.TRANS64 RZ, [R5+URZ+0x28c90], R4 ;  /* 0x028c900405ff79a7 */ /* 0x0007e2000800003f */
[----:B--2---:R-:W-:-:S04]  /*134d0*/  LOP3.LUT R6, R6, 0x1f, RZ, 0xc0, !PT ;  /* 0x0000001f06067812 */ /* 0x004fc800078ec0ff */
[----:B------:R-:W-:-:S13]  /*134e0*/  ISETP.NE.AND P0, PT, R6, RZ, PT ;  /* 0x000000ff0600720c */ /* 0x000fda0003f05270 */
[----:B---3--:R-:W-:Y:S05]  /*134f0*/  @!P0 BRA `(.L_x_3790) ;  /* 0x0000000000048947 */ /* 0x008fea0003800000 */
[----:B------:R-:W-:Y:S01]  /*13500*/  BPT.TRAP 0x1 ;  /* 0x000000040000795c */ /* 0x000fe20000300000 */
.L_x_3790:
[----:B------:R-:W-:Y:S05]  /*13510*/  BSYNC B2 ;  /* 0x0000000000027941 */ /* 0x000fea0003800000 */
.L_x_3789:
[----:B------:R-:W2:Y:S01]  /*13520*/  LDL R6, [R1+0x10] ;  /* 0x0000100001067983 */ /* 0x000ea20000100800 */
[----:B------:R-:W-:Y:S01]  /*13530*/  IMAD.MOV.U32 R11, RZ, RZ, RZ ;  /* 0x000000ffff0b7224 */ /* 0x000fe200078e00ff */
[----:B------:R-:W-:Y:S01]  /*13540*/  UIADD3 UR4, UP0, UR38, 0x570, URZ ;  /* 0x0000057026047890 */ /* 0x000fe2000ff1e03f */
[----:B0-----:R-:W-:Y:S01]  /*13550*/  IMAD R4, R8, 0x40, R0 ;  /* 0x0000004008047824 */ /* 0x001fe200078e0200 */
[----:B------:R-:W-:Y:S01]  /*13560*/  PLOP3.LUT P0, PT, PT, PT, PT, 0x80, 0x0 ;  /* 0x000000000000781c */ /* 0x000fe20003f0f070 */
[----:B------:R-:W-:Y:S01]  /*13570*/  VIADD R7, R5, 0x28c90 ;  /* 0x00028c9005077836 */ /* 0x000fe20000000000 */
[----:B------:R-:W-:Y:S01]  /*13580*/  R2UR UR10, R11 ;  /* 0x000000000b0a72ca */ /* 0x000fe200000e0000 */
[----:B------:R-:W-:Y:S01]  /*13590*/  VIADD R4, R4, 0xffffffc0 ;  /* 0xffffffc004047836 */ /* 0x000fe20000000000 */
[----:B------:R-:W-:Y:S01]  /*135a0*/  UIADD3.X UR5, URZ, UR39, URZ, UP0, !UPT ;  /* 0x000000273f057290 */ /* 0x000fe200087fe43f */
[----:B------:R-:W-:Y:S01]  /*135b0*/  UMOV UR6, 0x0 ;  /* 0x0000000000067882 */ /* 0x000fe20000000000 */
[----:B------:R-:W-:Y:S01]  /*135c0*/  UMOV UR7, 0x12f00000 ;  /* 0x12f0000000077882 */ /* 0x000fe20000000000 */
[----:B--2---:R-:W-:-:S04]  /*135d0*/  IMAD R6, R6, 0x2000, R18 ;  /* 0x0000200006067824 */ /* 0x004fc800078e0212 */
[----:B------:R-:W-:-:S07]  /*135e0*/  VIADD R6, R6, 0x22400 ;  /* 0x0002240006067836 */ /* 0x000fce0000000000 */
.L_x_3791:
        /* <DEDUP_REMOVED lines=13> */
.L_x_3975:
[----:B------:R-:W-:Y:S05]  /*136c0*/  BSYNC B2 ;  /* 0x0000000000027941 */ /* 0x000fea0003800000 */
.L_x_3792:
[----:B------:R-:W-:Y:S01]  /*136d0*/  BSSY B2, `(.L_x_3794) ;  /* 0x000000b000027945 */ /* 0x000fe20003800000 */
[----:B------:R-:W-:Y:S02]  /*136e0*/  IMAD.MOV.U32 R12, RZ, RZ, 0x0 ;  /* 0x00000000ff0c7424 */ /* 0x000fe400078e00ff */
[----:B------:R-:W-:Y:S01]  /*136f0*/  IMAD.MOV.U32 R13, RZ, RZ, 0x12f00000 ;  /* 0x12f00000ff0d7424 */ /* 0x000fe200078e00ff */
[----:B------:R-:W-:Y:S06]  /*13700*/  @P2 BRA `(.L_x_3795) ;  /* 0x00000000001c2947 */ /* 0x000fec0003800000 */
[----:B------:R-:W2:Y:S01]  /*13710*/  S2R R7, SR_TID.X ;  /* 0x0000000000077919 */ /* 0x000ea20000002100 */
[----:B------:R-:W-:-:S04]  /*13720*/  IMAD.MOV.U32 R6, RZ, RZ, 0x10000 ;  /* 0x00010000ff067424 */ /* 0x000fc800078e00ff */
[----:B------:R3:W-:Y:S01]  /*13730*/  SYNCS.ARRIVE.TRANS64 RZ, [R5+URZ+0x28cb0], R6 ;  /* 0x028cb00605ff79a7 */ /* 0x0007e2000800003f */
[----:B--2---:R-:W-:-:S04]  /*13740*/  LOP3.LUT R7, R7, 0x1f, RZ, 0xc0, !PT ;  /* 0x0000001f07077812 */ /* 0x004fc800078ec0ff */
[----:B------:R-:W-:-:S13]  /*13750*/  ISETP.NE.AND P0, PT, R7, RZ, PT ;  /* 0x000000ff0700720c */ /* 0x000fda0003f05270 */
[----:B---3--:R-:W-:Y:S05]  /*13760*/  @!P0 BRA `(.L_x_3795) ;  /* 0x0000000000048947 */ /* 0x008fea0003800000 */
[----:B------:R-:W-:Y:S01]  /*13770*/  BPT.TRAP 0x1 ;  /* 0x000000040000795c */ /* 0x000fe20000300000 */
.L_x_3795:
[----:B------:R-:W-:Y:S05]  /*13780*/  BSYNC B2 ;  /* 0x0000000000027941 */ /* 0x000fea0003800000 */
.L_x_3794:
[----:B------:R-:W2:Y:S01]  /*13790*/  LDL R6, [R1+0x10] ;  /* 0x0000100001067983 */ /* 0x000ea20000100800 */
[----:B------:R-:W-:Y:S01]  /*137a0*/  R2UR UR10, R11 ;  /* 0x000000000b0a72ca */ /* 0x000fe200000e0000 */
[----:B------:R-:W-:Y:S01]  /*137b0*/  UIADD3 UR4, UP0, UR38, 0x670, URZ ;  /* 0x0000067026047890 */ /* 0x000fe2000ff1e03f */
[----:B------:R-:W-:Y:S01]  /*137c0*/  R2UR UR6, R12 ;  /* 0x000000000c0672ca */ /* 0x000fe200000e0000 */
[----:B01----:R-:W-:Y:S01]  /*137d0*/  VIADD R5, R5, 0x28cb0 ;  /* 0x00028cb005057836 */ /* 0x003fe20000000000 */
[----:B------:R-:W-:Y:S01]  /*137e0*/  R2UR UR7, R13 ;  /* 0x000000000d0772ca */ /* 0x000fe200000e0000 */
[----:B------:R-:W-:Y:S01]  /*137f0*/  UIADD3.X UR5, URZ, UR39, URZ, UP0, !UPT ;  /* 0x000000273f057290 */ /* 0x000fe200087fe43f */
[----:B------:R-:W-:Y:S01]  /*13800*/  PLOP3.LUT P0, PT, PT, PT, PT, 0x80, 0x0 ;  /* 0x000000000000781c */ /* 0x000fe20003f0f070 */
[----:B--2---:R-:W-:-:S04]  /*13810*/  IMAD R6, R6, 0x10000, R18 ;  /* 0x0001000006067824 */ /* 0x004fc800078e0212 */
[----:B------:R-:W-:-:S08]  /*13820*/  VIADD R7, R6, 0x400 ;  /* 0x0000040006077836 */ /* 0x000fd00000000000 */
.L_x_3796:
        /* <DEDUP_REMOVED lines=15> */
.L_x_3797:
        /* <DEDUP_REMOVED lines=15> */
.L_x_3798:
        /* <DEDUP_REMOVED lines=15> */
.L_x_3799:
        /* <DEDUP_REMOVED lines=15> */
.L_x_3800:
        /* <DEDUP_REMOVED lines=15> */
.L_x_3801:
        /* <DEDUP_REMOVED lines=15> */
.L_x_3802:
        /* <DEDUP_REMOVED lines=15> */
.L_x_3803:
        /* <DEDUP_REMOVED lines=10> */
.L_x_3786:
[----:B------:R-:W-:Y:S05]  /*13f60*/  BSYNC B1 ;  /* 0x0000000000017941 */ /* 0x000fea0003800000 */
.L_x_3785:
[----:B------:R-:W2:Y:S04]  /*13f70*/  LDL.LU R9, [R1+0x10] ;  /* 0x0000100001097983 */ /* 0x000ea80000300800 */
[----:B------:R-:W3:Y:S01]  /*13f80*/  LDL.LU R7, [R1+0x18] ;  /* 0x0000180001077983 */ /* 0x000ee20000300800 */
[----:B0-----:R-:W-:Y:S01]  /*13f90*/  VIADD R4, R8, 0xfffffffe ;  /* 0xfffffffe08047836 */ /* 0x001fe20000000000 */
[----:B------:R-:W-:-:S04]  /*13fa0*/  PLOP3.LUT P0, PT, PT, PT, PT, 0x8, 0x0 ;  /* 0x000000000000781c */ /* 0x000fc80003f0e170 */
[----:B------:R-:W-:Y:S01]  /*13fb0*/  ISETP.GE.AND P3, PT, R4, R3, PT ;  /* 0x000000030400720c */ /* 0x000fe20003f66270 */
[----:B--2---:R-:W-:-:S05]  /*13fc0*/  VIADD R5, R9, 0x1 ;  /* 0x0000000109057836 */ /* 0x004fca0000000000 */
[----:B------:R-:W-:-:S04]  /*13fd0*/  ISETP.NE.AND P2, PT, R5, 0x2, PT ;  /* 0x000000020500780c */ /* 0x000fc80003f45270 */
[----:B------:R-:W-:Y:S02]  /*13fe0*/  SEL R6, RZ, 0x1, P2 ;  /* 0x00000001ff067807 */ /* 0x000fe40001000000 */
[----:B------:R-:W-:Y:S02]  /*13ff0*/  SEL R5, R5, RZ, P2 ;  /* 0x000000ff05057207 */ /* 0x000fe40001000000 */
[----:B---3--:R-:W-:-:S03]  /*14000*/  LOP3.LUT R7, R7, R6, RZ, 0x3c, !PT ;  /* 0x0000000607077212 */ /* 0x008fc600078e3cff */
[----:B------:R1:W-:Y:S04]  /*14010*/  STL [R1+0x10], R5 ;  /* 0x0000100501007387 */ /* 0x0003e80000100800 */
[----:B------:R1:W-:Y:S01]  /*14020*/  STL [R1+0x18], R7 ;  /* 0x0000180701007387 */ /* 0x0003e20000100800 */
[----:B------:R-:W-:Y:S05]  /*14030*/  @!P3 BRA `(.L_x_3779) ;  /* 0x0000000c0020b947 */ /* 0x000fea0003800000 */
.L_x_3823:
[----:B------:R-:W-:Y:S05]  /*14040*/  YIELD ;  /* 0x0000000000007946 */ /* 0x000fea0003800000 */
[----:B------:R-:W-:Y:S04]  /*14050*/  BSSY B1, `(.L_x_3804) ;  /* 0x00000ba000017945 */ /* 0x000fe80003800000 */
[----:B--2---:R-:W-:Y:S05]  /*14060*/  @!P6 BRA `(.L_x_3805) ;  /* 0x0000000800e0e947 */ /* 0x004fea0003800000 */
[----:B-1----:R-:W2:Y:S04]  /*14070*/  LDL R5, [R1+0x10] ;  /* 0x0000100001057983 */ /* 0x002ea80000100800 */
        /* <DEDUP_REMOVED lines=9> */
.L_x_3976:
[----:B------:R-:W-:Y:S05]  /*14110*/  BSYNC B2 ;  /* 0x0000000000027941 */ /* 0x000fea0003800000 */
.L_x_3806:
        /* <DEDUP_REMOVED lines=9> */
.L_x_3809:
[----:B------:R-:W-:Y:S05]  /*141b0*/  BSYNC B2 ;  /* 0x0000000000027941 */ /* 0x000fea0003800000 */
.L_x_3808:
[----:B------:R-:W2:Y:S01]  /*141c0*/  LDL R7, [R1+0x10] ;  /* 0x0000100001077983 */ /* 0x000ea20000100800 */
[----:B------:R-:W-:Y:S01]  /*141d0*/  IMAD.MOV.U32 R11, RZ, RZ, RZ ;  /* 0x000000ffff0b7224 */ /* 0x000fe200078e00ff */
[----:B------:R-:W-:Y:S01]  /*141e0*/  UIADD3 UR4, UP0, UR38, 0x570, URZ ;  /* 0x0000057026047890 */ /* 0x000fe2000ff1e03f */
[----:B------:R-:W-:Y:S01]  /*141f0*/  PLOP3.LUT P2, PT, PT, PT, PT, 0x80, 0x0 ;  /* 0x000000000000781c */ /* 0x000fe20003f4f070 */
[----:B------:R-:W-:Y:S01]  /*14200*/  IMAD R8, R4, 0x40, R0 ;  /* 0x0000004004087824 */ /* 0x000fe200078e0200 */
[----:B------:R-:W-:Y:S01]  /*14210*/  UMOV UR6, 0x0 ;  /* 0x0000000000067882 */ /* 0x000fe20000000000 */
[----:B------:R-:W-:Y:S01]  /*14220*/  R2UR UR10, R11 ;  /* 0x000000000b0a72ca */ /* 0x000fe200000e0000 */
[----:B------:R-:W-:Y:S01]  /*14230*/  VIADD R9, R5, 0x28c90 ;  /* 0x00028c9005097836 */ /* 0x000fe20000000000 */
[----:B------:R-:W-:Y:S01]  /*14240*/  UIADD3.X UR5, URZ, UR39, URZ, UP0, !UPT ;  /* 0x000000273f057290 */ /* 0x000fe200087fe43f */
[----:B------:R-:W-:Y:S01]  /*14250*/  UMOV UR7, 0x12f00000 ;  /* 0x12f0000000077882 */ /* 0x000fe20000000000 */
[----:B--2---:R-:W-:-:S04]  /*14260*/  IMAD R7, R7, 0x2000, R18 ;  /* 0x0000200007077824 */ /* 0x004fc800078e0212 */
[----:B------:R-:W-:-:S07]  /*14270*/  VIADD R7, R7, 0x22400 ;  /* 0x0002240007077836 */ /* 0x000fce0000000000 */
.L_x_3810:
        /* <DEDUP_REMOVED lines=13> */
.L_x_3977:
[----:B------:R-:W-:Y:S05]  /*14350*/  BSYNC B2 ;  /* 0x0000000000027941 */ /* 0x000fea0003800000 */
.L_x_3811:
[----:B------:R-:W-:Y:S01]  /*14360*/  BSSY B2, `(.L_x_3813) ;  /* 0x000000b000027945 */ /* 0x000fe20003800000 */
[----:B------:R-:W-:Y:S02]  /*14370*/  IMAD.MOV.U32 R12, RZ, RZ, 0x0 ;  /* 0x00000000ff0c7424 */ /* 0x000fe400078e00ff */
[----:B------:R-:W-:Y:S01]  /*14380*/  IMAD.MOV.U32 R13, RZ, RZ, 0x12f00000 ;  /* 0x12f00000ff0d7424 */ /* 0x000fe200078e00ff */
[----:B------:R-:W-:Y:S06]  /*14390*/  @P3 BRA `(.L_x_3814) ;  /* 0x00000000001c3947 */ /* 0x000fec0003800000 */
[----:B------:R-:W2:Y:S01]  /*143a0*/  S2R R7, SR_TID.X ;  /* 0x0000000000077919 */ /* 0x000ea20000002100 */
[----:B01----:R-:W-:-:S04]  /*143b0*/  IMAD.MOV.U32 R6, RZ, RZ, 0x10000 ;  /* 0x00010000ff067424 */ /* 0x003fc800078e00ff */
[----:B------:R3:W-:Y:S01]  /*143c0*/  SYNCS.ARRIVE.TRANS64 RZ, [R5+URZ+0x28cb0], R6 ;  /* 0x028cb00605ff79a7 */ /* 0x0007e2000800003f */
[----:B--2---:R-:W-:-:S04]  /*143d0*/  LOP3.LUT R7, R7, 0x1f, RZ, 0xc0, !PT ;  /* 0x0000001f07077812 */ /* 0x004fc800078ec0ff */
[----:B------:R-:W-:-:S13]  /*143e0*/  ISETP.NE.AND P2, PT, R7, RZ, PT ;  /* 0x000000ff0700720c */ /* 0x000fda0003f45270 */
[----:B---3--:R-:W-:Y:S05]  /*143f0*/  @!P2 BRA `(.L_x_3814) ;  /* 0x000000000004a947 */ /* 0x008fea0003800000 */
[----:B------:R-:W-:Y:S01]  /*14400*/  BPT.TRAP 0x1 ;  /* 0x000000040000795c */ /* 0x000fe20000300000 */
.L_x_3814:
[----:B------:R-:W-:Y:S05]  /*14410*/  BSYNC B2 ;  /* 0x0000000000027941 */ /* 0x000fea0003800000 */
.L_x_3813:
[----:B01----:R-:W2:Y:S01]  /*14420*/  LDL R6, [R1+0x10] ;  /* 0x0000100001067983 */ /* 0x003ea20000100800 */
        /* <DEDUP_REMOVED lines=9> */
.L_x_3815:
        /* <DEDUP_REMOVED lines=15> */
.L_x_3816:
        /* <DEDUP_REMOVED lines=15> */
.L_x_3817:
        /* <DEDUP_REMOVED lines=15> */
.L_x_3818:
        /* <DEDUP_REMOVED lines=15> */
.L_x_3819:
        /* <DEDUP_REMOVED lines=15> */
.L_x_3820:
        /* <DEDUP_REMOVED lines=15> */
.L_x_3821:
        /* <DEDUP_REMOVED lines=15> */
.L_x_3822:
        /* <DEDUP_REMOVED lines=10> */
.L_x_3805:
[----:B------:R-:W-:Y:S05]  /*14bf0*/  BSYNC B1 ;  /* 0x0000000000017941 */ /* 0x000fea0003800000 */
.L_x_3804:
[----:B------:R-:W2:Y:S04]  /*14c00*/  LDL.LU R9, [R1+0x10] ;  /* 0x0000100001097983 */ /* 0x000ea80000300800 */
[----:B-1----:R-:W3:Y:S01]  /*14c10*/  LDL.LU R7, [R1+0x18] ;  /* 0x0000180001077983 */ /* 0x002ee20000300800 */
[C---:B------:R-:W-:Y:S01]  /*14c20*/  ISETP.GT.AND P3, PT, R4.reuse, R3, PT ;  /* 0x000000030400720c */ /* 0x040fe20003f64270 */
[----:B------:R-:W-:Y:S02]  /*14c30*/  VIADD R4, R4, 0xffffffff ;  /* 0xffffffff04047836 */ /* 0x000fe40000000000 */
[----:B--2---:R-:W-:-:S05]  /*14c40*/  VIADD R5, R9, 0x1 ;  /* 0x0000000109057836 */ /* 0x004fca0000000000 */
[----:B------:R-:W-:-:S04]  /*14c50*/  ISETP.NE.AND P2, PT, R5, 0x2, PT ;  /* 0x000000020500780c */ /* 0x000fc80003f45270 */
[----:B------:R-:W-:Y:S02]  /*14c60*/  SEL R6, RZ, 0x1, P2 ;  /* 0x00000001ff067807 */ /* 0x000fe40001000000 */
[----:B------:R-:W-:Y:S02]  /*14c70*/  SEL R5, R5, RZ, P2 ;  /* 0x000000ff05057207 */ /* 0x000fe40001000000 */
[----:B---3--:R-:W-:-:S05]  /*14c80*/  LOP3.LUT R7, R7, R6, RZ, 0x3c, !PT ;  /* 0x0000000607077212 */ /* 0x008fca00078e3cff */
[----:B------:R2:W-:Y:S04]  /*14c90*/  STL [R1+0x18], R7 ;  /* 0x0000180701007387 */ /* 0x0005e80000100800 */
[----:B------:R2:W-:Y:S01]  /*14ca0*/  STL [R1+0x10], R5 ;  /* 0x0000100501007387 */ /* 0x0005e20000100800 */
[----:B------:R-:W-:Y:S05]  /*14cb0*/  @P3 BRA `(.L_x_3823) ;  /* 0xfffffff000e03947 */ /* 0x000fea000383ffff */
.L_x_3779:
[----:B------:R-:W-:Y:S05]  /*14cc0*/  BSYNC B0 ;  /* 0x0000000000007941 */ /* 0x000fea0003800000 */
.L_x_3778:
[----:B-12---:R1:W5:Y:S01]  /*14cd0*/  LDL R7, [R1+0x34] ;  /* 0x0000340001077983 */ /* 0x0063620000100800 */
[----:B------:R-:W-:Y:S05]  /*14ce0*/  @!P0 WARPSYNC.ALL ;  /* 0x0000000000008948 */ /* 0x000fea0003800000 */
[----:B------:R1:W-:Y:S01]  /*14cf0*/  STL [R1+0x3c], RZ ;  /* 0x00003cff01007387 */ /* 0x0003e20000100800 */
[----:B------:R-:W-:Y:S01]  /*14d00*/  BSSY B0, `(.L_x_3824) ;  /* 0x0000020000007945 */ /* 0x000fe20003800000 */
[----:B------:R-:W-:Y:S06]  /*14d10*/  @!P0 BAR.SYNC.DEFER_BLOCKING 0xc, 0x180 ;  /* 0x0306000000008b1d */ /* 0x000fec0000010000 */
[----:B-1----:R-:W-:Y:S05]  /*14d20*/  @!P1 BRA `(.L_x_3825) ;  /* 0x0000000000749947 */ /* 0x002fea0003800000 */
        /* <DEDUP_REMOVED lines=29> */
.L_x_3825:
[----:B------:R-:W-:Y:S05]  /*14f00*/  BSYNC B0 ;  /* 0x0000000000007941 */ /* 0x000fea0003800000 */
.L_x_3824:
        /* <DEDUP_REMOVED lines=13> */
[----:B------:R-:W1:Y:S01]  /*14fe0*/  S2R R3, SR_LANEID ;  /* 0x0000000000037919 */ /* 0x000e620000000000 */
[----:B------:R-:W-:Y:S02]  /*14ff0*/  VOTEU.ANY UR4, UPT, PT ;  /* 0x0000000000047886 */ /* 0x000fe400038e0100 */
[----:B------:R-:W1:Y:S08]  /*15000*/  FLO.U32 R0, UR4 ;  /* 0x0000000400007d00 */ /* 0x000e7000080e0000 */
[----:B------:R-:W2:Y:S01]  /*15010*/  POPC R5, UR4 ;  /* 0x0000000400057d09 */ /* 0x000ea20008000000 */
[----:B-1----:R-:W-:-:S02]  /*15020*/  ISETP.EQ.U32.AND P0, PT, R0, R3, PT ;  /* 0x000000030000720c */ /* 0x002fc40003f02070 */
[----:B------:R-:W2:Y:S11]  /*15030*/  LDC.64 R2, c[0x0][0xc60] ;  /* 0x00031800ff027b82 */ /* 0x000eb60000000a00 */
[----:B--2---:R-:W2:Y:S01]  /*15040*/  @P0 ATOMG.E.ADD.STRONG.GPU PT, R3, desc[UR40][R2.64], R5 ;  /* 0x00000005020309a8 */ /* 0x004ea200081ee1e8 */
[----:B------:R-:W1:Y:S02]  /*15050*/  S2R R4, SR_LTMASK ;  /* 0x0000000000047919 */ /* 0x000e640000003900 */
[----:B-1----:R-:W-:-:S04]  /*15060*/  LOP3.LUT R4, R4, UR4, RZ, 0xc0, !PT ;  /* 0x0000000404047c12 */ /* 0x002fc8000f8ec0ff */
[----:B------:R-:W1:Y:S01]  /*15070*/  POPC R7, R4 ;  /* 0x0000000400077309 */ /* 0x000e620000000000 */
[----:B--2---:R-:W1:Y:S02]  /*15080*/  SHFL.IDX PT, R0, R3, R0, 0x1f ;  /* 0x00001f0003007589 */ /* 0x004e6400000e0000 */
[----:B-1----:R-:W-:-:S05]  /*15090*/  IADD3 R0, R0, UR36, R7 ;  /* 0x0000002400007c10 */ /* 0x002fca000fffe007 */
[----:B------:R1:W-:Y:S01]  /*150a0*/  STL [R1], R0 ;  /* 0x0000000001007387 */ /* 0x0003e20000100800 */
[----:B------:R-:W-:Y:S05]  /*150b0*/  BRA `(.L_x_3828) ;  /* 0x0000004800607947 */ /* 0x000fea0003800000 */
.L_x_3827:
        /* <DEDUP_REMOVED lines=16> */
[----:B0-----:R-:W-:Y:S02]  /*151c0*/  IMAD.MOV.U32 R12, RZ, RZ, 0x1 ;  /* 0x00000001ff0c7424 */ /* 0x001fe400078e00ff */
[----:B------:R-:W-:-:S07]  /*151d0*/  IMAD.MOV.U32 R13, RZ, RZ, RZ ;  /* 0x000000ffff0d7224 */ /* 0x000fce00078e00ff */
[----:B------:R-:W-:-:S07]  /*151e0*/  LEPC R20, `(.L_x_3830) ;  /* 0x000000001014794e */ /* 0x000fce0000000000 */
[----:B-1----:R-:W-:Y:S05]  /*151f0*/  CALL.ABS.NOINC R2 ;  /* 0x0000000002007343 */ /* 0x002fea0003c00000 */
.L_x_3830:
[----:B------:R-:W-:Y:S05]  /*15200*/  BSYNC B6 ;  /* 0x0000000000067941 */ /* 0x000fea0003800000 */
.L_x_3829:
        /* <DEDUP_REMOVED lines=16> */
[----:B0-----:R-:W-:Y:S02]  /*15310*/  IMAD.MOV.U32 R12, RZ, RZ, 0x1 ;  /* 0x00000001ff0c7424 */ /* 0x001fe400078e00ff */
[----:B-1----:R-:W-:-:S07]  /*15320*/  IMAD.MOV.U32 R13, RZ, RZ, RZ ;  /* 0x000000ffff0d7224 */ /* 0x002fce00078e00ff */
[----:B------:R-:W-:-:S07]  /*15330*/  LEPC R20, `(.L_x_3833) ;  /* 0x000000001014794e */ /* 0x000fce0000000000 */
[----:B--2---:R-:W-:Y:S05]  /*15340*/  CALL.ABS.NOINC R2 ;  /* 0x0000000002007343 */ /* 0x004fea0003c00000 */
.L_x_3833:
        /* <DEDUP_REMOVED lines=16> */
.L_x_3832:
[----:B------:R-:W-:Y:S05]  /*15450*/  BSYNC B6 ;  /* 0x0000000000067941 */ /* 0x000fea0003800000 */
.L_x_3831:
[----:B------:R-:W2:Y:S01]  /*15460*/  LDL.LU R4, [R1+0x1c] ;  /* 0x00001c0001047983 */ /* 0x000ea20000300800 */
[----:B------:R-:W-:-:S03]  /*15470*/  ULDC.64 UR4, c[0x0][0x9f8] ;  /* 0x00027e0000047ab9 */ /* 0x000fc60000000a00 */
[----:B------:R-:W3:Y:S01]  /*15480*/  LDL R7, [R1+0x8] ;  /* 0x0000080001077983 */ /* 0x000ee20000100800 */
[----:B------:R-:W-:-:S03]  /*15490*/  ISETP.NE.U32.AND P0, PT, RZ, UR4, PT ;  /* 0x00000004ff007c0c */ /* 0x000fc6000bf05070 */
[----:B------:R-:W4:Y:S01]  /*154a0*/  LDL R0, [R1+0x38] ;  /* 0x0000380001007983 */ /* 0x000f220000100800 */
[----:B------:R-:W-:-:S13]  /*154b0*/  ISETP.NE.AND.EX P0, PT, RZ, UR5, PT, P0 ;  /* 0x00000005ff007c0c */ /* 0x000fda000bf05300 */
[----:B------:R-:W-:-:S04]  /*154c0*/  @P0 IADD3 R2, P1, R17, UR4, RZ ;  /* 0x0000000411020c10 */ /* 0x000fc8000ff3e0ff */
[----:B--2---:R-:W-:Y:S01]  /*154d0*/  @P0 IADD3.X R3, R4, UR5, RZ, P1, !PT ;  /* 0x0000000504030c10 */ /* 0x004fe20008ffe4ff */
[----:B------:R-:W-:-:S04]  /*154e0*/  ULDC.64 UR4, c[0x0][0xa08] ;  /* 0x0002820000047ab9 */ /* 0x000fc80000000a00 */
[----:B---3--:R1:W2:Y:S02]  /*154f0*/  @P0 LDG.E R7, desc[UR40][R2.64] ;  /* 0x0000002802070981 */ /* 0x0082a4000c1e1900 */
[----:B-1----:R-:W1:Y:S01]  /*15500*/  LDC.64 R2, c[0x0][0x418] ;  /* 0x00010600ff027b82 */ /* 0x002e620000000a00 */
[----:B----4-:R-:W-:Y:S01]  /*15510*/  VIADD R0, R0, 0xffffffff ;  /* 0xffffffff00007836 */ /* 0x010fe20000000000 */
        /* <DEDUP_REMOVED lines=11> */
[----:B0-----:R0:W1:Y:S02]  /*155d0*/  SHFL.IDX PT, R14, R4, RZ, 0x1f ;  /* 0x00001fff040e7589 */ /* 0x00106400000e0000 */
.L_x_3980:
        /* <DEDUP_REMOVED lines=11> */
.L_x_3983:
        /* <DEDUP_REMOVED lines=24> */
.L_x_3837:
[----:B-1----:R-:W2:Y:S01]  /*15810*/  LDL R2, [R1+0x14] ;  /* 0x0000140001027983 */ /* 0x002ea20000100800 */
[----:B0-----:R-:W-:Y:S01]  /*15820*/  IMAD R0, R19, 0x8, R18 ;  /* 0x0000000813007824 */ /* 0x001fe200078e0212 */
[----:B--2---:R-:W-:-:S04]  /*15830*/  SHF.L.U32 R2, R2, 0x1f, RZ ;  /* 0x0000001f02027819 */ /* 0x004fc800000006ff */
[----:B------:R-:W0:Y:S02]  /*15840*/  SYNCS.PHASECHK.TRANS64.TRYWAIT P0, [R0+URZ+0x28c40], R2 ;  /* 0x028c4002000075a7 */ /* 0x000e24000800017f */
[----:B0-----:R-:W-:Y:S05]  /*15850*/  @!P0 BRA `(.L_x_3838) ;  /* 0x0000005c00bc8947 */ /* 0x001fea0003800000 */
.L_x_3984:
        /* <DEDUP_REMOVED lines=11> */
.L_x_3839:
[----:B------:R-:W2:Y:S04]  /*15910*/  LDL R4, [R1+0x30] ;  /* 0x0000300001047983 */ /* 0x000ea80000100800 */
[----:B------:R-:W3:Y:S04]  /*15920*/  LDL R3, [R1+0x20] ;  /* 0x0000200001037983 */ /* 0x000ee80000100800 */
[----:B0-----:R-:W4:Y:S01]  /*15930*/  LDL.LU R2, [R1+0x28] ;  /* 0x0000280001027983 */ /* 0x001f220000300800 */
[----:B------:R-:W-:Y:S01]  /*15940*/  R2UR UR9, R0 ;  /* 0x00000000000972ca */ /* 0x000fe200000e0000 */
[----:B------:R-:W-:Y:S01]  /*15950*/  IMAD R0, R19, 0x2000, R18 ;  /* 0x0000200013007824 */ /* 0x000fe200078e0212 */
[----:B------:R-:W-:Y:S01]  /*15960*/  PLOP3.LUT P0, PT, PT, PT, PT, 0x80, 0x0 ;  /* 0x000000000000781c */ /* 0x000fe20003f0f070 */
[----:B------:R-:W-:Y:S01]  /*15970*/  UIADD3 UR6, UP0, UR38, 0x370, URZ ;  /* 0x0000037026067890 */ /* 0x000fe2000ff1e03f */
[----:B------:R-:W-:Y:S01]  /*15980*/  R2UR UR12, R16 ;  /* 0x00000000100c72ca */ /* 0x000fe200000e0000 */
[----:B------:R-:W-:Y:S01]  /*15990*/  UMOV UR5, 0x14f00000 ;  /* 0x14f0000000057882 */ /* 0x000fe20000000000 */
[----:B------:R-:W-:Y:S01]  /*159a0*/  R2UR UR8, R0 ;  /* 0x00000000000872ca */ /* 0x000fe200000e0000 */
[----:B------:R-:W-:Y:S01]  /*159b0*/  UIADD3.X UR7, URZ, UR39, URZ, UP0, !UPT ;  /* 0x000000273f077290 */ /* 0x000fe200087fe43f */
[----:B-----5:R-:W-:Y:S01]  /*159c0*/  R2UR UR13, R17 ;  /* 0x00000000110d72ca */ /* 0x020fe200000e0000 */
[----:B------:R-:W-:-:S04]  /*159d0*/  UMOV UR10, URZ ;  /* 0x0000003f000a7c82 */ /* 0x000fc80008000000 */
[----:B------:R-:W-:-:S06]  /*159e0*/  UIADD3 UR9, UR9, 0x28c30, URZ ;  /* 0x00028c3009097890 */ /* 0x000fcc000fffe03f */
[----:B------:R-:W-:Y:S01]  /*159f0*/  UIADD3 UR8, UR8, 0x22400, URZ ;  /* 0x0002240008087890 */ /* 0x000fe2000fffe03f */
[----:B--2---:R-:W-:Y:S02]  /*15a00*/  R2UR UR11, R4 ;  /* 0x00000000040b72ca */ /* 0x004fe400000e0000 */
[----:B---3--:R-:W-:Y:S02]  /*15a10*/  R2UR UR4, R3 ;  /* 0x00000000030472ca */ /* 0x008fe400000e0000 */
[----:B----4-:R-:W-:-:S04]  /*15a20*/  LOP3.LUT R2, R2, 0xfffffffe, RZ, 0xc0, !PT ;  /* 0xfffffffe02027812 */ /* 0x010fc800078ec0ff */
[----:B------:R-:W-:-:S07]  /*15a30*/  @P0 LOP3.LUT R2, R2, 0x1, RZ, 0xfc, !PT ;  /* 0x0000000102020812 */ /* 0x000fce00078efcff */
[----:B------:R-:W-:Y:S01]  /*15a40*/  ULEA UR11, UR11, UR4, 0x6 ;  /* 0x000000040b0b7291 */ /* 0x000fe2000f8e303f */
[----:B------:R1:W-:Y:S02]  /*15a50*/  STL [R1+0x28], R2 ;  /* 0x0000280201007387 */ /* 0x0003e40000100800 */
[----:B------:R-:W-:-:S06]  /*15a60*/  UMOV UR4, 0x0 ;  /* 0x0000000000047882 */ /* 0x000fcc0000000000 */
[----:B------:R1:W-:Y:S01]  /*15a70*/  UTMALDG.4D [UR8], [UR6], desc[UR4] ;  /* 0x00000408060075b4 */ /* 0x0003e20008019000 */
[----:B------:R-:W-:Y:S02]  /*15a80*/  NOP ;  /* 0x0000000000007918 */ /* 0x000fe40000000000 */
.L_x_3835:
[----:B------:R-:W2:Y:S04]  /*15a90*/  LDL.LU R3, [R1+0x40] ;  /* 0x0000400001037983 */ /* 0x000ea80000300800 */
[----:B------:R-:W3:Y:S04]  /*15aa0*/  LDL.LU R5, [R1+0x2c] ;  /* 0x00002c0001057983 */ /* 0x000ee80000300800 */
[----:B0-----:R-:W4:Y:S01]  /*15ab0*/  LDL.LU R4, [R1+0x50] ;  /* 0x0000500001047983 */ /* 0x001f220000300800 */
[----:B------:R-:W-:Y:S05]  /*15ac0*/  WARPSYNC.ALL ;  /* 0x0000000000007948 */ /* 0x000fea0003800000 */
[----:B-1----:R-:W-:Y:S01]  /*15ad0*/  ULDC.64 UR6, c[0x0][0xa00] ;  /* 0x0002800000067ab9 */ /* 0x002fe20000000a00 */
        /* <DEDUP_REMOVED lines=35> */
.L_x_3841:
[----:B------:R-:W-:Y:S05]  /*15d10*/  BSYNC B6 ;  /* 0x0000000000067941 */ /* 0x000fea0003800000 */
.L_x_3840:
[----:B0-----:R-:W2:Y:S01]  /*15d20*/  LDL.LU R0, [R1+0x50] ;  /* 0x0000500001007983 */ /* 0x001ea20000300800 */
[----:B------:R-:W-:Y:S01]  /*15d30*/  ULDC.64 UR4, c[0x0][0x2d8] ;  /* 0x0000b60000047ab9 */ /* 0x000fe20000000a00 */
[----:B------:R-:W0:Y:S01]  /*15d40*/  LDC R7, c[0x0][0x448] ;  /* 0x00011200ff077b82 */ /* 0x000e220000000800 */
[----:B------:R-:W-:Y:S01]  /*15d50*/  ULDC UR6, c[0x0][0x2b8] ;  /* 0x0000ae0000067ab9 */ /* 0x000fe20000000800 */
[----:B------:R-:W3:Y:S04]  /*15d60*/  LDL.LU R4, [R1+0x40] ;  /* 0x0000400001047983 */ /* 0x000ee80000300800 */
[----:B------:R-:W3:Y:S04]  /*15d70*/  LDL.LU.64 R2, [R1+0x48] ;  /* 0x0000480001027983 */ /* 0x000ee80000300a00 */
[----:B------:R-:W4:Y:S04]  /*15d80*/  LDL.LU R5, [R1+0x2c] ;  /* 0x00002c0001057983 */ /* 0x000f280000300800 */
[----:B------:R-:W4:Y:S04]  /*15d90*/  LDL R10, [R1+0x4] ;  /* 0x00000400010a7983 */ /* 0x000f280000100800 */
[----:B------:R1:W5:Y:S01]  /*15da0*/  LDL R8, [R1+0x60] ;  /* 0x0000600001087983 */ /* 0x0003620000100800 */
[----:B0-----:R-:W-:-:S13]  /*15db0*/  ISETP.NE.AND P0, PT, R7, 0x1, PT ;  /* 0x000000010700780c */ /* 0x001fda0003f05270 */
[----:B------:R-:W0:Y:S01]  /*15dc0*/  @P0 LDC R6, c[0x0][0x450] ;  /* 0x00011400ff060b82 */ /* 0x000e220000000800 */
[----:B------:R-:W1:Y:S02]  /*15dd0*/  S2R R9, SR_TID.X ;  /* 0x0000000000097919 */ /* 0x000e640000002100 */
[----:B-1----:R-:W-:-:S05]  /*15de0*/  IMAD.SHL.U32 R9, R9, 0x8, RZ ;  /* 0x0000000809097824 */ /* 0x002fca00078e00ff */
        /* <DEDUP_REMOVED lines=17> */
[----:B------:R-:W-:-:S04]  /*15f00*/  IMAD R4, R10, 0x40, R4 ;  /* 0x000000400a047824 */ /* 0x000fc800078e0204 */
        /* <DEDUP_REMOVED lines=58> */
.L_x_3993:
        /* <DEDUP_REMOVED lines=10> */
.L_x_3843:
        /* <DEDUP_REMOVED lines=18> */
.L_x_3994:
[----:B------:R-:W-:Y:S05]  /*16470*/  BSYNC B0 ;  /* 0x0000000000007941 */ /* 0x000fea0003800000 */
.L_x_3844:
[----:B------:R-:W2:Y:S01]  /*16480*/  LDL R2, [R1+0x28] ;  /* 0x0000280001027983 */ /* 0x000ea20000100800 */
[----:B------:R-:W-:Y:S01]  /*16490*/  BSSY B0, `(.L_x_3846) ;  /* 0x0000096000007945 */ /* 0x000fe20003800000 */
[----:B--2---:R-:W-:-:S13]  /*164a0*/  LOP3.LUT P0, RZ, R2, 0x1, RZ, 0xc0, !PT ;  /* 0x0000000102ff7812 */ /* 0x004fda000780c0ff */
        /* <DEDUP_REMOVED lines=10> */
.L_x_3995:
[----:B------:R-:W-:Y:S05]  /*16550*/  BSYNC B1 ;  /* 0x0000000000017941 */ /* 0x000fea0003800000 */
.L_x_3848:
        /* <DEDUP_REMOVED lines=9> */
.L_x_3851:
[----:B------:R-:W-:Y:S05]  /*165f0*/  BSYNC B1 ;  /* 0x0000000000017941 */ /* 0x000fea0003800000 */
.L_x_3850:
        /* <DEDUP_REMOVED lines=12> */
.L_x_3852:
        /* <DEDUP_REMOVED lines=15> */
.L_x_3853:
        /* <DEDUP_REMOVED lines=15> */
.L_x_3854:
        /* <DEDUP_REMOVED lines=15> */
.L_x_3855:
        /* <DEDUP_REMOVED lines=15> */
.L_x_3856:
        /* <DEDUP_REMOVED lines=15> */
.L_x_3857:
        /* <DEDUP_REMOVED lines=15> */
.L_x_3858:
        /* <DEDUP_REMOVED lines=15> */
.L_x_3859:
        /* <DEDUP_REMOVED lines=10> */
.L_x_3847:
[----:B------:R-:W-:Y:S05]  /*16df0*/  BSYNC B0 ;  /* 0x0000000000007941 */ /* 0x000fea0003800000 */
.L_x_3846:
        /* <DEDUP_REMOVED lines=27> */
[----:B--2---:R-:W-:Y:S02]  /*16fb0*/  LOP3.LUT P2, RZ, R5, 0x1, RZ, 0xc0, !PT ;  /* 0x0000000105ff7812 */ /* 0x004fe4000784c0ff */
        /* <DEDUP_REMOVED lines=26> */
.L_x_3866:
[----:B------:R-:W-:Y:S01]  /*17160*/  IMAD R2, R19, 0x8, R18 ;  /* 0x0000000813027824 */ /* 0x000fe200078e0212 */
[----:B-1----:R-:W-:Y:S01]  /*17170*/  SHF.L.U32 R6, R9, 0x1f, RZ ;  /* 0x0000001f09067819 */ /* 0x002fe200000006ff */
[----:B------:R-:W1:Y:S01]  /*17180*/  S2R R3, SR_TID.X ;  /* 0x0000000000037919 */ /* 0x000e620000002100 */
[----:B------:R-:W-:Y:S02]  /*17190*/  BSSY B3, `(.L_x_3867) ;  /* 0x0000005000037945 */ /* 0x000fe40003800000 */
[----:B------:R-:W2:Y:S01]  /*171a0*/  SYNCS.PHASECHK.TRANS64.TRYWAIT P0, [R2+URZ+0x28c40], R6 ;  /* 0x028c4006020075a7 */ /* 0x000ea2000800017f */
[----:B-1----:R-:W-:-:S04]  /*171b0*/  LOP3.LUT R3, R3, 0x7f, RZ, 0xc0, !PT ;  /* 0x0000007f03037812 */ /* 0x002fc800078ec0ff */
[----:B------:R-:W-:Y:S01]  /*171c0*/  ISETP.NE.AND P1, PT, R3, RZ, PT ;  /* 0x000000ff0300720c */ /* 0x000fe20003f25270 */
[----:B--2---:R-:W-:-:S12]  /*171d0*/  @!P0 BRA `(.L_x_3868) ;  /* 0x0000004800e48947 */ /* 0x004fd80003800000 */
.L_x_3996:
[----:B------:R-:W-:Y:S05]  /*171e0*/  BSYNC B3 ;  /* 0x0000000000037941 */ /* 0x000fea0003800000 */
.L_x_3867:
        /* <DEDUP_REMOVED lines=9> */
.L_x_3870:
[----:B------:R-:W-:Y:S05]  /*17280*/  BSYNC B3 ;  /* 0x0000000000037941 */ /* 0x000fea0003800000 */
.L_x_3869:
        /* <DEDUP_REMOVED lines=12> */
.L_x_3871:
        /* <DEDUP_REMOVED lines=13> */
.L_x_3997:
[----:B------:R-:W-:Y:S05]  /*17420*/  BSYNC B3 ;  /* 0x0000000000037941 */ /* 0x000fea0003800000 */
.L_x_3872:
        /* <DEDUP_REMOVED lines=11> */
.L_x_3875:
[----:B------:R-:W-:Y:S05]  /*174e0*/  BSYNC B3 ;  /* 0x0000000000037941 */ /* 0x000fea0003800000 */
.L_x_3874:
        /* <DEDUP_REMOVED lines=9> */
.L_x_3876:
        /* <DEDUP_REMOVED lines=15> */
.L_x_3877:
        /* <DEDUP_REMOVED lines=15> */
.L_x_3878:
        /* <DEDUP_REMOVED lines=15> */
.L_x_3879:
        /* <DEDUP_REMOVED lines=15> */
.L_x_3880:
        /* <DEDUP_REMOVED lines=15> */
.L_x_3881:
        /* <DEDUP_REMOVED lines=15> */
.L_x_3882:
        /* <DEDUP_REMOVED lines=15> */
.L_x_3883:
        /* <DEDUP_REMOVED lines=10> */
.L_x_3865:
[----:B------:R-:W-:Y:S05]  /*17cb0*/  BSYNC B1 ;  /* 0x0000000000017941 */ /* 0x000fea0003800000 */
.L_x_3864:
[----:B------:R-:W2:Y:S02]  /*17cc0*/  LDL.LU R5, [R1+0x38] ;  /* 0x0000380001057983 */ /* 0x000ea40000300800 */
[----:B--2---:R-:W-:-:S07]  /*17cd0*/  VIADD R0, R5, 0xfffffffd ;  /* 0xfffffffd05007836 */ /* 0x004fce0000000000 */
.L_x_3863:
[----:B------:R-:W-:Y:S05]  /*17ce0*/  BSYNC B2 ;  /* 0x0000000000027941 */ /* 0x000fea0003800000 */
.L_x_3862:
[----:B------:R-:W-:Y:S01]  /*17cf0*/  VIADD R8, R8, 0xfffffffe ;  /* 0xfffffffe08087836 */ /* 0x000fe20000000000 */
[----:B------:R-:W-:-:S04]  /*17d00*/  LOP3.LUT R4, RZ, R4, RZ, 0x33, !PT ;  /* 0x00000004ff047212 */ /* 0x000fc800078e33ff */
[----:B------:R-:W-:-:S13]  /*17d10*/  ISETP.NE.AND P0, PT, R8, R4, PT ;  /* 0x000000040800720c */ /* 0x000fda0003f05270 */
[----:B------:R-:W-:Y:S05]  /*17d20*/  @!P0 BRA `(.L_x_3861) ;  /* 0x0000001800d88947 */ /* 0x000fea0003800000 */
.L_x_3924:
        /* <DEDUP_REMOVED lines=16> */
[----:B0-----:R-:W2:Y:S01]  /*17e30*/  LDL R9, [R1+0x1c] ;  /* 0x00001c0001097983 */ /* 0x001ea20000100800 */
        /* <DEDUP_REMOVED lines=18> */
.L_x_3886:
        /* <DEDUP_REMOVED lines=8> */
.L_x_3998:
[----:B------:R-:W-:Y:S05]  /*17fe0*/  BSYNC B2 ;  /* 0x0000000000027941 */ /* 0x000fea0003800000 */
.L_x_3887:
        /* <DEDUP_REMOVED lines=9> */
.L_x_3890:
[----:B------:R-:W-:Y:S05]  /*18080*/  BSYNC B2 ;  /* 0x0000000000027941 */ /* 0x000fea0003800000 */
.L_x_3889:
        /* <DEDUP_REMOVED lines=12> */
.L_x_3891:
        /* <DEDUP_REMOVED lines=13> */
.L_x_3999:
[----:B------:R-:W-:Y:S05]  /*18220*/  BSYNC B2 ;  /* 0x0000000000027941 */ /* 0x000fea0003800000 */
.L_x_3892:
[----:B------:R-:W-:Y:S01]  /*18230*/  BSSY B2, `(.L_x_3894) ;  /* 0x000000b000027945 */ /* 0x000fe20003800000 */
[----:B------:R-:W-:Y:S02]  /*18240*/  IMAD.MOV.U32 R8, RZ, RZ, 0x0 ;  /* 0x00000000ff087424 */ /* 0x000fe400078e00ff */
[----:B0-----:R-:W-:Y:S01]  /*18250*/  IMAD.MOV.U32 R9, RZ, RZ, 0x14f00000 ;  /* 0x14f00000ff097424 */ /* 0x001fe200078e00ff */
        /* <DEDUP_REMOVED lines=8> */
.L_x_3895:
[----:B------:R-:W-:Y:S05]  /*182e0*/  BSYNC B2 ;  /* 0x0000000000027941 */ /* 0x000fea0003800000 */
.L_x_3894:
        /* <DEDUP_REMOVED lines=9> */
.L_x_3896:
        /* <DEDUP_REMOVED lines=15> */
.L_x_3897:
        /* <DEDUP_REMOVED lines=15> */
.L_x_3898:
        /* <DEDUP_REMOVED lines=15> */
.L_x_3899:
        /* <DEDUP_REMOVED lines=15> */
.L_x_3900:
        /* <DEDUP_REMOVED lines=15> */
.L_x_3901:
        /* <DEDUP_REMOVED lines=15> */
.L_x_3902:
        /* <DEDUP_REMOVED lines=15> */
.L_x_3903:
        /* <DEDUP_REMOVED lines=10> */
.L_x_3885:
[----:B------:R-:W-:Y:S05]  /*18ab0*/  BSYNC B1 ;  /* 0x0000000000017941 */ /* 0x000fea0003800000 */
.L_x_3884:
[----:B------:R-:W2:Y:S01]  /*18ac0*/  LDL R5, [R1+0x28] ;  /* 0x0000280001057983 */ /* 0x000ea20000100800 */
[----:B------:R-:W-:Y:S01]  /*18ad0*/  VIADD R7, R7, 0x1 ;  /* 0x0000000107077836 */ /* 0x000fe20000000000 */
[----:B------:R-:W-:Y:S04]  /*18ae0*/  BSSY B1, `(.L_x_3904) ;  /* 0x00000d6000017945 */ /* 0x000fe80003800000 */
[----:B------:R-:W-:-:S04]  /*18af0*/  ISETP.NE.AND P0, PT, R7, 0x2, PT ;  /* 0x000000020700780c */ /* 0x000fc80003f05270 */
[----:B------:R-:W-:Y:S02]  /*18b00*/  SEL R2, RZ, 0x1, P0 ;  /* 0x00000001ff027807 */ /* 0x000fe40000000000 */
[----:B------:R-:W-:Y:S02]  /*18b10*/  SEL R19, R7, RZ, P0 ;  /* 0x000000ff07137207 */ /* 0x000fe40000000000 */
[----:B------:R-:W-:Y:S01]  /*18b20*/  LOP3.LUT R8, R6, R2, RZ, 0x3c, !PT ;  /* 0x0000000206087212 */ /* 0x000fe200078e3cff */
[----:B------:R-:W-:-:S04]  /*18b30*/  VIADD R6, R0, 0xffffffff ;  /* 0xffffffff00067836 */ /* 0x000fc80000000000 */
[----:B------:R1:W-:Y:S01]  /*18b40*/  STL [R1+0x14], R8 ;  /* 0x0000140801007387 */ /* 0x0003e20000100800 */
[----:B--2---:R-:W-:-:S13]  /*18b50*/  LOP3.LUT P2, RZ, R5, 0x1, RZ, 0xc0, !PT ;  /* 0x0000000105ff7812 */ /* 0x004fda000784c0ff */
[----:B-1----:R-:W-:Y:S05]  /*18b60*/  @!P2 BRA `(.L_x_3905) ;  /* 0x0000000c0034a947 */ /* 0x002fea0003800000 */
        /* <DEDUP_REMOVED lines=24> */
.L_x_3906:
        /* <DEDUP_REMOVED lines=8> */
.L_x_4000:
[----:B------:R-:W-:Y:S05]  /*18d70*/  BSYNC B2 ;  /* 0x0000000000027941 */ /* 0x000fea0003800000 */
.L_x_3907:
        /* <DEDUP_REMOVED lines=9> */
.L_x_3910:
[----:B------:R-:W-:Y:S05]  /*18e10*/  BSYNC B2 ;  /* 0x0000000000027941 */ /* 0x000fea0003800000 */
.L_x_3909:
        /* <DEDUP_REMOVED lines=12> */
.L_x_3911:
        /* <DEDUP_REMOVED lines=13> */
.L_x_4001:
[----:B------:R-:W-:Y:S05]  /*18fb0*/  BSYNC B2 ;  /* 0x0000000000027941 */ /* 0x000fea0003800000 */
.L_x_3912:
        /* <DEDUP_REMOVED lines=11> */
.L_x_3915:
[----:B------:R-:W-:Y:S05]  /*19070*/  BSYNC B2 ;  /* 0x0000000000027941 */ /* 0x000fea0003800000 */
.L_x_3914:
        /* <DEDUP_REMOVED lines=9> */
.L_x_3916:
        /* <DEDUP_REMOVED lines=15> */
.L_x_3917:
        /* <DEDUP_REMOVED lines=15> */
.L_x_3918:
        /* <DEDUP_REMOVED lines=15> */
.L_x_3919:
        /* <DEDUP_REMOVED lines=15> */
.L_x_3920:
        /* <DEDUP_REMOVED lines=15> */
.L_x_3921:
        /* <DEDUP_REMOVED lines=15> */
.L_x_3922:
        /* <DEDUP_REMOVED lines=15> */
.L_x_3923:
        /* <DEDUP_REMOVED lines=10> */
.L_x_3905:
[----:B------:R-:W-:Y:S05]  /*19840*/  BSYNC B1 ;  /* 0x0000000000017941 */ /* 0x000fea0003800000 */
.L_x_3904:
[----:B------:R-:W2:Y:S01]  /*19850*/  LDL R5, [R1+0x24] ;  /* 0x0000240001057983 */ /* 0x000ea20000100800 */
[----:B------:R-:W-:Y:S01]  /*19860*/  VIADD R0, R0, 0xfffffffe ;  /* 0xfffffffe00007836 */ /* 0x000fe20000000000 */
[----:B--2---:R-:W-:-:S13]  /*19870*/  ISETP.GT.AND P0, PT, R6, R5, PT ;  /* 0x000000050600720c */ /* 0x004fda0003f04270 */
[----:B------:R-:W-:Y:S05]  /*19880*/  @P0 BRA `(.L_x_3924) ;  /* 0xffffffe400280947 */ /* 0x000fea000383ffff */
.L_x_3861:
[----:B------:R-:W-:Y:S05]  /*19890*/  BSYNC B0 ;  /* 0x0000000000007941 */ /* 0x000fea0003800000 */
.L_x_3860:
        /* <DEDUP_REMOVED lines=12> */
[----:B------:R-:W-:Y:S02]  /*19960*/  VOTEU.ANY UR4, UPT, PT ;  /* 0x0000000000047886 */ /* 0x000fe400038e0100 */
[----:B------:R-:W2:Y:S08]  /*19970*/  FLO.U32 R0, UR4 ;  /* 0x0000000400007d00 */ /* 0x000eb000080e0000 */
[----:B------:R-:W3:Y:S01]  /*19980*/  POPC R5, UR4 ;  /* 0x0000000400057d09 */ /* 0x000ee20008000000 */
[----:B--2---:R-:W-:-:S02]  /*19990*/  ISETP.EQ.U32.AND P1, PT, R0, R3, PT ;  /* 0x000000030000720c */ /* 0x004fc40003f22070 */
[----:B-1----:R-:W3:Y:S11]  /*199a0*/  LDC.64 R2, c[0x0][0xc60] ;  /* 0x00031800ff027b82 */ /* 0x002ef60000000a00 */
[----:B---3--:R-:W2:Y:S01]  /*199b0*/  @P1 ATOMG.E.ADD.STRONG.GPU PT, R3, desc[UR40][R2.64], R5 ;  /* 0x00000005020319a8 */ /* 0x008ea200081ee1e8 */
[----:B------:R-:W1:Y:S02]  /*199c0*/  S2R R4, SR_LTMASK ;  /* 0x0000000000047919 */ /* 0x000e640000003900 */
[----:B-1----:R-:W-:-:S04]  /*199d0*/  LOP3.LUT R4, R4, UR4, RZ, 0xc0, !PT ;  /* 0x0000000404047c12 */ /* 0x002fc8000f8ec0ff */
[----:B------:R-:W1:Y:S01]  /*199e0*/  POPC R7, R4 ;  /* 0x0000000400077309 */ /* 0x000e620000000000 */
[----:B--2---:R-:W1:Y:S02]  /*199f0*/  SHFL.IDX PT, R0, R3, R0, 0x1f ;  /* 0x00001f0003007589 */ /* 0x004e6400000e0000 */
[----:B-1----:R-:W-:-:S05]  /*19a00*/  IADD3 R0, R0, UR36, R7 ;  /* 0x0000002400007c10 */ /* 0x002fca000fffe007 */
[----:B------:R2:W-:Y:S02]  /*19a10*/  STL [R1], R0 ;  /* 0x0000000001007387 */ /* 0x0005e40000100800 */
.L_x_3926:
[----:B------:R-:W-:Y:S05]  /*19a20*/  BSYNC B0 ;  /* 0x0000000000007941 */ /* 0x000fea0003800000 */
.L_x_3925:
[----:B------:R-:W-:-:S07]  /*19a30*/  SEL R19, R19, RZ, P0 ;  /* 0x000000ff13137207 */ /* 0x000fce0000000000 */
.L_x_3828:
[----:B------:R-:W-:Y:S05]  /*19a40*/  BSYNC B7 ;  /* 0x0000000000077941 */ /* 0x000fea0003800000 */
.L_x_3826:
[----:B-12---:R-:W2:Y:S02]  /*19a50*/  LDL R0, [R1+0x28] ;  /* 0x0000280001007983 */ /* 0x006ea40000100800 */
[----:B--2---:R-:W-:-:S13]  /*19a60*/  LOP3.LUT P0, RZ, R0, 0x2, RZ, 0xc0, !PT ;  /* 0x0000000200ff7812 */ /* 0x004fda000780c0ff */
[----:B------:R-:W-:Y:S05]  /*19a70*/  @!P0 BRA `(.L_x_3927) ;  /* 0x00000000002c8947 */ /* 0x000fea0003800000 */
[----:B------:R-:W-:Y:S05]  /*19a80*/  WARPSYNC.ALL ;  /* 0x0000000000007948 */ /* 0x000fea0003800000 */
[----:B------:R-:W1:Y:S08]  /*19a90*/  S2UR UR5, SR_CgaCtaId ;  /* 0x00000000000579c3 */ /* 0x000e700000008800 */
[----:B------:R-:W-:Y:S06]  /*19aa0*/  BAR.SYNC.DEFER_BLOCKING 0x5, 0x180 ;  /* 0x0146000000007b1d */ /* 0x000fec0000010000 */
[----:B------:R-:W-:-:S02]  /*19ab0*/  UMOV UR4, 0x400 ;  /* 0x0000040000047882 */ /* 0x000fc40000000000 */
[----:B-1----:R-:W-:-:S06]  /*19ac0*/  ULEA UR4, UR5, UR4, 0x18 ;  /* 0x0000000405047291 */ /* 0x002fcc000f8ec03f */
[----:B------:R-:W-:-:S05]  /*19ad0*/  IMAD.U32 R18, RZ, RZ, UR4 ;  /* 0x00000004ff127e24 */ /* 0x000fca000f8e00ff */
[----:B------:R-:W1:Y:S04]  /*19ae0*/  LDS.128 R4, [R18+0x28cd0] ;  /* 0x028cd00012047984 */ /* 0x000e680000000c00 */
[----:B-1----:R1:W-:Y:S04]  /*19af0*/  STL.64 [R1], R4 ;  /* 0x0000000401007387 */ /* 0x0023e80000100a00 */
[----:B------:R1:W-:Y:S01]  /*19b00*/  STL.64 [R1+0x8], R6 ;  /* 0x0000080601007387 */ /* 0x0003e20000100a00 */
[----:B------:R-:W-:Y:S06]  /*19b10*/  BAR.ARV 0x4, 0x180 ;  /* 0x0106000000007b1d */ /* 0x000fec0000002000 */
[----:B------:R-:W-:Y:S05]  /*19b20*/  BRA `(.L_x_3928) ;  /* 0x0000000c00247947 */ /* 0x000fea0003800000 */
.L_x_3927:
[----:B------:R-:W1:Y:S01]  /*19b30*/  S2R R16, SR_TID.X ;  /* 0x0000000000107919 */ /* 0x000e620000002100 */
[----:B------:R-:W-:Y:S01]  /*19b40*/  UMOV UR4, 0xffffffff ;  /* 0xffffffff00047882 */ /* 0x000fe20000000000 */
[----:B-1----:R-:W-:-:S04]  /*19b50*/  LOP3.LUT R16, R16, 0x1f, RZ, 0xc0, !PT ;  /* 0x0000001f10107812 */ /* 0x002fc800078ec0ff */
[----:B------:R-:W-:Y:S01]  /*19b60*/  ISETP.NE.AND P0, PT, R16, 0x1f, PT ;  /* 0x0000001f1000780c */ /* 0x000fe20003f05270 */
[----:B------:R-:W-:-:S12]  /*19b70*/  BRA.DIV UR4, `(.L_x_3929) ;  /* 0x0000002204f47947 */ /* 0x000fd8000b800000 */
[----:B------:R-:W2:Y:S01]  /*19b80*/  LDL.LU R2, [R1] ;  /* 0x0000000001027983 */ /* 0x000ea20000300800 */
[----:B------:R-:W-:-:S03]  /*19b90*/  ULDC UR4, c[0x0][0xc3c] ;  /* 0x00030f0000047ab9 */ /* 0x000fc60000000800 */
[----:B------:R-:W3:Y:S01]  /*19ba0*/  LDL R4, [R1+0xc] ;  /* 0x00000c0001047983 */ /* 0x000ee20000100800 */
[----:B--2---:R-:W-:Y:S02]  /*19bb0*/  IMAD.MOV.U32 R10, RZ, RZ, R2 ;  /* 0x000000ffff0a7224 */ /* 0x004fe400078e0002 */
[----:B---3--:R-:W-:-:S05]  /*19bc0*/  IMAD.IADD R0, R4, 0x1, R16 ;  /* 0x0000000104007824 */ /* 0x008fca00078e0210 */
[----:B------:R-:W-:-:S13]  /*19bd0*/  ISETP.GE.OR P1, PT, R0, UR4, !P0 ;  /* 0x0000000400007c0c */ /* 0x000fda000c726670 */
[----:B------:R-:W1:Y:S08]  /*19be0*/  @!P1 LDC.64 R2, c[0x0][0xc80] ;  /* 0x00032000ff029b82 */ /* 0x000e700000000a00 */
[----:B------:R-:W2:Y:S01]  /*19bf0*/  @!P1 LDC.64 R4, c[0x0][0xc78] ;  /* 0x00031e00ff049b82 */ /* 0x000ea20000000a00 */
[----:B-1----:R-:W-:-:S05]  /*19c00*/  @!P1 IMAD.WIDE R2, R0, 0x4, R2 ;  /* 0x0000000400029825 */ /* 0x002fca00078e0202 */
[----:B------:R2:W3:Y:S02]  /*19c10*/  @!P1 LDG.E R6, desc[UR40][R2.64] ;  /* 0x0000002802069981 */ /* 0x0004e4000c1e1900 */
[----:B--2---:R-:W-:-:S06]  /*19c20*/  @!P1 IMAD.WIDE R2, R0, 0x4, R4 ;  /* 0x0000000400029825 */ /* 0x004fcc00078e0204 */
[----:B------:R-:W2:Y:S01]  /*19c30*/  @!P1 LDG.E R2, desc[UR40][R2.64] ;  /* 0x0000002802029981 */ /* 0x000ea2000c1e1900 */
[----:B------:R-:W-:Y:S01]  /*19c40*/  IMAD.MOV.U32 R5, RZ, RZ, RZ ;  /* 0x000000ffff057224 */ /* 0x000fe200078e00ff */
[C---:B------:R-:W-:Y:S01]  /*19c50*/  ISETP.GE.U32.AND P2, PT, R16.reuse, 0x2, PT ;  /* 0x000000021000780c */ /* 0x040fe20003f46070 */
[----:B------:R-:W-:Y:S01]  /*19c60*/  IMAD.MOV.U32 R8, RZ, RZ, RZ ;  /* 0x000000ffff087224 */ /* 0x000fe200078e00ff */
[C---:B------:R-:W-:Y:S01]  /*19c70*/  ISETP.GE.U32.AND P3, PT, R16.reuse, 0x4, PT ;  /* 0x000000041000780c */ /* 0x040fe20003f66070 */
[----:B------:R-:W-:Y:S01]  /*19c80*/  SHFL.IDX PT, R0, R10, RZ, 0x1f ;  /* 0x00001fff0a007589 */ /* 0x000fe200000e0000 */
[C---:B------:R-:W-:Y:S02]  /*19c90*/  ISETP.GE.U32.AND P4, PT, R16.reuse, 0x8, PT ;  /* 0x000000081000780c */ /* 0x040fe40003f86070 */
[----:B------:R-:W-:Y:S01]  /*19ca0*/  ISETP.GE.U32.AND P5, PT, R16, 0x10, PT ;  /* 0x000000101000780c */ /* 0x000fe20003fa6070 */
[----:B---3--:R-:W-:Y:S02]  /*19cb0*/  @!P1 IMAD.MOV.U32 R5, RZ, RZ, R6 ;  /* 0x000000ffff059224 */ /* 0x008fe400078e0006 */
[----:B------:R-:W-:-:S02]  /*19cc0*/  IMAD.MOV.U32 R6, RZ, RZ, RZ ;  /* 0x000000ffff067224 */ /* 0x000fc400078e00ff */
[----:B--2---:R-:W-:Y:S01]  /*19cd0*/  @!P1 IMAD.MOV.U32 R6, RZ, RZ, R2 ;  /* 0x000000ffff069224 */ /* 0x004fe200078e0002 */
[----:B------:R-:W-:-:S03]  /*19ce0*/  ISETP.NE.AND P1, PT, R16, RZ, PT ;  /* 0x000000ff1000720c */ /* 0x000fc60003f25270 */
[----:B------:R-:W-:-:S05]  /*19cf0*/  IMAD R2, R6, R5, RZ ;  /* 0x0000000506027224 */ /* 0x000fca00078e02ff */
[----:B------:R-:W1:Y:S02]  /*19d00*/  SHFL.UP PT, R3, R2, 0x1, RZ ;  /* 0x0420000002037989 */ /* 0x000e6400000e00ff */
[----:B-1----:R-:W-:-:S05]  /*19d10*/  SEL R7, R3, RZ, P1 ;  /* 0x000000ff03077207 */ /* 0x002fca0000800000 */
[----:B------:R-:W-:Y:S02]  /*19d20*/  IMAD.IADD R2, R2, 0x1, R7 ;  /* 0x0000000102027824 */ /* 0x000fe400078e0207 */
[----:B------:R-:W-:Y:S04]  /*19d30*/  SHFL.IDX PT, R7, R10, 0x1, 0x1f ;  /* 0x00201f000a077f89 */ /* 0x000fe800000e0000 */
        /* <DEDUP_REMOVED lines=12> */
[----:B0-----:R0:W1:Y:S02]  /*19e00*/  SHFL.IDX PT, R9, R3, 0x1f, 0x1f ;  /* 0x03e01f0003097f89 */ /* 0x00106400000e0000 */
.L_x_4011:
[----:B------:R-:W-:Y:S02]  /*19e10*/  ULDC UR4, c[0x0][0xc38] ;  /* 0x00030e0000047ab9 */ /* 0x000fe40000000800 */
[----:B------:R-:W-:-:S04]  /*19e20*/  IMAD.U32 R2, RZ, RZ, UR4 ;  /* 0x00000004ff027e24 */ /* 0x000fc8000f8e00ff */
[----:B-1----:R-:W-:-:S04]  /*19e30*/  IMAD R9, R9, R2, RZ ;  /* 0x0000000209097224 */ /* 0x002fc800078e02ff */
[----:B------:R-:W-:Y:S02]  /*19e40*/  IMAD.IADD R4, R7, 0x1, R9 ;  /* 0x0000000107047824 */ /* 0x000fe400078e0209 */
[----:B------:R-:W-:-:S03]  /*19e50*/  IMAD.MOV.U32 R7, RZ, RZ, R3 ;  /* 0x000000ffff077224 */ /* 0x000fc600078e0003 */
[----:B------:R-:W-:-:S13]  /*19e60*/  ISETP.GT.AND P6, PT, R4, R0, PT ;  /* 0x000000000400720c */ /* 0x000fda0003fc4270 */
[----:B------:R-:W-:Y:S05]  /*19e70*/  @P6 BRA `(.L_x_3930) ;  /* 0x0000000000ac6947 */ /* 0x000fea0003800000 */
.L_x_3933:
        /* <DEDUP_REMOVED lines=37> */
.L_x_4019:
[----:B------:R-:W-:Y:S02]  /*1a0d0*/  ULDC UR4, c[0x0][0xc38] ;  /* 0x00030e0000047ab9 */ /* 0x000fe40000000800 */
[----:B------:R-:W-:-:S04]  /*1a0e0*/  IMAD.U32 R2, RZ, RZ, UR4 ;  /* 0x00000004ff027e24 */ /* 0x000fc8000f8e00ff */
[----:B-1----:R-:W-:-:S04]  /*1a0f0*/  IMAD R9, R9, R2, RZ ;  /* 0x0000000209097224 */ /* 0x002fc800078e02ff */
[----:B------:R-:W-:-:S05]  /*1a100*/  IMAD.IADD R4, R9, 0x1, R4 ;  /* 0x0000000109047824 */ /* 0x000fca00078e0204 */
[----:B------:R-:W-:-:S13]  /*1a110*/  ISETP.GT.AND P6, PT, R4, R0, PT ;  /* 0x000000000400720c */ /* 0x000fda0003fc4270 */
[----:B------:R-:W-:Y:S05]  /*1a120*/  @!P6 BRA `(.L_x_3933) ;  /* 0xfffffffc0054e947 */ /* 0x000fea000383ffff */
.L_x_3930:
[----:B------:R-:W-:Y:S01]  /*1a130*/  IMAD.IADD R9, R4, 0x1, -R9 ;  /* 0x0000000104097824 */ /* 0x000fe200078e0a09 */
[----:B------:R-:W-:-:S03]  /*1a140*/  UMOV UR4, 0xffffffff ;  /* 0xffffffff00047882 */ /* 0x000fc60000000000 */
[----:B0-----:R-:W-:-:S05]  /*1a150*/  IMAD R3, R7, R2, R9 ;  /* 0x0000000207037224 */ /* 0x001fca00078e0209 */
[----:B------:R-:W-:Y:S01]  /*1a160*/  ISETP.GT.AND P6, PT, R3, R0, PT ;  /* 0x000000000300720c */ /* 0x000fe20003fc4270 */
[----:B------:R-:W-:-:S12]  /*1a170*/  BRA.DIV UR4, `(.L_x_3934) ;  /* 0x0000002604ac7947 */ /* 0x000fd8000b800000 */
[----:B------:R-:W-:-:S04]  /*1a180*/  VOTE.ANY R3, PT, !P6 ;  /* 0x0000000000037806 */ /* 0x000fc800070e0100 */
[----:B------:R-:W0:Y:S02]  /*1a190*/  POPC R4, R3 ;  /* 0x0000000300047309 */ /* 0x000e240000000000 */
[----:B0-----:R0:W1:Y:S04]  /*1a1a0*/  SHFL.IDX PT, R5, R5, R4, 0x1f ;  /* 0x00001f0405057589 */ /* 0x00106800000e0000 */
[----:B------:R0:W2:Y:S02]  /*1a1b0*/  SHFL.IDX PT, R6, R6, R4, 0x1f ;  /* 0x00001f0406067589 */ /* 0x0000a400000e0000 */
.L_x_4024:
[----:B------:R-:W-:-:S13]  /*1a1c0*/  ISETP.NE.AND P0, PT, R3, RZ, PT ;  /* 0x000000ff0300720c */ /* 0x000fda0003f05270 */
[----:B------:R-:W-:Y:S05]  /*1a1d0*/  @!P0 BRA `(.L_x_3935) ;  /* 0x0000000000148947 */ /* 0x000fea0003800000 */
[----:B------:R-:W-:Y:S01]  /*1a1e0*/  UMOV UR4, 0xffffffff ;  /* 0xffffffff00047882 */ /* 0x000fe20000000000 */
[----:B------:R-:W-:Y:S02]  /*1a1f0*/  VIADD R12, R4, 0xffffffff ;  /* 0xffffffff040c7836 */ /* 0x000fe40000000000 */
[----:B------:R-:W-:Y:S05]  /*1a200*/  BRA.DIV UR4, `(.L_x_3936) ;  /* 0x0000002604e47947 */ /* 0x000fea000b800000 */
[----:B------:R3:W4:Y:S02]  /*1a210*/  SHFL.IDX PT, R7, R7, R12, 0x1f ;  /* 0x00001f0c07077589 */ /* 0x00072400000e0000 */
.L_x_4027:
[----:B----4-:R-:W-:-:S07]  /*1a220*/  IMAD.MOV.U32 R8, RZ, RZ, R7 ;  /* 0x000000ffff087224 */ /* 0x010fce00078e0007 */
.L_x_3935:
[----:B------:R-:W4:Y:S01]  /*1a230*/  LDL.LU R10, [R1+0xc] ;  /* 0x00000c00010a7983 */ /* 0x000f220000300800 */
[----:B-1----:R-:W-:Y:S01]  /*1a240*/  IABS R7, R5 ;  /* 0x0000000500077213 */ /* 0x002fe20000000000 */
[----:B------:R-:W-:-:S03]  /*1a250*/  IMAD R9, R8, R2, R9 ;  /* 0x0000000208097224 */ /* 0x000fc600078e0209 */
[----:B------:R-:W1:Y:S01]  /*1a260*/  I2F.RP R2, R7 ;  /* 0x0000000700027306 */ /* 0x000e620000209400 */
[----:B------:R-:W-:Y:S01]  /*1a270*/  IMAD.IADD R0, R0, 0x1, -R9 ;  /* 0x0000000100007824 */ /* 0x000fe200078e0a09 */
[----:B------:R5:W-:Y:S02]  /*1a280*/  STL [R1], R9 ;  /* 0x0000000901007387 */ /* 0x000be40000100800 */
[----:B-----5:R-:W-:-:S04]  /*1a290*/  IABS R9, R5 ;  /* 0x0000000500097213 */ /* 0x020fc80000000000 */
        /* <DEDUP_REMOVED lines=16> */
[----:B--2---:R-:W-:-:S04]  /*1a3a0*/  IABS R7, R6 ;  /* 0x0000000600077213 */ /* 0x004fc80000000000 */
        /* <DEDUP_REMOVED lines=33> */
[----:B0-----:R-:W-:Y:S02]  /*1a5c0*/  IMAD.IADD R4, R0, 0x1, -R5 ;  /* 0x0000000100047824 */ /* 0x001fe400078e0a05 */
[----:B------:R-:W-:-:S05]  /*1a5d0*/  IMAD R0, R3, 0x10000, R2 ;  /* 0x0001000003007824 */ /* 0x000fca00078e0202 */
[----:B------:R0:W-:Y:S04]  /*1a5e0*/  STL [R1+0x8], R0 ;  /* 0x0000080001007387 */ /* 0x0001e80000100800 */
[----:B------:R0:W-:Y:S04]  /*1a5f0*/  STL [R1+0xc], R10 ;  /* 0x00000c0a01007387 */ /* 0x0001e80000100800 */
[----:B------:R0:W-:Y:S01]  /*1a600*/  STL [R1+0x4], R4 ;  /* 0x0000040401007387 */ /* 0x0001e20000100800 */
[----:B------:R-:W-:Y:S05]  /*1a610*/  BRA `(.L_x_3937) ;  /* 0x0000000000287947 */ /* 0x000fea0003800000 */
.L_x_3931:
        /* <DEDUP_REMOVED lines=10> */
.L_x_3937:
[----:B-1----:R-:W2:Y:S04]  /*1a6c0*/  LDL R3, [R1+0x8] ;  /* 0x0000080001037983 */ /* 0x002ea80000100800 */
[----:B------:R-:W4:Y:S04]  /*1a6d0*/  LDL R2, [R1+0xc] ;  /* 0x00000c0001027983 */ /* 0x000f280000100800 */
[----:B------:R-:W5:Y:S04]  /*1a6e0*/  LDL R5, [R1+0x4] ;  /* 0x0000040001057983 */ /* 0x000f680000100800 */
[----:B0-----:R-:W5:Y:S01]  /*1a6f0*/  LDL R4, [R1] ;  /* 0x0000000001047983 */ /* 0x001f620000100800 */
        /* <DEDUP_REMOVED lines=8> */
[----:B----4-:R-:W-:Y:S01]  /*1a780*/  IMAD.MOV.U32 R7, RZ, RZ, R2 ;  /* 0x000000ffff077224 */ /* 0x010fe200078e0002 */
[----:B0-----:R-:W-:-:S05]  /*1a790*/  @!P0 LEA R18, R3, R0, 0x18 ;  /* 0x0000000003128211 */ /* 0x001fca00078ec0ff */
[----:B-----5:R0:W-:Y:S01]  /*1a7a0*/  @!P0 STS.128 [R18+0x28cd0], R4 ;  /* 0x028cd00412008388 */ /* 0x0201e20000000c00 */
[----:B------:R-:W-:Y:S06]  /*1a7b0*/  BAR.ARV 0x5, 0x180 ;  /* 0x0146000000007b1d */ /* 0x000fec0000002000 */
.L_x_3928:
[----:B------:R-:W2:Y:S01]  /*1a7c0*/  LDL R0, [R1+0xc] ;  /* 0x00000c0001007983 */ /* 0x000ea20000100800 */
[----:B------:R-:W-:Y:S02]  /*1a7d0*/  ULDC UR4, c[0x0][0xc3c] ;  /* 0x00030f0000047ab9 */ /* 0x000fe40000000800 */
[----:B--2---:R-:W-:-:S13]  /*1a7e0*/  ISETP.GE.AND P0, PT, R0, UR4, PT ;  /* 0x0000000400007c0c */ /* 0x004fda000bf06270 */
[----:B------:R-:W-:Y:S05]  /*1a7f0*/  @!P0 BRA `(.L_x_3938) ;  /* 0xffffff80003c8947 */ /* 0x000fea000383ffff */
[----:B------:R-:W-:Y:S05]  /*1a800*/  BSYNC B8 ;  /* 0x0000000000087941 */ /* 0x000fea0003800000 */
.L_x_3772:
        /* <DEDUP_REMOVED lines=12> */
.L_x_4028:
[----:B------:R-:W-:Y:S05]  /*1a8d0*/  BSYNC B0 ;  /* 0x0000000000007941 */ /* 0x000fea0003800000 */
.L_x_3939:
[----:B------:R-:W-:-:S03]  /*1a8e0*/  UMOV UR4, 0xffffffff ;  /* 0xffffffff00047882 */ /* 0x000fc60000000000 */
[----:B------:R-:W-:Y:S05]  /*1a8f0*/  BRA.DIV UR4, `(.L_x_3941) ;  /* 0x0000002204647947 */ /* 0x000fea000b800000 */
[----:B------:R-:W1:Y:S02]  /*1a900*/  S2R R2, SR_TID.X ;  /* 0x0000000000027919 */ /* 0x000e640000002100 */
[----:B-1----:R-:W-:-:S04]  /*1a910*/  SHF.R.U32.HI R2, RZ, 0x5, R2 ;  /* 0x00000005ff027819 */ /* 0x002fc80000011602 */
[----:B------:R-:W-:-:S05]  /*1a920*/  LOP3.LUT R2, R2, 0x3, RZ, 0xc0, !PT ;  /* 0x0000000302027812 */ /* 0x000fca00078ec0ff */
[----:B------:R1:W2:Y:S02]  /*1a930*/  SHFL.IDX PT, R14, R2, RZ, 0x1f ;  /* 0x00001fff020e7589 */ /* 0x0002a400000e0000 */
.L_x_4031:
[----:B--2---:R-:W-:-:S13]  /*1a940*/  ISETP.NE.AND P0, PT, R14, RZ, PT ;  /* 0x000000ff0e00720c */ /* 0x004fda0003f05270 */
[----:B------:R-:W-:Y:S05]  /*1a950*/  @P0 BRA `(.L_x_3636) ;  /* 0x00000000008c0947 */ /* 0x000fea0003800000 */
[----:B------:R-:W-:-:S03]  /*1a960*/  UMOV UR4, 0xffffffff ;  /* 0xffffffff00047882 */ /* 0x000fc60000000000 */
[----:B------:R-:W-:Y:S05]  /*1a970*/  BRA.DIV UR4, `(.L_x_3942) ;  /* 0x0000002204787947 */ /* 0x000fea000b800000 */
[----:B------:R-:W-:-:S13]  /*1a980*/  ELECT P6, URZ, PT ;  /* 0x00000000003f782f */ /* 0x000fda00038c0000 */
.L_x_4034:
[----:B------:R-:W-:Y:S05]  /*1a990*/  @!P6 BRA `(.L_x_3636) ;  /* 0x00000000007ce947 */ /* 0x000fea0003800000 */
[----:B-1----:R-:W2:Y:S02]  /*1a9a0*/  LDL.LU R2, [R1+0x64] ;  /* 0x0000640001027983 */ /* 0x002ea40000300800 */
[----:B--2---:R-:W-:-:S04]  /*1a9b0*/  LOP3.LUT R2, R2, 0x2, RZ, 0xfc, !PT ;  /* 0x0000000202027812 */ /* 0x004fc800078efcff */
[----:B------:R-:W-:-:S13]  /*1a9c0*/  ISETP.NE.AND P2, PT, R2, 0x3, PT ;  /* 0x000000030200780c */ /* 0x000fda0003f45270 */
[----:B------:R-:W-:Y:S05]  /*1a9d0*/  @!P2 BRA `(.L_x_3943) ;  /* 0x000000000004a947 */ /* 0x000fea0003800000 */
[----:B------:R-:W-:Y:S01]  /*1a9e0*/  BPT.TRAP 0x1 ;  /* 0x000000040000795c */ /* 0x000fe20000300000 */
.L_x_3943:
        /* <DEDUP_REMOVED lines=13> */
.L_x_4035:
[----:B------:R-:W1:Y:S02]  /*1aac0*/  SYNCS.PHASECHK.TRANS64.TRYWAIT P0, [R7+URZ], R2 ;  /* 0x00000002070075a7 */ /* 0x000e64000800017f */
[----:B-1----:R-:W-:Y:S05]  /*1aad0*/  @!P0 BRA `(.L_x_3945) ;  /* 0x0000002000548947 */ /* 0x002fea0003800000 */
.L_x_4036:
[----:B------:R-:W-:Y:S05]  /*1aae0*/  @!P2 BRA `(.L_x_3946) ;  /* 0x000000000004a947 */ /* 0x000fea0003800000 */
[----:B------:R-:W-:Y:S01]  /*1aaf0*/  BPT.TRAP 0x1 ;  /* 0x000000040000795c */ /* 0x000fe20000300000 */
.L_x_3946:
[----:B------:R-:W-:-:S04]  /*1ab00*/  VIADD R0, R0, 0x28c60 ;  /* 0x00028c6000007836 */ /* 0x000fc80000000000 */
[----:B------:R-:W-:-:S04]  /*1ab10*/  IMAD R4, R19, 0x8, R0 ;  /* 0x0000000813047824 */ /* 0x000fc800078e0200 */
[----:B------:R-:W2:Y:S02]  /*1ab20*/  SYNCS.PHASECHK.TRANS64.TRYWAIT P0, [R4+URZ], R5 ;  /* 0x00000005040075a7 */ /* 0x000ea4000800017f */
[----:B--2---:R-:W-:Y:S05]  /*1ab30*/  @!P0 BRA `(.L_x_3947) ;  /* 0x0000002000508947 */ /* 0x004fea0003800000 */
.L_x_4037:
[----:B------:R-:W-:-:S07]  /*1ab40*/  IMAD R3, R3, 0x8, R0 ;  /* 0x0000000803037824 */ /* 0x000fce00078e0200 */
.L_x_3948:
[----:B----4-:R4:W0:Y:S02]  /*1ab50*/  SYNCS.PHASECHK.TRANS64.TRYWAIT P0, [R3+URZ], R2 ;  /* 0x00000002030075a7 */ /* 0x010824000800017f */
[----:B0-----:R-:W-:Y:S05]  /*1ab60*/  @!P0 NANOSLEEP.SYNCS 0x989680 ;  /* 0x009896800000895d */ /* 0x001fea0003900000 */
[----:B------:R-:W0:Y:S02]  /*1ab70*/  @!P0 SYNCS.PHASECHK.TRANS64 P0, [R3+URZ], R2 ;  /* 0x00000002030085a7 */ /* 0x000e24000800007f */
[----:B0-----:R-:W-:Y:S05]  /*1ab80*/  @!P0 BRA `(.L_x_3948) ;  /* 0xfffffffc00f08947 */ /* 0x001fea000383ffff */
.L_x_3636:
[----:B------:R-:W-:Y:S05]  /*1ab90*/  BSYNC B9 ;  /* 0x0000000000097941 */ /* 0x000fea0003800000 */
.L_x_3633:
[----:B------:R-:W-:Y:S05]  /*1aba0*/  EXIT ;  /* 0x000000000000794d */ /* 0x000fea0003800000 */
.L_x_3654:
[----:B0-----:R0:W1:Y:S02]  /*1abb0*/  SYNCS.PHASECHK.TRANS64.TRYWAIT P5, [R73+URZ+0x28c90], R74 ;  /* 0x028c904a490075a7 */ /* 0x00106400080a017f */
[----:B-1----:R-:W-:Y:S05]  /*1abc0*/  @!P5 NANOSLEEP.SYNCS 0x989680 ;  /* 0x009896800000d95d */ /* 0x002fea0003900000 */
[----:B------:R-:W1:Y:S02]  /*1abd0*/  @!P5 SYNCS.PHASECHK.TRANS64 P5, [R73+URZ+0x28c90], R74 ;  /* 0x028c904a4900d5a7 */ /* 0x000e6400080a007f */
[----:B-1----:R-:W-:Y:S05]  /*1abe0*/  @!P5 BRA `(.L_x_3654) ;  /* 0xfffffffc00f0d947 */ /* 0x002fea000383ffff */
[----:B------:R-:W-:Y:S05]  /*1abf0*/  BRA `(.L_x_3949) ;  /* 0xfffffe80004c7947 */ /* 0x000fea000383ffff */
.L_x_3664:
[----:B-1----:R1:W2:Y:S02]  /*1ac00*/  SYNCS.PHASECHK.TRANS64.TRYWAIT P5, [R73+URZ+0x28c90], R74 ;  /* 0x028c904a490075a7 */ /* 0x0022a400080a017f */
[----:B--2---:R-:W-:Y:S05]  /*1ac10*/  @!P5 NANOSLEEP.SYNCS 0x989680 ;  /* 0x009896800000d95d */ /* 0x004fea0003900000 */
[----:B------:R-:W2:Y:S02]  /*1ac20*/  @!P5 SYNCS.PHASECHK.TRANS64 P5, [R73+URZ+0x28c90], R74 ;  /* 0x028c904a4900d5a7 */ /* 0x000ea400080a007f */
[----:B--2---:R-:W-:Y:S05]  /*1ac30*/  @!P5 BRA `(.L_x_3664) ;  /* 0xfffffffc00f0d947 */ /* 0x004fea000383ffff */
[----:B------:R-:W-:Y:S05]  /*1ac40*/  BRA `(.L_x_3950) ;  /* 0xfffffe8800d47947 */ /* 0x000fea000383ffff */
.L_x_3669:
[----:B0-----:R0:W1:Y:S02]  /*1ac50*/  SYNCS.PHASECHK.TRANS64.TRYWAIT P1, [R73+URZ+0x28c90], R74 ;  /* 0x028c904a490075a7 */ /* 0x001064000802017f */
[----:B-1----:R-:W-:Y:S05]  /*1ac60*/  @!P1 NANOSLEEP.SYNCS 0x989680 ;  /* 0x009896800000995d */ /* 0x002fea0003900000 */
[----:B------:R-:W1:Y:S02]  /*1ac70*/  @!P1 SYNCS.PHASECHK.TRANS64 P1, [R73+URZ+0x28c90], R74 ;  /* 0x028c904a490095a7 */ /* 0x000e64000802007f */
[----:B-1----:R-:W-:Y:S05]  /*1ac80*/  @!P1 BRA `(.L_x_3669) ;  /* 0xfffffffc00f09947 */ /* 0x002fea000383ffff */
[----:B------:R-:W-:Y:S05]  /*1ac90*/  BRA `(.L_x_3951) ;  /* 0xfffffe9400087947 */ /* 0x000fea000383ffff */
.L_x_3673:
[----:B--2---:R2:W0:Y:S02]  /*1aca0*/  SYNCS.PHASECHK.TRANS64.TRYWAIT P0, [R73+URZ+0x28cb0], R74 ;  /* 0x028cb04a490075a7 */ /* 0x004424000800017f */
[----:B0-----:R-:W-:Y:S05]  /*1acb0*/  @!P0 NANOSLEEP.SYNCS 0x989680 ;  /* 0x009896800000895d */ /* 0x001fea0003900000 */
[----:B------:R-:W0:Y:S02]  /*1acc0*/  @!P0 SYNCS.PHASECHK.TRANS64 P0, [R73+URZ+0x28cb0], R74 ;  /* 0x028cb04a490085a7 */ /* 0x000e24000800007f */
[----:B0-----:R-:W-:Y:S05]  /*1acd0*/  @!P0 BRA `(.L_x_3673) ;  /* 0xfffffffc00f08947 */ /* 0x001fea000383ffff */
[----:B------:R-:W-:Y:S05]  /*1ace0*/  BRA `(.L_x_3952) ;  /* 0xfffffe9400847947 */ /* 0x000fea000383ffff */
.L_x_3686:
[----:B0-----:R0:W1:Y:S02]  /*1acf0*/  SYNCS.PHASECHK.TRANS64.TRYWAIT P0, [R5+URZ+0x28c50], R8 ;  /* 0x028c5008050075a7 */ /* 0x001064000800017f */
[----:B-1----:R-:W-:Y:S05]  /*1ad00*/  @!P0 NANOSLEEP.SYNCS 0x989680 ;  /* 0x009896800000895d */ /* 0x002fea0003900000 */
[----:B------:R-:W1:Y:S02]  /*1ad10*/  @!P0 SYNCS.PHASECHK.TRANS64 P0, [R5+URZ+0x28c50], R8 ;  /* 0x028c5008050085a7 */ /* 0x000e64000800007f */
[----:B-1----:R-:W-:Y:S05]  /*1ad20*/  @!P0 BRA `(.L_x_3686) ;  /* 0xfffffffc00f08947 */ /* 0x002fea000383ffff */
[----:B------:R-:W-:Y:S05]  /*1ad30*/  BRA `(.L_x_3953) ;  /* 0xfffffea400307947 */ /* 0x000fea000383ffff */
.L_x_3693:
[----:B-1----:R1:W2:Y:S02]  /*1ad40*/  SYNCS.PHASECHK.TRANS64.TRYWAIT P0, [R4+URZ+0x28c50], R5 ;  /* 0x028c5005040075a7 */ /* 0x0022a4000800017f */
[----:B--2---:R-:W-:Y:S05]  /*1ad50*/  @!P0 NANOSLEEP.SYNCS 0x989680 ;  /* 0x009896800000895d */ /* 0x004fea0003900000 */
[----:B------:R-:W2:Y:S02]  /*1ad60*/  @!P0 SYNCS.PHASECHK.TRANS64 P0, [R4+URZ+0x28c50], R5 ;  /* 0x028c5005040085a7 */ /* 0x000ea4000800007f */
[----:B--2---:R-:W-:Y:S05]  /*1ad70*/  @!P0 BRA `(.L_x_3693) ;  /* 0xfffffffc00f08947 */ /* 0x004fea000383ffff */
[----:B------:R-:W-:Y:S05]  /*1ad80*/  BRA `(.L_x_3692) ;  /* 0xfffffeb000687947 */ /* 0x000fea000383ffff */
.L_x_3708:
        /* <DEDUP_REMOVED lines=8> */
.L_x_3955:
[----:B------:R-:W-:Y:S05]  /*1ae10*/  BSYNC B1 ;  /* 0x0000000000017941 */ /* 0x000fea0003800000 */
.L_x_3954:
        /* <DEDUP_REMOVED lines=8> */
.L_x_3956:
[----:B------:R-:W-:Y:S02]  /*1aea0*/  IMAD.MOV.U32 R13, RZ, RZ, R24 ;  /* 0x000000ffff0d7224 */ /* 0x000fe400078e0018 */
[----:B------:R-:W-:-:S07]  /*1aeb0*/  IMAD.MOV.U32 R3, RZ, RZ, R14 ;  /* 0x000000ffff037224 */ /* 0x000fce00078e000e */
[----:B------:R-:W-:Y:S05]  /*1aec0*/  WARPSYNC.COLLECTIVE R15, `(.L_x_3957) ;  /* 0x000000000f087348 */ /* 0x000fea0003c00000 */
[----:B------:R0:W1:Y:S02]  /*1aed0*/  SHFL.IDX P6, R14, R13, R12, R11 ;  /* 0x0000000c0d0e7389 */ /* 0x00006400000c000b */
[----:B01----:R-:W-:Y:S01]  /*1aee0*/  ENDCOLLECTIVE ;  /* 0x000000000000791b */ /* 0x003fe20003800000 */
.L_x_3957:
[----:B------:R-:W-:Y:S02]  /*1aef0*/  IMAD.MOV.U32 R13, RZ, RZ, R27 ;  /* 0x000000ffff0d7224 */ /* 0x000fe400078e001b */
[----:B------:R-:W-:-:S07]  /*1af00*/  IMAD.MOV.U32 R24, RZ, RZ, R14 ;  /* 0x000000ffff187224 */ /* 0x000fce00078e000e */
[----:B------:R-:W-:Y:S05]  /*1af10*/  WARPSYNC.COLLECTIVE R15, `(.L_x_3958) ;  /* 0x000000000f087348 */ /* 0x000fea0003c00000 */
[----:B------:R0:W1:Y:S02]  /*1af20*/  SHFL.IDX P6, R14, R13, R12, R11 ;  /* 0x0000000c0d0e7389 */ /* 0x00006400000c000b */
[----:B01----:R-:W-:Y:S01]  /*1af30*/  ENDCOLLECTIVE ;  /* 0x000000000000791b */ /* 0x003fe20003800000 */
.L_x_3958:
[----:B------:R-:W-:Y:S01]  /*1af40*/  IMAD.MOV.U32 R21, RZ, RZ, R14 ;  /* 0x000000ffff157224 */ /* 0x000fe200078e000e */
[----:B------:R-:W-:Y:S06]  /*1af50*/  BRA `(.L_x_3959) ;  /* 0xfffffec800307947 */ /* 0x000fec000383ffff */
.L_x_3712:
[----:B0-----:R0:W1:Y:S02]  /*1af60*/  SYNCS.PHASECHK.TRANS64.TRYWAIT P0, [R2+URZ+0x28c00], R25 ;  /* 0x028c0019020075a7 */ /* 0x001064000800017f */
[----:B-1----:R-:W-:Y:S05]  /*1af70*/  @!P0 NANOSLEEP.SYNCS 0x989680 ;  /* 0x009896800000895d */ /* 0x002fea0003900000 */
[----:B------:R-:W1:Y:S02]  /*1af80*/  @!P0 SYNCS.PHASECHK.TRANS64 P0, [R2+URZ+0x28c00], R25 ;  /* 0x028c0019020085a7 */ /* 0x000e64000800007f */
[----:B-1----:R-:W-:Y:S05]  /*1af90*/  @!P0 BRA `(.L_x_3712) ;  /* 0xfffffffc00f08947 */ /* 0x002fea000383ffff */
[----:B------:R-:W-:Y:S05]  /*1afa0*/  BRA `(.L_x_3960) ;  /* 0xfffffecc00407947 */ /* 0x000fea000383ffff */
.L_x_3720:
        /* <DEDUP_REMOVED lines=8> */
.L_x_3962:
[----:B------:R-:W-:Y:S05]  /*1b030*/  BSYNC B1 ;  /* 0x0000000000017941 */ /* 0x000fea0003800000 */
.L_x_3961:
        /* <DEDUP_REMOVED lines=8> */
.L_x_3963:
[----:B------:R-:W-:Y:S02]  /*1b0c0*/  IMAD.MOV.U32 R13, RZ, RZ, R24 ;  /* 0x000000ffff0d7224 */ /* 0x000fe400078e0018 */
[----:B------:R-:W-:-:S07]  /*1b0d0*/  IMAD.MOV.U32 R3, RZ, RZ, R14 ;  /* 0x000000ffff037224 */ /* 0x000fce00078e000e */
[----:B------:R-:W-:Y:S05]  /*1b0e0*/  WARPSYNC.COLLECTIVE R15, `(.L_x_3964) ;  /* 0x000000000f087348 */ /* 0x000fea0003c00000 */
[----:B------:R0:W1:Y:S02]  /*1b0f0*/  SHFL.IDX P6, R14, R13, R12, R11 ;  /* 0x0000000c0d0e7389 */ /* 0x00006400000c000b */
[----:B01----:R-:W-:Y:S01]  /*1b100*/  ENDCOLLECTIVE ;  /* 0x000000000000791b */ /* 0x003fe20003800000 */
.L_x_3964:
[----:B------:R-:W-:Y:S02]  /*1b110*/  IMAD.MOV.U32 R13, RZ, RZ, R27 ;  /* 0x000000ffff0d7224 */ /* 0x000fe400078e001b */
[----:B------:R-:W-:-:S07]  /*1b120*/  IMAD.MOV.U32 R4, RZ, RZ, R14 ;  /* 0x000000ffff047224 */ /* 0x000fce00078e000e */
[----:B------:R-:W-:Y:S05]  /*1b130*/  WARPSYNC.COLLECTIVE R15, `(.L_x_3965) ;  /* 0x000000000f087348 */ /* 0x000fea0003c00000 */
[----:B------:R0:W1:Y:S02]  /*1b140*/  SHFL.IDX P6, R14, R13, R12, R11 ;  /* 0x0000000c0d0e7389 */ /* 0x00006400000c000b */
[----:B01----:R-:W-:Y:S01]  /*1b150*/  ENDCOLLECTIVE ;  /* 0x000000000000791b */ /* 0x003fe20003800000 */
.L_x_3965:
[----:B------:R-:W-:Y:S02]  /*1b160*/  IMAD.MOV.U32 R12, RZ, RZ, R3 ;  /* 0x000000ffff0c7224 */ /* 0x000fe400078e0003 */
[----:B------:R-:W-:Y:S01]  /*1b170*/  IMAD.MOV.U32 R13, RZ, RZ, R0 ;  /* 0x000000ffff0d7224 */ /* 0x000fe200078e0000 */
[----:B------:R-:W-:Y:S06]  /*1b180*/  BRA `(.L_x_3966) ;  /* 0xfffffed400ac7947 */ /* 0x000fec000383ffff */
.L_x_3724:
[----:B0-----:R0:W1:Y:S02]  /*1b190*/  SYNCS.PHASECHK.TRANS64.TRYWAIT P1, [R2+URZ+0x28c00], R27 ;  /* 0x028c001b020075a7 */ /* 0x001064000802017f */
[----:B-1----:R-:W-:Y:S05]  /*1b1a0*/  @!P1 NANOSLEEP.SYNCS 0x989680 ;  /* 0x009896800000995d */ /* 0x002fea0003900000 */
[----:B------:R-:W1:Y:S02]  /*1b1b0*/  @!P1 SYNCS.PHASECHK.TRANS64 P1, [R2+URZ+0x28c00], R27 ;  /* 0x028c001b020095a7 */ /* 0x000e64000802007f */
[----:B-1----:R-:W-:Y:S05]  /*1b1c0*/  @!P1 BRA `(.L_x_3724) ;  /* 0xfffffffc00f09947 */ /* 0x002fea000383ffff */
[----:B------:R-:W-:Y:S05]  /*1b1d0*/  BRA `(.L_x_3967) ;  /* 0xfffffed800787947 */ /* 0x000fea000383ffff */
.L_x_3730:
[----:B0-----:R0:W1:Y:S02]  /*1b1e0*/  SYNCS.PHASECHK.TRANS64.TRYWAIT P1, [R14+URZ+0x28c30], R15 ;  /* 0x028c300f0e0075a7 */ /* 0x001064000802017f */
[----:B-1----:R-:W-:Y:S05]  /*1b1f0*/  @!P1 NANOSLEEP.SYNCS 0x989680 ;  /* 0x009896800000995d */ /* 0x002fea0003900000 */
[----:B------:R-:W1:Y:S02]  /*1b200*/  @!P1 SYNCS.PHASECHK.TRANS64 P1, [R14+URZ+0x28c30], R15 ;  /* 0x028c300f0e0095a7 */ /* 0x000e64000802007f */
[----:B-1----:R-:W-:Y:S05]  /*1b210*/  @!P1 BRA `(.L_x_3730) ;  /* 0xfffffffc00f09947 */ /* 0x002fea000383ffff */
[----:B------:R-:W-:Y:S05]  /*1b220*/  BRA `(.L_x_3729) ;  /* 0xfffffee400a87947 */ /* 0x000fea000383ffff */
.L_x_3735:
[----:B--2---:R2:W3:Y:S02]  /*1b230*/  SYNCS.PHASECHK.TRANS64.TRYWAIT P2, [R14+URZ+0x28c50], R15 ;  /* 0x028c500f0e0075a7 */ /* 0x0044e4000804017f */
[----:B---3--:R-:W-:Y:S05]  /*1b240*/  @!P2 NANOSLEEP.SYNCS 0x989680 ;  /* 0x009896800000a95d */ /* 0x008fea0003900000 */
[----:B------:R-:W3:Y:S02]  /*1b250*/  @!P2 SYNCS.PHASECHK.TRANS64 P2, [R14+URZ+0x28c50], R15 ;  /* 0x028c500f0e00a5a7 */ /* 0x000ee4000804007f */
[----:B---3--:R-:W-:Y:S05]  /*1b260*/  @!P2 BRA `(.L_x_3735) ;  /* 0xfffffffc00f0a947 */ /* 0x008fea000383ffff */
[----:B------:R-:W-:Y:S05]  /*1b270*/  BRA `(.L_x_3734) ;  /* 0xfffffef400e47947 */ /* 0x000fea000383ffff */
.L_x_3742:
[----:B-1----:R1:W2:Y:S02]  /*1b280*/  SYNCS.PHASECHK.TRANS64.TRYWAIT P3, [R217+URZ+0x28c30], R14 ;  /* 0x028c300ed90075a7 */ /* 0x0022a4000806017f */
[----:B--2---:R-:W-:Y:S05]  /*1b290*/  @!P3 NANOSLEEP.SYNCS 0x989680 ;  /* 0x009896800000b95d */ /* 0x004fea0003900000 */
[----:B------:R-:W2:Y:S02]  /*1b2a0*/  @!P3 SYNCS.PHASECHK.TRANS64 P3, [R217+URZ+0x28c30], R14 ;  /* 0x028c300ed900b5a7 */ /* 0x000ea4000806007f */
[----:B--2---:R-:W-:Y:S05]  /*1b2b0*/  @!P3 BRA `(.L_x_3742) ;  /* 0xfffffffc00f0b947 */ /* 0x004fea000383ffff */
[----:B------:R-:W-:Y:S05]  /*1b2c0*/  BRA `(.L_x_3741) ;  /* 0xfffffef800f87947 */ /* 0x000fea000383ffff */
.L_x_3747:
[----:B----4-:R4:W0:Y:S02]  /*1b2d0*/  SYNCS.PHASECHK.TRANS64.TRYWAIT P3, [R217+URZ+0x28c50], R14 ;  /* 0x028c500ed90075a7 */ /* 0x010824000806017f */
[----:B0-----:R-:W-:Y:S05]  /*1b2e0*/  @!P3 NANOSLEEP.SYNCS 0x989680 ;  /* 0x009896800000b95d */ /* 0x001fea0003900000 */
[----:B------:R-:W0:Y:S02]  /*1b2f0*/  @!P3 SYNCS.PHASECHK.TRANS64 P3, [R217+URZ+0x28c50], R14 ;  /* 0x028c500ed900b5a7 */ /* 0x000e24000806007f */
[----:B0-----:R-:W-:Y:S05]  /*1b300*/  @!P3 BRA `(.L_x_3747) ;  /* 0xfffffffc00f0b947 */ /* 0x001fea000383ffff */
[----:B------:R-:W-:Y:S05]  /*1b310*/  BRA `(.L_x_3746) ;  /* 0xffffff10004c7947 */ /* 0x000fea000383ffff */
.L_x_3780:
[----:B------:R-:W1:Y:S01]  /*1b320*/  S2R R5, SR_TID.X ;  /* 0x0000000000057919 */ /* 0x000e620000002100 */
[----:B------:R-:W-:Y:S01]  /*1b330*/  BSSY B1, `(.L_x_3968) ;  /* 0x000000a000017945 */ /* 0x000fe20003800000 */
[----:B0-----:R-:W-:Y:S02]  /*1b340*/  IMAD.MOV.U32 R12, RZ, RZ, RZ ;  /* 0x000000ffff0c7224 */ /* 0x001fe400078e00ff */
[----:B------:R-:W-:Y:S02]  /*1b350*/  IMAD.MOV.U32 R11, RZ, RZ, 0x1f ;  /* 0x0000001fff0b7424 */ /* 0x000fe400078e00ff */
[----:B------:R-:W-:Y:S01]  /*1b360*/  IMAD.MOV.U32 R15, RZ, RZ, -0x1 ;  /* 0xffffffffff0f7424 */ /* 0x000fe200078e00ff */
[----:B-1----:R-:W-:-:S04]  /*1b370*/  SHF.R.U32.HI R5, RZ, 0x5, R5 ;  /* 0x00000005ff057819 */ /* 0x002fc80000011605 */
[----:B------:R-:W-:-:S05]  /*1b380*/  LOP3.LUT R5, R5, 0x3, RZ, 0xc0, !PT ;  /* 0x0000000305057812 */ /* 0x000fca00078ec0ff */
[----:B------:R-:W-:-:S07]  /*1b390*/  IMAD.MOV.U32 R13, RZ, RZ, R5 ;  /* 0x000000ffff0d7224 */ /* 0x000fce00078e0005 */
[----:B------:R-:W-:Y:S05]  /*1b3a0*/  WARPSYNC.COLLECTIVE R15, `(.L_x_3969) ;  /* 0x000000000f087348 */ /* 0x000fea0003c00000 */
[----:B------:R0:W1:Y:S02]  /*1b3b0*/  SHFL.IDX P6, R14, R13, R12, R11 ;  /* 0x0000000c0d0e7389 */ /* 0x00006400000c000b */
[----:B01----:R-:W-:Y:S01]  /*1b3c0*/  ENDCOLLECTIVE ;  /* 0x000000000000791b */ /* 0x003fe20003800000 */
.L_x_3969:
[----:B------:R-:W-:Y:S05]  /*1b3d0*/  BSYNC B1 ;  /* 0x0000000000017941 */ /* 0x000fea0003800000 */
.L_x_3968:
[----:B------:R-:W-:Y:S05]  /*1b3e0*/  BRA `(.L_x_3970) ;  /* 0xffffff7c00b07947 */ /* 0x000fea000383ffff */
.L_x_3782:
[----:B------:R-:W-:Y:S01]  /*1b3f0*/  BSSY B1, `(.L_x_3971) ;  /* 0x0000006000017945 */ /* 0x000fe20003800000 */
[----:B------:R-:W-:-:S07]  /*1b400*/  IMAD.MOV.U32 R15, RZ, RZ, -0x1 ;  /* 0xffffffffff0f7424 */ /* 0x000fce00078e00ff */
[----:B0-----:R-:W-:Y:S05]  /*1b410*/  WARPSYNC.COLLECTIVE R15, `(.L_x_3972) ;  /* 0x000000000f0c7348 */ /* 0x001fea0003c00000 */
[----:B------:R-:W-:Y:S02]  /*1b420*/  ELECT P6, UR62, PT ;  /* 0x00000000003e782f */ /* 0x000fe400038c0000 */
[----:B------:R-:W-:Y:S01]  /*1b430*/  MOV R14, UR62 ;  /* 0x0000003e000e7c02 */ /* 0x000fe20008000f00 */
[----:B0-----:R-:W-:Y:S10]  /*1b440*/  ENDCOLLECTIVE ;  /* 0x000000000000791b */ /* 0x001ff40003800000 */
.L_x_3972:
[----:B------:R-:W-:Y:S05]  /*1b450*/  BSYNC B1 ;  /* 0x0000000000017941 */ /* 0x000fea0003800000 */
.L_x_3971:
[----:B------:R-:W-:Y:S05]  /*1b460*/  BRA `(.L_x_3781) ;  /* 0xffffff7c00a87947 */ /* 0x000fea000383ffff */
.L_x_3784:
[----:B0-----:R0:W1:Y:S02]  /*1b470*/  SYNCS.PHASECHK.TRANS64.TRYWAIT P0, [R18+URZ+0x28c20], R4 ;  /* 0x028c2004120075a7 */ /* 0x001064000800017f */
[----:B-1----:R-:W-:Y:S05]  /*1b480*/  @!P0 NANOSLEEP.SYNCS 0x989680 ;  /* 0x009896800000895d */ /* 0x002fea0003900000 */
[----:B------:R-:W1:Y:S02]  /*1b490*/  @!P0 SYNCS.PHASECHK.TRANS64 P0, [R18+URZ+0x28c20], R4 ;  /* 0x028c2004120085a7 */ /* 0x000e64000800007f */
[----:B-1----:R-:W-:Y:S05]  /*1b4a0*/  @!P0 BRA `(.L_x_3784) ;  /* 0xfffffffc00f08947 */ /* 0x002fea000383ffff */
[----:B------:R-:W-:Y:S05]  /*1b4b0*/  BRA `(.L_x_3973) ;  /* 0xffffff7c00b87947 */ /* 0x000fea000383ffff */
.L_x_3788:
[----:B-1----:R1:W2:Y:S02]  /*1b4c0*/  SYNCS.PHASECHK.TRANS64.TRYWAIT P0, [R5+URZ+0x28ca0], R9 ;  /* 0x028ca009050075a7 */ /* 0x0022a4000800017f */
[----:B--2---:R-:W-:Y:S05]  /*1b4d0*/  @!P0 NANOSLEEP.SYNCS 0x989680 ;  /* 0x009896800000895d */ /* 0x004fea0003900000 */
[----:B------:R-:W2:Y:S02]  /*1b4e0*/  @!P0 SYNCS.PHASECHK.TRANS64 P0, [R5+URZ+0x28ca0], R9 ;  /* 0x028ca009050085a7 */ /* 0x000ea4000800007f */
[----:B--2---:R-:W-:Y:S05]  /*1b4f0*/  @!P0 BRA `(.L_x_3788) ;  /* 0xfffffffc00f08947 */ /* 0x004fea000383ffff */
[----:B------:R-:W-:Y:S05]  /*1b500*/  BRA `(.L_x_3974) ;  /* 0xffffff7c00d87947 */ /* 0x000fea000383ffff */
.L_x_3793:
[----:B0-----:R0:W2:Y:S02]  /*1b510*/  SYNCS.PHASECHK.TRANS64.TRYWAIT P0, [R5+URZ+0x28cc0], R9 ;  /* 0x028cc009050075a7 */ /* 0x0010a4000800017f */
[----:B--2---:R-:W-:Y:S05]  /*1b520*/  @!P0 NANOSLEEP.SYNCS 0x989680 ;  /* 0x009896800000895d */ /* 0x004fea0003900000 */
[----:B------:R-:W2:Y:S02]  /*1b530*/  @!P0 SYNCS.PHASECHK.TRANS64 P0, [R5+URZ+0x28cc0], R9 ;  /* 0x028cc009050085a7 */ /* 0x000ea4000800007f */
[----:B--2---:R-:W-:Y:S05]  /*1b540*/  @!P0 BRA `(.L_x_3793) ;  /* 0xfffffffc00f08947 */ /* 0x004fea000383ffff */
[----:B------:R-:W-:Y:S05]  /*1b550*/  BRA `(.L_x_3975) ;  /* 0xffffff8000587947 */ /* 0x000fea000383ffff */
.L_x_3807:
[----:B0-----:R0:W1:Y:S02]  /*1b560*/  SYNCS.PHASECHK.TRANS64.TRYWAIT P2, [R5+URZ+0x28ca0], R6 ;  /* 0x028ca006050075a7 */ /* 0x001064000804017f */
[----:B-1----:R-:W-:Y:S05]  /*1b570*/  @!P2 NANOSLEEP.SYNCS 0x989680 ;  /* 0x009896800000a95d */ /* 0x002fea0003900000 */
[----:B------:R-:W1:Y:S02]  /*1b580*/  @!P2 SYNCS.PHASECHK.TRANS64 P2, [R5+URZ+0x28ca0], R6 ;  /* 0x028ca0060500a5a7 */ /* 0x000e64000804007f */
[----:B-1----:R-:W-:Y:S05]  /*1b590*/  @!P2 BRA `(.L_x_3807) ;  /* 0xfffffffc00f0a947 */ /* 0x002fea000383ffff */
[----:B------:R-:W-:Y:S05]  /*1b5a0*/  BRA `(.L_x_3976) ;  /* 0xffffff8800d87947 */ /* 0x000fea000383ffff */
.L_x_3812:
[----:B-1----:R1:W2:Y:S02]  /*1b5b0*/  SYNCS.PHASECHK.TRANS64.TRYWAIT P2, [R5+URZ+0x28cc0], R6 ;  /* 0x028cc006050075a7 */ /* 0x0022a4000804017f */
[----:B--2---:R-:W-:Y:S05]  /*1b5c0*/  @!P2 NANOSLEEP.SYNCS 0x989680 ;  /* 0x009896800000a95d */ /* 0x004fea0003900000 */
[----:B------:R-:W2:Y:S02]  /*1b5d0*/  @!P2 SYNCS.PHASECHK.TRANS64 P2, [R5+URZ+0x28cc0], R6 ;  /* 0x028cc0060500a5a7 */ /* 0x000ea4000804007f */
[----:B--2---:R-:W-:Y:S05]  /*1b5e0*/  @!P2 BRA `(.L_x_3812) ;  /* 0xfffffffc00f0a947 */ /* 0x004fea000383ffff */
[----:B------:R-:W-:Y:S05]  /*1b5f0*/  BRA `(.L_x_3977) ;  /* 0xffffff8c00547947 */ /* 0x000fea000383ffff */
.L_x_3834:
        /* <DEDUP_REMOVED lines=11> */
.L_x_3979:
[----:B------:R-:W-:Y:S05]  /*1b6b0*/  BSYNC B0 ;  /* 0x0000000000007941 */ /* 0x000fea0003800000 */
.L_x_3978:
[----:B------:R-:W-:Y:S05]  /*1b6c0*/  BRA `(.L_x_3980) ;  /* 0xffffff9c00c47947 */ /* 0x000fea000383ffff */
.L_x_3836:
[----:B------:R-:W-:Y:S01]  /*1b6d0*/  BSSY B0, `(.L_x_3981) ;  /* 0x0000006000007945 */ /* 0x000fe20003800000 */
[----:B------:R-:W-:-:S07]  /*1b6e0*/  IMAD.MOV.U32 R15, RZ, RZ, -0x1 ;  /* 0xffffffffff0f7424 */ /* 0x000fce00078e00ff */
[----:B0-----:R-:W-:Y:S05]  /*1b6f0*/  WARPSYNC.COLLECTIVE R15, `(.L_x_3982) ;  /* 0x000000000f0c7348 */ /* 0x001fea0003c00000 */
[----:B------:R-:W-:Y:S02]  /*1b700*/  ELECT P6, UR62, PT ;  /* 0x00000000003e782f */ /* 0x000fe400038c0000 */
[----:B------:R-:W-:Y:S01]  /*1b710*/  MOV R14, UR62 ;  /* 0x0000003e000e7c02 */ /* 0x000fe20008000f00 */
[----:B0-----:R-:W-:Y:S10]  /*1b720*/  ENDCOLLECTIVE ;  /* 0x000000000000791b */ /* 0x001ff40003800000 */
.L_x_3982:
[----:B------:R-:W-:Y:S05]  /*1b730*/  BSYNC B0 ;  /* 0x0000000000007941 */ /* 0x000fea0003800000 */
.L_x_3981:
[----:B------:R-:W-:Y:S05]  /*1b740*/  BRA `(.L_x_3983) ;  /* 0xffffff9c00d07947 */ /* 0x000fea000383ffff */
.L_x_3838:
[----:B0-----:R0:W1:Y:S02]  /*1b750*/  SYNCS.PHASECHK.TRANS64.TRYWAIT P0, [R0+URZ+0x28c40], R2 ;  /* 0x028c4002000075a7 */ /* 0x001064000800017f */
[----:B-1----:R-:W-:Y:S05]  /*1b760*/  @!P0 NANOSLEEP.SYNCS 0x989680 ;  /* 0x009896800000895d */ /* 0x002fea0003900000 */
[----:B------:R-:W1:Y:S02]  /*1b770*/  @!P0 SYNCS.PHASECHK.TRANS64 P0, [R0+URZ+0x28c40], R2 ;  /* 0x028c4002000085a7 */ /* 0x000e64000800007f */
[----:B-1----:R-:W-:Y:S05]  /*1b780*/  @!P0 BRA `(.L_x_3838) ;  /* 0xfffffffc00f08947 */ /* 0x002fea000383ffff */
[----:B------:R-:W-:Y:S05]  /*1b790*/  BRA `(.L_x_3984) ;  /* 0xffffffa000307947 */ /* 0x000fea000383ffff */
.L_x_3842:
        /* <DEDUP_REMOVED lines=15> */
.L_x_3985:
[----:B------:R-:W-:Y:S02]  /*1b890*/  IMAD.MOV.U32 R13, RZ, RZ, R4 ;  /* 0x000000ffff0d7224 */ /* 0x000fe400078e0004 */
[----:B------:R-:W-:-:S07]  /*1b8a0*/  IMAD.MOV.U32 R6, RZ, RZ, R14 ;  /* 0x000000ffff067224 */ /* 0x000fce00078e000e */
[----:B------:R-:W-:Y:S05]  /*1b8b0*/  WARPSYNC.COLLECTIVE R15, `(.L_x_3986) ;  /* 0x000000000f087348 */ /* 0x000fea0003c00000 */
[----:B------:R0:W1:Y:S02]  /*1b8c0*/  SHFL.IDX P6, R14, R13, R12, R11 ;  /* 0x0000000c0d0e7389 */ /* 0x00006400000c000b */
[----:B01----:R-:W-:Y:S01]  /*1b8d0*/  ENDCOLLECTIVE ;  /* 0x000000000000791b */ /* 0x003fe20003800000 */
.L_x_3986:
[----:B------:R-:W-:Y:S02]  /*1b8e0*/  IMAD.MOV.U32 R13, RZ, RZ, R3 ;  /* 0x000000ffff0d7224 */ /* 0x000fe400078e0003 */
[----:B------:R-:W-:Y:S02]  /*1b8f0*/  IMAD.MOV.U32 R12, RZ, RZ, 0x1 ;  /* 0x00000001ff0c7424 */ /* 0x000fe400078e00ff */
[----:B------:R-:W-:-:S07]  /*1b900*/  IMAD.MOV.U32 R7, RZ, RZ, R14 ;  /* 0x000000ffff077224 */ /* 0x000fce00078e000e */
[----:B------:R-:W-:Y:S05]  /*1b910*/  WARPSYNC.COLLECTIVE R15, `(.L_x_3987) ;  /* 0x000000000f087348 */ /* 0x000fea0003c00000 */
[----:B------:R0:W1:Y:S02]  /*1b920*/  SHFL.IDX P6, R14, R13, R12, R11 ;  /* 0x0000000c0d0e7389 */ /* 0x00006400000c000b */
[----:B01----:R-:W-:Y:S01]  /*1b930*/  ENDCOLLECTIVE ;  /* 0x000000000000791b */ /* 0x003fe20003800000 */
.L_x_3987:
        /* <DEDUP_REMOVED lines=15> */
.L_x_3988:
[----:B------:R-:W-:Y:S02]  /*1ba30*/  IMAD.MOV.U32 R13, RZ, RZ, R3 ;  /* 0x000000ffff0d7224 */ /* 0x000fe400078e0003 */
[----:B------:R-:W-:Y:S02]  /*1ba40*/  IMAD.MOV.U32 R12, RZ, RZ, 0x2 ;  /* 0x00000002ff0c7424 */ /* 0x000fe400078e00ff */
[----:B------:R-:W-:-:S07]  /*1ba50*/  IMAD.MOV.U32 R5, RZ, RZ, R14 ;  /* 0x000000ffff057224 */ /* 0x000fce00078e000e */
[----:B------:R-:W-:Y:S05]  /*1ba60*/  WARPSYNC.COLLECTIVE R15, `(.L_x_3989) ;  /* 0x000000000f087348 */ /* 0x000fea0003c00000 */
[----:B------:R0:W1:Y:S02]  /*1ba70*/  SHFL.IDX P6, R14, R13, R12, R11 ;  /* 0x0000000c0d0e7389 */ /* 0x00006400000c000b */
[----:B01----:R-:W-:Y:S01]  /*1ba80*/  ENDCOLLECTIVE ;  /* 0x000000000000791b */ /* 0x003fe20003800000 */
.L_x_3989:
        /* <DEDUP_REMOVED lines=15> */
.L_x_3990:
[----:B------:R-:W-:Y:S02]  /*1bb80*/  IMAD.MOV.U32 R13, RZ, RZ, R3 ;  /* 0x000000ffff0d7224 */ /* 0x000fe400078e0003 */
[----:B------:R-:W-:Y:S02]  /*1bb90*/  IMAD.MOV.U32 R12, RZ, RZ, 0x3 ;  /* 0x00000003ff0c7424 */ /* 0x000fe400078e00ff */
[----:B------:R-:W-:-:S07]  /*1bba0*/  IMAD.MOV.U32 R5, RZ, RZ, R14 ;  /* 0x000000ffff057224 */ /* 0x000fce00078e000e */
[----:B------:R-:W-:Y:S05]  /*1bbb0*/  WARPSYNC.COLLECTIVE R15, `(.L_x_3991) ;  /* 0x000000000f087348 */ /* 0x000fea0003c00000 */
[----:B------:R0:W1:Y:S02]  /*1bbc0*/  SHFL.IDX P6, R14, R13, R12, R11 ;  /* 0x0000000c0d0e7389 */ /* 0x00006400000c000b */
[----:B01----:R-:W-:Y:S01]  /*1bbd0*/  ENDCOLLECTIVE ;  /* 0x000000000000791b */ /* 0x003fe20003800000 */
.L_x_3991:
        /* <DEDUP_REMOVED lines=13> */
.L_x_3992:
[----:B------:R-:W-:Y:S01]  /*1bcb0*/  IMAD.MOV.U32 R3, RZ, RZ, R14 ;  /* 0x000000ffff037224 */ /* 0x000fe200078e000e */
[----:B------:R-:W-:Y:S06]  /*1bcc0*/  BRA `(.L_x_3993) ;  /* 0xffffffa400787947 */ /* 0x000fec000383ffff */
.L_x_3845:
[----:B0-----:R0:W1:Y:S02]  /*1bcd0*/  SYNCS.PHASECHK.TRANS64.TRYWAIT P0, [R18+URZ+0x28c20], R0 ;  /* 0x028c2000120075a7 */ /* 0x001064000800017f */
[----:B-1----:R-:W-:Y:S05]  /*1bce0*/  @!P0 NANOSLEEP.SYNCS 0x989680 ;  /* 0x009896800000895d */ /* 0x002fea0003900000 */
[----:B------:R-:W1:Y:S02]  /*1bcf0*/  @!P0 SYNCS.PHASECHK.TRANS64 P0, [R18+URZ+0x28c20], R0 ;  /* 0x028c2000120085a7 */ /* 0x000e64000800007f */
[----:B-1----:R-:W-:Y:S05]  /*1bd00*/  @!P0 BRA `(.L_x_3845) ;  /* 0xfffffffc00f08947 */ /* 0x002fea000383ffff */
[----:B------:R-:W-:Y:S05]  /*1bd10*/  BRA `(.L_x_3994) ;  /* 0xffffffa400d47947 */ /* 0x000fea000383ffff */
.L_x_3849:
[----:B0-----:R0:W1:Y:S02]  /*1bd20*/  SYNCS.PHASECHK.TRANS64.TRYWAIT P0, [R0+URZ+0x28c60], R2 ;  /* 0x028c6002000075a7 */ /* 0x001064000800017f */
[----:B-1----:R-:W-:Y:S05]  /*1bd30*/  @!P0 NANOSLEEP.SYNCS 0x989680 ;  /* 0x009896800000895d */ /* 0x002fea0003900000 */
[----:B------:R-:W1:Y:S02]  /*1bd40*/  @!P0 SYNCS.PHASECHK.TRANS64 P0, [R0+URZ+0x28c60], R2 ;  /* 0x028c6002000085a7 */ /* 0x000e64000800007f */
[----:B-1----:R-:W-:Y:S05]  /*1bd50*/  @!P0 BRA `(.L_x_3849) ;  /* 0xfffffffc00f08947 */ /* 0x002fea000383ffff */
[----:B------:R-:W-:Y:S05]  /*1bd60*/  BRA `(.L_x_3995) ;  /* 0xffffffa400f87947 */ /* 0x000fea000383ffff */
.L_x_3868:
[----:B-1----:R1:W2:Y:S02]  /*1bd70*/  SYNCS.PHASECHK.TRANS64.TRYWAIT P0, [R2+URZ+0x28c40], R6 ;  /* 0x028c4006020075a7 */ /* 0x0022a4000800017f */
[----:B--2---:R-:W-:Y:S05]  /*1bd80*/  @!P0 NANOSLEEP.SYNCS 0x989680 ;  /* 0x009896800000895d */ /* 0x004fea0003900000 */
[----:B------:R-:W2:Y:S02]  /*1bd90*/  @!P0 SYNCS.PHASECHK.TRANS64 P0, [R2+URZ+0x28c40], R6 ;  /* 0x028c4006020085a7 */ /* 0x000ea4000800007f */
[----:B--2---:R-:W-:Y:S05]  /*1bda0*/  @!P0 BRA `(.L_x_3868) ;  /* 0xfffffffc00f08947 */ /* 0x004fea000383ffff */
[----:B------:R-:W-:Y:S05]  /*1bdb0*/  BRA `(.L_x_3996) ;  /* 0xffffffb400087947 */ /* 0x000fea000383ffff */
.L_x_3873:
[----:B0-----:R0:W2:Y:S02]  /*1bdc0*/  SYNCS.PHASECHK.TRANS64.TRYWAIT P0, [R2+URZ+0x28c60], R6 ;  /* 0x028c6006020075a7 */ /* 0x0010a4000800017f */
[----:B--2---:R-:W-:Y:S05]  /*1bdd0*/  @!P0 NANOSLEEP.SYNCS 0x989680 ;  /* 0x009896800000895d */ /* 0x004fea0003900000 */
[----:B------:R-:W2:Y:S02]  /*1bde0*/  @!P0 SYNCS.PHASECHK.TRANS64 P0, [R2+URZ+0x28c60], R6 ;  /* 0x028c6006020085a7 */ /* 0x000ea4000800007f */
[----:B--2---:R-:W-:Y:S05]  /*1bdf0*/  @!P0 BRA `(.L_x_3873) ;  /* 0xfffffffc00f08947 */ /* 0x004fea000383ffff */
[----:B------:R-:W-:Y:S05]  /*1be00*/  BRA `(.L_x_3997) ;  /* 0xffffffb400847947 */ /* 0x000fea000383ffff */
.L_x_3888:
[----:B-1----:R1:W2:Y:S02]  /*1be10*/  SYNCS.PHASECHK.TRANS64.TRYWAIT P0, [R2+URZ+0x28c40], R3 ;  /* 0x028c4003020075a7 */ /* 0x0022a4000800017f */
[----:B--2---:R-:W-:Y:S05]  /*1be20*/  @!P0 NANOSLEEP.SYNCS 0x989680 ;  /* 0x009896800000895d */ /* 0x004fea0003900000 */
[----:B------:R-:W2:Y:S02]  /*1be30*/  @!P0 SYNCS.PHASECHK.TRANS64 P0, [R2+URZ+0x28c40], R3 ;  /* 0x028c4003020085a7 */ /* 0x000ea4000800007f */
[----:B--2---:R-:W-:Y:S05]  /*1be40*/  @!P0 BRA `(.L_x_3888) ;  /* 0xfffffffc00f08947 */ /* 0x004fea000383ffff */
[----:B------:R-:W-:Y:S05]  /*1be50*/  BRA `(.L_x_3998) ;  /* 0xffffffc000607947 */ /* 0x000fea000383ffff */
.L_x_3893:
[----:B--2---:R2:W3:Y:S02]  /*1be60*/  SYNCS.PHASECHK.TRANS64.TRYWAIT P0, [R2+URZ+0x28c60], R3 ;  /* 0x028c6003020075a7 */ /* 0x0044e4000800017f */
[----:B---3--:R-:W-:Y:S05]  /*1be70*/  @!P0 NANOSLEEP.SYNCS 0x989680 ;  /* 0x009896800000895d */ /* 0x008fea0003900000 */
[----:B------:R-:W3:Y:S02]  /*1be80*/  @!P0 SYNCS.PHASECHK.TRANS64 P0, [R2+URZ+0x28c60], R3 ;  /* 0x028c6003020085a7 */ /* 0x000ee4000800007f */
[----:B---3--:R-:W-:Y:S05]  /*1be90*/  @!P0 BRA `(.L_x_3893) ;  /* 0xfffffffc00f08947 */ /* 0x008fea000383ffff */
[----:B------:R-:W-:Y:S05]  /*1bea0*/  BRA `(.L_x_3999) ;  /* 0xffffffc000dc7947 */ /* 0x000fea000383ffff */
.L_x_3908:
[----:B-1----:R1:W2:Y:S02]  /*1beb0*/  SYNCS.PHASECHK.TRANS64.TRYWAIT P0, [R3+URZ+0x28c40], R2 ;  /* 0x028c4002030075a7 */ /* 0x0022a4000800017f */
[----:B--2---:R-:W-:Y:S05]  /*1bec0*/  @!P0 NANOSLEEP.SYNCS 0x989680 ;  /* 0x009896800000895d */ /* 0x004fea0003900000 */
[----:B------:R-:W2:Y:S02]  /*1bed0*/  @!P0 SYNCS.PHASECHK.TRANS64 P0, [R3+URZ+0x28c40], R2 ;  /* 0x028c4002030085a7 */ /* 0x000ea4000800007f */
[----:B--2---:R-:W-:Y:S05]  /*1bee0*/  @!P0 BRA `(.L_x_3908) ;  /* 0xfffffffc00f08947 */ /* 0x004fea000383ffff */
[----:B------:R-:W-:Y:S05]  /*1bef0*/  BRA `(.L_x_4000) ;  /* 0xffffffcc009c7947 */ /* 0x000fea000383ffff */
.L_x_3913:
[----:B--2---:R2:W3:Y:S02]  /*1bf00*/  SYNCS.PHASECHK.TRANS64.TRYWAIT P0, [R3+URZ+0x28c60], R2 ;  /* 0x028c6002030075a7 */ /* 0x0044e4000800017f */
[----:B---3--:R-:W-:Y:S05]  /*1bf10*/  @!P0 NANOSLEEP.SYNCS 0x989680 ;  /* 0x009896800000895d */ /* 0x008fea0003900000 */
[----:B------:R-:W3:Y:S02]  /*1bf20*/  @!P0 SYNCS.PHASECHK.TRANS64 P0, [R3+URZ+0x28c60], R2 ;  /* 0x028c6002030085a7 */ /* 0x000ee4000800007f */
[----:B---3--:R-:W-:Y:S05]  /*1bf30*/  @!P0 BRA `(.L_x_3913) ;  /* 0xfffffffc00f08947 */ /* 0x008fea000383ffff */
[----:B------:R-:W-:Y:S05]  /*1bf40*/  BRA `(.L_x_4001) ;  /* 0xffffffd000187947 */ /* 0x000fea000383ffff */
.L_x_3929:
[----:B------:R-:W2:Y:S01]  /*1bf50*/  LDL R3, [R1] ;  /* 0x0000000001037983 */ /* 0x000ea20000100800 */
[----:B------:R-:W-:Y:S01]  /*1bf60*/  BSSY B0, `(.L_x_4002) ;  /* 0x0000008000007945 */ /* 0x000fe20003800000 */
[----:B0-----:R-:W-:Y:S02]  /*1bf70*/  IMAD.MOV.U32 R12, RZ, RZ, RZ ;  /* 0x000000ffff0c7224 */ /* 0x001fe400078e00ff */
[----:B------:R-:W-:Y:S02]  /*1bf80*/  IMAD.MOV.U32 R11, RZ, RZ, 0x1f ;  /* 0x0000001fff0b7424 */ /* 0x000fe400078e00ff */
[----:B------:R-:W-:Y:S02]  /*1bf90*/  IMAD.MOV.U32 R15, RZ, RZ, -0x1 ;  /* 0xffffffffff0f7424 */ /* 0x000fe400078e00ff */
[----:B--2---:R-:W-:-:S07]  /*1bfa0*/  IMAD.MOV.U32 R13, RZ, RZ, R3 ;  /* 0x000000ffff0d7224 */ /* 0x004fce00078e0003 */
[----:B------:R-:W-:Y:S05]  /*1bfb0*/  WARPSYNC.COLLECTIVE R15, `(.L_x_4003) ;  /* 0x000000000f087348 */ /* 0x000fea0003c00000 */
[----:B------:R0:W1:Y:S02]  /*1bfc0*/  SHFL.IDX P6, R14, R13, R12, R11 ;  /* 0x0000000c0d0e7389 */ /* 0x00006400000c000b */
[----:B01----:R-:W-:Y:S01]  /*1bfd0*/  ENDCOLLECTIVE ;  /* 0x000000000000791b */ /* 0x003fe20003800000 */
.L_x_4003:
[----:B------:R-:W-:Y:S05]  /*1bfe0*/  BSYNC B0 ;  /* 0x0000000000007941 */ /* 0x000fea0003800000 */
.L_x_4002:
        /* <DEDUP_REMOVED lines=9> */
.L_x_4004:
        /* <DEDUP_REMOVED lines=14> */
[C---:B------:R-:W-:Y:S02]  /*1c160*/  ISETP.GE.U32.AND P3, PT, R16.reuse, 0x4, PT ;  /* 0x000000041000780c */ /* 0x040fe40003f66070 */
[C---:B------:R-:W-:Y:S02]  /*1c170*/  ISETP.GE.U32.AND P4, PT, R16.reuse, 0x8, PT ;  /* 0x000000081000780c */ /* 0x040fe40003f86070 */
[----:B------:R-:W-:Y:S01]  /*1c180*/  ISETP.GE.U32.AND P5, PT, R16, 0x10, PT ;  /* 0x000000101000780c */ /* 0x000fe20003fa6070 */
[----:B--2---:R-:W-:Y:S02]  /*1c190*/  @!P1 IMAD.MOV.U32 R5, RZ, RZ, R6 ;  /* 0x000000ffff059224 */ /* 0x004fe400078e0006 */
[----:B------:R-:W-:-:S02]  /*1c1a0*/  IMAD.MOV.U32 R6, RZ, RZ, RZ ;  /* 0x000000ffff067224 */ /* 0x000fc400078e00ff */
[----:B---3--:R-:W-:Y:S01]  /*1c1b0*/  @!P1 IMAD.MOV.U32 R6, RZ, RZ, R2 ;  /* 0x000000ffff069224 */ /* 0x008fe200078e0002 */
[----:B------:R-:W-:-:S03]  /*1c1c0*/  ISETP.NE.AND P1, PT, R16, RZ, PT ;  /* 0x000000ff1000720c */ /* 0x000fc60003f25270 */
[----:B------:R-:W-:-:S04]  /*1c1d0*/  IMAD R2, R6, R5, RZ ;  /* 0x0000000506027224 */ /* 0x000fc800078e02ff */
[----:B------:R-:W-:-:S07]  /*1c1e0*/  IMAD.MOV.U32 R13, RZ, RZ, R2 ;  /* 0x000000ffff0d7224 */ /* 0x000fce00078e0002 */
[----:B------:R-:W-:Y:S05]  /*1c1f0*/  WARPSYNC.COLLECTIVE R15, `(.L_x_4005) ;  /* 0x000000000f087348 */ /* 0x000fea0003c00000 */
[----:B------:R0:W1:Y:S02]  /*1c200*/  SHFL.UP P6, R14, R13, R12, R11 ;  /* 0x0400000c0d0e7389 */ /* 0x00006400000c000b */
[----:B01----:R-:W-:Y:S01]  /*1c210*/  ENDCOLLECTIVE ;  /* 0x000000000000791b */ /* 0x003fe20003800000 */
.L_x_4005:
        /* <DEDUP_REMOVED lines=8> */
.L_x_4006:
        /* <DEDUP_REMOVED lines=8> */
.L_x_4007:
        /* <DEDUP_REMOVED lines=8> */
.L_x_4008:
        /* <DEDUP_REMOVED lines=8> */
.L_x_4009:
        /* <DEDUP_REMOVED lines=9> */
.L_x_4010:
[----:B------:R-:W-:Y:S01]  /*1c4b0*/  IMAD.MOV.U32 R9, RZ, RZ, R14 ;  /* 0x000000ffff097224 */ /* 0x000fe200078e000e */
[----:B------:R-:W-:Y:S06]  /*1c4c0*/  BRA `(.L_x_4011) ;  /* 0xffffffd800507947 */ /* 0x000fec000383ffff */
.L_x_3932:
        /* <DEDUP_REMOVED lines=8> */
.L_x_4013:
[----:B------:R-:W-:Y:S05]  /*1c550*/  BSYNC B0 ;  /* 0x0000000000007941 */ /* 0x000fea0003800000 */
.L_x_4012:
        /* <DEDUP_REMOVED lines=10> */
.L_x_4014:
        /* <DEDUP_REMOVED lines=8> */
.L_x_4015:
        /* <DEDUP_REMOVED lines=8> */
.L_x_4016:
        /* <DEDUP_REMOVED lines=8> */
.L_x_4017:
        /* <DEDUP_REMOVED lines=9> */
.L_x_4018:
[----:B------:R-:W-:Y:S01]  /*1c810*/  IMAD.MOV.U32 R9, RZ, RZ, R14 ;  /* 0x000000ffff097224 */ /* 0x000fe200078e000e */
[----:B------:R-:W-:Y:S06]  /*1c820*/  BRA `(.L_x_4019) ;  /* 0xffffffd800287947 */ /* 0x000fec000383ffff */
.L_x_3934:
[----:B------:R-:W-:Y:S01]  /*1c830*/  BSSY B0, `(.L_x_4020) ;  /* 0x0000006000007945 */ /* 0x000fe20003800000 */
[----:B------:R-:W-:Y:S01]  /*1c840*/  PLOP3.LUT P6, PT, P6, PT, PT, 0x8, 0x0 ;  /* 0x000000000000781c */ /* 0x000fe200037ce170 */
[----:B------:R-:W-:-:S12]  /*1c850*/  IMAD.MOV.U32 R15, RZ, RZ, -0x1 ;  /* 0xffffffffff0f7424 */ /* 0x000fd800078e00ff */
[----:B------:R-:W-:Y:S05]  /*1c860*/  WARPSYNC.COLLECTIVE R15, `(.L_x_4021) ;  /* 0x000000000f087348 */ /* 0x000fea0003c00000 */
[----:B------:R-:W-:Y:S01]  /*1c870*/  VOTE.ANY R14, PT, P6 ;  /* 0x00000000000e7806 */ /* 0x000fe200030e0100 */
[----:B------:R-:W-:Y:S06]  /*1c880*/  ENDCOLLECTIVE ;  /* 0x000000000000791b */ /* 0x000fec0003800000 */
.L_x_4021:
[----:B------:R-:W-:Y:S05]  /*1c890*/  BSYNC B0 ;  /* 0x0000000000007941 */ /* 0x000fea0003800000 */
.L_x_4020:
        /* <DEDUP_REMOVED lines=9> */
.L_x_4022:
[----:B------:R-:W-:Y:S02]  /*1c930*/  IMAD.MOV.U32 R13, RZ, RZ, R6 ;  /* 0x000000ffff0d7224 */ /* 0x000fe400078e0006 */
[----:B------:R-:W-:-:S07]  /*1c940*/  IMAD.MOV.U32 R5, RZ, RZ, R14 ;  /* 0x000000ffff057224 */ /* 0x000fce00078e000e */
[----:B------:R-:W-:Y:S05]  /*1c950*/  WARPSYNC.COLLECTIVE R15, `(.L_x_4023) ;  /* 0x000000000f087348 */ /* 0x000fea0003c00000 */
[----:B------:R0:W1:Y:S02]  /*1c960*/  SHFL.IDX P6, R14, R13, R12, R11 ;  /* 0x0000000c0d0e7389 */ /* 0x00006400000c000b */
[----:B01----:R-:W-:Y:S01]  /*1c970*/  ENDCOLLECTIVE ;  /* 0x000000000000791b */ /* 0x003fe20003800000 */
.L_x_4023:
[----:B------:R-:W-:Y:S01]  /*1c980*/  IMAD.MOV.U32 R6, RZ, RZ, R14 ;  /* 0x000000ffff067224 */ /* 0x000fe200078e000e */
[----:B------:R-:W-:Y:S06]  /*1c990*/  BRA `(.L_x_4024) ;  /* 0xffffffd800087947 */ /* 0x000fec000383ffff */
.L_x_3936:
[----:B------:R-:W-:Y:S01]  /*1c9a0*/  BSSY B0, `(.L_x_4025) ;  /* 0x0000007000007945 */ /* 0x000fe20003800000 */
[----:B------:R-:W-:Y:S02]  /*1c9b0*/  IMAD.MOV.U32 R13, RZ, RZ, R7 ;  /* 0x000000ffff0d7224 */ /* 0x000fe400078e0007 */
[----:B------:R-:W-:Y:S02]  /*1c9c0*/  IMAD.MOV.U32 R11, RZ, RZ, 0x1f ;  /* 0x0000001fff0b7424 */ /* 0x000fe400078e00ff */
[----:B------:R-:W-:-:S07]  /*1c9d0*/  IMAD.MOV.U32 R15, RZ, RZ, -0x1 ;  /* 0xffffffffff0f7424 */ /* 0x000fce00078e00ff */
[----:B012---:R-:W-:Y:S05]  /*1c9e0*/  WARPSYNC.COLLECTIVE R15, `(.L_x_4026) ;  /* 0x000000000f087348 */ /* 0x007fea0003c00000 */
[----:B------:R3:W4:Y:S02]  /*1c9f0*/  SHFL.IDX P6, R14, R13, R12, R11 ;  /* 0x0000000c0d0e7389 */ /* 0x00072400000c000b */
[----:B01234-:R-:W-:Y:S01]  /*1ca00*/  ENDCOLLECTIVE ;  /* 0x000000000000791b */ /* 0x01ffe20003800000 */
.L_x_4026:
[----:B------:R-:W-:Y:S05]  /*1ca10*/  BSYNC B0 ;  /* 0x0000000000007941 */ /* 0x000fea0003800000 */
.L_x_4025:
[----:B------:R-:W-:Y:S01]  /*1ca20*/  IMAD.MOV.U32 R7, RZ, RZ, R14 ;  /* 0x000000ffff077224 */ /* 0x000fe200078e000e */
[----:B------:R-:W-:Y:S06]  /*1ca30*/  BRA `(.L_x_4027) ;  /* 0xffffffd400f87947 */ /* 0x000fec000383ffff */
.L_x_3940:
[----:B0-----:R0:W1:Y:S02]  /*1ca40*/  SYNCS.PHASECHK.TRANS64.TRYWAIT P0, [R0+URZ+0x28c20], R3 ;  /* 0x028c2003000075a7 */ /* 0x001064000800017f */
[----:B-1----:R-:W-:Y:S05]  /*1ca50*/  @!P0 NANOSLEEP.SYNCS 0x989680 ;  /* 0x009896800000895d */ /* 0x002fea0003900000 */
[----:B------:R-:W1:Y:S02]  /*1ca60*/  @!P0 SYNCS.PHASECHK.TRANS64 P0, [R0+URZ+0x28c20], R3 ;  /* 0x028c2003000085a7 */ /* 0x000e64000800007f */
[----:B-1----:R-:W-:Y:S05]  /*1ca70*/  @!P0 BRA `(.L_x_3940) ;  /* 0xfffffffc00f08947 */ /* 0x002fea000383ffff */
[----:B------:R-:W-:Y:S05]  /*1ca80*/  BRA `(.L_x_4028) ;  /* 0xffffffdc00907947 */ /* 0x000fea000383ffff */
.L_x_3941:
[----:B------:R-:W1:Y:S01]  /*1ca90*/  S2R R2, SR_TID.X ;  /* 0x0000000000027919 */ /* 0x000e620000002100 */
[----:B------:R-:W-:Y:S01]  /*1caa0*/  BSSY B0, `(.L_x_4029) ;  /* 0x000000a000007945 */ /* 0x000fe20003800000 */
[----:B---3--:R-:W-:Y:S02]  /*1cab0*/  IMAD.MOV.U32 R12, RZ, RZ, RZ ;  /* 0x000000ffff0c7224 */ /* 0x008fe400078e00ff */
        /* <DEDUP_REMOVED lines=8> */
.L_x_4030:
[----:B------:R-:W-:Y:S05]  /*1cb40*/  BSYNC B0 ;  /* 0x0000000000007941 */ /* 0x000fea0003800000 */
.L_x_4029:
[----:B------:R-:W-:Y:S05]  /*1cb50*/  BRA `(.L_x_4031) ;  /* 0xffffffdc00787947 */ /* 0x000fea000383ffff */
.L_x_3942:
[----:B------:R-:W-:Y:S01]  /*1cb60*/  BSSY B0, `(.L_x_4032) ;  /* 0x0000006000007945 */ /* 0x000fe20003800000 */
[----:B------:R-:W-:-:S07]  /*1cb70*/  IMAD.MOV.U32 R15, RZ, RZ, -0x1 ;  /* 0xffffffffff0f7424 */ /* 0x000fce00078e00ff */
[----:B01-3--:R-:W-:Y:S05]  /*1cb80*/  WARPSYNC.COLLECTIVE R15, `(.L_x_4033) ;  /* 0x000000000f0c7348 */ /* 0x00bfea0003c00000 */
[----:B------:R-:W-:Y:S02]  /*1cb90*/  ELECT P6, UR62, PT ;  /* 0x00000000003e782f */ /* 0x000fe400038c0000 */
[----:B------:R-:W-:Y:S01]  /*1cba0*/  MOV R14, UR62 ;  /* 0x0000003e000e7c02 */ /* 0x000fe20008000f00 */
[----:B01-3--:R-:W-:Y:S10]  /*1cbb0*/  ENDCOLLECTIVE ;  /* 0x000000000000791b */ /* 0x00bff40003800000 */
.L_x_4033:
[----:B------:R-:W-:Y:S05]  /*1cbc0*/  BSYNC B0 ;  /* 0x0000000000007941 */ /* 0x000fea0003800000 */
.L_x_4032:
[----:B------:R-:W-:Y:S05]  /*1cbd0*/  BRA `(.L_x_4034) ;  /* 0xffffffdc006c7947 */ /* 0x000fea000383ffff */
.L_x_3944:
[----:B0-----:R0:W1:Y:S02]  /*1cbe0*/  SYNCS.PHASECHK.TRANS64.TRYWAIT P0, [R6+URZ], R5 ;  /* 0x00000005060075a7 */ /* 0x001064000800017f */
[----:B-1----:R-:W-:Y:S05]  /*1cbf0*/  @!P0 NANOSLEEP.SYNCS 0x989680 ;  /* 0x009896800000895d */ /* 0x002fea0003900000 */
[----:B------:R-:W1:Y:S02]  /*1cc00*/  @!P0 SYNCS.PHASECHK.TRANS64 P0, [R6+URZ], R5 ;  /* 0x00000005060085a7 */ /* 0x000e64000800007f */
[----:B-1----:R-:W-:Y:S05]  /*1cc10*/  @!P0 BRA `(.L_x_3944) ;  /* 0xfffffffc00f08947 */ /* 0x002fea000383ffff */
[----:B------:R-:W-:Y:S05]  /*1cc20*/  BRA `(.L_x_4035) ;  /* 0xffffffdc00a47947 */ /* 0x000fea000383ffff */
.L_x_3945:
[----:B-1----:R1:W2:Y:S02]  /*1cc30*/  SYNCS.PHASECHK.TRANS64.TRYWAIT P0, [R7+URZ], R2 ;  /* 0x00000002070075a7 */ /* 0x0022a4000800017f */
[----:B--2---:R-:W-:Y:S05]  /*1cc40*/  @!P0 NANOSLEEP.SYNCS 0x989680 ;  /* 0x009896800000895d */ /* 0x004fea0003900000 */
[----:B------:R-:W2:Y:S02]  /*1cc50*/  @!P0 SYNCS.PHASECHK.TRANS64 P0, [R7+URZ], R2 ;  /* 0x00000002070085a7 */ /* 0x000ea4000800007f */
[----:B--2---:R-:W-:Y:S05]  /*1cc60*/  @!P0 BRA `(.L_x_3945) ;  /* 0xfffffffc00f08947 */ /* 0x004fea000383ffff */
[----:B------:R-:W-:Y:S05]  /*1cc70*/  BRA `(.L_x_4036) ;  /* 0xffffffdc00987947 */ /* 0x000fea000383ffff */
.L_x_3947:
[----:B--2---:R2:W4:Y:S02]  /*1cc80*/  SYNCS.PHASECHK.TRANS64.TRYWAIT P0, [R4+URZ], R5 ;  /* 0x00000005040075a7 */ /* 0x004524000800017f */
[----:B----4-:R-:W-:Y:S05]  /*1cc90*/  @!P0 NANOSLEEP.SYNCS 0x989680 ;  /* 0x009896800000895d */ /* 0x010fea0003900000 */
[----:B------:R-:W4:Y:S02]  /*1cca0*/  @!P0 SYNCS.PHASECHK.TRANS64 P0, [R4+URZ], R5 ;  /* 0x00000005040085a7 */ /* 0x000f24000800007f */
[----:B----4-:R-:W-:Y:S05]  /*1ccb0*/  @!P0 BRA `(.L_x_3947) ;  /* 0xfffffffc00f08947 */ /* 0x010fea000383ffff */
[----:B------:R-:W-:Y:S05]  /*1ccc0*/  BRA `(.L_x_4037) ;  /* 0xffffffdc009c7947 */ /* 0x000fea000383ffff */
.L_x_4038:
        /* <DEDUP_REMOVED lines=11> */
.L_x_14999:


//--------------------- .text._ZN7cutlass13device_kernelIN5flash11enable_sm90INS1_16FlashAttnFwdSm90INS1_25CollectiveMainloopFwdSm90ILi2EN4cute5tupleIJNS5_1CILi1EEES8_S8_EEENS6_IJNS7_ILi64EEESA_SA_EEELi512ENS_10bfloat16_tEfNS_4arch4Sm90ELb0ELb0ELb0ELb1ELb0ELb0ELb1ELb0ELb0ELb1ELb1ELb0EEENS1_21CollectiveEpilogueFwdINS6_IJSA_NS7_ILi512EEESA_EEES9_SC_SE_Li256ELb1ELb1ELb1ELb0EEENS1_36VarlenDynamicPersistentTileSchedulerILi64ELi64ELi256ELi128ELb1ELb1ELb1ELb0ELb1ELb1EEEEEEEEEvNT_6ParamsE --------------------------
	.section	.text._ZN7cutlass13device_kernelIN5flash11enable_sm90INS1_16FlashAttnFwdSm90INS1_25CollectiveMainloopFwdSm90ILi2EN4cute5tupleIJNS5_1CILi1EEES8_S8_EEENS6_IJNS7_ILi64EEESA_SA_EEELi512ENS_10bfloat16_tEfNS_4arch4Sm90ELb0ELb0ELb0ELb1ELb0ELb0ELb1ELb0ELb0ELb1ELb1ELb0EEENS1_21CollectiveEpilogueFwdINS6_IJSA_NS7_ILi512EEESA_EEES9_SC_SE_Li256ELb1ELb1ELb1ELb0EEENS1_36VarlenDynamicPersistentTileSchedulerILi64ELi64ELi256ELi128ELb1ELb1ELb1ELb0ELb1ELb1EEEEEEEEEvNT_6ParamsE,"ax",@progbits
	.align	128
.text._ZN7cutlass13device_kernelIN5flash11enable_sm90INS1_16FlashAttnFwdSm90INS1_25CollectiveMainloopFwdSm90ILi2EN4cute5tupleIJNS5_1CILi1EEES8_S8_EEENS6_IJNS7_ILi64EEESA_SA_EEELi512ENS_10bfloat16_tEfNS_4arch4Sm90ELb0ELb0ELb0ELb1ELb0ELb0ELb1ELb0ELb0ELb1ELb1ELb0EEENS1_21CollectiveEpilogueFwdINS6_IJSA_NS7_ILi512EEESA_EEES9_SC_SE_Li256ELb1ELb1ELb1ELb0EEENS1_36VarlenDynamicPersistentTileSchedulerILi64ELi64ELi256ELi128ELb1ELb1ELb1ELb0ELb1ELb1EEEEEEEEEvNT_6ParamsE:
        .type           _ZN7cutlass13device_kernelIN5flash11enable_sm90INS1_16FlashAttnFwdSm90INS1_25CollectiveMainloopFwdSm90ILi2EN4cute5tupleIJNS5_1CILi1EEES8_S8_EEENS6_IJNS7_ILi64EEESA_SA_EEELi512ENS_10bfloat16_tEfNS_4arch4Sm90ELb0ELb0ELb0ELb1ELb0ELb0ELb1ELb0ELb0ELb1ELb1ELb0EEENS1_21CollectiveEpilogueFwdINS6_IJSA_NS7_ILi512EEESA_EEES9_SC_SE_Li256ELb1ELb1ELb1ELb0EEENS1_36VarlenDynamicPersistentTileSchedulerILi64ELi64ELi256ELi128ELb1ELb1ELb1ELb0ELb1ELb1EEEEEEEEEvNT_6ParamsE,@function
        .size           _ZN7cutlass13device_kernelIN5flash11enable_sm90INS1_16FlashAttnFwdSm90INS1_25CollectiveMainloopFwdSm90ILi2EN4cute5tupleIJNS5_1CILi1EEES8_S8_EEENS6_IJNS7_ILi64EEESA_SA_EEELi512ENS_10bfloat16_tEfNS_4arch4Sm90ELb0ELb0ELb0ELb1ELb0ELb0ELb1ELb0ELb0ELb1ELb1ELb0EEENS1_21CollectiveEpilogueFwdINS6_IJSA_NS7_ILi512EEESA_EEES9_SC_SE_Li256ELb1ELb1ELb1ELb0EEENS1_36VarlenDynamicPersistentTileSchedulerILi64ELi64ELi256ELi128ELb1ELb1ELb1ELb0ELb1ELb1EEEEEEEEEvNT_6ParamsE,(.L_x_15000 - _ZN7cutlass13device_kernelIN5flash11enable_sm90INS1_16FlashAttnFwdSm90INS1_25CollectiveMainloopFwdSm90ILi2EN4cute5tupleIJNS5_1CILi1EEES8_S8_EEENS6_IJNS7_ILi64EEESA_SA_EEELi512ENS_10bfloat16_tEfNS_4arch4Sm90ELb0ELb0ELb0ELb1ELb0ELb0ELb1ELb0ELb0ELb1ELb1ELb0EEENS1_21CollectiveEpilogueFwdINS6_IJSA_NS7_ILi512EEESA_EEES9_SC_SE_Li256ELb1ELb1ELb1ELb0EEENS1_36VarlenDynamicPersistentTileSchedulerILi64ELi64ELi256ELi128ELb1ELb1ELb1ELb0ELb1ELb1EEEEEEEEEvNT_6ParamsE)
        .other          _ZN7cutlass13device_kernelIN5flash11enable_sm90INS1_16FlashAttnFwdSm90INS1_25CollectiveMainloopFwdSm90ILi2EN4cute5tupleIJNS5_1CILi1EEES8_S8_EEENS6_IJNS7_ILi64EEESA_SA_EEELi512ENS_10bfloat16_tEfNS_4arch4Sm90ELb0ELb0ELb0ELb1ELb0ELb0ELb1ELb0ELb0ELb1ELb1ELb0EEENS1_21CollectiveEpilogueFwdINS6_IJSA_NS7_ILi512EEESA_EEES9_SC_SE_Li256ELb1ELb1ELb1ELb0EEENS1_36VarlenDynamicPersistentTileSchedulerILi64ELi64ELi256ELi128ELb1ELb1ELb1ELb0ELb1ELb1EEEEEEEEEvNT_6ParamsE,@"STO_CUDA_ENTRY STV_DEFAULT"
_ZN7cutlass13device_kernelIN5flash11enable_sm90INS1_16FlashAttnFwdSm90INS1_25CollectiveMainloopFwdSm90ILi2EN4cute5tupleIJNS5_1CILi1EEES8_S8_EEENS6_IJNS7_ILi64EEESA_SA_EEELi512ENS_10bfloat16_tEfNS_4arch4Sm90ELb0ELb0ELb0ELb1ELb0ELb0ELb1ELb0ELb0ELb1ELb1ELb0EEENS1_21CollectiveEpilogueFwdINS6_IJSA_NS7_ILi512EEESA_EEES9_SC_SE_Li256ELb1ELb1ELb1ELb0EEENS1_36VarlenDynamicPersistentTileSchedulerILi64ELi64ELi256ELi128ELb1ELb1ELb1ELb0ELb1ELb1EEEEEEEEEvNT_6ParamsE:
        /* <DEDUP_REMOVED lines=17> */
.L_x_4040:
[----:B------:R-:W-:Y:S05]  /*0110*/  BSYNC B0 ;  /* 0x0000000000007941 */ /* 0x000fea0003800000 */
.L_x_4039:
[----:B------:R-:W-:Y:S01]  /*0120*/  SHF.R.U32.HI R3, RZ, 0x7, R6 ;  /* 0x00000007ff037819 */ /* 0x000fe20000011606 */
[----:B------:R-:W-:Y:S01]  /*0130*/  VOTEU.ANY UP0, P0 ;  /* 0x00000000003f7886 */ /* 0x000fe20000000100 */
[----:B------:R-:W0:Y:S01]  /*0140*/  SHFL.IDX PT, R2, R0, RZ, 0x1f ;  /* 0x00001fff00027589 */ /* 0x000e2200000e0000 */
[----:B------:R-:W-:Y:S01]  /*0150*/  UMOV UR4, 0x80 ;  /* 0x0000008000047882 */ /* 0x000fe20000000000 */
[----:B------:R-:W-:Y:S01]  /*0160*/  UMOV UR7, 0x100 ;  /* 0x0000010000077882 */ /* 0x000fe20000000000 */
[----:B------:R-:W-:Y:S01]  /*0170*/  VOTEU.ANY UP1, P0 ;  /* 0x00000000003f7886 */ /* 0x000fe20000020100 */
[----:B------:R-:W1:Y:S01]  /*0180*/  SHFL.IDX PT, R3, R3, RZ, 0x1f ;  /* 0x00001fff03037589 */ /* 0x000e6200000e0000 */
[----:B------:R-:W2:Y:S01]  /*0190*/  @UP0 S2UR UR8, SR_CgaCtaId ;  /* 0x00000000000809c3 */ /* 0x000ea20000008800 */
[----:B------:R-:W-:Y:S01]  /*01a0*/  @UP0 UMOV UR6, 0x400 ;  /* 0x0000040000060882 */ /* 0x000fe20000000000 */
[----:B------:R-:W-:-:S04]  /*01b0*/  @UP0 UIADD3 UR4, -UR4, 0x100000, URZ ;  /* 0x0010000004040890 */ /* 0x000fc8000fffe13f */
[----:B------:R-:W-:Y:S02]  /*01c0*/  @UP0 USHF.L.U32 UR5, UR4, 0xb, URZ ;  /* 0x0000000b04050899 */ /* 0x000fe4000800063f */
[----:B------:R-:W-:Y:S01]  /*01d0*/  @UP0 USHF.L.U32 UR4, UR4, 0x1, URZ ;  /* 0x0000000104040899 */ /* 0x000fe2000800063f */
[----:B------:R-:W-:Y:S01]  /*01e0*/  VOTEU.ANY UP2, P0 ;  /* 0x00000000003f7886 */ /* 0x000fe20000040100 */
[----:B0-----:R-:W-:Y:S01]  /*01f0*/  ISETP.NE.AND P1, PT, R2, RZ, PT ;  /* 0x000000ff0200720c */ /* 0x001fe20003f25270 */
[----:B-1----:R0:W-:Y:S01]  /*0200*/  STL [R1], R3 ;  /* 0x0000000301007387 */ /* 0x0021e20000100800 */
[----:B--2---:R-:W-:Y:S02]  /*0210*/  @UP0 ULEA UR8, UR8, UR6, 0x18 ;  /* 0x0000000608080291 */ /* 0x004fe4000f8ec03f */
[----:B------:R-:W-:-:S04]  /*0220*/  @UP0 UIADD3 UR6, -UR7, 0x100000, URZ ;  /* 0x0010000007060890 */ /* 0x000fc8000fffe13f */
[----:B------:R-:W-:Y:S02]  /*0230*/  @UP0 USHF.L.U32 UR7, UR6, 0xb, URZ ;  /* 0x0000000b06070899 */ /* 0x000fe4000800063f */
[----:B------:R-:W-:Y:S01]  /*0240*/  @UP0 USHF.L.U32 UR6, UR6, 0x1, URZ ;  /* 0x0000000106060899 */ /* 0x000fe2000800063f */
[----:B------:R-:W-:Y:S01]  /*0250*/  VOTEU.ANY UP0, P0 ;  /* 0x00000000003f7886 */ /* 0x000fe20000000100 */
[----:B------:R-:W1:Y:S04]  /*0260*/  FENCE.VIEW.ASYNC.S ;  /* 0x00000000000073c6 */ /* 0x000e680000000000 */
[----:B-1----:R0:W1:Y:S01]  /*0270*/  @UP0 SYNCS.EXCH.64 URZ, [UR8+0x38800], UR4 ;  /* 0x03880004083f05b2 */ /* 0x0020620008000100 */
[----:B------:R0:W2:Y:S05]  /*0280*/  @UP1 SYNCS.EXCH.64 URZ, [UR8+0x38810], UR4 ;  /* 0x03881004083f15b2 */ /* 0x0000aa0008000100 */
        /* <DEDUP_REMOVED lines=16> */
.L_x_4041:
        /* <DEDUP_REMOVED lines=22> */
.L_x_4042:
        /* <DEDUP_REMOVED lines=18> */
.L_x_4043:
        /* <DEDUP_REMOVED lines=22> */
.L_x_4044:
        /* <DEDUP_REMOVED lines=22> */
.L_x_4045:
[----:B------:R-:W-:Y:S01]  /*08d0*/  ISETP.NE.AND P0, PT, R3, RZ, PT ;  /* 0x000000ff0300720c */ /* 0x000fe20003f05270 */
[----:B------:R-:W-:Y:S01]  /*08e0*/  NOP ;  /* 0x0000000000007918 */ /* 0x000fe20000000000 */
[----:B------:R-:W-:Y:S01]  /*08f0*/  ULDC.64 UR38, c[0x0][0x208] ;  /* 0x0000820000267ab9 */ /* 0x000fe20000000a00 */
[----:B01234-:R-:W-:Y:S10]  /*0900*/  BAR.SYNC.DEFER_BLOCKING 0x0 ;  /* 0x0000000000007b1d */ /* 0x01fff40000010000 */
[----:B------:R-:W-:Y:S05]  /*0910*/  @!P0 BRA `(.L_x_4046) ;  /* 0x000000d400d88947 */ /* 0x000fea0003800000 */
.L_x_4047:
        /* <DEDUP_REMOVED lines=22> */
[----:B------:R-:W-:Y:S01]  /*0a80*/  UMOV UR36, URZ ;  /* 0x0000003f00247c82 */ /* 0x000fe20008000000 */
[----:B------:R-:W-:Y:S01]  /*0a90*/  SHF.R.S32.HI R3, RZ, 0x1f, R6 ;  /* 0x0000001fff037819 */ /* 0x000fe20000011406 */
[----:B------:R-:W-:Y:S01]  /*0aa0*/  UMOV UR37, URZ ;  /* 0x0000003f00257c82 */ /* 0x000fe20008000000 */
[----:B------:R-:W-:Y:S02]  /*0ab0*/  UMOV UR40, URZ ;  /* 0x0000003f00287c82 */ /* 0x000fe40008000000 */
[CC--:B------:R-:W-:Y:S02]  /*0ac0*/  LEA.HI R2, R3.reuse, R6.reuse, RZ, 0x4 ;  /* 0x0000000603027211 */ /* 0x0c0fe400078f20ff */
[----:B------:R-:W-:-:S02]  /*0ad0*/  LEA.HI R5, R3, R6, RZ, 0x3 ;  /* 0x0000000603057211 */ /* 0x000fc400078f18ff */
[CC--:B------:R-:W-:Y:S02]  /*0ae0*/  LEA.HI R4, R3.reuse, R6.reuse, RZ, 0x5 ;  /* 0x0000000603047211 */ /* 0x0c0fe400078f28ff */
[CC--:B------:R-:W-:Y:S02]  /*0af0*/  LEA.HI R0, R3.reuse, R6.reuse, RZ, 0x7 ;  /* 0x0000000603007211 */ /* 0x0c0fe400078f38ff */
[----:B------:R-:W-:Y:S02]  /*0b00*/  LEA.HI R3, R3, R6, RZ, 0x2 ;  /* 0x0000000603037211 */ /* 0x000fe400078f10ff */
[----:B------:R-:W-:Y:S02]  /*0b10*/  SHF.R.S32.HI R7, RZ, 0x4, R2 ;  /* 0x00000004ff077819 */ /* 0x000fe40000011402 */
[----:B------:R-:W-:Y:S02]  /*0b20*/  LOP3.LUT R11, R5, 0xfffffff8, RZ, 0xc0, !PT ;  /* 0xfffffff8050b7812 */ /* 0x000fe400078ec0ff */
[----:B------:R-:W-:-:S02]  /*0b30*/  LOP3.LUT R5, R2, 0xfffffff0, RZ, 0xc0, !PT ;  /* 0xfffffff002057812 */ /* 0x000fc400078ec0ff */
[--C-:B------:R-:W-:Y:S01]  /*0b40*/  SHF.R.S32.HI R9, RZ, 0x5, R4.reuse ;  /* 0x00000005ff097819 */ /* 0x100fe20000011404 */
[C---:B------:R-:W-:Y:S01]  /*0b50*/  IMAD.IADD R11, R6.reuse, 0x1, -R11 ;  /* 0x00000001060b7824 */ /* 0x040fe200078e0a0b */
[----:B------:R-:W-:Y:S01]  /*0b60*/  LOP3.LUT R13, R3, 0xfffffffc, RZ, 0xc0, !PT ;  /* 0xfffffffc030d7812 */ /* 0x000fe200078ec0ff */
[----:B------:R-:W-:Y:S01]  /*0b70*/  IMAD.IADD R8, R6, 0x1, -R5 ;  /* 0x0000000106087824 */ /* 0x000fe200078e0a05 */
[----:B------:R-:W-:Y:S02]  /*0b80*/  SHF.R.S32.HI R4, RZ, 0x1f, R4 ;  /* 0x0000001fff047819 */ /* 0x000fe40000011404 */
[----:B------:R-:W-:Y:S01]  /*0b90*/  LOP3.LUT R3, R0, 0xffffff80, RZ, 0xc0, !PT ;  /* 0xffffff8000037812 */ /* 0x000fe200078ec0ff */
[----:B------:R-:W-:Y:S01]  /*0ba0*/  IMAD.IADD R13, R6, 0x1, -R13 ;  /* 0x00000001060d7824 */ /* 0x000fe200078e0a0d */
[----:B------:R-:W-:Y:S02]  /*0bb0*/  LEA.HI R2, R2, R7, RZ, 0x1 ;  /* 0x0000000702027211 */ /* 0x000fe400078f08ff */
[----:B------:R-:W-:Y:S01]  /*0bc0*/  LEA.HI R4, R4, R9, RZ, 0x2 ;  /* 0x0000000904047211 */ /* 0x000fe200078f10ff */
[----:B------:R-:W-:Y:S01]  /*0bd0*/  IMAD.IADD R3, R6, 0x1, -R3 ;  /* 0x0000000106037824 */ /* 0x000fe200078e0a03 */
[----:B------:R-:W-:-:S02]  /*0be0*/  LOP3.LUT R2, R2, 0x1ffffffe, RZ, 0xc0, !PT ;  /* 0x1ffffffe02027812 */ /* 0x000fc400078ec0ff */
[----:B------:R-:W-:Y:S02]  /*0bf0*/  SHF.R.S32.HI R227, RZ, 0x7, R0 ;  /* 0x00000007ffe37819 */ /* 0x000fe40000011400 */
[----:B------:R-:W-:Y:S01]  /*0c00*/  LOP3.LUT R4, R4, 0x3ffffc, RZ, 0xc0, !PT ;  /* 0x003ffffc04047812 */ /* 0x000fe200078ec0ff */
[----:B------:R-:W-:Y:S01]  /*0c10*/  IMAD.IADD R7, R7, 0x1, -R2 ;  /* 0x0000000107077824 */ /* 0x000fe200078e0a02 */
[--C-:B------:R-:W-:Y:S01]  /*0c20*/  SHF.R.S32.HI R5, RZ, 0x1f, R8.reuse ;  /* 0x0000001fff057819 */ /* 0x100fe20000011408 */
[----:B------:R-:W-:Y:S01]  /*0c30*/  IMAD R15, R227, 0x100, R8 ;  /* 0x00000100e30f7824 */ /* 0x000fe200078e0208 */
[----:B------:R-:W-:Y:S01]  /*0c40*/  SHF.R.S32.HI R2, RZ, 0x1f, R3 ;  /* 0x0000001fff027819 */ /* 0x000fe20000011403 */
[----:B------:R-:W-:Y:S01]  /*0c50*/  IMAD.IADD R10, R9, 0x1, -R4 ;  /* 0x00000001090a7824 */ /* 0x000fe200078e0a04 */
        /* <DEDUP_REMOVED lines=29> */
[----:B------:R-:W-:Y:S02]  /*0e30*/  LOP3.LUT R7, R7, R4, RZ, 0x3c, !PT ;  /* 0x0000000407077212 */ /* 0x000fe400078e3cff */
[----:B------:R-:W-:Y:S01]  /*0e40*/  SHF.R.S32.HI R5, RZ, 0x5, R5 ;  /* 0x00000005ff057819 */ /* 0x000fe20000011405 */
[----:B------:R-:W-:Y:S01]  /*0e50*/  IMAD.IADD R16, R2, 0x1, -R3 ;  /* 0x0000000102107824 */ /* 0x000fe200078e0a03 */
[----:B------:R-:W-:Y:S01]  /*0e60*/  R2P PR, R8, 0x6 ;  /* 0x0000000608007804 */ /* 0x000fe20000000000 */
[----:B0-----:R-:W-:Y:S02]  /*0e70*/  IMAD.SHL.U32 R12, R0, 0x100, RZ ;  /* 0x00000100000c7824 */ /* 0x001fe400078e00ff */
[----:B------:R-:W-:Y:S02]  /*0e80*/  IMAD.IADD R7, R6, 0x1, R7 ;  /* 0x0000000106077824 */ /* 0x000fe400078e0207 */
[----:B------:R-:W-:Y:S01]  /*0e90*/  IMAD.SHL.U32 R2, R11, 0x8, RZ ;  /* 0x000000080b027824 */ /* 0x000fe200078e00ff */
[----:B------:R-:W-:Y:S01]  /*0ea0*/  STL [R1+0x6c], R12 ;  /* 0x00006c0c01007387 */ /* 0x000fe20000100800 */
[----:B------:R-:W-:Y:S01]  /*0eb0*/  IMAD.IADD R17, R230, 0x1, R12 ;  /* 0x00000001e6117824 */ /* 0x000fe200078e020c */
[----:B------:R-:W-:Y:S01]  /*0ec0*/  LEA R19, R7, UR41, 0x1 ;  /* 0x0000002907137c11 */ /* 0x000fe2000f8e08ff */
[----:B------:R-:W-:Y:S01]  /*0ed0*/  IMAD R16, R5, 0x10, R16 ;  /* 0x0000001005107824 */ /* 0x000fe200078e0210 */
[----:B------:R-:W-:Y:S01]  /*0ee0*/  SEL R185, R185, 0xffffffe0, !P1 ;  /* 0xffffffe0b9b97807 */ /* 0x000fe20004800000 */
[----:B------:R-:W-:Y:S01]  /*0ef0*/  VIADD R193, R2, 0x40 ;  /* 0x0000004002c17836 */ /* 0x000fe20000000000 */
[----:B------:R-:W-:Y:S01]  /*0f00*/  SHF.R.S32.HI R0, RZ, 0x1f, R17 ;  /* 0x0000001fff007819 */ /* 0x000fe20000011411 */
[----:B------:R-:W-:-:S02]  /*0f10*/  VIADD R226, R17, 0x8 ;  /* 0x0000000811e27836 */ /* 0x000fc40000000000 */
        /* <DEDUP_REMOVED lines=8> */
[C---:B------:R-:W-:Y:S01]  /*0fa0*/  VIADD R222, R17.reuse, 0x28 ;  /* 0x0000002811de7836 */ /* 0x040fe20000000000 */
[----:B------:R0:W-:Y:S01]  /*0fb0*/  STL [R1+0x68], R4 ;  /* 0x0000680401007387 */ /* 0x0001e20000100800 */
[----:B------:R-:W-:-:S02]  /*0fc0*/  VIADD R220, R17, 0x38 ;  /* 0x0000003811dc7836 */ /* 0x000fc40000000000 */
[C---:B------:R-:W-:Y:S01]  /*0fd0*/  VIADD R221, R17.reuse, 0x30 ;  /* 0x0000003011dd7836 */ /* 0x040fe20000000000 */
[----:B------:R-:W-:Y:S01]  /*0fe0*/  SHF.R.S32.HI R3, RZ, 0x1f, R222 ;  /* 0x0000001fff037819 */ /* 0x000fe200000114de */
[C---:B------:R-:W-:Y:S01]  /*0ff0*/  VIADD R219, R17.reuse, 0x40 ;  /* 0x0000004011db7836 */ /* 0x040fe20000000000 */
[----:B------:R-:W-:Y:S01]  /*1000*/  SHF.R.S32.HI R0, RZ, 0x1f, R220 ;  /* 0x0000001fff007819 */ /* 0x000fe200000114dc */
[C---:B------:R-:W-:Y:S02]  /*1010*/  VIADD R217, R17.reuse, 0x50 ;  /* 0x0000005011d97836 */ /* 0x040fe40000000000 */
        /* <DEDUP_REMOVED lines=50> */
[----:B------:R-:W-:Y:S01]  /*1340*/  IMAD.IADD R186, R186, 0x1, R185 ;  /* 0x00000001baba7824 */ /* 0x000fe200078e02b9 */
[----:B------:R-:W-:Y:S01]  /*1350*/  SHF.R.S32.HI R231, RZ, 0x1f, R196 ;  /* 0x0000001fffe77819 */ /* 0x000fe200000114c4 */
[----:B------:R-:W-:-:S02]  /*1360*/  IMAD.MOV.U32 R6, RZ, RZ, R14 ;  /* 0x000000ffff067224 */ /* 0x000fc400078e000e */
[C---:B------:R-:W-:Y:S02]  /*1370*/  VIADD R192, R2.reuse, 0x80 ;  /* 0x0000008002c07836 */ /* 0x040fe40000000000 */
[C---:B------:R-:W-:Y:S02]  /*1380*/  VIADD R191, R2.reuse, 0xc0 ;  /* 0x000000c002bf7836 */ /* 0x040fe40000000000 */
[C---:B------:R-:W-:Y:S02]  /*1390*/  VIADD R190, R2.reuse, 0x100 ;  /* 0x0000010002be7836 */ /* 0x040fe40000000000 */
[C---:B------:R-:W-:Y:S02]  /*13a0*/  VIADD R189, R2.reuse, 0x140 ;  /* 0x0000014002bd7836 */ /* 0x040fe40000000000 */
[C---:B------:R-:W-:Y:S02]  /*13b0*/  VIADD R229, R2.reuse, 0x180 ;  /* 0x0000018002e57836 */ /* 0x040fe40000000000 */
[----:B------:R-:W-:-:S02]  /*13c0*/  VIADD R228, R2, 0x1c0 ;  /* 0x000001c002e47836 */ /* 0x000fc40000000000 */
[----:B------:R-:W-:-:S07]  /*13d0*/  IMAD.IADD R185, R185, 0x1, R184 ;  /* 0x00000001b9b97824 */ /* 0x000fce00078e02b8 */
.L_x_4091:
[----:B------:R-:W-:Y:S01]  /*13e0*/  ULDC.64 UR6, c[0x0][0xd88] ;  /* 0x0003620000067ab9 */ /* 0x000fe20000000a00 */
[----:B0123-5:R-:W0:Y:S01]  /*13f0*/  LDC.64 R12, c[0x0][0x418] ;  /* 0x00010600ff0c7b82 */ /* 0x02fe220000000a00 */
[----:B------:R-:W-:-:S06]  /*1400*/  UIMAD.WIDE UR6, UR5, 0x4, UR6 ;  /* 0x00000004050678a5 */ /* 0x000fcc000f8e0206 */
[----:B------:R-:W-:Y:S01]  /*1410*/  IMAD.U32 R8, RZ, RZ, UR6 ;  /* 0x00000006ff087e24 */ /* 0x000fe2000f8e00ff */
[----:B------:R-:W1:Y:S01]  /*1420*/  LDC R0, c[0x0][0x424] ;  /* 0x00010900ff007b82 */ /* 0x000e620000000800 */
[----:B------:R-:W-:Y:S01]  /*1430*/  IMAD.U32 R9, RZ, RZ, UR7 ;  /* 0x00000007ff097e24 */ /* 0x000fe2000f8e00ff */
[----:B------:R-:W-:-:S04]  /*1440*/  ULDC.64 UR6, c[0x0][0xb20] ;  /* 0x0002c80000067ab9 */ /* 0x000fc80000000a00 */
[----:B------:R-:W2:Y:S01]  /*1450*/  LDG.E R187, desc[UR38][R8.64] ;  /* 0x0000002608bb7981 */ /* 0x000ea2000c1e1900 */
[----:B------:R-:W-:Y:S01]  /*1460*/  ISETP.NE.U32.AND P0, PT, RZ, UR6, PT ;  /* 0x00000006ff007c0c */ /* 0x000fe2000bf05070 */
[----:B------:R-:W3:Y:S01]  /*1470*/  LDC R153, c[0x0][0x2f0] ;  /* 0x0000bc00ff997b82 */ /* 0x000ee20000000800 */
[----:B------:R-:W-:Y:S02]  /*1480*/  IMAD.MOV.U32 R10, RZ, RZ, RZ ;  /* 0x000000ffff0a7224 */ /* 0x000fe400078e00ff */
[----:B------:R-:W-:-:S05]  /*1490*/  ISETP.NE.AND.EX P0, PT, RZ, UR7, PT, P0 ;  /* 0x00000007ff007c0c */ /* 0x000fca000bf05300 */
[----:B----4-:R-:W4:Y:S01]  /*14a0*/  LDC R7, c[0x0][0xae8] ;  /* 0x0002ba00ff077b82 */ /* 0x010f220000000800 */
[----:B--2---:R-:W-:-:S07]  /*14b0*/  SHF.R.S32.HI R195, RZ, 0x1f, R187 ;  /* 0x0000001fffc37819 */ /* 0x004fce00000114bb */
[----:B------:R-:W-:-:S04]  /*14c0*/  @P0 LEA R4, P1, R187, UR6, 0x2 ;  /* 0x00000006bb040c11 */ /* 0x000fc8000f8210ff */
[----:B------:R-:W-:Y:S01]  /*14d0*/  @P0 LEA.HI.X R5, R187, UR7, R195, 0x2, P1 ;  /* 0x00000007bb050c11 */ /* 0x000fe200088f14c3 */
[----:B------:R-:W-:Y:S02]  /*14e0*/  ULDC.64 UR6, c[0x0][0xb18] ;  /* 0x0002c60000067ab9 */ /* 0x000fe40000000a00 */
[----:B------:R-:W-:Y:S02]  /*14f0*/  ISETP.NE.U32.AND P1, PT, RZ, UR6, PT ;  /* 0x00000006ff007c0c */ /* 0x000fe4000bf25070 */
[----:B------:R2:W5:Y:S01]  /*1500*/  @P0 LDG.E R10, desc[UR38][R4.64] ;  /* 0x00000026040a0981 */ /* 0x000562000c1e1900 */
[----:B0-----:R-:W-:Y:S02]  /*1510*/  ISETP.NE.U32.AND P0, PT, R12, RZ, PT ;  /* 0x000000ff0c00720c */ /* 0x001fe40003f05070 */
[----:B------:R-:W-:Y:S02]  /*1520*/  ISETP.NE.AND.EX P1, PT, RZ, UR7, PT, P1 ;  /* 0x00000007ff007c0c */ /* 0x000fe4000bf25310 */
[----:B------:R-:W-:-:S04]  /*1530*/  ISETP.NE.AND.EX P0, PT, R13, RZ, PT, P0 ;  /* 0x000000ff0d00720c */ /* 0x000fc80003f05300 */
[----:B-1----:R-:W-:-:S05]  /*1540*/  SEL R0, R0, 0x1, P0 ;  /* 0x0000000100007807 */ /* 0x002fca0000000000 */
[----:B---3--:R-:W-:Y:S02]  /*1550*/  IMAD R153, R0, R153, RZ ;  /* 0x0000009900997224 */ /* 0x008fe400078e02ff */
[----:B------:R-:W-:-:S04]  /*1560*/  @P1 LEA R8, P0, R187, UR6, 0x2 ;  /* 0x00000006bb081c11 */ /* 0x000fc8000f8010ff */
[----:B------:R-:W-:-:S05]  /*1570*/  @P1 LEA.HI.X R9, R187, UR7, R195, 0x2, P0 ;  /* 0x00000007bb091c11 */ /* 0x000fca00080f14c3 */
[----:B------:R2:W5:Y:S01]  /*1580*/  @P1 LDG.E R153, desc[UR38][R8.64] ;  /* 0x0000002608991981 */ /* 0x000562000c1e1900 */
[C---:B------:R-:W-:Y:S01]  /*1590*/  LOP3.LUT R3, R6.reuse, 0xff000000, RZ, 0xc0, !PT ;  /* 0xff00000006037812 */ /* 0x040fe200078ec0ff */
[----:B------:R-:W-:Y:S01]  /*15a0*/  UMOV UR42, UR4 ;  /* 0x00000004002a7c82 */ /* 0x000fe20008000000 */
[----:B------:R-:W-:Y:S02]  /*15b0*/  LOP3.LUT R0, R6, 0xff0000, RZ, 0xc0, !PT ;  /* 0x00ff000006007812 */ /* 0x000fe400078ec0ff */
[----:B------:R-:W-:Y:S01]  /*15c0*/  SHF.R.U32.HI R3, RZ, 0x8, R3 ;  /* 0x00000008ff037819 */ /* 0x000fe20000011603 */
[----:B----4-:R-:W-:Y:S06]  /*15d0*/  @P1 BRA `(.L_x_4048) ;  /* 0x0000000000241947 */ /* 0x010fec0003800000 */
[----:B------:R-:W-:Y:S02]  /*15e0*/  ULDC.64 UR4, c[0x0][0xb00] ;  /* 0x0002c00000047ab9 */ /* 0x000fe40000000a00 */
[----:B------:R-:W-:-:S04]  /*15f0*/  ISETP.NE.U32.AND P0, PT, RZ, UR4, PT ;  /* 0x00000004ff007c0c */ /* 0x000fc8000bf05070 */
[----:B------:R-:W-:-:S13]  /*1600*/  ISETP.NE.AND.EX P0, PT, RZ, UR5, PT, P0 ;  /* 0x00000005ff007c0c */ /* 0x000fda000bf05300 */
[----:B------:R-:W-:Y:S05]  /*1610*/  @!P0 BRA `(.L_x_4048) ;  /* 0x0000000000148947 */ /* 0x000fea0003800000 */
[----:B--2---:R-:W0:Y:S02]  /*1620*/  LDC.64 R4, c[0x0][0xb00] ;  /* 0x0002c000ff047b82 */ /* 0x004e240000000a00 */
[----:B0-----:R-:W-:-:S05]  /*1630*/  IMAD.WIDE R4, R187, 0x4, R4 ;  /* 0x00000004bb047825 */ /* 0x001fca00078e0204 */
[----:B-----5:R-:W2:Y:S04]  /*1640*/  LDG.E R153, desc[UR38][R4.64] ;  /* 0x0000002604997981 */ /* 0x020ea8000c1e1900 */
[----:B------:R-:W2:Y:S02]  /*1650*/  LDG.E R8, desc[UR38][R4.64+0x4] ;  /* 0x0000042604087981 */ /* 0x000ea4000c1e1900 */
[----:B--2---:R-:W-:-:S07]  /*1660*/  IMAD.IADD R153, R8, 0x1, -R153 ;  /* 0x0000000108997824 */ /* 0x004fce00078e0a99 */
.L_x_4048:
[----:B--2---:R-:W2:Y:S01]  /*1670*/  LDL R4, [R1] ;  /* 0x0000000001047983 */ /* 0x004ea20000100800 */
[----:B-----5:R-:W-:Y:S01]  /*1680*/  IMAD.IADD R153, R153, 0x1, -R10 ;  /* 0x0000000199997824 */ /* 0x020fe200078e0a0a */
[----:B------:R-:W-:Y:S02]  /*1690*/  LEA.HI R194, R0, R3, RZ, 0x10 ;  /* 0x0000000300c27211 */ /* 0x000fe400078f80ff */
[----:B------:R-:W-:Y:S01]  /*16a0*/  LOP3.LUT R188, R6, 0xffff, RZ, 0xc0, !PT ;  /* 0x0000ffff06bc7812 */ /* 0x000fe200078ec0ff */
[----:B------:R-:W-:Y:S01]  /*16b0*/  VIADD R0, R153, 0x3f ;  /* 0x0000003f99007836 */ /* 0x000fe20000000000 */
[----:B------:R-:W-:Y:S02]  /*16c0*/  SHF.R.U32.HI R22, RZ, 0x10, R194 ;  /* 0x00000010ff167819 */ /* 0x000fe400000116c2 */
[----:B------:R-:W-:Y:S02]  /*16d0*/  LOP3.LUT R194, R194, 0xff, RZ, 0xc0, !PT ;  /* 0x000000ffc2c27812 */ /* 0x000fe400078ec0ff */
[----:B------:R-:W-:-:S02]  /*16e0*/  SHF.R.S32.HI R3, RZ, 0x1f, R0 ;  /* 0x0000001fff037819 */ /* 0x000fc40000011400 */
[C---:B------:R-:W-:Y:S02]  /*16f0*/  ISETP.NE.AND P0, PT, R22.reuse, RZ, PT ;  /* 0x000000ff1600720c */ /* 0x040fe40003f05270 */
[----:B------:R-:W-:Y:S02]  /*1700*/  LEA.HI R3, R3, R0, RZ, 0x6 ;  /* 0x0000000003037211 */ /* 0x000fe400078f30ff */
[----:B------:R-:W-:Y:S02]  /*1710*/  SEL R10, R22, R7, P0 ;  /* 0x00000007160a7207 */ /* 0x000fe40000000000 */
[----:B------:R-:W-:Y:S02]  /*1720*/  SHF.R.S32.HI R9, RZ, 0x6, R3 ;  /* 0x00000006ff097819 */ /* 0x000fe40000011403 */
[----:B--2---:R-:W-:-:S13]  /*1730*/  ISETP.NE.AND P1, PT, R4, 0x1, PT ;  /* 0x000000010400780c */ /* 0x004fda0003f25270 */
[----:B------:R-:W-:Y:S05]  /*1740*/  @!P1 BRA `(.L_x_4049) ;  /* 0x0000001c006c9947 */ /* 0x000fea0003800000 */
[----:B------:R-:W-:Y:S01]  /*1750*/  ISETP.GE.AND P0, PT, R153, 0x1, PT ;  /* 0x000000019900780c */ /* 0x000fe20003f06270 */
[----:B------:R-:W-:-:S12]  /*1760*/  IMAD.MOV.U32 R3, RZ, RZ, RZ ;  /* 0x000000ffff037224 */ /* 0x000fd800078e00ff */
[----:B------:R-:W-:Y:S05]  /*1770*/  @!P0 BRA `(.L_x_4050) ;  /* 0x0000000000688947 */ /* 0x000fea0003800000 */
        /* <DEDUP_REMOVED lines=26> */
.L_x_4050:
[-C--:B------:R-:W-:Y:S01]  /*1920*/  IMAD R0, R194, R3.reuse, RZ ;  /* 0x00000003c2007224 */ /* 0x080fe200078e02ff */
[----:B------:R-:W-:Y:S01]  /*1930*/  PLOP3.LUT P0, PT, PT, PT, PT, 0x80, 0x0 ;  /* 0x000000000000781c */ /* 0x000fe20003f0f070 */
[----:B------:R-:W-:Y:S01]  /*1940*/  IMAD.MOV.U32 R152, RZ, RZ, RZ ;  /* 0x000000ffff987224 */ /* 0x000fe200078e00ff */
[----:B------:R-:W-:Y:S02]  /*1950*/  CS2R R150, SRZ ;  /* 0x0000000000967805 */ /* 0x000fe4000001ff00 */
[----:B------:R-:W-:Y:S02]  /*1960*/  CS2R R148, SRZ ;  /* 0x0000000000947805 */ /* 0x000fe4000001ff00 */
[----:B------:R-:W-:Y:S02]  /*1970*/  VIADDMNMX R3, R0, R3, R9, PT ;  /* 0x0000000300037246 */ /* 0x000fe40003800109 */
[----:B------:R-:W-:Y:S02]  /*1980*/  CS2R R146, SRZ ;  /* 0x0000000000927805 */ /* 0x000fe4000001ff00 */
[----:B------:R-:W-:-:S02]  /*1990*/  CS2R R144, SRZ ;  /* 0x0000000000907805 */ /* 0x000fc4000001ff00 */
[----:B------:R-:W-:Y:S02]  /*19a0*/  CS2R R142, SRZ ;  /* 0x00000000008e7805 */ /* 0x000fe4000001ff00 */
[----:B------:R-:W-:Y:S01]  /*19b0*/  R2UR UR16, R3 ;  /* 0x00000000031072ca */ /* 0x000fe200000e0000 */
[----:B------:R-:W-:Y:S01]  /*19c0*/  IMAD.MOV.U32 R3, RZ, RZ, RZ ;  /* 0x000000ffff037224 */ /* 0x000fe200078e00ff */
        /* <DEDUP_REMOVED lines=11> */
[----:B------:R-:W-:Y:S02]  /*1a80*/  ISETP.LT.AND P1, PT, R0, UR16, PT ;  /* 0x0000001000007c0c */ /* 0x000fe4000bf21270 */
        /* <DEDUP_REMOVED lines=49> */
[----:B------:R-:W0:Y:S01]  /*1da0*/  SHFL.IDX PT, R3, R227, RZ, 0x1f ;  /* 0x00001fffe3037589 */ /* 0x000e2200000e0000 */
[----:B------:R-:W-:Y:S01]  /*1db0*/  UMOV UR7, 0x40000040 ;  /* 0x4000004000077882 */ /* 0x000fe20000000000 */
[----:B------:R-:W-:Y:S01]  /*1dc0*/  UMOV UR9, 0x40000040 ;  /* 0x4000004000097882 */ /* 0x000fe20000000000 */
[----:B------:R-:W-:Y:S01]  /*1dd0*/  UMOV UR11, 0x40000040 ;  /* 0x40000040000b7882 */ /* 0x000fe20000000000 */
[----:B------:R-:W-:Y:S06]  /*1de0*/  BAR.SYNC.DEFER_BLOCKING 0xe, 0x100 ;  /* 0x0384000000007b1d */ /* 0x000fec0000010000 */
[----:B------:R-:W-:Y:S01]  /*1df0*/  UMOV UR13, 0x40000040 ;  /* 0x40000040000d7882 */ /* 0x000fe20000000000 */
[----:B------:R-:W-:Y:S01]  /*1e00*/  UMOV UR15, 0x40000040 ;  /* 0x40000040000f7882 */ /* 0x000fe20000000000 */
[----:B------:R-:W-:Y:S01]  /*1e10*/  UMOV UR17, 0x40000040 ;  /* 0x4000004000117882 */ /* 0x000fe20000000000 */
[----:B------:R-:W-:Y:S01]  /*1e20*/  UMOV UR19, 0x40000040 ;  /* 0x4000004000137882 */ /* 0x000fe20000000000 */
[----:B------:R-:W1:Y:S01]  /*1e30*/  S2R R4, SR_TID.X ;  /* 0x0000000000047919 */ /* 0x000e620000002100 */
[----:B0-----:R-:W-:Y:S01]  /*1e40*/  R2UR UR4, R3 ;  /* 0x00000000030472ca */ /* 0x001fe200000e0000 */
[----:B------:R-:W-:Y:S01]  /*1e50*/  IMAD.U32 R3, RZ, RZ, UR37 ;  /* 0x00000025ff037e24 */ /* 0x000fe2000f8e00ff */
[----:B------:R-:W-:-:S11]  /*1e60*/  WARPGROUP.ARRIVE ;  /* 0x00000000000079c5 */ /* 0x000fd60000000000 */
[----:B------:R-:W-:-:S04]  /*1e70*/  ULEA.HI UR5, UR4, UR4, URZ, 0x1 ;  /* 0x0000000404057291 */ /* 0x000fc8000f8f083f */
[----:B------:R-:W-:-:S04]  /*1e80*/  ULOP3.LUT UR5, UR5, 0x1fffe, URZ, 0xc0, !UPT ;  /* 0x0001fffe05057892 */ /* 0x000fc8000f8ec03f */
[----:B------:R-:W-:Y:S01]  /*1e90*/  UIADD3 UR5, UR4, -UR5, URZ ;  /* 0x8000000504057290 */ /* 0x000fe2000fffe03f */
[----:B-1----:R-:W-:Y:S01]  /*1ea0*/  LOP3.LUT R4, R4, 0x7f, RZ, 0xc0, !PT ;  /* 0x0000007f04047812 */ /* 0x002fe200078ec0ff */
[----:B------:R-:W-:Y:S02]  /*1eb0*/  UIADD3 UR4, UR41, 0x36400, URZ ;  /* 0x0003640029047890 */ /* 0x000fe4000fffe03f */
[----:B------:R-:W-:Y:S01]  /*1ec0*/  ULEA UR5, UR5, UR41, 0xf ;  /* 0x0000002905057291 */ /* 0x000fe2000f8e783f */
[----:B------:R-:W-:Y:S01]  /*1ed0*/  ISETP.NE.AND P1, PT, R4, RZ, PT ;  /* 0x000000ff0400720c */ /* 0x000fe20003f25270 */
[----:B------:R-:W-:Y:S02]  /*1ee0*/  USHF.R.U32.HI UR4, URZ, 0x4, UR4 ;  /* 0x000000043f047899 */ /* 0x000fe40008011604 */
[----:B------:R-:W-:Y:S02]  /*1ef0*/  UIADD3 UR5, UR5, 0x400, URZ ;  /* 0x0000040005057890 */ /* 0x000fe4000fffe03f */
[----:B------:R-:W-:-:S02]  /*1f00*/  ULOP3.LUT UR4, UR4, 0x3fff, URZ, 0xc0, !UPT ;  /* 0x00003fff04047892 */ /* 0x000fc4000f8ec03f */
[----:B------:R-:W-:Y:S02]  /*1f10*/  USHF.R.U32.HI UR5, URZ, 0x4, UR5 ;  /* 0x000000043f057899 */ /* 0x000fe40008011605 */
[----:B------:R-:W-:Y:S02]  /*1f20*/  ULOP3.LUT UR4, UR4, 0x10000, URZ, 0xfc, !UPT ;  /* 0x0001000004047892 */ /* 0x000fe4000f8efc3f */
[----:B------:R-:W-:Y:S02]  /*1f30*/  ULOP3.LUT UR5, UR5, 0x3fff, URZ, 0xc0, !UPT ;  /* 0x00003fff05057892 */ /* 0x000fe4000f8ec03f */
[----:B------:R-:W-:Y:S01]  /*1f40*/  UIADD3 UR8, UR4, 0x2, URZ ;  /* 0x0000000204087890 */ /* 0x000fe2000fffe03f */
[----:B------:R-:W-:Y:S01]  /*1f50*/  @!P1 LEA R3, R3, UR41, 0x3 ;  /* 0x0000002903039c11 */ /* 0x000fe2000f8e18ff */
[----:B------:R-:W-:Y:S02]  /*1f60*/  ULOP3.LUT UR20, UR5, 0x2000000, URZ, 0xfc, !UPT ;  /* 0x0200000005147892 */ /* 0x000fe4000f8efc3f */
[----:B------:R-:W-:-:S02]  /*1f70*/  UIADD3 UR12, UR4, 0x4, URZ ;  /* 0x00000004040c7890 */ /* 0x000fc4000fffe03f */
[----:B------:R-:W-:Y:S01]  /*1f80*/  ULEA UR6, UR37, UR20, 0xc ;  /* 0x0000001425067291 */ /* 0x000fe2000f8e603f */
[----:B------:R-:W-:Y:S01]  /*1f90*/  @!P1 VIADD R3, R3, 0x38860 ;  /* 0x0003886003039836 */ /* 0x000fe20000000000 */
[----:B------:R-:W-:Y:S02]  /*1fa0*/  UMOV UR5, 0x40000040 ;  /* 0x4000004000057882 */ /* 0x000fe40000000000 */
[----:B------:R-:W-:Y:S02]  /*1fb0*/  UIADD3 UR10, UR6, 0x80, URZ ;  /* 0x00000080060a7890 */ /* 0x000fe4000fffe03f */
[----:B------:R-:W-:Y:S01]  /*1fc0*/  UIADD3 UR14, UR6, 0x100, URZ ;  /* 0x00000100060e7890 */ /* 0x000fe2000fffe03f */
[----:B------:R-:W-:Y:S01]  /*1fd0*/  @!P1 PRMT R3, RZ, 0x654, R3 ;  /* 0x00000654ff039816 */ /* 0x000fe20000000003 */
[----:B------:R-:W-:Y:S02]  /*1fe0*/  UIADD3 UR18, UR6, 0x180, URZ ;  /* 0x0000018006127890 */ /* 0x000fe4000fffe03f */
[----:B------:R-:W-:Y:S01]  /*1ff0*/  HGMMA.64x256x16.F32.BF16 R24, gdesc[UR4].tnspB, RZ, !UPT, gsb0 ;  /* 0x43e00000041879f0 */ /* 0x000fe2000c0018ff */
[----:B------:R-:W-:-:S02]  /*2000*/  UIADD3 UR7, UR16, -0x2, URZ ;  /* 0xfffffffe10077890 */ /* 0x000fc4000fffe03f */
[----:B------:R-:W-:-:S04]  /*2010*/  UIADD3 UR16, UR4, 0x6, URZ ;  /* 0x0000000604107890 */ /* 0x000fc8000fffe03f */
[----:B------:R-:W-:Y:S01]  /*2020*/  ISETP.LE.AND P0, PT, R0, UR7, PT ;  /* 0x0000000700007c0c */ /* 0x000fe2000bf03270 */
        /* <DEDUP_REMOVED lines=16> */
[----:B------:R-:W-:-:S05]  /*2130*/  UMOV UR21, UR7 ;  /* 0x0000000700157c82 */ /* 0x000fca0008000000 */
.L_x_4053:
[----:B------:R-:W-:Y:S01]  /*2140*/  BAR.SYNC.DEFER_BLOCKING 0xe, 0x100 ;  /* 0x0384000000007b1d */ /* 0x000fe20000010000 */
[----:B01----:R-:W-:Y:S01]  /*2150*/  IMAD.U32 R3, RZ, RZ, UR37 ;  /* 0x00000025ff037e24 */ /* 0x003fe2000f8e00ff */
[----:B------:R-:W-:-:S03]  /*2160*/  UIADD3 UR37, UR37, 0x1, URZ ;  /* 0x0000000125257890 */ /* 0x000fc6000fffe03f */
[----:B------:R-:W-:Y:S01]  /*2170*/  IMAD R3, R3, 0x40, R16 ;  /* 0x0000004003037824 */ /* 0x000fe200078e0210 */
[----:B------:R-:W-:Y:S01]  /*2180*/  UISETP.NE.AND UP0, UPT, UR37, 0x2, UPT ;  /* 0x000000022500788c */ /* 0x000fe2000bf05270 */
[----:B------:R-:W-:Y:S01]  /*2190*/  UMOV UR7, 0x40000040 ;  /* 0x4000004000077882 */ /* 0x000fe20000000000 */
[----:B------:R-:W-:Y:S02]  /*21a0*/  UMOV UR11, 0x40000040 ;  /* 0x40000040000b7882 */ /* 0x000fe40000000000 */
[----:B------:R-:W-:Y:S01]  /*21b0*/  LEA R3, R3, UR41, 0x2 ;  /* 0x0000002903037c11 */ /* 0x000fe2000f8e10ff */
[----:B------:R-:W-:Y:S01]  /*21c0*/  USEL UR37, UR37, URZ, UP0 ;  /* 0x0000003f25257287 */ /* 0x000fe20008000000 */
[----:B------:R-:W-:Y:S01]  /*21d0*/  UMOV UR15, 0x40000040 ;  /* 0x40000040000f7882 */ /* 0x000fe20000000000 */
[----:B------:R-:W-:Y:S02]  /*21e0*/  UMOV UR19, 0x40000040 ;  /* 0x4000004000137882 */ /* 0x000fe40000000000 */
[----:B------:R-:W-:-:S04]  /*21f0*/  ULEA UR6, UR37, UR20, 0xc ;  /* 0x0000001425067291 */ /* 0x000fc8000f8e603f */
[----:B------:R-:W-:Y:S02]  /*2200*/  UIADD3 UR10, UR6, 0x80, URZ ;  /* 0x00000080060a7890 */ /* 0x000fe4000fffe03f */
[----:B------:R-:W-:Y:S02]  /*2210*/  UIADD3 UR14, UR6, 0x100, URZ ;  /* 0x00000100060e7890 */ /* 0x000fe4000fffe03f */
[----:B------:R-:W-:Y:S01]  /*2220*/  UIADD3 UR18, UR6, 0x180, URZ ;  /* 0x0000018006127890 */ /* 0x000fe2000fffe03f */
[----:B------:R-:W0:Y:S04]  /*2230*/  LDS R4, [R3+0x38400] ;  /* 0x0384000003047984 */ /* 0x000e280000000800 */
[----:B------:R1:W2:Y:S02]  /*2240*/  LDS R5, [R3+0x38420] ;  /* 0x0384200003057984 */ /* 0x0002a40000000800 */
[----:B-1----:R-:W-:-:S05]  /*2250*/  IMAD.U32 R3, RZ, RZ, UR37 ;  /* 0x00000025ff037e24 */ /* 0x002fca000f8e00ff */
[----:B------:R-:W-:-:S05]  /*2260*/  @!P1 LEA R3, R3, UR41, 0x3 ;  /* 0x0000002903039c11 */ /* 0x000fca000f8e18ff */
[----:B------:R-:W-:-:S05]  /*2270*/  @!P1 VIADD R3, R3, 0x38860 ;  /* 0x0003886003039836 */ /* 0x000fca0000000000 */
[----:B------:R-:W-:Y:S01]  /*2280*/  @!P1 PRMT R3, RZ, 0x654, R3 ;  /* 0x00000654ff039816 */ /* 0x000fe20000000003 */
        /* <DEDUP_REMOVED lines=129> */
[----:B------:R-:W-:Y:S01]  /*2aa0*/  HGMMA.64x256x16.F32.BF16 R24, gdesc[UR4].tnspB, R24, gsb0 ;  /* 0x43e00000041879f0 */ /* 0x000fe20008001818 */
[----:B------:R-:W-:Y:S01]  /*2ab0*/  UMOV UR6, UR21 ;  /* 0x0000001500067c82 */ /* 0x000fe20008000000 */
[----:B------:R-:W-:Y:S01]  /*2ac0*/  USEL UR7, URZ, 0x1, UP0 ;  /* 0x000000013f077887 */ /* 0x000fe20008000000 */
[----:B------:R-:W-:Y:S01]  /*2ad0*/  ISETP.LT.AND P0, PT, R0, UR6, PT ;  /* 0x0000000600007c0c */ /* 0x000fe2000bf01270 */
[----:B------:R-:W-:Y:S02]  /*2ae0*/  UIADD3 UR21, UR21, -0x1, URZ ;  /* 0xffffffff15157890 */ /* 0x000fe4000fffe03f */
[----:B------:R-:W-:Y:S01]  /*2af0*/  ULOP3.LUT UR36, UR36, UR7, URZ, 0x3c, !UPT ;  /* 0x0000000724247292 */ /* 0x000fe2000f8e3c3f */
[----:B------:R-:W-:Y:S02]  /*2b00*/  WARPGROUP.DEPBAR.LE gsb0, 0x0 ;  /* 0x00008000000079c5 */ /* 0x000fe40000010000 */
[----:B------:R-:W-:-:S15]  /*2b10*/  WARPGROUP.ARRIVE ;  /* 0x00000000000079c5 */ /* 0x000fde0000000000 */
[----:B------:R-:W-:-:S04]  /*2b20*/  NOP ;  /* 0x0000000000007918 */ /* 0x000fc80000000000 */
        /* <DEDUP_REMOVED lines=13> */
.L_x_4052:
[----:B------:R-:W-:Y:S01]  /*2c00*/  BAR.SYNC.DEFER_BLOCKING 0xe, 0x100 ;  /* 0x0384000000007b1d */ /* 0x000fe20000010000 */
[----:B01----:R-:W-:Y:S01]  /*2c10*/  IMAD.U32 R3, RZ, RZ, UR37 ;  /* 0x00000025ff037e24 */ /* 0x003fe2000f8e00ff */
[----:B------:R-:W-:Y:S01]  /*2c20*/  UIADD3 UR37, UR37, 0x1, URZ ;  /* 0x0000000125257890 */ /* 0x000fe2000fffe03f */
[----:B------:R-:W-:Y:S01]  /*2c30*/  PLOP3.LUT P0, PT, PT, PT, PT, 0x8, 0x0 ;  /* 0x000000000000781c */ /* 0x000fe20003f0e170 */
[----:B------:R-:W-:Y:S02]  /*2c40*/  IMAD.MOV.U32 R152, RZ, RZ, RZ ;  /* 0x000000ffff987224 */ /* 0x000fe400078e00ff */
        /* <DEDUP_REMOVED lines=136> */
[----:B------:R-:W-:Y:S01]  /*34d0*/  IMAD.MOV.U32 R3, RZ, RZ, RZ ;  /* 0x000000ffff037224 */ /* 0x000fe200078e00ff */
[----:B------:R-:W-:Y:S06]  /*34e0*/  BAR.ARV 0xf, 0x100 ;  /* 0x03c4000000007b1d */ /* 0x000fec0000002000 */
[----:B------:R-:W-:Y:S05]  /*34f0*/  BRA `(.L_x_4051) ;  /* 0x0000006000bc7947 */ /* 0x000fea0003800000 */
.L_x_4049:
[----:B------:R-:W-:Y:S01]  /*3500*/  ISETP.GE.AND P0, PT, R153, 0x1, PT ;  /* 0x000000019900780c */ /* 0x000fe20003f06270 */
[----:B------:R-:W-:-:S12]  /*3510*/  IMAD.MOV.U32 R23, RZ, RZ, RZ ;  /* 0x000000ffff177224 */ /* 0x000fd800078e00ff */
[----:B------:R-:W-:Y:S05]  /*3520*/  @!P0 BRA `(.L_x_4054) ;  /* 0x0000000000688947 */ /* 0x000fea0003800000 */
        /* <DEDUP_REMOVED lines=26> */
.L_x_4054:
        /* <DEDUP_REMOVED lines=100> */
.L_x_4055:
[----:B------:R-:W2:Y:S01]  /*3d10*/  LDL R20, [R1] ;  /* 0x0000000001147983 */ /* 0x000ea20000100800 */
[----:B------:R-:W-:-:S04]  /*3d20*/  ULEA.HI UR4, UR40, UR40, URZ, 0x1 ;  /* 0x0000002828047291 */ /* 0x000fc8000f8f083f */
[----:B------:R-:W-:-:S04]  /*3d30*/  ULOP3.LUT UR4, UR4, 0xfffffffe, URZ, 0xc0, !UPT ;  /* 0xfffffffe04047892 */ /* 0x000fc8000f8ec03f */
[----:B------:R-:W-:-:S06]  /*3d40*/  UIADD3 UR4, UR40, -UR4, URZ ;  /* 0x8000000428047290 */ /* 0x000fcc000fffe03f */
[----:B------:R-:W-:-:S05]  /*3d50*/  IMAD.U32 R3, RZ, RZ, UR4 ;  /* 0x00000004ff037e24 */ /* 0x000fca000f8e00ff */
[----:B------:R-:W-:-:S04]  /*3d60*/  SHF.L.U32 R3, R3, 0x1f, RZ ;  /* 0x0000001f03037819 */ /* 0x000fc800000006ff */
[----:B------:R-:W0:Y:S01]  /*3d70*/  SYNCS.PHASECHK.TRANS64.TRYWAIT P1, [UR41+0x38800], R3 ;  /* 0x03880003ff0075a7 */ /* 0x000e220008020169 */
[----:B--2---:R-:W-:Y:S01]  /*3d80*/  ISETP.NE.AND P0, PT, R20, RZ, PT ;  /* 0x000000ff1400720c */ /* 0x004fe20003f05270 */
[----:B0-----:R-:W-:-:S12]  /*3d90*/  @!P1 BRA `(.L_x_4056) ;  /* 0x0000012400589947 */ /* 0x001fd80003800000 */
.L_x_4234:
[----:B------:R-:W-:Y:S05]  /*3da0*/  @P0 BRA `(.L_x_4057) ;  /* 0x0000000000040947 */ /* 0x000fea0003800000 */
[----:B------:R-:W-:Y:S01]  /*3db0*/  BPT.TRAP 0x1 ;  /* 0x000000040000795c */ /* 0x000fe20000300000 */
.L_x_4057:
[----:B------:R-:W-:Y:S02]  /*3dc0*/  IMAD.U32 R6, RZ, RZ, UR37 ;  /* 0x00000025ff067e24 */ /* 0x000fe4000f8e00ff */
[----:B------:R-:W-:-:S03]  /*3dd0*/  IMAD.U32 R5, RZ, RZ, UR36 ;  /* 0x00000024ff057e24 */ /* 0x000fc6000f8e00ff */
[----:B------:R-:W-:Y:S02]  /*3de0*/  LEA R6, R6, UR41, 0x3 ;  /* 0x0000002906067c11 */ /* 0x000fe4000f8e18ff */
[----:B------:R-:W-:-:S04]  /*3df0*/  SHF.L.U32 R5, R5, 0x1f, RZ ;  /* 0x0000001f05057819 */ /* 0x000fc800000006ff */
[----:B------:R1:W2:Y:S01]  /*3e00*/  SYNCS.PHASECHK.TRANS64.TRYWAIT P1, [R6+URZ+0x38830], R5 ;  /* 0x03883005060075a7 */ /* 0x0002a2000802017f */
[----:B------:R-:W-:Y:S05]  /*3e10*/  @P0 BRA `(.L_x_4058) ;  /* 0x0000000000040947 */ /* 0x000fea0003800000 */
[----:B------:R-:W-:Y:S01]  /*3e20*/  BPT.TRAP 0x1 ;  /* 0x000000040000795c */ /* 0x000fe20000300000 */
.L_x_4058:
[----:B--2---:R-:W-:Y:S05]  /*3e30*/  @P1 BRA `(.L_x_4059) ;  /* 0x0000000000081947 */ /* 0x004fea0003800000 */
[----:B------:R-:W2:Y:S02]  /*3e40*/  SYNCS.PHASECHK.TRANS64.TRYWAIT P1, [R6+URZ+0x38830], R5 ;  /* 0x03883005060075a7 */ /* 0x000ea4000802017f */
[----:B--2---:R-:W-:Y:S05]  /*3e50*/  @!P1 BRA `(.L_x_4060) ;  /* 0x0000012400409947 */ /* 0x004fea0003800000 */
.L_x_4059:
[----:B------:R-:W-:-:S04]  /*3e60*/  UIADD3 UR4, UR41, 0x22400, URZ ;  /* 0x0002240029047890 */ /* 0x000fc8000fffe03f */
[----:B------:R-:W-:-:S04]  /*3e70*/  USHF.R.U32.HI UR4, URZ, 0x4, UR4 ;  /* 0x000000043f047899 */ /* 0x000fc80008011604 */
[----:B------:R-:W-:-:S06]  /*3e80*/  ULOP3.LUT UR4, UR4, 0x3fff, URZ, 0xc0, !UPT ;  /* 0x00003fff04047892 */ /* 0x000fcc000f8ec03f */
[----:B0-----:R-:W-:Y:S01]  /*3e90*/  IMAD.U32 R0, RZ, RZ, UR4 ;  /* 0x00000004ff007e24 */ /* 0x001fe2000f8e00ff */
[----:B------:R-:W-:Y:S05]  /*3ea0*/  WARPSYNC.ALL ;  /* 0x0000000000007948 */ /* 0x000fea0003800000 */
[----:B------:R-:W-:-:S04]  /*3eb0*/  LOP3.LUT R0, R0, 0x10000, RZ, 0xfc, !PT ;  /* 0x0001000000007812 */ /* 0x000fc800078efcff */
        /* <DEDUP_REMOVED lines=10> */
[----:B------:R-:W-:-:S02]  /*3f60*/  UMOV UR13, 0x40000040 ;  /* 0x40000040000d7882 */ /* 0x000fc40000000000 */
[----:B------:R-:W-:Y:S02]  /*3f70*/  ULEA UR6, UR37, UR6, 0x9 ;  /* 0x0000000625067291 */ /* 0x000fe4000f8e483f */
[----:B------:R-:W-:Y:S02]  /*3f80*/  ULOP3.LUT UR4, UR4, 0x10000, URZ, 0xfc, !UPT ;  /* 0x0001000004047892 */ /* 0x000fe4000f8efc3f */
[----:B------:R-:W-:Y:S02]  /*3f90*/  UIADD3 UR10, UR6, 0x2, URZ ;  /* 0x00000002060a7890 */ /* 0x000fe4000fffe03f */
[----:B------:R-:W-:Y:S02]  /*3fa0*/  UIADD3 UR8, UR4, 0x2, URZ ;  /* 0x0000000204087890 */ /* 0x000fe4000fffe03f */
[----:B------:R-:W-:Y:S02]  /*3fb0*/  UIADD3 UR14, UR6, 0x4, URZ ;  /* 0x00000004060e7890 */ /* 0x000fe4000fffe03f */
[----:B------:R-:W-:-:S02]  /*3fc0*/  UIADD3 UR12, UR4, 0x4, URZ ;  /* 0x00000004040c7890 */ /* 0x000fc4000fffe03f */
[----:B------:R-:W-:Y:S01]  /*3fd0*/  HGMMA.64x64x16.F32.BF16 R24, gdesc[UR4], RZ, !UPT, gsb0 ;  /* 0x00e00000041879f0 */ /* 0x000fe2000c0018ff */
[----:B------:R-:W-:Y:S02]  /*3fe0*/  UIADD3 UR18, UR6, 0x6, URZ ;  /* 0x0000000606127890 */ /* 0x000fe4000fffe03f */
[----:B------:R-:W-:Y:S01]  /*3ff0*/  UIADD3 UR16, UR4, 0x6, URZ ;  /* 0x0000000604107890 */ /* 0x000fe2000fffe03f */
[----:B------:R-:W-:Y:S01]  /*4000*/  UMOV UR19, 0x40000040 ;  /* 0x4000004000137882 */ /* 0x000fe20000000000 */
        /* <DEDUP_REMOVED lines=11> */
[----:B------:R-:W0:Y:S02]  /*40c0*/  SYNCS.PHASECHK.TRANS64.TRYWAIT P1, [UR41+0x38810], R3 ;  /* 0x03881003ff0075a7 */ /* 0x000e240008020169 */
[----:B0-----:R-:W-:Y:S05]  /*40d0*/  @!P1 BRA `(.L_x_4061) ;  /* 0x0000012000b49947 */ /* 0x001fea0003800000 */
.L_x_4235:
[----:B------:R-:W-:Y:S05]  /*40e0*/  @P0 BRA `(.L_x_4062) ;  /* 0x0000000000040947 */ /* 0x000fea0003800000 */
[----:B------:R-:W-:Y:S01]  /*40f0*/  BPT.TRAP 0x1 ;  /* 0x000000040000795c */ /* 0x000fe20000300000 */
.L_x_4062:
[----:B------:R3:W4:Y:S01]  /*4100*/  SYNCS.PHASECHK.TRANS64.TRYWAIT P1, [R6+URZ+0x38850], R5 ;  /* 0x03885005060075a7 */ /* 0x000722000802017f */
[----:B------:R-:W-:Y:S05]  /*4110*/  @P0 BRA `(.L_x_4063) ;  /* 0x0000000000040947 */ /* 0x000fea0003800000 */
[----:B------:R-:W-:Y:S01]  /*4120*/  BPT.TRAP 0x1 ;  /* 0x000000040000795c */ /* 0x000fe20000300000 */
.L_x_4063:
[----:B----4-:R-:W-:Y:S05]  /*4130*/  @P1 BRA `(.L_x_4064) ;  /* 0x0000000000081947 */ /* 0x010fea0003800000 */
[----:B------:R-:W4:Y:S02]  /*4140*/  SYNCS.PHASECHK.TRANS64.TRYWAIT P1, [R6+URZ+0x38850], R5 ;  /* 0x03885005060075a7 */ /* 0x000f24000802017f */
[----:B----4-:R-:W-:Y:S05]  /*4150*/  @!P1 BRA `(.L_x_4065) ;  /* 0x0000012000ac9947 */ /* 0x010fea0003800000 */
.L_x_4064:
[----:B------:R-:W-:Y:S01]  /*4160*/  UIADD3 UR4, UR41, 0x400, URZ ;  /* 0x0000040029047890 */ /* 0x000fe2000fffe03f */
[----:B------:R-:W-:Y:S01]  /*4170*/  WARPGROUP.ARRIVE ;  /* 0x00000000000079c5 */ /* 0x000fe20000000000 */
[----:B------:R-:W-:-:S05]  /*4180*/  UIADD3 UR5, UR41, 0x26400, URZ ;  /* 0x0002640029057890 */ /* 0x000fca000fffe03f */
[----:B0-----:R-:W0:Y:S01]  /*4190*/  S2R R3, SR_TID.X ;  /* 0x0000000000037919 */ /* 0x001e220000002100 */
[----:B------:R-:W-:Y:S01]  /*41a0*/  USHF.R.U32.HI UR4, URZ, 0x4, UR4 ;  /* 0x000000043f047899 */ /* 0x000fe20008011604 */
[C---:B------:R-:W-:Y:S01]  /*41b0*/  IMAD R153, R23.reuse, -0x40, R153 ;  /* 0xffffffc017997824 */ /* 0x040fe200078e0299 */
[----:B------:R-:W-:Y:S01]  /*41c0*/  USHF.R.U32.HI UR5, URZ, 0x4, UR5 ;  /* 0x000000043f057899 */ /* 0x000fe20008011605 */
[----:B------:R-:W5:Y:S01]  /*41d0*/  S2R R9, SR_TID.X ;  /* 0x0000000000097919 */ /* 0x000f620000002100 */
[----:B------:R-:W-:Y:S01]  /*41e0*/  ULOP3.LUT UR4, UR4, 0x3fff, URZ, 0xc0, !UPT ;  /* 0x00003fff04047892 */ /* 0x000fe2000f8ec03f */
[----:B------:R-:W-:Y:S01]  /*41f0*/  VIADD R23, R23, 0xfffffffe ;  /* 0xfffffffe17177836 */ /* 0x000fe20000000000 */
[----:B------:R-:W-:Y:S01]  /*4200*/  ULOP3.LUT UR5, UR5, 0x3fff, URZ, 0xc0, !UPT ;  /* 0x00003fff05057892 */ /* 0x000fe2000f8ec03f */
[----:B------:R-:W-:Y:S01]  /*4210*/  IADD3 R153, -R230, 0x40, R153 ;  /* 0x00000040e6997810 */ /* 0x000fe20007ffe199 */
[----:B------:R-:W-:Y:S02]  /*4220*/  ULOP3.LUT UR4, UR4, 0x10000, URZ, 0xfc, !UPT ;  /* 0x0001000004047892 */ /* 0x000fe4000f8efc3f */
[----:B------:R-:W-:Y:S01]  /*4230*/  ULOP3.LUT UR6, UR5, 0x10000, URZ, 0xfc, !UPT ;  /* 0x0001000005067892 */ /* 0x000fe2000f8efc3f */
[C---:B------:R-:W-:Y:S01]  /*4240*/  ISETP.GT.AND P5, PT, R153.reuse, RZ, PT ;  /* 0x000000ff9900720c */ /* 0x040fe20003fa4270 */
[----:B------:R-:W-:Y:S01]  /*4250*/  ULEA UR10, UR37, UR4, 0xc ;  /* 0x00000004250a7291 */ /* 0x000fe2000f8e603f */
[C---:B------:R-:W-:Y:S01]  /*4260*/  ISETP.GT.AND P4, PT, R153.reuse, 0x1, PT ;  /* 0x000000019900780c */ /* 0x040fe20003f84270 */
[----:B------:R-:W-:Y:S01]  /*4270*/  UMOV UR21, 0x40000040 ;  /* 0x4000004000157882 */ /* 0x000fe20000000000 */
[----:B------:R-:W-:Y:S01]  /*4280*/  UMOV UR23, 0x40000040 ;  /* 0x4000004000177882 */ /* 0x000fe20000000000 */
[----:B------:R-:W-:Y:S01]  /*4290*/  UIADD3 UR14, UR6, 0x800, URZ ;  /* 0x00000800060e7890 */ /* 0x000fe2000fffe03f */
[C---:B------:R-:W-:Y:S01]  /*42a0*/  ISETP.GT.AND P3, PT, R153.reuse, 0x8, PT ;  /* 0x000000089900780c */ /* 0x040fe20003f64270 */
[----:B------:R-:W-:Y:S01]  /*42b0*/  UMOV UR20, UR6 ;  /* 0x0000000600147c82 */ /* 0x000fe20008000000 */
[----:B------:R-:W-:Y:S01]  /*42c0*/  UMOV UR22, UR10 ;  /* 0x0000000a00167c82 */ /* 0x000fe20008000000 */
[----:B------:R-:W-:Y:S01]  /*42d0*/  UIADD3 UR15, UR10, 0x800, URZ ;  /* 0x000008000a0f7890 */ /* 0x000fe2000fffe03f */
[----:B------:R-:W-:Y:S01]  /*42e0*/  HGMMA.64x64x16.F32.BF16 R24, gdesc[UR20], R24, gsb0 ;  /* 0x00e00000141879f0 */ /* 0x000fe20008001818 */
[----:B------:R-:W-:Y:S01]  /*42f0*/  UIADD3 UR20, UR6, 0x2, URZ ;  /* 0x0000000206147890 */ /* 0x000fe2000fffe03f */
[C---:B------:R-:W-:Y:S01]  /*4300*/  ISETP.GT.AND P2, PT, R153.reuse, 0x9, PT ;  /* 0x000000099900780c */ /* 0x040fe20003f44270 */
[----:B------:R-:W-:Y:S01]  /*4310*/  UIADD3 UR22, UR10, 0x2, URZ ;  /* 0x000000020a167890 */ /* 0x000fe2000fffe03f */
[C---:B------:R-:W-:Y:S01]  /*4320*/  ISETP.GT.AND P1, PT, R153.reuse, 0x10, PT ;  /* 0x000000109900780c */ /* 0x040fe20003f24270 */
[----:B------:R-:W-:Y:S01]  /*4330*/  UMOV UR21, 0x40000040 ;  /* 0x4000004000157882 */ /* 0x000fe20000000000 */
[----:B------:R-:W-:Y:S01]  /*4340*/  UMOV UR23, 0x40000040 ;  /* 0x4000004000177882 */ /* 0x000fe20000000000 */
[----:B------:R-:W-:Y:S01]  /*4350*/  ISETP.GT.AND P6, PT, R153, 0x11, PT ;  /* 0x000000119900780c */ /* 0x000fe20003fc4270 */
[----:B------:R-:W-:Y:S01]  /*4360*/  UMOV UR19, 0x40000040 ;  /* 0x4000004000137882 */ /* 0x000fe20000000000 */
[----:B0-----:R-:W-:-:S02]  /*4370*/  SHF.R.U32.HI R3, RZ, 0x7, R3 ;  /* 0x00000007ff037819 */ /* 0x001fc40000011603 */
[----:B-----5:R-:W-:-:S04]  /*4380*/  LOP3.LUT R9, R9, 0x7f, RZ, 0xc0, !PT ;  /* 0x0000007f09097812 */ /* 0x020fc800078ec0ff */
[----:B------:R-:W0:Y:S02]  /*4390*/  SHFL.IDX PT, R3, R3, RZ, 0x1f ;  /* 0x00001fff03037589 */ /* 0x000e2400000e0000 */
[----:B0-----:R-:W-:-:S13]  /*43a0*/  R2UR UR5, R3 ;  /* 0x00000000030572ca */ /* 0x001fda00000e0000 */
[----:B------:R-:W-:-:S03]  /*43b0*/  UISETP.GT.AND UP0, UPT, UR5, 0x7f, UPT ;  /* 0x0000007f0500788c */ /* 0x000fc6000bf04270 */
[----:B------:R-:W-:Y:S01]  /*43c0*/  UMOV UR5, 0x4 ;  /* 0x0000000400057882 */ /* 0x000fe20000000000 */
[----:B------:R-:W-:Y:S02]  /*43d0*/  USEL UR11, URZ, 0x2, !UP0 ;  /* 0x000000023f0b7887 */ /* 0x000fe4000c000000 */
[----:B------:R-:W-:Y:S02]  /*43e0*/  USEL UR7, UR5, 0x2, UP0 ;  /* 0x0000000205077887 */ /* 0x000fe40008000000 */
[----:B------:R-:W-:Y:S01]  /*43f0*/  USEL UR5, UR5, 0x6, !UP0 ;  /* 0x0000000605057887 */ /* 0x000fe2000c000000 */
[----:B------:R-:W-:Y:S02]  /*4400*/  WARPGROUP.DEPBAR.LE gsb0, 0x0 ;  /* 0x00008000000079c5 */ /* 0x000fe40000010000 */
[----:B------:R-:W-:-:S06]  /*4410*/  WARPGROUP.ARRIVE ;  /* 0x00000000000079c5 */ /* 0x000fcc0000000000 */
[----:B------:R-:W-:Y:S01]  /*4420*/  HGMMA.64x64x16.F32.BF16 R24, gdesc[UR20], R24, gsb0 ;  /* 0x00e00000141879f0 */ /* 0x000fe20008001818 */
[----:B------:R-:W-:Y:S02]  /*4430*/  UIADD3 UR20, UR6, 0x4, URZ ;  /* 0x0000000406147890 */ /* 0x000fe4000fffe03f */
[----:B------:R-:W-:Y:S01]  /*4440*/  UIADD3 UR22, UR10, 0x4, URZ ;  /* 0x000000040a167890 */ /* 0x000fe2000fffe03f */
[----:B------:R-:W-:Y:S01]  /*4450*/  UMOV UR21, 0x40000040 ;  /* 0x4000004000157882 */ /* 0x000fe20000000000 */
[----:B------:R-:W-:Y:S01]  /*4460*/  UMOV UR23, 0x40000040 ;  /* 0x4000004000177882 */ /* 0x000fe20000000000 */
        /* <DEDUP_REMOVED lines=94> */
[----:B------:R-:W-:Y:S02]  /*4a50*/  UIADD3 UR20, UR11, UR14, URZ ;  /* 0x0000000e0b147290 */ /* 0x000fe4000fffe03f */
[----:B------:R-:W-:Y:S01]  /*4a60*/  UIADD3 UR22, UR11, UR15, URZ ;  /* 0x0000000f0b167290 */ /* 0x000fe2000fffe03f */
        /* <DEDUP_REMOVED lines=16> */
[----:B------:R-:W-:Y:S01]  /*4b70*/  UMOV UR14, 0x28 ;  /* 0x00000028000e7882 */ /* 0x000fe20000000000 */
[----:B------:R-:W-:Y:S01]  /*4b80*/  UMOV UR15, 0xa00 ;  /* 0x00000a00000f7882 */ /* 0x000fe20000000000 */
[----:B------:R-:W-:Y:S02]  /*4b90*/  USEL UR14, UR14, 0x26, UP0 ;  /* 0x000000260e0e7887 */ /* 0x000fe40008000000 */
[----:B------:R-:W-:-:S02]  /*4ba0*/  USEL UR15, UR15, 0x980, UP0 ;  /* 0x000009800f0f7887 */ /* 0x000fc40008000000 */
[----:B------:R-:W-:Y:S02]  /*4bb0*/  ULOP3.LUT UR14, UR14, 0x6, URZ, 0xc0, !UPT ;  /* 0x000000060e0e7892 */ /* 0x000fe4000f8ec03f */
[----:B------:R-:W-:Y:S01]  /*4bc0*/  ULOP3.LUT UR15, UR15, 0xa00, URZ, 0xc0, !UPT ;  /* 0x00000a000f0f7892 */ /* 0x000fe2000f8ec03f */
[----:B------:R-:W-:Y:S02]  /*4bd0*/  WARPGROUP.DEPBAR.LE gsb0, 0x0 ;  /* 0x00008000000079c5 */ /* 0x000fe40000010000 */
[----:B------:R-:W-:-:S06]  /*4be0*/  WARPGROUP.ARRIVE ;  /* 0x00000000000079c5 */ /* 0x000fcc0000000000 */
[----:B------:R-:W-:Y:S01]  /*4bf0*/  HGMMA.64x64x16.F32.BF16 R24, gdesc[UR20], R24, gsb0 ;  /* 0x00e00000141879f0 */ /* 0x000fe20008001818 */
[----:B------:R-:W-:Y:S02]  /*4c00*/  UIADD3 UR20, UR14, UR15, UR6 ;  /* 0x0000000f0e147290 */ /* 0x000fe4000fffe006 */
[----:B------:R-:W-:Y:S01]  /*4c10*/  UIADD3 UR22, UR14, UR15, UR10 ;  /* 0x0000000f0e167290 */ /* 0x000fe2000fffe00a */
[----:B------:R-:W-:Y:S01]  /*4c20*/  UMOV UR21, 0x40000040 ;  /* 0x4000004000157882 */ /* 0x000fe20000000000 */
[----:B------:R-:W-:Y:S01]  /*4c30*/  UMOV UR23, 0x40000040 ;  /* 0x4000004000177882 */ /* 0x000fe20000000000 */
[----:B------:R-:W-:Y:S02]  /*4c40*/  UIADD3 UR14, UR6, 0xa00, URZ ;  /* 0x00000a00060e7890 */ /* 0x000fe4000fffe03f */
[----:B------:R-:W-:Y:S01]  /*4c50*/  UIADD3 UR15, UR10, 0xa00, URZ ;  /* 0x00000a000a0f7890 */ /* 0x000fe2000fffe03f */
        /* <DEDUP_REMOVED lines=87> */
[----:B------:R-:W-:Y:S02]  /*51d0*/  UMOV UR7, 0x1000 ;  /* 0x0000100000077882 */ /* 0x000fe40000000000 */
[----:B------:R-:W-:-:S04]  /*51e0*/  USEL UR7, UR7, 0xf80, UP0 ;  /* 0x00000f8007077887 */ /* 0x000fc80008000000 */
[----:B------:R-:W-:Y:S01]  /*51f0*/  ULOP3.LUT UR7, UR7, 0x1e00, URZ, 0xc0, !UPT ;  /* 0x00001e0007077892 */ /* 0x000fe2000f8ec03f */
        /* <DEDUP_REMOVED lines=8> */
[----:B------:R-:W-:Y:S01]  /*5280*/  ULDC UR15, c[0x0][0xa80] ;  /* 0x0002a000000f7ab9 */ /* 0x000fe20000000800 */
[----:B------:R-:W-:-:S04]  /*5290*/  USEL UR5, UR5, 0x3e, UP0 ;  /* 0x0000003e05057887 */ /* 0x000fc80008000000 */
        /* <DEDUP_REMOVED lines=8> */
[----:B------:R-:W-:-:S04]  /*5320*/  ULOP3.LUT UR7, UR43, 0x2000000, URZ, 0xfc, !UPT ;  /* 0x020000002b077892 */ /* 0x000fc8000f8efc3f */
[----:B------:R-:W-:-:S04]  /*5330*/  ULEA UR10, UR37, UR7, 0xc ;  /* 0x00000007250a7291 */ /* 0x000fc8000f8e603f */
[----:B------:R-:W-:-:S07]  /*5340*/  UIADD3 UR14, UR10, 0x80, URZ ;  /* 0x000000800a0e7890 */ /* 0x000fce000fffe03f */
[----:B------:R-:W-:Y:S01]  /*5350*/  UMOV UR18, UR14 ;  /* 0x0000000e00127c82 */ /* 0x000fe20008000000 */
[----:B------:R-:W-:Y:S01]  /*5360*/  UIADD3 UR14, UR10, 0x100, URZ ;  /* 0x000001000a0e7890 */ /* 0x000fe2000fffe03f */
        /* <DEDUP_REMOVED lines=54> */
[----:B------:R-:W-:Y:S02]  /*56d0*/  FMNMX.FTZ R3, R26, R27, !PT ;  /* 0x0000001b1a037209 */ /* 0x000fe40007810000 */
[----:B-1234-:R-:W-:-:S02]  /*56e0*/  FMNMX.FTZ R5, R53, R4, !PT ;  /* 0x0000000435057209 */ /* 0x01efc40007810000 */
[----:B------:R-:W-:Y:S02]  /*56f0*/  FSEL R46, R46, -INF , P1 ;  /* 0xff8000002e2e7808 */ /* 0x000fe40000800000 */
[----:B------:R-:W-:Y:S01]  /*5700*/  FSEL R47, R47, -INF , P6 ;  /* 0xff8000002f2f7808 */ /* 0x000fe20003000000 */
[----:B------:R-:W0:Y:S01]  /*5710*/  SHFL.BFLY PT, R4, R5, 0x2, 0x1f ;  /* 0x0c401f0005047f89 */ /* 0x000e2200000e0000 */
[----:B------:R-:W-:Y:S02]  /*5720*/  FSEL R50, R50, -INF , P5 ;  /* 0xff80000032327808 */ /* 0x000fe40002800000 */
[----:B------:R-:W-:Y:S02]  /*5730*/  FSEL R51, R51, -INF , P4 ;  /* 0xff80000033337808 */ /* 0x000fe40002000000 */
[----:B------:R-:W-:Y:S02]  /*5740*/  FSEL R54, R54, -INF , P3 ;  /* 0xff80000036367808 */ /* 0x000fe40001800000 */
[----:B------:R-:W-:-:S02]  /*5750*/  FSEL R55, R55, -INF , P2 ;  /* 0xff80000037377808 */ /* 0x000fc40001000000 */
[----:B------:R-:W-:Y:S02]  /*5760*/  ISETP.GE.AND P2, PT, R23, R18, PT ;  /* 0x000000121700720c */ /* 0x000fe40003f46270 */
        /* <DEDUP_REMOVED lines=32> */
[----:B------:R-:W1:Y:S01]  /*5970*/  MUFU.EX2 R25, R25 ;  /* 0x0000001900197308 */ /* 0x000e620000000800 */
[--C-:B------:R-:W-:Y:S01]  /*5980*/  FFMA.FTZ R44, R44, UR15, -R7.reuse ;  /* 0x0000000f2c2c7c23 */ /* 0x100fe20008010807 */
[--C-:B------:R-:W-:Y:S01]  /*5990*/  FFMA.FTZ R45, R45, UR15, -R7.reuse ;  /* 0x0000000f2d2d7c23 */ /* 0x100fe20008010807 */
[--C-:B------:R-:W-:Y:S01]  /*59a0*/  FFMA.FTZ R48, R48, UR15, -R7.reuse ;  /* 0x0000000f30307c23 */ /* 0x100fe20008010807 */
[--C-:B------:R-:W-:Y:S01]  /*59b0*/  FFMA.FTZ R49, R49, UR15, -R7.reuse ;  /* 0x0000000f31317c23 */ /* 0x100fe20008010807 */
[--C-:B------:R-:W-:Y:S01]  /*59c0*/  FFMA.FTZ R52, R52, UR15, -R7.reuse ;  /* 0x0000000f34347c23 */ /* 0x100fe20008010807 */
[----:B------:R-:W-:-:S02]  /*59d0*/  FFMA.FTZ R7, R53, UR15, -R7 ;  /* 0x0000000f35077c23 */ /* 0x000fc40008010807 */
[----:B------:R-:W-:Y:S08]  /*59e0*/  MUFU.EX2 R28, R28 ;  /* 0x0000001c001c7308 */ /* 0x000ff00000000800 */
[----:B------:R-:W2:Y:S01]  /*59f0*/  MUFU.EX2 R29, R29 ;  /* 0x0000001d001d7308 */ /* 0x000ea20000000800 */
[----:B-1----:R-:W-:Y:S02]  /*5a00*/  F2FP.BF16.F32.PACK_AB R152, R25, R24 ;  /* 0x000000181998723e */ /* 0x002fe400000010ff */
[----:B0-----:R-:W-:-:S05]  /*5a10*/  FMNMX.FTZ R3, R8, R3, !PT ;  /* 0x0000000308037209 */ /* 0x001fca0007810000 */
[----:B------:R-:W-:Y:S01]  /*5a20*/  MUFU.EX2 R32, R32 ;  /* 0x0000002000207308 */ /* 0x000fe20000000800 */
[----:B------:R-:W0:Y:S07]  /*5a30*/  SHFL.BFLY PT, R8, R3, 0x1, 0x1f ;  /* 0x0c201f0003087f89 */ /* 0x000e2e00000e0000 */
[----:B------:R-:W1:Y:S01]  /*5a40*/  MUFU.EX2 R33, R33 ;  /* 0x0000002100217308 */ /* 0x000e620000000800 */
[----:B--2---:R-:W-:-:S07]  /*5a50*/  F2FP.BF16.F32.PACK_AB R154, R29, R28 ;  /* 0x0000001c1d9a723e */ /* 0x004fce00000010ff */
[----:B------:R-:W-:Y:S08]  /*5a60*/  MUFU.EX2 R36, R36 ;  /* 0x0000002400247308 */ /* 0x000ff00000000800 */
[----:B------:R-:W2:Y:S01]  /*5a70*/  MUFU.EX2 R37, R37 ;  /* 0x0000002500257308 */ /* 0x000ea20000000800 */
[----:B-1----:R-:W-:Y:S02]  /*5a80*/  F2FP.BF16.F32.PACK_AB R156, R33, R32 ;  /* 0x00000020219c723e */ /* 0x002fe400000010ff */
[----:B0-----:R-:W-:-:S04]  /*5a90*/  FMNMX.FTZ R5, R3, R8, !PT ;  /* 0x0000000803057209 */ /* 0x001fc80007810000 */
[C---:B------:R-:W-:Y:S01]  /*5aa0*/  FSETP.NEU.FTZ.AND P1, PT, R5.reuse, -INF , PT ;  /* 0xff8000000500780b */ /* 0x040fe20003f3d000 */
[----:B------:R-:W-:Y:S01]  /*5ab0*/  FMUL.FTZ R3, R5, UR15 ;  /* 0x0000000f05037c20 */ /* 0x000fe20008410000 */
[----:B------:R-:W-:Y:S04]  /*5ac0*/  MUFU.EX2 R40, R40 ;  /* 0x0000002800287308 */ /* 0x000fe80000000800 */
[----:B------:R-:W-:Y:S02]  /*5ad0*/  FSEL R8, R3, RZ, P1 ;  /* 0x000000ff03087208 */ /* 0x000fe40000800000 */
[----:B------:R-:W-:Y:S01]  /*5ae0*/  ISETP.NE.AND P1, PT, R9, RZ, PT ;  /* 0x000000ff0900720c */ /* 0x000fe20003f25270 */
[----:B------:R-:W-:Y:S01]  /*5af0*/  FADD.FTZ R9, R24, R25 ;  /* 0x0000001918097221 */ /* 0x000fe20000010000 */
[----:B------:R-:W0:Y:S01]  /*5b00*/  MUFU.EX2 R41, R41 ;  /* 0x0000002900297308 */ /* 0x000e220000000800 */
[--C-:B------:R-:W-:Y:S01]  /*5b10*/  FFMA.FTZ R26, R26, UR15, -R8.reuse ;  /* 0x0000000f1a1a7c23 */ /* 0x100fe20008010808 */
[--C-:B------:R-:W-:Y:S01]  /*5b20*/  FFMA.FTZ R27, R27, UR15, -R8.reuse ;  /* 0x0000000f1b1b7c23 */ /* 0x100fe20008010808 */
[--C-:B------:R-:W-:Y:S01]  /*5b30*/  FFMA.FTZ R30, R30, UR15, -R8.reuse ;  /* 0x0000000f1e1e7c23 */ /* 0x100fe20008010808 */
[--C-:B------:R-:W-:Y:S01]  /*5b40*/  FFMA.FTZ R31, R31, UR15, -R8.reuse ;  /* 0x0000000f1f1f7c23 */ /* 0x100fe20008010808 */
[--C-:B------:R-:W-:Y:S01]  /*5b50*/  FFMA.FTZ R34, R34, UR15, -R8.reuse ;  /* 0x0000000f22227c23 */ /* 0x100fe20008010808 */
[--C-:B------:R-:W-:Y:S01]  /*5b60*/  FFMA.FTZ R35, R35, UR15, -R8.reuse ;  /* 0x0000000f23237c23 */ /* 0x100fe20008010808 */
[--C-:B------:R-:W-:Y:S01]  /*5b70*/  FFMA.FTZ R38, R38, UR15, -R8.reuse ;  /* 0x0000000f26267c23 */ /* 0x100fe20008010808 */
[----:B------:R-:W-:Y:S01]  /*5b80*/  MUFU.EX2 R26, R26 ;  /* 0x0000001a001a7308 */ /* 0x000fe20000000800 */
[----:B------:R-:W-:Y:S01]  /*5b90*/  FFMA.FTZ R39, R39, UR15, -R8 ;  /* 0x0000000f27277c23 */ /* 0x000fe20008010808 */
[----:B------:R-:W-:Y:S01]  /*5ba0*/  FADD.FTZ R10, R28, R9 ;  /* 0x000000091c0a7221 */ /* 0x000fe20000010000 */
[----:B------:R-:W-:-:S02]  /*5bb0*/  @!P1 VIADD R3, R6, 0x38840 ;  /* 0x0003884006039836 */ /* 0x000fc40000000000 */
[--C-:B------:R-:W-:Y:S01]  /*5bc0*/  FFMA.FTZ R42, R42, UR15, -R8.reuse ;  /* 0x0000000f2a2a7c23 */ /* 0x100fe20008010808 */
[--C-:B------:R-:W-:Y:S01]  /*5bd0*/  FFMA.FTZ R43, R43, UR15, -R8.reuse ;  /* 0x0000000f2b2b7c23 */ /* 0x100fe20008010808 */
[--C-:B------:R-:W-:Y:S01]  /*5be0*/  FFMA.FTZ R46, R46, UR15, -R8.reuse ;  /* 0x0000000f2e2e7c23 */ /* 0x100fe20008010808 */
[--C-:B------:R-:W-:Y:S01]  /*5bf0*/  FFMA.FTZ R47, R47, UR15, -R8.reuse ;  /* 0x0000000f2f2f7c23 */ /* 0x100fe20008010808 */
[----:B------:R-:W1:Y:S01]  /*5c00*/  MUFU.EX2 R27, R27 ;  /* 0x0000001b001b7308 */ /* 0x000e620000000800 */
[----:B------:R-:W-:Y:S01]  /*5c10*/  @!P1 PRMT R3, RZ, 0x654, R3 ;  /* 0x00000654ff039816 */ /* 0x000fe20000000003 */
[--C-:B------:R-:W-:Y:S01]  /*5c20*/  FFMA.FTZ R50, R50, UR15, -R8.reuse ;  /* 0x0000000f32327c23 */ /* 0x100fe20008010808 */
[--C-:B------:R-:W-:Y:S01]  /*5c30*/  FFMA.FTZ R51, R51, UR15, -R8.reuse ;  /* 0x0000000f33337c23 */ /* 0x100fe20008010808 */
[--C-:B------:R-:W-:Y:S01]  /*5c40*/  FFMA.FTZ R54, R54, UR15, -R8.reuse ;  /* 0x0000000f36367c23 */ /* 0x100fe20008010808 */
[----:B------:R3:W-:Y:S01]  /*5c50*/  @!P1 SYNCS.ARRIVE.TRANS64.RED.A1T0 RZ, [R3+URZ], RZ ;  /* 0x000000ff03ff99a7 */ /* 0x0007e2000810043f */
[----:B------:R-:W-:Y:S01]  /*5c60*/  FFMA.FTZ R8, R55, UR15, -R8 ;  /* 0x0000000f37087c23 */ /* 0x000fe20008010808 */
[----:B--2---:R-:W-:Y:S01]  /*5c70*/  F2FP.BF16.F32.PACK_AB R158, R37, R36 ;  /* 0x00000024259e723e */ /* 0x004fe200000010ff */
[----:B------:R-:W2:Y:S01]  /*5c80*/  MUFU.EX2 R30, R30 ;  /* 0x0000001e001e7308 */ /* 0x000ea20000000800 */
[----:B0-----:R-:W-:Y:S01]  /*5c90*/  F2FP.BF16.F32.PACK_AB R160, R41, R40 ;  /* 0x0000002829a0723e */ /* 0x001fe200000010ff */
[----:B------:R-:W-:-:S02]  /*5ca0*/  @!P1 VIADD R6, R6, 0x38860 ;  /* 0x0003886006069836 */ /* 0x000fc40000000000 */
[----:B---3--:R-:W-:-:S03]  /*5cb0*/  FADD.FTZ R3, R29, R10 ;  /* 0x0000000a1d037221 */ /* 0x008fc60000010000 */
[----:B------:R-:W-:Y:S01]  /*5cc0*/  @!P1 PRMT R6, RZ, 0x654, R6 ;  /* 0x00000654ff069816 */ /* 0x000fe20000000006 */
[----:B------:R-:W0:Y:S01]  /*5cd0*/  MUFU.EX2 R31, R31 ;  /* 0x0000001f001f7308 */ /* 0x000e220000000800 */
[----:B-1----:R-:W-:Y:S01]  /*5ce0*/  FADD.FTZ R11, R26, R27 ;  /* 0x0000001b1a0b7221 */ /* 0x002fe20000010000 */
        /* <DEDUP_REMOVED lines=11> */
[----:B------:R-:W-:Y:S02]  /*5da0*/  BAR.SYNC.DEFER_BLOCKING 0xf, 0x100 ;  /* 0x03c4000000007b1d */ /* 0x000fe40000010000 */
[----:B------:R-:W-:Y:S01]  /*5db0*/  FADD.FTZ R3, R41, R10 ;  /* 0x0000000a29037221 */ /* 0x000fe20000010000 */
[----:B-1----:R-:W-:-:S03]  /*5dc0*/  FADD.FTZ R12, R34, R9 ;  /* 0x00000009220c7221 */ /* 0x002fc60000010000 */
[----:B------:R-:W0:Y:S01]  /*5dd0*/  MUFU.EX2 R38, R38 ;  /* 0x0000002600267308 */ /* 0x000e220000000800 */
[----:B--2---:R-:W-:-:S07]  /*5de0*/  FADD.FTZ R9, R35, R12 ;  /* 0x0000000c23097221 */ /* 0x004fce0000010000 */
[----:B------:R-:W1:Y:S01]  /*5df0*/  MUFU.EX2 R39, R39 ;  /* 0x0000002700277308 */ /* 0x000e620000000800 */
[----:B------:R-:W-:-:S07]  /*5e00*/  F2FP.BF16.F32.PACK_AB R157, R35, R34 ;  /* 0x00000022239d723e */ /* 0x000fce00000010ff */
[----:B------:R-:W2:Y:S01]  /*5e10*/  MUFU.EX2 R42, R42 ;  /* 0x0000002a002a7308 */ /* 0x000ea20000000800 */
[----:B0-----:R-:W-:Y:S01]  /*5e20*/  FADD.FTZ R12, R38, R9 ;  /* 0x00000009260c7221 */ /* 0x001fe20000010000 */
[----:B------:R0:W-:Y:S06]  /*5e30*/  STSM.16.M88.4 [R19+0x36400], R152 ;  /* 0x0364009813007844 */ /* 0x0001ec0000000200 */
[----:B------:R-:W3:Y:S01]  /*5e40*/  MUFU.EX2 R43, R43 ;  /* 0x0000002b002b7308 */ /* 0x000ee20000000800 */
[C---:B-1----:R-:W-:Y:S01]  /*5e50*/  FADD.FTZ R9, R39.reuse, R12 ;  /* 0x0000000c27097221 */ /* 0x042fe20000010000 */
[----:B------:R-:W-:-:S05]  /*5e60*/  F2FP.BF16.F32.PACK_AB R159, R39, R38 ;  /* 0x00000026279f723e */ /* 0x000fca00000010ff */
[----:B------:R0:W-:Y:S01]  /*5e70*/  STSM.16.M88.4 [R186], R156 ;  /* 0x0000009cba007844 */ /* 0x0001e20000000200 */
[----:B------:R-:W1:Y:S01]  /*5e80*/  MUFU.EX2 R44, R44 ;  /* 0x0000002c002c7308 */ /* 0x000e620000000800 */
[----:B--2---:R-:W-:-:S07]  /*5e90*/  FADD.FTZ R12, R42, R9 ;  /* 0x000000092a0c7221 */ /* 0x004fce0000010000 */
[----:B------:R-:W2:Y:S01]  /*5ea0*/  MUFU.EX2 R46, R46 ;  /* 0x0000002e002e7308 */ /* 0x000ea20000000800 */
[C---:B---3--:R-:W-:Y:S01]  /*5eb0*/  FADD.FTZ R9, R43.reuse, R12 ;  /* 0x0000000c2b097221 */ /* 0x048fe20000010000 */
[----:B------:R-:W-:-:S06]  /*5ec0*/  F2FP.BF16.F32.PACK_AB R161, R43, R42 ;  /* 0x0000002a2ba1723e */ /* 0x000fcc00000010ff */
[----:B------:R-:W3:Y:S01]  /*5ed0*/  MUFU.EX2 R45, R45 ;  /* 0x0000002d002d7308 */ /* 0x000ee20000000800 */
[----:B-1----:R-:W-:-:S07]  /*5ee0*/  FADD.FTZ R10, R44, R3 ;  /* 0x000000032c0a7221 */ /* 0x002fce0000010000 */
[----:B------:R-:W1:Y:S01]  /*5ef0*/  MUFU.EX2 R47, R47 ;  /* 0x0000002f002f7308 */ /* 0x000e620000000800 */
[----:B--2---:R-:W-:-:S07]  /*5f00*/  FADD.FTZ R12, R46, R9 ;  /* 0x000000092e0c7221 */ /* 0x004fce0000010000 */
[----:B------:R-:W2:Y:S01]  /*5f10*/  MUFU.EX2 R48, R48 ;  /* 0x0000003000307308 */ /* 0x000ea20000000800 */
[C---:B---3--:R-:W-:Y:S01]  /*5f20*/  FADD.FTZ R3, R45.reuse, R10 ;  /* 0x0000000a2d037221 */ /* 0x048fe20000010000 */
[----:B------:R-:W-:-:S06]  /*5f30*/  F2FP.BF16.F32.PACK_AB R162, R45, R44 ;  /* 0x0000002c2da2723e */ /* 0x000fcc00000010ff */
[----:B------:R-:W3:Y:S01]  /*5f40*/  MUFU.EX2 R50, R50 ;  /* 0x0000003200327308 */ /* 0x000ee20000000800 */
[C---:B-1----:R-:W-:Y:S01]  /*5f50*/  FADD.FTZ R9, R47.reuse, R12 ;  /* 0x0000000c2f097221 */ /* 0x042fe20000010000 */
[----:B------:R-:W-:-:S05]  /*5f60*/  F2FP.BF16.F32.PACK_AB R163, R47, R46 ;  /* 0x0000002e2fa3723e */ /* 0x000fca00000010ff */
[----:B------:R0:W-:Y:S01]  /*5f70*/  STSM.16.M88.4 [R184], R160 ;  /* 0x000000a0b8007844 */ /* 0x0001e20000000200 */
[----:B------:R-:W1:Y:S01]  /*5f80*/  MUFU.EX2 R49, R49 ;  /* 0x0000003100317308 */ /* 0x000e620000000800 */
[----:B--2---:R-:W-:-:S07]  /*5f90*/  FADD.FTZ R10, R48, R3 ;  /* 0x00000003300a7221 */ /* 0x004fce0000010000 */
[----:B------:R-:W2:Y:S01]  /*5fa0*/  MUFU.EX2 R51, R51 ;  /* 0x0000003300337308 */ /* 0x000ea20000000800 */
[----:B---3--:R-:W-:-:S07]  /*5fb0*/  FADD.FTZ R12, R50, R9 ;  /* 0x00000009320c7221 */ /* 0x008fce0000010000 */
[----:B------:R-:W-:Y:S01]  /*5fc0*/  MUFU.EX2 R52, R52 ;  /* 0x0000003400347308 */ /* 0x000fe20000000800 */
[C---:B-1----:R-:W-:Y:S01]  /*5fd0*/  FADD.FTZ R3, R49.reuse, R10 ;  /* 0x0000000a31037221 */ /* 0x042fe20000010000 */
[----:B------:R-:W-:-:S06]  /*5fe0*/  F2FP.BF16.F32.PACK_AB R164, R49, R48 ;  /* 0x0000003031a4723e */ /* 0x000fcc00000010ff */
[----:B------:R-:W1:Y:S01]  /*5ff0*/  MUFU.EX2 R54, R54 ;  /* 0x0000003600367308 */ /* 0x000e620000000800 */
[C---:B--2---:R-:W-:Y:S01]  /*6000*/  FADD.FTZ R9, R51.reuse, R12 ;  /* 0x0000000c33097221 */ /* 0x044fe20000010000 */
[----:B------:R-:W-:-:S06]  /*6010*/  F2FP.BF16.F32.PACK_AB R165, R51, R50 ;  /* 0x0000003233a5723e */ /* 0x000fcc00000010ff */
[----:B------:R-:W2:Y:S08]  /*6020*/  MUFU.EX2 R7, R7 ;  /* 0x0000000700077308 */ /* 0x000eb00000000800 */
[----:B------:R3:W4:Y:S01]  /*6030*/  MUFU.EX2 R167, R8 ;  /* 0x0000000800a77308 */ /* 0x0007220000000800 */
[----:B-1----:R-:W-:Y:S01]  /*6040*/  FADD.FTZ R10, R54, R9 ;  /* 0x00000009360a7221 */ /* 0x002fe20000010000 */
[----:B---3--:R-:W-:Y:S01]  /*6050*/  FADD.FTZ R8, R52, R3 ;  /* 0x0000000334087221 */ /* 0x008fe20000010000 */
[----:B--2---:R-:W-:-:S03]  /*6060*/  F2FP.BF16.F32.PACK_AB R166, R7, R52 ;  /* 0x0000003407a6723e */ /* 0x004fc600000010ff */
[----:B------:R-:W-:Y:S01]  /*6070*/  FADD.FTZ R3, R7, R8 ;  /* 0x0000000807037221 */ /* 0x000fe20000010000 */
[C---:B----4-:R-:W-:Y:S01]  /*6080*/  FADD.FTZ R7, R167.reuse, R10 ;  /* 0x0000000aa7077221 */ /* 0x050fe20000010000 */
[----:B------:R-:W-:-:S05]  /*6090*/  F2FP.BF16.F32.PACK_AB R167, R167, R54 ;  /* 0x00000036a7a7723e */ /* 0x000fca00000010ff */
[----:B------:R0:W-:Y:S01]  /*60a0*/  STSM.16.M88.4 [R185], R164 ;  /* 0x000000a4b9007844 */ /* 0x0001e20000000200 */
[----:B------:R-:W-:-:S06]  /*60b0*/  WARPGROUP.ARRIVE ;  /* 0x00000000000079c5 */ /* 0x000fcc0000000000 */
[----:B------:R-:W-:Y:S01]  /*60c0*/  HGMMA.64x256x16.F32.BF16 R24, R152, gdesc[UR8].tnspB, RZ, !UPT, gsb0 ;  /* 0x43e0000898187df0 */ /* 0x000fe2000c0018ff */
[----:B------:R-:W-:Y:S01]  /*60d0*/  UIADD3 UR10, UR10, 0x180, URZ ;  /* 0x000001800a0a7890 */ /* 0x000fe2000fffe03f */
[----:B------:R-:W-:Y:S01]  /*60e0*/  UMOV UR11, 0x40000040 ;  /* 0x40000040000b7882 */ /* 0x000fe20000000000 */
[----:B------:R-:W-:Y:S02]  /*60f0*/  WARPGROUP.DEPBAR.LE gsb0, 0x0 ;  /* 0x00008000000079c5 */ /* 0x000fe40000010000 */
[----:B------:R-:W-:-:S15]  /*6100*/  WARPGROUP.ARRIVE ;  /* 0x00000000000079c5 */ /* 0x000fde0000000000 */
[----:B------:R-:W-:-:S08]  /*6110*/  NOP ;  /* 0x0000000000007918 */ /* 0x000fd00000000000 */
[----:B------:R-:W-:Y:S01]  /*6120*/  HGMMA.64x256x16.F32.BF16 R24, R156, gdesc[UR16].tnspB, R24, gsb0 ;  /* 0x43e000109c187df0 */ /* 0x000fe20008001818 */
[----:B------:R-:W-:Y:S01]  /*6130*/  UMOV UR18, UR14 ;  /* 0x0000000e00127c82 */ /* 0x000fe20008000000 */
[----:B------:R-:W-:Y:S01]  /*6140*/  UMOV UR19, 0x40000040 ;  /* 0x4000004000137882 */ /* 0x000fe20000000000 */
        /* <DEDUP_REMOVED lines=19> */
[----:B------:R-:W-:Y:S01]  /*6280*/  R2UR UR11, R23 ;  /* 0x00000000170b72ca */ /* 0x000fe200000e0000 */
[----:B0-----:R-:W-:Y:S01]  /*6290*/  IMAD.MOV.U32 R6, RZ, RZ, R5 ;  /* 0x000000ffff067224 */ /* 0x001fe200078e0005 */
[----:B------:R-:W-:Y:S01]  /*62a0*/  UMOV UR10, UR37 ;  /* 0x00000025000a7c82 */ /* 0x000fe20008000000 */
[----:B------:R-:W-:-:S12]  /*62b0*/  IMAD.MOV.U32 R8, RZ, RZ, R4 ;  /* 0x000000ffff087224 */ /* 0x000fd800078e0004 */
.L_x_4075:
[----:B------:R-:W-:Y:S01]  /*62c0*/  UIADD3 UR37, UR10, 0x1, URZ ;  /* 0x000000010a257890 */ /* 0x000fe2000fffe03f */
[----:B------:R-:W-:Y:S01]  /*62d0*/  UMOV UR5, UR11 ;  /* 0x0000000b00057c82 */ /* 0x000fe20008000000 */
[----:B------:R-:W-:Y:S01]  /*62e0*/  UIADD3 UR11, UR11, -0x1, URZ ;  /* 0xffffffff0b0b7890 */ /* 0x000fe2000fffe03f */
[----:B------:R-:W-:Y:S01]  /*62f0*/  ISETP.LT.AND P2, PT, R18, UR5, PT ;  /* 0x0000000512007c0c */ /* 0x000fe2000bf41270 */
[----:B------:R-:W-:-:S04]  /*6300*/  UISETP.NE.AND UP0, UPT, UR37, 0x2, UPT ;  /* 0x000000022500788c */ /* 0x000fc8000bf05270 */
[----:B------:R-:W-:Y:S02]  /*6310*/  USEL UR14, URZ, 0x1, UP0 ;  /* 0x000000013f0e7887 */ /* 0x000fe40008000000 */
[----:B------:R-:W-:Y:S02]  /*6320*/  USEL UR37, UR37, URZ, UP0 ;  /* 0x0000003f25257287 */ /* 0x000fe40008000000 */
[----:B------:R-:W-:Y:S01]  /*6330*/  ULOP3.LUT UR36, UR36, UR14, URZ, 0x3c, !UPT ;  /* 0x0000000e24247292 */ /* 0x000fe2000f8e3c3f */
[----:B-1----:R-:W-:Y:S11]  /*6340*/  @P0 BRA `(.L_x_4067) ;  /* 0x0000000000040947 */ /* 0x002ff60003800000 */
[----:B------:R-:W-:Y:S01]  /*6350*/  BPT.TRAP 0x1 ;  /* 0x000000040000795c */ /* 0x000fe20000300000 */
.L_x_4067:
[----:B------:R-:W-:Y:S01]  /*6360*/  ULEA UR5, UR37, UR41, 0x3 ;  /* 0x0000002925057291 */ /* 0x000fe2000f8e183f */
[----:B------:R-:W-:-:S05]  /*6370*/  IMAD.U32 R4, RZ, RZ, UR36 ;  /* 0x00000024ff047e24 */ /* 0x000fca000f8e00ff */
[----:B------:R-:W-:-:S04]  /*6380*/  SHF.L.U32 R4, R4, 0x1f, RZ ;  /* 0x0000001f04047819 */ /* 0x000fc800000006ff */
[----:B------:R0:W1:Y:S01]  /*6390*/  SYNCS.PHASECHK.TRANS64.TRYWAIT P3, [UR5+0x38830], R4 ;  /* 0x03883004ff0075a7 */ /* 0x0000620008060145 */
[----:B------:R-:W-:Y:S05]  /*63a0*/  @P0 BRA `(.L_x_4068) ;  /* 0x0000000000040947 */ /* 0x000fea0003800000 */
[----:B------:R-:W-:Y:S01]  /*63b0*/  BPT.TRAP 0x1 ;  /* 0x000000040000795c */ /* 0x000fe20000300000 */
.L_x_4068:
[----:B-1----:R-:W-:Y:S05]  /*63c0*/  @P3 BRA `(.L_x_4069) ;  /* 0x0000000000083947 */ /* 0x002fea0003800000 */
[----:B------:R-:W1:Y:S02]  /*63d0*/  SYNCS.PHASECHK.TRANS64.TRYWAIT P3, [UR5+0x38830], R4 ;  /* 0x03883004ff0075a7 */ /* 0x000e640008060145 */
[----:B-1----:R-:W-:Y:S05]  /*63e0*/  @!P3 BRA `(.L_x_4070) ;  /* 0x00000100001cb947 */ /* 0x002fea0003800000 */
.L_x_4069:
        /* <DEDUP_REMOVED lines=8> */
[----:B------:R-:W-:-:S04]  /*6470*/  ULOP3.LUT UR14, UR14, 0x3fff, URZ, 0xc0, !UPT ;  /* 0x00003fff0e0e7892 */ /* 0x000fc8000f8ec03f */
[----:B------:R-:W-:Y:S02]  /*6480*/  ULEA UR18, UR37, UR18, 0x9 ;  /* 0x0000001225127291 */ /* 0x000fe4000f8e483f */
[----:B------:R-:W-:Y:S02]  /*6490*/  ULOP3.LUT UR20, UR14, 0x10000, URZ, 0xfc, !UPT ;  /* 0x000100000e147892 */ /* 0x000fe4000f8efc3f */
[----:B------:R-:W-:-:S03]  /*64a0*/  UIADD3 UR14, UR18, 0x4, URZ ;  /* 0x00000004120e7890 */ /* 0x000fc6000fffe03f */
[----:B------:R-:W-:-:S04]  /*64b0*/  UMOV UR22, UR18 ;  /* 0x0000001200167c82 */ /* 0x000fc80008000000 */
[----:B------:R-:W-:Y:S01]  /*64c0*/  HGMMA.64x64x16.F32.BF16 R152, gdesc[UR20], RZ, !UPT, gsb0 ;  /* 0x00e00000149879f0 */ /* 0x000fe2000c0018ff */
[----:B------:R-:W-:Y:S01]  /*64d0*/  UIADD3 UR22, UR18, 0x2, URZ ;  /* 0x0000000212167890 */ /* 0x000fe2000fffe03f */
[----:B------:R-:W-:Y:S01]  /*64e0*/  UMOV UR20, UR8 ;  /* 0x0000000800147c82 */ /* 0x000fe20008000000 */
[----:B------:R-:W-:Y:S01]  /*64f0*/  UMOV UR21, UR9 ;  /* 0x0000000900157c82 */ /* 0x000fe20008000000 */
[----:B------:R-:W-:Y:S01]  /*6500*/  UMOV UR23, 0x40000040 ;  /* 0x4000004000177882 */ /* 0x000fe20000000000 */
[----:B------:R-:W-:Y:S01]  /*6510*/  UIADD3 UR18, UR18, 0x6, URZ ;  /* 0x0000000612127890 */ /* 0x000fe2000fffe03f */
        /* <DEDUP_REMOVED lines=10> */
[----:B------:R-:W-:Y:S05]  /*65c0*/  @P0 BRA `(.L_x_4071) ;  /* 0x0000000000040947 */ /* 0x000fea0003800000 */
[----:B------:R-:W-:Y:S01]  /*65d0*/  BPT.TRAP 0x1 ;  /* 0x000000040000795c */ /* 0x000fe20000300000 */
.L_x_4071:
[----:B------:R2:W3:Y:S01]  /*65e0*/  SYNCS.PHASECHK.TRANS64.TRYWAIT P3, [UR5+0x38850], R4 ;  /* 0x03885004ff0075a7 */ /* 0x0004e20008060145 */
[----:B------:R-:W-:Y:S05]  /*65f0*/  @P0 BRA `(.L_x_4072) ;  /* 0x0000000000040947 */ /* 0x000fea0003800000 */
[----:B------:R-:W-:Y:S01]  /*6600*/  BPT.TRAP 0x1 ;  /* 0x000000040000795c */ /* 0x000fe20000300000 */
.L_x_4072:
[----:B---3--:R-:W-:Y:S05]  /*6610*/  @P3 BRA `(.L_x_4073) ;  /* 0x0000000000083947 */ /* 0x008fea0003800000 */
[----:B------:R-:W3:Y:S02]  /*6620*/  SYNCS.PHASECHK.TRANS64.TRYWAIT P3, [UR5+0x38850], R4 ;  /* 0x03885004ff0075a7 */ /* 0x000ee40008060145 */
[----:B---3--:R-:W-:Y:S05]  /*6630*/  @!P3 BRA `(.L_x_4074) ;  /* 0x000000fc00a0b947 */ /* 0x008fea0003800000 */
.L_x_4073:
[----:B------:R-:W-:Y:S01]  /*6640*/  UIADD3 UR14, UR41, 0x26400, URZ ;  /* 0x00026400290e7890 */ /* 0x000fe2000fffe03f */
[----:B------:R-:W-:Y:S01]  /*6650*/  WARPGROUP.ARRIVE ;  /* 0x00000000000079c5 */ /* 0x000fe20000000000 */
[----:B------:R-:W-:-:S05]  /*6660*/  UIADD3 UR19, UR6, 0x2, URZ ;  /* 0x0000000206137890 */ /* 0x000fca000fffe03f */
[----:B-1----:R-:W1:Y:S01]  /*6670*/  S2R R5, SR_TID.X ;  /* 0x0000000000057919 */ /* 0x002e620000002100 */
[----:B------:R-:W-:Y:S01]  /*6680*/  USHF.R.U32.HI UR14, URZ, 0x4, UR14 ;  /* 0x000000043f0e7899 */ /* 0x000fe2000801160e */
[----:B------:R-:W-:Y:S01]  /*6690*/  IMAD.U32 R9, RZ, RZ, UR5 ;  /* 0x00000005ff097e24 */ /* 0x000fe2000f8e00ff */
[----:B------:R-:W-:Y:S01]  /*66a0*/  UIADD3 UR15, UR6, 0x6, URZ ;  /* 0x00000006060f7890 */ /* 0x000fe2000fffe03f */
[----:B------:R-:W-:Y:S01]  /*66b0*/  ISETP.NE.AND P3, PT, R17, RZ, PT ;  /* 0x000000ff1100720c */ /* 0x000fe20003f65270 */
[----:B------:R-:W-:Y:S02]  /*66c0*/  ULOP3.LUT UR20, UR14, 0x3fff, URZ, 0xc0, !UPT ;  /* 0x00003fff0e147892 */ /* 0x000fe4000f8ec03f */
[----:B------:R-:W-:Y:S02]  /*66d0*/  UIADD3 UR18, UR6, 0x4, URZ ;  /* 0x0000000406127890 */ /* 0x000fe4000fffe03f */
[----:B------:R-:W-:Y:S02]  /*66e0*/  ULEA UR14, UR37, UR4, 0xc ;  /* 0x00000004250e7291 */ /* 0x000fe4000f8e603f */
[----:B------:R-:W-:Y:S01]  /*66f0*/  ULOP3.LUT UR6, UR20, 0x10000, URZ, 0xfc, !UPT ;  /* 0x0001000014067892 */ /* 0x000fe2000f8efc3f */
[----:B------:R-:W-:Y:S01]  /*6700*/  UMOV UR23, 0x40000040 ;  /* 0x4000004000177882 */ /* 0x000fe20000000000 */
[----:B------:R-:W-:Y:S01]  /*6710*/  UMOV UR21, 0x40000040 ;  /* 0x4000004000157882 */ /* 0x000fe20000000000 */
[----:B------:R-:W-:-:S02]  /*6720*/  UIADD3 UR24, UR14, 0x800, URZ ;  /* 0x000008000e187890 */ /* 0x000fc4000fffe03f */
[----:B------:R-:W-:Y:S02]  /*6730*/  UMOV UR22, UR14 ;  /* 0x0000000e00167c82 */ /* 0x000fe40008000000 */
[----:B------:R-:W-:Y:S01]  /*6740*/  UMOV UR20, UR6 ;  /* 0x0000000600147c82 */ /* 0x000fe20008000000 */
[----:B------:R-:W-:Y:S01]  /*6750*/  UIADD3 UR25, UR6, 0x800, URZ ;  /* 0x0000080006197890 */ /* 0x000fe2000fffe03f */
[----:B------:R-:W-:Y:S01]  /*6760*/  HGMMA.64x64x16.F32.BF16 R152, gdesc[UR20], R152, gsb0 ;  /* 0x00e00000149879f0 */ /* 0x000fe20008001898 */
[----:B------:R-:W-:Y:S01]  /*6770*/  UIADD3 UR22, UR14, 0x2, URZ ;  /* 0x000000020e167890 */ /* 0x000fe2000fffe03f */
[----:B------:R-:W-:Y:S01]  /*6780*/  UMOV UR20, UR19 ;  /* 0x0000001300147c82 */ /* 0x000fe20008000000 */
[----:B------:R-:W-:Y:S01]  /*6790*/  UMOV UR21, 0x40000040 ;  /* 0x4000004000157882 */ /* 0x000fe20000000000 */
[----:B------:R-:W-:Y:S01]  /*67a0*/  UMOV UR23, 0x40000040 ;  /* 0x4000004000177882 */ /* 0x000fe20000000000 */
[----:B-1----:R-:W-:-:S05]  /*67b0*/  SHF.R.U32.HI R5, RZ, 0x7, R5 ;  /* 0x00000007ff057819 */ /* 0x002fca0000011605 */
[----:B0-2---:R-:W0:Y:S01]  /*67c0*/  SHFL.IDX PT, R4, R5, RZ, 0x1f ;  /* 0x00001fff05047589 */ /* 0x005e2200000e0000 */
[----:B------:R-:W-:Y:S02]  /*67d0*/  WARPGROUP.DEPBAR.LE gsb0, 0x0 ;  /* 0x00008000000079c5 */ /* 0x000fe40000010000 */
[----:B------:R-:W-:-:S06]  /*67e0*/  WARPGROUP.ARRIVE ;  /* 0x00000000000079c5 */ /* 0x000fcc0000000000 */
[----:B------:R-:W-:Y:S01]  /*67f0*/  HGMMA.64x64x16.F32.BF16 R152, gdesc[UR20], R152, gsb0 ;  /* 0x00e00000149879f0 */ /* 0x000fe20008001898 */
[----:B------:R-:W-:Y:S01]  /*6800*/  UIADD3 UR22, UR14, 0x4, URZ ;  /* 0x000000040e167890 */ /* 0x000fe2000fffe03f */
[----:B------:R-:W-:Y:S01]  /*6810*/  UMOV UR20, UR18 ;  /* 0x0000001200147c82 */ /* 0x000fe20008000000 */
[----:B------:R-:W-:Y:S01]  /*6820*/  UMOV UR21, 0x40000040 ;  /* 0x4000004000157882 */ /* 0x000fe20000000000 */
[----:B------:R-:W-:Y:S01]  /*6830*/  UMOV UR23, 0x40000040 ;  /* 0x4000004000177882 */ /* 0x000fe20000000000 */
[----:B------:R-:W-:Y:S02]  /*6840*/  WARPGROUP.DEPBAR.LE gsb0, 0x0 ;  /* 0x00008000000079c5 */ /* 0x000fe40000010000 */
[----:B------:R-:W-:-:S06]  /*6850*/  WARPGROUP.ARRIVE ;  /* 0x00000000000079c5 */ /* 0x000fcc0000000000 */
[----:B------:R-:W-:Y:S01]  /*6860*/  HGMMA.64x64x16.F32.BF16 R152, gdesc[UR20], R152, gsb0 ;  /* 0x00e00000149879f0 */ /* 0x000fe20008001898 */
[----:B------:R-:W-:Y:S01]  /*6870*/  UIADD3 UR22, UR14, 0x6, URZ ;  /* 0x000000060e167890 */ /* 0x000fe2000fffe03f */
[----:B------:R-:W-:Y:S01]  /*6880*/  UMOV UR20, UR15 ;  /* 0x0000000f00147c82 */ /* 0x000fe20008000000 */
[----:B------:R-:W-:Y:S01]  /*6890*/  UMOV UR21, 0x40000040 ;  /* 0x4000004000157882 */ /* 0x000fe20000000000 */
[----:B------:R-:W-:Y:S01]  /*68a0*/  UMOV UR23, 0x40000040 ;  /* 0x4000004000177882 */ /* 0x000fe20000000000 */
        /* <DEDUP_REMOVED lines=111> */
[----:B------:R-:W-:Y:S01]  /*6fa0*/  UIADD3 UR25, UR6, 0xa00, URZ ;  /* 0x00000a0006197890 */ /* 0x000fe2000fffe03f */
[----:B------:R-:W-:Y:S02]  /*6fb0*/  WARPGROUP.DEPBAR.LE gsb0, 0x0 ;  /* 0x00008000000079c5 */ /* 0x000fe40000010000 */
[----:B------:R-:W-:-:S06]  /*6fc0*/  WARPGROUP.ARRIVE ;  /* 0x00000000000079c5 */ /* 0x000fcc0000000000 */
[----:B------:R-:W-:Y:S01]  /*6fd0*/  HGMMA.64x64x16.F32.BF16 R152, gdesc[UR20], R152, gsb0 ;  /* 0x00e00000149879f0 */ /* 0x000fe20008001898 */
[----:B------:R-:W-:Y:S01]  /*6fe0*/  UMOV UR20, 0x28 ;  /* 0x0000002800147882 */ /* 0x000fe20000000000 */
[----:B------:R-:W-:Y:S01]  /*6ff0*/  UMOV UR21, 0xa00 ;  /* 0x00000a0000157882 */ /* 0x000fe20000000000 */
[----:B------:R-:W-:Y:S02]  /*7000*/  USEL UR20, UR20, 0x26, UP0 ;  /* 0x0000002614147887 */ /* 0x000fe40008000000 */
[----:B------:R-:W-:Y:S02]  /*7010*/  USEL UR21, UR21, 0x980, UP0 ;  /* 0x0000098015157887 */ /* 0x000fe40008000000 */
[----:B------:R-:W-:Y:S02]  /*7020*/  ULOP3.LUT UR20, UR20, 0x6, URZ, 0xc0, !UPT ;  /* 0x0000000614147892 */ /* 0x000fe4000f8ec03f */
[----:B------:R-:W-:Y:S01]  /*7030*/  ULOP3.LUT UR21, UR21, 0xa00, URZ, 0xc0, !UPT ;  /* 0x00000a0015157892 */ /* 0x000fe2000f8ec03f */
[----:B------:R-:W-:-:S03]  /*7040*/  UMOV UR23, 0x40000040 ;  /* 0x4000004000177882 */ /* 0x000fc60000000000 */
[----:B------:R-:W-:Y:S02]  /*7050*/  UIADD3 UR22, UR20, UR21, UR6 ;  /* 0x0000001514167290 */ /* 0x000fe4000fffe006 */
[----:B------:R-:W-:-:S03]  /*7060*/  UIADD3 UR24, UR20, UR21, UR14 ;  /* 0x0000001514187290 */ /* 0x000fc6000fffe00e */
[----:B------:R-:W-:Y:S02]  /*7070*/  UMOV UR21, 0x40000040 ;  /* 0x4000004000157882 */ /* 0x000fe40000000000 */
[----:B------:R-:W-:Y:S02]  /*7080*/  UMOV UR20, UR22 ;  /* 0x0000001600147c82 */ /* 0x000fe40008000000 */
[----:B------:R-:W-:Y:S01]  /*7090*/  UMOV UR22, UR24 ;  /* 0x0000001800167c82 */ /* 0x000fe20008000000 */
        /* <DEDUP_REMOVED lines=112> */
[----:B------:R-:W-:Y:S01]  /*77a0*/  ULDC UR15, c[0x0][0xa80] ;  /* 0x0002a000000f7ab9 */ /* 0x000fe20000000800 */
        /* <DEDUP_REMOVED lines=42> */
[----:B------:R-:W-:-:S02]  /*7a50*/  @!P1 VIADD R5, R9, 0x38840 ;  /* 0x0003884009059836 */ /* 0x000fc40000000000 */
[----:B------:R-:W-:Y:S01]  /*7a60*/  FMUL.FTZ R8, R8, UR15 ;  /* 0x0000000f08087c20 */ /* 0x000fe20008410000 */
[----:B------:R-:W-:Y:S01]  /*7a70*/  MUFU.EX2 R152, R152 ;  /* 0x0000009800987308 */ /* 0x000fe20000000800 */
[----:B------:R-:W-:Y:S01]  /*7a80*/  @!P1 VIADD R9, R9, 0x38860 ;  /* 0x0003886009099836 */ /* 0x000fe20000000000 */
[----:B------:R-:W-:-:S04]  /*7a90*/  @!P1 PRMT R5, RZ, 0x654, R5 ;  /* 0x00000654ff059816 */ /* 0x000fc80000000005 */
[----:B------:R-:W-:Y:S01]  /*7aa0*/  @!P1 PRMT R9, RZ, 0x654, R9 ;  /* 0x00000654ff099816 */ /* 0x000fe20000000009 */
[----:B------:R0:W-:Y:S01]  /*7ab0*/  @!P1 SYNCS.ARRIVE.TRANS64.RED.A1T0 RZ, [R5+URZ], RZ ;  /* 0x000000ff05ff99a7 */ /* 0x0001e2000810043f */
[----:B------:R-:W1:Y:S01]  /*7ac0*/  MUFU.EX2 R8, R8 ;  /* 0x0000000800087308 */ /* 0x000e620000000800 */
[----:B0-----:R-:W-:-:S07]  /*7ad0*/  FMNMX.FTZ R5, R154, R6, !PT ;  /* 0x000000069a057209 */ /* 0x001fce0007810000 */
[----:B------:R-:W0:Y:S01]  /*7ae0*/  MUFU.EX2 R153, R153 ;  /* 0x0000009900997308 */ /* 0x000e220000000800 */
[----:B------:R-:W-:-:S04]  /*7af0*/  FMNMX.FTZ R5, R155, R5, !PT ;  /* 0x000000059b057209 */ /* 0x000fc80007810000 */
[----:B------:R-:W-:-:S03]  /*7b00*/  FMNMX.FTZ R5, R158, R5, !PT ;  /* 0x000000059e057209 */ /* 0x000fc60007810000 */
[----:B------:R-:W2:Y:S01]  /*7b10*/  MUFU.EX2 R156, R156 ;  /* 0x0000009c009c7308 */ /* 0x000ea20000000800 */
[----:B-1----:R-:W-:Y:S01]  /*7b20*/  FFMA.FTZ R3, R8, R3, R152 ;  /* 0x0000000308037223 */ /* 0x002fe20000010098 */
[-C--:B------:R-:W-:Y:S01]  /*7b30*/  FMUL.FTZ R24, R24, R8.reuse ;  /* 0x0000000818187220 */ /* 0x080fe20000410000 */
[----:B------:R-:W-:Y:S01]  /*7b40*/  FMNMX.FTZ R5, R159, R5, !PT ;  /* 0x000000059f057209 */ /* 0x000fe20007810000 */
[-C--:B------:R-:W-:Y:S01]  /*7b50*/  FMUL.FTZ R25, R25, R8.reuse ;  /* 0x0000000819197220 */ /* 0x080fe20000410000 */
[-C--:B------:R-:W-:Y:S01]  /*7b60*/  FMUL.FTZ R28, R28, R8.reuse ;  /* 0x000000081c1c7220 */ /* 0x080fe20000410000 */
[----:B------:R-:W-:Y:S01]  /*7b70*/  FMUL.FTZ R29, R29, R8 ;  /* 0x000000081d1d7220 */ /* 0x000fe20000410000 */
[----:B------:R-:W-:Y:S01]  /*7b80*/  FMNMX.FTZ R5, R162, R5, !PT ;  /* 0x00000005a2057209 */ /* 0x000fe20007810000 */
[----:B------:R-:W1:Y:S01]  /*7b90*/  MUFU.EX2 R157, R157 ;  /* 0x0000009d009d7308 */ /* 0x000e620000000800 */
[C---:B0-----:R-:W-:Y:S01]  /*7ba0*/  FADD.FTZ R3, R153.reuse, R3 ;  /* 0x0000000399037221 */ /* 0x041fe20000010000 */
[----:B------:R-:W-:Y:S01]  /*7bb0*/  F2FP.BF16.F32.PACK_AB R152, R153, R152 ;  /* 0x000000989998723e */ /* 0x000fe200000010ff */
[-C--:B------:R-:W-:Y:S01]  /*7bc0*/  FMUL.FTZ R32, R32, R8.reuse ;  /* 0x0000000820207220 */ /* 0x080fe20000410000 */
[----:B------:R-:W-:Y:S01]  /*7bd0*/  FMNMX.FTZ R5, R163, R5, !PT ;  /* 0x00000005a3057209 */ /* 0x000fe20007810000 */
[-C--:B------:R-:W-:Y:S01]  /*7be0*/  FMUL.FTZ R33, R33, R8.reuse ;  /* 0x0000000821217220 */ /* 0x080fe20000410000 */
[-C--:B------:R-:W-:Y:S01]  /*7bf0*/  FMUL.FTZ R36, R36, R8.reuse ;  /* 0x0000000824247220 */ /* 0x080fe20000410000 */
[-C--:B------:R-:W-:Y:S01]  /*7c00*/  FMUL.FTZ R37, R37, R8.reuse ;  /* 0x0000000825257220 */ /* 0x080fe20000410000 */
[----:B------:R-:W-:Y:S01]  /*7c10*/  FMNMX.FTZ R5, R166, R5, !PT ;  /* 0x00000005a6057209 */ /* 0x000fe20007810000 */
[----:B------:R-:W0:Y:S01]  /*7c20*/  MUFU.EX2 R160, R160 ;  /* 0x000000a000a07308 */ /* 0x000e220000000800 */
[----:B--2---:R-:W-:Y:S01]  /*7c30*/  FADD.FTZ R3, R156, R3 ;  /* 0x000000039c037221 */ /* 0x004fe20000010000 */
[-C--:B------:R-:W-:Y:S01]  /*7c40*/  FMUL.FTZ R40, R40, R8.reuse ;  /* 0x0000000828287220 */ /* 0x080fe20000410000 */
[----:B------:R-:W-:Y:S01]  /*7c50*/  FMNMX.FTZ R5, R167, R5, !PT ;  /* 0x00000005a7057209 */ /* 0x000fe20007810000 */
[-C--:B------:R-:W-:Y:S01]  /*7c60*/  FMUL.FTZ R41, R41, R8.reuse ;  /* 0x0000000829297220 */ /* 0x080fe20000410000 */
[-C--:B------:R-:W-:Y:S01]  /*7c70*/  FMUL.FTZ R44, R44, R8.reuse ;  /* 0x000000082c2c7220 */ /* 0x080fe20000410000 */
[-C--:B------:R-:W-:Y:S01]  /*7c80*/  FMUL.FTZ R45, R45, R8.reuse ;  /* 0x000000082d2d7220 */ /* 0x080fe20000410000 */
[----:B------:R-:W-:Y:S01]  /*7c90*/  FMNMX.FTZ R5, R170, R5, !PT ;  /* 0x00000005aa057209 */ /* 0x000fe20007810000 */
[----:B------:R-:W2:Y:S01]  /*7ca0*/  MUFU.EX2 R161, R161 ;  /* 0x000000a100a17308 */ /* 0x000ea20000000800 */
[----:B-1----:R-:W-:Y:S01]  /*7cb0*/  FADD.FTZ R3, R157, R3 ;  /* 0x000000039d037221 */ /* 0x002fe20000010000 */
[-C--:B------:R-:W-:Y:S01]  /*7cc0*/  FMUL.FTZ R48, R48, R8.reuse ;  /* 0x0000000830307220 */ /* 0x080fe20000410000 */
[----:B------:R-:W-:Y:S01]  /*7cd0*/  FMNMX.FTZ R5, R171, R5, !PT ;  /* 0x00000005ab057209 */ /* 0x000fe20007810000 */
[-C--:B------:R-:W-:Y:S01]  /*7ce0*/  FMUL.FTZ R49, R49, R8.reuse ;  /* 0x0000000831317220 */ /* 0x080fe20000410000 */
[-C--:B------:R-:W-:Y:S01]  /*7cf0*/  FMUL.FTZ R52, R52, R8.reuse ;  /* 0x0000000834347220 */ /* 0x080fe20000410000 */
[-C--:B------:R-:W-:Y:S01]  /*7d00*/  FMUL.FTZ R53, R53, R8.reuse ;  /* 0x0000000835357220 */ /* 0x080fe20000410000 */
[----:B------:R-:W-:Y:S01]  /*7d10*/  FMNMX.FTZ R5, R174, R5, !PT ;  /* 0x00000005ae057209 */ /* 0x000fe20007810000 */
[----:B------:R-:W1:Y:S01]  /*7d20*/  MUFU.EX2 R164, R164 ;  /* 0x000000a400a47308 */ /* 0x000e620000000800 */
[----:B0-----:R-:W-:Y:S01]  /*7d30*/  FADD.FTZ R3, R160, R3 ;  /* 0x00000003a0037221 */ /* 0x001fe20000010000 */
        /* <DEDUP_REMOVED lines=21> */
[-C--:B------:R-:W-:Y:S01]  /*7e90*/  FMUL.FTZ R80, R80, R8.reuse ;  /* 0x0000000850507220 */ /* 0x080fe20000410000 */
[----:B------:R-:W1:Y:S01]  /*7ea0*/  SHFL.BFLY PT, R10, R5, 0x2, 0x1f ;  /* 0x0c401f00050a7f89 */ /* 0x000e6200000e0000 */
        /* <DEDUP_REMOVED lines=22> */
[----:B------:R-:W-:Y:S01]  /*8010*/  FMUL.FTZ R113, R113, R8 ;  /* 0x0000000871717220 */ /* 0x000fe20000410000 */
[----:B-1----:R-:W-:Y:S01]  /*8020*/  FMNMX.FTZ R5, R5, R10, !PT ;  /* 0x0000000a05057209 */ /* 0x002fe20007810000 */
[----:B------:R-:W1:Y:S01]  /*8030*/  MUFU.EX2 R176, R176 ;  /* 0x000000b000b07308 */ /* 0x000e620000000800 */
[----:B0-----:R-:W-:Y:S01]  /*8040*/  FADD.FTZ R3, R172, R3 ;  /* 0x00000003ac037221 */ /* 0x001fe20000010000 */
[-C--:B------:R-:W-:Y:S01]  /*8050*/  FMUL.FTZ R116, R116, R8.reuse ;  /* 0x0000000874747220 */ /* 0x080fe20000410000 */
[-C--:B------:R-:W-:Y:S01]  /*8060*/  FMUL.FTZ R117, R117, R8.reuse ;  /* 0x0000000875757220 */ /* 0x080fe20000410000 */
[----:B------:R-:W0:Y:S01]  /*8070*/  SHFL.BFLY PT, R10, R5, 0x1, 0x1f ;  /* 0x0c201f00050a7f89 */ /* 0x000e2200000e0000 */
[-C--:B------:R-:W-:Y:S01]  /*8080*/  FMUL.FTZ R120, R120, R8.reuse ;  /* 0x0000000878787220 */ /* 0x080fe20000410000 */
[-C--:B------:R-:W-:Y:S01]  /*8090*/  FMUL.FTZ R121, R121, R8.reuse ;  /* 0x0000000879797220 */ /* 0x080fe20000410000 */
[-C--:B------:R-:W-:Y:S01]  /*80a0*/  FMUL.FTZ R124, R124, R8.reuse ;  /* 0x000000087c7c7220 */ /* 0x080fe20000410000 */
[----:B------:R-:W3:Y:S01]  /*80b0*/  MUFU.EX2 R177, R177 ;  /* 0x000000b100b17308 */ /* 0x000ee20000000800 */
        /* <DEDUP_REMOVED lines=8> */
[----:B-1----:R-:W-:Y:S01]  /*8140*/  FADD.FTZ R3, R176, R3 ;  /* 0x00000003b0037221 */ /* 0x002fe20000010000 */
[-C--:B------:R-:W-:Y:S01]  /*8150*/  FMUL.FTZ R137, R137, R8.reuse ;  /* 0x0000000889897220 */ /* 0x080fe20000410000 */
[-C--:B------:R-:W-:Y:S01]  /*8160*/  FMUL.FTZ R140, R140, R8.reuse ;  /* 0x000000088c8c7220 */ /* 0x080fe20000410000 */
[-C--:B------:R-:W-:Y:S01]  /*8170*/  FMUL.FTZ R141, R141, R8.reuse ;  /* 0x000000088d8d7220 */ /* 0x080fe20000410000 */
[-C--:B------:R-:W-:Y:S01]  /*8180*/  FMUL.FTZ R144, R144, R8.reuse ;  /* 0x0000000890907220 */ /* 0x080fe20000410000 */
[-C--:B------:R-:W-:Y:S01]  /*8190*/  FMUL.FTZ R145, R145, R8.reuse ;  /* 0x0000000891917220 */ /* 0x080fe20000410000 */
[-C--:B------:R-:W-:Y:S01]  /*81a0*/  FMUL.FTZ R148, R148, R8.reuse ;  /* 0x0000000894947220 */ /* 0x080fe20000410000 */
[----:B------:R-:W-:Y:S01]  /*81b0*/  FMUL.FTZ R149, R149, R8 ;  /* 0x0000000895957220 */ /* 0x000fe20000410000 */
[----:B---3--:R-:W-:Y:S01]  /*81c0*/  FADD.FTZ R3, R177, R3 ;  /* 0x00000003b1037221 */ /* 0x008fe20000010000 */
[----:B0-----:R-:W-:Y:S01]  /*81d0*/  FMNMX.FTZ R5, R5, R10, !PT ;  /* 0x0000000a05057209 */ /* 0x001fe20007810000 */
[----:B------:R-:W-:Y:S01]  /*81e0*/  IMAD.U32 R10, RZ, RZ, UR10 ;  /* 0x0000000aff0a7e24 */ /* 0x000fe2000f8e00ff */
[----:B------:R-:W-:-:S03]  /*81f0*/  ULEA UR10, UR37, UR7, 0xc ;  /* 0x00000007250a7291 */ /* 0x000fc6000f8e603f */
[----:B------:R-:W-:Y:S01]  /*8200*/  FADD.FTZ R6, -R5, R6 ;  /* 0x0000000605067221 */ /* 0x000fe20000010100 */
[----:B------:R-:W-:Y:S02]  /*8210*/  @!P3 IMAD R10, R10, 0x40, R16 ;  /* 0x000000400a0ab824 */ /* 0x000fe400078e0210 */
[----:B--2---:R-:W-:Y:S01]  /*8220*/  FADD.FTZ R3, R180, R3 ;  /* 0x00000003b4037221 */ /* 0x004fe20000010000 */
[----:B------:R-:W-:Y:S01]  /*8230*/  UIADD3 UR14, UR10, 0x80, URZ ;  /* 0x000000800a0e7890 */ /* 0x000fe2000fffe03f */
[----:B------:R-:W-:Y:S01]  /*8240*/  FMUL.FTZ R6, R6, UR15 ;  /* 0x0000000f06067c20 */ /* 0x000fe20008410000 */
[----:B------:R-:W-:Y:S01]  /*8250*/  UMOV UR18, UR10 ;  /* 0x0000000a00127c82 */ /* 0x000fe20008000000 */
[----:B------:R-:W-:-:S04]  /*8260*/  @!P3 LEA R10, R10, UR41, 0x2 ;  /* 0x000000290a0abc11 */ /* 0x000fc8000f8e10ff */
[----:B------:R-:W0:Y:S01]  /*8270*/  MUFU.EX2 R6, R6 ;  /* 0x0000000600067308 */ /* 0x000e220000000800 */
[----:B------:R1:W-:Y:S02]  /*8280*/  @!P3 STS [R10+0x38400], R8 ;  /* 0x038400080a00b388 */ /* 0x0003e40000000800 */
[----:B-1----:R-:W-:Y:S02]  /*8290*/  IMAD.MOV.U32 R8, RZ, RZ, R4 ;  /* 0x000000ffff087224 */ /* 0x002fe400078e0004 */
        /* <DEDUP_REMOVED lines=10> */
[----:B0-----:R-:W-:Y:S01]  /*8340*/  FMUL.FTZ R10, R5, UR15 ;  /* 0x0000000f050a7c20 */ /* 0x001fe20008410000 */
[-C--:B------:R-:W-:Y:S01]  /*8350*/  FMUL.FTZ R43, R43, R6.reuse ;  /* 0x000000062b2b7220 */ /* 0x080fe20000410000 */
[-C--:B------:R-:W-:Y:S01]  /*8360*/  FMUL.FTZ R46, R46, R6.reuse ;  /* 0x000000062e2e7220 */ /* 0x080fe20000410000 */
[----:B------:R-:W-:Y:S01]  /*8370*/  FMUL.FTZ R47, R47, R6 ;  /* 0x000000062f2f7220 */ /* 0x000fe20000410000 */
[--C-:B------:R-:W-:Y:S01]  /*8380*/  FFMA.FTZ R154, R154, UR15, -R10.reuse ;  /* 0x0000000f9a9a7c23 */ /* 0x100fe2000801080a */
[--C-:B------:R-:W-:Y:S01]  /*8390*/  FFMA.FTZ R155, R155, UR15, -R10.reuse ;  /* 0x0000000f9b9b7c23 */ /* 0x100fe2000801080a */
[--C-:B------:R-:W-:Y:S01]  /*83a0*/  FFMA.FTZ R12, R166, UR15, -R10.reuse ;  /* 0x0000000fa60c7c23 */ /* 0x100fe2000801080a */
[--C-:B------:R-:W-:Y:S01]  /*83b0*/  FFMA.FTZ R158, R158, UR15, -R10.reuse ;  /* 0x0000000f9e9e7c23 */ /* 0x100fe2000801080a */
[----:B------:R0:W1:Y:S01]  /*83c0*/  MUFU.EX2 R153, R154 ;  /* 0x0000009a00997308 */ /* 0x0000620000000800 */
        /* <DEDUP_REMOVED lines=12> */
[----:B------:R-:W2:Y:S01]  /*8490*/  MUFU.EX2 R155, R155 ;  /* 0x0000009b009b7308 */ /* 0x000ea20000000800 */
[----:B0-----:R-:W-:Y:S01]  /*84a0*/  F2FP.BF16.F32.PACK_AB R154, R157, R156 ;  /* 0x0000009c9d9a723e */ /* 0x001fe200000010ff */
[----:B------:R-:W-:Y:S01]  /*84b0*/  FMUL.FTZ R50, R50, R6 ;  /* 0x0000000632327220 */ /* 0x000fe20000410000 */
[----:B------:R-:W-:Y:S01]  /*84c0*/  F2FP.BF16.F32.PACK_AB R156, R161, R160 ;  /* 0x000000a0a19c723e */ /* 0x000fe200000010ff */
[----:B-1----:R-:W-:Y:S01]  /*84d0*/  FFMA.FTZ R15, R6, R7, R153 ;  /* 0x00000007060f7223 */ /* 0x002fe20000010099 */
[----:B------:R-:W-:Y:S01]  /*84e0*/  F2FP.BF16.F32.PACK_AB R160, R169, R168 ;  /* 0x000000a8a9a0723e */ /* 0x000fe200000010ff */
[-C--:B------:R-:W-:Y:S01]  /*84f0*/  FMUL.FTZ R51, R51, R6.reuse ;  /* 0x0000000633337220 */ /* 0x080fe20000410000 */
[-C--:B------:R-:W-:Y:S01]  /*8500*/  FMUL.FTZ R54, R54, R6.reuse ;  /* 0x0000000636367220 */ /* 0x080fe20000410000 */
[----:B------:R0:W-:Y:S01]  /*8510*/  MUFU.EX2 R10, R158 ;  /* 0x0000009e000a7308 */ /* 0x0001e20000000800 */
        /* <DEDUP_REMOVED lines=8> */
[C---:B--2---:R-:W-:Y:S01]  /*85a0*/  FADD.FTZ R15, R155.reuse, R15 ;  /* 0x0000000f9b0f7221 */ /* 0x044fe20000010000 */
[----:B------:R-:W-:Y:S01]  /*85b0*/  F2FP.BF16.F32.PACK_AB R153, R155, R153 ;  /* 0x000000999b99723e */ /* 0x000fe200000010ff */
[----:B------:R-:W-:Y:S01]  /*85c0*/  FMUL.FTZ R70, R70, R6 ;  /* 0x0000000646467220 */ /* 0x000fe20000410000 */
[----:B0-----:R-:W-:Y:S01]  /*85d0*/  F2FP.BF16.F32.PACK_AB R158, R165, R164 ;  /* 0x000000a4a59e723e */ /* 0x001fe200000010ff */
[----:B------:R-:W-:Y:S01]  /*85e0*/  FMUL.FTZ R71, R71, R6 ;  /* 0x0000000647477220 */ /* 0x000fe20000410000 */
[----:B------:R-:W-:Y:S01]  /*85f0*/  F2FP.BF16.F32.PACK_AB R164, R177, R176 ;  /* 0x000000b0b1a4723e */ /* 0x000fe200000010ff */
        /* <DEDUP_REMOVED lines=8> */
[----:B------:R-:W-:Y:S01]  /*8680*/  FMUL.FTZ R87, R87, R6 ;  /* 0x0000000657577220 */ /* 0x000fe20000410000 */
[----:B------:R-:W2:Y:S01]  /*8690*/  MUFU.EX2 R14, R163 ;  /* 0x000000a3000e7308 */ /* 0x000ea20000000800 */
[----:B-1----:R-:W-:Y:S01]  /*86a0*/  F2FP.BF16.F32.PACK_AB R155, R11, R10 ;  /* 0x0000000a0b9b723e */ /* 0x002fe200000010ff */
[----:B------:R-:W-:Y:S01]  /*86b0*/  BAR.SYNC.DEFER_BLOCKING 0xf, 0x100 ;  /* 0x03c4000000007b1d */ /* 0x000fe20000010000 */
[----:B0-----:R-:W-:Y:S01]  /*86c0*/  F2FP.BF16.F32.PACK_AB R162, R173, R172 ;  /* 0x000000acada2723e */ /* 0x001fe200000010ff */
        /* <DEDUP_REMOVED lines=12> */
[----:B------:R-:W0:Y:S01]  /*8790*/  MUFU.EX2 R7, R167 ;  /* 0x000000a700077308 */ /* 0x000e220000000800 */
[----:B--2---:R-:W-:Y:S01]  /*87a0*/  F2FP.BF16.F32.PACK_AB R157, R14, R13 ;  /* 0x0000000d0e9d723e */ /* 0x004fe200000010ff */
[-C--:B------:R-:W-:Y:S01]  /*87b0*/  FMUL.FTZ R111, R111, R6.reuse ;  /* 0x000000066f6f7220 */ /* 0x080fe20000410000 */
[-C--:B------:R-:W-:Y:S01]  /*87c0*/  FMUL.FTZ R114, R114, R6.reuse ;  /* 0x0000000672727220 */ /* 0x080fe20000410000 */
[-C--:B------:R-:W-:Y:S01]  /*87d0*/  FMUL.FTZ R115, R115, R6.reuse ;  /* 0x0000000673737220 */ /* 0x080fe20000410000 */
[-C--:B------:R-:W-:Y:S01]  /*87e0*/  FMUL.FTZ R118, R118, R6.reuse ;  /* 0x0000000676767220 */ /* 0x080fe20000410000 */
[-C--:B------:R-:W-:Y:S01]  /*87f0*/  FMUL.FTZ R119, R119, R6.reuse ;  /* 0x0000000677777220 */ /* 0x080fe20000410000 */
[-C--:B------:R-:W-:Y:S01]  /*8800*/  FMUL.FTZ R122, R122, R6.reuse ;  /* 0x000000067a7a7220 */ /* 0x080fe20000410000 */
[----:B------:R-:W1:Y:S01]  /*8810*/  MUFU.EX2 R166, R181 ;  /* 0x000000b500a67308 */ /* 0x000e620000000800 */
        /* <DEDUP_REMOVED lines=14> */
[----:B------:R-:W-:Y:S01]  /*8900*/  FMUL.FTZ R147, R147, R6 ;  /* 0x0000000693937220 */ /* 0x000fe20000410000 */
[----:B------:R-:W0:Y:S01]  /*8910*/  MUFU.EX2 R171, R171 ;  /* 0x000000ab00ab7308 */ /* 0x000e220000000800 */
[C---:B-1----:R-:W-:Y:S01]  /*8920*/  FADD.FTZ R3, R166.reuse, R3 ;  /* 0x00000003a6037221 */ /* 0x042fe20000010000 */
[----:B------:R-:W-:Y:S01]  /*8930*/  F2FP.BF16.F32.PACK_AB R166, R166, R180 ;  /* 0x000000b4a6a6723e */ /* 0x000fe200000010ff */
[-C--:B------:R-:W-:Y:S01]  /*8940*/  FMUL.FTZ R150, R150, R6.reuse ;  /* 0x0000000696967220 */ /* 0x080fe20000410000 */
[----:B------:R-:W-:Y:S01]  /*8950*/  FMUL.FTZ R151, R151, R6 ;  /* 0x0000000697977220 */ /* 0x000fe20000410000 */
[----:B------:R1:W-:Y:S01]  /*8960*/  STSM.16.M88.4 [R19+0x36400], R152 ;  /* 0x0364009813007844 */ /* 0x0003e20000000200 */
[----:B------:R-:W-:Y:S01]  /*8970*/  FADD.FTZ R15, R10, R15 ;  /* 0x0000000f0a0f7221 */ /* 0x000fe20000010000 */
[----:B------:R-:W-:Y:S01]  /*8980*/  IMAD.MOV.U32 R6, RZ, RZ, R5 ;  /* 0x000000ffff067224 */ /* 0x000fe200078e0005 */
[----:B------:R-:W-:Y:S01]  /*8990*/  MUFU.EX2 R174, R174 ;  /* 0x000000ae00ae7308 */ /* 0x000fe20000000800 */
[----:B------:R1:W-:Y:S01]  /*89a0*/  STSM.16.M88.4 [R186], R156 ;  /* 0x0000009cba007844 */ /* 0x0003e20000000200 */
[----:B------:R-:W-:-:S04]  /*89b0*/  FADD.FTZ R15, R11, R15 ;  /* 0x0000000f0b0f7221 */ /* 0x000fc80000010000 */
[----:B------:R-:W-:Y:S02]  /*89c0*/  FADD.FTZ R15, R13, R15 ;  /* 0x0000000f0d0f7221 */ /* 0x000fe40000010000 */
[----:B------:R-:W2:Y:S01]  /*89d0*/  MUFU.EX2 R175, R175 ;  /* 0x000000af00af7308 */ /* 0x000ea20000000800 */
[----:B0-----:R-:W-:Y:S01]  /*89e0*/  F2FP.BF16.F32.PACK_AB R161, R171, R170 ;  /* 0x000000aaaba1723e */ /* 0x001fe200000010ff */
[----:B------:R-:W-:-:S04]  /*89f0*/  FADD.FTZ R15, R14, R15 ;  /* 0x0000000f0e0f7221 */ /* 0x000fc80000010000 */
[----:B------:R-:W-:Y:S02]  /*8a00*/  FADD.FTZ R12, R12, R15 ;  /* 0x0000000f0c0c7221 */ /* 0x000fe40000010000 */
[----:B------:R-:W-:Y:S02]  /*8a10*/  MUFU.EX2 R178, R178 ;  /* 0x000000b200b27308 */ /* 0x000fe40000000800 */
[----:B------:R-:W-:-:S04]  /*8a20*/  FADD.FTZ R7, R7, R12 ;  /* 0x0000000c07077221 */ /* 0x000fc80000010000 */
[----:B------:R-:W-:Y:S02]  /*8a30*/  FADD.FTZ R170, R170, R7 ;  /* 0x00000007aaaa7221 */ /* 0x000fe40000010000 */
[----:B------:R-:W0:Y:S01]  /*8a40*/  MUFU.EX2 R179, R179 ;  /* 0x000000b300b37308 */ /* 0x000e220000000800 */
[----:B--2---:R-:W-:Y:S01]  /*8a50*/  F2FP.BF16.F32.PACK_AB R163, R175, R174 ;  /* 0x000000aeafa3723e */ /* 0x004fe200000010ff */
[----:B------:R-:W-:-:S04]  /*8a60*/  FADD.FTZ R171, R171, R170 ;  /* 0x000000aaabab7221 */ /* 0x000fc80000010000 */
[----:B------:R1:W-:Y:S01]  /*8a70*/  STSM.16.M88.4 [R184], R160 ;  /* 0x000000a0b8007844 */ /* 0x0003e20000000200 */
[----:B------:R-:W-:Y:S01]  /*8a80*/  FADD.FTZ R174, R174, R171 ;  /* 0x000000abaeae7221 */ /* 0x000fe20000010000 */
[----:B------:R-:W-:Y:S03]  /*8a90*/  MUFU.EX2 R182, R182 ;  /* 0x000000b600b67308 */ /* 0x000fe60000000800 */
[----:B------:R-:W-:-:S05]  /*8aa0*/  FADD.FTZ R175, R175, R174 ;  /* 0x000000aeafaf7221 */ /* 0x000fca0000010000 */
[----:B------:R-:W2:Y:S01]  /*8ab0*/  MUFU.EX2 R183, R183 ;  /* 0x000000b700b77308 */ /* 0x000ea20000000800 */
[----:B0-----:R-:W-:Y:S01]  /*8ac0*/  F2FP.BF16.F32.PACK_AB R165, R179, R178 ;  /* 0x000000b2b3a5723e */ /* 0x001fe200000010ff */
        /* <DEDUP_REMOVED lines=8> */
[----:B------:R-:W-:Y:S01]  /*8b50*/  UMOV UR18, UR14 ;  /* 0x0000000e00127c82 */ /* 0x000fe20008000000 */
[----:B------:R-:W-:Y:S01]  /*8b60*/  UMOV UR19, 0x40000040 ;  /* 0x4000004000137882 */ /* 0x000fe20000000000 */
[----:B------:R-:W-:Y:S02]  /*8b70*/  UIADD3 UR14, UR10, 0x100, URZ ;  /* 0x000001000a0e7890 */ /* 0x000fe4000fffe03f */
[----:B------:R-:W-:Y:S01]  /*8b80*/  UIADD3 UR10, UR10, 0x180, URZ ;  /* 0x000001800a0a7890 */ /* 0x000fe2000fffe03f */
[----:B------:R-:W-:Y:S02]  /*8b90*/  WARPGROUP.DEPBAR.LE gsb0, 0x0 ;  /* 0x00008000000079c5 */ /* 0x000fe40000010000 */
[----:B------:R-:W-:-:S15]  /*8ba0*/  WARPGROUP.ARRIVE ;  /* 0x00000000000079c5 */ /* 0x000fde0000000000 */
[----:B------:R-:W-:-:S05]  /*8bb0*/  NOP ;  /* 0x0000000000007918 */ /* 0x000fca0000000000 */
[----:B------:R-:W-:Y:S01]  /*8bc0*/  HGMMA.64x256x16.F32.BF16 R24, R156, gdesc[UR16].tnspB, R24, gsb0 ;  /* 0x43e000109c187df0 */ /* 0x000fe20008001818 */
[----:B------:R-:W-:Y:S01]  /*8bd0*/  UMOV UR18, UR14 ;  /* 0x0000000e00127c82 */ /* 0x000fe20008000000 */
[----:B------:R-:W-:Y:S01]  /*8be0*/  UMOV UR19, 0x40000040 ;  /* 0x4000004000137882 */ /* 0x000fe20000000000 */
[----:B------:R-:W-:Y:S02]  /*8bf0*/  WARPGROUP.DEPBAR.LE gsb0, 0x0 ;  /* 0x00008000000079c5 */ /* 0x000fe40000010000 */
[----:B------:R-:W-:-:S15]  /*8c00*/  WARPGROUP.ARRIVE ;  /* 0x00000000000079c5 */ /* 0x000fde0000000000 */
[----:B------:R-:W-:-:S08]  /*8c10*/  NOP ;  /* 0x0000000000007918 */ /* 0x000fd00000000000 */
        /* <DEDUP_REMOVED lines=19> */
.L_x_4066:
[----:B------:R-:W2:Y:S01]  /*8d50*/  SHFL.BFLY PT, R0, R3, 0x2, 0x1f ;  /* 0x0c401f0003007f89 */ /* 0x000ea200000e0000 */
[----:B01----:R-:W-:Y:S01]  /*8d60*/  IMAD.MOV.U32 R152, RZ, RZ, -0x800000 ;  /* 0xff800000ff987424 */ /* 0x003fe200078e00ff */
[----:B------:R-:W-:Y:S02]  /*8d70*/  UIADD3 UR40, UR40, 0x1, URZ ;  /* 0x0000000128287890 */ /* 0x000fe4000fffe03f */
[----:B------:R-:W0:Y:S01]  /*8d80*/  SHFL.BFLY PT, R6, R7, 0x2, 0x1f ;  /* 0x0c401f0007067f89 */ /* 0x000e2200000e0000 */
[----:B------:R-:W-:Y:S08]  /*8d90*/  BAR.ARV 0x8, 0x100 ;  /* 0x0204000000007b1d */ /* 0x000ff00000002000 */
[----:B------:R-:W-:Y:S01]  /*8da0*/  BAR.SYNC.DEFER_BLOCKING 0xf, 0x100 ;  /* 0x03c4000000007b1d */ /* 0x000fe20000010000 */
[----:B--2---:R-:W-:Y:S01]  /*8db0*/  FADD.FTZ R0, R0, R3 ;  /* 0x0000000300007221 */ /* 0x004fe20000010000 */
[----:B------:R-:W-:-:S02]  /*8dc0*/  IMAD.U32 R3, RZ, RZ, UR15 ;  /* 0x0000000fff037e24 */ /* 0x000fc4000f8e00ff */
[----:B0-----:R-:W-:Y:S02]  /*8dd0*/  FADD.FTZ R6, R6, R7 ;  /* 0x0000000706067221 */ /* 0x001fe40000010000 */
[----:B------:R-:W0:Y:S04]  /*8de0*/  SHFL.BFLY PT, R9, R0, 0x1, 0x1f ;  /* 0x0c201f0000097f89 */ /* 0x000e2800000e0000 */
[----:B------:R-:W1:Y:S01]  /*8df0*/  SHFL.BFLY PT, R11, R6, 0x1, 0x1f ;  /* 0x0c201f00060b7f89 */ /* 0x000e6200000e0000 */
[----:B0-----:R-:W-:Y:S01]  /*8e00*/  FADD.FTZ R10, R0, R9 ;  /* 0x00000009000a7221 */ /* 0x001fe20000010000 */
[----:B-1----:R-:W-:-:S04]  /*8e10*/  FADD.FTZ R11, R6, R11 ;  /* 0x0000000b060b7221 */ /* 0x002fc80000010000 */
[----:B------:R-:W-:Y:S02]  /*8e20*/  FSETP.NE.FTZ.AND P0, PT, R10, RZ, PT ;  /* 0x000000ff0a00720b */ /* 0x000fe40003f15000 */
[----:B------:R-:W-:-:S11]  /*8e30*/  FSETP.NE.FTZ.AND P1, PT, R11, RZ, PT ;  /* 0x000000ff0b00720b */ /* 0x000fd60003f35000 */
[----:B------:R-:W0:Y:S01]  /*8e40*/  @P0 MUFU.LG2 R8, R10 ;  /* 0x0000000a00080308 */ /* 0x000e220000000c00 */
[----:B------:R-:W-:Y:S01]  /*8e50*/  @P0 FMUL.FTZ R7, R3, 0.69314718246459960938 ;  /* 0x3f31721803070820 */ /* 0x000fe20000410000 */
[----:B------:R-:W-:-:S06]  /*8e60*/  IMAD.MOV.U32 R3, RZ, RZ, -0x800000 ;  /* 0xff800000ff037424 */ /* 0x000fcc00078e00ff */
[----:B------:R-:W1:Y:S01]  /*8e70*/  @P1 MUFU.LG2 R9, R11 ;  /* 0x0000000b00091308 */ /* 0x000e620000000c00 */
[----:B0-----:R-:W-:-:S04]  /*8e80*/  @P0 FMUL.FTZ R8, R8, 0.69314718246459960938 ;  /* 0x3f31721808080820 */ /* 0x001fc80000410000 */
[----:B------:R-:W-:Y:S01]  /*8e90*/  @P0 FFMA.FTZ R3, R7, R4, R8 ;  /* 0x0000000407030223 */ /* 0x000fe20000010008 */
[----:B------:R-:W-:Y:S02]  /*8ea0*/  IMAD.U32 R7, RZ, RZ, UR15 ;  /* 0x0000000fff077e24 */ /* 0x000fe4000f8e00ff */
[----:B------:R-:W-:Y:S02]  /*8eb0*/  IMAD.MOV.U32 R4, RZ, RZ, RZ ;  /* 0x000000ffff047224 */ /* 0x000fe400078e00ff */
[----:B-1----:R-:W-:Y:S01]  /*8ec0*/  @P1 FMUL.FTZ R0, R9, 0.69314718246459960938 ;  /* 0x3f31721809001820 */ /* 0x002fe20000410000 */
[----:B------:R-:W-:-:S04]  /*8ed0*/  @P1 FMUL.FTZ R7, R7, 0.69314718246459960938 ;  /* 0x3f31721807071820 */ /* 0x000fc80000410000 */
[----:B------:R-:W-:Y:S01]  /*8ee0*/  @P1 FFMA.FTZ R152, R7, R5, R0 ;  /* 0x0000000507981223 */ /* 0x000fe20000010000 */
[----:B------:R-:W0:Y:S01]  /*8ef0*/  @P0 MUFU.RCP R4, R10 ;  /* 0x0000000a00040308 */ /* 0x000e220000001000 */
[----:B------:R-:W-:Y:S01]  /*8f00*/  ISETP.NE.AND P0, PT, R17, RZ, PT ;  /* 0x000000ff1100720c */ /* 0x000fe20003f05270 */
[----:B------:R-:W-:Y:S02]  /*8f10*/  IMAD.MOV.U32 R0, RZ, RZ, RZ ;  /* 0x000000ffff007224 */ /* 0x000fe400078e00ff */
[----:B------:R-:W-:Y:S01]  /*8f20*/  IMAD.U32 R5, RZ, RZ, UR37 ;  /* 0x00000025ff057e24 */ /* 0x000fe2000f8e00ff */
[----:B------:R-:W-:-:S03]  /*8f30*/  UIADD3 UR37, UR37, 0x1, URZ ;  /* 0x0000000125257890 */ /* 0x000fc6000fffe03f */
[----:B------:R-:W1:Y:S01]  /*8f40*/  @P1 MUFU.RCP R0, R11 ;  /* 0x0000000b00001308 */ /* 0x000e620000001000 */
[----:B------:R-:W-:-:S04]  /*8f50*/  UISETP.NE.AND UP0, UPT, UR37, 0x2, UPT ;  /* 0x000000022500788c */ /* 0x000fc8000bf05270 */
[----:B------:R-:W-:Y:S01]  /*8f60*/  USEL UR4, URZ, 0x1, UP0 ;  /* 0x000000013f047887 */ /* 0x000fe20008000000 */
[----:B------:R-:W-:Y:S01]  /*8f70*/  @!P0 IMAD R5, R5, 0x40, R16 ;  /* 0x0000004005058824 */ /* 0x000fe200078e0210 */
[----:B------:R-:W-:Y:S01]  /*8f80*/  USEL UR37, UR37, URZ, UP0 ;  /* 0x0000003f25257287 */ /* 0x000fe20008000000 */
[-C--:B0-----:R-:W-:Y:S01]  /*8f90*/  FMUL.FTZ R24, R24, R4.reuse ;  /* 0x0000000418187220 */ /* 0x081fe20000410000 */
[-C--:B------:R-:W-:Y:S02]  /*8fa0*/  FMUL.FTZ R25, R25, R4.reuse ;  /* 0x0000000419197220 */ /* 0x080fe40000410000 */
[----:B------:R-:W-:Y:S01]  /*8fb0*/  @!P0 LEA R5, R5, UR41, 0x2 ;  /* 0x0000002905058c11 */ /* 0x000fe2000f8e10ff */
[-C--:B------:R-:W-:Y:S01]  /*8fc0*/  FMUL.FTZ R28, R28, R4.reuse ;  /* 0x000000041c1c7220 */ /* 0x080fe20000410000 */
[-C--:B------:R-:W-:Y:S01]  /*8fd0*/  FMUL.FTZ R29, R29, R4.reuse ;  /* 0x000000041d1d7220 */ /* 0x080fe20000410000 */
[-C--:B------:R-:W-:Y:S01]  /*8fe0*/  FMUL.FTZ R32, R32, R4.reuse ;  /* 0x0000000420207220 */ /* 0x080fe20000410000 */
[-C--:B------:R-:W-:Y:S01]  /*8ff0*/  FMUL.FTZ R33, R33, R4.reuse ;  /* 0x0000000421217220 */ /* 0x080fe20000410000 */
[----:B------:R0:W-:Y:S01]  /*9000*/  @!P0 STS [R5+0x38400], R4 ;  /* 0x0384000405008388 */ /* 0x0001e20000000800 */
        /* <DEDUP_REMOVED lines=124> */
[----:B------:R-:W-:Y:S01]  /*97d0*/  ULOP3.LUT UR36, UR36, UR4, URZ, 0x3c, !UPT ;  /* 0x0000000424247292 */ /* 0x000fe2000f8e3c3f */
[----:B0-----:R-:W-:Y:S11]  /*97e0*/  BAR.ARV 0xe, 0x100 ;  /* 0x0384000000007b1d */ /* 0x001ff60000002000 */
.L_x_4051:
[----:B------:R-:W0:Y:S08]  /*97f0*/  S2UR UR4, SR_CgaCtaId ;  /* 0x00000000000479c3 */ /* 0x000e300000008800 */
[----:B------:R-:W-:Y:S06]  /*9800*/  BAR.SYNC.DEFER_BLOCKING 0x5, 0x180 ;  /* 0x0146000000007b1d */ /* 0x000fec0000010000 */
[----:B------:R-:W-:Y:S01]  /*9810*/  UMOV UR41, 0x400 ;  /* 0x0000040000297882 */ /* 0x000fe20000000000 */
[----:B------:R-:W-:Y:S01]  /*9820*/  BSSY B0, `(.L_x_4076) ;  /* 0x0000480000007945 */ /* 0x000fe20003800000 */
[----:B0-----:R-:W-:-:S09]  /*9830*/  ULEA UR41, UR4, UR41, 0x18 ;  /* 0x0000002904297291 */ /* 0x001fd2000f8ec03f */
[----:B------:R-:W0:Y:S02]  /*9840*/  LDS.128 R4, [UR41+0x388d0] ;  /* 0x0388d029ff047984 */ /* 0x000e240008000c00 */
[----:B0-----:R-:W-:Y:S02]  /*9850*/  R2UR UR4, R5 ;  /* 0x00000000050472ca */ /* 0x001fe400000e0000 */
[----:B------:R-:W-:Y:S01]  /*9860*/  R2UR UR5, R7 ;  /* 0x00000000070572ca */ /* 0x000fe200000e0000 */
[----:B------:R-:W-:Y:S06]  /*9870*/  BAR.ARV 0x4, 0x180 ;  /* 0x0106000000007b1d */ /* 0x000fec0000002000 */
[----:B------:R-:W-:Y:S08]  /*9880*/  @P0 BRA `(.L_x_4077) ;  /* 0x0000003800200947 */ /* 0x000ff00003800000 */
[----:B------:R-:W2:Y:S01]  /*9890*/  LDL R0, [R1+0x70] ;  /* 0x0000700001007983 */ /* 0x000ea20000100800 */
[----:B------:R-:W0:Y:S01]  /*98a0*/  S2UR UR8, SR_SWINHI ;  /* 0x00000000000879c3 */ /* 0x000e220000002f00 */
[----:B------:R-:W-:Y:S01]  /*98b0*/  F2FP.BF16.F32.PACK_AB R23, R71, R70 ;  /* 0x000000464717723e */ /* 0x000fe200000010ff */
[----:B------:R-:W-:Y:S01]  /*98c0*/  UMOV UR6, UR41 ;  /* 0x0000002900067c82 */ /* 0x000fe20008000000 */
[----:B0-----:R-:W-:Y:S01]  /*98d0*/  UMOV UR7, UR8 ;  /* 0x0000000800077c82 */ /* 0x001fe20008000000 */
[----:B------:R-:W-:Y:S02]  /*98e0*/  IMAD.U32 R4, RZ, RZ, UR6 ;  /* 0x00000006ff047e24 */ /* 0x000fe4000f8e00ff */
[----:B------:R-:W-:Y:S01]  /*98f0*/  IMAD.U32 R5, RZ, RZ, UR7 ;  /* 0x00000007ff057e24 */ /* 0x000fe2000f8e00ff */
[----:B------:R-:W-:Y:S01]  /*9900*/  ULDC.64 UR6, c[0x0][0xd08] ;  /* 0x0003420000067ab9 */ /* 0x000fe20000000a00 */
[----:B------:R-:W-:Y:S01]  /*9910*/  BAR.SYNC.DEFER_BLOCKING 0x1, 0x100 ;  /* 0x0044000000007b1d */ /* 0x000fe20000010000 */
[----:B--2---:R-:W-:-:S03]  /*9920*/  IMAD.WIDE R20, R0, 0x2, R4 ;  /* 0x0000000200147825 */ /* 0x004fc600078e0204 */
[C---:B------:R-:W-:Y:S02]  /*9930*/  IADD3 R9, P6, R20.reuse, 0x6060, RZ ;  /* 0x0000606014097810 */ /* 0x040fe40007fde0ff */
[C---:B------:R-:W-:Y:S02]  /*9940*/  IADD3 R13, P1, R20.reuse, 0x6020, RZ ;  /* 0x00006020140d7810 */ /* 0x040fe40007f3e0ff */
[----:B------:R-:W-:Y:S02]  /*9950*/  LOP3.LUT R8, R9, 0x380, RZ, 0xc0, !PT ;  /* 0x0000038009087812 */ /* 0x000fe400078ec0ff */
[----:B------:R-:W-:Y:S02]  /*9960*/  IADD3 R11, P0, R20, 0x6040, RZ ;  /* 0x00006040140b7810 */ /* 0x000fe40007f1e0ff */
[----:B------:R-:W-:Y:S02]  /*9970*/  SHF.R.U64 R8, R8, 0x3, RZ ;  /* 0x0000000308087819 */ /* 0x000fe400000012ff */
[----:B------:R-:W-:-:S02]  /*9980*/  LOP3.LUT R12, R13, 0x380, RZ, 0xc0, !PT ;  /* 0x000003800d0c7812 */ /* 0x000fc400078ec0ff */
[----:B------:R-:W-:Y:S01]  /*9990*/  LOP3.LUT R8, R8, R9, RZ, 0x3c, !PT ;  /* 0x0000000908087212 */ /* 0x000fe200078e3cff */
[----:B------:R-:W-:Y:S01]  /*99a0*/  IMAD.X R9, RZ, RZ, R21, P6 ;  /* 0x000000ffff097224 */ /* 0x000fe200030e0615 */
[----:B------:R-:W-:Y:S02]  /*99b0*/  LOP3.LUT R10, R11, 0x380, RZ, 0xc0, !PT ;  /* 0x000003800b0a7812 */ /* 0x000fe400078ec0ff */
[----:B------:R-:W-:Y:S02]  /*99c0*/  LOP3.LUT R0, R20, 0x380, RZ, 0xc0, !PT ;  /* 0x0000038014007812 */ /* 0x000fe400078ec0ff */
[----:B------:R-:W-:Y:S02]  /*99d0*/  SHF.R.U64 R12, R12, 0x3, RZ ;  /* 0x000000030c0c7819 */ /* 0x000fe400000012ff */
[----:B------:R-:W-:Y:S02]  /*99e0*/  SHF.R.U64 R10, R10, 0x3, RZ ;  /* 0x000000030a0a7819 */ /* 0x000fe400000012ff */
[----:B------:R-:W-:-:S02]  /*99f0*/  SHF.R.U64 R0, R0, 0x3, RZ ;  /* 0x0000000300007819 */ /* 0x000fc400000012ff */
[----:B------:R-:W-:Y:S01]  /*9a00*/  LOP3.LUT R12, R12, R13, RZ, 0x3c, !PT ;  /* 0x0000000d0c0c7212 */ /* 0x000fe200078e3cff */
[--C-:B------:R-:W-:Y:S01]  /*9a10*/  IMAD.X R13, RZ, RZ, R21.reuse, P1 ;  /* 0x000000ffff0d7224 */ /* 0x100fe200008e0615 */
[----:B------:R-:W-:Y:S01]  /*9a20*/  MOV R164, R8 ;  /* 0x0000000800a47202 */ /* 0x000fe20000000f00 */
[--C-:B------:R-:W-:Y:S01]  /*9a30*/  IMAD.MOV.U32 R9, RZ, RZ, R21.reuse ;  /* 0x000000ffff097224 */ /* 0x100fe200078e0015 */
[----:B------:R-:W-:Y:S01]  /*9a40*/  LOP3.LUT R10, R10, R11, RZ, 0x3c, !PT ;  /* 0x0000000b0a0a7212 */ /* 0x000fe200078e3cff */
[----:B------:R-:W-:Y:S01]  /*9a50*/  IMAD.X R11, RZ, RZ, R21, P0 ;  /* 0x000000ffff0b7224 */ /* 0x000fe200000e0615 */
[----:B------:R-:W-:Y:S02]  /*9a60*/  LOP3.LUT R8, R0, R20, RZ, 0x3c, !PT ;  /* 0x0000001400087212 */ /* 0x000fe400078e3cff */
[----:B------:R-:W-:Y:S02]  /*9a70*/  IADD3 R162, P0, R20, 0x2060, RZ ;  /* 0x0000206014a27810 */ /* 0x000fe40007f1e0ff */
[----:B------:R-:W-:-:S02]  /*9a80*/  MOV R18, R12 ;  /* 0x0000000c00127202 */ /* 0x000fc40000000f00 */
[----:B------:R-:W-:Y:S02]  /*9a90*/  MOV R12, R8 ;  /* 0x00000008000c7202 */ /* 0x000fe40000000f00 */
[----:B------:R-:W0:Y:S01]  /*9aa0*/  LDC R9, c[0x0][0xbd4] ;  /* 0x0002f500ff097b82 */ /* 0x000e220000000800 */
[----:B------:R-:W-:Y:S02]  /*9ab0*/  LOP3.LUT R163, R162, 0x380, RZ, 0xc0, !PT ;  /* 0x00000380a2a37812 */ /* 0x000fe400078ec0ff */
[----:B------:R-:W-:Y:S02]  /*9ac0*/  IADD3 R154, P3, R20, 0x4060, RZ ;  /* 0x00004060149a7810 */ /* 0x000fe40007f7e0ff */
[----:B------:R-:W-:Y:S02]  /*9ad0*/  SHF.R.U64 R163, R163, 0x3, RZ ;  /* 0x00000003a3a37819 */ /* 0x000fe400000012ff */
[----:B------:R-:W-:Y:S02]  /*9ae0*/  LOP3.LUT R155, R154, 0x380, RZ, 0xc0, !PT ;  /* 0x000003809a9b7812 */ /* 0x000fe400078ec0ff */
[----:B------:R-:W-:Y:S01]  /*9af0*/  LOP3.LUT R162, R163, R162, RZ, 0x3c, !PT ;  /* 0x000000a2a3a27212 */ /* 0x000fe200078e3cff */
[----:B------:R-:W-:Y:S01]  /*9b00*/  IMAD.X R163, RZ, RZ, R21, P0 ;  /* 0x000000ffffa37224 */ /* 0x000fe200000e0615 */
[----:B------:R-:W-:-:S02]  /*9b10*/  IADD3 R8, P0, R20, 0x2040, RZ ;  /* 0x0000204014087810 */ /* 0x000fc40007f1e0ff */
[----:B------:R-:W-:Y:S02]  /*9b20*/  SHF.R.U64 R155, R155, 0x3, RZ ;  /* 0x000000039b9b7819 */ /* 0x000fe400000012ff */
[----:B------:R-:W-:Y:S02]  /*9b30*/  LOP3.LUT R0, R8, 0x380, RZ, 0xc0, !PT ;  /* 0x0000038008007812 */ /* 0x000fe400078ec0ff */
[----:B------:R-:W-:Y:S02]  /*9b40*/  ISETP.NE.AND P1, PT, R22, RZ, PT ;  /* 0x000000ff1600720c */ /* 0x000fe40003f25270 */
[----:B------:R-:W-:Y:S02]  /*9b50*/  SHF.R.U64 R0, R0, 0x3, RZ ;  /* 0x0000000300007819 */ /* 0x000fe400000012ff */
[----:B------:R-:W-:Y:S01]  /*9b60*/  LOP3.LUT R154, R155, R154, RZ, 0x3c, !PT ;  /* 0x0000009a9b9a7212 */ /* 0x000fe200078e3cff */
[----:B------:R-:W-:Y:S01]  /*9b70*/  IMAD.X R155, RZ, RZ, R21, P3 ;  /* 0x000000ffff9b7224 */ /* 0x000fe200018e0615 */
[----:B------:R-:W-:-:S02]  /*9b80*/  LOP3.LUT R8, R0, R8, RZ, 0x3c, !PT ;  /* 0x0000000800087212 */ /* 0x000fc400078e3cff */
[----:B0-----:R-:W-:Y:S01]  /*9b90*/  SEL R0, R22, R9, P1 ;  /* 0x0000000916007207 */ /* 0x001fe20000800000 */
[----:B------:R-:W-:Y:S01]  /*9ba0*/  IMAD.X R9, RZ, RZ, R21, P0 ;  /* 0x000000ffff097224 */ /* 0x000fe200000e0615 */
[----:B------:R-:W-:Y:S02]  /*9bb0*/  MOV R154, R154 ;  /* 0x0000009a009a7202 */ /* 0x000fe40000000f00 */
[C---:B------:R-:W-:Y:S02]  /*9bc0*/  IADD3 R156, P4, R20.reuse, 0x4040, RZ ;  /* 0x00004040149c7810 */ /* 0x040fe40007f9e0ff */
[----:B------:R-:W-:Y:S02]  /*9bd0*/  MOV R155, R8 ;  /* 0x00000008009b7202 */ /* 0x000fe40000000f00 */
[----:B------:R-:W-:Y:S02]  /*9be0*/  IADD3 R8, P0, R20, 0x2020, RZ ;  /* 0x0000202014087810 */ /* 0x000fe40007f1e0ff */
[----:B------:R-:W-:-:S02]  /*9bf0*/  LOP3.LUT R157, R156, 0x380, RZ, 0xc0, !PT ;  /* 0x000003809c9d7812 */ /* 0x000fc400078ec0ff */
[----:B------:R-:W-:Y:S02]  /*9c00*/  LOP3.LUT R9, R8, 0x380, RZ, 0xc0, !PT ;  /* 0x0000038008097812 */ /* 0x000fe400078ec0ff */
[----:B------:R-:W-:Y:S02]  /*9c10*/  SHF.R.U64 R157, R157, 0x3, RZ ;  /* 0x000000039d9d7819 */ /* 0x000fe400000012ff */
[----:B------:R-:W-:Y:S02]  /*9c20*/  SHF.R.U64 R9, R9, 0x3, RZ ;  /* 0x0000000309097819 */ /* 0x000fe400000012ff */
[----:B------:R-:W-:Y:S01]  /*9c30*/  LOP3.LUT R156, R157, R156, RZ, 0x3c, !PT ;  /* 0x0000009c9d9c7212 */ /* 0x000fe200078e3cff */
[--C-:B------:R-:W-:Y:S01]  /*9c40*/  IMAD.X R157, RZ, RZ, R21.reuse, P4 ;  /* 0x000000ffff9d7224 */ /* 0x100fe200020e0615 */
[----:B------:R-:W-:Y:S01]  /*9c50*/  LOP3.LUT R8, R9, R8, RZ, 0x3c, !PT ;  /* 0x0000000809087212 */ /* 0x000fe200078e3cff */
[----:B------:R-:W-:Y:S01]  /*9c60*/  IMAD.X R9, RZ, RZ, R21, P0 ;  /* 0x000000ffff097224 */ /* 0x000fe200000e0615 */
[----:B------:R-:W-:-:S02]  /*9c70*/  MOV R153, R10 ;  /* 0x0000000a00997202 */ /* 0x000fc40000000f00 */
[----:B------:R-:W-:Y:S02]  /*9c80*/  MOV R156, R156 ;  /* 0x0000009c009c7202 */ /* 0x000fe40000000f00 */
[----:B------:R-:W-:Y:S02]  /*9c90*/  MOV R157, R8 ;  /* 0x00000008009d7202 */ /* 0x000fe40000000f00 */
[----:B------:R-:W-:Y:S02]  /*9ca0*/  F2FP.BF16.F32.PACK_AB R8, R25, R24 ;  /* 0x000000181908723e */ /* 0x000fe400000010ff */
[----:B------:R-:W-:Y:S02]  /*9cb0*/  F2FP.BF16.F32.PACK_AB R9, R27, R26 ;  /* 0x0000001a1b09723e */ /* 0x000fe400000010ff */
[----:B------:R-:W-:Y:S02]  /*9cc0*/  F2FP.BF16.F32.PACK_AB R10, R29, R28 ;  /* 0x0000001c1d0a723e */ /* 0x000fe400000010ff */
[----:B------:R-:W-:-:S02]  /*9cd0*/  F2FP.BF16.F32.PACK_AB R11, R31, R30 ;  /* 0x0000001e1f0b723e */ /* 0x000fc400000010ff */
[----:B------:R-:W-:Y:S02]  /*9ce0*/  IADD3 R14, P2, R20, 0x6000, RZ ;  /* 0x00006000140e7810 */ /* 0x000fe40007f5e0ff */
[----:B------:R-:W-:Y:S01]  /*9cf0*/  F2FP.BF16.F32.PACK_AB R13, R35, R34 ;  /* 0x00000022230d723e */ /* 0x000fe200000010ff */
[----:B------:R0:W-:Y:S01]  /*9d00*/  STSM.16.M88.4 [R12], R8 ;  /* 0x000000080c007844 */ /* 0x0001e20000000200 */
[----:B------:R-:W-:Y:S02]  /*9d10*/  LOP3.LUT R15, R14, 0x380, RZ, 0xc0, !PT ;  /* 0x000003800e0f7812 */ /* 0x000fe400078ec0ff */
[C---:B------:R-:W-:Y:S02]  /*9d20*/  IADD3 R158, P5, R20.reuse, 0x4020, RZ ;  /* 0x00004020149e7810 */ /* 0x040fe40007fbe0ff */
[----:B------:R-:W-:Y:S02]  /*9d30*/  SHF.R.U64 R15, R15, 0x3, RZ ;  /* 0x000000030f0f7819 */ /* 0x000fe400000012ff */
[----:B------:R-:W-:-:S02]  /*9d40*/  IADD3 R160, P6, R20, 0x4000, RZ ;  /* 0x0000400014a07810 */ /* 0x000fc40007fde0ff */
[----:B------:R-:W-:Y:S01]  /*9d50*/  LOP3.LUT R14, R15, R14, RZ, 0x3c, !PT ;  /* 0x0000000e0f0e7212 */ /* 0x000fe200078e3cff */
[----:B------:R-:W-:Y:S01]  /*9d60*/  IMAD.X R15, RZ, RZ, R21, P2 ;  /* 0x000000ffff0f7224 */ /* 0x000fe200010e0615 */
[----:B------:R-:W-:Y:S02]  /*9d70*/  LOP3.LUT R159, R158, 0x380, RZ, 0xc0, !PT ;  /* 0x000003809e9f7812 */ /* 0x000fe400078ec0ff */
[----:B------:R-:W-:Y:S02]  /*9d80*/  LOP3.LUT R161, R160, 0x380, RZ, 0xc0, !PT ;  /* 0x00000380a0a17812 */ /* 0x000fe400078ec0ff */
[----:B------:R-:W-:Y:S02]  /*9d90*/  MOV R7, R14 ;  /* 0x0000000e00077202 */ /* 0x000fe40000000f00 */
[----:B0-----:R-:W-:Y:S02]  /*9da0*/  IADD3 R8, P0, R20, 0x20, RZ ;  /* 0x0000002014087810 */ /* 0x001fe40007f1e0ff */
[----:B------:R-:W-:-:S02]  /*9db0*/  F2FP.BF16.F32.PACK_AB R12, R33, R32 ;  /* 0x00000020210c723e */ /* 0x000fc400000010ff */
[----:B------:R-:W-:Y:S02]  /*9dc0*/  LOP3.LUT R9, R8, 0x380, RZ, 0xc0, !PT ;  /* 0x0000038008097812 */ /* 0x000fe400078ec0ff */
[----:B------:R-:W-:Y:S02]  /*9dd0*/  F2FP.BF16.F32.PACK_AB R14, R37, R36 ;  /* 0x00000024250e723e */ /* 0x000fe400000010ff */
[----:B------:R-:W-:Y:S02]  /*9de0*/  SHF.R.U64 R9, R9, 0x3, RZ ;  /* 0x0000000309097819 */ /* 0x000fe400000012ff */
[----:B------:R-:W-:Y:S02]  /*9df0*/  F2FP.BF16.F32.PACK_AB R15, R39, R38 ;  /* 0x00000026270f723e */ /* 0x000fe400000010ff */
[----:B------:R-:W-:Y:S01]  /*9e00*/  LOP3.LUT R8, R9, R8, RZ, 0x3c, !PT ;  /* 0x0000000809087212 */ /* 0x000fe200078e3cff */
[----:B------:R-:W-:Y:S01]  /*9e10*/  IMAD.X R9, RZ, RZ, R21, P0 ;  /* 0x000000ffff097224 */ /* 0x000fe200000e0615 */
[----:B------:R-:W-:-:S02]  /*9e20*/  F2FP.BF16.F32.PACK_AB R10, R45, R44 ;  /* 0x0000002c2d0a723e */ /* 0x000fc400000010ff */
[----:B------:R-:W-:Y:S02]  /*9e30*/  F2FP.BF16.F32.PACK_AB R11, R47, R46 ;  /* 0x0000002e2f0b723e */ /* 0x000fe400000010ff */
[----:B------:R-:W-:Y:S02]  /*9e40*/  MOV R8, R8 ;  /* 0x0000000800087202 */ /* 0x000fe40000000f00 */
[----:B------:R-:W-:Y:S02]  /*9e50*/  SHF.R.U64 R159, R159, 0x3, RZ ;  /* 0x000000039f9f7819 */ /* 0x000fe400000012ff */
[----:B------:R-:W-:Y:S01]  /*9e60*/  SHF.R.U64 R161, R161, 0x3, RZ ;  /* 0x00000003a1a17819 */ /* 0x000fe200000012ff */
[----:B------:R0:W-:Y:S01]  /*9e70*/  STSM.16.M88.4 [R8], R12 ;  /* 0x0000000c08007844 */ /* 0x0001e20000000200 */
[----:B------:R-:W-:Y:S01]  /*9e80*/  LOP3.LUT R158, R159, R158, RZ, 0x3c, !PT ;  /* 0x0000009e9f9e7212 */ /* 0x000fe200078e3cff */
[--C-:B------:R-:W-:Y:S01]  /*9e90*/  IMAD.X R159, RZ, RZ, R21.reuse, P5 ;  /* 0x000000ffff9f7224 */ /* 0x100fe200028e0615 */
[----:B------:R-:W-:Y:S01]  /*9ea0*/  LOP3.LUT R160, R161, R160, RZ, 0x3c, !PT ;  /* 0x000000a0a1a07212 */ /* 0x000fe200078e3cff */
[----:B------:R-:W-:Y:S01]  /*9eb0*/  IMAD.X R161, RZ, RZ, R21, P6 ;  /* 0x000000ffffa17224 */ /* 0x000fe200030e0615 */
[----:B------:R-:W-:-:S02]  /*9ec0*/  MOV R162, R162 ;  /* 0x000000a200a27202 */ /* 0x000fc40000000f00 */
[----:B------:R-:W-:Y:S02]  /*9ed0*/  MOV R158, R158 ;  /* 0x0000009e009e7202 */ /* 0x000fe40000000f00 */
[----:B------:R-:W-:Y:S02]  /*9ee0*/  MOV R160, R160 ;  /* 0x000000a000a07202 */ /* 0x000fe40000000f00 */
[----:B0-----:R-:W-:Y:S02]  /*9ef0*/  IADD3 R8, P0, R20, 0x40, RZ ;  /* 0x0000004014087810 */ /* 0x001fe40007f1e0ff */
[----:B------:R-:W-:Y:S02]  /*9f00*/  F2FP.BF16.F32.PACK_AB R13, R59, R58 ;  /* 0x0000003a3b0d723e */ /* 0x000fe400000010ff */
[----:B------:R-:W-:Y:S02]  /*9f10*/  LOP3.LUT R9, R8, 0x380, RZ, 0xc0, !PT ;  /* 0x0000038008097812 */ /* 0x000fe400078ec0ff */
[----:B------:R-:W-:-:S02]  /*9f20*/  F2FP.BF16.F32.PACK_AB R14, R61, R60 ;  /* 0x0000003c3d0e723e */ /* 0x000fc400000010ff */
[----:B------:R-:W-:Y:S02]  /*9f30*/  SHF.R.U64 R9, R9, 0x3, RZ ;  /* 0x0000000309097819 */ /* 0x000fe400000012ff */
[----:B------:R-:W-:Y:S02]  /*9f40*/  F2FP.BF16.F32.PACK_AB R15, R63, R62 ;  /* 0x0000003e3f0f723e */ /* 0x000fe400000010ff */
[----:B------:R-:W-:Y:S01]  /*9f50*/  LOP3.LUT R8, R9, R8, RZ, 0x3c, !PT ;  /* 0x0000000809087212 */ /* 0x000fe200078e3cff */
[----:B------:R-:W-:-:S05]  /*9f60*/  IMAD.X R9, RZ, RZ, R21, P0 ;  /* 0x000000ffff097224 */ /* 0x000fca00000e0615 */
[----:B------:R-:W-:Y:S02]  /*9f70*/  MOV R12, R8 ;  /* 0x00000008000c7202 */ /* 0x000fe40000000f00 */
[----:B------:R-:W-:Y:S02]  /*9f80*/  F2FP.BF16.F32.PACK_AB R8, R41, R40 ;  /* 0x000000282908723e */ /* 0x000fe400000010ff */
[----:B------:R-:W-:-:S05]  /*9f90*/  F2FP.BF16.F32.PACK_AB R9, R43, R42 ;  /* 0x0000002a2b09723e */ /* 0x000fca00000010ff */
[----:B------:R0:W-:Y:S02]  /*9fa0*/  STSM.16.M88.4 [R12], R8 ;  /* 0x000000080c007844 */ /* 0x0001e40000000200 */
[C---:B0-----:R-:W-:Y:S02]  /*9fb0*/  IADD3 R8, P0, R20.reuse, 0x2000, RZ ;  /* 0x0000200014087810 */ /* 0x041fe40007f1e0ff */
[----:B------:R-:W-:Y:S02]  /*9fc0*/  IADD3 R10, P1, R20, 0x60, RZ ;  /* 0x00000060140a7810 */ /* 0x000fe40007f3e0ff */
[----:B------:R-:W-:Y:S02]  /*9fd0*/  LOP3.LUT R9, R8, 0x380, RZ, 0xc0, !PT ;  /* 0x0000038008097812 */ /* 0x000fe400078ec0ff */
[----:B------:R-:W-:Y:S02]  /*9fe0*/  F2FP.BF16.F32.PACK_AB R11, R55, R54 ;  /* 0x00000036370b723e */ /* 0x000fe400000010ff */
[----:B------:R-:W-:-:S02]  /*9ff0*/  SHF.R.U64 R9, R9, 0x3, RZ ;  /* 0x0000000309097819 */ /* 0x000fc400000012ff */
[----:B------:R-:W-:Y:S02]  /*a000*/  F2FP.BF16.F32.PACK_AB R12, R57, R56 ;  /* 0x00000038390c723e */ /* 0x000fe400000010ff */
[----:B------:R-:W-:Y:S01]  /*a010*/  LOP3.LUT R8, R9, R8, RZ, 0x3c, !PT ;  /* 0x0000000809087212 */ /* 0x000fe200078e3cff */
[--C-:B------:R-:W-:Y:S01]  /*a020*/  IMAD.X R9, RZ, RZ, R21.reuse, P0 ;  /* 0x000000ffff097224 */ /* 0x100fe200000e0615 */
[----:B------:R-:W-:Y:S01]  /*a030*/  ISETP.NE.U32.AND P0, PT, RZ, UR6, PT ;  /* 0x00000006ff007c0c */ /* 0x000fe2000bf05070 */
[----:B------:R-:W-:-:S03]  /*a040*/  IMAD.X R21, RZ, RZ, R21, P1 ;  /* 0x000000ffff157224 */ /* 0x000fc600008e0615 */
[----:B------:R-:W-:Y:S02]  /*a050*/  MOV R22, R8 ;  /* 0x0000000800167202 */ /* 0x000fe40000000f00 */
[----:B------:R-:W-:Y:S02]  /*a060*/  LOP3.LUT R8, R10, 0x380, RZ, 0xc0, !PT ;  /* 0x000003800a087812 */ /* 0x000fe400078ec0ff */
[----:B------:R-:W-:Y:S02]  /*a070*/  F2FP.BF16.F32.PACK_AB R9, R51, R50 ;  /* 0x000000323309723e */ /* 0x000fe400000010ff */
[----:B------:R-:W-:Y:S02]  /*a080*/  SHF.R.U64 R8, R8, 0x3, RZ ;  /* 0x0000000308087819 */ /* 0x000fe400000012ff */
[----:B------:R-:W-:Y:S02]  /*a090*/  ISETP.NE.AND.EX P0, PT, RZ, UR7, PT, P0 ;  /* 0x00000007ff007c0c */ /* 0x000fe4000bf05300 */
[----:B------:R-:W-:-:S02]  /*a0a0*/  LOP3.LUT R20, R8, R10, RZ, 0x3c, !PT ;  /* 0x0000000a08147212 */ /* 0x000fc400078e3cff */
[----:B------:R-:W-:Y:S02]  /*a0b0*/  F2FP.BF16.F32.PACK_AB R8, R49, R48 ;  /* 0x000000303108723e */ /* 0x000fe400000010ff */
[----:B------:R-:W-:Y:S02]  /*a0c0*/  MOV R20, R20 ;  /* 0x0000001400147202 */ /* 0x000fe40000000f00 */
[----:B------:R-:W-:Y:S02]  /*a0d0*/  F2FP.BF16.F32.PACK_AB R10, R53, R52 ;  /* 0x00000034350a723e */ /* 0x000fe400000010ff */
[----:B------:R-:W-:-:S03]  /*a0e0*/  F2FP.BF16.F32.PACK_AB R21, R67, R66 ;  /* 0x000000424315723e */ /* 0x000fc600000010ff */
[----:B------:R0:W-:Y:S04]  /*a0f0*/  STSM.16.M88.4 [R20], R8 ;  /* 0x0000000814007844 */ /* 0x0001e80000000200 */
[----:B------:R1:W-:Y:S01]  /*a100*/  STSM.16.M88.4 [R22], R12 ;  /* 0x0000000c16007844 */ /* 0x0003e20000000200 */
[----:B0-----:R-:W-:Y:S02]  /*a110*/  F2FP.BF16.F32.PACK_AB R20, R65, R64 ;  /* 0x000000404114723e */ /* 0x001fe400000010ff */
[----:B------:R-:W-:Y:S02]  /*a120*/  F2FP.BF16.F32.PACK_AB R8, R73, R72 ;  /* 0x000000484908723e */ /* 0x000fe400000010ff */
[----:B-1----:R-:W-:Y:S02]  /*a130*/  F2FP.BF16.F32.PACK_AB R22, R69, R68 ;  /* 0x000000444516723e */ /* 0x002fe400000010ff */
[----:B------:R-:W-:-:S02]  /*a140*/  F2FP.BF16.F32.PACK_AB R9, R75, R74 ;  /* 0x0000004a4b09723e */ /* 0x000fc400000010ff */
[----:B------:R-:W-:Y:S01]  /*a150*/  F2FP.BF16.F32.PACK_AB R10, R77, R76 ;  /* 0x0000004c4d0a723e */ /* 0x000fe200000010ff */
[----:B------:R0:W-:Y:S01]  /*a160*/  STSM.16.M88.4 [R157], R20 ;  /* 0x000000149d007844 */ /* 0x0001e20000000200 */
[----:B------:R-:W-:Y:S02]  /*a170*/  F2FP.BF16.F32.PACK_AB R11, R79, R78 ;  /* 0x0000004e4f0b723e */ /* 0x000fe400000010ff */
[----:B------:R-:W-:Y:S02]  /*a180*/  F2FP.BF16.F32.PACK_AB R12, R81, R80 ;  /* 0x00000050510c723e */ /* 0x000fe400000010ff */
[----:B------:R-:W-:Y:S01]  /*a190*/  F2FP.BF16.F32.PACK_AB R13, R83, R82 ;  /* 0x00000052530d723e */ /* 0x000fe200000010ff */
[----:B------:R1:W-:Y:S01]  /*a1a0*/  STSM.16.M88.4 [R155], R8 ;  /* 0x000000089b007844 */ /* 0x0003e20000000200 */
[----:B------:R-:W-:Y:S02]  /*a1b0*/  F2FP.BF16.F32.PACK_AB R14, R85, R84 ;  /* 0x00000054550e723e */ /* 0x000fe400000010ff */
[----:B------:R-:W-:-:S05]  /*a1c0*/  F2FP.BF16.F32.PACK_AB R15, R87, R86 ;  /* 0x00000056570f723e */ /* 0x000fca00000010ff */
[----:B------:R2:W-:Y:S01]  /*a1d0*/  STSM.16.M88.4 [R162], R12 ;  /* 0x0000000ca2007844 */ /* 0x0005e20000000200 */
[----:B0-----:R-:W-:Y:S02]  /*a1e0*/  F2FP.BF16.F32.PACK_AB R20, R89, R88 ;  /* 0x000000585914723e */ /* 0x001fe400000010ff */
[----:B------:R-:W-:Y:S02]  /*a1f0*/  F2FP.BF16.F32.PACK_AB R21, R91, R90 ;  /* 0x0000005a5b15723e */ /* 0x000fe400000010ff */
[----:B------:R-:W-:Y:S02]  /*a200*/  F2FP.BF16.F32.PACK_AB R22, R93, R92 ;  /* 0x0000005c5d16723e */ /* 0x000fe400000010ff */
[----:B------:R-:W-:Y:S02]  /*a210*/  F2FP.BF16.F32.PACK_AB R23, R95, R94 ;  /* 0x0000005e5f17723e */ /* 0x000fe400000010ff */
[----:B-1----:R-:W-:Y:S02]  /*a220*/  F2FP.BF16.F32.PACK_AB R8, R97, R96 ;  /* 0x000000606108723e */ /* 0x002fe400000010ff */
[----:B------:R-:W-:Y:S01]  /*a230*/  F2FP.BF16.F32.PACK_AB R9, R99, R98 ;  /* 0x000000626309723e */ /* 0x000fe200000010ff */
[----:B------:R0:W-:Y:S01]  /*a240*/  STSM.16.M88.4 [R160], R20 ;  /* 0x00000014a0007844 */ /* 0x0001e20000000200 */
[----:B------:R-:W-:-:S02]  /*a250*/  F2FP.BF16.F32.PACK_AB R10, R101, R100 ;  /* 0x00000064650a723e */ /* 0x000fc400000010ff */
[----:B------:R-:W-:Y:S02]  /*a260*/  F2FP.BF16.F32.PACK_AB R11, R103, R102 ;  /* 0x00000066670b723e */ /* 0x000fe400000010ff */
[----:B--2---:R-:W-:Y:S02]  /*a270*/  F2FP.BF16.F32.PACK_AB R12, R105, R104 ;  /* 0x00000068690c723e */ /* 0x004fe400000010ff */
[----:B------:R-:W-:Y:S01]  /*a280*/  F2FP.BF16.F32.PACK_AB R13, R107, R106 ;  /* 0x0000006a6b0d723e */ /* 0x000fe200000010ff */
[----:B------:R1:W-:Y:S01]  /*a290*/  STSM.16.M88.4 [R158], R8 ;  /* 0x000000089e007844 */ /* 0x0003e20000000200 */
[----:B------:R-:W-:Y:S02]  /*a2a0*/  F2FP.BF16.F32.PACK_AB R14, R109, R108 ;  /* 0x0000006c6d0e723e */ /* 0x000fe400000010ff */
[----:B------:R-:W-:Y:S02]  /*a2b0*/  F2FP.BF16.F32.PACK_AB R15, R111, R110 ;  /* 0x0000006e6f0f723e */ /* 0x000fe400000010ff */
[----:B0-----:R-:W-:-:S03]  /*a2c0*/  F2FP.BF16.F32.PACK_AB R20, R113, R112 ;  /* 0x000000707114723e */ /* 0x001fc600000010ff */
[----:B------:R0:W-:Y:S01]  /*a2d0*/  STSM.16.M88.4 [R156], R12 ;  /* 0x0000000c9c007844 */ /* 0x0001e20000000200 */
        /* <DEDUP_REMOVED lines=8> */
[----:B0-----:R-:W-:Y:S02]  /*a360*/  F2FP.BF16.F32.PACK_AB R12, R129, R128 ;  /* 0x00000080810c723e */ /* 0x001fe400000010ff */
[----:B------:R-:W-:Y:S01]  /*a370*/  F2FP.BF16.F32.PACK_AB R13, R131, R130 ;  /* 0x00000082830d723e */ /* 0x000fe200000010ff */
[----:B------:R0:W-:Y:S01]  /*a380*/  STSM.16.M88.4 [R7], R8 ;  /* 0x0000000807007844 */ /* 0x0001e20000000200 */
[----:B------:R-:W-:Y:S02]  /*a390*/  F2FP.BF16.F32.PACK_AB R14, R133, R132 ;  /* 0x00000084850e723e */ /* 0x000fe400000010ff */
[----:B------:R-:W-:Y:S02]  /*a3a0*/  F2FP.BF16.F32.PACK_AB R15, R135, R134 ;  /* 0x00000086870f723e */ /* 0x000fe400000010ff */
[----:B-1----:R-:W-:-:S03]  /*a3b0*/  F2FP.BF16.F32.PACK_AB R20, R137, R136 ;  /* 0x000000888914723e */ /* 0x002fc600000010ff */
[----:B------:R1:W-:Y:S01]  /*a3c0*/  STSM.16.M88.4 [R18], R12 ;  /* 0x0000000c12007844 */ /* 0x0003e20000000200 */
[----:B------:R-:W-:Y:S02]  /*a3d0*/  F2FP.BF16.F32.PACK_AB R21, R139, R138 ;  /* 0x0000008a8b15723e */ /* 0x000fe400000010ff */
[----:B------:R-:W-:Y:S02]  /*a3e0*/  F2FP.BF16.F32.PACK_AB R22, R141, R140 ;  /* 0x0000008c8d16723e */ /* 0x000fe400000010ff */
[----:B------:R-:W-:Y:S02]  /*a3f0*/  F2FP.BF16.F32.PACK_AB R23, R143, R142 ;  /* 0x0000008e8f17723e */ /* 0x000fe400000010ff */
[----:B0-----:R-:W-:Y:S02]  /*a400*/  F2FP.BF16.F32.PACK_AB R8, R145, R144 ;  /* 0x000000909108723e */ /* 0x001fe400000010ff */
[----:B------:R-:W-:Y:S01]  /*a410*/  F2FP.BF16.F32.PACK_AB R9, R147, R146 ;  /* 0x000000929309723e */ /* 0x000fe200000010ff */
[----:B------:R-:W-:Y:S01]  /*a420*/  STSM.16.M88.4 [R153], R20 ;  /* 0x0000001499007844 */ /* 0x000fe20000000200 */
[----:B------:R-:W-:-:S02]  /*a430*/  F2FP.BF16.F32.PACK_AB R10, R149, R148 ;  /* 0x00000094950a723e */ /* 0x000fc400000010ff */
[----:B------:R-:W-:Y:S01]  /*a440*/  F2FP.BF16.F32.PACK_AB R11, R151, R150 ;  /* 0x00000096970b723e */ /* 0x000fe200000010ff */
[C---:B-1----:R-:W-:Y:S01]  /*a450*/  IMAD.SHL.U32 R13, R187.reuse, 0x4, RZ ;  /* 0x00000004bb0d7824 */ /* 0x042fe200078e00ff */
[----:B------:R-:W-:-:S03]  /*a460*/  SHF.L.U64.HI R14, R187, 0x2, R195 ;  /* 0x00000002bb0e7819 */ /* 0x000fc600000102c3 */
[----:B------:R0:W-:Y:S02]  /*a470*/  STSM.16.M88.4 [R164], R8 ;  /* 0x00000008a4007844 */ /* 0x0001e40000000200 */
[----:B0-----:R-:W0:Y:S08]  /*a480*/  LDC.64 R10, c[0x0][0xd00] ;  /* 0x00034000ff0a7b82 */ /* 0x001e300000000a00 */
[----:B------:R-:W-:Y:S01]  /*a490*/  BAR.SYNC.DEFER_BLOCKING 0x1, 0x100 ;  /* 0x0044000000007b1d */ /* 0x000fe20000010000 */
[----:B------:R-:W-:-:S04]  /*a4a0*/  @P0 IADD3 R8, P2, R13, UR6, RZ ;  /* 0x000000060d080c10 */ /* 0x000fc8000ff5e0ff */
[----:B------:R-:W-:Y:S02]  /*a4b0*/  @P0 IADD3.X R9, R14, UR7, RZ, P2, !PT ;  /* 0x000000070e090c10 */ /* 0x000fe400097fe4ff */
[----:B0-----:R-:W-:-:S04]  /*a4c0*/  ISETP.NE.U32.AND P1, PT, R10, RZ, PT ;  /* 0x000000ff0a00720c */ /* 0x001fc80003f25070 */
[----:B------:R0:W2:Y:S01]  /*a4d0*/  @P0 LDG.E R9, desc[UR38][R8.64] ;  /* 0x0000002608090981 */ /* 0x0000a2000c1e1900 */
[----:B------:R-:W-:Y:S02]  /*a4e0*/  IADD3 R12, P2, R13, R10, RZ ;  /* 0x0000000a0d0c7210 */ /* 0x000fe40007f5e0ff */
[----:B------:R-:W-:-:S03]  /*a4f0*/  ISETP.NE.AND.EX P1, PT, R11, RZ, PT, P1 ;  /* 0x000000ff0b00720c */ /* 0x000fc60003f25310 */
[----:B------:R-:W-:Y:S02]  /*a500*/  IMAD.X R13, R14, 0x1, R11, P2 ;  /* 0x000000010e0d7824 */ /* 0x000fe400010e060b */
[----:B0-----:R-:W-:-:S08]  /*a510*/  IMAD.MOV.U32 R8, RZ, RZ, RZ ;  /* 0x000000ffff087224 */ /* 0x001fd000078e00ff */
[----:B------:R0:W5:Y:S01]  /*a520*/  @P1 LDG.E R8, desc[UR38][R12.64] ;  /* 0x000000260c081981 */ /* 0x000162000c1e1900 */
[----:B------:R-:W-:Y:S01]  /*a530*/  ULDC UR6, c[0x0][0xb88] ;  /* 0x0002e20000067ab9 */ /* 0x000fe20000000800 */
        /* <DEDUP_REMOVED lines=8> */
.L_x_4078:
[----:B------:R-:W0:Y:S02]  /*a5c0*/  SHFL.IDX PT, R7, R227, RZ, 0x1f ;  /* 0x00001fffe3077589 */ /* 0x000e2400000e0000 */
[----:B0-----:R-:W-:Y:S02]  /*a5d0*/  ISETP.NE.AND P0, PT, R7, RZ, PT ;  /* 0x000000ff0700720c */ /* 0x001fe40003f05270 */
[----:B-----5:R-:W-:-:S11]  /*a5e0*/  SHF.R.S32.HI R7, RZ, 0x1f, R8 ;  /* 0x0000001fff077819 */ /* 0x020fd60000011408 */
[----:B------:R-:W-:Y:S05]  /*a5f0*/  @P0 BRA `(.L_x_4079) ;  /* 0x0000000400000947 */ /* 0x000fea0003800000 */
[----:B------:R-:W2:Y:S04]  /*a600*/  LDL R153, [R1+0x68] ;  /* 0x0000680001997983 */ /* 0x000ea80000100800 */
[----:B------:R-:W3:Y:S01]  /*a610*/  LDL R154, [R1+0x6c] ;  /* 0x00006c00019a7983 */ /* 0x000ee20000100800 */
[----:B------:R-:W-:Y:S01]  /*a620*/  IMAD.MOV.U32 R9, RZ, RZ, 0xab8 ;  /* 0x00000ab8ff097424 */ /* 0x000fe200078e00ff */
[----:B------:R-:W-:Y:S01]  /*a630*/  ISETP.GT.AND P1, PT, R0, 0x1, PT ;  /* 0x000000010000780c */ /* 0x000fe20003f24270 */
[----:B------:R-:W0:Y:S01]  /*a640*/  LDC R23, c[0x0][0xce8] ;  /* 0x00033a00ff177b82 */ /* 0x000e220000000800 */
[----:B------:R-:W-:Y:S01]  /*a650*/  ISETP.NE.U32.AND P0, PT, R10, RZ, PT ;  /* 0x000000ff0a00720c */ /* 0x000fe20003f05070 */
[----:B------:R-:W-:Y:S01]  /*a660*/  IMAD.U32 R22, RZ, RZ, UR42 ;  /* 0x0000002aff167e24 */ /* 0x000fe2000f8e00ff */
[----:B------:R-:W-:-:S02]  /*a670*/  SEL R9, R9, 0xa78, P1 ;  /* 0x00000a7809097807 */ /* 0x000fc40000800000 */
[----:B------:R-:W-:-:S03]  /*a680*/  ISETP.NE.AND.EX P0, PT, R11, RZ, PT, P0 ;  /* 0x000000ff0b00720c */ /* 0x000fc60003f05300 */
[----:B------:R-:W1:Y:S01]  /*a690*/  LDC.64 R12, c[0x0][R9+0x220] ;  /* 0x00008800090c7b82 */ /* 0x000e620000000a00 */
[----:B------:R-:W-:Y:S02]  /*a6a0*/  SEL R21, R187, RZ, !P0 ;  /* 0x000000ffbb157207 */ /* 0x000fe40004000000 */
[----:B------:R-:W-:-:S05]  /*a6b0*/  SEL R195, R195, RZ, !P0 ;  /* 0x000000ffc3c37207 */ /* 0x000fca0004000000 */
[----:B------:R-:W4:Y:S01]  /*a6c0*/  LDC.64 R14, c[0x0][R9+0x218] ;  /* 0x00008600090e7b82 */ /* 0x000f220000000a00 */
[----:B0-----:R-:W-:Y:S01]  /*a6d0*/  ISETP.NE.AND P0, PT, R23, 0x1, PT ;  /* 0x000000011700780c */ /* 0x001fe20003f05270 */
[----:B-1----:R-:W-:-:S04]  /*a6e0*/  IMAD R18, R13, R21, RZ ;  /* 0x000000150d127224 */ /* 0x002fc800078e02ff */
[C---:B------:R-:W-:Y:S02]  /*a6f0*/  IMAD R18, R12.reuse, R195, R18 ;  /* 0x000000c30c127224 */ /* 0x040fe400078e0212 */
[----:B------:R-:W-:-:S04]  /*a700*/  IMAD.WIDE.U32 R12, R12, R21, RZ ;  /* 0x000000150c0c7225 */ /* 0x000fc800078e00ff */
[-C--:B----4-:R-:W-:Y:S02]  /*a710*/  IMAD R20, R15, R188.reuse, RZ ;  /* 0x000000bc0f147224 */ /* 0x090fe400078e02ff */
[----:B------:R-:W-:-:S04]  /*a720*/  IMAD.WIDE.U32 R14, R14, R188, RZ ;  /* 0x000000bc0e0e7225 */ /* 0x000fc800078e00ff */
[----:B------:R-:W-:Y:S01]  /*a730*/  IMAD.IADD R18, R13, 0x1, R18 ;  /* 0x000000010d127824 */ /* 0x000fe200078e0212 */
[----:B------:R-:W-:Y:S01]  /*a740*/  IADD3 R21, P2, P3, R12, R14, R8 ;  /* 0x0000000e0c157210 */ /* 0x000fe20007b5e008 */
[----:B------:R-:W0:Y:S01]  /*a750*/  @P0 LDC R13, c[0x0][0xcec] ;  /* 0x00033b00ff0d0b82 */ /* 0x000e220000000800 */
[----:B------:R-:W-:-:S05]  /*a760*/  IMAD.IADD R20, R15, 0x1, R20 ;  /* 0x000000010f147824 */ /* 0x000fca00078e0214 */
[----:B------:R-:W-:Y:S02]  /*a770*/  IADD3.X R18, R18, R20, R7, P2, P3 ;  /* 0x0000001412127210 */ /* 0x000fe400017e6407 */
[----:B------:R-:W1:Y:S01]  /*a780*/  @P0 LDC R12, c[0x0][0xcf0] ;  /* 0x00033c00ff0c0b82 */ /* 0x000e620000000800 */
[----:B--2---:R-:W-:Y:S01]  /*a790*/  IMAD R22, R22, 0x40, R153 ;  /* 0x0000004016167824 */ /* 0x004fe200078e0299 */
[----:B------:R-:W-:-:S03]  /*a7a0*/  SEL R153, R194, RZ, P1 ;  /* 0x000000ffc2997207 */ /* 0x000fc60000800000 */
[----:B0-----:R-:W-:-:S04]  /*a7b0*/  @P0 IMAD.HI.U32 R13, R22, R13, RZ ;  /* 0x0000000d160d0227 */ /* 0x001fc800078e00ff */
[----:B------:R-:W-:Y:S01]  /*a7c0*/  IMAD.MOV.U32 R20, RZ, RZ, R22 ;  /* 0x000000ffff147224 */ /* 0x000fe200078e0016 */
[----:B-1----:R-:W-:Y:S02]  /*a7d0*/  @P0 SHF.R.U32.HI R20, RZ, R12, R13 ;  /* 0x0000000cff140219 */ /* 0x002fe4000001160d */
[----:B------:R-:W0:Y:S02]  /*a7e0*/  LDC.64 R12, c[0x0][R9+0x228] ;  /* 0x00008a00090c7b82 */ /* 0x000e240000000a00 */
[-C--:B0-----:R-:W-:Y:S02]  /*a7f0*/  IMAD R13, R13, R153.reuse, RZ ;  /* 0x000000990d0d7224 */ /* 0x081fe400078e02ff */
[----:B------:R-:W-:-:S04]  /*a800*/  IMAD.WIDE.U32 R14, R12, R153, RZ ;  /* 0x000000990c0e7225 */ /* 0x000fc800078e00ff */
[----:B------:R-:W-:Y:S01]  /*a810*/  IMAD.IADD R15, R15, 0x1, R13 ;  /* 0x000000010f0f7824 */ /* 0x000fe200078e020d */
[----:B------:R-:W-:Y:S01]  /*a820*/  IADD3 R14, P0, P2, R20, R21, R14 ;  /* 0x00000015140e7210 */ /* 0x000fe20007a1e00e */
[----:B------:R-:W0:Y:S01]  /*a830*/  LDC.64 R12, c[0x0][R9+0x210] ;  /* 0x00008400090c7b82 */ /* 0x000e220000000a00 */
[--C-:B------:R-:W-:Y:S01]  /*a840*/  IMAD.MOV R21, RZ, RZ, -R20.reuse ;  /* 0x000000ffff157224 */ /* 0x100fe200078e0a14 */
[----:B------:R-:W-:-:S03]  /*a850*/  SHF.R.S32.HI R20, RZ, 0x1f, R20 ;  /* 0x0000001fff147819 */ /* 0x000fc60000011414 */
[C---:B------:R-:W-:Y:S01]  /*a860*/  IMAD R21, R23.reuse, R21, R22 ;  /* 0x0000001517157224 */ /* 0x040fe200078e0216 */
[----:B------:R-:W-:Y:S01]  /*a870*/  IADD3.X R15, R20, R18, R15, P0, P2 ;  /* 0x00000012140f7210 */ /* 0x000fe200007e440f */
[----:B------:R-:W-:-:S03]  /*a880*/  IMAD R22, R23, UR6, RZ ;  /* 0x0000000617167c24 */ /* 0x000fc6000f8e02ff */
[----:B------:R-:W-:Y:S01]  /*a890*/  SHF.R.S32.HI R153, RZ, 0x1f, R21 ;  /* 0x0000001fff997819 */ /* 0x000fe20000011415 */
[-C--:B0-----:R-:W-:Y:S02]  /*a8a0*/  IMAD R13, R13, R21.reuse, RZ ;  /* 0x000000150d0d7224 */ /* 0x081fe400078e02ff */
[----:B------:R-:W-:-:S04]  /*a8b0*/  IMAD.WIDE.U32 R14, R12, R21, R14 ;  /* 0x000000150c0e7225 */ /* 0x000fc800078e000e */
[----:B------:R-:W-:Y:S02]  /*a8c0*/  IMAD R9, R12, R153, R13 ;  /* 0x000000990c097224 */ /* 0x000fe400078e020d */
[----:B------:R-:W0:Y:S02]  /*a8d0*/  LDC.64 R12, c[0x0][0xca8] ;  /* 0x00032a00ff0c7b82 */ /* 0x000e240000000a00 */
[----:B------:R-:W-:Y:S02]  /*a8e0*/  IMAD.IADD R15, R15, 0x1, R9 ;  /* 0x000000010f0f7824 */ /* 0x000fe400078e0209 */
[----:B---3--:R-:W-:-:S04]  /*a8f0*/  IMAD.MOV R9, RZ, RZ, -R154 ;  /* 0x000000ffff097224 */ /* 0x008fc800078e0a9a */
[----:B0-----:R-:W0:Y:S08]  /*a900*/  @!P1 LDC R12, c[0x0][0xc50] ;  /* 0x00031400ff0c9b82 */ /* 0x001e300000000800 */
[----:B------:R-:W1:Y:S01]  /*a910*/  @!P1 LDC R13, c[0x0][0xc54] ;  /* 0x00031500ff0d9b82 */ /* 0x000e620000000800 */
[----:B0-----:R-:W-:-:S05]  /*a920*/  LEA R18, P0, R14, R12, 0x2 ;  /* 0x0000000c0e127211 */ /* 0x001fca00078010ff */
[----:B------:R-:W-:Y:S01]  /*a930*/  SHFL.IDX PT, R12, R18, RZ, 0x1c1f ;  /* 0x001c1fff120c7589 */ /* 0x000fe200000e0000 */
[----:B-1----:R-:W-:Y:S02]  /*a940*/  LEA.HI.X R20, R14, R13, R15, 0x2, P0 ;  /* 0x0000000d0e147211 */ /* 0x002fe400000f140f */
[----:B------:R-:W-:Y:S01]  /*a950*/  ISETP.NE.AND P0, PT, R230, R9, PT ;  /* 0x00000009e600720c */ /* 0x000fe20003f05270 */
[----:B------:R-:W-:Y:S01]  /*a960*/  IMAD.U32 R9, RZ, RZ, UR42 ;  /* 0x0000002aff097e24 */ /* 0x000fe2000f8e00ff */
[----:B------:R-:W-:Y:S03]  /*a970*/  SHFL.IDX PT, R14, R18, 0x1, 0x1c1f ;  /* 0x003c1f00120e7f89 */ /* 0x000fe600000e0000 */
[----:B------:R-:W-:Y:S01]  /*a980*/  IMAD R9, R9, 0x40, R16 ;  /* 0x0000004009097824 */ /* 0x000fe200078e0210 */
[----:B------:R-:W0:Y:S04]  /*a990*/  SHFL.IDX PT, R13, R20, RZ, 0x1c1f ;  /* 0x001c1fff140d7589 */ /* 0x000e2800000e0000 */
[----:B------:R-:W1:Y:S01]  /*a9a0*/  SHFL.IDX PT, R15, R20, 0x1, 0x1c1f ;  /* 0x003c1f00140f7f89 */ /* 0x000e6200000e0000 */
[C---:B------:R-:W-:Y:S01]  /*a9b0*/  ISETP.GE.OR P1, PT, R9.reuse, R22, P0 ;  /* 0x000000160900720c */ /* 0x040fe20000726670 */
[----:B------:R-:W-:-:S05]  /*a9c0*/  VIADD R9, R9, 0x8 ;  /* 0x0000000809097836 */ /* 0x000fca0000000000 */
[----:B------:R-:W-:-:S07]  /*a9d0*/  ISETP.GE.OR P0, PT, R9, R22, P0 ;  /* 0x000000160900720c */ /* 0x000fce0000706670 */
[----:B0-----:R0:W-:Y:S06]  /*a9e0*/  @!P1 ST.E desc[UR38][R12.64], R3 ;  /* 0x000000030c009985 */ /* 0x0011ec000c101926 */
[----:B-1----:R0:W-:Y:S02]  /*a9f0*/  @!P0 ST.E desc[UR38][R14.64], R152 ;  /* 0x000000980e008985 */ /* 0x0021e4000c101926 */
.L_x_4079:
[----:B------:R-:W-:Y:S02]  /*aa00*/  ISETP.GT.AND P1, PT, R0, 0x1, PT ;  /* 0x000000010000780c */ /* 0x000fe40003f24270 */
[----:B------:R-:W-:-:S04]  /*aa10*/  ISETP.NE.U32.AND P0, PT, R10, RZ, PT ;  /* 0x000000ff0a00720c */ /* 0x000fc80003f05070 */
[----:B------:R-:W-:-:S04]  /*aa20*/  ISETP.NE.AND.EX P0, PT, R11, RZ, PT, P0 ;  /* 0x000000ff0b00720c */ /* 0x000fc80003f05300 */
[----:B------:R-:W-:-:S03]  /*aa30*/  SEL R187, R187, RZ, !P0 ;  /* 0x000000ffbbbb7207 */ /* 0x000fc60004000000 */
[----:B------:R-:W-:Y:S06]  /*aa40*/  @P1 BRA `(.L_x_4080) ;  /* 0x0000001000441947 */ /* 0x000fec0003800000 */
[----:B------:R-:W1:Y:S01]  /*aa50*/  S2R R0, SR_TID.X ;  /* 0x0000000000007919 */ /* 0x000e620000002100 */
[----:B------:R-:W2:Y:S01]  /*aa60*/  LDC R18, c[0x0][0xce8] ;  /* 0x00033a00ff127b82 */ /* 0x000ea20000000800 */
[----:B------:R-:W-:Y:S01]  /*aa70*/  ULDC.64 UR8, c[0x0][0xba0] ;  /* 0x0002e80000087ab9 */ /* 0x000fe20000000a00 */
[----:B------:R-:W-:Y:S01]  /*aa80*/  ULDC UR10, c[0x0][0xbc8] ;  /* 0x0002f200000a7ab9 */ /* 0x000fe20000000800 */
[----:B-1----:R-:W-:-:S05]  /*aa90*/  VIADD R0, R0, 0xffffff80 ;  /* 0xffffff8000007836 */ /* 0x002fca0000000000 */
[----:B0-----:R-:W-:-:S04]  /*aaa0*/  SHF.R.S32.HI R3, RZ, 0x1f, R0 ;  /* 0x0000001fff037819 */ /* 0x001fc80000011400 */
[----:B------:R-:W-:-:S04]  /*aab0*/  LEA.HI R10, R3, R0, RZ, 0x3 ;  /* 0x00000000030a7211 */ /* 0x000fc800078f18ff */
[----:B------:R-:W-:-:S05]  /*aac0*/  SHF.R.S32.HI R3, RZ, 0x3, R10 ;  /* 0x00000003ff037819 */ /* 0x000fca000001140a */
[----:B------:R-:W-:-:S04]  /*aad0*/  IMAD R9, R3, 0x40, R2 ;  /* 0x0000004003097824 */ /* 0x000fc800078e0202 */
[----:B------:R-:W-:-:S03]  /*aae0*/  IMAD.WIDE R4, R9, 0x2, R4 ;  /* 0x0000000209047825 */ /* 0x000fc600078e0204 */
[C---:B------:R-:W-:Y:S02]  /*aaf0*/  IADD3 R21, P3, R4.reuse, 0x1000, RZ ;  /* 0x0000100004157810 */ /* 0x040fe40007f7e0ff */
[----:B------:R-:W-:Y:S02]  /*ab00*/  IADD3 R45, P2, R4, 0x7000, RZ ;  /* 0x00007000042d7810 */ /* 0x000fe40007f5e0ff */
[----:B------:R-:W-:Y:S02]  /*ab10*/  LOP3.LUT R20, R21, 0x380, RZ, 0xc0, !PT ;  /* 0x0000038015147812 */ /* 0x000fe400078ec0ff */
[----:B------:R-:W-:Y:S02]  /*ab20*/  LOP3.LUT R44, R45, 0x380, RZ, 0xc0, !PT ;  /* 0x000003802d2c7812 */ /* 0x000fe400078ec0ff */
[----:B------:R-:W-:Y:S02]  /*ab30*/  SHF.R.U64 R20, R20, 0x3, RZ ;  /* 0x0000000314147819 */ /* 0x000fe400000012ff */
[----:B------:R-:W-:-:S02]  /*ab40*/  IADD3 R37, P0, R4, 0x5000, RZ ;  /* 0x0000500004257810 */ /* 0x000fc40007f1e0ff */
[----:B------:R-:W-:Y:S01]  /*ab50*/  LOP3.LUT R20, R20, R21, RZ, 0x3c, !PT ;  /* 0x0000001514147212 */ /* 0x000fe200078e3cff */
[----:B------:R-:W-:Y:S01]  /*ab60*/  IMAD.X R21, RZ, RZ, R5, P3 ;  /* 0x000000ffff157224 */ /* 0x000fe200018e0605 */
[----:B------:R-:W-:Y:S02]  /*ab70*/  SHF.R.U64 R44, R44, 0x3, RZ ;  /* 0x000000032c2c7819 */ /* 0x000fe400000012ff */
[C---:B------:R-:W-:Y:S02]  /*ab80*/  IADD3 R25, P4, R4.reuse, 0x2000, RZ ;  /* 0x0000200004197810 */ /* 0x040fe40007f9e0ff */
[C---:B------:R-:W-:Y:S01]  /*ab90*/  IADD3 R29, P5, R4.reuse, 0x3000, RZ ;  /* 0x00003000041d7810 */ /* 0x040fe20007fbe0ff */
[----:B------:R-:W-:Y:S01]  /*aba0*/  IMAD R7, R7, UR8, RZ ;  /* 0x0000000807077c24 */ /* 0x000fe2000f8e02ff */
[C---:B------:R-:W-:Y:S01]  /*abb0*/  IADD3 R33, P6, R4.reuse, 0x4000, RZ ;  /* 0x0000400004217810 */ /* 0x040fe20007fde0ff */
[----:B------:R-:W5:Y:S01]  /*abc0*/  LD.E.128 R20, desc[UR38][R20.64] ;  /* 0x0000002614147980 */ /* 0x000f62000c101d00 */
[----:B------:R-:W-:-:S02]  /*abd0*/  IADD3 R41, P1, R4, 0x6000, RZ ;  /* 0x0000600004297810 */ /* 0x000fc40007f3e0ff */
[----:B------:R-:W-:Y:S02]  /*abe0*/  LOP3.LUT R36, R37, 0x380, RZ, 0xc0, !PT ;  /* 0x0000038025247812 */ /* 0x000fe400078ec0ff */
[----:B------:R-:W-:Y:S02]  /*abf0*/  IADD3 R49, P3, R4, 0x8000, RZ ;  /* 0x0000800004317810 */ /* 0x000fe40007f7e0ff */
[----:B------:R-:W-:Y:S01]  /*ac00*/  LOP3.LUT R44, R44, R45, RZ, 0x3c, !PT ;  /* 0x0000002d2c2c7212 */ /* 0x000fe200078e3cff */
[----:B------:R-:W-:Y:S01]  /*ac10*/  IMAD.X R45, RZ, RZ, R5, P2 ;  /* 0x000000ffff2d7224 */ /* 0x000fe200010e0605 */
[----:B------:R-:W-:Y:S02]  /*ac20*/  LOP3.LUT R24, R25, 0x380, RZ, 0xc0, !PT ;  /* 0x0000038019187812 */ /* 0x000fe400078ec0ff */
[----:B------:R-:W-:Y:S02]  /*ac30*/  LOP3.LUT R28, R29, 0x380, RZ, 0xc0, !PT ;  /* 0x000003801d1c7812 */ /* 0x000fe400078ec0ff */
[----:B------:R-:W-:-:S02]  /*ac40*/  LOP3.LUT R32, R33, 0x380, RZ, 0xc0, !PT ;  /* 0x0000038021207812 */ /* 0x000fc400078ec0ff */
[----:B------:R-:W-:Y:S01]  /*ac50*/  LOP3.LUT R11, R4, 0x380, RZ, 0xc0, !PT ;  /* 0x00000380040b7812 */ /* 0x000fe200078ec0ff */
[----:B------:R-:W-:Y:S01]  /*ac60*/  IMAD R7, R8, UR9, R7 ;  /* 0x0000000908077c24 */ /* 0x000fe2000f8e0207 */
[----:B------:R-:W-:Y:S01]  /*ac70*/  LOP3.LUT R40, R41, 0x380, RZ, 0xc0, !PT ;  /* 0x0000038029287812 */ /* 0x000fe200078ec0ff */
[----:B------:R-:W5:Y:S01]  /*ac80*/  LD.E.128 R44, desc[UR38][R44.64] ;  /* 0x000000262c2c7980 */ /* 0x000f62000c101d00 */
[----:B------:R-:W-:Y:S02]  /*ac90*/  SHF.R.U64 R36, R36, 0x3, RZ ;  /* 0x0000000324247819 */ /* 0x000fe400000012ff */
[----:B------:R-:W-:Y:S02]  /*aca0*/  LOP3.LUT R48, R49, 0x380, RZ, 0xc0, !PT ;  /* 0x0000038031307812 */ /* 0x000fe400078ec0ff */
[----:B------:R-:W-:Y:S02]  /*acb0*/  IADD3 R73, P2, R4, 0xe000, RZ ;  /* 0x0000e00004497810 */ /* 0x000fe40007f5e0ff */
[----:B------:R-:W-:-:S02]  /*acc0*/  SHF.R.U64 R24, R24, 0x3, RZ ;  /* 0x0000000318187819 */ /* 0x000fc400000012ff */
[----:B------:R-:W-:Y:S02]  /*acd0*/  SHF.R.U64 R28, R28, 0x3, RZ ;  /* 0x000000031c1c7819 */ /* 0x000fe400000012ff */
[----:B------:R-:W-:Y:S02]  /*ace0*/  SHF.R.U64 R32, R32, 0x3, RZ ;  /* 0x0000000320207819 */ /* 0x000fe400000012ff */
[----:B------:R-:W-:Y:S02]  /*acf0*/  SHF.R.U64 R40, R40, 0x3, RZ ;  /* 0x0000000328287819 */ /* 0x000fe400000012ff */
[----:B------:R-:W-:Y:S01]  /*ad00*/  LOP3.LUT R36, R36, R37, RZ, 0x3c, !PT ;  /* 0x0000002524247212 */ /* 0x000fe200078e3cff */
[----:B------:R-:W-:Y:S01]  /*ad10*/  IMAD.X R37, RZ, RZ, R5, P0 ;  /* 0x000000ffff257224 */ /* 0x000fe200000e0605 */
[----:B------:R-:W-:Y:S02]  /*ad20*/  SHF.R.U64 R48, R48, 0x3, RZ ;  /* 0x0000000330307819 */ /* 0x000fe400000012ff */
[----:B------:R-:W-:-:S02]  /*ad30*/  LOP3.LUT R72, R73, 0x380, RZ, 0xc0, !PT ;  /* 0x0000038049487812 */ /* 0x000fc400078ec0ff */
[----:B------:R-:W-:Y:S01]  /*ad40*/  IADD3 R65, P0, R4, 0xc000, RZ ;  /* 0x0000c00004417810 */ /* 0x000fe20007f1e0ff */
[----:B------:R-:W5:Y:S01]  /*ad50*/  LD.E.128 R36, desc[UR38][R36.64] ;  /* 0x0000002624247980 */ /* 0x000f62000c101d00 */
        /* <DEDUP_REMOVED lines=10> */
[----:B------:R-:W-:Y:S01]  /*ae00*/  SHF.R.U64 R72, R72, 0x3, RZ ;  /* 0x0000000348487819 */ /* 0x000fe200000012ff */
[----:B------:R-:W5:Y:S01]  /*ae10*/  LD.E.128 R24, desc[UR38][R24.64] ;  /* 0x0000002618187980 */ /* 0x000f62000c101d00 */
[----:B------:R-:W-:-:S02]  /*ae20*/  IADD3 R53, P4, R4, 0x9000, RZ ;  /* 0x0000900004357810 */ /* 0x000fc40007f9e0ff */
[C---:B------:R-:W-:Y:S01]  /*ae30*/  IADD3 R57, P5, R4.reuse, 0xa000, RZ ;  /* 0x0000a00004397810 */ /* 0x040fe20007fbe0ff */
[----:B------:R-:W5:Y:S01]  /*ae40*/  LD.E.128 R28, desc[UR38][R28.64] ;  /* 0x000000261c1c7980 */ /* 0x000f62000c101d00 */
[C---:B------:R-:W-:Y:S02]  /*ae50*/  IADD3 R61, P6, R4.reuse, 0xb000, RZ ;  /* 0x0000b000043d7810 */ /* 0x040fe40007fde0ff */
[C---:B------:R-:W-:Y:S01]  /*ae60*/  IADD3 R69, P1, R4.reuse, 0xd000, RZ ;  /* 0x0000d00004457810 */ /* 0x040fe20007f3e0ff */
[----:B------:R-:W5:Y:S01]  /*ae70*/  LD.E.128 R32, desc[UR38][R32.64] ;  /* 0x0000002620207980 */ /* 0x000f62000c101d00 */
[----:B------:R-:W-:Y:S02]  /*ae80*/  LOP3.LUT R64, R65, 0x380, RZ, 0xc0, !PT ;  /* 0x0000038041407812 */ /* 0x000fe400078ec0ff */
[----:B------:R-:W-:Y:S01]  /*ae90*/  IADD3 R12, P3, R4, 0xf000, RZ ;  /* 0x0000f000040c7810 */ /* 0x000fe20007f7e0ff */
[----:B------:R-:W5:Y:S01]  /*aea0*/  LD.E.128 R40, desc[UR38][R40.64] ;  /* 0x0000002628287980 */ /* 0x000f62000c101d00 */
[----:B------:R-:W-:Y:S01]  /*aeb0*/  LOP3.LUT R72, R72, R73, RZ, 0x3c, !PT ;  /* 0x0000004948487212 */ /* 0x000fe200078e3cff */
[--C-:B------:R-:W-:Y:S01]  /*aec0*/  IMAD.X R73, RZ, RZ, R5.reuse, P2 ;  /* 0x000000ffff497224 */ /* 0x100fe200010e0605 */
[----:B------:R-:W-:Y:S01]  /*aed0*/  LOP3.LUT R52, R53, 0x380, RZ, 0xc0, !PT ;  /* 0x0000038035347812 */ /* 0x000fe200078ec0ff */
[----:B------:R-:W-:Y:S01]  /*aee0*/  IMAD.X R77, RZ, RZ, R5, P3 ;  /* 0x000000ffff4d7224 */ /* 0x000fe200018e0605 */
[----:B------:R-:W-:Y:S01]  /*aef0*/  LOP3.LUT R56, R57, 0x380, RZ, 0xc0, !PT ;  /* 0x0000038039387812 */ /* 0x000fe200078ec0ff */
[----:B------:R-:W5:Y:S01]  /*af00*/  LD.E.128 R48, desc[UR38][R48.64] ;  /* 0x0000002630307980 */ /* 0x000f62000c101d00 */
[----:B------:R-:W-:-:S02]  /*af10*/  LOP3.LUT R60, R61, 0x380, RZ, 0xc0, !PT ;  /* 0x000003803d3c7812 */ /* 0x000fc400078ec0ff */
[----:B------:R-:W-:Y:S01]  /*af20*/  LOP3.LUT R68, R69, 0x380, RZ, 0xc0, !PT ;  /* 0x0000038045447812 */ /* 0x000fe200078ec0ff */
[----:B------:R-:W5:Y:S01]  /*af30*/  LD.E.128 R72, desc[UR38][R72.64] ;  /* 0x0000002648487980 */ /* 0x000f62000c101d00 */
[----:B------:R-:W-:Y:S02]  /*af40*/  SHF.R.U64 R64, R64, 0x3, RZ ;  /* 0x0000000340407819 */ /* 0x000fe400000012ff */
[----:B------:R-:W-:Y:S02]  /*af50*/  SHF.R.U64 R11, R11, 0x3, RZ ;  /* 0x000000030b0b7819 */ /* 0x000fe400000012ff */
[----:B------:R-:W-:Y:S02]  /*af60*/  LOP3.LUT R9, R12, 0x380, RZ, 0xc0, !PT ;  /* 0x000003800c097812 */ /* 0x000fe400078ec0ff */
[----:B--2---:R-:W-:Y:S02]  /*af70*/  ISETP.NE.AND P2, PT, R18, 0x1, PT ;  /* 0x000000011200780c */ /* 0x004fe40003f45270 */
[----:B------:R-:W-:-:S02]  /*af80*/  SHF.R.U64 R52, R52, 0x3, RZ ;  /* 0x0000000334347819 */ /* 0x000fc400000012ff */
[----:B------:R-:W-:Y:S02]  /*af90*/  SHF.R.U64 R56, R56, 0x3, RZ ;  /* 0x0000000338387819 */ /* 0x000fe400000012ff */
[----:B------:R-:W-:Y:S02]  /*afa0*/  SHF.R.U64 R60, R60, 0x3, RZ ;  /* 0x000000033c3c7819 */ /* 0x000fe400000012ff */
[----:B------:R-:W-:Y:S02]  /*afb0*/  SHF.R.U64 R68, R68, 0x3, RZ ;  /* 0x0000000344447819 */ /* 0x000fe400000012ff */
[----:B------:R-:W-:Y:S01]  /*afc0*/  LOP3.LUT R64, R64, R65, RZ, 0x3c, !PT ;  /* 0x0000004140407212 */ /* 0x000fe200078e3cff */
[----:B------:R-:W-:Y:S01]  /*afd0*/  IMAD.X R65, RZ, RZ, R5, P0 ;  /* 0x000000ffff417224 */ /* 0x000fe200000e0605 */
[----:B------:R-:W-:Y:S01]  /*afe0*/  LOP3.LUT R4, R11, R4, RZ, 0x3c, !PT ;  /* 0x000000040b047212 */ /* 0x000fe200078e3cff */
[----:B------:R-:W0:Y:S01]  /*aff0*/  @P2 LDC R81, c[0x0][0xcec] ;  /* 0x00033b00ff512b82 */ /* 0x000e220000000800 */
[----:B------:R-:W-:-:S02]  /*b000*/  SHF.R.U64 R9, R9, 0x3, RZ ;  /* 0x0000000309097819 */ /* 0x000fc400000012ff */
[----:B------:R-:W-:Y:S01]  /*b010*/  ISETP.GE.AND P0, PT, R193, UR10, PT ;  /* 0x0000000ac1007c0c */ /* 0x000fe2000bf06270 */
        /* <DEDUP_REMOVED lines=10> */
[----:B------:R-:W-:Y:S01]  /*b0c0*/  IMAD.WIDE.U32 R8, R8, UR8, RZ ;  /* 0x0000000808087c25 */ /* 0x000fe2000f8e00ff */
[----:B------:R1:W5:Y:S01]  /*b0d0*/  LD.E.128 R12, desc[UR38][R4.64] ;  /* 0x00000026040c7980 */ /* 0x000362000c101d00 */
[----:B------:R-:W-:Y:S01]  /*b0e0*/  ISETP.GE.AND P1, PT, R2, UR10, PT ;  /* 0x0000000a02007c0c */ /* 0x000fe2000bf26270 */
[----:B------:R-:W2:Y:S01]  /*b0f0*/  @P2 LDC R83, c[0x0][0xcf0] ;  /* 0x00033c00ff532b82 */ /* 0x000ea20000000800 */
[----:B------:R-:W-:Y:S01]  /*b100*/  IMAD.IADD R9, R9, 0x1, R7 ;  /* 0x0000000109097824 */ /* 0x000fe200078e0207 */
[----:B------:R-:W-:Y:S01]  /*b110*/  LOP3.LUT R7, R10, 0xfffffff8, RZ, 0xc0, !PT ;  /* 0xfffffff80a077812 */ /* 0x000fe200078ec0ff */
[----:B------:R-:W-:Y:S01]  /*b120*/  ULDC.64 UR8, c[0x0][0xbe8] ;  /* 0x0002fa0000087ab9 */ /* 0x000fe20000000a00 */
[----:B------:R-:W5:Y:S01]  /*b130*/  LD.E.128 R52, desc[UR38][R52.64] ;  /* 0x0000002634347980 */ /* 0x000f62000c101d00 */
[----:B-1----:R-:W-:-:S03]  /*b140*/  SEL R5, RZ, 0xffffffff, P0 ;  /* 0xffffffffff057807 */ /* 0x002fc60000000000 */
[----:B------:R-:W5:Y:S01]  /*b150*/  LD.E.128 R56, desc[UR38][R56.64] ;  /* 0x0000002638387980 */ /* 0x000f62000c101d00 */
[----:B------:R-:W-:Y:S01]  /*b160*/  ISETP.GE.AND P0, PT, R192, UR10, PT ;  /* 0x0000000ac0007c0c */ /* 0x000fe2000bf06270 */
[----:B------:R-:W-:-:S03]  /*b170*/  IMAD.SHL.U32 R11, R5, 0x2, RZ ;  /* 0x00000002050b7824 */ /* 0x000fc600078e00ff */
[----:B------:R-:W-:Y:S01]  /*b180*/  SEL R5, RZ, 0xffffffff, P0 ;  /* 0xffffffffff057807 */ /* 0x000fe20000000000 */
[----:B------:R-:W5:Y:S01]  /*b190*/  LD.E.128 R60, desc[UR38][R60.64] ;  /* 0x000000263c3c7980 */ /* 0x000f62000c101d00 */
[----:B------:R-:W-:Y:S02]  /*b1a0*/  ISETP.GE.AND P0, PT, R191, UR10, PT ;  /* 0x0000000abf007c0c */ /* 0x000fe4000bf06270 */
[----:B------:R-:W-:Y:S01]  /*b1b0*/  SEL R4, RZ, 0x1, P1 ;  /* 0x00000001ff047807 */ /* 0x000fe20000800000 */
[----:B------:R-:W-:Y:S01]  /*b1c0*/  IMAD.IADD R10, R0, 0x1, -R7 ;  /* 0x00000001000a7824 */ /* 0x000fe200078e0a07 */
[----:B------:R-:W-:Y:S01]  /*b1d0*/  SEL R0, RZ, 0xffffffff, P0 ;  /* 0xffffffffff007807 */ /* 0x000fe20000000000 */
[----:B------:R-:W-:Y:S01]  /*b1e0*/  IMAD.SHL.U32 R5, R5, 0x4, RZ ;  /* 0x0000000405057824 */ /* 0x000fe200078e00ff */
[----:B------:R-:W-:Y:S01]  /*b1f0*/  LOP3.LUT R4, R11, 0x2, R4, 0xe2, !PT ;  /* 0x000000020b047812 */ /* 0x000fe200078ee204 */
[----:B------:R-:W-:Y:S01]  /*b200*/  IMAD.WIDE.U32 R8, R188, UR8, R8 ;  /* 0x00000008bc087c25 */ /* 0x000fe2000f8e0008 */
[----:B------:R-:W5:Y:S02]  /*b210*/  LD.E.128 R68, desc[UR38][R68.64] ;  /* 0x0000002644447980 */ /* 0x000f64000c101d00 */
[----:B------:R-:W-:Y:S01]  /*b220*/  LOP3.LUT R4, R5, 0x4, R4, 0xe2, !PT ;  /* 0x0000000405047812 */ /* 0x000fe200078ee204 */
[----:B------:R-:W-:Y:S01]  /*b230*/  IMAD.SHL.U32 R7, R0, 0x8, RZ ;  /* 0x0000000800077824 */ /* 0x000fe200078e00ff */
[----:B------:R-:W-:Y:S01]  /*b240*/  SHF.R.S32.HI R5, RZ, 0x1f, R187 ;  /* 0x0000001fff057819 */ /* 0x000fe200000114bb */
[----:B------:R-:W-:Y:S01]  /*b250*/  IMAD.U32 R11, RZ, RZ, UR42 ;  /* 0x0000002aff0b7e24 */ /* 0x000fe2000f8e00ff */
[----:B------:R-:W5:Y:S01]  /*b260*/  LD.E.128 R76, desc[UR38][R76.64] ;  /* 0x000000264c4c7980 */ /* 0x000f62000c101d00 */
[----:B------:R-:W-:-:S02]  /*b270*/  IMAD R0, R10, 0x20, R3 ;  /* 0x000000200a007824 */ /* 0x000fc400078e0203 */
[----:B------:R-:W-:Y:S01]  /*b280*/  IMAD R9, R188, UR9, R9 ;  /* 0x00000009bc097c24 */ /* 0x000fe2000f8e0209 */
[----:B------:R-:W-:Y:S01]  /*b290*/  ULDC.64 UR8, c[0x0][0xbf0] ;  /* 0x0002fc0000087ab9 */ /* 0x000fe20000000a00 */
[----:B------:R-:W-:Y:S01]  /*b2a0*/  IMAD R10, R11, 0x40, R0 ;  /* 0x000000400b0a7824 */ /* 0x000fe200078e0200 */
[----:B------:R-:W-:Y:S01]  /*b2b0*/  ISETP.GE.AND P1, PT, R190, UR10, PT ;  /* 0x0000000abe007c0c */ /* 0x000fe2000bf26270 */
[----:B------:R-:W-:Y:S01]  /*b2c0*/  IMAD R0, R5, UR8, RZ ;  /* 0x0000000805007c24 */ /* 0x000fe2000f8e02ff */
[----:B------:R-:W-:Y:S01]  /*b2d0*/  LOP3.LUT R4, R7, 0x8, R4, 0xe2, !PT ;  /* 0x0000000807047812 */ /* 0x000fe200078ee204 */
[----:B------:R-:W-:Y:S01]  /*b2e0*/  @!PT LDS RZ, [RZ] ;  /* 0x00000000fffff984 */ /* 0x000fe20000000800 */
[----:B------:R-:W-:Y:S01]  /*b2f0*/  @!PT LDS RZ, [RZ] ;  /* 0x00000000fffff984 */ /* 0x000fe20000000800 */
[----:B------:R-:W-:Y:S01]  /*b300*/  @!PT LDS RZ, [RZ] ;  /* 0x00000000fffff984 */ /* 0x000fe20000000800 */
[----:B------:R-:W-:Y:S01]  /*b310*/  @!PT LDS RZ, [RZ] ;  /* 0x00000000fffff984 */ /* 0x000fe20000000800 */
[----:B------:R1:W-:Y:S06]  /*b320*/  MEMBAR.ALL.CTA ;  /* 0x0000000000007992 */ /* 0x0003ec0000008000 */
[----:B-1----:R-:W1:Y:S01]  /*b330*/  FENCE.VIEW.ASYNC.S ;  /* 0x00000000000073c6 */ /* 0x002e620000000000 */
[----:B------:R-:W-:Y:S01]  /*b340*/  SEL R7, RZ, 0xffffffff, P1 ;  /* 0xffffffffff077807 */ /* 0x000fe20000800000 */
[----:B------:R-:W-:Y:S01]  /*b350*/  IMAD R11, R187, UR9, R0 ;  /* 0x00000009bb0b7c24 */ /* 0x000fe2000f8e0200 */
[----:B------:R-:W-:Y:S01]  /*b360*/  ISETP.GE.AND P0, PT, R189, UR10, PT ;  /* 0x0000000abd007c0c */ /* 0x000fe2000bf06270 */
[----:B0-----:R-:W-:-:S04]  /*b370*/  @P2 IMAD.HI.U32 R0, R10, R81, RZ ;  /* 0x000000510a002227 */ /* 0x001fc800078e00ff */
[----:B------:R-:W-:Y:S01]  /*b380*/  IMAD.SHL.U32 R81, R7, 0x10, RZ ;  /* 0x0000001007517824 */ /* 0x000fe200078e00ff */
[----:B------:R-:W-:Y:S01]  /*b390*/  SEL R7, RZ, 0xffffffff, P0 ;  /* 0xffffffffff077807 */ /* 0x000fe20000000000 */
[----:B------:R-:W-:Y:S01]  /*b3a0*/  IMAD.MOV.U32 R5, RZ, RZ, R10 ;  /* 0x000000ffff057224 */ /* 0x000fe200078e000a */
[----:B--2---:R-:W-:Y:S02]  /*b3b0*/  @P2 SHF.R.U32.HI R5, RZ, R83, R0 ;  /* 0x00000053ff052219 */ /* 0x004fe40000011600 */
[----:B------:R-:W-:Y:S01]  /*b3c0*/  LOP3.LUT R4, R81, 0x10, R4, 0xe2, !PT ;  /* 0x0000001051047812 */ /* 0x000fe200078ee204 */
[----:B------:R-:W-:Y:S01]  /*b3d0*/  IMAD.SHL.U32 R81, R7, 0x20, RZ ;  /* 0x0000002007517824 */ /* 0x000fe200078e00ff */
[--C-:B------:R-:W-:Y:S01]  /*b3e0*/  SHF.R.S32.HI R0, RZ, 0x1f, R5.reuse ;  /* 0x0000001fff007819 */ /* 0x100fe20000011405 */
[----:B------:R-:W-:Y:S02]  /*b3f0*/  IMAD.MOV R7, RZ, RZ, -R5 ;  /* 0x000000ffff077224 */ /* 0x000fe400078e0a05 */
[----:B------:R-:W-:Y:S01]  /*b400*/  IMAD.WIDE.U32 R8, R187, UR8, R8 ;  /* 0x00000008bb087c25 */ /* 0x000fe2000f8e0008 */
[----:B------:R-:W-:-:S03]  /*b410*/  ULDC.64 UR8, c[0x0][0xbe0] ;  /* 0x0002f80000087ab9 */ /* 0x000fc60000000a00 */
[----:B------:R-:W-:Y:S02]  /*b420*/  IMAD R0, R0, UR8, RZ ;  /* 0x0000000800007c24 */ /* 0x000fe4000f8e02ff */
[----:B------:R-:W-:Y:S02]  /*b430*/  IMAD R7, R18, R7, R10 ;  /* 0x0000000712077224 */ /* 0x000fe400078e020a */
[----:B------:R-:W-:Y:S01]  /*b440*/  IMAD.IADD R9, R9, 0x1, R11 ;  /* 0x0000000109097824 */ /* 0x000fe200078e020b */
[----:B------:R-:W-:Y:S01]  /*b450*/  ISETP.GE.AND P0, PT, R229, UR10, PT ;  /* 0x0000000ae5007c0c */ /* 0x000fe2000bf06270 */
[C---:B------:R-:W-:Y:S01]  /*b460*/  IMAD R11, R5.reuse, UR9, R0 ;  /* 0x00000009050b7c24 */ /* 0x040fe2000f8e0200 */
[----:B------:R-:W-:Y:S01]  /*b470*/  SHF.R.S32.HI R0, RZ, 0x1f, R7 ;  /* 0x0000001fff007819 */ /* 0x000fe20000011407 */
[----:B------:R-:W-:Y:S01]  /*b480*/  IMAD.WIDE.U32 R8, R5, UR8, R8 ;  /* 0x0000000805087c25 */ /* 0x000fe2000f8e0008 */
[----:B------:R-:W-:Y:S01]  /*b490*/  ULDC.64 UR8, c[0x0][0xbd8] ;  /* 0x0002f60000087ab9 */ /* 0x000fe20000000a00 */
[----:B------:R-:W-:-:S02]  /*b4a0*/  LOP3.LUT R4, R81, 0x20, R4, 0xe2, !PT ;  /* 0x0000002051047812 */ /* 0x000fc400078ee204 */
[----:B------:R-:W-:Y:S01]  /*b4b0*/  IMAD.U32 R80, RZ, RZ, UR42 ;  /* 0x0000002aff507e24 */ /* 0x000fe2000f8e00ff */
[----:B------:R-:W-:Y:S01]  /*b4c0*/  SEL R5, RZ, 0x40, P0 ;  /* 0x00000040ff057807 */ /* 0x000fe20000000000 */
[----:B------:R-:W-:Y:S01]  /*b4d0*/  IMAD.IADD R9, R9, 0x1, R11 ;  /* 0x0000000109097824 */ /* 0x000fe200078e020b */
[----:B------:R-:W-:Y:S01]  /*b4e0*/  ISETP.GE.AND P0, PT, R228, UR10, PT ;  /* 0x0000000ae4007c0c */ /* 0x000fe2000bf06270 */
[----:B------:R-:W-:Y:S02]  /*b4f0*/  IMAD R10, R0, UR8, RZ ;  /* 0x00000008000a7c24 */ /* 0x000fe4000f8e02ff */
        /* <DEDUP_REMOVED lines=13> */
[----:B-1----:R0:W1:Y:S01]  /*b5d0*/  SHFL.IDX PT, R4, R18, RZ, 0x181f ;  /* 0x00181fff12047589 */ /* 0x00206200000e0000 */
[----:B------:R-:W-:Y:S02]  /*b5e0*/  BSSY B1, `(.L_x_4081) ;  /* 0x000002b000017945 */ /* 0x000fe40003800000 */
[----:B------:R-:W-:Y:S01]  /*b5f0*/  SYNCS.ARRIVE.TRANS64.RED.A1T0 RZ, [UR7], RZ ;  /* 0x000000ffffff79a7 */ /* 0x000fe20008100407 */
        /* <DEDUP_REMOVED lines=11> */
[----:B-1----:R-:W-:Y:S01]  /*b6b0*/  @!P1 LEA R8, P2, R193, R4, 0x1 ;  /* 0x00000004c1089211 */ /* 0x002fe200078408ff */
[----:B--2---:R-:W-:-:S03]  /*b6c0*/  @!P0 IMAD.WIDE R10, R2, 0x2, R4 ;  /* 0x00000002020a8825 */ /* 0x004fc600078e0204 */
[----:B------:R-:W-:Y:S02]  /*b6d0*/  @!P1 LEA.HI.X R9, R193, R5, R152, 0x1, P2 ;  /* 0x00000005c1099211 */ /* 0x000fe400010f0c98 */
[----:B------:R-:W-:Y:S01]  /*b6e0*/  ISETP.GE.AND P2, PT, R190, UR10, PT ;  /* 0x0000000abe007c0c */ /* 0x000fe2000bf46270 */
[----:B-----5:R1:W-:Y:S01]  /*b6f0*/  @!P0 ST.E.128 desc[UR38][R10.64], R12 ;  /* 0x0000000c0a008985 */ /* 0x0203e2000c101d26 */
[----:B------:R-:W-:-:S03]  /*b700*/  LOP3.LUT P0, RZ, R0, 0x40, RZ, 0xc0, !PT ;  /* 0x0000004000ff7812 */ /* 0x000fc6000780c0ff */
[----:B------:R2:W-:Y:S01]  /*b710*/  @!P1 ST.E.128 desc[UR38][R8.64], R24 ;  /* 0x0000001808009985 */ /* 0x0005e2000c101d26 */
[----:B------:R-:W-:Y:S02]  /*b720*/  ISETP.GE.AND P1, PT, R189, UR10, PT ;  /* 0x0000000abd007c0c */ /* 0x000fe4000bf26270 */
[CC--:B-1----:R-:W-:Y:S02]  /*b730*/  @!P3 LEA R14, P6, R191.reuse, R4.reuse, 0x1 ;  /* 0x00000004bf0eb211 */ /* 0x0c2fe400078c08ff */
[CC--:B--2---:R-:W-:Y:S02]  /*b740*/  @!P4 LEA R24, P5, R192.reuse, R4.reuse, 0x1 ;  /* 0x00000004c018c211 */ /* 0x0c4fe400078a08ff */
[-C--:B------:R-:W-:Y:S02]  /*b750*/  @!P3 LEA.HI.X R15, R191, R5.reuse, R84, 0x1, P6 ;  /* 0x00000005bf0fb211 */ /* 0x080fe400030f0c54 */
[----:B------:R-:W-:Y:S02]  /*b760*/  @!P4 LEA.HI.X R25, R192, R5, R7, 0x1, P5 ;  /* 0x00000005c019c211 */ /* 0x000fe400028f0c07 */
[----:B------:R-:W-:-:S02]  /*b770*/  @!P2 LEA R12, P5, R190, R4, 0x1 ;  /* 0x00000004be0ca211 */ /* 0x000fc400078a08ff */
[----:B------:R-:W-:Y:S01]  /*b780*/  LOP3.LUT P6, RZ, R3, 0x80, RZ, 0xc0, !PT ;  /* 0x0000008003ff7812 */ /* 0x000fe200078cc0ff */
[----:B------:R3:W-:Y:S01]  /*b790*/  @!P4 ST.E.128 desc[UR38][R24.64], R32 ;  /* 0x000000201800c985 */ /* 0x0007e2000c101d26 */
[-C--:B------:R-:W-:Y:S02]  /*b7a0*/  @!P2 LEA.HI.X R13, R190, R5.reuse, R83, 0x1, P5 ;  /* 0x00000005be0da211 */ /* 0x080fe400028f0c53 */
[----:B------:R-:W-:Y:S01]  /*b7b0*/  SHF.R.S32.HI R7, RZ, 0x1f, R189 ;  /* 0x0000001fff077819 */ /* 0x000fe200000114bd */
[----:B------:R3:W-:Y:S01]  /*b7c0*/  @!P3 ST.E.128 desc[UR38][R14.64], R40 ;  /* 0x000000280e00b985 */ /* 0x0007e2000c101d26 */
[C---:B------:R-:W-:Y:S02]  /*b7d0*/  @!P1 LEA R10, P5, R189.reuse, R4, 0x1 ;  /* 0x00000004bd0a9211 */ /* 0x040fe400078a08ff */
[----:B------:R-:W-:Y:S01]  /*b7e0*/  SHF.R.S32.HI R9, RZ, 0x1f, R229 ;  /* 0x0000001fff097819 */ /* 0x000fe200000114e5 */
[----:B------:R3:W-:Y:S01]  /*b7f0*/  @!P2 ST.E.128 desc[UR38][R12.64], R48 ;  /* 0x000000300c00a985 */ /* 0x0007e2000c101d26 */
[----:B------:R-:W-:-:S02]  /*b800*/  @!P1 LEA.HI.X R11, R189, R5, R7, 0x1, P5 ;  /* 0x00000005bd0b9211 */ /* 0x000fc400028f0c07 */
[CC--:B------:R-:W-:Y:S02]  /*b810*/  @P0 LEA R8, P5, R229.reuse, R4.reuse, 0x1 ;  /* 0x00000004e5080211 */ /* 0x0c0fe400078a08ff */
[----:B------:R-:W-:Y:S01]  /*b820*/  SHF.R.S32.HI R7, RZ, 0x1f, R228 ;  /* 0x0000001fff077819 */ /* 0x000fe200000114e4 */
[----:B------:R3:W-:Y:S01]  /*b830*/  @!P1 ST.E.128 desc[UR38][R10.64], R56 ;  /* 0x000000380a009985 */ /* 0x0007e2000c101d26 */
[----:B------:R-:W-:Y:S02]  /*b840*/  @P0 LEA.HI.X R9, R229, R5, R9, 0x1, P5 ;  /* 0x00000005e5090211 */ /* 0x000fe400028f0c09 */
[----:B------:R-:W-:-:S03]  /*b850*/  @P6 LEA R4, P5, R228, R4, 0x1 ;  /* 0x00000004e4046211 */ /* 0x000fc600078a08ff */
[----:B------:R3:W-:Y:S01]  /*b860*/  @P0 ST.E.128 desc[UR38][R8.64], R64 ;  /* 0x0000004008000985 */ /* 0x0007e2000c101d26 */
[----:B------:R-:W-:-:S05]  /*b870*/  @P6 LEA.HI.X R5, R228, R5, R7, 0x1, P5 ;  /* 0x00000005e4056211 */ /* 0x000fca00028f0c07 */
[----:B------:R3:W-:Y:S04]  /*b880*/  @P6 ST.E.128 desc[UR38][R4.64], R72 ;  /* 0x0000004804006985 */ /* 0x0007e8000c101d26 */
.L_x_4082:
[----:B------:R-:W-:Y:S05]  /*b890*/  BSYNC B1 ;  /* 0x0000000000017941 */ /* 0x000fea0003800000 */
.L_x_4081:
[----:B------:R-:W-:Y:S01]  /*b8a0*/  VIADD R7, R81, 0x20 ;  /* 0x0000002051077836 */ /* 0x000fe20000000000 */
[----:B--23--:R2:W3:Y:S04]  /*b8b0*/  SHFL.IDX PT, R5, R80, 0x1, 0x181f ;  /* 0x00381f0050057f89 */ /* 0x00c4e800000e0000 */
[----:B------:R-:W-:Y:S01]  /*b8c0*/  ISETP.GE.AND P0, PT, R7, R82, PT ;  /* 0x000000520700720c */ /* 0x000fe20003f06270 */
[----:B-1----:R2:W1:-:S12]  /*b8d0*/  SHFL.IDX PT, R4, R18, 0x1, 0x181f ;  /* 0x00381f0012047f89 */ /* 0x00245800000e0000 */
[----:B--2---:R-:W-:Y:S05]  /*b8e0*/  @P0 BRA `(.L_x_4083) ;  /* 0x0000002400cc0947 */ /* 0x004fea0003800000 */
[----:B------:R-:W-:Y:S02]  /*b8f0*/  ISETP.GE.AND P0, PT, R193, UR10, PT ;  /* 0x0000000ac1007c0c */ /* 0x000fe4000bf06270 */
[----:B------:R-:W-:Y:S02]  /*b900*/  ISETP.GE.AND P5, PT, R2, UR10, PT ;  /* 0x0000000a02007c0c */ /* 0x000fe4000bfa6270 */
[----:B------:R-:W-:Y:S02]  /*b910*/  ISETP.GE.AND P2, PT, R192, UR10, PT ;  /* 0x0000000ac0007c0c */ /* 0x000fe4000bf46270 */
[----:B------:R-:W-:Y:S02]  /*b920*/  ISETP.GE.AND P1, PT, R191, UR10, PT ;  /* 0x0000000abf007c0c */ /* 0x000fe4000bf26270 */
[----:B------:R-:W-:Y:S02]  /*b930*/  ISETP.GE.AND P3, PT, R190, UR10, PT ;  /* 0x0000000abe007c0c */ /* 0x000fe4000bf66270 */
[----:B------:R-:W-:-:S02]  /*b940*/  SHF.R.S32.HI R7, RZ, 0x1f, R192 ;  /* 0x0000001fff077819 */ /* 0x000fc400000114c0 */
[----:B-----5:R-:W-:Y:S02]  /*b950*/  SHF.R.S32.HI R15, RZ, 0x1f, R191 ;  /* 0x0000001fff0f7819 */ /* 0x020fe400000114bf */
[C---:B-1----:R-:W-:Y:S01]  /*b960*/  @!P0 LEA R10, P4, R193.reuse, R4, 0x1 ;  /* 0x00000004c10a8211 */ /* 0x042fe200078808ff */
[----:B---3--:R-:W-:Y:S01]  /*b970*/  @!P5 IMAD.WIDE R8, R2, 0x2, R4 ;  /* 0x000000020208d825 */ /* 0x008fe200078e0204 */
[----:B0-----:R-:W-:Y:S02]  /*b980*/  SHF.R.S32.HI R18, RZ, 0x1f, R189 ;  /* 0x0000001fff127819 */ /* 0x001fe400000114bd */
        /* <DEDUP_REMOVED lines=8> */
[-C--:B------:R-:W-:Y:S02]  /*ba10*/  @!P1 LEA R14, P6, R191, R4.reuse, 0x1 ;  /* 0x00000004bf0e9211 */ /* 0x080fe400078c08ff */
        /* <DEDUP_REMOVED lines=20> */
.L_x_4080:
[----:B------:R-:W2:Y:S01]  /*bb60*/  LDL R5, [R1+0x68] ;  /* 0x0000680001057983 */ /* 0x000ea20000100800 */
[----:B------:R-:W-:Y:S01]  /*bb70*/  ULDC.64 UR8, c[0x0][0xc08] ;  /* 0x0003020000087ab9 */ /* 0x000fe20000000a00 */
[----:B------:R-:W-:Y:S01]  /*bb80*/  SHF.R.S32.HI R0, RZ, 0x1f, R187 ;  /* 0x0000001fff007819 */ /* 0x000fe200000114bb */
[----:B------:R-:W-:Y:S01]  /*bb90*/  IMAD R7, R7, UR8, RZ ;  /* 0x0000000807077c24 */ /* 0x000fe2000f8e02ff */
[----:B------:R-:W-:Y:S01]  /*bba0*/  ULDC.64 UR10, c[0x0][0xc40] ;  /* 0x00031000000a7ab9 */ /* 0x000fe20000000a00 */
[----:B------:R-:W-:Y:S01]  /*bbb0*/  IMAD.U32 R4, RZ, RZ, UR42 ;  /* 0x0000002aff047e24 */ /* 0x000fe2000f8e00ff */
[----:B------:R-:W-:Y:S01]  /*bbc0*/  BSSY B1, `(.L_x_4084) ;  /* 0x00000cc000017945 */ /* 0x000fe20003800000 */
[C---:B------:R-:W-:Y:S01]  /*bbd0*/  IMAD R7, R8.reuse, UR9, R7 ;  /* 0x0000000908077c24 */ /* 0x040fe2000f8e0207 */
[----:B------:R-:W-:Y:S01]  /*bbe0*/  SHF.R.S32.HI R22, RZ, 0x1f, R203 ;  /* 0x0000001fff167819 */ /* 0x000fe200000114cb */
[----:B------:R-:W-:Y:S01]  /*bbf0*/  IMAD.WIDE.U32 R8, R8, UR8, RZ ;  /* 0x0000000808087c25 */ /* 0x000fe2000f8e00ff */
[----:B------:R-:W-:Y:S01]  /*bc00*/  ULDC.64 UR8, c[0x0][0xc38] ;  /* 0x00030e0000087ab9 */ /* 0x000fe20000000a00 */
[----:B------:R-:W-:-:S02]  /*bc10*/  SHF.R.S32.HI R23, RZ, 0x1f, R204 ;  /* 0x0000001fff177819 */ /* 0x000fc400000114cc */
[----:B------:R-:W-:Y:S01]  /*bc20*/  IMAD.IADD R9, R9, 0x1, R7 ;  /* 0x0000000109097824 */ /* 0x000fe200078e0207 */
[----:B0-----:R-:W-:Y:S01]  /*bc30*/  SHF.R.S32.HI R152, RZ, 0x1f, R205 ;  /* 0x0000001fff987819 */ /* 0x001fe200000114cd */
[----:B------:R-:W-:Y:S01]  /*bc40*/  IMAD R0, R0, UR10, RZ ;  /* 0x0000000a00007c24 */ /* 0x000fe2000f8e02ff */
[----:B------:R-:W-:Y:S01]  /*bc50*/  SHF.R.S32.HI R153, RZ, 0x1f, R206 ;  /* 0x0000001fff997819 */ /* 0x000fe200000114ce */
[C---:B------:R-:W-:Y:S01]  /*bc60*/  IMAD.WIDE.U32 R8, R188.reuse, UR8, R8 ;  /* 0x00000008bc087c25 */ /* 0x040fe2000f8e0008 */
[----:B------:R-:W-:Y:S01]  /*bc70*/  ULDC UR8, c[0x0][0xce8] ;  /* 0x00033a0000087ab9 */ /* 0x000fe20000000800 */
[----:B------:R-:W-:Y:S01]  /*bc80*/  SHF.R.S32.HI R154, RZ, 0x1f, R207 ;  /* 0x0000001fff9a7819 */ /* 0x000fe200000114cf */
[----:B------:R-:W-:Y:S01]  /*bc90*/  UISETP.NE.AND UP0, UPT, UR8, 0x1, UPT ;  /* 0x000000010800788c */ /* 0x000fe2000bf05270 */
[----:B------:R-:W-:Y:S01]  /*bca0*/  IMAD R9, R188, UR9, R9 ;  /* 0x00000009bc097c24 */ /* 0x000fe2000f8e0209 */
[----:B------:R-:W-:Y:S01]  /*bcb0*/  UIMAD UR6, UR6, UR8, URZ ;  /* 0x00000008060672a4 */ /* 0x000fe2000f8e023f */
[C---:B------:R-:W-:Y:S01]  /*bcc0*/  IMAD R3, R187.reuse, UR11, R0 ;  /* 0x0000000bbb037c24 */ /* 0x040fe2000f8e0200 */
[----:B------:R-:W-:Y:S01]  /*bcd0*/  SHF.R.S32.HI R155, RZ, 0x1f, R208 ;  /* 0x0000001fff9b7819 */ /* 0x000fe200000114d0 */
[----:B------:R-:W-:Y:S01]  /*bce0*/  IMAD.WIDE.U32 R8, R187, UR10, R8 ;  /* 0x0000000abb087c25 */ /* 0x000fe2000f8e0008 */
[----:B------:R-:W-:Y:S01]  /*bcf0*/  PLOP3.LUT P0, PT, PT, PT, UP0, 0x80, 0x0 ;  /* 0x000000000000781c */ /* 0x000fe20003f0f008 */
[----:B------:R-:W-:Y:S01]  /*bd00*/  ULDC.64 UR10, c[0x0][0xc48] ;  /* 0x00031200000a7ab9 */ /* 0x000fe20000000a00 */
[----:B------:R-:W-:Y:S01]  /*bd10*/  SHF.R.S32.HI R156, RZ, 0x1f, R209 ;  /* 0x0000001fff9c7819 */ /* 0x000fe200000114d1 */
[----:B------:R-:W-:Y:S01]  /*bd20*/  IMAD.IADD R9, R9, 0x1, R3 ;  /* 0x0000000109097824 */ /* 0x000fe200078e0203 */
[----:B------:R-:W-:Y:S01]  /*bd30*/  SHF.R.S32.HI R157, RZ, 0x1f, R210 ;  /* 0x0000001fff9d7819 */ /* 0x000fe200000114d2 */
[----:B------:R-:W-:Y:S01]  /*bd40*/  @UP0 ULDC UR7, c[0x0][0xcec] ;  /* 0x00033b0000070ab9 */ /* 0x000fe20000000800 */
[----:B------:R-:W-:Y:S01]  /*bd50*/  SHF.R.S32.HI R158, RZ, 0x1f, R211 ;  /* 0x0000001fff9e7819 */ /* 0x000fe200000114d3 */
[----:B------:R-:W-:Y:S01]  /*bd60*/  IMAD.WIDE.U32 R8, R194, UR10, R8 ;  /* 0x0000000ac2087c25 */ /* 0x000fe2000f8e0008 */
[----:B------:R-:W-:-:S02]  /*bd70*/  SHF.R.S32.HI R159, RZ, 0x1f, R212 ;  /* 0x0000001fff9f7819 */ /* 0x000fc400000114d4 */
[----:B------:R-:W-:Y:S01]  /*bd80*/  SHF.R.S32.HI R160, RZ, 0x1f, R213 ;  /* 0x0000001fffa07819 */ /* 0x000fe200000114d5 */
[----:B------:R-:W-:Y:S01]  /*bd90*/  IMAD R9, R194, UR11, R9 ;  /* 0x0000000bc2097c24 */ /* 0x000fe2000f8e0209 */
[----:B------:R-:W-:Y:S01]  /*bda0*/  ULDC.64 UR10, c[0x0][0xc30] ;  /* 0x00030c00000a7ab9 */ /* 0x000fe20000000a00 */
        /* <DEDUP_REMOVED lines=13> */
[----:B------:R-:W-:Y:S01]  /*be80*/  SHF.R.S32.HI R21, RZ, 0x1f, R17 ;  /* 0x0000001fff157819 */ /* 0x000fe20000011411 */
[----:B--2---:R-:W-:-:S04]  /*be90*/  IMAD R4, R4, 0x40, R5 ;  /* 0x0000004004047824 */ /* 0x004fc800078e0205 */
[----:B------:R-:W-:Y:S01]  /*bea0*/  @P0 IMAD.HI.U32 R0, R4, UR7, RZ ;  /* 0x0000000704000c27 */ /* 0x000fe2000f8e00ff */
[----:B------:R-:W-:-:S03]  /*beb0*/  @UP0 ULDC UR7, c[0x0][0xcf0] ;  /* 0x00033c0000070ab9 */ /* 0x000fc60000000800 */
        /* <DEDUP_REMOVED lines=8> */
[----:B------:R-:W-:Y:S01]  /*bf40*/  IMAD R5, R5, UR8, R4 ;  /* 0x0000000805057c24 */ /* 0x000fe2000f8e0204 */
[----:B------:R-:W-:Y:S01]  /*bf50*/  ULDC.64 UR8, c[0x0][0xc00] ;  /* 0x0003000000087ab9 */ /* 0x000fe20000000a00 */
[----:B------:R-:W-:Y:S01]  /*bf60*/  IMAD R7, R3, UR11, R0 ;  /* 0x0000000b03077c24 */ /* 0x000fe2000f8e0200 */
[----:B------:R-:W-:Y:S01]  /*bf70*/  ULDC.64 UR10, c[0x0][0xc28] ;  /* 0x00030a00000a7ab9 */ /* 0x000fe20000000a00 */
[----:B------:R-:W-:Y:S01]  /*bf80*/  IMAD.U32 R3, RZ, RZ, UR42 ;  /* 0x0000002aff037e24 */ /* 0x000fe2000f8e00ff */
[----:B------:R-:W-:Y:S01]  /*bf90*/  SHF.R.S32.HI R0, RZ, 0x1f, R5 ;  /* 0x0000001fff007819 */ /* 0x000fe20000011405 */
[----:B------:R-:W-:Y:S01]  /*bfa0*/  IMAD.IADD R9, R9, 0x1, R7 ;  /* 0x0000000109097824 */ /* 0x000fe200078e0207 */
[----:B------:R-:W-:Y:S03]  /*bfb0*/  SYNCS.ARRIVE.TRANS64.RED.A1T0 RZ, [UR7], RZ ;  /* 0x000000ffffff79a7 */ /* 0x000fe60008100407 */
[----:B------:R-:W-:-:S02]  /*bfc0*/  IMAD R0, R0, UR10, RZ ;  /* 0x0000000a00007c24 */ /* 0x000fc4000f8e02ff */
[----:B------:R-:W-:-:S04]  /*bfd0*/  IMAD.WIDE.U32 R8, R5, UR10, R8 ;  /* 0x0000000a05087c25 */ /* 0x000fc8000f8e0008 */
[----:B------:R-:W-:Y:S02]  /*bfe0*/  IMAD R7, R5, UR11, R0 ;  /* 0x0000000b05077c24 */ /* 0x000fe4000f8e0200 */
[----:B------:R-:W-:Y:S01]  /*bff0*/  IMAD R0, R3, 0x40, R16 ;  /* 0x0000004003007824 */ /* 0x000fe200078e0210 */
[----:B------:R-:W-:Y:S01]  /*c000*/  LEA R3, P1, R8, UR8, 0x2 ;  /* 0x0000000808037c11 */ /* 0x000fe2000f8210ff */
[----:B------:R-:W-:-:S03]  /*c010*/  IMAD.IADD R7, R9, 0x1, R7 ;  /* 0x0000000109077824 */ /* 0x000fc600078e0207 */
[----:B------:R-:W-:Y:S01]  /*c020*/  ISETP.GE.AND P0, PT, R0, UR6, PT ;  /* 0x0000000600007c0c */ /* 0x000fe2000bf06270 */
[----:B------:R0:W1:Y:S01]  /*c030*/  SHFL.IDX PT, R12, R3, RZ, 0x1c1f ;  /* 0x001c1fff030c7589 */ /* 0x00006200000e0000 */
[----:B------:R-:W-:-:S05]  /*c040*/  LEA.HI.X R7, R8, UR9, R7, 0x2, P1 ;  /* 0x0000000908077c11 */ /* 0x000fca00088f1407 */
[----:B------:R0:W2:Y:S06]  /*c050*/  SHFL.IDX PT, R13, R7, RZ, 0x1c1f ;  /* 0x001c1fff070d7589 */ /* 0x0000ac00000e0000 */
[----:B------:R-:W-:Y:S05]  /*c060*/  @P0 BRA `(.L_x_4085) ;  /* 0x0000000800040947 */ /* 0x000fea0003800000 */
[----:B------:R-:W-:Y:S02]  /*c070*/  ULDC UR7, c[0x0][0xbc8] ;  /* 0x0002f20000077ab9 */ /* 0x000fe40000000800 */
[----:B------:R-:W-:Y:S02]  /*c080*/  ISETP.GE.AND P0, PT, R17, UR7, PT ;  /* 0x0000000711007c0c */ /* 0x000fe4000bf06270 */
[----:B------:R-:W-:Y:S02]  /*c090*/  ISETP.GE.AND P1, PT, R226, UR7, PT ;  /* 0x00000007e2007c0c */ /* 0x000fe4000bf26270 */
[----:B------:R-:W-:Y:S02]  /*c0a0*/  ISETP.GE.AND P3, PT, R224, UR7, PT ;  /* 0x00000007e0007c0c */ /* 0x000fe4000bf66270 */
[----:B------:R-:W-:-:S07]  /*c0b0*/  ISETP.GE.AND P4, PT, R223, UR7, PT ;  /* 0x00000007df007c0c */ /* 0x000fce000bf86270 */
[----:B-1----:R-:W-:-:S04]  /*c0c0*/  @!P0 LEA R4, P2, R17, R12, 0x2 ;  /* 0x0000000c11048211 */ /* 0x002fc800078410ff */
[----:B--2---:R-:W-:Y:S02]  /*c0d0*/  @!P0 LEA.HI.X R5, R17, R13, R21, 0x2, P2 ;  /* 0x0000000d11058211 */ /* 0x004fe400010f1415 */
[----:B------:R-:W-:-:S03]  /*c0e0*/  @!P4 LEA R8, P6, R223, R12, 0x2 ;  /* 0x0000000cdf08c211 */ /* 0x000fc600078c10ff */
[----:B------:R1:W-:Y:S01]  /*c0f0*/  @!P0 ST.E.64 desc[UR38][R4.64], R24 ;  /* 0x0000001804008985 */ /* 0x0003e2000c101b26 */
[----:B------:R-:W-:Y:S02]  /*c100*/  ISETP.GE.AND P0, PT, R225, UR7, PT ;  /* 0x00000007e1007c0c */ /* 0x000fe4000bf06270 */
[----:B------:R-:W-:Y:S02]  /*c110*/  @!P4 LEA.HI.X R9, R223, R13, R170, 0x2, P6 ;  /* 0x0000000ddf09c211 */ /* 0x000fe400030f14aa */
[----:B-1----:R-:W-:-:S04]  /*c120*/  @!P1 LEA R4, P2, R226, R12, 0x2 ;  /* 0x0000000ce2049211 */ /* 0x002fc800078410ff */
[----:B------:R-:W-:Y:S02]  /*c130*/  @!P1 LEA.HI.X R5, R226, R13, R20, 0x2, P2 ;  /* 0x0000000de2059211 */ /* 0x000fe400010f1414 */
[----:B------:R-:W-:-:S03]  /*c140*/  ISETP.GE.AND P2, PT, R220, UR7, PT ;  /* 0x00000007dc007c0c */ /* 0x000fc6000bf46270 */
[----:B------:R1:W-:Y:S10]  /*c150*/  @!P1 ST.E.64 desc[UR38][R4.64], R28 ;  /* 0x0000001c04009985 */ /* 0x0003f4000c101b26 */
[----:B------:R-:W-:-:S02]  /*c160*/  @!P2 LEA R10, P6, R220, R12, 0x2 ;  /* 0x0000000cdc0aa211 */ /* 0x000fc400078c10ff */
[C---:B-1----:R-:W-:Y:S02]  /*c170*/  @!P0 LEA R4, P1, R225.reuse, R12, 0x2 ;  /* 0x0000000ce1048211 */ /* 0x042fe400078210ff */
[-C--:B------:R-:W-:Y:S02]  /*c180*/  @!P2 LEA.HI.X R11, R220, R13.reuse, R167, 0x2, P6 ;  /* 0x0000000ddc0ba211 */ /* 0x080fe400030f14a7 */
[----:B------:R-:W-:Y:S02]  /*c190*/  @!P0 LEA.HI.X R5, R225, R13, R15, 0x2, P1 ;  /* 0x0000000de1058211 */ /* 0x000fe400008f140f */
[----:B------:R-:W-:-:S03]  /*c1a0*/  ISETP.GE.AND P1, PT, R221, UR7, PT ;  /* 0x00000007dd007c0c */ /* 0x000fc6000bf26270 */
[----:B------:R1:W-:Y:S01]  /*c1b0*/  @!P0 ST.E.64 desc[UR38][R4.64], R32 ;  /* 0x0000002004008985 */ /* 0x0003e2000c101b26 */
[----:B------:R-:W-:Y:S02]  /*c1c0*/  ISETP.GE.AND P0, PT, R222, UR7, PT ;  /* 0x00000007de007c0c */ /* 0x000fe4000bf06270 */
[----:B-1----:R-:W-:-:S04]  /*c1d0*/  @!P3 LEA R4, P5, R224, R12, 0x2 ;  /* 0x0000000ce004b211 */ /* 0x002fc800078a10ff */
[----:B------:R-:W-:-:S05]  /*c1e0*/  @!P3 LEA.HI.X R5, R224, R13, R14, 0x2, P5 ;  /* 0x0000000de005b211 */ /* 0x000fca00028f140e */
[----:B------:R1:W-:Y:S01]  /*c1f0*/  @!P3 ST.E.64 desc[UR38][R4.64], R36 ;  /* 0x000000240400b985 */ /* 0x0003e2000c101b26 */
[----:B------:R-:W-:-:S03]  /*c200*/  ISETP.GE.AND P3, PT, R219, UR7, PT ;  /* 0x00000007db007c0c */ /* 0x000fc6000bf66270 */
[----:B------:R2:W-:Y:S01]  /*c210*/  @!P4 ST.E.64 desc[UR38][R8.64], R40 ;  /* 0x000000280800c985 */ /* 0x0005e2000c101b26 */
[CC--:B-1----:R-:W-:Y:S02]  /*c220*/  @!P0 LEA R4, P4, R222.reuse, R12.reuse, 0x2 ;  /* 0x0000000cde048211 */ /* 0x0c2fe400078810ff */
[C---:B--2---:R-:W-:Y:S02]  /*c230*/  @!P1 LEA R8, P5, R221.reuse, R12, 0x2 ;  /* 0x0000000cdd089211 */ /* 0x044fe400078a10ff */
[-C--:B------:R-:W-:Y:S02]  /*c240*/  @!P0 LEA.HI.X R5, R222, R13.reuse, R169, 0x2, P4 ;  /* 0x0000000dde058211 */ /* 0x080fe400020f14a9 */
[----:B------:R-:W-:Y:S02]  /*c250*/  ISETP.GE.AND P4, PT, R218, UR7, PT ;  /* 0x00000007da007c0c */ /* 0x000fe4000bf86270 */
[----:B------:R-:W-:Y:S01]  /*c260*/  @!P1 LEA.HI.X R9, R221, R13, R168, 0x2, P5 ;  /* 0x0000000ddd099211 */ /* 0x000fe200028f14a8 */
[----:B------:R1:W-:Y:S01]  /*c270*/  @!P0 ST.E.64 desc[UR38][R4.64], R44 ;  /* 0x0000002c04008985 */ /* 0x0003e2000c101b26 */
[----:B------:R-:W-:-:S02]  /*c280*/  ISETP.GE.AND P5, PT, R217, UR7, PT ;  /* 0x00000007d9007c0c */ /* 0x000fc4000bfa6270 */
[----:B------:R-:W-:Y:S01]  /*c290*/  ISETP.GE.AND P0, PT, R216, UR7, PT ;  /* 0x00000007d8007c0c */ /* 0x000fe2000bf06270 */
[----:B------:R2:W-:Y:S01]  /*c2a0*/  @!P1 ST.E.64 desc[UR38][R8.64], R48 ;  /* 0x0000003008009985 */ /* 0x0005e2000c101b26 */
[----:B------:R-:W-:-:S03]  /*c2b0*/  ISETP.GE.AND P1, PT, R215, UR7, PT ;  /* 0x00000007d7007c0c */ /* 0x000fc6000bf26270 */
[----:B------:R3:W-:Y:S01]  /*c2c0*/  @!P2 ST.E.64 desc[UR38][R10.64], R52 ;  /* 0x000000340a00a985 */ /* 0x0007e2000c101b26 */
[CC--:B-1----:R-:W-:Y:S02]  /*c2d0*/  @!P3 LEA R4, P6, R219.reuse, R12.reuse, 0x2 ;  /* 0x0000000cdb04b211 */ /* 0x0c2fe400078c10ff */
[CC--:B--2---:R-:W-:Y:S02]  /*c2e0*/  @!P4 LEA R8, P2, R218.reuse, R12.reuse, 0x2 ;  /* 0x0000000cda08c211 */ /* 0x0c4fe400078410ff */
[-C--:B------:R-:W-:Y:S02]  /*c2f0*/  @!P3 LEA.HI.X R5, R219, R13.reuse, R166, 0x2, P6 ;  /* 0x0000000ddb05b211 */ /* 0x080fe400030f14a6 */
[----:B---3--:R-:W-:Y:S02]  /*c300*/  @!P5 LEA R10, P6, R217, R12, 0x2 ;  /* 0x0000000cd90ad211 */ /* 0x008fe400078c10ff */
[----:B------:R-:W-:Y:S01]  /*c310*/  @!P4 LEA.HI.X R9, R218, R13, R165, 0x2, P2 ;  /* 0x0000000dda09c211 */ /* 0x000fe200010f14a5 */
[----:B------:R1:W-:Y:S01]  /*c320*/  @!P3 ST.E.64 desc[UR38][R4.64], R56 ;  /* 0x000000380400b985 */ /* 0x0003e2000c101b26 */
[----:B------:R-:W-:-:S02]  /*c330*/  ISETP.GE.AND P2, PT, R214, UR7, PT ;  /* 0x00000007d6007c0c */ /* 0x000fc4000bf46270 */
[-C--:B------:R-:W-:Y:S01]  /*c340*/  @!P5 LEA.HI.X R11, R217, R13.reuse, R164, 0x2, P6 ;  /* 0x0000000dd90bd211 */ /* 0x080fe200030f14a4 */
[----:B------:R2:W-:Y:S01]  /*c350*/  @!P4 ST.E.64 desc[UR38][R8.64], R60 ;  /* 0x0000003c0800c985 */ /* 0x0005e2000c101b26 */
[----:B------:R-:W-:Y:S02]  /*c360*/  ISETP.GE.AND P3, PT, R213, UR7, PT ;  /* 0x00000007d5007c0c */ /* 0x000fe4000bf66270 */
[----:B------:R-:W-:Y:S01]  /*c370*/  ISETP.GE.AND P4, PT, R212, UR7, PT ;  /* 0x00000007d4007c0c */ /* 0x000fe2000bf86270 */
[----:B------:R3:W-:Y:S01]  /*c380*/  @!P5 ST.E.64 desc[UR38][R10.64], R64 ;  /* 0x000000400a00d985 */ /* 0x0007e2000c101b26 */
[CC--:B-1----:R-:W-:Y:S02]  /*c390*/  @!P0 LEA R4, P6, R216.reuse, R12.reuse, 0x2 ;  /* 0x0000000cd8048211 */ /* 0x0c2fe400078c10ff */
[----:B--2---:R-:W-:Y:S02]  /*c3a0*/  @!P1 LEA R8, P5, R215, R12, 0x2 ;  /* 0x0000000cd7089211 */ /* 0x004fe400078a10ff */
[----:B------:R-:W-:-:S02]  /*c3b0*/  @!P0 LEA.HI.X R5, R216, R13, R163, 0x2, P6 ;  /* 0x0000000dd8058211 */ /* 0x000fc400030f14a3 */
        /* <DEDUP_REMOVED lines=47> */
[----:B-1----:R-:W-:Y:S01]  /*c6b0*/  @!P1 LEA R8, P5, R203, R12, 0x2 ;  /* 0x0000000ccb089211 */ /* 0x002fe200078a10ff */
[----:B------:R1:W-:Y:S01]  /*c6c0*/  @!P2 ST.E.64 desc[UR38][R4.64], R116 ;  /* 0x000000740400a985 */ /* 0x0003e2000c101b26 */
[----:B------:R-:W-:Y:S02]  /*c6d0*/  ISETP.GE.AND P2, PT, R199, UR7, PT ;  /* 0x00000007c7007c0c */ /* 0x000fe4000bf46270 */
[----:B------:R-:W-:-:S02]  /*c6e0*/  @!P1 LEA.HI.X R9, R203, R13, R22, 0x2, P5 ;  /* 0x0000000dcb099211 */ /* 0x000fc400028f1416 */
[----:B--2---:R-:W-:-:S03]  /*c6f0*/  @!P0 LEA R10, P6, R202, R12, 0x2 ;  /* 0x0000000cca0a8211 */ /* 0x004fc600078c10ff */
        /* <DEDUP_REMOVED lines=10> */
[----:B------:R-:W-:-:S02]  /*c7a0*/  @!P4 LEA.HI.X R9, R200, R13, R235, 0x2, P6 ;  /* 0x0000000dc809c211 */ /* 0x000fc400030f14eb */
[----:B-1----:R-:W-:-:S03]  /*c7b0*/  @!P1 LEA R10, P6, R198, R12, 0x2 ;  /* 0x0000000cc60a9211 */ /* 0x002fc600078c10ff */
[----:B------:R1:W-:Y:S01]  /*c7c0*/  @!P4 ST.E.64 desc[UR38][R8.64], R132 ;  /* 0x000000840800c985 */ /* 0x0003e2000c101b26 */
[----:B------:R-:W-:Y:S02]  /*c7d0*/  @!P1 LEA.HI.X R11, R198, R13, R233, 0x2, P6 ;  /* 0x0000000dc60b9211 */ /* 0x000fe400030f14e9 */
[----:B--2---:R-:W-:-:S04]  /*c7e0*/  @!P2 LEA R4, P3, R199, R12, 0x2 ;  /* 0x0000000cc704a211 */ /* 0x004fc800078610ff */
        /* <DEDUP_REMOVED lines=9> */
.L_x_4085:
[----:B------:R-:W-:Y:S05]  /*c880*/  BSYNC B1 ;  /* 0x0000000000017941 */ /* 0x000fea0003800000 */
.L_x_4084:
[----:B------:R-:W-:Y:S01]  /*c890*/  VIADD R0, R0, 0x8 ;  /* 0x0000000800007836 */ /* 0x000fe20000000000 */
[----:B------:R4:W1:Y:S04]  /*c8a0*/  SHFL.IDX PT, R18, R7, 0x1, 0x1c1f ;  /* 0x003c1f0007127f89 */ /* 0x00086800000e0000 */
[----:B------:R-:W-:Y:S01]  /*c8b0*/  ISETP.GE.AND P0, PT, R0, UR6, PT ;  /* 0x0000000600007c0c */ /* 0x000fe2000bf06270 */
[----:B0-----:R-:W0:-:S12]  /*c8c0*/  SHFL.IDX PT, R3, R3, 0x1, 0x1c1f ;  /* 0x003c1f0003037f89 */ /* 0x001e1800000e0000 */
[----:B----4-:R-:W-:Y:S05]  /*c8d0*/  @P0 BRA `(.L_x_4083) ;  /* 0x0000001400d00947 */ /* 0x010fea0003800000 */
[----:B------:R-:W-:Y:S02]  /*c8e0*/  ULDC UR6, c[0x0][0xbc8] ;  /* 0x0002f20000067ab9 */ /* 0x000fe40000000800 */
[----:B------:R-:W-:Y:S02]  /*c8f0*/  ISETP.GE.AND P4, PT, R17, UR6, PT ;  /* 0x0000000611007c0c */ /* 0x000fe4000bf86270 */
[----:B------:R-:W-:Y:S02]  /*c900*/  ISETP.GE.AND P2, PT, R226, UR6, PT ;  /* 0x00000006e2007c0c */ /* 0x000fe4000bf46270 */
[----:B------:R-:W-:Y:S02]  /*c910*/  ISETP.GE.AND P1, PT, R225, UR6, PT ;  /* 0x00000006e1007c0c */ /* 0x000fe4000bf26270 */
[----:B------:R-:W-:-:S07]  /*c920*/  ISETP.GE.AND P0, PT, R224, UR6, PT ;  /* 0x00000006e0007c0c */ /* 0x000fce000bf06270 */
[----:B0--3--:R-:W-:-:S04]  /*c930*/  @!P4 LEA R4, P3, R17, R3, 0x2 ;  /* 0x000000031104c211 */ /* 0x009fc800078610ff */
[-C--:B-1----:R-:W-:Y:S02]  /*c940*/  @!P4 LEA.HI.X R5, R17, R18.reuse, R21, 0x2, P3 ;  /* 0x000000121105c211 */ /* 0x082fe400018f1415 */
        /* <DEDUP_REMOVED lines=10> */
[-C--:B------:R-:W-:Y:S02]  /*c9f0*/  @!P0 LEA.HI.X R11, R224, R18.reuse, R14, 0x2, P6 ;  /* 0x00000012e00b8211 */ /* 0x080fe400030f140e */
[CC--:B------:R-:W-:Y:S01]  /*ca00*/  @!P4 LEA R14, P2, R222.reuse, R3.reuse, 0x2 ;  /* 0x00000003de0ec211 */ /* 0x0c0fe200078410ff */
[----:B------:R1:W-:Y:S01]  /*ca10*/  @!P1 ST.E.64 desc[UR38][R8.64], R34 ;  /* 0x0000002208009985 */ /* 0x0003e2000c101b26 */
[C---:B------:R-:W-:Y:S02]  /*ca20*/  @!P3 LEA R12, P1, R223.reuse, R3, 0x2 ;  /* 0x00000003df0cb211 */ /* 0x040fe400078210ff */
[-C--:B------:R-:W-:Y:S01]  /*ca30*/  @!P4 LEA.HI.X R15, R222, R18.reuse, R169, 0x2, P2 ;  /* 0x00000012de0fc211 */ /* 0x080fe200010f14a9 */
[----:B------:R3:W-:Y:S01]  /*ca40*/  @!P0 ST.E.64 desc[UR38][R10.64], R38 ;  /* 0x000000260a008985 */ /* 0x0007e2000c101b26 */
[----:B------:R-:W-:Y:S02]  /*ca50*/  ISETP.GE.AND P0, PT, R220, UR6, PT ;  /* 0x00000006dc007c0c */ /* 0x000fe4000bf06270 */
[----:B--2---:R-:W-:-:S02]  /*ca60*/  @!P3 LEA.HI.X R13, R223, R18, R170, 0x2, P1 ;  /* 0x00000012df0db211 */ /* 0x004fc400008f14aa */
[----:B------:R-:W-:Y:S02]  /*ca70*/  ISETP.GE.AND P1, PT, R219, UR6, PT ;  /* 0x00000006db007c0c */ /* 0x000fe4000bf26270 */
[----:B------:R-:W-:Y:S01]  /*ca80*/  ISETP.GE.AND P2, PT, R218, UR6, PT ;  /* 0x00000006da007c0c */ /* 0x000fe2000bf46270 */
[----:B------:R2:W-:Y:S01]  /*ca90*/  @!P3 ST.E.64 desc[UR38][R12.64], R42 ;  /* 0x0000002a0c00b985 */ /* 0x0005e2000c101b26 */
[-C--:B------:R-:W-:Y:S02]  /*caa0*/  @!P5 LEA R20, P6, R221, R3.reuse, 0x2 ;  /* 0x00000003dd14d211 */ /* 0x080fe400078c10ff */
[----:B------:R-:W-:Y:S01]  /*cab0*/  ISETP.GE.AND P3, PT, R217, UR6, PT ;  /* 0x00000006d9007c0c */ /* 0x000fe2000bf66270 */
[----:B------:R4:W-:Y:S01]  /*cac0*/  @!P4 ST.E.64 desc[UR38][R14.64], R46 ;  /* 0x0000002e0e00c985 */ /* 0x0009e2000c101b26 */
[----:B------:R-:W-:Y:S02]  /*cad0*/  @!P5 LEA.HI.X R21, R221, R18, R168, 0x2, P6 ;  /* 0x00000012dd15d211 */ /* 0x000fe400030f14a8 */
[----:B0-----:R-:W-:-:S02]  /*cae0*/  @!P0 LEA R4, P6, R220, R3, 0x2 ;  /* 0x00000003dc048211 */ /* 0x001fc400078c10ff */
[----:B------:R-:W-:Y:S01]  /*caf0*/  ISETP.GE.AND P4, PT, R216, UR6, PT ;  /* 0x00000006d8007c0c */ /* 0x000fe2000bf86270 */
[----:B------:R0:W-:Y:S01]  /*cb00*/  @!P5 ST.E.64 desc[UR38][R20.64], R50 ;  /* 0x000000321400d985 */ /* 0x0001e2000c101b26 */
[CC--:B-1----:R-:W-:Y:S02]  /*cb10*/  @!P1 LEA R8, P5, R219.reuse, R3.reuse, 0x2 ;  /* 0x00000003db089211 */ /* 0x0c2fe400078a10ff */
        /* <DEDUP_REMOVED lines=8> */
[-C--:B--2---:R-:W-:Y:S01]  /*cba0*/  @!P3 LEA R12, P6, R217, R3.reuse, 0x2 ;  /* 0x00000003d90cb211 */ /* 0x084fe200078c10ff */
[----:B------:R2:W-:Y:S01]  /*cbb0*/  @!P2 ST.E.64 desc[UR38][R10.64], R62 ;  /* 0x0000003e0a00a985 */ /* 0x0005e2000c101b26 */
[----:B----4-:R-:W-:Y:S02]  /*cbc0*/  @!P4 LEA R14, P2, R216, R3, 0x2 ;  /* 0x00000003d80ec211 */ /* 0x010fe400078410ff */
[----:B------:R-:W-:Y:S02]  /*cbd0*/  ISETP.GE.AND P1, PT, R213, UR6, PT ;  /* 0x00000006d5007c0c */ /* 0x000fe4000bf26270 */
[----:B------:R-:W-:-:S02]  /*cbe0*/  @!P3 LEA.HI.X R13, R217, R18, R164, 0x2, P6 ;  /* 0x00000012d90db211 */ /* 0x000fc400030f14a4 */
[----:B------:R-:W-:Y:S02]  /*cbf0*/  @!P4 LEA.HI.X R15, R216, R18, R163, 0x2, P2 ;  /* 0x00000012d80fc211 */ /* 0x000fe400010f14a3 */
[----:B------:R-:W-:Y:S01]  /*cc00*/  ISETP.GE.AND P2, PT, R212, UR6, PT ;  /* 0x00000006d4007c0c */ /* 0x000fe2000bf46270 */
[----:B------:R-:W-:Y:S01]  /*cc10*/  @!P3 ST.E.64 desc[UR38][R12.64], R66 ;  /* 0x000000420c00b985 */ /* 0x000fe2000c101b26 */
[----:B0-----:R-:W-:-:S03]  /*cc20*/  @!P5 LEA R20, P6, R215, R3, 0x2 ;  /* 0x00000003d714d211 */ /* 0x001fc600078c10ff */
[----:B------:R0:W-:Y:S01]  /*cc30*/  @!P4 ST.E.64 desc[UR38][R14.64], R70 ;  /* 0x000000460e00c985 */ /* 0x0001e2000c101b26 */
[-C--:B------:R-:W-:Y:S02]  /*cc40*/  @!P5 LEA.HI.X R21, R215, R18.reuse, R162, 0x2, P6 ;  /* 0x00000012d715d211 */ /* 0x080fe400030f14a2 */
[CC--:B-1----:R-:W-:Y:S02]  /*cc50*/  @!P0 LEA R4, P4, R214.reuse, R3.reuse, 0x2 ;  /* 0x00000003d6048211 */ /* 0x0c2fe400078810ff */
[-C--:B---3--:R-:W-:Y:S01]  /*cc60*/  @!P1 LEA R8, P3, R213, R3.reuse, 0x2 ;  /* 0x00000003d5089211 */ /* 0x088fe200078610ff */
        /* <DEDUP_REMOVED lines=11> */
[----:B0-----:R-:W-:Y:S01]  /*cd20*/  @!P4 LEA R14, P0, R210, R3, 0x2 ;  /* 0x00000003d20ec211 */ /* 0x001fe200078010ff */
[----:B------:R0:W-:Y:S01]  /*cd30*/  @!P2 ST.E.64 desc[UR38][R10.64], R86 ;  /* 0x000000560a00a985 */ /* 0x0001e2000c101b26 */
[----:B------:R-:W-:-:S02]  /*cd40*/  ISETP.GE.AND P2, PT, R208, UR6, PT ;  /* 0x00000006d0007c0c */ /* 0x000fc4000bf46270 */
[CC--:B------:R-:W-:Y:S02]  /*cd50*/  @!P5 LEA R12, P6, R211.reuse, R3.reuse, 0x2 ;  /* 0x00000003d30cd211 */ /* 0x0c0fe400078c10ff */
[-C--:B------:R-:W-:Y:S02]  /*cd60*/  @!P4 LEA.HI.X R15, R210, R18.reuse, R157, 0x2, P0 ;  /* 0x00000012d20fc211 */ /* 0x080fe400000f149d */
[----:B------:R-:W-:Y:S02]  /*cd70*/  @!P5 LEA.HI.X R13, R211, R18, R158, 0x2, P6 ;  /* 0x00000012d30dd211 */ /* 0x000fe400030f149e */
[----:B------:R-:W-:Y:S02]  /*cd80*/  ISETP.GE.AND P0, PT, R206, UR6, PT ;  /* 0x00000006ce007c0c */ /* 0x000fe4000bf06270 */
[----:B-1----:R-:W-:Y:S01]  /*cd90*/  @!P3 LEA R20, P6, R209, R3, 0x2 ;  /* 0x00000003d114b211 */ /* 0x002fe200078c10ff */
[----:B------:R1:W-:Y:S01]  /*cda0*/  @!P5 ST.E.64 desc[UR38][R12.64], R90 ;  /* 0x0000005a0c00d985 */ /* 0x0003e2000c101b26 */
[----:B------:R-:W-:-:S02]  /*cdb0*/  ISETP.GE.AND P5, PT, R205, UR6, PT ;  /* 0x00000006cd007c0c */ /* 0x000fc4000bfa6270 */
[-C--:B------:R-:W-:Y:S01]  /*cdc0*/  @!P3 LEA.HI.X R21, R209, R18.reuse, R156, 0x2, P6 ;  /* 0x00000012d115b211 */ /* 0x080fe200030f149c */
[----:B------:R4:W-:Y:S01]  /*cdd0*/  @!P4 ST.E.64 desc[UR38][R14.64], R94 ;  /* 0x0000005e0e00c985 */ /* 0x0009e2000c101b26 */
[-C--:B---3--:R-:W-:Y:S02]  /*cde0*/  @!P2 LEA R4, P6, R208, R3.reuse, 0x2 ;  /* 0x00000003d004a211 */ /* 0x088fe400078c10ff */
[----:B------:R-:W-:Y:S01]  /*cdf0*/  ISETP.GE.AND P4, PT, R204, UR6, PT ;  /* 0x00000006cc007c0c */ /* 0x000fe2000bf86270 */
[----:B------:R3:W-:Y:S01]  /*ce00*/  @!P3 ST.E.64 desc[UR38][R20.64], R98 ;  /* 0x000000621400b985 */ /* 0x0007e2000c101b26 */
[-C--:B--2---:R-:W-:Y:S02]  /*ce10*/  @!P1 LEA R8, P3, R207, R3.reuse, 0x2 ;  /* 0x00000003cf089211 */ /* 0x084fe400078610ff */
[----:B------:R-:W-:Y:S02]  /*ce20*/  @!P2 LEA.HI.X R5, R208, R18, R155, 0x2, P6 ;  /* 0x00000012d005a211 */ /* 0x000fe400030f149b */
[----:B0-----:R-:W-:-:S02]  /*ce30*/  @!P0 LEA R10, P6, R206, R3, 0x2 ;  /* 0x00000003ce0a8211 */ /* 0x001fc400078c10ff */
[-C--:B------:R-:W-:Y:S01]  /*ce40*/  @!P1 LEA.HI.X R9, R207, R18.reuse, R154, 0x2, P3 ;  /* 0x00000012cf099211 */ /* 0x080fe200018f149a */
[----:B------:R0:W-:Y:S01]  /*ce50*/  @!P2 ST.E.64 desc[UR38][R4.64], R102 ;  /* 0x000000660400a985 */ /* 0x0001e2000c101b26 */
[----:B------:R-:W-:Y:S02]  /*ce60*/  ISETP.GE.AND P3, PT, R203, UR6, PT ;  /* 0x00000006cb007c0c */ /* 0x000fe4000bf66270 */
[----:B------:R-:W-:Y:S01]  /*ce70*/  @!P0 LEA.HI.X R11, R206, R18, R153, 0x2, P6 ;  /* 0x00000012ce0b8211 */ /* 0x000fe200030f1499 */
[----:B------:R2:W-:Y:S01]  /*ce80*/  @!P1 ST.E.64 desc[UR38][R8.64], R106 ;  /* 0x0000006a08009985 */ /* 0x0005e2000c101b26 */
[-C--:B-1----:R-:W-:Y:S02]  /*ce90*/  @!P5 LEA R12, P1, R205, R3.reuse, 0x2 ;  /* 0x00000003cd0cd211 */ /* 0x082fe400078210ff */
[----:B----4-:R-:W-:Y:S01]  /*cea0*/  @!P4 LEA R14, P2, R204, R3, 0x2 ;  /* 0x00000003cc0ec211 */ /* 0x010fe200078410ff */
[----:B------:R1:W-:Y:S01]  /*ceb0*/  @!P0 ST.E.64 desc[UR38][R10.64], R110 ;  /* 0x0000006e0a008985 */ /* 0x0003e2000c101b26 */
[----:B------:R-:W-:-:S02]  /*cec0*/  ISETP.GE.AND P0, PT, R202, UR6, PT ;  /* 0x00000006ca007c0c */ /* 0x000fc4000bf06270 */
[-C--:B------:R-:W-:Y:S02]  /*ced0*/  @!P5 LEA.HI.X R13, R205, R18.reuse, R152, 0x2, P1 ;  /* 0x00000012cd0dd211 */ /* 0x080fe400008f1498 */
        /* <DEDUP_REMOVED lines=8> */
[CC--:B0-----:R-:W-:Y:S01]  /*cf60*/  @!P0 LEA R4, P5, R202.reuse, R3.reuse, 0x2 ;  /* 0x00000003ca048211 */ /* 0x0c1fe200078a10ff */
[----:B------:R0:W-:Y:S01]  /*cf70*/  @!P3 ST.E.64 desc[UR38][R20.64], R122 ;  /* 0x0000007a1400b985 */ /* 0x0001e2000c101b26 */
[----:B------:R-:W-:Y:S02]  /*cf80*/  ISETP.GE.AND P3, PT, R199, UR6, PT ;  /* 0x00000006c7007c0c */ /* 0x000fe4000bf66270 */
[----:B------:R-:W-:Y:S02]  /*cf90*/  @!P0 LEA.HI.X R5, R202, R18, R237, 0x2, P5 ;  /* 0x00000012ca058211 */ /* 0x000fe400028f14ed */
[----:B------:R-:W-:Y:S02]  /*cfa0*/  ISETP.GE.AND P5, PT, R197, UR6, PT ;  /* 0x00000006c5007c0c */ /* 0x000fe4000bfa6270 */
[-C--:B--2---:R-:W-:Y:S01]  /*cfb0*/  @!P1 LEA R8, P6, R201, R3.reuse, 0x2 ;  /* 0x00000003c9089211 */ /* 0x084fe200078c10ff */
[----:B------:R2:W-:Y:S02]  /*cfc0*/  @!P0 ST.E.64 desc[UR38][R4.64], R126 ;  /* 0x0000007e04008985 */ /* 0x0005e4000c101b26 */
[----:B-1----:R-:W-:-:S02]  /*cfd0*/  @!P4 LEA R10, P0, R200, R3, 0x2 ;  /* 0x00000003c80ac211 */ /* 0x002fc400078010ff */
[-C--:B------:R-:W-:Y:S02]  /*cfe0*/  @!P1 LEA.HI.X R9, R201, R18.reuse, R236, 0x2, P6 ;  /* 0x00000012c9099211 */ /* 0x080fe400030f14ec */
[-C--:B---3--:R-:W-:Y:S02]  /*cff0*/  @!P3 LEA R12, P6, R199, R3.reuse, 0x2 ;  /* 0x00000003c70cb211 */ /* 0x088fe400078c10ff */
[-C--:B------:R-:W-:Y:S01]  /*d000*/  @!P4 LEA.HI.X R11, R200, R18.reuse, R235, 0x2, P0 ;  /* 0x00000012c80bc211 */ /* 0x080fe200000f14eb */
[----:B------:R2:W-:Y:S01]  /*d010*/  @!P1 ST.E.64 desc[UR38][R8.64], R130 ;  /* 0x0000008208009985 */ /* 0x0005e2000c101b26 */
[-C--:B----4-:R-:W-:Y:S02]  /*d020*/  @!P2 LEA R14, P1, R198, R3.reuse, 0x2 ;  /* 0x00000003c60ea211 */ /* 0x090fe400078210ff */
[----:B0-----:R-:W-:Y:S01]  /*d030*/  @!P5 LEA R20, P0, R197, R3, 0x2 ;  /* 0x00000003c514d211 */ /* 0x001fe200078010ff */
        /* <DEDUP_REMOVED lines=13> */
.L_x_4077:
[----:B------:R-:W0:Y:S01]  /*d110*/  LDC.64 R8, c[0x0][0xd00] ;  /* 0x00034000ff087b82 */ /* 0x000e220000000a00 */
[----:B------:R-:W-:Y:S01]  /*d120*/  ULDC.64 UR6, c[0x0][0xd08] ;  /* 0x0003420000067ab9 */ /* 0x000fe20000000a00 */
[----:B------:R-:W-:Y:S01]  /*d130*/  IMAD.MOV.U32 R3, RZ, RZ, RZ ;  /* 0x000000ffff037224 */ /* 0x000fe200078e00ff */
[----:B------:R-:W-:-:S04]  /*d140*/  ISETP.NE.U32.AND P1, PT, RZ, UR6, PT ;  /* 0x00000006ff007c0c */ /* 0x000fc8000bf25070 */
[----:B------:R-:W-:Y:S01]  /*d150*/  ISETP.NE.AND.EX P1, PT, RZ, UR7, PT, P1 ;  /* 0x00000007ff007c0c */ /* 0x000fe2000bf25310 */
[----:B------:R-:W1:Y:S01]  /*d160*/  LDC.64 R4, c[0x0][0xd00] ;  /* 0x00034000ff047b82 */ /* 0x000e620000000a00 */
[----:B0-----:R-:W-:-:S04]  /*d170*/  ISETP.NE.U32.AND P0, PT, R8, RZ, PT ;  /* 0x000000ff0800720c */ /* 0x001fc80003f05070 */
[----:B------:R-:W-:Y:S01]  /*d180*/  ISETP.NE.AND.EX P0, PT, R9, RZ, PT, P0 ;  /* 0x000000ff0900720c */ /* 0x000fe20003f05300 */
[----:B-1----:R-:W-:-:S06]  /*d190*/  IMAD.WIDE R8, R187, 0x4, R4 ;  /* 0x00000004bb087825 */ /* 0x002fcc00078e0204 */
[C---:B------:R-:W-:Y:S01]  /*d1a0*/  @P1 LEA R4, P2, R187.reuse, UR6, 0x2 ;  /* 0x00000006bb041c11 */ /* 0x040fe2000f8410ff */
[----:B------:R-:W-:Y:S02]  /*d1b0*/  ULDC UR6, c[0x0][0xb88] ;  /* 0x0002e20000067ab9 */ /* 0x000fe40000000800 */
[----:B------:R-:W-:Y:S01]  /*d1c0*/  IMAD.U32 R0, RZ, RZ, UR6 ;  /* 0x00000006ff007e24 */ /* 0x000fe2000f8e00ff */
[----:B------:R-:W-:Y:S02]  /*d1d0*/  @P1 LEA.HI.X R5, R187, UR7, R195, 0x2, P2 ;  /* 0x00000007bb051c11 */ /* 0x000fe400090f14c3 */
[----:B------:R0:W5:Y:S04]  /*d1e0*/  @P0 LDG.E R3, desc[UR38][R8.64] ;  /* 0x0000002608030981 */ /* 0x000168000c1e1900 */
[----:B------:R0:W5:Y:S01]  /*d1f0*/  @P1 LDG.E R0, desc[UR38][R4.64] ;  /* 0x0000002604001981 */ /* 0x000162000c1e1900 */
[----:B------:R-:W-:Y:S01]  /*d200*/  ISETP.NE.AND P2, PT, R22, RZ, PT ;  /* 0x000000ff1600720c */ /* 0x000fe20003f45270 */
[----:B------:R-:W1:-:S12]  /*d210*/  S2R R7, SR_TID.X ;  /* 0x0000000000077919 */ /* 0x000e580000002100 */
[----:B------:R-:W2:Y:S01]  /*d220*/  @!P2 LDC R22, c[0x0][0xbd4] ;  /* 0x0002f500ff16ab82 */ /* 0x000ea20000000800 */
[----:B-1----:R-:W-:Y:S01]  /*d230*/  VIADD R28, R7, 0xffffff80 ;  /* 0xffffff80071c7836 */ /* 0x002fe20000000000 */
[----:B--2---:R-:W-:-:S04]  /*d240*/  ISETP.GT.AND P2, PT, R22, 0x1, PT ;  /* 0x000000011600780c */ /* 0x004fc80003f44270 */
[----:B------:R-:W-:Y:S01]  /*d250*/  ISETP.GT.AND P3, PT, R28, 0x3f, PT ;  /* 0x0000003f1c00780c */ /* 0x000fe20003f64270 */
[----:B0-----:R-:W-:-:S12]  /*d260*/  @P1 BRA `(.L_x_4086) ;  /* 0x0000000000101947 */ /* 0x001fd80003800000 */
[----:B------:R-:W-:Y:S05]  /*d270*/  @!P0 BRA `(.L_x_4086) ;  /* 0x00000000000c8947 */ /* 0x000fea0003800000 */
[----:B------:R-:W2:Y:S04]  /*d280*/  LDG.E R5, desc[UR38][R8.64] ;  /* 0x0000002608057981 */ /* 0x000ea8000c1e1900 */
[----:B-----5:R-:W2:Y:S02]  /*d290*/  LDG.E R0, desc[UR38][R8.64+0x4] ;  /* 0x0000042608007981 */ /* 0x020ea4000c1e1900 */
[----:B--2---:R-:W-:-:S07]  /*d2a0*/  IMAD.IADD R0, R0, 0x1, -R5 ;  /* 0x0000000100007824 */ /* 0x004fce00078e0a05 */
.L_x_4086:
[----:B------:R-:W-:Y:S01]  /*d2b0*/  BSSY B1, `(.L_x_4087) ;  /* 0x0000038000017945 */ /* 0x000fe20003800000 */
[----:B------:R-:W-:Y:S02]  /*d2c0*/  SEL R187, R187, RZ, !P0 ;  /* 0x000000ffbbbb7207 */ /* 0x000fe40004000000 */
[----:B------:R-:W-:Y:S02]  /*d2d0*/  SEL R195, R195, RZ, !P0 ;  /* 0x000000ffc3c37207 */ /* 0x000fe40004000000 */
[----:B-----5:R-:W-:Y:S01]  /*d2e0*/  SHF.R.S32.HI R24, RZ, 0x1f, R3 ;  /* 0x0000001fff187819 */ /* 0x020fe20000011403 */
[----:B------:R-:W-:Y:S06]  /*d2f0*/  @P3 BRA `(.L_x_4088) ;  /* 0x0000000000cc3947 */ /* 0x000fec0003800000 */
[----:B------:R-:W0:Y:S01]  /*d300*/  S2R R4, SR_TID.X ;  /* 0x0000000000047919 */ /* 0x000e220000002100 */
[----:B------:R-:W1:Y:S01]  /*d310*/  LDC R27, c[0x0][0xce8] ;  /* 0x00033a00ff1b7b82 */ /* 0x000e620000000800 */
[----:B------:R-:W-:-:S04]  /*d320*/  IMAD.U32 R5, RZ, RZ, UR42 ;  /* 0x0000002aff057e24 */ /* 0x000fc8000f8e00ff */
[----:B0-----:R-:W-:Y:S02]  /*d330*/  IMAD R4, R5, 0x40, R4 ;  /* 0x0000004005047824 */ /* 0x001fe400078e0204 */
[----:B-1----:R-:W-:Y:S02]  /*d340*/  IMAD R5, R0, R27, RZ ;  /* 0x0000001b00057224 */ /* 0x002fe400078e02ff */
        /* <DEDUP_REMOVED lines=14> */
[----:B------:R-:W-:-:S04]  /*d430*/  IMAD.WIDE.U32 R20, R12, R187, RZ ;  /* 0x000000bb0c147225 */ /* 0x000fc800078e00ff */
[----:B------:R-:W-:Y:S01]  /*d440*/  IMAD R13, R12, R195, R13 ;  /* 0x000000c30c0d7224 */ /* 0x000fe200078e020d */
[----:B------:R1:W5:Y:S01]  /*d450*/  LDC.64 R14, c[0x0][R18+0x228] ;  /* 0x00008a00120e7b82 */ /* 0x0003620000000a00 */
[----:B--2---:R-:W-:-:S07]  /*d460*/  @P1 IMAD.HI.U32 R7, R26, R7, RZ ;  /* 0x000000071a071227 */ /* 0x004fce00078e00ff */
[----:B------:R1:W2:Y:S01]  /*d470*/  LDC.64 R8, c[0x0][R18+0x210] ;  /* 0x0000840012087b82 */ /* 0x0002a20000000a00 */
[-C--:B---3--:R-:W-:Y:S02]  /*d480*/  IMAD R25, R11, R188.reuse, RZ ;  /* 0x000000bc0b197224 */ /* 0x088fe400078e02ff */
[----:B------:R-:W-:-:S04]  /*d490*/  IMAD.WIDE.U32 R10, R10, R188, RZ ;  /* 0x000000bc0a0a7225 */ /* 0x000fc800078e00ff */
[----:B------:R-:W-:Y:S01]  /*d4a0*/  IMAD.IADD R25, R11, 0x1, R25 ;  /* 0x000000010b197824 */ /* 0x000fe200078e0219 */
[----:B----4-:R-:W-:Y:S01]  /*d4b0*/  @P1 SHF.R.U32.HI R23, RZ, R22, R7 ;  /* 0x00000016ff171219 */ /* 0x010fe20000011607 */
[----:B0-----:R-:W0:Y:S01]  /*d4c0*/  @!P0 LDC R4, c[0x0][0xc50] ;  /* 0x00031400ff048b82 */ /* 0x001e220000000800 */
[----:B------:R-:W-:Y:S02]  /*d4d0*/  SEL R7, R194, RZ, P0 ;  /* 0x000000ffc2077207 */ /* 0x000fe40000000000 */
[----:B------:R-:W-:Y:S01]  /*d4e0*/  IADD3 R12, P1, P3, R20, R10, R3 ;  /* 0x0000000a140c7210 */ /* 0x000fe20007b3e003 */
[----:B------:R-:W-:Y:S02]  /*d4f0*/  IMAD.IADD R20, R21, 0x1, R13 ;  /* 0x0000000115147824 */ /* 0x000fe400078e020d */
[----:B-1----:R-:W-:Y:S02]  /*d500*/  IMAD.MOV R18, RZ, RZ, -R23 ;  /* 0x000000ffff127224 */ /* 0x002fe400078e0a17 */
[----:B-----5:R-:W-:Y:S01]  /*d510*/  IMAD.WIDE.U32 R10, R14, R7, RZ ;  /* 0x000000070e0a7225 */ /* 0x020fe200078e00ff */
[----:B------:R-:W1:Y:S01]  /*d520*/  @!P0 LDC R5, c[0x0][0xc54] ;  /* 0x00031500ff058b82 */ /* 0x000e620000000800 */
[----:B------:R-:W-:-:S02]  /*d530*/  IADD3.X R14, R20, R25, R24, P1, P3 ;  /* 0x00000019140e7210 */ /* 0x000fc40000fe6418 */
[----:B------:R-:W-:Y:S01]  /*d540*/  IMAD R13, R15, R7, RZ ;  /* 0x000000070f0d7224 */ /* 0x000fe200078e02ff */
[----:B------:R-:W-:Y:S01]  /*d550*/  IADD3 R10, P0, P1, R23, R12, R10 ;  /* 0x0000000c170a7210 */ /* 0x000fe2000791e00a */
[----:B------:R-:W-:Y:S01]  /*d560*/  IMAD R7, R27, R18, R26 ;  /* 0x000000121b077224 */ /* 0x000fe200078e021a */
[----:B------:R-:W-:Y:S01]  /*d570*/  SHF.R.S32.HI R23, RZ, 0x1f, R23 ;  /* 0x0000001fff177819 */ /* 0x000fe20000011417 */
[----:B------:R-:W-:Y:S02]  /*d580*/  IMAD.IADD R13, R11, 0x1, R13 ;  /* 0x000000010b0d7824 */ /* 0x000fe400078e020d */
[----:B--2---:R-:W-:-:S03]  /*d590*/  IMAD R9, R9, R7, RZ ;  /* 0x0000000709097224 */ /* 0x004fc600078e02ff */
[----:B------:R-:W-:Y:S02]  /*d5a0*/  IADD3.X R11, R23, R14, R13, P0, P1 ;  /* 0x0000000e170b7210 */ /* 0x000fe400007e240d */
[----:B------:R-:W-:-:S05]  /*d5b0*/  SHF.R.S32.HI R13, RZ, 0x1f, R7 ;  /* 0x0000001fff0d7819 */ /* 0x000fca0000011407 */
[C---:B------:R-:W-:Y:S02]  /*d5c0*/  IMAD R13, R8.reuse, R13, R9 ;  /* 0x0000000d080d7224 */ /* 0x040fe400078e0209 */
[----:B------:R-:W-:-:S04]  /*d5d0*/  IMAD.WIDE.U32 R8, R8, R7, R10 ;  /* 0x0000000708087225 */ /* 0x000fc800078e000a */
[----:B------:R-:W-:Y:S01]  /*d5e0*/  IMAD.IADD R7, R9, 0x1, R13 ;  /* 0x0000000109077824 */ /* 0x000fe200078e020d */
[----:B0-----:R-:W-:-:S04]  /*d5f0*/  LEA R4, P0, R8, R4, 0x2 ;  /* 0x0000000408047211 */ /* 0x001fc800078010ff */
[----:B-1----:R-:W-:Y:S01]  /*d600*/  LEA.HI.X R5, R8, R5, R7, 0x2, P0 ;  /* 0x0000000508057211 */ /* 0x002fe200000f1407 */
[----:B------:R-:W-:-:S05]  /*d610*/  IMAD.MOV.U32 R7, RZ, RZ, -0x800000 ;  /* 0xff800000ff077424 */ /* 0x000fca00078e00ff */
[----:B------:R0:W-:Y:S03]  /*d620*/  STG.E desc[UR38][R4.64], R7 ;  /* 0x0000000704007986 */ /* 0x0001e6000c101926 */
.L_x_4088:
[----:B------:R-:W-:Y:S05]  /*d630*/  BSYNC B1 ;  /* 0x0000000000017941 */ /* 0x000fea0003800000 */
.L_x_4087:
[----:B------:R-:W-:Y:S05]  /*d640*/  @P2 BRA `(.L_x_4083) ;  /* 0x0000000800742947 */ /* 0x000fea0003800000 */
[----:B------:R-:W1:Y:S01]  /*d650*/  LDC R11, c[0x0][0xce8] ;  /* 0x00033a00ff0b7b82 */ /* 0x000e620000000800 */
[----:B------:R-:W-:Y:S01]  /*d660*/  ULDC.64 UR6, c[0x0][0xba0] ;  /* 0x0002e80000067ab9 */ /* 0x000fe20000000a00 */
[----:B0-----:R-:W-:Y:S01]  /*d670*/  SHF.R.S32.HI R7, RZ, 0x1f, R28 ;  /* 0x0000001fff077819 */ /* 0x001fe2000001141c */
[----:B------:R-:W-:Y:S01]  /*d680*/  IMAD R8, R24, UR6, RZ ;  /* 0x0000000618087c24 */ /* 0x000fe2000f8e02ff */
[----:B------:R-:W-:Y:S01]  /*d690*/  ULDC UR8, c[0x0][0xbc8] ;  /* 0x0002f20000087ab9 */ /* 0x000fe20000000800 */
[----:B------:R-:W-:Y:S01]  /*d6a0*/  IMAD.WIDE.U32 R4, R3, UR6, RZ ;  /* 0x0000000603047c25 */ /* 0x000fe2000f8e00ff */
[----:B------:R-:W-:Y:S01]  /*d6b0*/  ISETP.GE.AND P2, PT, R193, UR8, PT ;  /* 0x00000008c1007c0c */ /* 0x000fe2000bf46270 */
[----:B------:R-:W-:Y:S01]  /*d6c0*/  BSSY B1, `(.L_x_4089) ;  /* 0x0000071000017945 */ /* 0x000fe20003800000 */
[----:B------:R-:W-:Y:S01]  /*d6d0*/  ISETP.GE.AND P1, PT, R192, UR8, PT ;  /* 0x00000008c0007c0c */ /* 0x000fe2000bf26270 */
[----:B------:R-:W-:Y:S01]  /*d6e0*/  IMAD R3, R3, UR7, R8 ;  /* 0x0000000703037c24 */ /* 0x000fe2000f8e0208 */
[----:B------:R-:W-:Y:S01]  /*d6f0*/  LEA.HI R8, R7, R28, RZ, 0x3 ;  /* 0x0000001c07087211 */ /* 0x000fe200078f18ff */
[----:B------:R-:W-:Y:S01]  /*d700*/  ULDC.64 UR6, c[0x0][0xbe8] ;  /* 0x0002fa0000067ab9 */ /* 0x000fe20000000a00 */
[----:B------:R-:W-:Y:S01]  /*d710*/  IMAD.U32 R10, RZ, RZ, UR42 ;  /* 0x0000002aff0a7e24 */ /* 0x000fe2000f8e00ff */
[----:B------:R-:W-:Y:S01]  /*d720*/  SEL R13, RZ, 0xffffffff, P2 ;  /* 0xffffffffff0d7807 */ /* 0x000fe20001000000 */
[----:B------:R-:W-:Y:S01]  /*d730*/  IMAD.IADD R5, R5, 0x1, R3 ;  /* 0x0000000105057824 */ /* 0x000fe200078e0203 */
[----:B------:R-:W-:-:S02]  /*d740*/  LOP3.LUT R3, R8, 0xfffffff8, RZ, 0xc0, !PT ;  /* 0xfffffff808037812 */ /* 0x000fc400078ec0ff */
[----:B------:R-:W-:Y:S01]  /*d750*/  SHF.R.S32.HI R24, RZ, 0x3, R8 ;  /* 0x00000003ff187819 */ /* 0x000fe20000011408 */
[----:B------:R-:W-:Y:S01]  /*d760*/  IMAD.WIDE.U32 R4, R188, UR6, R4 ;  /* 0x00000006bc047c25 */ /* 0x000fe2000f8e0004 */
[----:B------:R-:W-:Y:S02]  /*d770*/  ISETP.GE.AND P3, PT, R2, UR8, PT ;  /* 0x0000000802007c0c */ /* 0x000fe4000bf66270 */
[----:B------:R-:W-:Y:S01]  /*d780*/  SHF.R.S32.HI R25, RZ, 0x1f, R228 ;  /* 0x0000001fff197819 */ /* 0x000fe200000114e4 */
[----:B------:R-:W-:Y:S01]  /*d790*/  IMAD.IADD R3, R28, 0x1, -R3 ;  /* 0x000000011c037824 */ /* 0x000fe200078e0a03 */
[----:B------:R-:W-:Y:S01]  /*d7a0*/  SEL R12, RZ, 0x1, P3 ;  /* 0x00000001ff0c7807 */ /* 0x000fe20001800000 */
[----:B------:R-:W-:Y:S01]  /*d7b0*/  IMAD R5, R188, UR7, R5 ;  /* 0x00000007bc057c24 */ /* 0x000fe2000f8e0205 */
[----:B-1----:R-:W-:Y:S01]  /*d7c0*/  ISETP.NE.AND P0, PT, R11, 0x1, PT ;  /* 0x000000010b00780c */ /* 0x002fe20003f05270 */
[----:B------:R-:W-:Y:S01]  /*d7d0*/  IMAD R3, R3, 0x20, R24 ;  /* 0x0000002003037824 */ /* 0x000fe200078e0218 */
[----:B------:R-:W-:Y:S01]  /*d7e0*/  ULDC.64 UR6, c[0x0][0xbf0] ;  /* 0x0002fc0000067ab9 */ /* 0x000fe20000000a00 */
[----:B------:R-:W-:Y:S01]  /*d7f0*/  IMAD.SHL.U32 R15, R13, 0x2, RZ ;  /* 0x000000020d0f7824 */ /* 0x000fe200078e00ff */
[----:B------:R-:W-:Y:S01]  /*d800*/  SEL R13, RZ, 0xffffffff, P1 ;  /* 0xffffffffff0d7807 */ /* 0x000fe20000800000 */
[----:B------:R-:W-:Y:S01]  /*d810*/  IMAD R10, R10, 0x40, R3 ;  /* 0x000000400a0a7824 */ /* 0x000fe200078e0203 */
[----:B------:R-:W-:Y:S01]  /*d820*/  ISETP.GE.AND P1, PT, R228, UR8, PT ;  /* 0x00000008e4007c0c */ /* 0x000fe2000bf26270 */
[----:B------:R-:W-:Y:S01]  /*d830*/  IMAD R3, R195, UR6, RZ ;  /* 0x00000006c3037c24 */ /* 0x000fe2000f8e02ff */
[----:B------:R-:W-:Y:S01]  /*d840*/  LOP3.LUT R12, R15, 0x2, R12, 0xe2, !PT ;  /* 0x000000020f0c7812 */ /* 0x000fe200078ee20c */
[----:B------:R-:W-:Y:S01]  /*d850*/  IMAD.WIDE.U32 R4, R187, UR6, R4 ;  /* 0x00000006bb047c25 */ /* 0x000fe2000f8e0004 */
[----:B------:R-:W-:-:S02]  /*d860*/  SHF.R.S32.HI R26, RZ, 0x1f, R191 ;  /* 0x0000001fff1a7819 */ /* 0x000fc400000114bf */
[----:B------:R-:W-:Y:S01]  /*d870*/  SHF.R.S32.HI R27, RZ, 0x1f, R189 ;  /* 0x0000001fff1b7819 */ /* 0x000fe200000114bd */
[----:B------:R-:W0:Y:S01]  /*d880*/  @P0 LDC R7, c[0x0][0xcec] ;  /* 0x00033b00ff070b82 */ /* 0x000e220000000800 */
[----:B------:R-:W-:Y:S01]  /*d890*/  IMAD R9, R187, UR7, R3 ;  /* 0x00000007bb097c24 */ /* 0x000fe2000f8e0203 */
[----:B------:R-:W-:Y:S01]  /*d8a0*/  ULDC.64 UR6, c[0x0][0xbe0] ;  /* 0x0002f80000067ab9 */ /* 0x000fe20000000a00 */
[----:B------:R-:W-:Y:S01]  /*d8b0*/  IMAD.MOV.U32 R3, RZ, RZ, R10 ;  /* 0x000000ffff037224 */ /* 0x000fe200078e000a */
[----:B------:R-:W-:Y:S01]  /*d8c0*/  SHF.R.S32.HI R28, RZ, 0x1f, R229 ;  /* 0x0000001fff1c7819 */ /* 0x000fe200000114e5 */
[----:B------:R-:W-:Y:S01]  /*d8d0*/  IMAD.SHL.U32 R13, R13, 0x4, RZ ;  /* 0x000000040d0d7824 */ /* 0x000fe200078e00ff */
[----:B------:R-:W-:Y:S01]  /*d8e0*/  SHF.R.S32.HI R29, RZ, 0x1f, R190 ;  /* 0x0000001fff1d7819 */ /* 0x000fe200000114be */
[----:B------:R-:W-:Y:S01]  /*d8f0*/  IMAD.IADD R5, R5, 0x1, R9 ;  /* 0x0000000105057824 */ /* 0x000fe200078e0209 */
[----:B------:R-:W1:Y:S01]  /*d900*/  @P0 LDC R8, c[0x0][0xcf0] ;  /* 0x00033c00ff080b82 */ /* 0x000e620000000800 */
[----:B------:R-:W-:Y:S01]  /*d910*/  IMAD R23, R0, R11, RZ ;  /* 0x0000000b00177224 */ /* 0x000fe200078e02ff */
[----:B------:R-:W-:-:S02]  /*d920*/  LOP3.LUT R12, R13, 0x4, R12, 0xe2, !PT ;  /* 0x000000040d0c7812 */ /* 0x000fc400078ee20c */
[----:B------:R-:W-:Y:S02]  /*d930*/  SHF.R.S32.HI R31, RZ, 0x1f, R192 ;  /* 0x0000001fff1f7819 */ /* 0x000fe400000114c0 */
[----:B------:R-:W-:Y:S01]  /*d940*/  SHF.R.S32.HI R30, RZ, 0x1f, R193 ;  /* 0x0000001fff1e7819 */ /* 0x000fe200000114c1 */
[----:B0-----:R-:W-:-:S05]  /*d950*/  @P0 IMAD.HI.U32 R7, R10, R7, RZ ;  /* 0x000000070a070227 */ /* 0x001fca00078e00ff */
[----:B-1----:R-:W-:Y:S02]  /*d960*/  @P0 SHF.R.U32.HI R3, RZ, R8, R7 ;  /* 0x00000008ff030219 */ /* 0x002fe40000011607 */
[----:B------:R-:W-:Y:S02]  /*d970*/  ISETP.GE.AND P0, PT, R191, UR8, PT ;  /* 0x00000008bf007c0c */ /* 0x000fe4000bf06270 */
[--C-:B------:R-:W-:Y:S01]  /*d980*/  SHF.R.S32.HI R7, RZ, 0x1f, R3.reuse ;  /* 0x0000001fff077819 */ /* 0x100fe20000011403 */
[----:B------:R-:W-:Y:S01]  /*d990*/  IMAD.MOV R9, RZ, RZ, -R3 ;  /* 0x000000ffff097224 */ /* 0x000fe200078e0a03 */
[----:B------:R-:W-:Y:S01]  /*d9a0*/  SEL R13, RZ, 0xffffffff, P0 ;  /* 0xffffffffff0d7807 */ /* 0x000fe20000000000 */
[----:B------:R-:W-:Y:S01]  /*d9b0*/  IMAD.WIDE.U32 R4, R3, UR6, R4 ;  /* 0x0000000603047c25 */ /* 0x000fe2000f8e0004 */
[----:B------:R-:W-:-:S03]  /*d9c0*/  ISETP.GE.AND P0, PT, R190, UR8, PT ;  /* 0x00000008be007c0c */ /* 0x000fc6000bf06270 */
[----:B------:R-:W-:Y:S02]  /*d9d0*/  IMAD R8, R7, UR6, RZ ;  /* 0x0000000607087c24 */ /* 0x000fe4000f8e02ff */
[----:B------:R-:W-:Y:S02]  /*d9e0*/  IMAD R7, R11, R9, R10 ;  /* 0x000000090b077224 */ /* 0x000fe400078e020a */
[----:B------:R-:W-:Y:S01]  /*d9f0*/  IMAD R9, R3, UR7, R8 ;  /* 0x0000000703097c24 */ /* 0x000fe2000f8e0208 */
[----:B------:R-:W-:Y:S01]  /*da00*/  SEL R8, RZ, 0xffffffff, P0 ;  /* 0xffffffffff087807 */ /* 0x000fe20000000000 */
[----:B------:R-:W-:Y:S01]  /*da10*/  IMAD.SHL.U32 R13, R13, 0x8, RZ ;  /* 0x000000080d0d7824 */ /* 0x000fe200078e00ff */
[----:B------:R-:W-:Y:S01]  /*da20*/  ISETP.GE.AND P0, PT, R189, UR8, PT ;  /* 0x00000008bd007c0c */ /* 0x000fe2000bf06270 */
[----:B------:R-:W-:Y:S01]  /*da30*/  IMAD.IADD R5, R5, 0x1, R9 ;  /* 0x0000000105057824 */ /* 0x000fe200078e0209 */
[----:B------:R-:W-:Y:S01]  /*da40*/  SHF.R.S32.HI R3, RZ, 0x1f, R7 ;  /* 0x0000001fff037819 */ /* 0x000fe20000011407 */
[----:B------:R-:W-:Y:S01]  /*da50*/  ULDC.64 UR6, c[0x0][0xbd8] ;  /* 0x0002f60000067ab9 */ /* 0x000fe20000000a00 */
[----:B------:R-:W-:Y:S01]  /*da60*/  LOP3.LUT R12, R13, 0x8, R12, 0xe2, !PT ;  /* 0x000000080d0c7812 */ /* 0x000fe200078ee20c */
[----:B------:R-:W-:Y:S01]  /*da70*/  IMAD.SHL.U32 R13, R8, 0x10, RZ ;  /* 0x00000010080d7824 */ /* 0x000fe200078e00ff */
[----:B------:R-:W-:Y:S01]  /*da80*/  SEL R9, RZ, 0xffffffff, P0 ;  /* 0xffffffffff097807 */ /* 0x000fe20000000000 */
[----:B------:R-:W-:Y:S01]  /*da90*/  IMAD R8, R3, UR6, RZ ;  /* 0x0000000603087c24 */ /* 0x000fe2000f8e02ff */
[----:B------:R-:W-:Y:S01]  /*daa0*/  ISETP.GE.AND P0, PT, R229, UR8, PT ;  /* 0x00000008e5007c0c */ /* 0x000fe2000bf06270 */
[----:B------:R-:W-:Y:S01]  /*dab0*/  IMAD.WIDE.U32 R4, R7, UR6, R4 ;  /* 0x0000000607047c25 */ /* 0x000fe2000f8e0004 */
[----:B------:R-:W-:-:S03]  /*dac0*/  LOP3.LUT R12, R13, 0x10, R12, 0xe2, !PT ;  /* 0x000000100d0c7812 */ /* 0x000fc600078ee20c */
[----:B------:R-:W-:Y:S02]  /*dad0*/  IMAD.SHL.U32 R9, R9, 0x20, RZ ;  /* 0x0000002009097824 */ /* 0x000fe400078e00ff */
[----:B------:R-:W-:Y:S01]  /*dae0*/  IMAD R3, R7, UR7, R8 ;  /* 0x0000000707037c24 */ /* 0x000fe2000f8e0208 */
[----:B------:R-:W-:Y:S01]  /*daf0*/  ULDC.64 UR6, c[0x0][0xb80] ;  /* 0x0002e00000067ab9 */ /* 0x000fe20000000a00 */
[----:B------:R-:W-:Y:S01]  /*db00*/  IMAD.U32 R13, RZ, RZ, UR42 ;  /* 0x0000002aff0d7e24 */ /* 0x000fe2000f8e00ff */
[----:B------:R-:W-:Y:S01]  /*db10*/  LOP3.LUT R12, R9, 0x20, R12, 0xe2, !PT ;  /* 0x00000020090c7812 */ /* 0x000fe200078ee20c */
[----:B------:R-:W-:Y:S01]  /*db20*/  IMAD.IADD R3, R5, 0x1, R3 ;  /* 0x0000000105037824 */ /* 0x000fe200078e0203 */
[----:B------:R-:W-:Y:S01]  /*db30*/  SEL R9, RZ, 0x40, P0 ;  /* 0x00000040ff097807 */ /* 0x000fe20000000000 */
[----:B------:R-:W-:Y:S01]  /*db40*/  IMAD R24, R13, 0x40, R24 ;  /* 0x000000400d187824 */ /* 0x000fe200078e0218 */
[----:B------:R-:W-:Y:S02]  /*db50*/  LEA R7, P0, R4, UR6, 0x1 ;  /* 0x0000000604077c11 */ /* 0x000fe4000f8008ff */
[----:B------:R-:W-:-:S02]  /*db60*/  LOP3.LUT R18, R12, R9, RZ, 0xfc, !PT ;  /* 0x000000090c127212 */ /* 0x000fc400078efcff */
[----:B------:R-:W-:Y:S01]  /*db70*/  LEA.HI.X R3, R4, UR7, R3, 0x1, P0 ;  /* 0x0000000704037c11 */ /* 0x000fe200080f0c03 */
[----:B------:R0:W1:Y:S01]  /*db80*/  SHFL.IDX PT, R8, R7, RZ, 0x181f ;  /* 0x00181fff07087589 */ /* 0x00006200000e0000 */
[----:B------:R-:W-:Y:S02]  /*db90*/  ISETP.GE.AND P0, PT, R24, R23, PT ;  /* 0x000000171800720c */ /* 0x000fe40003f06270 */
[----:B------:R-:W-:Y:S01]  /*dba0*/  SEL R5, RZ, 0x80, P1 ;  /* 0x00000080ff057807 */ /* 0x000fe20000800000 */
[----:B------:R0:W2:Y:S03]  /*dbb0*/  SHFL.IDX PT, R9, R3, RZ, 0x181f ;  /* 0x00181fff03097589 */ /* 0x0000a600000e0000 */
[----:B------:R-:W-:-:S07]  /*dbc0*/  LOP3.LUT R22, R18, R5, RZ, 0xfc, !PT ;  /* 0x0000000512167212 */ /* 0x000fce00078efcff */
[----:B0-----:R-:W-:Y:S05]  /*dbd0*/  @P0 BRA `(.L_x_4090) ;  /* 0x00000000007c0947 */ /* 0x001fea0003800000 */
[----:B------:R-:W-:Y:S02]  /*dbe0*/  ISETP.GE.AND P2, PT, R193, UR8, PT ;  /* 0x00000008c1007c0c */ /* 0x000fe4000bf46270 */
[----:B------:R-:W-:Y:S02]  /*dbf0*/  ISETP.GE.AND P1, PT, R2, UR8, PT ;  /* 0x0000000802007c0c */ /* 0x000fe4000bf26270 */
[----:B------:R-:W-:Y:S02]  /*dc00*/  ISETP.GE.AND P5, PT, R192, UR8, PT ;  /* 0x00000008c0007c0c */ /* 0x000fe4000bfa6270 */
[----:B------:R-:W-:-:S07]  /*dc10*/  ISETP.GE.AND P3, PT, R191, UR8, PT ;  /* 0x00000008bf007c0c */ /* 0x000fce000bf66270 */
[CC--:B-1----:R-:W-:Y:S02]  /*dc20*/  @!P2 LEA R10, P0, R193.reuse, R8.reuse, 0x1 ;  /* 0x00000008c10aa211 */ /* 0x0c2fe400078008ff */
        /* <DEDUP_REMOVED lines=26> */
.L_x_4090:
[----:B------:R-:W-:Y:S05]  /*ddd0*/  BSYNC B1 ;  /* 0x0000000000017941 */ /* 0x000fea0003800000 */
.L_x_4089:
        /* <DEDUP_REMOVED lines=20> */
[-C--:B------:R-:W-:Y:S02]  /*df20*/  @!P2 LEA R20, P6, R190, R8.reuse, 0x1 ;  /* 0x00000008be14a211 */ /* 0x080fe400078c08ff */
        /* <DEDUP_REMOVED lines=15> */
.L_x_4083:
[----:B------:R-:W-:Y:S05]  /*e020*/  BSYNC B0 ;  /* 0x0000000000007941 */ /* 0x000fea0003800000 */
.L_x_4076:
[----:B------:R-:W-:Y:S02]  /*e030*/  ULDC UR6, c[0x0][0xd3c] ;  /* 0x00034f0000067ab9 */ /* 0x000fe40000000800 */
[----:B------:R-:W-:-:S06]  /*e040*/  UISETP.GE.AND UP0, UPT, UR5, UR6, UPT ;  /* 0x000000060500728c */ /* 0x000fcc000bf06270 */
[----:B------:R-:W-:-:S13]  /*e050*/  PLOP3.LUT P0, PT, PT, PT, UP0, 0x80, 0x0 ;  /* 0x000000000000781c */ /* 0x000fda0003f0f008 */
[----:B------:R-:W-:Y:S05]  /*e060*/  @!P0 BRA `(.L_x_4091) ;  /* 0xffffff3000dc8947 */ /* 0x000fea000383ffff */
[----:B------:R-:W-:Y:S05]  /*e070*/  EXIT ;  /* 0x000000000000794d */ /* 0x000fea0003800000 */
.L_x_4046:
[----:B------:R-:W-:-:S08]  /*e080*/  NOP ;  /* 0x0000000000007918 */ /* 0x000fd00000000000 */
[----:B------:R-:W0:-:S00]  /*e090*/  USETMAXREG.DEALLOC.CTAPOOL 0x18 ;  /* 0x00000018000079c8 */ /* 0x000e0000080e0500 */
        /* <DEDUP_REMOVED lines=16> */
.L_x_4092:
        /* <DEDUP_REMOVED lines=43> */
.L_x_4096:
        /* <DEDUP_REMOVED lines=38> */
.L_x_4094:
        /* <DEDUP_REMOVED lines=20> */
.L_x_4097:
        /* <DEDUP_REMOVED lines=54> */
.L_x_4095:
[----:B------:R-:W-:Y:S01]  /*eb50*/  IMAD.U32 R2, RZ, RZ, UR6 ;  /* 0x00000006ff027e24 */ /* 0x000fe2000f8e00ff */
[----:B------:R1:W-:Y:S04]  /*eb60*/  STL [R1+0x4], RZ ;  /* 0x000004ff01007387 */ /* 0x0003e80000100800 */
[----:B------:R1:W-:Y:S04]  /*eb70*/  STL [R1+0x8], RZ ;  /* 0x000008ff01007387 */ /* 0x0003e80000100800 */
[----:B------:R1:W-:Y:S02]  /*eb80*/  STL [R1], R2 ;  /* 0x0000000201007387 */ /* 0x0003e40000100800 */
.L_x_4098:
        /* <DEDUP_REMOVED lines=10> */
.L_x_4093:
[----:B0-----:R-:W3:Y:S01]  /*ec30*/  LDL R0, [R1+0xc] ;  /* 0x00000c0001007983 */ /* 0x001ee20000100800 */
[----:B------:R-:W-:-:S03]  /*ec40*/  ULDC UR4, c[0x0][0xd3c] ;  /* 0x00034f0000047ab9 */ /* 0x000fc60000000800 */
[----:B------:R0:W-:Y:S01]  /*ec50*/  STL [R1+0x10], RZ ;  /* 0x000010ff01007387 */ /* 0x0001e20000100800 */
[----:B---3--:R-:W-:Y:S01]  /*ec60*/  ISETP.GE.AND P0, PT, R0, UR4, PT ;  /* 0x0000000400007c0c */ /* 0x008fe2000bf06270 */
[----:B------:R-:W-:-:S05]  /*ec70*/  IMAD.MOV.U32 R0, RZ, RZ, 0x1 ;  /* 0x00000001ff007424 */ /* 0x000fca00078e00ff */
[----:B------:R0:W-:Y:S04]  /*ec80*/  STL [R1+0x18], R0 ;  /* 0x0000180001007387 */ /* 0x0001e80000100800 */
[----:B------:R0:W-:Y:S03]  /*ec90*/  STL [R1+0x64], RZ ;  /* 0x000064ff01007387 */ /* 0x0001e60000100800 */
[----:B------:R-:W-:Y:S05]  /*eca0*/  @P0 BRA `(.L_x_4099) ;  /* 0x0000007000bc0947 */ /* 0x000fea0003800000 */
[----:B------:R-:W3:Y:S01]  /*ecb0*/  S2UR UR5, SR_CgaCtaId ;  /* 0x00000000000579c3 */ /* 0x000ee20000008800 */
[C---:B0-----:R-:W-:Y:S01]  /*ecc0*/  IMAD.SHL.U32 R0, R6.reuse, 0x8, RZ ;  /* 0x0000000806007824 */ /* 0x041fe200078e00ff */
[----:B------:R-:W-:Y:S01]  /*ecd0*/  LOP3.LUT R4, R6, 0x7f, RZ, 0xc0, !PT ;  /* 0x0000007f06047812 */ /* 0x000fe200078ec0ff */
[----:B------:R-:W-:Y:S01]  /*ece0*/  UMOV UR4, 0x400 ;  /* 0x0000040000047882 */ /* 0x000fe20000000000 */
[----:B------:R-:W-:Y:S01]  /*ecf0*/  BSSY B8, `(.L_x_4099) ;  /* 0x000072a000087945 */ /* 0x000fe20003800000 */
[----:B------:R-:W-:Y:S01]  /*ed00*/  ULDC UR36, c[0x0][0xc] ;  /* 0x0000030000247ab9 */ /* 0x000fe20000000800 */
[----:B------:R-:W-:Y:S01]  /*ed10*/  LOP3.LUT R3, R0, 0x1f8, RZ, 0xc0, !PT ;  /* 0x000001f800037812 */ /* 0x000fe200078ec0ff */
[----:B-1----:R-:W-:Y:S01]  /*ed20*/  IMAD.SHL.U32 R2, R4, 0x8, RZ ;  /* 0x0000000804027824 */ /* 0x002fe200078e00ff */
[----:B------:R-:W-:Y:S01]  /*ed30*/  LOP3.LUT R0, R0, 0x38, RZ, 0xc0, !PT ;  /* 0x0000003800007812 */ /* 0x000fe200078ec0ff */
[----:B------:R-:W-:Y:S01]  /*ed40*/  ULDC.64 UR40, c[0x0][0x198] ;  /* 0x0000660000287ab9 */ /* 0x000fe20000000a00 */
[----:B------:R-:W-:Y:S01]  /*ed50*/  LOP3.LUT R3, R3, 0x38, R6, 0x78, !PT ;  /* 0x0000003803037812 */ /* 0x000fe200078e7806 */
[----:B------:R-:W-:-:S03]  /*ed60*/  IMAD.SHL.U32 R6, R6, 0x10, RZ ;  /* 0x0000001006067824 */ /* 0x000fc600078e00ff */
[----:B------:R-:W-:Y:S02]  /*ed70*/  LOP3.LUT R3, R3, 0x200, R2, 0xf8, !PT ;  /* 0x0000020003037812 */ /* 0x000fe400078ef802 */
[----:B------:R-:W-:-:S04]  /*ed80*/  SHF.R.U32.HI R2, RZ, 0x3, R4 ;  /* 0x00000003ff027819 */ /* 0x000fc80000011604 */
[----:B------:R-:W-:Y:S01]  /*ed90*/  LOP3.LUT R4, R2, 0x70, R6, 0xf8, !PT ;  /* 0x0000007002047812 */ /* 0x000fe200078ef806 */
[----:B------:R-:W-:Y:S01]  /*eda0*/  IMAD.MOV.U32 R2, RZ, RZ, 0x1 ;  /* 0x00000001ff027424 */ /* 0x000fe200078e00ff */
[C---:B------:R-:W-:Y:S01]  /*edb0*/  LOP3.LUT R4, R0.reuse, 0x40, RZ, 0xfc, !PT ;  /* 0x0000004000047812 */ /* 0x040fe200078efcff */
[----:B---3--:R-:W-:Y:S01]  /*edc0*/  ULEA UR4, UR5, UR4, 0x18 ;  /* 0x0000000405047291 */ /* 0x008fe2000f8ec03f */
[----:B------:R-:W-:-:S05]  /*edd0*/  LOP3.LUT R4, R0, 0x100, RZ, 0xfc, !PT ;  /* 0x0000010000047812 */ /* 0x000fca00078efcff */
[----:B------:R-:W-:-:S04]  /*ede0*/  IMAD.U32 R18, RZ, RZ, UR4 ;  /* 0x00000004ff127e24 */ /* 0x000fc8000f8e00ff */
[----:B------:R-:W-:-:S05]  /*edf0*/  IMAD R3, R3, 0x2, R18 ;  /* 0x0000000203037824 */ /* 0x000fca00078e0212 */
[----:B------:R0:W-:Y:S04]  /*ee00*/  STL [R1+0x14], R3 ;  /* 0x0000140301007387 */ /* 0x0001e80000100800 */
[----:B------:R-:W-:Y:S04]  /*ee10*/  STL [R1+0x64], RZ ;  /* 0x000064ff01007387 */ /* 0x000fe80000100800 */
[----:B------:R1:W-:Y:S01]  /*ee20*/  STL [R1+0x18], R2 ;  /* 0x0000180201007387 */ /* 0x0003e20000100800 */
[----:B0-----:R-:W-:-:S03]  /*ee30*/  LOP3.LUT R3, R0, 0x80, RZ, 0xfc, !PT ;  /* 0x0000008000037812 */ /* 0x001fc600078efcff */
[----:B------:R0:W-:Y:S01]  /*ee40*/  STL [R1+0x10], RZ ;  /* 0x000010ff01007387 */ /* 0x0001e20000100800 */
[C---:B------:R-:W-:Y:S02]  /*ee50*/  LOP3.LUT R3, R0.reuse, 0x140, RZ, 0xfc, !PT ;  /* 0x0000014000037812 */ /* 0x040fe400078efcff */
[C---:B-1----:R-:W-:Y:S02]  /*ee60*/  LOP3.LUT R2, R0.reuse, 0xc0, RZ, 0xfc, !PT ;  /* 0x000000c000027812 */ /* 0x042fe400078efcff */
[C---:B------:R-:W-:Y:S02]  /*ee70*/  LOP3.LUT R2, R0.reuse, 0x180, RZ, 0xfc, !PT ;  /* 0x0000018000027812 */ /* 0x040fe400078efcff */
[----:B0-----:R-:W-:-:S07]  /*ee80*/  LOP3.LUT R0, R0, 0x1c0, RZ, 0xfc, !PT ;  /* 0x000001c000007812 */ /* 0x001fce00078efcff */
.L_x_4223:
[----:B---3--:R-:W3:Y:S01]  /*ee90*/  LDL R0, [R1+0xc] ;  /* 0x00000c0001007983 */ /* 0x008ee20000100800 */
[----:B-1----:R-:W3:Y:S01]  /*eea0*/  LDC.64 R2, c[0x0][0xd88] ;  /* 0x00036200ff027b82 */ /* 0x002ee20000000a00 */
[----:B------:R-:W-:Y:S05]  /*eeb0*/  YIELD ;  /* 0x0000000000007946 */ /* 0x000fea0003800000 */
[----:B------:R-:W-:Y:S01]  /*eec0*/  ULDC.64 UR4, c[0x0][0xb20] ;  /* 0x0002c80000047ab9 */ /* 0x000fe20000000a00 */
[----:B--2---:R-:W-:Y:S01]  /*eed0*/  IMAD.MOV.U32 R6, RZ, RZ, RZ ;  /* 0x000000ffff067224 */ /* 0x004fe200078e00ff */
[----:B------:R-:W-:Y:S01]  /*eee0*/  ISETP.NE.U32.AND P0, PT, RZ, UR4, PT ;  /* 0x00000004ff007c0c */ /* 0x000fe2000bf05070 */
[----:B------:R-:W-:Y:S01]  /*eef0*/  ULDC.64 UR6, c[0x0][0xb10] ;  /* 0x0002c40000067ab9 */ /* 0x000fe20000000a00 */
[----:B------:R-:W-:Y:S01]  /*ef00*/  ULDC.64 UR8, c[0x0][0xb00] ;  /* 0x0002c00000087ab9 */ /* 0x000fe20000000a00 */
[----:B---3--:R-:W-:-:S05]  /*ef10*/  IMAD.WIDE R2, R0, 0x4, R2 ;  /* 0x0000000400027825 */ /* 0x008fca00078e0202 */
[----:B0-2---:R-:W2:Y:S01]  /*ef20*/  LDG.E R10, desc[UR38][R2.64] ;  /* 0x00000026020a7981 */ /* 0x005ea2000c1e1900 */
        /* <DEDUP_REMOVED lines=46> */
.L_x_4100:
        /* <DEDUP_REMOVED lines=18> */
.L_x_4101:
[----:B------:R-:W-:Y:S05]  /*f330*/  @!P0 BRA `(.L_x_4102) ;  /* 0x00000000000c8947 */ /* 0x000fea0003800000 */
[----:B------:R-:W2:Y:S04]  /*f340*/  LDG.E R6, desc[UR38][R4.64] ;  /* 0x0000002604067981 */ /* 0x000ea8000c1e1900 */
[----:B------:R-:W2:Y:S02]  /*f350*/  LDG.E R4, desc[UR38][R4.64+0x4] ;  /* 0x0000042604047981 */ /* 0x000ea4000c1e1900 */
[----:B--2---:R-:W-:-:S07]  /*f360*/  IMAD.IADD R6, R4, 0x1, -R6 ;  /* 0x0000000104067824 */ /* 0x004fce00078e0a06 */
.L_x_4102:
        /* <DEDUP_REMOVED lines=45> */
.L_x_4104:
[----:B------:R-:W-:Y:S05]  /*f640*/  BSYNC B0 ;  /* 0x0000000000007941 */ /* 0x000fea0003800000 */
.L_x_4103:
        /* <DEDUP_REMOVED lines=15> */
[----:B---3--:R-:W3:Y:S01]  /*f740*/  POPC R4, UR4 ;  /* 0x0000000400047d09 */ /* 0x008ee20008000000 */
[----:B----4-:R-:W-:-:S02]  /*f750*/  ISETP.EQ.U32.AND P0, PT, R0, R2, PT ;  /* 0x000000020000720c */ /* 0x010fc40003f02070 */
[----:B------:R-:W3:Y:S11]  /*f760*/  LDC.64 R2, c[0x0][0xd60] ;  /* 0x00035800ff027b82 */ /* 0x000ef60000000a00 */
[----:B---3--:R-:W3:Y:S04]  /*f770*/  @P0 ATOMG.E.ADD.STRONG.GPU PT, R2, desc[UR38][R2.64], R4 ;  /* 0x00000004020209a8 */ /* 0x008ee800081ee1e6 */
[----:B---3--:R3:W4:Y:S02]  /*f780*/  SHFL.IDX PT, R2, R2, R0, 0x1f ;  /* 0x00001f0002027589 */ /* 0x00872400000e0000 */
[----:B---3--:R-:W3:Y:S02]  /*f790*/  S2R R0, SR_LTMASK ;  /* 0x0000000000007919 */ /* 0x008ee40000003900 */
[----:B---3--:R-:W-:-:S06]  /*f7a0*/  LOP3.LUT R0, R0, UR4, RZ, 0xc0, !PT ;  /* 0x0000000400007c12 */ /* 0x008fcc000f8ec0ff */
[----:B------:R-:W4:Y:S02]  /*f7b0*/  POPC R0, R0 ;  /* 0x0000000000007309 */ /* 0x000f240000000000 */
[----:B----4-:R-:W-:-:S05]  /*f7c0*/  IADD3 R0, R2, UR36, R0 ;  /* 0x0000002402007c10 */ /* 0x010fca000fffe000 */
[----:B------:R4:W-:Y:S01]  /*f7d0*/  STL [R1], R0 ;  /* 0x0000000001007387 */ /* 0x0009e20000100800 */
[----:B------:R-:W-:Y:S05]  /*f7e0*/  BRA `(.L_x_4107) ;  /* 0x0000005800847947 */ /* 0x000fea0003800000 */
.L_x_4106:
        /* <DEDUP_REMOVED lines=20> */
.L_x_4109:
[----:B------:R-:W-:Y:S05]  /*f930*/  BSYNC B6 ;  /* 0x0000000000067941 */ /* 0x000fea0003800000 */
.L_x_4108:
        /* <DEDUP_REMOVED lines=20> */
.L_x_4112:
        /* <DEDUP_REMOVED lines=16> */
.L_x_4111:
[----:B------:R-:W-:Y:S05]  /*fb80*/  BSYNC B6 ;  /* 0x0000000000067941 */ /* 0x000fea0003800000 */
.L_x_4110:
        /* <DEDUP_REMOVED lines=24> */
.L_x_4238:
        /* <DEDUP_REMOVED lines=9> */
.L_x_4241:
        /* <DEDUP_REMOVED lines=24> */
.L_x_4116:
[----:B------:R-:W4:Y:S04]  /*ff20*/  LDL R0, [R1+0x10] ;  /* 0x0000100001007983 */ /* 0x000f280000100800 */
[----:B---3--:R-:W3:Y:S01]  /*ff30*/  LDL R2, [R1+0x18] ;  /* 0x0000180001027983 */ /* 0x008ee20000100800 */
[----:B----4-:R-:W-:Y:S01]  /*ff40*/  IMAD R0, R0, 0x8, R18 ;  /* 0x0000000800007824 */ /* 0x010fe200078e0212 */
[----:B---3--:R-:W-:-:S04]  /*ff50*/  SHF.L.U32 R2, R2, 0x1f, RZ ;  /* 0x0000001f02027819 */ /* 0x008fc800000006ff */
[----:B------:R-:W3:Y:S02]  /*ff60*/  SYNCS.PHASECHK.TRANS64.TRYWAIT P0, [R0+URZ+0x38840], R2 ;  /* 0x03884002000075a7 */ /* 0x000ee4000800017f */
[----:B---3--:R-:W-:Y:S05]  /*ff70*/  @!P0 BRA `(.L_x_4117) ;  /* 0x0000006400bc8947 */ /* 0x008fea0003800000 */
.L_x_4242:
[----:B------:R-:W4:Y:S02]  /*ff80*/  S2R R3, SR_TID.X ;  /* 0x0000000000037919 */ /* 0x000f240000002100 */
[----:B----4-:R-:W-:-:S04]  /*ff90*/  LOP3.LUT R3, R3, 0x7f, RZ, 0xc0, !PT ;  /* 0x0000007f03037812 */ /* 0x010fc800078ec0ff */
[----:B------:R-:W-:-:S13]  /*ffa0*/  ISETP.NE.AND P0, PT, R3, RZ, PT ;  /* 0x000000ff0300720c */ /* 0x000fda0003f05270 */
        /* <DEDUP_REMOVED lines=8> */
.L_x_4118:
[----:B------:R-:W4:Y:S04]  /*10030*/  LDL R3, [R1+0x10] ;  /* 0x0000100001037983 */ /* 0x000f280000100800 */
[----:B--2---:R-:W2:Y:S04]  /*10040*/  LDL R4, [R1+0x30] ;  /* 0x0000300001047983 */ /* 0x004ea80000100800 */
[----:B---3--:R-:W3:Y:S01]  /*10050*/  LDL R2, [R1+0x20] ;  /* 0x0000200001027983 */ /* 0x008ee20000100800 */
[----:B------:R-:W-:Y:S01]  /*10060*/  R2UR UR9, R0 ;  /* 0x00000000000972ca */ /* 0x000fe200000e0000 */
[----:B------:R-:W-:Y:S01]  /*10070*/  UIADD3 UR6, UP0, UR40, 0x370, URZ ;  /* 0x0000037028067890 */ /* 0x000fe2000ff1e03f */
[----:B------:R-:W-:-:S02]  /*10080*/  R2UR UR12, R17 ;  /* 0x00000000110c72ca */ /* 0x000fc400000e0000 */
[----:B-----5:R-:W-:Y:S01]  /*10090*/  R2UR UR13, R16 ;  /* 0x00000000100d72ca */ /* 0x020fe200000e0000 */
[----:B------:R-:W-:-:S08]  /*100a0*/  UIADD3.X UR7, URZ, UR41, URZ, UP0, !UPT ;  /* 0x000000293f077290 */ /* 0x000fd000087fe43f */
[----:B------:R-:W-:Y:S01]  /*100b0*/  UIADD3 UR9, UR9, 0x38830, URZ ;  /* 0x0003883009097890 */ /* 0x000fe2000fffe03f */
[----:B------:R-:W-:Y:S01]  /*100c0*/  UMOV UR5, 0x14f00000 ;  /* 0x14f0000000057882 */ /* 0x000fe20000000000 */
[----:B------:R-:W-:Y:S01]  /*100d0*/  UMOV UR10, URZ ;  /* 0x0000003f000a7c82 */ /* 0x000fe20008000000 */
[----:B------:R-:W-:Y:S02]  /*100e0*/  PLOP3.LUT P0, PT, PT, PT, PT, 0x80, 0x0 ;  /* 0x000000000000781c */ /* 0x000fe40003f0f070 */
[----:B------:R-:W-:-:S11]  /*100f0*/  LOP3.LUT R19, R19, 0xfffffffe, RZ, 0xc0, !PT ;  /* 0xfffffffe13137812 */ /* 0x000fd600078ec0ff */
[----:B------:R-:W-:Y:S01]  /*10100*/  @P0 LOP3.LUT R19, R19, 0x1, RZ, 0xfc, !PT ;  /* 0x0000000113130812 */ /* 0x000fe200078efcff */
[----:B----4-:R-:W-:Y:S01]  /*10110*/  IMAD R0, R3, 0x2000, R18 ;  /* 0x0000200003007824 */ /* 0x010fe200078e0212 */
[----:B--2---:R-:W-:-:S04]  /*10120*/  R2UR UR11, R4 ;  /* 0x00000000040b72ca */ /* 0x004fc800000e0000 */
[----:B------:R-:W-:Y:S02]  /*10130*/  R2UR UR8, R0 ;  /* 0x00000000000872ca */ /* 0x000fe400000e0000 */
[----:B---3--:R-:W-:-:S11]  /*10140*/  R2UR UR4, R2 ;  /* 0x00000000020472ca */ /* 0x008fd600000e0000 */
[----:B------:R-:W-:Y:S02]  /*10150*/  UIADD3 UR8, UR8, 0x22400, URZ ;  /* 0x0002240008087890 */ /* 0x000fe4000fffe03f */
[----:B------:R-:W-:-:S03]  /*10160*/  ULEA UR11, UR11, UR4, 0x6 ;  /* 0x000000040b0b7291 */ /* 0x000fc6000f8e303f */
[----:B------:R-:W-:-:S06]  /*10170*/  UMOV UR4, 0x0 ;  /* 0x0000000000047882 */ /* 0x000fcc0000000000 */
[----:B------:R3:W-:Y:S02]  /*10180*/  UTMALDG.4D [UR8], [UR6], desc[UR4] ;  /* 0x00000408060075b4 */ /* 0x0007e40008019000 */
[----:B---3--:R-:W-:Y:S01]  /*10190*/  NOP ;  /* 0x0000000000007918 */ /* 0x008fe20000000000 */
.L_x_4114:
[----:B--2---:R-:W2:Y:S04]  /*101a0*/  LDL.LU R4, [R1+0x28] ;  /* 0x0000280001047983 */ /* 0x004ea80000300800 */
[----:B------:R-:W3:Y:S04]  /*101b0*/  LDL.LU R3, [R1+0x48] ;  /* 0x0000480001037983 */ /* 0x000ee80000300800 */
[----:B------:R-:W4:Y:S01]  /*101c0*/  LDL R2, [R1+0x2c] ;  /* 0x00002c0001027983 */ /* 0x000f220000100800 */
[----:B------:R-:W-:Y:S05]  /*101d0*/  WARPSYNC.ALL ;  /* 0x0000000000007948 */ /* 0x000fea0003800000 */
[----:B------:R-:W-:Y:S01]  /*101e0*/  ULDC.64 UR4, c[0x0][0xaf8] ;  /* 0x0002be0000047ab9 */ /* 0x000fe20000000a00 */
[----:B------:R-:W-:Y:S01]  /*101f0*/  VIADD R0, R18, 0x20400 ;  /* 0x0002040012007836 */ /* 0x000fe20000000000 */
[----:B------:R-:W-:Y:S01]  /*10200*/  BAR.SYNC.DEFER_BLOCKING 0x8, 0x100 ;  /* 0x0204000000007b1d */ /* 0x000fe20000010000 */
[----:B------:R-:W-:-:S03]  /*10210*/  ISETP.NE.U32.AND P0, PT, RZ, UR4, PT ;  /* 0x00000004ff007c0c */ /* 0x000fc6000bf05070 */
[----:B------:R-:W-:Y:S02]  /*10220*/  LOP3.LUT P1, RZ, R0, 0x3ff, RZ, 0xc0, !PT ;  /* 0x000003ff00ff7812 */ /* 0x000fe4000782c0ff */
[----:B------:R-:W-:Y:S01]  /*10230*/  ISETP.NE.AND.EX P0, PT, RZ, UR5, PT, P0 ;  /* 0x00000005ff007c0c */ /* 0x000fe2000bf05300 */
[----:B------:R-:W-:Y:S03]  /*10240*/  BSSY B6, `(.L_x_4119) ;  /* 0x0000018000067945 */ /* 0x000fe60003800000 */
[----:B--2---:R-:W-:Y:S02]  /*10250*/  SEL R4, R4, RZ, !P0 ;  /* 0x000000ff04047207 */ /* 0x004fe40004000000 */
[----:B---3--:R-:W-:-:S03]  /*10260*/  SEL R3, R3, RZ, !P0 ;  /* 0x000000ff03037207 */ /* 0x008fc60004000000 */
[----:B------:R2:W-:Y:S01]  /*10270*/  STL [R1+0x34], R4 ;  /* 0x0000340401007387 */ /* 0x0005e20000100800 */
[----:B----4-:R-:W-:-:S05]  /*10280*/  SHF.R.S32.HI R0, RZ, 0x1f, R2 ;  /* 0x0000001fff007819 */ /* 0x010fca0000011402 */
[----:B------:R2:W-:Y:S04]  /*10290*/  STL [R1+0x48], R0 ;  /* 0x0000480001007387 */ /* 0x0005e80000100800 */
[----:B------:R2:W-:Y:S01]  /*102a0*/  STL [R1+0x58], R3 ;  /* 0x0000580301007387 */ /* 0x0005e20000100800 */
        /* <DEDUP_REMOVED lines=17> */
.L_x_4120:
[----:B------:R-:W-:Y:S05]  /*103c0*/  BSYNC B6 ;  /* 0x0000000000067941 */ /* 0x000fea0003800000 */
.L_x_4119:
[----:B-1----:R-:W3:Y:S01]  /*103d0*/  LDL R10, [R1+0x4] ;  /* 0x00000400010a7983 */ /* 0x002ee20000100800 */
[----:B------:R-:W1:Y:S01]  /*103e0*/  LDC R7, c[0x0][0x448] ;  /* 0x00011200ff077b82 */ /* 0x000e620000000800 */
[----:B------:R-:W-:Y:S01]  /*103f0*/  ULDC.64 UR4, c[0x0][0x298] ;  /* 0x0000a60000047ab9 */ /* 0x000fe20000000a00 */
[----:B------:R-:W-:Y:S01]  /*10400*/  ULDC.64 UR6, c[0x0][0x280] ;  /* 0x0000a00000067ab9 */ /* 0x000fe20000000a00 */
[----:B--2---:R-:W2:Y:S04]  /*10410*/  LDL R4, [R1+0x48] ;  /* 0x0000480001047983 */ /* 0x004ea80000100800 */
[----:B------:R-:W4:Y:S04]  /*10420*/  LDL R9, [R1+0x2c] ;  /* 0x00002c0001097983 */ /* 0x000f280000100800 */
[----:B------:R-:W4:Y:S01]  /*10430*/  LDL R8, [R1+0x58] ;  /* 0x0000580001087983 */ /* 0x000f220000100800 */
[----:B------:R-:W0:Y:S01]  /*10440*/  S2R R2, SR_TID.X ;  /* 0x0000000000027919 */ /* 0x000e220000002100 */
[----:B------:R-:W0:Y:S02]  /*10450*/  S2R R0, SR_TID.X ;  /* 0x0000000000007919 */ /* 0x000e240000002100 */
[----:B------:R-:W4:Y:S01]  /*10460*/  LDL R6, [R1+0x34] ;  /* 0x0000340001067983 */ /* 0x000f220000100800 */
[----:B-1----:R-:W-:-:S13]  /*10470*/  ISETP.NE.AND P0, PT, R7, 0x1, PT ;  /* 0x000000010700780c */ /* 0x002fda0003f05270 */
[----:B------:R-:W1:Y:S01]  /*10480*/  @P0 LDC R3, c[0x0][0x450] ;  /* 0x00011400ff030b82 */ /* 0x000e620000000800 */
[----:B0-----:R-:W-:-:S04]  /*10490*/  LOP3.LUT R2, R2, 0x7f, RZ, 0xc0, !PT ;  /* 0x0000007f02027812 */ /* 0x001fc800078ec0ff */
[----:B------:R-:W-:Y:S01]  /*104a0*/  SHF.R.U32.HI R2, RZ, 0x3, R2 ;  /* 0x00000003ff027819 */ /* 0x000fe20000011602 */
[----:B------:R-:W-:-:S05]  /*104b0*/  IMAD.SHL.U32 R0, R0, 0x10, RZ ;  /* 0x0000001000007824 */ /* 0x000fca00078e00ff */
[----:B------:R-:W-:Y:S02]  /*104c0*/  LOP3.LUT R0, R2, 0x70, R0, 0xf8, !PT ;  /* 0x0000007002007812 */ /* 0x000fe400078ef800 */
[----:B------:R-:W0:Y:S03]  /*104d0*/  @P0 LDC R2, c[0x0][0x44c] ;  /* 0x00011300ff020b82 */ /* 0x000e260000000800 */
[----:B---3--:R-:W-:-:S04]  /*104e0*/  IMAD R5, R10, 0x40, R0 ;  /* 0x000000400a057824 */ /* 0x008fc800078e0200 */
[----:B0-----:R-:W-:-:S04]  /*104f0*/  @P0 IMAD.HI.U32 R2, R5, R2, RZ ;  /* 0x0000000205020227 */ /* 0x001fc800078e00ff */
[----:B------:R-:W-:Y:S01]  /*10500*/  IMAD.MOV.U32 R0, RZ, RZ, R5 ;  /* 0x000000ffff007224 */ /* 0x000fe200078e0005 */
[----:B-1----:R-:W-:Y:S01]  /*10510*/  @P0 SHF.R.U32.HI R0, RZ, R3, R2 ;  /* 0x00000003ff000219 */ /* 0x002fe20000011602 */
[----:B--2---:R-:W-:-:S04]  /*10520*/  IMAD R2, R4, UR4, RZ ;  /* 0x0000000404027c24 */ /* 0x004fc8000f8e02ff */
[C---:B----4-:R-:W-:Y:S02]  /*10530*/  IMAD R4, R9.reuse, UR5, R2 ;  /* 0x0000000509047c24 */ /* 0x050fe4000f8e0202 */
[----:B------:R-:W-:Y:S01]  /*10540*/  IMAD.WIDE.U32 R2, R9, UR4, RZ ;  /* 0x0000000409027c25 */ /* 0x000fe2000f8e00ff */
[----:B------:R-:W-:-:S03]  /*10550*/  ULDC.64 UR4, c[0x0][0x2d8] ;  /* 0x0000b60000047ab9 */ /* 0x000fc60000000a00 */
[----:B------:R-:W-:Y:S02]  /*10560*/  IMAD.IADD R3, R3, 0x1, R4 ;  /* 0x0000000103037824 */ /* 0x000fe400078e0204 */
[C---:B------:R-:W-:Y:S01]  /*10570*/  IMAD.WIDE.U32 R2, R17.reuse, UR4, R2 ;  /* 0x0000000411027c25 */ /* 0x040fe2000f8e0002 */
[----:B------:R0:W-:Y:S03]  /*10580*/  STL [R1+0x28], R5 ;  /* 0x0000280501007387 */ /* 0x0001e60000100800 */
[----:B------:R-:W-:Y:S01]  /*10590*/  IMAD R3, R17, UR5, R3 ;  /* 0x0000000511037c24 */ /* 0x000fe2000f8e0203 */
[----:B------:R-:W-:Y:S02]  /*105a0*/  ULDC.64 UR4, c[0x0][0x2e0] ;  /* 0x0000b80000047ab9 */ /* 0x000fe40000000a00 */
[----:B------:R-:W-:Y:S02]  /*105b0*/  IMAD R4, R8, UR4, RZ ;  /* 0x0000000408047c24 */ /* 0x000fe4000f8e02ff */
[----:B------:R1:W5:Y:S01]  /*105c0*/  LDL R8, [R1+0x14] ;  /* 0x0000140001087983 */ /* 0x0003620000100800 */
[C---:B------:R-:W-:Y:S01]  /*105d0*/  IMAD.WIDE.U32 R2, R6.reuse, UR4, R2 ;  /* 0x0000000406027c25 */ /* 0x040fe2000f8e0002 */
[----:B------:R-:W2:Y:S03]  /*105e0*/  S2R R9, SR_TID.X ;  /* 0x0000000000097919 */ /* 0x000ea60000002100 */
        /* <DEDUP_REMOVED lines=8> */
[----:B------:R-:W-:-:S04]  /*10670*/  IMAD.MOV R0, RZ, RZ, -R0 ;  /* 0x000000ffff007224 */ /* 0x000fc800078e0a00 */
[----:B------:R-:W-:-:S05]  /*10680*/  IMAD R0, R7, R0, R5 ;  /* 0x0000000007007224 */ /* 0x000fca00078e0205 */
[----:B------:R-:W-:Y:S01]  /*10690*/  SHF.R.S32.HI R6, RZ, 0x1f, R0 ;  /* 0x0000001fff067819 */ /* 0x000fe20000011400 */
[----:B------:R-:W-:Y:S02]  /*106a0*/  IMAD.IADD R3, R3, 0x1, R4 ;  /* 0x0000000103037824 */ /* 0x000fe400078e0204 */
[----:B--2---:R-:W-:Y:S02]  /*106b0*/  IMAD.SHL.U32 R9, R9, 0x8, RZ ;  /* 0x0000000809097824 */ /* 0x004fe400078e00ff */
[----:B------:R-:W-:Y:S02]  /*106c0*/  IMAD R6, R6, UR4, RZ ;  /* 0x0000000406067c24 */ /* 0x000fe4000f8e02ff */
[C---:B0-----:R-:W-:Y:S01]  /*106d0*/  IMAD.WIDE.U32 R4, R0.reuse, UR4, R2 ;  /* 0x0000000400047c25 */ /* 0x041fe2000f8e0002 */
[----:B------:R-:W-:Y:S01]  /*106e0*/  LOP3.LUT R9, R9, 0x38, RZ, 0xc0, !PT ;  /* 0x0000003809097812 */ /* 0x000fe200078ec0ff */
[----:B------:R-:W-:Y:S02]  /*106f0*/  ULDC UR4, c[0x0][0x2b8] ;  /* 0x0000ae0000047ab9 */ /* 0x000fe40000000800 */
[----:B------:R-:W-:Y:S01]  /*10700*/  IMAD R0, R0, UR5, R6 ;  /* 0x0000000500007c24 */ /* 0x000fe2000f8e0206 */
[----:B------:R-:W-:-:S03]  /*10710*/  LEA R3, P1, R4, UR6, 0x1 ;  /* 0x0000000604037c11 */ /* 0x000fc6000f8208ff */
[----:B------:R-:W-:Y:S01]  /*10720*/  IMAD.IADD R0, R5, 0x1, R0 ;  /* 0x0000000105007824 */ /* 0x000fe200078e0200 */
[----:B------:R-:W-:Y:S01]  /*10730*/  ISETP.GE.AND P0, PT, R9, UR4, PT ;  /* 0x0000000409007c0c */ /* 0x000fe2000bf06270 */
[----:B------:R-:W-:-:S03]  /*10740*/  UMOV UR4, 0xffffffff ;  /* 0xffffffff00047882 */ /* 0x000fc60000000000 */
[----:B------:R-:W-:Y:S01]  /*10750*/  LEA.HI.X R2, R4, UR7, R0, 0x1, P1 ;  /* 0x0000000704027c11 */ /* 0x000fe200088f0c00 */
[----:B-1----:R-:W-:Y:S08]  /*10760*/  BRA.DIV UR4, `(.L_x_4121) ;  /* 0x0000005e04d47947 */ /* 0x002ff0000b800000 */
[----:B------:R-:W2:Y:S01]  /*10770*/  LDL R11, [R1+0x38] ;  /* 0x00003800010b7983 */ /* 0x000ea20000100800 */
[----:B------:R-:W0:Y:S03]  /*10780*/  S2R R5, SR_TID.X ;  /* 0x0000000000057919 */ /* 0x000e260000002100 */
[----:B------:R-:W-:Y:S01]  /*10790*/  SHFL.IDX PT, R4, R2, RZ, 0x181f ;  /* 0x00181fff02047589 */ /* 0x000fe200000e0000 */
[----:B0-----:R-:W-:-:S04]  /*107a0*/  LOP3.LUT R5, R5, 0x7f, RZ, 0xc0, !PT ;  /* 0x0000007f05057812 */ /* 0x001fc800078ec0ff */
[----:B------:R-:W-:Y:S02]  /*107b0*/  SHF.R.U32.HI R6, RZ, 0x3, R5 ;  /* 0x00000003ff067819 */ /* 0x000fe40000011605 */
[----:B------:R-:W0:Y:S03]  /*107c0*/  SHFL.IDX PT, R5, R3, RZ, 0x181f ;  /* 0x00181fff03057589 */ /* 0x000e2600000e0000 */
[----:B------:R-:W-:Y:S02]  /*107d0*/  IMAD R10, R10, 0x40, R6 ;  /* 0x000000400a0a7824 */ /* 0x000fe400078e0206 */
[----:B------:R-:W-:Y:S04]  /*107e0*/  SHFL.IDX PT, R6, R2, 0x1, 0x181f ;  /* 0x00381f0002067f89 */ /* 0x000fe800000e0000 */
[----:B------:R-:W-:Y:S01]  /*107f0*/  STL [R1+0x4], R10 ;  /* 0x0000040a01007387 */ /* 0x000fe20000100800 */
[----:B--2---:R-:W-:-:S05]  /*10800*/  IMAD R0, R11, R7, RZ ;  /* 0x000000070b007224 */ /* 0x004fca00078e02ff */
[----:B------:R-:W-:-:S13]  /*10810*/  ISETP.GE.AND P1, PT, R10, R0, PT ;  /* 0x000000000a00720c */ /* 0x000fda0003f26270 */
[----:B0-----:R-:W-:-:S05]  /*10820*/  @!P1 LEA R5, P2, R9, R5, 0x1 ;  /* 0x0000000509059211 */ /* 0x001fca00078408ff */
[----:B------:R-:W-:-:S05]  /*10830*/  @!P1 IMAD.X R4, RZ, RZ, R4, P2 ;  /* 0x000000ffff049224 */ /* 0x000fca00010e0604 */
[----:B------:R-:W-:-:S04]  /*10840*/  @!P1 LOP3.LUT R5, R5, R4, RZ, 0x3c, !PT ;  /* 0x0000000405059212 */ /* 0x000fc800078e3cff */
[----:B------:R-:W-:-:S04]  /*10850*/  @!P1 LOP3.LUT R4, R5, R4, RZ, 0x3c, !PT ;  /* 0x0000000405049212 */ /* 0x000fc800078e3cff */
[----:B------:R-:W-:-:S05]  /*10860*/  @!P1 LOP3.LUT R5, R5, R4, RZ, 0x3c, !PT ;  /* 0x0000000405059212 */ /* 0x000fca00078e3cff */
[----:B-----5:R0:W-:Y:S01]  /*10870*/  @!P1 LDGSTS.E.BYPASS.LTC128B.128 [R8+0x20400], desc[UR38][R4.64], !P0 ;  /* 0x2040000004089fae */ /* 0x0201e2000c101d66 */
[----:B------:R-:W-:-:S03]  /*10880*/  VIADD R7, R10, 0x10 ;  /* 0x000000100a077836 */ /* 0x000fc60000000000 */
[----:B0-----:R-:W0:Y:S02]  /*10890*/  SHFL.IDX PT, R4, R3, 0x1, 0x181f ;  /* 0x00381f0003047f89 */ /* 0x001e2400000e0000 */
[----:B------:R-:W-:-:S13]  /*108a0*/  ISETP.GE.AND P1, PT, R7, R0, PT ;  /* 0x000000000700720c */ /* 0x000fda0003f26270 */
[----:B0-----:R-:W-:-:S05]  /*108b0*/  @!P1 LEA R5, P2, R9, R4, 0x1 ;  /* 0x0000000409059211 */ /* 0x001fca00078408ff */
[----:B------:R-:W-:-:S05]  /*108c0*/  @!P1 IMAD.X R4, RZ, RZ, R6, P2 ;  /* 0x000000ffff049224 */ /* 0x000fca00010e0606 */
[----:B------:R-:W-:-:S04]  /*108d0*/  @!P1 LOP3.LUT R5, R5, R4, RZ, 0x3c, !PT ;  /* 0x0000000405059212 */ /* 0x000fc800078e3cff */
[----:B------:R-:W-:-:S04]  /*108e0*/  @!P1 LOP3.LUT R4, R5, R4, RZ, 0x3c, !PT ;  /* 0x0000000405049212 */ /* 0x000fc800078e3cff */
[----:B------:R-:W-:-:S05]  /*108f0*/  @!P1 LOP3.LUT R5, R5, R4, RZ, 0x3c, !PT ;  /* 0x0000000405059212 */ /* 0x000fca00078e3cff */
[----:B------:R0:W-:Y:S04]  /*10900*/  @!P1 LDGSTS.E.BYPASS.LTC128B.128 [R8+0x20c00], desc[UR38][R4.64], !P0 ;  /* 0x20c0000004089fae */ /* 0x0001e8000c101d66 */
[----:B------:R1:W-:Y:S04]  /*10910*/  STL [R1+0x50], R7 ;  /* 0x0000500701007387 */ /* 0x0003e80000100800 */
[----:B0-----:R-:W0:Y:S01]  /*10920*/  SHFL.IDX PT, R4, R3, 0x2, 0x181f ;  /* 0x00581f0003047f89 */ /* 0x001e2200000e0000 */
[----:B-1----:R-:W-:-:S03]  /*10930*/  VIADD R7, R10, 0x20 ;  /* 0x000000200a077836 */ /* 0x002fc60000000000 */
[----:B------:R-:W1:Y:S02]  /*10940*/  SHFL.IDX PT, R6, R2, 0x2, 0x181f ;  /* 0x00581f0002067f89 */ /* 0x000e6400000e0000 */
[----:B------:R-:W-:-:S13]  /*10950*/  ISETP.GE.AND P1, PT, R7, R0, PT ;  /* 0x000000000700720c */ /* 0x000fda0003f26270 */
[----:B0-----:R-:W-:-:S05]  /*10960*/  @!P1 LEA R5, P2, R9, R4, 0x1 ;  /* 0x0000000409059211 */ /* 0x001fca00078408ff */
[----:B-1----:R-:W-:-:S05]  /*10970*/  @!P1 IMAD.X R4, RZ, RZ, R6, P2 ;  /* 0x000000ffff049224 */ /* 0x002fca00010e0606 */
[----:B------:R-:W-:-:S04]  /*10980*/  @!P1 LOP3.LUT R5, R5, R4, RZ, 0x3c, !PT ;  /* 0x0000000405059212 */ /* 0x000fc800078e3cff */
[----:B------:R-:W-:-:S04]  /*10990*/  @!P1 LOP3.LUT R4, R5, R4, RZ, 0x3c, !PT ;  /* 0x0000000405049212 */ /* 0x000fc800078e3cff */
[----:B------:R-:W-:Y:S01]  /*109a0*/  @!P1 LOP3.LUT R5, R5, R4, RZ, 0x3c, !PT ;  /* 0x0000000405059212 */ /* 0x000fe200078e3cff */
[----:B------:R0:W-:Y:S04]  /*109b0*/  STL [R1+0x5c], R7 ;  /* 0x00005c0701007387 */ /* 0x0001e80000100800 */
[----:B------:R1:W-:Y:S04]  /*109c0*/  @!P1 LDGSTS.E.BYPASS.LTC128B.128 [R8+0x21400], desc[UR38][R4.64], !P0 ;  /* 0x2140000004089fae */ /* 0x0003e8000c101d66 */
[----:B------:R-:W2:Y:S04]  /*109d0*/  SHFL.IDX PT, R3, R3, 0x3, 0x181f ;  /* 0x00781f0003037f89 */ /* 0x000ea800000e0000 */
[----:B-1----:R0:W1:Y:S02]  /*109e0*/  SHFL.IDX PT, R4, R2, 0x3, 0x181f ;  /* 0x00781f0002047f89 */ /* 0x00206400000e0000 */
.L_x_4251:
[----:B0-----:R-:W3:Y:S02]  /*109f0*/  LDL R2, [R1+0x4] ;  /* 0x0000040001027983 */ /* 0x001ee40000100800 */
[----:B---3--:R-:W-:-:S05]  /*10a00*/  VIADD R2, R2, 0x30 ;  /* 0x0000003002027836 */ /* 0x008fca0000000000 */
[----:B------:R-:W-:Y:S01]  /*10a10*/  ISETP.GE.AND P1, PT, R2, R0, PT ;  /* 0x000000000200720c */ /* 0x000fe20003f26270 */
[----:B------:R2:W-:-:S12]  /*10a20*/  STL [R1+0x60], R2 ;  /* 0x0000600201007387 */ /* 0x0005d80000100800 */
[----:B--2---:R-:W-:-:S05]  /*10a30*/  @!P1 LEA R2, P2, R9, R3, 0x1 ;  /* 0x0000000309029211 */ /* 0x004fca00078408ff */
[----:B-1----:R-:W-:-:S05]  /*10a40*/  @!P1 IMAD.X R3, RZ, RZ, R4, P2 ;  /* 0x000000ffff039224 */ /* 0x002fca00010e0604 */
[----:B------:R-:W-:Y:S01]  /*10a50*/  @!PT LDS RZ, [RZ] ;  /* 0x00000000fffff984 */ /* 0x000fe20000000800 */
[----:B------:R-:W-:Y:S01]  /*10a60*/  @!PT LDS RZ, [RZ] ;  /* 0x00000000fffff984 */ /* 0x000fe20000000800 */
[----:B------:R-:W-:Y:S01]  /*10a70*/  @!PT LDS RZ, [RZ] ;  /* 0x00000000fffff984 */ /* 0x000fe20000000800 */
[----:B------:R0:W-:Y:S01]  /*10a80*/  @!P1 LDGSTS.E.BYPASS.LTC128B.128 [R8+0x21c00], desc[UR38][R2.64], !P0 ;  /* 0x21c0000002089fae */ /* 0x0001e2000c101d66 */
[----:B------:R-:W-:Y:S01]  /*10a90*/  PLOP3.LUT P0, PT, PT, PT, PT, 0x80, 0x0 ;  /* 0x000000000000781c */ /* 0x000fe20003f0f070 */
[----:B------:R-:W-:-:S12]  /*10aa0*/  NOP ;  /* 0x0000000000007918 */ /* 0x000fd80000000000 */
.L_x_4122:
[----:B------:R-:W-:Y:S02]  /*10ab0*/  PLOP3.LUT P1, PT, P1, P0, PT, 0xa2, 0x0 ;  /* 0x000000000000781c */ /* 0x000fe40000f21472 */
[----:B------:R-:W-:-:S08]  /*10ac0*/  @P0 R2UR P1, UR4, R18 ;  /* 0x00000000120402ca */ /* 0x000fd00000020000 */
[----:B------:R-:W-:-:S05]  /*10ad0*/  @P0 PLOP3.LUT P0, PT, P1, PT, PT, 0x80, 0x0 ;  /* 0x000000000000081c */ /* 0x000fca0000f0f070 */
[----:B------:R-:W-:Y:S01]  /*10ae0*/  @!P1 SYNCS.ARRIVE.TRANS64.RED.A0T1 RZ, [UR4+0x38800], RZ ;  /* 0x038800ffffff99a7 */ /* 0x000fe20008200404 */
[----:B------:R-:W-:Y:S07]  /*10af0*/  @!P1 ARRIVES.LDGSTSBAR.64.TRANSCNT [UR4+0x38800] ;  /* 0x03880000ff0099b0 */ /* 0x000fee0008000a84 */
[----:B------:R-:W-:Y:S05]  /*10b00*/  @P0 BRA.U.ANY `(.L_x_4122) ;  /* 0xfffffffd00e80947 */ /* 0x000fea000393ffff */
[----:B------:R-:W-:Y:S01]  /*10b10*/  NOP ;  /* 0x0000000000007918 */ /* 0x000fe20000000000 */
[----:B------:R-:W2:Y:S01]  /*10b20*/  LDL.LU R0, [R1+0x48] ;  /* 0x0000480001007983 */ /* 0x000ea20000300800 */
[----:B------:R-:W-:Y:S01]  /*10b30*/  ULDC.64 UR4, c[0x0][0x398] ;  /* 0x0000e60000047ab9 */ /* 0x000fe20000000a00 */
[----:B------:R1:W-:Y:S02]  /*10b40*/  SYNCS.ARRIVE.TRANS64.A1T0 RZ, [R18+URZ+0x38800], RZ ;  /* 0x038800ff12ff79a7 */ /* 0x0003e4000810003f */
[----:B0-----:R-:W3:Y:S01]  /*10b50*/  LDL.LU R3, [R1+0x2c] ;  /* 0x00002c0001037983 */ /* 0x001ee20000300800 */
[----:B------:R-:W-:Y:S01]  /*10b60*/  BSSY B6, `(.L_x_4123) ;  /* 0x000001a000067945 */ /* 0x000fe20003800000 */
[----:B--2---:R-:W-:Y:S02]  /*10b70*/  IMAD R2, R0, UR4, RZ ;  /* 0x0000000400027c24 */ /* 0x004fe4000f8e02ff */
[----:B------:R-:W-:Y:S02]  /*10b80*/  VIADD R0, R18, 0x26400 ;  /* 0x0002640012007836 */ /* 0x000fe40000000000 */
[----:B---3--:R-:W-:-:S02]  /*10b90*/  IMAD R2, R3, UR5, R2 ;  /* 0x0000000503027c24 */ /* 0x008fc4000f8e0202 */
[----:B------:R-:W-:Y:S01]  /*10ba0*/  IMAD.WIDE.U32 R4, R3, UR4, RZ ;  /* 0x0000000403047c25 */ /* 0x000fe2000f8e00ff */
[----:B------:R-:W-:-:S03]  /*10bb0*/  LOP3.LUT P0, RZ, R0, 0x3ff, RZ, 0xc0, !PT ;  /* 0x000003ff00ff7812 */ /* 0x000fc6000780c0ff */
[----:B------:R-:W-:Y:S01]  /*10bc0*/  IMAD.IADD R0, R5, 0x1, R2 ;  /* 0x0000000105007824 */ /* 0x000fe200078e0202 */
[----:B------:R1:W-:Y:S04]  /*10bd0*/  STL.64 [R1+0x48], R4 ;  /* 0x0000480401007387 */ /* 0x0003e80000100a00 */
[----:B------:R1:W-:Y:S05]  /*10be0*/  STL [R1+0x2c], R0 ;  /* 0x00002c0001007387 */ /* 0x0003ea0000100800 */
[----:B------:R-:W-:Y:S05]  /*10bf0*/  @!P0 BRA `(.L_x_4124) ;  /* 0x0000000000408947 */ /* 0x000fea0003800000 */
[----:B------:R-:W-:Y:S01]  /*10c00*/  MOV R2, 0x0 ;  /* 0x0000000000027802 */ /* 0x000fe20000000f00 */
[----:B------:R-:W-:Y:S01]  /*10c10*/  ULDC.64 UR6, c[0x4][0x118] ;  /* 0x0100460000067ab9 */ /* 0x000fe20000000a00 */
[----:B------:R-:W-:Y:S01]  /*10c20*/  ULDC.64 UR8, c[0x4][0x120] ;  /* 0x0100480000087ab9 */ /* 0x000fe20000000a00 */
[----:B------:R-:W-:Y:S01]  /*10c30*/  ULDC.64 UR4, c[0x4][0x60] ;  /* 0x0100180000047ab9 */ /* 0x000fe20000000a00 */
[----:B-1----:R-:W-:Y:S02]  /*10c40*/  IMAD.U32 R4, RZ, RZ, UR6 ;  /* 0x00000006ff047e24 */ /* 0x002fe4000f8e00ff */
        /* <DEDUP_REMOVED lines=11> */
.L_x_4124:
[----:B------:R-:W-:Y:S05]  /*10d00*/  BSYNC B6 ;  /* 0x0000000000067941 */ /* 0x000fea0003800000 */
.L_x_4123:
[----:B-1----:R-:W2:Y:S01]  /*10d10*/  LDL.LU R5, [R1+0x2c] ;  /* 0x00002c0001057983 */ /* 0x002ea20000300800 */
[----:B------:R-:W0:Y:S01]  /*10d20*/  LDC R7, c[0x0][0x448] ;  /* 0x00011200ff077b82 */ /* 0x000e220000000800 */
[----:B------:R-:W-:Y:S02]  /*10d30*/  ULDC.64 UR4, c[0x0][0x3d8] ;  /* 0x0000f60000047ab9 */ /* 0x000fe40000000a00 */
[----:B------:R-:W2:Y:S04]  /*10d40*/  LDL.LU.64 R2, [R1+0x48] ;  /* 0x0000480001027983 */ /* 0x000ea80000300a00 */
[----:B------:R-:W3:Y:S04]  /*10d50*/  LDL.LU R0, [R1+0x58] ;  /* 0x0000580001007983 */ /* 0x000ee80000300800 */
[----:B------:R-:W4:Y:S04]  /*10d60*/  LDL.LU R4, [R1+0x34] ;  /* 0x0000340001047983 */ /* 0x000f280000300800 */
[----:B------:R-:W5:Y:S01]  /*10d70*/  LDL.LU R6, [R1+0x28] ;  /* 0x0000280001067983 */ /* 0x000f620000300800 */
[----:B------:R-:W-:Y:S01]  /*10d80*/  LOP3.LUT R19, R19, 0xfffffff7, RZ, 0xc0, !PT ;  /* 0xfffffff713137812 */ /* 0x000fe200078ec0ff */
[----:B------:R-:W1:Y:S01]  /*10d90*/  S2R R10, SR_TID.X ;  /* 0x00000000000a7919 */ /* 0x000e620000002100 */
[----:B0-----:R-:W-:Y:S01]  /*10da0*/  ISETP.NE.AND P0, PT, R7, 0x1, PT ;  /* 0x000000010700780c */ /* 0x001fe20003f05270 */
[----:B-1----:R-:W-:-:S05]  /*10db0*/  IMAD.SHL.U32 R10, R10, 0x8, RZ ;  /* 0x000000080a0a7824 */ /* 0x002fca00078e00ff */
[----:B------:R-:W-:Y:S01]  /*10dc0*/  LOP3.LUT R10, R10, 0x38, RZ, 0xc0, !PT ;  /* 0x000000380a0a7812 */ /* 0x000fe200078ec0ff */
[----:B--2---:R-:W-:-:S06]  /*10dd0*/  IMAD.MOV.U32 R3, RZ, RZ, R5 ;  /* 0x000000ffff037224 */ /* 0x004fcc00078e0005 */
[----:B------:R-:W0:Y:S01]  /*10de0*/  @P0 LDC R5, c[0x0][0x450] ;  /* 0x00011400ff050b82 */ /* 0x000e220000000800 */
[----:B------:R-:W-:-:S04]  /*10df0*/  IMAD.WIDE.U32 R2, R17, UR4, R2 ;  /* 0x0000000411027c25 */ /* 0x000fc8000f8e0002 */
[----:B------:R-:W-:Y:S01]  /*10e00*/  IMAD R3, R17, UR5, R3 ;  /* 0x0000000511037c24 */ /* 0x000fe2000f8e0203 */
[----:B------:R-:W-:Y:S02]  /*10e10*/  ULDC.64 UR4, c[0x0][0x3e0] ;  /* 0x0000f80000047ab9 */ /* 0x000fe40000000a00 */
[----:B---3--:R-:W-:Y:S02]  /*10e20*/  IMAD R0, R0, UR4, RZ ;  /* 0x0000000400007c24 */ /* 0x008fe4000f8e02ff */
[----:B----4-:R-:W-:-:S04]  /*10e30*/  IMAD.WIDE.U32 R2, R4, UR4, R2 ;  /* 0x0000000404027c25 */ /* 0x010fc8000f8e0002 */
[----:B------:R-:W-:Y:S01]  /*10e40*/  IMAD R0, R4, UR5, R0 ;  /* 0x0000000504007c24 */ /* 0x000fe2000f8e0200 */
[----:B------:R-:W-:Y:S01]  /*10e50*/  ULDC.64 UR4, c[0x0][0x3d0] ;  /* 0x0000f40000047ab9 */ /* 0x000fe20000000a00 */
[----:B-----5:R-:W-:Y:S02]  /*10e60*/  IMAD.MOV.U32 R4, RZ, RZ, R6 ;  /* 0x000000ffff047224 */ /* 0x020fe400078e0006 */
[----:B------:R-:W-:Y:S02]  /*10e70*/  IMAD.IADD R3, R3, 0x1, R0 ;  /* 0x0000000103037824 */ /* 0x000fe400078e0200 */
[----:B------:R-:W1:Y:S02]  /*10e80*/  @P0 LDC R0, c[0x0][0x44c] ;  /* 0x00011300ff000b82 */ /* 0x000e640000000800 */
[----:B-1----:R-:W-:-:S05]  /*10e90*/  @P0 IMAD.HI.U32 R0, R6, R0, RZ ;  /* 0x0000000006000227 */ /* 0x002fca00078e00ff */
[----:B0-----:R-:W-:-:S04]  /*10ea0*/  @P0 SHF.R.U32.HI R4, RZ, R5, R0 ;  /* 0x00000005ff040219 */ /* 0x001fc80000011600 */
[--C-:B------:R-:W-:Y:S01]  /*10eb0*/  SHF.R.S32.HI R5, RZ, 0x1f, R4.reuse ;  /* 0x0000001fff057819 */ /* 0x100fe20000011404 */
[----:B------:R-:W-:Y:S02]  /*10ec0*/  IMAD.MOV R0, RZ, RZ, -R4 ;  /* 0x000000ffff007224 */ /* 0x000fe400078e0a04 */
[----:B------:R-:W-:-:S04]  /*10ed0*/  IMAD.WIDE.U32 R2, R4, UR4, R2 ;  /* 0x0000000404027c25 */ /* 0x000fc8000f8e0002 */
[----:B------:R-:W-:Y:S02]  /*10ee0*/  IMAD R0, R7, R0, R6 ;  /* 0x0000000007007224 */ /* 0x000fe400078e0206 */
[----:B------:R-:W0:Y:S01]  /*10ef0*/  S2R R6, SR_TID.X ;  /* 0x0000000000067919 */ /* 0x000e220000002100 */
        /* <DEDUP_REMOVED lines=14> */
[----:B0-----:R-:W-:Y:S01]  /*10fe0*/  IMAD.SHL.U32 R6, R6, 0x8, RZ ;  /* 0x0000000806067824 */ /* 0x001fe200078e00ff */
[----:B------:R-:W-:-:S04]  /*10ff0*/  SEL R5, RZ, 0x1, P3 ;  /* 0x00000001ff057807 */ /* 0x000fc80001800000 */
[----:B------:R-:W-:-:S04]  /*11000*/  LOP3.LUT R6, R6, 0x38, RZ, 0xc0, !PT ;  /* 0x0000003806067812 */ /* 0x000fc800078ec0ff */
[C---:B------:R-:W-:Y:S02]  /*11010*/  LOP3.LUT R8, R6.reuse, 0x80, RZ, 0xfc, !PT ;  /* 0x0000008006087812 */ /* 0x040fe400078efcff */
[----:B------:R-:W-:Y:S02]  /*11020*/  LOP3.LUT R6, R6, 0x40, RZ, 0xfc, !PT ;  /* 0x0000004006067812 */ /* 0x000fe400078efcff */
[----:B------:R-:W-:Y:S02]  /*11030*/  ISETP.GE.AND P2, PT, R8, UR4, PT ;  /* 0x0000000408007c0c */ /* 0x000fe4000bf46270 */
[----:B------:R-:W-:Y:S02]  /*11040*/  ISETP.GE.AND P1, PT, R6, UR4, PT ;  /* 0x0000000406007c0c */ /* 0x000fe4000bf26270 */
[----:B------:R-:W0:Y:S01]  /*11050*/  S2R R6, SR_TID.X ;  /* 0x0000000000067919 */ /* 0x000e220000002100 */
[----:B------:R-:W-:Y:S02]  /*11060*/  @P3 LOP3.LUT R19, R19, 0x8, RZ, 0xfc, !PT ;  /* 0x0000000813133812 */ /* 0x000fe400078efcff */
[----:B------:R-:W-:-:S02]  /*11070*/  SEL R3, RZ, 0x4, P2 ;  /* 0x00000004ff037807 */ /* 0x000fc40001000000 */
[----:B------:R-:W-:Y:S02]  /*11080*/  LOP3.LUT R19, R19, 0xfffffffd, RZ, 0xc0, !PT ;  /* 0xfffffffd13137812 */ /* 0x000fe400078ec0ff */
[----:B------:R-:W-:Y:S02]  /*11090*/  SEL R2, RZ, 0x2, P1 ;  /* 0x00000002ff027807 */ /* 0x000fe40000800000 */
[----:B------:R-:W-:Y:S02]  /*110a0*/  @P2 LOP3.LUT R19, R19, 0x2, RZ, 0xfc, !PT ;  /* 0x0000000213132812 */ /* 0x000fe400078efcff */
[----:B------:R-:W-:Y:S02]  /*110b0*/  IADD3 R2, R3, R2, R5 ;  /* 0x0000000203027210 */ /* 0x000fe40007ffe005 */
[----:B------:R-:W-:-:S04]  /*110c0*/  LOP3.LUT R19, R19, 0xfffffffb, RZ, 0xc0, !PT ;  /* 0xfffffffb13137812 */ /* 0x000fc800078ec0ff */
[----:B------:R-:W-:Y:S01]  /*110d0*/  @P1 LOP3.LUT R19, R19, 0x4, RZ, 0xfc, !PT ;  /* 0x0000000413131812 */ /* 0x000fe200078efcff */
[----:B0-----:R-:W-:-:S05]  /*110e0*/  IMAD.SHL.U32 R6, R6, 0x8, RZ ;  /* 0x0000000806067824 */ /* 0x001fca00078e00ff */
[----:B------:R-:W-:-:S04]  /*110f0*/  LOP3.LUT R6, R6, 0x38, RZ, 0xc0, !PT ;  /* 0x0000003806067812 */ /* 0x000fc800078ec0ff */
[C---:B------:R-:W-:Y:S02]  /*11100*/  LOP3.LUT R8, R6.reuse, 0x100, RZ, 0xfc, !PT ;  /* 0x0000010006087812 */ /* 0x040fe400078efcff */
[----:B------:R-:W-:Y:S02]  /*11110*/  LOP3.LUT R6, R6, 0xc0, RZ, 0xfc, !PT ;  /* 0x000000c006067812 */ /* 0x000fe400078efcff */
[----:B------:R-:W-:Y:S02]  /*11120*/  ISETP.GE.AND P0, PT, R8, UR4, PT ;  /* 0x0000000408007c0c */ /* 0x000fe4000bf06270 */
[----:B------:R-:W0:Y:S01]  /*11130*/  S2R R8, SR_TID.X ;  /* 0x0000000000087919 */ /* 0x000e220000002100 */
[----:B------:R-:W-:Y:S02]  /*11140*/  ISETP.GE.AND P5, PT, R6, UR4, PT ;  /* 0x0000000406007c0c */ /* 0x000fe4000bfa6270 */
[----:B------:R-:W-:Y:S01]  /*11150*/  SEL R5, RZ, 0x10, P0 ;  /* 0x00000010ff057807 */ /* 0x000fe20000000000 */
[----:B------:R-:W1:Y:S01]  /*11160*/  S2R R6, SR_TID.X ;  /* 0x0000000000067919 */ /* 0x000e620000002100 */
[----:B------:R-:W-:-:S04]  /*11170*/  SEL R3, RZ, 0x8, P5 ;  /* 0x00000008ff037807 */ /* 0x000fc80002800000 */
[----:B------:R-:W-:Y:S01]  /*11180*/  IADD3 R2, R5, R2, R3 ;  /* 0x0000000205027210 */ /* 0x000fe20007ffe003 */
[----:B0-----:R-:W-:Y:S02]  /*11190*/  IMAD.SHL.U32 R8, R8, 0x8, RZ ;  /* 0x0000000808087824 */ /* 0x001fe400078e00ff */
[----:B-1----:R-:W-:-:S03]  /*111a0*/  IMAD.SHL.U32 R6, R6, 0x8, RZ ;  /* 0x0000000806067824 */ /* 0x002fc600078e00ff */
[----:B------:R-:W-:-:S04]  /*111b0*/  LOP3.LUT R8, R8, 0x38, RZ, 0xc0, !PT ;  /* 0x0000003808087812 */ /* 0x000fc800078ec0ff */
[----:B------:R-:W-:Y:S02]  /*111c0*/  LOP3.LUT R9, R8, 0x180, RZ, 0xfc, !PT ;  /* 0x0000018008097812 */ /* 0x000fe400078efcff */
[----:B------:R-:W-:Y:S02]  /*111d0*/  LOP3.LUT R6, R6, 0x38, RZ, 0xc0, !PT ;  /* 0x0000003806067812 */ /* 0x000fe400078ec0ff */
[----:B------:R-:W-:Y:S02]  /*111e0*/  ISETP.GE.AND P1, PT, R9, UR4, PT ;  /* 0x0000000409007c0c */ /* 0x000fe4000bf26270 */
[C---:B------:R-:W-:Y:S02]  /*111f0*/  LOP3.LUT R8, R6.reuse, 0x140, RZ, 0xfc, !PT ;  /* 0x0000014006087812 */ /* 0x040fe400078efcff */
[----:B------:R-:W-:Y:S02]  /*11200*/  SEL R5, RZ, 0x40, P1 ;  /* 0x00000040ff057807 */ /* 0x000fe40000800000 */
[----:B------:R-:W-:-:S02]  /*11210*/  LOP3.LUT R6, R6, 0x1c0, RZ, 0xfc, !PT ;  /* 0x000001c006067812 */ /* 0x000fc400078efcff */
[----:B------:R-:W-:Y:S02]  /*11220*/  ISETP.GE.AND P1, PT, R8, UR4, PT ;  /* 0x0000000408007c0c */ /* 0x000fe4000bf26270 */
[----:B------:R-:W-:Y:S01]  /*11230*/  ISETP.GE.AND P2, PT, R6, UR4, PT ;  /* 0x0000000406007c0c */ /* 0x000fe2000bf46270 */
[----:B------:R-:W-:Y:S01]  /*11240*/  UMOV UR4, 0xffffffff ;  /* 0xffffffff00047882 */ /* 0x000fe20000000000 */
[----:B------:R-:W-:Y:S02]  /*11250*/  SEL R3, RZ, 0x20, P1 ;  /* 0x00000020ff037807 */ /* 0x000fe40000800000 */
[----:B------:R-:W-:Y:S02]  /*11260*/  SEL R6, RZ, 0x80, P2 ;  /* 0x00000080ff067807 */ /* 0x000fe40001000000 */
[----:B------:R-:W-:-:S05]  /*11270*/  IADD3 R5, R5, R2, R3 ;  /* 0x0000000205057210 */ /* 0x000fca0007ffe003 */
[----:B------:R-:W-:Y:S01]  /*11280*/  IMAD.IADD R6, R5, 0x1, R6 ;  /* 0x0000000105067824 */ /* 0x000fe200078e0206 */
[----:B------:R-:W-:Y:S06]  /*11290*/  BRA.DIV UR4, `(.L_x_4125) ;  /* 0x0000005a04687947 */ /* 0x000fec000b800000 */
[----:B------:R-:W2:Y:S04]  /*112a0*/  LDL.LU R8, [R1+0x38] ;  /* 0x0000380001087983 */ /* 0x000ea80000300800 */
[----:B------:R-:W3:Y:S04]  /*112b0*/  LDL.LU R3, [R1+0x4] ;  /* 0x0000040001037983 */ /* 0x000ee80000300800 */
[----:B------:R-:W4:Y:S04]  /*112c0*/  LDL.LU R2, [R1+0x50] ;  /* 0x0000500001027983 */ /* 0x000f280000300800 */
[----:B------:R-:W5:Y:S01]  /*112d0*/  LDL R11, [R1+0x14] ;  /* 0x00001400010b7983 */ /* 0x000f620000100800 */
[----:B------:R-:W-:-:S03]  /*112e0*/  LOP3.LUT R19, R19, 0xfffffbff, RZ, 0xc0, !PT ;  /* 0xfffffbff13137812 */ /* 0x000fc600078ec0ff */
[----:B------:R-:W5:Y:S01]  /*112f0*/  LDL.LU R10, [R1+0x5c] ;  /* 0x00005c00010a7983 */ /* 0x000f620000300800 */
[----:B------:R-:W-:Y:S01]  /*11300*/  @P1 LOP3.LUT R19, R19, 0x400, RZ, 0xfc, !PT ;  /* 0x0000040013131812 */ /* 0x000fe200078efcff */
[----:B------:R-:W0:Y:S03]  /*11310*/  S2R R12, SR_TID.X ;  /* 0x00000000000c7919 */ /* 0x000e260000002100 */
[C---:B------:R-:W-:Y:S02]  /*11320*/  LOP3.LUT P1, RZ, R19.reuse, 0x8, RZ, 0xc0, !PT ;  /* 0x0000000813ff7812 */ /* 0x040fe4000782c0ff */
[C---:B------:R-:W-:Y:S02]  /*11330*/  LOP3.LUT P4, RZ, R19.reuse, 0x2, RZ, 0xc0, !PT ;  /* 0x0000000213ff7812 */ /* 0x040fe4000788c0ff */
[----:B------:R-:W-:Y:S01]  /*11340*/  LOP3.LUT R19, R19, 0xfffffeff, RZ, 0xc0, !PT ;  /* 0xfffffeff13137812 */ /* 0x000fe200078ec0ff */
[----:B0-----:R-:W-:-:S05]  /*11350*/  IMAD.SHL.U32 R12, R12, 0x8, RZ ;  /* 0x000000080c0c7824 */ /* 0x001fca00078e00ff */
[----:B------:R-:W-:Y:S01]  /*11360*/  LOP3.LUT R12, R12, 0x38, RZ, 0xc0, !PT ;  /* 0x000000380c0c7812 */ /* 0x000fe200078ec0ff */
[----:B------:R-:W-:Y:S01]  /*11370*/  SHFL.IDX PT, R14, R0, 0x1, 0x181f ;  /* 0x00381f00000e7f89 */ /* 0x000fe200000e0000 */
[----:B--2---:R-:W-:-:S05]  /*11380*/  IMAD R7, R8, R7, RZ ;  /* 0x0000000708077224 */ /* 0x004fca00078e02ff */
[-C--:B---3--:R-:W-:Y:S02]  /*11390*/  ISETP.GE.AND P2, PT, R3, R7.reuse, PT ;  /* 0x000000070300720c */ /* 0x088fe40003f46270 */
[----:B----4-:R-:W-:-:S11]  /*113a0*/  ISETP.GE.AND P3, PT, R2, R7, PT ;  /* 0x000000070200720c */ /* 0x010fd60003f66270 */
[----:B------:R-:W-:-:S04]  /*113b0*/  @!P2 LOP3.LUT R2, R5, 0x40, RZ, 0xc0, !PT ;  /* 0x000000400502a812 */ /* 0x000fc800078ec0ff */
[----:B------:R-:W-:Y:S02]  /*113c0*/  @!P2 SHF.R.U32.HI R2, RZ, 0x2, R2 ;  /* 0x00000002ff02a819 */ /* 0x000fe40000011602 */
[----:B------:R-:W-:Y:S02]  /*113d0*/  @P3 LOP3.LUT R19, R19, 0x100, RZ, 0xfc, !PT ;  /* 0x0000010013133812 */ /* 0x000fe400078efcff */
[----:B------:R-:W-:Y:S02]  /*113e0*/  @!P2 ISETP.NE.U32.AND P3, PT, R2, RZ, PT ;  /* 0x000000ff0200a20c */ /* 0x000fe40003f65070 */
[----:B------:R-:W-:Y:S01]  /*113f0*/  @!P2 LOP3.LUT R2, R6, 0x80, RZ, 0xc0, !PT ;  /* 0x000000800602a812 */ /* 0x000fe200078ec0ff */
[----:B------:R-:W0:Y:S01]  /*11400*/  SHFL.IDX PT, R3, R0, RZ, 0x181f ;  /* 0x00181fff00037589 */ /* 0x000e2200000e0000 */
[----:B------:R-:W-:Y:S02]  /*11410*/  LOP3.LUT R19, R19, 0xffffffdf, RZ, 0xc0, !PT ;  /* 0xffffffdf13137812 */ /* 0x000fe400078ec0ff */
[----:B------:R-:W-:-:S07]  /*11420*/  @!P2 SHF.R.U32.HI R2, RZ, 0x3, R2 ;  /* 0x00000003ff02a819 */ /* 0x000fce0000011602 */
[----:B------:R-:W-:Y:S02]  /*11430*/  @P3 LOP3.LUT R19, R19, 0x20, RZ, 0xfc, !PT ;  /* 0x0000002013133812 */ /* 0x000fe400078efcff */
[----:B------:R-:W-:Y:S02]  /*11440*/  @!P2 ISETP.NE.U32.AND P3, PT, R2, RZ, PT ;  /* 0x000000ff0200a20c */ /* 0x000fe40003f65070 */
[----:B------:R-:W1:Y:S01]  /*11450*/  SHFL.IDX PT, R2, R4, RZ, 0x181f ;  /* 0x00181fff04027589 */ /* 0x000e6200000e0000 */
[----:B0-----:R-:W-:Y:S02]  /*11460*/  @!P2 LEA R3, P6, R12, R3, 0x1 ;  /* 0x000000030c03a211 */ /* 0x001fe400078c08ff */
[----:B------:R-:W-:-:S03]  /*11470*/  LOP3.LUT R19, R19, 0xfffffdff, RZ, 0xc0, !PT ;  /* 0xfffffdff13137812 */ /* 0x000fc600078ec0ff */
[----:B-1----:R-:W-:-:S05]  /*11480*/  @!P2 IMAD.X R2, RZ, RZ, R2, P6 ;  /* 0x000000ffff02a224 */ /* 0x002fca00030e0602 */
[-C--:B------:R-:W-:Y:S02]  /*11490*/  @!P2 LOP3.LUT R3, R3, R2.reuse, RZ, 0x3c, !PT ;  /* 0x000000020303a212 */ /* 0x080fe400078e3cff */
[----:B------:R-:W-:Y:S02]  /*114a0*/  @P3 LOP3.LUT R19, R19, 0x200, RZ, 0xfc, !PT ;  /* 0x0000020013133812 */ /* 0x000fe400078efcff */
[----:B------:R-:W-:Y:S02]  /*114b0*/  @!P2 LOP3.LUT R2, R3, R2, RZ, 0x3c, !PT ;  /* 0x000000020302a212 */ /* 0x000fe400078e3cff */
[----:B------:R-:W-:Y:S02]  /*114c0*/  LOP3.LUT P6, RZ, R19, 0x4, RZ, 0xc0, !PT ;  /* 0x0000000413ff7812 */ /* 0x000fe400078cc0ff */
[----:B------:R-:W-:Y:S02]  /*114d0*/  @!P2 LOP3.LUT R3, R3, R2, RZ, 0x3c, !PT ;  /* 0x000000020303a212 */ /* 0x000fe400078e3cff */
[----:B------:R-:W-:-:S03]  /*114e0*/  LOP3.LUT P3, RZ, R19, 0x20, RZ, 0xc0, !PT ;  /* 0x0000002013ff7812 */ /* 0x000fc6000786c0ff */
[----:B-----5:R-:W-:Y:S01]  /*114f0*/  @!P2 LDGSTS.E.BYPASS.LTC128B.128 [R11+0x26400], desc[UR38][R2.64], !P1 ;  /* 0x26400000020bafae */ /* 0x020fe2000c901d66 */
[----:B------:R-:W-:-:S05]  /*11500*/  LOP3.LUT P1, RZ, R19, 0x400, RZ, 0xc0, !PT ;  /* 0x0000040013ff7812 */ /* 0x000fca000782c0ff */
[----:B------:R-:W-:Y:S04]  /*11510*/  @!P2 LDGSTS.E.BYPASS.LTC128B.128 [R11+0x28400], desc[UR38][R2.64+0x80], !P6 ;  /* 0x28400080020bafae */ /* 0x000fe8000f101d66 */
[----:B------:R-:W-:Y:S04]  /*11520*/  @!P2 LDGSTS.E.BYPASS.LTC128B.128 [R11+0x2a400], desc[UR38][R2.64+0x100], !P4 ;  /* 0x2a400100020bafae */ /* 0x000fe8000e101d66 */
[----:B------:R-:W-:Y:S04]  /*11530*/  @!P2 LDGSTS.E.BYPASS.LTC128B.128 [R11+0x2c400], desc[UR38][R2.64+0x180], !P5 ;  /* 0x2c400180020bafae */ /* 0x000fe8000e901d66 */
[----:B------:R-:W-:Y:S04]  /*11540*/  @!P2 LDGSTS.E.BYPASS.LTC128B.128 [R11+0x2e400], desc[UR38][R2.64+0x200], !P0 ;  /* 0x2e400200020bafae */ /* 0x000fe8000c101d66 */
[----:B------:R-:W-:Y:S04]  /*11550*/  @!P2 LDGSTS.E.BYPASS.LTC128B.128 [R11+0x30400], desc[UR38][R2.64+0x280], !P1 ;  /* 0x30400280020bafae */ /* 0x000fe8000c901d66 */
[----:B------:R-:W-:Y:S01]  /*11560*/  @!P2 LDGSTS.E.BYPASS.LTC128B.128 [R11+0x32400], desc[UR38][R2.64+0x300], P3 ;  /* 0x32400300020bafae */ /* 0x000fe20009901d66 */
[----:B------:R-:W-:-:S03]  /*11570*/  LOP3.LUT P3, RZ, R19, 0x200, RZ, 0xc0, !PT ;  /* 0x0000020013ff7812 */ /* 0x000fc6000786c0ff */
[----:B------:R-:W0:Y:S10]  /*11580*/  SHFL.IDX PT, R8, R4, 0x1, 0x181f ;  /* 0x00381f0004087f89 */ /* 0x000e3400000e0000 */
[----:B------:R1:W-:Y:S01]  /*11590*/  @!P2 LDGSTS.E.BYPASS.LTC128B.128 [R11+0x34400], desc[UR38][R2.64+0x380], P3 ;  /* 0x34400380020bafae */ /* 0x0003e20009901d66 */
[----:B------:R-:W-:-:S13]  /*115a0*/  LOP3.LUT P3, RZ, R19, 0x100, RZ, 0xc0, !PT ;  /* 0x0000010013ff7812 */ /* 0x000fda000786c0ff */
[----:B------:R-:W-:-:S05]  /*115b0*/  @!P3 LEA R21, P2, R12, R14, 0x1 ;  /* 0x0000000e0c15b211 */ /* 0x000fca00078408ff */
[----:B0-----:R-:W-:Y:S01]  /*115c0*/  @!P3 IMAD.X R8, RZ, RZ, R8, P2 ;  /* 0x000000ffff08b224 */ /* 0x001fe200010e0608 */
[----:B------:R-:W-:Y:S02]  /*115d0*/  LOP3.LUT P2, RZ, R19, 0x8, RZ, 0xc0, !PT ;  /* 0x0000000813ff7812 */ /* 0x000fe4000784c0ff */
[----:B------:R-:W-:Y:S01]  /*115e0*/  @!P3 LOP3.LUT R9, R5, 0x40, RZ, 0xc0, !PT ;  /* 0x000000400509b812 */ /* 0x000fe200078ec0ff */
[----:B-1----:R-:W-:Y:S02]  /*115f0*/  @!P3 IMAD.MOV.U32 R2, RZ, RZ, R21 ;  /* 0x000000ffff02b224 */ /* 0x002fe400078e0015 */
[----:B------:R-:W-:Y:S01]  /*11600*/  @!P3 IMAD.MOV.U32 R3, RZ, RZ, R8 ;  /* 0x000000ffff03b224 */ /* 0x000fe200078e0008 */
[----:B------:R-:W-:-:S07]  /*11610*/  @!P3 SHF.R.U32.HI R9, RZ, 0x2, R9 ;  /* 0x00000002ff09b819 */ /* 0x000fce0000011609 */
[----:B------:R-:W-:Y:S01]  /*11620*/  @!P3 LDGSTS.E.BYPASS.LTC128B.128 [R11+0x26c00], desc[UR38][R2.64], !P2 ;  /* 0x26c00000020bbfae */ /* 0x000fe2000d101d66 */
[----:B------:R-:W-:Y:S02]  /*11630*/  @!P3 ISETP.NE.U32.AND P2, PT, R9, RZ, PT ;  /* 0x000000ff0900b20c */ /* 0x000fe40003f45070 */
[----:B------:R-:W-:Y:S01]  /*11640*/  @!P3 LOP3.LUT R8, R6, 0x80, RZ, 0xc0, !PT ;  /* 0x000000800608b812 */ /* 0x000fe200078ec0ff */
[----:B------:R-:W-:Y:S03]  /*11650*/  @!P3 LDGSTS.E.BYPASS.LTC128B.128 [R11+0x28c00], desc[UR38][R2.64+0x80], !P6 ;  /* 0x28c00080020bbfae */ /* 0x000fe6000f101d66 */
[----:B------:R-:W-:Y:S01]  /*11660*/  @!P3 SHF.R.U32.HI R8, RZ, 0x3, R8 ;  /* 0x00000003ff08b819 */ /* 0x000fe20000011608 */
[----:B------:R-:W-:Y:S04]  /*11670*/  @!P3 LDGSTS.E.BYPASS.LTC128B.128 [R11+0x2ac00], desc[UR38][R2.64+0x100], !P4 ;  /* 0x2ac00100020bbfae */ /* 0x000fe8000e101d66 */
[----:B------:R-:W-:Y:S04]  /*11680*/  @!P3 LDGSTS.E.BYPASS.LTC128B.128 [R11+0x2cc00], desc[UR38][R2.64+0x180], !P5 ;  /* 0x2cc00180020bbfae */ /* 0x000fe8000e901d66 */
[----:B------:R-:W-:Y:S04]  /*11690*/  @!P3 LDGSTS.E.BYPASS.LTC128B.128 [R11+0x2ec00], desc[UR38][R2.64+0x200], !P0 ;  /* 0x2ec00200020bbfae */ /* 0x000fe8000c101d66 */
[----:B------:R-:W-:Y:S04]  /*116a0*/  @!P3 LDGSTS.E.BYPASS.LTC128B.128 [R11+0x30c00], desc[UR38][R2.64+0x280], !P1 ;  /* 0x30c00280020bbfae */ /* 0x000fe8000c901d66 */
[----:B------:R-:W-:Y:S01]  /*116b0*/  @!P3 LDGSTS.E.BYPASS.LTC128B.128 [R11+0x32c00], desc[UR38][R2.64+0x300], P2 ;  /* 0x32c00300020bbfae */ /* 0x000fe20009101d66 */
[----:B------:R-:W-:-:S13]  /*116c0*/  @!P3 ISETP.NE.U32.AND P2, PT, R8, RZ, PT ;  /* 0x000000ff0800b20c */ /* 0x000fda0003f45070 */
[----:B------:R0:W-:Y:S01]  /*116d0*/  @!P3 LDGSTS.E.BYPASS.LTC128B.128 [R11+0x34c00], desc[UR38][R2.64+0x380], P2 ;  /* 0x34c00380020bbfae */ /* 0x0001e20009101d66 */
[----:B------:R-:W-:-:S03]  /*116e0*/  ISETP.GE.AND P2, PT, R10, R7, PT ;  /* 0x000000070a00720c */ /* 0x000fc60003f46270 */
[----:B------:R-:W-:Y:S04]  /*116f0*/  SHFL.IDX PT, R10, R4, 0x2, 0x181f ;  /* 0x00581f00040a7f89 */ /* 0x000fe800000e0000 */
[----:B0-----:R-:W0:Y:S01]  /*11700*/  SHFL.IDX PT, R3, R0, 0x2, 0x181f ;  /* 0x00581f0000037f89 */ /* 0x001e2200000e0000 */
[----:B------:R-:W-:-:S04]  /*11710*/  LOP3.LUT R19, R19, 0xffffff7f, RZ, 0xc0, !PT ;  /* 0xffffff7f13137812 */ /* 0x000fc800078ec0ff */
[----:B------:R-:W-:Y:S02]  /*11720*/  @P6 LOP3.LUT R19, R19, 0x80, RZ, 0xfc, !PT ;  /* 0x0000008013136812 */ /* 0x000fe400078efcff */
[----:B------:R-:W-:Y:S02]  /*11730*/  @!P2 LOP3.LUT R2, R5, 0x40, RZ, 0xc0, !PT ;  /* 0x000000400502a812 */ /* 0x000fe400078ec0ff */
[----:B------:R-:W-:Y:S02]  /*11740*/  LOP3.LUT P3, RZ, R19, 0x8, RZ, 0xc0, !PT ;  /* 0x0000000813ff7812 */ /* 0x000fe4000786c0ff */
[----:B------:R-:W-:Y:S02]  /*11750*/  @!P2 SHF.R.U32.HI R9, RZ, 0x2, R2 ;  /* 0x00000002ff09a819 */ /* 0x000fe40000011602 */
[----:B0-----:R-:W-:-:S05]  /*11760*/  @!P2 LEA R8, P6, R12, R3, 0x1 ;  /* 0x000000030c08a211 */ /* 0x001fca00078c08ff */
[----:B------:R-:W-:Y:S01]  /*11770*/  @!P2 IMAD.X R3, RZ, RZ, R10, P6 ;  /* 0x000000ffff03a224 */ /* 0x000fe200030e060a */
[----:B------:R-:W-:Y:S01]  /*11780*/  LOP3.LUT P6, RZ, R19, 0x80, RZ, 0xc0, !PT ;  /* 0x0000008013ff7812 */ /* 0x000fe200078cc0ff */
[----:B------:R-:W-:Y:S01]  /*11790*/  @!P2 IMAD.MOV.U32 R2, RZ, RZ, R8 ;  /* 0x000000ffff02a224 */ /* 0x000fe200078e0008 */
[----:B------:R-:W-:-:S04]  /*117a0*/  @!P2 LOP3.LUT R8, R6, 0x80, RZ, 0xc0, !PT ;  /* 0x000000800608a812 */ /* 0x000fc800078ec0ff */
[----:B------:R-:W-:Y:S01]  /*117b0*/  @!P2 SHF.R.U32.HI R8, RZ, 0x3, R8 ;  /* 0x00000003ff08a819 */ /* 0x000fe20000011608 */
[----:B------:R0:W-:Y:S03]  /*117c0*/  @!P2 LDGSTS.E.BYPASS.LTC128B.128 [R11+0x27400], desc[UR38][R2.64], !P3 ;  /* 0x27400000020bafae */ /* 0x0001e6000d901d66 */
[----:B------:R-:W-:-:S03]  /*117d0*/  @!P2 ISETP.NE.U32.AND P3, PT, R8, RZ, PT ;  /* 0x000000ff0800a20c */ /* 0x000fc60003f65070 */
[----:B------:R0:W-:Y:S01]  /*117e0*/  @!P2 LDGSTS.E.BYPASS.LTC128B.128 [R11+0x29400], desc[UR38][R2.64+0x80], !P6 ;  /* 0x29400080020bafae */ /* 0x0001e2000f101d66 */
[----:B------:R-:W-:-:S03]  /*117f0*/  @!P2 ISETP.NE.U32.AND P6, PT, R9, RZ, PT ;  /* 0x000000ff0900a20c */ /* 0x000fc60003fc5070 */
[----:B------:R0:W-:Y:S04]  /*11800*/  @!P2 LDGSTS.E.BYPASS.LTC128B.128 [R11+0x2b400], desc[UR38][R2.64+0x100], !P4 ;  /* 0x2b400100020bafae */ /* 0x0001e8000e101d66 */
[----:B------:R0:W-:Y:S04]  /*11810*/  @!P2 LDGSTS.E.BYPASS.LTC128B.128 [R11+0x2d400], desc[UR38][R2.64+0x180], !P5 ;  /* 0x2d400180020bafae */ /* 0x0001e8000e901d66 */
[----:B------:R0:W-:Y:S04]  /*11820*/  @!P2 LDGSTS.E.BYPASS.LTC128B.128 [R11+0x2f400], desc[UR38][R2.64+0x200], !P0 ;  /* 0x2f400200020bafae */ /* 0x0001e8000c101d66 */
[----:B------:R0:W-:Y:S04]  /*11830*/  @!P2 LDGSTS.E.BYPASS.LTC128B.128 [R11+0x31400], desc[UR38][R2.64+0x280], !P1 ;  /* 0x31400280020bafae */ /* 0x0001e8000c901d66 */
[----:B------:R0:W-:Y:S04]  /*11840*/  @!P2 LDGSTS.E.BYPASS.LTC128B.128 [R11+0x33400], desc[UR38][R2.64+0x300], P6 ;  /* 0x33400300020bafae */ /* 0x0001e8000b101d66 */
[----:B------:R0:W-:Y:S04]  /*11850*/  @!P2 LDGSTS.E.BYPASS.LTC128B.128 [R11+0x35400], desc[UR38][R2.64+0x380], P3 ;  /* 0x35400380020bafae */ /* 0x0001e80009901d66 */
[----:B------:R-:W1:Y:S04]  /*11860*/  SHFL.IDX PT, R4, R4, 0x3, 0x181f ;  /* 0x00781f0004047f89 */ /* 0x000e6800000e0000 */
[----:B------:R-:W2:Y:S02]  /*11870*/  SHFL.IDX PT, R0, R0, 0x3, 0x181f ;  /* 0x00781f0000007f89 */ /* 0x000ea400000e0000 */
.L_x_4261:
[----:B0-----:R-:W3:Y:S01]  /*11880*/  LDL.LU R2, [R1+0x60] ;  /* 0x0000600001027983 */ /* 0x001ee20000300800 */
[----:B------:R-:W-:Y:S01]  /*11890*/  BSSY B0, `(.L_x_4126) ;  /* 0x000001d000007945 */ /* 0x000fe20003800000 */
[----:B---3--:R-:W-:-:S13]  /*118a0*/  ISETP.GE.AND P2, PT, R2, R7, PT ;  /* 0x000000070200720c */ /* 0x008fda0003f46270 */
[----:B------:R-:W-:Y:S05]  /*118b0*/  @P2 BRA `(.L_x_4127) ;  /* 0x0000000000682947 */ /* 0x000fea0003800000 */
[----:B------:R-:W3:Y:S01]  /*118c0*/  LDL R8, [R1+0x14] ;  /* 0x0000140001087983 */ /* 0x000ee20000100800 */
[C---:B------:R-:W-:Y:S02]  /*118d0*/  LOP3.LUT P6, RZ, R19.reuse, 0x8, RZ, 0xc0, !PT ;  /* 0x0000000813ff7812 */ /* 0x040fe400078cc0ff */
[C---:B------:R-:W-:Y:S01]  /*118e0*/  LOP3.LUT P4, RZ, R19.reuse, 0x4, RZ, 0xc0, !PT ;  /* 0x0000000413ff7812 */ /* 0x040fe2000788c0ff */
[----:B------:R-:W0:Y:S01]  /*118f0*/  S2R R2, SR_TID.X ;  /* 0x0000000000027919 */ /* 0x000e220000002100 */
[----:B------:R-:W-:Y:S02]  /*11900*/  LOP3.LUT P3, RZ, R19, 0x2, RZ, 0xc0, !PT ;  /* 0x0000000213ff7812 */ /* 0x000fe4000786c0ff */
[----:B------:R-:W-:Y:S02]  /*11910*/  LOP3.LUT R5, R5, 0x40, RZ, 0xc0, !PT ;  /* 0x0000004005057812 */ /* 0x000fe400078ec0ff */
[----:B------:R-:W-:Y:S02]  /*11920*/  LOP3.LUT R6, R6, 0x80, RZ, 0xc0, !PT ;  /* 0x0000008006067812 */ /* 0x000fe400078ec0ff */
[----:B------:R-:W-:-:S02]  /*11930*/  SHF.R.U32.HI R5, RZ, 0x2, R5 ;  /* 0x00000002ff057819 */ /* 0x000fc40000011605 */
[----:B------:R-:W-:Y:S01]  /*11940*/  SHF.R.U32.HI R6, RZ, 0x3, R6 ;  /* 0x00000003ff067819 */ /* 0x000fe20000011606 */
[----:B0-----:R-:W-:-:S05]  /*11950*/  IMAD.SHL.U32 R2, R2, 0x8, RZ ;  /* 0x0000000802027824 */ /* 0x001fca00078e00ff */
[----:B------:R-:W-:-:S04]  /*11960*/  LOP3.LUT R2, R2, 0x38, RZ, 0xc0, !PT ;  /* 0x0000003802027812 */ /* 0x000fc800078ec0ff */
[----:B--2---:R-:W-:-:S05]  /*11970*/  LEA R2, P2, R2, R0, 0x1 ;  /* 0x0000000002027211 */ /* 0x004fca00078408ff */
[----:B-1----:R-:W-:Y:S01]  /*11980*/  IMAD.X R3, RZ, RZ, R4, P2 ;  /* 0x000000ffff037224 */ /* 0x002fe200010e0604 */
[----:B------:R-:W-:-:S04]  /*11990*/  ISETP.NE.U32.AND P2, PT, R5, RZ, PT ;  /* 0x000000ff0500720c */ /* 0x000fc80003f45070 */
[----:B------:R-:W-:Y:S01]  /*119a0*/  @!PT LDS RZ, [RZ] ;  /* 0x00000000fffff984 */ /* 0x000fe20000000800 */
[----:B------:R-:W-:Y:S01]  /*119b0*/  @!PT LDS RZ, [RZ] ;  /* 0x00000000fffff984 */ /* 0x000fe20000000800 */
[----:B------:R-:W-:Y:S01]  /*119c0*/  @!PT LDS RZ, [RZ] ;  /* 0x00000000fffff984 */ /* 0x000fe20000000800 */
[----:B---3--:R0:W-:Y:S04]  /*119d0*/  LDGSTS.E.BYPASS.LTC128B.128 [R8+0x27c00], desc[UR38][R2.64], !P6 ;  /* 0x27c0000002087fae */ /* 0x0081e8000f101d66 */
        /* <DEDUP_REMOVED lines=8> */
.L_x_4127:
[----:B------:R-:W-:Y:S05]  /*11a60*/  BSYNC B0 ;  /* 0x0000000000007941 */ /* 0x000fea0003800000 */
.L_x_4126:
[----:B------:R-:W-:Y:S01]  /*11a70*/  NOP ;  /* 0x0000000000007918 */ /* 0x000fe20000000000 */
[----:B------:R-:W-:-:S13]  /*11a80*/  PLOP3.LUT P0, PT, PT, PT, PT, 0x80, 0x0 ;  /* 0x000000000000781c */ /* 0x000fda0003f0f070 */
.L_x_4128:
[----:B------:R-:W-:Y:S02]  /*11a90*/  PLOP3.LUT P1, PT, P1, P0, PT, 0xa2, 0x0 ;  /* 0x000000000000781c */ /* 0x000fe40000f21472 */
[----:B------:R-:W-:-:S08]  /*11aa0*/  @P0 R2UR P1, UR4, R18 ;  /* 0x00000000120402ca */ /* 0x000fd00000020000 */
[----:B------:R-:W-:-:S05]  /*11ab0*/  @P0 PLOP3.LUT P0, PT, P1, PT, PT, 0x80, 0x0 ;  /* 0x000000000000081c */ /* 0x000fca0000f0f070 */
[----:B------:R-:W-:Y:S01]  /*11ac0*/  @!P1 SYNCS.ARRIVE.TRANS64.RED.A0T1 RZ, [UR4+0x38810], RZ ;  /* 0x038810ffffff99a7 */ /* 0x000fe20008200404 */
[----:B------:R-:W-:Y:S07]  /*11ad0*/  @!P1 ARRIVES.LDGSTSBAR.64.TRANSCNT [UR4+0x38810] ;  /* 0x03881000ff0099b0 */ /* 0x000fee0008000a84 */
[----:B------:R-:W-:Y:S05]  /*11ae0*/  @P0 BRA.U.ANY `(.L_x_4128) ;  /* 0xfffffffd00e80947 */ /* 0x000fea000393ffff */
[----:B0-----:R-:W3:Y:S02]  /*11af0*/  LDL.LU R2, [R1+0x64] ;  /* 0x0000640001027983 */ /* 0x001ee40000300800 */
[----:B---3--:R-:W-:-:S05]  /*11b00*/  VIADD R2, R2, 0x1 ;  /* 0x0000000102027836 */ /* 0x008fca0000000000 */
[----:B------:R0:W-:Y:S01]  /*11b10*/  STL [R1+0x64], R2 ;  /* 0x0000640201007387 */ /* 0x0001e20000100800 */
[----:B--2---:R-:W-:-:S04]  /*11b20*/  LEA.HI R0, R2, R2, RZ, 0x1 ;  /* 0x0000000202007211 */ /* 0x004fc800078f08ff */
[----:B------:R-:W-:-:S05]  /*11b30*/  LOP3.LUT R0, R0, 0xfffffffe, RZ, 0xc0, !PT ;  /* 0xfffffffe00007812 */ /* 0x000fca00078ec0ff */
[----:B------:R-:W-:-:S05]  /*11b40*/  IMAD.IADD R0, R2, 0x1, -R0 ;  /* 0x0000000102007824 */ /* 0x000fca00078e0a00 */
[----:B------:R-:W-:Y:S01]  /*11b50*/  SHF.L.U32 R0, R0, 0x1f, RZ ;  /* 0x0000001f00007819 */ /* 0x000fe200000006ff */
[----:B------:R-:W-:Y:S01]  /*11b60*/  NOP ;  /* 0x0000000000007918 */ /* 0x000fe20000000000 */
[----:B------:R0:W-:Y:S01]  /*11b70*/  SYNCS.ARRIVE.TRANS64.A1T0 RZ, [R18+URZ+0x38810], RZ ;  /* 0x038810ff12ff79a7 */ /* 0x0001e2000810003f */
[----:B------:R-:W-:Y:S01]  /*11b80*/  BSSY B0, `(.L_x_4129) ;  /* 0x0000003000007945 */ /* 0x000fe20003800000 */
[----:B------:R-:W2:Y:S03]  /*11b90*/  SYNCS.PHASECHK.TRANS64.TRYWAIT P0, [R18+URZ+0x38820], R0 ;  /* 0x03882000120075a7 */ /* 0x000ea6000800017f */
[----:B0-2---:R-:W-:Y:S05]  /*11ba0*/  @!P0 BRA `(.L_x_4130) ;  /* 0x0000005800f08947 */ /* 0x005fea0003800000 */
.L_x_4262:
[----:B------:R-:W-:Y:S05]  /*11bb0*/  BSYNC B0 ;  /* 0x0000000000007941 */ /* 0x000fea0003800000 */
.L_x_4129:
[----:B------:R-:W-:Y:S01]  /*11bc0*/  LOP3.LUT P0, RZ, R19, 0x1, RZ, 0xc0, !PT ;  /* 0x0000000113ff7812 */ /* 0x000fe2000780c0ff */
[----:B------:R-:W-:-:S12]  /*11bd0*/  BSSY B0, `(.L_x_4131) ;  /* 0x0000097000007945 */ /* 0x000fd80003800000 */
[----:B------:R-:W-:Y:S05]  /*11be0*/  @!P0 BRA `(.L_x_4132) ;  /* 0x0000000800548947 */ /* 0x000fea0003800000 */
[----:B-1----:R-:W0:Y:S04]  /*11bf0*/  LDL R4, [R1+0x10] ;  /* 0x0000100001047983 */ /* 0x002e280000100800 */
[----:B------:R-:W2:Y:S01]  /*11c00*/  LDL R2, [R1+0x18] ;  /* 0x0000180001027983 */ /* 0x000ea20000100800 */
[----:B------:R-:W-:Y:S01]  /*11c10*/  BSSY B1, `(.L_x_4133) ;  /* 0x0000008000017945 */ /* 0x000fe20003800000 */
[----:B------:R-:W1:Y:S02]  /*11c20*/  S2R R3, SR_TID.X ;  /* 0x0000000000037919 */ /* 0x000e640000002100 */
[----:B-1----:R-:W-:-:S04]  /*11c30*/  LOP3.LUT R3, R3, 0x7f, RZ, 0xc0, !PT ;  /* 0x0000007f03037812 */ /* 0x002fc800078ec0ff */
[----:B------:R-:W-:Y:S01]  /*11c40*/  ISETP.NE.AND P1, PT, R3, RZ, PT ;  /* 0x000000ff0300720c */ /* 0x000fe20003f25270 */
[----:B0-----:R-:W-:Y:S01]  /*11c50*/  IMAD R0, R4, 0x8, R18 ;  /* 0x0000000804007824 */ /* 0x001fe200078e0212 */
[----:B--2---:R-:W-:-:S04]  /*11c60*/  SHF.L.U32 R2, R2, 0x1f, RZ ;  /* 0x0000001f02027819 */ /* 0x004fc800000006ff */
[----:B------:R-:W0:Y:S02]  /*11c70*/  SYNCS.PHASECHK.TRANS64.TRYWAIT P0, [R0+URZ+0x38860], R2 ;  /* 0x03886002000075a7 */ /* 0x000e24000800017f */
[----:B0-----:R-:W-:Y:S05]  /*11c80*/  @!P0 BRA `(.L_x_4134) ;  /* 0x0000005800cc8947 */ /* 0x001fea0003800000 */
.L_x_4263:
[----:B------:R-:W-:Y:S05]  /*11c90*/  BSYNC B1 ;  /* 0x0000000000017941 */ /* 0x000fea0003800000 */
.L_x_4133:
        /* <DEDUP_REMOVED lines=9> */
.L_x_4136:
[----:B------:R-:W-:Y:S05]  /*11d30*/  BSYNC B1 ;  /* 0x0000000000017941 */ /* 0x000fea0003800000 */
.L_x_4135:
[----:B------:R-:W2:Y:S04]  /*11d40*/  LDL R4, [R1+0x20] ;  /* 0x0000200001047983 */ /* 0x000ea80000100800 */
[----:B------:R-:W2:Y:S04]  /*11d50*/  LDL.LU R3, [R1+0x30] ;  /* 0x0000300001037983 */ /* 0x000ea80000300800 */
[----:B0-----:R-:W3:Y:S01]  /*11d60*/  LDL R2, [R1+0x10] ;  /* 0x0000100001027983 */ /* 0x001ee20000100800 */
        /* <DEDUP_REMOVED lines=8> */
[----:B---3--:R-:W-:-:S04]  /*11df0*/  IMAD R2, R2, 0x10000, R18 ;  /* 0x0001000002027824 */ /* 0x008fc800078e0212 */
[----:B------:R-:W-:-:S07]  /*11e00*/  VIADD R4, R2, 0x400 ;  /* 0x0000040002047836 */ /* 0x000fce0000000000 */
.L_x_4137:
        /* <DEDUP_REMOVED lines=15> */
.L_x_4138:
        /* <DEDUP_REMOVED lines=15> */
.L_x_4139:
        /* <DEDUP_REMOVED lines=15> */
.L_x_4140:
        /* <DEDUP_REMOVED lines=15> */
.L_x_4141:
        /* <DEDUP_REMOVED lines=15> */
.L_x_4142:
        /* <DEDUP_REMOVED lines=15> */
.L_x_4143:
        /* <DEDUP_REMOVED lines=15> */
.L_x_4144:
        /* <DEDUP_REMOVED lines=10> */
.L_x_4132:
[----:B------:R-:W-:Y:S05]  /*12540*/  BSYNC B0 ;  /* 0x0000000000007941 */ /* 0x000fea0003800000 */
.L_x_4131:
[----:B-1----:R-:W0:Y:S04]  /*12550*/  LDL R4, [R1+0x3c] ;  /* 0x00003c0001047983 */ /* 0x002e280000100800 */
        /* <DEDUP_REMOVED lines=19> */
[----:B------:R-:W2:Y:S04]  /*12690*/  LDL.LU R5, [R1+0x10] ;  /* 0x0000100001057983 */ /* 0x000ea80000300800 */
[----:B------:R-:W3:Y:S01]  /*126a0*/  LDL.LU R9, [R1+0x18] ;  /* 0x0000180001097983 */ /* 0x000ee20000300800 */
[----:B------:R-:W-:Y:S01]  /*126b0*/  LOP3.LUT P2, RZ, R19, 0x1, RZ, 0xc0, !PT ;  /* 0x0000000113ff7812 */ /* 0x000fe2000784c0ff */
[----:B------:R-:W-:Y:S01]  /*126c0*/  BSSY B1, `(.L_x_4149) ;  /* 0x00000d7000017945 */ /* 0x000fe20003800000 */
[----:B--2---:R-:W-:-:S05]  /*126d0*/  VIADD R2, R5, 0x1 ;  /* 0x0000000105027836 */ /* 0x004fca0000000000 */
[----:B------:R-:W-:-:S04]  /*126e0*/  ISETP.NE.AND P0, PT, R2, 0x2, PT ;  /* 0x000000020200780c */ /* 0x000fc80003f05270 */
[----:B------:R-:W-:Y:S02]  /*126f0*/  SEL R3, RZ, 0x1, P0 ;  /* 0x00000001ff037807 */ /* 0x000fe40000000000 */
[----:B------:R-:W-:Y:S02]  /*12700*/  SEL R10, R2, RZ, P0 ;  /* 0x000000ff020a7207 */ /* 0x000fe40000000000 */
[----:B---3--:R-:W-:-:S05]  /*12710*/  LOP3.LUT R9, R9, R3, RZ, 0x3c, !PT ;  /* 0x0000000309097212 */ /* 0x008fca00078e3cff */
[----:B------:R0:W-:Y:S04]  /*12720*/  STL [R1+0x18], R9 ;  /* 0x0000180901007387 */ /* 0x0001e80000100800 */
[----:B------:R0:W-:Y:S01]  /*12730*/  STL [R1+0x10], R10 ;  /* 0x0000100a01007387 */ /* 0x0001e20000100800 */
        /* <DEDUP_REMOVED lines=24> */
.L_x_4151:
[----:B------:R-:W-:Y:S01]  /*128c0*/  IMAD R3, R10, 0x8, R18 ;  /* 0x000000080a037824 */ /* 0x000fe200078e0212 */
[----:B------:R-:W-:Y:S01]  /*128d0*/  SHF.L.U32 R2, R9, 0x1f, RZ ;  /* 0x0000001f09027819 */ /* 0x000fe200000006ff */
[----:B------:R-:W2:Y:S01]  /*128e0*/  S2R R5, SR_TID.X ;  /* 0x0000000000057919 */ /* 0x000ea20000002100 */
[----:B------:R-:W-:Y:S02]  /*128f0*/  BSSY B3, `(.L_x_4152) ;  /* 0x0000005000037945 */ /* 0x000fe40003800000 */
[----:B------:R-:W3:Y:S01]  /*12900*/  SYNCS.PHASECHK.TRANS64.TRYWAIT P0, [R3+URZ+0x38840], R2 ;  /* 0x03884002030075a7 */ /* 0x000ee2000800017f */
[----:B--2---:R-:W-:-:S04]  /*12910*/  LOP3.LUT R5, R5, 0x7f, RZ, 0xc0, !PT ;  /* 0x0000007f05057812 */ /* 0x004fc800078ec0ff */
[----:B------:R-:W-:Y:S01]  /*12920*/  ISETP.NE.AND P1, PT, R5, RZ, PT ;  /* 0x000000ff0500720c */ /* 0x000fe20003f25270 */
[----:B---3--:R-:W-:-:S12]  /*12930*/  @!P0 BRA `(.L_x_4153) ;  /* 0x0000004c00b48947 */ /* 0x008fd80003800000 */
.L_x_4264:
[----:B------:R-:W-:Y:S05]  /*12940*/  BSYNC B3 ;  /* 0x0000000000037941 */ /* 0x000fea0003800000 */
.L_x_4152:
[----:B------:R-:W-:Y:S04]  /*12950*/  BSSY B3, `(.L_x_4154) ;  /* 0x0000009000037945 */ /* 0x000fe80003800000 */
[----:B------:R-:W-:Y:S05]  /*12960*/  @P1 BRA `(.L_x_4155) ;  /* 0x00000000001c1947 */ /* 0x000fea0003800000 */
[----:B-1----:R-:W1:Y:S01]  /*12970*/  S2R R6, SR_TID.X ;  /* 0x0000000000067919 */ /* 0x002e620000002100 */
[----:B------:R-:W-:-:S04]  /*12980*/  IMAD.MOV.U32 R5, RZ, RZ, 0x2000 ;  /* 0x00002000ff057424 */ /* 0x000fc800078e00ff */
[----:B------:R3:W-:Y:S01]  /*12990*/  SYNCS.ARRIVE.TRANS64 RZ, [R3+URZ+0x38830], R5 ;  /* 0x0388300503ff79a7 */ /* 0x0007e2000800003f */
[----:B-1----:R-:W-:-:S04]  /*129a0*/  LOP3.LUT R6, R6, 0x1f, RZ, 0xc0, !PT ;  /* 0x0000001f06067812 */ /* 0x002fc800078ec0ff */
[----:B------:R-:W-:-:S13]  /*129b0*/  ISETP.NE.AND P0, PT, R6, RZ, PT ;  /* 0x000000ff0600720c */ /* 0x000fda0003f05270 */
[----:B---3--:R-:W-:Y:S05]  /*129c0*/  @!P0 BRA `(.L_x_4155) ;  /* 0x0000000000048947 */ /* 0x008fea0003800000 */
[----:B------:R-:W-:Y:S01]  /*129d0*/  BPT.TRAP 0x1 ;  /* 0x000000040000795c */ /* 0x000fe20000300000 */
.L_x_4155:
[----:B------:R-:W-:Y:S05]  /*129e0*/  BSYNC B3 ;  /* 0x0000000000037941 */ /* 0x000fea0003800000 */
.L_x_4154:
[----:B------:R-:W3:Y:S04]  /*129f0*/  LDL R5, [R1+0x10] ;  /* 0x0000100001057983 */ /* 0x000ee80000100800 */
[----:B-1----:R-:W4:Y:S01]  /*12a00*/  LDL R6, [R1+0x20] ;  /* 0x0000200001067983 */ /* 0x002f220000100800 */
[----:B0-----:R-:W-:Y:S01]  /*12a10*/  IMAD.MOV.U32 R9, RZ, RZ, RZ ;  /* 0x000000ffff097224 */ /* 0x001fe200078e00ff */
[----:B------:R-:W-:Y:S01]  /*12a20*/  UIADD3 UR4, UP0, UR40, 0x370, URZ ;  /* 0x0000037028047890 */ /* 0x000fe2000ff1e03f */
[----:B------:R-:W-:Y:S01]  /*12a30*/  PLOP3.LUT P0, PT, PT, PT, PT, 0x80, 0x0 ;  /* 0x000000000000781c */ /* 0x000fe20003f0f070 */
[----:B------:R-:W-:Y:S01]  /*12a40*/  UMOV UR6, 0x0 ;  /* 0x0000000000067882 */ /* 0x000fe20000000000 */
[----:B------:R-:W-:Y:S01]  /*12a50*/  UMOV UR7, 0x14f00000 ;  /* 0x14f0000000077882 */ /* 0x000fe20000000000 */
[----:B------:R-:W-:Y:S01]  /*12a60*/  R2UR UR10, R9 ;  /* 0x00000000090a72ca */ /* 0x000fe200000e0000 */
[----:B------:R-:W-:Y:S01]  /*12a70*/  UIADD3.X UR5, URZ, UR41, URZ, UP0, !UPT ;  /* 0x000000293f057290 */ /* 0x000fe200087fe43f */
[----:B---3--:R-:W-:-:S02]  /*12a80*/  IMAD R5, R5, 0x2000, R18 ;  /* 0x0000200005057824 */ /* 0x008fc400078e0212 */
[----:B----4-:R-:W-:Y:S02]  /*12a90*/  IMAD R0, R0, 0x40, R6 ;  /* 0x0000004000007824 */ /* 0x010fe400078e0206 */
[----:B------:R-:W-:Y:S02]  /*12aa0*/  VIADD R5, R5, 0x22400 ;  /* 0x0002240005057836 */ /* 0x000fe40000000000 */
[----:B------:R-:W-:-:S07]  /*12ab0*/  VIADD R6, R3, 0x38830 ;  /* 0x0003883003067836 */ /* 0x000fce0000000000 */
.L_x_4156:
        /* <DEDUP_REMOVED lines=13> */
.L_x_4265:
[----:B------:R-:W-:Y:S05]  /*12b90*/  BSYNC B3 ;  /* 0x0000000000037941 */ /* 0x000fea0003800000 */
.L_x_4157:
[----:B------:R-:W-:Y:S01]  /*12ba0*/  BSSY B3, `(.L_x_4159) ;  /* 0x000000b000037945 */ /* 0x000fe20003800000 */
[----:B------:R-:W-:Y:S02]  /*12bb0*/  IMAD.MOV.U32 R6, RZ, RZ, 0x0 ;  /* 0x00000000ff067424 */ /* 0x000fe400078e00ff */
[----:B------:R-:W-:Y:S01]  /*12bc0*/  IMAD.MOV.U32 R7, RZ, RZ, 0x14f00000 ;  /* 0x14f00000ff077424 */ /* 0x000fe200078e00ff */
[----:B------:R-:W-:Y:S06]  /*12bd0*/  @P1 BRA `(.L_x_4160) ;  /* 0x00000000001c1947 */ /* 0x000fec0003800000 */
[----:B------:R-:W1:Y:S01]  /*12be0*/  S2R R5, SR_TID.X ;  /* 0x0000000000057919 */ /* 0x000e620000002100 */
[----:B0-2---:R-:W-:-:S04]  /*12bf0*/  IMAD.MOV.U32 R2, RZ, RZ, 0x10000 ;  /* 0x00010000ff027424 */ /* 0x005fc800078e00ff */
[----:B------:R3:W-:Y:S01]  /*12c00*/  SYNCS.ARRIVE.TRANS64 RZ, [R3+URZ+0x38850], R2 ;  /* 0x0388500203ff79a7 */ /* 0x0007e2000800003f */
[----:B-1----:R-:W-:-:S04]  /*12c10*/  LOP3.LUT R5, R5, 0x1f, RZ, 0xc0, !PT ;  /* 0x0000001f05057812 */ /* 0x002fc800078ec0ff */
[----:B------:R-:W-:-:S13]  /*12c20*/  ISETP.NE.AND P0, PT, R5, RZ, PT ;  /* 0x000000ff0500720c */ /* 0x000fda0003f05270 */
[----:B---3--:R-:W-:Y:S05]  /*12c30*/  @!P0 BRA `(.L_x_4160) ;  /* 0x0000000000048947 */ /* 0x008fea0003800000 */
[----:B------:R-:W-:Y:S01]  /*12c40*/  BPT.TRAP 0x1 ;  /* 0x000000040000795c */ /* 0x000fe20000300000 */
.L_x_4160:
[----:B------:R-:W-:Y:S05]  /*12c50*/  BSYNC B3 ;  /* 0x0000000000037941 */ /* 0x000fea0003800000 */
.L_x_4159:
[----:B0-2---:R-:W2:Y:S01]  /*12c60*/  LDL R2, [R1+0x10] ;  /* 0x0000100001027983 */ /* 0x005ea20000100800 */
        /* <DEDUP_REMOVED lines=9> */
.L_x_4161:
        /* <DEDUP_REMOVED lines=15> */
.L_x_4162:
        /* <DEDUP_REMOVED lines=15> */
.L_x_4163:
        /* <DEDUP_REMOVED lines=15> */
.L_x_4164:
        /* <DEDUP_REMOVED lines=15> */
.L_x_4165:
        /* <DEDUP_REMOVED lines=15> */
.L_x_4166:
        /* <DEDUP_REMOVED lines=15> */
.L_x_4167:
        /* <DEDUP_REMOVED lines=15> */
.L_x_4168:
        /* <DEDUP_REMOVED lines=10> */
.L_x_4150:
[----:B------:R-:W-:Y:S05]  /*13430*/  BSYNC B1 ;  /* 0x0000000000017941 */ /* 0x000fea0003800000 */
.L_x_4149:
[----:B------:R-:W2:Y:S02]  /*13440*/  LDL.LU R5, [R1+0x3c] ;  /* 0x00003c0001057983 */ /* 0x000ea40000300800 */
[----:B--2---:R-:W-:-:S07]  /*13450*/  VIADD R0, R5, 0xfffffffd ;  /* 0xfffffffd05007836 */ /* 0x004fce0000000000 */
.L_x_4148:
[----:B------:R-:W-:Y:S05]  /*13460*/  BSYNC B2 ;  /* 0x0000000000027941 */ /* 0x000fea0003800000 */
.L_x_4147:
[----:B------:R-:W-:Y:S01]  /*13470*/  VIADD R8, R8, 0xfffffffe ;  /* 0xfffffffe08087836 */ /* 0x000fe20000000000 */
[----:B------:R-:W-:-:S04]  /*13480*/  LOP3.LUT R4, RZ, R4, RZ, 0x33, !PT ;  /* 0x00000004ff047212 */ /* 0x000fc800078e33ff */
[----:B------:R-:W-:-:S13]  /*13490*/  ISETP.NE.AND P0, PT, R8, R4, PT ;  /* 0x000000040800720c */ /* 0x000fda0003f05270 */
[----:B------:R-:W-:Y:S05]  /*134a0*/  @!P0 BRA `(.L_x_4146) ;  /* 0x0000001800e08947 */ /* 0x000fea0003800000 */
.L_x_4209:
[----:B------:R-:W2:Y:S04]  /*134b0*/  LDL.LU R3, [R1+0x10] ;  /* 0x0000100001037983 */ /* 0x000ea80000300800 */
[----:B------:R-:W3:Y:S01]  /*134c0*/  LDL.LU R2, [R1+0x18] ;  /* 0x0000180001027983 */ /* 0x000ee20000300800 */
        /* <DEDUP_REMOVED lines=8> */
[----:B0-----:R-:W-:Y:S06]  /*13550*/  @!P1 BRA `(.L_x_4170) ;  /* 0x0000000c00349947 */ /* 0x001fec0003800000 */
        /* <DEDUP_REMOVED lines=24> */
.L_x_4171:
        /* <DEDUP_REMOVED lines=8> */
.L_x_4266:
[----:B------:R-:W-:Y:S05]  /*13760*/  BSYNC B2 ;  /* 0x0000000000027941 */ /* 0x000fea0003800000 */
.L_x_4172:
        /* <DEDUP_REMOVED lines=9> */
.L_x_4175:
[----:B------:R-:W-:Y:S05]  /*13800*/  BSYNC B2 ;  /* 0x0000000000027941 */ /* 0x000fea0003800000 */
.L_x_4174:
        /* <DEDUP_REMOVED lines=12> */
.L_x_4176:
        /* <DEDUP_REMOVED lines=13> */
.L_x_4267:
[----:B------:R-:W-:Y:S05]  /*139a0*/  BSYNC B2 ;  /* 0x0000000000027941 */ /* 0x000fea0003800000 */
.L_x_4177:
        /* <DEDUP_REMOVED lines=11> */
.L_x_4180:
[----:B------:R-:W-:Y:S05]  /*13a60*/  BSYNC B2 ;  /* 0x0000000000027941 */ /* 0x000fea0003800000 */
.L_x_4179:
        /* <DEDUP_REMOVED lines=9> */
.L_x_4181:
        /* <DEDUP_REMOVED lines=15> */
.L_x_4182:
        /* <DEDUP_REMOVED lines=15> */
.L_x_4183:
        /* <DEDUP_REMOVED lines=15> */
.L_x_4184:
        /* <DEDUP_REMOVED lines=15> */
.L_x_4185:
        /* <DEDUP_REMOVED lines=15> */
.L_x_4186:
        /* <DEDUP_REMOVED lines=15> */
.L_x_4187:
        /* <DEDUP_REMOVED lines=15> */
.L_x_4188:
        /* <DEDUP_REMOVED lines=10> */
.L_x_4170:
[----:B------:R-:W-:Y:S05]  /*14230*/  BSYNC B1 ;  /* 0x0000000000017941 */ /* 0x000fea0003800000 */
.L_x_4169:
[----:B------:R-:W-:Y:S01]  /*14240*/  VIADD R7, R7, 0x1 ;  /* 0x0000000107077836 */ /* 0x000fe20000000000 */
[----:B------:R-:W-:Y:S01]  /*14250*/  LOP3.LUT P2, RZ, R19, 0x1, RZ, 0xc0, !PT ;  /* 0x0000000113ff7812 */ /* 0x000fe2000784c0ff */
[----:B------:R-:W-:Y:S03]  /*14260*/  BSSY B1, `(.L_x_4189) ;  /* 0x00000d8000017945 */ /* 0x000fe60003800000 */
[----:B------:R-:W-:-:S04]  /*14270*/  ISETP.NE.AND P0, PT, R7, 0x2, PT ;  /* 0x000000020700780c */ /* 0x000fc80003f05270 */
[----:B------:R-:W-:Y:S02]  /*14280*/  SEL R2, RZ, 0x1, P0 ;  /* 0x00000001ff027807 */ /* 0x000fe40000000000 */
[----:B0-----:R-:W-:Y:S02]  /*14290*/  SEL R9, R7, RZ, P0 ;  /* 0x000000ff07097207 */ /* 0x001fe40000000000 */
[----:B------:R-:W-:Y:S01]  /*142a0*/  LOP3.LUT R8, R6, R2, RZ, 0x3c, !PT ;  /* 0x0000000206087212 */ /* 0x000fe200078e3cff */
[----:B------:R-:W-:-:S04]  /*142b0*/  VIADD R6, R0, 0xffffffff ;  /* 0xffffffff00067836 */ /* 0x000fc80000000000 */
        /* <DEDUP_REMOVED lines=27> */
.L_x_4191:
        /* <DEDUP_REMOVED lines=8> */
.L_x_4268:
[----:B------:R-:W-:Y:S05]  /*144f0*/  BSYNC B2 ;  /* 0x0000000000027941 */ /* 0x000fea0003800000 */
.L_x_4192:
        /* <DEDUP_REMOVED lines=9> */
.L_x_4195:
[----:B------:R-:W-:Y:S05]  /*14590*/  BSYNC B2 ;  /* 0x0000000000027941 */ /* 0x000fea0003800000 */
.L_x_4194:
[----:B------:R-:W2:Y:S04]  /*145a0*/  LDL R3, [R1+0x10] ;  /* 0x0000100001037983 */ /* 0x000ea80000100800 */
[----:B------:R-:W3:Y:S01]  /*145b0*/  LDL R5, [R1+0x20] ;  /* 0x0000200001057983 */ /* 0x000ee20000100800 */
[----:B0-----:R-:W-:Y:S01]  /*145c0*/  IMAD.MOV.U32 R8, RZ, RZ, RZ ;  /* 0x000000ffff087224 */ /* 0x001fe200078e00ff */
[----:B------:R-:W-:Y:S01]  /*145d0*/  UIADD3 UR4, UP0, UR40, 0x370, URZ ;  /* 0x0000037028047890 */ /* 0x000fe2000ff1e03f */
[----:B------:R-:W-:Y:S01]  /*145e0*/  PLOP3.LUT P0, PT, PT, PT, PT, 0x80, 0x0 ;  /* 0x000000000000781c */ /* 0x000fe20003f0f070 */
[----:B------:R-:W-:Y:S01]  /*145f0*/  UMOV UR6, 0x0 ;  /* 0x0000000000067882 */ /* 0x000fe20000000000 */
[----:B------:R-:W-:Y:S01]  /*14600*/  UMOV UR7, 0x14f00000 ;  /* 0x14f0000000077882 */ /* 0x000fe20000000000 */
[----:B------:R-:W-:Y:S01]  /*14610*/  R2UR UR10, R8 ;  /* 0x00000000080a72ca */ /* 0x000fe200000e0000 */
[----:B------:R-:W-:Y:S01]  /*14620*/  UIADD3.X UR5, URZ, UR41, URZ, UP0, !UPT ;  /* 0x000000293f057290 */ /* 0x000fe200087fe43f */
[----:B--2---:R-:W-:-:S02]  /*14630*/  IMAD R3, R3, 0x2000, R18 ;  /* 0x0000200003037824 */ /* 0x004fc400078e0212 */
[----:B---3--:R-:W-:Y:S02]  /*14640*/  IMAD R7, R7, 0x40, R5 ;  /* 0x0000004007077824 */ /* 0x008fe400078e0205 */
[----:B------:R-:W-:Y:S02]  /*14650*/  VIADD R3, R3, 0x22400 ;  /* 0x0002240003037836 */ /* 0x000fe40000000000 */
[----:B------:R-:W-:-:S07]  /*14660*/  VIADD R5, R4, 0x38830 ;  /* 0x0003883004057836 */ /* 0x000fce0000000000 */
.L_x_4196:
        /* <DEDUP_REMOVED lines=13> */
.L_x_4269:
[----:B------:R-:W-:Y:S05]  /*14740*/  BSYNC B2 ;  /* 0x0000000000027941 */ /* 0x000fea0003800000 */
.L_x_4197:
        /* <DEDUP_REMOVED lines=11> */
.L_x_4200:
[----:B------:R-:W-:Y:S05]  /*14800*/  BSYNC B2 ;  /* 0x0000000000027941 */ /* 0x000fea0003800000 */
.L_x_4199:
[----:B------:R-:W2:Y:S01]  /*14810*/  LDL R5, [R1+0x10] ;  /* 0x0000100001057983 */ /* 0x000ea20000100800 */
        /* <DEDUP_REMOVED lines=9> */
.L_x_4201:
        /* <DEDUP_REMOVED lines=15> */
.L_x_4202:
        /* <DEDUP_REMOVED lines=15> */
.L_x_4203:
        /* <DEDUP_REMOVED lines=15> */
.L_x_4204:
        /* <DEDUP_REMOVED lines=15> */
.L_x_4205:
        /* <DEDUP_REMOVED lines=15> */
.L_x_4206:
        /* <DEDUP_REMOVED lines=15> */
.L_x_4207:
        /* <DEDUP_REMOVED lines=15> */
.L_x_4208:
        /* <DEDUP_REMOVED lines=10> */
.L_x_4190:
[----:B------:R-:W-:Y:S05]  /*14fe0*/  BSYNC B1 ;  /* 0x0000000000017941 */ /* 0x000fea0003800000 */
.L_x_4189:
[----:B------:R-:W2:Y:S01]  /*14ff0*/  LDL R2, [R1+0x24] ;  /* 0x0000240001027983 */ /* 0x000ea20000100800 */
[----:B------:R-:W-:Y:S01]  /*15000*/  VIADD R0, R0, 0xfffffffe ;  /* 0xfffffffe00007836 */ /* 0x000fe20000000000 */
[----:B--2---:R-:W-:-:S13]  /*15010*/  ISETP.GT.AND P0, PT, R6, R2, PT ;  /* 0x000000020600720c */ /* 0x004fda0003f04270 */
[----:B------:R-:W-:Y:S05]  /*15020*/  @P0 BRA `(.L_x_4209) ;  /* 0xffffffe400200947 */ /* 0x000fea000383ffff */
.L_x_4146:
[----:B------:R-:W-:Y:S05]  /*15030*/  BSYNC B0 ;  /* 0x0000000000007941 */ /* 0x000fea0003800000 */
.L_x_4145:
[----:B------:R-:W2:Y:S04]  /*15040*/  LDL.LU R4, [R1+0x10] ;  /* 0x0000100001047983 */ /* 0x000ea80000300800 */
[----:B------:R-:W3:Y:S01]  /*15050*/  LDL.LU R3, [R1+0x18] ;  /* 0x0000180001037983 */ /* 0x000ee20000300800 */
[----:B------:R-:W1:Y:S01]  /*15060*/  S2R R2, SR_TID.X ;  /* 0x0000000000027919 */ /* 0x000e620000002100 */
[----:B------:R-:W-:Y:S01]  /*15070*/  BSSY B0, `(.L_x_4210) ;  /* 0x0000016000007945 */ /* 0x000fe20003800000 */
[----:B-1----:R-:W-:-:S04]  /*15080*/  LOP3.LUT R2, R2, 0x7f, RZ, 0xc0, !PT ;  /* 0x0000007f02027812 */ /* 0x002fc800078ec0ff */
[----:B------:R-:W-:Y:S01]  /*15090*/  ISETP.NE.AND P1, PT, R2, RZ, PT ;  /* 0x000000ff0200720c */ /* 0x000fe20003f25270 */
[----:B--2---:R-:W-:-:S05]  /*150a0*/  VIADD R0, R4, 0x1 ;  /* 0x0000000104007836 */ /* 0x004fca0000000000 */
[----:B------:R-:W-:-:S04]  /*150b0*/  ISETP.NE.AND P0, PT, R0, 0x2, PT ;  /* 0x000000020000780c */ /* 0x000fc80003f05270 */
[----:B------:R-:W-:-:S04]  /*150c0*/  SEL R2, RZ, 0x1, P0 ;  /* 0x00000001ff027807 */ /* 0x000fc80000000000 */
[----:B---3--:R-:W-:-:S05]  /*150d0*/  LOP3.LUT R3, R3, R2, RZ, 0x3c, !PT ;  /* 0x0000000203037212 */ /* 0x008fca00078e3cff */
[----:B------:R1:W-:Y:S01]  /*150e0*/  STL [R1+0x18], R3 ;  /* 0x0000180301007387 */ /* 0x0003e20000100800 */
[----:B------:R-:W-:Y:S05]  /*150f0*/  @P1 BRA `(.L_x_4211) ;  /* 0x0000000000341947 */ /* 0x000fea0003800000 */
[----:B------:R-:W2:Y:S01]  /*15100*/  S2R R2, SR_LANEID ;  /* 0x0000000000027919 */ /* 0x000ea20000000000 */
[----:B------:R-:W-:Y:S02]  /*15110*/  VOTEU.ANY UR4, UPT, PT ;  /* 0x0000000000047886 */ /* 0x000fe400038e0100 */
[----:B------:R-:W2:Y:S08]  /*15120*/  FLO.U32 R4, UR4 ;  /* 0x0000000400047d00 */ /* 0x000eb000080e0000 */
[----:B------:R-:W3:Y:S01]  /*15130*/  POPC R5, UR4 ;  /* 0x0000000400057d09 */ /* 0x000ee20008000000 */
[----:B--2---:R-:W-:-:S02]  /*15140*/  ISETP.EQ.U32.AND P1, PT, R4, R2, PT ;  /* 0x000000020400720c */ /* 0x004fc40003f22070 */
[----:B-1----:R-:W3:Y:S11]  /*15150*/  LDC.64 R2, c[0x0][0xd60] ;  /* 0x00035800ff027b82 */ /* 0x002ef60000000a00 */
[----:B---3--:R1:W2:Y:S02]  /*15160*/  @P1 ATOMG.E.ADD.STRONG.GPU PT, R2, desc[UR38][R2.64], R5 ;  /* 0x00000005020219a8 */ /* 0x0082a400081ee1e6 */
[----:B-1----:R-:W1:Y:S02]  /*15170*/  S2R R3, SR_LTMASK ;  /* 0x0000000000037919 */ /* 0x002e640000003900 */
[----:B-1----:R-:W-:-:S06]  /*15180*/  LOP3.LUT R3, R3, UR4, RZ, 0xc0, !PT ;  /* 0x0000000403037c12 */ /* 0x002fcc000f8ec0ff */
[----:B------:R-:W1:Y:S01]  /*15190*/  POPC R3, R3 ;  /* 0x0000000300037309 */ /* 0x000e620000000000 */
[----:B--2---:R-:W1:Y:S02]  /*151a0*/  SHFL.IDX PT, R2, R2, R4, 0x1f ;  /* 0x00001f0402027589 */ /* 0x004e6400000e0000 */
[----:B-1----:R-:W-:-:S05]  /*151b0*/  IADD3 R2, R2, UR36, R3 ;  /* 0x0000002402027c10 */ /* 0x002fca000fffe003 */
[----:B------:R2:W-:Y:S02]  /*151c0*/  STL [R1], R2 ;  /* 0x0000000201007387 */ /* 0x0005e40000100800 */
.L_x_4211:
[----:B------:R-:W-:Y:S05]  /*151d0*/  BSYNC B0 ;  /* 0x0000000000007941 */ /* 0x000fea0003800000 */
.L_x_4210:
[----:B------:R-:W-:-:S05]  /*151e0*/  SEL R0, R0, RZ, P0 ;  /* 0x000000ff00007207 */ /* 0x000fca0000000000 */
[----:B------:R3:W-:Y:S02]  /*151f0*/  STL [R1+0x10], R0 ;  /* 0x0000100001007387 */ /* 0x0007e40000100800 */
.L_x_4107:
[----:B------:R-:W-:Y:S05]  /*15200*/  BSYNC B7 ;  /* 0x0000000000077941 */ /* 0x000fea0003800000 */
.L_x_4105:
        /* <DEDUP_REMOVED lines=8> */
[----:B--23--:R-:W2:Y:S04]  /*15290*/  LDS.128 R4, [R18+0x388d0] ;  /* 0x0388d00012047984 */ /* 0x00cea80000000c00 */
[----:B--2---:R2:W-:Y:S04]  /*152a0*/  STL.64 [R1], R4 ;  /* 0x0000000401007387 */ /* 0x0045e80000100a00 */
[----:B------:R2:W-:Y:S01]  /*152b0*/  STL.64 [R1+0x8], R6 ;  /* 0x0000080601007387 */ /* 0x0005e20000100a00 */
[----:B------:R-:W-:Y:S06]  /*152c0*/  BAR.ARV 0x4, 0x180 ;  /* 0x0106000000007b1d */ /* 0x000fec0000002000 */
[----:B------:R-:W-:Y:S05]  /*152d0*/  BRA `(.L_x_4213) ;  /* 0x0000000c001c7947 */ /* 0x000fea0003800000 */
.L_x_4212:
[----:B------:R-:W5:Y:S01]  /*152e0*/  S2R R16, SR_TID.X ;  /* 0x0000000000107919 */ /* 0x000f620000002100 */
[----:B------:R-:W-:Y:S01]  /*152f0*/  UMOV UR4, 0xffffffff ;  /* 0xffffffff00047882 */ /* 0x000fe20000000000 */
[----:B-----5:R-:W-:-:S04]  /*15300*/  LOP3.LUT R16, R16, 0x1f, RZ, 0xc0, !PT ;  /* 0x0000001f10107812 */ /* 0x020fc800078ec0ff */
[----:B------:R-:W-:Y:S01]  /*15310*/  ISETP.NE.AND P0, PT, R16, 0x1f, PT ;  /* 0x0000001f1000780c */ /* 0x000fe20003f05270 */
[----:B------:R-:W-:-:S12]  /*15320*/  BRA.DIV UR4, `(.L_x_4214) ;  /* 0x0000002604b07947 */ /* 0x000fd8000b800000 */
[----:B-1----:R-:W0:Y:S01]  /*15330*/  LDL.LU R3, [R1] ;  /* 0x0000000001037983 */ /* 0x002e220000300800 */
[----:B------:R-:W-:-:S03]  /*15340*/  ULDC UR4, c[0x0][0xd3c] ;  /* 0x00034f0000047ab9 */ /* 0x000fc60000000800 */
[----:B---3--:R-:W4:Y:S01]  /*15350*/  LDL R4, [R1+0xc] ;  /* 0x00000c0001047983 */ /* 0x008f220000100800 */
[----:B0-----:R-:W-:Y:S02]  /*15360*/  IMAD.MOV.U32 R10, RZ, RZ, R3 ;  /* 0x000000ffff0a7224 */ /* 0x001fe400078e0003 */
[----:B----4-:R-:W-:-:S05]  /*15370*/  IMAD.IADD R0, R4, 0x1, R16 ;  /* 0x0000000104007824 */ /* 0x010fca00078e0210 */
[----:B------:R-:W-:-:S13]  /*15380*/  ISETP.GE.OR P1, PT, R0, UR4, !P0 ;  /* 0x0000000400007c0c */ /* 0x000fda000c726670 */
[----:B--2---:R-:W0:Y:S08]  /*15390*/  @!P1 LDC.64 R2, c[0x0][0xd80] ;  /* 0x00036000ff029b82 */ /* 0x004e300000000a00 */
        /* <DEDUP_REMOVED lines=11> */
[----:B------:R-:W-:Y:S01]  /*15450*/  SHFL.IDX PT, R8, R10, 0x1, 0x1f ;  /* 0x00201f000a087f89 */ /* 0x000fe200000e0000 */
[----:B--2---:R-:W-:Y:S01]  /*15460*/  @!P1 IMAD.MOV.U32 R5, RZ, RZ, R6 ;  /* 0x000000ffff059224 */ /* 0x004fe200078e0006 */
[----:B------:R-:W-:-:S02]  /*15470*/  CS2R R6, SRZ ;  /* 0x0000000000067805 */ /* 0x000fc4000001ff00 */
[----:B---3--:R-:W-:Y:S01]  /*15480*/  @!P1 IMAD.MOV.U32 R7, RZ, RZ, R2 ;  /* 0x000000ffff079224 */ /* 0x008fe200078e0002 */
[----:B------:R-:W-:-:S03]  /*15490*/  ISETP.NE.AND P1, PT, R16, RZ, PT ;  /* 0x000000ff1000720c */ /* 0x000fc60003f25270 */
        /* <DEDUP_REMOVED lines=17> */
.L_x_4279:
[----:B------:R-:W-:Y:S02]  /*155b0*/  ULDC UR4, c[0x0][0xd38] ;  /* 0x00034e0000047ab9 */ /* 0x000fe40000000800 */
[----:B------:R-:W-:-:S04]  /*155c0*/  IMAD.U32 R3, RZ, RZ, UR4 ;  /* 0x00000004ff037e24 */ /* 0x000fc8000f8e00ff */
[----:B-1----:R-:W-:-:S04]  /*155d0*/  IMAD R9, R9, R3, RZ ;  /* 0x0000000309097224 */ /* 0x002fc800078e02ff */
[----:B------:R-:W-:-:S05]  /*155e0*/  IMAD.IADD R4, R8, 0x1, R9 ;  /* 0x0000000108047824 */ /* 0x000fca00078e0209 */
[----:B------:R-:W-:-:S13]  /*155f0*/  ISETP.GT.AND P6, PT, R4, R0, PT ;  /* 0x000000000400720c */ /* 0x000fda0003fc4270 */
[----:B------:R-:W-:Y:S05]  /*15600*/  @P6 BRA `(.L_x_4215) ;  /* 0x0000000000ac6947 */ /* 0x000fea0003800000 */
.L_x_4218:
        /* <DEDUP_REMOVED lines=37> */
.L_x_4287:
[----:B------:R-:W-:Y:S02]  /*15860*/  ULDC UR4, c[0x0][0xd38] ;  /* 0x00034e0000047ab9 */ /* 0x000fe40000000800 */
[----:B------:R-:W-:-:S04]  /*15870*/  IMAD.U32 R3, RZ, RZ, UR4 ;  /* 0x00000004ff037e24 */ /* 0x000fc8000f8e00ff */
[----:B-1----:R-:W-:-:S04]  /*15880*/  IMAD R9, R9, R3, RZ ;  /* 0x0000000309097224 */ /* 0x002fc800078e02ff */
[----:B------:R-:W-:-:S05]  /*15890*/  IMAD.IADD R4, R9, 0x1, R4 ;  /* 0x0000000109047824 */ /* 0x000fca00078e0204 */
[----:B------:R-:W-:-:S13]  /*158a0*/  ISETP.GT.AND P6, PT, R4, R0, PT ;  /* 0x000000000400720c */ /* 0x000fda0003fc4270 */
[----:B------:R-:W-:Y:S05]  /*158b0*/  @!P6 BRA `(.L_x_4218) ;  /* 0xfffffffc0054e947 */ /* 0x000fea000383ffff */
.L_x_4215:
        /* <DEDUP_REMOVED lines=9> */
.L_x_4292:
[----:B------:R-:W-:-:S13]  /*15950*/  ISETP.NE.AND P0, PT, R8, RZ, PT ;  /* 0x000000ff0800720c */ /* 0x000fda0003f05270 */
[----:B------:R-:W-:Y:S05]  /*15960*/  @!P0 BRA `(.L_x_4220) ;  /* 0x0000000000148947 */ /* 0x000fea0003800000 */
[----:B------:R-:W-:Y:S01]  /*15970*/  UMOV UR4, 0xffffffff ;  /* 0xffffffff00047882 */ /* 0x000fe20000000000 */
[----:B------:R-:W-:Y:S02]  /*15980*/  VIADD R12, R4, 0xffffffff ;  /* 0xffffffff040c7836 */ /* 0x000fe40000000000 */
[----:B------:R-:W-:Y:S05]  /*15990*/  BRA.DIV UR4, `(.L_x_4221) ;  /* 0x0000002a04a47947 */ /* 0x000fea000b800000 */
[----:B0-----:R0:W4:Y:S02]  /*159a0*/  SHFL.IDX PT, R2, R2, R12, 0x1f ;  /* 0x00001f0c02027589 */ /* 0x00112400000e0000 */
.L_x_4295:
[----:B----4-:R-:W-:-:S07]  /*159b0*/  IMAD.MOV.U32 R6, RZ, RZ, R2 ;  /* 0x000000ffff067224 */ /* 0x010fce00078e0002 */
.L_x_4220:
[----:B------:R-:W4:Y:S01]  /*159c0*/  LDL.LU R10, [R1+0xc] ;  /* 0x00000c00010a7983 */ /* 0x000f220000300800 */
[----:B------:R-:W-:Y:S01]  /*159d0*/  IMAD R9, R6, R3, R9 ;  /* 0x0000000306097224 */ /* 0x000fe200078e0209 */
[----:B--2---:R-:W-:-:S03]  /*159e0*/  IABS R6, R5 ;  /* 0x0000000500067213 */ /* 0x004fc60000000000 */
[----:B------:R-:W-:Y:S01]  /*159f0*/  IMAD.IADD R0, R0, 0x1, -R9 ;  /* 0x0000000100007824 */ /* 0x000fe200078e0a09 */
[----:B0-----:R-:W0:Y:S01]  /*15a00*/  I2F.RP R2, R6 ;  /* 0x0000000600027306 */ /* 0x001e220000209400 */
        /* <DEDUP_REMOVED lines=52> */
[----:B-1----:R-:W-:Y:S02]  /*15d50*/  IMAD.IADD R4, R0, 0x1, -R5 ;  /* 0x0000000100047824 */ /* 0x002fe400078e0a05 */
[----:B------:R-:W-:-:S05]  /*15d60*/  IMAD R0, R3, 0x10000, R2 ;  /* 0x0001000003007824 */ /* 0x000fca00078e0202 */
[----:B------:R0:W-:Y:S04]  /*15d70*/  STL [R1+0x8], R0 ;  /* 0x0000080001007387 */ /* 0x0001e80000100800 */
[----:B------:R0:W-:Y:S04]  /*15d80*/  STL [R1+0xc], R10 ;  /* 0x00000c0a01007387 */ /* 0x0001e80000100800 */
[----:B------:R0:W-:Y:S01]  /*15d90*/  STL [R1+0x4], R4 ;  /* 0x0000040401007387 */ /* 0x0001e20000100800 */
[----:B------:R-:W-:Y:S05]  /*15da0*/  BRA `(.L_x_4222) ;  /* 0x0000000000287947 */ /* 0x000fea0003800000 */
.L_x_4216:
        /* <DEDUP_REMOVED lines=10> */
.L_x_4222:
        /* <DEDUP_REMOVED lines=9> */
[----:B------:R-:W0:Y:S01]  /*15ee0*/  @!P0 S2R R0, SR_CgaCtaId ;  /* 0x0000000000008919 */ /* 0x000e220000008800 */
[----:B--2---:R-:W-:Y:S01]  /*15ef0*/  IMAD.MOV.U32 R7, RZ, RZ, R2 ;  /* 0x000000ffff077224 */ /* 0x004fe200078e0002 */
[----:B------:R-:W-:Y:S01]  /*15f00*/  @!P0 MOV R2, 0x400 ;  /* 0x0000040000028802 */ /* 0x000fe20000000f00 */
[----:B---3--:R-:W-:-:S03]  /*15f10*/  IMAD.MOV.U32 R6, RZ, RZ, R3 ;  /* 0x000000ffff067224 */ /* 0x008fc600078e0003 */
[----:B0-----:R-:W-:-:S05]  /*15f20*/  @!P0 LEA R18, R0, R2, 0x18 ;  /* 0x0000000200128211 */ /* 0x001fca00078ec0ff */
[----:B----4-:R3:W-:Y:S01]  /*15f30*/  @!P0 STS.128 [R18+0x388d0], R4 ;  /* 0x0388d00412008388 */ /* 0x0107e20000000c00 */
[----:B------:R-:W-:Y:S06]  /*15f40*/  BAR.ARV 0x5, 0x180 ;  /* 0x0146000000007b1d */ /* 0x000fec0000002000 */
.L_x_4213:
[----:B----4-:R-:W4:Y:S01]  /*15f50*/  LDL R0, [R1+0xc] ;  /* 0x00000c0001007983 */ /* 0x010f220000100800 */
[----:B------:R-:W-:Y:S02]  /*15f60*/  ULDC UR4, c[0x0][0xd3c] ;  /* 0x00034f0000047ab9 */ /* 0x000fe40000000800 */
[----:B----4-:R-:W-:-:S13]  /*15f70*/  ISETP.GE.AND P0, PT, R0, UR4, PT ;  /* 0x0000000400007c0c */ /* 0x010fda000bf06270 */
[----:B------:R-:W-:Y:S05]  /*15f80*/  @!P0 BRA `(.L_x_4223) ;  /* 0xffffff8c00c08947 */ /* 0x000fea000383ffff */
[----:B------:R-:W-:Y:S05]  /*15f90*/  BSYNC B8 ;  /* 0x0000000000087941 */ /* 0x000fea0003800000 */
.L_x_4099:
[----:B0-----:R-:W4:Y:S01]  /*15fa0*/  LDL.LU R0, [R1+0x64] ;  /* 0x0000640001007983 */ /* 0x001f220000300800 */
[----:B------:R-:W-:Y:S01]  /*15fb0*/  BSSY B0, `(.L_x_4224) ;  /* 0x000000b000007945 */ /* 0x000fe20003800000 */
[----:B--23--:R-:W0:Y:S01]  /*15fc0*/  S2R R5, SR_CgaCtaId ;  /* 0x0000000000057919 */ /* 0x00ce220000008800 */
[----:B----4-:R-:W-:-:S05]  /*15fd0*/  VIADD R0, R0, 0x1 ;  /* 0x0000000100007836 */ /* 0x010fca0000000000 */
[----:B-1----:R-:W-:-:S04]  /*15fe0*/  LEA.HI R2, R0, R0, RZ, 0x1 ;  /* 0x0000000000027211 */ /* 0x002fc800078f08ff */
[----:B------:R-:W-:Y:S02]  /*15ff0*/  LOP3.LUT R3, R2, 0xfffffffe, RZ, 0xc0, !PT ;  /* 0xfffffffe02037812 */ /* 0x000fe400078ec0ff */
[----:B------:R-:W-:-:S03]  /*16000*/  MOV R2, 0x400 ;  /* 0x0000040000027802 */ /* 0x000fc60000000f00 */
[----:B------:R-:W-:Y:S01]  /*16010*/  IMAD.IADD R0, R0, 0x1, -R3 ;  /* 0x0000000100007824 */ /* 0x000fe200078e0a03 */
[----:B0-----:R-:W-:-:S04]  /*16020*/  LEA R9, R5, R2, 0x18 ;  /* 0x0000000205097211 */ /* 0x001fc800078ec0ff */
[----:B------:R-:W-:-:S04]  /*16030*/  SHF.L.U32 R0, R0, 0x1f, RZ ;  /* 0x0000001f00007819 */ /* 0x000fc800000006ff */
[----:B------:R-:W0:Y:S02]  /*16040*/  SYNCS.PHASECHK.TRANS64.TRYWAIT P0, [R9+URZ+0x38820], R0 ;  /* 0x03882000090075a7 */ /* 0x000e24000800017f */
[----:B0-----:R-:W-:Y:S05]  /*16050*/  @!P0 BRA `(.L_x_4225) ;  /* 0x00000024001c8947 */ /* 0x001fea0003800000 */
.L_x_4296:
[----:B------:R-:W-:Y:S05]  /*16060*/  BSYNC B0 ;  /* 0x0000000000007941 */ /* 0x000fea0003800000 */
.L_x_4224:
[----:B------:R-:W-:-:S03]  /*16070*/  UMOV UR4, 0xffffffff ;  /* 0xffffffff00047882 */ /* 0x000fc60000000000 */
[----:B------:R-:W-:Y:S05]  /*16080*/  BRA.DIV UR4, `(.L_x_4226) ;  /* 0x0000002604247947 */ /* 0x000fea000b800000 */
[----:B0-----:R-:W0:Y:S02]  /*16090*/  S2R R0, SR_TID.X ;  /* 0x0000000000007919 */ /* 0x001e240000002100 */
[----:B0-----:R-:W-:-:S04]  /*160a0*/  SHF.R.U32.HI R0, RZ, 0x5, R0 ;  /* 0x00000005ff007819 */ /* 0x001fc80000011600 */
[----:B------:R-:W-:-:S05]  /*160b0*/  LOP3.LUT R0, R0, 0x3, RZ, 0xc0, !PT ;  /* 0x0000000300007812 */ /* 0x000fca00078ec0ff */
[----:B------:R0:W1:Y:S02]  /*160c0*/  SHFL.IDX PT, R14, R0, RZ, 0x1f ;  /* 0x00001fff000e7589 */ /* 0x00006400000e0000 */
.L_x_4299:
[----:B-1----:R-:W-:Y:S01]  /*160d0*/  ISETP.NE.AND P0, PT, R14, RZ, PT ;  /* 0x000000ff0e00720c */ /* 0x002fe20003f05270 */
[----:B------:R-:W-:-:S12]  /*160e0*/  BSSY B0, `(.L_x_4227) ;  /* 0x0000020000007945 */ /* 0x000fd80003800000 */
[----:B------:R-:W-:Y:S05]  /*160f0*/  @P0 BRA `(.L_x_4228) ;  /* 0x0000000000780947 */ /* 0x000fea0003800000 */
[----:B------:R-:W-:-:S03]  /*16100*/  UMOV UR4, 0xffffffff ;  /* 0xffffffff00047882 */ /* 0x000fc60000000000 */
[----:B------:R-:W-:Y:S05]  /*16110*/  BRA.DIV UR4, `(.L_x_4229) ;  /* 0x0000002604347947 */ /* 0x000fea000b800000 */
[----:B------:R-:W-:-:S13]  /*16120*/  ELECT P6, URZ, PT ;  /* 0x00000000003f782f */ /* 0x000fda00038c0000 */
.L_x_4302:
[----:B------:R-:W-:Y:S05]  /*16130*/  @!P6 BRA `(.L_x_4228) ;  /* 0x000000000068e947 */ /* 0x000fea0003800000 */
[----:B------:R-:W2:Y:S04]  /*16140*/  LDL R2, [R1+0x10] ;  /* 0x0000100001027983 */ /* 0x000ea80000100800 */
[----:B------:R-:W3:Y:S01]  /*16150*/  LDL.LU R6, [R1+0x18] ;  /* 0x0000180001067983 */ /* 0x000ee20000300800 */
[----:B0-----:R-:W-:-:S04]  /*16160*/  VIADD R0, R9, 0x38840 ;  /* 0x0003884009007836 */ /* 0x001fc80000000000 */
[C---:B--2---:R-:W-:Y:S02]  /*16170*/  IMAD R5, R2.reuse, 0x8, R0 ;  /* 0x0000000802057824 */ /* 0x044fe400078e0200 */
[----:B------:R-:W-:Y:S01]  /*16180*/  VIADD R2, R2, 0x1 ;  /* 0x0000000102027836 */ /* 0x000fe20000000000 */
[----:B---3--:R-:W-:-:S04]  /*16190*/  SHF.L.U32 R4, R6, 0x1f, RZ ;  /* 0x0000001f06047819 */ /* 0x008fc800000006ff */
[----:B------:R-:W-:Y:S01]  /*161a0*/  ISETP.NE.AND P1, PT, R2, 0x2, PT ;  /* 0x000000020200780c */ /* 0x000fe20003f25270 */
[----:B------:R-:W0:Y:S03]  /*161b0*/  SYNCS.PHASECHK.TRANS64.TRYWAIT P0, [R5+URZ], R4 ;  /* 0x00000004050075a7 */ /* 0x000e26000800017f */
[----:B------:R-:W-:-:S04]  /*161c0*/  SEL R3, RZ, 0x1, P1 ;  /* 0x00000001ff037807 */ /* 0x000fc80000800000 */
[----:B------:R-:W-:Y:S02]  /*161d0*/  LOP3.LUT R6, R6, R3, RZ, 0x3c, !PT ;  /* 0x0000000306067212 */ /* 0x000fe400078e3cff */
[----:B------:R-:W-:Y:S02]  /*161e0*/  SEL R3, R2, RZ, P1 ;  /* 0x000000ff02037207 */ /* 0x000fe40000800000 */
[----:B------:R-:W-:-:S03]  /*161f0*/  SHF.L.U32 R2, R6, 0x1f, RZ ;  /* 0x0000001f06027819 */ /* 0x000fc600000006ff */
[----:B------:R-:W-:Y:S01]  /*16200*/  IMAD R7, R3, 0x8, R0 ;  /* 0x0000000803077824 */ /* 0x000fe200078e0200 */
[----:B0-----:R-:W-:Y:S06]  /*16210*/  @!P0 BRA `(.L_x_4230) ;  /* 0x0000002400148947 */ /* 0x001fec0003800000 */
.L_x_4303:
[----:B------:R-:W0:Y:S01]  /*16220*/  LDL.LU R6, [R1+0x10] ;  /* 0x0000100001067983 */ /* 0x000e220000300800 */
[----:B------:R-:W1:Y:S01]  /*16230*/  SYNCS.PHASECHK.TRANS64.TRYWAIT P0, [R7+URZ], R2 ;  /* 0x00000002070075a7 */ /* 0x000e62000800017f */
[----:B------:R-:W-:-:S04]  /*16240*/  VIADD R0, R9, 0x38860 ;  /* 0x0003886009007836 */ /* 0x000fc80000000000 */
[----:B0-----:R-:W-:Y:S01]  /*16250*/  IMAD R5, R6, 0x8, R0 ;  /* 0x0000000806057824 */ /* 0x001fe200078e0200 */
[----:B-1----:R-:W-:Y:S06]  /*16260*/  @!P0 BRA `(.L_x_4231) ;  /* 0x0000002400148947 */ /* 0x002fec0003800000 */
.L_x_4304:
[----:B------:R-:W1:Y:S02]  /*16270*/  SYNCS.PHASECHK.TRANS64.TRYWAIT P0, [R5+URZ], R4 ;  /* 0x00000004050075a7 */ /* 0x000e64000800017f */
[----:B-1----:R-:W-:Y:S05]  /*16280*/  @!P0 BRA `(.L_x_4232) ;  /* 0x0000002400208947 */ /* 0x002fea0003800000 */
.L_x_4305:
[----:B------:R-:W-:-:S07]  /*16290*/  IMAD R3, R3, 0x8, R0 ;  /* 0x0000000803037824 */ /* 0x000fce00078e0200 */
.L_x_4233:
[----:B--2---:R2:W3:Y:S02]  /*162a0*/  SYNCS.PHASECHK.TRANS64.TRYWAIT P0, [R3+URZ], R2 ;  /* 0x00000002030075a7 */ /* 0x0044e4000800017f */
[----:B---3--:R-:W-:Y:S05]  /*162b0*/  @!P0 NANOSLEEP.SYNCS 0x989680 ;  /* 0x009896800000895d */ /* 0x008fea0003900000 */
[----:B------:R-:W3:Y:S02]  /*162c0*/  @!P0 SYNCS.PHASECHK.TRANS64 P0, [R3+URZ], R2 ;  /* 0x00000002030085a7 */ /* 0x000ee4000800007f */
[----:B---3--:R-:W-:Y:S05]  /*162d0*/  @!P0 BRA `(.L_x_4233) ;  /* 0xfffffffc00f08947 */ /* 0x008fea000383ffff */
.L_x_4228:
[----:B------:R-:W-:Y:S05]  /*162e0*/  BSYNC B0 ;  /* 0x0000000000007941 */ /* 0x000fea0003800000 */
.L_x_4227:
[----:B------:R-:W-:Y:S05]  /*162f0*/  EXIT ;  /* 0x000000000000794d */ /* 0x000fea0003800000 */
.L_x_4056:
[----:B0-----:R-:W-:-:S04]  /*16300*/  IMAD.U32 R0, RZ, RZ, UR41 ;  /* 0x00000029ff007e24 */ /* 0x001fc8000f8e00ff */
[----:B------:R0:W1:Y:S03]  /*16310*/  SYNCS.PHASECHK.TRANS64.TRYWAIT P1, [R0+URZ+0x38800], R3 ;  /* 0x03880003000075a7 */ /* 0x000066000802017f */
[----:B-1----:R-:W-:Y:S05]  /*16320*/  @!P1 NANOSLEEP.SYNCS 0x989680 ;  /* 0x009896800000995d */ /* 0x002fea0003900000 */
[----:B------:R-:W1:Y:S02]  /*16330*/  @!P1 SYNCS.PHASECHK.TRANS64 P1, [R0+URZ+0x38800], R3 ;  /* 0x03880003000095a7 */ /* 0x000e64000802007f */
[----:B-1----:R-:W-:Y:S05]  /*16340*/  @!P1 BRA `(.L_x_4056) ;  /* 0xfffffffc00ec9947 */ /* 0x002fea000383ffff */
[----:B------:R-:W-:Y:S05]  /*16350*/  BRA `(.L_x_4234) ;  /* 0xfffffed800907947 */ /* 0x000fea000383ffff */
.L_x_4060:
[----:B--2---:R2:W3:Y:S02]  /*16360*/  SYNCS.PHASECHK.TRANS64.TRYWAIT P1, [R6+URZ+0x38830], R5 ;  /* 0x03883005060075a7 */ /* 0x0044e4000802017f */
[----:B---3--:R-:W-:Y:S05]  /*16370*/  @!P1 NANOSLEEP.SYNCS 0x989680 ;  /* 0x009896800000995d */ /* 0x008fea0003900000 */
[----:B------:R-:W3:Y:S02]  /*16380*/  @!P1 SYNCS.PHASECHK.TRANS64 P1, [R6+URZ+0x38830], R5 ;  /* 0x03883005060095a7 */ /* 0x000ee4000802007f */
[----:B---3--:R-:W-:Y:S05]  /*16390*/  @!P1 BRA `(.L_x_4060) ;  /* 0xfffffffc00f09947 */ /* 0x008fea000383ffff */
[----:B------:R-:W-:Y:S05]  /*163a0*/  BRA `(.L_x_4059) ;  /* 0xfffffed800ac7947 */ /* 0x000fea000383ffff */
.L_x_4061:
[----:B0-----:R-:W-:-:S04]  /*163b0*/  IMAD.U32 R4, RZ, RZ, UR41 ;  /* 0x00000029ff047e24 */ /* 0x001fc8000f8e00ff */
[----:B------:R0:W3:Y:S03]  /*163c0*/  SYNCS.PHASECHK.TRANS64.TRYWAIT P1, [R4+URZ+0x38810], R3 ;  /* 0x03881003040075a7 */ /* 0x0000e6000802017f */
[----:B---3--:R-:W-:Y:S05]  /*163d0*/  @!P1 NANOSLEEP.SYNCS 0x989680 ;  /* 0x009896800000995d */ /* 0x008fea0003900000 */
[----:B------:R-:W3:Y:S02]  /*163e0*/  @!P1 SYNCS.PHASECHK.TRANS64 P1, [R4+URZ+0x38810], R3 ;  /* 0x03881003040095a7 */ /* 0x000ee4000802007f */
[----:B---3--:R-:W-:Y:S05]  /*163f0*/  @!P1 BRA `(.L_x_4061) ;  /* 0xfffffffc00ec9947 */ /* 0x008fea000383ffff */
[----:B------:R-:W-:Y:S05]  /*16400*/  BRA `(.L_x_4235) ;  /* 0xfffffedc00347947 */ /* 0x000fea000383ffff */
.L_x_4065:
[----:B----4-:R4:W0:Y:S02]  /*16410*/  SYNCS.PHASECHK.TRANS64.TRYWAIT P1, [R6+URZ+0x38850], R5 ;  /* 0x03885005060075a7 */ /* 0x010824000802017f */
[----:B0-----:R-:W-:Y:S05]  /*16420*/  @!P1 NANOSLEEP.SYNCS 0x989680 ;  /* 0x009896800000995d */ /* 0x001fea0003900000 */
[----:B------:R-:W0:Y:S02]  /*16430*/  @!P1 SYNCS.PHASECHK.TRANS64 P1, [R6+URZ+0x38850], R5 ;  /* 0x03885005060095a7 */ /* 0x000e24000802007f */
[----:B0-----:R-:W-:Y:S05]  /*16440*/  @!P1 BRA `(.L_x_4065) ;  /* 0xfffffffc00f09947 */ /* 0x001fea000383ffff */
[----:B------:R-:W-:Y:S05]  /*16450*/  BRA `(.L_x_4064) ;  /* 0xfffffedc00407947 */ /* 0x000fea000383ffff */
.L_x_4070:
[----:B-1----:R-:W-:-:S04]  /*16460*/  IMAD.U32 R5, RZ, RZ, UR5 ;  /* 0x00000005ff057e24 */ /* 0x002fc8000f8e00ff */
[----:B------:R1:W2:Y:S03]  /*16470*/  SYNCS.PHASECHK.TRANS64.TRYWAIT P3, [R5+URZ+0x38830], R4 ;  /* 0x03883004050075a7 */ /* 0x0002a6000806017f */
[----:B--2---:R-:W-:Y:S05]  /*16480*/  @!P3 NANOSLEEP.SYNCS 0x989680 ;  /* 0x009896800000b95d */ /* 0x004fea0003900000 */
[----:B------:R-:W2:Y:S02]  /*16490*/  @!P3 SYNCS.PHASECHK.TRANS64 P3, [R5+URZ+0x38830], R4 ;  /* 0x038830040500b5a7 */ /* 0x000ea4000806007f */
[----:B--2---:R-:W-:Y:S05]  /*164a0*/  @!P3 BRA `(.L_x_4070) ;  /* 0xfffffffc00ecb947 */ /* 0x004fea000383ffff */
[----:B------:R-:W-:Y:S05]  /*164b0*/  BRA `(.L_x_4069) ;  /* 0xfffffefc00cc7947 */ /* 0x000fea000383ffff */
.L_x_4074:
[----:B-1----:R-:W-:-:S04]  /*164c0*/  IMAD.U32 R5, RZ, RZ, UR5 ;  /* 0x00000005ff057e24 */ /* 0x002fc8000f8e00ff */
[----:B------:R1:W3:Y:S03]  /*164d0*/  SYNCS.PHASECHK.TRANS64.TRYWAIT P3, [R5+URZ+0x38850], R4 ;  /* 0x03885004050075a7 */ /* 0x0002e6000806017f */
[----:B---3--:R-:W-:Y:S05]  /*164e0*/  @!P3 NANOSLEEP.SYNCS 0x989680 ;  /* 0x009896800000b95d */ /* 0x008fea0003900000 */
[----:B------:R-:W3:Y:S02]  /*164f0*/  @!P3 SYNCS.PHASECHK.TRANS64 P3, [R5+URZ+0x38850], R4 ;  /* 0x038850040500b5a7 */ /* 0x000ee4000806007f */
[----:B---3--:R-:W-:Y:S05]  /*16500*/  @!P3 BRA `(.L_x_4074) ;  /* 0xfffffffc00ecb947 */ /* 0x008fea000383ffff */
[----:B------:R-:W-:Y:S05]  /*16510*/  BRA `(.L_x_4073) ;  /* 0xffffff0000487947 */ /* 0x000fea000383ffff */
.L_x_4113:
        /* <DEDUP_REMOVED lines=11> */
.L_x_4237:
[----:B------:R-:W-:Y:S05]  /*165d0*/  BSYNC B0 ;  /* 0x0000000000007941 */ /* 0x000fea0003800000 */
.L_x_4236:
[----:B------:R-:W-:Y:S05]  /*165e0*/  BRA `(.L_x_4238) ;  /* 0xffffff9400c87947 */ /* 0x000fea000383ffff */
.L_x_4115:
[----:B------:R-:W-:Y:S01]  /*165f0*/  BSSY B0, `(.L_x_4239) ;  /* 0x0000006000007945 */ /* 0x000fe20003800000 */
[----:B------:R-:W-:-:S07]  /*16600*/  IMAD.MOV.U32 R15, RZ, RZ, -0x1 ;  /* 0xffffffffff0f7424 */ /* 0x000fce00078e00ff */
[----:B012---:R-:W-:Y:S05]  /*16610*/  WARPSYNC.COLLECTIVE R15, `(.L_x_4240) ;  /* 0x000000000f0c7348 */ /* 0x007fea0003c00000 */
[----:B------:R-:W-:Y:S02]  /*16620*/  ELECT P6, UR62, PT ;  /* 0x00000000003e782f */ /* 0x000fe400038c0000 */
[----:B------:R-:W-:Y:S01]  /*16630*/  MOV R14, UR62 ;  /* 0x0000003e000e7c02 */ /* 0x000fe20008000f00 */
[----:B012---:R-:W-:Y:S10]  /*16640*/  ENDCOLLECTIVE ;  /* 0x000000000000791b */ /* 0x007ff40003800000 */
.L_x_4240:
[----:B------:R-:W-:Y:S05]  /*16650*/  BSYNC B0 ;  /* 0x0000000000007941 */ /* 0x000fea0003800000 */
.L_x_4239:
[----:B------:R-:W-:Y:S05]  /*16660*/  BRA `(.L_x_4241) ;  /* 0xffffff9400cc7947 */ /* 0x000fea000383ffff */
.L_x_4117:
[----:B---3--:R3:W4:Y:S02]  /*16670*/  SYNCS.PHASECHK.TRANS64.TRYWAIT P0, [R0+URZ+0x38840], R2 ;  /* 0x03884002000075a7 */ /* 0x008724000800017f */
[----:B----4-:R-:W-:Y:S05]  /*16680*/  @!P0 NANOSLEEP.SYNCS 0x989680 ;  /* 0x009896800000895d */ /* 0x010fea0003900000 */
[----:B------:R-:W4:Y:S02]  /*16690*/  @!P0 SYNCS.PHASECHK.TRANS64 P0, [R0+URZ+0x38840], R2 ;  /* 0x03884002000085a7 */ /* 0x000f24000800007f */
[----:B----4-:R-:W-:Y:S05]  /*166a0*/  @!P0 BRA `(.L_x_4117) ;  /* 0xfffffffc00f08947 */ /* 0x010fea000383ffff */
[----:B------:R-:W-:Y:S05]  /*166b0*/  BRA `(.L_x_4242) ;  /* 0xffffff9800307947 */ /* 0x000fea000383ffff */
.L_x_4121:
[----:B------:R0:W5:Y:S01]  /*166c0*/  LDL R0, [R1+0x38] ;  /* 0x0000380001007983 */ /* 0x0001620000100800 */
        /* <DEDUP_REMOVED lines=8> */
.L_x_4243:
[----:B------:R-:W-:Y:S02]  /*16750*/  IMAD.MOV.U32 R13, RZ, RZ, R3 ;  /* 0x000000ffff0d7224 */ /* 0x000fe400078e0003 */
[----:B------:R-:W-:Y:S01]  /*16760*/  IMAD.MOV.U32 R4, RZ, RZ, R14 ;  /* 0x000000ffff047224 */ /* 0x000fe200078e000e */
[----:B------:R-:W-:-:S07]  /*16770*/  LOP3.LUT R6, R6, 0x7f, RZ, 0xc0, !PT ;  /* 0x0000007f06067812 */ /* 0x000fce00078ec0ff */
[----:B------:R-:W-:Y:S05]  /*16780*/  WARPSYNC.COLLECTIVE R15, `(.L_x_4244) ;  /* 0x000000000f087348 */ /* 0x000fea0003c00000 */
[----:B------:R0:W1:Y:S02]  /*16790*/  SHFL.IDX P6, R14, R13, R12, R11 ;  /* 0x0000000c0d0e7389 */ /* 0x00006400000c000b */
[----:B01----:R-:W-:Y:S01]  /*167a0*/  ENDCOLLECTIVE ;  /* 0x000000000000791b */ /* 0x003fe20003800000 */
.L_x_4244:
[----:B------:R-:W-:-:S05]  /*167b0*/  SHF.R.U32.HI R6, RZ, 0x3, R6 ;  /* 0x00000003ff067819 */ /* 0x000fca0000011606 */
[----:B------:R-:W-:-:S05]  /*167c0*/  IMAD R10, R10, 0x40, R6 ;  /* 0x000000400a0a7824 */ /* 0x000fca00078e0206 */
[----:B------:R0:W-:Y:S01]  /*167d0*/  STL [R1+0x4], R10 ;  /* 0x0000040a01007387 */ /* 0x0001e20000100800 */
[----:B------:R-:W-:Y:S02]  /*167e0*/  IMAD.MOV.U32 R13, RZ, RZ, R2 ;  /* 0x000000ffff0d7224 */ /* 0x000fe400078e0002 */
[----:B------:R-:W-:Y:S02]  /*167f0*/  IMAD.MOV.U32 R12, RZ, RZ, 0x1 ;  /* 0x00000001ff0c7424 */ /* 0x000fe400078e00ff */
[----:B------:R-:W-:-:S07]  /*16800*/  IMAD.MOV.U32 R5, RZ, RZ, R14 ;  /* 0x000000ffff057224 */ /* 0x000fce00078e000e */
[----:B0-----:R-:W-:Y:S05]  /*16810*/  WARPSYNC.COLLECTIVE R15, `(.L_x_4245) ;  /* 0x000000000f087348 */ /* 0x001fea0003c00000 */
[----:B------:R1:W2:Y:S02]  /*16820*/  SHFL.IDX P6, R14, R13, R12, R11 ;  /* 0x0000000c0d0e7389 */ /* 0x0002a400000c000b */
[----:B012---:R-:W-:Y:S01]  /*16830*/  ENDCOLLECTIVE ;  /* 0x000000000000791b */ /* 0x007fe20003800000 */
.L_x_4245:
[----:B------:R-:W-:Y:S02]  /*16840*/  IMAD.MOV.U32 R13, RZ, RZ, R3 ;  /* 0x000000ffff0d7224 */ /* 0x000fe400078e0003 */
[----:B------:R-:W-:-:S07]  /*16850*/  IMAD.MOV.U32 R6, RZ, RZ, R14 ;  /* 0x000000ffff067224 */ /* 0x000fce00078e000e */
[----:B------:R-:W-:Y:S05]  /*16860*/  WARPSYNC.COLLECTIVE R15, `(.L_x_4246) ;  /* 0x000000000f087348 */ /* 0x000fea0003c00000 */
[----:B------:R0:W1:Y:S02]  /*16870*/  SHFL.IDX P6, R14, R13, R12, R11 ;  /* 0x0000000c0d0e7389 */ /* 0x00006400000c000b */
[----:B01----:R-:W-:Y:S01]  /*16880*/  ENDCOLLECTIVE ;  /* 0x000000000000791b */ /* 0x003fe20003800000 */
.L_x_4246:
[----:B------:R-:W-:Y:S02]  /*16890*/  IMAD.MOV.U32 R13, RZ, RZ, R2 ;  /* 0x000000ffff0d7224 */ /* 0x000fe400078e0002 */
[----:B------:R-:W-:Y:S02]  /*168a0*/  IMAD.MOV.U32 R12, RZ, RZ, 0x2 ;  /* 0x00000002ff0c7424 */ /* 0x000fe400078e00ff */
[----:B------:R-:W-:Y:S02]  /*168b0*/  IMAD R0, R0, R7, RZ ;  /* 0x0000000700007224 */ /* 0x000fe400078e02ff */
[----:B------:R-:W-:-:S03]  /*168c0*/  VIADD R7, R10, 0x10 ;  /* 0x000000100a077836 */ /* 0x000fc60000000000 */
[----:B------:R-:W-:Y:S02]  /*168d0*/  ISETP.GE.AND P1, PT, R10, R0, PT ;  /* 0x000000000a00720c */ /* 0x000fe40003f26270 */
[----:B------:R0:W-:Y:S11]  /*168e0*/  STL [R1+0x50], R7 ;  /* 0x0000500701007387 */ /* 0x0001f60000100800 */
        /* <DEDUP_REMOVED lines=8> */
[----:B------:R1:W-:Y:S01]  /*16970*/  @!P1 LDGSTS.E.BYPASS.LTC128B.128 [R8+0x20400], desc[UR38][R4.64], !P0 ;  /* 0x2040000004089fae */ /* 0x0003e2000c101d66 */
[----:B------:R-:W-:Y:S01]  /*16980*/  ISETP.GE.AND P1, PT, R7, R0, PT ;  /* 0x000000000700720c */ /* 0x000fe20003f26270 */
[----:B0-----:R-:W-:-:S05]  /*16990*/  VIADD R7, R10, 0x20 ;  /* 0x000000200a077836 */ /* 0x001fca0000000000 */
[----:B------:R0:W-:Y:S01]  /*169a0*/  STL [R1+0x5c], R7 ;  /* 0x00005c0701007387 */ /* 0x0001e20000100800 */
[----:B-1----:R-:W-:-:S07]  /*169b0*/  IMAD.MOV.U32 R4, RZ, RZ, R14 ;  /* 0x000000ffff047224 */ /* 0x002fce00078e000e */
[----:B0-----:R-:W-:Y:S05]  /*169c0*/  WARPSYNC.COLLECTIVE R15, `(.L_x_4247) ;  /* 0x000000000f087348 */ /* 0x001fea0003c00000 */
[----:B------:R1:W2:Y:S02]  /*169d0*/  SHFL.IDX P6, R14, R13, R12, R11 ;  /* 0x0000000c0d0e7389 */ /* 0x0002a400000c000b */
[----:B012---:R-:W-:Y:S01]  /*169e0*/  ENDCOLLECTIVE ;  /* 0x000000000000791b */ /* 0x007fe20003800000 */
.L_x_4247:
        /* <DEDUP_REMOVED lines=10> */
.L_x_4248:
[----:B------:R-:W-:Y:S01]  /*16a90*/  @!PT LDS RZ, [RZ] ;  /* 0x00000000fffff984 */ /* 0x000fe20000000800 */
[----:B------:R-:W-:Y:S01]  /*16aa0*/  @!PT LDS RZ, [RZ] ;  /* 0x00000000fffff984 */ /* 0x000fe20000000800 */
[----:B------:R-:W-:Y:S01]  /*16ab0*/  @!PT LDS RZ, [RZ] ;  /* 0x00000000fffff984 */ /* 0x000fe20000000800 */
[----:B------:R0:W-:Y:S01]  /*16ac0*/  @!P1 LDGSTS.E.BYPASS.LTC128B.128 [R8+0x20c00], desc[UR38][R4.64], !P0 ;  /* 0x20c0000004089fae */ /* 0x0001e2000c101d66 */
[----:B------:R-:W-:Y:S01]  /*16ad0*/  ISETP.GE.AND P1, PT, R7, R0, PT ;  /* 0x000000000700720c */ /* 0x000fe20003f26270 */
[----:B------:R-:W-:Y:S02]  /*16ae0*/  IMAD.MOV.U32 R13, RZ, RZ, R2 ;  /* 0x000000ffff0d7224 */ /* 0x000fe400078e0002 */
[----:B------:R-:W-:Y:S02]  /*16af0*/  IMAD.MOV.U32 R12, RZ, RZ, 0x3 ;  /* 0x00000003ff0c7424 */ /* 0x000fe400078e00ff */
[----:B0-----:R-:W-:-:S08]  /*16b00*/  IMAD.MOV.U32 R4, RZ, RZ, R14 ;  /* 0x000000ffff047224 */ /* 0x001fd000078e000e */
[----:B------:R-:W-:Y:S05]  /*16b10*/  WARPSYNC.COLLECTIVE R15, `(.L_x_4249) ;  /* 0x000000000f087348 */ /* 0x000fea0003c00000 */
[----:B------:R0:W1:Y:S02]  /*16b20*/  SHFL.IDX P6, R14, R13, R12, R11 ;  /* 0x0000000c0d0e7389 */ /* 0x00006400000c000b */
[----:B01----:R-:W-:Y:S01]  /*16b30*/  ENDCOLLECTIVE ;  /* 0x000000000000791b */ /* 0x003fe20003800000 */
.L_x_4249:
        /* <DEDUP_REMOVED lines=9> */
[----:B------:R0:W-:Y:S02]  /*16bd0*/  @!P1 LDGSTS.E.BYPASS.LTC128B.128 [R8+0x21400], desc[UR38][R4.64], !P0 ;  /* 0x2140000004089fae */ /* 0x0001e4000c101d66 */
[----:B0-----:R-:W-:-:S07]  /*16be0*/  IMAD.MOV.U32 R4, RZ, RZ, R14 ;  /* 0x000000ffff047224 */ /* 0x001fce00078e000e */
[----:B------:R-:W-:Y:S05]  /*16bf0*/  WARPSYNC.COLLECTIVE R15, `(.L_x_4250) ;  /* 0x000000000f087348 */ /* 0x000fea0003c00000 */
[----:B------:R0:W1:Y:S02]  /*16c00*/  SHFL.IDX P6, R14, R13, R12, R11 ;  /* 0x0000000c0d0e7389 */ /* 0x00006400000c000b */
[----:B01----:R-:W-:Y:S01]  /*16c10*/  ENDCOLLECTIVE ;  /* 0x000000000000791b */ /* 0x003fe20003800000 */
.L_x_4250:
[----:B------:R-:W-:Y:S01]  /*16c20*/  IMAD.MOV.U32 R3, RZ, RZ, R14 ;  /* 0x000000ffff037224 */ /* 0x000fe200078e000e */
[----:B------:R-:W-:Y:S06]  /*16c30*/  BRA `(.L_x_4251) ;  /* 0xffffff9c006c7947 */ /* 0x000fec000383ffff */
.L_x_4125:
[----:B------:R-:W2:Y:S04]  /*16c40*/  LDL.LU R12, [R1+0x38] ;  /* 0x00003800010c7983 */ /* 0x000ea80000300800 */
[----:B------:R-:W3:Y:S04]  /*16c50*/  LDL.LU R11, [R1+0x4] ;  /* 0x00000400010b7983 */ /* 0x000ee80000300800 */
[----:B------:R-:W4:Y:S04]  /*16c60*/  LDL.LU R9, [R1+0x50] ;  /* 0x0000500001097983 */ /* 0x000f280000300800 */
[----:B------:R-:W5:Y:S01]  /*16c70*/  LDL.LU R8, [R1+0x5c] ;  /* 0x00005c0001087983 */ /* 0x000f620000300800 */
[----:B------:R-:W-:Y:S01]  /*16c80*/  LOP3.LUT R19, R19, 0xffffffdf, RZ, 0xc0, !PT ;  /* 0xffffffdf13137812 */ /* 0x000fe200078ec0ff */
[----:B------:R-:W-:Y:S01]  /*16c90*/  BSSY B0, `(.L_x_4252) ;  /* 0x0000015000007945 */ /* 0x000fe20003800000 */
[----:B------:R-:W-:-:S02]  /*16ca0*/  IMAD.MOV.U32 R13, RZ, RZ, R4 ;  /* 0x000000ffff0d7224 */ /* 0x000fc400078e0004 */
[----:B------:R-:W-:Y:S02]  /*16cb0*/  IMAD.MOV.U32 R15, RZ, RZ, -0x1 ;  /* 0xffffffffff0f7424 */ /* 0x000fe400078e00ff */
[----:B--2---:R-:W-:Y:S02]  /*16cc0*/  IMAD R7, R12, R7, RZ ;  /* 0x000000070c077224 */ /* 0x004fe400078e02ff */
[----:B------:R-:W-:-:S03]  /*16cd0*/  IMAD.MOV.U32 R12, RZ, RZ, RZ ;  /* 0x000000ffff0c7224 */ /* 0x000fc600078e00ff */
[-C--:B---3--:R-:W-:Y:S01]  /*16ce0*/  ISETP.GE.AND P2, PT, R11, R7.reuse, PT ;  /* 0x000000070b00720c */ /* 0x088fe20003f46270 */
[----:B------:R-:W-:Y:S01]  /*16cf0*/  IMAD.MOV.U32 R11, RZ, RZ, 0x181f ;  /* 0x0000181fff0b7424 */ /* 0x000fe200078e00ff */
[-C--:B----4-:R-:W-:Y:S02]  /*16d00*/  ISETP.GE.AND P3, PT, R9, R7.reuse, PT ;  /* 0x000000070900720c */ /* 0x090fe40003f66270 */
[----:B-----5:R-:W-:-:S09]  /*16d10*/  ISETP.GE.AND P4, PT, R8, R7, PT ;  /* 0x000000070800720c */ /* 0x020fd20003f86270 */
[----:B------:R-:W-:-:S04]  /*16d20*/  @!P2 LOP3.LUT R2, R5, 0x40, RZ, 0xc0, !PT ;  /* 0x000000400502a812 */ /* 0x000fc800078ec0ff */
[----:B------:R-:W-:-:S04]  /*16d30*/  @!P2 SHF.R.U32.HI R2, RZ, 0x2, R2 ;  /* 0x00000002ff02a819 */ /* 0x000fc80000011602 */
[----:B------:R-:W-:Y:S02]  /*16d40*/  @!P2 ISETP.NE.U32.AND P6, PT, R2, RZ, PT ;  /* 0x000000ff0200a20c */ /* 0x000fe40003fc5070 */
[----:B------:R-:W-:-:S04]  /*16d50*/  @!P2 LOP3.LUT R2, R6, 0x80, RZ, 0xc0, !PT ;  /* 0x000000800602a812 */ /* 0x000fc800078ec0ff */
[----:B------:R-:W-:-:S07]  /*16d60*/  @!P2 SHF.R.U32.HI R2, RZ, 0x3, R2 ;  /* 0x00000003ff02a819 */ /* 0x000fce0000011602 */
[----:B------:R-:W-:Y:S02]  /*16d70*/  @P6 LOP3.LUT R19, R19, 0x20, RZ, 0xfc, !PT ;  /* 0x0000002013136812 */ /* 0x000fe400078efcff */
[----:B------:R-:W-:Y:S02]  /*16d80*/  @!P2 ISETP.NE.U32.AND P6, PT, R2, RZ, PT ;  /* 0x000000ff0200a20c */ /* 0x000fe40003fc5070 */
[----:B------:R-:W-:-:S11]  /*16d90*/  LOP3.LUT R19, R19, 0xffffffef, RZ, 0xc0, !PT ;  /* 0xffffffef13137812 */ /* 0x000fd600078ec0ff */
[----:B------:R-:W-:-:S07]  /*16da0*/  @P6 LOP3.LUT R19, R19, 0x10, RZ, 0xfc, !PT ;  /* 0x0000001013136812 */ /* 0x000fce00078efcff */
[----:B------:R-:W-:Y:S05]  /*16db0*/  WARPSYNC.COLLECTIVE R15, `(.L_x_4253) ;  /* 0x000000000f087348 */ /* 0x000fea0003c00000 */
[----:B------:R0:W1:Y:S02]  /*16dc0*/  SHFL.IDX P6, R14, R13, R12, R11 ;  /* 0x0000000c0d0e7389 */ /* 0x00006400000c000b */
[----:B01----:R-:W-:Y:S01]  /*16dd0*/  ENDCOLLECTIVE ;  /* 0x000000000000791b */ /* 0x003fe20003800000 */
.L_x_4253:
[----:B------:R-:W-:Y:S05]  /*16de0*/  BSYNC B0 ;  /* 0x0000000000007941 */ /* 0x000fea0003800000 */
.L_x_4252:
[----:B------:R0:W-:Y:S04]  /*16df0*/  STL [R1+0x74], R7 ;  /* 0x0000740701007387 */ /* 0x0001e80000100800 */
[----:B0-----:R0:W5:Y:S01]  /*16e00*/  LDL R7, [R1+0x14] ;  /* 0x0000140001077983 */ /* 0x0011620000100800 */
[----:B------:R-:W-:Y:S01]  /*16e10*/  IMAD.MOV.U32 R13, RZ, RZ, R0 ;  /* 0x000000ffff0d7224 */ /* 0x000fe200078e0000 */
[----:B------:R-:W-:Y:S01]  /*16e20*/  LOP3.LUT R19, R19, 0xffff7fff, RZ, 0xc0, !PT ;  /* 0xffff7fff13137812 */ /* 0x000fe200078ec0ff */
[----:B------:R-:W-:Y:S02]  /*16e30*/  IMAD.MOV.U32 R12, RZ, RZ, RZ ;  /* 0x000000ffff0c7224 */ /* 0x000fe400078e00ff */
[----:B------:R-:W-:Y:S01]  /*16e40*/  IMAD.MOV.U32 R11, RZ, RZ, 0x181f ;  /* 0x0000181fff0b7424 */ /* 0x000fe200078e00ff */
[----:B------:R-:W-:Y:S01]  /*16e50*/  @P0 LOP3.LUT R19, R19, 0x8000, RZ, 0xfc, !PT ;  /* 0x0000800013130812 */ /* 0x000fe200078efcff */
[----:B------:R-:W-:-:S02]  /*16e60*/  IMAD.MOV.U32 R15, RZ, RZ, -0x1 ;  /* 0xffffffffff0f7424 */ /* 0x000fc400078e00ff */
[----:B------:R-:W-:Y:S01]  /*16e70*/  IMAD.MOV.U32 R2, RZ, RZ, R14 ;  /* 0x000000ffff027224 */ /* 0x000fe200078e000e */
[----:B0-----:R-:W-:-:S13]  /*16e80*/  LOP3.LUT P0, RZ, R19, 0x8, RZ, 0xc0, !PT ;  /* 0x0000000813ff7812 */ /* 0x001fda000780c0ff */
[----:B-----5:R-:W-:Y:S05]  /*16e90*/  WARPSYNC.COLLECTIVE R15, `(.L_x_4254) ;  /* 0x000000000f087348 */ /* 0x020fea0003c00000 */
[----:B------:R0:W1:Y:S02]  /*16ea0*/  SHFL.IDX P6, R14, R13, R12, R11 ;  /* 0x0000000c0d0e7389 */ /* 0x00006400000c000b */
[----:B01---5:R-:W-:Y:S01]  /*16eb0*/  ENDCOLLECTIVE ;  /* 0x000000000000791b */ /* 0x023fe20003800000 */
.L_x_4254:
[----:B------:R-:W-:-:S04]  /*16ec0*/  LOP3.LUT R19, R19, 0xffffbfff, RZ, 0xc0, !PT ;  /* 0xffffbfff13137812 */ /* 0x000fc800078ec0ff */
[----:B------:R-:W-:-:S04]  /*16ed0*/  @P1 LOP3.LUT R19, R19, 0x4000, RZ, 0xfc, !PT ;  /* 0x0000400013131812 */ /* 0x000fc800078efcff */
[C---:B------:R-:W-:Y:S02]  /*16ee0*/  LOP3.LUT P1, RZ, R19.reuse, 0x4, RZ, 0xc0, !PT ;  /* 0x0000000413ff7812 */ /* 0x040fe4000782c0ff */
[----:B------:R-:W-:Y:S01]  /*16ef0*/  LOP3.LUT R19, R19, 0xffffdfff, RZ, 0xc0, !PT ;  /* 0xffffdfff13137812 */ /* 0x000fe200078ec0ff */
[----:B------:R-:W-:-:S03]  /*16f00*/  IMAD.MOV.U32 R13, RZ, RZ, R4 ;  /* 0x000000ffff0d7224 */ /* 0x000fc600078e0004 */
[----:B------:R-:W-:Y:S01]  /*16f10*/  @P3 LOP3.LUT R19, R19, 0x2000, RZ, 0xfc, !PT ;  /* 0x0000200013133812 */ /* 0x000fe200078efcff */
[----:B------:R-:W-:-:S03]  /*16f20*/  IMAD.MOV.U32 R12, RZ, RZ, 0x1 ;  /* 0x00000001ff0c7424 */ /* 0x000fc600078e00ff */
[C---:B------:R-:W-:Y:S02]  /*16f30*/  LOP3.LUT P3, RZ, R19.reuse, 0x2, RZ, 0xc0, !PT ;  /* 0x0000000213ff7812 */ /* 0x040fe4000786c0ff */
[----:B------:R-:W-:Y:S01]  /*16f40*/  LOP3.LUT R19, R19, 0xfffffbff, RZ, 0xc0, !PT ;  /* 0xfffffbff13137812 */ /* 0x000fe200078ec0ff */
[----:B------:R-:W-:-:S03]  /*16f50*/  IMAD.MOV.U32 R3, RZ, RZ, R14 ;  /* 0x000000ffff037224 */ /* 0x000fc600078e000e */
[----:B------:R-:W-:Y:S02]  /*16f60*/  @P4 LOP3.LUT R19, R19, 0x400, RZ, 0xfc, !PT ;  /* 0x0000040013134812 */ /* 0x000fe400078efcff */
[----:B------:R-:W-:Y:S02]  /*16f70*/  @!P2 LEA R3, P6, R10, R3, 0x1 ;  /* 0x000000030a03a211 */ /* 0x000fe400078c08ff */
[----:B------:R-:W-:-:S03]  /*16f80*/  LOP3.LUT P4, RZ, R19, 0x10, RZ, 0xc0, !PT ;  /* 0x0000001013ff7812 */ /* 0x000fc6000788c0ff */
[----:B------:R-:W-:Y:S01]  /*16f90*/  @!P2 IMAD.X R2, RZ, RZ, R2, P6 ;  /* 0x000000ffff02a224 */ /* 0x000fe200030e0602 */
[----:B------:R-:W-:-:S04]  /*16fa0*/  LOP3.LUT P6, RZ, R19, 0x20, RZ, 0xc0, !PT ;  /* 0x0000002013ff7812 */ /* 0x000fc800078cc0ff */
[----:B------:R-:W-:-:S04]  /*16fb0*/  @!P2 LOP3.LUT R3, R3, R2, RZ, 0x3c, !PT ;  /* 0x000000020303a212 */ /* 0x000fc800078e3cff */
[----:B------:R-:W-:-:S04]  /*16fc0*/  @!P2 LOP3.LUT R2, R3, R2, RZ, 0x3c, !PT ;  /* 0x000000020302a212 */ /* 0x000fc800078e3cff */
[----:B------:R-:W-:-:S05]  /*16fd0*/  @!P2 LOP3.LUT R3, R3, R2, RZ, 0x3c, !PT ;  /* 0x000000020303a212 */ /* 0x000fca00078e3cff */
[----:B------:R-:W-:Y:S01]  /*16fe0*/  @!PT LDS RZ, [RZ] ;  /* 0x00000000fffff984 */ /* 0x000fe20000000800 */
[----:B------:R-:W-:Y:S01]  /*16ff0*/  @!PT LDS RZ, [RZ] ;  /* 0x00000000fffff984 */ /* 0x000fe20000000800 */
[----:B------:R-:W-:Y:S01]  /*17000*/  @!PT LDS RZ, [RZ] ;  /* 0x00000000fffff984 */ /* 0x000fe20000000800 */
[----:B------:R0:W-:Y:S01]  /*17010*/  @!P2 LDGSTS.E.BYPASS.LTC128B.128 [R7+0x26400], desc[UR38][R2.64], !P0 ;  /* 0x264000000207afae */ /* 0x0001e2000c101d66 */
[----:B------:R-:W-:-:S03]  /*17020*/  LOP3.LUT P0, RZ, R19, 0x8000, RZ, 0xc0, !PT ;  /* 0x0000800013ff7812 */ /* 0x000fc6000780c0ff */
[----:B------:R0:W-:Y:S01]  /*17030*/  @!P2 LDGSTS.E.BYPASS.LTC128B.128 [R7+0x28400], desc[UR38][R2.64+0x80], !P1 ;  /* 0x284000800207afae */ /* 0x0001e2000c901d66 */
[----:B------:R-:W-:-:S03]  /*17040*/  LOP3.LUT P1, RZ, R19, 0x4000, RZ, 0xc0, !PT ;  /* 0x0000400013ff7812 */ /* 0x000fc6000782c0ff */
[----:B------:R0:W-:Y:S01]  /*17050*/  @!P2 LDGSTS.E.BYPASS.LTC128B.128 [R7+0x2a400], desc[UR38][R2.64+0x100], !P3 ;  /* 0x2a4001000207afae */ /* 0x0001e2000d901d66 */
[C---:B------:R-:W-:Y:S02]  /*17060*/  LOP3.LUT P3, RZ, R19.reuse, 0x2000, RZ, 0xc0, !PT ;  /* 0x0000200013ff7812 */ /* 0x040fe4000786c0ff */
[----:B------:R-:W-:Y:S01]  /*17070*/  LOP3.LUT R19, R19, 0xfffff7ff, RZ, 0xc0, !PT ;  /* 0xfffff7ff13137812 */ /* 0x000fe200078ec0ff */
[----:B------:R0:W-:Y:S03]  /*17080*/  @!P2 LDGSTS.E.BYPASS.LTC128B.128 [R7+0x2c400], desc[UR38][R2.64+0x180], !P5 ;  /* 0x2c4001800207afae */ /* 0x0001e6000e901d66 */
[----:B------:R-:W-:Y:S01]  /*17090*/  @P5 LOP3.LUT R19, R19, 0x800, RZ, 0xfc, !PT ;  /* 0x0000080013135812 */ /* 0x000fe200078efcff */
[----:B------:R0:W-:Y:S03]  /*170a0*/  @!P2 LDGSTS.E.BYPASS.LTC128B.128 [R7+0x2e400], desc[UR38][R2.64+0x200], !P0 ;  /* 0x2e4002000207afae */ /* 0x0001e6000c101d66 */
[C---:B------:R-:W-:Y:S01]  /*170b0*/  LOP3.LUT P5, RZ, R19.reuse, 0x4, RZ, 0xc0, !PT ;  /* 0x0000000413ff7812 */ /* 0x040fe200078ac0ff */
[----:B------:R0:W-:Y:S01]  /*170c0*/  @!P2 LDGSTS.E.BYPASS.LTC128B.128 [R7+0x30400], desc[UR38][R2.64+0x280], !P1 ;  /* 0x304002800207afae */ /* 0x0001e2000c901d66 */
[----:B------:R-:W-:-:S02]  /*170d0*/  LOP3.LUT R19, R19, 0xffffefff, RZ, 0xc0, !PT ;  /* 0xffffefff13137812 */ /* 0x000fc400078ec0ff */
[----:B------:R-:W-:Y:S01]  /*170e0*/  @!P3 LOP3.LUT R8, R6, 0x80, RZ, 0xc0, !PT ;  /* 0x000000800608b812 */ /* 0x000fe200078ec0ff */
[----:B------:R0:W-:Y:S01]  /*170f0*/  @!P2 LDGSTS.E.BYPASS.LTC128B.128 [R7+0x32400], desc[UR38][R2.64+0x300], P6 ;  /* 0x324003000207afae */ /* 0x0001e2000b101d66 */
[----:B------:R-:W-:Y:S02]  /*17100*/  @!P3 LOP3.LUT R9, R5, 0x40, RZ, 0xc0, !PT ;  /* 0x000000400509b812 */ /* 0x000fe400078ec0ff */
[----:B------:R-:W-:-:S07]  /*17110*/  @!P3 SHF.R.U32.HI R8, RZ, 0x3, R8 ;  /* 0x00000003ff08b819 */ /* 0x000fce0000011608 */
[----:B0-----:R-:W-:Y:S05]  /*17120*/  WARPSYNC.COLLECTIVE R15, `(.L_x_4255) ;  /* 0x000000000f087348 */ /* 0x001fea0003c00000 */
[----:B------:R1:W2:Y:S02]  /*17130*/  SHFL.IDX P6, R14, R13, R12, R11 ;  /* 0x0000000c0d0e7389 */ /* 0x0002a400000c000b */
[----:B012---:R-:W-:Y:S01]  /*17140*/  ENDCOLLECTIVE ;  /* 0x000000000000791b */ /* 0x007fe20003800000 */
.L_x_4255:
[----:B------:R-:W-:Y:S01]  /*17150*/  @!P3 SHF.R.U32.HI R9, RZ, 0x2, R9 ;  /* 0x00000002ff09b819 */ /* 0x000fe20000011609 */
[----:B------:R-:W-:Y:S01]  /*17160*/  @!PT LDS RZ, [RZ] ;  /* 0x00000000fffff984 */ /* 0x000fe20000000800 */
[----:B------:R-:W-:Y:S01]  /*17170*/  @!PT LDS RZ, [RZ] ;  /* 0x00000000fffff984 */ /* 0x000fe20000000800 */
[----:B------:R-:W-:Y:S01]  /*17180*/  @!PT LDS RZ, [RZ] ;  /* 0x00000000fffff984 */ /* 0x000fe20000000800 */
[----:B------:R0:W-:Y:S01]  /*17190*/  @!P2 LDGSTS.E.BYPASS.LTC128B.128 [R7+0x34400], desc[UR38][R2.64+0x380], P4 ;  /* 0x344003800207afae */ /* 0x0001e2000a101d66 */
[----:B------:R-:W-:Y:S02]  /*171a0*/  @!P3 ISETP.NE.U32.AND P4, PT, R8, RZ, PT ;  /* 0x000000ff0800b20c */ /* 0x000fe40003f85070 */
[----:B------:R-:W-:Y:S02]  /*171b0*/  @!P3 ISETP.NE.U32.AND P2, PT, R9, RZ, PT ;  /* 0x000000ff0900b20c */ /* 0x000fe40003f45070 */
[----:B------:R-:W-:-:S04]  /*171c0*/  @P5 LOP3.LUT R19, R19, 0x1000, RZ, 0xfc, !PT ;  /* 0x0000100013135812 */ /* 0x000fc800078efcff */
[C---:B------:R-:W-:Y:S01]  /*171d0*/  LOP3.LUT P5, RZ, R19.reuse, 0x8, RZ, 0xc0, !PT ;  /* 0x0000000813ff7812 */ /* 0x040fe200078ac0ff */
[----:B------:R-:W-:Y:S01]  /*171e0*/  IMAD.MOV.U32 R13, RZ, RZ, R0 ;  /* 0x000000ffff0d7224 */ /* 0x000fe200078e0000 */
[----:B------:R-:W-:-:S05]  /*171f0*/  LOP3.LUT R19, R19, 0xffffffdf, RZ, 0xc0, !PT ;  /* 0xffffffdf13137812 */ /* 0x000fca00078ec0ff */
[----:B------:R-:W-:Y:S01]  /*17200*/  @P2 LOP3.LUT R19, R19, 0x20, RZ, 0xfc, !PT ;  /* 0x0000002013132812 */ /* 0x000fe200078efcff */
[----:B0-----:R-:W-:-:S07]  /*17210*/  IMAD.MOV.U32 R8, RZ, RZ, R14 ;  /* 0x000000ffff087224 */ /* 0x001fce00078e000e */
[----:B------:R-:W-:Y:S05]  /*17220*/  WARPSYNC.COLLECTIVE R15, `(.L_x_4256) ;  /* 0x000000000f087348 */ /* 0x000fea0003c00000 */
[----:B------:R0:W1:Y:S02]  /*17230*/  SHFL.IDX P6, R14, R13, R12, R11 ;  /* 0x0000000c0d0e7389 */ /* 0x00006400000c000b */
[----:B01----:R-:W-:Y:S01]  /*17240*/  ENDCOLLECTIVE ;  /* 0x000000000000791b */ /* 0x003fe20003800000 */
.L_x_4256:
[----:B------:R-:W-:Y:S02]  /*17250*/  IMAD.MOV.U32 R13, RZ, RZ, R4 ;  /* 0x000000ffff0d7224 */ /* 0x000fe400078e0004 */
[----:B------:R-:W-:Y:S01]  /*17260*/  IMAD.MOV.U32 R12, RZ, RZ, 0x2 ;  /* 0x00000002ff0c7424 */ /* 0x000fe200078e00ff */
[----:B------:R-:W-:Y:S02]  /*17270*/  @!P3 LEA R21, P2, R10, R14, 0x1 ;  /* 0x0000000e0a15b211 */ /* 0x000fe400078408ff */
[----:B------:R-:W-:-:S03]  /*17280*/  LOP3.LUT P6, RZ, R19, 0x20, RZ, 0xc0, !PT ;  /* 0x0000002013ff7812 */ /* 0x000fc600078cc0ff */
[----:B------:R-:W-:Y:S01]  /*17290*/  @!P3 IMAD.X R8, RZ, RZ, R8, P2 ;  /* 0x000000ffff08b224 */ /* 0x000fe200010e0608 */
[----:B------:R-:W-:Y:S01]  /*172a0*/  LOP3.LUT P2, RZ, R19, 0x2, RZ, 0xc0, !PT ;  /* 0x0000000213ff7812 */ /* 0x000fe2000784c0ff */
[----:B------:R-:W-:Y:S02]  /*172b0*/  @!P3 IMAD.MOV.U32 R2, RZ, RZ, R21 ;  /* 0x000000ffff02b224 */ /* 0x000fe400078e0015 */
[----:B------:R-:W-:-:S05]  /*172c0*/  @!P3 IMAD.MOV.U32 R3, RZ, RZ, R8 ;  /* 0x000000ffff03b224 */ /* 0x000fca00078e0008 */
[----:B------:R-:W-:Y:S01]  /*172d0*/  @!PT LDS RZ, [RZ] ;  /* 0x00000000fffff984 */ /* 0x000fe20000000800 */
[----:B------:R-:W-:Y:S01]  /*172e0*/  @!PT LDS RZ, [RZ] ;  /* 0x00000000fffff984 */ /* 0x000fe20000000800 */
[----:B------:R-:W-:Y:S01]  /*172f0*/  @!PT LDS RZ, [RZ] ;  /* 0x00000000fffff984 */ /* 0x000fe20000000800 */
[----:B------:R0:W-:Y:S01]  /*17300*/  @!P3 LDGSTS.E.BYPASS.LTC128B.128 [R7+0x26c00], desc[UR38][R2.64], !P5 ;  /* 0x26c000000207bfae */ /* 0x0001e2000e901d66 */
[----:B------:R-:W-:-:S13]  /*17310*/  LOP3.LUT P5, RZ, R19, 0x1000, RZ, 0xc0, !PT ;  /* 0x0000100013ff7812 */ /* 0x000fda00078ac0ff */
[----:B------:R0:W-:Y:S01]  /*17320*/  @!P3 LDGSTS.E.BYPASS.LTC128B.128 [R7+0x28c00], desc[UR38][R2.64+0x80], !P5 ;  /* 0x28c000800207bfae */ /* 0x0001e2000e901d66 */
[C---:B------:R-:W-:Y:S02]  /*17330*/  LOP3.LUT P5, RZ, R19.reuse, 0x800, RZ, 0xc0, !PT ;  /* 0x0000080013ff7812 */ /* 0x040fe400078ac0ff */
[----:B------:R-:W-:Y:S01]  /*17340*/  LOP3.LUT R19, R19, 0xffffff7f, RZ, 0xc0, !PT ;  /* 0xffffff7f13137812 */ /* 0x000fe200078ec0ff */
[----:B------:R0:W-:Y:S03]  /*17350*/  @!P3 LDGSTS.E.BYPASS.LTC128B.128 [R7+0x2ac00], desc[UR38][R2.64+0x100], !P2 ;  /* 0x2ac001000207bfae */ /* 0x0001e6000d101d66 */
[----:B------:R-:W-:-:S04]  /*17360*/  @P2 LOP3.LUT R19, R19, 0x80, RZ, 0xfc, !PT ;  /* 0x0000008013132812 */ /* 0x000fc800078efcff */
[C---:B------:R-:W-:Y:S02]  /*17370*/  LOP3.LUT P2, RZ, R19.reuse, 0x4, RZ, 0xc0, !PT ;  /* 0x0000000413ff7812 */ /* 0x040fe4000784c0ff */
[----:B------:R-:W-:Y:S01]  /*17380*/  LOP3.LUT R19, R19, 0xfffffeff, RZ, 0xc0, !PT ;  /* 0xfffffeff13137812 */ /* 0x000fe200078ec0ff */
[----:B------:R0:W-:Y:S04]  /*17390*/  @!P3 LDGSTS.E.BYPASS.LTC128B.128 [R7+0x2cc00], desc[UR38][R2.64+0x180], !P5 ;  /* 0x2cc001800207bfae */ /* 0x0001e8000e901d66 */
[----:B------:R0:W-:Y:S04]  /*173a0*/  @!P3 LDGSTS.E.BYPASS.LTC128B.128 [R7+0x2ec00], desc[UR38][R2.64+0x200], !P0 ;  /* 0x2ec002000207bfae */ /* 0x0001e8000c101d66 */
[----:B------:R0:W-:Y:S02]  /*173b0*/  @!P3 LDGSTS.E.BYPASS.LTC128B.128 [R7+0x30c00], desc[UR38][R2.64+0x280], !P1 ;  /* 0x30c002800207bfae */ /* 0x0001e4000c901d66 */
[----:B------:R-:W-:-:S02]  /*173c0*/  @P2 LOP3.LUT R19, R19, 0x100, RZ, 0xfc, !PT ;  /* 0x0000010013132812 */ /* 0x000fc400078efcff */
[----:B------:R0:W-:Y:S02]  /*173d0*/  @!P3 LDGSTS.E.BYPASS.LTC128B.128 [R7+0x32c00], desc[UR38][R2.64+0x300], P6 ;  /* 0x32c003000207bfae */ /* 0x0001e4000b101d66 */
[----:B------:R-:W-:-:S13]  /*173e0*/  LOP3.LUT P2, RZ, R19, 0x8, RZ, 0xc0, !PT ;  /* 0x0000000813ff7812 */ /* 0x000fda000784c0ff */
[----:B0-----:R-:W-:Y:S05]  /*173f0*/  WARPSYNC.COLLECTIVE R15, `(.L_x_4257) ;  /* 0x000000000f087348 */ /* 0x001fea0003c00000 */
[----:B------:R1:W2:Y:S02]  /*17400*/  SHFL.IDX P6, R14, R13, R12, R11 ;  /* 0x0000000c0d0e7389 */ /* 0x0002a400000c000b */
[----:B012---:R-:W-:Y:S01]  /*17410*/  ENDCOLLECTIVE ;  /* 0x000000000000791b */ /* 0x007fe20003800000 */
.L_x_4257:
[----:B------:R-:W-:Y:S01]  /*17420*/  LOP3.LUT R19, R19, 0xfffffdff, RZ, 0xc0, !PT ;  /* 0xfffffdff13137812 */ /* 0x000fe200078ec0ff */
[----:B------:R-:W-:Y:S01]  /*17430*/  @!PT LDS RZ, [RZ] ;  /* 0x00000000fffff984 */ /* 0x000fe20000000800 */
[----:B------:R-:W-:Y:S01]  /*17440*/  @!PT LDS RZ, [RZ] ;  /* 0x00000000fffff984 */ /* 0x000fe20000000800 */
[----:B------:R-:W-:Y:S01]  /*17450*/  @!PT LDS RZ, [RZ] ;  /* 0x00000000fffff984 */ /* 0x000fe20000000800 */
[----:B------:R0:W-:Y:S03]  /*17460*/  @!P3 LDGSTS.E.BYPASS.LTC128B.128 [R7+0x34c00], desc[UR38][R2.64+0x380], P4 ;  /* 0x34c003800207bfae */ /* 0x0001e6000a101d66 */
[----:B------:R-:W-:Y:S01]  /*17470*/  @P2 LOP3.LUT R19, R19, 0x200, RZ, 0xfc, !PT ;  /* 0x0000020013132812 */ /* 0x000fe200078efcff */
[----:B------:R-:W-:-:S03]  /*17480*/  IMAD.MOV.U32 R13, RZ, RZ, R0 ;  /* 0x000000ffff0d7224 */ /* 0x000fc600078e0000 */
[----:B------:R-:W-:Y:S01]  /*17490*/  LOP3.LUT P4, RZ, R19, 0x400, RZ, 0xc0, !PT ;  /* 0x0000040013ff7812 */ /* 0x000fe2000788c0ff */
[----:B------:R-:W-:-:S12]  /*174a0*/  IMAD.MOV.U32 R10, RZ, RZ, R14 ;  /* 0x000000ffff0a7224 */ /* 0x000fd800078e000e */
[----:B0-----:R-:W-:Y:S05]  /*174b0*/  WARPSYNC.COLLECTIVE R15, `(.L_x_4258) ;  /* 0x000000000f087348 */ /* 0x001fea0003c00000 */
[----:B------:R1:W2:Y:S02]  /*174c0*/  SHFL.IDX P6, R14, R13, R12, R11 ;  /* 0x0000000c0d0e7389 */ /* 0x0002a400000c000b */
[----:B012---:R-:W-:Y:S01]  /*174d0*/  ENDCOLLECTIVE ;  /* 0x000000000000791b */ /* 0x007fe20003800000 */
.L_x_4258:
[----:B------:R-:W-:Y:S02]  /*174e0*/  @!P4 LOP3.LUT R8, R6, 0x80, RZ, 0xc0, !PT ;  /* 0x000000800608c812 */ /* 0x000fe400078ec0ff */
[----:B------:R-:W-:Y:S02]  /*174f0*/  @!P4 LOP3.LUT R2, R5, 0x40, RZ, 0xc0, !PT ;  /* 0x000000400502c812 */ /* 0x000fe400078ec0ff */
[----:B------:R-:W-:Y:S02]  /*17500*/  @!P4 SHF.R.U32.HI R8, RZ, 0x3, R8 ;  /* 0x00000003ff08c819 */ /* 0x000fe40000011608 */
[----:B------:R-:W-:Y:S02]  /*17510*/  @!P4 SHF.R.U32.HI R9, RZ, 0x2, R2 ;  /* 0x00000002ff09c819 */ /* 0x000fe40000011602 */
[----:B------:R-:W-:Y:S01]  /*17520*/  @!P4 ISETP.NE.U32.AND P3, PT, R8, RZ, PT ;  /* 0x000000ff0800c20c */ /* 0x000fe20003f65070 */
[----:B------:R-:W0:Y:S01]  /*17530*/  S2R R15, SR_TID.X ;  /* 0x00000000000f7919 */ /* 0x000e220000002100 */
[----:B------:R-:W-:Y:S01]  /*17540*/  IMAD.MOV.U32 R3, RZ, RZ, R14 ;  /* 0x000000ffff037224 */ /* 0x000fe200078e000e */
[----:B------:R-:W-:Y:S01]  /*17550*/  @!P4 ISETP.NE.U32.AND P6, PT, R9, RZ, PT ;  /* 0x000000ff0900c20c */ /* 0x000fe20003fc5070 */
[----:B0-----:R-:W-:-:S05]  /*17560*/  IMAD.SHL.U32 R15, R15, 0x8, RZ ;  /* 0x000000080f0f7824 */ /* 0x001fca00078e00ff */
[----:B------:R-:W-:-:S04]  /*17570*/  LOP3.LUT R15, R15, 0x38, RZ, 0xc0, !PT ;  /* 0x000000380f0f7812 */ /* 0x000fc800078ec0ff */
[----:B------:R-:W-:-:S05]  /*17580*/  @!P4 LEA R8, P2, R15, R3, 0x1 ;  /* 0x000000030f08c211 */ /* 0x000fca00078408ff */
[----:B------:R-:W-:Y:S01]  /*17590*/  @!P4 IMAD.X R3, RZ, RZ, R10, P2 ;  /* 0x000000ffff03c224 */ /* 0x000fe200010e060a */
[----:B------:R-:W-:Y:S01]  /*175a0*/  LOP3.LUT P2, RZ, R19, 0x200, RZ, 0xc0, !PT ;  /* 0x0000020013ff7812 */ /* 0x000fe2000784c0ff */
[----:B------:R-:W-:-:S12]  /*175b0*/  @!P4 IMAD.MOV.U32 R2, RZ, RZ, R8 ;  /* 0x000000ffff02c224 */ /* 0x000fd800078e0008 */
[----:B------:R-:W-:Y:S01]  /*175c0*/  @!PT LDS RZ, [RZ] ;  /* 0x00000000fffff984 */ /* 0x000fe20000000800 */
[----:B------:R-:W-:Y:S01]  /*175d0*/  @!PT LDS RZ, [RZ] ;  /* 0x00000000fffff984 */ /* 0x000fe20000000800 */
[----:B------:R-:W-:Y:S01]  /*175e0*/  @!PT LDS RZ, [RZ] ;  /* 0x00000000fffff984 */ /* 0x000fe20000000800 */
[----:B------:R0:W-:Y:S01]  /*175f0*/  @!P4 LDGSTS.E.BYPASS.LTC128B.128 [R7+0x27400], desc[UR38][R2.64], !P2 ;  /* 0x274000000207cfae */ /* 0x0001e2000d101d66 */
[----:B------:R-:W-:-:S13]  /*17600*/  LOP3.LUT P2, RZ, R19, 0x100, RZ, 0xc0, !PT ;  /* 0x0000010013ff7812 */ /* 0x000fda000784c0ff */
[----:B------:R0:W-:Y:S01]  /*17610*/  @!P4 LDGSTS.E.BYPASS.LTC128B.128 [R7+0x29400], desc[UR38][R2.64+0x80], !P2 ;  /* 0x294000800207cfae */ /* 0x0001e2000d101d66 */
[----:B------:R-:W-:-:S13]  /*17620*/  LOP3.LUT P2, RZ, R19, 0x80, RZ, 0xc0, !PT ;  /* 0x0000008013ff7812 */ /* 0x000fda000784c0ff */
[----:B------:R0:W-:Y:S04]  /*17630*/  @!P4 LDGSTS.E.BYPASS.LTC128B.128 [R7+0x2b400], desc[UR38][R2.64+0x100], !P2 ;  /* 0x2b4001000207cfae */ /* 0x0001e8000d101d66 */
[----:B------:R0:W-:Y:S04]  /*17640*/  @!P4 LDGSTS.E.BYPASS.LTC128B.128 [R7+0x2d400], desc[UR38][R2.64+0x180], !P5 ;  /* 0x2d4001800207cfae */ /* 0x0001e8000e901d66 */
[----:B------:R0:W-:Y:S04]  /*17650*/  @!P4 LDGSTS.E.BYPASS.LTC128B.128 [R7+0x2f400], desc[UR38][R2.64+0x200], !P0 ;  /* 0x2f4002000207cfae */ /* 0x0001e8000c101d66 */
[----:B------:R0:W-:Y:S04]  /*17660*/  @!P4 LDGSTS.E.BYPASS.LTC128B.128 [R7+0x31400], desc[UR38][R2.64+0x280], !P1 ;  /* 0x314002800207cfae */ /* 0x0001e8000c901d66 */
[----:B------:R0:W-:Y:S04]  /*17670*/  @!P4 LDGSTS.E.BYPASS.LTC128B.128 [R7+0x33400], desc[UR38][R2.64+0x300], P6 ;  /* 0x334003000207cfae */ /* 0x0001e8000b101d66 */
[----:B------:R0:W-:Y:S04]  /*17680*/  @!P4 LDGSTS.E.BYPASS.LTC128B.128 [R7+0x35400], desc[UR38][R2.64+0x380], P3 ;  /* 0x354003800207cfae */ /* 0x0001e80009901d66 */
[----:B------:R0:W5:Y:S01]  /*17690*/  LDL.LU R7, [R1+0x74] ;  /* 0x0000740001077983 */ /* 0x0001620000300800 */
[----:B------:R-:W-:-:S02]  /*176a0*/  IMAD.MOV.U32 R13, RZ, RZ, R4 ;  /* 0x000000ffff0d7224 */ /* 0x000fc400078e0004 */
[----:B------:R-:W-:Y:S02]  /*176b0*/  IMAD.MOV.U32 R12, RZ, RZ, 0x3 ;  /* 0x00000003ff0c7424 */ /* 0x000fe400078e00ff */
[----:B------:R-:W-:-:S07]  /*176c0*/  IMAD.MOV.U32 R15, RZ, RZ, -0x1 ;  /* 0xffffffffff0f7424 */ /* 0x000fce00078e00ff */
[----:B0----5:R-:W-:Y:S05]  /*176d0*/  WARPSYNC.COLLECTIVE R15, `(.L_x_4259) ;  /* 0x000000000f087348 */ /* 0x021fea0003c00000 */
[----:B------:R1:W2:Y:S02]  /*176e0*/  SHFL.IDX P6, R14, R13, R12, R11 ;  /* 0x0000000c0d0e7389 */ /* 0x0002a400000c000b */
[----:B012--5:R-:W-:Y:S01]  /*176f0*/  ENDCOLLECTIVE ;  /* 0x000000000000791b */ /* 0x027fe20003800000 */
.L_x_4259:
[----:B------:R-:W-:Y:S02]  /*17700*/  IMAD.MOV.U32 R13, RZ, RZ, R0 ;  /* 0x000000ffff0d7224 */ /* 0x000fe400078e0000 */
[----:B------:R-:W-:-:S07]  /*17710*/  IMAD.MOV.U32 R4, RZ, RZ, R14 ;  /* 0x000000ffff047224 */ /* 0x000fce00078e000e */
[----:B------:R-:W-:Y:S05]  /*17720*/  WARPSYNC.COLLECTIVE R15, `(.L_x_4260) ;  /* 0x000000000f087348 */ /* 0x000fea0003c00000 */
[----:B------:R0:W1:Y:S02]  /*17730*/  SHFL.IDX P6, R14, R13, R12, R11 ;  /* 0x0000000c0d0e7389 */ /* 0x00006400000c000b */
[----:B01----:R-:W-:Y:S01]  /*17740*/  ENDCOLLECTIVE ;  /* 0x000000000000791b */ /* 0x003fe20003800000 */
.L_x_4260:
[----:B------:R-:W-:Y:S01]  /*17750*/  IMAD.MOV.U32 R0, RZ, RZ, R14 ;  /* 0x000000ffff007224 */ /* 0x000fe200078e000e */
[----:B------:R-:W-:Y:S06]  /*17760*/  BRA `(.L_x_4261) ;  /* 0xffffffa000447947 */ /* 0x000fec000383ffff */
.L_x_4130:
[----:B0-----:R0:W2:Y:S02]  /*17770*/  SYNCS.PHASECHK.TRANS64.TRYWAIT P0, [R18+URZ+0x38820], R0 ;  /* 0x03882000120075a7 */ /* 0x0010a4000800017f */
[----:B--2---:R-:W-:Y:S05]  /*17780*/  @!P0 NANOSLEEP.SYNCS 0x989680 ;  /* 0x009896800000895d */ /* 0x004fea0003900000 */
[----:B------:R-:W2:Y:S02]  /*17790*/  @!P0 SYNCS.PHASECHK.TRANS64 P0, [R18+URZ+0x38820], R0 ;  /* 0x03882000120085a7 */ /* 0x000ea4000800007f */
[----:B--2---:R-:W-:Y:S05]  /*177a0*/  @!P0 BRA `(.L_x_4130) ;  /* 0xfffffffc00f08947 */ /* 0x004fea000383ffff */
[----:B------:R-:W-:Y:S05]  /*177b0*/  BRA `(.L_x_4262) ;  /* 0xffffffa000fc7947 */ /* 0x000fea000383ffff */
.L_x_4134:
[----:B0-----:R0:W1:Y:S02]  /*177c0*/  SYNCS.PHASECHK.TRANS64.TRYWAIT P0, [R0+URZ+0x38860], R2 ;  /* 0x03886002000075a7 */ /* 0x001064000800017f */
[----:B-1----:R-:W-:Y:S05]  /*177d0*/  @!P0 NANOSLEEP.SYNCS 0x989680 ;  /* 0x009896800000895d */ /* 0x002fea0003900000 */
[----:B------:R-:W1:Y:S02]  /*177e0*/  @!P0 SYNCS.PHASECHK.TRANS64 P0, [R0+URZ+0x38860], R2 ;  /* 0x03886002000085a7 */ /* 0x000e64000800007f */
[----:B-1----:R-:W-:Y:S05]  /*177f0*/  @!P0 BRA `(.L_x_4134) ;  /* 0xfffffffc00f08947 */ /* 0x002fea000383ffff */
[----:B------:R-:W-:Y:S05]  /*17800*/  BRA `(.L_x_4263) ;  /* 0xffffffa400207947 */ /* 0x000fea000383ffff */
.L_x_4153:
[----:B--2---:R2:W3:Y:S02]  /*17810*/  SYNCS.PHASECHK.TRANS64.TRYWAIT P0, [R3+URZ+0x38840], R2 ;  /* 0x03884002030075a7 */ /* 0x0044e4000800017f */
[----:B---3--:R-:W-:Y:S05]  /*17820*/  @!P0 NANOSLEEP.SYNCS 0x989680 ;  /* 0x009896800000895d */ /* 0x008fea0003900000 */
[----:B------:R-:W3:Y:S02]  /*17830*/  @!P0 SYNCS.PHASECHK.TRANS64 P0, [R3+URZ+0x38840], R2 ;  /* 0x03884002030085a7 */ /* 0x000ee4000800007f */
[----:B---3--:R-:W-:Y:S05]  /*17840*/  @!P0 BRA `(.L_x_4153) ;  /* 0xfffffffc00f08947 */ /* 0x008fea000383ffff */
[----:B------:R-:W-:Y:S05]  /*17850*/  BRA `(.L_x_4264) ;  /* 0xffffffb000387947 */ /* 0x000fea000383ffff */
.L_x_4158:
[----:B0-----:R0:W1:Y:S02]  /*17860*/  SYNCS.PHASECHK.TRANS64.TRYWAIT P0, [R3+URZ+0x38860], R2 ;  /* 0x03886002030075a7 */ /* 0x001064000800017f */
[----:B-1----:R-:W-:Y:S05]  /*17870*/  @!P0 NANOSLEEP.SYNCS 0x989680 ;  /* 0x009896800000895d */ /* 0x002fea0003900000 */
[----:B------:R-:W1:Y:S02]  /*17880*/  @!P0 SYNCS.PHASECHK.TRANS64 P0, [R3+URZ+0x38860], R2 ;  /* 0x03886002030085a7 */ /* 0x000e64000800007f */
[----:B-1----:R-:W-:Y:S05]  /*17890*/  @!P0 BRA `(.L_x_4158) ;  /* 0xfffffffc00f08947 */ /* 0x002fea000383ffff */
[----:B------:R-:W-:Y:S05]  /*178a0*/  BRA `(.L_x_4265) ;  /* 0xffffffb000b87947 */ /* 0x000fea000383ffff */
.L_x_4173:
[----:B-1----:R1:W2:Y:S02]  /*178b0*/  SYNCS.PHASECHK.TRANS64.TRYWAIT P0, [R4+URZ+0x38840], R2 ;  /* 0x03884002040075a7 */ /* 0x0022a4000800017f */
[----:B--2---:R-:W-:Y:S05]  /*178c0*/  @!P0 NANOSLEEP.SYNCS 0x989680 ;  /* 0x009896800000895d */ /* 0x004fea0003900000 */
[----:B------:R-:W2:Y:S02]  /*178d0*/  @!P0 SYNCS.PHASECHK.TRANS64 P0, [R4+URZ+0x38840], R2 ;  /* 0x03884002040085a7 */ /* 0x000ea4000800007f */
[----:B--2---:R-:W-:Y:S05]  /*178e0*/  @!P0 BRA `(.L_x_4173) ;  /* 0xfffffffc00f08947 */ /* 0x004fea000383ffff */
[----:B------:R-:W-:Y:S05]  /*178f0*/  BRA `(.L_x_4266) ;  /* 0xffffffbc00987947 */ /* 0x000fea000383ffff */
.L_x_4178:
[----:B0-----:R0:W2:Y:S02]  /*17900*/  SYNCS.PHASECHK.TRANS64.TRYWAIT P0, [R4+URZ+0x38860], R2 ;  /* 0x03886002040075a7 */ /* 0x0010a4000800017f */
[----:B--2---:R-:W-:Y:S05]  /*17910*/  @!P0 NANOSLEEP.SYNCS 0x989680 ;  /* 0x009896800000895d */ /* 0x004fea0003900000 */
[----:B------:R-:W2:Y:S02]  /*17920*/  @!P0 SYNCS.PHASECHK.TRANS64 P0, [R4+URZ+0x38860], R2 ;  /* 0x03886002040085a7 */ /* 0x000ea4000800007f */
[----:B--2---:R-:W-:Y:S05]  /*17930*/  @!P0 BRA `(.L_x_4178) ;  /* 0xfffffffc00f08947 */ /* 0x004fea000383ffff */
[----:B------:R-:W-:Y:S05]  /*17940*/  BRA `(.L_x_4267) ;  /* 0xffffffc000147947 */ /* 0x000fea000383ffff */
.L_x_4193:
[----:B-1----:R1:W2:Y:S02]  /*17950*/  SYNCS.PHASECHK.TRANS64.TRYWAIT P0, [R4+URZ+0x38840], R2 ;  /* 0x03884002040075a7 */ /* 0x0022a4000800017f */
[----:B--2---:R-:W-:Y:S05]  /*17960*/  @!P0 NANOSLEEP.SYNCS 0x989680 ;  /* 0x009896800000895d */ /* 0x004fea0003900000 */
[----:B------:R-:W2:Y:S02]  /*17970*/  @!P0 SYNCS.PHASECHK.TRANS64 P0, [R4+URZ+0x38840], R2 ;  /* 0x03884002040085a7 */ /* 0x000ea4000800007f */
[----:B--2---:R-:W-:Y:S05]  /*17980*/  @!P0 BRA `(.L_x_4193) ;  /* 0xfffffffc00f08947 */ /* 0x004fea000383ffff */
[----:B------:R-:W-:Y:S05]  /*17990*/  BRA `(.L_x_4268) ;  /* 0xffffffc800d47947 */ /* 0x000fea000383ffff */
.L_x_4198:
[----:B0-----:R0:W2:Y:S02]  /*179a0*/  SYNCS.PHASECHK.TRANS64.TRYWAIT P0, [R4+URZ+0x38860], R2 ;  /* 0x03886002040075a7 */ /* 0x0010a4000800017f */
[----:B--2---:R-:W-:Y:S05]  /*179b0*/  @!P0 NANOSLEEP.SYNCS 0x989680 ;  /* 0x009896800000895d */ /* 0x004fea0003900000 */
[----:B------:R-:W2:Y:S02]  /*179c0*/  @!P0 SYNCS.PHASECHK.TRANS64 P0, [R4+URZ+0x38860], R2 ;  /* 0x03886002040085a7 */ /* 0x000ea4000800007f */
[----:B--2---:R-:W-:Y:S05]  /*179d0*/  @!P0 BRA `(.L_x_4198) ;  /* 0xfffffffc00f08947 */ /* 0x004fea000383ffff */
[----:B------:R-:W-:Y:S05]  /*179e0*/  BRA `(.L_x_4269) ;  /* 0xffffffcc00547947 */ /* 0x000fea000383ffff */
.L_x_4214:
[----:B-1----:R-:W5:Y:S01]  /*179f0*/  LDL R3, [R1] ;  /* 0x0000000001037983 */ /* 0x002f620000100800 */
[----:B------:R-:W-:Y:S01]  /*17a00*/  BSSY B0, `(.L_x_4270) ;  /* 0x0000008000007945 */ /* 0x000fe20003800000 */
[----:B------:R-:W-:Y:S02]  /*17a10*/  IMAD.MOV.U32 R12, RZ, RZ, RZ ;  /* 0x000000ffff0c7224 */ /* 0x000fe400078e00ff */
[----:B0-----:R-:W-:Y:S02]  /*17a20*/  IMAD.MOV.U32 R11, RZ, RZ, 0x1f ;  /* 0x0000001fff0b7424 */ /* 0x001fe400078e00ff */
[----:B------:R-:W-:Y:S02]  /*17a30*/  IMAD.MOV.U32 R15, RZ, RZ, -0x1 ;  /* 0xffffffffff0f7424 */ /* 0x000fe400078e00ff */
[----:B-----5:R-:W-:-:S07]  /*17a40*/  IMAD.MOV.U32 R13, RZ, RZ, R3 ;  /* 0x000000ffff0d7224 */ /* 0x020fce00078e0003 */
[----:B--234-:R-:W-:Y:S05]  /*17a50*/  WARPSYNC.COLLECTIVE R15, `(.L_x_4271) ;  /* 0x000000000f087348 */ /* 0x01cfea0003c00000 */
[----:B------:R0:W1:Y:S02]  /*17a60*/  SHFL.IDX P6, R14, R13, R12, R11 ;  /* 0x0000000c0d0e7389 */ /* 0x00006400000c000b */
[----:B01234-:R-:W-:Y:S01]  /*17a70*/  ENDCOLLECTIVE ;  /* 0x000000000000791b */ /* 0x01ffe20003800000 */
.L_x_4271:
[----:B------:R-:W-:Y:S05]  /*17a80*/  BSYNC B0 ;  /* 0x0000000000007941 */ /* 0x000fea0003800000 */
.L_x_4270:
        /* <DEDUP_REMOVED lines=9> */
.L_x_4272:
        /* <DEDUP_REMOVED lines=25> */
.L_x_4273:
        /* <DEDUP_REMOVED lines=8> */
.L_x_4274:
        /* <DEDUP_REMOVED lines=8> */
.L_x_4275:
        /* <DEDUP_REMOVED lines=8> */
.L_x_4276:
        /* <DEDUP_REMOVED lines=8> */
.L_x_4277:
        /* <DEDUP_REMOVED lines=9> */
.L_x_4278:
[----:B------:R-:W-:Y:S01]  /*17f40*/  IMAD.MOV.U32 R9, RZ, RZ, R14 ;  /* 0x000000ffff097224 */ /* 0x000fe200078e000e */
[----:B------:R-:W-:Y:S06]  /*17f50*/  BRA `(.L_x_4279) ;  /* 0xffffffd400947947 */ /* 0x000fec000383ffff */
.L_x_4217:
        /* <DEDUP_REMOVED lines=8> */
.L_x_4281:
[----:B------:R-:W-:Y:S05]  /*17fe0*/  BSYNC B0 ;  /* 0x0000000000007941 */ /* 0x000fea0003800000 */
.L_x_4280:
        /* <DEDUP_REMOVED lines=10> */
.L_x_4282:
        /* <DEDUP_REMOVED lines=8> */
.L_x_4283:
        /* <DEDUP_REMOVED lines=8> */
.L_x_4284:
        /* <DEDUP_REMOVED lines=8> */
.L_x_4285:
        /* <DEDUP_REMOVED lines=9> */
.L_x_4286:
[----:B------:R-:W-:Y:S01]  /*182a0*/  IMAD.MOV.U32 R9, RZ, RZ, R14 ;  /* 0x000000ffff097224 */ /* 0x000fe200078e000e */
[----:B------:R-:W-:Y:S06]  /*182b0*/  BRA `(.L_x_4287) ;  /* 0xffffffd400687947 */ /* 0x000fec000383ffff */
.L_x_4219:
[----:B------:R-:W-:Y:S01]  /*182c0*/  BSSY B0, `(.L_x_4288) ;  /* 0x0000006000007945 */ /* 0x000fe20003800000 */
[----:B------:R-:W-:Y:S01]  /*182d0*/  PLOP3.LUT P6, PT, P6, PT, PT, 0x8, 0x0 ;  /* 0x000000000000781c */ /* 0x000fe200037ce170 */
[----:B------:R-:W-:-:S12]  /*182e0*/  IMAD.MOV.U32 R15, RZ, RZ, -0x1 ;  /* 0xffffffffff0f7424 */ /* 0x000fd800078e00ff */
[----:B0-----:R-:W-:Y:S05]  /*182f0*/  WARPSYNC.COLLECTIVE R15, `(.L_x_4289) ;  /* 0x000000000f087348 */ /* 0x001fea0003c00000 */
[----:B------:R-:W-:Y:S01]  /*18300*/  VOTE.ANY R14, PT, P6 ;  /* 0x00000000000e7806 */ /* 0x000fe200030e0100 */
[----:B0-----:R-:W-:Y:S06]  /*18310*/  ENDCOLLECTIVE ;  /* 0x000000000000791b */ /* 0x001fec0003800000 */
.L_x_4289:
[----:B------:R-:W-:Y:S05]  /*18320*/  BSYNC B0 ;  /* 0x0000000000007941 */ /* 0x000fea0003800000 */
.L_x_4288:
        /* <DEDUP_REMOVED lines=9> */
.L_x_4290:
[----:B------:R-:W-:Y:S02]  /*183c0*/  IMAD.MOV.U32 R13, RZ, RZ, R7 ;  /* 0x000000ffff0d7224 */ /* 0x000fe400078e0007 */
[----:B------:R-:W-:-:S07]  /*183d0*/  IMAD.MOV.U32 R5, RZ, RZ, R14 ;  /* 0x000000ffff057224 */ /* 0x000fce00078e000e */
[----:B------:R-:W-:Y:S05]  /*183e0*/  WARPSYNC.COLLECTIVE R15, `(.L_x_4291) ;  /* 0x000000000f087348 */ /* 0x000fea0003c00000 */
[----:B------:R0:W1:Y:S02]  /*183f0*/  SHFL.IDX P6, R14, R13, R12, R11 ;  /* 0x0000000c0d0e7389 */ /* 0x00006400000c000b */
[----:B01----:R-:W-:Y:S01]  /*18400*/  ENDCOLLECTIVE ;  /* 0x000000000000791b */ /* 0x003fe20003800000 */
.L_x_4291:
[----:B------:R-:W-:Y:S01]  /*18410*/  IMAD.MOV.U32 R7, RZ, RZ, R14 ;  /* 0x000000ffff077224 */ /* 0x000fe200078e000e */
[----:B------:R-:W-:Y:S06]  /*18420*/  BRA `(.L_x_4292) ;  /* 0xffffffd400487947 */ /* 0x000fec000383ffff */
.L_x_4221:
[----:B------:R-:W-:Y:S01]  /*18430*/  BSSY B0, `(.L_x_4293) ;  /* 0x0000007000007945 */ /* 0x000fe20003800000 */
[----:B------:R-:W-:Y:S02]  /*18440*/  IMAD.MOV.U32 R13, RZ, RZ, R2 ;  /* 0x000000ffff0d7224 */ /* 0x000fe400078e0002 */
[----:B------:R-:W-:Y:S02]  /*18450*/  IMAD.MOV.U32 R11, RZ, RZ, 0x1f ;  /* 0x0000001fff0b7424 */ /* 0x000fe400078e00ff */
[----:B------:R-:W-:-:S07]  /*18460*/  IMAD.MOV.U32 R15, RZ, RZ, -0x1 ;  /* 0xffffffffff0f7424 */ /* 0x000fce00078e00ff */
[----:B0123--:R-:W-:Y:S05]  /*18470*/  WARPSYNC.COLLECTIVE R15, `(.L_x_4294) ;  /* 0x000000000f087348 */ /* 0x00ffea0003c00000 */
[----:B------:R4:W0:Y:S02]  /*18480*/  SHFL.IDX P6, R14, R13, R12, R11 ;  /* 0x0000000c0d0e7389 */ /* 0x00082400000c000b */
[----:B01234-:R-:W-:Y:S01]  /*18490*/  ENDCOLLECTIVE ;  /* 0x000000000000791b */ /* 0x01ffe20003800000 */
.L_x_4294:
[----:B------:R-:W-:Y:S05]  /*184a0*/  BSYNC B0 ;  /* 0x0000000000007941 */ /* 0x000fea0003800000 */
.L_x_4293:
[----:B------:R-:W-:Y:S01]  /*184b0*/  IMAD.MOV.U32 R2, RZ, RZ, R14 ;  /* 0x000000ffff027224 */ /* 0x000fe200078e000e */
[----:B------:R-:W-:Y:S06]  /*184c0*/  BRA `(.L_x_4295) ;  /* 0xffffffd400387947 */ /* 0x000fec000383ffff */
.L_x_4225:
[----:B0-----:R0:W1:Y:S02]  /*184d0*/  SYNCS.PHASECHK.TRANS64.TRYWAIT P0, [R9+URZ+0x38820], R0 ;  /* 0x03882000090075a7 */ /* 0x001064000800017f */
[----:B-1----:R-:W-:Y:S05]  /*184e0*/  @!P0 NANOSLEEP.SYNCS 0x989680 ;  /* 0x009896800000895d */ /* 0x002fea0003900000 */
[----:B------:R-:W1:Y:S02]  /*184f0*/  @!P0 SYNCS.PHASECHK.TRANS64 P0, [R9+URZ+0x38820], R0 ;  /* 0x03882000090085a7 */ /* 0x000e64000800007f */
[----:B-1----:R-:W-:Y:S05]  /*18500*/  @!P0 BRA `(.L_x_4225) ;  /* 0xfffffffc00f08947 */ /* 0x002fea000383ffff */
[----:B------:R-:W-:Y:S05]  /*18510*/  BRA `(.L_x_4296) ;  /* 0xffffffd800d07947 */ /* 0x000fea000383ffff */
.L_x_4226:
        /* <DEDUP_REMOVED lines=11> */
.L_x_4298:
[----:B------:R-:W-:Y:S05]  /*185d0*/  BSYNC B0 ;  /* 0x0000000000007941 */ /* 0x000fea0003800000 */
.L_x_4297:
[----:B------:R-:W-:Y:S05]  /*185e0*/  BRA `(.L_x_4299) ;  /* 0xffffffd800b87947 */ /* 0x000fea000383ffff */
.L_x_4229:
[----:B------:R-:W-:Y:S01]  /*185f0*/  BSSY B1, `(.L_x_4300) ;  /* 0x0000006000017945 */ /* 0x000fe20003800000 */
[----:B------:R-:W-:-:S07]  /*18600*/  IMAD.MOV.U32 R15, RZ, RZ, -0x1 ;  /* 0xffffffffff0f7424 */ /* 0x000fce00078e00ff */
[----:B0-----:R-:W-:Y:S05]  /*18610*/  WARPSYNC.COLLECTIVE R15, `(.L_x_4301) ;  /* 0x000000000f0c7348 */ /* 0x001fea0003c00000 */
[----:B------:R-:W-:Y:S02]  /*18620*/  ELECT P6, UR62, PT ;  /* 0x00000000003e782f */ /* 0x000fe400038c0000 */
[----:B------:R-:W-:Y:S01]  /*18630*/  MOV R14, UR62 ;  /* 0x0000003e000e7c02 */ /* 0x000fe20008000f00 */
[----:B0-----:R-:W-:Y:S10]  /*18640*/  ENDCOLLECTIVE ;  /* 0x000000000000791b */ /* 0x001ff40003800000 */
.L_x_4301:
[----:B------:R-:W-:Y:S05]  /*18650*/  BSYNC B1 ;  /* 0x0000000000017941 */ /* 0x000fea0003800000 */
.L_x_4300:
[----:B------:R-:W-:Y:S05]  /*18660*/  BRA `(.L_x_4302) ;  /* 0xffffffd800b07947 */ /* 0x000fea000383ffff */
.L_x_4230:
[----:B0-----:R0:W1:Y:S02]  /*18670*/  SYNCS.PHASECHK.TRANS64.TRYWAIT P0, [R5+URZ], R4 ;  /* 0x00000004050075a7 */ /* 0x001064000800017f */
[----:B-1----:R-:W-:Y:S05]  /*18680*/  @!P0 NANOSLEEP.SYNCS 0x989680 ;  /* 0x009896800000895d */ /* 0x002fea0003900000 */
[----:B------:R-:W1:Y:S02]  /*18690*/  @!P0 SYNCS.PHASECHK.TRANS64 P0, [R5+URZ], R4 ;  /* 0x00000004050085a7 */ /* 0x000e64000800007f */
[----:B-1----:R-:W-:Y:S05]  /*186a0*/  @!P0 BRA `(.L_x_4230) ;  /* 0xfffffffc00f08947 */ /* 0x002fea000383ffff */
[----:B------:R-:W-:Y:S05]  /*186b0*/  BRA `(.L_x_4303) ;  /* 0xffffffd800d87947 */ /* 0x000fea000383ffff */
.L_x_4231:
[----:B0-----:R0:W1:Y:S02]  /*186c0*/  SYNCS.PHASECHK.TRANS64.TRYWAIT P0, [R7+URZ], R2 ;  /* 0x00000002070075a7 */ /* 0x001064000800017f */
[----:B-1----:R-:W-:Y:S05]  /*186d0*/  @!P0 NANOSLEEP.SYNCS 0x989680 ;  /* 0x009896800000895d */ /* 0x002fea0003900000 */
[----:B------:R-:W1:Y:S02]  /*186e0*/  @!P0 SYNCS.PHASECHK.TRANS64 P0, [R7+URZ], R2 ;  /* 0x00000002070085a7 */ /* 0x000e64000800007f */
[----:B-1----:R-:W-:Y:S05]  /*186f0*/  @!P0 BRA `(.L_x_4231) ;  /* 0xfffffffc00f08947 */ /* 0x002fea000383ffff */
[----:B------:R-:W-:Y:S05]  /*18700*/  BRA `(.L_x_4304) ;  /* 0xffffffd800d87947 */ /* 0x000fea000383ffff */
.L_x_4232:
[----:B-1----:R1:W2:Y:S02]  /*18710*/  SYNCS.PHASECHK.TRANS64.TRYWAIT P0, [R5+URZ], R4 ;  /* 0x00000004050075a7 */ /* 0x0022a4000800017f */
[----:B--2---:R-:W-:Y:S05]  /*18720*/  @!P0 NANOSLEEP.SYNCS 0x989680 ;  /* 0x009896800000895d */ /* 0x004fea0003900000 */
[----:B------:R-:W2:Y:S02]  /*18730*/  @!P0 SYNCS.PHASECHK.TRANS64 P0, [R5+URZ], R4 ;  /* 0x00000004050085a7 */ /* 0x000ea4000800007f */
[----:B--2---:R-:W-:Y:S05]  /*18740*/  @!P0 BRA `(.L_x_4232) ;  /* 0xfffffffc00f08947 */ /* 0x004fea000383ffff */
[----:B------:R-:W-:Y:S05]  /*18750*/  BRA `(.L_x_4305) ;  /* 0xffffffd800cc7947 */ /* 0x000fea000383ffff */
.L_x_4306:
        /* <DEDUP_REMOVED lines=10> */
.L_x_15000:


//--------------------- .text._ZN7cutlass13device_kernelIN5flash11enable_sm90INS1_16FlashAttnFwdSm90INS1_25CollectiveMainloopFwdSm90ILi2EN4cute5tupleIJNS5_1CILi1EEES8_S8_EEENS6_IJNS7_ILi64EEESA_SA_EEELi512ENS_10bfloat16_tEfNS_4arch4Sm90ELb0ELb0ELb0ELb1ELb0ELb1ELb1ELb0ELb0ELb1ELb1ELb0EEENS1_21CollectiveEpilogueFwdINS6_IJSA_NS7_ILi512EEESA_EEES9_SC_SE_Li256ELb1ELb1ELb1ELb0EEENS1_36VarlenDynamicPersistentTileSchedulerILi64ELi64ELi256ELi128ELb1ELb1ELb1ELb0ELb1ELb1EEEEEEEEEvNT_6ParamsE --------------------------
	.section	.text._ZN7cutlass13device_kernelIN5flash11enable_sm90INS1_16FlashAttnFwdSm90INS1_25CollectiveMainloopFwdSm90ILi2EN4cute5tupleIJNS5_1CILi1EEES8_S8_EEENS6_IJNS7_ILi64EEESA_SA_EEELi512ENS_10bfloat16_tEfNS_4arch4Sm90ELb0ELb0ELb0ELb1ELb0ELb1ELb1ELb0ELb0ELb1ELb1ELb0EEENS1_21CollectiveEpilogueFwdINS6_IJSA_NS7_ILi512EEESA_EEES9_SC_SE_Li256ELb1ELb1ELb1ELb0EEENS1_36VarlenDynamicPersistentTileSchedulerILi64ELi64ELi256ELi128ELb1ELb1ELb1ELb0ELb1ELb1EEEEEEEEEvNT_6ParamsE,"ax",@progbits
	.align	128
.text._ZN7cutlass13device_kernelIN5flash11enable_sm90INS1_16FlashAttnFwdSm90INS1_25CollectiveMainloopFwdSm90ILi2EN4cute5tupleIJNS5_1CILi1EEES8_S8_EEENS6_IJNS7_ILi64EEESA_SA_EEELi512ENS_10bfloat16_tEfNS_4arch4Sm90ELb0ELb0ELb0ELb1ELb0ELb1ELb1ELb0ELb0ELb1ELb1ELb0EEENS1_21CollectiveEpilogueFwdINS6_IJSA_NS7_ILi512EEESA_EEES9_SC_SE_Li256ELb1ELb1ELb1ELb0EEENS1_36VarlenDynamicPersistentTileSchedulerILi64ELi64ELi256ELi128ELb1ELb1ELb1ELb0ELb1ELb1EEEEEEEEEvNT_6ParamsE:
        .type           _ZN7cutlass13device_kernelIN5flash11enable_sm90INS1_16FlashAttnFwdSm90INS1_25CollectiveMainloopFwdSm90ILi2EN4cute5tupleIJNS5_1CILi1EEES8_S8_EEENS6_IJNS7_ILi64EEESA_SA_EEELi512ENS_10bfloat16_tEfNS_4arch4Sm90ELb0ELb0ELb0ELb1ELb0ELb1ELb1ELb0ELb0ELb1ELb1ELb0EEENS1_21CollectiveEpilogueFwdINS6_IJSA_NS7_ILi512EEESA_EEES9_SC_SE_Li256ELb1ELb1ELb1ELb0EEENS1_36VarlenDynamicPersistentTileSchedulerILi64ELi64ELi256ELi128ELb1ELb1ELb1ELb0ELb1ELb1EEEEEEEEEvNT_6ParamsE,@function
        .size           _ZN7cutlass13device_kernelIN5flash11enable_sm90INS1_16FlashAttnFwdSm90INS1_25CollectiveMainloopFwdSm90ILi2EN4cute5tupleIJNS5_1CILi1EEES8_S8_EEENS6_IJNS7_ILi64EEESA_SA_EEELi512ENS_10bfloat16_tEfNS_4arch4Sm90ELb0ELb0ELb0ELb1ELb0ELb1ELb1ELb0ELb0ELb1ELb1ELb0EEENS1_21CollectiveEpilogueFwdINS6_IJSA_NS7_ILi512EEESA_EEES9_SC_SE_Li256ELb1ELb1ELb1ELb0EEENS1_36VarlenDynamicPersistentTileSchedulerILi64ELi64ELi256ELi128ELb1ELb1ELb1ELb0ELb1ELb1EEEEEEEEEvNT_6ParamsE,(.L_x_15001 - _ZN7cutlass13device_kernelIN5flash11enable_sm90INS1_16FlashAttnFwdSm90INS1_25CollectiveMainloopFwdSm90ILi2EN4cute5tupleIJNS5_1CILi1EEES8_S8_EEENS6_IJNS7_ILi64EEESA_SA_EEELi512ENS_10bfloat16_tEfNS_4arch4Sm90ELb0ELb0ELb0ELb1ELb0ELb1ELb1ELb0ELb0ELb1ELb1ELb0EEENS1_21CollectiveEpilogueFwdINS6_IJSA_NS7_ILi512EEESA_EEES9_SC_SE_Li256ELb1ELb1ELb1ELb0EEENS1_36VarlenDynamicPersistentTileSchedulerILi64ELi64ELi256ELi128ELb1ELb1ELb1ELb0ELb1ELb1EEEEEEEEEvNT_6ParamsE)
        .other          _ZN7cutlass13device_kernelIN5flash11enable_sm90INS1_16FlashAttnFwdSm90INS1_25CollectiveMainloopFwdSm90ILi2EN4cute5tupleIJNS5_1CILi1EEES8_S8_EEENS6_IJNS7_ILi64EEESA_SA_EEELi512ENS_10bfloat16_tEfNS_4arch4Sm90ELb0ELb0ELb0ELb1ELb0ELb1ELb1ELb0ELb0ELb1ELb1ELb0EEENS1_21CollectiveEpilogueFwdINS6_IJSA_NS7_ILi512EEESA_EEES9_SC_SE_Li256ELb1ELb1ELb1ELb0EEENS1_36VarlenDynamicPersistentTileSchedulerILi64ELi64ELi256ELi128ELb1ELb1ELb1ELb0ELb1ELb1EEEEEEEEEvNT_6ParamsE,@"STO_CUDA_ENTRY STV_DEFAULT"
_ZN7cutlass13device_kernelIN5flash11enable_sm90INS1_16FlashAttnFwdSm90INS1_25CollectiveMainloopFwdSm90ILi2EN4cute5tupleIJNS5_1CILi1EEES8_S8_EEENS6_IJNS7_ILi64EEESA_SA_EEELi512ENS_10bfloat16_tEfNS_4arch4Sm90ELb0ELb0ELb0ELb1ELb0ELb1ELb1ELb0ELb0ELb1ELb1ELb0EEENS1_21CollectiveEpilogueFwdINS6_IJSA_NS7_ILi512EEESA_EEES9_SC_SE_Li256ELb1ELb1ELb1ELb0EEENS1_36VarlenDynamicPersistentTileSchedulerILi64ELi64ELi256ELi128ELb1ELb1ELb1ELb0ELb1ELb1EEEEEEEEEvNT_6ParamsE:
        /* <DEDUP_REMOVED lines=23> */
.L_x_4308:
[----:B------:R-:W-:Y:S05]  /*0170*/  BSYNC B0 ;  /* 0x0000000000007941 */ /* 0x000fea0003800000 */
.L_x_4307:
        /* <DEDUP_REMOVED lines=14> */
[----:B-1----:R0:W-:Y:S01]  /*0260*/  STL [R1+0x80], R3 ;  /* 0x0000800301007387 */ /* 0x0021e20000100800 */
        /* <DEDUP_REMOVED lines=24> */
.L_x_4309:
        /* <DEDUP_REMOVED lines=22> */
.L_x_4310:
        /* <DEDUP_REMOVED lines=18> */
.L_x_4311:
        /* <DEDUP_REMOVED lines=22> */
.L_x_4312:
        /* <DEDUP_REMOVED lines=22> */
.L_x_4313:
[----:B------:R-:W-:Y:S01]  /*0930*/  IMAD.MOV.U32 R2, RZ, RZ, 0x1 ;  /* 0x00000001ff027424 */ /* 0x000fe200078e00ff */
[----:B------:R-:W-:Y:S01]  /*0940*/  ISETP.NE.AND P0, PT, R3, RZ, PT ;  /* 0x000000ff0300720c */ /* 0x000fe20003f05270 */
[----:B------:R-:W-:Y:S01]  /*0950*/  NOP ;  /* 0x0000000000007918 */ /* 0x000fe20000000000 */
[----:B------:R-:W-:Y:S01]  /*0960*/  ULDC.64 UR40, c[0x0][0x208] ;  /* 0x0000820000287ab9 */ /* 0x000fe20000000a00 */
[----:B------:R-:W-:Y:S01]  /*0970*/  BSSY B9, `(.L_x_4314) ;  /* 0x0001e43000097945 */ /* 0x000fe20003800000 */
[----:B------:R-:W-:-:S05]  /*0980*/  SEL R2, R2, 0x2, !P0 ;  /* 0x0000000202027807 */ /* 0x000fca0004000000 */
[----:B------:R0:W-:Y:S02]  /*0990*/  STL [R1+0x74], R2 ;  /* 0x0000740201007387 */ /* 0x0001e40000100800 */
[----:B01234-:R-:W-:Y:S06]  /*09a0*/  BAR.SYNC.DEFER_BLOCKING 0x0 ;  /* 0x0000000000007b1d */ /* 0x01ffec0000010000 */
[----:B------:R-:W-:Y:S05]  /*09b0*/  @!P0 BRA `(.L_x_4315) ;  /* 0x00000140009c8947 */ /* 0x000fea0003800000 */
.L_x_4316:
[----:B------:R-:W-:-:S08]  /*09c0*/  NOP ;  /* 0x0000000000007918 */ /* 0x000fd00000000000 */
[----:B------:R-:W0:Y:S02]  /*09d0*/  USETMAXREG.TRY_ALLOC.CTAPOOL UP0, 0xf0 ;  /* 0x000000f0000079c8 */ /* 0x000e240008000600 */
[----:B0-----:R-:W-:-:S13]  /*09e0*/  PLOP3.LUT P0, PT, PT, PT, UP0, 0x80, 0x0 ;  /* 0x000000000000781c */ /* 0x001fda0003f0f008 */
[----:B------:R-:W-:Y:S05]  /*09f0*/  @!P0 BRA `(.L_x_4316) ;  /* 0xfffffffc00f08947 */ /* 0x000fea000383ffff */
[----:B------:R-:W-:Y:S01]  /*0a00*/  SHF.R.U32.HI R0, RZ, 0x7, R6 ;  /* 0x00000007ff007819 */ /* 0x000fe20000011606 */
[----:B------:R-:W0:Y:S01]  /*0a10*/  S2UR UR5, SR_CgaCtaId ;  /* 0x00000000000579c3 */ /* 0x000e220000008800 */
[----:B------:R-:W-:Y:S02]  /*0a20*/  UMOV UR4, 0x400 ;  /* 0x0000040000047882 */ /* 0x000fe40000000000 */
[----:B------:R-:W-:-:S13]  /*0a30*/  ISETP.NE.AND P0, PT, R0, 0x1, PT ;  /* 0x000000010000780c */ /* 0x000fda0003f05270 */
[----:B------:R-:W-:Y:S06]  /*0a40*/  @!P0 BAR.ARV 0x8, 0x100 ;  /* 0x0204000000008b1d */ /* 0x000fec0000002000 */
[----:B------:R-:W-:Y:S01]  /*0a50*/  ISETP.GE.U32.AND P0, PT, R6, 0x100, PT ;  /* 0x000001000600780c */ /* 0x000fe20003f06070 */
[----:B0-----:R-:W-:-:S06]  /*0a60*/  ULEA UR4, UR5, UR4, 0x18 ;  /* 0x0000000405047291 */ /* 0x001fcc000f8ec03f */
[----:B------:R-:W-:Y:S01]  /*0a70*/  IMAD.U32 R2, RZ, RZ, UR4 ;  /* 0x00000004ff027e24 */ /* 0x000fe2000f8e00ff */
[----:B------:R-:W-:-:S05]  /*0a80*/  ULDC UR4, c[0x0][0xd3c] ;  /* 0x00034f0000047ab9 */ /* 0x000fca0000000800 */
[----:B------:R-:W-:Y:S08]  /*0a90*/  @P0 BAR.ARV 0xf, 0x100 ;  /* 0x03c4000000000b1d */ /* 0x000ff00000002000 */
        /* <DEDUP_REMOVED lines=9> */
[----:B------:R-:W-:Y:S01]  /*0b30*/  SHF.R.S32.HI R3, RZ, 0x1f, R6 ;  /* 0x0000001fff037819 */ /* 0x000fe20000011406 */
        /* <DEDUP_REMOVED lines=35> */
[-C--:B------:R-:W-:Y:S01]  /*0d70*/  LEA.HI R5, R4, R3.reuse, RZ, 0x2 ;  /* 0x0000000304057211 */ /* 0x080fe200078f10ff */
        /* <DEDUP_REMOVED lines=17> */
[----:B------:R-:W-:Y:S01]  /*0e90*/  LEA.HI R0, R0, R20, RZ, 0x1 ;  /* 0x0000001400007211 */ /* 0x000fe200078f08ff */
[----:B------:R-:W-:Y:S01]  /*0ea0*/  IMAD.SHL.U32 R14, R14, 0x40, RZ ;  /* 0x000000400e0e7824 */ /* 0x000fe200078e00ff */
[----:B------:R-:W-:Y:S01]  /*0eb0*/  LOP3.LUT R5, R12, 0x1c0, RZ, 0xc0, !PT ;  /* 0x000001c00c057812 */ /* 0x000fe200078ec0ff */
[--C-:B------:R-:W-:Y:S01]  /*0ec0*/  IMAD.U32 R12, R17, 0x40, R10.reuse ;  /* 0x00000040110c7824 */ /* 0x100fe200078e000a */
[----:B------:R-:W-:Y:S01]  /*0ed0*/  LOP3.LUT R10, R3, 0x8, R10, 0xf8, !PT ;  /* 0x00000008030a7812 */ /* 0x000fe200078ef80a */
[C---:B------:R-:W-:Y:S01]  /*0ee0*/  VIADD R216, R188.reuse, 0x140 ;  /* 0x00000140bcd87836 */ /* 0x040fe20000000000 */
[----:B------:R-:W-:Y:S01]  /*0ef0*/  SHF.R.U32.HI R3, RZ, 0x3, R3 ;  /* 0x00000003ff037819 */ /* 0x000fe20000011603 */
[----:B------:R-:W-:Y:S01]  /*0f00*/  VIADD R219, R188, 0x80 ;  /* 0x00000080bcdb7836 */ /* 0x000fe20000000000 */
[----:B------:R-:W-:Y:S01]  /*0f10*/  LOP3.LUT R7, R7, 0xfffffff8, RZ, 0xc0, !PT ;  /* 0xfffffff807077812 */ /* 0x000fe200078ec0ff */
[----:B------:R-:W-:Y:S01]  /*0f20*/  STL [R1+0x88], R12 ;  /* 0x0000880c01007387 */ /* 0x000fe20000100800 */
[----:B------:R-:W-:Y:S01]  /*0f30*/  LOP3.LUT R10, R10, R3, RZ, 0x3c, !PT ;  /* 0x000000030a0a7212 */ /* 0x000fe200078e3cff */
[----:B------:R-:W-:Y:S01]  /*0f40*/  VIADD R217, R188, 0x100 ;  /* 0x00000100bcd97836 */ /* 0x000fe20000000000 */
[----:B------:R-:W-:Y:S01]  /*0f50*/  LEA.HI R3, R184, R184, RZ, 0x1 ;  /* 0x000000b8b8037211 */ /* 0x000fe200078f08ff */
[----:B------:R-:W-:Y:S01]  /*0f60*/  IMAD.IADD R7, R6, 0x1, -R7 ;  /* 0x0000000106077824 */ /* 0x000fe200078e0a07 */
[----:B------:R-:W-:-:S02]  /*0f70*/  LOP3.LUT R0, R0, 0xfffffe, RZ, 0xc0, !PT ;  /* 0x00fffffe00007812 */ /* 0x000fc400078ec0ff */
[----:B------:R-:W-:Y:S02]  /*0f80*/  SHF.R.S32.HI R4, RZ, 0x5, R4 ;  /* 0x00000005ff047819 */ /* 0x000fe40000011404 */
[----:B------:R-:W-:Y:S01]  /*0f90*/  LOP3.LUT R3, R3, 0x1ffffffe, RZ, 0xc0, !PT ;  /* 0x1ffffffe03037812 */ /* 0x000fe200078ec0ff */
[----:B------:R-:W-:Y:S01]  /*0fa0*/  IMAD.IADD R0, R20, 0x1, -R0 ;  /* 0x0000000114007824 */ /* 0x000fe200078e0a00 */
[----:B------:R-:W-:Y:S01]  /*0fb0*/  SHF.R.U32.HI R6, RZ, 0x3, R5 ;  /* 0x00000003ff067819 */ /* 0x000fe20000011605 */
[----:B------:R-:W-:Y:S01]  /*0fc0*/  IMAD R191, R4, 0x10, R7 ;  /* 0x0000001004bf7824 */ /* 0x000fe200078e0207 */
[----:B------:R-:W-:Y:S01]  /*0fd0*/  LOP3.LUT R5, R5, 0x38, R16, 0xf8, !PT ;  /* 0x0000003805057812 */ /* 0x000fe200078ef810 */
[----:B------:R-:W-:Y:S01]  /*0fe0*/  IMAD.IADD R4, R184, 0x1, -R3 ;  /* 0x00000001b8047824 */ /* 0x000fe200078e0a03 */
[----:B------:R-:W-:Y:S01]  /*0ff0*/  LOP3.LUT R14, R14, 0xfffffe00, RZ, 0xc0, !PT ;  /* 0xfffffe000e0e7812 */ /* 0x000fe200078ec0ff */
[----:B------:R-:W-:Y:S01]  /*1000*/  IMAD.SHL.U32 R3, R0, 0x100, RZ ;  /* 0x0000010000037824 */ /* 0x000fe200078e00ff */
[----:B------:R-:W-:Y:S01]  /*1010*/  LOP3.LUT R9, R9, 0x7ffffe00, RZ, 0xc0, !PT ;  /* 0x7ffffe0009097812 */ /* 0x000fe200078ec0ff */
[----:B------:R-:W-:Y:S01]  /*1020*/  IMAD.SHL.U32 R0, R8, 0x2, RZ ;  /* 0x0000000208007824 */ /* 0x000fe200078e00ff */
[----:B------:R-:W-:Y:S01]  /*1030*/  LOP3.LUT R5, R14, R5, R6, 0xf6, !PT ;  /* 0x000000050e057212 */ /* 0x000fe200078ef606 */
[----:B------:R-:W-:Y:S01]  /*1040*/  IMAD R4, R4, 0x8, R191 ;  /* 0x0000000804047824 */ /* 0x000fe200078e02bf */
[----:B------:R-:W-:Y:S01]  /*1050*/  SHF.R.S32.HI R13, RZ, 0x1f, R13 ;  /* 0x0000001fff0d7819 */ /* 0x000fe2000001140d */
[----:B------:R-:W-:Y:S01]  /*1060*/  IMAD R9, R194, 0x400, R9 ;  /* 0x00000400c2097824 */ /* 0x000fe200078e0209 */
[----:B------:R0:W-:Y:S01]  /*1070*/  STL [R1+0x84], R3 ;  /* 0x0000840301007387 */ /* 0x0001e20000100800 */
[----:B------:R-:W-:Y:S01]  /*1080*/  IMAD.IADD R193, R0, 0x1, R3 ;  /* 0x0000000100c17824 */ /* 0x000fe200078e0203 */
[----:B------:R-:W-:Y:S01]  /*1090*/  R2P PR, R11, 0x6 ;  /* 0x000000060b007804 */ /* 0x000fe20000000000 */
[----:B------:R-:W-:Y:S01]  /*10a0*/  IMAD.IADD R9, R9, 0x1, R10 ;  /* 0x0000000109097824 */ /* 0x000fe200078e020a */
[----:B------:R-:W-:Y:S01]  /*10b0*/  LEA.HI R13, R13, R22, RZ, 0x3 ;  /* 0x000000160d0d7211 */ /* 0x000fe200078f18ff */
[C---:B------:R-:W-:Y:S01]  /*10c0*/  VIADD R21, R193.reuse, 0x18 ;  /* 0x00000018c1157836 */ /* 0x040fe20000000000 */
[----:B------:R-:W-:Y:S01]  /*10d0*/  SHF.R.S32.HI R7, RZ, 0x1f, R220 ;  /* 0x0000001fff077819 */ /* 0x000fe200000114dc */
[----:B------:R-:W-:Y:S01]  /*10e0*/  VIADD R14, R193, 0x30 ;  /* 0x00000030c10e7836 */ /* 0x000fe20000000000 */
[----:B------:R-:W-:Y:S01]  /*10f0*/  SHF.R.S32.HI R7, RZ, 0x1f, R218 ;  /* 0x0000001fff077819 */ /* 0x000fe200000114da */
[----:B------:R1:W-:Y:S01]  /*1100*/  STL [R1+0x48], R0 ;  /* 0x0000480001007387 */ /* 0x0003e20000100800 */
[--C-:B0-----:R-:W-:Y:S01]  /*1110*/  IMAD R3, R5, 0x2, R2.reuse ;  /* 0x0000000205037824 */ /* 0x101fe200078e0202 */
[----:B------:R-:W-:Y:S01]  /*1120*/  LOP3.LUT R13, R13, 0xfffffff8, RZ, 0xc0, !PT ;  /* 0xfffffff80d0d7812 */ /* 0x000fe200078ec0ff */
[C---:B------:R-:W-:Y:S01]  /*1130*/  VIADD R11, R193.reuse, 0x48 ;  /* 0x00000048c10b7836 */ /* 0x040fe20000000000 */
[----:B------:R-:W-:Y:S01]  /*1140*/  SHF.R.S32.HI R6, RZ, 0x1f, R219 ;  /* 0x0000001fff067819 */ /* 0x000fe200000114db */
[----:B------:R-:W-:Y:S01]  /*1150*/  VIADD R7, R193, 0x60 ;  /* 0x00000060c1077836 */ /* 0x000fe20000000000 */
[----:B------:R0:W-:Y:S01]  /*1160*/  STL [R1+0x78], R3 ;  /* 0x0000780301007387 */ /* 0x0001e20000100800 */
[----:B------:R-:W-:Y:S01]  /*1170*/  IMAD R195, R9, 0x2, R2 ;  /* 0x0000000209c37824 */ /* 0x000fe200078e0202 */
[----:B------:R-:W-:Y:S01]  /*1180*/  SHF.R.S32.HI R6, RZ, 0x1f, R217 ;  /* 0x0000001fff067819 */ /* 0x000fe200000114d9 */
[C---:B------:R-:W-:Y:S01]  /*1190*/  VIADD R237, R193.reuse, 0x88 ;  /* 0x00000088c1ed7836 */ /* 0x040fe20000000000 */
[----:B-1----:R-:W-:Y:S01]  /*11a0*/  SHF.R.S32.HI R0, RZ, 0x1f, R216 ;  /* 0x0000001fff007819 */ /* 0x002fe200000114d8 */
[----:B------:R1:W-:Y:S01]  /*11b0*/  STL [R1+0x7c], R4 ;  /* 0x00007c0401007387 */ /* 0x0003e20000100800 */
[----:B------:R-:W-:Y:S01]  /*11c0*/  SHF.R.S32.HI R0, RZ, 0x1f, R193 ;  /* 0x0000001fff007819 */ /* 0x000fe200000114c1 */
[C---:B------:R-:W-:Y:S01]  /*11d0*/  VIADD R0, R193.reuse, 0x80 ;  /* 0x00000080c1007836 */ /* 0x040fe20000000000 */
[----:B------:R-:W-:Y:S01]  /*11e0*/  SEL R208, R208, 0xffffffe0, !P1 ;  /* 0xffffffe0d0d07807 */ /* 0x000fe20004800000 */
[----:B------:R-:W-:-:S02]  /*11f0*/  VIADD R235, R193, 0x98 ;  /* 0x00000098c1eb7836 */ /* 0x000fc40000000000 */
[C---:B0-----:R-:W-:Y:S02]  /*1200*/  VIADD R3, R193.reuse, 0x78 ;  /* 0x00000078c1037836 */ /* 0x041fe40000000000 */
[C---:B------:R-:W-:Y:S01]  /*1210*/  VIADD R234, R193.reuse, 0xa0 ;  /* 0x000000a0c1ea7836 */ /* 0x040fe20000000000 */
[----:B-1----:R-:W-:Y:S01]  /*1220*/  SHF.R.S32.HI R4, RZ, 0x1f, R21 ;  /* 0x0000001fff047819 */ /* 0x002fe20000011415 */
        /* <DEDUP_REMOVED lines=14> */
[----:B------:R-:W-:Y:S01]  /*1310*/  IMAD.IADD R189, R22, 0x1, -R13 ;  /* 0x0000000116bd7824 */ /* 0x000fe200078e0a0d */
        /* <DEDUP_REMOVED lines=37> */
[C---:B------:R-:W-:Y:S01]  /*1570*/  @P2 VIADD R201, R209.reuse, 0xffffffc0 ;  /* 0xffffffc0d1c92836 */ /* 0x040fe20000000000 */
[----:B------:R-:W-:Y:S01]  /*1580*/  SHF.R.S32.HI R5, RZ, 0x1f, R5 ;  /* 0x0000001fff057819 */ /* 0x000fe20000011405 */
[----:B------:R-:W-:Y:S01]  /*1590*/  IMAD.IADD R209, R209, 0x1, R208 ;  /* 0x00000001d1d17824 */ /* 0x000fe200078e02d0 */
[----:B------:R-:W-:Y:S01]  /*15a0*/  SHF.R.S32.HI R4, RZ, 0x1f, R227 ;  /* 0x0000001fff047819 */ /* 0x000fe200000114e3 */
[----:B------:R-:W-:Y:S01]  /*15b0*/  VIADD R190, R184, 0x10 ;  /* 0x00000010b8be7836 */ /* 0x000fe20000000000 */
[----:B------:R-:W-:Y:S01]  /*15c0*/  SHF.R.S32.HI R3, RZ, 0x1f, R224 ;  /* 0x0000001fff037819 */ /* 0x000fe200000114e0 */
[----:B------:R-:W-:Y:S01]  /*15d0*/  IMAD.IADD R208, R208, 0x1, R201 ;  /* 0x00000001d0d07824 */ /* 0x000fe200078e02c9 */
[----:B------:R-:W-:-:S02]  /*15e0*/  SHF.R.S32.HI R0, RZ, 0x1f, R223 ;  /* 0x0000001fff007819 */ /* 0x000fc400000114df */
[----:B--2---:R-:W-:Y:S02]  /*15f0*/  LOP3.LUT R187, R18, 0x1, RZ, 0xfc, !PT ;  /* 0x0000000112bb7812 */ /* 0x004fe400078efcff */
[----:B------:R-:W-:-:S07]  /*1600*/  CS2R R18, SRZ ;  /* 0x0000000000127805 */ /* 0x000fce000001ff00 */
.L_x_4439:
[----:B012---:R-:W0:Y:S01]  /*1610*/  LDC.64 R4, c[0x0][0xd88] ;  /* 0x00036200ff047b82 */ /* 0x007e220000000a00 */
[----:B------:R-:W-:Y:S01]  /*1620*/  ULDC.64 UR4, c[0x0][0xb20] ;  /* 0x0002c80000047ab9 */ /* 0x000fe20000000a00 */
[----:B------:R-:W-:Y:S01]  /*1630*/  ULDC.64 UR8, c[0x0][0xb10] ;  /* 0x0002c40000087ab9 */ /* 0x000fe20000000a00 */
[----:B------:R-:W-:Y:S01]  /*1640*/  ULDC.64 UR6, c[0x0][0xb00] ;  /* 0x0002c00000067ab9 */ /* 0x000fe20000000a00 */
[----:B0-----:R-:W-:-:S05]  /*1650*/  IMAD.WIDE R4, R155, 0x4, R4 ;  /* 0x000000049b047825 */ /* 0x001fca00078e0204 */
[----:B------:R-:W2:Y:S01]  /*1660*/  LDG.E R211, desc[UR40][R4.64] ;  /* 0x0000002804d37981 */ /* 0x000ea2000c1e1900 */
[----:B------:R-:W-:Y:S01]  /*1670*/  ISETP.NE.U32.AND P2, PT, RZ, UR4, PT ;  /* 0x00000004ff007c0c */ /* 0x000fe2000bf45070 */
[----:B-----5:R-:W-:Y:S01]  /*1680*/  IMAD.MOV.U32 R11, RZ, RZ, RZ ;  /* 0x000000ffff0b7224 */ /* 0x020fe200078e00ff */
        /* <DEDUP_REMOVED lines=38> */
[----:B-1-3--:R-:W-:Y:S08]  /*18f0*/  @P1 BRA `(.L_x_4318) ;  /* 0x0000000000241947 */ /* 0x00aff00003800000 */
        /* <DEDUP_REMOVED lines=9> */
.L_x_4318:
[----:B------:R-:W-:Y:S02]  /*1990*/  IMAD.U32 R42, RZ, RZ, UR5 ;  /* 0x00000005ff2a7e24 */ /* 0x000fe4000f8e00ff */
[----:B------:R-:W-:Y:S01]  /*19a0*/  IMAD.U32 R24, RZ, RZ, UR4 ;  /* 0x00000004ff187e24 */ /* 0x000fe2000f8e00ff */
[----:B------:R-:W-:Y:S06]  /*19b0*/  @!P2 BRA `(.L_x_4319) ;  /* 0x000000000010a947 */ /* 0x000fec0003800000 */
[----:B------:R-:W-:-:S04]  /*19c0*/  IADD3 R4, P0, R214, UR8, RZ ;  /* 0x00000008d6047c10 */ /* 0x000fc8000ff1e0ff */
[----:B------:R-:W-:-:S05]  /*19d0*/  IADD3.X R5, R215, UR9, RZ, P0, !PT ;  /* 0x00000009d7057c10 */ /* 0x000fca00087fe4ff */
[----:B------:R0:W5:Y:S01]  /*19e0*/  LDG.E R24, desc[UR40][R4.64] ;  /* 0x0000002804187981 */ /* 0x000162000c1e1900 */
[----:B------:R-:W-:Y:S05]  /*19f0*/  BRA `(.L_x_4320) ;  /* 0x0000000000107947 */ /* 0x000fea0003800000 */
.L_x_4319:
[----:B------:R-:W-:Y:S05]  /*1a00*/  @!P0 BRA `(.L_x_4320) ;  /* 0x00000000000c8947 */ /* 0x000fea0003800000 */
[----:B------:R-:W2:Y:S04]  /*1a10*/  LDG.E R3, desc[UR40][R4.64] ;  /* 0x0000002804037981 */ /* 0x000ea8000c1e1900 */
[----:B------:R-:W2:Y:S02]  /*1a20*/  LDG.E R24, desc[UR40][R4.64+0x4] ;  /* 0x0000042804187981 */ /* 0x000ea4000c1e1900 */
[----:B--2---:R-:W-:-:S07]  /*1a30*/  IMAD.IADD R24, R24, 0x1, -R3 ;  /* 0x0000000118187824 */ /* 0x004fce00078e0a03 */
.L_x_4320:
        /* <DEDUP_REMOVED lines=9> */
[----:B------:R1:W3:Y:S01]  /*1ad0*/  @P0 LDG.E R3, desc[UR40][R6.64+0x4] ;  /* 0x0000042806030981 */ /* 0x0002e2000c1e1900 */
[----:B------:R-:W-:Y:S01]  /*1ae0*/  ISETP.NE.AND.EX P1, PT, RZ, UR5, PT, P1 ;  /* 0x00000005ff007c0c */ /* 0x000fe2000bf25310 */
[----:B-----5:R-:W-:-:S12]  /*1af0*/  IMAD.MOV.U32 R154, RZ, RZ, R24 ;  /* 0x000000ffff9a7224 */ /* 0x020fd800078e0018 */
[----:B0-----:R-:W-:-:S04]  /*1b00*/  @P1 IADD3 R4, P2, R214, UR4, RZ ;  /* 0x00000004d6041c10 */ /* 0x001fc8000ff5e0ff */
[----:B------:R-:W-:-:S05]  /*1b10*/  @P1 IADD3.X R5, R215, UR5, RZ, P2, !PT ;  /* 0x00000005d7051c10 */ /* 0x000fca00097fe4ff */
[----:B------:R0:W5:Y:S01]  /*1b20*/  @P1 LDG.E R154, desc[UR40][R4.64] ;  /* 0x00000028049a1981 */ /* 0x000162000c1e1900 */
[----:B------:R-:W-:Y:S01]  /*1b30*/  IMAD.IADD R11, R24, 0x1, -R11 ;  /* 0x00000001180b7824 */ /* 0x000fe200078e0a0b */
[----:B------:R-:W-:Y:S01]  /*1b40*/  BSSY B0, `(.L_x_4321) ;  /* 0x000002c000007945 */ /* 0x000fe20003800000 */
[----:B------:R-:W-:Y:S01]  /*1b50*/  LOP3.LUT R222, R212, 0xff, RZ, 0xc0, !PT ;  /* 0x000000ffd4de7812 */ /* 0x000fe200078ec0ff */
[----:B-1----:R-:W-:Y:S01]  /*1b60*/  IMAD.MOV.U32 R7, RZ, RZ, RZ ;  /* 0x000000ffff077224 */ /* 0x002fe200078e00ff */
[----:B------:R-:W-:Y:S02]  /*1b70*/  SHF.R.U32.HI R212, RZ, 0x10, R212 ;  /* 0x00000010ffd47819 */ /* 0x000fe400000116d4 */
[----:B--2---:R-:W-:Y:S01]  /*1b80*/  LOP3.LUT R8, R8, 0xfffffffb, RZ, 0xc0, !PT ;  /* 0xfffffffb08087812 */ /* 0x004fe200078ec0ff */
[----:B---3--:R-:W-:-:S04]  /*1b90*/  @P0 IMAD.IADD R42, R3, 0x1, -R0 ;  /* 0x00000001032a0824 */ /* 0x008fc800078e0a00 */
[----:B------:R-:W-:-:S04]  /*1ba0*/  IMAD.IADD R152, R11, 0x1, R42 ;  /* 0x000000010b987824 */ /* 0x000fc800078e022a */
[C---:B------:R-:W-:Y:S01]  /*1bb0*/  VIADD R0, R152.reuse, 0x3f ;  /* 0x0000003f98007836 */ /* 0x040fe20000000000 */
[----:B------:R-:W-:-:S04]  /*1bc0*/  ISETP.GE.AND P3, PT, R152, 0x1, PT ;  /* 0x000000019800780c */ /* 0x000fc80003f66270 */
[----:B------:R-:W-:-:S04]  /*1bd0*/  SHF.R.S32.HI R3, RZ, 0x1f, R0 ;  /* 0x0000001fff037819 */ /* 0x000fc80000011400 */
[----:B------:R-:W-:-:S04]  /*1be0*/  LEA.HI R3, R3, R0, RZ, 0x6 ;  /* 0x0000000003037211 */ /* 0x000fc800078f30ff */
        /* <DEDUP_REMOVED lines=33> */
.L_x_4322:
[----:B------:R-:W-:Y:S05]  /*1e00*/  BSYNC B0 ;  /* 0x0000000000007941 */ /* 0x000fea0003800000 */
.L_x_4321:
[----:B------:R-:W-:-:S05]  /*1e10*/  IMAD R0, R222, R7, RZ ;  /* 0x00000007de007224 */ /* 0x000fca00078e02ff */
        /* <DEDUP_REMOVED lines=22> */
[----:B0-----:R-:W-:Y:S02]  /*1f80*/  IMAD.U32 R4, RZ, RZ, UR4 ;  /* 0x00000004ff047e24 */ /* 0x001fe4000f8e00ff */
        /* <DEDUP_REMOVED lines=12> */
.L_x_4325:
[----:B------:R-:W-:Y:S05]  /*2050*/  BSYNC B6 ;  /* 0x0000000000067941 */ /* 0x000fea0003800000 */
.L_x_4324:
        /* <DEDUP_REMOVED lines=20> */
.L_x_4327:
[----:B------:R-:W-:Y:S05]  /*21a0*/  BSYNC B6 ;  /* 0x0000000000067941 */ /* 0x000fea0003800000 */
.L_x_4326:
[----:B------:R-:W-:Y:S01]  /*21b0*/  ULDC.64 UR4, c[0x0][0xaf0] ;  /* 0x0002bc0000047ab9 */ /* 0x000fe20000000a00 */
[----:B------:R-:W-:Y:S01]  /*21c0*/  IMAD.MOV.U32 R0, RZ, RZ, R211 ;  /* 0x000000ffff007224 */ /* 0x000fe200078e00d3 */
[----:B------:R-:W-:Y:S01]  /*21d0*/  ISETP.NE.U32.AND P0, PT, RZ, UR4, PT ;  /* 0x00000004ff007c0c */ /* 0x000fe2000bf05070 */
[----:B------:R-:W1:Y:S01]  /*21e0*/  LDC.64 R6, c[0x0][0x300] ;  /* 0x0000c000ff067b82 */ /* 0x000e620000000a00 */
[----:B------:R-:W-:Y:S01]  /*21f0*/  IMAD.IADD R25, R25, 0x1, R24 ;  /* 0x0000000119197824 */ /* 0x000fe200078e0218 */
[----:B------:R-:W-:Y:S01]  /*2200*/  SHF.R.S32.HI R17, RZ, 0x1f, R16 ;  /* 0x0000001fff117819 */ /* 0x000fe20000011410 */
[----:B------:R-:W-:Y:S01]  /*2210*/  ULDC.64 UR6, c[0x0][0xb00] ;  /* 0x0002c00000067ab9 */ /* 0x000fe20000000a00 */
[----:B------:R-:W-:-:S04]  /*2220*/  ISETP.NE.AND.EX P0, PT, RZ, UR5, PT, P0 ;  /* 0x00000005ff007c0c */ /* 0x000fc8000bf05300 */
[----:B------:R-:W2:Y:S08]  /*2230*/  LDC R27, c[0x0][0x3f4] ;  /* 0x0000fd00ff1b7b82 */ /* 0x000eb00000000800 */
[----:B------:R-:W3:Y:S01]  /*2240*/  LDC.64 R52, c[0x0][0x408] ;  /* 0x00010200ff347b82 */ /* 0x000ee20000000a00 */
[----:B0-----:R-:W-:-:S04]  /*2250*/  @P0 IADD3 R4, P1, R214, UR4, RZ ;  /* 0x00000004d6040c10 */ /* 0x001fc8000ff3e0ff */
[----:B------:R-:W-:Y:S01]  /*2260*/  @P0 IADD3.X R5, R215, UR5, RZ, P1, !PT ;  /* 0x00000005d7050c10 */ /* 0x000fe20008ffe4ff */
[----:B------:R-:W-:-:S04]  /*2270*/  ULDC.64 UR4, c[0x0][0x330] ;  /* 0x0000cc0000047ab9 */ /* 0x000fc80000000a00 */
[----:B------:R0:W4:Y:S01]  /*2280*/  @P0 LDG.E R0, desc[UR40][R4.64] ;  /* 0x0000002804000981 */ /* 0x000122000c1e1900 */
[----:B------:R-:W-:Y:S01]  /*2290*/  SHF.R.S32.HI R11, RZ, 0x1f, R25 ;  /* 0x0000001fff0b7819 */ /* 0x000fe20000011419 */
[-C--:B-1----:R-:W-:Y:S01]  /*22a0*/  IMAD.WIDE.U32 R20, R25, R6.reuse, RZ ;  /* 0x0000000619147225 */ /* 0x082fe200078e00ff */
[----:B------:R-:W-:Y:S01]  /*22b0*/  ISETP.NE.U32.AND P0, PT, RZ, UR6, PT ;  /* 0x00000006ff007c0c */ /* 0x000fe2000bf05070 */
[----:B------:R-:W1:Y:S01]  /*22c0*/  S2R R26, SR_TID.X ;  /* 0x00000000001a7919 */ /* 0x000e620000002100 */
[----:B------:R-:W-:Y:S01]  /*22d0*/  SHF.R.S32.HI R185, RZ, 0x1f, R184 ;  /* 0x0000001fffb97819 */ /* 0x000fe200000114b8 */
[-C--:B------:R-:W-:Y:S01]  /*22e0*/  IMAD R8, R11, R6.reuse, RZ ;  /* 0x000000060b087224 */ /* 0x080fe200078e02ff */
[----:B------:R-:W-:Y:S01]  /*22f0*/  ISETP.NE.AND.EX P0, PT, RZ, UR7, PT, P0 ;  /* 0x00000007ff007c0c */ /* 0x000fe2000bf05300 */
[----:B------:R-:W-:Y:S01]  /*2300*/  IMAD.WIDE.U32 R28, R210, UR4, R16 ;  /* 0x00000004d21c7c25 */ /* 0x000fe2000f8e0010 */
[----:B------:R-:W-:Y:S01]  /*2310*/  ULDC.64 UR6, c[0x0][0x338] ;  /* 0x0000ce0000067ab9 */ /* 0x000fe20000000a00 */
[----:B0-----:R-:W0:Y:S01]  /*2320*/  LDC.64 R4, c[0x0][0x3f8] ;  /* 0x0000fe00ff047b82 */ /* 0x001e220000000a00 */
[----:B--2---:R-:W-:Y:S01]  /*2330*/  ISETP.GE.AND P2, PT, R16, R27, PT ;  /* 0x0000001b1000720c */ /* 0x004fe20003f46270 */
[----:B------:R-:W-:Y:S01]  /*2340*/  IMAD R3, R25, R7, R8 ;  /* 0x0000000719037224 */ /* 0x000fe200078e0208 */
[----:B------:R-:W-:Y:S01]  /*2350*/  SHF.L.U64.HI R46, R6, 0x6, R7 ;  /* 0x00000006062e7819 */ /* 0x000fe20000010207 */
[----:B------:R-:W-:Y:S01]  /*2360*/  IMAD R29, R210, UR5, R29 ;  /* 0x00000005d21d7c24 */ /* 0x000fe2000f8e021d */
[----:B------:R-:W-:Y:S01]  /*2370*/  ULDC.64 UR4, c[0x0][0x308] ;  /* 0x0000c20000047ab9 */ /* 0x000fe20000000a00 */
[----:B------:R-:W-:Y:S01]  /*2380*/  IMAD.IADD R21, R21, 0x1, R3 ;  /* 0x0000000115157824 */ /* 0x000fe200078e0203 */
[----:B---3--:R-:W-:Y:S01]  /*2390*/  SHF.L.U64.HI R51, R52, 0x6, R53 ;  /* 0x0000000634337819 */ /* 0x008fe20000010235 */
[----:B------:R-:W-:Y:S01]  /*23a0*/  IMAD.WIDE.U32 R44, R22, R6, R16 ;  /* 0x00000006162c7225 */ /* 0x000fe200078e0010 */
[----:B------:R-:W-:-:S03]  /*23b0*/  P2R R72, PR, RZ, 0x4 ;  /* 0x00000004ff487803 */ /* 0x000fc60000000000 */
[----:B------:R-:W-:-:S04]  /*23c0*/  IMAD.WIDE.U32 R20, R210, UR4, R20 ;  /* 0x00000004d2147c25 */ /* 0x000fc8000f8e0014 */
[----:B------:R-:W-:Y:S01]  /*23d0*/  IMAD R21, R210, UR5, R21 ;  /* 0x00000005d2157c24 */ /* 0x000fe2000f8e0215 */
[----:B------:R-:W-:Y:S01]  /*23e0*/  ULDC.64 UR4, c[0x0][0x310] ;  /* 0x0000c40000047ab9 */ /* 0x000fe20000000a00 */
[----:B------:R-:W-:Y:S02]  /*23f0*/  IMAD.SHL.U32 R50, R189, 0x40, RZ ;  /* 0x00000040bd327824 */ /* 0x000fe400078e00ff */
[----:B------:R-:W-:-:S03]  /*2400*/  IMAD.WIDE.U32 R34, R22, R52, R184 ;  /* 0x0000003416227225 */ /* 0x000fc600078e00b8 */
[----:B------:R-:W-:Y:S01]  /*2410*/  LOP3.LUT R50, R50, 0x1c0, RZ, 0xc0, !PT ;  /* 0x000001c032327812 */ /* 0x000fe200078ec0ff */
[-C--:B0-----:R-:W-:Y:S01]  /*2420*/  IMAD.WIDE.U32 R30, R22, R4.reuse, R184 ;  /* 0x00000004161e7225 */ /* 0x081fe200078e00b8 */
[----:B------:R-:W-:Y:S02]  /*2430*/  SHF.L.U64.HI R48, R4, 0x6, R5 ;  /* 0x0000000604307819 */ /* 0x000fe40000010205 */
[----:B------:R-:W-:Y:S01]  /*2440*/  SHF.R.U32.HI R54, RZ, 0x3, R50 ;  /* 0x00000003ff367819 */ /* 0x000fe20000011632 */
[----:B------:R-:W-:Y:S01]  /*2450*/  IMAD.WIDE.U32 R32, R22, R4, R16 ;  /* 0x0000000416207225 */ /* 0x000fe200078e0010 */
[----:B-1----:R-:W-:-:S03]  /*2460*/  SHF.R.U32.HI R26, RZ, 0x7, R26 ;  /* 0x00000007ff1a7819 */ /* 0x002fc6000001161a */
[----:B------:R-:W-:-:S04]  /*2470*/  IMAD.WIDE.U32 R36, R22, R52, R16 ;  /* 0x0000003416247225 */ /* 0x000fc800078e0010 */
[----:B------:R-:W-:Y:S02]  /*2480*/  IMAD.SHL.U32 R47, R6, 0x40, RZ ;  /* 0x00000040062f7824 */ /* 0x000fe400078e00ff */
[----:B------:R-:W-:Y:S02]  /*2490*/  IMAD.SHL.U32 R49, R4, 0x40, RZ ;  /* 0x0000004004317824 */ /* 0x000fe400078e00ff */
[----:B------:R-:W-:Y:S02]  /*24a0*/  VIADD R55, R26, 0x8 ;  /* 0x000000081a377836 */ /* 0x000fe40000000000 */
[----:B------:R-:W-:Y:S01]  /*24b0*/  IMAD.SHL.U32 R56, R27, 0x2, RZ ;  /* 0x000000021b387824 */ /* 0x000fe200078e00ff */
[----:B----4-:R-:W-:-:S04]  /*24c0*/  SHF.R.S32.HI R3, RZ, 0x1f, R0 ;  /* 0x0000001fff037819 */ /* 0x010fc80000011400 */
[----:B------:R-:W-:Y:S02]  /*24d0*/  SEL R8, R3, RZ, !P0 ;  /* 0x000000ff03087207 */ /* 0x000fe40004000000 */
[----:B------:R-:W-:Y:S02]  /*24e0*/  SEL R3, R0, RZ, !P0 ;  /* 0x000000ff00037207 */ /* 0x000fe40004000000 */
[----:B------:R-:W-:Y:S01]  /*24f0*/  SHF.R.S32.HI R0, RZ, 0x1f, R22 ;  /* 0x0000001fff007819 */ /* 0x000fe20000011416 */
[----:B------:R-:W-:Y:S02]  /*2500*/  IMAD R10, R8, UR4, RZ ;  /* 0x00000004080a7c24 */ /* 0x000fe4000f8e02ff */
[C---:B------:R-:W-:Y:S01]  /*2510*/  IMAD.WIDE.U32 R20, R3.reuse, UR4, R20 ;  /* 0x0000000403147c25 */ /* 0x040fe2000f8e0014 */
[----:B------:R-:W-:Y:S02]  /*2520*/  ULDC UR4, c[0x0][0x2f4] ;  /* 0x0000bd0000047ab9 */ /* 0x000fe40000000800 */
[----:B------:R-:W-:Y:S01]  /*2530*/  ISETP.GE.AND P4, PT, R16, UR4, PT ;  /* 0x0000000410007c0c */ /* 0x000fe2000bf86270 */
[----:B------:R-:W-:-:S02]  /*2540*/  IMAD R43, R3, UR5, R10 ;  /* 0x00000005032b7c24 */ /* 0x000fc4000f8e020a */
[----:B------:R-:W-:Y:S02]  /*2550*/  IMAD R8, R8, UR6, RZ ;  /* 0x0000000608087c24 */ /* 0x000fe4000f8e02ff */
[----:B------:R-:W-:Y:S02]  /*2560*/  IMAD R9, R0, R6, RZ ;  /* 0x0000000600097224 */ /* 0x000fe400078e02ff */
[----:B------:R-:W-:-:S04]  /*2570*/  IMAD.WIDE.U32 R28, R3, UR6, R28 ;  /* 0x00000006031c7c25 */ /* 0x000fc8000f8e001c */
[----:B------:R-:W-:Y:S01]  /*2580*/  IMAD R71, R3, UR7, R8 ;  /* 0x0000000703477c24 */ /* 0x000fe2000f8e0208 */
[----:B------:R-:W-:Y:S01]  /*2590*/  IADD3 R3, P0, R20, R44, RZ ;  /* 0x0000002c14037210 */ /* 0x000fe20007f1e0ff */
[----:B------:R-:W-:Y:S02]  /*25a0*/  IMAD R9, R22, R7, R9 ;  /* 0x0000000716097224 */ /* 0x000fe400078e0209 */
[----:B------:R-:W-:Y:S02]  /*25b0*/  IMAD.IADD R43, R21, 0x1, R43 ;  /* 0x00000001152b7824 */ /* 0x000fe400078e022b */
[----:B------:R-:W-:Y:S02]  /*25c0*/  IMAD R8, R0, R4, RZ ;  /* 0x0000000400087224 */ /* 0x000fe400078e02ff */
[----:B------:R-:W-:Y:S01]  /*25d0*/  IMAD.IADD R71, R29, 0x1, R71 ;  /* 0x000000011d477824 */ /* 0x000fe200078e0247 */
[----:B------:R-:W-:Y:S01]  /*25e0*/  IADD3.X R44, R43, R45, R9, P0, !PT ;  /* 0x0000002d2b2c7210 */ /* 0x000fe200007fe409 */
[----:B------:R-:W-:Y:S01]  /*25f0*/  IMAD R13, R22, R5, R8 ;  /* 0x00000005160d7224 */ /* 0x000fe200078e0208 */
[----:B------:R-:W-:Y:S01]  /*2600*/  SEL R9, R27, RZ, P2 ;  /* 0x000000ff1b097207 */ /* 0x000fe20001000000 */
[----:B------:R-:W-:Y:S01]  /*2610*/  IMAD R8, R0, R52, RZ ;  /* 0x0000003400087224 */ /* 0x000fe200078e02ff */
[----:B------:R-:W-:Y:S01]  /*2620*/  IADD3 R38, P0, R22, R25, RZ ;  /* 0x0000001916267210 */ /* 0x000fe20007f1e0ff */
[----:B------:R-:W-:-:S02]  /*2630*/  IMAD.IADD R31, R31, 0x1, R13 ;  /* 0x000000011f1f7824 */ /* 0x000fc400078e020d */
[----:B------:R-:W-:Y:S02]  /*2640*/  IMAD.IADD R9, R16, 0x1, R9 ;  /* 0x0000000110097824 */ /* 0x000fe400078e0209 */
[----:B------:R-:W-:Y:S02]  /*2650*/  IMAD R15, R22, R53, R8 ;  /* 0x00000035160f7224 */ /* 0x000fe400078e0208 */
[----:B------:R-:W-:Y:S01]  /*2660*/  IMAD.IADD R33, R13, 0x1, R33 ;  /* 0x000000010d217824 */ /* 0x000fe200078e0221 */
[----:B-----5:R-:W-:Y:S01]  /*2670*/  SHF.R.S32.HI R13, RZ, 0x1f, R154 ;  /* 0x0000001fff0d7819 */ /* 0x020fe2000001149a */
[----:B------:R-:W-:Y:S01]  /*2680*/  IMAD.IADD R35, R35, 0x1, R15 ;  /* 0x0000000123237824 */ /* 0x000fe200078e020f */
[----:B------:R-:W-:Y:S01]  /*2690*/  SHF.R.S32.HI R8, RZ, 0x1f, R9 ;  /* 0x0000001fff087819 */ /* 0x000fe20000011409 */
[----:B------:R-:W-:Y:S02]  /*26a0*/  IMAD.IADD R37, R15, 0x1, R37 ;  /* 0x000000010f257824 */ /* 0x000fe400078e0225 */
[----:B------:R-:W-:Y:S01]  /*26b0*/  IMAD.WIDE.U32 R30, R154, R4, R30 ;  /* 0x000000049a1e7225 */ /* 0x000fe200078e001e */
[----:B------:R-:W-:-:S03]  /*26c0*/  LEA.HI R45, R8, R9, RZ, 0x3 ;  /* 0x00000009082d7211 */ /* 0x000fc600078f18ff */
[----:B------:R-:W-:Y:S01]  /*26d0*/  IMAD R8, R13, R4, RZ ;  /* 0x000000040d087224 */ /* 0x000fe200078e02ff */
[----:B------:R-:W-:Y:S01]  /*26e0*/  LOP3.LUT R60, R45, 0xfffffff8, RZ, 0xc0, !PT ;  /* 0xfffffff82d3c7812 */ /* 0x000fe200078ec0ff */
[----:B------:R-:W-:Y:S02]  /*26f0*/  IMAD R13, R13, R52, RZ ;  /* 0x000000340d0d7224 */ /* 0x000fe400078e02ff */
        /* <DEDUP_REMOVED lines=12> */
[----:B------:R-:W-:-:S04]  /*27c0*/  IMAD.WIDE.U32 R36, R154, R52, R36 ;  /* 0x000000349a247225 */ /* 0x000fc800078e0024 */
[----:B------:R-:W-:Y:S02]  /*27d0*/  IMAD.IADD R58, R31, 0x1, R59 ;  /* 0x000000011f3a7824 */ /* 0x000fe400078e023b */
[----:B------:R-:W-:Y:S02]  /*27e0*/  IMAD.SHL.U32 R52, R52, 0x40, RZ ;  /* 0x0000004034347824 */ /* 0x000fe400078e00ff */
[----:B------:R-:W-:Y:S02]  /*27f0*/  IMAD.X R39, R11, 0x1, R0, P0 ;  /* 0x000000010b277824 */ /* 0x000fe400000e0600 */
[----:B------:R-:W-:Y:S02]  /*2800*/  IMAD.IADD R59, R59, 0x1, R33 ;  /* 0x000000013b3b7824 */ /* 0x000fe400078e0221 */
[----:B------:R-:W-:Y:S02]  /*2810*/  IMAD.IADD R61, R35, 0x1, R13 ;  /* 0x00000001233d7824 */ /* 0x000fe400078e020d */
[----:B------:R-:W-:-:S02]  /*2820*/  IMAD.IADD R62, R13, 0x1, R37 ;  /* 0x000000010d3e7824 */ /* 0x000fc400078e0225 */
[----:B------:R-:W-:-:S07]  /*2830*/  IMAD R70, R194, 0x200, R5 ;  /* 0x00000200c2467824 */ /* 0x000fce00078e0205 */
.L_x_4357:
[----:B----4-:R-:W0:Y:S01]  /*2840*/  LDC R27, c[0x0][0x3f4] ;  /* 0x0000fd00ff1b7b82 */ /* 0x010e220000000800 */
[----:B------:R-:W-:Y:S01]  /*2850*/  VIADD R40, R40, 0xffffffff ;  /* 0xffffffff28287836 */ /* 0x000fe20000000000 */
[----:B------:R-:W-:Y:S05]  /*2860*/  YIELD ;  /* 0x0000000000007946 */ /* 0x000fea0003800000 */
[----:B------:R-:W-:Y:S01]  /*2870*/  SHF.R.S32.HI R67, RZ, 0x1f, R40 ;  /* 0x0000001fff437819 */ /* 0x000fe20000011428 */
[----:B-1----:R-:W1:Y:S01]  /*2880*/  LDC.64 R64, c[0x0][0x2e8] ;  /* 0x0000ba00ff407b82 */ /* 0x002e620000000a00 */
        /* <DEDUP_REMOVED lines=53> */
.L_x_4332:
[----:B------:R-:W-:Y:S05]  /*2be0*/  BSYNC B1 ;  /* 0x0000000000017941 */ /* 0x000fea0003800000 */
.L_x_4331:
        /* <DEDUP_REMOVED lines=19> */
.L_x_4333:
[----:B------:R-:W-:Y:S01]  /*2d20*/  IMAD R73, R19, 0x8, R2 ;  /* 0x0000000813497824 */ /* 0x000fe200078e0202 */
[----:B------:R-:W-:Y:S01]  /*2d30*/  SHF.L.U32 R74, R186, 0x1f, RZ ;  /* 0x0000001fba4a7819 */ /* 0x000fe200000006ff */
[----:B------:R-:W-:Y:S03]  /*2d40*/  BSSY B1, `(.L_x_4334) ;  /* 0x0000003000017945 */ /* 0x000fe60003800000 */
[----:B------:R-:W0:Y:S02]  /*2d50*/  SYNCS.PHASECHK.TRANS64.TRYWAIT P5, [R73+URZ+0x38890], R74 ;  /* 0x0388904a490075a7 */ /* 0x000e2400080a017f */
[----:B0-----:R-:W-:Y:S05]  /*2d60*/  @!P5 BRA `(.L_x_4335) ;  /* 0x000001c00014d947 */ /* 0x001fea0003800000 */
.L_x_4630:
[----:B------:R-:W-:Y:S05]  /*2d70*/  BSYNC B1 ;  /* 0x0000000000017941 */ /* 0x000fea0003800000 */
.L_x_4334:
        /* <DEDUP_REMOVED lines=53> */
.L_x_4340:
[----:B------:R-:W-:Y:S05]  /*30d0*/  BSYNC B2 ;  /* 0x0000000000027941 */ /* 0x000fea0003800000 */
.L_x_4339:
[----:B--2---:R1:W-:Y:S02]  /*30e0*/  STG.E.128 desc[UR40][R12.64], R4 ;  /* 0x000000040c007986 */ /* 0x0043e4000c101d28 */
.L_x_4338:
[----:B------:R-:W-:Y:S05]  /*30f0*/  BSYNC B1 ;  /* 0x0000000000017941 */ /* 0x000fea0003800000 */
.L_x_4337:
        /* <DEDUP_REMOVED lines=56> */
.L_x_4342:
[----:B------:R-:W-:Y:S05]  /*3480*/  BSYNC B1 ;  /* 0x0000000000017941 */ /* 0x000fea0003800000 */
.L_x_4341:
[----:B-1----:R2:W-:Y:S01]  /*3490*/  STG.E.128 desc[UR40][R12.64+0x40], R4 ;  /* 0x000040040c007986 */ /* 0x0025e2000c101d28 */
[----:B------:R-:W-:Y:S05]  /*34a0*/  BRA `(.L_x_4336) ;  /* 0x0000000c004c7947 */ /* 0x000fea0003800000 */
.L_x_4330:
[----:B------:R-:W-:Y:S01]  /*34b0*/  IMAD R5, R40, -0x40, R42 ;  /* 0xffffffc028057824 */ /* 0x000fe200078e022a */
[----:B------:R-:W-:-:S04]  /*34c0*/  CS2R R6, SRZ ;  /* 0x0000000000067805 */ /* 0x000fc8000001ff00 */
[----:B------:R-:W-:-:S04]  /*34d0*/  VIMNMX R5, R5, 0x40, PT ;  /* 0x0000004005057848 */ /* 0x000fc80003fe0100 */
[----:B------:R-:W-:-:S04]  /*34e0*/  ISETP.GE.AND P1, PT, R22, R5, PT ;  /* 0x000000051600720c */ /* 0x000fc80003f26270 */
        /* <DEDUP_REMOVED lines=41> */
.L_x_4343:
[----:B------:R-:W-:Y:S01]  /*3780*/  IMAD R73, R19, 0x8, R2 ;  /* 0x0000000813497824 */ /* 0x000fe200078e0202 */
[----:B------:R-:W-:Y:S01]  /*3790*/  SHF.L.U32 R74, R186, 0x1f, RZ ;  /* 0x0000001fba4a7819 */ /* 0x000fe200000006ff */
[----:B------:R-:W0:Y:S01]  /*37a0*/  LDC R75, c[0x0][0x2f4] ;  /* 0x0000bd00ff4b7b82 */ /* 0x000e220000000800 */
[----:B------:R-:W-:Y:S02]  /*37b0*/  BSSY B1, `(.L_x_4344) ;  /* 0x0000003000017945 */ /* 0x000fe40003800000 */
[----:B------:R-:W1:Y:S02]  /*37c0*/  SYNCS.PHASECHK.TRANS64.TRYWAIT P5, [R73+URZ+0x38890], R74 ;  /* 0x0388904a490075a7 */ /* 0x000e6400080a017f */
[----:B-1----:R-:W-:Y:S05]  /*37d0*/  @!P5 BRA `(.L_x_4345) ;  /* 0x000001b4008cd947 */ /* 0x002fea0003800000 */
.L_x_4631:
[----:B------:R-:W-:Y:S05]  /*37e0*/  BSYNC B1 ;  /* 0x0000000000017941 */ /* 0x000fea0003800000 */
.L_x_4344:
        /* <DEDUP_REMOVED lines=51> */
[----:B------:R-:W-:Y:S01]  /*3b20*/  PRMT R83, R88, 0x5410, R83 ;  /* 0x0000541058537816 */ /* 0x000fe20000000053 */
[----:B------:R-:W-:Y:S01]  /*3b30*/  FMUL.FTZ R88, R5, R86 ;  /* 0x0000005605587220 */ /* 0x000fe20000410000 */
[----:B------:R-:W-:Y:S01]  /*3b40*/  LOP3.LUT R78, R25, 0xffff0000, RZ, 0xc0, !PT ;  /* 0xffff0000194e7812 */ /* 0x000fe200078ec0ff */
[----:B------:R-:W-:Y:S01]  /*3b50*/  IMAD.U32 R25, R15, 0x10000, RZ ;  /* 0x000100000f197824 */ /* 0x000fe200078e00ff */
[----:B------:R-:W-:Y:S01]  /*3b60*/  PRMT R87, R90, 0x5410, R87 ;  /* 0x000054105a577816 */ /* 0x000fe20000000057 */
[-C--:B------:R-:W-:Y:S01]  /*3b70*/  FMUL.FTZ R90, R5, R82.reuse ;  /* 0x00000052055a7220 */ /* 0x080fe20000410000 */
[----:B------:R-:W-:Y:S01]  /*3b80*/  LOP3.LUT R84, R84, 0xffff0000, RZ, 0xc0, !PT ;  /* 0xffff000054547812 */ /* 0x000fe200078ec0ff */
[----:B------:R-:W-:Y:S01]  /*3b90*/  FFMA.FTZ R5, R7, R82, -R88 ;  /* 0x0000005207057223 */ /* 0x000fe20000010858 */
[----:B------:R-:W-:Y:S01]  /*3ba0*/  PRMT R81, R91, 0x5410, R81 ;  /* 0x000054105b517816 */ /* 0x000fe20000000051 */
[----:B------:R-:W-:Y:S01]  /*3bb0*/  IMAD.U32 R88, R87, 0x10000, RZ ;  /* 0x0001000057587824 */ /* 0x000fe200078e00ff */
[----:B------:R-:W-:Y:S01]  /*3bc0*/  LOP3.LUT R80, R80, 0xffff0000, RZ, 0xc0, !PT ;  /* 0xffff000050507812 */ /* 0x000fe200078ec0ff */
[----:B------:R-:W-:Y:S01]  /*3bd0*/  FMUL.FTZ R92, R78, R84 ;  /* 0x000000544e5c7220 */ /* 0x000fe20000410000 */
[----:B------:R-:W-:Y:S01]  /*3be0*/  SHF.R.U64 R85, R10, 0x10, R11 ;  /* 0x000000100a557819 */ /* 0x000fe2000000120b */
[----:B------:R-:W-:Y:S01]  /*3bf0*/  IMAD.U32 R82, R81, 0x10000, RZ ;  /* 0x0001000051527824 */ /* 0x000fe200078e00ff */
[----:B------:R-:W-:Y:S01]  /*3c00*/  LOP3.LUT R11, R15, 0xffff0000, RZ, 0xc0, !PT ;  /* 0xffff00000f0b7812 */ /* 0x000fe200078ec0ff */
[----:B------:R-:W-:Y:S01]  /*3c10*/  IMAD.U32 R15, R27, 0x10000, RZ ;  /* 0x000100001b0f7824 */ /* 0x000fe200078e00ff */
[----:B------:R-:W-:Y:S01]  /*3c20*/  LOP3.LUT R13, R13, 0xffff0000, RZ, 0xc0, !PT ;  /* 0xffff00000d0d7812 */ /* 0x000fe200078ec0ff */
[----:B------:R-:W-:Y:S01]  /*3c30*/  FMUL.FTZ R78, R78, R80 ;  /* 0x000000504e4e7220 */ /* 0x000fe20000410000 */
[----:B------:R-:W-:Y:S01]  /*3c40*/  FFMA.FTZ R7, R7, R86, R90 ;  /* 0x0000005607077223 */ /* 0x000fe2000001005a */
[C---:B------:R-:W-:Y:S01]  /*3c50*/  FMUL.FTZ R86, R15.reuse, R88 ;  /* 0x000000580f567220 */ /* 0x040fe20000410000 */
[----:B------:R-:W-:Y:S01]  /*3c60*/  FMUL.FTZ R15, R15, R82 ;  /* 0x000000520f0f7220 */ /* 0x000fe20000410000 */
[C---:B------:R-:W-:Y:S01]  /*3c70*/  FFMA.FTZ R92, R13.reuse, R80, -R92 ;  /* 0x000000500d5c7223 */ /* 0x040fe2000001085c */
[----:B------:R-:W-:Y:S01]  /*3c80*/  FFMA.FTZ R84, R13, R84, R78 ;  /* 0x000000540d547223 */ /* 0x000fe2000001004e */
[----:B------:R-:W-:Y:S01]  /*3c90*/  LOP3.LUT R27, R27, 0xffff0000, RZ, 0xc0, !PT ;  /* 0xffff00001b1b7812 */ /* 0x000fe200078ec0ff */
[----:B------:R-:W-:Y:S01]  /*3ca0*/  FFMA.FTZ R88, R25, R88, R15 ;  /* 0x0000005819587223 */ /* 0x000fe2000001000f */
[----:B------:R-:W-:Y:S01]  /*3cb0*/  LOP3.LUT R80, R87, 0xffff0000, RZ, 0xc0, !PT ;  /* 0xffff000057507812 */ /* 0x000fe200078ec0ff */
[C---:B------:R-:W-:Y:S01]  /*3cc0*/  IMAD.U32 R10, R24.reuse, 0x10000, RZ ;  /* 0x00010000180a7824 */ /* 0x040fe200078e00ff */
[----:B------:R-:W-:Y:S01]  /*3cd0*/  LOP3.LUT R78, R81, 0xffff0000, RZ, 0xc0, !PT ;  /* 0xffff0000514e7812 */ /* 0x000fe200078ec0ff */
[----:B------:R-:W-:Y:S01]  /*3ce0*/  FFMA.FTZ R86, R25, R82, -R86 ;  /* 0x0000005219567223 */ /* 0x000fe20000010856 */
        /* <DEDUP_REMOVED lines=8> */
[----:B------:R-:W-:Y:S01]  /*3d70*/  FFMA.FTZ R81, R11, R78, -R82 ;  /* 0x0000004e0b517223 */ /* 0x000fe20000010852 */
[----:B------:R-:W-:Y:S01]  /*3d80*/  PRMT R85, R89, 0x5410, R85 ;  /* 0x0000541059557816 */ /* 0x000fe20000000055 */
[----:B------:R-:W-:Y:S01]  /*3d90*/  FMUL.FTZ R10, R10, R13 ;  /* 0x0000000d0a0a7220 */ /* 0x000fe20000410000 */
[----:B------:R-:W-:Y:S01]  /*3da0*/  LOP3.LUT R79, R79, 0xffff0000, RZ, 0xc0, !PT ;  /* 0xffff00004f4f7812 */ /* 0x000fe200078ec0ff */
[----:B------:R-:W-:Y:S01]  /*3db0*/  FFMA.FTZ R87, R11, R80, R90 ;  /* 0x000000500b577223 */ /* 0x000fe2000001005a */
[----:B------:R-:W-:Y:S01]  /*3dc0*/  FMUL.FTZ R11, R24, R83 ;  /* 0x00000053180b7220 */ /* 0x000fe20000410000 */
[C---:B------:R-:W-:Y:S01]  /*3dd0*/  FFMA.FTZ R25, R8.reuse, R13, -R25 ;  /* 0x0000000d08197223 */ /* 0x040fe20000010819 */
[----:B------:R-:W-:Y:S01]  /*3de0*/  FFMA.FTZ R10, R8, R15, R10 ;  /* 0x0000000f080a7223 */ /* 0x000fe2000001000a */
[----:B------:R-:W-:-:S02]  /*3df0*/  IMAD.U32 R13, R85, 0x10000, RZ ;  /* 0x00010000550d7824 */ /* 0x000fc400078e00ff */
[----:B------:R-:W-:Y:S01]  /*3e00*/  FFMA.FTZ R8, R12, R79, -R11 ;  /* 0x0000004f0c087223 */ /* 0x000fe2000001080b */
[----:B------:R-:W-:Y:S01]  /*3e10*/  LOP3.LUT R26, R26, 0xffff0000, RZ, 0xc0, !PT ;  /* 0xffff00001a1a7812 */ /* 0x000fe200078ec0ff */
[----:B------:R-:W-:Y:S01]  /*3e20*/  IMAD.U32 R11, R9, 0x10000, RZ ;  /* 0x00010000090b7824 */ /* 0x000fe200078e00ff */
[----:B------:R-:W-:Y:S01]  /*3e30*/  LOP3.LUT R85, R85, 0xffff0000, RZ, 0xc0, !PT ;  /* 0xffff000055557812 */ /* 0x000fe200078ec0ff */
[----:B------:R-:W-:Y:S01]  /*3e40*/  FMUL.FTZ R27, R6, R13 ;  /* 0x0000000d061b7220 */ /* 0x000fe20000410000 */
[----:B------:R-:W-:Y:S01]  /*3e50*/  LOP3.LUT R9, R9, 0xffff0000, RZ, 0xc0, !PT ;  /* 0xffff000009097812 */ /* 0x000fe200078ec0ff */
[----:B------:R-:W-:Y:S01]  /*3e60*/  FMUL.FTZ R15, R24, R79 ;  /* 0x0000004f180f7220 */ /* 0x000fe20000410000 */
[----:B------:R-:W-:Y:S01]  /*3e70*/  LOP3.LUT R14, R14, 0xffff0000, RZ, 0xc0, !PT ;  /* 0xffff00000e0e7812 */ /* 0x000fe200078ec0ff */
[----:B------:R-:W-:Y:S01]  /*3e80*/  FMUL.FTZ R6, R6, R11 ;  /* 0x0000000b06067220 */ /* 0x000fe20000410000 */
[C---:B------:R-:W-:Y:S01]  /*3e90*/  FMUL.FTZ R79, R26.reuse, R85 ;  /* 0x000000551a4f7220 */ /* 0x040fe20000410000 */
[----:B------:R-:W-:Y:S01]  /*3ea0*/  FMUL.FTZ R26, R26, R9 ;  /* 0x000000091a1a7220 */ /* 0x000fe20000410000 */
[C---:B------:R-:W-:Y:S01]  /*3eb0*/  FFMA.FTZ R27, R4.reuse, R11, -R27 ;  /* 0x0000000b041b7223 */ /* 0x040fe2000001081b */
[----:B------:R-:W-:Y:S01]  /*3ec0*/  FFMA.FTZ R6, R4, R13, R6 ;  /* 0x0000000d04067223 */ /* 0x000fe20000010006 */
        /* <DEDUP_REMOVED lines=12> */
[----:B------:R-:W-:-:S02]  /*3f90*/  F2FP.BF16.F32.PACK_AB R13, R92, R5 ;  /* 0x000000055c0d723e */ /* 0x000fc400000010ff */
[----:B------:R-:W-:-:S07]  /*3fa0*/  F2FP.BF16.F32.PACK_AB R26, R85, R6 ;  /* 0x00000006551a723e */ /* 0x000fce00000010ff */
.L_x_4347:
[----:B------:R-:W-:Y:S05]  /*3fb0*/  BSYNC B1 ;  /* 0x0000000000017941 */ /* 0x000fea0003800000 */
.L_x_4346:
        /* <DEDUP_REMOVED lines=10> */
.L_x_4329:
[----:B------:R-:W-:-:S13]  /*4060*/  ISETP.NE.AND P0, PT, R187, 0x3, PT ;  /* 0x00000003bb00780c */ /* 0x000fda0003f05270 */
[----:B------:R-:W-:Y:S05]  /*4070*/  @!P0 BRA `(.L_x_4348) ;  /* 0x0000000000048947 */ /* 0x000fea0003800000 */
[----:B------:R-:W-:Y:S01]  /*4080*/  BPT.TRAP 0x1 ;  /* 0x000000040000795c */ /* 0x000fe20000300000 */
.L_x_4348:
[----:B------:R-:W-:Y:S01]  /*4090*/  IMAD R73, R19, 0x8, R2 ;  /* 0x0000000813497824 */ /* 0x000fe200078e0202 */
[----:B------:R-:W-:Y:S01]  /*40a0*/  SHF.L.U32 R74, R186, 0x1f, RZ ;  /* 0x0000001fba4a7819 */ /* 0x000fe200000006ff */
[----:B------:R-:W-:Y:S01]  /*40b0*/  IMAD R4, R40, -0x40, R42 ;  /* 0xffffffc028047824 */ /* 0x000fe200078e022a */
[----:B------:R-:W-:Y:S02]  /*40c0*/  BSSY B1, `(.L_x_4349) ;  /* 0x0000004000017945 */ /* 0x000fe40003800000 */
[----:B------:R-:W0:Y:S02]  /*40d0*/  SYNCS.PHASECHK.TRANS64.TRYWAIT P1, [R73+URZ+0x38890], R74 ;  /* 0x0388904a490075a7 */ /* 0x000e24000802017f */
[----:B------:R-:W-:Y:S01]  /*40e0*/  VIMNMX R5, R4, 0x40, PT ;  /* 0x0000004004057848 */ /* 0x000fe20003fe0100 */
[----:B0-----:R-:W-:Y:S06]  /*40f0*/  @!P1 BRA `(.L_x_4350) ;  /* 0x000001ac00589947 */ /* 0x001fec0003800000 */
.L_x_4632:
[----:B------:R-:W-:Y:S05]  /*4100*/  BSYNC B1 ;  /* 0x0000000000017941 */ /* 0x000fea0003800000 */
.L_x_4349:
        /* <DEDUP_REMOVED lines=13> */
.L_x_4336:
[----:B------:R-:W-:Y:S05]  /*41e0*/  BSYNC B0 ;  /* 0x0000000000007941 */ /* 0x000fea0003800000 */
.L_x_4328:
        /* <DEDUP_REMOVED lines=17> */
.L_x_4352:
[----:B------:R-:W-:Y:S05]  /*4300*/  BSYNC B0 ;  /* 0x0000000000007941 */ /* 0x000fea0003800000 */
.L_x_4351:
[----:B------:R-:W2:Y:S01]  /*4310*/  SYNCS.PHASECHK.TRANS64.TRYWAIT P0, [R73+URZ+0x388b0], R74 ;  /* 0x0388b04a490075a7 */ /* 0x000ea2000800017f */
[----:B------:R-:W-:Y:S04]  /*4320*/  BSSY B0, `(.L_x_4353) ;  /* 0x0000002000007945 */ /* 0x000fe80003800000 */
[----:B--2---:R-:W-:Y:S05]  /*4330*/  @!P0 BRA `(.L_x_4354) ;  /* 0x000001a800dc8947 */ /* 0x004fea0003800000 */
.L_x_4633:
[----:B------:R-:W-:Y:S05]  /*4340*/  BSYNC B0 ;  /* 0x0000000000007941 */ /* 0x000fea0003800000 */
.L_x_4353:
        /* <DEDUP_REMOVED lines=82> */
.L_x_4356:
[----:B------:R-:W-:Y:S05]  /*4870*/  BSYNC B0 ;  /* 0x0000000000007941 */ /* 0x000fea0003800000 */
.L_x_4355:
        /* <DEDUP_REMOVED lines=17> */
.L_x_4323:
[----:B0-----:R-:W2:Y:S01]  /*4990*/  LDL R4, [R1+0x80] ;  /* 0x0000800001047983 */ /* 0x001ea20000100800 */
[----:B------:R-:W-:Y:S01]  /*49a0*/  BSSY B0, `(.L_x_4358) ;  /* 0x0000006000007945 */ /* 0x000fe20003800000 */
[----:B------:R-:W-:Y:S02]  /*49b0*/  ISETP.NE.AND P2, PT, R212, RZ, PT ;  /* 0x000000ffd400720c */ /* 0x000fe40003f45270 */
[----:B--2---:R-:W-:Y:S01]  /*49c0*/  ISETP.NE.AND P1, PT, R4, 0x1, PT ;  /* 0x000000010400780c */ /* 0x004fe20003f25270 */
[----:B------:R-:W-:-:S12]  /*49d0*/  @P0 BRA `(.L_x_4359) ;  /* 0x0000000000080947 */ /* 0x000fd80003800000 */
[----:B------:R-:W0:Y:S02]  /*49e0*/  FENCE.VIEW.ASYNC.G ;  /* 0x00000000000073c6 */ /* 0x000e240000000100 */
[----:B0-----:R-:W-:Y:S06]  /*49f0*/  BAR.ARV 0xc, 0x180 ;  /* 0x0306000000007b1d */ /* 0x001fec0000002000 */
.L_x_4359:
[----:B------:R-:W-:Y:S05]  /*4a00*/  BSYNC B0 ;  /* 0x0000000000007941 */ /* 0x000fea0003800000 */
.L_x_4358:
        /* <DEDUP_REMOVED lines=19> */
[----:B------:R0:W2:Y:S02]  /*4b40*/  F2I.FTZ.U32.TRUNC.NTZ R5, R4 ;  /* 0x0000000400057305 */ /* 0x0000a4000021f000 */
[----:B0-----:R-:W-:Y:S02]  /*4b50*/  IMAD.MOV.U32 R4, RZ, RZ, RZ ;  /* 0x000000ffff047224 */ /* 0x001fe400078e00ff */
        /* <DEDUP_REMOVED lines=13> */
.L_x_4363:
[----:B------:R-:W-:Y:S05]  /*4c30*/  BSYNC B0 ;  /* 0x0000000000007941 */ /* 0x000fea0003800000 */
.L_x_4362:
        /* <DEDUP_REMOVED lines=45> */
[----:B-1----:R-:W-:Y:S02]  /*4f10*/  CS2R R72, SRZ ;  /* 0x0000000000487805 */ /* 0x002fe4000001ff00 */
        /* <DEDUP_REMOVED lines=26> */
[----:B------:R-:W-:Y:S01]  /*50c0*/  IMAD.MOV.U32 R7, RZ, RZ, 0x40000040 ;  /* 0x40000040ff077424 */ /* 0x000fe200078e00ff */
[----:B------:R-:W-:Y:S01]  /*50d0*/  BSSY B0, `(.L_x_4365) ;  /* 0x0000100000007945 */ /* 0x000fe20003800000 */
[----:B------:R-:W-:Y:S01]  /*50e0*/  IMAD.MOV.U32 R9, RZ, RZ, 0x40000040 ;  /* 0x40000040ff097424 */ /* 0x000fe200078e00ff */
[----:B------:R-:W-:Y:S01]  /*50f0*/  BAR.SYNC.DEFER_BLOCKING 0xe, 0x100 ;  /* 0x0384000000007b1d */ /* 0x000fe20000010000 */
[----:B------:R-:W-:Y:S01]  /*5100*/  IMAD.MOV.U32 R11, RZ, RZ, 0x40000040 ;  /* 0x40000040ff0b7424 */ /* 0x000fe200078e00ff */
[----:B------:R-:W-:Y:S01]  /*5110*/  R2UR UR5, R7 ;  /* 0x00000000070572ca */ /* 0x000fe200000e0000 */
[----:B------:R-:W-:Y:S01]  /*5120*/  IMAD.MOV.U32 R13, RZ, RZ, 0x40000040 ;  /* 0x40000040ff0d7424 */ /* 0x000fe200078e00ff */
[----:B------:R-:W-:Y:S01]  /*5130*/  R2UR UR7, R9 ;  /* 0x00000000090772ca */ /* 0x000fe200000e0000 */
[----:B------:R-:W-:Y:S02]  /*5140*/  IMAD.MOV.U32 R9, RZ, RZ, 0x40000040 ;  /* 0x40000040ff097424 */ /* 0x000fe400078e00ff */
[----:B------:R-:W-:Y:S01]  /*5150*/  VIADD R4, R4, 0xfffffffe ;  /* 0xfffffffe04047836 */ /* 0x000fe20000000000 */
[----:B------:R-:W0:Y:S02]  /*5160*/  S2R R14, SR_TID.X ;  /* 0x00000000000e7919 */ /* 0x000e240000002100 */
[----:B------:R-:W-:Y:S01]  /*5170*/  R2UR UR15, R9 ;  /* 0x00000000090f72ca */ /* 0x000fe200000e0000 */
[----:B------:R-:W-:Y:S01]  /*5180*/  IMAD.MOV.U32 R9, RZ, RZ, 0x40000040 ;  /* 0x40000040ff097424 */ /* 0x000fe200078e00ff */
[----:B------:R-:W-:-:S04]  /*5190*/  ISETP.GE.AND P0, PT, R4, R0, PT ;  /* 0x000000000400720c */ /* 0x000fc80003f06270 */
[----:B------:R-:W-:Y:S01]  /*51a0*/  R2UR UR13, R9 ;  /* 0x00000000090d72ca */ /* 0x000fe200000e0000 */
[----:B------:R-:W-:Y:S01]  /*51b0*/  WARPGROUP.ARRIVE ;  /* 0x00000000000079c5 */ /* 0x000fe20000000000 */
[----:B0-----:R-:W-:-:S04]  /*51c0*/  LOP3.LUT R14, R14, 0x7f, RZ, 0xc0, !PT ;  /* 0x0000007f0e0e7812 */ /* 0x001fc800078ec0ff */
[----:B------:R-:W-:Y:S01]  /*51d0*/  ISETP.NE.AND P2, PT, R14, RZ, PT ;  /* 0x000000ff0e00720c */ /* 0x000fe20003f45270 */
[----:B--2---:R-:W0:Y:S02]  /*51e0*/  SHFL.IDX PT, R3, R6, RZ, 0x1f ;  /* 0x00001fff06037589 */ /* 0x004e2400000e0000 */
[----:B0-----:R-:W-:-:S04]  /*51f0*/  LEA.HI R5, R3, R3, RZ, 0x1 ;  /* 0x0000000303057211 */ /* 0x001fc800078f08ff */
[----:B------:R-:W-:Y:S01]  /*5200*/  LOP3.LUT R6, R5, 0x1fffe, RZ, 0xc0, !PT ;  /* 0x0001fffe05067812 */ /* 0x000fe200078ec0ff */
[----:B------:R-:W-:-:S04]  /*5210*/  VIADD R5, R2, 0x36400 ;  /* 0x0003640002057836 */ /* 0x000fc80000000000 */
[----:B------:R-:W-:Y:S01]  /*5220*/  IMAD.IADD R3, R3, 0x1, -R6 ;  /* 0x0000000103037824 */ /* 0x000fe200078e0a06 */
[----:B------:R-:W-:-:S03]  /*5230*/  SHF.R.U32.HI R5, RZ, 0x4, R5 ;  /* 0x00000004ff057819 */ /* 0x000fc60000011605 */
[----:B------:R-:W-:Y:S01]  /*5240*/  IMAD R3, R3, 0x8000, R2 ;  /* 0x0000800003037824 */ /* 0x000fe200078e0202 */
[----:B------:R-:W-:-:S03]  /*5250*/  LOP3.LUT R5, R5, 0x3fff, RZ, 0xc0, !PT ;  /* 0x00003fff05057812 */ /* 0x000fc600078ec0ff */
[----:B------:R-:W-:Y:S01]  /*5260*/  VIADD R3, R3, 0x400 ;  /* 0x0000040003037836 */ /* 0x000fe20000000000 */
[----:B------:R-:W-:Y:S01]  /*5270*/  LOP3.LUT R6, R5, 0x10000, RZ, 0xfc, !PT ;  /* 0x0001000005067812 */ /* 0x000fe200078efcff */
[----:B------:R-:W-:-:S03]  /*5280*/  @!P2 IMAD R5, R18, 0x8, R2 ;  /* 0x000000081205a824 */ /* 0x000fc600078e0202 */
[----:B------:R-:W-:Y:S01]  /*5290*/  SHF.R.U32.HI R3, RZ, 0x4, R3 ;  /* 0x00000004ff037819 */ /* 0x000fe20000011603 */
[C---:B------:R-:W-:Y:S01]  /*52a0*/  VIADD R12, R6.reuse, 0x2 ;  /* 0x00000002060c7836 */ /* 0x040fe20000000000 */
[----:B------:R-:W-:Y:S01]  /*52b0*/  R2UR UR4, R6 ;  /* 0x00000000060472ca */ /* 0x000fe200000e0000 */
[----:B------:R-:W-:Y:S01]  /*52c0*/  @!P2 VIADD R5, R5, 0x38860 ;  /* 0x000388600505a836 */ /* 0x000fe20000000000 */
[----:B------:R-:W-:-:S04]  /*52d0*/  LOP3.LUT R3, R3, 0x3fff, RZ, 0xc0, !PT ;  /* 0x00003fff03037812 */ /* 0x000fc800078ec0ff */
[----:B------:R-:W-:Y:S02]  /*52e0*/  LOP3.LUT R3, R3, 0x2000000, RZ, 0xfc, !PT ;  /* 0x0200000003037812 */ /* 0x000fe400078efcff */
[----:B------:R-:W-:-:S03]  /*52f0*/  @!P2 PRMT R5, RZ, 0x654, R5 ;  /* 0x00000654ff05a816 */ /* 0x000fc60000000005 */
[----:B------:R-:W-:-:S04]  /*5300*/  IMAD R8, R18, 0x1000, R3 ;  /* 0x0000100012087824 */ /* 0x000fc800078e0203 */
[C---:B------:R-:W-:Y:S01]  /*5310*/  VIADD R10, R8.reuse, 0x80 ;  /* 0x00000080080a7836 */ /* 0x040fe20000000000 */
[----:B------:R-:W-:-:S13]  /*5320*/  R2UR UR6, R8 ;  /* 0x00000000080672ca */ /* 0x000fda00000e0000 */
[----:B------:R-:W-:Y:S01]  /*5330*/  HGMMA.64x256x16.F32.BF16 R24, gdesc[UR4].tnspB, RZ, !UPT, gsb0 ;  /* 0x43e00000041879f0 */ /* 0x000fe2000c0018ff */
[----:B------:R-:W-:Y:S01]  /*5340*/  R2UR UR6, R10 ;  /* 0x000000000a0672ca */ /* 0x000fe200000e0000 */
[----:B------:R-:W-:Y:S01]  /*5350*/  VIADD R10, R8, 0x100 ;  /* 0x00000100080a7836 */ /* 0x000fe20000000000 */
[----:B------:R-:W-:Y:S01]  /*5360*/  R2UR UR7, R11 ;  /* 0x000000000b0772ca */ /* 0x000fe200000e0000 */
[----:B------:R-:W-:Y:S01]  /*5370*/  IMAD.MOV.U32 R11, RZ, RZ, 0x40000040 ;  /* 0x40000040ff0b7424 */ /* 0x000fe200078e00ff */
[----:B------:R-:W-:Y:S01]  /*5380*/  R2UR UR4, R12 ;  /* 0x000000000c0472ca */ /* 0x000fe200000e0000 */
[----:B------:R-:W-:Y:S01]  /*5390*/  VIADD R8, R8, 0x180 ;  /* 0x0000018008087836 */ /* 0x000fe20000000000 */
[----:B------:R-:W-:Y:S02]  /*53a0*/  R2UR UR5, R13 ;  /* 0x000000000d0572ca */ /* 0x000fe400000e0000 */
[----:B------:R-:W-:Y:S01]  /*53b0*/  R2UR UR10, R10 ;  /* 0x000000000a0a72ca */ /* 0x000fe200000e0000 */
[----:B------:R-:W-:Y:S01]  /*53c0*/  VIADD R10, R6, 0x4 ;  /* 0x00000004060a7836 */ /* 0x000fe20000000000 */
[----:B------:R-:W-:Y:S01]  /*53d0*/  R2UR UR11, R11 ;  /* 0x000000000b0b72ca */ /* 0x000fe200000e0000 */
[----:B------:R-:W-:Y:S01]  /*53e0*/  IMAD.MOV.U32 R11, RZ, RZ, 0x40000040 ;  /* 0x40000040ff0b7424 */ /* 0x000fe200078e00ff */
[----:B------:R-:W-:Y:S01]  /*53f0*/  R2UR UR14, R8 ;  /* 0x00000000080e72ca */ /* 0x000fe200000e0000 */
[----:B------:R-:W-:Y:S01]  /*5400*/  VIADD R8, R6, 0x6 ;  /* 0x0000000606087836 */ /* 0x000fe20000000000 */
[----:B------:R-:W-:-:S02]  /*5410*/  R2UR UR8, R10 ;  /* 0x000000000a0872ca */ /* 0x000fc400000e0000 */
[----:B------:R-:W-:Y:S02]  /*5420*/  R2UR UR9, R11 ;  /* 0x000000000b0972ca */ /* 0x000fe400000e0000 */
[----:B------:R-:W-:Y:S01]  /*5430*/  R2UR UR12, R8 ;  /* 0x00000000080c72ca */ /* 0x000fe200000e0000 */
        /* <DEDUP_REMOVED lines=15> */
[----:B------:R-:W-:-:S07]  /*5530*/  IMAD.MOV.U32 R20, RZ, RZ, R4 ;  /* 0x000000ffff147224 */ /* 0x000fce00078e0004 */
.L_x_4367:
[----:B------:R-:W-:Y:S01]  /*5540*/  BAR.SYNC.DEFER_BLOCKING 0xe, 0x100 ;  /* 0x0384000000007b1d */ /* 0x000fe20000010000 */
[----:B-1----:R-:W-:Y:S01]  /*5550*/  IMAD R4, R18, 0x40, R191 ;  /* 0x0000004012047824 */ /* 0x002fe200078e02bf */
[----:B------:R-:W-:Y:S01]  /*5560*/  R2UR UR4, R6 ;  /* 0x00000000060472ca */ /* 0x000fe200000e0000 */
[----:B------:R-:W-:Y:S01]  /*5570*/  VIADD R18, R18, 0x1 ;  /* 0x0000000112127836 */ /* 0x000fe20000000000 */
[----:B------:R-:W-:Y:S01]  /*5580*/  R2UR UR5, R7 ;  /* 0x00000000070572ca */ /* 0x000fe200000e0000 */
[----:B------:R-:W-:Y:S02]  /*5590*/  IMAD R4, R4, 0x4, R2 ;  /* 0x0000000404047824 */ /* 0x000fe400078e0202 */
[----:B------:R-:W-:Y:S01]  /*55a0*/  IMAD.MOV.U32 R15, RZ, RZ, 0x40000040 ;  /* 0x40000040ff0f7424 */ /* 0x000fe200078e00ff */
[----:B------:R-:W-:-:S04]  /*55b0*/  ISETP.NE.AND P0, PT, R18, 0x2, PT ;  /* 0x000000021200780c */ /* 0x000fc80003f05270 */
[----:B------:R-:W-:Y:S01]  /*55c0*/  SEL R18, R18, RZ, P0 ;  /* 0x000000ff12127207 */ /* 0x000fe20000000000 */
[----:B0-----:R-:W0:Y:S04]  /*55d0*/  LDS R5, [R4+0x38400] ;  /* 0x0384000004057984 */ /* 0x001e280000000800 */
        /* <DEDUP_REMOVED lines=129> */
[----:B------:R-:W-:-:S02]  /*5df0*/  IMAD R4, R18, 0x1000, R3 ;  /* 0x0000100012047824 */ /* 0x000fc400078e0203 */
[----:B------:R-:W-:Y:S02]  /*5e00*/  IMAD.MOV.U32 R5, RZ, RZ, 0x40000040 ;  /* 0x40000040ff057424 */ /* 0x000fe400078e00ff */
[C---:B------:R-:W-:Y:S01]  /*5e10*/  VIADD R14, R4.reuse, 0x80 ;  /* 0x00000080040e7836 */ /* 0x040fe20000000000 */
[----:B------:R-:W-:Y:S01]  /*5e20*/  R2UR UR6, R4 ;  /* 0x00000000040672ca */ /* 0x000fe200000e0000 */
[----:B------:R-:W-:Y:S01]  /*5e30*/  WARPGROUP.ARRIVE ;  /* 0x00000000000079c5 */ /* 0x000fe20000000000 */
[----:B------:R-:W-:Y:S01]  /*5e40*/  R2UR UR7, R5 ;  /* 0x00000000050772ca */ /* 0x000fe200000e0000 */
[----:B------:R-:W-:-:S12]  /*5e50*/  IMAD.MOV.U32 R5, RZ, RZ, 0x40000040 ;  /* 0x40000040ff057424 */ /* 0x000fd800078e00ff */
[----:B------:R-:W-:Y:S01]  /*5e60*/  HGMMA.64x256x16.F32.BF16 R24, gdesc[UR4].tnspB, R24, gsb0 ;  /* 0x43e00000041879f0 */ /* 0x000fe20008001818 */
[----:B------:R-:W-:Y:S01]  /*5e70*/  R2UR UR6, R14 ;  /* 0x000000000e0672ca */ /* 0x000fe200000e0000 */
[----:B------:R-:W-:Y:S01]  /*5e80*/  VIADD R14, R4, 0x100 ;  /* 0x00000100040e7836 */ /* 0x000fe20000000000 */
[----:B------:R-:W-:Y:S01]  /*5e90*/  R2UR UR7, R15 ;  /* 0x000000000f0772ca */ /* 0x000fe200000e0000 */
[----:B------:R-:W-:Y:S01]  /*5ea0*/  IMAD.MOV.U32 R15, RZ, RZ, 0x40000040 ;  /* 0x40000040ff0f7424 */ /* 0x000fe200078e00ff */
[----:B------:R-:W-:Y:S01]  /*5eb0*/  R2UR UR4, R12 ;  /* 0x000000000c0472ca */ /* 0x000fe200000e0000 */
[----:B------:R-:W-:Y:S01]  /*5ec0*/  VIADD R4, R4, 0x180 ;  /* 0x0000018004047836 */ /* 0x000fe20000000000 */
[----:B------:R-:W-:Y:S01]  /*5ed0*/  R2UR UR5, R13 ;  /* 0x000000000d0572ca */ /* 0x000fe200000e0000 */
[----:B------:R-:W-:Y:S02]  /*5ee0*/  WARPGROUP.DEPBAR.LE gsb0, 0x0 ;  /* 0x00008000000079c5 */ /* 0x000fe40000010000 */
[----:B------:R-:W-:-:S15]  /*5ef0*/  WARPGROUP.ARRIVE ;  /* 0x00000000000079c5 */ /* 0x000fde0000000000 */
[----:B------:R-:W-:-:S03]  /*5f00*/  NOP ;  /* 0x0000000000007918 */ /* 0x000fc60000000000 */
        /* <DEDUP_REMOVED lines=10> */
[----:B------:R-:W-:Y:S01]  /*5fb0*/  IMAD.MOV.U32 R4, RZ, RZ, R20 ;  /* 0x000000ffff047224 */ /* 0x000fe200078e0014 */
[----:B------:R-:W-:Y:S01]  /*5fc0*/  R2UR UR7, R5 ;  /* 0x00000000050772ca */ /* 0x000fe200000e0000 */
[----:B------:R-:W-:Y:S01]  /*5fd0*/  VIADD R20, R20, 0xffffffff ;  /* 0xffffffff14147836 */ /* 0x000fe20000000000 */
[----:B------:R-:W-:Y:S02]  /*5fe0*/  R2UR UR4, R8 ;  /* 0x00000000080472ca */ /* 0x000fe400000e0000 */
[----:B------:R-:W-:Y:S02]  /*5ff0*/  R2UR UR5, R9 ;  /* 0x00000000090572ca */ /* 0x000fe400000e0000 */
[----:B------:R-:W-:Y:S02]  /*6000*/  ISETP.GT.AND P1, PT, R4, R0, PT ;  /* 0x000000000400720c */ /* 0x000fe40003f24270 */
[----:B------:R-:W-:-:S04]  /*6010*/  SEL R4, RZ, 0x1, P0 ;  /* 0x00000001ff047807 */ /* 0x000fc80000000000 */
[----:B------:R-:W-:Y:S01]  /*6020*/  LOP3.LUT R23, R23, R4, RZ, 0x3c, !PT ;  /* 0x0000000417177212 */ /* 0x000fe200078e3cff */
[----:B------:R-:W-:-:S04]  /*6030*/  @!P2 IMAD R4, R18, 0x8, R2 ;  /* 0x000000081204a824 */ /* 0x000fc800078e0202 */
[----:B------:R-:W-:-:S05]  /*6040*/  @!P2 VIADD R4, R4, 0x38860 ;  /* 0x000388600404a836 */ /* 0x000fca0000000000 */
[----:B------:R-:W-:Y:S01]  /*6050*/  @!P2 PRMT R4, RZ, 0x654, R4 ;  /* 0x00000654ff04a816 */ /* 0x000fe20000000004 */
[----:B------:R-:W-:Y:S02]  /*6060*/  WARPGROUP.DEPBAR.LE gsb0, 0x0 ;  /* 0x00008000000079c5 */ /* 0x000fe40000010000 */
[----:B------:R-:W-:-:S06]  /*6070*/  WARPGROUP.ARRIVE ;  /* 0x00000000000079c5 */ /* 0x000fcc0000000000 */
[----:B------:R-:W-:Y:S03]  /*6080*/  HGMMA.64x256x16.F32.BF16 R24, gdesc[UR4].tnspB, R24, gsb0 ;  /* 0x43e00000041879f0 */ /* 0x000fe60008001818 */
[----:B------:R-:W-:Y:S02]  /*6090*/  WARPGROUP.DEPBAR.LE gsb0, 0x0 ;  /* 0x00008000000079c5 */ /* 0x000fe40000010000 */
[----:B------:R-:W-:Y:S06]  /*60a0*/  BAR.ARV 0xf, 0x100 ;  /* 0x03c4000000007b1d */ /* 0x000fec0000002000 */
[----:B------:R1:W-:Y:S01]  /*60b0*/  @!P2 SYNCS.ARRIVE.TRANS64.RED.A1T0 RZ, [R4+URZ], RZ ;  /* 0x000000ff04ffa9a7 */ /* 0x0003e2000810043f */
[----:B------:R-:W-:Y:S05]  /*60c0*/  @P1 BRA `(.L_x_4367) ;  /* 0xfffffff4001c1947 */ /* 0x000fea000383ffff */
.L_x_4366:
[----:B------:R-:W-:Y:S05]  /*60d0*/  BSYNC B0 ;  /* 0x0000000000007941 */ /* 0x000fea0003800000 */
.L_x_4365:
        /* <DEDUP_REMOVED lines=9> */
[----:B------:R-:W2:Y:S04]  /*6170*/  LDS R2, [R0+0x38400] ;  /* 0x0384000000027984 */ /* 0x000ea80000000800 */
[----:B------:R-:W3:Y:S01]  /*6180*/  LDS R0, [R0+0x38420] ;  /* 0x0384200000007984 */ /* 0x000ee20000000800 */
[-C--:B--2---:R-:W-:Y:S01]  /*6190*/  FMUL.FTZ R24, R24, R2.reuse ;  /* 0x0000000218187220 */ /* 0x084fe20000410000 */
        /* <DEDUP_REMOVED lines=131> */
.L_x_4361:
        /* <DEDUP_REMOVED lines=14> */
[----:B------:R0:W2:Y:S01]  /*6ab0*/  F2I.FTZ.U32.TRUNC.NTZ R5, R4 ;  /* 0x0000000400057305 */ /* 0x0000a2000021f000 */
[----:B------:R-:W-:Y:S01]  /*6ac0*/  ISETP.GE.AND P2, PT, R0, RZ, PT ;  /* 0x000000ff0000720c */ /* 0x000fe20003f46270 */
[----:B0-----:R-:W-:Y:S02]  /*6ad0*/  IMAD.MOV.U32 R4, RZ, RZ, RZ ;  /* 0x000000ffff047224 */ /* 0x001fe400078e00ff */
        /* <DEDUP_REMOVED lines=14> */
.L_x_4369:
[----:B------:R-:W-:Y:S05]  /*6bc0*/  BSYNC B0 ;  /* 0x0000000000007941 */ /* 0x000fea0003800000 */
.L_x_4368:
        /* <DEDUP_REMOVED lines=100> */
.L_x_4371:
[----:B------:R-:W-:Y:S05]  /*7210*/  BSYNC B6 ;  /* 0x0000000000067941 */ /* 0x000fea0003800000 */
.L_x_4370:
        /* <DEDUP_REMOVED lines=12> */
.L_x_4375:
[----:B-1----:R1:W2:Y:S02]  /*72e0*/  SYNCS.PHASECHK.TRANS64.TRYWAIT P0, [R2+URZ+0x38800], R3 ;  /* 0x03880003020075a7 */ /* 0x0022a4000800017f */
[----:B--2---:R-:W-:Y:S05]  /*72f0*/  @!P0 NANOSLEEP.SYNCS 0x989680 ;  /* 0x009896800000895d */ /* 0x004fea0003900000 */
[----:B------:R-:W2:Y:S02]  /*7300*/  @!P0 SYNCS.PHASECHK.TRANS64 P0, [R2+URZ+0x38800], R3 ;  /* 0x03880003020085a7 */ /* 0x000ea4000800007f */
[----:B--2---:R-:W-:Y:S05]  /*7310*/  @!P0 BRA `(.L_x_4375) ;  /* 0xfffffffc00f08947 */ /* 0x004fea000383ffff */
.L_x_4374:
[----:B------:R-:W-:Y:S05]  /*7320*/  BSYNC B0 ;  /* 0x0000000000007941 */ /* 0x000fea0003800000 */
.L_x_4373:
[----:B------:R-:W-:Y:S05]  /*7330*/  BRA `(.L_x_4376) ;  /* 0x0000002000b07947 */ /* 0x000fea0003800000 */
.L_x_4372:
        /* <DEDUP_REMOVED lines=37> */
.L_x_4378:
[----:B------:R-:W-:Y:S05]  /*7590*/  BSYNC B6 ;  /* 0x0000000000067941 */ /* 0x000fea0003800000 */
.L_x_4377:
        /* <DEDUP_REMOVED lines=8> */
[----:B------:R0:W2:Y:S04]  /*7620*/  SHFL.IDX PT, R20, R25, RZ, 0x1c1f ;  /* 0x001c1fff19147589 */ /* 0x0000a800000e0000 */
[----:B------:R-:W3:Y:S04]  /*7630*/  SHFL.IDX PT, R24, R24, RZ, 0x1c1f ;  /* 0x001c1fff18187589 */ /* 0x000ee800000e0000 */
[----:B------:R0:W4:Y:S02]  /*7640*/  SHFL.IDX PT, R21, R27, RZ, 0x1c1f ;  /* 0x001c1fff1b157589 */ /* 0x00012400000e0000 */
.L_x_4639:
        /* <DEDUP_REMOVED lines=37> */
.L_x_4383:
[----:B------:R-:W-:Y:S05]  /*78a0*/  BSYNC B1 ;  /* 0x0000000000017941 */ /* 0x000fea0003800000 */
.L_x_4382:
[----:B------:R-:W2:Y:S01]  /*78b0*/  SYNCS.PHASECHK.TRANS64.TRYWAIT P0, [R2+URZ+0x38800], R25 ;  /* 0x03880019020075a7 */ /* 0x000ea2000800017f */
[----:B0-----:R-:W-:Y:S01]  /*78c0*/  LOP3.LUT R12, R27, 0x18, R16, 0xf8, !PT ;  /* 0x000000181b0c7812 */ /* 0x001fe200078ef810 */
[----:B-----5:R-:W-:Y:S01]  /*78d0*/  IMAD.MOV.U32 R15, RZ, RZ, R6 ;  /* 0x000000ffff0f7224 */ /* 0x020fe200078e0006 */
[----:B------:R-:W-:Y:S01]  /*78e0*/  SHF.R.U32.HI R27, RZ, 0x3, R27 ;  /* 0x00000003ff1b7819 */ /* 0x000fe2000001161b */
[----:B-1----:R-:W-:Y:S01]  /*78f0*/  IMAD R3, R153, -0x40, R26 ;  /* 0xffffffc099037824 */ /* 0x002fe200078e021a */
[--C-:B------:R-:W-:Y:S01]  /*7900*/  SHF.R.U32.HI R26, RZ, 0x10, R7.reuse ;  /* 0x00000010ff1a7819 */ /* 0x100fe20000011607 */
[----:B------:R-:W-:Y:S01]  /*7910*/  IMAD.MOV.U32 R13, RZ, RZ, R7 ;  /* 0x000000ffff0d7224 */ /* 0x000fe200078e0007 */
[----:B------:R-:W-:Y:S01]  /*7920*/  LOP3.LUT R31, R12, R27, RZ, 0x3c, !PT ;  /* 0x0000001b0c1f7212 */ /* 0x000fe200078e3cff */
[----:B------:R-:W-:Y:S01]  /*7930*/  IMAD.MOV.U32 R14, RZ, RZ, R11 ;  /* 0x000000ffff0e7224 */ /* 0x000fe200078e000b */
[----:B------:R-:W-:Y:S01]  /*7940*/  SHF.R.U64 R12, R6, 0x10, R7 ;  /* 0x00000010060c7819 */ /* 0x000fe20000001207 */
[----:B------:R-:W-:Y:S01]  /*7950*/  IMAD.MOV.U32 R6, RZ, RZ, R4 ;  /* 0x000000ffff067224 */ /* 0x000fe200078e0004 */
[----:B------:R-:W-:Y:S01]  /*7960*/  SHF.R.U64 R29, R4, 0x10, R5 ;  /* 0x00000010041d7819 */ /* 0x000fe20000001205 */
[----:B------:R-:W-:Y:S01]  /*7970*/  IMAD R31, R194, 0x200, R31 ;  /* 0x00000200c21f7824 */ /* 0x000fe200078e021f */
[--C-:B------:R-:W-:Y:S01]  /*7980*/  SHF.R.U32.HI R4, RZ, 0x10, R5.reuse ;  /* 0x00000010ff047819 */ /* 0x100fe20000011605 */
[----:B------:R-:W-:Y:S01]  /*7990*/  IMAD.MOV.U32 R7, RZ, RZ, R5 ;  /* 0x000000ffff077224 */ /* 0x000fe200078e0005 */
[----:B------:R-:W-:Y:S01]  /*79a0*/  PRMT R15, R15, 0x5410, R12 ;  /* 0x000054100f0f7816 */ /* 0x000fe2000000000c */
[----:B------:R-:W-:Y:S01]  /*79b0*/  IMAD.MOV.U32 R5, RZ, RZ, R10 ;  /* 0x000000ffff057224 */ /* 0x000fe200078e000a */
[--C-:B---3--:R-:W-:Y:S01]  /*79c0*/  SHF.R.U64 R24, R10, 0x10, R11.reuse ;  /* 0x000000100a187819 */ /* 0x108fe2000000120b */
[----:B------:R-:W-:Y:S01]  /*79d0*/  IMAD R12, R31, 0x2, R2 ;  /* 0x000000021f0c7824 */ /* 0x000fe200078e0202 */
[----:B------:R-:W-:Y:S01]  /*79e0*/  VIMNMX R37, R3, 0x40, PT ;  /* 0x0000004003257848 */ /* 0x000fe20003fe0100 */
[----:B------:R-:W-:Y:S01]  /*79f0*/  BSSY B1, `(.L_x_4384) ;  /* 0x000000f000017945 */ /* 0x000fe20003800000 */
[----:B------:R-:W-:Y:S01]  /*7a00*/  SHF.R.U32.HI R27, RZ, 0x10, R11 ;  /* 0x00000010ff1b7819 */ /* 0x000fe2000001160b */
[--C-:B------:R-:W-:Y:S01]  /*7a10*/  IMAD.MOV.U32 R11, RZ, RZ, R9.reuse ;  /* 0x000000ffff0b7224 */ /* 0x100fe200078e0009 */
[--C-:B----4-:R-:W-:Y:S01]  /*7a20*/  SHF.R.U64 R21, R8, 0x10, R9.reuse ;  /* 0x0000001008157819 */ /* 0x110fe20000001209 */
[----:B------:R-:W-:Y:S01]  /*7a30*/  IMAD.MOV.U32 R10, RZ, RZ, R8 ;  /* 0x000000ffff0a7224 */ /* 0x000fe200078e0008 */
[----:B--2---:R-:W-:Y:S01]  /*7a40*/  SHF.R.U32.HI R20, RZ, 0x10, R9 ;  /* 0x00000010ff147819 */ /* 0x004fe20000011609 */
[C---:B------:R-:W-:Y:S01]  /*7a50*/  VIADD R3, R12.reuse, 0x20440 ;  /* 0x000204400c037836 */ /* 0x040fe20000000000 */
[----:B------:R-:W-:Y:S01]  /*7a60*/  PRMT R9, R7, 0x5410, R4 ;  /* 0x0000541007097816 */ /* 0x000fe20000000004 */
[----:B------:R-:W-:Y:S01]  /*7a70*/  VIADD R4, R12, 0x20400 ;  /* 0x000204000c047836 */ /* 0x000fe20000000000 */
[----:B------:R-:W-:-:S02]  /*7a80*/  LOP3.LUT P2, RZ, R189, 0x4, RZ, 0xc0, !PT ;  /* 0x00000004bdff7812 */ /* 0x000fc4000784c0ff */
[----:B------:R-:W-:Y:S02]  /*7a90*/  ISETP.GE.AND P1, PT, R22, R37, PT ;  /* 0x000000251600720c */ /* 0x000fe40003f26270 */
[----:B------:R-:W-:Y:S02]  /*7aa0*/  PRMT R13, R13, 0x5410, R26 ;  /* 0x000054100d0d7816 */ /* 0x000fe4000000001a */
[----:B------:R-:W-:Y:S02]  /*7ab0*/  PRMT R8, R6, 0x5410, R29 ;  /* 0x0000541006087816 */ /* 0x000fe4000000001d */
[----:B------:R-:W-:Y:S01]  /*7ac0*/  PRMT R35, R5, 0x5410, R24 ;  /* 0x0000541005237816 */ /* 0x000fe20000000018 */
[----:B------:R-:W-:Y:S06]  /*7ad0*/  @!P0 BRA `(.L_x_4385) ;  /* 0x00000174007c8947 */ /* 0x000fec0003800000 */
.L_x_4640:
[----:B------:R-:W-:Y:S05]  /*7ae0*/  BSYNC B1 ;  /* 0x0000000000017941 */ /* 0x000fea0003800000 */
.L_x_4384:
        /* <DEDUP_REMOVED lines=24> */
[----:B0-----:R-:W-:-:S02]  /*7c70*/  IMAD.U32 R25, R7, 0x10000, RZ ;  /* 0x0001000007197824 */ /* 0x001fc400078e00ff */
        /* <DEDUP_REMOVED lines=24> */
.L_x_4389:
[----:B------:R-:W-:Y:S05]  /*7e00*/  BSYNC B2 ;  /* 0x0000000000027941 */ /* 0x000fea0003800000 */
.L_x_4388:
[----:B------:R-:W-:Y:S05]  /*7e10*/  @P1 BRA `(.L_x_4387) ;  /* 0x0000000000981947 */ /* 0x000fea0003800000 */
[----:B-1----:R-:W1:Y:S01]  /*7e20*/  LDS.128 R4, [R3] ;  /* 0x0000000003047984 */ /* 0x002e620000000c00 */
        /* <DEDUP_REMOVED lines=37> */
.L_x_4387:
[----:B------:R-:W-:Y:S05]  /*8080*/  BSYNC B1 ;  /* 0x0000000000017941 */ /* 0x000fea0003800000 */
.L_x_4386:
[----:B-12---:R-:W-:-:S05]  /*8090*/  VIADD R4, R22, 0x20 ;  /* 0x0000002016047836 */ /* 0x006fca0000000000 */
[----:B------:R-:W-:-:S13]  /*80a0*/  ISETP.GE.AND P0, PT, R4, R37, PT ;  /* 0x000000250400720c */ /* 0x000fda0003f06270 */
[----:B------:R-:W-:Y:S05]  /*80b0*/  @P0 BRA `(.L_x_4390) ;  /* 0x00000014002c0947 */ /* 0x000fea0003800000 */
        /* <DEDUP_REMOVED lines=25> */
[C---:B------:R-:W-:Y:S01]  /*8250*/  LOP3.LUT R30, R14.reuse, 0xffff0000, RZ, 0xc0, !PT ;  /* 0xffff00000e1e7812 */ /* 0x040fe200078ec0ff */
[----:B------:R-:W-:Y:S01]  /*8260*/  IMAD.U32 R29, R14, 0x10000, RZ ;  /* 0x000100000e1d7824 */ /* 0x000fe200078e00ff */
[C---:B------:R-:W-:Y:S01]  /*8270*/  LOP3.LUT R28, R13.reuse, 0xffff0000, RZ, 0xc0, !PT ;  /* 0xffff00000d1c7812 */ /* 0x040fe200078ec0ff */
        /* <DEDUP_REMOVED lines=15> */
.L_x_4392:
[----:B------:R-:W-:Y:S05]  /*8370*/  BSYNC B1 ;  /* 0x0000000000017941 */ /* 0x000fea0003800000 */
.L_x_4391:
[----:B------:R-:W-:Y:S05]  /*8380*/  @P1 BRA `(.L_x_4390) ;  /* 0x0000001000781947 */ /* 0x000fea0003800000 */
[----:B-1----:R-:W1:Y:S01]  /*8390*/  LDS.128 R4, [R3+0x1000] ;  /* 0x0010000003047984 */ /* 0x002e620000000c00 */
[----:B------:R-:W-:Y:S01]  /*83a0*/  IMAD.U32 R20, R8, 0x10000, RZ ;  /* 0x0001000008147824 */ /* 0x000fe200078e00ff */
[C---:B------:R-:W-:Y:S01]  /*83b0*/  LOP3.LUT R27, R10.reuse, 0xffff0000, RZ, 0xc0, !PT ;  /* 0xffff00000a1b7812 */ /* 0x040fe200078ec0ff */
[----:B------:R-:W-:Y:S01]  /*83c0*/  IMAD.U32 R24, R10, 0x10000, RZ ;  /* 0x000100000a187824 */ /* 0x000fe200078e00ff */
[----:B0-----:R-:W-:Y:S02]  /*83d0*/  LOP3.LUT R25, R8, 0xffff0000, RZ, 0xc0, !PT ;  /* 0xffff000008197812 */ /* 0x001fe400078ec0ff */
        /* <DEDUP_REMOVED lines=34> */
.L_x_4380:
        /* <DEDUP_REMOVED lines=8> */
.L_x_4646:
        /* <DEDUP_REMOVED lines=23> */
.L_x_4395:
[----:B------:R-:W-:Y:S05]  /*87f0*/  BSYNC B1 ;  /* 0x0000000000017941 */ /* 0x000fea0003800000 */
.L_x_4394:
[----:B------:R-:W2:Y:S01]  /*8800*/  SYNCS.PHASECHK.TRANS64.TRYWAIT P1, [R2+URZ+0x38800], R27 ;  /* 0x0388001b020075a7 */ /* 0x000ea2000802017f */
[----:B------:R-:W-:Y:S01]  /*8810*/  IMAD R3, R153, -0x40, R20 ;  /* 0xffffffc099037824 */ /* 0x000fe200078e0214 */
[--C-:B-----5:R-:W-:Y:S01]  /*8820*/  SHF.R.U64 R29, R6, 0x10, R7.reuse ;  /* 0x00000010061d7819 */ /* 0x120fe20000001207 */
[--C-:B------:R-:W-:Y:S01]  /*8830*/  IMAD.MOV.U32 R21, RZ, RZ, R7.reuse ;  /* 0x000000ffff157224 */ /* 0x100fe200078e0007 */
[----:B------:R-:W-:Y:S01]  /*8840*/  SHF.R.U32.HI R28, RZ, 0x10, R7 ;  /* 0x00000010ff1c7819 */ /* 0x000fe20000011607 */
[----:B------:R-:W-:Y:S01]  /*8850*/  IMAD.MOV.U32 R20, RZ, RZ, R4 ;  /* 0x000000ffff147224 */ /* 0x000fe200078e0004 */
[----:B------:R-:W-:Y:S01]  /*8860*/  VIMNMX R7, R3, 0x40, PT ;  /* 0x0000004003077848 */ /* 0x000fe20003fe0100 */
[--C-:B------:R-:W-:Y:S01]  /*8870*/  IMAD.MOV.U32 R24, RZ, RZ, R5.reuse ;  /* 0x000000ffff187224 */ /* 0x100fe200078e0005 */
[--C-:B------:R-:W-:Y:S01]  /*8880*/  SHF.R.U64 R33, R4, 0x10, R5.reuse ;  /* 0x0000001004217819 */ /* 0x100fe20000001205 */
[----:B-1----:R-:W-:Y:S01]  /*8890*/  IMAD.MOV.U32 R12, RZ, RZ, R6 ;  /* 0x000000ffff0c7224 */ /* 0x002fe200078e0006 */
[----:B------:R-:W-:Y:S01]  /*88a0*/  SHF.R.U32.HI R31, RZ, 0x10, R5 ;  /* 0x00000010ff1f7819 */ /* 0x000fe20000011605 */
[----:B------:R-:W-:Y:S01]  /*88b0*/  IMAD.MOV.U32 R13, RZ, RZ, R8 ;  /* 0x000000ffff0d7224 */ /* 0x000fe200078e0008 */
[----:B0-----:R-:W-:Y:S01]  /*88c0*/  ISETP.GE.AND P0, PT, R16, R25, PT ;  /* 0x000000191000720c */ /* 0x001fe20003f06270 */
[--C-:B----4-:R-:W-:Y:S01]  /*88d0*/  IMAD.MOV.U32 R14, RZ, RZ, R9.reuse ;  /* 0x000000ffff0e7224 */ /* 0x110fe200078e0009 */
[--C-:B------:R-:W-:Y:S01]  /*88e0*/  SHF.R.U64 R8, R8, 0x10, R9.reuse ;  /* 0x0000001008087819 */ /* 0x100fe20000001209 */
[----:B------:R-:W-:Y:S01]  /*88f0*/  VIADD R26, R22, 0x20 ;  /* 0x00000020161a7836 */ /* 0x000fe20000000000 */
[----:B------:R-:W-:Y:S01]  /*8900*/  SHF.R.U32.HI R5, RZ, 0x10, R9 ;  /* 0x00000010ff057819 */ /* 0x000fe20000011609 */
[----:B------:R-:W-:Y:S01]  /*8910*/  IMAD.MOV.U32 R15, RZ, RZ, R10 ;  /* 0x000000ffff0f7224 */ /* 0x000fe200078e000a */
[--C-:B------:R-:W-:Y:S01]  /*8920*/  SHF.R.U64 R6, R10, 0x10, R11.reuse ;  /* 0x000000100a067819 */ /* 0x100fe2000000120b */
[--C-:B------:R-:W-:Y:S01]  /*8930*/  IMAD.MOV.U32 R3, RZ, RZ, R11.reuse ;  /* 0x000000ffff037224 */ /* 0x100fe200078e000b */
[----:B------:R-:W-:Y:S01]  /*8940*/  SHF.R.U32.HI R4, RZ, 0x10, R11 ;  /* 0x00000010ff047819 */ /* 0x000fe2000001160b */
[----:B------:R-:W-:Y:S01]  /*8950*/  BSSY B1, `(.L_x_4396) ;  /* 0x000000c000017945 */ /* 0x000fe20003800000 */
[----:B------:R-:W-:-:S02]  /*8960*/  ISETP.GE.OR P2, PT, R22, R7, P0 ;  /* 0x000000071600720c */ /* 0x000fc40000746670 */
[----:B------:R-:W-:Y:S02]  /*8970*/  PRMT R20, R20, 0x5410, R33 ;  /* 0x0000541014147816 */ /* 0x000fe40000000021 */
[----:B------:R-:W-:Y:S02]  /*8980*/  ISETP.GE.OR P0, PT, R26, R7, P0 ;  /* 0x000000071a00720c */ /* 0x000fe40000706670 */
[----:B------:R-:W-:Y:S02]  /*8990*/  PRMT R24, R24, 0x5410, R31 ;  /* 0x0000541018187816 */ /* 0x000fe4000000001f */
[----:B------:R-:W-:Y:S02]  /*89a0*/  PRMT R12, R12, 0x5410, R29 ;  /* 0x000054100c0c7816 */ /* 0x000fe4000000001d */
[----:B------:R-:W-:Y:S02]  /*89b0*/  PRMT R21, R21, 0x5410, R28 ;  /* 0x0000541015157816 */ /* 0x000fe4000000001c */
[----:B------:R-:W-:-:S02]  /*89c0*/  PRMT R13, R13, 0x5410, R8 ;  /* 0x000054100d0d7816 */ /* 0x000fc40000000008 */
[----:B------:R-:W-:Y:S02]  /*89d0*/  PRMT R14, R14, 0x5410, R5 ;  /* 0x000054100e0e7816 */ /* 0x000fe40000000005 */
[----:B------:R-:W-:Y:S02]  /*89e0*/  PRMT R15, R15, 0x5410, R6 ;  /* 0x000054100f0f7816 */ /* 0x000fe40000000006 */
[----:B------:R-:W-:Y:S01]  /*89f0*/  PRMT R3, R3, 0x5410, R4 ;  /* 0x0000541003037816 */ /* 0x000fe20000000004 */
[----:B--2---:R-:W-:Y:S06]  /*8a00*/  @!P1 BRA `(.L_x_4397) ;  /* 0x00000168003c9947 */ /* 0x004fec0003800000 */
.L_x_4647:
[----:B------:R-:W-:Y:S05]  /*8a10*/  BSYNC B1 ;  /* 0x0000000000017941 */ /* 0x000fea0003800000 */
.L_x_4396:
[----:B------:R-:W-:Y:S04]  /*8a20*/  BSSY B1, `(.L_x_4398) ;  /* 0x000005a000017945 */ /* 0x000fe80003800000 */
[----:B------:R-:W-:Y:S05]  /*8a30*/  @P2 BRA `(.L_x_4399) ;  /* 0x0000000400602947 */ /* 0x000fea0003800000 */
[----:B------:R-:W-:Y:S01]  /*8a40*/  IMAD.SHL.U32 R4, R189, 0x40, RZ ;  /* 0x00000040bd047824 */ /* 0x000fe200078e00ff */
[C---:B------:R-:W-:Y:S01]  /*8a50*/  LOP3.LUT R35, R13.reuse, 0xffff0000, RZ, 0xc0, !PT ;  /* 0xffff00000d237812 */ /* 0x040fe200078ec0ff */
        /* <DEDUP_REMOVED lines=14> */
[----:B------:R-:W0:Y:S01]  /*8b40*/  LDS.128 R4, [R44+0x20400] ;  /* 0x020400002c047984 */ /* 0x000e220000000c00 */
[C---:B-1----:R-:W-:Y:S01]  /*8b50*/  IMAD.U32 R31, R8.reuse, 0x10000, RZ ;  /* 0x00010000081f7824 */ /* 0x042fe200078e00ff */
[----:B------:R-:W-:Y:S01]  /*8b60*/  LOP3.LUT R8, R8, 0xffff0000, RZ, 0xc0, !PT ;  /* 0xffff000008087812 */ /* 0x000fe200078ec0ff */
[C---:B------:R-:W-:Y:S01]  /*8b70*/  IMAD.U32 R33, R10.reuse, 0x10000, RZ ;  /* 0x000100000a217824 */ /* 0x040fe200078e00ff */
[----:B------:R-:W-:Y:S01]  /*8b80*/  LOP3.LUT R10, R10, 0xffff0000, RZ, 0xc0, !PT ;  /* 0xffff00000a0a7812 */ /* 0x000fe200078ec0ff */
[----:B0-----:R-:W-:Y:S02]  /*8b90*/  IMAD.U32 R27, R4, 0x10000, RZ ;  /* 0x00010000041b7824 */ /* 0x001fe400078e00ff */
[C---:B------:R-:W-:Y:S01]  /*8ba0*/  FMUL.FTZ R40, R31.reuse, R38 ;  /* 0x000000261f287220 */ /* 0x040fe20000410000 */
[-C--:B------:R-:W-:Y:S01]  /*8bb0*/  FMUL.FTZ R42, R31, R36.reuse ;  /* 0x000000241f2a7220 */ /* 0x080fe20000410000 */
[----:B------:R-:W-:Y:S01]  /*8bc0*/  LOP3.LUT R31, R20, 0xffff0000, RZ, 0xc0, !PT ;  /* 0xffff0000141f7812 */ /* 0x000fe200078ec0ff */
[----:B------:R-:W-:Y:S01]  /*8bd0*/  FMUL.FTZ R37, R8, R35 ;  /* 0x0000002308257220 */ /* 0x000fe20000410000 */
[----:B------:R-:W-:Y:S01]  /*8be0*/  LOP3.LUT R4, R4, 0xffff0000, RZ, 0xc0, !PT ;  /* 0xffff000004047812 */ /* 0x000fe200078ec0ff */
[----:B------:R-:W-:Y:S01]  /*8bf0*/  FFMA.FTZ R39, R27, R36, -R40 ;  /* 0x000000241b277223 */ /* 0x000fe20000010828 */
[----:B------:R-:W-:-:S02]  /*8c00*/  IMAD.U32 R40, R15, 0x10000, RZ ;  /* 0x000100000f287824 */ /* 0x000fc400078e00ff */
[----:B------:R-:W-:Y:S01]  /*8c10*/  FFMA.FTZ R42, R27, R38, R42 ;  /* 0x000000261b2a7223 */ /* 0x000fe2000001002a */
[----:B------:R-:W-:Y:S02]  /*8c20*/  IMAD.U32 R36, R12, 0x10000, RZ ;  /* 0x000100000c247824 */ /* 0x000fe400078e00ff */
[-C--:B------:R-:W-:Y:S01]  /*8c30*/  FMUL.FTZ R27, R8, R31.reuse ;  /* 0x0000001f081b7220 */ /* 0x080fe20000410000 */
[----:B------:R-:W-:Y:S01]  /*8c40*/  FFMA.FTZ R38, R4, R31, -R37 ;  /* 0x0000001f04267223 */ /* 0x000fe20000010825 */
[----:B------:R-:W-:Y:S01]  /*8c50*/  FMUL.FTZ R8, R33, R40 ;  /* 0x0000002821087220 */ /* 0x000fe20000410000 */
[C---:B------:R-:W-:Y:S01]  /*8c60*/  IMAD.U32 R29, R6.reuse, 0x10000, RZ ;  /* 0x00010000061d7824 */ /* 0x040fe200078e00ff */
[----:B------:R-:W-:Y:S01]  /*8c70*/  LOP3.LUT R37, R15, 0xffff0000, RZ, 0xc0, !PT ;  /* 0xffff00000f257812 */ /* 0x000fe200078ec0ff */
[-C--:B------:R-:W-:Y:S01]  /*8c80*/  FMUL.FTZ R33, R33, R36.reuse ;  /* 0x0000002421217220 */ /* 0x080fe20000410000 */
[----:B------:R-:W-:Y:S01]  /*8c90*/  LOP3.LUT R6, R6, 0xffff0000, RZ, 0xc0, !PT ;  /* 0xffff000006067812 */ /* 0x000fe200078ec0ff */
[C---:B------:R-:W-:Y:S01]  /*8ca0*/  FFMA.FTZ R36, R29.reuse, R36, -R8 ;  /* 0x000000241d247223 */ /* 0x040fe20000010808 */
[----:B------:R-:W-:Y:S01]  /*8cb0*/  LOP3.LUT R31, R12, 0xffff0000, RZ, 0xc0, !PT ;  /* 0xffff00000c1f7812 */ /* 0x000fe200078ec0ff */
[----:B------:R-:W-:Y:S01]  /*8cc0*/  FFMA.FTZ R40, R29, R40, R33 ;  /* 0x000000281d287223 */ /* 0x000fe20000010021 */
[----:B------:R-:W-:-:S02]  /*8cd0*/  IMAD.U32 R32, R9, 0x10000, RZ ;  /* 0x0001000009207824 */ /* 0x000fc400078e00ff */
[----:B------:R-:W-:Y:S01]  /*8ce0*/  FMUL.FTZ R29, R10, R37 ;  /* 0x000000250a1d7220 */ /* 0x000fe20000410000 */
[----:B------:R-:W-:Y:S02]  /*8cf0*/  IMAD.U32 R33, R14, 0x10000, RZ ;  /* 0x000100000e217824 */ /* 0x000fe400078e00ff */
[----:B------:R-:W-:Y:S01]  /*8d00*/  FFMA.FTZ R35, R4, R35, R27 ;  /* 0x0000002304237223 */ /* 0x000fe2000001001b */
[----:B------:R-:W-:Y:S02]  /*8d10*/  IMAD.U32 R28, R5, 0x10000, RZ ;  /* 0x00010000051c7824 */ /* 0x000fe400078e00ff */
[-C--:B------:R-:W-:Y:S01]  /*8d20*/  FMUL.FTZ R45, R10, R31.reuse ;  /* 0x0000001f0a2d7220 */ /* 0x080fe20000410000 */
[----:B------:R-:W-:Y:S02]  /*8d30*/  IMAD.U32 R27, R24, 0x10000, RZ ;  /* 0x00010000181b7824 */ /* 0x000fe400078e00ff */
[----:B------:R-:W-:Y:S01]  /*8d40*/  FFMA.FTZ R43, R6, R31, -R29 ;  /* 0x0000001f062b7223 */ /* 0x000fe2000001081d */
[----:B------:R-:W-:Y:S01]  /*8d50*/  FMUL.FTZ R41, R32, R33 ;  /* 0x0000002120297220 */ /* 0x000fe20000410000 */
[----:B------:R-:W-:-:S02]  /*8d60*/  IMAD.U32 R34, R11, 0x10000, RZ ;  /* 0x000100000b227824 */ /* 0x000fc400078e00ff */
[----:B------:R-:W-:Y:S01]  /*8d70*/  FMUL.FTZ R32, R32, R27 ;  /* 0x0000001b20207220 */ /* 0x000fe20000410000 */
[----:B------:R-:W-:Y:S02]  /*8d80*/  IMAD.U32 R31, R3, 0x10000, RZ ;  /* 0x00010000031f7824 */ /* 0x000fe400078e00ff */
[----:B------:R-:W-:Y:S01]  /*8d90*/  FFMA.FTZ R45, R6, R37, R45 ;  /* 0x00000025062d7223 */ /* 0x000fe2000001002d */
[----:B------:R-:W-:Y:S02]  /*8da0*/  IMAD.U32 R29, R21, 0x10000, RZ ;  /* 0x00010000151d7824 */ /* 0x000fe400078e00ff */
[----:B------:R-:W-:Y:S01]  /*8db0*/  FFMA.FTZ R41, R28, R27, -R41 ;  /* 0x0000001b1c297223 */ /* 0x000fe20000010829 */
[----:B------:R-:W-:Y:S01]  /*8dc0*/  IMAD.U32 R30, R7, 0x10000, RZ ;  /* 0x00010000071e7824 */ /* 0x000fe200078e00ff */
[----:B------:R-:W-:Y:S01]  /*8dd0*/  LOP3.LUT R9, R9, 0xffff0000, RZ, 0xc0, !PT ;  /* 0xffff000009097812 */ /* 0x000fe200078ec0ff */
[C---:B------:R-:W-:Y:S01]  /*8de0*/  FMUL.FTZ R37, R34.reuse, R31 ;  /* 0x0000001f22257220 */ /* 0x040fe20000410000 */
[----:B------:R-:W-:Y:S01]  /*8df0*/  LOP3.LUT R11, R11, 0xffff0000, RZ, 0xc0, !PT ;  /* 0xffff00000b0b7812 */ /* 0x000fe200078ec0ff */
[----:B------:R-:W-:Y:S01]  /*8e00*/  FMUL.FTZ R27, R34, R29 ;  /* 0x0000001d221b7220 */ /* 0x000fe20000410000 */
[----:B------:R-:W-:Y:S01]  /*8e10*/  LOP3.LUT R8, R14, 0xffff0000, RZ, 0xc0, !PT ;  /* 0xffff00000e087812 */ /* 0x000fe200078ec0ff */
[----:B------:R-:W-:Y:S01]  /*8e20*/  FFMA.FTZ R32, R28, R33, R32 ;  /* 0x000000211c207223 */ /* 0x000fe20000010020 */
        /* <DEDUP_REMOVED lines=8> */
[----:B------:R-:W-:Y:S01]  /*8eb0*/  LOP3.LUT R7, R7, 0xffff0000, RZ, 0xc0, !PT ;  /* 0xffff000007077812 */ /* 0x000fe200078ec0ff */
[----:B------:R-:W-:Y:S01]  /*8ec0*/  FMUL.FTZ R9, R9, R4 ;  /* 0x0000000409097220 */ /* 0x000fe20000410000 */
[----:B------:R-:W-:Y:S01]  /*8ed0*/  FMUL.FTZ R11, R11, R6 ;  /* 0x000000060b0b7220 */ /* 0x000fe20000410000 */
[----:B------:R-:W-:Y:S01]  /*8ee0*/  FFMA.FTZ R28, R5, R4, -R28 ;  /* 0x00000004051c7223 */ /* 0x000fe2000001081c */
        /* <DEDUP_REMOVED lines=9> */
[----:B------:R1:W-:Y:S01]  /*8f80*/  STS.128 [R44+0x20400], R4 ;  /* 0x020400042c007388 */ /* 0x0003e20000000c00 */
[----:B------:R-:W-:Y:S02]  /*8f90*/  F2FP.BF16.F32.PACK_AB R9, R9, R32 ;  /* 0x000000200909723e */ /* 0x000fe400000010ff */
[----:B------:R-:W-:-:S05]  /*8fa0*/  F2FP.BF16.F32.PACK_AB R11, R34, R27 ;  /* 0x0000001b220b723e */ /* 0x000fca00000010ff */
[----:B------:R1:W-:Y:S02]  /*8fb0*/  STS.128 [R46+0x20400], R8 ;  /* 0x020400082e007388 */ /* 0x0003e40000000c00 */
.L_x_4399:
[----:B------:R-:W-:Y:S05]  /*8fc0*/  BSYNC B1 ;  /* 0x0000000000017941 */ /* 0x000fea0003800000 */
.L_x_4398:
        /* <DEDUP_REMOVED lines=15> */
[----:B------:R-:W-:-:S02]  /*90c0*/  SHF.R.U32.HI R7, RZ, 0x3, R7 ;  /* 0x00000003ff077819 */ /* 0x000fc40000011607 */
[----:B------:R-:W-:Y:S02]  /*90d0*/  LOP3.LUT R5, R5, 0xfffffe00, RZ, 0xc0, !PT ;  /* 0xfffffe0005057812 */ /* 0x000fe400078ec0ff */
[----:B------:R-:W-:-:S05]  /*90e0*/  LOP3.LUT R4, R4, R7, RZ, 0x3c, !PT ;  /* 0x0000000704047212 */ /* 0x000fca00078e3cff */
[----:B------:R-:W-:-:S04]  /*90f0*/  IMAD.IADD R9, R5, 0x1, R4 ;  /* 0x0000000105097824 */ /* 0x000fc800078e0204 */
        /* <DEDUP_REMOVED lines=9> */
[----:B------:R-:W-:Y:S01]  /*9190*/  FMUL.FTZ R39, R20, R8 ;  /* 0x0000000814277220 */ /* 0x000fe20000410000 */
[-C--:B------:R-:W-:Y:S01]  /*91a0*/  FMUL.FTZ R30, R41, R31.reuse ;  /* 0x0000001f291e7220 */ /* 0x080fe20000410000 */
[C---:B------:R-:W-:Y:S01]  /*91b0*/  IMAD.U32 R32, R10.reuse, 0x10000, RZ ;  /* 0x000100000a207824 */ /* 0x040fe200078e00ff */
[----:B------:R-:W-:Y:S01]  /*91c0*/  LOP3.LUT R10, R10, 0xffff0000, RZ, 0xc0, !PT ;  /* 0xffff00000a0a7812 */ /* 0x000fe200078ec0ff */
[C---:B------:R-:W-:Y:S01]  /*91d0*/  IMAD.U32 R33, R11.reuse, 0x10000, RZ ;  /* 0x000100000b217824 */ /* 0x040fe200078e00ff */
[----:B------:R-:W-:Y:S01]  /*91e0*/  LOP3.LUT R11, R11, 0xffff0000, RZ, 0xc0, !PT ;  /* 0xffff00000b0b7812 */ /* 0x000fe200078ec0ff */
[----:B--2---:R-:W1:Y:S02]  /*91f0*/  LDS.128 R4, [R40+0x20400] ;  /* 0x0204000028047984 */ /* 0x004e640000000c00 */
[C---:B-1----:R-:W-:Y:S01]  /*9200*/  IMAD.U32 R26, R4.reuse, 0x10000, RZ ;  /* 0x00010000041a7824 */ /* 0x042fe200078e00ff */
[----:B------:R-:W-:Y:S01]  /*9210*/  LOP3.LUT R4, R4, 0xffff0000, RZ, 0xc0, !PT ;  /* 0xffff000004047812 */ /* 0x000fe200078ec0ff */
[C---:B0-----:R-:W-:Y:S01]  /*9220*/  IMAD.U32 R27, R5.reuse, 0x10000, RZ ;  /* 0x00010000051b7824 */ /* 0x041fe200078e00ff */
[----:B------:R-:W-:Y:S01]  /*9230*/  LOP3.LUT R5, R5, 0xffff0000, RZ, 0xc0, !PT ;  /* 0xffff000005057812 */ /* 0x000fe200078ec0ff */
[-C--:B------:R-:W-:Y:S01]  /*9240*/  FFMA.FTZ R35, R34, R26.reuse, -R35 ;  /* 0x0000001a22237223 */ /* 0x080fe20000010823 */
[----:B------:R-:W-:Y:S01]  /*9250*/  FFMA.FTZ R13, R36, R26, R13 ;  /* 0x0000001a240d7223 */ /* 0x000fe2000001000d */
[----:B------:R-:W-:Y:S01]  /*9260*/  FMUL.FTZ R26, R43, R31 ;  /* 0x0000001f2b1a7220 */ /* 0x000fe20000410000 */
[----:B------:R-:W-:Y:S01]  /*9270*/  FFMA.FTZ R8, R20, R4, -R37 ;  /* 0x0000000414087223 */ /* 0x000fe20000010825 */
[----:B------:R-:W-:-:S02]  /*9280*/  IMAD.U32 R34, R15, 0x10000, RZ ;  /* 0x000100000f227824 */ /* 0x000fc400078e00ff */
[----:B------:R-:W-:Y:S01]  /*9290*/  FFMA.FTZ R20, R38, R4, R39 ;  /* 0x0000000426147223 */ /* 0x000fe20000010027 */
[C---:B------:R-:W-:Y:S02]  /*92a0*/  IMAD.U32 R4, R12.reuse, 0x10000, RZ ;  /* 0x000100000c047824 */ /* 0x040fe400078e00ff */
[-C--:B------:R-:W-:Y:S01]  /*92b0*/  FFMA.FTZ R26, R41, R27.reuse, -R26 ;  /* 0x0000001b291a7223 */ /* 0x080fe2000001081a */
[----:B------:R-:W-:Y:S01]  /*92c0*/  FFMA.FTZ R30, R43, R27, R30 ;  /* 0x0000001b2b1e7223 */ /* 0x000fe2000001001e */
[----:B------:R-:W-:Y:S01]  /*92d0*/  LOP3.LUT R12, R12, 0xffff0000, RZ, 0xc0, !PT ;  /* 0xffff00000c0c7812 */ /* 0x000fe200078ec0ff */
[----:B------:R-:W-:Y:S01]  /*92e0*/  IMAD.U32 R28, R6, 0x10000, RZ ;  /* 0x00010000061c7824 */ /* 0x000fe200078e00ff */
[----:B------:R-:W-:Y:S01]  /*92f0*/  LOP3.LUT R36, R15, 0xffff0000, RZ, 0xc0, !PT ;  /* 0xffff00000f247812 */ /* 0x000fe200078ec0ff */
[-C--:B------:R-:W-:Y:S01]  /*9300*/  FMUL.FTZ R27, R34, R32.reuse ;  /* 0x00000020221b7220 */ /* 0x080fe20000410000 */
[----:B------:R-:W-:Y:S01]  /*9310*/  IMAD.U32 R41, R3, 0x10000, RZ ;  /* 0x0001000003297824 */ /* 0x000fe200078e00ff */
[----:B------:R-:W-:Y:S01]  /*9320*/  LOP3.LUT R6, R6, 0xffff0000, RZ, 0xc0, !PT ;  /* 0xffff000006067812 */ /* 0x000fe200078ec0ff */
[C---:B------:R-:W-:Y:S01]  /*9330*/  FMUL.FTZ R15, R4.reuse, R32 ;  /* 0x00000020040f7220 */ /* 0x040fe20000410000 */
[----:B------:R-:W-:Y:S01]  /*9340*/  FFMA.FTZ R27, R4, R28, -R27 ;  /* 0x0000001c041b7223 */ /* 0x000fe2000001081b */
[-C--:B------:R-:W-:Y:S01]  /*9350*/  FMUL.FTZ R31, R36, R10.reuse ;  /* 0x0000000a241f7220 */ /* 0x080fe20000410000 */
[----:B------:R-:W-:Y:S01]  /*9360*/  FMUL.FTZ R37, R12, R10 ;  /* 0x0000000a0c257220 */ /* 0x000fe20000410000 */
[----:B------:R-:W-:-:S02]  /*9370*/  IMAD.U32 R29, R7, 0x10000, RZ ;  /* 0x00010000071d7824 */ /* 0x000fc400078e00ff */
[-C--:B------:R-:W-:Y:S01]  /*9380*/  FMUL.FTZ R4, R41, R33.reuse ;  /* 0x0000002129047220 */ /* 0x080fe20000410000 */
[----:B------:R-:W-:Y:S02]  /*9390*/  IMAD.U32 R39, R21, 0x10000, RZ ;  /* 0x0001000015277824 */ /* 0x000fe400078e00ff */
[----:B------:R-:W-:Y:S01]  /*93a0*/  FFMA.FTZ R10, R34, R28, R15 ;  /* 0x0000001c220a7223 */ /* 0x000fe2000001000f */
[-C--:B------:R-:W-:Y:S01]  /*93b0*/  FFMA.FTZ R12, R12, R6.reuse, -R31 ;  /* 0x000000060c0c7223 */ /* 0x080fe2000001081f */
[----:B------:R-:W-:Y:S01]  /*93c0*/  FFMA.FTZ R37, R36, R6, R37 ;  /* 0x0000000624257223 */ /* 0x000fe20000010025 */
[C---:B------:R-:W-:Y:S01]  /*93d0*/  FMUL.FTZ R6, R39.reuse, R33 ;  /* 0x0000002127067220 */ /* 0x040fe20000410000 */
[-C--:B------:R-:W-:Y:S01]  /*93e0*/  FFMA.FTZ R15, R39, R29.reuse, -R4 ;  /* 0x0000001d270f7223 */ /* 0x080fe20000010804 */
        /* <DEDUP_REMOVED lines=8> */
[C---:B------:R-:W-:Y:S01]  /*9470*/  FMUL.FTZ R6, R31.reuse, R9 ;  /* 0x000000091f067220 */ /* 0x040fe20000410000 */
[----:B------:R-:W-:Y:S01]  /*9480*/  FFMA.FTZ R3, R31, R5, -R4 ;  /* 0x000000051f037223 */ /* 0x000fe20000010804 */
[C---:B------:R-:W-:Y:S01]  /*9490*/  FMUL.FTZ R24, R21.reuse, R11 ;  /* 0x0000000b15187220 */ /* 0x040fe20000410000 */
        /* <DEDUP_REMOVED lines=13> */
.L_x_4390:
[----:B------:R-:W-:Y:S05]  /*9570*/  BSYNC B0 ;  /* 0x0000000000007941 */ /* 0x000fea0003800000 */
.L_x_4379:
        /* <DEDUP_REMOVED lines=8> */
.L_x_4376:
[----:B------:R-:W-:-:S13]  /*9600*/  ISETP.NE.AND P0, PT, R187, 0x3, PT ;  /* 0x00000003bb00780c */ /* 0x000fda0003f05270 */
[----:B------:R-:W-:Y:S05]  /*9610*/  @!P0 BRA `(.L_x_4400) ;  /* 0x0000000000048947 */ /* 0x000fea0003800000 */
[----:B------:R-:W-:Y:S01]  /*9620*/  BPT.TRAP 0x1 ;  /* 0x000000040000795c */ /* 0x000fe20000300000 */
.L_x_4400:
[----:B------:R-:W-:Y:S01]  /*9630*/  IMAD R20, R18, 0x8, R2 ;  /* 0x0000000812147824 */ /* 0x000fe200078e0202 */
[----:B------:R-:W-:-:S04]  /*9640*/  SHF.L.U32 R15, R23, 0x1f, RZ ;  /* 0x0000001f170f7819 */ /* 0x000fc800000006ff */
[----:B------:R4:W0:Y:S01]  /*9650*/  SYNCS.PHASECHK.TRANS64.TRYWAIT P1, [R20+URZ+0x38830], R15 ;  /* 0x0388300f140075a7 */ /* 0x000822000802017f */
[----:B------:R-:W-:Y:S05]  /*9660*/  @!P0 BRA `(.L_x_4401) ;  /* 0x0000000000048947 */ /* 0x000fea0003800000 */
[----:B------:R-:W-:Y:S01]  /*9670*/  BPT.TRAP 0x1 ;  /* 0x000000040000795c */ /* 0x000fe20000300000 */
.L_x_4401:
[C---:B012---:R-:W-:Y:S02]  /*9680*/  VIADD R3, R2.reuse, 0x22400 ;  /* 0x0002240002037836 */ /* 0x047fe40000000000 */
[----:B---3--:R-:W-:-:S03]  /*9690*/  VIADD R4, R2, 0x20400 ;  /* 0x0002040002047836 */ /* 0x008fc60000000000 */
        /* <DEDUP_REMOVED lines=8> */
.L_x_4402:
[----:B------:R-:W-:Y:S01]  /*9720*/  IMAD R10, R18, 0x200, R3 ;  /* 0x00000200120a7824 */ /* 0x000fe200078e0203 */
[----:B------:R-:W-:Y:S01]  /*9730*/  LOP3.LUT R8, R4, 0x10000, RZ, 0xfc, !PT ;  /* 0x0001000004087812 */ /* 0x000fe200078efcff */
[----:B------:R-:W-:Y:S01]  /*9740*/  IMAD.MOV.U32 R9, RZ, RZ, 0x40000040 ;  /* 0x40000040ff097424 */ /* 0x000fe200078e00ff */
[----:B------:R-:W-:Y:S05]  /*9750*/  WARPSYNC.ALL ;  /* 0x0000000000007948 */ /* 0x000fea0003800000 */
[----:B------:R-:W-:Y:S01]  /*9760*/  IMAD.MOV.U32 R11, RZ, RZ, 0x40000040 ;  /* 0x40000040ff0b7424 */ /* 0x000fe200078e00ff */
        /* <DEDUP_REMOVED lines=8> */
[----:B------:R-:W-:Y:S01]  /*97f0*/  BSSY B0, `(.L_x_4404) ;  /* 0x0000024000007945 */ /* 0x000fe20003800000 */
        /* <DEDUP_REMOVED lines=8> */
[----:B------:R-:W-:-:S02]  /*9880*/  R2UR UR5, R5 ;  /* 0x00000000050572ca */ /* 0x000fc400000e0000 */
[----:B------:R-:W-:Y:S01]  /*9890*/  R2UR UR6, R6 ;  /* 0x00000000060672ca */ /* 0x000fe200000e0000 */
[C---:B------:R-:W-:Y:S01]  /*98a0*/  VIADD R6, R8.reuse, 0x4 ;  /* 0x0000000408067836 */ /* 0x040fe20000000000 */
[----:B------:R-:W-:Y:S01]  /*98b0*/  R2UR UR7, R7 ;  /* 0x00000000070772ca */ /* 0x000fe200000e0000 */
[----:B------:R-:W-:Y:S02]  /*98c0*/  IMAD.MOV.U32 R7, RZ, RZ, 0x40000040 ;  /* 0x40000040ff077424 */ /* 0x000fe400078e00ff */
[----:B------:R-:W-:Y:S01]  /*98d0*/  VIADD R8, R8, 0x6 ;  /* 0x0000000608087836 */ /* 0x000fe20000000000 */
[----:B------:R-:W-:Y:S02]  /*98e0*/  WARPGROUP.DEPBAR.LE gsb0, 0x0 ;  /* 0x00008000000079c5 */ /* 0x000fe40000010000 */
[----:B------:R-:W-:-:S07]  /*98f0*/  WARPGROUP.ARRIVE ;  /* 0x00000000000079c5 */ /* 0x000fce0000000000 */
        /* <DEDUP_REMOVED lines=11> */
[----:B------:R-:W-:Y:S02]  /*99b0*/  R2UR UR7, R11 ;  /* 0x000000000b0772ca */ /* 0x000fe400000e0000 */
[----:B------:R-:W-:Y:S01]  /*99c0*/  SHF.L.U32 R11, R0, 0x1f, RZ ;  /* 0x0000001f000b7819 */ /* 0x000fe200000006ff */
[----:B------:R-:W-:-:S02]  /*99d0*/  WARPGROUP.DEPBAR.LE gsb0, 0x0 ;  /* 0x00008000000079c5 */ /* 0x000fc40000010000 */
[----:B------:R-:W-:-:S08]  /*99e0*/  WARPGROUP.ARRIVE ;  /* 0x00000000000079c5 */ /* 0x000fd00000000000 */
[----:B------:R-:W-:Y:S03]  /*99f0*/  HGMMA.64x64x16.F32.BF16 R24, gdesc[UR4], R24, gsb0 ;  /* 0x00e00000041879f0 */ /* 0x000fe60008001818 */
[----:B------:R-:W-:Y:S02]  /*9a00*/  WARPGROUP.DEPBAR.LE gsb0, 0x0 ;  /* 0x00008000000079c5 */ /* 0x000fe40000010000 */
[----:B------:R-:W1:Y:S02]  /*9a10*/  SYNCS.PHASECHK.TRANS64.TRYWAIT P1, [R2+URZ+0x38810], R11 ;  /* 0x0388100b020075a7 */ /* 0x000e64000802017f */
[----:B-1----:R-:W-:Y:S05]  /*9a20*/  @!P1 BRA `(.L_x_4405) ;  /* 0x00000158005c9947 */ /* 0x002fea0003800000 */
.L_x_4648:
[----:B------:R-:W-:Y:S05]  /*9a30*/  BSYNC B0 ;  /* 0x0000000000007941 */ /* 0x000fea0003800000 */
.L_x_4404:
[----:B------:R-:W-:Y:S05]  /*9a40*/  @!P0 BRA `(.L_x_4406) ;  /* 0x0000000000048947 */ /* 0x000fea0003800000 */
[----:B------:R-:W-:Y:S01]  /*9a50*/  BPT.TRAP 0x1 ;  /* 0x000000040000795c */ /* 0x000fe20000300000 */
.L_x_4406:
[----:B------:R2:W3:Y:S01]  /*9a60*/  SYNCS.PHASECHK.TRANS64.TRYWAIT P1, [R20+URZ+0x38850], R15 ;  /* 0x0388500f140075a7 */ /* 0x0004e2000802017f */
[----:B------:R-:W-:Y:S05]  /*9a70*/  @!P0 BRA `(.L_x_4407) ;  /* 0x0000000000048947 */ /* 0x000fea0003800000 */
[----:B------:R-:W-:Y:S01]  /*9a80*/  BPT.TRAP 0x1 ;  /* 0x000000040000795c */ /* 0x000fe20000300000 */
.L_x_4407:
[C---:B------:R-:W-:Y:S01]  /*9a90*/  VIADD R0, R2.reuse, 0x400 ;  /* 0x0000040002007836 */ /* 0x040fe20000000000 */
[----:B------:R-:W-:Y:S01]  /*9aa0*/  BSSY B0, `(.L_x_4408) ;  /* 0x000000a000007945 */ /* 0x000fe20003800000 */
[----:B------:R-:W-:-:S03]  /*9ab0*/  VIADD R10, R2, 0x26400 ;  /* 0x00026400020a7836 */ /* 0x000fc60000000000 */
[----:B------:R-:W-:Y:S02]  /*9ac0*/  SHF.R.U32.HI R0, RZ, 0x4, R0 ;  /* 0x00000004ff007819 */ /* 0x000fe40000011600 */
[----:B------:R-:W-:Y:S02]  /*9ad0*/  SHF.R.U32.HI R10, RZ, 0x4, R10 ;  /* 0x00000004ff0a7819 */ /* 0x000fe4000001160a */
[----:B------:R-:W-:Y:S02]  /*9ae0*/  LOP3.LUT R0, R0, 0x3fff, RZ, 0xc0, !PT ;  /* 0x00003fff00007812 */ /* 0x000fe400078ec0ff */
[----:B-1----:R-:W-:Y:S02]  /*9af0*/  LOP3.LUT R11, R10, 0x3fff, RZ, 0xc0, !PT ;  /* 0x00003fff0a0b7812 */ /* 0x002fe400078ec0ff */
[----:B------:R-:W-:Y:S01]  /*9b00*/  LOP3.LUT R10, R0, 0x10000, RZ, 0xfc, !PT ;  /* 0x00010000000a7812 */ /* 0x000fe200078efcff */
[----:B---3--:R-:W-:Y:S06]  /*9b10*/  @P1 BRA `(.L_x_4409) ;  /* 0x0000000000081947 */ /* 0x008fec0003800000 */
[----:B------:R-:W1:Y:S02]  /*9b20*/  SYNCS.PHASECHK.TRANS64.TRYWAIT P1, [R20+URZ+0x38850], R15 ;  /* 0x0388500f140075a7 */ /* 0x000e64000802017f */
[----:B-1----:R-:W-:Y:S05]  /*9b30*/  @!P1 BRA `(.L_x_4410) ;  /* 0x00000158002c9947 */ /* 0x002fea0003800000 */
.L_x_4409:
[----:B------:R-:W-:Y:S05]  /*9b40*/  BSYNC B0 ;  /* 0x0000000000007941 */ /* 0x000fea0003800000 */
.L_x_4408:
[----:B------:R-:W-:Y:S01]  /*9b50*/  LOP3.LUT R0, R11, 0x10000, RZ, 0xfc, !PT ;  /* 0x000100000b007812 */ /* 0x000fe200078efcff */
[----:B------:R-:W-:Y:S01]  /*9b60*/  IMAD R12, R18, 0x1000, R10 ;  /* 0x00001000120c7824 */ /* 0x000fe200078e020a */
[----:B------:R-:W-:Y:S05]  /*9b70*/  WARPSYNC.ALL ;  /* 0x0000000000007948 */ /* 0x000fea0003800000 */
[----:B------:R-:W-:Y:S01]  /*9b80*/  IMAD.MOV.U32 R14, RZ, RZ, R0 ;  /* 0x000000ffff0e7224 */ /* 0x000fe200078e0000 */
[----:B------:R-:W-:Y:S01]  /*9b90*/  R2UR UR6, R12 ;  /* 0x000000000c0672ca */ /* 0x000fe200000e0000 */
[----:B012-4-:R-:W-:Y:S01]  /*9ba0*/  IMAD.MOV.U32 R15, RZ, RZ, 0x40000040 ;  /* 0x40000040ff0f7424 */ /* 0x017fe200078e00ff */
[----:B------:R-:W-:Y:S01]  /*9bb0*/  WARPGROUP.ARRIVE ;  /* 0x00000000000079c5 */ /* 0x000fe20000000000 */
[----:B------:R-:W-:Y:S01]  /*9bc0*/  IMAD.MOV.U32 R13, RZ, RZ, 0x40000040 ;  /* 0x40000040ff0d7424 */ /* 0x000fe200078e00ff */
[----:B------:R-:W-:Y:S01]  /*9bd0*/  R2UR UR4, R14 ;  /* 0x000000000e0472ca */ /* 0x000fe200000e0000 */
[----:B------:R-:W-:Y:S01]  /*9be0*/  VIADD R14, R0, 0x2 ;  /* 0x00000002000e7836 */ /* 0x000fe20000000000 */
[----:B------:R-:W-:Y:S01]  /*9bf0*/  R2UR UR5, R15 ;  /* 0x000000000f0572ca */ /* 0x000fe200000e0000 */
[----:B------:R-:W-:Y:S01]  /*9c00*/  VIADD R58, R12, 0x2 ;  /* 0x000000020c3a7836 */ /* 0x000fe20000000000 */
[----:B------:R-:W-:Y:S01]  /*9c10*/  R2UR UR7, R13 ;  /* 0x000000000d0772ca */ /* 0x000fe200000e0000 */
[----:B------:R-:W-:Y:S01]  /*9c20*/  IMAD.MOV.U32 R15, RZ, RZ, 0x40000040 ;  /* 0x40000040ff0f7424 */ /* 0x000fe200078e00ff */
[----:B------:R-:W0:Y:S01]  /*9c30*/  S2R R21, SR_TID.X ;  /* 0x0000000000157919 */ /* 0x000e220000002100 */
[----:B------:R-:W-:Y:S01]  /*9c40*/  IMAD.MOV.U32 R59, RZ, RZ, 0x40000040 ;  /* 0x40000040ff3b7424 */ /* 0x000fe200078e00ff */
[----:B------:R-:W2:Y:S09]  /*9c50*/  LDL R57, [R1+0x48] ;  /* 0x0000480001397983 */ /* 0x000eb20000100800 */
[----:B------:R-:W-:Y:S01]  /*9c60*/  HGMMA.64x64x16.F32.BF16 R24, gdesc[UR4], R24, gsb0 ;  /* 0x00e00000041879f0 */ /* 0x000fe20008001818 */
        /* <DEDUP_REMOVED lines=8> */
[----:B0-----:R-:W-:-:S05]  /*9cf0*/  SHF.R.U32.HI R21, RZ, 0x7, R21 ;  /* 0x00000007ff157819 */ /* 0x001fca0000011615 */
[----:B------:R-:W0:Y:S01]  /*9d00*/  SHFL.IDX PT, R11, R21, RZ, 0x1f ;  /* 0x00001fff150b7589 */ /* 0x000e2200000e0000 */
[----:B------:R-:W-:Y:S02]  /*9d10*/  WARPGROUP.DEPBAR.LE gsb0, 0x0 ;  /* 0x00008000000079c5 */ /* 0x000fe40000010000 */
[----:B------:R-:W-:-:S06]  /*9d20*/  WARPGROUP.ARRIVE ;  /* 0x00000000000079c5 */ /* 0x000fcc0000000000 */
        /* <DEDUP_REMOVED lines=9> */
[----:B------:R-:W-:Y:S02]  /*9dc0*/  WARPGROUP.DEPBAR.LE gsb0, 0x0 ;  /* 0x00008000000079c5 */ /* 0x000fe40000010000 */
[----:B------:R-:W-:-:S09]  /*9dd0*/  WARPGROUP.ARRIVE ;  /* 0x00000000000079c5 */ /* 0x000fd20000000000 */
        /* <DEDUP_REMOVED lines=133> */
[----:B------:R-:W-:Y:S02]  /*a630*/  R2UR UR4, R14 ;  /* 0x000000000e0472ca */ /* 0x000fe400000e0000 */
[----:B------:R-:W-:Y:S02]  /*a640*/  R2UR UR5, R15 ;  /* 0x000000000f0572ca */ /* 0x000fe400000e0000 */
[----:B------:R-:W-:Y:S02]  /*a650*/  R2UR UR6, R58 ;  /* 0x000000003a0672ca */ /* 0x000fe400000e0000 */
[----:B------:R-:W-:Y:S02]  /*a660*/  R2UR UR7, R59 ;  /* 0x000000003b0772ca */ /* 0x000fe400000e0000 */
[----:B0-----:R-:W-:Y:S01]  /*a670*/  ISETP.GT.AND P1, PT, R11, 0x7f, PT ;  /* 0x0000007f0b00780c */ /* 0x001fe20003f24270 */
[----:B------:R-:W-:-:S02]  /*a680*/  WARPGROUP.DEPBAR.LE gsb0, 0x0 ;  /* 0x00008000000079c5 */ /* 0x000fc40000010000 */
[----:B------:R-:W-:-:S08]  /*a690*/  WARPGROUP.ARRIVE ;  /* 0x00000000000079c5 */ /* 0x000fd00000000000 */
[----:B------:R-:W-:Y:S01]  /*a6a0*/  HGMMA.64x64x16.F32.BF16 R24, gdesc[UR4], R24, gsb0 ;  /* 0x00e00000041879f0 */ /* 0x000fe20008001818 */
[----:B------:R-:W-:Y:S01]  /*a6b0*/  SEL R11, RZ, 0x2, !P1 ;  /* 0x00000002ff0b7807 */ /* 0x000fe20004800000 */
[----:B------:R-:W-:Y:S02]  /*a6c0*/  VIADD R62, R12, 0x800 ;  /* 0x000008000c3e7836 */ /* 0x000fe40000000000 */
[----:B------:R-:W-:Y:S02]  /*a6d0*/  VIADD R60, R0, 0x800 ;  /* 0x00000800003c7836 */ /* 0x000fe40000000000 */
[C---:B------:R-:W-:Y:S02]  /*a6e0*/  IMAD.IADD R14, R11.reuse, 0x1, R62 ;  /* 0x000000010b0e7824 */ /* 0x040fe400078e023e */
[----:B------:R-:W-:Y:S02]  /*a6f0*/  IMAD.IADD R58, R11, 0x1, R60 ;  /* 0x000000010b3a7824 */ /* 0x000fe400078e023c */
[----:B------:R-:W-:-:S02]  /*a700*/  IMAD.MOV.U32 R15, RZ, RZ, 0x40000040 ;  /* 0x40000040ff0f7424 */ /* 0x000fc400078e00ff */
[----:B------:R-:W-:Y:S01]  /*a710*/  IMAD.MOV.U32 R59, RZ, RZ, 0x40000040 ;  /* 0x40000040ff3b7424 */ /* 0x000fe200078e00ff */
[----:B------:R-:W-:Y:S02]  /*a720*/  R2UR UR6, R14 ;  /* 0x000000000e0672ca */ /* 0x000fe400000e0000 */
[----:B------:R-:W-:Y:S02]  /*a730*/  R2UR UR7, R15 ;  /* 0x000000000f0772ca */ /* 0x000fe400000e0000 */
[----:B------:R-:W-:Y:S02]  /*a740*/  R2UR UR4, R58 ;  /* 0x000000003a0472ca */ /* 0x000fe400000e0000 */
[----:B------:R-:W-:Y:S01]  /*a750*/  R2UR UR5, R59 ;  /* 0x000000003b0572ca */ /* 0x000fe200000e0000 */
[----:B------:R-:W-:Y:S02]  /*a760*/  WARPGROUP.DEPBAR.LE gsb0, 0x0 ;  /* 0x00008000000079c5 */ /* 0x000fe40000010000 */
[----:B------:R-:W-:-:S10]  /*a770*/  WARPGROUP.ARRIVE ;  /* 0x00000000000079c5 */ /* 0x000fd40000000000 */
[----:B------:R-:W-:Y:S01]  /*a780*/  HGMMA.64x64x16.F32.BF16 R24, gdesc[UR4], R24, gsb0 ;  /* 0x00e00000041879f0 */ /* 0x000fe20008001818 */
[----:B------:R-:W-:-:S05]  /*a790*/  IMAD.MOV.U32 R21, RZ, RZ, 0x4 ;  /* 0x00000004ff157424 */ /* 0x000fca00078e00ff */
[----:B------:R-:W-:Y:S01]  /*a7a0*/  SEL R13, R21, 0x2, P1 ;  /* 0x00000002150d7807 */ /* 0x000fe20000800000 */
[----:B------:R-:W-:Y:S02]  /*a7b0*/  IMAD.MOV.U32 R15, RZ, RZ, 0x40000040 ;  /* 0x40000040ff0f7424 */ /* 0x000fe400078e00ff */
[----:B------:R-:W-:Y:S02]  /*a7c0*/  IMAD.MOV.U32 R59, RZ, RZ, 0x40000040 ;  /* 0x40000040ff3b7424 */ /* 0x000fe400078e00ff */
[--C-:B------:R-:W-:Y:S02]  /*a7d0*/  IMAD.IADD R14, R62, 0x1, R13.reuse ;  /* 0x000000013e0e7824 */ /* 0x100fe400078e020d */
[----:B------:R-:W-:Y:S01]  /*a7e0*/  IMAD.IADD R58, R60, 0x1, R13 ;  /* 0x000000013c3a7824 */ /* 0x000fe200078e020d */
[----:B------:R-:W-:Y:S02]  /*a7f0*/  R2UR UR7, R15 ;  /* 0x000000000f0772ca */ /* 0x000fe400000e0000 */
[----:B------:R-:W-:-:S02]  /*a800*/  R2UR UR6, R14 ;  /* 0x000000000e0672ca */ /* 0x000fc400000e0000 */
[----:B------:R-:W-:Y:S02]  /*a810*/  R2UR UR4, R58 ;  /* 0x000000003a0472ca */ /* 0x000fe400000e0000 */
[----:B------:R-:W-:Y:S01]  /*a820*/  R2UR UR5, R59 ;  /* 0x000000003b0572ca */ /* 0x000fe200000e0000 */
[----:B------:R-:W-:Y:S02]  /*a830*/  WARPGROUP.DEPBAR.LE gsb0, 0x0 ;  /* 0x00008000000079c5 */ /* 0x000fe40000010000 */
[----:B------:R-:W-:-:S10]  /*a840*/  WARPGROUP.ARRIVE ;  /* 0x00000000000079c5 */ /* 0x000fd40000000000 */
[----:B------:R-:W-:Y:S01]  /*a850*/  HGMMA.64x64x16.F32.BF16 R24, gdesc[UR4], R24, gsb0 ;  /* 0x00e00000041879f0 */ /* 0x000fe20008001818 */
[----:B------:R-:W-:Y:S01]  /*a860*/  SEL R21, R21, 0x6, !P1 ;  /* 0x0000000615157807 */ /* 0x000fe20004800000 */
        /* <DEDUP_REMOVED lines=8> */
[----:B------:R-:W-:Y:S02]  /*a8f0*/  IMAD.MOV.U32 R14, RZ, RZ, 0x28 ;  /* 0x00000028ff0e7424 */ /* 0x000fe400078e00ff */
[----:B------:R-:W-:Y:S01]  /*a900*/  IMAD.MOV.U32 R15, RZ, RZ, 0xa00 ;  /* 0x00000a00ff0f7424 */ /* 0x000fe200078e00ff */
[----:B------:R-:W-:Y:S02]  /*a910*/  WARPGROUP.DEPBAR.LE gsb0, 0x0 ;  /* 0x00008000000079c5 */ /* 0x000fe40000010000 */
[----:B------:R-:W-:-:S07]  /*a920*/  WARPGROUP.ARRIVE ;  /* 0x00000000000079c5 */ /* 0x000fce0000000000 */
[----:B------:R-:W-:Y:S01]  /*a930*/  HGMMA.64x64x16.F32.BF16 R24, gdesc[UR4], R24, gsb0 ;  /* 0x00e00000041879f0 */ /* 0x000fe20008001818 */
[----:B------:R-:W-:Y:S02]  /*a940*/  SEL R14, R14, 0x26, P1 ;  /* 0x000000260e0e7807 */ /* 0x000fe40000800000 */
[----:B------:R-:W-:Y:S02]  /*a950*/  SEL R15, R15, 0x980, P1 ;  /* 0x000009800f0f7807 */ /* 0x000fe40000800000 */
[----:B------:R-:W-:Y:S02]  /*a960*/  LOP3.LUT R59, R14, 0x6, RZ, 0xc0, !PT ;  /* 0x000000060e3b7812 */ /* 0x000fe400078ec0ff */
[----:B------:R-:W-:-:S04]  /*a970*/  LOP3.LUT R15, R15, 0xa00, RZ, 0xc0, !PT ;  /* 0x00000a000f0f7812 */ /* 0x000fc800078ec0ff */
[CC--:B------:R-:W-:Y:S02]  /*a980*/  IADD3 R14, R59.reuse, R15.reuse, R0 ;  /* 0x0000000f3b0e7210 */ /* 0x0c0fe40007ffe000 */
[----:B------:R-:W-:Y:S01]  /*a990*/  IADD3 R58, R59, R15, R12 ;  /* 0x0000000f3b3a7210 */ /* 0x000fe20007ffe00c */
[----:B------:R-:W-:Y:S02]  /*a9a0*/  IMAD.MOV.U32 R15, RZ, RZ, 0x40000040 ;  /* 0x40000040ff0f7424 */ /* 0x000fe400078e00ff */
[----:B------:R-:W-:Y:S01]  /*a9b0*/  IMAD.MOV.U32 R59, RZ, RZ, 0x40000040 ;  /* 0x40000040ff3b7424 */ /* 0x000fe200078e00ff */
[----:B------:R-:W-:Y:S02]  /*a9c0*/  R2UR UR4, R14 ;  /* 0x000000000e0472ca */ /* 0x000fe400000e0000 */
[----:B------:R-:W-:Y:S02]  /*a9d0*/  R2UR UR5, R15 ;  /* 0x000000000f0572ca */ /* 0x000fe400000e0000 */
[----:B------:R-:W-:-:S02]  /*a9e0*/  R2UR UR6, R58 ;  /* 0x000000003a0672ca */ /* 0x000fc400000e0000 */
[----:B------:R-:W-:Y:S01]  /*a9f0*/  R2UR UR7, R59 ;  /* 0x000000003b0772ca */ /* 0x000fe200000e0000 */
[----:B------:R-:W-:Y:S02]  /*aa00*/  WARPGROUP.DEPBAR.LE gsb0, 0x0 ;  /* 0x00008000000079c5 */ /* 0x000fe40000010000 */
[----:B------:R-:W-:-:S10]  /*aa10*/  WARPGROUP.ARRIVE ;  /* 0x00000000000079c5 */ /* 0x000fd40000000000 */
[----:B------:R-:W-:Y:S01]  /*aa20*/  HGMMA.64x64x16.F32.BF16 R24, gdesc[UR4], R24, gsb0 ;  /* 0x00e00000041879f0 */ /* 0x000fe20008001818 */
[----:B------:R-:W-:Y:S02]  /*aa30*/  VIADD R60, R0, 0xa00 ;  /* 0x00000a00003c7836 */ /* 0x000fe40000000000 */
[----:B------:R-:W-:Y:S02]  /*aa40*/  VIADD R62, R12, 0xa00 ;  /* 0x00000a000c3e7836 */ /* 0x000fe40000000000 */
[C---:B------:R-:W-:Y:S02]  /*aa50*/  IMAD.IADD R14, R11.reuse, 0x1, R60 ;  /* 0x000000010b0e7824 */ /* 0x040fe400078e023c */
[----:B------:R-:W-:Y:S02]  /*aa60*/  IMAD.IADD R58, R11, 0x1, R62 ;  /* 0x000000010b3a7824 */ /* 0x000fe400078e023e */
[----:B------:R-:W-:Y:S02]  /*aa70*/  IMAD.MOV.U32 R15, RZ, RZ, 0x40000040 ;  /* 0x40000040ff0f7424 */ /* 0x000fe400078e00ff */
[----:B------:R-:W-:Y:S01]  /*aa80*/  IMAD.MOV.U32 R59, RZ, RZ, 0x40000040 ;  /* 0x40000040ff3b7424 */ /* 0x000fe200078e00ff */
[----:B------:R-:W-:-:S02]  /*aa90*/  R2UR UR4, R14 ;  /* 0x000000000e0472ca */ /* 0x000fc400000e0000 */
[----:B------:R-:W-:Y:S02]  /*aaa0*/  R2UR UR5, R15 ;  /* 0x000000000f0572ca */ /* 0x000fe400000e0000 */
[----:B------:R-:W-:Y:S02]  /*aab0*/  R2UR UR6, R58 ;  /* 0x000000003a0672ca */ /* 0x000fe400000e0000 */
[----:B------:R-:W-:Y:S01]  /*aac0*/  R2UR UR7, R59 ;  /* 0x000000003b0772ca */ /* 0x000fe200000e0000 */
[----:B------:R-:W-:Y:S02]  /*aad0*/  WARPGROUP.DEPBAR.LE gsb0, 0x0 ;  /* 0x00008000000079c5 */ /* 0x000fe40000010000 */
[----:B------:R-:W-:-:S10]  /*aae0*/  WARPGROUP.ARRIVE ;  /* 0x00000000000079c5 */ /* 0x000fd40000000000 */
[----:B------:R-:W-:Y:S01]  /*aaf0*/  HGMMA.64x64x16.F32.BF16 R24, gdesc[UR4], R24, gsb0 ;  /* 0x00e00000041879f0 */ /* 0x000fe20008001818 */
[C---:B------:R-:W-:Y:S02]  /*ab00*/  IMAD.IADD R14, R13.reuse, 0x1, R60 ;  /* 0x000000010d0e7824 */ /* 0x040fe400078e023c */
[----:B------:R-:W-:Y:S02]  /*ab10*/  IMAD.IADD R58, R13, 0x1, R62 ;  /* 0x000000010d3a7824 */ /* 0x000fe400078e023e */
[----:B------:R-:W-:Y:S02]  /*ab20*/  IMAD.MOV.U32 R15, RZ, RZ, 0x40000040 ;  /* 0x40000040ff0f7424 */ /* 0x000fe400078e00ff */
[----:B------:R-:W-:Y:S01]  /*ab30*/  IMAD.MOV.U32 R59, RZ, RZ, 0x40000040 ;  /* 0x40000040ff3b7424 */ /* 0x000fe200078e00ff */
[----:B------:R-:W-:Y:S02]  /*ab40*/  R2UR UR4, R14 ;  /* 0x000000000e0472ca */ /* 0x000fe400000e0000 */
[----:B------:R-:W-:-:S02]  /*ab50*/  R2UR UR5, R15 ;  /* 0x000000000f0572ca */ /* 0x000fc400000e0000 */
        /* <DEDUP_REMOVED lines=125> */
[----:B------:R-:W-:Y:S01]  /*b330*/  LOP3.LUT R13, R13, 0x1e00, RZ, 0xc0, !PT ;  /* 0x00001e000d0d7812 */ /* 0x000fe200078ec0ff */
[----:B------:R-:W-:-:S03]  /*b340*/  IMAD.MOV.U32 R15, RZ, RZ, 0x40000040 ;  /* 0x40000040ff0f7424 */ /* 0x000fc600078e00ff */
[CC--:B------:R-:W-:Y:S02]  /*b350*/  IADD3 R14, R11.reuse, R13.reuse, R0 ;  /* 0x0000000d0b0e7210 */ /* 0x0c0fe40007ffe000 */
[----:B------:R-:W-:Y:S01]  /*b360*/  IADD3 R12, R11, R13, R12 ;  /* 0x0000000d0b0c7210 */ /* 0x000fe20007ffe00c */
[----:B------:R-:W-:Y:S01]  /*b370*/  IMAD.MOV.U32 R13, RZ, RZ, 0x40000040 ;  /* 0x40000040ff0d7424 */ /* 0x000fe200078e00ff */
[----:B------:R-:W-:Y:S02]  /*b380*/  R2UR UR4, R14 ;  /* 0x000000000e0472ca */ /* 0x000fe400000e0000 */
[----:B------:R-:W-:Y:S02]  /*b390*/  R2UR UR5, R15 ;  /* 0x000000000f0572ca */ /* 0x000fe400000e0000 */
[----:B------:R-:W-:Y:S02]  /*b3a0*/  R2UR UR6, R12 ;  /* 0x000000000c0672ca */ /* 0x000fe400000e0000 */
[----:B------:R-:W-:Y:S01]  /*b3b0*/  R2UR UR7, R13 ;  /* 0x000000000d0772ca */ /* 0x000fe200000e0000 */
[----:B------:R-:W-:-:S02]  /*b3c0*/  WARPGROUP.DEPBAR.LE gsb0, 0x0 ;  /* 0x00008000000079c5 */ /* 0x000fc40000010000 */
[----:B------:R-:W-:-:S10]  /*b3d0*/  WARPGROUP.ARRIVE ;  /* 0x00000000000079c5 */ /* 0x000fd40000000000 */
[----:B------:R-:W-:Y:S01]  /*b3e0*/  HGMMA.64x64x16.F32.BF16 R24, gdesc[UR4], R24, gsb0 ;  /* 0x00e00000041879f0 */ /* 0x000fe20008001818 */
[----:B------:R-:W-:Y:S01]  /*b3f0*/  IMAD R152, R168, -0x40, R152 ;  /* 0xffffffc0a8987824 */ /* 0x000fe200078e0298 */
[----:B------:R-:W-:-:S04]  /*b400*/  ULDC UR4, c[0x0][0xa80] ;  /* 0x0002a00000047ab9 */ /* 0x000fc80000000800 */
        /* <DEDUP_REMOVED lines=57> */
[----:B------:R-:W-:-:S04]  /*b7a0*/  FMNMX.FTZ R11, R78, R11, !PT ;  /* 0x0000000b4e0b7209 */ /* 0x000fc80007810000 */
[----:B------:R-:W-:-:S05]  /*b7b0*/  FMNMX.FTZ R15, R80, R11, !PT ;  /* 0x0000000b500f7209 */ /* 0x000fca0007810000 */
[----:B------:R-:W0:Y:S01]  /*b7c0*/  SHFL.BFLY PT, R12, R15, 0x2, 0x1f ;  /* 0x0c401f000f0c7f89 */ /* 0x000e2200000e0000 */
[----:B------:R-:W-:-:S04]  /*b7d0*/  FMNMX.FTZ R11, R26, R27, !PT ;  /* 0x0000001b1a0b7209 */ /* 0x000fc80007810000 */
[----:B------:R-:W-:-:S04]  /*b7e0*/  FMNMX.FTZ R11, R30, R11, !PT ;  /* 0x0000000b1e0b7209 */ /* 0x000fc80007810000 */
[----:B------:R-:W-:-:S04]  /*b7f0*/  FMNMX.FTZ R11, R14, R11, !PT ;  /* 0x0000000b0e0b7209 */ /* 0x000fc80007810000 */
[----:B------:R-:W-:Y:S02]  /*b800*/  FMNMX.FTZ R11, R34, R11, !PT ;  /* 0x0000000b220b7209 */ /* 0x000fe40007810000 */
[----:B0-----:R-:W-:-:S05]  /*b810*/  FMNMX.FTZ R21, R15, R12, !PT ;  /* 0x0000000c0f157209 */ /* 0x001fca0007810000 */
[----:B------:R-:W0:Y:S01]  /*b820*/  SHFL.BFLY PT, R12, R21, 0x1, 0x1f ;  /* 0x0c201f00150c7f89 */ /* 0x000e2200000e0000 */
[----:B------:R-:W-:-:S04]  /*b830*/  FMNMX.FTZ R11, R24, R11, !PT ;  /* 0x0000000b180b7209 */ /* 0x000fc80007810000 */
[----:B------:R-:W-:-:S04]  /*b840*/  FMNMX.FTZ R13, R38, R11, !PT ;  /* 0x0000000b260d7209 */ /* 0x000fc80007810000 */
[----:B------:R-:W-:-:S04]  /*b850*/  FMNMX.FTZ R13, R28, R13, !PT ;  /* 0x0000000d1c0d7209 */ /* 0x000fc80007810000 */
[----:B------:R-:W-:Y:S02]  /*b860*/  FMNMX.FTZ R13, R42, R13, !PT ;  /* 0x0000000d2a0d7209 */ /* 0x000fe40007810000 */
[----:B------:R-:W-:Y:S02]  /*b870*/  FSEL R46, R46, -INF , P1 ;  /* 0xff8000002e2e7808 */ /* 0x000fe40000800000 */
[----:B------:R-:W-:Y:S01]  /*b880*/  FMNMX.FTZ R13, R32, R13, !PT ;  /* 0x0000000d200d7209 */ /* 0x000fe20007810000 */
[----:B------:R-:W-:Y:S01]  /*b890*/  IMAD.U32 R11, RZ, RZ, UR4 ;  /* 0x00000004ff0b7e24 */ /* 0x000fe2000f8e00ff */
[----:B------:R-:W-:Y:S02]  /*b8a0*/  FSEL R48, R47, -INF , P6 ;  /* 0xff8000002f307808 */ /* 0x000fe40003000000 */
[----:B------:R-:W-:Y:S02]  /*b8b0*/  FMNMX.FTZ R13, R46, R13, !PT ;  /* 0x0000000d2e0d7209 */ /* 0x000fe40007810000 */
[----:B0-----:R-:W-:-:S02]  /*b8c0*/  FMNMX.FTZ R12, R21, R12, !PT ;  /* 0x0000000c150c7209 */ /* 0x001fc40007810000 */
[----:B------:R-:W-:Y:S02]  /*b8d0*/  FSEL R50, R50, -INF , P5 ;  /* 0xff80000032327808 */ /* 0x000fe40002800000 */
[----:B------:R-:W-:Y:S01]  /*b8e0*/  FMNMX.FTZ R13, R48, R13, !PT ;  /* 0x0000000d300d7209 */ /* 0x000fe20007810000 */
[C---:B------:R-:W-:Y:S01]  /*b8f0*/  FMUL.FTZ R15, R12.reuse, R11 ;  /* 0x0000000b0c0f7220 */ /* 0x040fe20000410000 */
[----:B------:R-:W-:Y:S02]  /*b900*/  FSETP.NEU.FTZ.AND P1, PT, R12, -INF , PT ;  /* 0xff8000000c00780b */ /* 0x000fe40003f3d000 */
[----:B------:R-:W-:Y:S02]  /*b910*/  FSEL R52, R51, -INF , P4 ;  /* 0xff80000033347808 */ /* 0x000fe40002000000 */
[----:B------:R-:W-:Y:S02]  /*b920*/  FMNMX.FTZ R13, R50, R13, !PT ;  /* 0x0000000d320d7209 */ /* 0x000fe40007810000 */
[----:B------:R-:W-:-:S02]  /*b930*/  FSEL R15, R15, RZ, P1 ;  /* 0x000000ff0f0f7208 */ /* 0x000fc40000800000 */
[----:B------:R-:W-:Y:S02]  /*b940*/  FSEL R54, R54, -INF , P3 ;  /* 0xff80000036367808 */ /* 0x000fe40001800000 */
[----:B------:R-:W-:Y:S01]  /*b950*/  FMNMX.FTZ R13, R52, R13, !PT ;  /* 0x0000000d340d7209 */ /* 0x000fe20007810000 */
[----:B------:R-:W-:Y:S01]  /*b960*/  FFMA.FTZ R152, R58, R11, -R15 ;  /* 0x0000000b3a987223 */ /* 0x000fe2000001080f */
[----:B------:R-:W-:Y:S02]  /*b970*/  FSEL R58, R55, -INF , P2 ;  /* 0xff800000373a7808 */ /* 0x000fe40001000000 */
[----:B------:R-:W-:-:S04]  /*b980*/  FMNMX.FTZ R13, R54, R13, !PT ;  /* 0x0000000d360d7209 */ /* 0x000fc80007810000 */
[----:B------:R-:W-:Y:S01]  /*b990*/  FMNMX.FTZ R13, R58, R13, !PT ;  /* 0x0000000d3a0d7209 */ /* 0x000fe20007810000 */
[----:B-----5:R-:W-:-:S04]  /*b9a0*/  FFMA.FTZ R154, R60, R11, -R15 ;  /* 0x0000000b3c9a7223 */ /* 0x020fc8000001080f */
[----:B------:R-:W0:Y:S01]  /*b9b0*/  SHFL.BFLY PT, R60, R13, 0x2, 0x1f ;  /* 0x0c401f000d3c7f89 */ /* 0x000e2200000e0000 */
[----:B------:R-:W1:Y:S01]  /*b9c0*/  S2R R57, SR_TID.X ;  /* 0x0000000000397919 */ /* 0x000e620000002100 */
[----:B0-----:R-:W-:-:S05]  /*b9d0*/  FMNMX.FTZ R60, R13, R60, !PT ;  /* 0x0000003c0d3c7209 */ /* 0x001fca0007810000 */
[----:B------:R-:W0:Y:S01]  /*b9e0*/  SHFL.BFLY PT, R21, R60, 0x1, 0x1f ;  /* 0x0c201f003c157f89 */ /* 0x000e2200000e0000 */
        /* <DEDUP_REMOVED lines=14> */
[----:B0-----:R-:W-:-:S04]  /*bad0*/  FMNMX.FTZ R21, R60, R21, !PT ;  /* 0x000000153c157209 */ /* 0x001fc80007810000 */
[C---:B------:R-:W-:Y:S01]  /*bae0*/  FSETP.NEU.FTZ.AND P1, PT, R21.reuse, -INF , PT ;  /* 0xff8000001500780b */ /* 0x040fe20003f3d000 */
[----:B------:R-:W-:-:S05]  /*baf0*/  FMUL.FTZ R13, R21, R11 ;  /* 0x0000000b150d7220 */ /* 0x000fca0000410000 */
[----:B------:R-:W-:Y:S02]  /*bb00*/  FSEL R15, R13, RZ, P1 ;  /* 0x000000ff0d0f7208 */ /* 0x000fe40000800000 */
[----:B-1----:R-:W-:-:S03]  /*bb10*/  LOP3.LUT R57, R57, 0x7f, RZ, 0xc0, !PT ;  /* 0x0000007f39397812 */ /* 0x002fc600078ec0ff */
[-CC-:B------:R-:W-:Y:S01]  /*bb20*/  FFMA.FTZ R26, R26, R11.reuse, -R15.reuse ;  /* 0x0000000b1a1a7223 */ /* 0x180fe2000001080f */
[-CC-:B------:R-:W-:Y:S01]  /*bb30*/  FFMA.FTZ R27, R27, R11.reuse, -R15.reuse ;  /* 0x0000000b1b1b7223 */ /* 0x180fe2000001080f */
[-CC-:B------:R-:W-:Y:S01]  /*bb40*/  FFMA.FTZ R30, R30, R11.reuse, -R15.reuse ;  /* 0x0000000b1e1e7223 */ /* 0x180fe2000001080f */
[----:B------:R-:W-:Y:S01]  /*bb50*/  ISETP.NE.AND P1, PT, R57, RZ, PT ;  /* 0x000000ff3900720c */ /* 0x000fe20003f25270 */
[----:B------:R-:W-:Y:S01]  /*bb60*/  MUFU.EX2 R152, R152 ;  /* 0x0000009800987308 */ /* 0x000fe20000000800 */
[-CC-:B------:R-:W-:Y:S01]  /*bb70*/  FFMA.FTZ R14, R14, R11.reuse, -R15.reuse ;  /* 0x0000000b0e0e7223 */ /* 0x180fe2000001080f */
[----:B------:R-:W-:-:S06]  /*bb80*/  FFMA.FTZ R34, R34, R11, -R15 ;  /* 0x0000000b22227223 */ /* 0x000fcc000001080f */
[----:B------:R-:W0:Y:S08]  /*bb90*/  MUFU.EX2 R29, R29 ;  /* 0x0000001d001d7308 */ /* 0x000e300000000800 */
[----:B------:R-:W-:Y:S08]  /*bba0*/  MUFU.EX2 R26, R26 ;  /* 0x0000001a001a7308 */ /* 0x000ff00000000800 */
[----:B------:R-:W1:Y:S08]  /*bbb0*/  MUFU.EX2 R27, R27 ;  /* 0x0000001b001b7308 */ /* 0x000e700000000800 */
[----:B------:R-:W2:Y:S08]  /*bbc0*/  MUFU.EX2 R154, R154 ;  /* 0x0000009a009a7308 */ /* 0x000eb00000000800 */
[----:B------:R-:W-:Y:S01]  /*bbd0*/  MUFU.EX2 R30, R30 ;  /* 0x0000001e001e7308 */ /* 0x000fe20000000800 */
[----:B------:R-:W-:Y:S01]  /*bbe0*/  FFMA.FTZ R24, R24, R11, -R15 ;  /* 0x0000000b18187223 */ /* 0x000fe2000001080f */
[----:B------:R-:W-:-:S06]  /*bbf0*/  @!P1 VIADD R13, R20, 0x38840 ;  /* 0x00038840140d9836 */ /* 0x000fcc0000000000 */
[----:B------:R-:W3:Y:S01]  /*bc00*/  MUFU.EX2 R31, R31 ;  /* 0x0000001f001f7308 */ /* 0x000ee20000000800 */
[----:B------:R-:W-:-:S07]  /*bc10*/  FFMA.FTZ R38, R38, R11, -R15 ;  /* 0x0000000b26267223 */ /* 0x000fce000001080f */
[----:B------:R-:W4:Y:S01]  /*bc20*/  MUFU.EX2 R155, R14 ;  /* 0x0000000e009b7308 */ /* 0x000f220000000800 */
[----:B------:R-:W-:Y:S01]  /*bc30*/  FFMA.FTZ R28, R28, R11, -R15 ;  /* 0x0000000b1c1c7223 */ /* 0x000fe2000001080f */
[----:B------:R-:W-:Y:S01]  /*bc40*/  @!P1 PRMT R13, RZ, 0x654, R13 ;  /* 0x00000654ff0d9816 */ /* 0x000fe2000000000d */
[----:B0-----:R-:W-:-:S05]  /*bc50*/  FADD.FTZ R25, R152, R29 ;  /* 0x0000001d98197221 */ /* 0x001fca0000010000 */
[----:B------:R-:W0:Y:S01]  /*bc60*/  MUFU.EX2 R156, R156 ;  /* 0x0000009c009c7308 */ /* 0x000e220000000800 */
[----:B-1----:R-:W-:Y:S01]  /*bc70*/  FADD.FTZ R45, R26, R27 ;  /* 0x0000001b1a2d7221 */ /* 0x002fe20000010000 */
[----:B------:R1:W-:Y:S06]  /*bc80*/  @!P1 SYNCS.ARRIVE.TRANS64.RED.A1T0 RZ, [R13+URZ], RZ ;  /* 0x000000ff0dff99a7 */ /* 0x0003ec000810043f */
[----:B------:R-:W-:Y:S01]  /*bc90*/  MUFU.EX2 R34, R34 ;  /* 0x0000002200227308 */ /* 0x000fe20000000800 */
[----:B------:R-:W-:Y:S01]  /*bca0*/  FFMA.FTZ R42, R42, R11, -R15 ;  /* 0x0000000b2a2a7223 */ /* 0x000fe2000001080f */
[----:B-1----:R-:W-:-:S06]  /*bcb0*/  LOP3.LUT R13, R56, 0x2000000, RZ, 0xfc, !PT ;  /* 0x02000000380d7812 */ /* 0x002fcc00078efcff */
[----:B------:R2:W-:Y:S01]  /*bcc0*/  MUFU.EX2 R157, R24 ;  /* 0x00000018009d7308 */ /* 0x0005e20000000800 */
[-CC-:B------:R-:W-:Y:S01]  /*bcd0*/  FFMA.FTZ R32, R32, R11.reuse, -R15.reuse ;  /* 0x0000000b20207223 */ /* 0x180fe2000001080f */
[-CC-:B------:R-:W-:Y:S01]  /*bce0*/  FFMA.FTZ R46, R46, R11.reuse, -R15.reuse ;  /* 0x0000000b2e2e7223 */ /* 0x180fe2000001080f */
[----:B------:R-:W-:-:S05]  /*bcf0*/  FFMA.FTZ R48, R48, R11, -R15 ;  /* 0x0000000b30307223 */ /* 0x000fca000001080f */
[----:B------:R-:W1:Y:S01]  /*bd00*/  MUFU.EX2 R35, R35 ;  /* 0x0000002300237308 */ /* 0x000e620000000800 */
[----:B--2---:R-:W-:Y:S01]  /*bd10*/  FADD.FTZ R24, R154, R25 ;  /* 0x000000199a187221 */ /* 0x004fe20000010000 */
[-CC-:B------:R-:W-:Y:S01]  /*bd20*/  FFMA.FTZ R50, R50, R11.reuse, -R15.reuse ;  /* 0x0000000b32327223 */ /* 0x180fe2000001080f */
[-CC-:B------:R-:W-:Y:S01]  /*bd30*/  FFMA.FTZ R52, R52, R11.reuse, -R15.reuse ;  /* 0x0000000b34347223 */ /* 0x180fe2000001080f */
[----:B------:R-:W-:-:S04]  /*bd40*/  FFMA.FTZ R54, R54, R11, -R15 ;  /* 0x0000000b36367223 */ /* 0x000fc8000001080f */
[----:B------:R-:W-:Y:S01]  /*bd50*/  MUFU.EX2 R38, R38 ;  /* 0x0000002600267308 */ /* 0x000fe20000000800 */
[----:B------:R-:W-:Y:S01]  /*bd60*/  FFMA.FTZ R58, R58, R11, -R15 ;  /* 0x0000000b3a3a7223 */ /* 0x000fe2000001080f */
[----:B---3--:R-:W-:-:S06]  /*bd70*/  FADD.FTZ R15, R31, R24 ;  /* 0x000000181f0f7221 */ /* 0x008fcc0000010000 */
[----:B------:R2:W-:Y:S01]  /*bd80*/  MUFU.EX2 R159, R28 ;  /* 0x0000001c009f7308 */ /* 0x0005e20000000800 */
[----:B------:R-:W-:Y:S02]  /*bd90*/  IMAD R14, R18, 0x1000, R13 ;  /* 0x00001000120e7824 */ /* 0x000fe400078e020d */
[----:B--2---:R-:W-:-:S05]  /*bda0*/  FADD.FTZ R28, R30, R45 ;  /* 0x0000002d1e1c7221 */ /* 0x004fca0000010000 */
[----:B------:R-:W2:Y:S01]  /*bdb0*/  MUFU.EX2 R158, R158 ;  /* 0x0000009e009e7308 */ /* 0x000ea20000000800 */
[----:B----4-:R-:W-:Y:S01]  /*bdc0*/  FADD.FTZ R25, R155, R28 ;  /* 0x0000001c9b197221 */ /* 0x010fe20000010000 */
[----:B0-----:R-:W-:Y:S01]  /*bdd0*/  FADD.FTZ R28, R156, R15 ;  /* 0x0000000f9c1c7221 */ /* 0x001fe20000010000 */
[----:B------:R-:W-:-:S05]  /*bde0*/  IMAD.MOV.U32 R15, RZ, RZ, 0x40000040 ;  /* 0x40000040ff0f7424 */ /* 0x000fca00078e00ff */
[----:B------:R-:W0:Y:S01]  /*bdf0*/  MUFU.EX2 R33, R33 ;  /* 0x0000002100217308 */ /* 0x000e220000000800 */
[----:B------:R-:W-:-:S07]  /*be00*/  VIADD R24, R14, 0x80 ;  /* 0x000000800e187836 */ /* 0x000fce0000000000 */
[----:B------:R-:W3:Y:S01]  /*be10*/  MUFU.EX2 R42, R42 ;  /* 0x0000002a002a7308 */ /* 0x000ee20000000800 */
[----:B------:R-:W-:-:S07]  /*be20*/  R2UR UR7, R15 ;  /* 0x000000000f0772ca */ /* 0x000fce00000e0000 */
[----:B------:R4:W-:Y:S01]  /*be30*/  MUFU.EX2 R161, R32 ;  /* 0x0000002000a17308 */ /* 0x0009e20000000800 */
[----:B-1----:R-:W-:Y:S01]  /*be40*/  FADD.FTZ R15, R35, R28 ;  /* 0x0000001c230f7221 */ /* 0x002fe20000010000 */
[----:B------:R-:W-:Y:S01]  /*be50*/  R2UR UR10, R24 ;  /* 0x00000000180a72ca */ /* 0x000fe200000e0000 */
[----:B----4-:R-:W-:-:S05]  /*be60*/  FADD.FTZ R32, R34, R25 ;  /* 0x0000001922207221 */ /* 0x010fca0000010000 */
[----:B------:R-:W1:Y:S01]  /*be70*/  MUFU.EX2 R160, R160 ;  /* 0x000000a000a07308 */ /* 0x000e620000000800 */
[----:B------:R-:W-:Y:S02]  /*be80*/  IMAD.MOV.U32 R25, RZ, RZ, 0x40000040 ;  /* 0x40000040ff197424 */ /* 0x000fe400078e00ff */
[----:B------:R-:W-:Y:S01]  /*be90*/  FADD.FTZ R45, R157, R32 ;  /* 0x000000209d2d7221 */ /* 0x000fe20000010000 */
[----:B--2---:R-:W-:-:S03]  /*bea0*/  FADD.FTZ R28, R158, R15 ;  /* 0x0000000f9e1c7221 */ /* 0x004fc60000010000 */
[----:B------:R-:W-:Y:S01]  /*beb0*/  FADD.FTZ R24, R38, R45 ;  /* 0x0000002d26187221 */ /* 0x000fe20000010000 */
[----:B------:R-:W2:Y:S01]  /*bec0*/  MUFU.EX2 R37, R37 ;  /* 0x0000002500257308 */ /* 0x000ea20000000800 */
[----:B------:R-:W-:Y:S02]  /*bed0*/  R2UR UR11, R25 ;  /* 0x00000000190b72ca */ /* 0x000fe400000e0000 */
[----:B------:R-:W-:-:S05]  /*bee0*/  FADD.FTZ R25, R159, R24 ;  /* 0x000000189f197221 */ /* 0x000fca0000010000 */
[----:B------:R-:W4:Y:S01]  /*bef0*/  MUFU.EX2 R46, R46 ;  /* 0x0000002e002e7308 */ /* 0x000f220000000800 */
[----:B0-----:R-:W-:Y:S01]  /*bf00*/  FADD.FTZ R15, R33, R28 ;  /* 0x0000001c210f7221 */ /* 0x001fe20000010000 */
[----:B---3--:R-:W-:-:S06]  /*bf10*/  FADD.FTZ R28, R42, R25 ;  /* 0x000000192a1c7221 */ /* 0x008fcc0000010000 */
[----:B------:R-:W0:Y:S08]  /*bf20*/  MUFU.EX2 R162, R162 ;  /* 0x000000a200a27308 */ /* 0x000e300000000800 */
[----:B------:R-:W3:Y:S01]  /*bf30*/  MUFU.EX2 R163, R48 ;  /* 0x0000003000a37308 */ /* 0x000ee20000000800 */
[----:B-1----:R-:W-:Y:S01]  /*bf40*/  FADD.FTZ R24, R160, R15 ;  /* 0x0000000fa0187221 */ /* 0x002fe20000010000 */
[----:B------:R-:W-:-:S06]  /*bf50*/  FADD.FTZ R25, R161, R28 ;  /* 0x0000001ca1197221 */ /* 0x000fcc0000010000 */
[----:B------:R-:W1:Y:S08]  /*bf60*/  MUFU.EX2 R39, R39 ;  /* 0x0000002700277308 */ /* 0x000e700000000800 */
[----:B------:R-:W1:Y:S01]  /*bf70*/  MUFU.EX2 R50, R50 ;  /* 0x0000003200327308 */ /* 0x000e620000000800 */
[----:B------:R-:W-:Y:S01]  /*bf80*/  F2FP.BF16.F32.PACK_AB R153, R27, R26 ;  /* 0x0000001a1b99723e */ /* 0x000fe200000010ff */
[----:B--2---:R-:W-:Y:S01]  /*bf90*/  FADD.FTZ R15, R37, R24 ;  /* 0x00000018250f7221 */ /* 0x004fe20000010000 */
[----:B----4-:R-:W-:-:S05]  /*bfa0*/  FADD.FTZ R26, R46, R25 ;  /* 0x000000192e1a7221 */ /* 0x010fca0000010000 */
[----:B------:R-:W2:Y:S08]  /*bfb0*/  MUFU.EX2 R164, R164 ;  /* 0x000000a400a47308 */ /* 0x000eb00000000800 */
        /* <DEDUP_REMOVED lines=8> */
[----:B------:R-:W1:Y:S08]  /*c040*/  MUFU.EX2 R167, R58 ;  /* 0x0000003a00a77308 */ /* 0x000e700000000800 */
[----:B------:R-:W1:Y:S01]  /*c050*/  MUFU.EX2 R43, R43 ;  /* 0x0000002b002b7308 */ /* 0x000e620000000800 */
[----:B--2---:R-:W-:Y:S01]  /*c060*/  FADD.FTZ R24, R164, R15 ;  /* 0x0000000fa4187221 */ /* 0x004fe20000010000 */
[----:B----4-:R-:W-:Y:S01]  /*c070*/  FADD.FTZ R25, R165, R26 ;  /* 0x0000001aa5197221 */ /* 0x010fe20000010000 */
[----:B------:R-:W-:-:S02]  /*c080*/  F2FP.BF16.F32.PACK_AB R152, R29, R152 ;  /* 0x000000981d98723e */ /* 0x000fc400000010ff */
[----:B0-----:R-:W-:Y:S01]  /*c090*/  FADD.FTZ R15, R41, R24 ;  /* 0x00000018290f7221 */ /* 0x001fe20000010000 */
[----:B---3--:R-:W-:Y:S01]  /*c0a0*/  FADD.FTZ R26, R54, R25 ;  /* 0x00000019361a7221 */ /* 0x008fe20000010000 */
[----:B------:R-:W-:Y:S02]  /*c0b0*/  F2FP.BF16.F32.PACK_AB R154, R31, R154 ;  /* 0x0000009a1f9a723e */ /* 0x000fe400000010ff */
[----:B------:R-:W-:Y:S01]  /*c0c0*/  F2FP.BF16.F32.PACK_AB R155, R155, R30 ;  /* 0x0000001e9b9b723e */ /* 0x000fe200000010ff */
[----:B------:R-:W-:Y:S01]  /*c0d0*/  BAR.SYNC.DEFER_BLOCKING 0xf, 0x100 ;  /* 0x03c4000000007b1d */ /* 0x000fe20000010000 */
[----:B------:R-:W-:Y:S01]  /*c0e0*/  F2FP.BF16.F32.PACK_AB R156, R35, R156 ;  /* 0x0000009c239c723e */ /* 0x000fe200000010ff */
[----:B-1----:R-:W-:Y:S01]  /*c0f0*/  FADD.FTZ R24, R166, R15 ;  /* 0x0000000fa6187221 */ /* 0x002fe20000010000 */
[----:B------:R-:W-:Y:S01]  /*c100*/  F2FP.BF16.F32.PACK_AB R157, R157, R34 ;  /* 0x000000229d9d723e */ /* 0x000fe200000010ff */
[----:B------:R-:W-:Y:S01]  /*c110*/  FADD.FTZ R197, R167, R26 ;  /* 0x0000001aa7c57221 */ /* 0x000fe20000010000 */
[----:B------:R-:W-:-:S02]  /*c120*/  F2FP.BF16.F32.PACK_AB R158, R33, R158 ;  /* 0x0000009e219e723e */ /* 0x000fc400000010ff */
[----:B------:R-:W-:Y:S02]  /*c130*/  F2FP.BF16.F32.PACK_AB R159, R159, R38 ;  /* 0x000000269f9f723e */ /* 0x000fe400000010ff */
[----:B------:R-:W-:Y:S02]  /*c140*/  R2UR UR6, R14 ;  /* 0x000000000e0672ca */ /* 0x000fe400000e0000 */
[----:B------:R-:W-:Y:S02]  /*c150*/  F2FP.BF16.F32.PACK_AB R160, R37, R160 ;  /* 0x000000a025a0723e */ /* 0x000fe400000010ff */
[----:B------:R-:W-:Y:S02]  /*c160*/  F2FP.BF16.F32.PACK_AB R161, R161, R42 ;  /* 0x0000002aa1a1723e */ /* 0x000fe400000010ff */
[----:B------:R-:W-:Y:S02]  /*c170*/  F2FP.BF16.F32.PACK_AB R162, R39, R162 ;  /* 0x000000a227a2723e */ /* 0x000fe400000010ff */
[----:B------:R-:W-:-:S02]  /*c180*/  F2FP.BF16.F32.PACK_AB R163, R163, R46 ;  /* 0x0000002ea3a3723e */ /* 0x000fc400000010ff */
[----:B------:R-:W-:Y:S02]  /*c190*/  F2FP.BF16.F32.PACK_AB R164, R41, R164 ;  /* 0x000000a429a4723e */ /* 0x000fe400000010ff */
[----:B------:R-:W-:Y:S02]  /*c1a0*/  F2FP.BF16.F32.PACK_AB R165, R165, R50 ;  /* 0x00000032a5a5723e */ /* 0x000fe400000010ff */
[----:B------:R-:W-:Y:S02]  /*c1b0*/  F2FP.BF16.F32.PACK_AB R166, R43, R166 ;  /* 0x000000a62ba6723e */ /* 0x000fe400000010ff */
[----:B------:R-:W-:Y:S01]  /*c1c0*/  F2FP.BF16.F32.PACK_AB R167, R167, R54 ;  /* 0x00000036a7a7723e */ /* 0x000fe200000010ff */
[----:B------:R0:W-:Y:S01]  /*c1d0*/  STSM.16.M88.4 [R195+0x36400], R152 ;  /* 0x03640098c3007844 */ /* 0x0001e20000000200 */
[----:B------:R-:W-:-:S03]  /*c1e0*/  FADD.FTZ R15, R43, R24 ;  /* 0x000000182b0f7221 */ /* 0x000fc60000010000 */
[----:B------:R1:W-:Y:S04]  /*c1f0*/  STSM.16.M88.4 [R209], R156 ;  /* 0x0000009cd1007844 */ /* 0x0003e80000000200 */
[----:B------:R1:W-:Y:S04]  /*c200*/  STSM.16.M88.4 [R201], R160 ;  /* 0x000000a0c9007844 */ /* 0x0003e80000000200 */
[----:B------:R1:W-:Y:S01]  /*c210*/  STSM.16.M88.4 [R208], R164 ;  /* 0x000000a4d0007844 */ /* 0x0003e20000000200 */
[----:B------:R-:W-:-:S06]  /*c220*/  WARPGROUP.ARRIVE ;  /* 0x00000000000079c5 */ /* 0x000fcc0000000000 */
[----:B------:R-:W-:Y:S03]  /*c230*/  HGMMA.64x256x16.F32.BF16 R24, R152, gdesc[UR4].tnspB, RZ, !UPT, gsb0 ;  /* 0x43e0000498187df0 */ /* 0x000fe6000c0018ff */
[----:B------:R-:W-:Y:S02]  /*c240*/  WARPGROUP.DEPBAR.LE gsb0, 0x0 ;  /* 0x00008000000079c5 */ /* 0x000fe40000010000 */
[----:B------:R-:W-:-:S15]  /*c250*/  WARPGROUP.ARRIVE ;  /* 0x00000000000079c5 */ /* 0x000fde0000000000 */
[----:B------:R-:W-:-:S08]  /*c260*/  NOP ;  /* 0x0000000000007918 */ /* 0x000fd00000000000 */
[----:B------:R-:W-:Y:S01]  /*c270*/  HGMMA.64x256x16.F32.BF16 R24, R156, gdesc[UR8].tnspB, R24, gsb0 ;  /* 0x43e000089c187df0 */ /* 0x000fe20008001818 */
[----:B0-----:R-:W-:Y:S02]  /*c280*/  VIADD R152, R14, 0x100 ;  /* 0x000001000e987836 */ /* 0x001fe40000000000 */
[----:B------:R-:W-:-:S03]  /*c290*/  IMAD.MOV.U32 R153, RZ, RZ, 0x40000040 ;  /* 0x40000040ff997424 */ /* 0x000fc600078e00ff */
[----:B------:R-:W-:Y:S02]  /*c2a0*/  R2UR UR6, R152 ;  /* 0x00000000980672ca */ /* 0x000fe400000e0000 */
[----:B------:R-:W-:Y:S01]  /*c2b0*/  R2UR UR7, R153 ;  /* 0x00000000990772ca */ /* 0x000fe200000e0000 */
[----:B------:R-:W-:Y:S02]  /*c2c0*/  VIADD R152, R14, 0x180 ;  /* 0x000001800e987836 */ /* 0x000fe40000000000 */
[----:B------:R-:W-:Y:S01]  /*c2d0*/  IMAD.MOV.U32 R153, RZ, RZ, 0x40000040 ;  /* 0x40000040ff997424 */ /* 0x000fe200078e00ff */
[----:B------:R-:W-:Y:S02]  /*c2e0*/  WARPGROUP.DEPBAR.LE gsb0, 0x0 ;  /* 0x00008000000079c5 */ /* 0x000fe40000010000 */
[----:B------:R-:W-:-:S14]  /*c2f0*/  WARPGROUP.ARRIVE ;  /* 0x00000000000079c5 */ /* 0x000fdc0000000000 */
[----:B------:R-:W-:Y:S01]  /*c300*/  HGMMA.64x256x16.F32.BF16 R24, R160, gdesc[UR4].tnspB, R24, gsb0 ;  /* 0x43e00004a0187df0 */ /* 0x000fe20008001818 */
[----:B------:R-:W-:Y:S02]  /*c310*/  R2UR UR6, R152 ;  /* 0x00000000980672ca */ /* 0x000fe400000e0000 */
[----:B------:R-:W-:Y:S01]  /*c320*/  R2UR UR7, R153 ;  /* 0x00000000990772ca */ /* 0x000fe200000e0000 */
[----:B------:R-:W-:Y:S02]  /*c330*/  VIADD R14, R168, 0xfffffffe ;  /* 0xfffffffea80e7836 */ /* 0x000fe40000000000 */
[----:B------:R-:W-:-:S03]  /*c340*/  @!P1 VIADD R20, R20, 0x38860 ;  /* 0x0003886014149836 */ /* 0x000fc60000000000 */
[----:B------:R-:W-:Y:S02]  /*c350*/  ISETP.GE.AND P2, PT, R14, R192, PT ;  /* 0x000000c00e00720c */ /* 0x000fe40003f46270 */
[----:B------:R-:W-:Y:S01]  /*c360*/  @!P1 PRMT R20, RZ, 0x654, R20 ;  /* 0x00000654ff149816 */ /* 0x000fe20000000014 */
[----:B------:R-:W-:Y:S01]  /*c370*/  BSSY B0, `(.L_x_4411) ;  /* 0x0000340000007945 */ /* 0x000fe20003800000 */
[----:B------:R-:W-:Y:S02]  /*c380*/  WARPGROUP.DEPBAR.LE gsb0, 0x0 ;  /* 0x00008000000079c5 */ /* 0x000fe40000010000 */
[----:B------:R-:W-:-:S13]  /*c390*/  WARPGROUP.ARRIVE ;  /* 0x00000000000079c5 */ /* 0x000fda0000000000 */
        /* <DEDUP_REMOVED lines=14> */
[----:B------:R-:W-:-:S07]  /*c480*/  IMAD.MOV.U32 R199, RZ, RZ, R18 ;  /* 0x000000ffffc77224 */ /* 0x000fce00078e0012 */
.L_x_4423:
[----:B------:R-:W-:Y:S02]  /*c490*/  VIADD R18, R199, 0x1 ;  /* 0x00000001c7127836 */ /* 0x000fe40000000000 */
[----:B------:R-:W-:Y:S02]  /*c4a0*/  IMAD.MOV.U32 R11, RZ, RZ, R14 ;  /* 0x000000ffff0b7224 */ /* 0x000fe400078e000e */
[----:B------:R-:W-:Y:S01]  /*c4b0*/  VIADD R14, R14, 0xffffffff ;  /* 0xffffffff0e0e7836 */ /* 0x000fe20000000000 */
[C---:B------:R-:W-:Y:S02]  /*c4c0*/  ISETP.NE.AND P3, PT, R18.reuse, 0x2, PT ;  /* 0x000000021200780c */ /* 0x040fe40003f65270 */
[----:B------:R-:W-:Y:S02]  /*c4d0*/  ISETP.GT.AND P2, PT, R11, R192, PT ;  /* 0x000000c00b00720c */ /* 0x000fe40003f44270 */
[----:B------:R-:W-:Y:S02]  /*c4e0*/  SEL R11, RZ, 0x1, P3 ;  /* 0x00000001ff0b7807 */ /* 0x000fe40001800000 */
[----:B------:R-:W-:-:S02]  /*c4f0*/  SEL R18, R18, RZ, P3 ;  /* 0x000000ff12127207 */ /* 0x000fc40001800000 */
[----:B------:R-:W-:Y:S01]  /*c500*/  LOP3.LUT R23, R23, R11, RZ, 0x3c, !PT ;  /* 0x0000000b17177212 */ /* 0x000fe200078e3cff */
[----:B--2---:R-:W-:Y:S06]  /*c510*/  @!P0 BRA `(.L_x_4413) ;  /* 0x0000000000048947 */ /* 0x004fec0003800000 */
[----:B------:R-:W-:Y:S01]  /*c520*/  BPT.TRAP 0x1 ;  /* 0x000000040000795c */ /* 0x000fe20000300000 */
.L_x_4413:
[----:B------:R-:W-:Y:S01]  /*c530*/  IMAD R196, R18, 0x8, R2 ;  /* 0x0000000812c47824 */ /* 0x000fe200078e0202 */
[----:B------:R-:W-:-:S04]  /*c540*/  SHF.L.U32 R11, R23, 0x1f, RZ ;  /* 0x0000001f170b7819 */ /* 0x000fc800000006ff */
[----:B------:R0:W2:Y:S01]  /*c550*/  SYNCS.PHASECHK.TRANS64.TRYWAIT P3, [R196+URZ+0x38830], R11 ;  /* 0x0388300bc40075a7 */ /* 0x0000a2000806017f */
[----:B------:R-:W-:Y:S05]  /*c560*/  @!P0 BRA `(.L_x_4414) ;  /* 0x0000000000048947 */ /* 0x000fea0003800000 */
[----:B------:R-:W-:Y:S01]  /*c570*/  BPT.TRAP 0x1 ;  /* 0x000000040000795c */ /* 0x000fe20000300000 */
.L_x_4414:
[----:B------:R-:W-:Y:S01]  /*c580*/  VIADD R12, R2, 0x20400 ;  /* 0x00020400020c7836 */ /* 0x000fe20000000000 */
[----:B------:R-:W-:Y:S01]  /*c590*/  BSSY B1, `(.L_x_4415) ;  /* 0x0000009000017945 */ /* 0x000fe20003800000 */
[----:B------:R-:W-:Y:S02]  /*c5a0*/  IMAD R154, R18, 0x200, R3 ;  /* 0x00000200129a7824 */ /* 0x000fe400078e0203 */
[----:B------:R-:W-:Y:S01]  /*c5b0*/  IMAD.MOV.U32 R155, RZ, RZ, 0x40000040 ;  /* 0x40000040ff9b7424 */ /* 0x000fe200078e00ff */
[----:B------:R-:W-:-:S04]  /*c5c0*/  SHF.R.U32.HI R12, RZ, 0x4, R12 ;  /* 0x00000004ff0c7819 */ /* 0x000fc8000001160c */
[----:B------:R-:W-:-:S04]  /*c5d0*/  LOP3.LUT R12, R12, 0x3fff, RZ, 0xc0, !PT ;  /* 0x00003fff0c0c7812 */ /* 0x000fc800078ec0ff */
[----:B-1----:R-:W-:Y:S01]  /*c5e0*/  LOP3.LUT R20, R12, 0x10000, RZ, 0xfc, !PT ;  /* 0x000100000c147812 */ /* 0x002fe200078efcff */
[----:B--2---:R-:W-:Y:S06]  /*c5f0*/  @P3 BRA `(.L_x_4416) ;  /* 0x0000000000083947 */ /* 0x004fec0003800000 */
[----:B------:R-:W1:Y:S02]  /*c600*/  SYNCS.PHASECHK.TRANS64.TRYWAIT P3, [R196+URZ+0x38830], R11 ;  /* 0x0388300bc40075a7 */ /* 0x000e64000806017f */
[----:B-1----:R-:W-:Y:S05]  /*c610*/  @!P3 BRA `(.L_x_4417) ;  /* 0x0000012c0088b947 */ /* 0x002fea0003800000 */
.L_x_4416:
[----:B------:R-:W-:Y:S05]  /*c620*/  BSYNC B1 ;  /* 0x0000000000017941 */ /* 0x000fea0003800000 */
.L_x_4415:
        /* <DEDUP_REMOVED lines=13> */
[----:B------:R-:W-:Y:S02]  /*c700*/  R2UR UR19, R155 ;  /* 0x000000009b1372ca */ /* 0x000fe400000e0000 */
[----:B------:R-:W-:Y:S01]  /*c710*/  WARPGROUP.ARRIVE ;  /* 0x00000000000079c5 */ /* 0x000fe20000000000 */
[----:B------:R-:W-:Y:S02]  /*c720*/  R2UR UR8, R4 ;  /* 0x00000000040872ca */ /* 0x000fe400000e0000 */
[----:B------:R-:W-:Y:S02]  /*c730*/  R2UR UR9, R5 ;  /* 0x00000000050972ca */ /* 0x000fe400000e0000 */
[----:B------:R-:W-:Y:S01]  /*c740*/  R2UR UR14, R20 ;  /* 0x00000000140e72ca */ /* 0x000fe200000e0000 */
[----:B------:R-:W-:Y:S01]  /*c750*/  HGMMA.64x64x16.F32.BF16 R152, gdesc[UR4], RZ, !UPT, gsb0 ;  /* 0x00e00000049879f0 */ /* 0x000fe2000c0018ff */
[----:B------:R-:W-:-:S02]  /*c760*/  R2UR UR15, R21 ;  /* 0x00000000150f72ca */ /* 0x000fc400000e0000 */
[----:B------:R-:W-:Y:S02]  /*c770*/  R2UR UR12, R6 ;  /* 0x00000000060c72ca */ /* 0x000fe400000e0000 */
[----:B------:R-:W-:Y:S02]  /*c780*/  R2UR UR13, R7 ;  /* 0x00000000070d72ca */ /* 0x000fe400000e0000 */
[----:B------:R-:W-:Y:S02]  /*c790*/  R2UR UR16, R8 ;  /* 0x00000000081072ca */ /* 0x000fe400000e0000 */
[----:B------:R-:W-:Y:S01]  /*c7a0*/  R2UR UR17, R9 ;  /* 0x00000000091172ca */ /* 0x000fe200000e0000 */
        /* <DEDUP_REMOVED lines=10> */
[----:B------:R-:W-:Y:S05]  /*c850*/  @!P0 BRA `(.L_x_4418) ;  /* 0x0000000000048947 */ /* 0x000fea0003800000 */
[----:B------:R-:W-:Y:S01]  /*c860*/  BPT.TRAP 0x1 ;  /* 0x000000040000795c */ /* 0x000fe20000300000 */
.L_x_4418:
[----:B------:R2:W3:Y:S01]  /*c870*/  SYNCS.PHASECHK.TRANS64.TRYWAIT P3, [R196+URZ+0x38850], R11 ;  /* 0x0388500bc40075a7 */ /* 0x0004e2000806017f */
[----:B------:R-:W-:Y:S05]  /*c880*/  @!P0 BRA `(.L_x_4419) ;  /* 0x0000000000048947 */ /* 0x000fea0003800000 */
[----:B------:R-:W-:Y:S01]  /*c890*/  BPT.TRAP 0x1 ;  /* 0x000000040000795c */ /* 0x000fe20000300000 */
.L_x_4419:
[----:B------:R-:W-:Y:S04]  /*c8a0*/  BSSY B1, `(.L_x_4420) ;  /* 0x0000004000017945 */ /* 0x000fe80003800000 */
[----:B---3--:R-:W-:Y:S05]  /*c8b0*/  @P3 BRA `(.L_x_4421) ;  /* 0x0000000000083947 */ /* 0x008fea0003800000 */
[----:B------:R-:W3:Y:S02]  /*c8c0*/  SYNCS.PHASECHK.TRANS64.TRYWAIT P3, [R196+URZ+0x38850], R11 ;  /* 0x0388500bc40075a7 */ /* 0x000ee4000806017f */
[----:B---3--:R-:W-:Y:S05]  /*c8d0*/  @!P3 BRA `(.L_x_4422) ;  /* 0x0000012800ecb947 */ /* 0x008fea0003800000 */
.L_x_4421:
[----:B------:R-:W-:Y:S05]  /*c8e0*/  BSYNC B1 ;  /* 0x0000000000017941 */ /* 0x000fea0003800000 */
.L_x_4420:
[----:B0123--:R-:W-:Y:S01]  /*c8f0*/  VIADD R11, R2, 0x26400 ;  /* 0x00026400020b7836 */ /* 0x00ffe20000000000 */
[----:B------:R-:W-:Y:S01]  /*c900*/  WARPGROUP.ARRIVE ;  /* 0x00000000000079c5 */ /* 0x000fe20000000000 */
[----:B------:R-:W-:-:S05]  /*c910*/  VIADD R204, R0, 0x4 ;  /* 0x0000000400cc7836 */ /* 0x000fca0000000000 */
[----:B------:R-:W0:Y:S01]  /*c920*/  S2R R12, SR_TID.X ;  /* 0x00000000000c7919 */ /* 0x000e220000002100 */
[----:B------:R-:W-:Y:S01]  /*c930*/  VIADD R20, R0, 0x6 ;  /* 0x0000000600147836 */ /* 0x000fe20000000000 */
[----:B------:R-:W-:Y:S01]  /*c940*/  SHF.R.U32.HI R11, RZ, 0x4, R11 ;  /* 0x00000004ff0b7819 */ /* 0x000fe2000001160b */
[----:B------:R-:W-:Y:S02]  /*c950*/  IMAD R202, R18, 0x1000, R10 ;  /* 0x0000100012ca7824 */ /* 0x000fe400078e020a */
[----:B------:R-:W-:Y:S01]  /*c960*/  IMAD.MOV.U32 R203, RZ, RZ, 0x40000040 ;  /* 0x40000040ffcb7424 */ /* 0x000fe200078e00ff */
[----:B------:R-:W-:Y:S01]  /*c970*/  LOP3.LUT R11, R11, 0x3fff, RZ, 0xc0, !PT ;  /* 0x00003fff0b0b7812 */ /* 0x000fe200078ec0ff */
[----:B------:R-:W-:Y:S01]  /*c980*/  IMAD.MOV.U32 R207, RZ, RZ, 0x40000040 ;  /* 0x40000040ffcf7424 */ /* 0x000fe200078e00ff */
[C---:B------:R-:W-:Y:S01]  /*c990*/  R2UR UR6, R202.reuse ;  /* 0x00000000ca0672ca */ /* 0x040fe200000e0000 */
[----:B------:R-:W-:Y:S01]  /*c9a0*/  IMAD.MOV.U32 R205, RZ, RZ, 0x40000040 ;  /* 0x40000040ffcd7424 */ /* 0x000fe200078e00ff */
[----:B------:R-:W-:Y:S01]  /*c9b0*/  LOP3.LUT R0, R11, 0x10000, RZ, 0xfc, !PT ;  /* 0x000100000b007812 */ /* 0x000fe200078efcff */
[----:B------:R-:W-:Y:S01]  /*c9c0*/  IMAD.MOV.U32 R21, RZ, RZ, 0x40000040 ;  /* 0x40000040ff157424 */ /* 0x000fe200078e00ff */
[----:B------:R-:W-:Y:S01]  /*c9d0*/  R2UR UR7, R203 ;  /* 0x00000000cb0772ca */ /* 0x000fe200000e0000 */
[----:B------:R-:W-:Y:S01]  /*c9e0*/  VIADD R203, R202, 0x800 ;  /* 0x00000800cacb7836 */ /* 0x000fe20000000000 */
[----:B------:R-:W-:Y:S01]  /*c9f0*/  R2UR UR5, R207 ;  /* 0x00000000cf0572ca */ /* 0x000fe200000e0000 */
[----:B------:R-:W-:-:S02]  /*ca00*/  IMAD.MOV.U32 R206, RZ, RZ, R0 ;  /* 0x000000ffffce7224 */ /* 0x000fc400078e0000 */
[----:B------:R-:W-:-:S03]  /*ca10*/  IMAD.MOV.U32 R207, RZ, RZ, 0x40000040 ;  /* 0x40000040ffcf7424 */ /* 0x000fc600078e00ff */
[----:B------:R-:W-:Y:S01]  /*ca20*/  R2UR UR4, R206 ;  /* 0x00000000ce0472ca */ /* 0x000fe200000e0000 */
[----:B------:R-:W-:Y:S01]  /*ca30*/  VIADD R206, R0, 0x2 ;  /* 0x0000000200ce7836 */ /* 0x000fe20000000000 */
[----:B0-----:R-:W-:-:S11]  /*ca40*/  SHF.R.U32.HI R12, RZ, 0x7, R12 ;  /* 0x00000007ff0c7819 */ /* 0x001fd6000001160c */
[----:B------:R-:W-:Y:S01]  /*ca50*/  HGMMA.64x64x16.F32.BF16 R152, gdesc[UR4], R152, gsb0 ;  /* 0x00e00000049879f0 */ /* 0x000fe20008001898 */
[----:B------:R-:W-:Y:S01]  /*ca60*/  R2UR UR4, R206 ;  /* 0x00000000ce0472ca */ /* 0x000fe200000e0000 */
[----:B------:R-:W-:Y:S01]  /*ca70*/  VIADD R206, R202, 0x2 ;  /* 0x00000002cace7836 */ /* 0x000fe20000000000 */
[----:B------:R-:W-:Y:S01]  /*ca80*/  R2UR UR5, R207 ;  /* 0x00000000cf0572ca */ /* 0x000fe200000e0000 */
[----:B------:R-:W-:Y:S01]  /*ca90*/  IMAD.MOV.U32 R207, RZ, RZ, 0x40000040 ;  /* 0x40000040ffcf7424 */ /* 0x000fe200078e00ff */
[----:B------:R-:W0:Y:S02]  /*caa0*/  SHFL.IDX PT, R11, R12, RZ, 0x1f ;  /* 0x00001fff0c0b7589 */ /* 0x000e2400000e0000 */
[----:B------:R-:W-:Y:S01]  /*cab0*/  R2UR UR6, R206 ;  /* 0x00000000ce0672ca */ /* 0x000fe200000e0000 */
[----:B------:R-:W-:Y:S01]  /*cac0*/  IMAD.MOV.U32 R206, RZ, RZ, 0x28 ;  /* 0x00000028ffce7424 */ /* 0x000fe200078e00ff */
[----:B------:R-:W-:Y:S01]  /*cad0*/  R2UR UR7, R207 ;  /* 0x00000000cf0772ca */ /* 0x000fe200000e0000 */
[----:B------:R-:W-:Y:S01]  /*cae0*/  IMAD.MOV.U32 R207, RZ, RZ, 0xa00 ;  /* 0x00000a00ffcf7424 */ /* 0x000fe200078e00ff */
[----:B0-----:R-:W-:-:S04]  /*caf0*/  ISETP.GT.AND P3, PT, R11, 0x7f, PT ;  /* 0x0000007f0b00780c */ /* 0x001fc80003f64270 */
[----:B------:R-:W-:Y:S02]  /*cb00*/  SEL R12, RZ, 0x2, !P3 ;  /* 0x00000002ff0c7807 */ /* 0x000fe40005800000 */
[----:B------:R-:W-:Y:S02]  /*cb10*/  SEL R206, R206, 0x26, P3 ;  /* 0x00000026cece7807 */ /* 0x000fe40001800000 */
[----:B------:R-:W-:Y:S02]  /*cb20*/  SEL R207, R207, 0x980, P3 ;  /* 0x00000980cfcf7807 */ /* 0x000fe40001800000 */
[----:B------:R-:W-:Y:S02]  /*cb30*/  LOP3.LUT R206, R206, 0x6, RZ, 0xc0, !PT ;  /* 0x00000006cece7812 */ /* 0x000fe400078ec0ff */
[----:B------:R-:W-:Y:S01]  /*cb40*/  LOP3.LUT R207, R207, 0xa00, RZ, 0xc0, !PT ;  /* 0x00000a00cfcf7812 */ /* 0x000fe200078ec0ff */
[----:B------:R-:W-:Y:S02]  /*cb50*/  WARPGROUP.DEPBAR.LE gsb0, 0x0 ;  /* 0x00008000000079c5 */ /* 0x000fe40000010000 */
[----:B------:R-:W-:-:S06]  /*cb60*/  WARPGROUP.ARRIVE ;  /* 0x00000000000079c5 */ /* 0x000fcc0000000000 */
[----:B------:R-:W-:Y:S01]  /*cb70*/  HGMMA.64x64x16.F32.BF16 R152, gdesc[UR4], R152, gsb0 ;  /* 0x00e00000049879f0 */ /* 0x000fe20008001898 */
[----:B------:R-:W-:Y:S01]  /*cb80*/  R2UR UR4, R204 ;  /* 0x00000000cc0472ca */ /* 0x000fe200000e0000 */
[----:B------:R-:W-:Y:S01]  /*cb90*/  VIADD R204, R202, 0x4 ;  /* 0x00000004cacc7836 */ /* 0x000fe20000000000 */
[----:B------:R-:W-:Y:S01]  /*cba0*/  R2UR UR5, R205 ;  /* 0x00000000cd0572ca */ /* 0x000fe200000e0000 */
[----:B------:R-:W-:-:S03]  /*cbb0*/  IMAD.MOV.U32 R205, RZ, RZ, 0x40000040 ;  /* 0x40000040ffcd7424 */ /* 0x000fc600078e00ff */
[----:B------:R-:W-:Y:S01]  /*cbc0*/  R2UR UR6, R204 ;  /* 0x00000000cc0672ca */ /* 0x000fe200000e0000 */
[----:B------:R-:W-:Y:S01]  /*cbd0*/  VIADD R204, R0, 0x800 ;  /* 0x0000080000cc7836 */ /* 0x000fe20000000000 */
[----:B------:R-:W-:Y:S01]  /*cbe0*/  R2UR UR7, R205 ;  /* 0x00000000cd0772ca */ /* 0x000fe200000e0000 */
[----:B------:R-:W-:-:S05]  /*cbf0*/  IMAD.MOV.U32 R205, RZ, RZ, 0x4 ;  /* 0x00000004ffcd7424 */ /* 0x000fca00078e00ff */
[----:B------:R-:W-:Y:S01]  /*cc00*/  SEL R11, R205, 0x2, P3 ;  /* 0x00000002cd0b7807 */ /* 0x000fe20001800000 */
        /* <DEDUP_REMOVED lines=140> */
[----:B------:R-:W-:Y:S01]  /*d4d0*/  IMAD.IADD R20, R12, 0x1, R203 ;  /* 0x000000010c147824 */ /* 0x000fe200078e02cb */
[----:B------:R-:W-:Y:S01]  /*d4e0*/  R2UR UR5, R21 ;  /* 0x00000000150572ca */ /* 0x000fe200000e0000 */
[----:B------:R-:W-:Y:S01]  /*d4f0*/  IMAD.MOV.U32 R21, RZ, RZ, 0x40000040 ;  /* 0x40000040ff157424 */ /* 0x000fe200078e00ff */
[----:B------:R-:W-:Y:S02]  /*d500*/  WARPGROUP.DEPBAR.LE gsb0, 0x0 ;  /* 0x00008000000079c5 */ /* 0x000fe40000010000 */
[----:B------:R-:W-:-:S09]  /*d510*/  WARPGROUP.ARRIVE ;  /* 0x00000000000079c5 */ /* 0x000fd20000000000 */
[----:B------:R-:W-:Y:S01]  /*d520*/  HGMMA.64x64x16.F32.BF16 R152, gdesc[UR4], R152, gsb0 ;  /* 0x00e00000049879f0 */ /* 0x000fe20008001898 */
[----:B------:R-:W-:Y:S01]  /*d530*/  R2UR UR6, R20 ;  /* 0x00000000140672ca */ /* 0x000fe200000e0000 */
[----:B------:R-:W-:Y:S01]  /*d540*/  IMAD.IADD R20, R204, 0x1, R12 ;  /* 0x00000001cc147824 */ /* 0x000fe200078e020c */
        /* <DEDUP_REMOVED lines=13> */
[----:B------:R-:W-:Y:S02]  /*d620*/  R2UR UR4, R20 ;  /* 0x00000000140472ca */ /* 0x000fe400000e0000 */
[----:B------:R-:W-:Y:S01]  /*d630*/  R2UR UR5, R21 ;  /* 0x00000000150572ca */ /* 0x000fe200000e0000 */
[----:B------:R-:W-:Y:S01]  /*d640*/  VIADD R21, R0, 0xa00 ;  /* 0x00000a0000157836 */ /* 0x000fe20000000000 */
[----:B------:R-:W-:Y:S01]  /*d650*/  SEL R20, R205, 0x6, !P3 ;  /* 0x00000006cd147807 */ /* 0x000fe20005800000 */
[----:B------:R-:W-:-:S04]  /*d660*/  IMAD.MOV.U32 R205, RZ, RZ, 0x40000040 ;  /* 0x40000040ffcd7424 */ /* 0x000fc800078e00ff */
[----:B------:R-:W-:Y:S01]  /*d670*/  IMAD.IADD R204, R204, 0x1, R20 ;  /* 0x00000001cccc7824 */ /* 0x000fe200078e0214 */
[----:B------:R-:W-:Y:S02]  /*d680*/  WARPGROUP.DEPBAR.LE gsb0, 0x0 ;  /* 0x00008000000079c5 */ /* 0x000fe40000010000 */
[----:B------:R-:W-:-:S06]  /*d690*/  WARPGROUP.ARRIVE ;  /* 0x00000000000079c5 */ /* 0x000fcc0000000000 */
[----:B------:R-:W-:Y:S01]  /*d6a0*/  HGMMA.64x64x16.F32.BF16 R152, gdesc[UR4], R152, gsb0 ;  /* 0x00e00000049879f0 */ /* 0x000fe20008001898 */
[----:B------:R-:W-:Y:S01]  /*d6b0*/  R2UR UR4, R204 ;  /* 0x00000000cc0472ca */ /* 0x000fe200000e0000 */
[----:B------:R-:W-:Y:S01]  /*d6c0*/  IMAD.IADD R204, R203, 0x1, R20 ;  /* 0x00000001cbcc7824 */ /* 0x000fe200078e0214 */
[----:B------:R-:W-:Y:S01]  /*d6d0*/  R2UR UR5, R205 ;  /* 0x00000000cd0572ca */ /* 0x000fe200000e0000 */
[----:B------:R-:W-:Y:S02]  /*d6e0*/  IMAD.MOV.U32 R205, RZ, RZ, 0x40000040 ;  /* 0x40000040ffcd7424 */ /* 0x000fe400078e00ff */
[----:B------:R-:W-:Y:S01]  /*d6f0*/  VIADD R203, R202, 0xa00 ;  /* 0x00000a00cacb7836 */ /* 0x000fe20000000000 */
[----:B------:R-:W-:Y:S02]  /*d700*/  R2UR UR6, R204 ;  /* 0x00000000cc0672ca */ /* 0x000fe400000e0000 */
[----:B------:R-:W-:Y:S01]  /*d710*/  R2UR UR7, R205 ;  /* 0x00000000cd0772ca */ /* 0x000fe200000e0000 */
[----:B------:R-:W-:Y:S01]  /*d720*/  IMAD.MOV.U32 R205, RZ, RZ, 0x40000040 ;  /* 0x40000040ffcd7424 */ /* 0x000fe200078e00ff */
[----:B------:R-:W-:-:S02]  /*d730*/  IADD3 R204, R206, R207, R0 ;  /* 0x000000cfcecc7210 */ /* 0x000fc40007ffe000 */
[----:B------:R-:W-:Y:S01]  /*d740*/  IADD3 R206, R206, R207, R202 ;  /* 0x000000cfcece7210 */ /* 0x000fe20007ffe0ca */
[----:B------:R-:W-:Y:S01]  /*d750*/  IMAD.MOV.U32 R207, RZ, RZ, 0x40000040 ;  /* 0x40000040ffcf7424 */ /* 0x000fe200078e00ff */
[----:B------:R-:W-:Y:S02]  /*d760*/  WARPGROUP.DEPBAR.LE gsb0, 0x0 ;  /* 0x00008000000079c5 */ /* 0x000fe40000010000 */
[----:B------:R-:W-:-:S06]  /*d770*/  WARPGROUP.ARRIVE ;  /* 0x00000000000079c5 */ /* 0x000fcc0000000000 */
[----:B------:R-:W-:Y:S01]  /*d780*/  HGMMA.64x64x16.F32.BF16 R152, gdesc[UR4], R152, gsb0 ;  /* 0x00e00000049879f0 */ /* 0x000fe20008001898 */
[----:B------:R-:W-:Y:S01]  /*d790*/  R2UR UR4, R204 ;  /* 0x00000000cc0472ca */ /* 0x000fe200000e0000 */
[----:B------:R-:W-:Y:S01]  /*d7a0*/  IMAD.IADD R204, R21, 0x1, R12 ;  /* 0x0000000115cc7824 */ /* 0x000fe200078e020c */
[----:B------:R-:W-:Y:S01]  /*d7b0*/  R2UR UR5, R205 ;  /* 0x00000000cd0572ca */ /* 0x000fe200000e0000 */
[----:B------:R-:W-:Y:S01]  /*d7c0*/  IMAD.MOV.U32 R205, RZ, RZ, 0x40000040 ;  /* 0x40000040ffcd7424 */ /* 0x000fe200078e00ff */
[----:B------:R-:W-:Y:S01]  /*d7d0*/  R2UR UR6, R206 ;  /* 0x00000000ce0672ca */ /* 0x000fe200000e0000 */
[----:B------:R-:W-:Y:S01]  /*d7e0*/  IMAD.MOV.U32 R206, RZ, RZ, 0x30 ;  /* 0x00000030ffce7424 */ /* 0x000fe200078e00ff */
[----:B------:R-:W-:Y:S01]  /*d7f0*/  R2UR UR7, R207 ;  /* 0x00000000cf0772ca */ /* 0x000fe200000e0000 */
[----:B------:R-:W-:-:S03]  /*d800*/  IMAD.MOV.U32 R207, RZ, RZ, 0xc00 ;  /* 0x00000c00ffcf7424 */ /* 0x000fc600078e00ff */
        /* <DEDUP_REMOVED lines=25> */
[----:B------:R-:W-:Y:S02]  /*d9a0*/  IMAD.MOV.U32 R205, RZ, RZ, 0x40000040 ;  /* 0x40000040ffcd7424 */ /* 0x000fe400078e00ff */
[----:B------:R-:W-:Y:S01]  /*d9b0*/  VIADD R21, R0, 0xc00 ;  /* 0x00000c0000157836 */ /* 0x000fe20000000000 */
[----:B------:R-:W-:Y:S02]  /*d9c0*/  WARPGROUP.DEPBAR.LE gsb0, 0x0 ;  /* 0x00008000000079c5 */ /* 0x000fe40000010000 */
[----:B------:R-:W-:-:S07]  /*d9d0*/  WARPGROUP.ARRIVE ;  /* 0x00000000000079c5 */ /* 0x000fce0000000000 */
        /* <DEDUP_REMOVED lines=71> */
[----:B------:R-:W-:Y:S02]  /*de50*/  R2UR UR6, R206 ;  /* 0x00000000ce0672ca */ /* 0x000fe400000e0000 */
[----:B------:R-:W-:Y:S01]  /*de60*/  R2UR UR7, R207 ;  /* 0x00000000cf0772ca */ /* 0x000fe200000e0000 */
[----:B------:R-:W-:Y:S02]  /*de70*/  WARPGROUP.DEPBAR.LE gsb0, 0x0 ;  /* 0x00008000000079c5 */ /* 0x000fe40000010000 */
[----:B------:R-:W-:-:S10]  /*de80*/  WARPGROUP.ARRIVE ;  /* 0x00000000000079c5 */ /* 0x000fd40000000000 */
        /* <DEDUP_REMOVED lines=13> */
[--C-:B------:R-:W-:Y:S01]  /*df60*/  IMAD.IADD R204, R11, 0x1, R21.reuse ;  /* 0x000000010bcc7824 */ /* 0x100fe200078e0215 */
[----:B------:R-:W-:Y:S01]  /*df70*/  R2UR UR5, R205 ;  /* 0x00000000cd0572ca */ /* 0x000fe200000e0000 */
[----:B------:R-:W-:Y:S02]  /*df80*/  IMAD.MOV.U32 R205, RZ, RZ, 0x40000040 ;  /* 0x40000040ffcd7424 */ /* 0x000fe400078e00ff */
[----:B------:R-:W-:Y:S01]  /*df90*/  IMAD.MOV.U32 R11, RZ, RZ, 0x1000 ;  /* 0x00001000ff0b7424 */ /* 0x000fe200078e00ff */
[----:B------:R-:W-:Y:S01]  /*dfa0*/  R2UR UR6, R204 ;  /* 0x00000000cc0672ca */ /* 0x000fe200000e0000 */
[----:B------:R-:W-:Y:S01]  /*dfb0*/  IMAD.IADD R204, R20, 0x1, R21 ;  /* 0x0000000114cc7824 */ /* 0x000fe200078e0215 */
[----:B------:R-:W-:Y:S01]  /*dfc0*/  R2UR UR7, R205 ;  /* 0x00000000cd0772ca */ /* 0x000fe200000e0000 */
[----:B------:R-:W-:Y:S01]  /*dfd0*/  IMAD.IADD R20, R203, 0x1, R20 ;  /* 0x00000001cb147824 */ /* 0x000fe200078e0214 */
[----:B------:R-:W-:Y:S01]  /*dfe0*/  SEL R11, R11, 0xf80, P3 ;  /* 0x00000f800b0b7807 */ /* 0x000fe20001800000 */
[----:B------:R-:W-:-:S02]  /*dff0*/  IMAD.MOV.U32 R205, RZ, RZ, 0x40000040 ;  /* 0x40000040ffcd7424 */ /* 0x000fc400078e00ff */
[----:B------:R-:W-:Y:S01]  /*e000*/  IMAD.MOV.U32 R21, RZ, RZ, 0x40000040 ;  /* 0x40000040ff157424 */ /* 0x000fe200078e00ff */
[----:B------:R-:W-:Y:S01]  /*e010*/  LOP3.LUT R11, R11, 0x1e00, RZ, 0xc0, !PT ;  /* 0x00001e000b0b7812 */ /* 0x000fe200078ec0ff */
[----:B------:R-:W-:-:S05]  /*e020*/  IMAD.MOV.U32 R203, RZ, RZ, 0x40 ;  /* 0x00000040ffcb7424 */ /* 0x000fca00078e00ff */
[----:B------:R-:W-:Y:S02]  /*e030*/  SEL R203, R203, 0x3e, P3 ;  /* 0x0000003ecbcb7807 */ /* 0x000fe40001800000 */
[----:B------:R-:W-:Y:S02]  /*e040*/  ISETP.NE.AND P3, PT, R193, RZ, PT ;  /* 0x000000ffc100720c */ /* 0x000fe40003f65270 */
[----:B------:R-:W-:-:S04]  /*e050*/  LOP3.LUT R203, R203, 0x6, RZ, 0xc0, !PT ;  /* 0x00000006cbcb7812 */ /* 0x000fc800078ec0ff */
[----:B------:R-:W-:Y:S01]  /*e060*/  IADD3 R202, R203, R11, R202 ;  /* 0x0000000bcbca7210 */ /* 0x000fe20007ffe0ca */
[----:B------:R-:W-:Y:S02]  /*e070*/  WARPGROUP.DEPBAR.LE gsb0, 0x0 ;  /* 0x00008000000079c5 */ /* 0x000fe40000010000 */
[----:B------:R-:W-:-:S06]  /*e080*/  WARPGROUP.ARRIVE ;  /* 0x00000000000079c5 */ /* 0x000fcc0000000000 */
[----:B------:R-:W-:Y:S01]  /*e090*/  HGMMA.64x64x16.F32.BF16 R152, gdesc[UR4], R152, gsb0 ;  /* 0x00e00000049879f0 */ /* 0x000fe20008001898 */
[----:B------:R-:W-:Y:S02]  /*e0a0*/  R2UR UR6, R204 ;  /* 0x00000000cc0672ca */ /* 0x000fe400000e0000 */
[----:B------:R-:W-:Y:S02]  /*e0b0*/  R2UR UR7, R205 ;  /* 0x00000000cd0772ca */ /* 0x000fe400000e0000 */
[----:B------:R-:W-:Y:S02]  /*e0c0*/  R2UR UR4, R20 ;  /* 0x00000000140472ca */ /* 0x000fe400000e0000 */
[----:B------:R-:W-:Y:S01]  /*e0d0*/  R2UR UR5, R21 ;  /* 0x00000000150572ca */ /* 0x000fe200000e0000 */
[----:B------:R-:W-:Y:S01]  /*e0e0*/  IMAD.MOV.U32 R21, RZ, RZ, 0x40000040 ;  /* 0x40000040ff157424 */ /* 0x000fe200078e00ff */
[----:B------:R-:W-:Y:S01]  /*e0f0*/  IADD3 R20, R203, R11, R0 ;  /* 0x0000000bcb147210 */ /* 0x000fe20007ffe000 */
[----:B------:R-:W-:Y:S01]  /*e100*/  IMAD.MOV.U32 R203, RZ, RZ, 0x40000040 ;  /* 0x40000040ffcb7424 */ /* 0x000fe200078e00ff */
[----:B------:R-:W-:-:S02]  /*e110*/  WARPGROUP.DEPBAR.LE gsb0, 0x0 ;  /* 0x00008000000079c5 */ /* 0x000fc40000010000 */
[----:B------:R-:W-:-:S07]  /*e120*/  WARPGROUP.ARRIVE ;  /* 0x00000000000079c5 */ /* 0x000fce0000000000 */
[----:B------:R-:W-:Y:S01]  /*e130*/  HGMMA.64x64x16.F32.BF16 R152, gdesc[UR4], R152, gsb0 ;  /* 0x00e00000049879f0 */ /* 0x000fe20008001898 */
[----:B------:R-:W-:Y:S01]  /*e140*/  R2UR UR4, R20 ;  /* 0x00000000140472ca */ /* 0x000fe200000e0000 */
[----:B------:R-:W-:Y:S01]  /*e150*/  IMAD R20, R18, 0x1000, R13 ;  /* 0x0000100012147824 */ /* 0x000fe200078e020d */
        /* <DEDUP_REMOVED lines=8> */
[----:B------:R-:W-:Y:S01]  /*e1e0*/  ULDC UR4, c[0x0][0xa80] ;  /* 0x0002a00000047ab9 */ /* 0x000fe20000000800 */
[----:B------:R-:W-:Y:S01]  /*e1f0*/  R2UR UR6, R20 ;  /* 0x00000000140672ca */ /* 0x000fe200000e0000 */
[----:B------:R-:W-:Y:S02]  /*e200*/  WARPGROUP.DEPBAR.LE gsb0, 0x0 ;  /* 0x00008000000079c5 */ /* 0x000fe40000010000 */
[----:B------:R-:W-:Y:S02]  /*e210*/  FMNMX.FTZ R11, R152, R198, !PT ;  /* 0x000000c6980b7209 */ /* 0x000fe40007810000 */
[----:B------:R-:W-:Y:S02]  /*e220*/  FMNMX.FTZ R21, R154, R200, !PT ;  /* 0x000000c89a157209 */ /* 0x000fe40007810000 */
        /* <DEDUP_REMOVED lines=29> */
[----:B------:R-:W-:-:S03]  /*e400*/  FMNMX.FTZ R21, R183, R21, !PT ;  /* 0x00000015b7157209 */ /* 0x000fc60007810000 */
[----:B------:R-:W0:Y:S04]  /*e410*/  SHFL.BFLY PT, R11, R12, 0x2, 0x1f ;  /* 0x0c401f000c0b7f89 */ /* 0x000e2800000e0000 */
[----:B------:R-:W1:Y:S01]  /*e420*/  SHFL.BFLY PT, R205, R21, 0x2, 0x1f ;  /* 0x0c401f0015cd7f89 */ /* 0x000e6200000e0000 */
[----:B0-----:R-:W-:Y:S02]  /*e430*/  FMNMX.FTZ R12, R12, R11, !PT ;  /* 0x0000000b0c0c7209 */ /* 0x001fe40007810000 */
[----:B-1----:R-:W-:-:S03]  /*e440*/  FMNMX.FTZ R21, R21, R205, !PT ;  /* 0x000000cd15157209 */ /* 0x002fc60007810000 */
[----:B------:R-:W0:Y:S02]  /*e450*/  SHFL.BFLY PT, R11, R12, 0x1, 0x1f ;  /* 0x0c201f000c0b7f89 */ /* 0x000e2400000e0000 */
[----:B0-----:R-:W-:Y:S01]  /*e460*/  FMNMX.FTZ R12, R12, R11, !PT ;  /* 0x0000000b0c0c7209 */ /* 0x001fe20007810000 */
[----:B------:R-:W-:-:S04]  /*e470*/  IMAD.U32 R11, RZ, RZ, UR4 ;  /* 0x00000004ff0b7e24 */ /* 0x000fc8000f8e00ff */
[C---:B------:R-:W-:Y:S01]  /*e480*/  FMUL.FTZ R203, R12.reuse, R11 ;  /* 0x0000000b0ccb7220 */ /* 0x040fe20000410000 */
[----:B------:R-:W-:-:S03]  /*e490*/  FADD.FTZ R198, -R12, R198 ;  /* 0x000000c60cc67221 */ /* 0x000fc60000010100 */
[-CC-:B------:R-:W-:Y:S01]  /*e4a0*/  FFMA.FTZ R204, R156, R11.reuse, -R203.reuse ;  /* 0x0000000b9ccc7223 */ /* 0x180fe200000108cb */
[-CC-:B------:R-:W-:Y:S01]  /*e4b0*/  FFMA.FTZ R156, R160, R11.reuse, -R203.reuse ;  /* 0x0000000ba09c7223 */ /* 0x180fe200000108cb */
[-CC-:B------:R-:W-:Y:S01]  /*e4c0*/  FFMA.FTZ R160, R164, R11.reuse, -R203.reuse ;  /* 0x0000000ba4a07223 */ /* 0x180fe200000108cb */
[-C--:B------:R-:W-:Y:S01]  /*e4d0*/  FMUL.FTZ R198, R198, R11.reuse ;  /* 0x0000000bc6c67220 */ /* 0x080fe20000410000 */
[----:B------:R-:W0:Y:S01]  /*e4e0*/  SHFL.BFLY PT, R164, R21, 0x1, 0x1f ;  /* 0x0c201f0015a47f89 */ /* 0x000e2200000e0000 */
[-CC-:B------:R-:W-:Y:S01]  /*e4f0*/  FFMA.FTZ R152, R152, R11.reuse, -R203.reuse ;  /* 0x0000000b98987223 */ /* 0x180fe200000108cb */
[-CC-:B------:R-:W-:Y:S01]  /*e500*/  FFMA.FTZ R153, R153, R11.reuse, -R203.reuse ;  /* 0x0000000b99997223 */ /* 0x180fe200000108cb */
[----:B------:R1:W2:Y:S01]  /*e510*/  MUFU.EX2 R202, R198 ;  /* 0x000000c600ca7308 */ /* 0x0002a20000000800 */
        /* <DEDUP_REMOVED lines=8> */
[-CC-:B-1----:R-:W-:Y:S01]  /*e5a0*/  FFMA.FTZ R198, R165, R11.reuse, -R203.reuse ;  /* 0x0000000ba5c67223 */ /* 0x182fe200000108cb */
[-CC-:B------:R-:W-:Y:S01]  /*e5b0*/  FFMA.FTZ R177, R177, R11.reuse, -R203.reuse ;  /* 0x0000000bb1b17223 */ /* 0x180fe200000108cb */
[-CC-:B------:R-:W-:Y:S01]  /*e5c0*/  FFMA.FTZ R180, R180, R11.reuse, -R203.reuse ;  /* 0x0000000bb4b47223 */ /* 0x180fe200000108cb */
[----:B------:R-:W-:-:S04]  /*e5d0*/  FFMA.FTZ R181, R181, R11, -R203 ;  /* 0x0000000bb5b57223 */ /* 0x000fc800000108cb */
[----:B------:R-:W-:Y:S01]  /*e5e0*/  MUFU.EX2 R153, R153 ;  /* 0x0000009900997308 */ /* 0x000fe20000000800 */
[-C--:B--2---:R-:W-:Y:S01]  /*e5f0*/  FMUL.FTZ R24, R24, R202.reuse ;  /* 0x000000ca18187220 */ /* 0x084fe20000410000 */
[-C--:B------:R-:W-:Y:S01]  /*e600*/  FMUL.FTZ R25, R25, R202.reuse ;  /* 0x000000ca19197220 */ /* 0x080fe20000410000 */
[-C--:B------:R-:W-:Y:S01]  /*e610*/  FMUL.FTZ R28, R28, R202.reuse ;  /* 0x000000ca1c1c7220 */ /* 0x080fe20000410000 */
[----:B------:R-:W-:Y:S01]  /*e620*/  FMUL.FTZ R29, R29, R202 ;  /* 0x000000ca1d1d7220 */ /* 0x000fe20000410000 */
[----:B0-----:R-:W-:Y:S01]  /*e630*/  FMNMX.FTZ R21, R21, R164, !PT ;  /* 0x000000a415157209 */ /* 0x001fe20007810000 */
[-C--:B------:R-:W-:Y:S01]  /*e640*/  FMUL.FTZ R32, R32, R202.reuse ;  /* 0x000000ca20207220 */ /* 0x080fe20000410000 */
[-C--:B------:R-:W-:Y:S01]  /*e650*/  FMUL.FTZ R33, R33, R202.reuse ;  /* 0x000000ca21217220 */ /* 0x080fe20000410000 */
[----:B------:R-:W-:Y:S01]  /*e660*/  MUFU.EX2 R204, R204 ;  /* 0x000000cc00cc7308 */ /* 0x000fe20000000800 */
[-C--:B------:R-:W-:Y:S01]  /*e670*/  FMUL.FTZ R36, R36, R202.reuse ;  /* 0x000000ca24247220 */ /* 0x080fe20000410000 */
[C---:B------:R-:W-:Y:S01]  /*e680*/  FADD.FTZ R164, -R21.reuse, R200 ;  /* 0x000000c815a47221 */ /* 0x040fe20000010100 */
[-C--:B------:R-:W-:Y:S01]  /*e690*/  FMUL.FTZ R205, R21, R11.reuse ;  /* 0x0000000b15cd7220 */ /* 0x080fe20000410000 */
        /* <DEDUP_REMOVED lines=8> */
[----:B------:R-:W0:Y:S01]  /*e720*/  MUFU.EX2 R164, R164 ;  /* 0x000000a400a47308 */ /* 0x000e220000000800 */
[----:B------:R-:W-:Y:S01]  /*e730*/  FFMA.FTZ R159, R163, R11, -R205 ;  /* 0x0000000ba39f7223 */ /* 0x000fe200000108cd */
[----:B------:R-:W-:-:S02]  /*e740*/  @!P1 VIADD R162, R196, 0x38840 ;  /* 0x00038840c4a29836 */ /* 0x000fc40000000000 */
[-C--:B------:R-:W-:Y:S01]  /*e750*/  FFMA.FTZ R200, R166, R11.reuse, -R205 ;  /* 0x0000000ba6c87223 */ /* 0x080fe200000108cd */
[----:B------:R-:W-:Y:S02]  /*e760*/  @!P3 IMAD R163, R199, 0x40, R191 ;  /* 0x00000040c7a3b824 */ /* 0x000fe400078e02bf */
[-CC-:B------:R-:W-:Y:S01]  /*e770*/  FFMA.FTZ R203, R167, R11.reuse, -R205.reuse ;  /* 0x0000000ba7cb7223 */ /* 0x180fe200000108cd */
[-CC-:B------:R-:W-:Y:S01]  /*e780*/  FFMA.FTZ R170, R170, R11.reuse, -R205.reuse ;  /* 0x0000000baaaa7223 */ /* 0x180fe200000108cd */
[----:B------:R-:W-:Y:S01]  /*e790*/  @!P1 PRMT R162, RZ, 0x654, R162 ;  /* 0x00000654ffa29816 */ /* 0x000fe200000000a2 */
[----:B------:R-:W1:Y:S01]  /*e7a0*/  MUFU.EX2 R154, R154 ;  /* 0x0000009a009a7308 */ /* 0x000e620000000800 */
[----:B------:R-:W-:Y:S02]  /*e7b0*/  @!P3 IMAD R163, R163, 0x4, R2 ;  /* 0x00000004a3a3b824 */ /* 0x000fe400078e0202 */
[-CC-:B------:R-:W-:Y:S01]  /*e7c0*/  FFMA.FTZ R171, R171, R11.reuse, -R205.reuse ;  /* 0x0000000babab7223 */ /* 0x180fe200000108cd */
[----:B------:R2:W-:Y:S01]  /*e7d0*/  @!P1 SYNCS.ARRIVE.TRANS64.RED.A1T0 RZ, [R162+URZ], RZ ;  /* 0x000000ffa2ff99a7 */ /* 0x0005e2000810043f */
[-CC-:B------:R-:W-:Y:S01]  /*e7e0*/  FFMA.FTZ R174, R174, R11.reuse, -R205.reuse ;  /* 0x0000000baeae7223 */ /* 0x180fe200000108cd */
[-CC-:B------:R-:W-:Y:S01]  /*e7f0*/  FFMA.FTZ R175, R175, R11.reuse, -R205.reuse ;  /* 0x0000000bafaf7223 */ /* 0x180fe200000108cd */
[----:B------:R-:W-:Y:S01]  /*e800*/  @!P3 STS [R163+0x38400], R202 ;  /* 0x038400caa300b388 */ /* 0x000fe20000000800 */
[-CC-:B------:R-:W-:Y:S01]  /*e810*/  FFMA.FTZ R182, R182, R11.reuse, -R205.reuse ;  /* 0x0000000bb6b67223 */ /* 0x180fe200000108cd */
[----:B------:R-:W3:Y:S01]  /*e820*/  MUFU.EX2 R206, R206 ;  /* 0x000000ce00ce7308 */ /* 0x000ee20000000800 */
[-CC-:B------:R-:W-:Y:S01]  /*e830*/  FFMA.FTZ R183, R183, R11.reuse, -R205.reuse ;  /* 0x0000000bb7b77223 */ /* 0x180fe200000108cd */
[----:B0-----:R0:W-:Y:S01]  /*e840*/  @!P3 STS [R163+0x38420], R164 ;  /* 0x038420a4a300b388 */ /* 0x0011e20000000800 */
[-CC-:B--2---:R-:W-:Y:S01]  /*e850*/  FFMA.FTZ R162, R178, R11.reuse, -R205.reuse ;  /* 0x0000000bb2a27223 */ /* 0x184fe200000108cd */
[----:B------:R-:W-:Y:S01]  /*e860*/  FFMA.FTZ R178, R179, R11, -R205 ;  /* 0x0000000bb3b27223 */ /* 0x000fe200000108cd */
[-C--:B------:R-:W-:Y:S01]  /*e870*/  FMUL.FTZ R26, R26, R164.reuse ;  /* 0x000000a41a1a7220 */ /* 0x080fe20000410000 */
[-C--:B------:R-:W-:Y:S01]  /*e880*/  FMUL.FTZ R27, R27, R164.reuse ;  /* 0x000000a41b1b7220 */ /* 0x080fe20000410000 */
[-C--:B------:R-:W-:Y:S01]  /*e890*/  FMUL.FTZ R30, R30, R164.reuse ;  /* 0x000000a41e1e7220 */ /* 0x080fe20000410000 */
[----:B------:R-:W2:Y:S01]  /*e8a0*/  MUFU.EX2 R155, R155 ;  /* 0x0000009b009b7308 */ /* 0x000ea20000000800 */
[----:B-1----:R-:W-:Y:S01]  /*e8b0*/  FFMA.FTZ R197, R164, R197, R154 ;  /* 0x000000c5a4c57223 */ /* 0x002fe2000001009a */
[-C--:B------:R-:W-:Y:S01]  /*e8c0*/  FMUL.FTZ R31, R31, R164.reuse ;  /* 0x000000a41f1f7220 */ /* 0x080fe20000410000 */
[----:B------:R-:W-:Y:S01]  /*e8d0*/  FMUL.FTZ R34, R34, R164 ;  /* 0x000000a422227220 */ /* 0x000fe20000410000 */
[----:B0-----:R-:W-:Y:S01]  /*e8e0*/  FFMA.FTZ R163, R202, R15, R152 ;  /* 0x0000000fcaa37223 */ /* 0x001fe20000010098 */
[----:B------:R-:W-:Y:S01]  /*e8f0*/  F2FP.BF16.F32.PACK_AB R152, R153, R152 ;  /* 0x000000989998723e */ /* 0x000fe200000010ff */
[-C--:B------:R-:W-:Y:S01]  /*e900*/  FMUL.FTZ R35, R35, R164.reuse ;  /* 0x000000a423237220 */ /* 0x080fe20000410000 */
[----:B------:R-:W-:Y:S01]  /*e910*/  FMUL.FTZ R38, R38, R164 ;  /* 0x000000a426267220 */ /* 0x000fe20000410000 */
[----:B------:R-:W0:Y:S01]  /*e920*/  MUFU.EX2 R165, R165 ;  /* 0x000000a500a57308 */ /* 0x000e220000000800 */
[C---:B---3--:R-:W-:Y:S01]  /*e930*/  FADD.FTZ R197, R206.reuse, R197 ;  /* 0x000000c5cec57221 */ /* 0x048fe20000010000 */
[----:B------:R-:W-:Y:S01]  /*e940*/  FADD.FTZ R163, R153, R163 ;  /* 0x000000a399a37221 */ /* 0x000fe20000010000 */
[----:B------:R-:W-:Y:S01]  /*e950*/  F2FP.BF16.F32.PACK_AB R153, R206, R154 ;  /* 0x0000009ace99723e */ /* 0x000fe200000010ff */
[-C--:B------:R-:W-:Y:S01]  /*e960*/  FMUL.FTZ R39, R39, R164.reuse ;  /* 0x000000a427277220 */ /* 0x080fe20000410000 */
[-C--:B------:R-:W-:Y:S01]  /*e970*/  FMUL.FTZ R42, R42, R164.reuse ;  /* 0x000000a42a2a7220 */ /* 0x080fe20000410000 */
[-C--:B------:R-:W-:Y:S01]  /*e980*/  FMUL.FTZ R43, R43, R164.reuse ;  /* 0x000000a42b2b7220 */ /* 0x080fe20000410000 */
[-C--:B------:R-:W-:Y:S01]  /*e990*/  FMUL.FTZ R46, R46, R164.reuse ;  /* 0x000000a42e2e7220 */ /* 0x080fe20000410000 */
[----:B------:R-:W1:Y:S01]  /*e9a0*/  MUFU.EX2 R158, R158 ;  /* 0x0000009e009e7308 */ /* 0x000e620000000800 */
        /* <DEDUP_REMOVED lines=8> */
[C---:B0-----:R-:W-:Y:S01]  /*ea30*/  FADD.FTZ R197, R165.reuse, R197 ;  /* 0x000000c5a5c57221 */ /* 0x041fe20000010000 */
[----:B------:R-:W-:Y:S01]  /*ea40*/  F2FP.BF16.F32.PACK_AB R155, R165, R155 ;  /* 0x0000009ba59b723e */ /* 0x000fe200000010ff */
[-C--:B------:R-:W-:Y:S01]  /*ea50*/  FMUL.FTZ R59, R59, R164.reuse ;  /* 0x000000a43b3b7220 */ /* 0x080fe20000410000 */
[-C--:B------:R-:W-:Y:S01]  /*ea60*/  FMUL.FTZ R62, R62, R164.reuse ;  /* 0x000000a43e3e7220 */ /* 0x080fe20000410000 */
[-C--:B------:R-:W-:Y:S01]  /*ea70*/  FMUL.FTZ R63, R63, R164.reuse ;  /* 0x000000a43f3f7220 */ /* 0x080fe20000410000 */
[-C--:B------:R-:W-:Y:S01]  /*ea80*/  FMUL.FTZ R66, R66, R164.reuse ;  /* 0x000000a442427220 */ /* 0x080fe20000410000 */
[-C--:B------:R-:W-:Y:S01]  /*ea90*/  FMUL.FTZ R67, R67, R164.reuse ;  /* 0x000000a443437220 */ /* 0x080fe20000410000 */
[----:B------:R-:W-:Y:S01]  /*eaa0*/  MUFU.EX2 R156, R156 ;  /* 0x0000009c009c7308 */ /* 0x000fe20000000800 */
[----:B-1----:R-:W-:Y:S01]  /*eab0*/  FADD.FTZ R179, R158, R197 ;  /* 0x000000c59eb37221 */ /* 0x002fe20000010000 */
[-C--:B------:R-:W-:Y:S01]  /*eac0*/  FMUL.FTZ R70, R70, R164.reuse ;  /* 0x000000a446467220 */ /* 0x080fe20000410000 */
[-C--:B------:R-:W-:Y:S01]  /*ead0*/  FMUL.FTZ R71, R71, R164.reuse ;  /* 0x000000a447477220 */ /* 0x080fe20000410000 */
[-C--:B------:R-:W-:Y:S01]  /*eae0*/  FMUL.FTZ R74, R74, R164.reuse ;  /* 0x000000a44a4a7220 */ /* 0x080fe20000410000 */
[-C--:B------:R-:W-:Y:S01]  /*eaf0*/  FMUL.FTZ R75, R75, R164.reuse ;  /* 0x000000a44b4b7220 */ /* 0x080fe20000410000 */
[-C--:B------:R-:W-:Y:S01]  /*eb00*/  FMUL.FTZ R78, R78, R164.reuse ;  /* 0x000000a44e4e7220 */ /* 0x080fe20000410000 */
[----:B------:R-:W-:Y:S01]  /*eb10*/  FMUL.FTZ R79, R79, R164 ;  /* 0x000000a44f4f7220 */ /* 0x000fe20000410000 */
[----:B------:R-:W-:Y:S01]  /*eb20*/  MUFU.EX2 R161, R161 ;  /* 0x000000a100a17308 */ /* 0x000fe20000000800 */
[----:B--2---:R-:W-:Y:S01]  /*eb30*/  F2FP.BF16.F32.PACK_AB R154, R157, R204 ;  /* 0x000000cc9d9a723e */ /* 0x004fe200000010ff */
[----:B------:R-:W-:Y:S01]  /*eb40*/  BAR.SYNC.DEFER_BLOCKING 0xf, 0x100 ;  /* 0x03c4000000007b1d */ /* 0x000fe20000010000 */
[-C--:B------:R-:W-:Y:S01]  /*eb50*/  FMUL.FTZ R82, R82, R164.reuse ;  /* 0x000000a452527220 */ /* 0x080fe20000410000 */
[-C--:B------:R-:W-:Y:S01]  /*eb60*/  FMUL.FTZ R83, R83, R164.reuse ;  /* 0x000000a453537220 */ /* 0x080fe20000410000 */
[-C--:B------:R-:W-:Y:S01]  /*eb70*/  FMUL.FTZ R86, R86, R164.reuse ;  /* 0x000000a456567220 */ /* 0x080fe20000410000 */
[-C--:B------:R-:W-:Y:S01]  /*eb80*/  FMUL.FTZ R87, R87, R164.reuse ;  /* 0x000000a457577220 */ /* 0x080fe20000410000 */
[-C--:B------:R-:W-:Y:S01]  /*eb90*/  FMUL.FTZ R90, R90, R164.reuse ;  /* 0x000000a45a5a7220 */ /* 0x080fe20000410000 */
[----:B------:R-:W0:Y:S01]  /*eba0*/  MUFU.EX2 R159, R159 ;  /* 0x0000009f009f7308 */ /* 0x000e220000000800 */
        /* <DEDUP_REMOVED lines=16> */
[----:B0-----:R-:W-:Y:S01]  /*ecb0*/  FADD.FTZ R179, R159, R179 ;  /* 0x000000b39fb37221 */ /* 0x001fe20000010000 */
        /* <DEDUP_REMOVED lines=18> */
[----:B------:R-:W-:Y:S01]  /*ede0*/  FMUL.FTZ R151, R151, R164 ;  /* 0x000000a497977220 */ /* 0x000fe20000410000 */
[-C--:B------:R-:W-:Y:S01]  /*edf0*/  FMUL.FTZ R41, R41, R202.reuse ;  /* 0x000000ca29297220 */ /* 0x080fe20000410000 */
        /* <DEDUP_REMOVED lines=11> */
[----:B--2---:R-:W-:Y:S01]  /*eeb0*/  FADD.FTZ R162, R204, R163 ;  /* 0x000000a3cca27221 */ /* 0x004fe20000010000 */
[-C--:B------:R-:W-:Y:S01]  /*eec0*/  FMUL.FTZ R61, R61, R202.reuse ;  /* 0x000000ca3d3d7220 */ /* 0x080fe20000410000 */
[-C--:B------:R-:W-:Y:S01]  /*eed0*/  FMUL.FTZ R64, R64, R202.reuse ;  /* 0x000000ca40407220 */ /* 0x080fe20000410000 */
[----:B------:R-:W-:Y:S01]  /*eee0*/  FMUL.FTZ R65, R65, R202 ;  /* 0x000000ca41417220 */ /* 0x000fe20000410000 */
[----:B------:R-:W-:Y:S01]  /*eef0*/  FADD.FTZ R162, R157, R162 ;  /* 0x000000a29da27221 */ /* 0x000fe20000010000 */
[----:B------:R-:W-:Y:S01]  /*ef00*/  F2FP.BF16.F32.PACK_AB R157, R159, R158 ;  /* 0x0000009e9f9d723e */ /* 0x000fe200000010ff */
[----:B------:R-:W-:Y:S01]  /*ef10*/  FMUL.FTZ R68, R68, R202 ;  /* 0x000000ca44447220 */ /* 0x000fe20000410000 */
[----:B------:R-:W-:Y:S01]  /*ef20*/  MUFU.EX2 R169, R169 ;  /* 0x000000a900a97308 */ /* 0x000fe20000000800 */
[----:B------:R-:W-:Y:S01]  /*ef30*/  FADD.FTZ R162, R156, R162 ;  /* 0x000000a29ca27221 */ /* 0x000fe20000010000 */
[----:B------:R-:W-:Y:S01]  /*ef40*/  F2FP.BF16.F32.PACK_AB R156, R161, R156 ;  /* 0x0000009ca19c723e */ /* 0x000fe200000010ff */
[----:B------:R-:W-:Y:S01]  /*ef50*/  FMUL.FTZ R69, R69, R202 ;  /* 0x000000ca45457220 */ /* 0x000fe20000410000 */
[----:B-1----:R-:W-:Y:S01]  /*ef60*/  F2FP.BF16.F32.PACK_AB R158, R198, R160 ;  /* 0x000000a0c69e723e */ /* 0x002fe200000010ff */
[----:B------:R-:W-:Y:S01]  /*ef70*/  FADD.FTZ R162, R161, R162 ;  /* 0x000000a2a1a27221 */ /* 0x000fe20000010000 */
[----:B0-----:R-:W-:Y:S01]  /*ef80*/  F2FP.BF16.F32.PACK_AB R159, R203, R200 ;  /* 0x000000c8cb9f723e */ /* 0x001fe200000010ff */
        /* <DEDUP_REMOVED lines=46> */
[----:B------:R-:W-:Y:S01]  /*f270*/  FMUL.FTZ R149, R149, R202 ;  /* 0x000000ca95957220 */ /* 0x000fe20000410000 */
[----:B------:R0:W-:Y:S01]  /*f280*/  STSM.16.M88.4 [R195+0x36400], R152 ;  /* 0x03640098c3007844 */ /* 0x0001e20000000200 */
[----:B------:R-:W-:Y:S01]  /*f290*/  FADD.FTZ R179, R200, R179 ;  /* 0x000000b3c8b37221 */ /* 0x000fe20000010000 */
[----:B------:R-:W-:Y:S01]  /*f2a0*/  MUFU.EX2 R176, R176 ;  /* 0x000000b000b07308 */ /* 0x000fe20000000800 */
[----:B------:R-:W-:Y:S01]  /*f2b0*/  @!P1 VIADD R196, R196, 0x38860 ;  /* 0x00038860c4c49836 */ /* 0x000fe20000000000 */
[----:B------:R2:W-:Y:S01]  /*f2c0*/  STSM.16.M88.4 [R209], R156 ;  /* 0x0000009cd1007844 */ /* 0x0005e20000000200 */
[----:B------:R-:W-:Y:S01]  /*f2d0*/  FADD.FTZ R179, R203, R179 ;  /* 0x000000b3cbb37221 */ /* 0x000fe20000010000 */
[----:B------:R-:W-:-:S02]  /*f2e0*/  IMAD.MOV.U32 R199, RZ, RZ, R18 ;  /* 0x000000ffffc77224 */ /* 0x000fc400078e0012 */
[----:B------:R-:W-:Y:S01]  /*f2f0*/  @!P1 PRMT R196, RZ, 0x654, R196 ;  /* 0x00000654ffc49816 */ /* 0x000fe200000000c4 */
[----:B------:R-:W-:Y:S01]  /*f300*/  FADD.FTZ R179, R170, R179 ;  /* 0x000000b3aab37221 */ /* 0x000fe20000010000 */
[----:B------:R-:W3:Y:S01]  /*f310*/  MUFU.EX2 R177, R177 ;  /* 0x000000b100b17308 */ /* 0x000ee20000000800 */
[----:B-1----:R-:W-:Y:S01]  /*f320*/  F2FP.BF16.F32.PACK_AB R163, R175, R174 ;  /* 0x000000aeafa3723e */ /* 0x002fe200000010ff */
[----:B------:R-:W-:Y:S02]  /*f330*/  IMAD.MOV.U32 R200, RZ, RZ, R21 ;  /* 0x000000ffffc87224 */ /* 0x000fe400078e0015 */
[----:B------:R-:W-:-:S04]  /*f340*/  FADD.FTZ R179, R171, R179 ;  /* 0x000000b3abb37221 */ /* 0x000fc80000010000 */
[----:B------:R-:W-:Y:S01]  /*f350*/  FADD.FTZ R179, R174, R179 ;  /* 0x000000b3aeb37221 */ /* 0x000fe20000010000 */
[----:B------:R-:W-:Y:S03]  /*f360*/  MUFU.EX2 R180, R180 ;  /* 0x000000b400b47308 */ /* 0x000fe60000000800 */
[----:B------:R-:W-:-:S04]  /*f370*/  FADD.FTZ R179, R175, R179 ;  /* 0x000000b3afb37221 */ /* 0x000fc80000010000 */
[----:B------:R-:W-:Y:S01]  /*f380*/  FADD.FTZ R179, R15, R179 ;  /* 0x000000b30fb37221 */ /* 0x000fe20000010000 */
[----:B------:R-:W1:Y:S01]  /*f390*/  MUFU.EX2 R181, R181 ;  /* 0x000000b500b57308 */ /* 0x000e620000000800 */
[----:B---3--:R-:W-:-:S07]  /*f3a0*/  F2FP.BF16.F32.PACK_AB R164, R177, R176 ;  /* 0x000000b0b1a4723e */ /* 0x008fce00000010ff */
[----:B------:R-:W3:Y:S08]  /*f3b0*/  MUFU.EX2 R178, R178 ;  /* 0x000000b200b27308 */ /* 0x000ef00000000800 */
[----:B------:R-:W4:Y:S01]  /*f3c0*/  MUFU.EX2 R182, R182 ;  /* 0x000000b600b67308 */ /* 0x000f220000000800 */
[----:B-1----:R-:W-:-:S07]  /*f3d0*/  F2FP.BF16.F32.PACK_AB R166, R181, R180 ;  /* 0x000000b4b5a6723e */ /* 0x002fce00000010ff */
[----:B------:R1:W5:Y:S01]  /*f3e0*/  MUFU.EX2 R197, R183 ;  /* 0x000000b700c57308 */ /* 0x0003620000000800 */
[C---:B---3--:R-:W-:Y:S01]  /*f3f0*/  F2FP.BF16.F32.PACK_AB R165, R178.reuse, R15 ;  /* 0x0000000fb2a5723e */ /* 0x048fe200000010ff */
[----:B------:R-:W-:Y:S01]  /*f400*/  FADD.FTZ R179, R178, R179 ;  /* 0x000000b3b2b37221 */ /* 0x000fe20000010000 */
[----:B-1----:R-:W-:Y:S01]  /*f410*/  FADD.FTZ R183, R160, R162 ;  /* 0x000000a2a0b77221 */ /* 0x002fe20000010000 */
[----:B------:R-:W-:Y:S02]  /*f420*/  F2FP.BF16.F32.PACK_AB R160, R169, R168 ;  /* 0x000000a8a9a0723e */ /* 0x000fe400000010ff */
[----:B----4-:R-:W-:Y:S01]  /*f430*/  FADD.FTZ R179, R182, R179 ;  /* 0x000000b3b6b37221 */ /* 0x010fe20000010000 */
[----:B------:R-:W-:Y:S01]  /*f440*/  F2FP.BF16.F32.PACK_AB R162, R173, R172 ;  /* 0x000000acada2723e */ /* 0x000fe200000010ff */
[----:B------:R-:W-:Y:S01]  /*f450*/  FADD.FTZ R183, R198, R183 ;  /* 0x000000b7c6b77221 */ /* 0x000fe20000010000 */
[----:B------:R-:W-:Y:S01]  /*f460*/  IMAD.MOV.U32 R198, RZ, RZ, R12 ;  /* 0x000000ffffc67224 */ /* 0x000fe200078e000c */
[----:B-----5:R-:W-:-:S02]  /*f470*/  F2FP.BF16.F32.PACK_AB R167, R197, R182 ;  /* 0x000000b6c5a7723e */ /* 0x020fc400000010ff */
[----:B------:R2:W-:Y:S01]  /*f480*/  STSM.16.M88.4 [R201], R160 ;  /* 0x000000a0c9007844 */ /* 0x0005e20000000200 */
[----:B------:R-:W-:Y:S01]  /*f490*/  FADD.FTZ R183, R168, R183 ;  /* 0x000000b7a8b77221 */ /* 0x000fe20000010000 */
[----:B------:R-:W-:Y:S02]  /*f4a0*/  FADD.FTZ R197, R197, R179 ;  /* 0x000000b3c5c57221 */ /* 0x000fe40000010000 */
[----:B------:R2:W-:Y:S01]  /*f4b0*/  STSM.16.M88.4 [R208], R164 ;  /* 0x000000a4d0007844 */ /* 0x0005e20000000200 */
[----:B------:R-:W-:Y:S01]  /*f4c0*/  WARPGROUP.ARRIVE ;  /* 0x00000000000079c5 */ /* 0x000fe20000000000 */
[----:B------:R-:W-:-:S04]  /*f4d0*/  FADD.FTZ R183, R169, R183 ;  /* 0x000000b7a9b77221 */ /* 0x000fc80000010000 */
[----:B------:R-:W-:Y:S01]  /*f4e0*/  FADD.FTZ R183, R172, R183 ;  /* 0x000000b7acb77221 */ /* 0x000fe20000010000 */
[----:B------:R-:W-:Y:S03]  /*f4f0*/  HGMMA.64x256x16.F32.BF16 R24, R152, gdesc[UR4].tnspB, R24, gsb0 ;  /* 0x43e0000498187df0 */ /* 0x000fe60008001818 */
[----:B------:R-:W-:-:S04]  /*f500*/  FADD.FTZ R183, R173, R183 ;  /* 0x000000b7adb77221 */ /* 0x000fc80000010000 */
[----:B------:R-:W-:-:S04]  /*f510*/  FADD.FTZ R183, R176, R183 ;  /* 0x000000b7b0b77221 */ /* 0x000fc80000010000 */
[----:B------:R-:W-:-:S04]  /*f520*/  FADD.FTZ R183, R177, R183 ;  /* 0x000000b7b1b77221 */ /* 0x000fc80000010000 */
[----:B------:R-:W-:-:S04]  /*f530*/  FADD.FTZ R183, R180, R183 ;  /* 0x000000b7b4b77221 */ /* 0x000fc80000010000 */
[----:B------:R-:W-:Y:S01]  /*f540*/  FADD.FTZ R15, R181, R183 ;  /* 0x000000b7b50f7221 */ /* 0x000fe20000010000 */
[----:B------:R-:W-:Y:S02]  /*f550*/  WARPGROUP.DEPBAR.LE gsb0, 0x0 ;  /* 0x00008000000079c5 */ /* 0x000fe40000010000 */
[----:B0-----:R-:W-:Y:S01]  /*f560*/  VIADD R152, R20, 0x80 ;  /* 0x0000008014987836 */ /* 0x001fe20000000000 */
[----:B------:R-:W-:Y:S01]  /*f570*/  WARPGROUP.ARRIVE ;  /* 0x00000000000079c5 */ /* 0x000fe20000000000 */
[----:B------:R-:W-:-:S03]  /*f580*/  IMAD.MOV.U32 R153, RZ, RZ, 0x40000040 ;  /* 0x40000040ff997424 */ /* 0x000fc600078e00ff */
[----:B------:R-:W-:Y:S01]  /*f590*/  R2UR UR6, R152 ;  /* 0x00000000980672ca */ /* 0x000fe200000e0000 */
[----:B------:R-:W-:Y:S01]  /*f5a0*/  VIADD R152, R20, 0x100 ;  /* 0x0000010014987836 */ /* 0x000fe20000000000 */
[----:B------:R-:W-:Y:S01]  /*f5b0*/  R2UR UR7, R153 ;  /* 0x00000000990772ca */ /* 0x000fe200000e0000 */
[----:B------:R-:W-:-:S12]  /*f5c0*/  IMAD.MOV.U32 R153, RZ, RZ, 0x40000040 ;  /* 0x40000040ff997424 */ /* 0x000fd800078e00ff */
[----:B------:R-:W-:Y:S01]  /*f5d0*/  HGMMA.64x256x16.F32.BF16 R24, R156, gdesc[UR4].tnspB, R24, gsb0 ;  /* 0x43e000049c187df0 */ /* 0x000fe20008001818 */
[----:B------:R-:W-:Y:S01]  /*f5e0*/  R2UR UR6, R152 ;  /* 0x00000000980672ca */ /* 0x000fe200000e0000 */
[----:B------:R-:W-:Y:S01]  /*f5f0*/  VIADD R152, R20, 0x180 ;  /* 0x0000018014987836 */ /* 0x000fe20000000000 */
[----:B------:R-:W-:Y:S01]  /*f600*/  R2UR UR7, R153 ;  /* 0x00000000990772ca */ /* 0x000fe200000e0000 */
[----:B------:R-:W-:Y:S01]  /*f610*/  IMAD.MOV.U32 R153, RZ, RZ, 0x40000040 ;  /* 0x40000040ff997424 */ /* 0x000fe200078e00ff */
[----:B------:R-:W-:Y:S02]  /*f620*/  WARPGROUP.DEPBAR.LE gsb0, 0x0 ;  /* 0x00008000000079c5 */ /* 0x000fe40000010000 */
[----:B------:R-:W-:-:S15]  /*f630*/  WARPGROUP.ARRIVE ;  /* 0x00000000000079c5 */ /* 0x000fde0000000000 */
[----:B------:R-:W-:-:S06]  /*f640*/  NOP ;  /* 0x0000000000007918 */ /* 0x000fcc0000000000 */
[----:B------:R-:W-:Y:S01]  /*f650*/  HGMMA.64x256x16.F32.BF16 R24, R160, gdesc[UR4].tnspB, R24, gsb0 ;  /* 0x43e00004a0187df0 */ /* 0x000fe20008001818 */
[----:B------:R-:W-:Y:S02]  /*f660*/  R2UR UR6, R152 ;  /* 0x00000000980672ca */ /* 0x000fe400000e0000 */
[----:B------:R-:W-:Y:S01]  /*f670*/  R2UR UR7, R153 ;  /* 0x00000000990772ca */ /* 0x000fe200000e0000 */
        /* <DEDUP_REMOVED lines=15> */
.L_x_4412:
[----:B------:R-:W-:Y:S05]  /*f770*/  BSYNC B0 ;  /* 0x0000000000007941 */ /* 0x000fea0003800000 */
.L_x_4411:
[----:B------:R-:W0:Y:S01]  /*f780*/  SHFL.BFLY PT, R0, R15, 0x2, 0x1f ;  /* 0x0c401f000f007f89 */ /* 0x000e2200000e0000 */
[----:B------:R-:W-:Y:S02]  /*f790*/  IMAD.MOV.U32 R4, RZ, RZ, RZ ;  /* 0x000000ffff047224 */ /* 0x000fe400078e00ff */
[----:B-1----:R-:W-:Y:S01]  /*f7a0*/  IMAD.MOV.U32 R20, RZ, RZ, -0x800000 ;  /* 0xff800000ff147424 */ /* 0x002fe200078e00ff */
[----:B------:R-:W-:Y:S06]  /*f7b0*/  BAR.ARV 0x8, 0x100 ;  /* 0x0204000000007b1d */ /* 0x000fec0000002000 */
[----:B------:R-:W-:-:S02]  /*f7c0*/  VIADD R221, R221, 0x1 ;  /* 0x00000001dddd7836 */ /* 0x000fc40000000000 */
[----:B------:R-:W-:Y:S01]  /*f7d0*/  BAR.SYNC.DEFER_BLOCKING 0xf, 0x100 ;  /* 0x03c4000000007b1d */ /* 0x000fe20000010000 */
[----:B0-----:R-:W-:-:S05]  /*f7e0*/  FADD.FTZ R0, R0, R15 ;  /* 0x0000000f00007221 */ /* 0x001fca0000010000 */
[----:B------:R-:W0:Y:S02]  /*f7f0*/  SHFL.BFLY PT, R3, R0, 0x1, 0x1f ;  /* 0x0c201f0000037f89 */ /* 0x000e2400000e0000 */
[----:B0-----:R-:W-:-:S05]  /*f800*/  FADD.FTZ R3, R0, R3 ;  /* 0x0000000300037221 */ /* 0x001fca0000010000 */
[----:B------:R-:W-:-:S13]  /*f810*/  FSETP.NE.FTZ.AND P0, PT, R3, RZ, PT ;  /* 0x000000ff0300720b */ /* 0x000fda0003f15000 */
[----:B------:R-:W0:Y:S08]  /*f820*/  @P0 MUFU.LG2 R0, R3 ;  /* 0x0000000300000308 */ /* 0x000e300000000c00 */
[----:B------:R1:W3:Y:S01]  /*f830*/  @P0 MUFU.RCP R4, R3 ;  /* 0x0000000300040308 */ /* 0x0002e20000001000 */
[----:B0-----:R-:W-:Y:S01]  /*f840*/  @P0 FMUL.FTZ R0, R0, 0.69314718246459960938 ;  /* 0x3f31721800000820 */ /* 0x001fe20000410000 */
[----:B-1----:R-:W-:-:S04]  /*f850*/  @P0 FMUL.FTZ R3, R11, 0.69314718246459960938 ;  /* 0x3f3172180b030820 */ /* 0x002fc80000410000 */
[----:B------:R-:W-:Y:S02]  /*f860*/  @P0 FFMA.FTZ R20, R3, R12, R0 ;  /* 0x0000000c03140223 */ /* 0x000fe40000010000 */
[----:B------:R-:W0:Y:S01]  /*f870*/  SHFL.BFLY PT, R0, R197, 0x2, 0x1f ;  /* 0x0c401f00c5007f89 */ /* 0x000e2200000e0000 */
        /* <DEDUP_REMOVED lines=23> */
[----:B0-----:R-:W-:Y:S01]  /*f9f0*/  FADD.FTZ R0, R0, R197 ;  /* 0x000000c500007221 */ /* 0x001fe20000010000 */
[-C--:B------:R-:W-:Y:S01]  /*fa00*/  FMUL.FTZ R69, R69, R4.reuse ;  /* 0x0000000445457220 */ /* 0x080fe20000410000 */
[-C--:B------:R-:W-:Y:S01]  /*fa10*/  FMUL.FTZ R72, R72, R4.reuse ;  /* 0x0000000448487220 */ /* 0x080fe20000410000 */
[-C--:B------:R-:W-:Y:S01]  /*fa20*/  FMUL.FTZ R73, R73, R4.reuse ;  /* 0x0000000449497220 */ /* 0x080fe20000410000 */
[-C--:B------:R-:W-:Y:S01]  /*fa30*/  FMUL.FTZ R76, R76, R4.reuse ;  /* 0x000000044c4c7220 */ /* 0x080fe20000410000 */
[----:B------:R-:W0:Y:S01]  /*fa40*/  SHFL.BFLY PT, R3, R0, 0x1, 0x1f ;  /* 0x0c201f0000037f89 */ /* 0x000e2200000e0000 */
        /* <DEDUP_REMOVED lines=23> */
[----:B0-----:R-:W-:Y:S01]  /*fbc0*/  FADD.FTZ R3, R0, R3 ;  /* 0x0000000300037221 */ /* 0x001fe20000010000 */
        /* <DEDUP_REMOVED lines=15> */
[----:B------:R-:W-:-:S02]  /*fcc0*/  FMUL.FTZ R149, R149, R4 ;  /* 0x0000000495957220 */ /* 0x000fc40000410000 */
[----:B------:R-:W0:Y:S01]  /*fcd0*/  @P0 MUFU.RCP R0, R3 ;  /* 0x0000000300000308 */ /* 0x000e220000001000 */
[----:B------:R-:W-:-:S07]  /*fce0*/  @P0 FMUL.FTZ R11, R11, 0.69314718246459960938 ;  /* 0x3f3172180b0b0820 */ /* 0x000fce0000410000 */
[----:B------:R-:W1:Y:S01]  /*fcf0*/  @P0 MUFU.LG2 R3, R3 ;  /* 0x0000000300030308 */ /* 0x000e620000000c00 */
[-C--:B0-----:R-:W-:Y:S01]  /*fd00*/  FMUL.FTZ R26, R26, R0.reuse ;  /* 0x000000001a1a7220 */ /* 0x081fe20000410000 */
[-C--:B------:R-:W-:Y:S01]  /*fd10*/  FMUL.FTZ R27, R27, R0.reuse ;  /* 0x000000001b1b7220 */ /* 0x080fe20000410000 */
[-C--:B------:R-:W-:Y:S01]  /*fd20*/  FMUL.FTZ R30, R30, R0.reuse ;  /* 0x000000001e1e7220 */ /* 0x080fe20000410000 */
[-C--:B------:R-:W-:Y:S01]  /*fd30*/  FMUL.FTZ R31, R31, R0.reuse ;  /* 0x000000001f1f7220 */ /* 0x080fe20000410000 */
[-C--:B------:R-:W-:Y:S01]  /*fd40*/  FMUL.FTZ R34, R34, R0.reuse ;  /* 0x0000000022227220 */ /* 0x080fe20000410000 */
[-C--:B------:R-:W-:Y:S01]  /*fd50*/  FMUL.FTZ R35, R35, R0.reuse ;  /* 0x0000000023237220 */ /* 0x080fe20000410000 */
[-C--:B------:R-:W-:Y:S01]  /*fd60*/  FMUL.FTZ R38, R38, R0.reuse ;  /* 0x0000000026267220 */ /* 0x080fe20000410000 */
[----:B------:R-:W-:Y:S01]  /*fd70*/  FMUL.FTZ R39, R39, R0 ;  /* 0x0000000027277220 */ /* 0x000fe20000410000 */
[----:B-1----:R-:W-:Y:S01]  /*fd80*/  @P0 FMUL.FTZ R5, R3, 0.69314718246459960938 ;  /* 0x3f31721803050820 */ /* 0x002fe20000410000 */
[----:B------:R-:W-:-:S02]  /*fd90*/  IMAD.MOV.U32 R3, RZ, RZ, -0x800000 ;  /* 0xff800000ff037424 */ /* 0x000fc400078e00ff */
        /* <DEDUP_REMOVED lines=64> */
[----:B0-----:R-:W-:Y:S01]  /*101a0*/  SEL R0, RZ, 0x1, P1 ;  /* 0x00000001ff007807 */ /* 0x001fe20000800000 */
[----:B------:R-:W-:Y:S06]  /*101b0*/  BAR.ARV 0xe, 0x100 ;  /* 0x0384000000007b1d */ /* 0x000fec0000002000 */
[----:B------:R-:W-:-:S02]  /*101c0*/  PLOP3.LUT P0, PT, PT, PT, PT, 0x8, 0x0 ;  /* 0x000000000000781c */ /* 0x000fc40003f0e170 */
[----:B------:R-:W-:Y:S02]  /*101d0*/  LOP3.LUT R23, R23, R0, RZ, 0x3c, !PT ;  /* 0x0000000017177212 */ /* 0x000fe400078e3cff */
[----:B------:R-:W-:-:S09]  /*101e0*/  SEL R18, R18, RZ, P1 ;  /* 0x000000ff12127207 */ /* 0x000fd20000800000 */
.L_x_4364:
[----:B------:R-:W-:Y:S05]  /*101f0*/  BSYNC B7 ;  /* 0x0000000000077941 */ /* 0x000fea0003800000 */
.L_x_4360:
[----:B------:R-:W3:Y:S08]  /*10200*/  S2UR UR5, SR_CgaCtaId ;  /* 0x00000000000579c3 */ /* 0x000ef00000008800 */
[----:B------:R-:W-:Y:S06]  /*10210*/  BAR.SYNC.DEFER_BLOCKING 0x5, 0x180 ;  /* 0x0146000000007b1d */ /* 0x000fec0000010000 */
[----:B------:R-:W-:Y:S01]  /*10220*/  UMOV UR4, 0x400 ;  /* 0x0000040000047882 */ /* 0x000fe20000000000 */
[----:B------:R-:W-:Y:S01]  /*10230*/  BSSY B0, `(.L_x_4424) ;  /* 0x000049b000007945 */ /* 0x000fe20003800000 */
[----:B---3--:R-:W-:-:S06]  /*10240*/  ULEA UR4, UR5, UR4, 0x18 ;  /* 0x0000000405047291 */ /* 0x008fcc000f8ec03f */
[----:B------:R-:W-:-:S05]  /*10250*/  IMAD.U32 R2, RZ, RZ, UR4 ;  /* 0x00000004ff027e24 */ /* 0x000fca000f8e00ff */
[----:B-----5:R3:W4:Y:S01]  /*10260*/  LDS.128 R152, [R2+0x388d0] ;  /* 0x0388d00002987984 */ /* 0x0207220000000c00 */
[----:B------:R-:W-:Y:S06]  /*10270*/  BAR.ARV 0x4, 0x180 ;  /* 0x0106000000007b1d */ /* 0x000fec0000002000 */
[----:B------:R-:W-:Y:S05]  /*10280*/  @P0 BRA `(.L_x_4425) ;  /* 0x0000003800900947 */ /* 0x000fea0003800000 */
[----:B-1----:R-:W2:Y:S01]  /*10290*/  LDL R4, [R1+0x88] ;  /* 0x0000880001047983 */ /* 0x002ea20000100800 */
[----:B------:R-:W-:Y:S01]  /*102a0*/  F2FP.BF16.F32.PACK_AB R6, R29, R28 ;  /* 0x0000001c1d06723e */ /* 0x000fe200000010ff */
[----:B------:R-:W-:Y:S01]  /*102b0*/  ULDC.64 UR6, c[0x0][0xd00] ;  /* 0x0003400000067ab9 */ /* 0x000fe20000000a00 */
[----:B------:R-:W-:Y:S01]  /*102c0*/  F2FP.BF16.F32.PACK_AB R7, R31, R30 ;  /* 0x0000001e1f07723e */ /* 0x000fe200000010ff */
[----:B------:R-:W1:Y:S01]  /*102d0*/  S2R R0, SR_SWINHI ;  /* 0x0000000000007919 */ /* 0x000e620000002f00 */
[----:B------:R-:W-:Y:S01]  /*102e0*/  F2FP.BF16.F32.PACK_AB R8, R33, R32 ;  /* 0x000000202108723e */ /* 0x000fe200000010ff */
[----:B------:R-:W-:Y:S01]  /*102f0*/  ULDC.64 UR4, c[0x0][0xd08] ;  /* 0x0003420000047ab9 */ /* 0x000fe20000000a00 */
[----:B------:R-:W-:Y:S02]  /*10300*/  F2FP.BF16.F32.PACK_AB R9, R35, R34 ;  /* 0x000000222309723e */ /* 0x000fe400000010ff */
[----:B------:R-:W-:Y:S02]  /*10310*/  F2FP.BF16.F32.PACK_AB R10, R37, R36 ;  /* 0x00000024250a723e */ /* 0x000fe400000010ff */
[----:B------:R-:W-:-:S02]  /*10320*/  F2FP.BF16.F32.PACK_AB R11, R39, R38 ;  /* 0x00000026270b723e */ /* 0x000fc400000010ff */
[----:B------:R-:W-:Y:S02]  /*10330*/  MOV R12, R2 ;  /* 0x00000002000c7202 */ /* 0x000fe40000000f00 */
[----:B-1----:R-:W-:Y:S01]  /*10340*/  MOV R13, R0 ;  /* 0x00000000000d7202 */ /* 0x002fe20000000f00 */
[----:B------:R-:W-:Y:S02]  /*10350*/  BAR.SYNC.DEFER_BLOCKING 0x1, 0x100 ;  /* 0x0044000000007b1d */ /* 0x000fe40000010000 */
[----:B--2---:R-:W-:-:S04]  /*10360*/  IMAD.WIDE R14, R4, 0x2, R12 ;  /* 0x00000002040e7825 */ /* 0x004fc800078e020c */
[----:B0-----:R-:W-:Y:S01]  /*10370*/  IMAD.MOV.U32 R5, RZ, RZ, R15 ;  /* 0x000000ffff057224 */ /* 0x001fe200078e000f */
        /* <DEDUP_REMOVED lines=176> */
[----:B------:R-:W-:Y:S01]  /*10e80*/  @P0 IADD3 R214, P2, R214, UR4, RZ ;  /* 0x00000004d6d60c10 */ /* 0x000fe2000ff5e0ff */
[----:B------:R-:W-:Y:S02]  /*10e90*/  ULDC UR4, c[0x0][0xb88] ;  /* 0x0002e20000047ab9 */ /* 0x000fe40000000800 */
[----:B------:R-:W-:Y:S01]  /*10ea0*/  IMAD.U32 R4, RZ, RZ, UR4 ;  /* 0x00000004ff047e24 */ /* 0x000fe2000f8e00ff */
[----:B------:R-:W-:Y:S01]  /*10eb0*/  @P0 IADD3.X R215, R215, UR5, RZ, P2, !PT ;  /* 0x00000005d7d70c10 */ /* 0x000fe200097fe4ff */
[----:B------:R0:W5:Y:S04]  /*10ec0*/  @P1 LDG.E R0, desc[UR40][R6.64] ;  /* 0x0000002806001981 */ /* 0x000168000c1e1900 */
[----:B------:R0:W5:Y:S01]  /*10ed0*/  @P0 LDG.E R4, desc[UR40][R214.64] ;  /* 0x00000028d6040981 */ /* 0x000162000c1e1900 */
[----:B------:R-:W-:Y:S05]  /*10ee0*/  @P0 BRA `(.L_x_4426) ;  /* 0x0000000000100947 */ /* 0x000fea0003800000 */
[----:B------:R-:W-:Y:S05]  /*10ef0*/  @!P1 BRA `(.L_x_4426) ;  /* 0x00000000000c9947 */ /* 0x000fea0003800000 */
[----:B-----5:R-:W2:Y:S04]  /*10f00*/  LDG.E R4, desc[UR40][R6.64] ;  /* 0x0000002806047981 */ /* 0x020ea8000c1e1900 */
[----:B0-----:R-:W2:Y:S02]  /*10f10*/  LDG.E R6, desc[UR40][R6.64+0x4] ;  /* 0x0000042806067981 */ /* 0x001ea4000c1e1900 */
[----:B--2---:R-:W-:-:S07]  /*10f20*/  IMAD.IADD R4, R6, 0x1, -R4 ;  /* 0x0000000106047824 */ /* 0x004fce00078e0a04 */
.L_x_4426:
[----:B------:R-:W2:Y:S01]  /*10f30*/  LDL R5, [R1+0x44] ;  /* 0x0000440001057983 */ /* 0x000ea20000100800 */
[----:B------:R-:W-:Y:S01]  /*10f40*/  ISETP.NE.AND P1, PT, R212, RZ, PT ;  /* 0x000000ffd400720c */ /* 0x000fe20003f25270 */
[----:B------:R-:W-:-:S03]  /*10f50*/  ULDC UR4, c[0x0][0xbd4] ;  /* 0x0002f50000047ab9 */ /* 0x000fc60000000800 */
[----:B------:R-:W-:Y:S01]  /*10f60*/  SEL R212, R212, UR4, P1 ;  /* 0x00000004d4d47c07 */ /* 0x000fe20008800000 */
[----:B--2---:R-:W1:Y:S02]  /*10f70*/  SHFL.IDX PT, R5, R5, RZ, 0x1f ;  /* 0x00001fff05057589 */ /* 0x004e6400000e0000 */
[----:B-1----:R-:W-:Y:S02]  /*10f80*/  ISETP.NE.AND P0, PT, R5, RZ, PT ;  /* 0x000000ff0500720c */ /* 0x002fe40003f05270 */
[----:B-----5:R-:W-:-:S11]  /*10f90*/  SHF.R.S32.HI R5, RZ, 0x1f, R0 ;  /* 0x0000001fff057819 */ /* 0x020fd60000011400 */
[----:B------:R-:W-:Y:S05]  /*10fa0*/  @P0 BRA `(.L_x_4427) ;  /* 0x0000000400000947 */ /* 0x000fea0003800000 */
[----:B0-----:R-:W2:Y:S01]  /*10fb0*/  LDL.LU R11, [R1+0x40] ;  /* 0x00004000010b7983 */ /* 0x001ea20000300800 */
[----:B------:R-:W-:Y:S01]  /*10fc0*/  IMAD.MOV.U32 R10, RZ, RZ, 0xab8 ;  /* 0x00000ab8ff0a7424 */ /* 0x000fe200078e00ff */
[----:B------:R-:W-:Y:S01]  /*10fd0*/  ISETP.GT.AND P1, PT, R212, 0x1, PT ;  /* 0x00000001d400780c */ /* 0x000fe20003f24270 */
[----:B------:R-:W0:Y:S01]  /*10fe0*/  LDC R156, c[0x0][0xce8] ;  /* 0x00033a00ff9c7b82 */ /* 0x000e220000000800 */
[----:B------:R-:W5:Y:S01]  /*10ff0*/  LDL R21, [R1+0x7c] ;  /* 0x00007c0001157983 */ /* 0x000f620000100800 */
[----:B------:R-:W-:Y:S02]  /*11000*/  ISETP.NE.U32.AND P0, PT, RZ, UR6, PT ;  /* 0x00000006ff007c0c */ /* 0x000fe4000bf05070 */
[----:B------:R-:W-:Y:S01]  /*11010*/  SEL R10, R10, 0xa78, P1 ;  /* 0x00000a780a0a7807 */ /* 0x000fe20000800000 */
[----:B------:R-:W3:Y:S01]  /*11020*/  LDL R158, [R1+0x84] ;  /* 0x00008400019e7983 */ /* 0x000ee20000100800 */
[----:B------:R-:W-:Y:S02]  /*11030*/  ISETP.NE.AND.EX P0, PT, RZ, UR7, PT, P0 ;  /* 0x00000007ff007c0c */ /* 0x000fe4000bf05300 */
[----:B------:R-:W1:Y:S01]  /*11040*/  LDC.64 R8, c[0x0][R10+0x220] ;  /* 0x000088000a087b82 */ /* 0x000e620000000a00 */
[----:B------:R-:W3:Y:S01]  /*11050*/  LDL R157, [R1+0x48] ;  /* 0x00004800019d7983 */ /* 0x000ee20000100800 */
[----:B------:R-:W-:-:S06]  /*11060*/  SEL R14, R211, RZ, !P0 ;  /* 0x000000ffd30e7207 */ /* 0x000fcc0004000000 */
[----:B------:R-:W0:Y:S01]  /*11070*/  LDC.64 R6, c[0x0][R10+0x218] ;  /* 0x000086000a067b82 */ /* 0x000e220000000a00 */
[----:B-1----:R-:W-:Y:S01]  /*11080*/  IMAD R9, R9, R14, RZ ;  /* 0x0000000e09097224 */ /* 0x002fe200078e02ff */
[----:B----4-:R-:W-:Y:S02]  /*11090*/  SEL R152, R222, RZ, P1 ;  /* 0x000000ffde987207 */ /* 0x010fe40000800000 */
[----:B--2---:R-:W-:Y:S02]  /*110a0*/  SEL R11, R11, RZ, !P0 ;  /* 0x000000ff0b0b7207 */ /* 0x004fe40004000000 */
[----:B0-----:R-:W-:-:S03]  /*110b0*/  ISETP.NE.AND P0, PT, R156, 0x1, PT ;  /* 0x000000019c00780c */ /* 0x001fc60003f05270 */
[C---:B------:R-:W-:Y:S02]  /*110c0*/  IMAD R11, R8.reuse, R11, R9 ;  /* 0x0000000b080b7224 */ /* 0x040fe400078e0209 */
[----:B------:R-:W-:-:S04]  /*110d0*/  IMAD.WIDE.U32 R8, R8, R14, RZ ;  /* 0x0000000e08087225 */ /* 0x000fc800078e00ff */
[-C--:B------:R-:W-:Y:S02]  /*110e0*/  IMAD R14, R7, R210.reuse, RZ ;  /* 0x000000d2070e7224 */ /* 0x080fe400078e02ff */
[----:B------:R-:W-:-:S04]  /*110f0*/  IMAD.WIDE.U32 R6, R6, R210, RZ ;  /* 0x000000d206067225 */ /* 0x000fc800078e00ff */
[----:B------:R-:W-:Y:S02]  /*11100*/  IMAD.IADD R14, R7, 0x1, R14 ;  /* 0x00000001070e7824 */ /* 0x000fe400078e020e */
[----:B------:R-:W0:Y:S01]  /*11110*/  @P0 LDC R7, c[0x0][0xcec] ;  /* 0x00033b00ff070b82 */ /* 0x000e220000000800 */
[----:B------:R-:W-:-:S07]  /*11120*/  IADD3 R15, P2, P3, R8, R6, R0 ;  /* 0x00000006080f7210 */ /* 0x000fce0007b5e000 */
[----:B------:R-:W1:Y:S01]  /*11130*/  @P0 LDC R6, c[0x0][0xcf0] ;  /* 0x00033c00ff060b82 */ /* 0x000e620000000800 */
[----:B-----5:R-:W-:Y:S02]  /*11140*/  IMAD R21, R213, 0x40, R21 ;  /* 0x00000040d5157824 */ /* 0x020fe400078e0215 */
        /* <DEDUP_REMOVED lines=25> */
[----:B---3--:R-:W-:-:S03]  /*112e0*/  IMAD.MOV R6, RZ, RZ, -R158 ;  /* 0x000000ffff067224 */ /* 0x008fc600078e0a9e */
        /* <DEDUP_REMOVED lines=12> */
.L_x_4427:
[----:B------:R-:W-:Y:S02]  /*113b0*/  ISETP.GT.AND P1, PT, R212, 0x1, PT ;  /* 0x00000001d400780c */ /* 0x000fe40003f24270 */
[----:B------:R-:W-:-:S04]  /*113c0*/  ISETP.NE.U32.AND P0, PT, RZ, UR6, PT ;  /* 0x00000006ff007c0c */ /* 0x000fc8000bf05070 */
[----:B------:R-:W-:-:S04]  /*113d0*/  ISETP.NE.AND.EX P0, PT, RZ, UR7, PT, P0 ;  /* 0x00000007ff007c0c */ /* 0x000fc8000bf05300 */
[----:B------:R-:W-:-:S03]  /*113e0*/  SEL R211, R211, RZ, !P0 ;  /* 0x000000ffd3d37207 */ /* 0x000fc60004000000 */
[----:B------:R-:W-:Y:S06]  /*113f0*/  @P1 BRA `(.L_x_4428) ;  /* 0x0000001000381947 */ /* 0x000fec0003800000 */
[----:B------:R-:W2:Y:S01]  /*11400*/  S2R R21, SR_TID.X ;  /* 0x0000000000157919 */ /* 0x000ea20000002100 */
[----:B------:R-:W3:Y:S01]  /*11410*/  LDC R83, c[0x0][0xce8] ;  /* 0x00033a00ff537b82 */ /* 0x000ee20000000800 */
[----:B------:R-:W-:Y:S01]  /*11420*/  ULDC.64 UR4, c[0x0][0xba0] ;  /* 0x0002e80000047ab9 */ /* 0x000fe20000000a00 */
[----:B--2---:R-:W-:-:S05]  /*11430*/  VIADD R21, R21, 0xffffff80 ;  /* 0xffffff8015157836 */ /* 0x004fca0000000000 */
[----:B------:R-:W-:-:S04]  /*11440*/  SHF.R.S32.HI R80, RZ, 0x1f, R21 ;  /* 0x0000001fff507819 */ /* 0x000fc80000011415 */
[----:B------:R-:W-:-:S04]  /*11450*/  LEA.HI R80, R80, R21, RZ, 0x3 ;  /* 0x0000001550507211 */ /* 0x000fc800078f18ff */
[----:B-1----:R-:W-:-:S05]  /*11460*/  SHF.R.S32.HI R20, RZ, 0x3, R80 ;  /* 0x00000003ff147819 */ /* 0x002fca0000011450 */
        /* <DEDUP_REMOVED lines=12> */
[----:B------:R-:W-:Y:S01]  /*11530*/  LOP3.LUT R48, R49, 0x380, RZ, 0xc0, !PT ;  /* 0x0000038031307812 */ /* 0x000fe200078ec0ff */
[----:B------:R-:W-:Y:S01]  /*11540*/  IMAD R5, R5, UR4, RZ ;  /* 0x0000000405057c24 */ /* 0x000fe2000f8e02ff */
[----:B------:R-:W-:Y:S01]  /*11550*/  IADD3 R41, P1, R6, 0x6000, RZ ;  /* 0x0000600006297810 */ /* 0x000fe20007f3e0ff */
[----:B------:R-:W5:Y:S01]  /*11560*/  LD.E.128 R12, desc[UR40][R12.64] ;  /* 0x000000280c0c7980 */ /* 0x000f62000c101d00 */
[----:B------:R-:W-:-:S02]  /*11570*/  SHF.R.U64 R48, R48, 0x3, RZ ;  /* 0x0000000330307819 */ /* 0x000fc400000012ff */
[----:B------:R-:W-:Y:S02]  /*11580*/  IADD3 R45, P2, R6, 0x7000, RZ ;  /* 0x00007000062d7810 */ /* 0x000fe40007f5e0ff */
[----:B------:R-:W-:Y:S01]  /*11590*/  LOP3.LUT R48, R48, R49, RZ, 0x3c, !PT ;  /* 0x0000003130307212 */ /* 0x000fe200078e3cff */
[--C-:B------:R-:W-:Y:S01]  /*115a0*/  IMAD.X R49, RZ, RZ, R7.reuse, P3 ;  /* 0x000000ffff317224 */ /* 0x100fe200018e0607 */
[----:B------:R-:W-:Y:S02]  /*115b0*/  IADD3 R10, P3, R6, 0xf000, RZ ;  /* 0x0000f000060a7810 */ /* 0x000fe40007f7e0ff */
[----:B------:R-:W-:Y:S02]  /*115c0*/  LOP3.LUT R24, R25, 0x380, RZ, 0xc0, !PT ;  /* 0x0000038019187812 */ /* 0x000fe400078ec0ff */
[----:B------:R-:W-:Y:S01]  /*115d0*/  LOP3.LUT R28, R29, 0x380, RZ, 0xc0, !PT ;  /* 0x000003801d1c7812 */ /* 0x000fe200078ec0ff */
[----:B------:R-:W-:Y:S01]  /*115e0*/  IMAD.X R77, RZ, RZ, R7, P3 ;  /* 0x000000ffff4d7224 */ /* 0x000fe200018e0607 */
[----:B------:R-:W-:-:S02]  /*115f0*/  LOP3.LUT R32, R33, 0x380, RZ, 0xc0, !PT ;  /* 0x0000038021207812 */ /* 0x000fc400078ec0ff */
[----:B------:R-:W-:Y:S02]  /*11600*/  LOP3.LUT R36, R37, 0x380, RZ, 0xc0, !PT ;  /* 0x0000038025247812 */ /* 0x000fe400078ec0ff */
[----:B------:R-:W-:Y:S01]  /*11610*/  LOP3.LUT R9, R6, 0x380, RZ, 0xc0, !PT ;  /* 0x0000038006097812 */ /* 0x000fe200078ec0ff */
[----:B------:R-:W-:Y:S01]  /*11620*/  IMAD R5, R0, UR5, R5 ;  /* 0x0000000500057c24 */ /* 0x000fe2000f8e0205 */
[----:B------:R-:W-:Y:S01]  /*11630*/  LOP3.LUT R40, R41, 0x380, RZ, 0xc0, !PT ;  /* 0x0000038029287812 */ /* 0x000fe200078ec0ff */
[----:B------:R-:W5:Y:S01]  /*11640*/  LD.E.128 R48, desc[UR40][R48.64] ;  /* 0x0000002830307980 */ /* 0x000f62000c101d00 */
        /* <DEDUP_REMOVED lines=22> */
[----:B------:R-:W5:Y:S01]  /*117b0*/  LD.E.128 R24, desc[UR40][R24.64] ;  /* 0x0000002818187980 */ /* 0x000f62000c101d00 */
[----:B------:R-:W-:-:S02]  /*117c0*/  IADD3 R57, P5, R6, 0xa000, RZ ;  /* 0x0000a00006397810 */ /* 0x000fc40007fbe0ff */
[C---:B------:R-:W-:Y:S01]  /*117d0*/  IADD3 R61, P6, R6.reuse, 0xb000, RZ ;  /* 0x0000b000063d7810 */ /* 0x040fe20007fde0ff */
[----:B------:R-:W5:Y:S01]  /*117e0*/  LD.E.128 R28, desc[UR40][R28.64] ;  /* 0x000000281c1c7980 */ /* 0x000f62000c101d00 */
[C---:B------:R-:W-:Y:S02]  /*117f0*/  IADD3 R65, P0, R6.reuse, 0xc000, RZ ;  /* 0x0000c00006417810 */ /* 0x040fe40007f1e0ff */
[C---:B------:R-:W-:Y:S01]  /*11800*/  IADD3 R69, P1, R6.reuse, 0xd000, RZ ;  /* 0x0000d00006457810 */ /* 0x040fe20007f3e0ff */
[----:B------:R-:W5:Y:S01]  /*11810*/  LD.E.128 R32, desc[UR40][R32.64] ;  /* 0x0000002820207980 */ /* 0x000f62000c101d00 */
[----:B------:R-:W-:Y:S02]  /*11820*/  IADD3 R73, P2, R6, 0xe000, RZ ;  /* 0x0000e00006497810 */ /* 0x000fe40007f5e0ff */
[----:B------:R-:W-:Y:S01]  /*11830*/  LOP3.LUT R76, R3, R10, RZ, 0x3c, !PT ;  /* 0x0000000a034c7212 */ /* 0x000fe200078e3cff */
[----:B------:R-:W5:Y:S01]  /*11840*/  LD.E.128 R36, desc[UR40][R36.64] ;  /* 0x0000002824247980 */ /* 0x000f62000c101d00 */
[----:B---3--:R-:W-:Y:S01]  /*11850*/  ISETP.NE.AND P3, PT, R83, 0x1, PT ;  /* 0x000000015300780c */ /* 0x008fe20003f65270 */
[----:B------:R-:W0:Y:S01]  /*11860*/  LDC R3, c[0x0][0xbc8] ;  /* 0x0002f200ff037b82 */ /* 0x000e220000000800 */
[----:B------:R-:W-:Y:S01]  /*11870*/  LOP3.LUT R52, R53, 0x380, RZ, 0xc0, !PT ;  /* 0x0000038035347812 */ /* 0x000fe200078ec0ff */
[----:B------:R-:W5:Y:S01]  /*11880*/  LD.E.128 R40, desc[UR40][R40.64] ;  /* 0x0000002828287980 */ /* 0x000f62000c101d00 */
[----:B------:R-:W-:-:S02]  /*11890*/  LOP3.LUT R56, R57, 0x380, RZ, 0xc0, !PT ;  /* 0x0000038039387812 */ /* 0x000fc400078ec0ff */
[----:B------:R-:W-:Y:S01]  /*118a0*/  LOP3.LUT R60, R61, 0x380, RZ, 0xc0, !PT ;  /* 0x000003803d3c7812 */ /* 0x000fe200078ec0ff */
[----:B------:R-:W5:Y:S01]  /*118b0*/  LD.E.128 R44, desc[UR40][R44.64] ;  /* 0x000000282c2c7980 */ /* 0x000f62000c101d00 */
[----:B------:R-:W-:Y:S02]  /*118c0*/  LOP3.LUT R64, R65, 0x380, RZ, 0xc0, !PT ;  /* 0x0000038041407812 */ /* 0x000fe400078ec0ff */
[----:B------:R-:W-:Y:S01]  /*118d0*/  LOP3.LUT R68, R69, 0x380, RZ, 0xc0, !PT ;  /* 0x0000038045447812 */ /* 0x000fe200078ec0ff */
[----:B------:R-:W5:Y:S01]  /*118e0*/  LD.E.128 R76, desc[UR40][R76.64] ;  /* 0x000000284c4c7980 */ /* 0x000f62000c101d00 */
[----:B------:R-:W-:Y:S01]  /*118f0*/  LOP3.LUT R72, R73, 0x380, RZ, 0xc0, !PT ;  /* 0x0000038049487812 */ /* 0x000fe200078ec0ff */
[----:B------:R-:W1:Y:S01]  /*11900*/  @P3 LDC R85, c[0x0][0xcec] ;  /* 0x00033b00ff553b82 */ /* 0x000e620000000800 */
[----:B------:R-:W-:Y:S02]  /*11910*/  SHF.R.U64 R52, R52, 0x3, RZ ;  /* 0x0000000334347819 */ /* 0x000fe400000012ff */
[----:B------:R-:W-:-:S02]  /*11920*/  SHF.R.U64 R56, R56, 0x3, RZ ;  /* 0x0000000338387819 */ /* 0x000fc400000012ff */
[----:B------:R-:W-:Y:S02]  /*11930*/  SHF.R.U64 R60, R60, 0x3, RZ ;  /* 0x000000033c3c7819 */ /* 0x000fe400000012ff */
[----:B------:R-:W-:Y:S01]  /*11940*/  SHF.R.U64 R64, R64, 0x3, RZ ;  /* 0x0000000340407819 */ /* 0x000fe200000012ff */
[----:B------:R-:W2:Y:S01]  /*11950*/  @P3 LDC R87, c[0x0][0xcf0] ;  /* 0x00033c00ff573b82 */ /* 0x000ea20000000800 */
[----:B------:R-:W-:Y:S02]  /*11960*/  SHF.R.U64 R68, R68, 0x3, RZ ;  /* 0x0000000344447819 */ /* 0x000fe400000012ff */
[----:B------:R-:W-:Y:S02]  /*11970*/  SHF.R.U64 R72, R72, 0x3, RZ ;  /* 0x0000000348487819 */ /* 0x000fe400000012ff */
        /* <DEDUP_REMOVED lines=15> */
[----:B------:R-:W-:Y:S01]  /*11a70*/  LOP3.LUT R80, R80, 0xfffffff8, RZ, 0xc0, !PT ;  /* 0xfffffff850507812 */ /* 0x000fe200078ec0ff */
[----:B------:R-:W-:Y:S01]  /*11a80*/  IMAD.WIDE.U32 R6, R0, UR4, RZ ;  /* 0x0000000400067c25 */ /* 0x000fe2000f8e00ff */
[----:B------:R-:W-:Y:S01]  /*11a90*/  ULDC.64 UR4, c[0x0][0xbe8] ;  /* 0x0002fa0000047ab9 */ /* 0x000fe20000000a00 */
[-C--:B0-----:R-:W-:Y:S01]  /*11aa0*/  ISETP.GE.AND P1, PT, R220, R3.reuse, PT ;  /* 0x00000003dc00720c */ /* 0x081fe20003f26270 */
[----:B------:R-:W5:Y:S01]  /*11ab0*/  LD.E.128 R52, desc[UR40][R52.64] ;  /* 0x0000002834347980 */ /* 0x000f62000c101d00 */
[----:B------:R-:W-:Y:S01]  /*11ac0*/  IMAD.IADD R7, R7, 0x1, R5 ;  /* 0x0000000107077824 */ /* 0x000fe200078e0205 */
[----:B------:R-:W-:Y:S01]  /*11ad0*/  SHF.R.S32.HI R5, RZ, 0x1f, R211 ;  /* 0x0000001fff057819 */ /* 0x000fe200000114d3 */
[----:B------:R-:W-:Y:S01]  /*11ae0*/  IMAD.IADD R21, R21, 0x1, -R80 ;  /* 0x0000000115157824 */ /* 0x000fe200078e0a50 */
[-C--:B------:R-:W-:Y:S01]  /*11af0*/  ISETP.GE.AND P0, PT, R219, R3.reuse, PT ;  /* 0x00000003db00720c */ /* 0x080fe20003f06270 */
[----:B------:R-:W-:Y:S01]  /*11b00*/  IMAD.WIDE.U32 R6, R210, UR4, R6 ;  /* 0x00000004d2067c25 */ /* 0x000fe2000f8e0006 */
[----:B------:R-:W-:Y:S01]  /*11b10*/  ISETP.GE.AND P2, PT, R188, R3, PT ;  /* 0x00000003bc00720c */ /* 0x000fe20003f46270 */
[----:B------:R-:W5:Y:S02]  /*11b20*/  LD.E.128 R8, desc[UR40][R8.64] ;  /* 0x0000002808087980 */ /* 0x000f64000c101d00 */
[----:B------:R-:W-:Y:S01]  /*11b30*/  IMAD R7, R210, UR5, R7 ;  /* 0x00000005d2077c24 */ /* 0x000fe2000f8e0207 */
[----:B------:R-:W-:Y:S01]  /*11b40*/  ULDC.64 UR4, c[0x0][0xbf0] ;  /* 0x0002fc0000047ab9 */ /* 0x000fe20000000a00 */
[--C-:B------:R-:W-:Y:S01]  /*11b50*/  IMAD R80, R21, 0x20, R20.reuse ;  /* 0x0000002015507824 */ /* 0x100fe200078e0214 */
[----:B------:R-:W5:Y:S01]  /*11b60*/  LD.E.128 R56, desc[UR40][R56.64] ;  /* 0x0000002838387980 */ /* 0x000f62000c101d00 */
[----:B------:R-:W-:-:S02]  /*11b70*/  IMAD R0, R213, 0x40, R20 ;  /* 0x00000040d5007824 */ /* 0x000fc400078e0214 */
[----:B------:R-:W-:Y:S01]  /*11b80*/  IMAD R20, R5, UR4, RZ ;  /* 0x0000000405147c24 */ /* 0x000fe2000f8e02ff */
[----:B------:R-:W-:Y:S01]  /*11b90*/  SEL R5, RZ, 0xffffffff, P1 ;  /* 0xffffffffff057807 */ /* 0x000fe20000800000 */
[----:B------:R-:W-:Y:S01]  /*11ba0*/  IMAD R82, R213, 0x40, R80 ;  /* 0x00000040d5527824 */ /* 0x000fe200078e0250 */
[----:B------:R-:W-:Y:S01]  /*11bb0*/  SEL R80, RZ, 0xffffffff, P0 ;  /* 0xffffffffff507807 */ /* 0x000fe20000000000 */
[----:B------:R-:W-:Y:S01]  /*11bc0*/  IMAD R81, R211, UR5, R20 ;  /* 0x00000005d3517c24 */ /* 0x000fe2000f8e0214 */
[----:B------:R-:W-:Y:S01]  /*11bd0*/  SEL R21, RZ, 0x1, P2 ;  /* 0x00000001ff157807 */ /* 0x000fe20001000000 */
[----:B------:R-:W-:Y:S01]  /*11be0*/  IMAD.SHL.U32 R84, R5, 0x2, RZ ;  /* 0x0000000205547824 */ /* 0x000fe200078e00ff */
[----:B------:R-:W5:Y:S01]  /*11bf0*/  LD.E.128 R60, desc[UR40][R60.64] ;  /* 0x000000283c3c7980 */ /* 0x000f62000c101d00 */
[----:B-1----:R-:W-:Y:S01]  /*11c00*/  @P3 IMAD.HI.U32 R20, R82, R85, RZ ;  /* 0x0000005552143227 */ /* 0x002fe200078e00ff */
[----:B------:R-:W-:Y:S02]  /*11c10*/  ISETP.GE.AND P0, PT, R218, R3, PT ;  /* 0x00000003da00720c */ /* 0x000fe40003f06270 */
[----:B------:R-:W-:Y:S01]  /*11c20*/  LOP3.LUT R21, R84, 0x2, R21, 0xe2, !PT ;  /* 0x0000000254157812 */ /* 0x000fe200078ee215 */
[----:B------:R-:W-:Y:S01]  /*11c30*/  IMAD.SHL.U32 R80, R80, 0x4, RZ ;  /* 0x0000000450507824 */ /* 0x000fe200078e00ff */
[----:B------:R-:W5:Y:S01]  /*11c40*/  LD.E.128 R64, desc[UR40][R64.64] ;  /* 0x0000002840407980 */ /* 0x000f62000c101d00 */
[----:B------:R-:W-:Y:S01]  /*11c50*/  IMAD.MOV.U32 R5, RZ, RZ, R82 ;  /* 0x000000ffff057224 */ /* 0x000fe200078e0052 */
[----:B--2---:R-:W-:Y:S01]  /*11c60*/  @P3 SHF.R.U32.HI R5, RZ, R87, R20 ;  /* 0x00000057ff053219 */ /* 0x004fe20000011614 */
[----:B------:R-:W-:Y:S01]  /*11c70*/  IMAD.WIDE.U32 R6, R211, UR4, R6 ;  /* 0x00000004d3067c25 */ /* 0x000fe2000f8e0006 */
[----:B------:R-:W-:Y:S01]  /*11c80*/  LOP3.LUT R20, R80, 0x4, R21, 0xe2, !PT ;  /* 0x0000000450147812 */ /* 0x000fe200078ee215 */
[----:B------:R-:W-:Y:S01]  /*11c90*/  ULDC.64 UR4, c[0x0][0xbe0] ;  /* 0x0002f80000047ab9 */ /* 0x000fe20000000a00 */
[----:B------:R-:W-:Y:S01]  /*11ca0*/  SEL R21, RZ, 0xffffffff, P0 ;  /* 0xffffffffff157807 */ /* 0x000fe20000000000 */
[----:B------:R-:W5:Y:S01]  /*11cb0*/  LD.E.128 R68, desc[UR40][R68.64] ;  /* 0x0000002844447980 */ /* 0x000f62000c101d00 */
[----:B------:R-:W-:Y:S01]  /*11cc0*/  ISETP.GE.AND P0, PT, R217, R3, PT ;  /* 0x00000003d900720c */ /* 0x000fe20003f06270 */
[----:B------:R-:W-:Y:S01]  /*11cd0*/  IMAD.IADD R7, R7, 0x1, R81 ;  /* 0x0000000107077824 */ /* 0x000fe200078e0251 */
[--C-:B------:R-:W-:Y:S01]  /*11ce0*/  SHF.R.S32.HI R80, RZ, 0x1f, R5.reuse ;  /* 0x0000001fff507819 */ /* 0x100fe20000011405 */
[----:B------:R-:W-:Y:S01]  /*11cf0*/  IMAD.MOV R81, RZ, RZ, -R5 ;  /* 0x000000ffff517224 */ /* 0x000fe200078e0a05 */
[----:B------:R-:W5:Y:S01]  /*11d00*/  LD.E.128 R72, desc[UR40][R72.64] ;  /* 0x0000002848487980 */ /* 0x000f62000c101d00 */
[----:B------:R-:W-:Y:S01]  /*11d10*/  IMAD R85, R4, R83, RZ ;  /* 0x0000005304557224 */ /* 0x000fe200078e02ff */
        /* <DEDUP_REMOVED lines=22> */
[----:B------:R-:W-:Y:S01]  /*11e80*/  IMAD R4, R5, UR4, RZ ;  /* 0x0000000405047c24 */ /* 0x000fe2000f8e02ff */
[----:B------:R-:W-:Y:S01]  /*11e90*/  ISETP.GE.AND P0, PT, R83, R3, PT ;  /* 0x000000035300720c */ /* 0x000fe20003f06270 */
[----:B------:R-:W-:Y:S01]  /*11ea0*/  VIADD R89, R188, 0x1c0 ;  /* 0x000001c0bc597836 */ /* 0x000fe20000000000 */
[----:B------:R-:W-:Y:S01]  /*11eb0*/  LOP3.LUT R20, R81, 0x20, R20, 0xe2, !PT ;  /* 0x0000002051147812 */ /* 0x000fe200078ee214 */
[----:B------:R-:W-:-:S02]  /*11ec0*/  IMAD R81, R21, UR5, R4 ;  /* 0x0000000515517c24 */ /* 0x000fc4000f8e0204 */
[----:B------:R-:W-:Y:S01]  /*11ed0*/  IMAD.WIDE.U32 R6, R21, UR4, R6 ;  /* 0x0000000415067c25 */ /* 0x000fe2000f8e0006 */
[----:B------:R-:W-:Y:S01]  /*11ee0*/  ISETP.GE.AND P1, PT, R0, R85, PT ;  /* 0x000000550000720c */ /* 0x000fe20003f26270 */
[----:B------:R-:W-:Y:S01]  /*11ef0*/  ULDC.64 UR4, c[0x0][0xb80] ;  /* 0x0002e00000047ab9 */ /* 0x000fe20000000a00 */
[----:B------:R-:W-:Y:S01]  /*11f00*/  SEL R5, RZ, 0x40, P0 ;  /* 0x00000040ff057807 */ /* 0x000fe20000000000 */
[----:B------:R-:W-:Y:S01]  /*11f10*/  VIADD R4, R2, 0x38820 ;  /* 0x0003882002047836 */ /* 0x000fe20000000000 */
[----:B------:R-:W-:Y:S01]  /*11f20*/  ISETP.GE.AND P0, PT, R89, R3, PT ;  /* 0x000000035900720c */ /* 0x000fe20003f06270 */
[----:B------:R-:W-:Y:S01]  /*11f30*/  IMAD.IADD R7, R7, 0x1, R81 ;  /* 0x0000000107077824 */ /* 0x000fe200078e0251 */
[----:B------:R-:W-:Y:S02]  /*11f40*/  LEA R86, P2, R6, UR4, 0x1 ;  /* 0x0000000406567c11 */ /* 0x000fe4000f8408ff */
[----:B------:R-:W-:Y:S02]  /*11f50*/  LOP3.LUT R82, R20, R5, RZ, 0xfc, !PT ;  /* 0x0000000514527212 */ /* 0x000fe400078efcff */
[----:B------:R-:W-:-:S02]  /*11f60*/  PRMT R4, RZ, 0x654, R4 ;  /* 0x00000654ff047816 */ /* 0x000fc40000000004 */
[----:B------:R-:W-:Y:S02]  /*11f70*/  SEL R5, RZ, 0x80, P0 ;  /* 0x00000080ff057807 */ /* 0x000fe40000000000 */
[----:B------:R-:W-:Y:S01]  /*11f80*/  LEA.HI.X R87, R6, UR5, R7, 0x1, P2 ;  /* 0x0000000506577c11 */ /* 0x000fe200090f0c07 */
[----:B0-----:R0:W-:Y:S01]  /*11f90*/  SYNCS.ARRIVE.TRANS64.RED.A1T0 RZ, [R4+URZ], RZ ;  /* 0x000000ff04ff79a7 */ /* 0x0011e2000810043f */
[----:B------:R-:W-:Y:S01]  /*11fa0*/  LOP3.LUT R84, R82, R5, RZ, 0xfc, !PT ;  /* 0x0000000552547212 */ /* 0x000fe200078efcff */
[----:B------:R-:W-:Y:S02]  /*11fb0*/  BSSY B1, `(.L_x_4429) ;  /* 0x000002a000017945 */ /* 0x000fe40003800000 */
[----:B------:R1:W2:Y:S01]  /*11fc0*/  SHFL.IDX PT, R5, R87, RZ, 0x181f ;  /* 0x00181fff57057589 */ /* 0x0002a200000e0000 */
[----:B----4-:R-:W-:-:S03]  /*11fd0*/  SHF.R.S32.HI R152, RZ, 0x1f, R216 ;  /* 0x0000001fff987819 */ /* 0x010fc600000114d8 */
        /* <DEDUP_REMOVED lines=12> */
[----:B0-2---:R-:W-:Y:S02]  /*120a0*/  @!P2 IMAD.WIDE R20, R188, 0x2, R4 ;  /* 0x00000002bc14a825 */ /* 0x005fe400078e0204 */
        /* <DEDUP_REMOVED lines=13> */
[CC--:B-1----:R-:W-:Y:S02]  /*12180*/  @!P0 LEA R6, P5, R218.reuse, R4.reuse, 0x1 ;  /* 0x00000004da068211 */ /* 0x0c2fe400078a08ff */
        /* <DEDUP_REMOVED lines=12> */
.L_x_4430:
[----:B------:R-:W-:Y:S05]  /*12250*/  BSYNC B1 ;  /* 0x0000000000017941 */ /* 0x000fea0003800000 */
.L_x_4429:
[----:B------:R-:W-:Y:S01]  /*12260*/  VIADD R0, R0, 0x20 ;  /* 0x0000002000007836 */ /* 0x000fe20000000000 */
[----:B--23--:R1:W2:Y:S04]  /*12270*/  SHFL.IDX PT, R5, R87, 0x1, 0x181f ;  /* 0x00381f0057057f89 */ /* 0x00c2a800000e0000 */
        /* <DEDUP_REMOVED lines=8> */
[----:B------:R-:W-:-:S02]  /*12300*/  LOP3.LUT P0, RZ, R82, 0x40, RZ, 0xc0, !PT ;  /* 0x0000004052ff7812 */ /* 0x000fc4000780c0ff */
[----:B------:R-:W-:Y:S02]  /*12310*/  SHF.R.S32.HI R0, RZ, 0x1f, R83 ;  /* 0x0000001fff007819 */ /* 0x000fe40000011453 */
[----:B0----5:R-:W-:Y:S01]  /*12320*/  @!P5 LEA R8, P1, R220, R4, 0x1 ;  /* 0x00000004dc08d211 */ /* 0x021fe200078208ff */
[----:B--2---:R-:W-:-:S03]  /*12330*/  @!P6 IMAD.WIDE R6, R188, 0x2, R4 ;  /* 0x00000002bc06e825 */ /* 0x004fc600078e0204 */
[----:B------:R-:W-:Y:S02]  /*12340*/  @!P5 LEA.HI.X R9, R220, R5, R159, 0x1, P1 ;  /* 0x00000005dc09d211 */ /* 0x000fe400008f0c9f */
[----:B------:R-:W-:Y:S01]  /*12350*/  ISETP.GE.AND P1, PT, R216, R3, PT ;  /* 0x00000003d800720c */ /* 0x000fe20003f26270 */
[----:B------:R0:W-:Y:S04]  /*12360*/  @!P6 ST.E.128 desc[UR40][R6.64], R12 ;  /* 0x0000000c0600e985 */ /* 0x0001e8000c101d28 */
        /* <DEDUP_REMOVED lines=9> */
[C---:B------:R-:W-:Y:S01]  /*12400*/  @P0 LEA R12, P5, R83.reuse, R4, 0x1 ;  /* 0x00000004530c0211 */ /* 0x040fe200078a08ff */
        /* <DEDUP_REMOVED lines=13> */
.L_x_4428:
[----:B0-----:R-:W2:Y:S01]  /*124e0*/  LDL R10, [R1+0x7c] ;  /* 0x00007c00010a7983 */ /* 0x001ea20000100800 */
[----:B-1----:R-:W0:Y:S01]  /*124f0*/  LDC R9, c[0x0][0xce8] ;  /* 0x00033a00ff097b82 */ /* 0x002e220000000800 */
[----:B------:R-:W-:Y:S01]  /*12500*/  ULDC.64 UR4, c[0x0][0xc08] ;  /* 0x0003020000047ab9 */ /* 0x000fe20000000a00 */
[----:B------:R-:W-:Y:S01]  /*12510*/  IMAD R11, R213, 0x40, R191 ;  /* 0x00000040d50b7824 */ /* 0x000fe200078e02bf */
[----:B------:R-:W-:Y:S01]  /*12520*/  BSSY B1, `(.L_x_4432) ;  /* 0x00000f2000017945 */ /* 0x000fe20003800000 */
[----:B------:R-:W-:Y:S01]  /*12530*/  IMAD R3, R5, UR4, RZ ;  /* 0x0000000405037c24 */ /* 0x000fe2000f8e02ff */
[----:B------:R-:W-:Y:S01]  /*12540*/  SHF.R.S32.HI R21, RZ, 0x1f, R223 ;  /* 0x0000001fff157819 */ /* 0x000fe200000114df */
[C---:B------:R-:W-:Y:S01]  /*12550*/  IMAD.WIDE.U32 R6, R0.reuse, UR4, RZ ;  /* 0x0000000400067c25 */ /* 0x040fe2000f8e00ff */
[----:B----4-:R-:W-:Y:S02]  /*12560*/  SHF.R.S32.HI R152, RZ, 0x1f, R224 ;  /* 0x0000001fff987819 */ /* 0x010fe400000114e0 */
        /* <DEDUP_REMOVED lines=16> */
[----:B------:R-:W-:Y:S01]  /*12670*/  VIADD R174, R193, 0x70 ;  /* 0x00000070c1ae7836 */ /* 0x000fe20000000000 */
        /* <DEDUP_REMOVED lines=16> */
[----:B------:R-:W1:Y:S01]  /*12780*/  @P0 LDC R0, c[0x0][0xcf0] ;  /* 0x00033c00ff000b82 */ /* 0x000e620000000800 */
        /* <DEDUP_REMOVED lines=45> */
[----:B------:R-:W-:Y:S02]  /*12a60*/  VIADD R214, R193, 0x8 ;  /* 0x00000008c1d67836 */ /* 0x000fe40000000000 */
[----:B--2---:R-:W-:-:S04]  /*12a70*/  IMAD R3, R213, 0x40, R10 ;  /* 0x00000040d5037824 */ /* 0x004fc800078e020a */
[----:B0-----:R-:W-:-:S04]  /*12a80*/  @P0 IMAD.HI.U32 R8, R3, R8, RZ ;  /* 0x0000000803080227 */ /* 0x001fc800078e00ff */
[----:B------:R-:W-:Y:S01]  /*12a90*/  IMAD.MOV.U32 R5, RZ, RZ, R3 ;  /* 0x000000ffff057224 */ /* 0x000fe200078e0003 */
[----:B-1----:R-:W-:-:S05]  /*12aa0*/  @P0 SHF.R.U32.HI R5, RZ, R0, R8 ;  /* 0x00000000ff050219 */ /* 0x002fca0000011608 */
        /* <DEDUP_REMOVED lines=16> */
[----:B------:R0:W1:Y:S01]  /*12bb0*/  SHFL.IDX PT, R13, R3, RZ, 0x1c1f ;  /* 0x001c1fff030d7589 */ /* 0x00006200000e0000 */
[----:B------:R-:W-:Y:S01]  /*12bc0*/  LEA.HI.X R10, R6, UR5, R4, 0x2, P0 ;  /* 0x00000005060a7c11 */ /* 0x000fe200080f1404 */
[----:B------:R-:W-:Y:S01]  /*12bd0*/  VIADD R4, R2, 0x38820 ;  /* 0x0003882002047836 */ /* 0x000fe20000000000 */
[----:B------:R-:W-:-:S03]  /*12be0*/  ISETP.GE.AND P0, PT, R11, R0, PT ;  /* 0x000000000b00720c */ /* 0x000fc60003f06270 */
[----:B------:R0:W2:Y:S01]  /*12bf0*/  SHFL.IDX PT, R12, R10, RZ, 0x1c1f ;  /* 0x001c1fff0a0c7589 */ /* 0x0000a200000e0000 */
        /* <DEDUP_REMOVED lines=8> */
[----:B01----:R-:W-:-:S04]  /*12c80*/  @!P0 LEA R4, P1, R193, R13, 0x2 ;  /* 0x0000000dc1048211 */ /* 0x003fc800078210ff */
[----:B--2---:R-:W-:-:S05]  /*12c90*/  @!P0 LEA.HI.X R5, R193, R12, R222, 0x2, P1 ;  /* 0x0000000cc1058211 */ /* 0x004fca00008f14de */
        /* <DEDUP_REMOVED lines=57> */
[-C--:B-1----:R-:W-:Y:S01]  /*13030*/  @!P1 LEA R6, P5, R171, R13.reuse, 0x2 ;  /* 0x0000000dab069211 */ /* 0x082fe200078a10ff */
[----:B------:R0:W-:Y:S01]  /*13040*/  @!P0 ST.E.64 desc[UR40][R4.64], R80 ;  /* 0x0000005004008985 */ /* 0x0001e2000c101b28 */
[----:B--2---:R-:W-:Y:S02]  /*13050*/  @!P2 LEA R8, P6, R169, R13, 0x2 ;  /* 0x0000000da908a211 */ /* 0x004fe400078c10ff */
        /* <DEDUP_REMOVED lines=9> */
[----:B-1----:R-:W-:-:S03]  /*130f0*/  @!P4 LEA R6, P0, R236, R13, 0x2 ;  /* 0x0000000dec06c211 */ /* 0x002fc600078010ff */
[----:B------:R0:W-:Y:S01]  /*13100*/  @!P3 ST.E.64 desc[UR40][R4.64], R92 ;  /* 0x0000005c0400b985 */ /* 0x0001e2000c101b28 */
[-C--:B------:R-:W-:Y:S02]  /*13110*/  @!P4 LEA.HI.X R7, R236, R12.reuse, R167, 0x2, P0 ;  /* 0x0000000cec07c211 */ /* 0x080fe400000f14a7 */
        /* <DEDUP_REMOVED lines=8> */
[----:B------:R-:W-:Y:S02]  /*131a0*/  @!P2 LEA.HI.X R5, R234, R12, R165, 0x2, P6 ;  /* 0x0000000cea05a211 */ /* 0x000fe400030f14a5 */
[----:B-1----:R-:W-:-:S03]  /*131b0*/  @!P1 LEA R6, P3, R233, R13, 0x2 ;  /* 0x0000000de9069211 */ /* 0x002fc600078610ff */
[----:B------:R1:W-:Y:S01]  /*131c0*/  @!P2 ST.E.64 desc[UR40][R4.64], R104 ;  /* 0x000000680400a985 */ /* 0x0003e2000c101b28 */
[-C--:B------:R-:W-:Y:S02]  /*131d0*/  @!P1 LEA.HI.X R7, R233, R12.reuse, R164, 0x2, P3 ;  /* 0x0000000ce9079211 */ /* 0x080fe400018f14a4 */
[----:B------:R-:W-:Y:S02]  /*131e0*/  ISETP.GE.AND P3, PT, R229, UR4, PT ;  /* 0x00000004e5007c0c */ /* 0x000fe4000bf66270 */
[CC--:B0-----:R-:W-:Y:S01]  /*131f0*/  @!P0 LEA R8, P6, R232.reuse, R13.reuse, 0x2 ;  /* 0x0000000de8088211 */ /* 0x0c1fe200078c10ff */
[----:B------:R0:W-:Y:S03]  /*13200*/  @!P1 ST.E.64 desc[UR40][R6.64], R108 ;  /* 0x0000006c06009985 */ /* 0x0001e6000c101b28 */
[----:B------:R-:W-:Y:S02]  /*13210*/  @!P0 LEA.HI.X R9, R232, R12, R163, 0x2, P6 ;  /* 0x0000000ce8098211 */ /* 0x000fe400030f14a3 */
[----:B-1----:R-:W-:-:S03]  /*13220*/  @!P5 LEA R4, P1, R231, R13, 0x2 ;  /* 0x0000000de704d211 */ /* 0x002fc600078210ff */
        /* <DEDUP_REMOVED lines=8> */
[CC--:B-1----:R-:W-:Y:S01]  /*132b0*/  @!P3 LEA R8, P6, R229.reuse, R13.reuse, 0x2 ;  /* 0x0000000de508b211 */ /* 0x0c2fe200078c10ff */
        /* <DEDUP_REMOVED lines=8> */
[C---:B-1----:R-:W-:Y:S01]  /*13340*/  @!P1 LEA R6, P6, R227.reuse, R13, 0x2 ;  /* 0x0000000de3069211 */ /* 0x042fe200078c10ff */
[----:B------:R1:W-:Y:S03]  /*13350*/  @!P0 ST.E.64 desc[UR40][R4.64], R128 ;  /* 0x0000008004008985 */ /* 0x0003e6000c101b28 */
[----:B------:R-:W-:-:S03]  /*13360*/  @!P1 LEA.HI.X R7, R227, R12, R158, 0x2, P6 ;  /* 0x0000000ce3079211 */ /* 0x000fc600030f149e */
[CC--:B0-----:R-:W-:Y:S02]  /*13370*/  @!P3 LEA R8, P6, R225.reuse, R13.reuse, 0x2 ;  /* 0x0000000de108b211 */ /* 0x0c1fe400078c10ff */
[----:B------:R0:W-:Y:S02]  /*13380*/  @!P1 ST.E.64 desc[UR40][R6.64], R132 ;  /* 0x0000008406009985 */ /* 0x0001e4000c101b28 */
[----:B------:R-:W-:Y:S02]  /*13390*/  @!P3 LEA.HI.X R9, R225, R12, R156, 0x2, P6 ;  /* 0x0000000ce109b211 */ /* 0x000fe400030f149c */
[----:B-1----:R-:W-:-:S04]  /*133a0*/  @!P4 LEA R4, P0, R226, R13, 0x2 ;  /* 0x0000000de204c211 */ /* 0x002fc800078010ff */
        /* <DEDUP_REMOVED lines=9> */
.L_x_4433:
[----:B------:R-:W-:Y:S05]  /*13440*/  BSYNC B1 ;  /* 0x0000000000017941 */ /* 0x000fea0003800000 */
.L_x_4432:
        /* <DEDUP_REMOVED lines=13> */
[----:B------:R-:W-:Y:S01]  /*13520*/  @!P1 LEA R6, P5, R211, R24, 0x2 ;  /* 0x00000018d3069211 */ /* 0x000fe200078a10ff */
        /* <DEDUP_REMOVED lines=51> */
[-C--:B----4-:R-:W-:Y:S01]  /*13860*/  @!P1 LEA R6, P3, R173, R24.reuse, 0x2 ;  /* 0x00000018ad069211 */ /* 0x090fe200078610ff */
        /* <DEDUP_REMOVED lines=25> */
[----:B--2---:R-:W-:Y:S02]  /*13a00*/  @!P4 LEA R12, P2, R231, R24, 0x2 ;  /* 0x00000018e70cc211 */ /* 0x004fe400078410ff */
        /* <DEDUP_REMOVED lines=12> */
[-C--:B-1----:R-:W-:Y:S02]  /*13ad0*/  @!P4 LEA.HI.X R13, R231, R20.reuse, R162, 0x2, P2 ;  /* 0x00000014e70dc211 */ /* 0x082fe400010f14a2 */
        /* <DEDUP_REMOVED lines=12> */
[----:B--2---:R-:W-:-:S03]  /*13ba0*/  @!P4 LEA R8, P0, R227, R24, 0x2 ;  /* 0x00000018e308c211 */ /* 0x004fc600078010ff */
[----:B------:R4:W-:Y:S01]  /*13bb0*/  @!P1 ST.E.64 desc[UR40][R6.64], R130 ;  /* 0x0000008206009985 */ /* 0x0009e2000c101b28 */
[-C--:B-1----:R-:W-:Y:S02]  /*13bc0*/  @!P2 LEA R12, P1, R225, R24.reuse, 0x2 ;  /* 0x00000018e10ca211 */ /* 0x082fe400078210ff */
        /* <DEDUP_REMOVED lines=16> */
.L_x_4425:
[----:B------:R-:W-:Y:S01]  /*13cd0*/  ULDC.64 UR6, c[0x0][0xd08] ;  /* 0x0003420000067ab9 */ /* 0x000fe20000000a00 */
[----:B------:R-:W-:Y:S01]  /*13ce0*/  ULDC.64 UR4, c[0x0][0xd00] ;  /* 0x0003400000047ab9 */ /* 0x000fe20000000a00 */
[----:B------:R-:W-:Y:S01]  /*13cf0*/  ISETP.NE.U32.AND P1, PT, RZ, UR6, PT ;  /* 0x00000006ff007c0c */ /* 0x000fe2000bf25070 */
[----:B------:R-:W-:Y:S01]  /*13d00*/  IMAD.MOV.U32 R3, RZ, RZ, RZ ;  /* 0x000000ffff037224 */ /* 0x000fe200078e00ff */
[----:B------:R-:W-:Y:S02]  /*13d10*/  ISETP.NE.U32.AND P0, PT, RZ, UR4, PT ;  /* 0x00000004ff007c0c */ /* 0x000fe4000bf05070 */
[----:B------:R-:W-:Y:S02]  /*13d20*/  ISETP.NE.AND.EX P1, PT, RZ, UR7, PT, P1 ;  /* 0x00000007ff007c0c */ /* 0x000fe4000bf25310 */
[----:B-1----:R-:W-:Y:S02]  /*13d30*/  IADD3 R4, P2, R214, UR4, RZ ;  /* 0x00000004d6047c10 */ /* 0x002fe4000ff5e0ff */
[----:B------:R-:W-:-:S02]  /*13d40*/  ISETP.NE.AND.EX P0, PT, RZ, UR5, PT, P0 ;  /* 0x00000005ff007c0c */ /* 0x000fc4000bf05300 */
[----:B0-----:R-:W-:Y:S01]  /*13d50*/  IADD3.X R5, R215, UR5, RZ, P2, !PT ;  /* 0x00000005d7057c10 */ /* 0x001fe200097fe4ff */
[----:B------:R-:W-:Y:S02]  /*13d60*/  ULDC UR4, c[0x0][0xb88] ;  /* 0x0002e20000047ab9 */ /* 0x000fe40000000800 */
[----:B------:R-:W-:-:S04]  /*13d70*/  IMAD.U32 R0, RZ, RZ, UR4 ;  /* 0x00000004ff007e24 */ /* 0x000fc8000f8e00ff */
[----:B------:R-:W-:-:S04]  /*13d80*/  @P1 IADD3 R214, P2, R214, UR6, RZ ;  /* 0x00000006d6d61c10 */ /* 0x000fc8000ff5e0ff */
[----:B------:R-:W-:Y:S01]  /*13d90*/  @P1 IADD3.X R215, R215, UR7, RZ, P2, !PT ;  /* 0x00000007d7d71c10 */ /* 0x000fe200097fe4ff */
        /* <DEDUP_REMOVED lines=13> */
.L_x_4434:
[----:B------:R-:W2:Y:S01]  /*13e70*/  LDL.LU R4, [R1+0x40] ;  /* 0x0000400001047983 */ /* 0x000ea20000300800 */
[----:B------:R-:W-:Y:S01]  /*13e80*/  BSSY B1, `(.L_x_4435) ;  /* 0x0000037000017945 */ /* 0x000fe20003800000 */
[----:B------:R-:W-:Y:S02]  /*13e90*/  SEL R211, R211, RZ, !P0 ;  /* 0x000000ffd3d37207 */ /* 0x000fe40004000000 */
[----:B-----5:R-:W-:Y:S02]  /*13ea0*/  SHF.R.S32.HI R26, RZ, 0x1f, R3 ;  /* 0x0000001fff1a7819 */ /* 0x020fe40000011403 */
[----:B--2---:R-:W-:Y:S01]  /*13eb0*/  SEL R28, R4, RZ, !P0 ;  /* 0x000000ff041c7207 */ /* 0x004fe20004000000 */
[----:B------:R-:W-:Y:S06]  /*13ec0*/  @P3 BRA `(.L_x_4436) ;  /* 0x0000000000c83947 */ /* 0x000fec0003800000 */
[----:B------:R-:W0:Y:S01]  /*13ed0*/  S2R R4, SR_TID.X ;  /* 0x0000000000047919 */ /* 0x000e220000002100 */
[----:B------:R-:W1:Y:S02]  /*13ee0*/  LDC R31, c[0x0][0xce8] ;  /* 0x00033a00ff1f7b82 */ /* 0x000e640000000800 */
[----:B-1----:R-:W-:Y:S02]  /*13ef0*/  IMAD R5, R0, R31, RZ ;  /* 0x0000001f00057224 */ /* 0x002fe400078e02ff */
[----:B0-----:R-:W-:-:S04]  /*13f00*/  IMAD R4, R213, 0x40, R4 ;  /* 0x00000040d5047824 */ /* 0x001fc800078e0204 */
        /* <DEDUP_REMOVED lines=8> */
[----:B------:R-:W-:-:S05]  /*13f90*/  SEL R24, R24, 0xa78, P0 ;  /* 0x00000a7818187807 */ /* 0x000fca0000000000 */
[----:B------:R-:W1:Y:S08]  /*13fa0*/  LDC.64 R10, c[0x0][R24+0x220] ;  /* 0x00008800180a7b82 */ /* 0x000e700000000a00 */
[----:B------:R-:W2:Y:S08]  /*13fb0*/  LDC.64 R12, c[0x0][R24+0x218] ;  /* 0x00008600180c7b82 */ /* 0x000eb00000000a00 */
[----:B------:R-:W5:Y:S08]  /*13fc0*/  LDC.64 R8, c[0x0][R24+0x228] ;  /* 0x00008a0018087b82 */ /* 0x000f700000000a00 */
[----:B------:R-:W3:Y:S08]  /*13fd0*/  @P1 LDC R20, c[0x0][0xcec] ;  /* 0x00033b00ff141b82 */ /* 0x000ef00000000800 */
[----:B------:R-:W4:Y:S08]  /*13fe0*/  LDC.64 R6, c[0x0][R24+0x210] ;  /* 0x0000840018067b82 */ /* 0x000f300000000a00 */
[----:B------:R-:W5:Y:S01]  /*13ff0*/  @P1 LDC R27, c[0x0][0xcf0] ;  /* 0x00033c00ff1b1b82 */ /* 0x000f620000000800 */
[----:B---3--:R-:W-:-:S07]  /*14000*/  @P1 IMAD.HI.U32 R20, R29, R20, RZ ;  /* 0x000000141d141227 */ /* 0x008fce00078e00ff */
[----:B0-----:R-:W0:Y:S01]  /*14010*/  @!P0 LDC R4, c[0x0][0xc50] ;  /* 0x00031400ff048b82 */ /* 0x001e220000000800 */
[-C--:B-1----:R-:W-:Y:S02]  /*14020*/  IMAD R11, R11, R211.reuse, RZ ;  /* 0x000000d30b0b7224 */ /* 0x082fe400078e02ff */
[----:B------:R-:W-:-:S05]  /*14030*/  IMAD.WIDE.U32 R14, R10, R211, RZ ;  /* 0x000000d30a0e7225 */ /* 0x000fca00078e00ff */
[----:B------:R-:W1:Y:S01]  /*14040*/  @!P0 LDC R5, c[0x0][0xc54] ;  /* 0x00031500ff058b82 */ /* 0x000e620000000800 */
[-C--:B--2---:R-:W-:Y:S02]  /*14050*/  IMAD R25, R13, R210.reuse, RZ ;  /* 0x000000d20d197224 */ /* 0x084fe400078e02ff */
[----:B------:R-:W-:Y:S01]  /*14060*/  IMAD.WIDE.U32 R12, R12, R210, RZ ;  /* 0x000000d20c0c7225 */ /* 0x000fe200078e00ff */
[----:B-----5:R-:W-:-:S03]  /*14070*/  @P1 SHF.R.U32.HI R21, RZ, R27, R20 ;  /* 0x0000001bff151219 */ /* 0x020fc60000011614 */
        /* <DEDUP_REMOVED lines=12> */
[----:B----4-:R-:W-:Y:S01]  /*14140*/  IMAD R7, R7, R11, RZ ;  /* 0x0000000b07077224 */ /* 0x010fe200078e02ff */
        /* <DEDUP_REMOVED lines=10> */
.L_x_4436:
[----:B------:R-:W-:Y:S05]  /*141f0*/  BSYNC B1 ;  /* 0x0000000000017941 */ /* 0x000fea0003800000 */
.L_x_4435:
[----:B------:R-:W-:Y:S05]  /*14200*/  @P2 BRA `(.L_x_4431) ;  /* 0x0000000800742947 */ /* 0x000fea0003800000 */
[----:B------:R-:W1:Y:S01]  /*14210*/  LDC R9, c[0x0][0xce8] ;  /* 0x00033a00ff097b82 */ /* 0x000e620000000800 */
        /* <DEDUP_REMOVED lines=10> */
[C---:B------:R-:W-:Y:S01]  /*142c0*/  VIADD R31, R188.reuse, 0x180 ;  /* 0x00000180bc1f7836 */ /* 0x040fe20000000000 */
[----:B------:R-:W-:Y:S01]  /*142d0*/  SHF.R.S32.HI R32, RZ, 0x1f, R216 ;  /* 0x0000001fff207819 */ /* 0x000fe200000114d8 */
[----:B------:R-:W-:Y:S01]  /*142e0*/  IMAD.IADD R5, R5, 0x1, R3 ;  /* 0x0000000105057824 */ /* 0x000fe200078e0203 */
[----:B------:R-:W-:Y:S01]  /*142f0*/  LOP3.LUT R3, R7, 0xfffffff8, RZ, 0xc0, !PT ;  /* 0xfffffff807037812 */ /* 0x000fe200078ec0ff */
[----:B------:R-:W-:Y:S01]  /*14300*/  VIADD R29, R188, 0x1c0 ;  /* 0x000001c0bc1d7836 */ /* 0x000fe20000000000 */
[----:B------:R-:W-:Y:S01]  /*14310*/  SHF.R.S32.HI R33, RZ, 0x1f, R217 ;  /* 0x0000001fff217819 */ /* 0x000fe200000114d9 */
[----:B------:R-:W-:Y:S01]  /*14320*/  IMAD.WIDE.U32 R4, R210, UR4, R4 ;  /* 0x00000004d2047c25 */ /* 0x000fe2000f8e0004 */
[----:B------:R-:W-:-:S02]  /*14330*/  SHF.R.S32.HI R34, RZ, 0x1f, R218 ;  /* 0x0000001fff227819 */ /* 0x000fc400000114da */
[----:B------:R-:W-:Y:S01]  /*14340*/  SHF.R.S32.HI R35, RZ, 0x1f, R219 ;  /* 0x0000001fff237819 */ /* 0x000fe200000114db */
[----:B------:R-:W-:Y:S01]  /*14350*/  IMAD.IADD R3, R30, 0x1, -R3 ;  /* 0x000000011e037824 */ /* 0x000fe200078e0a03 */
[----:B------:R-:W-:Y:S01]  /*14360*/  SHF.R.S32.HI R30, RZ, 0x1f, R31 ;  /* 0x0000001fff1e7819 */ /* 0x000fe2000001141f */
[----:B------:R-:W-:Y:S01]  /*14370*/  IMAD R5, R210, UR5, R5 ;  /* 0x00000005d2057c24 */ /* 0x000fe2000f8e0205 */
[----:B-1----:R-:W-:Y:S01]  /*14380*/  ISETP.NE.AND P0, PT, R9, 0x1, PT ;  /* 0x000000010900780c */ /* 0x002fe20003f05270 */
[----:B------:R-:W-:Y:S01]  /*14390*/  IMAD R6, R3, 0x20, R26 ;  /* 0x0000002003067824 */ /* 0x000fe200078e021a */
[----:B------:R-:W-:Y:S01]  /*143a0*/  ULDC.64 UR4, c[0x0][0xbf0] ;  /* 0x0002fc0000047ab9 */ /* 0x000fe20000000a00 */
[----:B------:R-:W-:Y:S01]  /*143b0*/  IMAD R27, R0, R9, RZ ;  /* 0x00000009001b7224 */ /* 0x000fe200078e02ff */
        /* <DEDUP_REMOVED lines=10> */
[----:B------:R-:W-:Y:S01]  /*14460*/  IMAD.MOV.U32 R3, RZ, RZ, R8 ;  /* 0x000000ffff037224 */ /* 0x000fe200078e0008 */
[----:B------:R-:W-:Y:S01]  /*14470*/  SEL R0, RZ, 0x1, P2 ;  /* 0x00000001ff007807 */ /* 0x000fe20001000000 */
[----:B------:R-:W-:Y:S01]  /*14480*/  IMAD.IADD R5, R5, 0x1, R7 ;  /* 0x0000000105057824 */ /* 0x000fe200078e0207 */
[----:B------:R-:W-:Y:S01]  /*14490*/  ISETP.GE.AND P2, PT, R29, R21, PT ;  /* 0x000000151d00720c */ /* 0x000fe20003f46270 */
[----:B------:R-:W-:Y:S01]  /*144a0*/  IMAD R26, R213, 0x40, R26 ;  /* 0x00000040d51a7824 */ /* 0x000fe200078e021a */
[----:B------:R-:W1:Y:S01]  /*144b0*/  @P0 LDC R13, c[0x0][0xcf0] ;  /* 0x00033c00ff0d0b82 */ /* 0x000e620000000800 */
[----:B0-----:R-:W-:-:S05]  /*144c0*/  @P0 IMAD.HI.U32 R6, R8, R11, RZ ;  /* 0x0000000b08060227 */ /* 0x001fca00078e00ff */
[----:B-1----:R-:W-:Y:S02]  /*144d0*/  @P0 SHF.R.U32.HI R3, RZ, R13, R6 ;  /* 0x0000000dff030219 */ /* 0x002fe40000011606 */
        /* <DEDUP_REMOVED lines=41> */
[----:B------:R0:W1:Y:S04]  /*14770*/  SHFL.IDX PT, R4, R20, RZ, 0x181f ;  /* 0x00181fff14047589 */ /* 0x00006800000e0000 */
[----:B------:R0:W2:Y:S01]  /*14780*/  SHFL.IDX PT, R5, R3, RZ, 0x181f ;  /* 0x00181fff03057589 */ /* 0x0000a200000e0000 */
[----:B------:R-:W-:Y:S05]  /*14790*/  @P0 BRA `(.L_x_4438) ;  /* 0x00000000007c0947 */ /* 0x000fea0003800000 */
[-C--:B------:R-:W-:Y:S02]  /*147a0*/  ISETP.GE.AND P2, PT, R220, R21.reuse, PT ;  /* 0x00000015dc00720c */ /* 0x080fe40003f46270 */
[-C--:B------:R-:W-:Y:S02]  /*147b0*/  ISETP.GE.AND P1, PT, R188, R21.reuse, PT ;  /* 0x00000015bc00720c */ /* 0x080fe40003f26270 */
[-C--:B------:R-:W-:Y:S02]  /*147c0*/  ISETP.GE.AND P5, PT, R219, R21.reuse, PT ;  /* 0x00000015db00720c */ /* 0x080fe40003fa6270 */
[----:B------:R-:W-:-:S07]  /*147d0*/  ISETP.GE.AND P3, PT, R218, R21, PT ;  /* 0x00000015da00720c */ /* 0x000fce0003f66270 */
[-C--:B-1----:R-:W-:Y:S02]  /*147e0*/  @!P2 LEA R8, P0, R220, R4.reuse, 0x1 ;  /* 0x00000004dc08a211 */ /* 0x082fe400078008ff */
[----:B--2---:R-:W-:Y:S02]  /*147f0*/  @!P1 IMAD.WIDE R6, R188, 0x2, R4 ;  /* 0x00000002bc069825 */ /* 0x004fe400078e0204 */
        /* <DEDUP_REMOVED lines=12> */
[----:B-1----:R-:W-:-:S02]  /*148c0*/  @!P1 LEA R8, P6, R216, R4, 0x1 ;  /* 0x00000004d8089211 */ /* 0x002fc400078c08ff */
[-C--:B------:R-:W-:Y:S01]  /*148d0*/  @!P2 LEA R6, P5, R217, R4.reuse, 0x1 ;  /* 0x00000004d906a211 */ /* 0x080fe200078a08ff */
        /* <DEDUP_REMOVED lines=11> */
.L_x_4438:
[----:B------:R-:W-:Y:S05]  /*14990*/  BSYNC B1 ;  /* 0x0000000000017941 */ /* 0x000fea0003800000 */
.L_x_4437:
[----:B------:R-:W-:Y:S01]  /*149a0*/  VIADD R0, R26, 0x20 ;  /* 0x000000201a007836 */ /* 0x000fe20000000000 */
[----:B--2---:R2:W0:Y:S04]  /*149b0*/  SHFL.IDX PT, R5, R3, 0x1, 0x181f ;  /* 0x00381f0003057f89 */ /* 0x00442800000e0000 */
[----:B------:R-:W-:Y:S01]  /*149c0*/  ISETP.GE.AND P0, PT, R0, R27, PT ;  /* 0x0000001b0000720c */ /* 0x000fe20003f06270 */
[----:B-1----:R2:W1:-:S12]  /*149d0*/  SHFL.IDX PT, R4, R20, 0x1, 0x181f ;  /* 0x00381f0014047f89 */ /* 0x00245800000e0000 */
[----:B--2---:R-:W-:Y:S05]  /*149e0*/  @P0 BRA `(.L_x_4431) ;  /* 0x00000000007c0947 */ /* 0x004fea0003800000 */
[-C--:B------:R-:W-:Y:S02]  /*149f0*/  ISETP.GE.AND P5, PT, R220, R21.reuse, PT ;  /* 0x00000015dc00720c */ /* 0x080fe40003fa6270 */
[-C--:B------:R-:W-:Y:S02]  /*14a00*/  ISETP.GE.AND P4, PT, R188, R21.reuse, PT ;  /* 0x00000015bc00720c */ /* 0x080fe40003f86270 */
[-C--:B------:R-:W-:Y:S02]  /*14a10*/  ISETP.GE.AND P0, PT, R219, R21.reuse, PT ;  /* 0x00000015db00720c */ /* 0x080fe40003f06270 */
[----:B------:R-:W-:Y:S02]  /*14a20*/  ISETP.GE.AND P1, PT, R218, R21, PT ;  /* 0x00000015da00720c */ /* 0x000fe40003f26270 */
[----:B------:R-:W-:-:S05]  /*14a30*/  LOP3.LUT P2, RZ, R24, 0x40, RZ, 0xc0, !PT ;  /* 0x0000004018ff7812 */ /* 0x000fca000784c0ff */
[-C--:B-1----:R-:W-:Y:S02]  /*14a40*/  @!P5 LEA R8, P3, R220, R4.reuse, 0x1 ;  /* 0x00000004dc08d211 */ /* 0x082fe400078608ff */
        /* <DEDUP_REMOVED lines=12> */
[-C--:B0-----:R-:W-:Y:S02]  /*14b10*/  @!P3 LEA R6, P6, R217, R4.reuse, 0x1 ;  /* 0x00000004d906b211 */ /* 0x081fe400078c08ff */
[-C--:B------:R-:W-:Y:S01]  /*14b20*/  @P2 LEA R14, P0, R31, R4.reuse, 0x1 ;  /* 0x000000041f0e2211 */ /* 0x080fe200078008ff */
        /* <DEDUP_REMOVED lines=11> */
.L_x_4431:
[----:B------:R-:W-:Y:S05]  /*14be0*/  BSYNC B0 ;  /* 0x0000000000007941 */ /* 0x000fea0003800000 */
.L_x_4424:
[----:B------:R-:W-:Y:S02]  /*14bf0*/  ULDC UR4, c[0x0][0xd3c] ;  /* 0x00034f0000047ab9 */ /* 0x000fe40000000800 */
[----:B----4-:R-:W-:-:S13]  /*14c00*/  ISETP.GE.AND P0, PT, R155, UR4, PT ;  /* 0x000000049b007c0c */ /* 0x010fda000bf06270 */
[----:B------:R-:W-:Y:S05]  /*14c10*/  @!P0 BRA `(.L_x_4439) ;  /* 0xfffffec8007c8947 */ /* 0x000fea000383ffff */
[----:B------:R-:W-:Y:S05]  /*14c20*/  BRA `(.L_x_4317) ;  /* 0x000000a0005c7947 */ /* 0x000fea0003800000 */
.L_x_4315:
[----:B------:R-:W-:-:S08]  /*14c30*/  NOP ;  /* 0x0000000000007918 */ /* 0x000fd00000000000 */
[----:B------:R-:W0:-:S00]  /*14c40*/  USETMAXREG.DEALLOC.CTAPOOL 0x18 ;  /* 0x00000018000079c8 */ /* 0x000e0000080e0500 */
        /* <DEDUP_REMOVED lines=18> */
.L_x_4440:
        /* <DEDUP_REMOVED lines=43> */
.L_x_4444:
        /* <DEDUP_REMOVED lines=38> */
.L_x_4442:
        /* <DEDUP_REMOVED lines=20> */
.L_x_4445:
        /* <DEDUP_REMOVED lines=54> */
.L_x_4443:
[----:B------:R-:W-:Y:S01]  /*15720*/  IMAD.U32 R2, RZ, RZ, UR6 ;  /* 0x00000006ff027e24 */ /* 0x000fe2000f8e00ff */
[----:B------:R0:W-:Y:S04]  /*15730*/  STL [R1+0x4], RZ ;  /* 0x000004ff01007387 */ /* 0x0001e80000100800 */
[----:B------:R0:W-:Y:S04]  /*15740*/  STL [R1+0x8], RZ ;  /* 0x000008ff01007387 */ /* 0x0001e80000100800 */
[----:B------:R0:W-:Y:S02]  /*15750*/  STL [R1], R2 ;  /* 0x0000000201007387 */ /* 0x0001e40000100800 */
.L_x_4446:
        /* <DEDUP_REMOVED lines=10> */
.L_x_4441:
        /* <DEDUP_REMOVED lines=15> */
[----:B0-----:R-:W-:Y:S01]  /*158f0*/  IMAD.SHL.U32 R2, R4, 0x8, RZ ;  /* 0x0000000804027824 */ /* 0x001fe200078e00ff */
[----:B------:R-:W-:Y:S01]  /*15900*/  LOP3.LUT R0, R0, 0x38, RZ, 0xc0, !PT ;  /* 0x0000003800007812 */ /* 0x000fe200078ec0ff */
[----:B------:R-:W-:Y:S01]  /*15910*/  ULDC.64 UR38, c[0x0][0x198] ;  /* 0x0000660000267ab9 */ /* 0x000fe20000000a00 */
[----:B------:R-:W-:Y:S01]  /*15920*/  LOP3.LUT R3, R3, 0x38, R6, 0x78, !PT ;  /* 0x0000003803037812 */ /* 0x000fe200078e7806 */
[----:B------:R-:W-:Y:S01]  /*15930*/  IMAD.SHL.U32 R6, R6, 0x10, RZ ;  /* 0x0000001006067824 */ /* 0x000fe200078e00ff */
[----:B------:R-:W-:-:S02]  /*15940*/  ULDC UR36, c[0x0][0xc] ;  /* 0x0000030000247ab9 */ /* 0x000fc40000000800 */
        /* <DEDUP_REMOVED lines=11> */
[----:B------:R-:W-:Y:S01]  /*15a00*/  STL [R1+0x20], R2 ;  /* 0x0000200201007387 */ /* 0x000fe20000100800 */
[----:B0-----:R-:W-:-:S03]  /*15a10*/  LOP3.LUT R3, R0, 0x80, RZ, 0xfc, !PT ;  /* 0x0000008000037812 */ /* 0x001fc600078efcff */
[----:B------:R-:W-:Y:S01]  /*15a20*/  STL [R1+0x10], RZ ;  /* 0x000010ff01007387 */ /* 0x000fe20000100800 */
[----:B------:R-:W-:-:S03]  /*15a30*/  LOP3.LUT R3, R0, 0x140, RZ, 0xfc, !PT ;  /* 0x0000014000037812 */ /* 0x000fc600078efcff */
[----:B------:R0:W-:Y:S02]  /*15a40*/  STL [R1+0x1c], R2 ;  /* 0x00001c0201007387 */ /* 0x0001e40000100800 */
[C---:B0-----:R-:W-:Y:S02]  /*15a50*/  LOP3.LUT R2, R0.reuse, 0xc0, RZ, 0xfc, !PT ;  /* 0x000000c000027812 */ /* 0x041fe400078efcff */
[C---:B------:R-:W-:Y:S02]  /*15a60*/  LOP3.LUT R2, R0.reuse, 0x180, RZ, 0xfc, !PT ;  /* 0x0000018000027812 */ /* 0x040fe400078efcff */
[----:B------:R-:W-:-:S07]  /*15a70*/  LOP3.LUT R0, R0, 0x1c0, RZ, 0xfc, !PT ;  /* 0x000001c000007812 */ /* 0x000fce00078efcff */
.L_x_4619:
[----:B------:R-:W2:Y:S01]  /*15a80*/  LDL R0, [R1+0xc] ;  /* 0x00000c0001007983 */ /* 0x000ea20000100800 */
[----:B------:R-:W2:Y:S01]  /*15a90*/  LDC.64 R2, c[0x0][0xd88] ;  /* 0x00036200ff027b82 */ /* 0x000ea20000000a00 */
[----:B------:R-:W-:Y:S05]  /*15aa0*/  YIELD ;  /* 0x0000000000007946 */ /* 0x000fea0003800000 */
[----:B------:R-:W-:Y:S01]  /*15ab0*/  ULDC.64 UR4, c[0x0][0xb20] ;  /* 0x0002c80000047ab9 */ /* 0x000fe20000000a00 */
[----:B-1----:R-:W-:Y:S02]  /*15ac0*/  CS2R R8, SRZ ;  /* 0x0000000000087805 */ /* 0x002fe4000001ff00 */
[----:B------:R-:W-:Y:S01]  /*15ad0*/  ISETP.NE.U32.AND P0, PT, RZ, UR4, PT ;  /* 0x00000004ff007c0c */ /* 0x000fe2000bf05070 */
[----:B------:R-:W-:Y:S01]  /*15ae0*/  ULDC.64 UR10, c[0x0][0xb10] ;  /* 0x0002c400000a7ab9 */ /* 0x000fe20000000a00 */
[----:B------:R-:W-:Y:S01]  /*15af0*/  ULDC.64 UR8, c[0x0][0xb08] ;  /* 0x0002c20000087ab9 */ /* 0x000fe20000000a00 */
[----:B------:R-:W-:Y:S01]  /*15b00*/  ULDC.64 UR6, c[0x0][0xb00] ;  /* 0x0002c00000067ab9 */ /* 0x000fe20000000a00 */
[----:B--2---:R-:W-:-:S05]  /*15b10*/  IMAD.WIDE R2, R0, 0x4, R2 ;  /* 0x0000000400027825 */ /* 0x004fca00078e0202 */
[----:B------:R-:W2:Y:S01]  /*15b20*/  LDG.E R13, desc[UR40][R2.64] ;  /* 0x00000028020d7981 */ /* 0x000ea2000c1e1900 */
[----:B------:R-:W-:Y:S01]  /*15b30*/  ISETP.NE.AND.EX P0, PT, RZ, UR5, PT, P0 ;  /* 0x00000005ff007c0c */ /* 0x000fe2000bf05300 */
[----:B------:R-:W-:Y:S01]  /*15b40*/  IMAD.MOV.U32 R0, RZ, RZ, RZ ;  /* 0x000000ffff007224 */ /* 0x000fe200078e00ff */
[----:B0-2---:R-:W-:Y:S01]  /*15b50*/  SHF.R.S32.HI R4, RZ, 0x1f, R13 ;  /* 0x0000001fff047819 */ /* 0x005fe2000001140d */
[----:B------:R-:W-:-:S10]  /*15b60*/  IMAD.SHL.U32 R17, R13, 0x4, RZ ;  /* 0x000000040d117824 */ /* 0x000fd400078e00ff */
[C---:B------:R-:W-:Y:S01]  /*15b70*/  @P0 LEA R2, P1, R13.reuse, UR4, 0x2 ;  /* 0x000000040d020c11 */ /* 0x040fe2000f8210ff */
[----:B------:R-:W-:Y:S03]  /*15b80*/  STL [R1+0x30], R13 ;  /* 0x0000300d01007387 */ /* 0x000fe60000100800 */
[C-C-:B------:R-:W-:Y:S01]  /*15b90*/  @P0 LEA.HI.X R3, R13.reuse, UR5, R4.reuse, 0x2, P1 ;  /* 0x000000050d030c11 */ /* 0x140fe200088f1404 */
[----:B------:R-:W-:Y:S01]  /*15ba0*/  ULDC.64 UR4, c[0x0][0xaf8] ;  /* 0x0002be0000047ab9 */ /* 0x000fe20000000a00 */
[----:B---3--:R-:W-:Y:S01]  /*15bb0*/  SHF.L.U64.HI R14, R13, 0x2, R4 ;  /* 0x000000020d0e7819 */ /* 0x008fe20000010204 */
        /* <DEDUP_REMOVED lines=8> */
[----:B------:R-:W-:Y:S02]  /*15c40*/  ISETP.NE.U32.AND P2, PT, RZ, UR8, PT ;  /* 0x00000008ff007c0c */ /* 0x000fe4000bf45070 */
[C---:B------:R-:W-:Y:S02]  /*15c50*/  IADD3 R6, P5, R17.reuse, UR6, RZ ;  /* 0x0000000611067c10 */ /* 0x040fe4000ffbe0ff */
[----:B-1----:R-:W-:-:S02]  /*15c60*/  IADD3 R2, P4, R17, UR4, RZ ;  /* 0x0000000411027c10 */ /* 0x002fc4000ff9e0ff */
[----:B------:R-:W-:Y:S02]  /*15c70*/  ISETP.NE.AND.EX P3, PT, RZ, UR11, PT, P3 ;  /* 0x0000000bff007c0c */ /* 0x000fe4000bf65330 */
[C---:B------:R-:W-:Y:S02]  /*15c80*/  IADD3.X R3, R14.reuse, UR5, RZ, P4, !PT ;  /* 0x000000050e037c10 */ /* 0x040fe4000a7fe4ff */
[----:B0-----:R-:W-:Y:S02]  /*15c90*/  IADD3 R4, P4, R17, UR8, RZ ;  /* 0x0000000811047c10 */ /* 0x001fe4000ff9e0ff */
        /* <DEDUP_REMOVED lines=30> */
.L_x_4448:
        /* <DEDUP_REMOVED lines=17> */
.L_x_4449:
[----:B------:R-:W-:Y:S05]  /*15f90*/  @!P0 BRA `(.L_x_4450) ;  /* 0x00000000000c8947 */ /* 0x000fea0003800000 */
[----:B------:R-:W2:Y:S04]  /*15fa0*/  LDG.E R8, desc[UR40][R6.64] ;  /* 0x0000002806087981 */ /* 0x000ea8000c1e1900 */
[----:B------:R-:W2:Y:S02]  /*15fb0*/  LDG.E R6, desc[UR40][R6.64+0x4] ;  /* 0x0000042806067981 */ /* 0x000ea4000c1e1900 */
[----:B--2---:R-:W-:-:S07]  /*15fc0*/  IMAD.IADD R8, R6, 0x1, -R8 ;  /* 0x0000000106087824 */ /* 0x004fce00078e0a08 */
.L_x_4450:
[----:B-----5:R-:W-:Y:S02]  /*15fd0*/  IMAD.IADD R6, R8, 0x1, -R0 ;  /* 0x0000000108067824 */ /* 0x020fe400078e0a00 */
[----:B------:R-:W2:Y:S04]  /*15fe0*/  @P2 LDG.E R0, desc[UR40][R4.64] ;  /* 0x0000002804002981 */ /* 0x000ea8000c1e1900 */
[----:B------:R-:W2:Y:S01]  /*15ff0*/  @P2 LDG.E R4, desc[UR40][R4.64+0x4] ;  /* 0x0000042804042981 */ /* 0x000ea2000c1e1900 */
[----:B------:R-:W-:Y:S01]  /*16000*/  LOP3.LUT R14, R10, 0xff, RZ, 0xc0, !PT ;  /* 0x000000ff0a0e7812 */ /* 0x000fe200078ec0ff */
[----:B------:R-:W-:Y:S01]  /*16010*/  BSSY B0, `(.L_x_4451) ;  /* 0x000002a000007945 */ /* 0x000fe20003800000 */
[----:B------:R-:W-:-:S03]  /*16020*/  SHF.R.U32.HI R10, RZ, 0x10, R10 ;  /* 0x00000010ff0a7819 */ /* 0x000fc6000001160a */
[----:B------:R3:W-:Y:S01]  /*16030*/  STL [R1+0x70], R14 ;  /* 0x0000700e01007387 */ /* 0x0007e20000100800 */
[----:B--2---:R-:W-:-:S04]  /*16040*/  @P2 IMAD.IADD R11, R4, 0x1, -R0 ;  /* 0x00000001040b2824 */ /* 0x004fc800078e0a00 */
[----:B01----:R-:W-:-:S04]  /*16050*/  IMAD.IADD R2, R6, 0x1, R11 ;  /* 0x0000000106027824 */ /* 0x003fc800078e020b */
[C---:B------:R-:W-:Y:S01]  /*16060*/  VIADD R0, R2.reuse, 0x3f ;  /* 0x0000003f02007836 */ /* 0x040fe20000000000 */
[----:B------:R-:W-:-:S04]  /*16070*/  ISETP.GE.AND P1, PT, R2, 0x1, PT ;  /* 0x000000010200780c */ /* 0x000fc80003f26270 */
[----:B------:R-:W-:-:S04]  /*16080*/  SHF.R.S32.HI R2, RZ, 0x1f, R0 ;  /* 0x0000001fff027819 */ /* 0x000fc80000011400 */
[----:B------:R-:W-:-:S04]  /*16090*/  LEA.HI R0, R2, R0, RZ, 0x6 ;  /* 0x0000000002007211 */ /* 0x000fc800078f30ff */
[----:B------:R-:W-:Y:S01]  /*160a0*/  SHF.R.S32.HI R12, RZ, 0x6, R0 ;  /* 0x00000006ff0c7819 */ /* 0x000fe20000011400 */
[----:B------:R-:W-:-:S04]  /*160b0*/  IMAD.MOV.U32 R0, RZ, RZ, RZ ;  /* 0x000000ffff007224 */ /* 0x000fc800078e00ff */
[----:B------:R3:W-:Y:S01]  /*160c0*/  STL [R1+0x40], R12 ;  /* 0x0000400c01007387 */ /* 0x0007e20000100800 */
[----:B------:R-:W-:Y:S05]  /*160d0*/  @!P1 BRA `(.L_x_4452) ;  /* 0x0000000000749947 */ /* 0x000fea0003800000 */
        /* <DEDUP_REMOVED lines=29> */
.L_x_4452:
[----:B------:R-:W-:Y:S05]  /*162b0*/  BSYNC B0 ;  /* 0x0000000000007941 */ /* 0x000fea0003800000 */
.L_x_4451:
[-C--:B------:R-:W-:Y:S01]  /*162c0*/  IMAD R2, R14, R0.reuse, RZ ;  /* 0x000000000e027224 */ /* 0x080fe200078e02ff */
[----:B------:R-:W-:Y:S04]  /*162d0*/  BSSY B0, `(.L_x_4453) ;  /* 0x00001b8000007945 */ /* 0x000fe80003800000 */
[C---:B------:R-:W-:Y:S01]  /*162e0*/  VIADDMNMX R0, R2.reuse, R0, R12, PT ;  /* 0x0000000002007246 */ /* 0x040fe2000380010c */
[----:B------:R-:W-:-:S04]  /*162f0*/  IMAD R2, R2, 0x40, -R6 ;  /* 0x0000004002027824 */ /* 0x000fc800078e0a06 */
[----:B------:R-:W-:Y:S01]  /*16300*/  IMAD R6, R0, 0x40, -R6 ;  /* 0x0000004000067824 */ /* 0x000fe200078e0a06 */
[----:B------:R-:W-:-:S04]  /*16310*/  VIMNMX R2, RZ, R2, !PT ;  /* 0x00000002ff027248 */ /* 0x000fc80007fe0100 */
        /* <DEDUP_REMOVED lines=17> */
[----:B---3--:R0:W1:Y:S02]  /*16430*/  SHFL.IDX PT, R14, R3, RZ, 0x1f ;  /* 0x00001fff030e7589 */ /* 0x00806400000e0000 */
.L_x_4651:
[----:B-1----:R-:W-:Y:S02]  /*16440*/  ISETP.NE.AND P0, PT, R14, RZ, PT ;  /* 0x000000ff0e00720c */ /* 0x002fe40003f05270 */
[----:B------:R-:W-:-:S11]  /*16450*/  PLOP3.LUT P6, PT, PT, PT, PT, 0x8, 0x0 ;  /* 0x000000000000781c */ /* 0x000fd60003fce170 */
[----:B------:R-:W-:Y:S05]  /*16460*/  @P0 BRA `(.L_x_4456) ;  /* 0x00000000000c0947 */ /* 0x000fea0003800000 */
[----:B------:R-:W-:-:S03]  /*16470*/  UMOV UR4, 0xffffffff ;  /* 0xffffffff00047882 */ /* 0x000fc60000000000 */
[----:B------:R-:W-:Y:S05]  /*16480*/  BRA.DIV UR4, `(.L_x_4457) ;  /* 0x0000009204487947 */ /* 0x000fea000b800000 */
[----:B------:R-:W-:-:S13]  /*16490*/  ELECT P6, URZ, PT ;  /* 0x00000000003f782f */ /* 0x000fda00038c0000 */
.L_x_4456:
        /* <DEDUP_REMOVED lines=9> */
.L_x_4654:
[----:B------:R-:W-:Y:S05]  /*16530*/  BSYNC B1 ;  /* 0x0000000000017941 */ /* 0x000fea0003800000 */
.L_x_4458:
        /* <DEDUP_REMOVED lines=12> */
.L_x_4655:
[----:B------:R-:W-:Y:S05]  /*16600*/  BSYNC B2 ;  /* 0x0000000000027941 */ /* 0x000fea0003800000 */
.L_x_4462:
        /* <DEDUP_REMOVED lines=9> */
.L_x_4465:
[----:B------:R-:W-:Y:S05]  /*166a0*/  BSYNC B2 ;  /* 0x0000000000027941 */ /* 0x000fea0003800000 */
.L_x_4464:
        /* <DEDUP_REMOVED lines=13> */
.L_x_4466:
        /* <DEDUP_REMOVED lines=13> */
.L_x_4656:
[----:B------:R-:W-:Y:S05]  /*16850*/  BSYNC B2 ;  /* 0x0000000000027941 */ /* 0x000fea0003800000 */
.L_x_4467:
        /* <DEDUP_REMOVED lines=11> */
.L_x_4470:
[----:B------:R-:W-:Y:S05]  /*16910*/  BSYNC B2 ;  /* 0x0000000000027941 */ /* 0x000fea0003800000 */
.L_x_4469:
        /* <DEDUP_REMOVED lines=10> */
.L_x_4471:
        /* <DEDUP_REMOVED lines=15> */
.L_x_4472:
        /* <DEDUP_REMOVED lines=15> */
.L_x_4473:
        /* <DEDUP_REMOVED lines=15> */
.L_x_4474:
        /* <DEDUP_REMOVED lines=15> */
.L_x_4475:
        /* <DEDUP_REMOVED lines=15> */
.L_x_4476:
        /* <DEDUP_REMOVED lines=15> */
.L_x_4477:
        /* <DEDUP_REMOVED lines=15> */
.L_x_4478:
        /* <DEDUP_REMOVED lines=10> */
.L_x_4461:
[----:B------:R-:W-:Y:S05]  /*170f0*/  BSYNC B1 ;  /* 0x0000000000017941 */ /* 0x000fea0003800000 */
.L_x_4460:
        /* <DEDUP_REMOVED lines=13> */
.L_x_4498:
        /* <DEDUP_REMOVED lines=13> */
.L_x_4657:
[----:B------:R-:W-:Y:S05]  /*172a0*/  BSYNC B2 ;  /* 0x0000000000027941 */ /* 0x000fea0003800000 */
.L_x_4481:
        /* <DEDUP_REMOVED lines=9> */
.L_x_4484:
[----:B------:R-:W-:Y:S05]  /*17340*/  BSYNC B2 ;  /* 0x0000000000027941 */ /* 0x000fea0003800000 */
.L_x_4483:
        /* <DEDUP_REMOVED lines=12> */
.L_x_4485:
        /* <DEDUP_REMOVED lines=13> */
.L_x_4658:
[----:B------:R-:W-:Y:S05]  /*174e0*/  BSYNC B2 ;  /* 0x0000000000027941 */ /* 0x000fea0003800000 */
.L_x_4486:
        /* <DEDUP_REMOVED lines=11> */
.L_x_4489:
[----:B------:R-:W-:Y:S05]  /*175a0*/  BSYNC B2 ;  /* 0x0000000000027941 */ /* 0x000fea0003800000 */
.L_x_4488:
        /* <DEDUP_REMOVED lines=10> */
.L_x_4490:
        /* <DEDUP_REMOVED lines=15> */
.L_x_4491:
        /* <DEDUP_REMOVED lines=15> */
.L_x_4492:
        /* <DEDUP_REMOVED lines=15> */
.L_x_4493:
        /* <DEDUP_REMOVED lines=15> */
.L_x_4494:
        /* <DEDUP_REMOVED lines=15> */
.L_x_4495:
        /* <DEDUP_REMOVED lines=15> */
.L_x_4496:
        /* <DEDUP_REMOVED lines=15> */
.L_x_4497:
        /* <DEDUP_REMOVED lines=10> */
.L_x_4480:
[----:B------:R-:W-:Y:S05]  /*17d80*/  BSYNC B1 ;  /* 0x0000000000017941 */ /* 0x000fea0003800000 */
.L_x_4479:
[----:B------:R-:W2:Y:S04]  /*17d90*/  LDL.LU R8, [R1+0x10] ;  /* 0x0000100001087983 */ /* 0x000ea80000300800 */
[----:B0-----:R-:W3:Y:S01]  /*17da0*/  LDL.LU R6, [R1+0x20] ;  /* 0x0000200001067983 */ /* 0x001ee20000300800 */
        /* <DEDUP_REMOVED lines=10> */
.L_x_4454:
[----:B------:R-:W-:Y:S05]  /*17e50*/  BSYNC B0 ;  /* 0x0000000000007941 */ /* 0x000fea0003800000 */
.L_x_4453:
[----:B------:R2:W5:Y:S01]  /*17e60*/  LDL R7, [R1+0x40] ;  /* 0x0000400001077983 */ /* 0x0005620000100800 */
[----:B------:R-:W-:Y:S05]  /*17e70*/  @!P0 WARPSYNC.ALL ;  /* 0x0000000000008948 */ /* 0x000fea0003800000 */
[----:B------:R2:W-:Y:S01]  /*17e80*/  STL [R1+0x44], RZ ;  /* 0x000044ff01007387 */ /* 0x0005e20000100800 */
[----:B------:R-:W-:Y:S01]  /*17e90*/  BSSY B0, `(.L_x_4499) ;  /* 0x0000020000007945 */ /* 0x000fe20003800000 */
[----:B------:R-:W-:Y:S06]  /*17ea0*/  @!P0 BAR.SYNC.DEFER_BLOCKING 0xc, 0x180 ;  /* 0x0306000000008b1d */ /* 0x000fec0000010000 */
[----:B--2---:R-:W-:Y:S05]  /*17eb0*/  @!P1 BRA `(.L_x_4500) ;  /* 0x0000000000749947 */ /* 0x004fea0003800000 */
[----:B------:R-:W-:-:S13]  /*17ec0*/  ISETP.NE.AND P0, PT, R10, RZ, PT ;  /* 0x000000ff0a00720c */ /* 0x000fda0003f05270 */
[----:B------:R-:W2:Y:S02]  /*17ed0*/  @!P0 LDC R10, c[0x0][0xae8] ;  /* 0x0002ba00ff0a8b82 */ /* 0x000ea40000000800 */
[----:B--2---:R-:W-:-:S04]  /*17ee0*/  IABS R0, R10 ;  /* 0x0000000a00007213 */ /* 0x004fc80000000000 */
[----:B------:R-:W2:Y:S08]  /*17ef0*/  I2F.RP R2, R0 ;  /* 0x0000000000027306 */ /* 0x000eb00000209400 */
[----:B--2---:R-:W2:Y:S02]  /*17f00*/  MUFU.RCP R2, R2 ;  /* 0x0000000200027308 */ /* 0x004ea40000001000 */
[----:B--2---:R-:W-:-:S06]  /*17f10*/  VIADD R2, R2, 0xffffffe ;  /* 0x0ffffffe02027836 */ /* 0x004fcc0000000000 */
[----:B------:R-:W2:Y:S02]  /*17f20*/  F2I.FTZ.U32.TRUNC.NTZ R3, R2 ;  /* 0x0000000200037305 */ /* 0x000ea4000021f000 */
[----:B--2---:R-:W-:-:S04]  /*17f30*/  IMAD.MOV R2, RZ, RZ, -R3 ;  /* 0x000000ffff027224 */ /* 0x004fc800078e0a03 */
[----:B01----:R-:W-:Y:S02]  /*17f40*/  IMAD R4, R2, R0, RZ ;  /* 0x0000000002047224 */ /* 0x003fe400078e02ff */
        /* <DEDUP_REMOVED lines=20> */
.L_x_4500:
[----:B------:R-:W-:Y:S05]  /*18090*/  BSYNC B0 ;  /* 0x0000000000007941 */ /* 0x000fea0003800000 */
.L_x_4499:
[----:B------:R-:W4:Y:S04]  /*180a0*/  LDL R0, [R1+0x44] ;  /* 0x0000440001007983 */ /* 0x000f280000100800 */
[----:B--2---:R-:W4:Y:S01]  /*180b0*/  LDL R2, [R1+0x70] ;  /* 0x0000700001027983 */ /* 0x004f220000100800 */
[----:B------:R-:W-:Y:S01]  /*180c0*/  BSSY B7, `(.L_x_4501) ;  /* 0x00005b9000077945 */ /* 0x000fe20003800000 */
[----:B----4-:R-:W-:-:S05]  /*180d0*/  IMAD R2, R2, R0, RZ ;  /* 0x0000000002027224 */ /* 0x010fca00078e02ff */
[----:B-----5:R-:W-:Y:S01]  /*180e0*/  VIADDMNMX R0, R2, R0, R7, PT ;  /* 0x0000000002007246 */ /* 0x020fe20003800107 */
        /* <DEDUP_REMOVED lines=9> */
[----:B------:R-:W-:Y:S01]  /*18180*/  VOTEU.ANY UR4, UPT, PT ;  /* 0x0000000000047886 */ /* 0x000fe200038e0100 */
[----:B01----:R-:W0:Y:S01]  /*18190*/  LDC.64 R4, c[0x0][0xd60] ;  /* 0x00035800ff047b82 */ /* 0x003e220000000a00 */
[----:B------:R-:W2:Y:S02]  /*181a0*/  FLO.U32 R0, UR4 ;  /* 0x0000000400007d00 */ /* 0x000ea400080e0000 */
[----:B--2---:R-:W-:-:S06]  /*181b0*/  ISETP.EQ.U32.AND P0, PT, R0, R2, PT ;  /* 0x000000020000720c */ /* 0x004fcc0003f02070 */
[----:B------:R-:W0:Y:S07]  /*181c0*/  POPC R2, UR4 ;  /* 0x0000000400027d09 */ /* 0x000e2e0008000000 */
[----:B0-----:R-:W2:Y:S04]  /*181d0*/  @P0 ATOMG.E.ADD.STRONG.GPU PT, R2, desc[UR40][R4.64], R2 ;  /* 0x00000002040209a8 */ /* 0x001ea800081ee1e8 */
[----:B--2---:R0:W1:Y:S02]  /*181e0*/  SHFL.IDX PT, R2, R2, R0, 0x1f ;  /* 0x00001f0002027589 */ /* 0x00406400000e0000 */
[----:B0-----:R-:W0:Y:S02]  /*181f0*/  S2R R0, SR_LTMASK ;  /* 0x0000000000007919 */ /* 0x001e240000003900 */
[----:B0-----:R-:W-:-:S06]  /*18200*/  LOP3.LUT R0, R0, UR4, RZ, 0xc0, !PT ;  /* 0x0000000400007c12 */ /* 0x001fcc000f8ec0ff */
[----:B------:R-:W1:Y:S02]  /*18210*/  POPC R0, R0 ;  /* 0x0000000000007309 */ /* 0x000e640000000000 */
[----:B-1----:R-:W-:-:S05]  /*18220*/  IADD3 R0, R2, UR36, R0 ;  /* 0x0000002402007c10 */ /* 0x002fca000fffe000 */
[----:B------:R4:W-:Y:S01]  /*18230*/  STL [R1], R0 ;  /* 0x0000000001007387 */ /* 0x0009e20000100800 */
[----:B------:R-:W-:Y:S05]  /*18240*/  BRA `(.L_x_4503) ;  /* 0x0000005800807947 */ /* 0x000fea0003800000 */
.L_x_4502:
        /* <DEDUP_REMOVED lines=8> */
[----:B01----:R-:W-:Y:S02]  /*182d0*/  IMAD.U32 R4, RZ, RZ, UR6 ;  /* 0x00000006ff047e24 */ /* 0x003fe4000f8e00ff */
[----:B------:R-:W0:Y:S01]  /*182e0*/  LDC.64 R2, c[0x4][R2] ;  /* 0x0100000002027b82 */ /* 0x000e220000000a00 */
[----:B------:R-:W-:Y:S02]  /*182f0*/  IMAD.U32 R5, RZ, RZ, UR7 ;  /* 0x00000007ff057e24 */ /* 0x000fe4000f8e00ff */
[----:B------:R-:W-:Y:S02]  /*18300*/  IMAD.U32 R6, RZ, RZ, UR8 ;  /* 0x00000008ff067e24 */ /* 0x000fe4000f8e00ff */
[----:B------:R-:W-:-:S02]  /*18310*/  IMAD.U32 R7, RZ, RZ, UR9 ;  /* 0x00000009ff077e24 */ /* 0x000fc4000f8e00ff */
[----:B------:R-:W-:Y:S02]  /*18320*/  IMAD.U32 R10, RZ, RZ, UR4 ;  /* 0x00000004ff0a7e24 */ /* 0x000fe4000f8e00ff */
[----:B------:R-:W-:Y:S02]  /*18330*/  IMAD.U32 R11, RZ, RZ, UR5 ;  /* 0x00000005ff0b7e24 */ /* 0x000fe4000f8e00ff */
[----:B------:R-:W-:Y:S02]  /*18340*/  IMAD.MOV.U32 R8, RZ, RZ, 0x70 ;  /* 0x00000070ff087424 */ /* 0x000fe400078e00ff */
[----:B---3--:R-:W-:Y:S02]  /*18350*/  IMAD.MOV.U32 R12, RZ, RZ, 0x1 ;  /* 0x00000001ff0c7424 */ /* 0x008fe400078e00ff */
[----:B------:R-:W-:-:S07]  /*18360*/  IMAD.MOV.U32 R13, RZ, RZ, RZ ;  /* 0x000000ffff0d7224 */ /* 0x000fce00078e00ff */
[----:B------:R-:W-:-:S07]  /*18370*/  LEPC R20, `(.L_x_4505) ;  /* 0x000000001014794e */ /* 0x000fce0000000000 */
[----:B0-----:R-:W-:Y:S05]  /*18380*/  CALL.ABS.NOINC R2 ;  /* 0x0000000002007343 */ /* 0x001fea0003c00000 */
.L_x_4505:
[----:B------:R-:W-:Y:S05]  /*18390*/  BSYNC B6 ;  /* 0x0000000000067941 */ /* 0x000fea0003800000 */
.L_x_4504:
        /* <DEDUP_REMOVED lines=9> */
[----:B01----:R-:W-:Y:S02]  /*18430*/  IMAD.U32 R4, RZ, RZ, UR6 ;  /* 0x00000006ff047e24 */ /* 0x003fe4000f8e00ff */
[----:B------:R-:W-:Y:S02]  /*18440*/  IMAD.U32 R5, RZ, RZ, UR7 ;  /* 0x00000007ff057e24 */ /* 0x000fe4000f8e00ff */
[----:B------:R-:W-:Y:S02]  /*18450*/  IMAD.U32 R6, RZ, RZ, UR8 ;  /* 0x00000008ff067e24 */ /* 0x000fe4000f8e00ff */
[----:B------:R-:W-:-:S02]  /*18460*/  IMAD.U32 R7, RZ, RZ, UR9 ;  /* 0x00000009ff077e24 */ /* 0x000fc4000f8e00ff */
[----:B------:R-:W-:Y:S02]  /*18470*/  IMAD.U32 R10, RZ, RZ, UR4 ;  /* 0x00000004ff0a7e24 */ /* 0x000fe4000f8e00ff */
[----:B------:R-:W-:Y:S02]  /*18480*/  IMAD.U32 R11, RZ, RZ, UR5 ;  /* 0x00000005ff0b7e24 */ /* 0x000fe4000f8e00ff */
[----:B------:R-:W-:Y:S02]  /*18490*/  IMAD.MOV.U32 R8, RZ, RZ, 0x70 ;  /* 0x00000070ff087424 */ /* 0x000fe400078e00ff */
[----:B---3--:R-:W-:Y:S02]  /*184a0*/  IMAD.MOV.U32 R12, RZ, RZ, 0x1 ;  /* 0x00000001ff0c7424 */ /* 0x008fe400078e00ff */
[----:B--2---:R-:W-:-:S07]  /*184b0*/  IMAD.MOV.U32 R13, RZ, RZ, RZ ;  /* 0x000000ffff0d7224 */ /* 0x004fce00078e00ff */
[----:B------:R-:W-:-:S07]  /*184c0*/  LEPC R20, `(.L_x_4508) ;  /* 0x000000001014794e */ /* 0x000fce0000000000 */
[----:B----4-:R-:W-:Y:S05]  /*184d0*/  CALL.ABS.NOINC R2 ;  /* 0x0000000002007343 */ /* 0x010fea0003c00000 */
.L_x_4508:
        /* <DEDUP_REMOVED lines=16> */
.L_x_4507:
[----:B------:R-:W-:Y:S05]  /*185e0*/  BSYNC B6 ;  /* 0x0000000000067941 */ /* 0x000fea0003800000 */
.L_x_4506:
[----:B01----:R-:W2:Y:S01]  /*185f0*/  LDL.LU R4, [R1+0x24] ;  /* 0x0000240001047983 */ /* 0x003ea20000300800 */
[----:B------:R-:W-:-:S03]  /*18600*/  ULDC.64 UR4, c[0x0][0xaf0] ;  /* 0x0002bc0000047ab9 */ /* 0x000fc60000000a00 */
[----:B------:R-:W4:Y:S01]  /*18610*/  LDL R7, [R1+0x8] ;  /* 0x0000080001077983 */ /* 0x000f220000100800 */
[----:B------:R-:W-:-:S03]  /*18620*/  ISETP.NE.U32.AND P0, PT, RZ, UR4, PT ;  /* 0x00000004ff007c0c */ /* 0x000fc6000bf05070 */
[----:B------:R-:W5:Y:S01]  /*18630*/  LDL R0, [R1+0x48] ;  /* 0x0000480001007983 */ /* 0x000f620000100800 */
[----:B------:R-:W-:-:S13]  /*18640*/  ISETP.NE.AND.EX P0, PT, RZ, UR5, PT, P0 ;  /* 0x00000005ff007c0c */ /* 0x000fda000bf05300 */
[----:B------:R-:W-:-:S04]  /*18650*/  @P0 IADD3 R2, P1, R17, UR4, RZ ;  /* 0x0000000411020c10 */ /* 0x000fc8000ff3e0ff */
[----:B--2---:R-:W-:Y:S01]  /*18660*/  @P0 IADD3.X R3, R4, UR5, RZ, P1, !PT ;  /* 0x0000000504030c10 */ /* 0x004fe20008ffe4ff */
        /* <DEDUP_REMOVED lines=15> */
[----:B---3--:R0:W1:Y:S02]  /*18760*/  SHFL.IDX PT, R14, R4, RZ, 0x1f ;  /* 0x00001fff040e7589 */ /* 0x00806400000e0000 */
.L_x_4661:
        /* <DEDUP_REMOVED lines=11> */
.L_x_4664:
        /* <DEDUP_REMOVED lines=24> */
.L_x_4512:
[----:B-1----:R-:W2:Y:S01]  /*189a0*/  LDL R2, [R1+0x1c] ;  /* 0x00001c0001027983 */ /* 0x002ea20000100800 */
[----:B0-----:R-:W-:Y:S01]  /*189b0*/  IMAD R0, R19, 0x8, R18 ;  /* 0x0000000813007824 */ /* 0x001fe200078e0212 */
[----:B--2---:R-:W-:-:S04]  /*189c0*/  SHF.L.U32 R2, R2, 0x1f, RZ ;  /* 0x0000001f02027819 */ /* 0x004fc800000006ff */
[----:B------:R-:W0:Y:S02]  /*189d0*/  SYNCS.PHASECHK.TRANS64.TRYWAIT P0, [R0+URZ+0x38840], R2 ;  /* 0x03884002000075a7 */ /* 0x000e24000800017f */
[----:B0-----:R-:W-:Y:S05]  /*189e0*/  @!P0 BRA `(.L_x_4513) ;  /* 0x0000006c00c88947 */ /* 0x001fea0003800000 */
.L_x_4665:
        /* <DEDUP_REMOVED lines=11> */
.L_x_4514:
        /* <DEDUP_REMOVED lines=24> */
.L_x_4510:
[----:B0-----:R-:W2:Y:S04]  /*18c20*/  LDL.LU R4, [R1+0x30] ;  /* 0x0000300001047983 */ /* 0x001ea80000300800 */
[----:B------:R-:W3:Y:S04]  /*18c30*/  LDL.LU R3, [R1+0x50] ;  /* 0x0000500001037983 */ /* 0x000ee80000300800 */
[----:B-1----:R-:W4:Y:S01]  /*18c40*/  LDL R2, [R1+0x38] ;  /* 0x0000380001027983 */ /* 0x002f220000100800 */
        /* <DEDUP_REMOVED lines=10> */
[----:B------:R4:W-:Y:S02]  /*18cf0*/  STL [R1+0x3c], R0 ;  /* 0x00003c0001007387 */ /* 0x0009e40000100800 */
        /* <DEDUP_REMOVED lines=20> */
.L_x_4516:
[----:B------:R-:W-:Y:S05]  /*18e40*/  BSYNC B6 ;  /* 0x0000000000067941 */ /* 0x000fea0003800000 */
.L_x_4515:
[----:B------:R-:W2:Y:S01]  /*18e50*/  LDL R10, [R1+0x4] ;  /* 0x00000400010a7983 */ /* 0x000ea20000100800 */
[----:B------:R-:W1:Y:S01]  /*18e60*/  LDC R7, c[0x0][0x448] ;  /* 0x00011200ff077b82 */ /* 0x000e620000000800 */
[----:B------:R-:W-:Y:S01]  /*18e70*/  ULDC.64 UR4, c[0x0][0x298] ;  /* 0x0000a60000047ab9 */ /* 0x000fe20000000a00 */
[----:B------:R-:W-:Y:S01]  /*18e80*/  ULDC.64 UR6, c[0x0][0x280] ;  /* 0x0000a00000067ab9 */ /* 0x000fe20000000a00 */
[----:B------:R-:W3:Y:S04]  /*18e90*/  LDL R4, [R1+0x58] ;  /* 0x0000580001047983 */ /* 0x000ee80000100800 */
[----:B------:R-:W4:Y:S04]  /*18ea0*/  LDL R9, [R1+0x38] ;  /* 0x0000380001097983 */ /* 0x000f280000100800 */
[----:B------:R-:W4:Y:S01]  /*18eb0*/  LDL R8, [R1+0x60] ;  /* 0x0000600001087983 */ /* 0x000f220000100800 */
[----:B------:R-:W1:Y:S01]  /*18ec0*/  S2R R2, SR_TID.X ;  /* 0x0000000000027919 */ /* 0x000e620000002100 */
[----:B0-----:R-:W0:Y:S02]  /*18ed0*/  S2R R0, SR_TID.X ;  /* 0x0000000000007919 */ /* 0x001e240000002100 */
[----:B------:R-:W4:Y:S01]  /*18ee0*/  LDL R6, [R1+0x3c] ;  /* 0x00003c0001067983 */ /* 0x000f220000100800 */
[----:B-1----:R-:W-:-:S13]  /*18ef0*/  ISETP.NE.AND P0, PT, R7, 0x1, PT ;  /* 0x000000010700780c */ /* 0x002fda0003f05270 */
[----:B------:R-:W1:Y:S01]  /*18f00*/  @P0 LDC R3, c[0x0][0x450] ;  /* 0x00011400ff030b82 */ /* 0x000e620000000800 */
[----:B------:R-:W-:-:S04]  /*18f10*/  LOP3.LUT R2, R2, 0x7f, RZ, 0xc0, !PT ;  /* 0x0000007f02027812 */ /* 0x000fc800078ec0ff */
[----:B------:R-:W-:Y:S01]  /*18f20*/  SHF.R.U32.HI R2, RZ, 0x3, R2 ;  /* 0x00000003ff027819 */ /* 0x000fe20000011602 */
[----:B0-----:R-:W-:-:S05]  /*18f30*/  IMAD.SHL.U32 R0, R0, 0x10, RZ ;  /* 0x0000001000007824 */ /* 0x001fca00078e00ff */
[----:B------:R-:W-:Y:S02]  /*18f40*/  LOP3.LUT R0, R2, 0x70, R0, 0xf8, !PT ;  /* 0x0000007002007812 */ /* 0x000fe400078ef800 */
[----:B------:R-:W0:Y:S03]  /*18f50*/  @P0 LDC R2, c[0x0][0x44c] ;  /* 0x00011300ff020b82 */ /* 0x000e260000000800 */
[----:B--2---:R-:W-:-:S04]  /*18f60*/  IMAD R5, R10, 0x40, R0 ;  /* 0x000000400a057824 */ /* 0x004fc800078e0200 */
[----:B0-----:R-:W-:-:S04]  /*18f70*/  @P0 IMAD.HI.U32 R2, R5, R2, RZ ;  /* 0x0000000205020227 */ /* 0x001fc800078e00ff */
[----:B------:R-:W-:Y:S01]  /*18f80*/  IMAD.MOV.U32 R0, RZ, RZ, R5 ;  /* 0x000000ffff007224 */ /* 0x000fe200078e0005 */
[----:B-1----:R-:W-:Y:S01]  /*18f90*/  @P0 SHF.R.U32.HI R0, RZ, R3, R2 ;  /* 0x00000003ff000219 */ /* 0x002fe20000011602 */
[----:B---3--:R-:W-:-:S04]  /*18fa0*/  IMAD R2, R4, UR4, RZ ;  /* 0x0000000404027c24 */ /* 0x008fc8000f8e02ff */
        /* <DEDUP_REMOVED lines=76> */
.L_x_4674:
        /* <DEDUP_REMOVED lines=12> */
.L_x_4518:
        /* <DEDUP_REMOVED lines=37> */
.L_x_4520:
[----:B------:R-:W-:Y:S05]  /*19780*/  BSYNC B6 ;  /* 0x0000000000067941 */ /* 0x000fea0003800000 */
.L_x_4519:
[----:B-1----:R-:W2:Y:S01]  /*19790*/  LDL.LU R5, [R1+0x38] ;  /* 0x0000380001057983 */ /* 0x002ea20000300800 */
[----:B------:R-:W0:Y:S01]  /*197a0*/  LDC R7, c[0x0][0x448] ;  /* 0x00011200ff077b82 */ /* 0x000e220000000800 */
[----:B------:R-:W-:Y:S02]  /*197b0*/  ULDC.64 UR4, c[0x0][0x3d8] ;  /* 0x0000f60000047ab9 */ /* 0x000fe40000000a00 */
[----:B------:R-:W2:Y:S04]  /*197c0*/  LDL.LU.64 R2, [R1+0x58] ;  /* 0x0000580001027983 */ /* 0x000ea80000300a00 */
[----:B------:R-:W3:Y:S04]  /*197d0*/  LDL.LU R0, [R1+0x60] ;  /* 0x0000600001007983 */ /* 0x000ee80000300800 */
[----:B------:R-:W4:Y:S04]  /*197e0*/  LDL.LU R4, [R1+0x3c] ;  /* 0x00003c0001047983 */ /* 0x000f280000300800 */
[----:B------:R-:W5:Y:S04]  /*197f0*/  LDL.LU R6, [R1+0x30] ;  /* 0x0000300001067983 */ /* 0x000f680000300800 */
[----:B------:R-:W5:Y:S01]  /*19800*/  LDL.LU R8, [R1+0x14] ;  /* 0x0000140001087983 */ /* 0x000f620000300800 */
[----:B0-----:R-:W-:Y:S01]  /*19810*/  ISETP.NE.AND P0, PT, R7, 0x1, PT ;  /* 0x000000010700780c */ /* 0x001fe20003f05270 */
[----:B------:R-:W0:Y:S02]  /*19820*/  S2R R10, SR_TID.X ;  /* 0x00000000000a7919 */ /* 0x000e240000002100 */
[----:B0-----:R-:W-:-:S05]  /*19830*/  IMAD.SHL.U32 R10, R10, 0x8, RZ ;  /* 0x000000080a0a7824 */ /* 0x001fca00078e00ff */
[----:B------:R-:W-:Y:S01]  /*19840*/  LOP3.LUT R10, R10, 0x38, RZ, 0xc0, !PT ;  /* 0x000000380a0a7812 */ /* 0x000fe200078ec0ff */
[----:B--2---:R-:W-:-:S04]  /*19850*/  IMAD.MOV.U32 R3, RZ, RZ, R5 ;  /* 0x000000ffff037224 */ /* 0x004fc800078e0005 */
        /* <DEDUP_REMOVED lines=8> */
[----:B------:R-:W1:Y:S02]  /*198e0*/  @P0 LDC R4, c[0x0][0x44c] ;  /* 0x00011300ff040b82 */ /* 0x000e640000000800 */
[----:B------:R-:W-:Y:S02]  /*198f0*/  IMAD.IADD R3, R3, 0x1, R0 ;  /* 0x0000000103037824 */ /* 0x000fe400078e0200 */
[----:B-----5:R-:W-:Y:S02]  /*19900*/  IMAD.MOV.U32 R0, RZ, RZ, R6 ;  /* 0x000000ffff007224 */ /* 0x020fe400078e0006 */
[----:B-1----:R-:W-:-:S05]  /*19910*/  @P0 IMAD.HI.U32 R4, R6, R4, RZ ;  /* 0x0000000406040227 */ /* 0x002fca00078e00ff */
[----:B0-----:R-:W-:-:S05]  /*19920*/  @P0 SHF.R.U32.HI R0, RZ, R5, R4 ;  /* 0x00000005ff000219 */ /* 0x001fca0000011604 */
[----:B------:R-:W-:-:S04]  /*19930*/  IMAD.MOV R4, RZ, RZ, -R0 ;  /* 0x000000ffff047224 */ /* 0x000fc800078e0a00 */
[----:B------:R-:W-:Y:S02]  /*19940*/  IMAD R4, R7, R4, R6 ;  /* 0x0000000407047224 */ /* 0x000fe400078e0206 */
[----:B------:R-:W0:Y:S01]  /*19950*/  S2R R6, SR_TID.X ;  /* 0x0000000000067919 */ /* 0x000e220000002100 */
        /* <DEDUP_REMOVED lines=8> */
[----:B------:R-:W-:Y:S02]  /*199e0*/  IMAD R0, R0, UR4, RZ ;  /* 0x0000000400007c24 */ /* 0x000fe4000f8e02ff */
[----:B0-----:R-:W-:-:S05]  /*199f0*/  IMAD.SHL.U32 R6, R6, 0x8, RZ ;  /* 0x0000000806067824 */ /* 0x001fca00078e00ff */
[----:B------:R-:W-:Y:S01]  /*19a00*/  LOP3.LUT R6, R6, 0x38, RZ, 0xc0, !PT ;  /* 0x0000003806067812 */ /* 0x000fe200078ec0ff */
[----:B------:R-:W-:Y:S01]  /*19a10*/  IMAD R4, R4, UR5, R0 ;  /* 0x0000000504047c24 */ /* 0x000fe2000f8e0200 */
[----:B------:R-:W-:Y:S02]  /*19a20*/  ULDC.64 UR4, c[0x0][0x390] ;  /* 0x0000e40000047ab9 */ /* 0x000fe40000000a00 */
[C---:B------:R-:W-:Y:S02]  /*19a30*/  LOP3.LUT R9, R6.reuse, 0x80, RZ, 0xfc, !PT ;  /* 0x0000008006097812 */ /* 0x040fe400078efcff */
[----:B------:R-:W-:Y:S02]  /*19a40*/  LOP3.LUT R6, R6, 0x40, RZ, 0xfc, !PT ;  /* 0x0000004006067812 */ /* 0x000fe400078efcff */
[----:B------:R-:W-:Y:S01]  /*19a50*/  LEA R0, P0, R2, UR4, 0x1 ;  /* 0x0000000402007c11 */ /* 0x000fe2000f8008ff */
[----:B------:R-:W-:Y:S02]  /*19a60*/  ULDC UR4, c[0x0][0x3b8] ;  /* 0x0000ee0000047ab9 */ /* 0x000fe40000000800 */
[----:B------:R-:W-:-:S02]  /*19a70*/  ISETP.GE.AND P1, PT, R6, UR4, PT ;  /* 0x0000000406007c0c */ /* 0x000fc4000bf26270 */
[----:B------:R-:W0:Y:S01]  /*19a80*/  S2R R6, SR_TID.X ;  /* 0x0000000000067919 */ /* 0x000e220000002100 */
[----:B------:R-:W-:Y:S02]  /*19a90*/  ISETP.GE.AND P3, PT, R10, UR4, PT ;  /* 0x000000040a007c0c */ /* 0x000fe4000bf66270 */
[----:B------:R-:W-:Y:S02]  /*19aa0*/  ISETP.GE.AND P2, PT, R9, UR4, PT ;  /* 0x0000000409007c0c */ /* 0x000fe4000bf46270 */
[----:B------:R-:W-:-:S09]  /*19ab0*/  LOP3.LUT R8, R8, 0xfffffff7, RZ, 0xc0, !PT ;  /* 0xfffffff708087812 */ /* 0x000fd200078ec0ff */
[----:B------:R-:W-:-:S04]  /*19ac0*/  @P3 LOP3.LUT R8, R8, 0x8, RZ, 0xfc, !PT ;  /* 0x0000000808083812 */ /* 0x000fc800078efcff */
[----:B------:R-:W-:-:S04]  /*19ad0*/  LOP3.LUT R8, R8, 0xfffffffd, RZ, 0xc0, !PT ;  /* 0xfffffffd08087812 */ /* 0x000fc800078ec0ff */
[----:B------:R-:W-:-:S04]  /*19ae0*/  @P2 LOP3.LUT R8, R8, 0x2, RZ, 0xfc, !PT ;  /* 0x0000000208082812 */ /* 0x000fc800078efcff */
[----:B------:R-:W-:Y:S01]  /*19af0*/  LOP3.LUT R8, R8, 0xfffffffb, RZ, 0xc0, !PT ;  /* 0xfffffffb08087812 */ /* 0x000fe200078ec0ff */
[----:B0-----:R-:W-:-:S03]  /*19b00*/  IMAD.SHL.U32 R6, R6, 0x8, RZ ;  /* 0x0000000806067824 */ /* 0x001fc600078e00ff */
[----:B------:R-:W-:Y:S01]  /*19b10*/  @P1 LOP3.LUT R8, R8, 0x4, RZ, 0xfc, !PT ;  /* 0x0000000408081812 */ /* 0x000fe200078efcff */
[----:B------:R-:W-:Y:S01]  /*19b20*/  IMAD.IADD R4, R3, 0x1, R4 ;  /* 0x0000000103047824 */ /* 0x000fe200078e0204 */
[----:B------:R-:W-:-:S03]  /*19b30*/  LOP3.LUT R6, R6, 0x38, RZ, 0xc0, !PT ;  /* 0x0000003806067812 */ /* 0x000fc600078ec0ff */
[----:B------:R0:W-:Y:S01]  /*19b40*/  STL [R1+0x14], R8 ;  /* 0x0000140801007387 */ /* 0x0001e20000100800 */
[----:B------:R-:W-:Y:S02]  /*19b50*/  LEA.HI.X R4, R2, UR5, R4, 0x1, P0 ;  /* 0x0000000502047c11 */ /* 0x000fe400080f0c04 */
[C---:B0-----:R-:W-:Y:S02]  /*19b60*/  LOP3.LUT R8, R6.reuse, 0x100, RZ, 0xfc, !PT ;  /* 0x0000010006087812 */ /* 0x041fe400078efcff */
[----:B------:R-:W-:Y:S02]  /*19b70*/  LOP3.LUT R6, R6, 0xc0, RZ, 0xfc, !PT ;  /* 0x000000c006067812 */ /* 0x000fe400078efcff */
[----:B------:R-:W-:Y:S02]  /*19b80*/  ISETP.GE.AND P0, PT, R8, UR4, PT ;  /* 0x0000000408007c0c */ /* 0x000fe4000bf06270 */
[----:B------:R-:W0:Y:S01]  /*19b90*/  S2R R8, SR_TID.X ;  /* 0x0000000000087919 */ /* 0x000e220000002100 */
[----:B------:R-:W-:-:S02]  /*19ba0*/  ISETP.GE.AND P5, PT, R6, UR4, PT ;  /* 0x0000000406007c0c */ /* 0x000fc4000bfa6270 */
[----:B------:R-:W1:Y:S01]  /*19bb0*/  S2R R6, SR_TID.X ;  /* 0x0000000000067919 */ /* 0x000e620000002100 */
[----:B------:R-:W-:Y:S02]  /*19bc0*/  SEL R5, RZ, 0x1, P3 ;  /* 0x00000001ff057807 */ /* 0x000fe40001800000 */
[----:B------:R-:W-:Y:S02]  /*19bd0*/  SEL R3, RZ, 0x4, P2 ;  /* 0x00000004ff037807 */ /* 0x000fe40001000000 */
[----:B------:R-:W-:-:S04]  /*19be0*/  SEL R2, RZ, 0x2, P1 ;  /* 0x00000002ff027807 */ /* 0x000fc80000800000 */
[----:B------:R-:W-:Y:S02]  /*19bf0*/  IADD3 R2, R3, R2, R5 ;  /* 0x0000000203027210 */ /* 0x000fe40007ffe005 */
[----:B------:R-:W-:Y:S02]  /*19c00*/  SEL R5, RZ, 0x10, P0 ;  /* 0x00000010ff057807 */ /* 0x000fe40000000000 */
[----:B------:R-:W-:Y:S01]  /*19c10*/  SEL R3, RZ, 0x8, P5 ;  /* 0x00000008ff037807 */ /* 0x000fe20002800000 */
[----:B0-----:R-:W-:Y:S02]  /*19c20*/  IMAD.SHL.U32 R8, R8, 0x8, RZ ;  /* 0x0000000808087824 */ /* 0x001fe400078e00ff */
[----:B-1----:R-:W-:-:S03]  /*19c30*/  IMAD.SHL.U32 R6, R6, 0x8, RZ ;  /* 0x0000000806067824 */ /* 0x002fc600078e00ff */
[----:B------:R-:W-:-:S04]  /*19c40*/  LOP3.LUT R8, R8, 0x38, RZ, 0xc0, !PT ;  /* 0x0000003808087812 */ /* 0x000fc800078ec0ff */
[----:B------:R-:W-:Y:S02]  /*19c50*/  LOP3.LUT R9, R8, 0x180, RZ, 0xfc, !PT ;  /* 0x0000018008097812 */ /* 0x000fe400078efcff */
[----:B------:R-:W-:Y:S02]  /*19c60*/  LOP3.LUT R6, R6, 0x38, RZ, 0xc0, !PT ;  /* 0x0000003806067812 */ /* 0x000fe400078ec0ff */
[----:B------:R-:W-:Y:S02]  /*19c70*/  ISETP.GE.AND P1, PT, R9, UR4, PT ;  /* 0x0000000409007c0c */ /* 0x000fe4000bf26270 */
[----:B------:R-:W-:Y:S02]  /*19c80*/  LOP3.LUT R8, R6, 0x140, RZ, 0xfc, !PT ;  /* 0x0000014006087812 */ /* 0x000fe400078efcff */
[----:B------:R-:W-:Y:S02]  /*19c90*/  IADD3 R2, R5, R2, R3 ;  /* 0x0000000205027210 */ /* 0x000fe40007ffe003 */
[----:B------:R-:W-:-:S02]  /*19ca0*/  SEL R5, RZ, 0x40, P1 ;  /* 0x00000040ff057807 */ /* 0x000fc40000800000 */
[----:B------:R-:W-:Y:S02]  /*19cb0*/  LOP3.LUT R6, R6, 0x1c0, RZ, 0xfc, !PT ;  /* 0x000001c006067812 */ /* 0x000fe400078efcff */
[----:B------:R-:W-:Y:S02]  /*19cc0*/  ISETP.GE.AND P1, PT, R8, UR4, PT ;  /* 0x0000000408007c0c */ /* 0x000fe4000bf26270 */
[----:B------:R-:W-:Y:S02]  /*19cd0*/  ISETP.GE.AND P2, PT, R6, UR4, PT ;  /* 0x0000000406007c0c */ /* 0x000fe4000bf46270 */
[----:B------:R-:W-:Y:S01]  /*19ce0*/  SEL R3, RZ, 0x20, P1 ;  /* 0x00000020ff037807 */ /* 0x000fe20000800000 */
[----:B------:R-:W-:Y:S01]  /*19cf0*/  UMOV UR4, 0xffffffff ;  /* 0xffffffff00047882 */ /* 0x000fe20000000000 */
[----:B------:R-:W-:Y:S02]  /*19d00*/  SEL R6, RZ, 0x80, P2 ;  /* 0x00000080ff067807 */ /* 0x000fe40001000000 */
[----:B------:R-:W-:-:S05]  /*19d10*/  IADD3 R5, R5, R2, R3 ;  /* 0x0000000205057210 */ /* 0x000fca0007ffe003 */
[----:B------:R-:W-:Y:S01]  /*19d20*/  IMAD.IADD R6, R5, 0x1, R6 ;  /* 0x0000000105067824 */ /* 0x000fe200078e0206 */
[----:B------:R-:W-:Y:S06]  /*19d30*/  BRA.DIV UR4, `(.L_x_4521) ;  /* 0x0000006204687947 */ /* 0x000fec000b800000 */
[----:B------:R-:W2:Y:S04]  /*19d40*/  LDL.LU R8, [R1+0x4c] ;  /* 0x00004c0001087983 */ /* 0x000ea80000300800 */
[----:B------:R-:W3:Y:S04]  /*19d50*/  LDL.LU R3, [R1+0x4] ;  /* 0x0000040001037983 */ /* 0x000ee80000300800 */
[----:B------:R-:W4:Y:S04]  /*19d60*/  LDL.LU R2, [R1+0x50] ;  /* 0x0000500001027983 */ /* 0x000f280000300800 */
[----:B------:R-:W5:Y:S04]  /*19d70*/  LDL.LU R12, [R1+0x14] ;  /* 0x00001400010c7983 */ /* 0x000f680000300800 */
[----:B------:R-:W5:Y:S04]  /*19d80*/  LDL R11, [R1+0x18] ;  /* 0x00001800010b7983 */ /* 0x000f680000100800 */
[----:B------:R-:W5:Y:S01]  /*19d90*/  LDL.LU R10, [R1+0x64] ;  /* 0x00006400010a7983 */ /* 0x000f620000300800 */
[----:B------:R-:W0:Y:S02]  /*19da0*/  S2R R13, SR_TID.X ;  /* 0x00000000000d7919 */ /* 0x000e240000002100 */
[----:B0-----:R-:W-:-:S05]  /*19db0*/  IMAD.SHL.U32 R13, R13, 0x8, RZ ;  /* 0x000000080d0d7824 */ /* 0x001fca00078e00ff */
[----:B------:R-:W-:Y:S01]  /*19dc0*/  LOP3.LUT R13, R13, 0x38, RZ, 0xc0, !PT ;  /* 0x000000380d0d7812 */ /* 0x000fe200078ec0ff */
[----:B------:R-:W-:Y:S04]  /*19dd0*/  SHFL.IDX PT, R14, R0, 0x1, 0x181f ;  /* 0x00381f00000e7f89 */ /* 0x000fe800000e0000 */
[----:B------:R-:W-:Y:S01]  /*19de0*/  SHFL.IDX PT, R9, R4, 0x1, 0x181f ;  /* 0x00381f0004097f89 */ /* 0x000fe200000e0000 */
[----:B--2---:R-:W-:-:S05]  /*19df0*/  IMAD R7, R8, R7, RZ ;  /* 0x0000000708077224 */ /* 0x004fca00078e02ff */
[-C--:B---3--:R-:W-:Y:S02]  /*19e00*/  ISETP.GE.AND P2, PT, R3, R7.reuse, PT ;  /* 0x000000070300720c */ /* 0x088fe40003f46270 */
[----:B----4-:R-:W-:Y:S02]  /*19e10*/  ISETP.GE.AND P3, PT, R2, R7, PT ;  /* 0x000000070200720c */ /* 0x010fe40003f66270 */
[----:B-----5:R-:W-:-:S04]  /*19e20*/  LOP3.LUT R12, R12, 0xfffffbff, RZ, 0xc0, !PT ;  /* 0xfffffbff0c0c7812 */ /* 0x020fc800078ec0ff */
[----:B------:R-:W-:-:S05]  /*19e30*/  @P1 LOP3.LUT R12, R12, 0x400, RZ, 0xfc, !PT ;  /* 0x000004000c0c1812 */ /* 0x000fca00078efcff */
[----:B------:R-:W-:Y:S02]  /*19e40*/  @!P2 LOP3.LUT R2, R5, 0x40, RZ, 0xc0, !PT ;  /* 0x000000400502a812 */ /* 0x000fe400078ec0ff */
[C---:B------:R-:W-:Y:S02]  /*19e50*/  LOP3.LUT P1, RZ, R12.reuse, 0x8, RZ, 0xc0, !PT ;  /* 0x000000080cff7812 */ /* 0x040fe4000782c0ff */
[C---:B------:R-:W-:Y:S02]  /*19e60*/  LOP3.LUT P4, RZ, R12.reuse, 0x2, RZ, 0xc0, !PT ;  /* 0x000000020cff7812 */ /* 0x040fe4000788c0ff */
[----:B------:R-:W-:Y:S02]  /*19e70*/  LOP3.LUT R12, R12, 0xfffffeff, RZ, 0xc0, !PT ;  /* 0xfffffeff0c0c7812 */ /* 0x000fe400078ec0ff */
[----:B------:R-:W-:Y:S02]  /*19e80*/  @!P2 SHF.R.U32.HI R2, RZ, 0x2, R2 ;  /* 0x00000002ff02a819 */ /* 0x000fe40000011602 */
[----:B------:R-:W-:-:S02]  /*19e90*/  @P3 LOP3.LUT R12, R12, 0x100, RZ, 0xfc, !PT ;  /* 0x000001000c0c3812 */ /* 0x000fc400078efcff */
[----:B------:R-:W-:Y:S02]  /*19ea0*/  @!P2 ISETP.NE.U32.AND P3, PT, R2, RZ, PT ;  /* 0x000000ff0200a20c */ /* 0x000fe40003f65070 */
[----:B------:R-:W-:Y:S02]  /*19eb0*/  @!P2 LOP3.LUT R2, R6, 0x80, RZ, 0xc0, !PT ;  /* 0x000000800602a812 */ /* 0x000fe400078ec0ff */
[----:B------:R-:W-:Y:S02]  /*19ec0*/  LOP3.LUT R12, R12, 0xffffffdf, RZ, 0xc0, !PT ;  /* 0xffffffdf0c0c7812 */ /* 0x000fe400078ec0ff */
[----:B------:R-:W-:-:S07]  /*19ed0*/  @!P2 SHF.R.U32.HI R2, RZ, 0x3, R2 ;  /* 0x00000003ff02a819 */ /* 0x000fce0000011602 */
[----:B------:R-:W-:Y:S02]  /*19ee0*/  @P3 LOP3.LUT R12, R12, 0x20, RZ, 0xfc, !PT ;  /* 0x000000200c0c3812 */ /* 0x000fe400078efcff */
[----:B------:R-:W-:Y:S02]  /*19ef0*/  @!P2 ISETP.NE.U32.AND P3, PT, R2, RZ, PT ;  /* 0x000000ff0200a20c */ /* 0x000fe40003f65070 */
[----:B------:R-:W0:Y:S04]  /*19f00*/  SHFL.IDX PT, R2, R0, RZ, 0x181f ;  /* 0x00181fff00027589 */ /* 0x000e2800000e0000 */
[----:B------:R-:W1:Y:S01]  /*19f10*/  SHFL.IDX PT, R8, R4, RZ, 0x181f ;  /* 0x00181fff04087589 */ /* 0x000e6200000e0000 */
[----:B------:R-:W-:Y:S02]  /*19f20*/  LOP3.LUT R12, R12, 0xfffffdff, RZ, 0xc0, !PT ;  /* 0xfffffdff0c0c7812 */ /* 0x000fe400078ec0ff */
[----:B0-----:R-:W-:-:S05]  /*19f30*/  @!P2 LEA R3, P6, R13, R2, 0x1 ;  /* 0x000000020d03a211 */ /* 0x001fca00078c08ff */
[----:B-1----:R-:W-:-:S05]  /*19f40*/  @!P2 IMAD.X R2, RZ, RZ, R8, P6 ;  /* 0x000000ffff02a224 */ /* 0x002fca00030e0608 */
[-C--:B------:R-:W-:Y:S02]  /*19f50*/  @!P2 LOP3.LUT R3, R3, R2.reuse, RZ, 0x3c, !PT ;  /* 0x000000020303a212 */ /* 0x080fe400078e3cff */
[----:B------:R-:W-:Y:S02]  /*19f60*/  @P3 LOP3.LUT R12, R12, 0x200, RZ, 0xfc, !PT ;  /* 0x000002000c0c3812 */ /* 0x000fe400078efcff */
[C---:B------:R-:W-:Y:S02]  /*19f70*/  @!P2 LOP3.LUT R2, R3.reuse, R2, RZ, 0x3c, !PT ;  /* 0x000000020302a212 */ /* 0x040fe400078e3cff */
[C---:B------:R-:W-:Y:S02]  /*19f80*/  LOP3.LUT P6, RZ, R12.reuse, 0x4, RZ, 0xc0, !PT ;  /* 0x000000040cff7812 */ /* 0x040fe400078cc0ff */
[----:B------:R-:W-:Y:S02]  /*19f90*/  @!P2 LOP3.LUT R3, R3, R2, RZ, 0x3c, !PT ;  /* 0x000000020303a212 */ /* 0x000fe400078e3cff */
[----:B------:R-:W-:-:S03]  /*19fa0*/  LOP3.LUT P3, RZ, R12, 0x20, RZ, 0xc0, !PT ;  /* 0x000000200cff7812 */ /* 0x000fc6000786c0ff */
[----:B------:R-:W-:Y:S01]  /*19fb0*/  @!P2 LDGSTS.E.BYPASS.LTC128B.128 [R11+0x26400], desc[UR40][R2.64], !P1 ;  /* 0x26400000020bafae */ /* 0x000fe2000c901d68 */
[----:B------:R-:W-:-:S05]  /*19fc0*/  LOP3.LUT P1, RZ, R12, 0x400, RZ, 0xc0, !PT ;  /* 0x000004000cff7812 */ /* 0x000fca000782c0ff */
[----:B------:R-:W-:Y:S04]  /*19fd0*/  @!P2 LDGSTS.E.BYPASS.LTC128B.128 [R11+0x28400], desc[UR40][R2.64+0x80], !P6 ;  /* 0x28400080020bafae */ /* 0x000fe8000f101d68 */
[----:B------:R-:W-:Y:S04]  /*19fe0*/  @!P2 LDGSTS.E.BYPASS.LTC128B.128 [R11+0x2a400], desc[UR40][R2.64+0x100], !P4 ;  /* 0x2a400100020bafae */ /* 0x000fe8000e101d68 */
[----:B------:R-:W-:Y:S04]  /*19ff0*/  @!P2 LDGSTS.E.BYPASS.LTC128B.128 [R11+0x2c400], desc[UR40][R2.64+0x180], !P5 ;  /* 0x2c400180020bafae */ /* 0x000fe8000e901d68 */
[----:B------:R-:W-:Y:S04]  /*1a000*/  @!P2 LDGSTS.E.BYPASS.LTC128B.128 [R11+0x2e400], desc[UR40][R2.64+0x200], !P0 ;  /* 0x2e400200020bafae */ /* 0x000fe8000c101d68 */
[----:B------:R-:W-:Y:S04]  /*1a010*/  @!P2 LDGSTS.E.BYPASS.LTC128B.128 [R11+0x30400], desc[UR40][R2.64+0x280], !P1 ;  /* 0x30400280020bafae */ /* 0x000fe8000c901d68 */
[----:B------:R-:W-:Y:S01]  /*1a020*/  @!P2 LDGSTS.E.BYPASS.LTC128B.128 [R11+0x32400], desc[UR40][R2.64+0x300], P3 ;  /* 0x32400300020bafae */ /* 0x000fe20009901d68 */
[----:B------:R-:W-:-:S13]  /*1a030*/  LOP3.LUT P3, RZ, R12, 0x200, RZ, 0xc0, !PT ;  /* 0x000002000cff7812 */ /* 0x000fda000786c0ff */
[----:B------:R0:W-:Y:S01]  /*1a040*/  @!P2 LDGSTS.E.BYPASS.LTC128B.128 [R11+0x34400], desc[UR40][R2.64+0x380], P3 ;  /* 0x34400380020bafae */ /* 0x0001e20009901d68 */
[----:B------:R-:W-:-:S13]  /*1a050*/  LOP3.LUT P3, RZ, R12, 0x100, RZ, 0xc0, !PT ;  /* 0x000001000cff7812 */ /* 0x000fda000786c0ff */
[----:B------:R-:W-:-:S05]  /*1a060*/  @!P3 LEA R14, P2, R13, R14, 0x1 ;  /* 0x0000000e0d0eb211 */ /* 0x000fca00078408ff */
[----:B------:R-:W-:Y:S01]  /*1a070*/  @!P3 IMAD.X R9, RZ, RZ, R9, P2 ;  /* 0x000000ffff09b224 */ /* 0x000fe200010e0609 */
[----:B------:R-:W-:Y:S02]  /*1a080*/  LOP3.LUT P2, RZ, R12, 0x8, RZ, 0xc0, !PT ;  /* 0x000000080cff7812 */ /* 0x000fe4000784c0ff */
[----:B------:R-:W-:Y:S01]  /*1a090*/  @!P3 LOP3.LUT R8, R5, 0x40, RZ, 0xc0, !PT ;  /* 0x000000400508b812 */ /* 0x000fe200078ec0ff */
[----:B0-----:R-:W-:Y:S02]  /*1a0a0*/  @!P3 IMAD.MOV.U32 R2, RZ, RZ, R14 ;  /* 0x000000ffff02b224 */ /* 0x001fe400078e000e */
        /* <DEDUP_REMOVED lines=37> */
[----:B------:R0:W-:Y:S04]  /*1a300*/  STL [R1+0x14], R12 ;  /* 0x0000140c01007387 */ /* 0x0001e80000100800 */
[----:B------:R0:W-:Y:S04]  /*1a310*/  @!P2 LDGSTS.E.BYPASS.LTC128B.128 [R11+0x35400], desc[UR40][R2.64+0x380], P3 ;  /* 0x35400380020bafae */ /* 0x0001e80009901d68 */
[----:B------:R-:W1:Y:S04]  /*1a320*/  SHFL.IDX PT, R4, R4, 0x3, 0x181f ;  /* 0x00781f0004047f89 */ /* 0x000e6800000e0000 */
[----:B------:R-:W2:Y:S02]  /*1a330*/  SHFL.IDX PT, R0, R0, 0x3, 0x181f ;  /* 0x00781f0000007f89 */ /* 0x000ea400000e0000 */
.L_x_4684:
[----:B0-----:R-:W3:Y:S01]  /*1a340*/  LDL.LU R2, [R1+0x68] ;  /* 0x0000680001027983 */ /* 0x001ee20000300800 */
[----:B------:R-:W-:Y:S01]  /*1a350*/  BSSY B0, `(.L_x_4522) ;  /* 0x000001e000007945 */ /* 0x000fe20003800000 */
[----:B---3--:R-:W-:-:S13]  /*1a360*/  ISETP.GE.AND P2, PT, R2, R7, PT ;  /* 0x000000070200720c */ /* 0x008fda0003f46270 */
[----:B------:R-:W-:Y:S05]  /*1a370*/  @P2 BRA `(.L_x_4523) ;  /* 0x00000000006c2947 */ /* 0x000fea0003800000 */
[----:B------:R-:W3:Y:S04]  /*1a380*/  LDL R3, [R1+0x14] ;  /* 0x0000140001037983 */ /* 0x000ee80000100800 */
[----:B------:R-:W4:Y:S01]  /*1a390*/  LDL R8, [R1+0x18] ;  /* 0x0000180001087983 */ /* 0x000f220000100800 */
[----:B------:R-:W-:Y:S02]  /*1a3a0*/  LOP3.LUT R5, R5, 0x40, RZ, 0xc0, !PT ;  /* 0x0000004005057812 */ /* 0x000fe400078ec0ff */
[----:B------:R-:W-:Y:S01]  /*1a3b0*/  LOP3.LUT R6, R6, 0x80, RZ, 0xc0, !PT ;  /* 0x0000008006067812 */ /* 0x000fe200078ec0ff */
[----:B------:R-:W0:Y:S01]  /*1a3c0*/  S2R R2, SR_TID.X ;  /* 0x0000000000027919 */ /* 0x000e220000002100 */
[----:B------:R-:W-:Y:S02]  /*1a3d0*/  SHF.R.U32.HI R5, RZ, 0x2, R5 ;  /* 0x00000002ff057819 */ /* 0x000fe40000011605 */
[----:B------:R-:W-:Y:S01]  /*1a3e0*/  SHF.R.U32.HI R6, RZ, 0x3, R6 ;  /* 0x00000003ff067819 */ /* 0x000fe20000011606 */
[----:B0-----:R-:W-:-:S05]  /*1a3f0*/  IMAD.SHL.U32 R2, R2, 0x8, RZ ;  /* 0x0000000802027824 */ /* 0x001fca00078e00ff */
[----:B------:R-:W-:-:S04]  /*1a400*/  LOP3.LUT R2, R2, 0x38, RZ, 0xc0, !PT ;  /* 0x0000003802027812 */ /* 0x000fc800078ec0ff */
[----:B--2---:R-:W-:Y:S02]  /*1a410*/  LEA R2, P2, R2, R0, 0x1 ;  /* 0x0000000002027211 */ /* 0x004fe400078408ff */
[C---:B---3--:R-:W-:Y:S02]  /*1a420*/  LOP3.LUT P6, RZ, R3.reuse, 0x8, RZ, 0xc0, !PT ;  /* 0x0000000803ff7812 */ /* 0x048fe400078cc0ff */
[C---:B------:R-:W-:Y:S02]  /*1a430*/  LOP3.LUT P4, RZ, R3.reuse, 0x4, RZ, 0xc0, !PT ;  /* 0x0000000403ff7812 */ /* 0x040fe4000788c0ff */
[----:B------:R-:W-:Y:S01]  /*1a440*/  LOP3.LUT P3, RZ, R3, 0x2, RZ, 0xc0, !PT ;  /* 0x0000000203ff7812 */ /* 0x000fe2000786c0ff */
[----:B-1----:R-:W-:Y:S01]  /*1a450*/  IMAD.X R3, RZ, RZ, R4, P2 ;  /* 0x000000ffff037224 */ /* 0x002fe200010e0604 */
[----:B------:R-:W-:-:S07]  /*1a460*/  ISETP.NE.U32.AND P2, PT, R5, RZ, PT ;  /* 0x000000ff0500720c */ /* 0x000fce0003f45070 */
[----:B------:R-:W-:Y:S01]  /*1a470*/  @!PT LDS RZ, [RZ] ;  /* 0x00000000fffff984 */ /* 0x000fe20000000800 */
[----:B------:R-:W-:Y:S01]  /*1a480*/  @!PT LDS RZ, [RZ] ;  /* 0x00000000fffff984 */ /* 0x000fe20000000800 */
[----:B------:R-:W-:Y:S01]  /*1a490*/  @!PT LDS RZ, [RZ] ;  /* 0x00000000fffff984 */ /* 0x000fe20000000800 */
[----:B----4-:R0:W-:Y:S04]  /*1a4a0*/  LDGSTS.E.BYPASS.LTC128B.128 [R8+0x27c00], desc[UR40][R2.64], !P6 ;  /* 0x27c0000002087fae */ /* 0x0101e8000f101d68 */
        /* <DEDUP_REMOVED lines=8> */
.L_x_4523:
[----:B------:R-:W-:Y:S05]  /*1a530*/  BSYNC B0 ;  /* 0x0000000000007941 */ /* 0x000fea0003800000 */
.L_x_4522:
[----:B------:R-:W-:Y:S01]  /*1a540*/  NOP ;  /* 0x0000000000007918 */ /* 0x000fe20000000000 */
[----:B------:R-:W-:-:S13]  /*1a550*/  PLOP3.LUT P0, PT, PT, PT, PT, 0x80, 0x0 ;  /* 0x000000000000781c */ /* 0x000fda0003f0f070 */
.L_x_4524:
        /* <DEDUP_REMOVED lines=18> */
.L_x_4685:
[----:B------:R-:W-:Y:S05]  /*1a680*/  BSYNC B0 ;  /* 0x0000000000007941 */ /* 0x000fea0003800000 */
.L_x_4525:
        /* <DEDUP_REMOVED lines=13> */
.L_x_4686:
[----:B------:R-:W-:Y:S05]  /*1a760*/  BSYNC B1 ;  /* 0x0000000000017941 */ /* 0x000fea0003800000 */
.L_x_4529:
        /* <DEDUP_REMOVED lines=9> */
.L_x_4532:
[----:B------:R-:W-:Y:S05]  /*1a800*/  BSYNC B1 ;  /* 0x0000000000017941 */ /* 0x000fea0003800000 */
.L_x_4531:
        /* <DEDUP_REMOVED lines=11> */
[----:B-1----:R-:W-:-:S07]  /*1a8c0*/  VIADD R4, R2, 0x400 ;  /* 0x0000040002047836 */ /* 0x002fce0000000000 */
.L_x_4533:
        /* <DEDUP_REMOVED lines=15> */
.L_x_4534:
        /* <DEDUP_REMOVED lines=15> */
.L_x_4535:
        /* <DEDUP_REMOVED lines=15> */
.L_x_4536:
        /* <DEDUP_REMOVED lines=15> */
.L_x_4537:
        /* <DEDUP_REMOVED lines=15> */
.L_x_4538:
        /* <DEDUP_REMOVED lines=15> */
.L_x_4539:
        /* <DEDUP_REMOVED lines=15> */
.L_x_4540:
        /* <DEDUP_REMOVED lines=10> */
.L_x_4528:
[----:B------:R-:W-:Y:S05]  /*1b000*/  BSYNC B0 ;  /* 0x0000000000007941 */ /* 0x000fea0003800000 */
.L_x_4527:
        /* <DEDUP_REMOVED lines=54> */
.L_x_4547:
        /* <DEDUP_REMOVED lines=8> */
.L_x_4687:
[----:B------:R-:W-:Y:S05]  /*1b3f0*/  BSYNC B3 ;  /* 0x0000000000037941 */ /* 0x000fea0003800000 */
.L_x_4548:
        /* <DEDUP_REMOVED lines=9> */
.L_x_4551:
[----:B------:R-:W-:Y:S05]  /*1b490*/  BSYNC B3 ;  /* 0x0000000000037941 */ /* 0x000fea0003800000 */
.L_x_4550:
        /* <DEDUP_REMOVED lines=12> */
.L_x_4552:
        /* <DEDUP_REMOVED lines=13> */
.L_x_4688:
[----:B------:R-:W-:Y:S05]  /*1b630*/  BSYNC B3 ;  /* 0x0000000000037941 */ /* 0x000fea0003800000 */
.L_x_4553:
        /* <DEDUP_REMOVED lines=11> */
.L_x_4556:
[----:B------:R-:W-:Y:S05]  /*1b6f0*/  BSYNC B3 ;  /* 0x0000000000037941 */ /* 0x000fea0003800000 */
.L_x_4555:
        /* <DEDUP_REMOVED lines=9> */
.L_x_4557:
        /* <DEDUP_REMOVED lines=15> */
.L_x_4558:
        /* <DEDUP_REMOVED lines=15> */
.L_x_4559:
        /* <DEDUP_REMOVED lines=15> */
.L_x_4560:
        /* <DEDUP_REMOVED lines=15> */
.L_x_4561:
        /* <DEDUP_REMOVED lines=15> */
.L_x_4562:
        /* <DEDUP_REMOVED lines=15> */
.L_x_4563:
        /* <DEDUP_REMOVED lines=15> */
.L_x_4564:
        /* <DEDUP_REMOVED lines=10> */
.L_x_4546:
[----:B------:R-:W-:Y:S05]  /*1bec0*/  BSYNC B1 ;  /* 0x0000000000017941 */ /* 0x000fea0003800000 */
.L_x_4545:
[----:B------:R-:W2:Y:S02]  /*1bed0*/  LDL.LU R5, [R1+0x48] ;  /* 0x0000480001057983 */ /* 0x000ea40000300800 */
[----:B--2---:R-:W-:-:S07]  /*1bee0*/  VIADD R0, R5, 0xfffffffd ;  /* 0xfffffffd05007836 */ /* 0x004fce0000000000 */
.L_x_4544:
[----:B------:R-:W-:Y:S05]  /*1bef0*/  BSYNC B2 ;  /* 0x0000000000027941 */ /* 0x000fea0003800000 */
.L_x_4543:
[----:B------:R-:W-:Y:S01]  /*1bf00*/  VIADD R8, R8, 0xfffffffe ;  /* 0xfffffffe08087836 */ /* 0x000fe20000000000 */
[----:B------:R-:W-:-:S04]  /*1bf10*/  LOP3.LUT R4, RZ, R4, RZ, 0x33, !PT ;  /* 0x00000004ff047212 */ /* 0x000fc800078e33ff */
[----:B------:R-:W-:-:S13]  /*1bf20*/  ISETP.NE.AND P0, PT, R8, R4, PT ;  /* 0x000000040800720c */ /* 0x000fda0003f05270 */
[----:B------:R-:W-:Y:S05]  /*1bf30*/  @!P0 BRA `(.L_x_4542) ;  /* 0x0000001800d88947 */ /* 0x000fea0003800000 */
.L_x_4605:
        /* <DEDUP_REMOVED lines=35> */
.L_x_4567:
        /* <DEDUP_REMOVED lines=8> */
.L_x_4689:
[----:B------:R-:W-:Y:S05]  /*1c1f0*/  BSYNC B2 ;  /* 0x0000000000027941 */ /* 0x000fea0003800000 */
.L_x_4568:
        /* <DEDUP_REMOVED lines=9> */
.L_x_4571:
[----:B------:R-:W-:Y:S05]  /*1c290*/  BSYNC B2 ;  /* 0x0000000000027941 */ /* 0x000fea0003800000 */
.L_x_4570:
        /* <DEDUP_REMOVED lines=12> */
.L_x_4572:
        /* <DEDUP_REMOVED lines=13> */
.L_x_4690:
[----:B------:R-:W-:Y:S05]  /*1c430*/  BSYNC B2 ;  /* 0x0000000000027941 */ /* 0x000fea0003800000 */
.L_x_4573:
        /* <DEDUP_REMOVED lines=11> */
.L_x_4576:
[----:B------:R-:W-:Y:S05]  /*1c4f0*/  BSYNC B2 ;  /* 0x0000000000027941 */ /* 0x000fea0003800000 */
.L_x_4575:
        /* <DEDUP_REMOVED lines=9> */
.L_x_4577:
        /* <DEDUP_REMOVED lines=15> */
.L_x_4578:
        /* <DEDUP_REMOVED lines=15> */
.L_x_4579:
        /* <DEDUP_REMOVED lines=15> */
.L_x_4580:
        /* <DEDUP_REMOVED lines=15> */
.L_x_4581:
        /* <DEDUP_REMOVED lines=15> */
.L_x_4582:
        /* <DEDUP_REMOVED lines=15> */
.L_x_4583:
        /* <DEDUP_REMOVED lines=15> */
.L_x_4584:
        /* <DEDUP_REMOVED lines=10> */
.L_x_4566:
[----:B------:R-:W-:Y:S05]  /*1ccc0*/  BSYNC B1 ;  /* 0x0000000000017941 */ /* 0x000fea0003800000 */
.L_x_4565:
        /* <DEDUP_REMOVED lines=35> */
.L_x_4587:
        /* <DEDUP_REMOVED lines=8> */
.L_x_4691:
[----:B------:R-:W-:Y:S05]  /*1cf80*/  BSYNC B2 ;  /* 0x0000000000027941 */ /* 0x000fea0003800000 */
.L_x_4588:
        /* <DEDUP_REMOVED lines=9> */
.L_x_4591:
[----:B------:R-:W-:Y:S05]  /*1d020*/  BSYNC B2 ;  /* 0x0000000000027941 */ /* 0x000fea0003800000 */
.L_x_4590:
        /* <DEDUP_REMOVED lines=12> */
.L_x_4592:
        /* <DEDUP_REMOVED lines=13> */
.L_x_4692:
[----:B------:R-:W-:Y:S05]  /*1d1c0*/  BSYNC B2 ;  /* 0x0000000000027941 */ /* 0x000fea0003800000 */
.L_x_4593:
        /* <DEDUP_REMOVED lines=11> */
.L_x_4596:
[----:B------:R-:W-:Y:S05]  /*1d280*/  BSYNC B2 ;  /* 0x0000000000027941 */ /* 0x000fea0003800000 */
.L_x_4595:
        /* <DEDUP_REMOVED lines=9> */
.L_x_4597:
        /* <DEDUP_REMOVED lines=15> */
.L_x_4598:
        /* <DEDUP_REMOVED lines=15> */
.L_x_4599:
        /* <DEDUP_REMOVED lines=15> */
.L_x_4600:
        /* <DEDUP_REMOVED lines=15> */
.L_x_4601:
        /* <DEDUP_REMOVED lines=15> */
.L_x_4602:
        /* <DEDUP_REMOVED lines=15> */
.L_x_4603:
        /* <DEDUP_REMOVED lines=15> */
.L_x_4604:
        /* <DEDUP_REMOVED lines=10> */
.L_x_4586:
[----:B------:R-:W-:Y:S05]  /*1da50*/  BSYNC B1 ;  /* 0x0000000000017941 */ /* 0x000fea0003800000 */
.L_x_4585:
[----:B------:R-:W2:Y:S01]  /*1da60*/  LDL R5, [R1+0x2c] ;  /* 0x00002c0001057983 */ /* 0x000ea20000100800 */
[----:B------:R-:W-:Y:S01]  /*1da70*/  VIADD R0, R0, 0xfffffffe ;  /* 0xfffffffe00007836 */ /* 0x000fe20000000000 */
[----:B--2---:R-:W-:-:S13]  /*1da80*/  ISETP.GT.AND P0, PT, R6, R5, PT ;  /* 0x000000050600720c */ /* 0x004fda0003f04270 */
[----:B------:R-:W-:Y:S05]  /*1da90*/  @P0 BRA `(.L_x_4605) ;  /* 0xffffffe400280947 */ /* 0x000fea000383ffff */
.L_x_4542:
[----:B------:R-:W-:Y:S05]  /*1daa0*/  BSYNC B0 ;  /* 0x0000000000007941 */ /* 0x000fea0003800000 */
.L_x_4541:
        /* <DEDUP_REMOVED lines=11> */
[----:B-1----:R-:W1:Y:S01]  /*1db60*/  S2R R2, SR_LANEID ;  /* 0x0000000000027919 */ /* 0x002e620000000000 */
[----:B------:R-:W-:Y:S01]  /*1db70*/  VOTEU.ANY UR4, UPT, PT ;  /* 0x0000000000047886 */ /* 0x000fe200038e0100 */
[----:B------:R-:W2:Y:S01]  /*1db80*/  LDC.64 R4, c[0x0][0xd60] ;  /* 0x00035800ff047b82 */ /* 0x000ea20000000a00 */
[----:B------:R-:W1:Y:S02]  /*1db90*/  FLO.U32 R0, UR4 ;  /* 0x0000000400007d00 */ /* 0x000e6400080e0000 */
[----:B-1----:R-:W-:-:S06]  /*1dba0*/  ISETP.EQ.U32.AND P1, PT, R0, R2, PT ;  /* 0x000000020000720c */ /* 0x002fcc0003f22070 */
[----:B------:R-:W2:Y:S07]  /*1dbb0*/  POPC R2, UR4 ;  /* 0x0000000400027d09 */ /* 0x000eae0008000000 */
[----:B--2---:R-:W2:Y:S04]  /*1dbc0*/  @P1 ATOMG.E.ADD.STRONG.GPU PT, R2, desc[UR40][R4.64], R2 ;  /* 0x00000002040219a8 */ /* 0x004ea800081ee1e8 */
[----:B--2---:R1:W2:Y:S02]  /*1dbd0*/  SHFL.IDX PT, R2, R2, R0, 0x1f ;  /* 0x00001f0002027589 */ /* 0x0042a400000e0000 */
[----:B-1----:R-:W1:Y:S02]  /*1dbe0*/  S2R R0, SR_LTMASK ;  /* 0x0000000000007919 */ /* 0x002e640000003900 */
[----:B-1----:R-:W-:-:S06]  /*1dbf0*/  LOP3.LUT R0, R0, UR4, RZ, 0xc0, !PT ;  /* 0x0000000400007c12 */ /* 0x002fcc000f8ec0ff */
[----:B------:R-:W2:Y:S02]  /*1dc00*/  POPC R0, R0 ;  /* 0x0000000000007309 */ /* 0x000ea40000000000 */
[----:B--2---:R-:W-:-:S05]  /*1dc10*/  IADD3 R0, R2, UR36, R0 ;  /* 0x0000002402007c10 */ /* 0x004fca000fffe000 */
[----:B------:R2:W-:Y:S02]  /*1dc20*/  STL [R1], R0 ;  /* 0x0000000001007387 */ /* 0x0005e40000100800 */
.L_x_4607:
[----:B------:R-:W-:Y:S05]  /*1dc30*/  BSYNC B0 ;  /* 0x0000000000007941 */ /* 0x000fea0003800000 */
.L_x_4606:
[----:B------:R-:W-:-:S07]  /*1dc40*/  SEL R19, R19, RZ, P0 ;  /* 0x000000ff13137207 */ /* 0x000fce0000000000 */
.L_x_4503:
[----:B------:R-:W-:Y:S05]  /*1dc50*/  BSYNC B7 ;  /* 0x0000000000077941 */ /* 0x000fea0003800000 */
.L_x_4501:
[----:B--2-4-:R-:W2:Y:S02]  /*1dc60*/  LDL R0, [R1+0x14] ;  /* 0x0000140001007983 */ /* 0x014ea40000100800 */
[----:B--2---:R-:W-:-:S13]  /*1dc70*/  LOP3.LUT P0, RZ, R0, 0x40, RZ, 0xc0, !PT ;  /* 0x0000004000ff7812 */ /* 0x004fda000780c0ff */
[----:B------:R-:W-:Y:S05]  /*1dc80*/  @!P0 BRA `(.L_x_4608) ;  /* 0x00000000002c8947 */ /* 0x000fea0003800000 */
[----:B------:R-:W-:Y:S05]  /*1dc90*/  WARPSYNC.ALL ;  /* 0x0000000000007948 */ /* 0x000fea0003800000 */
[----:B------:R-:W2:Y:S08]  /*1dca0*/  S2UR UR5, SR_CgaCtaId ;  /* 0x00000000000579c3 */ /* 0x000eb00000008800 */
[----:B------:R-:W-:Y:S06]  /*1dcb0*/  BAR.SYNC.DEFER_BLOCKING 0x5, 0x180 ;  /* 0x0146000000007b1d */ /* 0x000fec0000010000 */
[----:B------:R-:W-:-:S02]  /*1dcc0*/  UMOV UR4, 0x400 ;  /* 0x0000040000047882 */ /* 0x000fc40000000000 */
[----:B--2---:R-:W-:-:S06]  /*1dcd0*/  ULEA UR4, UR5, UR4, 0x18 ;  /* 0x0000000405047291 */ /* 0x004fcc000f8ec03f */
[----:B------:R-:W-:-:S05]  /*1dce0*/  IMAD.U32 R18, RZ, RZ, UR4 ;  /* 0x00000004ff127e24 */ /* 0x000fca000f8e00ff */
[----:B01----:R-:W0:Y:S04]  /*1dcf0*/  LDS.128 R4, [R18+0x388d0] ;  /* 0x0388d00012047984 */ /* 0x003e280000000c00 */
[----:B0-----:R1:W-:Y:S04]  /*1dd00*/  STL.64 [R1], R4 ;  /* 0x0000000401007387 */ /* 0x0013e80000100a00 */
[----:B------:R1:W-:Y:S01]  /*1dd10*/  STL.64 [R1+0x8], R6 ;  /* 0x0000080601007387 */ /* 0x0003e20000100a00 */
[----:B------:R-:W-:Y:S06]  /*1dd20*/  BAR.ARV 0x4, 0x180 ;  /* 0x0106000000007b1d */ /* 0x000fec0000002000 */
[----:B------:R-:W-:Y:S05]  /*1dd30*/  BRA `(.L_x_4609) ;  /* 0x0000000c00247947 */ /* 0x000fea0003800000 */
.L_x_4608:
[----:B------:R-:W2:Y:S01]  /*1dd40*/  S2R R16, SR_TID.X ;  /* 0x0000000000107919 */ /* 0x000ea20000002100 */
[----:B------:R-:W-:Y:S01]  /*1dd50*/  UMOV UR4, 0xffffffff ;  /* 0xffffffff00047882 */ /* 0x000fe20000000000 */
[----:B--2---:R-:W-:-:S04]  /*1dd60*/  LOP3.LUT R16, R16, 0x1f, RZ, 0xc0, !PT ;  /* 0x0000001f10107812 */ /* 0x004fc800078ec0ff */
[----:B------:R-:W-:Y:S01]  /*1dd70*/  ISETP.NE.AND P0, PT, R16, 0x1f, PT ;  /* 0x0000001f1000780c */ /* 0x000fe20003f05270 */
[----:B------:R-:W-:-:S12]  /*1dd80*/  BRA.DIV UR4, `(.L_x_4610) ;  /* 0x0000002e04d87947 */ /* 0x000fd8000b800000 */
[----:B-1----:R-:W2:Y:S01]  /*1dd90*/  LDL.LU R2, [R1] ;  /* 0x0000000001027983 */ /* 0x002ea20000300800 */
[----:B------:R-:W-:-:S03]  /*1dda0*/  ULDC UR4, c[0x0][0xd3c] ;  /* 0x00034f0000047ab9 */ /* 0x000fc60000000800 */
[----:B------:R-:W4:Y:S01]  /*1ddb0*/  LDL R3, [R1+0xc] ;  /* 0x00000c0001037983 */ /* 0x000f220000100800 */
[----:B--2---:R-:W-:Y:S02]  /*1ddc0*/  IMAD.MOV.U32 R10, RZ, RZ, R2 ;  /* 0x000000ffff0a7224 */ /* 0x004fe400078e0002 */
[----:B----4-:R-:W-:-:S05]  /*1ddd0*/  IMAD.IADD R0, R3, 0x1, R16 ;  /* 0x0000000103007824 */ /* 0x010fca00078e0210 */
[----:B------:R-:W-:-:S13]  /*1dde0*/  ISETP.GE.OR P1, PT, R0, UR4, !P0 ;  /* 0x0000000400007c0c */ /* 0x000fda000c726670 */
[----:B------:R-:W1:Y:S08]  /*1ddf0*/  @!P1 LDC.64 R2, c[0x0][0xd80] ;  /* 0x00036000ff029b82 */ /* 0x000e700000000a00 */
[----:B0-----:R-:W0:Y:S01]  /*1de00*/  @!P1 LDC.64 R6, c[0x0][0xd78] ;  /* 0x00035e00ff069b82 */ /* 0x001e220000000a00 */
[----:B-1----:R-:W-:-:S05]  /*1de10*/  @!P1 IMAD.WIDE R2, R0, 0x4, R2 ;  /* 0x0000000400029825 */ /* 0x002fca00078e0202 */
[----:B------:R0:W2:Y:S02]  /*1de20*/  @!P1 LDG.E R8, desc[UR40][R2.64] ;  /* 0x0000002802089981 */ /* 0x0000a4000c1e1900 */
[----:B0-----:R-:W-:-:S06]  /*1de30*/  @!P1 IMAD.WIDE R2, R0, 0x4, R6 ;  /* 0x0000000400029825 */ /* 0x001fcc00078e0206 */
[----:B------:R-:W4:Y:S01]  /*1de40*/  @!P1 LDG.E R2, desc[UR40][R2.64] ;  /* 0x0000002802029981 */ /* 0x000f22000c1e1900 */
[----:B------:R-:W-:Y:S01]  /*1de50*/  IMAD.MOV.U32 R0, RZ, RZ, RZ ;  /* 0x000000ffff007224 */ /* 0x000fe200078e00ff */
[C---:B------:R-:W-:Y:S01]  /*1de60*/  ISETP.GE.U32.AND P2, PT, R16.reuse, 0x2, PT ;  /* 0x000000021000780c */ /* 0x040fe20003f46070 */
[----:B------:R-:W-:Y:S01]  /*1de70*/  IMAD.MOV.U32 R6, RZ, RZ, RZ ;  /* 0x000000ffff067224 */ /* 0x000fe200078e00ff */
[C---:B------:R-:W-:Y:S01]  /*1de80*/  ISETP.GE.U32.AND P3, PT, R16.reuse, 0x4, PT ;  /* 0x000000041000780c */ /* 0x040fe20003f66070 */
[----:B------:R-:W-:Y:S01]  /*1de90*/  SHFL.IDX PT, R5, R10, RZ, 0x1f ;  /* 0x00001fff0a057589 */ /* 0x000fe200000e0000 */
[C---:B------:R-:W-:Y:S02]  /*1dea0*/  ISETP.GE.U32.AND P4, PT, R16.reuse, 0x8, PT ;  /* 0x000000081000780c */ /* 0x040fe40003f86070 */
[----:B------:R-:W-:Y:S01]  /*1deb0*/  ISETP.GE.U32.AND P5, PT, R16, 0x10, PT ;  /* 0x000000101000780c */ /* 0x000fe20003fa6070 */
[----:B------:R-:W-:Y:S01]  /*1dec0*/  SHFL.IDX PT, R4, R10, 0x1, 0x1f ;  /* 0x00201f000a047f89 */ /* 0x000fe200000e0000 */
[----:B--2---:R-:W-:-:S02]  /*1ded0*/  @!P1 IMAD.MOV.U32 R0, RZ, RZ, R8 ;  /* 0x000000ffff009224 */ /* 0x004fc400078e0008 */
[----:B------:R-:W-:Y:S02]  /*1dee0*/  IMAD.MOV.U32 R8, RZ, RZ, RZ ;  /* 0x000000ffff087224 */ /* 0x000fe400078e00ff */
[----:B----4-:R-:W-:Y:S01]  /*1def0*/  @!P1 IMAD.MOV.U32 R6, RZ, RZ, R2 ;  /* 0x000000ffff069224 */ /* 0x010fe200078e0002 */
        /* <DEDUP_REMOVED lines=18> */
.L_x_4702:
[----:B------:R-:W-:Y:S02]  /*1e020*/  ULDC UR4, c[0x0][0xd38] ;  /* 0x00034e0000047ab9 */ /* 0x000fe40000000800 */
[----:B------:R-:W-:-:S04]  /*1e030*/  IMAD.U32 R3, RZ, RZ, UR4 ;  /* 0x00000004ff037e24 */ /* 0x000fc8000f8e00ff */
[----:B-1----:R-:W-:-:S04]  /*1e040*/  IMAD R9, R9, R3, RZ ;  /* 0x0000000309097224 */ /* 0x002fc800078e02ff */
[----:B------:R-:W-:-:S05]  /*1e050*/  IMAD.IADD R4, R4, 0x1, R9 ;  /* 0x0000000104047824 */ /* 0x000fca00078e0209 */
[----:B------:R-:W-:-:S13]  /*1e060*/  ISETP.GT.AND P6, PT, R4, R5, PT ;  /* 0x000000050400720c */ /* 0x000fda0003fc4270 */
[----:B------:R-:W-:Y:S05]  /*1e070*/  @P6 BRA `(.L_x_4611) ;  /* 0x0000000000ac6947 */ /* 0x000fea0003800000 */
.L_x_4614:
[----:B------:R-:W2:Y:S01]  /*1e080*/  LDL.LU R2, [R1+0xc] ;  /* 0x00000c0001027983 */ /* 0x000ea20000300800 */
[----:B------:R-:W1:Y:S01]  /*1e090*/  LDC R0, c[0x0][0xd3c] ;  /* 0x00034f00ff007b82 */ /* 0x000e620000000800 */
[----:B--2---:R-:W-:-:S05]  /*1e0a0*/  VIADD R2, R2, 0x1f ;  /* 0x0000001f02027836 */ /* 0x004fca0000000000 */
[----:B-1----:R-:W-:-:S13]  /*1e0b0*/  ISETP.GE.AND P6, PT, R2, R0, PT ;  /* 0x000000000200720c */ /* 0x002fda0003fc6270 */
[----:B------:R-:W-:Y:S05]  /*1e0c0*/  @P6 BRA `(.L_x_4612) ;  /* 0x0000000400d86947 */ /* 0x000fea0003800000 */
[----:B------:R-:W1:Y:S01]  /*1e0d0*/  S2R R3, SR_TID.X ;  /* 0x0000000000037919 */ /* 0x000e620000002100 */
[----:B------:R2:W-:Y:S01]  /*1e0e0*/  STL [R1+0xc], R2 ;  /* 0x00000c0201007387 */ /* 0x0005e20000100800 */
[----:B-1----:R-:W-:-:S05]  /*1e0f0*/  LOP3.LUT R3, R3, 0x1f, RZ, 0xc0, !PT ;  /* 0x0000001f03037812 */ /* 0x002fca00078ec0ff */
[----:B------:R-:W-:-:S05]  /*1e100*/  IMAD.IADD R6, R2, 0x1, R3 ;  /* 0x0000000102067824 */ /* 0x000fca00078e0203 */
[----:B------:R-:W-:Y:S01]  /*1e110*/  ISETP.GE.OR P6, PT, R6, R0, !P0 ;  /* 0x000000000600720c */ /* 0x000fe200047c6670 */
[----:B------:R-:W-:-:S12]  /*1e120*/  IMAD.MOV.U32 R0, RZ, RZ, RZ ;  /* 0x000000ffff007224 */ /* 0x000fd800078e00ff */
        /* <DEDUP_REMOVED lines=26> */
.L_x_4710:
[----:B------:R-:W-:Y:S02]  /*1e2d0*/  ULDC UR4, c[0x0][0xd38] ;  /* 0x00034e0000047ab9 */ /* 0x000fe40000000800 */
[----:B------:R-:W-:-:S04]  /*1e2e0*/  IMAD.U32 R3, RZ, RZ, UR4 ;  /* 0x00000004ff037e24 */ /* 0x000fc8000f8e00ff */
[----:B-1----:R-:W-:-:S04]  /*1e2f0*/  IMAD R9, R9, R3, RZ ;  /* 0x0000000309097224 */ /* 0x002fc800078e02ff */
[----:B------:R-:W-:-:S05]  /*1e300*/  IMAD.IADD R4, R9, 0x1, R4 ;  /* 0x0000000109047824 */ /* 0x000fca00078e0204 */
[----:B------:R-:W-:-:S13]  /*1e310*/  ISETP.GT.AND P6, PT, R4, R5, PT ;  /* 0x000000050400720c */ /* 0x000fda0003fc4270 */
[----:B------:R-:W-:Y:S05]  /*1e320*/  @!P6 BRA `(.L_x_4614) ;  /* 0xfffffffc0054e947 */ /* 0x000fea000383ffff */
.L_x_4611:
        /* <DEDUP_REMOVED lines=8> */
[----:B------:R1:W4:Y:S02]  /*1e3b0*/  SHFL.IDX PT, R6, R6, R2, 0x1f ;  /* 0x00001f0206067589 */ /* 0x00032400000e0000 */
.L_x_4715:
[----:B------:R-:W-:-:S13]  /*1e3c0*/  ISETP.NE.AND P0, PT, R4, RZ, PT ;  /* 0x000000ff0400720c */ /* 0x000fda0003f05270 */
[----:B------:R-:W-:Y:S05]  /*1e3d0*/  @!P0 BRA `(.L_x_4616) ;  /* 0x0000000000148947 */ /* 0x000fea0003800000 */
[----:B------:R-:W-:Y:S01]  /*1e3e0*/  UMOV UR4, 0xffffffff ;  /* 0xffffffff00047882 */ /* 0x000fe20000000000 */
[----:B---3--:R-:W-:Y:S02]  /*1e3f0*/  VIADD R12, R2, 0xffffffff ;  /* 0xffffffff020c7836 */ /* 0x008fe40000000000 */
[----:B------:R-:W-:Y:S05]  /*1e400*/  BRA.DIV UR4, `(.L_x_4617) ;  /* 0x0000003204cc7947 */ /* 0x000fea000b800000 */
[----:B0-----:R0:W3:Y:S02]  /*1e410*/  SHFL.IDX PT, R7, R7, R12, 0x1f ;  /* 0x00001f0c07077589 */ /* 0x0010e400000e0000 */
.L_x_4718:
[----:B---3--:R-:W-:-:S07]  /*1e420*/  IMAD.MOV.U32 R8, RZ, RZ, R7 ;  /* 0x000000ffff087224 */ /* 0x008fce00078e0007 */
.L_x_4616:
[----:B0-----:R-:W5:Y:S01]  /*1e430*/  LDL.LU R7, [R1+0xc] ;  /* 0x00000c0001077983 */ /* 0x001f620000300800 */
[----:B--2---:R-:W-:Y:S01]  /*1e440*/  IABS R4, R0 ;  /* 0x0000000000047213 */ /* 0x004fe20000000000 */
[----:B------:R-:W-:Y:S02]  /*1e450*/  IMAD R10, R8, R3, R9 ;  /* 0x00000003080a7224 */ /* 0x000fe400078e0209 */
[----:B------:R-:W-:Y:S01]  /*1e460*/  IMAD.MOV.U32 R8, RZ, RZ, RZ ;  /* 0x000000ffff087224 */ /* 0x000fe200078e00ff */
[----:B------:R-:W0:Y:S02]  /*1e470*/  I2F.RP R3, R4 ;  /* 0x0000000400037306 */ /* 0x000e240000209400 */
[----:B------:R5:W-:Y:S06]  /*1e480*/  STL [R1], R10 ;  /* 0x0000000a01007387 */ /* 0x000bec0000100800 */
[----:B0-----:R-:W0:Y:S02]  /*1e490*/  MUFU.RCP R3, R3 ;  /* 0x0000000300037308 */ /* 0x001e240000001000 */
[----:B0-----:R-:W-:-:S06]  /*1e4a0*/  VIADD R3, R3, 0xffffffe ;  /* 0x0ffffffe03037836 */ /* 0x001fcc0000000000 */
[----:B------:R-:W0:Y:S02]  /*1e4b0*/  F2I.FTZ.U32.TRUNC.NTZ R9, R3 ;  /* 0x0000000300097305 */ /* 0x000e24000021f000 */
[----:B0-----:R-:W-:-:S04]  /*1e4c0*/  IMAD.MOV R3, RZ, RZ, -R9 ;  /* 0x000000ffff037224 */ /* 0x001fc800078e0a09 */
[----:B------:R-:W-:-:S04]  /*1e4d0*/  IMAD R3, R3, R4, RZ ;  /* 0x0000000403037224 */ /* 0x000fc800078e02ff */
[----:B------:R-:W-:-:S04]  /*1e4e0*/  IMAD.HI.U32 R8, R9, R3, R8 ;  /* 0x0000000309087227 */ /* 0x000fc800078e0008 */
[----:B------:R-:W-:-:S05]  /*1e4f0*/  IMAD.IADD R3, R5, 0x1, -R10 ;  /* 0x0000000105037824 */ /* 0x000fca00078e0a0a */
[----:B------:R-:W-:-:S05]  /*1e500*/  IABS R5, R3 ;  /* 0x0000000300057213 */ /* 0x000fca0000000000 */
[----:B------:R-:W-:-:S04]  /*1e510*/  IMAD.HI.U32 R8, R8, R5, RZ ;  /* 0x0000000508087227 */ /* 0x000fc800078e00ff */
[----:B-----5:R-:W-:Y:S01]  /*1e520*/  IMAD.MOV.U32 R10, RZ, RZ, R7 ;  /* 0x000000ffff0a7224 */ /* 0x020fe200078e0007 */
[----:B------:R-:W-:-:S03]  /*1e530*/  IABS R7, R0 ;  /* 0x0000000000077213 */ /* 0x000fc60000000000 */
[----:B------:R-:W-:Y:S02]  /*1e540*/  IMAD.IADD R10, R2, 0x1, R10 ;  /* 0x00000001020a7824 */ /* 0x000fe400078e020a */
[----:B------:R-:W-:-:S04]  /*1e550*/  IMAD.MOV R7, RZ, RZ, -R7 ;  /* 0x000000ffff077224 */ /* 0x000fc800078e0a07 */
[----:B------:R-:W-:Y:S01]  /*1e560*/  IMAD R5, R8, R7, R5 ;  /* 0x0000000708057224 */ /* 0x000fe200078e0205 */
[----:B----4-:R-:W-:-:S04]  /*1e570*/  IABS R7, R6 ;  /* 0x0000000600077213 */ /* 0x010fc80000000000 */
        /* <DEDUP_REMOVED lines=24> */
[----:B-1----:R-:W-:-:S03]  /*1e700*/  IMAD.IADD R2, R3, 0x1, -R0 ;  /* 0x0000000103027824 */ /* 0x002fc600078e0a00 */
        /* <DEDUP_REMOVED lines=14> */
[----:B------:R2:W-:Y:S04]  /*1e7f0*/  STL [R1+0x8], R0 ;  /* 0x0000080001007387 */ /* 0x0005e80000100800 */
[----:B------:R2:W-:Y:S04]  /*1e800*/  STL [R1+0xc], R10 ;  /* 0x00000c0a01007387 */ /* 0x0005e80000100800 */
[----:B------:R2:W-:Y:S01]  /*1e810*/  STL [R1+0x4], R2 ;  /* 0x0000040201007387 */ /* 0x0005e20000100800 */
[----:B------:R-:W-:Y:S05]  /*1e820*/  BRA `(.L_x_4618) ;  /* 0x0000000000287947 */ /* 0x000fea0003800000 */
.L_x_4612:
        /* <DEDUP_REMOVED lines=10> */
.L_x_4618:
[----:B-12---:R-:W0:Y:S04]  /*1e8d0*/  LDL R2, [R1+0xc] ;  /* 0x00000c0001027983 */ /* 0x006e280000100800 */
[----:B------:R-:W2:Y:S04]  /*1e8e0*/  LDL R3, [R1+0x8] ;  /* 0x0000080001037983 */ /* 0x000ea80000100800 */
[----:B------:R-:W4:Y:S04]  /*1e8f0*/  LDL R5, [R1+0x4] ;  /* 0x0000040001057983 */ /* 0x000f280000100800 */
[----:B------:R-:W4:Y:S01]  /*1e900*/  LDL R4, [R1] ;  /* 0x0000000001047983 */ /* 0x000f220000100800 */
[----:B------:R-:W1:Y:S01]  /*1e910*/  S2R R0, SR_TID.X ;  /* 0x0000000000007919 */ /* 0x000e620000002100 */
[----:B------:R-:W-:Y:S05]  /*1e920*/  WARPSYNC.ALL ;  /* 0x0000000000007948 */ /* 0x000fea0003800000 */
[----:B-1----:R-:W-:Y:S01]  /*1e930*/  LOP3.LUT R0, R0, 0x1f, RZ, 0xc0, !PT ;  /* 0x0000001f00007812 */ /* 0x002fe200078ec0ff */
[----:B------:R-:W-:Y:S03]  /*1e940*/  BAR.SYNC.DEFER_BLOCKING 0x4, 0x180 ;  /* 0x0106000000007b1d */ /* 0x000fe60000010000 */
[----:B------:R-:W-:-:S13]  /*1e950*/  ISETP.NE.AND P0, PT, R0, RZ, PT ;  /* 0x000000ff0000720c */ /* 0x000fda0003f05270 */
[----:B------:R-:W1:Y:S01]  /*1e960*/  @!P0 S2R R0, SR_CgaCtaId ;  /* 0x0000000000008919 */ /* 0x000e620000008800 */
[----:B0-----:R-:W-:Y:S01]  /*1e970*/  IMAD.MOV.U32 R7, RZ, RZ, R2 ;  /* 0x000000ffff077224 */ /* 0x001fe200078e0002 */
[----:B------:R-:W-:Y:S01]  /*1e980*/  @!P0 MOV R2, 0x400 ;  /* 0x0000040000028802 */ /* 0x000fe20000000f00 */
[----:B--2---:R-:W-:-:S03]  /*1e990*/  IMAD.MOV.U32 R6, RZ, RZ, R3 ;  /* 0x000000ffff067224 */ /* 0x004fc600078e0003 */
[----:B-1----:R-:W-:-:S05]  /*1e9a0*/  @!P0 LEA R18, R0, R2, 0x18 ;  /* 0x0000000200128211 */ /* 0x002fca00078ec0ff */
[----:B----4-:R0:W-:Y:S01]  /*1e9b0*/  @!P0 STS.128 [R18+0x388d0], R4 ;  /* 0x0388d00412008388 */ /* 0x0101e20000000c00 */
[----:B------:R-:W-:Y:S06]  /*1e9c0*/  BAR.ARV 0x5, 0x180 ;  /* 0x0146000000007b1d */ /* 0x000fec0000002000 */
.L_x_4609:
[----:B------:R-:W2:Y:S01]  /*1e9d0*/  LDL R0, [R1+0xc] ;  /* 0x00000c0001007983 */ /* 0x000ea20000100800 */
[----:B------:R-:W-:Y:S02]  /*1e9e0*/  ULDC UR4, c[0x0][0xd3c] ;  /* 0x00034f0000047ab9 */ /* 0x000fe40000000800 */
[----:B--2---:R-:W-:-:S13]  /*1e9f0*/  ISETP.GE.AND P0, PT, R0, UR4, PT ;  /* 0x0000000400007c0c */ /* 0x004fda000bf06270 */
[----:B------:R-:W-:Y:S05]  /*1ea00*/  @!P0 BRA `(.L_x_4619) ;  /* 0xffffff70001c8947 */ /* 0x000fea000383ffff */
[----:B------:R-:W-:Y:S05]  /*1ea10*/  BSYNC B8 ;  /* 0x0000000000087941 */ /* 0x000fea0003800000 */
.L_x_4447:
        /* <DEDUP_REMOVED lines=12> */
.L_x_4719:
[----:B------:R-:W-:Y:S05]  /*1eae0*/  BSYNC B0 ;  /* 0x0000000000007941 */ /* 0x000fea0003800000 */
.L_x_4620:
[----:B------:R-:W-:-:S03]  /*1eaf0*/  UMOV UR4, 0xffffffff ;  /* 0xffffffff00047882 */ /* 0x000fc60000000000 */
[----:B------:R-:W-:Y:S05]  /*1eb00*/  BRA.DIV UR4, `(.L_x_4622) ;  /* 0x0000002e04487947 */ /* 0x000fea000b800000 */
[----:B------:R-:W1:Y:S02]  /*1eb10*/  S2R R2, SR_TID.X ;  /* 0x0000000000027919 */ /* 0x000e640000002100 */
[----:B-1----:R-:W-:-:S04]  /*1eb20*/  SHF.R.U32.HI R2, RZ, 0x5, R2 ;  /* 0x00000005ff027819 */ /* 0x002fc80000011602 */
[----:B------:R-:W-:-:S05]  /*1eb30*/  LOP3.LUT R2, R2, 0x3, RZ, 0xc0, !PT ;  /* 0x0000000302027812 */ /* 0x000fca00078ec0ff */
[----:B---3--:R1:W2:Y:S02]  /*1eb40*/  SHFL.IDX PT, R14, R2, RZ, 0x1f ;  /* 0x00001fff020e7589 */ /* 0x0082a400000e0000 */
.L_x_4722:
[----:B--2---:R-:W-:-:S13]  /*1eb50*/  ISETP.NE.AND P0, PT, R14, RZ, PT ;  /* 0x000000ff0e00720c */ /* 0x004fda0003f05270 */
[----:B------:R-:W-:Y:S05]  /*1eb60*/  @P0 BRA `(.L_x_4317) ;  /* 0x00000000008c0947 */ /* 0x000fea0003800000 */
[----:B------:R-:W-:-:S03]  /*1eb70*/  UMOV UR4, 0xffffffff ;  /* 0xffffffff00047882 */ /* 0x000fc60000000000 */
[----:B------:R-:W-:Y:S05]  /*1eb80*/  BRA.DIV UR4, `(.L_x_4623) ;  /* 0x0000002e045c7947 */ /* 0x000fea000b800000 */
[----:B------:R-:W-:-:S13]  /*1eb90*/  ELECT P6, URZ, PT ;  /* 0x00000000003f782f */ /* 0x000fda00038c0000 */
.L_x_4725:
[----:B------:R-:W-:Y:S05]  /*1eba0*/  @!P6 BRA `(.L_x_4317) ;  /* 0x00000000007ce947 */ /* 0x000fea0003800000 */
[----:B-1----:R-:W2:Y:S02]  /*1ebb0*/  LDL.LU R2, [R1+0x74] ;  /* 0x0000740001027983 */ /* 0x002ea40000300800 */
[----:B--2---:R-:W-:-:S04]  /*1ebc0*/  LOP3.LUT R2, R2, 0x2, RZ, 0xfc, !PT ;  /* 0x0000000202027812 */ /* 0x004fc800078efcff */
[----:B------:R-:W-:-:S13]  /*1ebd0*/  ISETP.NE.AND P2, PT, R2, 0x3, PT ;  /* 0x000000030200780c */ /* 0x000fda0003f45270 */
[----:B------:R-:W-:Y:S05]  /*1ebe0*/  @!P2 BRA `(.L_x_4624) ;  /* 0x000000000004a947 */ /* 0x000fea0003800000 */
[----:B------:R-:W-:Y:S01]  /*1ebf0*/  BPT.TRAP 0x1 ;  /* 0x000000040000795c */ /* 0x000fe20000300000 */
.L_x_4624:
        /* <DEDUP_REMOVED lines=13> */
.L_x_4726:
[----:B------:R-:W1:Y:S02]  /*1ecd0*/  SYNCS.PHASECHK.TRANS64.TRYWAIT P0, [R7+URZ], R2 ;  /* 0x00000002070075a7 */ /* 0x000e64000800017f */
[----:B-1----:R-:W-:Y:S05]  /*1ece0*/  @!P0 BRA `(.L_x_4626) ;  /* 0x0000002c00388947 */ /* 0x002fea0003800000 */
.L_x_4727:
[----:B------:R-:W-:Y:S05]  /*1ecf0*/  @!P2 BRA `(.L_x_4627) ;  /* 0x000000000004a947 */ /* 0x000fea0003800000 */
[----:B------:R-:W-:Y:S01]  /*1ed00*/  BPT.TRAP 0x1 ;  /* 0x000000040000795c */ /* 0x000fe20000300000 */
.L_x_4627:
[----:B------:R-:W-:-:S04]  /*1ed10*/  VIADD R0, R0, 0x38860 ;  /* 0x0003886000007836 */ /* 0x000fc80000000000 */
[----:B------:R-:W-:-:S04]  /*1ed20*/  IMAD R4, R19, 0x8, R0 ;  /* 0x0000000813047824 */ /* 0x000fc800078e0200 */
[----:B------:R-:W2:Y:S02]  /*1ed30*/  SYNCS.PHASECHK.TRANS64.TRYWAIT P0, [R4+URZ], R5 ;  /* 0x00000005040075a7 */ /* 0x000ea4000800017f */
[----:B--2---:R-:W-:Y:S05]  /*1ed40*/  @!P0 BRA `(.L_x_4628) ;  /* 0x0000002c00348947 */ /* 0x004fea0003800000 */
.L_x_4728:
[----:B------:R-:W-:-:S07]  /*1ed50*/  IMAD R3, R3, 0x8, R0 ;  /* 0x0000000803037824 */ /* 0x000fce00078e0200 */
.L_x_4629:
[----:B---3--:R3:W4:Y:S02]  /*1ed60*/  SYNCS.PHASECHK.TRANS64.TRYWAIT P0, [R3+URZ], R2 ;  /* 0x00000002030075a7 */ /* 0x008724000800017f */
[----:B----4-:R-:W-:Y:S05]  /*1ed70*/  @!P0 NANOSLEEP.SYNCS 0x989680 ;  /* 0x009896800000895d */ /* 0x010fea0003900000 */
[----:B------:R-:W4:Y:S02]  /*1ed80*/  @!P0 SYNCS.PHASECHK.TRANS64 P0, [R3+URZ], R2 ;  /* 0x00000002030085a7 */ /* 0x000f24000800007f */
[----:B----4-:R-:W-:Y:S05]  /*1ed90*/  @!P0 BRA `(.L_x_4629) ;  /* 0xfffffffc00f08947 */ /* 0x010fea000383ffff */
.L_x_4317:
[----:B------:R-:W-:Y:S05]  /*1eda0*/  BSYNC B9 ;  /* 0x0000000000097941 */ /* 0x000fea0003800000 */
.L_x_4314:
[----:B------:R-:W-:Y:S05]  /*1edb0*/  EXIT ;  /* 0x000000000000794d */ /* 0x000fea0003800000 */
.L_x_4335:
[----:B0-----:R0:W1:Y:S02]  /*1edc0*/  SYNCS.PHASECHK.TRANS64.TRYWAIT P5, [R73+URZ+0x38890], R74 ;  /* 0x0388904a490075a7 */ /* 0x00106400080a017f */
[----:B-1----:R-:W-:Y:S05]  /*1edd0*/  @!P5 NANOSLEEP.SYNCS 0x989680 ;  /* 0x009896800000d95d */ /* 0x002fea0003900000 */
[----:B------:R-:W1:Y:S02]  /*1ede0*/  @!P5 SYNCS.PHASECHK.TRANS64 P5, [R73+URZ+0x38890], R74 ;  /* 0x0388904a4900d5a7 */ /* 0x000e6400080a007f */
[----:B-1----:R-:W-:Y:S05]  /*1edf0*/  @!P5 BRA `(.L_x_4335) ;  /* 0xfffffffc00f0d947 */ /* 0x002fea000383ffff */
[----:B------:R-:W-:Y:S05]  /*1ee00*/  BRA `(.L_x_4630) ;  /* 0xfffffe3c00d87947 */ /* 0x000fea000383ffff */
.L_x_4345:
[----:B-1----:R1:W2:Y:S02]  /*1ee10*/  SYNCS.PHASECHK.TRANS64.TRYWAIT P5, [R73+URZ+0x38890], R74 ;  /* 0x0388904a490075a7 */ /* 0x0022a400080a017f */
[----:B--2---:R-:W-:Y:S05]  /*1ee20*/  @!P5 NANOSLEEP.SYNCS 0x989680 ;  /* 0x009896800000d95d */ /* 0x004fea0003900000 */
[----:B------:R-:W2:Y:S02]  /*1ee30*/  @!P5 SYNCS.PHASECHK.TRANS64 P5, [R73+URZ+0x38890], R74 ;  /* 0x0388904a4900d5a7 */ /* 0x000ea400080a007f */
[----:B--2---:R-:W-:Y:S05]  /*1ee40*/  @!P5 BRA `(.L_x_4345) ;  /* 0xfffffffc00f0d947 */ /* 0x004fea000383ffff */
[----:B------:R-:W-:Y:S05]  /*1ee50*/  BRA `(.L_x_4631) ;  /* 0xfffffe4800607947 */ /* 0x000fea000383ffff */
.L_x_4350:
[----:B0-----:R0:W1:Y:S02]  /*1ee60*/  SYNCS.PHASECHK.TRANS64.TRYWAIT P1, [R73+URZ+0x38890], R74 ;  /* 0x0388904a490075a7 */ /* 0x001064000802017f */
[----:B-1----:R-:W-:Y:S05]  /*1ee70*/  @!P1 NANOSLEEP.SYNCS 0x989680 ;  /* 0x009896800000995d */ /* 0x002fea0003900000 */
[----:B------:R-:W1:Y:S02]  /*1ee80*/  @!P1 SYNCS.PHASECHK.TRANS64 P1, [R73+URZ+0x38890], R74 ;  /* 0x0388904a490095a7 */ /* 0x000e64000802007f */
[----:B-1----:R-:W-:Y:S05]  /*1ee90*/  @!P1 BRA `(.L_x_4350) ;  /* 0xfffffffc00f09947 */ /* 0x002fea000383ffff */
[----:B------:R-:W-:Y:S05]  /*1eea0*/  BRA `(.L_x_4632) ;  /* 0xfffffe5000947947 */ /* 0x000fea000383ffff */
.L_x_4354:
[----:B--2---:R2:W0:Y:S02]  /*1eeb0*/  SYNCS.PHASECHK.TRANS64.TRYWAIT P0, [R73+URZ+0x388b0], R74 ;  /* 0x0388b04a490075a7 */ /* 0x004424000800017f */
[----:B0-----:R-:W-:Y:S05]  /*1eec0*/  @!P0 NANOSLEEP.SYNCS 0x989680 ;  /* 0x009896800000895d */ /* 0x001fea0003900000 */
[----:B------:R-:W0:Y:S02]  /*1eed0*/  @!P0 SYNCS.PHASECHK.TRANS64 P0, [R73+URZ+0x388b0], R74 ;  /* 0x0388b04a490085a7 */ /* 0x000e24000800007f */
[----:B0-----:R-:W-:Y:S05]  /*1eee0*/  @!P0 BRA `(.L_x_4354) ;  /* 0xfffffffc00f08947 */ /* 0x001fea000383ffff */
[----:B------:R-:W-:Y:S05]  /*1eef0*/  BRA `(.L_x_4633) ;  /* 0xfffffe5400107947 */ /* 0x000fea000383ffff */
.L_x_4381:
        /* <DEDUP_REMOVED lines=8> */
.L_x_4635:
[----:B------:R-:W-:Y:S05]  /*1ef80*/  BSYNC B1 ;  /* 0x0000000000017941 */ /* 0x000fea0003800000 */
.L_x_4634:
        /* <DEDUP_REMOVED lines=8> */
.L_x_4636:
[----:B------:R-:W-:Y:S02]  /*1f010*/  IMAD.MOV.U32 R13, RZ, RZ, R24 ;  /* 0x000000ffff0d7224 */ /* 0x000fe400078e0018 */
[----:B------:R-:W-:-:S07]  /*1f020*/  IMAD.MOV.U32 R20, RZ, RZ, R14 ;  /* 0x000000ffff147224 */ /* 0x000fce00078e000e */
[----:B------:R-:W-:Y:S05]  /*1f030*/  WARPSYNC.COLLECTIVE R15, `(.L_x_4637) ;  /* 0x000000000f087348 */ /* 0x000fea0003c00000 */
[----:B------:R0:W1:Y:S02]  /*1f040*/  SHFL.IDX P6, R14, R13, R12, R11 ;  /* 0x0000000c0d0e7389 */ /* 0x00006400000c000b */
[----:B01----:R-:W-:Y:S01]  /*1f050*/  ENDCOLLECTIVE ;  /* 0x000000000000791b */ /* 0x003fe20003800000 */
.L_x_4637:
[----:B------:R-:W-:Y:S02]  /*1f060*/  IMAD.MOV.U32 R13, RZ, RZ, R27 ;  /* 0x000000ffff0d7224 */ /* 0x000fe400078e001b */
[----:B------:R-:W-:-:S07]  /*1f070*/  IMAD.MOV.U32 R24, RZ, RZ, R14 ;  /* 0x000000ffff187224 */ /* 0x000fce00078e000e */
[----:B------:R-:W-:Y:S05]  /*1f080*/  WARPSYNC.COLLECTIVE R15, `(.L_x_4638) ;  /* 0x000000000f087348 */ /* 0x000fea0003c00000 */
[----:B------:R0:W1:Y:S02]  /*1f090*/  SHFL.IDX P6, R14, R13, R12, R11 ;  /* 0x0000000c0d0e7389 */ /* 0x00006400000c000b */
[----:B01----:R-:W-:Y:S01]  /*1f0a0*/  ENDCOLLECTIVE ;  /* 0x000000000000791b */ /* 0x003fe20003800000 */
.L_x_4638:
[----:B------:R-:W-:Y:S01]  /*1f0b0*/  IMAD.MOV.U32 R21, RZ, RZ, R14 ;  /* 0x000000ffff157224 */ /* 0x000fe200078e000e */
[----:B------:R-:W-:Y:S06]  /*1f0c0*/  BRA `(.L_x_4639) ;  /* 0xfffffe8400607947 */ /* 0x000fec000383ffff */
.L_x_4385:
[----:B0-----:R0:W1:Y:S02]  /*1f0d0*/  SYNCS.PHASECHK.TRANS64.TRYWAIT P0, [R2+URZ+0x38800], R25 ;  /* 0x03880019020075a7 */ /* 0x001064000800017f */
[----:B-1----:R-:W-:Y:S05]  /*1f0e0*/  @!P0 NANOSLEEP.SYNCS 0x989680 ;  /* 0x009896800000895d */ /* 0x002fea0003900000 */
[----:B------:R-:W1:Y:S02]  /*1f0f0*/  @!P0 SYNCS.PHASECHK.TRANS64 P0, [R2+URZ+0x38800], R25 ;  /* 0x03880019020085a7 */ /* 0x000e64000800007f */
[----:B-1----:R-:W-:Y:S05]  /*1f100*/  @!P0 BRA `(.L_x_4385) ;  /* 0xfffffffc00f08947 */ /* 0x002fea000383ffff */
[----:B------:R-:W-:Y:S05]  /*1f110*/  BRA `(.L_x_4640) ;  /* 0xfffffe8800707947 */ /* 0x000fea000383ffff */
.L_x_4393:
        /* <DEDUP_REMOVED lines=8> */
.L_x_4642:
[----:B------:R-:W-:Y:S05]  /*1f1a0*/  BSYNC B1 ;  /* 0x0000000000017941 */ /* 0x000fea0003800000 */
.L_x_4641:
        /* <DEDUP_REMOVED lines=8> */
.L_x_4643:
[----:B------:R-:W-:Y:S02]  /*1f230*/  IMAD.MOV.U32 R13, RZ, RZ, R24 ;  /* 0x000000ffff0d7224 */ /* 0x000fe400078e0018 */
[----:B------:R-:W-:-:S07]  /*1f240*/  IMAD.MOV.U32 R3, RZ, RZ, R14 ;  /* 0x000000ffff037224 */ /* 0x000fce00078e000e */
[----:B------:R-:W-:Y:S05]  /*1f250*/  WARPSYNC.COLLECTIVE R15, `(.L_x_4644) ;  /* 0x000000000f087348 */ /* 0x000fea0003c00000 */
[----:B------:R0:W1:Y:S02]  /*1f260*/  SHFL.IDX P6, R14, R13, R12, R11 ;  /* 0x0000000c0d0e7389 */ /* 0x00006400000c000b */
[----:B01----:R-:W-:Y:S01]  /*1f270*/  ENDCOLLECTIVE ;  /* 0x000000000000791b */ /* 0x003fe20003800000 */
.L_x_4644:
[----:B------:R-:W-:Y:S02]  /*1f280*/  IMAD.MOV.U32 R13, RZ, RZ, R27 ;  /* 0x000000ffff0d7224 */ /* 0x000fe400078e001b */
[----:B------:R-:W-:-:S07]  /*1f290*/  IMAD.MOV.U32 R4, RZ, RZ, R14 ;  /* 0x000000ffff047224 */ /* 0x000fce00078e000e */
[----:B------:R-:W-:Y:S05]  /*1f2a0*/  WARPSYNC.COLLECTIVE R15, `(.L_x_4645) ;  /* 0x000000000f087348 */ /* 0x000fea0003c00000 */
[----:B------:R0:W1:Y:S02]  /*1f2b0*/  SHFL.IDX P6, R14, R13, R12, R11 ;  /* 0x0000000c0d0e7389 */ /* 0x00006400000c000b */
[----:B01----:R-:W-:Y:S01]  /*1f2c0*/  ENDCOLLECTIVE ;  /* 0x000000000000791b */ /* 0x003fe20003800000 */
.L_x_4645:
[----:B------:R-:W-:Y:S02]  /*1f2d0*/  IMAD.MOV.U32 R12, RZ, RZ, R3 ;  /* 0x000000ffff0c7224 */ /* 0x000fe400078e0003 */
[----:B------:R-:W-:Y:S01]  /*1f2e0*/  IMAD.MOV.U32 R13, RZ, RZ, R0 ;  /* 0x000000ffff0d7224 */ /* 0x000fe200078e0000 */
[----:B------:R-:W-:Y:S06]  /*1f2f0*/  BRA `(.L_x_4646) ;  /* 0xfffffe9000e07947 */ /* 0x000fec000383ffff */
.L_x_4397:
[----:B0-----:R0:W1:Y:S02]  /*1f300*/  SYNCS.PHASECHK.TRANS64.TRYWAIT P1, [R2+URZ+0x38800], R27 ;  /* 0x0388001b020075a7 */ /* 0x001064000802017f */
[----:B-1----:R-:W-:Y:S05]  /*1f310*/  @!P1 NANOSLEEP.SYNCS 0x989680 ;  /* 0x009896800000995d */ /* 0x002fea0003900000 */
[----:B------:R-:W1:Y:S02]  /*1f320*/  @!P1 SYNCS.PHASECHK.TRANS64 P1, [R2+URZ+0x38800], R27 ;  /* 0x0388001b020095a7 */ /* 0x000e64000802007f */
[----:B-1----:R-:W-:Y:S05]  /*1f330*/  @!P1 BRA `(.L_x_4397) ;  /* 0xfffffffc00f09947 */ /* 0x002fea000383ffff */
[----:B------:R-:W-:Y:S05]  /*1f340*/  BRA `(.L_x_4647) ;  /* 0xfffffe9400b07947 */ /* 0x000fea000383ffff */
.L_x_4403:
[----:B0-----:R0:W1:Y:S02]  /*1f350*/  SYNCS.PHASECHK.TRANS64.TRYWAIT P1, [R20+URZ+0x38830], R15 ;  /* 0x0388300f140075a7 */ /* 0x001064000802017f */
[----:B-1----:R-:W-:Y:S05]  /*1f360*/  @!P1 NANOSLEEP.SYNCS 0x989680 ;  /* 0x009896800000995d */ /* 0x002fea0003900000 */
[----:B------:R-:W1:Y:S02]  /*1f370*/  @!P1 SYNCS.PHASECHK.TRANS64 P1, [R20+URZ+0x38830], R15 ;  /* 0x0388300f140095a7 */ /* 0x000e64000802007f */
[----:B-1----:R-:W-:Y:S05]  /*1f380*/  @!P1 BRA `(.L_x_4403) ;  /* 0xfffffffc00f09947 */ /* 0x002fea000383ffff */
[----:B------:R-:W-:Y:S05]  /*1f390*/  BRA `(.L_x_4402) ;  /* 0xfffffea000e07947 */ /* 0x000fea000383ffff */
.L_x_4405:
[----:B-1----:R1:W2:Y:S02]  /*1f3a0*/  SYNCS.PHASECHK.TRANS64.TRYWAIT P1, [R2+URZ+0x38810], R11 ;  /* 0x0388100b020075a7 */ /* 0x0022a4000802017f */
[----:B--2---:R-:W-:Y:S05]  /*1f3b0*/  @!P1 NANOSLEEP.SYNCS 0x989680 ;  /* 0x009896800000995d */ /* 0x004fea0003900000 */
[----:B------:R-:W2:Y:S02]  /*1f3c0*/  @!P1 SYNCS.PHASECHK.TRANS64 P1, [R2+URZ+0x38810], R11 ;  /* 0x0388100b020095a7 */ /* 0x000ea4000802007f */
[----:B--2---:R-:W-:Y:S05]  /*1f3d0*/  @!P1 BRA `(.L_x_4405) ;  /* 0xfffffffc00f09947 */ /* 0x004fea000383ffff */
[----:B------:R-:W-:Y:S05]  /*1f3e0*/  BRA `(.L_x_4648) ;  /* 0xfffffea400907947 */ /* 0x000fea000383ffff */
.L_x_4410:
[----:B-1----:R1:W3:Y:S02]  /*1f3f0*/  SYNCS.PHASECHK.TRANS64.TRYWAIT P1, [R20+URZ+0x38850], R15 ;  /* 0x0388500f140075a7 */ /* 0x0022e4000802017f */
[----:B---3--:R-:W-:Y:S05]  /*1f400*/  @!P1 NANOSLEEP.SYNCS 0x989680 ;  /* 0x009896800000995d */ /* 0x008fea0003900000 */
[----:B------:R-:W3:Y:S02]  /*1f410*/  @!P1 SYNCS.PHASECHK.TRANS64 P1, [R20+URZ+0x38850], R15 ;  /* 0x0388500f140095a7 */ /* 0x000ee4000802007f */
[----:B---3--:R-:W-:Y:S05]  /*1f420*/  @!P1 BRA `(.L_x_4410) ;  /* 0xfffffffc00f09947 */ /* 0x008fea000383ffff */
[----:B------:R-:W-:Y:S05]  /*1f430*/  BRA `(.L_x_4409) ;  /* 0xfffffea400c07947 */ /* 0x000fea000383ffff */
.L_x_4417:
[----:B-1----:R1:W2:Y:S02]  /*1f440*/  SYNCS.PHASECHK.TRANS64.TRYWAIT P3, [R196+URZ+0x38830], R11 ;  /* 0x0388300bc40075a7 */ /* 0x0022a4000806017f */
[----:B--2---:R-:W-:Y:S05]  /*1f450*/  @!P3 NANOSLEEP.SYNCS 0x989680 ;  /* 0x009896800000b95d */ /* 0x004fea0003900000 */
[----:B------:R-:W2:Y:S02]  /*1f460*/  @!P3 SYNCS.PHASECHK.TRANS64 P3, [R196+URZ+0x38830], R11 ;  /* 0x0388300bc400b5a7 */ /* 0x000ea4000806007f */
[----:B--2---:R-:W-:Y:S05]  /*1f470*/  @!P3 BRA `(.L_x_4417) ;  /* 0xfffffffc00f0b947 */ /* 0x004fea000383ffff */
[----:B------:R-:W-:Y:S05]  /*1f480*/  BRA `(.L_x_4416) ;  /* 0xfffffed000647947 */ /* 0x000fea000383ffff */
.L_x_4422:
[----:B---3--:R3:W4:Y:S02]  /*1f490*/  SYNCS.PHASECHK.TRANS64.TRYWAIT P3, [R196+URZ+0x38850], R11 ;  /* 0x0388500bc40075a7 */ /* 0x008724000806017f */
[----:B----4-:R-:W-:Y:S05]  /*1f4a0*/  @!P3 NANOSLEEP.SYNCS 0x989680 ;  /* 0x009896800000b95d */ /* 0x010fea0003900000 */
[----:B------:R-:W4:Y:S02]  /*1f4b0*/  @!P3 SYNCS.PHASECHK.TRANS64 P3, [R196+URZ+0x38850], R11 ;  /* 0x0388500bc400b5a7 */ /* 0x000f24000806007f */
[----:B----4-:R-:W-:Y:S05]  /*1f4c0*/  @!P3 BRA `(.L_x_4422) ;  /* 0xfffffffc00f0b947 */ /* 0x010fea000383ffff */
[----:B------:R-:W-:Y:S05]  /*1f4d0*/  BRA `(.L_x_4421) ;  /* 0xfffffed400007947 */ /* 0x000fea000383ffff */
.L_x_4455:
[----:B------:R-:W0:Y:S01]  /*1f4e0*/  S2R R3, SR_TID.X ;  /* 0x0000000000037919 */ /* 0x000e220000002100 */
[----:B------:R-:W-:Y:S01]  /*1f4f0*/  BSSY B1, `(.L_x_4649) ;  /* 0x000000a000017945 */ /* 0x000fe20003800000 */
[----:B---3--:R-:W-:Y:S02]  /*1f500*/  IMAD.MOV.U32 R12, RZ, RZ, RZ ;  /* 0x000000ffff0c7224 */ /* 0x008fe400078e00ff */
        /* <DEDUP_REMOVED lines=8> */
.L_x_4650:
[----:B------:R-:W-:Y:S05]  /*1f590*/  BSYNC B1 ;  /* 0x0000000000017941 */ /* 0x000fea0003800000 */
.L_x_4649:
[----:B------:R-:W-:Y:S05]  /*1f5a0*/  BRA `(.L_x_4651) ;  /* 0xffffff6c00a47947 */ /* 0x000fea000383ffff */
.L_x_4457:
[----:B------:R-:W-:Y:S01]  /*1f5b0*/  BSSY B1, `(.L_x_4652) ;  /* 0x0000006000017945 */ /* 0x000fe20003800000 */
[----:B------:R-:W-:-:S07]  /*1f5c0*/  IMAD.MOV.U32 R15, RZ, RZ, -0x1 ;  /* 0xffffffffff0f7424 */ /* 0x000fce00078e00ff */
[----:B0-----:R-:W-:Y:S05]  /*1f5d0*/  WARPSYNC.COLLECTIVE R15, `(.L_x_4653) ;  /* 0x000000000f0c7348 */ /* 0x001fea0003c00000 */
[----:B------:R-:W-:Y:S02]  /*1f5e0*/  ELECT P6, UR62, PT ;  /* 0x00000000003e782f */ /* 0x000fe400038c0000 */
[----:B------:R-:W-:Y:S01]  /*1f5f0*/  MOV R14, UR62 ;  /* 0x0000003e000e7c02 */ /* 0x000fe20008000f00 */
[----:B0-----:R-:W-:Y:S10]  /*1f600*/  ENDCOLLECTIVE ;  /* 0x000000000000791b */ /* 0x001ff40003800000 */
.L_x_4653:
[----:B------:R-:W-:Y:S05]  /*1f610*/  BSYNC B1 ;  /* 0x0000000000017941 */ /* 0x000fea0003800000 */
.L_x_4652:
[----:B------:R-:W-:Y:S05]  /*1f620*/  BRA `(.L_x_4456) ;  /* 0xffffff6c009c7947 */ /* 0x000fea000383ffff */
.L_x_4459:
[----:B0-----:R0:W1:Y:S02]  /*1f630*/  SYNCS.PHASECHK.TRANS64.TRYWAIT P0, [R18+URZ+0x38820], R3 ;  /* 0x03882003120075a7 */ /* 0x001064000800017f */
[----:B-1----:R-:W-:Y:S05]  /*1f640*/  @!P0 NANOSLEEP.SYNCS 0x989680 ;  /* 0x009896800000895d */ /* 0x002fea0003900000 */
[----:B------:R-:W1:Y:S02]  /*1f650*/  @!P0 SYNCS.PHASECHK.TRANS64 P0, [R18+URZ+0x38820], R3 ;  /* 0x03882003120085a7 */ /* 0x000e64000800007f */
[----:B-1----:R-:W-:Y:S05]  /*1f660*/  @!P0 BRA `(.L_x_4459) ;  /* 0xfffffffc00f08947 */ /* 0x002fea000383ffff */
[----:B------:R-:W-:Y:S05]  /*1f670*/  BRA `(.L_x_4654) ;  /* 0xffffff6c00ac7947 */ /* 0x000fea000383ffff */
.L_x_4463:
[----:B-1----:R1:W2:Y:S02]  /*1f680*/  SYNCS.PHASECHK.TRANS64.TRYWAIT P0, [R4+URZ+0x388a0], R8 ;  /* 0x0388a008040075a7 */ /* 0x0022a4000800017f */
[----:B--2---:R-:W-:Y:S05]  /*1f690*/  @!P0 NANOSLEEP.SYNCS 0x989680 ;  /* 0x009896800000895d */ /* 0x004fea0003900000 */
[----:B------:R-:W2:Y:S02]  /*1f6a0*/  @!P0 SYNCS.PHASECHK.TRANS64 P0, [R4+URZ+0x388a0], R8 ;  /* 0x0388a008040085a7 */ /* 0x000ea4000800007f */
[----:B--2---:R-:W-:Y:S05]  /*1f6b0*/  @!P0 BRA `(.L_x_4463) ;  /* 0xfffffffc00f08947 */ /* 0x004fea000383ffff */
[----:B------:R-:W-:Y:S05]  /*1f6c0*/  BRA `(.L_x_4655) ;  /* 0xffffff6c00cc7947 */ /* 0x000fea000383ffff */
.L_x_4468:
[----:B0-----:R0:W2:Y:S02]  /*1f6d0*/  SYNCS.PHASECHK.TRANS64.TRYWAIT P0, [R4+URZ+0x388c0], R8 ;  /* 0x0388c008040075a7 */ /* 0x0010a4000800017f */
[----:B--2---:R-:W-:Y:S05]  /*1f6e0*/  @!P0 NANOSLEEP.SYNCS 0x989680 ;  /* 0x009896800000895d */ /* 0x004fea0003900000 */
[----:B------:R-:W2:Y:S02]  /*1f6f0*/  @!P0 SYNCS.PHASECHK.TRANS64 P0, [R4+URZ+0x388c0], R8 ;  /* 0x0388c008040085a7 */ /* 0x000ea4000800007f */
[----:B--2---:R-:W-:Y:S05]  /*1f700*/  @!P0 BRA `(.L_x_4468) ;  /* 0xfffffffc00f08947 */ /* 0x004fea000383ffff */
[----:B------:R-:W-:Y:S05]  /*1f710*/  BRA `(.L_x_4656) ;  /* 0xffffff70004c7947 */ /* 0x000fea000383ffff */
.L_x_4482:
[----:B0-----:R0:W1:Y:S02]  /*1f720*/  SYNCS.PHASECHK.TRANS64.TRYWAIT P2, [R4+URZ+0x388a0], R5 ;  /* 0x0388a005040075a7 */ /* 0x001064000804017f */
[----:B-1----:R-:W-:Y:S05]  /*1f730*/  @!P2 NANOSLEEP.SYNCS 0x989680 ;  /* 0x009896800000a95d */ /* 0x002fea0003900000 */
[----:B------:R-:W1:Y:S02]  /*1f740*/  @!P2 SYNCS.PHASECHK.TRANS64 P2, [R4+URZ+0x388a0], R5 ;  /* 0x0388a0050400a5a7 */ /* 0x000e64000804007f */
[----:B-1----:R-:W-:Y:S05]  /*1f750*/  @!P2 BRA `(.L_x_4482) ;  /* 0xfffffffc00f0a947 */ /* 0x002fea000383ffff */
[----:B------:R-:W-:Y:S05]  /*1f760*/  BRA `(.L_x_4657) ;  /* 0xffffff7800cc7947 */ /* 0x000fea000383ffff */
.L_x_4487:
[----:B-1----:R1:W2:Y:S02]  /*1f770*/  SYNCS.PHASECHK.TRANS64.TRYWAIT P2, [R4+URZ+0x388c0], R5 ;  /* 0x0388c005040075a7 */ /* 0x0022a4000804017f */
[----:B--2---:R-:W-:Y:S05]  /*1f780*/  @!P2 NANOSLEEP.SYNCS 0x989680 ;  /* 0x009896800000a95d */ /* 0x004fea0003900000 */
[----:B------:R-:W2:Y:S02]  /*1f790*/  @!P2 SYNCS.PHASECHK.TRANS64 P2, [R4+URZ+0x388c0], R5 ;  /* 0x0388c0050400a5a7 */ /* 0x000ea4000804007f */
[----:B--2---:R-:W-:Y:S05]  /*1f7a0*/  @!P2 BRA `(.L_x_4487) ;  /* 0xfffffffc00f0a947 */ /* 0x004fea000383ffff */
[----:B------:R-:W-:Y:S05]  /*1f7b0*/  BRA `(.L_x_4658) ;  /* 0xffffff7c00487947 */ /* 0x000fea000383ffff */
.L_x_4509:
        /* <DEDUP_REMOVED lines=11> */
.L_x_4660:
[----:B------:R-:W-:Y:S05]  /*1f870*/  BSYNC B0 ;  /* 0x0000000000007941 */ /* 0x000fea0003800000 */
.L_x_4659:
[----:B------:R-:W-:Y:S05]  /*1f880*/  BRA `(.L_x_4661) ;  /* 0xffffff8c00b87947 */ /* 0x000fea000383ffff */
.L_x_4511:
[----:B------:R-:W-:Y:S01]  /*1f890*/  BSSY B0, `(.L_x_4662) ;  /* 0x0000006000007945 */ /* 0x000fe20003800000 */
[----:B------:R-:W-:-:S07]  /*1f8a0*/  IMAD.MOV.U32 R15, RZ, RZ, -0x1 ;  /* 0xffffffffff0f7424 */ /* 0x000fce00078e00ff */
[----:B0-----:R-:W-:Y:S05]  /*1f8b0*/  WARPSYNC.COLLECTIVE R15, `(.L_x_4663) ;  /* 0x000000000f0c7348 */ /* 0x001fea0003c00000 */
[----:B------:R-:W-:Y:S02]  /*1f8c0*/  ELECT P6, UR62, PT ;  /* 0x00000000003e782f */ /* 0x000fe400038c0000 */
[----:B------:R-:W-:Y:S01]  /*1f8d0*/  MOV R14, UR62 ;  /* 0x0000003e000e7c02 */ /* 0x000fe20008000f00 */
[----:B0-----:R-:W-:Y:S10]  /*1f8e0*/  ENDCOLLECTIVE ;  /* 0x000000000000791b */ /* 0x001ff40003800000 */
.L_x_4663:
[----:B------:R-:W-:Y:S05]  /*1f8f0*/  BSYNC B0 ;  /* 0x0000000000007941 */ /* 0x000fea0003800000 */
.L_x_4662:
[----:B------:R-:W-:Y:S05]  /*1f900*/  BRA `(.L_x_4664) ;  /* 0xffffff8c00c47947 */ /* 0x000fea000383ffff */
.L_x_4513:
[----:B0-----:R0:W1:Y:S02]  /*1f910*/  SYNCS.PHASECHK.TRANS64.TRYWAIT P0, [R0+URZ+0x38840], R2 ;  /* 0x03884002000075a7 */ /* 0x001064000800017f */
[----:B-1----:R-:W-:Y:S05]  /*1f920*/  @!P0 NANOSLEEP.SYNCS 0x989680 ;  /* 0x009896800000895d */ /* 0x002fea0003900000 */
[----:B------:R-:W1:Y:S02]  /*1f930*/  @!P0 SYNCS.PHASECHK.TRANS64 P0, [R0+URZ+0x38840], R2 ;  /* 0x03884002000085a7 */ /* 0x000e64000800007f */
[----:B-1----:R-:W-:Y:S05]  /*1f940*/  @!P0 BRA `(.L_x_4513) ;  /* 0xfffffffc00f08947 */ /* 0x002fea000383ffff */
[----:B------:R-:W-:Y:S05]  /*1f950*/  BRA `(.L_x_4665) ;  /* 0xffffff9000247947 */ /* 0x000fea000383ffff */
.L_x_4517:
        /* <DEDUP_REMOVED lines=9> */
.L_x_4666:
[----:B------:R-:W-:Y:S02]  /*1f9f0*/  IMAD.MOV.U32 R13, RZ, RZ, R3 ;  /* 0x000000ffff0d7224 */ /* 0x000fe400078e0003 */
[----:B------:R-:W-:Y:S01]  /*1fa00*/  IMAD.MOV.U32 R4, RZ, RZ, R14 ;  /* 0x000000ffff047224 */ /* 0x000fe200078e000e */
[----:B------:R-:W-:-:S07]  /*1fa10*/  LOP3.LUT R6, R6, 0x7f, RZ, 0xc0, !PT ;  /* 0x0000007f06067812 */ /* 0x000fce00078ec0ff */
[----:B------:R-:W-:Y:S05]  /*1fa20*/  WARPSYNC.COLLECTIVE R15, `(.L_x_4667) ;  /* 0x000000000f087348 */ /* 0x000fea0003c00000 */
[----:B------:R0:W1:Y:S02]  /*1fa30*/  SHFL.IDX P6, R14, R13, R12, R11 ;  /* 0x0000000c0d0e7389 */ /* 0x00006400000c000b */
[----:B01----:R-:W-:Y:S01]  /*1fa40*/  ENDCOLLECTIVE ;  /* 0x000000000000791b */ /* 0x003fe20003800000 */
.L_x_4667:
        /* <DEDUP_REMOVED lines=9> */
.L_x_4668:
[----:B------:R-:W-:Y:S02]  /*1fae0*/  IMAD.MOV.U32 R13, RZ, RZ, R3 ;  /* 0x000000ffff0d7224 */ /* 0x000fe400078e0003 */
[----:B------:R-:W-:-:S07]  /*1faf0*/  IMAD.MOV.U32 R6, RZ, RZ, R14 ;  /* 0x000000ffff067224 */ /* 0x000fce00078e000e */
[----:B------:R-:W-:Y:S05]  /*1fb00*/  WARPSYNC.COLLECTIVE R15, `(.L_x_4669) ;  /* 0x000000000f087348 */ /* 0x000fea0003c00000 */
[----:B------:R0:W1:Y:S02]  /*1fb10*/  SHFL.IDX P6, R14, R13, R12, R11 ;  /* 0x0000000c0d0e7389 */ /* 0x00006400000c000b */
[----:B01----:R-:W-:Y:S01]  /*1fb20*/  ENDCOLLECTIVE ;  /* 0x000000000000791b */ /* 0x003fe20003800000 */
.L_x_4669:
        /* <DEDUP_REMOVED lines=22> */
.L_x_4670:
        /* <DEDUP_REMOVED lines=10> */
.L_x_4671:
        /* <DEDUP_REMOVED lines=11> */
.L_x_4672:
        /* <DEDUP_REMOVED lines=14> */
.L_x_4673:
[----:B------:R-:W-:Y:S01]  /*1fec0*/  IMAD.MOV.U32 R3, RZ, RZ, R14 ;  /* 0x000000ffff037224 */ /* 0x000fe200078e000e */
[----:B------:R-:W-:Y:S06]  /*1fed0*/  BRA `(.L_x_4674) ;  /* 0xffffff9400647947 */ /* 0x000fec000383ffff */
.L_x_4521:
[----:B------:R-:W2:Y:S04]  /*1fee0*/  LDL.LU R13, [R1+0x4c] ;  /* 0x00004c00010d7983 */ /* 0x000ea80000300800 */
[----:B------:R-:W3:Y:S04]  /*1fef0*/  LDL.LU R12, [R1+0x4] ;  /* 0x00000400010c7983 */ /* 0x000ee80000300800 */
[----:B------:R-:W4:Y:S04]  /*1ff00*/  LDL.LU R11, [R1+0x50] ;  /* 0x00005000010b7983 */ /* 0x000f280000300800 */
[----:B------:R-:W5:Y:S04]  /*1ff10*/  LDL.LU R9, [R1+0x64] ;  /* 0x0000640001097983 */ /* 0x000f680000300800 */
[----:B------:R-:W5:Y:S01]  /*1ff20*/  LDL.LU R8, [R1+0x14] ;  /* 0x0000140001087983 */ /* 0x000f620000300800 */
[----:B------:R-:W-:Y:S01]  /*1ff30*/  BSSY B0, `(.L_x_4675) ;  /* 0x0000017000007945 */ /* 0x000fe20003800000 */
[----:B------:R-:W-:-:S02]  /*1ff40*/  IMAD.MOV.U32 R15, RZ, RZ, -0x1 ;  /* 0xffffffffff0f7424 */ /* 0x000fc400078e00ff */
[----:B--2---:R-:W-:Y:S02]  /*1ff50*/  IMAD R7, R13, R7, RZ ;  /* 0x000000070d077224 */ /* 0x004fe400078e02ff */
[----:B------:R-:W-:-:S03]  /*1ff60*/  IMAD.MOV.U32 R13, RZ, RZ, R4 ;  /* 0x000000ffff0d7224 */ /* 0x000fc600078e0004 */
[-C--:B---3--:R-:W-:Y:S01]  /*1ff70*/  ISETP.GE.AND P2, PT, R12, R7.reuse, PT ;  /* 0x000000070c00720c */ /* 0x088fe20003f46270 */
[----:B------:R-:W-:Y:S01]  /*1ff80*/  IMAD.MOV.U32 R12, RZ, RZ, RZ ;  /* 0x000000ffff0c7224 */ /* 0x000fe200078e00ff */
[-C--:B----4-:R-:W-:Y:S01]  /*1ff90*/  ISETP.GE.AND P3, PT, R11, R7.reuse, PT ;  /* 0x000000070b00720c */ /* 0x090fe20003f66270 */
[----:B------:R-:W-:Y:S01]  /*1ffa0*/  IMAD.MOV.U32 R11, RZ, RZ, 0x181f ;  /* 0x0000181fff0b7424 */ /* 0x000fe200078e00ff */
[----:B-----5:R-:W-:Y:S02]  /*1ffb0*/  ISETP.GE.AND P4, PT, R9, R7, PT ;  /* 0x000000070900720c */ /* 0x020fe40003f86270 */
[----:B------:R-:W-:-:S07]  /*1ffc0*/  LOP3.LUT R8, R8, 0xffffffdf, RZ, 0xc0, !PT ;  /* 0xffffffdf08087812 */ /* 0x000fce00078ec0ff */
        /* <DEDUP_REMOVED lines=8> */
[----:B------:R-:W-:-:S05]  /*20050*/  @P6 LOP3.LUT R8, R8, 0x10, RZ, 0xfc, !PT ;  /* 0x0000001008086812 */ /* 0x000fca00078efcff */
[----:B------:R0:W-:Y:S02]  /*20060*/  STL [R1+0x14], R8 ;  /* 0x0000140801007387 */ /* 0x0001e40000100800 */
[----:B0-----:R-:W-:Y:S05]  /*20070*/  WARPSYNC.COLLECTIVE R15, `(.L_x_4676) ;  /* 0x000000000f087348 */ /* 0x001fea0003c00000 */
[----:B------:R1:W2:Y:S02]  /*20080*/  SHFL.IDX P6, R14, R13, R12, R11 ;  /* 0x0000000c0d0e7389 */ /* 0x0002a400000c000b */
[----:B012---:R-:W-:Y:S01]  /*20090*/  ENDCOLLECTIVE ;  /* 0x000000000000791b */ /* 0x007fe20003800000 */
.L_x_4676:
[----:B------:R-:W-:Y:S05]  /*200a0*/  BSYNC B0 ;  /* 0x0000000000007941 */ /* 0x000fea0003800000 */
.L_x_4675:
[----:B------:R0:W-:Y:S04]  /*200b0*/  STL [R1+0x90], R16 ;  /* 0x0000901001007387 */ /* 0x0001e80000100800 */
[----:B0-----:R0:W5:Y:S04]  /*200c0*/  LDL.LU R16, [R1+0x14] ;  /* 0x0000140001107983 */ /* 0x0011680000300800 */
[----:B------:R1:W-:Y:S04]  /*200d0*/  STL [R1+0x8c], R7 ;  /* 0x00008c0701007387 */ /* 0x0003e80000100800 */
[----:B-1----:R0:W5:Y:S01]  /*200e0*/  LDL R7, [R1+0x18] ;  /* 0x0000180001077983 */ /* 0x0021620000100800 */
[----:B------:R-:W-:-:S02]  /*200f0*/  IMAD.MOV.U32 R13, RZ, RZ, R0 ;  /* 0x000000ffff0d7224 */ /* 0x000fc400078e0000 */
[----:B------:R-:W-:Y:S02]  /*20100*/  IMAD.MOV.U32 R12, RZ, RZ, RZ ;  /* 0x000000ffff0c7224 */ /* 0x000fe400078e00ff */
[----:B------:R-:W-:Y:S02]  /*20110*/  IMAD.MOV.U32 R11, RZ, RZ, 0x181f ;  /* 0x0000181fff0b7424 */ /* 0x000fe400078e00ff */
[----:B------:R-:W-:Y:S02]  /*20120*/  IMAD.MOV.U32 R15, RZ, RZ, -0x1 ;  /* 0xffffffffff0f7424 */ /* 0x000fe400078e00ff */
[----:B0-----:R-:W-:-:S07]  /*20130*/  IMAD.MOV.U32 R8, RZ, RZ, R14 ;  /* 0x000000ffff087224 */ /* 0x001fce00078e000e */
[----:B-----5:R-:W-:Y:S05]  /*20140*/  WARPSYNC.COLLECTIVE R15, `(.L_x_4677) ;  /* 0x000000000f087348 */ /* 0x020fea0003c00000 */
[----:B------:R0:W1:Y:S02]  /*20150*/  SHFL.IDX P6, R14, R13, R12, R11 ;  /* 0x0000000c0d0e7389 */ /* 0x00006400000c000b */
[----:B01---5:R-:W-:Y:S01]  /*20160*/  ENDCOLLECTIVE ;  /* 0x000000000000791b */ /* 0x023fe20003800000 */
.L_x_4677:
[----:B------:R-:W-:Y:S02]  /*20170*/  IMAD.MOV.U32 R13, RZ, RZ, R4 ;  /* 0x000000ffff0d7224 */ /* 0x000fe400078e0004 */
[----:B------:R-:W-:Y:S02]  /*20180*/  IMAD.MOV.U32 R12, RZ, RZ, 0x1 ;  /* 0x00000001ff0c7424 */ /* 0x000fe400078e00ff */
[----:B------:R-:W-:-:S05]  /*20190*/  IMAD.MOV.U32 R2, RZ, RZ, R14 ;  /* 0x000000ffff027224 */ /* 0x000fca00078e000e */
[----:B------:R-:W-:-:S05]  /*201a0*/  @!P2 LEA R3, P6, R10, R2, 0x1 ;  /* 0x000000020a03a211 */ /* 0x000fca00078c08ff */
[----:B------:R-:W-:-:S05]  /*201b0*/  @!P2 IMAD.X R2, RZ, RZ, R8, P6 ;  /* 0x000000ffff02a224 */ /* 0x000fca00030e0608 */
[----:B------:R-:W-:-:S04]  /*201c0*/  @!P2 LOP3.LUT R3, R3, R2, RZ, 0x3c, !PT ;  /* 0x000000020303a212 */ /* 0x000fc800078e3cff */
[----:B------:R-:W-:-:S04]  /*201d0*/  @!P2 LOP3.LUT R2, R3, R2, RZ, 0x3c, !PT ;  /* 0x000000020302a212 */ /* 0x000fc800078e3cff */
[----:B------:R-:W-:Y:S02]  /*201e0*/  @!P2 LOP3.LUT R3, R3, R2, RZ, 0x3c, !PT ;  /* 0x000000020303a212 */ /* 0x000fe400078e3cff */
[----:B------:R-:W-:-:S04]  /*201f0*/  LOP3.LUT R16, R16, 0xffff7fff, RZ, 0xc0, !PT ;  /* 0xffff7fff10107812 */ /* 0x000fc800078ec0ff */
[----:B------:R-:W-:-:S04]  /*20200*/  @P0 LOP3.LUT R16, R16, 0x8000, RZ, 0xfc, !PT ;  /* 0x0000800010100812 */ /* 0x000fc800078efcff */
[C---:B------:R-:W-:Y:S02]  /*20210*/  LOP3.LUT P0, RZ, R16.reuse, 0x8, RZ, 0xc0, !PT ;  /* 0x0000000810ff7812 */ /* 0x040fe4000780c0ff */
[----:B------:R-:W-:-:S04]  /*20220*/  LOP3.LUT R16, R16, 0xffffbfff, RZ, 0xc0, !PT ;  /* 0xffffbfff10107812 */ /* 0x000fc800078ec0ff */
[----:B------:R-:W-:-:S04]  /*20230*/  @P1 LOP3.LUT R16, R16, 0x4000, RZ, 0xfc, !PT ;  /* 0x0000400010101812 */ /* 0x000fc800078efcff */
[C---:B------:R-:W-:Y:S02]  /*20240*/  LOP3.LUT P1, RZ, R16.reuse, 0x4, RZ, 0xc0, !PT ;  /* 0x0000000410ff7812 */ /* 0x040fe4000782c0ff */
[----:B------:R-:W-:Y:S01]  /*20250*/  LOP3.LUT R16, R16, 0xffffdfff, RZ, 0xc0, !PT ;  /* 0xffffdfff10107812 */ /* 0x000fe200078ec0ff */
[----:B------:R-:W-:Y:S01]  /*20260*/  @!PT LDS RZ, [RZ] ;  /* 0x00000000fffff984 */ /* 0x000fe20000000800 */
[----:B------:R-:W-:Y:S01]  /*20270*/  @!PT LDS RZ, [RZ] ;  /* 0x00000000fffff984 */ /* 0x000fe20000000800 */
[----:B------:R-:W-:Y:S01]  /*20280*/  @!PT LDS RZ, [RZ] ;  /* 0x00000000fffff984 */ /* 0x000fe20000000800 */
[----:B------:R0:W-:Y:S03]  /*20290*/  @!P2 LDGSTS.E.BYPASS.LTC128B.128 [R7+0x26400], desc[UR40][R2.64], !P0 ;  /* 0x264000000207afae */ /* 0x0001e6000c101d68 */
[----:B------:R-:W-:-:S04]  /*202a0*/  @P3 LOP3.LUT R16, R16, 0x2000, RZ, 0xfc, !PT ;  /* 0x0000200010103812 */ /* 0x000fc800078efcff */
[C---:B------:R-:W-:Y:S02]  /*202b0*/  LOP3.LUT P3, RZ, R16.reuse, 0x2, RZ, 0xc0, !PT ;  /* 0x0000000210ff7812 */ /* 0x040fe4000786c0ff */
[----:B------:R-:W-:Y:S01]  /*202c0*/  LOP3.LUT R16, R16, 0xfffffbff, RZ, 0xc0, !PT ;  /* 0xfffffbff10107812 */ /* 0x000fe200078ec0ff */
[----:B------:R0:W-:Y:S03]  /*202d0*/  @!P2 LDGSTS.E.BYPASS.LTC128B.128 [R7+0x28400], desc[UR40][R2.64+0x80], !P1 ;  /* 0x284000800207afae */ /* 0x0001e6000c901d68 */
[----:B------:R-:W-:-:S04]  /*202e0*/  @P4 LOP3.LUT R16, R16, 0x400, RZ, 0xfc, !PT ;  /* 0x0000040010104812 */ /* 0x000fc800078efcff */
[C---:B------:R-:W-:Y:S02]  /*202f0*/  LOP3.LUT P0, RZ, R16.reuse, 0x8000, RZ, 0xc0, !PT ;  /* 0x0000800010ff7812 */ /* 0x040fe4000780c0ff */
[C---:B------:R-:W-:Y:S01]  /*20300*/  LOP3.LUT P1, RZ, R16.reuse, 0x4000, RZ, 0xc0, !PT ;  /* 0x0000400010ff7812 */ /* 0x040fe2000782c0ff */
[----:B------:R0:W-:Y:S01]  /*20310*/  @!P2 LDGSTS.E.BYPASS.LTC128B.128 [R7+0x2a400], desc[UR40][R2.64+0x100], !P3 ;  /* 0x2a4001000207afae */ /* 0x0001e2000d901d68 */
[C---:B------:R-:W-:Y:S02]  /*20320*/  LOP3.LUT P6, RZ, R16.reuse, 0x20, RZ, 0xc0, !PT ;  /* 0x0000002010ff7812 */ /* 0x040fe400078cc0ff */
[C---:B------:R-:W-:Y:S01]  /*20330*/  LOP3.LUT P3, RZ, R16.reuse, 0x2000, RZ, 0xc0, !PT ;  /* 0x0000200010ff7812 */ /* 0x040fe2000786c0ff */
[----:B------:R0:W-:Y:S01]  /*20340*/  @!P2 LDGSTS.E.BYPASS.LTC128B.128 [R7+0x2c400], desc[UR40][R2.64+0x180], !P5 ;  /* 0x2c4001800207afae */ /* 0x0001e2000e901d68 */
[C---:B------:R-:W-:Y:S02]  /*20350*/  LOP3.LUT P4, RZ, R16.reuse, 0x10, RZ, 0xc0, !PT ;  /* 0x0000001010ff7812 */ /* 0x040fe4000788c0ff */
[----:B------:R-:W-:-:S03]  /*20360*/  LOP3.LUT R16, R16, 0xfffff7ff, RZ, 0xc0, !PT ;  /* 0xfffff7ff10107812 */ /* 0x000fc600078ec0ff */
[----:B------:R0:W-:Y:S01]  /*20370*/  @!P2 LDGSTS.E.BYPASS.LTC128B.128 [R7+0x2e400], desc[UR40][R2.64+0x200], !P0 ;  /* 0x2e4002000207afae */ /* 0x0001e2000c101d68 */
[----:B------:R-:W-:-:S03]  /*20380*/  @P5 LOP3.LUT R16, R16, 0x800, RZ, 0xfc, !PT ;  /* 0x0000080010105812 */ /* 0x000fc600078efcff */
[----:B------:R0:W-:Y:S01]  /*20390*/  @!P2 LDGSTS.E.BYPASS.LTC128B.128 [R7+0x30400], desc[UR40][R2.64+0x280], !P1 ;  /* 0x304002800207afae */ /* 0x0001e2000c901d68 */
[C---:B------:R-:W-:Y:S02]  /*203a0*/  LOP3.LUT P5, RZ, R16.reuse, 0x4, RZ, 0xc0, !PT ;  /* 0x0000000410ff7812 */ /* 0x040fe400078ac0ff */
[----:B------:R-:W-:Y:S01]  /*203b0*/  @!P3 LOP3.LUT R8, R5, 0x40, RZ, 0xc0, !PT ;  /* 0x000000400508b812 */ /* 0x000fe200078ec0ff */
[----:B------:R0:W-:Y:S01]  /*203c0*/  @!P2 LDGSTS.E.BYPASS.LTC128B.128 [R7+0x32400], desc[UR40][R2.64+0x300], P6 ;  /* 0x324003000207afae */ /* 0x0001e2000b101d68 */
[----:B------:R-:W-:Y:S02]  /*203d0*/  LOP3.LUT R16, R16, 0xffffefff, RZ, 0xc0, !PT ;  /* 0xffffefff10107812 */ /* 0x000fe400078ec0ff */
[----:B------:R-:W-:-:S07]  /*203e0*/  @!P3 SHF.R.U32.HI R8, RZ, 0x2, R8 ;  /* 0x00000002ff08b819 */ /* 0x000fce0000011608 */
[----:B0-----:R-:W-:Y:S05]  /*203f0*/  WARPSYNC.COLLECTIVE R15, `(.L_x_4678) ;  /* 0x000000000f087348 */ /* 0x001fea0003c00000 */
[----:B------:R1:W2:Y:S02]  /*20400*/  SHFL.IDX P6, R14, R13, R12, R11 ;  /* 0x0000000c0d0e7389 */ /* 0x0002a400000c000b */
[----:B012---:R-:W-:Y:S01]  /*20410*/  ENDCOLLECTIVE ;  /* 0x000000000000791b */ /* 0x007fe20003800000 */
.L_x_4678:
[----:B------:R-:W-:Y:S01]  /*20420*/  @!PT LDS RZ, [RZ] ;  /* 0x00000000fffff984 */ /* 0x000fe20000000800 */
[----:B------:R-:W-:Y:S01]  /*20430*/  @!PT LDS RZ, [RZ] ;  /* 0x00000000fffff984 */ /* 0x000fe20000000800 */
[----:B------:R-:W-:Y:S01]  /*20440*/  @!PT LDS RZ, [RZ] ;  /* 0x00000000fffff984 */ /* 0x000fe20000000800 */
[----:B------:R0:W-:Y:S01]  /*20450*/  @!P2 LDGSTS.E.BYPASS.LTC128B.128 [R7+0x34400], desc[UR40][R2.64+0x380], P4 ;  /* 0x344003800207afae */ /* 0x0001e2000a101d68 */
[----:B------:R-:W-:Y:S02]  /*20460*/  @!P3 ISETP.NE.U32.AND P2, PT, R8, RZ, PT ;  /* 0x000000ff0800b20c */ /* 0x000fe40003f45070 */
[----:B------:R-:W-:Y:S02]  /*20470*/  @P5 LOP3.LUT R16, R16, 0x1000, RZ, 0xfc, !PT ;  /* 0x0000100010105812 */ /* 0x000fe400078efcff */
[----:B------:R-:W-:Y:S02]  /*20480*/  @!P3 LOP3.LUT R8, R6, 0x80, RZ, 0xc0, !PT ;  /* 0x000000800608b812 */ /* 0x000fe400078ec0ff */
[C---:B------:R-:W-:Y:S02]  /*20490*/  LOP3.LUT P5, RZ, R16.reuse, 0x8, RZ, 0xc0, !PT ;  /* 0x0000000810ff7812 */ /* 0x040fe400078ac0ff */
[----:B------:R-:W-:Y:S01]  /*204a0*/  LOP3.LUT R16, R16, 0xffffffdf, RZ, 0xc0, !PT ;  /* 0xffffffdf10107812 */ /* 0x000fe200078ec0ff */
[----:B------:R-:W-:Y:S01]  /*204b0*/  IMAD.MOV.U32 R13, RZ, RZ, R0 ;  /* 0x000000ffff0d7224 */ /* 0x000fe200078e0000 */
[----:B------:R-:W-:-:S03]  /*204c0*/  @!P3 SHF.R.U32.HI R8, RZ, 0x3, R8 ;  /* 0x00000003ff08b819 */ /* 0x000fc60000011608 */
[----:B------:R-:W-:Y:S02]  /*204d0*/  @P2 LOP3.LUT R16, R16, 0x20, RZ, 0xfc, !PT ;  /* 0x0000002010102812 */ /* 0x000fe400078efcff */
[----:B------:R-:W-:Y:S01]  /*204e0*/  @!P3 ISETP.NE.U32.AND P4, PT, R8, RZ, PT ;  /* 0x000000ff0800b20c */ /* 0x000fe20003f85070 */
[----:B0-----:R-:W-:-:S12]  /*204f0*/  IMAD.MOV.U32 R9, RZ, RZ, R14 ;  /* 0x000000ffff097224 */ /* 0x001fd800078e000e */
[----:B------:R-:W-:Y:S05]  /*20500*/  WARPSYNC.COLLECTIVE R15, `(.L_x_4679) ;  /* 0x000000000f087348 */ /* 0x000fea0003c00000 */
[----:B------:R0:W1:Y:S02]  /*20510*/  SHFL.IDX P6, R14, R13, R12, R11 ;  /* 0x0000000c0d0e7389 */ /* 0x00006400000c000b */
[----:B01----:R-:W-:Y:S01]  /*20520*/  ENDCOLLECTIVE ;  /* 0x000000000000791b */ /* 0x003fe20003800000 */
.L_x_4679:
        /* <DEDUP_REMOVED lines=29> */
.L_x_4680:
        /* <DEDUP_REMOVED lines=8> */
[----:B------:R0:W-:Y:S01]  /*20780*/  STL [R1+0x14], R16 ;  /* 0x0000141001007387 */ /* 0x0001e20000100800 */
[----:B------:R-:W-:-:S11]  /*20790*/  IMAD.MOV.U32 R10, RZ, RZ, R14 ;  /* 0x000000ffff0a7224 */ /* 0x000fd600078e000e */
[----:B0-----:R-:W-:Y:S05]  /*207a0*/  WARPSYNC.COLLECTIVE R15, `(.L_x_4681) ;  /* 0x000000000f087348 */ /* 0x001fea0003c00000 */
[----:B------:R1:W2:Y:S02]  /*207b0*/  SHFL.IDX P6, R14, R13, R12, R11 ;  /* 0x0000000c0d0e7389 */ /* 0x0002a400000c000b */
[----:B012---:R-:W-:Y:S01]  /*207c0*/  ENDCOLLECTIVE ;  /* 0x000000000000791b */ /* 0x007fe20003800000 */
.L_x_4681:
        /* <DEDUP_REMOVED lines=20> */
[----:B------:R-:W-:-:S03]  /*20910*/  LOP3.LUT P2, RZ, R16, 0x80, RZ, 0xc0, !PT ;  /* 0x0000008010ff7812 */ /* 0x000fc6000784c0ff */
[----:B------:R0:W5:Y:S10]  /*20920*/  LDL.LU R16, [R1+0x90] ;  /* 0x0000900001107983 */ /* 0x0001740000300800 */
        /* <DEDUP_REMOVED lines=13> */
.L_x_4682:
[----:B------:R-:W-:Y:S02]  /*20a00*/  IMAD.MOV.U32 R13, RZ, RZ, R0 ;  /* 0x000000ffff0d7224 */ /* 0x000fe400078e0000 */
[----:B------:R-:W-:-:S07]  /*20a10*/  IMAD.MOV.U32 R4, RZ, RZ, R14 ;  /* 0x000000ffff047224 */ /* 0x000fce00078e000e */
[----:B------:R-:W-:Y:S05]  /*20a20*/  WARPSYNC.COLLECTIVE R15, `(.L_x_4683) ;  /* 0x000000000f087348 */ /* 0x000fea0003c00000 */
[----:B------:R0:W1:Y:S02]  /*20a30*/  SHFL.IDX P6, R14, R13, R12, R11 ;  /* 0x0000000c0d0e7389 */ /* 0x00006400000c000b */
[----:B01----:R-:W-:Y:S01]  /*20a40*/  ENDCOLLECTIVE ;  /* 0x000000000000791b */ /* 0x003fe20003800000 */
.L_x_4683:
[----:B------:R-:W-:Y:S01]  /*20a50*/  IMAD.MOV.U32 R0, RZ, RZ, R14 ;  /* 0x000000ffff007224 */ /* 0x000fe200078e000e */
[----:B------:R-:W-:Y:S06]  /*20a60*/  BRA `(.L_x_4684) ;  /* 0xffffff9800347947 */ /* 0x000fec000383ffff */
.L_x_4526:
[----:B0-----:R0:W2:Y:S02]  /*20a70*/  SYNCS.PHASECHK.TRANS64.TRYWAIT P0, [R18+URZ+0x38820], R0 ;  /* 0x03882000120075a7 */ /* 0x0010a4000800017f */
[----:B--2---:R-:W-:Y:S05]  /*20a80*/  @!P0 NANOSLEEP.SYNCS 0x989680 ;  /* 0x009896800000895d */ /* 0x004fea0003900000 */
[----:B------:R-:W2:Y:S02]  /*20a90*/  @!P0 SYNCS.PHASECHK.TRANS64 P0, [R18+URZ+0x38820], R0 ;  /* 0x03882000120085a7 */ /* 0x000ea4000800007f */
[----:B--2---:R-:W-:Y:S05]  /*20aa0*/  @!P0 BRA `(.L_x_4526) ;  /* 0xfffffffc00f08947 */ /* 0x004fea000383ffff */
[----:B------:R-:W-:Y:S05]  /*20ab0*/  BRA `(.L_x_4685) ;  /* 0xffffff9800f07947 */ /* 0x000fea000383ffff */
.L_x_4530:
[----:B0-----:R0:W2:Y:S02]  /*20ac0*/  SYNCS.PHASECHK.TRANS64.TRYWAIT P0, [R0+URZ+0x38860], R2 ;  /* 0x03886002000075a7 */ /* 0x0010a4000800017f */
[----:B--2---:R-:W-:Y:S05]  /*20ad0*/  @!P0 NANOSLEEP.SYNCS 0x989680 ;  /* 0x009896800000895d */ /* 0x004fea0003900000 */
[----:B------:R-:W2:Y:S02]  /*20ae0*/  @!P0 SYNCS.PHASECHK.TRANS64 P0, [R0+URZ+0x38860], R2 ;  /* 0x03886002000085a7 */ /* 0x000ea4000800007f */
[----:B--2---:R-:W-:Y:S05]  /*20af0*/  @!P0 BRA `(.L_x_4530) ;  /* 0xfffffffc00f08947 */ /* 0x004fea000383ffff */
[----:B------:R-:W-:Y:S05]  /*20b00*/  BRA `(.L_x_4686) ;  /* 0xffffff9c00147947 */ /* 0x000fea000383ffff */
.L_x_4549:
[----:B-1----:R1:W2:Y:S02]  /*20b10*/  SYNCS.PHASECHK.TRANS64.TRYWAIT P0, [R2+URZ+0x38840], R6 ;  /* 0x03884006020075a7 */ /* 0x0022a4000800017f */
[----:B--2---:R-:W-:Y:S05]  /*20b20*/  @!P0 NANOSLEEP.SYNCS 0x989680 ;  /* 0x009896800000895d */ /* 0x004fea0003900000 */
[----:B------:R-:W2:Y:S02]  /*20b30*/  @!P0 SYNCS.PHASECHK.TRANS64 P0, [R2+URZ+0x38840], R6 ;  /* 0x03884006020085a7 */ /* 0x000ea4000800007f */
[----:B--2---:R-:W-:Y:S05]  /*20b40*/  @!P0 BRA `(.L_x_4549) ;  /* 0xfffffffc00f08947 */ /* 0x004fea000383ffff */
[----:B------:R-:W-:Y:S05]  /*20b50*/  BRA `(.L_x_4687) ;  /* 0xffffffa800247947 */ /* 0x000fea000383ffff */
.L_x_4554:
[----:B0-----:R0:W2:Y:S02]  /*20b60*/  SYNCS.PHASECHK.TRANS64.TRYWAIT P0, [R2+URZ+0x38860], R6 ;  /* 0x03886006020075a7 */ /* 0x0010a4000800017f */
[----:B--2---:R-:W-:Y:S05]  /*20b70*/  @!P0 NANOSLEEP.SYNCS 0x989680 ;  /* 0x009896800000895d */ /* 0x004fea0003900000 */
[----:B------:R-:W2:Y:S02]  /*20b80*/  @!P0 SYNCS.PHASECHK.TRANS64 P0, [R2+URZ+0x38860], R6 ;  /* 0x03886006020085a7 */ /* 0x000ea4000800007f */
[----:B--2---:R-:W-:Y:S05]  /*20b90*/  @!P0 BRA `(.L_x_4554) ;  /* 0xfffffffc00f08947 */ /* 0x004fea000383ffff */
[----:B------:R-:W-:Y:S05]  /*20ba0*/  BRA `(.L_x_4688) ;  /* 0xffffffa800a07947 */ /* 0x000fea000383ffff */
.L_x_4569:
[----:B-1----:R1:W2:Y:S02]  /*20bb0*/  SYNCS.PHASECHK.TRANS64.TRYWAIT P0, [R3+URZ+0x38840], R2 ;  /* 0x03884002030075a7 */ /* 0x0022a4000800017f */
[----:B--2---:R-:W-:Y:S05]  /*20bc0*/  @!P0 NANOSLEEP.SYNCS 0x989680 ;  /* 0x009896800000895d */ /* 0x004fea0003900000 */
[----:B------:R-:W2:Y:S02]  /*20bd0*/  @!P0 SYNCS.PHASECHK.TRANS64 P0, [R3+URZ+0x38840], R2 ;  /* 0x03884002030085a7 */ /* 0x000ea4000800007f */
[----:B--2---:R-:W-:Y:S05]  /*20be0*/  @!P0 BRA `(.L_x_4569) ;  /* 0xfffffffc00f08947 */ /* 0x004fea000383ffff */
[----:B------:R-:W-:Y:S05]  /*20bf0*/  BRA `(.L_x_4689) ;  /* 0xffffffb4007c7947 */ /* 0x000fea000383ffff */
.L_x_4574:
[----:B--2---:R2:W3:Y:S02]  /*20c00*/  SYNCS.PHASECHK.TRANS64.TRYWAIT P0, [R3+URZ+0x38860], R2 ;  /* 0x03886002030075a7 */ /* 0x0044e4000800017f */
[----:B---3--:R-:W-:Y:S05]  /*20c10*/  @!P0 NANOSLEEP.SYNCS 0x989680 ;  /* 0x009896800000895d */ /* 0x008fea0003900000 */
[----:B------:R-:W3:Y:S02]  /*20c20*/  @!P0 SYNCS.PHASECHK.TRANS64 P0, [R3+URZ+0x38860], R2 ;  /* 0x03886002030085a7 */ /* 0x000ee4000800007f */
[----:B---3--:R-:W-:Y:S05]  /*20c30*/  @!P0 BRA `(.L_x_4574) ;  /* 0xfffffffc00f08947 */ /* 0x008fea000383ffff */
[----:B------:R-:W-:Y:S05]  /*20c40*/  BRA `(.L_x_4690) ;  /* 0xffffffb400f87947 */ /* 0x000fea000383ffff */
.L_x_4589:
[----:B-1----:R1:W2:Y:S02]  /*20c50*/  SYNCS.PHASECHK.TRANS64.TRYWAIT P0, [R3+URZ+0x38840], R2 ;  /* 0x03884002030075a7 */ /* 0x0022a4000800017f */
[----:B--2---:R-:W-:Y:S05]  /*20c60*/  @!P0 NANOSLEEP.SYNCS 0x989680 ;  /* 0x009896800000895d */ /* 0x004fea0003900000 */
[----:B------:R-:W2:Y:S02]  /*20c70*/  @!P0 SYNCS.PHASECHK.TRANS64 P0, [R3+URZ+0x38840], R2 ;  /* 0x03884002030085a7 */ /* 0x000ea4000800007f */
[----:B--2---:R-:W-:Y:S05]  /*20c80*/  @!P0 BRA `(.L_x_4589) ;  /* 0xfffffffc00f08947 */ /* 0x004fea000383ffff */
[----:B------:R-:W-:Y:S05]  /*20c90*/  BRA `(.L_x_4691) ;  /* 0xffffffc000b87947 */ /* 0x000fea000383ffff */
.L_x_4594:
[----:B--2---:R2:W3:Y:S02]  /*20ca0*/  SYNCS.PHASECHK.TRANS64.TRYWAIT P0, [R3+URZ+0x38860], R2 ;  /* 0x03886002030075a7 */ /* 0x0044e4000800017f */
[----:B---3--:R-:W-:Y:S05]  /*20cb0*/  @!P0 NANOSLEEP.SYNCS 0x989680 ;  /* 0x009896800000895d */ /* 0x008fea0003900000 */
[----:B------:R-:W3:Y:S02]  /*20cc0*/  @!P0 SYNCS.PHASECHK.TRANS64 P0, [R3+URZ+0x38860], R2 ;  /* 0x03886002030085a7 */ /* 0x000ee4000800007f */
[----:B---3--:R-:W-:Y:S05]  /*20cd0*/  @!P0 BRA `(.L_x_4594) ;  /* 0xfffffffc00f08947 */ /* 0x008fea000383ffff */
[----:B------:R-:W-:Y:S05]  /*20ce0*/  BRA `(.L_x_4692) ;  /* 0xffffffc400347947 */ /* 0x000fea000383ffff */
.L_x_4610:
[----:B-1----:R-:W2:Y:S01]  /*20cf0*/  LDL R2, [R1] ;  /* 0x0000000001027983 */ /* 0x002ea20000100800 */
[----:B------:R-:W-:Y:S01]  /*20d00*/  BSSY B0, `(.L_x_4693) ;  /* 0x0000008000007945 */ /* 0x000fe20003800000 */
[----:B---3--:R-:W-:Y:S02]  /*20d10*/  IMAD.MOV.U32 R12, RZ, RZ, RZ ;  /* 0x000000ffff0c7224 */ /* 0x008fe400078e00ff */
[----:B------:R-:W-:Y:S02]  /*20d20*/  IMAD.MOV.U32 R11, RZ, RZ, 0x1f ;  /* 0x0000001fff0b7424 */ /* 0x000fe400078e00ff */
[----:B------:R-:W-:Y:S02]  /*20d30*/  IMAD.MOV.U32 R15, RZ, RZ, -0x1 ;  /* 0xffffffffff0f7424 */ /* 0x000fe400078e00ff */
[----:B--2---:R-:W-:-:S07]  /*20d40*/  IMAD.MOV.U32 R13, RZ, RZ, R2 ;  /* 0x000000ffff0d7224 */ /* 0x004fce00078e0002 */
[----:B0-----:R-:W-:Y:S05]  /*20d50*/  WARPSYNC.COLLECTIVE R15, `(.L_x_4694) ;  /* 0x000000000f087348 */ /* 0x001fea0003c00000 */
[----:B------:R1:W2:Y:S02]  /*20d60*/  SHFL.IDX P6, R14, R13, R12, R11 ;  /* 0x0000000c0d0e7389 */ /* 0x0002a400000c000b */
[----:B012---:R-:W-:Y:S01]  /*20d70*/  ENDCOLLECTIVE ;  /* 0x000000000000791b */ /* 0x007fe20003800000 */
.L_x_4694:
[----:B------:R-:W-:Y:S05]  /*20d80*/  BSYNC B0 ;  /* 0x0000000000007941 */ /* 0x000fea0003800000 */
.L_x_4693:
        /* <DEDUP_REMOVED lines=9> */
.L_x_4695:
        /* <DEDUP_REMOVED lines=26> */
.L_x_4696:
        /* <DEDUP_REMOVED lines=8> */
.L_x_4697:
        /* <DEDUP_REMOVED lines=8> */
.L_x_4698:
        /* <DEDUP_REMOVED lines=8> */
.L_x_4699:
        /* <DEDUP_REMOVED lines=8> */
.L_x_4700:
        /* <DEDUP_REMOVED lines=9> */
.L_x_4701:
[----:B------:R-:W-:Y:S01]  /*21250*/  IMAD.MOV.U32 R9, RZ, RZ, R14 ;  /* 0x000000ffff097224 */ /* 0x000fe200078e000e */
[----:B------:R-:W-:Y:S06]  /*21260*/  BRA `(.L_x_4702) ;  /* 0xffffffcc006c7947 */ /* 0x000fec000383ffff */
.L_x_4613:
[----:B------:R-:W-:Y:S01]  /*21270*/  BSSY B0, `(.L_x_4703) ;  /* 0x0000008000007945 */ /* 0x000fe20003800000 */
[----:B------:R-:W-:Y:S02]  /*21280*/  IMAD.MOV.U32 R13, RZ, RZ, R2 ;  /* 0x000000ffff0d7224 */ /* 0x000fe400078e0002 */
[----:B---3--:R-:W-:Y:S02]  /*21290*/  IMAD.MOV.U32 R12, RZ, RZ, 0x1 ;  /* 0x00000001ff0c7424 */ /* 0x008fe400078e00ff */
[----:B------:R-:W-:Y:S02]  /*212a0*/  IMAD.MOV.U32 R11, RZ, RZ, RZ ;  /* 0x000000ffff0b7224 */ /* 0x000fe400078e00ff */
[----:B------:R-:W-:-:S07]  /*212b0*/  IMAD.MOV.U32 R15, RZ, RZ, -0x1 ;  /* 0xffffffffff0f7424 */ /* 0x000fce00078e00ff */
[----:B0-----:R-:W-:Y:S05]  /*212c0*/  WARPSYNC.COLLECTIVE R15, `(.L_x_4704) ;  /* 0x000000000f087348 */ /* 0x001fea0003c00000 */
[----:B------:R1:W2:Y:S02]  /*212d0*/  SHFL.UP P6, R14, R13, R12, R11 ;  /* 0x0400000c0d0e7389 */ /* 0x0002a400000c000b */
[----:B012---:R-:W-:Y:S01]  /*212e0*/  ENDCOLLECTIVE ;  /* 0x000000000000791b */ /* 0x007fe20003800000 */
.L_x_4704:
[----:B------:R-:W-:Y:S05]  /*212f0*/  BSYNC B0 ;  /* 0x0000000000007941 */ /* 0x000fea0003800000 */
.L_x_4703:
        /* <DEDUP_REMOVED lines=10> */
.L_x_4705:
        /* <DEDUP_REMOVED lines=8> */
.L_x_4706:
        /* <DEDUP_REMOVED lines=8> */
.L_x_4707:
        /* <DEDUP_REMOVED lines=8> */
.L_x_4708:
        /* <DEDUP_REMOVED lines=9> */
.L_x_4709:
[----:B------:R-:W-:Y:S01]  /*215b0*/  IMAD.MOV.U32 R9, RZ, RZ, R14 ;  /* 0x000000ffff097224 */ /* 0x000fe200078e000e */
[----:B------:R-:W-:Y:S06]  /*215c0*/  BRA `(.L_x_4710) ;  /* 0xffffffcc00407947 */ /* 0x000fec000383ffff */
.L_x_4615:
[----:B------:R-:W-:Y:S01]  /*215d0*/  BSSY B0, `(.L_x_4711) ;  /* 0x0000006000007945 */ /* 0x000fe20003800000 */
[----:B------:R-:W-:Y:S01]  /*215e0*/  PLOP3.LUT P6, PT, P6, PT, PT, 0x8, 0x0 ;  /* 0x000000000000781c */ /* 0x000fe200037ce170 */
[----:B------:R-:W-:-:S12]  /*215f0*/  IMAD.MOV.U32 R15, RZ, RZ, -0x1 ;  /* 0xffffffffff0f7424 */ /* 0x000fd800078e00ff */
[----:B0--3--:R-:W-:Y:S05]  /*21600*/  WARPSYNC.COLLECTIVE R15, `(.L_x_4712) ;  /* 0x000000000f087348 */ /* 0x009fea0003c00000 */
[----:B---3--:R-:W-:Y:S01]  /*21610*/  VOTE.ANY R14, PT, P6 ;  /* 0x00000000000e7806 */ /* 0x008fe200030e0100 */
[----:B0-----:R-:W-:Y:S06]  /*21620*/  ENDCOLLECTIVE ;  /* 0x000000000000791b */ /* 0x001fec0003800000 */
.L_x_4712:
[----:B------:R-:W-:Y:S05]  /*21630*/  BSYNC B0 ;  /* 0x0000000000007941 */ /* 0x000fea0003800000 */
.L_x_4711:
        /* <DEDUP_REMOVED lines=9> */
.L_x_4713:
[----:B------:R-:W-:Y:S02]  /*216d0*/  IMAD.MOV.U32 R13, RZ, RZ, R6 ;  /* 0x000000ffff0d7224 */ /* 0x000fe400078e0006 */
[----:B------:R-:W-:-:S07]  /*216e0*/  IMAD.MOV.U32 R0, RZ, RZ, R14 ;  /* 0x000000ffff007224 */ /* 0x000fce00078e000e */
[----:B------:R-:W-:Y:S05]  /*216f0*/  WARPSYNC.COLLECTIVE R15, `(.L_x_4714) ;  /* 0x000000000f087348 */ /* 0x000fea0003c00000 */
[----:B------:R0:W1:Y:S02]  /*21700*/  SHFL.IDX P6, R14, R13, R12, R11 ;  /* 0x0000000c0d0e7389 */ /* 0x00006400000c000b */
[----:B01----:R-:W-:Y:S01]  /*21710*/  ENDCOLLECTIVE ;  /* 0x000000000000791b */ /* 0x003fe20003800000 */
.L_x_4714:
[----:B------:R-:W-:Y:S01]  /*21720*/  IMAD.MOV.U32 R6, RZ, RZ, R14 ;  /* 0x000000ffff067224 */ /* 0x000fe200078e000e */
[----:B------:R-:W-:Y:S06]  /*21730*/  BRA `(.L_x_4715) ;  /* 0xffffffcc00207947 */ /* 0x000fec000383ffff */
.L_x_4617:
[----:B------:R-:W-:Y:S01]  /*21740*/  BSSY B0, `(.L_x_4716) ;  /* 0x0000007000007945 */ /* 0x000fe20003800000 */
[----:B------:R-:W-:Y:S02]  /*21750*/  IMAD.MOV.U32 R13, RZ, RZ, R7 ;  /* 0x000000ffff0d7224 */ /* 0x000fe400078e0007 */
[----:B------:R-:W-:Y:S02]  /*21760*/  IMAD.MOV.U32 R11, RZ, RZ, 0x1f ;  /* 0x0000001fff0b7424 */ /* 0x000fe400078e00ff */
[----:B------:R-:W-:-:S07]  /*21770*/  IMAD.MOV.U32 R15, RZ, RZ, -0x1 ;  /* 0xffffffffff0f7424 */ /* 0x000fce00078e00ff */
[----:B012-4-:R-:W-:Y:S05]  /*21780*/  WARPSYNC.COLLECTIVE R15, `(.L_x_4717) ;  /* 0x000000000f087348 */ /* 0x017fea0003c00000 */
[----:B------:R3:W0:Y:S02]  /*21790*/  SHFL.IDX P6, R14, R13, R12, R11 ;  /* 0x0000000c0d0e7389 */ /* 0x00062400000c000b */
[----:B01234-:R-:W-:Y:S01]  /*217a0*/  ENDCOLLECTIVE ;  /* 0x000000000000791b */ /* 0x01ffe20003800000 */
.L_x_4717:
[----:B------:R-:W-:Y:S05]  /*217b0*/  BSYNC B0 ;  /* 0x0000000000007941 */ /* 0x000fea0003800000 */
.L_x_4716:
[----:B------:R-:W-:Y:S01]  /*217c0*/  IMAD.MOV.U32 R7, RZ, RZ, R14 ;  /* 0x000000ffff077224 */ /* 0x000fe200078e000e */
[----:B------:R-:W-:Y:S06]  /*217d0*/  BRA `(.L_x_4718) ;  /* 0xffffffcc00107947 */ /* 0x000fec000383ffff */
.L_x_4621:
[----:B0-----:R0:W1:Y:S02]  /*217e0*/  SYNCS.PHASECHK.TRANS64.TRYWAIT P0, [R0+URZ+0x38820], R3 ;  /* 0x03882003000075a7 */ /* 0x001064000800017f */
[----:B-1----:R-:W-:Y:S05]  /*217f0*/  @!P0 NANOSLEEP.SYNCS 0x989680 ;  /* 0x009896800000895d */ /* 0x002fea0003900000 */
[----:B------:R-:W1:Y:S02]  /*21800*/  @!P0 SYNCS.PHASECHK.TRANS64 P0, [R0+URZ+0x38820], R3 ;  /* 0x03882003000085a7 */ /* 0x000e64000800007f */
[----:B-1----:R-:W-:Y:S05]  /*21810*/  @!P0 BRA `(.L_x_4621) ;  /* 0xfffffffc00f08947 */ /* 0x002fea000383ffff */
[----:B------:R-:W-:Y:S05]  /*21820*/  BRA `(.L_x_4719) ;  /* 0xffffffd000ac7947 */ /* 0x000fea000383ffff */
.L_x_4622:
        /* <DEDUP_REMOVED lines=11> */
.L_x_4721:
[----:B------:R-:W-:Y:S05]  /*218e0*/  BSYNC B0 ;  /* 0x0000000000007941 */ /* 0x000fea0003800000 */
.L_x_4720:
[----:B------:R-:W-:Y:S05]  /*218f0*/  BRA `(.L_x_4722) ;  /* 0xffffffd000947947 */ /* 0x000fea000383ffff */
.L_x_4623:
[----:B------:R-:W-:Y:S01]  /*21900*/  BSSY B0, `(.L_x_4723) ;  /* 0x0000006000007945 */ /* 0x000fe20003800000 */
[----:B------:R-:W-:-:S07]  /*21910*/  IMAD.MOV.U32 R15, RZ, RZ, -0x1 ;  /* 0xffffffffff0f7424 */ /* 0x000fce00078e00ff */
[----:B01----:R-:W-:Y:S05]  /*21920*/  WARPSYNC.COLLECTIVE R15, `(.L_x_4724) ;  /* 0x000000000f0c7348 */ /* 0x003fea0003c00000 */
[----:B------:R-:W-:Y:S02]  /*21930*/  ELECT P6, UR62, PT ;  /* 0x00000000003e782f */ /* 0x000fe400038c0000 */
[----:B------:R-:W-:Y:S01]  /*21940*/  MOV R14, UR62 ;  /* 0x0000003e000e7c02 */ /* 0x000fe20008000f00 */
[----:B01----:R-:W-:Y:S10]  /*21950*/  ENDCOLLECTIVE ;  /* 0x000000000000791b */ /* 0x003ff40003800000 */
.L_x_4724:
[----:B------:R-:W-:Y:S05]  /*21960*/  BSYNC B0 ;  /* 0x0000000000007941 */ /* 0x000fea0003800000 */
.L_x_4723:
[----:B------:R-:W-:Y:S05]  /*21970*/  BRA `(.L_x_4725) ;  /* 0xffffffd000887947 */ /* 0x000fea000383ffff */
.L_x_4625:
[----:B0-----:R0:W1:Y:S02]  /*21980*/  SYNCS.PHASECHK.TRANS64.TRYWAIT P0, [R6+URZ], R5 ;  /* 0x00000005060075a7 */ /* 0x001064000800017f */
[----:B-1----:R-:W-:Y:S05]  /*21990*/  @!P0 NANOSLEEP.SYNCS 0x989680 ;  /* 0x009896800000895d */ /* 0x002fea0003900000 */
[----:B------:R-:W1:Y:S02]  /*219a0*/  @!P0 SYNCS.PHASECHK.TRANS64 P0, [R6+URZ], R5 ;  /* 0x00000005060085a7 */ /* 0x000e64000800007f */
[----:B-1----:R-:W-:Y:S05]  /*219b0*/  @!P0 BRA `(.L_x_4625) ;  /* 0xfffffffc00f08947 */ /* 0x002fea000383ffff */
[----:B------:R-:W-:Y:S05]  /*219c0*/  BRA `(.L_x_4726) ;  /* 0xffffffd000c07947 */ /* 0x000fea000383ffff */
.L_x_4626:
[----:B-1----:R1:W2:Y:S02]  /*219d0*/  SYNCS.PHASECHK.TRANS64.TRYWAIT P0, [R7+URZ], R2 ;  /* 0x00000002070075a7 */ /* 0x0022a4000800017f */
[----:B--2---:R-:W-:Y:S05]  /*219e0*/  @!P0 NANOSLEEP.SYNCS 0x989680 ;  /* 0x009896800000895d */ /* 0x004fea0003900000 */
[----:B------:R-:W2:Y:S02]  /*219f0*/  @!P0 SYNCS.PHASECHK.TRANS64 P0, [R7+URZ], R2 ;  /* 0x00000002070085a7 */ /* 0x000ea4000800007f */
[----:B--2---:R-:W-:Y:S05]  /*21a00*/  @!P0 BRA `(.L_x_4626) ;  /* 0xfffffffc00f08947 */ /* 0x004fea000383ffff */
[----:B------:R-:W-:Y:S05]  /*21a10*/  BRA `(.L_x_4727) ;  /* 0xffffffd000b47947 */ /* 0x000fea000383ffff */
.L_x_4628:
[----:B--2---:R2:W3:Y:S02]  /*21a20*/  SYNCS.PHASECHK.TRANS64.TRYWAIT P0, [R4+URZ], R5 ;  /* 0x00000005040075a7 */ /* 0x0044e4000800017f */
[----:B---3--:R-:W-:Y:S05]  /*21a30*/  @!P0 NANOSLEEP.SYNCS 0x989680 ;  /* 0x009896800000895d */ /* 0x008fea0003900000 */
[----:B------:R-:W3:Y:S02]  /*21a40*/  @!P0 SYNCS.PHASECHK.TRANS64 P0, [R4+URZ], R5 ;  /* 0x00000005040085a7 */ /* 0x000ee4000800007f */
[----:B---3--:R-:W-:Y:S05]  /*21a50*/  @!P0 BRA `(.L_x_4628) ;  /* 0xfffffffc00f08947 */ /* 0x008fea000383ffff */
[----:B------:R-:W-:Y:S05]  /*21a60*/  BRA `(.L_x_4728) ;  /* 0xffffffd000b87947 */ /* 0x000fea000383ffff */
.L_x_4729:
        /* <DEDUP_REMOVED lines=9> */
.L_x_15001:


//--------------------- .text._ZN7cutlass13device_kernelIN5flash11enable_sm90INS1_16FlashAttnFwdSm90INS1_25CollectiveMainloopFwdSm90ILi2EN4cute5tupleIJNS5_1CILi1EEES8_S8_EEENS6_IJNS7_ILi64EEESA_SA_EEELi512ENS_10bfloat16_tEfNS_4arch4Sm90ELb0ELb1ELb0ELb0ELb0ELb0ELb0ELb0ELb0ELb1ELb1ELb0EEENS1_21CollectiveEpilogueFwdINS6_IJSA_NS7_ILi512EEESA_EEES9_SC_SE_Li256ELb0ELb1ELb1ELb0EEENS1_19SingleTileSchedulerILb0ELb1ELb1ELi64EEEEEEEEEvNT_6ParamsE --------------------------
	.section	.text._ZN7cutlass13device_kernelIN5flash11enable_sm90INS1_16FlashAttnFwdSm90INS1_25CollectiveMainloopFwdSm90ILi2EN4cute5tupleIJNS5_1CILi1EEES8_S8_EEENS6_IJNS7_ILi64EEESA_SA_EEELi512ENS_10bfloat16_tEfNS_4arch4Sm90ELb0ELb1ELb0ELb0ELb0ELb0ELb0ELb0ELb0ELb1ELb1ELb0EEENS1_21CollectiveEpilogueFwdINS6_IJSA_NS7_ILi512EEESA_EEES9_SC_SE_Li256ELb0ELb1ELb1ELb0EEENS1_19SingleTileSchedulerILb0ELb1ELb1ELi64EEEEEEEEEvNT_6ParamsE,"ax",@progbits
	.align	128
.text._ZN7cutlass13device_kernelIN5flash11enable_sm90INS1_16FlashAttnFwdSm90INS1_25CollectiveMainloopFwdSm90ILi2EN4cute5tupleIJNS5_1CILi1EEES8_S8_EEENS6_IJNS7_ILi64EEESA_SA_EEELi512ENS_10bfloat16_tEfNS_4arch4Sm90ELb0ELb1ELb0ELb0ELb0ELb0ELb0ELb0ELb0ELb1ELb1ELb0EEENS1_21CollectiveEpilogueFwdINS6_IJSA_NS7_ILi512EEESA_EEES9_SC_SE_Li256ELb0ELb1ELb1ELb0EEENS1_19SingleTileSchedulerILb0ELb1ELb1ELi64EEEEEEEEEvNT_6ParamsE:
        .type           _ZN7cutlass13device_kernelIN5flash11enable_sm90INS1_16FlashAttnFwdSm90INS1_25CollectiveMainloopFwdSm90ILi2EN4cute5tupleIJNS5_1CILi1EEES8_S8_EEENS6_IJNS7_ILi64EEESA_SA_EEELi512ENS_10bfloat16_tEfNS_4arch4Sm90ELb0ELb1ELb0ELb0ELb0ELb0ELb0ELb0ELb0ELb1ELb1ELb0EEENS1_21CollectiveEpilogueFwdINS6_IJSA_NS7_ILi512EEESA_EEES9_SC_SE_Li256ELb0ELb1ELb1ELb0EEENS1_19SingleTileSchedulerILb0ELb1ELb1ELi64EEEEEEEEEvNT_6ParamsE,@function
        .size           _ZN7cutlass13device_kernelIN5flash11enable_sm90INS1_16FlashAttnFwdSm90INS1_25CollectiveMainloopFwdSm90ILi2EN4cute5tupleIJNS5_1CILi1EEES8_S8_EEENS6_IJNS7_ILi64EEESA_SA_EEELi512ENS_10bfloat16_tEfNS_4arch4Sm90ELb0ELb1ELb0ELb0ELb0ELb0ELb0ELb0ELb0ELb1ELb1ELb0EEENS1_21CollectiveEpilogueFwdINS6_IJSA_NS7_ILi512EEESA_EEES9_SC_SE_Li256ELb0ELb1ELb1ELb0EEENS1_19SingleTileSchedulerILb0ELb1ELb1ELi64EEEEEEEEEvNT_6ParamsE,(.L_x_15002 - _ZN7cutlass13device_kernelIN5flash11enable_sm90INS1_16FlashAttnFwdSm90INS1_25CollectiveMainloopFwdSm90ILi2EN4cute5tupleIJNS5_1CILi1EEES8_S8_EEENS6_IJNS7_ILi64EEESA_SA_EEELi512ENS_10bfloat16_tEfNS_4arch4Sm90ELb0ELb1ELb0ELb0ELb0ELb0ELb0ELb0ELb0ELb1ELb1ELb0EEENS1_21CollectiveEpilogueFwdINS6_IJSA_NS7_ILi512EEESA_EEES9_SC_SE_Li256ELb0ELb1ELb1ELb0EEENS1_19SingleTileSchedulerILb0ELb1ELb1ELi64EEEEEEEEEvNT_6ParamsE)
        .other          _ZN7cutlass13device_kernelIN5flash11enable_sm90INS1_16FlashAttnFwdSm90INS1_25CollectiveMainloopFwdSm90ILi2EN4cute5tupleIJNS5_1CILi1EEES8_S8_EEENS6_IJNS7_ILi64EEESA_SA_EEELi512ENS_10bfloat16_tEfNS_4arch4Sm90ELb0ELb1ELb0ELb0ELb0ELb0ELb0ELb0ELb0ELb1ELb1ELb0EEENS1_21CollectiveEpilogueFwdINS6_IJSA_NS7_ILi512EEESA_EEES9_SC_SE_Li256ELb0ELb1ELb1ELb0EEENS1_19SingleTileSchedulerILb0ELb1ELb1ELi64EEEEEEEEEvNT_6ParamsE,@"STO_CUDA_ENTRY STV_DEFAULT"
_ZN7cutlass13device_kernelIN5flash11enable_sm90INS1_16FlashAttnFwdSm90INS1_25CollectiveMainloopFwdSm90ILi2EN4cute5tupleIJNS5_1CILi1EEES8_S8_EEENS6_IJNS7_ILi64EEESA_SA_EEELi512ENS_10bfloat16_tEfNS_4arch4Sm90ELb0ELb1ELb0ELb0ELb0ELb0ELb0ELb0ELb0ELb1ELb1ELb0EEENS1_21CollectiveEpilogueFwdINS6_IJSA_NS7_ILi512EEESA_EEES9_SC_SE_Li256ELb0ELb1ELb1ELb0EEENS1_19SingleTileSchedulerILb0ELb1ELb1ELi64EEEEEEEEEvNT_6ParamsE:
        /* <DEDUP_REMOVED lines=18> */
.L_x_4731:
[----:B------:R-:W-:Y:S05]  /*0120*/  BSYNC B0 ;  /* 0x0000000000007941 */ /* 0x000fea0003800000 */
.L_x_4730:
        /* <DEDUP_REMOVED lines=37> */
.L_x_4732:
        /* <DEDUP_REMOVED lines=22> */
.L_x_4733:
        /* <DEDUP_REMOVED lines=18> */
.L_x_4734:
        /* <DEDUP_REMOVED lines=22> */
.L_x_4735:
        /* <DEDUP_REMOVED lines=22> */
.L_x_4736:
[----:B------:R-:W-:Y:S01]  /*08c0*/  PLOP3.LUT P0, PT, PT, PT, UP0, 0x80, 0x0 ;  /* 0x000000000000781c */ /* 0x000fe20003f0f008 */
[----:B------:R-:W-:Y:S01]  /*08d0*/  UMOV UR45, 0x1 ;  /* 0x00000001002d7882 */ /* 0x000fe20000000000 */
[----:B------:R-:W-:Y:S01]  /*08e0*/  NOP ;  /* 0x0000000000007918 */ /* 0x000fe20000000000 */
[----:B------:R-:W-:Y:S01]  /*08f0*/  USEL UR45, UR45, 0x2, !UP0 ;  /* 0x000000022d2d7887 */ /* 0x000fe2000c000000 */
[----:B------:R-:W-:Y:S01]  /*0900*/  BSSY B6, `(.L_x_4737) ;  /* 0x000139b000067945 */ /* 0x000fe20003800000 */
[----:B------:R-:W-:Y:S01]  /*0910*/  ULDC.64 UR48, c[0x0][0x208] ;  /* 0x0000820000307ab9 */ /* 0x000fe20000000a00 */
[----:B012-4-:R-:W-:Y:S07]  /*0920*/  BAR.SYNC.DEFER_BLOCKING 0x0 ;  /* 0x0000000000007b1d */ /* 0x017fee0000010000 */
[----:B------:R-:W-:Y:S05]  /*0930*/  @!P0 BRA `(.L_x_4738) ;  /* 0x000000ec00b48947 */ /* 0x000fea0003800000 */
.L_x_4739:
[----:B------:R-:W-:-:S08]  /*0940*/  NOP ;  /* 0x0000000000007918 */ /* 0x000fd00000000000 */
[----:B------:R-:W0:Y:S02]  /*0950*/  USETMAXREG.TRY_ALLOC.CTAPOOL UP0, 0xf0 ;  /* 0x000000f0000079c8 */ /* 0x000e240008000600 */
[----:B0-----:R-:W-:-:S13]  /*0960*/  PLOP3.LUT P0, PT, PT, PT, UP0, 0x80, 0x0 ;  /* 0x000000000000781c */ /* 0x001fda0003f0f008 */
[----:B------:R-:W-:Y:S05]  /*0970*/  @!P0 BRA `(.L_x_4739) ;  /* 0xfffffffc00f08947 */ /* 0x000fea000383ffff */
[----:B------:R-:W0:Y:S01]  /*0980*/  S2R R2, SR_TID.X ;  /* 0x0000000000027919 */ /* 0x000e220000002100 */
[----:B------:R-:W1:Y:S01]  /*0990*/  S2UR UR6, SR_CTAID.Y ;  /* 0x00000000000679c3 */ /* 0x000e620000002600 */
[----:B------:R-:W-:Y:S02]  /*09a0*/  ULDC UR7, c[0x0][0xc50] ;  /* 0x0003140000077ab9 */ /* 0x000fe40000000800 */
[----:B------:R-:W-:-:S05]  /*09b0*/  UISETP.NE.AND UP0, UPT, UR7, 0x1, UPT ;  /* 0x000000010700788c */ /* 0x000fca000bf05270 */
[----:B------:R-:W2:Y:S06]  /*09c0*/  S2UR UR8, SR_CTAID.Z ;  /* 0x00000000000879c3 */ /* 0x000eac0000002700 */
[----:B------:R-:W-:Y:S01]  /*09d0*/  @UP0 ULDC UR4, c[0x0][0xc54] ;  /* 0x0003150000040ab9 */ /* 0x000fe20000000800 */
[----:B------:R-:W-:Y:S01]  /*09e0*/  @UP0 ULDC UR10, c[0x0][0xc58] ;  /* 0x00031600000a0ab9 */ /* 0x000fe20000000800 */
[----:B-1----:R-:W-:Y:S02]  /*09f0*/  UIMAD.WIDE.U32 UR4, UR6, UR4, URZ ;  /* 0x00000004060472a5 */ /* 0x002fe4000f8e003f */
[----:B------:R-:W-:-:S02]  /*0a00*/  UMOV UR40, UR6 ;  /* 0x0000000600287c82 */ /* 0x000fc40008000000 */
[----:B------:R-:W-:Y:S01]  /*0a10*/  @UP0 USHF.R.U32.HI UR40, URZ, UR10, UR5 ;  /* 0x0000000a3f280299 */ /* 0x000fe20008011605 */
[----:B0-----:R-:W-:-:S03]  /*0a20*/  LOP3.LUT R0, R2, 0xffffff80, RZ, 0xc0, !PT ;  /* 0xffffff8002007812 */ /* 0x001fc600078ec0ff */
[----:B------:R-:W-:Y:S01]  /*0a30*/  UIADD3 UR4, -UR40, URZ, URZ ;  /* 0x0000003f28047290 */ /* 0x000fe2000fffe13f */
[----:B------:R-:W-:-:S03]  /*0a40*/  ISETP.NE.AND P0, PT, R0, 0x80, PT ;  /* 0x000000800000780c */ /* 0x000fc60003f05270 */
[----:B------:R-:W-:-:S10]  /*0a50*/  UIMAD UR4, UR7, UR4, UR6 ;  /* 0x00000004070472a4 */ /* 0x000fd4000f8e0206 */
[----:B------:R-:W-:Y:S06]  /*0a60*/  @!P0 BAR.ARV 0x8, 0x100 ;  /* 0x0204000000008b1d */ /* 0x000fec0000002000 */
[----:B------:R-:W-:-:S13]  /*0a70*/  ISETP.GE.U32.AND P0, PT, R2, 0x100, PT ;  /* 0x000001000200780c */ /* 0x000fda0003f06070 */
[----:B------:R-:W-:Y:S06]  /*0a80*/  @P0 BAR.ARV 0xf, 0x100 ;  /* 0x03c4000000000b1d */ /* 0x000fec0000002000 */
[----:B--2---:R-:W-:-:S13]  /*0a90*/  ISETP.LE.AND P0, PT, RZ, UR8, PT ;  /* 0x00000008ff007c0c */ /* 0x004fda000bf03270 */
[----:B------:R-:W-:Y:S05]  /*0aa0*/  @!P0 BRA `(.L_x_4740) ;  /* 0x0000013800008947 */ /* 0x000fea0003800000 */
[----:B------:R-:W-:Y:S01]  /*0ab0*/  ULDC.64 UR6, c[0x0][0x418] ;  /* 0x0001060000067ab9 */ /* 0x000fe20000000a00 */
[----:B------:R-:W0:Y:S01]  /*0ac0*/  S2UR UR41, SR_CTAID.X ;  /* 0x00000000002979c3 */ /* 0x000e220000002500 */
[----:B------:R-:W-:Y:S01]  /*0ad0*/  UISETP.NE.U32.AND UP0, UPT, UR6, URZ, UPT ;  /* 0x0000003f0600728c */ /* 0x000fe2000bf05070 */
[----:B------:R-:W-:Y:S01]  /*0ae0*/  VIADD R16, R2, 0xffffff80 ;  /* 0xffffff8002107836 */ /* 0x000fe20000000000 */
[----:B------:R-:W-:Y:S01]  /*0af0*/  ULDC UR39, c[0x0][0x424] ;  /* 0x0001090000277ab9 */ /* 0x000fe20000000800 */
[----:B------:R-:W-:Y:S01]  /*0b00*/  ULDC UR8, c[0x0][0x2f0] ;  /* 0x0000bc0000087ab9 */ /* 0x000fe20000000800 */
[----:B------:R-:W-:-:S04]  /*0b10*/  UISETP.NE.AND.EX UP0, UPT, UR7, URZ, UPT, UP0 ;  /* 0x0000003f0700728c */ /* 0x000fc8000bf05300 */
[----:B------:R-:W-:Y:S02]  /*0b20*/  USEL UR39, UR39, 0x1, UP0 ;  /* 0x0000000127277887 */ /* 0x000fe40008000000 */
[----:B------:R-:W-:Y:S02]  /*0b30*/  UISETP.NE.AND UP0, UPT, UR9, 0x1, UPT ;  /* 0x000000010900788c */ /* 0x000fe4000bf05270 */
[----:B------:R-:W-:-:S04]  /*0b40*/  UIMAD UR5, UR39, UR8, 0x3f ;  /* 0x0000003f270574a4 */ /* 0x000fc8000f8e0208 */
[----:B------:R-:W-:Y:S01]  /*0b50*/  PLOP3.LUT P0, PT, PT, PT, UP0, 0x80, 0x0 ;  /* 0x000000000000781c */ /* 0x000fe20003f0f008 */
[----:B------:R-:W-:-:S04]  /*0b60*/  USHF.R.S32.HI UR6, URZ, 0x1f, UR5 ;  /* 0x0000001f3f067899 */ /* 0x000fc80008011405 */
[----:B------:R-:W-:Y:S02]  /*0b70*/  ULEA.HI UR5, UR6, UR5, URZ, 0x6 ;  /* 0x0000000506057291 */ /* 0x000fe4000f8f303f */
[----:B0-----:R-:W-:Y:S02]  /*0b80*/  USHF.L.U32 UR41, UR41, 0x6, URZ ;  /* 0x0000000629297899 */ /* 0x001fe4000800063f */
[----:B------:R-:W-:-:S04]  /*0b90*/  USHF.R.S32.HI UR5, URZ, 0x6, UR5 ;  /* 0x000000063f057899 */ /* 0x000fc80008011405 */
[----:B------:R-:W-:Y:S08]  /*0ba0*/  @!P0 BRA `(.L_x_4741) ;  /* 0x0000002400148947 */ /* 0x000ff00003800000 */
[----:B------:R-:W-:Y:S01]  /*0bb0*/  ULDC UR6, c[0x0][0x448] ;  /* 0x0001120000067ab9 */ /* 0x000fe20000000800 */
[----:B------:R-:W-:Y:S02]  /*0bc0*/  UIADD3 UR9, UR41, 0x3f, URZ ;  /* 0x0000003f29097890 */ /* 0x000fe4000fffe03f */
[----:B------:R-:W-:Y:S01]  /*0bd0*/  UISETP.NE.AND UP1, UPT, UR6, 0x1, UPT ;  /* 0x000000010600788c */ /* 0x000fe2000bf25270 */
[----:B------:R-:W-:Y:S02]  /*0be0*/  ULDC UR13, c[0x0][0x288] ;  /* 0x0000a200000d7ab9 */ /* 0x000fe40000000800 */
[----:B------:R-:W-:Y:S01]  /*0bf0*/  ULDC.64 UR6, c[0x0][0x9e0] ;  /* 0x0002780000067ab9 */ /* 0x000fe20000000a00 */
[----:B------:R-:W-:Y:S02]  /*0c00*/  UIADD3 UR12, -UR13, 0x1, URZ ;  /* 0x000000010d0c7890 */ /* 0x000fe4000fffe13f */
[----:B------:R-:W-:Y:S02]  /*0c10*/  UISETP.GE.AND UP0, UPT, UR7, 0x1, UPT ;  /* 0x000000010700788c */ /* 0x000fe4000bf06270 */
[----:B------:R-:W-:-:S03]  /*0c20*/  UIMAD UR12, UR39, UR8, UR12 ;  /* 0x00000008270c72a4 */ /* 0x000fc6000f8e020c */
[----:B------:R-:W-:Y:S01]  /*0c30*/  @UP1 ULDC UR10, c[0x0][0x44c] ;  /* 0x00011300000a1ab9 */ /* 0x000fe20000000800 */
[----:B------:R-:W-:Y:S01]  /*0c40*/  PLOP3.LUT P1, PT, PT, PT, UP0, 0x80, 0x0 ;  /* 0x000000000000781c */ /* 0x000fe20003f2f008 */
[----:B------:R-:W-:Y:S01]  /*0c50*/  UIMAD.WIDE.U32 UR10, UR9, UR10, URZ ;  /* 0x0000000a090a72a5 */ /* 0x000fe2000f8e003f */
[----:B------:R-:W-:-:S03]  /*0c60*/  @UP1 ULDC UR14, c[0x0][0x450] ;  /* 0x00011400000e1ab9 */ /* 0x000fc60000000800 */
[----:B------:R-:W-:-:S04]  /*0c70*/  @UP1 USHF.R.U32.HI UR9, URZ, UR14, UR11 ;  /* 0x0000000e3f091299 */ /* 0x000fc8000801160b */
[----:B------:R-:W-:-:S04]  /*0c80*/  UIADD3 UR12, UR12, UR9, URZ ;  /* 0x000000090c0c7290 */ /* 0x000fc8000fffe03f */
[----:B------:R-:W-:Y:S01]  /*0c90*/  UIADD3 UR6, UR12, UR6, URZ ;  /* 0x000000060c067290 */ /* 0x000fe2000fffe03f */
[----:B------:R-:W-:Y:S11]  /*0ca0*/  @!P1 BRA `(.L_x_4742) ;  /* 0x0000000000449947 */ /* 0x000ff60003800000 */
        /* <DEDUP_REMOVED lines=10> */
.L_x_4743:
[----:B------:R-:W-:-:S11]  /*0d50*/  UISETP.NE.AND UP0, UPT, UR7, 0x1, UPT ;  /* 0x000000010700788c */ /* 0x000fd6000bf05270 */
[----:B------:R-:W-:Y:S02]  /*0d60*/  @UP0 ULDC.64 UR14, c[0x0][0x9e8] ;  /* 0x00027a00000e0ab9 */ /* 0x000fe40000000a00 */
[----:B------:R-:W-:-:S04]  /*0d70*/  UIMAD.WIDE.U32 UR10, UR9, UR14, URZ ;  /* 0x0000000e090a72a5 */ /* 0x000fc8000f8e003f */
[----:B------:R-:W-:-:S12]  /*0d80*/  @UP0 USHF.R.U32.HI UR9, URZ, UR15, UR11 ;  /* 0x0000000f3f090299 */ /* 0x000fd8000801160b */
.L_x_4744:
[----:B------:R-:W-:-:S04]  /*0d90*/  UIMAD UR9, UR9, UR7, UR7 ;  /* 0x00000007090972a4 */ /* 0x000fc8000f8e0207 */
[----:B------:R-:W-:-:S04]  /*0da0*/  UISETP.LT.AND UP0, UPT, UR6, UR9, UPT ;  /* 0x000000090600728c */ /* 0x000fc8000bf01270 */
[----:B------:R-:W-:-:S12]  /*0db0*/  USEL UR6, UR6, UR9, UP0 ;  /* 0x0000000906067287 */ /* 0x000fd80008000000 */
.L_x_4742:
[----:B------:R-:W-:Y:S01]  /*0dc0*/  UIADD3 UR6, UR6, 0x3f, URZ ;  /* 0x0000003f06067890 */ /* 0x000fe2000fffe03f */
[----:B------:R-:W-:Y:S01]  /*0dd0*/  @UP1 ULDC UR10, c[0x0][0x44c] ;  /* 0x00011300000a1ab9 */ /* 0x000fe20000000800 */
[----:B------:R-:W-:Y:S01]  /*0de0*/  @UP1 ULDC UR12, c[0x0][0x450] ;  /* 0x00011400000c1ab9 */ /* 0x000fe20000000800 */
[----:B------:R-:W-:Y:S02]  /*0df0*/  UIMAD.WIDE.U32 UR10, UR41, UR10, URZ ;  /* 0x0000000a290a72a5 */ /* 0x000fe4000f8e003f */
[----:B------:R-:W-:Y:S02]  /*0e00*/  USHF.R.S32.HI UR9, URZ, 0x1f, UR6 ;  /* 0x0000001f3f097899 */ /* 0x000fe40008011406 */
[----:B------:R-:W-:Y:S02]  /*0e10*/  UIMAD UR8, UR39, UR8, -UR13 ;  /* 0x00000008270872a4 */ /* 0x000fe4000f8e0a0d */
[----:B------:R-:W-:Y:S02]  /*0e20*/  @UP1 USHF.R.U32.HI UR41, URZ, UR12, UR11 ;  /* 0x0000000c3f291299 */ /* 0x000fe4000801160b */
[----:B------:R-:W-:-:S02]  /*0e30*/  ULEA.HI UR9, UR9, UR6, URZ, 0x6 ;  /* 0x0000000609097291 */ /* 0x000fc4000f8f303f */
[----:B------:R-:W-:Y:S02]  /*0e40*/  UIADD3 UR8, UR8, UR41, URZ ;  /* 0x0000002908087290 */ /* 0x000fe4000fffe03f */
[----:B------:R-:W-:Y:S01]  /*0e50*/  USHF.R.S32.HI UR9, URZ, 0x6, UR9 ;  /* 0x000000063f097899 */ /* 0x000fe20008011409 */
[----:B------:R-:W-:Y:S02]  /*0e60*/  ULDC UR6, c[0x0][0x9dc] ;  /* 0x0002770000067ab9 */ /* 0x000fe40000000800 */
[----:B------:R-:W-:Y:S02]  /*0e70*/  UIADD3 UR6, UR8, -UR6, URZ ;  /* 0x8000000608067290 */ /* 0x000fe4000fffe03f */
[----:B------:R-:W-:-:S04]  /*0e80*/  UISETP.LT.AND UP0, UPT, UR5, UR9, UPT ;  /* 0x000000090500728c */ /* 0x000fc8000bf01270 */
[----:B------:R-:W-:Y:S01]  /*0e90*/  USEL UR10, UR5, UR9, UP0 ;  /* 0x00000009050a7287 */ /* 0x000fe20008000000 */
[----:B------:R-:W-:Y:S01]  /*0ea0*/  IMAD.U32 R0, RZ, RZ, UR6 ;  /* 0x00000006ff007e24 */ /* 0x000fe2000f8e00ff */
[----:B------:R-:W-:Y:S10]  /*0eb0*/  @!P1 BRA `(.L_x_4745) ;  /* 0x0000000000449947 */ /* 0x000ff40003800000 */
        /* <DEDUP_REMOVED lines=11> */
.L_x_4746:
[----:B------:R-:W-:-:S11]  /*0f70*/  UISETP.NE.AND UP0, UPT, UR7, 0x1, UPT ;  /* 0x000000010700788c */ /* 0x000fd6000bf05270 */
[----:B------:R-:W-:Y:S02]  /*0f80*/  @UP0 ULDC.64 UR12, c[0x0][0x9e8] ;  /* 0x00027a00000c0ab9 */ /* 0x000fe40000000a00 */
[----:B------:R-:W-:-:S04]  /*0f90*/  UIMAD.WIDE.U32 UR8, UR5, UR12, URZ ;  /* 0x0000000c050872a5 */ /* 0x000fc8000f8e003f */
[----:B------:R-:W-:-:S12]  /*0fa0*/  @UP0 USHF.R.U32.HI UR5, URZ, UR13, UR9 ;  /* 0x0000000d3f050299 */ /* 0x000fd80008011609 */
.L_x_4747:
[----:B------:R-:W-:-:S06]  /*0fb0*/  UIMAD UR5, UR5, UR7, URZ ;  /* 0x00000007050572a4 */ /* 0x000fcc000f8e023f */
[----:B------:R-:W-:-:S07]  /*0fc0*/  VIMNMX R0, R0, UR5, !PT ;  /* 0x0000000500007c48 */ /* 0x000fce000ffe0100 */
.L_x_4745:
[----:B------:R-:W-:Y:S01]  /*0fd0*/  SHF.R.S32.HI R3, RZ, 0x1f, R0 ;  /* 0x0000001fff037819 */ /* 0x000fe20000011400 */
[----:B------:R-:W-:Y:S01]  /*0fe0*/  USHF.R.U32.HI UR5, URZ, 0x10, UR4 ;  /* 0x000000103f057899 */ /* 0x000fe20008011604 */
[----:B------:R-:W-:Y:S01]  /*0ff0*/  PLOP3.LUT P0, PT, PT, PT, PT, 0x80, 0x0 ;  /* 0x000000000000781c */ /* 0x000fe20003f0f070 */
[----:B------:R-:W-:Y:S01]  /*1000*/  ULOP3.LUT UR4, UR4, 0xffff, URZ, 0xc0, !UPT ;  /* 0x0000ffff04047892 */ /* 0x000fe2000f8ec03f */
[----:B------:R-:W-:Y:S01]  /*1010*/  LEA.HI R3, R3, R0, RZ, 0x6 ;  /* 0x0000000003037211 */ /* 0x000fe200078f30ff */
[----:B------:R-:W-:Y:S01]  /*1020*/  UISETP.NE.AND UP0, UPT, UR5, URZ, UPT ;  /* 0x0000003f0500728c */ /* 0x000fe2000bf05270 */
[----:B------:R-:W-:Y:S01]  /*1030*/  CS2R R4, SRZ ;  /* 0x0000000000047805 */ /* 0x000fe2000001ff00 */
[----:B------:R-:W-:Y:S01]  /*1040*/  IMAD.MOV.U32 R2, RZ, RZ, RZ ;  /* 0x000000ffff027224 */ /* 0x000fe200078e00ff */
[----:B------:R-:W-:Y:S02]  /*1050*/  SHF.R.S32.HI R3, RZ, 0x6, R3 ;  /* 0x00000006ff037819 */ /* 0x000fe40000011403 */
[----:B------:R-:W-:-:S02]  /*1060*/  CS2R R150, SRZ ;  /* 0x0000000000967805 */ /* 0x000fc4000001ff00 */
[----:B------:R-:W-:Y:S02]  /*1070*/  CS2R R148, SRZ ;  /* 0x0000000000947805 */ /* 0x000fe4000001ff00 */
[----:B------:R-:W-:Y:S02]  /*1080*/  CS2R R146, SRZ ;  /* 0x0000000000927805 */ /* 0x000fe4000001ff00 */
[----:B------:R-:W-:Y:S02]  /*1090*/  VIMNMX R10, RZ, R3, !PT ;  /* 0x00000003ff0a7248 */ /* 0x000fe40007fe0100 */
[----:B------:R-:W-:Y:S02]  /*10a0*/  CS2R R144, SRZ ;  /* 0x0000000000907805 */ /* 0x000fe4000001ff00 */
[----:B------:R-:W-:Y:S02]  /*10b0*/  CS2R R142, SRZ ;  /* 0x00000000008e7805 */ /* 0x000fe4000001ff00 */
[----:B------:R-:W-:-:S02]  /*10c0*/  CS2R R140, SRZ ;  /* 0x00000000008c7805 */ /* 0x000fc4000001ff00 */
[----:B------:R-:W-:Y:S01]  /*10d0*/  ISETP.LT.AND P1, PT, R10, UR10, PT ;  /* 0x0000000a0a007c0c */ /* 0x000fe2000bf21270 */
[----:B------:R-:W-:Y:S01]  /*10e0*/  @!UP0 ULDC UR5, c[0x0][0x9f0] ;  /* 0x00027c0000058ab9 */ /* 0x000fe20000000800 */
        /* <DEDUP_REMOVED lines=51> */
[----:B------:R-:W-:Y:S01]  /*1420*/  IMAD.MOV.U32 R37, RZ, RZ, RZ ;  /* 0x000000ffff257224 */ /* 0x000fe200078e00ff */
[----:B------:R-:W-:Y:S06]  /*1430*/  @!P1 BRA `(.L_x_4748) ;  /* 0x0000000000749947 */ /* 0x000fec0003800000 */
[----:B------:R-:W-:Y:S01]  /*1440*/  IMAD.U32 R5, RZ, RZ, UR5 ;  /* 0x00000005ff057e24 */ /* 0x000fe2000f8e00ff */
[----:B------:R-:W-:-:S04]  /*1450*/  UIADD3 UR6, UR5, -0x1, UR10 ;  /* 0xffffffff05067890 */ /* 0x000fc8000fffe00a */
[-C--:B------:R-:W-:Y:S02]  /*1460*/  IABS R8, R5.reuse ;  /* 0x0000000500087213 */ /* 0x080fe40000000000 */
[----:B------:R-:W-:Y:S02]  /*1470*/  IADD3 R0, -R10, UR6, RZ ;  /* 0x000000060a007c10 */ /* 0x000fe4000fffe1ff */
[----:B------:R-:W0:Y:S01]  /*1480*/  I2F.RP R3, R8 ;  /* 0x0000000800037306 */ /* 0x000e220000209400 */
[----:B------:R-:W-:-:S07]  /*1490*/  IABS R11, R5 ;  /* 0x00000005000b7213 */ /* 0x000fce0000000000 */
[----:B0-----:R-:W0:Y:S02]  /*14a0*/  MUFU.RCP R3, R3 ;  /* 0x0000000300037308 */ /* 0x001e240000001000 */
[----:B0-----:R-:W-:Y:S01]  /*14b0*/  VIADD R6, R3, 0xffffffe ;  /* 0x0ffffffe03067836 */ /* 0x001fe20000000000 */
[----:B------:R-:W-:-:S05]  /*14c0*/  IADD3 R3, RZ, -R11, RZ ;  /* 0x8000000bff037210 */ /* 0x000fca0007ffe0ff */
[----:B------:R0:W1:Y:S02]  /*14d0*/  F2I.FTZ.U32.TRUNC.NTZ R7, R6 ;  /* 0x0000000600077305 */ /* 0x000064000021f000 */
[----:B0-----:R-:W-:Y:S02]  /*14e0*/  IMAD.MOV.U32 R6, RZ, RZ, RZ ;  /* 0x000000ffff067224 */ /* 0x001fe400078e00ff */
[----:B-1----:R-:W-:-:S04]  /*14f0*/  IMAD.MOV R9, RZ, RZ, -R7 ;  /* 0x000000ffff097224 */ /* 0x002fc800078e0a07 */
[----:B------:R-:W-:Y:S01]  /*1500*/  IMAD R5, R9, R8, RZ ;  /* 0x0000000809057224 */ /* 0x000fe200078e02ff */
[----:B------:R-:W-:Y:S02]  /*1510*/  IABS R9, R0 ;  /* 0x0000000000097213 */ /* 0x000fe40000000000 */
[----:B------:R-:W-:Y:S01]  /*1520*/  LOP3.LUT R0, R0, UR5, RZ, 0x3c, !PT ;  /* 0x0000000500007c12 */ /* 0x000fe2000f8e3cff */
[----:B------:R-:W-:-:S03]  /*1530*/  IMAD.HI.U32 R7, R7, R5, R6 ;  /* 0x0000000507077227 */ /* 0x000fc600078e0006 */
[----:B------:R-:W-:Y:S01]  /*1540*/  ISETP.GE.AND P3, PT, R0, RZ, PT ;  /* 0x000000ff0000720c */ /* 0x000fe20003f66270 */
[----:B------:R-:W-:-:S04]  /*1550*/  IMAD.MOV.U32 R6, RZ, RZ, R9 ;  /* 0x000000ffff067224 */ /* 0x000fc800078e0009 */
        /* <DEDUP_REMOVED lines=8> */
[----:B------:R-:W-:-:S04]  /*15e0*/  IMAD.MOV.U32 R5, RZ, RZ, R7 ;  /* 0x000000ffff057224 */ /* 0x000fc800078e0007 */
[----:B------:R-:W-:Y:S01]  /*15f0*/  @!P3 IMAD.MOV R5, RZ, RZ, -R5 ;  /* 0x000000ffff05b224 */ /* 0x000fe200078e0a05 */
[----:B------:R-:W-:-:S07]  /*1600*/  @!P2 LOP3.LUT R5, RZ, UR5, RZ, 0x33, !PT ;  /* 0x00000005ff05ac12 */ /* 0x000fce000f8e33ff */
.L_x_4748:
[----:B------:R-:W-:Y:S01]  /*1610*/  IMAD R0, R5, UR4, R10 ;  /* 0x0000000405007c24 */ /* 0x000fe2000f8e020a */
        /* <DEDUP_REMOVED lines=11> */
[----:B------:R-:W0:Y:S01]  /*16d0*/  S2UR UR8, SR_CgaCtaId ;  /* 0x00000000000879c3 */ /* 0x000e220000008800 */
[----:B------:R-:W-:Y:S02]  /*16e0*/  UMOV UR7, 0x400 ;  /* 0x0000040000077882 */ /* 0x000fe40000000000 */
[----:B------:R-:W-:-:S04]  /*16f0*/  LEA.HI R5, R5, R16, RZ, 0x7 ;  /* 0x0000001005057211 */ /* 0x000fc800078f38ff */
[----:B------:R-:W-:Y:S02]  /*1700*/  SHF.R.S32.HI R2, RZ, 0x7, R5 ;  /* 0x00000007ff027819 */ /* 0x000fe40000011405 */
[----:B------:R-:W-:-:S04]  /*1710*/  LOP3.LUT R5, R5, 0xffffff80, RZ, 0xc0, !PT ;  /* 0xffffff8005057812 */ /* 0x000fc800078ec0ff */
[----:B------:R-:W1:Y:S01]  /*1720*/  SHFL.IDX PT, R2, R2, RZ, 0x1f ;  /* 0x00001fff02027589 */ /* 0x000e6200000e0000 */
[----:B------:R-:W-:-:S04]  /*1730*/  IADD3 R5, R16, -R5, RZ ;  /* 0x8000000510057210 */ /* 0x000fc80007ffe0ff */
        /* <DEDUP_REMOVED lines=13> */
[----:B------:R-:W-:Y:S01]  /*1810*/  IMAD.IADD R7, R6, 0x1, -R7 ;  /* 0x0000000106077824 */ /* 0x000fe200078e0a07 */
[----:B------:R-:W-:Y:S02]  /*1820*/  ULOP3.LUT UR4, UR45, 0x1, URZ, 0xfc, !UPT ;  /* 0x000000012d047892 */ /* 0x000fe4000f8efc3f */
[----:B------:R-:W-:Y:S01]  /*1830*/  ULEA UR6, UR6, UR5, 0xf ;  /* 0x0000000506067291 */ /* 0x000fe2000f8e783f */
[----:B------:R-:W-:Y:S01]  /*1840*/  IMAD R4, R4, 0x10, R7 ;  /* 0x0000001004047824 */ /* 0x000fe200078e0207 */
[----:B------:R-:W-:-:S02]  /*1850*/  UISETP.NE.AND UP0, UPT, UR4, 0x3, UPT ;  /* 0x000000030400788c */ /* 0x000fc4000bf05270 */
[----:B------:R-:W-:-:S04]  /*1860*/  UIADD3 UR6, UR6, 0x400, URZ ;  /* 0x0000040006067890 */ /* 0x000fc8000fffe03f */
[----:B------:R-:W-:Y:S01]  /*1870*/  PLOP3.LUT P0, PT, PT, PT, UP0, 0x80, 0x0 ;  /* 0x000000000000781c */ /* 0x000fe20003f0f008 */
[----:B------:R-:W-:-:S04]  /*1880*/  USHF.R.U32.HI UR6, URZ, 0x4, UR6 ;  /* 0x000000043f067899 */ /* 0x000fc80008011606 */
[----:B------:R-:W-:-:S04]  /*1890*/  ULOP3.LUT UR6, UR6, 0x3fff, URZ, 0xc0, !UPT ;  /* 0x00003fff06067892 */ /* 0x000fc8000f8ec03f */
[----:B------:R-:W-:-:S04]  /*18a0*/  ULOP3.LUT UR6, UR6, 0x2000000, URZ, 0xfc, !UPT ;  /* 0x0200000006067892 */ /* 0x000fc8000f8efc3f */
[----:B------:R-:W-:Y:S08]  /*18b0*/  @!P0 BRA `(.L_x_4750) ;  /* 0x0000000000048947 */ /* 0x000ff00003800000 */
[----:B------:R-:W-:Y:S01]  /*18c0*/  BPT.TRAP 0x1 ;  /* 0x000000040000795c */ /* 0x000fe20000300000 */
.L_x_4750:
[----:B------:R-:W-:-:S04]  /*18d0*/  SHF.L.U32 R2, RZ, 0x1f, RZ ;  /* 0x0000001fff027819 */ /* 0x000fc800000006ff */
[----:B------:R-:W0:Y:S02]  /*18e0*/  SYNCS.PHASECHK.TRANS64.TRYWAIT P1, [UR5+0x28c50], R2 ;  /* 0x028c5002ff0075a7 */ /* 0x000e240008020145 */
[----:B0-----:R-:W-:Y:S05]  /*18f0*/  @!P1 BRA `(.L_x_4751) ;  /* 0x0000012800749947 */ /* 0x001fea0003800000 */
.L_x_4945:
[----:B------:R-:W-:Y:S01]  /*1900*/  BAR.SYNC.DEFER_BLOCKING 0xe, 0x100 ;  /* 0x0384000000007b1d */ /* 0x000fe20000010000 */
[----:B------:R-:W-:Y:S01]  /*1910*/  UIADD3 UR4, UR5, 0x26800, URZ ;  /* 0x0002680005047890 */ /* 0x000fe2000fffe03f */
[----:B------:R-:W-:Y:S01]  /*1920*/  VIADD R3, R3, 0xfffffffe ;  /* 0xfffffffe03037836 */ /* 0x000fe20000000000 */
[----:B------:R-:W-:Y:S01]  /*1930*/  UIADD3 UR14, UR6, 0x80, URZ ;  /* 0x00000080060e7890 */ /* 0x000fe2000fffe03f */
[----:B0-----:R-:W-:Y:S01]  /*1940*/  IMAD.U32 R2, RZ, RZ, UR5 ;  /* 0x00000005ff027e24 */ /* 0x001fe2000f8e00ff */
        /* <DEDUP_REMOVED lines=44> */
.L_x_4757:
[----:B------:R-:W-:Y:S01]  /*1c10*/  BAR.SYNC.DEFER_BLOCKING 0xe, 0x100 ;  /* 0x0384000000007b1d */ /* 0x000fe20000010000 */
[----:B------:R-:W-:Y:S01]  /*1c20*/  IMAD.U32 R5, RZ, RZ, UR4 ;  /* 0x00000004ff057e24 */ /* 0x000fe2000f8e00ff */
[----:B------:R-:W-:Y:S01]  /*1c30*/  UIADD3 UR4, UR4, 0x1, URZ ;  /* 0x0000000104047890 */ /* 0x000fe2000fffe03f */
[----:B------:R-:W-:Y:S02]  /*1c40*/  ISETP.GT.AND P3, PT, R3, R0, PT ;  /* 0x000000000300720c */ /* 0x000fe40003f64270 */
[----:B01----:R-:W-:Y:S01]  /*1c50*/  IMAD R2, R5, 0x40, R4 ;  /* 0x0000004005027824 */ /* 0x003fe200078e0204 */
[----:B------:R-:W-:Y:S01]  /*1c60*/  UISETP.NE.AND UP0, UPT, UR4, 0x2, UPT ;  /* 0x000000020400788c */ /* 0x000fe2000bf05270 */
[----:B------:R-:W-:-:S03]  /*1c70*/  IADD3 R3, R3, -0x1, RZ ;  /* 0xffffffff03037810 */ /* 0x000fc60007ffe0ff */
        /* <DEDUP_REMOVED lines=136> */
.L_x_4753:
[----:B------:R-:W-:Y:S01]  /*2500*/  ULEA UR7, UR4, UR5, 0x3 ;  /* 0x0000000504077291 */ /* 0x000fe2000f8e183f */
[----:B------:R-:W-:-:S08]  /*2510*/  SHF.L.U32 R2, R7, 0x1f, RZ ;  /* 0x0000001f07027819 */ /* 0x000fd000000006ff */
[----:B------:R0:W1:Y:S01]  /*2520*/  SYNCS.PHASECHK.TRANS64.TRYWAIT P1, [UR7+0x28c50], R2 ;  /* 0x028c5002ff0075a7 */ /* 0x0000620008020147 */
[----:B------:R-:W-:Y:S05]  /*2530*/  @!P0 BRA `(.L_x_4754) ;  /* 0x0000000000048947 */ /* 0x000fea0003800000 */
[----:B------:R-:W-:Y:S01]  /*2540*/  BPT.TRAP 0x1 ;  /* 0x000000040000795c */ /* 0x000fe20000300000 */
.L_x_4754:
[----:B-1----:R-:W-:Y:S05]  /*2550*/  @P1 BRA `(.L_x_4755) ;  /* 0x0000000000081947 */ /* 0x002fea0003800000 */
[----:B------:R-:W1:Y:S02]  /*2560*/  SYNCS.PHASECHK.TRANS64.TRYWAIT P1, [UR7+0x28c50], R2 ;  /* 0x028c5002ff0075a7 */ /* 0x000e640008020147 */
[----:B-1----:R-:W-:Y:S05]  /*2570*/  @!P1 BRA `(.L_x_4756) ;  /* 0x0000011c006c9947 */ /* 0x002fea0003800000 */
.L_x_4755:
        /* <DEDUP_REMOVED lines=30> */
.L_x_4752:
[----:B------:R-:W-:Y:S01]  /*2760*/  BAR.SYNC.DEFER_BLOCKING 0xe, 0x100 ;  /* 0x0384000000007b1d */ /* 0x000fe20000010000 */
[----:B------:R-:W-:Y:S01]  /*2770*/  VIADD R4, R4, UR4 ;  /* 0x0000000404047c36 */ /* 0x000fe20008000000 */
[----:B------:R-:W-:-:S04]  /*2780*/  PLOP3.LUT P0, PT, PT, PT, PT, 0x8, 0x0 ;  /* 0x000000000000781c */ /* 0x000fc80003f0e170 */
[----:B------:R-:W-:-:S05]  /*2790*/  LEA R4, R4, UR5, 0x2 ;  /* 0x0000000504047c11 */ /* 0x000fca000f8e10ff */
[----:B01----:R-:W0:Y:S04]  /*27a0*/  LDS R2, [R4+0x28800] ;  /* 0x0288000004027984 */ /* 0x003e280000000800 */
[----:B------:R1:W2:Y:S02]  /*27b0*/  LDS R0, [R4+0x28820] ;  /* 0x0288200004007984 */ /* 0x0002a40000000800 */
[----:B-1----:R-:W-:Y:S02]  /*27c0*/  IMAD.MOV.U32 R4, RZ, RZ, RZ ;  /* 0x000000ffff047224 */ /* 0x002fe400078e00ff */
        /* <DEDUP_REMOVED lines=131> */
.L_x_4741:
        /* <DEDUP_REMOVED lines=26> */
.L_x_4759:
[----:B------:R-:W-:-:S11]  /*31a0*/  UISETP.NE.AND UP1, UPT, UR7, 0x1, UPT ;  /* 0x000000010700788c */ /* 0x000fd6000bf25270 */
[----:B------:R-:W-:Y:S02]  /*31b0*/  @UP1 ULDC.64 UR14, c[0x0][0x9e8] ;  /* 0x00027a00000e1ab9 */ /* 0x000fe40000000a00 */
[----:B------:R-:W-:-:S04]  /*31c0*/  UIMAD.WIDE.U32 UR10, UR9, UR14, URZ ;  /* 0x0000000e090a72a5 */ /* 0x000fc8000f8e003f */
[----:B------:R-:W-:-:S12]  /*31d0*/  @UP1 USHF.R.U32.HI UR9, URZ, UR15, UR11 ;  /* 0x0000000f3f091299 */ /* 0x000fd8000801160b */
.L_x_4760:
[----:B------:R-:W-:-:S04]  /*31e0*/  UIMAD UR9, UR9, UR7, UR7 ;  /* 0x00000007090972a4 */ /* 0x000fc8000f8e0207 */
[----:B------:R-:W-:-:S04]  /*31f0*/  UISETP.LT.AND UP1, UPT, UR6, UR9, UPT ;  /* 0x000000090600728c */ /* 0x000fc8000bf21270 */
[----:B------:R-:W-:-:S12]  /*3200*/  USEL UR6, UR6, UR9, UP1 ;  /* 0x0000000906067287 */ /* 0x000fd80008800000 */
.L_x_4758:
[----:B------:R-:W-:Y:S01]  /*3210*/  UIADD3 UR6, UR6, 0x3f, URZ ;  /* 0x0000003f06067890 */ /* 0x000fe2000fffe03f */
[----:B------:R-:W-:Y:S01]  /*3220*/  @UP0 ULDC UR10, c[0x0][0x44c] ;  /* 0x00011300000a0ab9 */ /* 0x000fe20000000800 */
[----:B------:R-:W-:Y:S02]  /*3230*/  @UP0 ULDC UR13, c[0x0][0x450] ;  /* 0x00011400000d0ab9 */ /* 0x000fe40000000800 */
[----:B------:R-:W-:Y:S02]  /*3240*/  USHF.R.S32.HI UR9, URZ, 0x1f, UR6 ;  /* 0x0000001f3f097899 */ /* 0x000fe40008011406 */
[----:B------:R-:W-:Y:S02]  /*3250*/  UIMAD.WIDE.U32 UR10, UR41, UR10, URZ ;  /* 0x0000000a290a72a5 */ /* 0x000fe4000f8e003f */
[----:B------:R-:W-:Y:S02]  /*3260*/  ULEA.HI UR9, UR9, UR6, URZ, 0x6 ;  /* 0x0000000609097291 */ /* 0x000fe4000f8f303f */
[----:B------:R-:W-:Y:S01]  /*3270*/  UIMAD UR8, UR39, UR8, -UR12 ;  /* 0x00000008270872a4 */ /* 0x000fe2000f8e0a0c */
[----:B------:R-:W-:Y:S01]  /*3280*/  UMOV UR6, UR41 ;  /* 0x0000002900067c82 */ /* 0x000fe20008000000 */
[----:B------:R-:W-:-:S02]  /*3290*/  USHF.R.S32.HI UR9, URZ, 0x6, UR9 ;  /* 0x000000063f097899 */ /* 0x000fc40008011409 */
[----:B------:R-:W-:Y:S02]  /*32a0*/  @UP0 USHF.R.U32.HI UR6, URZ, UR13, UR11 ;  /* 0x0000000d3f060299 */ /* 0x000fe4000801160b */
[----:B------:R-:W-:Y:S02]  /*32b0*/  UISETP.LT.AND UP0, UPT, UR5, UR9, UPT ;  /* 0x000000090500728c */ /* 0x000fe4000bf01270 */
[----:B------:R-:W-:Y:S02]  /*32c0*/  UIADD3 UR6, UR8, UR6, URZ ;  /* 0x0000000608067290 */ /* 0x000fe4000fffe03f */
[----:B------:R-:W-:Y:S01]  /*32d0*/  USEL UR10, UR5, UR9, UP0 ;  /* 0x00000009050a7287 */ /* 0x000fe20008000000 */
[----:B------:R-:W-:Y:S02]  /*32e0*/  ULDC UR8, c[0x0][0x9dc] ;  /* 0x0002770000087ab9 */ /* 0x000fe40000000800 */
[----:B------:R-:W-:Y:S01]  /*32f0*/  UIADD3 UR5, UR6, -UR8, URZ ;  /* 0x8000000806057290 */ /* 0x000fe2000fffe03f */
        /* <DEDUP_REMOVED lines=11> */
.L_x_4762:
[----:B------:R-:W-:-:S11]  /*33b0*/  UISETP.NE.AND UP0, UPT, UR7, 0x1, UPT ;  /* 0x000000010700788c */ /* 0x000fd6000bf05270 */
[----:B------:R-:W-:Y:S02]  /*33c0*/  @UP0 ULDC.64 UR12, c[0x0][0x9e8] ;  /* 0x00027a00000c0ab9 */ /* 0x000fe40000000a00 */
[----:B------:R-:W-:-:S04]  /*33d0*/  UIMAD.WIDE.U32 UR8, UR6, UR12, URZ ;  /* 0x0000000c060872a5 */ /* 0x000fc8000f8e003f */
[----:B------:R-:W-:-:S12]  /*33e0*/  @UP0 USHF.R.U32.HI UR6, URZ, UR13, UR9 ;  /* 0x0000000d3f060299 */ /* 0x000fd80008011609 */
.L_x_4763:
[----:B------:R-:W-:-:S04]  /*33f0*/  UIMAD UR6, UR6, UR7, URZ ;  /* 0x00000007060672a4 */ /* 0x000fc8000f8e023f */
[----:B------:R-:W-:-:S04]  /*3400*/  UISETP.LT.AND UP0, UPT, UR5, UR6, UPT ;  /* 0x000000060500728c */ /* 0x000fc8000bf01270 */
[----:B------:R-:W-:-:S12]  /*3410*/  USEL UR5, UR5, UR6, !UP0 ;  /* 0x0000000605057287 */ /* 0x000fd8000c000000 */
.L_x_4761:
[----:B------:R-:W-:Y:S02]  /*3420*/  USHF.R.S32.HI UR6, URZ, 0x1f, UR5 ;  /* 0x0000001f3f067899 */ /* 0x000fe40008011405 */
[----:B------:R-:W-:Y:S02]  /*3430*/  USHF.R.U32.HI UR12, URZ, 0x10, UR4 ;  /* 0x000000103f0c7899 */ /* 0x000fe40008011604 */
[----:B------:R-:W-:Y:S02]  /*3440*/  ULEA.HI UR6, UR6, UR5, URZ, 0x6 ;  /* 0x0000000506067291 */ /* 0x000fe4000f8f303f */
[----:B------:R-:W-:Y:S02]  /*3450*/  UISETP.NE.AND UP1, UPT, UR12, URZ, UPT ;  /* 0x0000003f0c00728c */ /* 0x000fe4000bf25270 */
[----:B------:R-:W-:Y:S02]  /*3460*/  USHF.R.S32.HI UR6, URZ, 0x6, UR6 ;  /* 0x000000063f067899 */ /* 0x000fe40008011406 */
[----:B------:R-:W-:-:S02]  /*3470*/  ULOP3.LUT UR9, UR4, 0xffff, URZ, 0xc0, !UPT ;  /* 0x0000ffff04097892 */ /* 0x000fc4000f8ec03f */
[----:B------:R-:W-:Y:S01]  /*3480*/  UISETP.LT.AND UP0, UPT, URZ, UR6, UPT ;  /* 0x000000063f00728c */ /* 0x000fe2000bf01270 */
[----:B------:R-:W-:-:S03]  /*3490*/  UMOV UR4, URZ ;  /* 0x0000003f00047c82 */ /* 0x000fc60008000000 */
[----:B------:R-:W-:Y:S01]  /*34a0*/  USEL UR38, URZ, UR6, !UP0 ;  /* 0x000000063f267287 */ /* 0x000fe2000c000000 */
[----:B------:R-:W-:-:S03]  /*34b0*/  @!UP1 ULDC UR12, c[0x0][0x9f0] ;  /* 0x00027c00000c9ab9 */ /* 0x000fc60000000800 */
[----:B------:R-:W-:-:S06]  /*34c0*/  UISETP.GT.AND UP0, UPT, UR10, UR38, UPT ;  /* 0x000000260a00728c */ /* 0x000fcc000bf04270 */
[----:B------:R-:W-:-:S13]  /*34d0*/  PLOP3.LUT P0, PT, PT, PT, UP0, 0x80, 0x0 ;  /* 0x000000000000781c */ /* 0x000fda0003f0f008 */
[----:B------:R-:W-:Y:S05]  /*34e0*/  @!P0 BRA `(.L_x_4764) ;  /* 0x0000000000888947 */ /* 0x000fea0003800000 */
[----:B------:R-:W-:Y:S01]  /*34f0*/  IMAD.U32 R3, RZ, RZ, UR12 ;  /* 0x0000000cff037e24 */ /* 0x000fe2000f8e00ff */
[----:B------:R-:W-:-:S04]  /*3500*/  UIADD3 UR4, UR12, -0x1, UR10 ;  /* 0xffffffff0c047890 */ /* 0x000fc8000fffe00a */
[-C--:B------:R-:W-:Y:S01]  /*3510*/  IABS R0, R3.reuse ;  /* 0x0000000300007213 */ /* 0x080fe20000000000 */
[----:B------:R-:W-:Y:S01]  /*3520*/  UIADD3 UR6, -UR38, UR4, URZ ;  /* 0x0000000426067290 */ /* 0x000fe2000fffe13f */
[----:B------:R-:W-:Y:S02]  /*3530*/  IABS R5, R3 ;  /* 0x0000000300057213 */ /* 0x000fe40000000000 */
[----:B------:R-:W-:Y:S01]  /*3540*/  R2UR UR11, R0 ;  /* 0x00000000000b72ca */ /* 0x000fe200000e0000 */
[----:B------:R-:W-:Y:S02]  /*3550*/  UMOV UR4, URZ ;  /* 0x0000003f00047c82 */ /* 0x000fe40008000000 */
[----:B------:R-:W-:Y:S01]  /*3560*/  IMAD.U32 R4, RZ, RZ, UR6 ;  /* 0x00000006ff047e24 */ /* 0x000fe2000f8e00ff */
[----:B------:R-:W-:-:S04]  /*3570*/  ULOP3.LUT UR6, UR6, UR12, URZ, 0x3c, !UPT ;  /* 0x0000000c06067292 */ /* 0x000fc8000f8e3c3f */
[----:B------:R-:W-:-:S04]  /*3580*/  IABS R4, R4 ;  /* 0x0000000400047213 */ /* 0x000fc80000000000 */
[----:B------:R-:W-:Y:S01]  /*3590*/  MOV R3, R4 ;  /* 0x0000000400037202 */ /* 0x000fe20000000f00 */
[----:B------:R-:W0:Y:S03]  /*35a0*/  I2F.RP R0, UR11 ;  /* 0x0000000b00007d06 */ /* 0x000e260008209400 */
[----:B------:R-:W-:-:S05]  /*35b0*/  R2UR UR8, R3 ;  /* 0x00000000030872ca */ /* 0x000fca00000e0000 */
[----:B0-----:R-:W0:Y:S02]  /*35c0*/  MUFU.RCP R0, R0 ;  /* 0x0000000000007308 */ /* 0x001e240000001000 */
[----:B0-----:R-:W-:Y:S02]  /*35d0*/  VIADD R2, R0, 0xffffffe ;  /* 0x0ffffffe00027836 */ /* 0x001fe40000000000 */
        /* <DEDUP_REMOVED lines=19> */
.L_x_4764:
[----:B------:R-:W-:Y:S01]  /*3710*/  UIMAD UR38, UR9, UR4, UR38 ;  /* 0x00000004092672a4 */ /* 0x000fe2000f8e0226 */
[----:B------:R-:W-:Y:S01]  /*3720*/  IMAD.U32 R0, RZ, RZ, UR10 ;  /* 0x0000000aff007e24 */ /* 0x000fe2000f8e00ff */
[----:B------:R-:W-:Y:S01]  /*3730*/  PLOP3.LUT P0, PT, PT, PT, PT, 0x80, 0x0 ;  /* 0x000000000000781c */ /* 0x000fe20003f0f070 */
[----:B------:R-:W-:Y:S01]  /*3740*/  IMAD.U32 R3, RZ, RZ, UR4 ;  /* 0x00000004ff037e24 */ /* 0x000fe2000f8e00ff */
[----:B------:R-:W-:Y:S01]  /*3750*/  CS2R R150, SRZ ;  /* 0x0000000000967805 */ /* 0x000fe2000001ff00 */
[----:B------:R-:W-:Y:S01]  /*3760*/  IMAD.MOV.U32 R2, RZ, RZ, RZ ;  /* 0x000000ffff027224 */ /* 0x000fe200078e00ff */
[----:B------:R-:W-:Y:S01]  /*3770*/  CS2R R148, SRZ ;  /* 0x0000000000947805 */ /* 0x000fe2000001ff00 */
[----:B------:R-:W-:Y:S01]  /*3780*/  IMAD.MOV.U32 R4, RZ, RZ, RZ ;  /* 0x000000ffff047224 */ /* 0x000fe200078e00ff */
[----:B------:R-:W-:Y:S02]  /*3790*/  VIADDMNMX R0, R3, UR38, R0, PT ;  /* 0x0000002603007c46 */ /* 0x000fe4000b800100 */
[----:B------:R-:W-:-:S02]  /*37a0*/  CS2R R146, SRZ ;  /* 0x0000000000927805 */ /* 0x000fc4000001ff00 */
[----:B------:R-:W-:Y:S02]  /*37b0*/  CS2R R144, SRZ ;  /* 0x0000000000907805 */ /* 0x000fe4000001ff00 */
[----:B------:R-:W-:Y:S02]  /*37c0*/  CS2R R142, SRZ ;  /* 0x00000000008e7805 */ /* 0x000fe4000001ff00 */
[----:B------:R-:W-:Y:S02]  /*37d0*/  R2UR UR42, R0 ;  /* 0x00000000002a72ca */ /* 0x000fe400000e0000 */
        /* <DEDUP_REMOVED lines=11> */
[----:B------:R-:W-:Y:S01]  /*3890*/  CS2R R118, SRZ ;  /* 0x0000000000767805 */ /* 0x000fe2000001ff00 */
[----:B------:R-:W-:Y:S01]  /*38a0*/  UISETP.GT.AND UP0, UPT, UR42, UR38, UPT ;  /* 0x000000262a00728c */ /* 0x000fe2000bf04270 */
[----:B------:R-:W-:Y:S02]  /*38b0*/  CS2R R116, SRZ ;  /* 0x0000000000747805 */ /* 0x000fe4000001ff00 */
[----:B------:R-:W-:Y:S02]  /*38c0*/  CS2R R114, SRZ ;  /* 0x0000000000727805 */ /* 0x000fe4000001ff00 */
[----:B------:R-:W-:-:S02]  /*38d0*/  CS2R R112, SRZ ;  /* 0x0000000000707805 */ /* 0x000fc4000001ff00 */
[----:B------:R-:W-:Y:S02]  /*38e0*/  CS2R R110, SRZ ;  /* 0x00000000006e7805 */ /* 0x000fe4000001ff00 */
[----:B------:R-:W-:Y:S02]  /*38f0*/  CS2R R108, SRZ ;  /* 0x00000000006c7805 */ /* 0x000fe4000001ff00 */
[----:B------:R-:W-:Y:S02]  /*3900*/  PLOP3.LUT P1, PT, PT, PT, UP0, 0x80, 0x0 ;  /* 0x000000000000781c */ /* 0x000fe40003f2f008 */
        /* <DEDUP_REMOVED lines=60> */
[----:B------:R-:W-:-:S04]  /*3cd0*/  ULOP3.LUT UR5, UR5, 0x3fff, URZ, 0xc0, !UPT ;  /* 0x00003fff05057892 */ /* 0x000fc8000f8ec03f */
[----:B------:R-:W-:-:S04]  /*3ce0*/  ULOP3.LUT UR36, UR5, 0x2000000, URZ, 0xfc, !UPT ;  /* 0x0200000005247892 */ /* 0x000fc8000f8efc3f */
[----:B------:R-:W-:Y:S08]  /*3cf0*/  @!P0 BRA `(.L_x_4765) ;  /* 0x0000000000408947 */ /* 0x000ff00003800000 */
[----:B------:R-:W-:Y:S01]  /*3d00*/  MOV R0, 0x0 ;  /* 0x0000000000007802 */ /* 0x000fe20000000f00 */
[----:B------:R-:W-:Y:S01]  /*3d10*/  ULDC.64 UR4, c[0x4][0x118] ;  /* 0x0100460000047ab9 */ /* 0x000fe20000000a00 */
[----:B------:R-:W-:Y:S01]  /*3d20*/  ULDC.64 UR6, c[0x4][0x58] ;  /* 0x0100160000067ab9 */ /* 0x000fe20000000a00 */
[----:B------:R-:W-:Y:S01]  /*3d30*/  IMAD.U32 R4, RZ, RZ, UR4 ;  /* 0x00000004ff047e24 */ /* 0x000fe2000f8e00ff */
[----:B------:R0:W1:Y:S01]  /*3d40*/  LDC.64 R2, c[0x4][R0] ;  /* 0x0100000000027b82 */ /* 0x0000620000000a00 */
[----:B------:R-:W-:Y:S01]  /*3d50*/  IMAD.U32 R5, RZ, RZ, UR5 ;  /* 0x00000005ff057e24 */ /* 0x000fe2000f8e00ff */
[----:B------:R-:W-:Y:S01]  /*3d60*/  ULDC.64 UR4, c[0x4][0x120] ;  /* 0x0100480000047ab9 */ /* 0x000fe20000000a00 */
[----:B------:R-:W-:Y:S01]  /*3d70*/  IMAD.U32 R10, RZ, RZ, UR6 ;  /* 0x00000006ff0a7e24 */ /* 0x000fe2000f8e00ff */
[----:B------:R-:W-:Y:S01]  /*3d80*/  MOV R7, UR5 ;  /* 0x0000000500077c02 */ /* 0x000fe20008000f00 */
[----:B------:R-:W-:Y:S02]  /*3d90*/  IMAD.U32 R6, RZ, RZ, UR4 ;  /* 0x00000004ff067e24 */ /* 0x000fe4000f8e00ff */
[----:B------:R-:W-:-:S02]  /*3da0*/  IMAD.U32 R11, RZ, RZ, UR7 ;  /* 0x00000007ff0b7e24 */ /* 0x000fc4000f8e00ff */
[----:B------:R-:W-:Y:S02]  /*3db0*/  IMAD.MOV.U32 R8, RZ, RZ, 0x70 ;  /* 0x00000070ff087424 */ /* 0x000fe400078e00ff */
[----:B------:R-:W-:Y:S02]  /*3dc0*/  IMAD.MOV.U32 R12, RZ, RZ, 0x1 ;  /* 0x00000001ff0c7424 */ /* 0x000fe400078e00ff */
[----:B0-----:R-:W-:-:S07]  /*3dd0*/  IMAD.MOV.U32 R13, RZ, RZ, RZ ;  /* 0x000000ffff0d7224 */ /* 0x001fce00078e00ff */
[----:B------:R-:W-:-:S07]  /*3de0*/  LEPC R20, `(.L_x_4765) ;  /* 0x000000001014794e */ /* 0x000fce0000000000 */
[----:B-1----:R-:W-:Y:S05]  /*3df0*/  CALL.ABS.NOINC R2 ;  /* 0x0000000002007343 */ /* 0x002fea0003c00000 */
.L_x_4765:
[----:B------:R-:W-:Y:S02]  /*3e00*/  SHF.L.U32 R14, RZ, 0x1f, RZ ;  /* 0x0000001fff0e7819 */ /* 0x000fe400000006ff */
[----:B------:R-:W-:Y:S02]  /*3e10*/  LOP3.LUT R3, R18, 0xffffff80, RZ, 0xc0, !PT ;  /* 0xffffff8012037812 */ /* 0x000fe400078ec0ff */
[----:B------:R-:W0:Y:S01]  /*3e20*/  SYNCS.PHASECHK.TRANS64.TRYWAIT P0, [UR37+0x28c00], R14 ;  /* 0x028c000eff0075a7 */ /* 0x000e220008000165 */
        /* <DEDUP_REMOVED lines=8> */
.L_x_4946:
[----:B------:R-:W-:Y:S01]  /*3eb0*/  ULOP3.LUT UR4, UR45, 0x1, URZ, 0xfc, !UPT ;  /* 0x000000012d047892 */ /* 0x000fe2000f8efc3f */
[----:B------:R-:W-:Y:S01]  /*3ec0*/  LOP3.LUT R0, R3, 0x7ffffffc, RZ, 0xc0, !PT ;  /* 0x7ffffffc03007812 */ /* 0x000fe200078ec0ff */
[----:B------:R-:W-:Y:S01]  /*3ed0*/  IMAD.IADD R3, R19, 0x1, -R2 ;  /* 0x0000000113037824 */ /* 0x000fe200078e0a02 */
[----:B------:R-:W-:Y:S02]  /*3ee0*/  LEA.HI R7, R7, R6, RZ, 0x3 ;  /* 0x0000000607077211 */ /* 0x000fe400078f18ff */
[-C--:B------:R-:W-:Y:S01]  /*3ef0*/  IADD3 R0, -R0, R5.reuse, RZ ;  /* 0x0000000500007210 */ /* 0x080fe20007ffe1ff */
[----:B------:R-:W-:Y:S01]  /*3f00*/  IMAD.U32 R2, RZ, RZ, UR4 ;  /* 0x00000004ff027e24 */ /* 0x000fe2000f8e00ff */
[----:B------:R-:W-:Y:S02]  /*3f10*/  LOP3.LUT R7, R7, 0xfffffff8, RZ, 0xc0, !PT ;  /* 0xfffffff807077812 */ /* 0x000fe400078ec0ff */
[----:B------:R-:W-:Y:S01]  /*3f20*/  LEA.HI R4, R4, R5, RZ, 0x5 ;  /* 0x0000000504047211 */ /* 0x000fe200078f28ff */
[----:B------:R-:W-:Y:S01]  /*3f30*/  IMAD.SHL.U32 R0, R0, 0x2, RZ ;  /* 0x0000000200007824 */ /* 0x000fe200078e00ff */
[----:B------:R-:W-:Y:S01]  /*3f40*/  ISETP.NE.AND P5, PT, R2, 0x3, PT ;  /* 0x000000030200780c */ /* 0x000fe20003fa5270 */
[----:B------:R-:W-:Y:S01]  /*3f50*/  IMAD.IADD R7, R6, 0x1, -R7 ;  /* 0x0000000106077824 */ /* 0x000fe200078e0a07 */
[----:B------:R-:W-:Y:S01]  /*3f60*/  SHF.R.S32.HI R2, RZ, 0x5, R4 ;  /* 0x00000005ff027819 */ /* 0x000fe20000011404 */
[----:B------:R-:W-:-:S04]  /*3f70*/  IMAD R4, R3, 0x100, R0 ;  /* 0x0000010003047824 */ /* 0x000fc800078e0200 */
[----:B------:R-:W-:-:S06]  /*3f80*/  IMAD R3, R2, 0x10, R7 ;  /* 0x0000001002037824 */ /* 0x000fcc00078e0207 */
[----:B------:R-:W-:Y:S05]  /*3f90*/  @!P5 BRA `(.L_x_4767) ;  /* 0x000000000004d947 */ /* 0x000fea0003800000 */
[----:B------:R-:W-:Y:S01]  /*3fa0*/  BPT.TRAP 0x1 ;  /* 0x000000040000795c */ /* 0x000fe20000300000 */
.L_x_4767:
[----:B------:R1:W2:Y:S01]  /*3fb0*/  SYNCS.PHASECHK.TRANS64.TRYWAIT P0, [UR37+0x28c30], R14 ;  /* 0x028c300eff0075a7 */ /* 0x0002a20008000165 */
[----:B------:R-:W-:Y:S05]  /*3fc0*/  @!P5 BRA `(.L_x_4768) ;  /* 0x000000000004d947 */ /* 0x000fea0003800000 */
[----:B------:R-:W-:Y:S01]  /*3fd0*/  BPT.TRAP 0x1 ;  /* 0x000000040000795c */ /* 0x000fe20000300000 */
.L_x_4768:
[----:B------:R-:W3:Y:S02]  /*3fe0*/  S2R R2, SR_TID.X ;  /* 0x0000000000027919 */ /* 0x000ee40000002100 */
[----:B---3--:R-:W-:-:S04]  /*3ff0*/  LOP3.LUT R2, R2, 0x7f, RZ, 0xc0, !PT ;  /* 0x0000007f02027812 */ /* 0x008fc800078ec0ff */
[----:B------:R-:W-:Y:S01]  /*4000*/  ISETP.NE.AND P6, PT, R2, RZ, PT ;  /* 0x000000ff0200720c */ /* 0x000fe20003fc5270 */
[----:B--2---:R-:W-:-:S12]  /*4010*/  @P0 BRA `(.L_x_4769) ;  /* 0x0000000000080947 */ /* 0x004fd80003800000 */
[----:B------:R-:W2:Y:S02]  /*4020*/  SYNCS.PHASECHK.TRANS64.TRYWAIT P0, [UR37+0x28c30], R14 ;  /* 0x028c300eff0075a7 */ /* 0x000ea40008000165 */
[----:B--2---:R-:W-:Y:S05]  /*4030*/  @!P0 BRA `(.L_x_4770) ;  /* 0x0000010000ec8947 */ /* 0x004fea0003800000 */
.L_x_4769:
[----:B------:R-:W-:Y:S05]  /*4040*/  WARPSYNC.ALL ;  /* 0x0000000000007948 */ /* 0x000fea0003800000 */
[----:B------:R-:W-:Y:S01]  /*4050*/  UIADD3 UR4, UR37, 0x20400, URZ ;  /* 0x0002040025047890 */ /* 0x000fe2000fffe03f */
[----:B------:R-:W-:Y:S01]  /*4060*/  WARPGROUP.ARRIVE ;  /* 0x00000000000079c5 */ /* 0x000fe20000000000 */
[----:B------:R-:W-:Y:S01]  /*4070*/  UIADD3 UR5, UR37, 0x22400, URZ ;  /* 0x0002240025057890 */ /* 0x000fe2000fffe03f */
[----:B------:R-:W-:Y:S01]  /*4080*/  LEA.HI R2, R17, R16, RZ, 0x2 ;  /* 0x0000001011027211 */ /* 0x000fe200078f10ff */
[----:B------:R-:W-:Y:S01]  /*4090*/  USHF.R.U32.HI UR4, URZ, 0x4, UR4 ;  /* 0x000000043f047899 */ /* 0x000fe20008011604 */
[----:B------:R-:W-:Y:S01]  /*40a0*/  IMAD.U32 R13, RZ, RZ, UR37 ;  /* 0x00000025ff0d7e24 */ /* 0x000fe2000f8e00ff */
[----:B------:R-:W-:Y:S01]  /*40b0*/  USHF.R.U32.HI UR5, URZ, 0x4, UR5 ;  /* 0x000000043f057899 */ /* 0x000fe20008011605 */
[----:B--2---:R-:W-:Y:S01]  /*40c0*/  LOP3.LUT R5, R2, 0xfffffffc, RZ, 0xc0, !PT ;  /* 0xfffffffc02057812 */ /* 0x004fe200078ec0ff */
[----:B------:R-:W-:-:S02]  /*40d0*/  ULOP3.LUT UR4, UR4, 0x3fff, URZ, 0xc0, !UPT ;  /* 0x00003fff04047892 */ /* 0x000fc4000f8ec03f */
[----:B------:R-:W-:Y:S02]  /*40e0*/  ULOP3.LUT UR5, UR5, 0x3fff, URZ, 0xc0, !UPT ;  /* 0x00003fff05057892 */ /* 0x000fe4000f8ec03f */
[----:B------:R-:W-:Y:S01]  /*40f0*/  ULOP3.LUT UR20, UR4, 0x10000, URZ, 0xfc, !UPT ;  /* 0x0001000004147892 */ /* 0x000fe2000f8efc3f */
[----:B------:R-:W-:Y:S01]  /*4100*/  IMAD.IADD R5, R16, 0x1, -R5 ;  /* 0x0000000110057824 */ /* 0x000fe200078e0a05 */
[----:B------:R-:W-:Y:S01]  /*4110*/  ULOP3.LUT UR6, UR5, 0x10000, URZ, 0xfc, !UPT ;  /* 0x0001000005067892 */ /* 0x000fe2000f8efc3f */
[----:B------:R-:W-:Y:S01]  /*4120*/  UMOV UR21, 0x40000040 ;  /* 0x4000004000157882 */ /* 0x000fe20000000000 */
[----:B------:R-:W-:Y:S01]  /*4130*/  UMOV UR7, 0x40000040 ;  /* 0x4000004000077882 */ /* 0x000fe20000000000 */
[----:B------:R-:W-:Y:S02]  /*4140*/  UMOV UR5, UR21 ;  /* 0x0000001500057c82 */ /* 0x000fe40008000000 */
[----:B------:R-:W-:Y:S01]  /*4150*/  UMOV UR4, UR20 ;  /* 0x0000001400047c82 */ /* 0x000fe20008000000 */
[----:B------:R-:W-:Y:S01]  /*4160*/  UIADD3 UR8, UR20, 0x2, URZ ;  /* 0x0000000214087890 */ /* 0x000fe2000fffe03f */
[----:B------:R-:W-:Y:S01]  /*4170*/  LEA.HI R2, R5, R5, RZ, 0x1 ;  /* 0x0000000505027211 */ /* 0x000fe200078f08ff */
[----:B------:R-:W-:-:S02]  /*4180*/  UIADD3 UR10, UR6, 0x2, URZ ;  /* 0x00000002060a7890 */ /* 0x000fc4000fffe03f */
[----:B------:R-:W-:Y:S01]  /*4190*/  HGMMA.64x64x16.F32.BF16 R24, gdesc[UR4], RZ, !UPT, gsb0 ;  /* 0x00e00000041879f0 */ /* 0x000fe2000c0018ff */
[----:B------:R-:W-:Y:S01]  /*41a0*/  UMOV UR9, 0x40000040 ;  /* 0x4000004000097882 */ /* 0x000fe20000000000 */
[----:B------:R-:W-:Y:S01]  /*41b0*/  UMOV UR11, 0x40000040 ;  /* 0x40000040000b7882 */ /* 0x000fe20000000000 */
[----:B------:R-:W-:Y:S01]  /*41c0*/  UIADD3 UR12, UR20, 0x4, URZ ;  /* 0x00000004140c7890 */ /* 0x000fe2000fffe03f */
[----:B------:R-:W-:Y:S01]  /*41d0*/  LOP3.LUT R2, R2, 0x1ffffffe, RZ, 0xc0, !PT ;  /* 0x1ffffffe02027812 */ /* 0x000fe200078ec0ff */
[----:B------:R-:W-:Y:S01]  /*41e0*/  UIADD3 UR14, UR6, 0x4, URZ ;  /* 0x00000004060e7890 */ /* 0x000fe2000fffe03f */
[----:B------:R-:W-:Y:S01]  /*41f0*/  UMOV UR13, 0x40000040 ;  /* 0x40000040000d7882 */ /* 0x000fe20000000000 */
[----:B------:R-:W-:Y:S01]  /*4200*/  UMOV UR15, 0x40000040 ;  /* 0x40000040000f7882 */ /* 0x000fe20000000000 */
[----:B------:R-:W-:Y:S01]  /*4210*/  UIADD3 UR16, UR20, 0x6, URZ ;  /* 0x0000000614107890 */ /* 0x000fe2000fffe03f */
[----:B------:R-:W-:Y:S01]  /*4220*/  IMAD.IADD R2, R5, 0x1, -R2 ;  /* 0x0000000105027824 */ /* 0x000fe200078e0a02 */
[----:B------:R-:W-:Y:S01]  /*4230*/  UIADD3 UR18, UR6, 0x6, URZ ;  /* 0x0000000606127890 */ /* 0x000fe2000fffe03f */
[----:B------:R-:W-:Y:S01]  /*4240*/  VIADD R5, R3, UR41 ;  /* 0x0000002903057c36 */ /* 0x000fe20008000000 */
[----:B------:R-:W-:Y:S01]  /*4250*/  UMOV UR17, 0x40000040 ;  /* 0x4000004000117882 */ /* 0x000fe20000000000 */
[----:B------:R-:W-:Y:S01]  /*4260*/  UMOV UR19, 0x40000040 ;  /* 0x4000004000137882 */ /* 0x000fe20000000000 */
[----:B------:R-:W-:Y:S01]  /*4270*/  ULDC UR4, c[0x0][0x448] ;  /* 0x0001120000047ab9 */ /* 0x000fe20000000800 */
[----:B------:R-:W-:Y:S01]  /*4280*/  IMAD R2, R2, 0x8, R5 ;  /* 0x0000000802027824 */ /* 0x000fe200078e0205 */
[----:B------:R-:W-:-:S04]  /*4290*/  UISETP.NE.AND UP0, UPT, UR4, 0x1, UPT ;  /* 0x000000010400788c */ /* 0x000fc8000bf05270 */
[----:B------:R-:W-:Y:S02]  /*42a0*/  MOV R6, R2 ;  /* 0x0000000200067202 */ /* 0x000fe40000000f00 */
[----:B------:R-:W-:Y:S02]  /*42b0*/  PLOP3.LUT P0, PT, PT, PT, UP0, 0x80, 0x0 ;  /* 0x000000000000781c */ /* 0x000fe40003f0f008 */
[----:B------:R-:W-:-:S03]  /*42c0*/  PLOP3.LUT P1, PT, PT, PT, UP0, 0x80, 0x0 ;  /* 0x000000000000781c */ /* 0x000fc60003f2f008 */
[----:B------:R-:W-:-:S08]  /*42d0*/  @UP0 ULDC UR4, c[0x0][0x44c] ;  /* 0x0001130000040ab9 */ /* 0x000fd00000000800 */
[----:B------:R-:W-:Y:S01]  /*42e0*/  @P0 IMAD.HI.U32 R5, R2, UR4, RZ ;  /* 0x0000000402050c27 */ /* 0x000fe2000f8e00ff */
[----:B------:R-:W-:-:S04]  /*42f0*/  @UP0 ULDC UR4, c[0x0][0x450] ;  /* 0x0001140000040ab9 */ /* 0x000fc80000000800 */
[----:B------:R-:W-:Y:S01]  /*4300*/  @P1 SHF.R.U32.HI R6, RZ, UR4, R5 ;  /* 0x00000004ff061c19 */ /* 0x000fe20008011605 */
[----:B------:R-:W-:-:S04]  /*4310*/  @!P6 VIADD R5, R13, 0x28c40 ;  /* 0x00028c400d05e836 */ /* 0x000fc80000000000 */
[----:B0-----:R-:W0:Y:S01]  /*4320*/  SHFL.IDX PT, R9, R6, RZ, 0x1c1f ;  /* 0x001c1fff06097589 */ /* 0x001e2200000e0000 */
[----:B------:R-:W-:Y:S01]  /*4330*/  @!P6 PRMT R5, RZ, 0x654, R5 ;  /* 0x00000654ff05e816 */ /* 0x000fe20000000005 */
[----:B------:R-:W-:Y:S02]  /*4340*/  WARPGROUP.DEPBAR.LE gsb0, 0x0 ;  /* 0x00008000000079c5 */ /* 0x000fe40000010000 */
[----:B------:R-:W-:-:S06]  /*4350*/  WARPGROUP.ARRIVE ;  /* 0x00000000000079c5 */ /* 0x000fcc0000000000 */
[----:B------:R-:W-:Y:S01]  /*4360*/  HGMMA.64x64x16.F32.BF16 R24, gdesc[UR8], R24, gsb0 ;  /* 0x00e00000081879f0 */ /* 0x000fe20008001818 */
[----:B------:R-:W-:Y:S01]  /*4370*/  UMOV UR10, 0xffffffc0 ;  /* 0xffffffc0000a7882 */ /* 0x000fe20000000000 */
[----:B------:R-:W-:Y:S01]  /*4380*/  ULDC UR11, c[0x0][0x2f0] ;  /* 0x0000bc00000b7ab9 */ /* 0x000fe20000000800 */
[----:B------:R-:W-:-:S04]  /*4390*/  UIMAD UR4, UR42, UR10, 0x41 ;  /* 0x000000412a0474a4 */ /* 0x000fc8000f8e020a */
[----:B------:R-:W-:-:S03]  /*43a0*/  UIMAD UR7, UR39, UR11, UR4 ;  /* 0x0000000b270772a4 */ /* 0x000fc6000f8e0204 */
[----:B------:R-:W-:Y:S02]  /*43b0*/  ULDC.64 UR4, c[0x0][0x9e0] ;  /* 0x0002780000047ab9 */ /* 0x000fe40000000a00 */
[----:B------:R-:W-:-:S06]  /*43c0*/  UISETP.GE.AND UP1, UPT, UR5, 0x1, UPT ;  /* 0x000000010500788c */ /* 0x000fcc000bf26270 */
[----:B------:R-:W-:Y:S01]  /*43d0*/  PLOP3.LUT P0, PT, PT, PT, UP1, 0x40, 0x0 ;  /* 0x000000000000781c */ /* 0x000fe20003f0e818 */
[----:B------:R-:W-:Y:S02]  /*43e0*/  WARPGROUP.DEPBAR.LE gsb0, 0x0 ;  /* 0x00008000000079c5 */ /* 0x000fe40000010000 */
[----:B------:R-:W-:-:S06]  /*43f0*/  WARPGROUP.ARRIVE ;  /* 0x00000000000079c5 */ /* 0x000fcc0000000000 */
[----:B------:R-:W-:Y:S01]  /*4400*/  HGMMA.64x64x16.F32.BF16 R24, gdesc[UR12], R24, gsb0 ;  /* 0x00e000000c1879f0 */ /* 0x000fe20008001818 */
[----:B------:R-:W-:Y:S02]  /*4410*/  ULDC UR14, c[0x0][0x9dc] ;  /* 0x00027700000e7ab9 */ /* 0x000fe40000000800 */
[----:B------:R-:W-:Y:S02]  /*4420*/  WARPGROUP.DEPBAR.LE gsb0, 0x0 ;  /* 0x00008000000079c5 */ /* 0x000fe40000010000 */
[----:B------:R-:W-:-:S06]  /*4430*/  WARPGROUP.ARRIVE ;  /* 0x00000000000079c5 */ /* 0x000fcc0000000000 */
[----:B------:R-:W-:Y:S01]  /*4440*/  HGMMA.64x64x16.F32.BF16 R24, gdesc[UR16], R24, gsb0 ;  /* 0x00e00000101879f0 */ /* 0x000fe20008001818 */
[----:B------:R-:W-:Y:S01]  /*4450*/  ULEA UR19, UR42, 0xffffffc0, 0x6 ;  /* 0xffffffc02a137891 */ /* 0x000fe2000f8e303f */
[----:B------:R-:W-:-:S03]  /*4460*/  ULDC UR18, c[0x0][0x288] ;  /* 0x0000a20000127ab9 */ /* 0x000fc60000000800 */
[----:B------:R-:W-:-:S06]  /*4470*/  UIMAD UR15, UR39, UR11, -UR19 ;  /* 0x0000000b270f72a4 */ /* 0x000fcc000f8e0a13 */
[----:B------:R-:W-:Y:S01]  /*4480*/  IADD3 R10, -R0, UR15, RZ ;  /* 0x0000000f000a7c10 */ /* 0x000fe2000fffe1ff */
[----:B------:R-:W-:Y:S02]  /*4490*/  WARPGROUP.DEPBAR.LE gsb0, 0x0 ;  /* 0x00008000000079c5 */ /* 0x000fe40000010000 */
[----:B------:R2:W-:Y:S02]  /*44a0*/  @!P6 SYNCS.ARRIVE.TRANS64.RED.A1T0 RZ, [R5+URZ], RZ ;  /* 0x000000ff05ffe9a7 */ /* 0x0005e4000810043f */
[----:B--2---:R-:W-:Y:S01]  /*44b0*/  IMAD.U32 R5, RZ, RZ, UR7 ;  /* 0x00000007ff057e24 */ /* 0x004fe2000f8e00ff */
[----:B------:R-:W-:-:S04]  /*44c0*/  ULOP3.LUT UR7, URZ, UR14, URZ, 0x33, !UPT ;  /* 0x0000000e3f077292 */ /* 0x000fc8000f8e333f */
[----:B------:R-:W-:-:S05]  /*44d0*/  IADD3 R5, R5, -UR18, -R0 ;  /* 0x8000001205057c10 */ /* 0x000fca000fffe800 */
[C---:B------:R-:W-:Y:S02]  /*44e0*/  VIADD R11, R5.reuse, UR4 ;  /* 0x00000004050b7c36 */ /* 0x040fe40008000000 */
[----:B------:R-:W-:-:S03]  /*44f0*/  VIADD R12, R5, UR7 ;  /* 0x00000007050c7c36 */ /* 0x000fc60008000000 */
[----:B0-----:R-:W-:Y:S01]  /*4500*/  VIADDMNMX R5, R9, R11, R10, PT ;  /* 0x0000000b09057246 */ /* 0x001fe2000380010a */
[----:B------:R-:W-:Y:S01]  /*4510*/  IMAD.IADD R7, R12, 0x1, R9 ;  /* 0x000000010c077824 */ /* 0x000fe200078e0209 */
[----:B------:R-:W-:Y:S06]  /*4520*/  @P0 BRA `(.L_x_4771) ;  /* 0x0000000000640947 */ /* 0x000fec0003800000 */
[----:B------:R-:W-:Y:S01]  /*4530*/  IMAD.U32 R8, RZ, RZ, UR11 ;  /* 0x0000000bff087e24 */ /* 0x000fe2000f8e00ff */
[----:B------:R-:W-:Y:S03]  /*4540*/  BSSY B0, `(.L_x_4772) ;  /* 0x0000012000007945 */ /* 0x000fe60003800000 */
[----:B------:R-:W-:-:S04]  /*4550*/  IMAD R8, R8, UR39, R9 ;  /* 0x0000002708087c24 */ /* 0x000fc8000f8e0209 */
[----:B------:R-:W-:-:S05]  /*4560*/  VIADD R8, R8, -UR18 ;  /* 0x8000001208087c36 */ /* 0x000fca0008000000 */
        /* <DEDUP_REMOVED lines=10> */
.L_x_4773:
[----:B------:R-:W-:-:S06]  /*4610*/  UISETP.NE.AND UP2, UPT, UR5, 0x1, UPT ;  /* 0x000000010500788c */ /* 0x000fcc000bf45270 */
[----:B------:R-:W-:-:S05]  /*4620*/  PLOP3.LUT P0, PT, PT, PT, UP2, 0x80, 0x0 ;  /* 0x000000000000781c */ /* 0x000fca0003f0f028 */
[----:B------:R-:W-:-:S08]  /*4630*/  @UP2 ULDC.64 UR14, c[0x0][0x9e8] ;  /* 0x00027a00000e2ab9 */ /* 0x000fd00000000a00 */
[----:B------:R-:W-:-:S05]  /*4640*/  @P0 IMAD.HI.U32 R9, R8, UR14, RZ ;  /* 0x0000000e08090c27 */ /* 0x000fca000f8e00ff */
[----:B------:R-:W-:-:S07]  /*4650*/  @P0 SHF.R.U32.HI R8, RZ, UR15, R9 ;  /* 0x0000000fff080c19 */ /* 0x000fce0008011609 */
.L_x_4774:
[----:B------:R-:W-:Y:S05]  /*4660*/  BSYNC B0 ;  /* 0x0000000000007941 */ /* 0x000fea0003800000 */
.L_x_4772:
[----:B------:R-:W-:-:S05]  /*4670*/  MOV R9, UR19 ;  /* 0x0000001300097c02 */ /* 0x000fca0008000f00 */
[----:B------:R-:W-:-:S04]  /*4680*/  IMAD R9, R8, UR5, -R9 ;  /* 0x0000000508097c24 */ /* 0x000fc8000f8e0a09 */
[----:B------:R-:W-:-:S05]  /*4690*/  IMAD.IADD R8, R9, 0x1, -R0 ;  /* 0x0000000109087824 */ /* 0x000fca00078e0a00 */
[----:B------:R-:W-:Y:S02]  /*46a0*/  VIMNMX R7, R7, R8, !PT ;  /* 0x0000000807077248 */ /* 0x000fe40007fe0100 */
[----:B------:R-:W-:-:S07]  /*46b0*/  VIADDMNMX R5, R8, UR5, R5, PT ;  /* 0x0000000508057c46 */ /* 0x000fce000b800105 */
.L_x_4771:
[----:B------:R-:W0:Y:S01]  /*46c0*/  SHFL.IDX PT, R15, R6, 0x1, 0x1c1f ;  /* 0x003c1f00060f7f89 */ /* 0x000e2200000e0000 */
[----:B------:R-:W-:Y:S02]  /*46d0*/  PLOP3.LUT P0, PT, PT, PT, UP1, 0x40, 0x0 ;  /* 0x000000000000781c */ /* 0x000fe40003f0e818 */
[----:B0-----:R-:W-:Y:S01]  /*46e0*/  VIADDMNMX R8, R15, R11, R10, PT ;  /* 0x0000000b0f087246 */ /* 0x001fe2000380010a */
[----:B------:R-:W-:-:S10]  /*46f0*/  IMAD.IADD R9, R12, 0x1, R15 ;  /* 0x000000010c097824 */ /* 0x000fd400078e020f */
[----:B------:R-:W-:Y:S05]  /*4700*/  @P0 BRA `(.L_x_4775) ;  /* 0x0000000000640947 */ /* 0x000fea0003800000 */
        /* <DEDUP_REMOVED lines=14> */
.L_x_4777:
[----:B------:R-:W-:-:S06]  /*47f0*/  UISETP.NE.AND UP2, UPT, UR5, 0x1, UPT ;  /* 0x000000010500788c */ /* 0x000fcc000bf45270 */
[----:B------:R-:W-:-:S05]  /*4800*/  PLOP3.LUT P0, PT, PT, PT, UP2, 0x80, 0x0 ;  /* 0x000000000000781c */ /* 0x000fca0003f0f028 */
[----:B------:R-:W-:-:S08]  /*4810*/  @UP2 ULDC.64 UR14, c[0x0][0x9e8] ;  /* 0x00027a00000e2ab9 */ /* 0x000fd00000000a00 */
[----:B------:R-:W-:-:S05]  /*4820*/  @P0 IMAD.HI.U32 R10, R6, UR14, RZ ;  /* 0x0000000e060a0c27 */ /* 0x000fca000f8e00ff */
[----:B------:R-:W-:-:S07]  /*4830*/  @P0 SHF.R.U32.HI R6, RZ, UR15, R10 ;  /* 0x0000000fff060c19 */ /* 0x000fce000801160a */
.L_x_4778:
[----:B------:R-:W-:Y:S05]  /*4840*/  BSYNC B0 ;  /* 0x0000000000007941 */ /* 0x000fea0003800000 */
.L_x_4776:
[----:B------:R-:W-:-:S04]  /*4850*/  IMAD.U32 R11, RZ, RZ, UR19 ;  /* 0x00000013ff0b7e24 */ /* 0x000fc8000f8e00ff */
[----:B------:R-:W-:-:S04]  /*4860*/  IMAD R11, R6, UR5, -R11 ;  /* 0x00000005060b7c24 */ /* 0x000fc8000f8e0a0b */
[----:B------:R-:W-:-:S05]  /*4870*/  IMAD.IADD R11, R11, 0x1, -R0 ;  /* 0x000000010b0b7824 */ /* 0x000fca00078e0a00 */
[----:B------:R-:W-:Y:S02]  /*4880*/  VIMNMX R9, R9, R11, !PT ;  /* 0x0000000b09097248 */ /* 0x000fe40007fe0100 */
[----:B------:R-:W-:-:S07]  /*4890*/  VIADDMNMX R8, R11, UR5, R8, PT ;  /* 0x000000050b087c46 */ /* 0x000fce000b800108 */
.L_x_4775:
[----:B------:R-:W-:Y:S01]  /*48a0*/  UIMAD UR10, UR42, UR10, 0x40 ;  /* 0x000000402a0a74a4 */ /* 0x000fe2000f8e020a */
[----:B------:R-:W-:Y:S01]  /*48b0*/  BAR.SYNC.DEFER_BLOCKING 0xf, 0x100 ;  /* 0x03c4000000007b1d */ /* 0x000fe20000010000 */
[----:B------:R-:W-:Y:S02]  /*48c0*/  UP2UR UR14, UPR, URZ, 0x1 ;  /* 0x000000013f0e7883 */ /* 0x000fe40008000000 */
[----:B------:R-:W-:Y:S02]  /*48d0*/  UISETP.GE.AND UP6, UPT, UR10, 0x1, UPT ;  /* 0x000000010a00788c */ /* 0x000fe4000bfc6270 */
[----:B------:R-:W-:Y:S02]  /*48e0*/  UISETP.GE.AND UP2, UPT, UR10, 0x2, UPT ;  /* 0x000000020a00788c */ /* 0x000fe4000bf46270 */
[----:B------:R-:W-:Y:S02]  /*48f0*/  UISETP.GE.AND UP3, UPT, UR10, 0x9, UPT ;  /* 0x000000090a00788c */ /* 0x000fe4000bf66270 */
[----:B------:R-:W-:Y:S01]  /*4900*/  PLOP3.LUT P4, PT, PT, PT, UP6, 0x40, 0x0 ;  /* 0x000000000000781c */ /* 0x000fe20003f8e868 */
[----:B------:R-:W-:Y:S01]  /*4910*/  UISETP.GE.AND UP4, UPT, UR10, 0xa, UPT ;  /* 0x0000000a0a00788c */ /* 0x000fe2000bf86270 */
[----:B------:R-:W-:Y:S01]  /*4920*/  PLOP3.LUT P0, PT, PT, PT, UP2, 0x40, 0x0 ;  /* 0x000000000000781c */ /* 0x000fe20003f0e828 */
[----:B------:R-:W-:Y:S01]  /*4930*/  UISETP.GE.AND UP5, UPT, UR10, 0x11, UPT ;  /* 0x000000110a00788c */ /* 0x000fe2000bfa6270 */
[----:B------:R-:W-:Y:S01]  /*4940*/  ISETP.GT.AND P4, PT, R9, RZ, P4 ;  /* 0x000000ff0900720c */ /* 0x000fe20002784270 */
[----:B------:R-:W-:Y:S01]  /*4950*/  UISETP.GE.AND UP0, UPT, UR10, 0x29, UPT ;  /* 0x000000290a00788c */ /* 0x000fe2000bf06270 */
[----:B------:R-:W-:-:S02]  /*4960*/  PLOP3.LUT P3, PT, PT, PT, UP3, 0x40, 0x0 ;  /* 0x000000000000781c */ /* 0x000fc40003f6e838 */
[----:B------:R-:W-:Y:S02]  /*4970*/  ISETP.LT.OR P4, PT, R8, 0x1, P4 ;  /* 0x000000010800780c */ /* 0x000fe40002781670 */
[C---:B------:R-:W-:Y:S02]  /*4980*/  ISETP.GT.AND P0, PT, R7.reuse, 0x1, P0 ;  /* 0x000000010700780c */ /* 0x040fe40000704270 */
[----:B------:R-:W-:Y:S02]  /*4990*/  ISETP.GT.AND P3, PT, R7, 0x8, P3 ;  /* 0x000000080700780c */ /* 0x000fe40001f64270 */
[----:B------:R-:W-:Y:S01]  /*49a0*/  PLOP3.LUT P1, PT, PT, PT, UP6, 0x40, 0x0 ;  /* 0x000000000000781c */ /* 0x000fe20003f2e868 */
[----:B------:R-:W-:Y:S01]  /*49b0*/  UISETP.GE.AND UP6, UPT, UR10, 0x12, UPT ;  /* 0x000000120a00788c */ /* 0x000fe2000bfc6270 */
[----:B------:R-:W-:Y:S02]  /*49c0*/  FSEL R26, R26, -INF , !P4 ;  /* 0xff8000001a1a7808 */ /* 0x000fe40006000000 */
[----:B------:R-:W-:-:S02]  /*49d0*/  PLOP3.LUT P4, PT, PT, PT, UP4, 0x40, 0x0 ;  /* 0x000000000000781c */ /* 0x000fc40003f8e848 */
[C---:B------:R-:W-:Y:S02]  /*49e0*/  ISETP.LT.OR P0, PT, R5.reuse, 0x2, P0 ;  /* 0x000000020500780c */ /* 0x040fe40000701670 */
[----:B------:R-:W-:Y:S02]  /*49f0*/  ISETP.LT.OR P3, PT, R5, 0x9, P3 ;  /* 0x000000090500780c */ /* 0x000fe40001f61670 */
[C---:B------:R-:W-:Y:S02]  /*4a00*/  ISETP.GT.AND P1, PT, R7.reuse, RZ, P1 ;  /* 0x000000ff0700720c */ /* 0x040fe40000f24270 */
[----:B------:R-:W-:Y:S02]  /*4a10*/  ISETP.GT.AND P4, PT, R7, 0x9, P4 ;  /* 0x000000090700780c */ /* 0x000fe40002784270 */
[----:B------:R-:W-:Y:S02]  /*4a20*/  FSEL R25, R25, -INF , !P0 ;  /* 0xff80000019197808 */ /* 0x000fe40004000000 */
[----:B------:R-:W-:-:S02]  /*4a30*/  FSEL R28, R28, -INF , !P3 ;  /* 0xff8000001c1c7808 */ /* 0x000fc40005800000 */
[----:B------:R-:W-:Y:S01]  /*4a40*/  PLOP3.LUT P2, PT, PT, PT, UP2, 0x40, 0x0 ;  /* 0x000000000000781c */ /* 0x000fe20003f4e828 */
[----:B------:R-:W-:Y:S01]  /*4a50*/  UISETP.GE.AND UP2, UPT, UR10, 0x19, UPT ;  /* 0x000000190a00788c */ /* 0x000fe2000bf46270 */
[----:B------:R-:W-:Y:S01]  /*4a60*/  PLOP3.LUT P0, PT, PT, PT, UP4, 0x40, 0x0 ;  /* 0x000000000000781c */ /* 0x000fe20003f0e848 */
[----:B------:R-:W-:Y:S01]  /*4a70*/  UISETP.GE.AND UP4, UPT, UR10, 0x21, UPT ;  /* 0x000000210a00788c */ /* 0x000fe2000bf86270 */
[----:B------:R-:W-:Y:S02]  /*4a80*/  PLOP3.LUT P3, PT, PT, PT, UP5, 0x40, 0x0 ;  /* 0x000000000000781c */ /* 0x000fe40003f6e858 */
[C---:B------:R-:W-:Y:S02]  /*4a90*/  ISETP.LT.OR P1, PT, R5.reuse, 0x1, P1 ;  /* 0x000000010500780c */ /* 0x040fe40000f21670 */
[----:B------:R-:W-:Y:S02]  /*4aa0*/  ISETP.LT.OR P4, PT, R5, 0xa, P4 ;  /* 0x0000000a0500780c */ /* 0x000fe40002781670 */
[----:B------:R-:W-:-:S02]  /*4ab0*/  ISETP.GT.AND P2, PT, R9, 0x1, P2 ;  /* 0x000000010900780c */ /* 0x000fc40001744270 */
[C---:B------:R-:W-:Y:S02]  /*4ac0*/  ISETP.GT.AND P0, PT, R9.reuse, 0x9, P0 ;  /* 0x000000090900780c */ /* 0x040fe40000704270 */
[----:B------:R-:W-:Y:S02]  /*4ad0*/  ISETP.GT.AND P3, PT, R9, 0x10, P3 ;  /* 0x000000100900780c */ /* 0x000fe40001f64270 */
[----:B------:R-:W-:Y:S02]  /*4ae0*/  FSEL R24, R24, -INF , !P1 ;  /* 0xff80000018187808 */ /* 0x000fe40004800000 */
[----:B------:R-:W-:Y:S01]  /*4af0*/  PLOP3.LUT P1, PT, PT, PT, UP3, 0x40, 0x0 ;  /* 0x000000000000781c */ /* 0x000fe20003f2e838 */
[----:B------:R-:W-:Y:S01]  /*4b00*/  UISETP.GE.AND UP3, UPT, UR10, 0x1a, UPT ;  /* 0x0000001a0a00788c */ /* 0x000fe2000bf66270 */
[----:B------:R-:W-:Y:S02]  /*4b10*/  FSEL R29, R29, -INF , !P4 ;  /* 0xff8000001d1d7808 */ /* 0x000fe40006000000 */
[----:B------:R-:W-:-:S02]  /*4b20*/  PLOP3.LUT P4, PT, PT, PT, UP6, 0x40, 0x0 ;  /* 0x000000000000781c */ /* 0x000fc40003f8e868 */
[C---:B------:R-:W-:Y:S02]  /*4b30*/  ISETP.LT.OR P2, PT, R8.reuse, 0x2, P2 ;  /* 0x000000020800780c */ /* 0x040fe40001741670 */
[C---:B------:R-:W-:Y:S02]  /*4b40*/  ISETP.LT.OR P0, PT, R8.reuse, 0xa, P0 ;  /* 0x0000000a0800780c */ /* 0x040fe40000701670 */
[----:B------:R-:W-:Y:S02]  /*4b50*/  ISETP.LT.OR P3, PT, R8, 0x11, P3 ;  /* 0x000000110800780c */ /* 0x000fe40001f61670 */
[C---:B------:R-:W-:Y:S02]  /*4b60*/  ISETP.GT.AND P1, PT, R9.reuse, 0x8, P1 ;  /* 0x000000080900780c */ /* 0x040fe40000f24270 */
[----:B------:R-:W-:Y:S02]  /*4b70*/  ISETP.GT.AND P4, PT, R9, 0x11, P4 ;  /* 0x000000110900780c */ /* 0x000fe40002784270 */
[----:B------:R-:W-:-:S02]  /*4b80*/  FSEL R27, R27, -INF , !P2 ;  /* 0xff8000001b1b7808 */ /* 0x000fc40005000000 */
[----:B------:R-:W-:Y:S02]  /*4b90*/  FSEL R31, R31, -INF , !P0 ;  /* 0xff8000001f1f7808 */ /* 0x000fe40004000000 */
[----:B------:R-:W-:Y:S02]  /*4ba0*/  FSEL R34, R34, -INF , !P3 ;  /* 0xff80000022227808 */ /* 0x000fe40005800000 */
[----:B------:R-:W-:Y:S01]  /*4bb0*/  PLOP3.LUT P2, PT, PT, PT, UP5, 0x40, 0x0 ;  /* 0x000000000000781c */ /* 0x000fe20003f4e858 */
[----:B------:R-:W-:Y:S01]  /*4bc0*/  UISETP.GE.AND UP5, UPT, UR10, 0x22, UPT ;  /* 0x000000220a00788c */ /* 0x000fe2000bfa6270 */
[----:B------:R-:W-:Y:S02]  /*4bd0*/  PLOP3.LUT P0, PT, PT, PT, UP2, 0x40, 0x0 ;  /* 0x000000000000781c */ /* 0x000fe40003f0e828 */
[----:B------:R-:W-:Y:S02]  /*4be0*/  PLOP3.LUT P3, PT, PT, PT, UP3, 0x40, 0x0 ;  /* 0x000000000000781c */ /* 0x000fe40003f6e838 */
[----:B------:R-:W-:-:S02]  /*4bf0*/  ISETP.LT.OR P1, PT, R8, 0x9, P1 ;  /* 0x000000090800780c */ /* 0x000fc40000f21670 */
[----:B------:R-:W-:Y:S02]  /*4c00*/  ISETP.LT.OR P4, PT, R8, 0x12, P4 ;  /* 0x000000120800780c */ /* 0x000fe40002781670 */
[C---:B------:R-:W-:Y:S02]  /*4c10*/  ISETP.GT.AND P2, PT, R7.reuse, 0x10, P2 ;  /* 0x000000100700780c */ /* 0x040fe40001744270 */
[C---:B------:R-:W-:Y:S02]  /*4c20*/  ISETP.GT.AND P0, PT, R7.reuse, 0x18, P0 ;  /* 0x000000180700780c */ /* 0x040fe40000704270 */
[----:B------:R-:W-:Y:S02]  /*4c30*/  ISETP.GT.AND P3, PT, R7, 0x19, P3 ;  /* 0x000000190700780c */ /* 0x000fe40001f64270 */
[----:B------:R-:W-:Y:S02]  /*4c40*/  FSEL R30, R30, -INF , !P1 ;  /* 0xff8000001e1e7808 */ /* 0x000fe40004800000 */
[----:B------:R-:W-:Y:S01]  /*4c50*/  PLOP3.LUT P1, PT, PT, PT, UP6, 0x40, 0x0 ;  /* 0x000000000000781c */ /* 0x000fe20003f2e868 */
[----:B------:R-:W-:Y:S01]  /*4c60*/  UISETP.GE.AND UP6, UPT, UR10, 0x3a, UPT ;  /* 0x0000003a0a00788c */ /* 0x000fe2000bfc6270 */
[----:B------:R-:W-:-:S02]  /*4c70*/  FSEL R35, R35, -INF , !P4 ;  /* 0xff80000023237808 */ /* 0x000fc40006000000 */
[----:B------:R-:W-:Y:S02]  /*4c80*/  PLOP3.LUT P4, PT, PT, PT, UP4, 0x40, 0x0 ;  /* 0x000000000000781c */ /* 0x000fe40003f8e848 */
[C---:B------:R-:W-:Y:S02]  /*4c90*/  ISETP.LT.OR P2, PT, R5.reuse, 0x11, P2 ;  /* 0x000000110500780c */ /* 0x040fe40001741670 */
[C---:B------:R-:W-:Y:S02]  /*4ca0*/  ISETP.LT.OR P0, PT, R5.reuse, 0x19, P0 ;  /* 0x000000190500780c */ /* 0x040fe40000701670 */
[----:B------:R-:W-:Y:S02]  /*4cb0*/  ISETP.LT.OR P3, PT, R5, 0x1a, P3 ;  /* 0x0000001a0500780c */ /* 0x000fe40001f61670 */
[C---:B------:R-:W-:Y:S02]  /*4cc0*/  ISETP.GT.AND P1, PT, R7.reuse, 0x11, P1 ;  /* 0x000000110700780c */ /* 0x040fe40000f24270 */
[----:B------:R-:W-:-:S02]  /*4cd0*/  ISETP.GT.AND P4, PT, R7, 0x20, P4 ;  /* 0x000000200700780c */ /* 0x000fc40002784270 */
[----:B------:R-:W-:Y:S02]  /*4ce0*/  FSEL R32, R32, -INF , !P2 ;  /* 0xff80000020207808 */ /* 0x000fe40005000000 */
[----:B------:R-:W-:Y:S02]  /*4cf0*/  FSEL R36, R36, -INF , !P0 ;  /* 0xff80000024247808 */ /* 0x000fe40004000000 */
[----:B------:R-:W-:Y:S02]  /*4d00*/  FSEL R37, R37, -INF , !P3 ;  /* 0xff80000025257808 */ /* 0x000fe40005800000 */
[----:B------:R-:W-:Y:S01]  /*4d10*/  PLOP3.LUT P2, PT, PT, PT, UP2, 0x40, 0x0 ;  /* 0x000000000000781c */ /* 0x000fe20003f4e828 */
[----:B------:R-:W-:Y:S01]  /*4d20*/  UISETP.GE.AND UP2, UPT, UR10, 0x2a, UPT ;  /* 0x0000002a0a00788c */ /* 0x000fe2000bf46270 */
[----:B------:R-:W-:Y:S02]  /*4d30*/  PLOP3.LUT P0, PT, PT, PT, UP5, 0x40, 0x0 ;  /* 0x000000000000781c */ /* 0x000fe40003f0e858 */
[----:B------:R-:W-:-:S02]  /*4d40*/  PLOP3.LUT P3, PT, PT, PT, UP0, 0x40, 0x0 ;  /* 0x000000000000781c */ /* 0x000fc40003f6e808 */
[C---:B------:R-:W-:Y:S02]  /*4d50*/  ISETP.LT.OR P1, PT, R5.reuse, 0x12, P1 ;  /* 0x000000120500780c */ /* 0x040fe40000f21670 */
[----:B------:R-:W-:Y:S02]  /*4d60*/  ISETP.LT.OR P4, PT, R5, 0x21, P4 ;  /* 0x000000210500780c */ /* 0x000fe40002781670 */
        /* <DEDUP_REMOVED lines=8> */
[----:B------:R-:W-:Y:S02]  /*4df0*/  ISETP.LT.OR P3, PT, R5, 0x29, P3 ;  /* 0x000000290500780c */ /* 0x000fe40001f61670 */
[----:B------:R-:W-:Y:S02]  /*4e00*/  ISETP.GT.AND P4, PT, R7, 0x29, P4 ;  /* 0x000000290700780c */ /* 0x000fe40002784270 */
[----:B------:R-:W-:Y:S02]  /*4e10*/  FSEL R41, R41, -INF , !P0 ;  /* 0xff80000029297808 */ /* 0x000fe40004000000 */
[----:B------:R-:W-:-:S02]  /*4e20*/  FSEL R44, R44, -INF , !P3 ;  /* 0xff8000002c2c7808 */ /* 0x000fc40005800000 */
[----:B------:R-:W-:Y:S01]  /*4e30*/  PLOP3.LUT P0, PT, PT, PT, UP4, 0x40, 0x0 ;  /* 0x000000000000781c */ /* 0x000fe20003f0e848 */
[----:B------:R-:W-:Y:S01]  /*4e40*/  UISETP.GE.AND UP4, UPT, UR10, 0x32, UPT ;  /* 0x000000320a00788c */ /* 0x000fe2000bf86270 */
[----:B------:R-:W-:Y:S02]  /*4e50*/  PLOP3.LUT P3, PT, PT, PT, UP3, 0x40, 0x0 ;  /* 0x000000000000781c */ /* 0x000fe40003f6e838 */
[----:B------:R-:W-:Y:S02]  /*4e60*/  ISETP.LT.OR P4, PT, R5, 0x2a, P4 ;  /* 0x0000002a0500780c */ /* 0x000fe40002781670 */
[----:B------:R-:W-:Y:S02]  /*4e70*/  ISETP.GT.AND P3, PT, R7, 0x30, P3 ;  /* 0x000000300700780c */ /* 0x000fe40001f64270 */
[----:B------:R-:W-:Y:S02]  /*4e80*/  FSEL R45, R45, -INF , !P4 ;  /* 0xff8000002d2d7808 */ /* 0x000fe40006000000 */
[----:B------:R-:W-:-:S02]  /*4e90*/  PLOP3.LUT P4, PT, PT, PT, UP4, 0x40, 0x0 ;  /* 0x000000000000781c */ /* 0x000fc40003f8e848 */
[----:B------:R-:W-:Y:S02]  /*4ea0*/  ISETP.LT.OR P3, PT, R5, 0x31, P3 ;  /* 0x000000310500780c */ /* 0x000fe40001f61670 */
[----:B------:R-:W-:Y:S02]  /*4eb0*/  ISETP.GT.AND P4, PT, R7, 0x31, P4 ;  /* 0x000000310700780c */ /* 0x000fe40002784270 */
[----:B------:R-:W-:Y:S02]  /*4ec0*/  FSEL R48, R48, -INF , !P3 ;  /* 0xff80000030307808 */ /* 0x000fe40005800000 */
[----:B------:R-:W-:Y:S01]  /*4ed0*/  PLOP3.LUT P3, PT, PT, PT, UP5, 0x40, 0x0 ;  /* 0x000000000000781c */ /* 0x000fe20003f6e858 */
[----:B------:R-:W-:Y:S01]  /*4ee0*/  UISETP.GE.AND UP5, UPT, UR10, 0x39, UPT ;  /* 0x000000390a00788c */ /* 0x000fe2000bfa6270 */
[----:B------:R-:W-:Y:S02]  /*4ef0*/  ISETP.LT.OR P4, PT, R5, 0x32, P4 ;  /* 0x000000320500780c */ /* 0x000fe40002781670 */
[----:B------:R-:W-:Y:S01]  /*4f00*/  ISETP.GT.AND P2, PT, R9, 0x18, P2 ;  /* 0x000000180900780c */ /* 0x000fe20001744270 */
[----:B------:R-:W-:Y:S01]  /*4f10*/  ULDC UR10, c[0x0][0x988] ;  /* 0x00026200000a7ab9 */ /* 0x000fe20000000800 */
[----:B------:R-:W-:-:S02]  /*4f20*/  FSEL R49, R49, -INF , !P4 ;  /* 0xff80000031317808 */ /* 0x000fc40006000000 */
[----:B------:R-:W-:Y:S02]  /*4f30*/  PLOP3.LUT P4, PT, PT, PT, UP5, 0x40, 0x0 ;  /* 0x000000000000781c */ /* 0x000fe40003f8e858 */
[----:B------:R-:W-:Y:S02]  /*4f40*/  ISETP.GT.AND P1, PT, R9, 0x19, P1 ;  /* 0x000000190900780c */ /* 0x000fe40000f24270 */
[----:B------:R-:W-:Y:S02]  /*4f50*/  ISETP.GT.AND P4, PT, R7, 0x38, P4 ;  /* 0x000000380700780c */ /* 0x000fe40002784270 */
[C---:B------:R-:W-:Y:S02]  /*4f60*/  ISETP.LT.OR P2, PT, R8.reuse, 0x19, P2 ;  /* 0x000000190800780c */ /* 0x040fe40001741670 */
[----:B------:R-:W-:Y:S02]  /*4f70*/  ISETP.LT.OR P4, PT, R5, 0x39, P4 ;  /* 0x000000390500780c */ /* 0x000fe40002781670 */
[----:B------:R-:W-:-:S02]  /*4f80*/  ISETP.LT.OR P1, PT, R8, 0x1a, P1 ;  /* 0x0000001a0800780c */ /* 0x000fc40000f21670 */
[----:B------:R-:W-:Y:S02]  /*4f90*/  FSEL R52, R52, -INF , !P4 ;  /* 0xff80000034347808 */ /* 0x000fe40006000000 */
[----:B------:R-:W-:Y:S02]  /*4fa0*/  PLOP3.LUT P4, PT, PT, PT, UP6, 0x40, 0x0 ;  /* 0x000000000000781c */ /* 0x000fe40003f8e868 */
[----:B------:R-:W-:Y:S02]  /*4fb0*/  FSEL R38, R38, -INF , !P2 ;  /* 0xff80000026267808 */ /* 0x000fe40005000000 */
[----:B------:R-:W-:Y:S02]  /*4fc0*/  ISETP.GT.AND P4, PT, R7, 0x39, P4 ;  /* 0x000000390700780c */ /* 0x000fe40002784270 */
[----:B------:R-:W-:Y:S02]  /*4fd0*/  FMNMX.FTZ R7, R26, R27, !PT ;  /* 0x0000001b1a077209 */ /* 0x000fe40007810000 */
[----:B------:R-:W-:-:S02]  /*4fe0*/  ISETP.LT.OR P4, PT, R5, 0x3a, P4 ;  /* 0x0000003a0500780c */ /* 0x000fc40002781670 */
[----:B------:R-:W-:Y:S02]  /*4ff0*/  FMNMX.FTZ R5, R24, R25, !PT ;  /* 0x0000001918057209 */ /* 0x000fe40007810000 */
[----:B------:R-:W-:Y:S02]  /*5000*/  FSEL R53, R53, -INF , !P4 ;  /* 0xff80000035357808 */ /* 0x000fe40006000000 */
[----:B------:R-:W-:Y:S02]  /*5010*/  FMNMX.FTZ R6, R28, R5, !PT ;  /* 0x000000051c067209 */ /* 0x000fe40007810000 */
[----:B------:R-:W-:Y:S02]  /*5020*/  ISETP.GT.AND P0, PT, R9, 0x20, P0 ;  /* 0x000000200900780c */ /* 0x000fe40000704270 */
[----:B------:R-:W-:Y:S02]  /*5030*/  FMNMX.FTZ R5, R29, R6, !PT ;  /* 0x000000061d057209 */ /* 0x000fe40007810000 */
[----:B------:R-:W-:Y:S01]  /*5040*/  PLOP3.LUT P4, PT, PT, PT, UP0, 0x40, 0x0 ;  /* 0x000000000000781c */ /* 0x000fe20003f8e808 */
[----:B------:R-:W-:Y:S01]  /*5050*/  UISETP.NE.AND UP0, UPT, UR14, URZ, UPT ;  /* 0x0000003f0e00728c */ /* 0x000fe2000bf05270 */
[----:B------:R-:W-:-:S02]  /*5060*/  FMNMX.FTZ R6, R32, R5, !PT ;  /* 0x0000000520067209 */ /* 0x000fc40007810000 */
[----:B------:R-:W-:Y:S02]  /*5070*/  FSEL R39, R39, -INF , !P1 ;  /* 0xff80000027277808 */ /* 0x000fe40004800000 */
[----:B------:R-:W-:Y:S02]  /*5080*/  FMNMX.FTZ R5, R33, R6, !PT ;  /* 0x0000000621057209 */ /* 0x000fe40007810000 */
[----:B------:R-:W-:Y:S02]  /*5090*/  ISETP.GT.AND P3, PT, R9, 0x21, P3 ;  /* 0x000000210900780c */ /* 0x000fe40001f64270 */
[----:B------:R-:W-:Y:S02]  /*50a0*/  FMNMX.FTZ R6, R36, R5, !PT ;  /* 0x0000000524067209 */ /* 0x000fe40007810000 */
[----:B------:R-:W-:Y:S02]  /*50b0*/  ISETP.LT.OR P0, PT, R8, 0x21, P0 ;  /* 0x000000210800780c */ /* 0x000fe40000701670 */
[----:B------:R-:W-:-:S02]  /*50c0*/  FMNMX.FTZ R5, R37, R6, !PT ;  /* 0x0000000625057209 */ /* 0x000fc40007810000 */
[----:B------:R-:W-:Y:S02]  /*50d0*/  PLOP3.LUT P2, PT, PT, PT, UP2, 0x40, 0x0 ;  /* 0x000000000000781c */ /* 0x000fe40003f4e828 */
[----:B------:R-:W-:Y:S02]  /*50e0*/  FMNMX.FTZ R6, R40, R5, !PT ;  /* 0x0000000528067209 */ /* 0x000fe40007810000 */
[----:B------:R-:W-:Y:S02]  /*50f0*/  ISETP.GT.AND P4, PT, R9, 0x28, P4 ;  /* 0x000000280900780c */ /* 0x000fe40002784270 */
[----:B------:R-:W-:Y:S02]  /*5100*/  FMNMX.FTZ R5, R41, R6, !PT ;  /* 0x0000000629057209 */ /* 0x000fe40007810000 */
[----:B------:R-:W-:Y:S02]  /*5110*/  ISETP.LT.OR P3, PT, R8, 0x22, P3 ;  /* 0x000000220800780c */ /* 0x000fe40001f61670 */
[----:B------:R-:W-:-:S02]  /*5120*/  FMNMX.FTZ R6, R44, R5, !PT ;  /* 0x000000052c067209 */ /* 0x000fc40007810000 */
[----:B------:R-:W-:Y:S02]  /*5130*/  FSEL R42, R42, -INF , !P0 ;  /* 0xff8000002a2a7808 */ /* 0x000fe40004000000 */
[----:B------:R-:W-:Y:S02]  /*5140*/  FMNMX.FTZ R5, R45, R6, !PT ;  /* 0x000000062d057209 */ /* 0x000fe40007810000 */
[----:B------:R-:W-:Y:S02]  /*5150*/  PLOP3.LUT P1, PT, PT, PT, UP3, 0x40, 0x0 ;  /* 0x000000000000781c */ /* 0x000fe40003f2e838 */
[----:B------:R-:W-:Y:S02]  /*5160*/  FMNMX.FTZ R6, R48, R5, !PT ;  /* 0x0000000530067209 */ /* 0x000fe40007810000 */
[----:B------:R-:W-:Y:S02]  /*5170*/  ISETP.LT.OR P4, PT, R8, 0x29, P4 ;  /* 0x000000290800780c */ /* 0x000fe40002781670 */
[----:B------:R-:W-:-:S02]  /*5180*/  FMNMX.FTZ R5, R49, R6, !PT ;  /* 0x0000000631057209 */ /* 0x000fc40007810000 */
[----:B------:R-:W-:Y:S02]  /*5190*/  FSEL R43, R43, -INF , !P3 ;  /* 0xff8000002b2b7808 */ /* 0x000fe40005800000 */
[----:B------:R-:W-:Y:S02]  /*51a0*/  FMNMX.FTZ R6, R52, R5, !PT ;  /* 0x0000000534067209 */ /* 0x000fe40007810000 */
[----:B------:R-:W-:Y:S02]  /*51b0*/  ISETP.GT.AND P2, PT, R9, 0x29, P2 ;  /* 0x000000290900780c */ /* 0x000fe40001744270 */
[----:B------:R-:W-:Y:S02]  /*51c0*/  FMNMX.FTZ R6, R53, R6, !PT ;  /* 0x0000000635067209 */ /* 0x000fe40007810000 */
[----:B------:R-:W-:Y:S02]  /*51d0*/  PLOP3.LUT P0, PT, PT, PT, UP4, 0x40, 0x0 ;  /* 0x000000000000781c */ /* 0x000fe40003f0e848 */
[----:B------:R-:W-:Y:S01]  /*51e0*/  FSEL R46, R46, -INF , !P4 ;  /* 0xff8000002e2e7808 */ /* 0x000fe20006000000 */
[----:B------:R-:W0:Y:S01]  /*51f0*/  SHFL.BFLY PT, R5, R6, 0x2, 0x1f ;  /* 0x0c401f0006057f89 */ /* 0x000e2200000e0000 */
[----:B------:R-:W-:-:S02]  /*5200*/  ISETP.LT.OR P2, PT, R8, 0x2a, P2 ;  /* 0x0000002a0800780c */ /* 0x000fc40001741670 */
[C---:B------:R-:W-:Y:S02]  /*5210*/  ISETP.GT.AND P1, PT, R9.reuse, 0x30, P1 ;  /* 0x000000300900780c */ /* 0x040fe40000f24270 */
[----:B------:R-:W-:Y:S02]  /*5220*/  PLOP3.LUT P3, PT, PT, PT, UP5, 0x40, 0x0 ;  /* 0x000000000000781c */ /* 0x000fe40003f6e858 */
[----:B------:R-:W-:Y:S02]  /*5230*/  ISETP.GT.AND P0, PT, R9, 0x31, P0 ;  /* 0x000000310900780c */ /* 0x000fe40000704270 */
[----:B------:R-:W-:Y:S02]  /*5240*/  FSEL R47, R47, -INF , !P2 ;  /* 0xff8000002f2f7808 */ /* 0x000fe40005000000 */
[----:B------:R-:W-:Y:S02]  /*5250*/  ISETP.LT.OR P1, PT, R8, 0x31, P1 ;  /* 0x000000310800780c */ /* 0x000fe40000f21670 */
[----:B------:R-:W-:-:S02]  /*5260*/  PLOP3.LUT P4, PT, PT, PT, UP6, 0x40, 0x0 ;  /* 0x000000000000781c */ /* 0x000fc40003f8e868 */
[C---:B------:R-:W-:Y:S02]  /*5270*/  ISETP.GT.AND P3, PT, R9.reuse, 0x38, P3 ;  /* 0x000000380900780c */ /* 0x040fe40001f64270 */
[----:B------:R-:W-:Y:S02]  /*5280*/  ISETP.LT.OR P0, PT, R8, 0x32, P0 ;  /* 0x000000320800780c */ /* 0x000fe40000701670 */
[----:B------:R-:W-:Y:S02]  /*5290*/  FSEL R50, R50, -INF , !P1 ;  /* 0xff80000032327808 */ /* 0x000fe40004800000 */
[----:B------:R-:W-:Y:S02]  /*52a0*/  ISETP.GT.AND P4, PT, R9, 0x39, P4 ;  /* 0x000000390900780c */ /* 0x000fe40002784270 */
[----:B------:R-:W-:Y:S02]  /*52b0*/  ISETP.LT.OR P3, PT, R8, 0x39, P3 ;  /* 0x000000390800780c */ /* 0x000fe40001f61670 */
[----:B0-----:R-:W-:-:S02]  /*52c0*/  FMNMX.FTZ R10, R6, R5, !PT ;  /* 0x00000005060a7209 */ /* 0x001fc40007810000 */
[----:B------:R-:W-:Y:S02]  /*52d0*/  FMNMX.FTZ R6, R30, R7, !PT ;  /* 0x000000071e067209 */ /* 0x000fe40007810000 */
[----:B------:R-:W-:Y:S01]  /*52e0*/  FSEL R51, R51, -INF , !P0 ;  /* 0xff80000033337808 */ /* 0x000fe20004000000 */
[----:B------:R-:W0:Y:S01]  /*52f0*/  SHFL.BFLY PT, R5, R10, 0x1, 0x1f ;  /* 0x0c201f000a057f89 */ /* 0x000e2200000e0000 */
[----:B------:R-:W-:Y:S02]  /*5300*/  FMNMX.FTZ R7, R31, R6, !PT ;  /* 0x000000061f077209 */ /* 0x000fe40007810000 */
[----:B------:R-:W-:Y:S02]  /*5310*/  ISETP.LT.OR P4, PT, R8, 0x3a, P4 ;  /* 0x0000003a0800780c */ /* 0x000fe40002781670 */
[----:B------:R-:W-:Y:S02]  /*5320*/  FMNMX.FTZ R6, R34, R7, !PT ;  /* 0x0000000722067209 */ /* 0x000fe40007810000 */
[----:B------:R-:W-:-:S02]  /*5330*/  FSEL R54, R54, -INF , !P3 ;  /* 0xff80000036367808 */ /* 0x000fc40005800000 */
[----:B------:R-:W-:Y:S02]  /*5340*/  FMNMX.FTZ R7, R35, R6, !PT ;  /* 0x0000000623077209 */ /* 0x000fe40007810000 */
[----:B------:R-:W-:Y:S02]  /*5350*/  FSEL R55, R55, -INF , !P4 ;  /* 0xff80000037377808 */ /* 0x000fe40006000000 */
        /* <DEDUP_REMOVED lines=27> */
[--C-:B------:R-:W-:Y:S01]  /*5510*/  FFMA.FTZ R48, R48, UR10, -R10.reuse ;  /* 0x0000000a30307c23 */ /* 0x100fe2000801080a */
[--C-:B------:R-:W-:Y:S01]  /*5520*/  FFMA.FTZ R49, R49, UR10, -R10.reuse ;  /* 0x0000000a31317c23 */ /* 0x100fe2000801080a */
[--C-:B------:R-:W-:Y:S01]  /*5530*/  FFMA.FTZ R52, R52, UR10, -R10.reuse ;  /* 0x0000000a34347c23 */ /* 0x100fe2000801080a */
[----:B------:R-:W-:Y:S01]  /*5540*/  FFMA.FTZ R10, R53, UR10, -R10 ;  /* 0x0000000a350a7c23 */ /* 0x000fe2000801080a */
[----:B------:R-:W-:Y:S08]  /*5550*/  MUFU.EX2 R24, R24 ;  /* 0x0000001800187308 */ /* 0x000ff00000000800 */
[----:B------:R-:W-:Y:S08]  /*5560*/  MUFU.EX2 R15, R10 ;  /* 0x0000000a000f7308 */ /* 0x000ff00000000800 */
[----:B------:R-:W2:Y:S01]  /*5570*/  MUFU.EX2 R25, R25 ;  /* 0x0000001900197308 */ /* 0x000ea20000000800 */
[----:B0-----:R-:W-:-:S05]  /*5580*/  FMNMX.FTZ R7, R6, R7, !PT ;  /* 0x0000000706077209 */ /* 0x001fca0007810000 */
[----:B------:R-:W0:Y:S02]  /*5590*/  SHFL.BFLY PT, R6, R7, 0x1, 0x1f ;  /* 0x0c201f0007067f89 */ /* 0x000e2400000e0000 */
[----:B------:R-:W-:Y:S08]  /*55a0*/  MUFU.EX2 R28, R28 ;  /* 0x0000001c001c7308 */ /* 0x000ff00000000800 */
[----:B------:R-:W3:Y:S01]  /*55b0*/  MUFU.EX2 R29, R29 ;  /* 0x0000001d001d7308 */ /* 0x000ee20000000800 */
[----:B--2---:R-:W-:-:S07]  /*55c0*/  F2FP.BF16.F32.PACK_AB R152, R25, R24 ;  /* 0x000000181998723e */ /* 0x004fce00000010ff */
[----:B------:R-:W-:Y:S01]  /*55d0*/  MUFU.EX2 R32, R32 ;  /* 0x0000002000207308 */ /* 0x000fe20000000800 */
[----:B0-----:R-:W-:-:S07]  /*55e0*/  FMNMX.FTZ R6, R7, R6, !PT ;  /* 0x0000000607067209 */ /* 0x001fce0007810000 */
[----:B------:R-:W-:Y:S01]  /*55f0*/  MUFU.EX2 R33, R33 ;  /* 0x0000002100217308 */ /* 0x000fe20000000800 */
[----:B---3--:R-:W-:Y:S02]  /*5600*/  F2FP.BF16.F32.PACK_AB R154, R29, R28 ;  /* 0x0000001c1d9a723e */ /* 0x008fe400000010ff */
[C---:B------:R-:W-:Y:S01]  /*5610*/  FSETP.NEU.FTZ.AND P0, PT, R6.reuse, -INF , PT ;  /* 0xff8000000600780b */ /* 0x040fe20003f1d000 */
[----:B------:R-:W-:-:S04]  /*5620*/  FMUL.FTZ R7, R6, UR10 ;  /* 0x0000000a06077c20 */ /* 0x000fc80008410000 */
[----:B------:R-:W-:Y:S01]  /*5630*/  MUFU.EX2 R36, R36 ;  /* 0x0000002400247308 */ /* 0x000fe20000000800 */
[----:B------:R-:W-:Y:S02]  /*5640*/  FSEL R11, R7, RZ, P0 ;  /* 0x000000ff070b7208 */ /* 0x000fe40000000000 */
[----:B------:R-:W-:-:S03]  /*5650*/  LEA.HI R7, R17, R16, RZ, 0x4 ;  /* 0x0000001011077211 */ /* 0x000fc600078f20ff */
[--C-:B------:R-:W-:Y:S01]  /*5660*/  FFMA.FTZ R26, R26, UR10, -R11.reuse ;  /* 0x0000000a1a1a7c23 */ /* 0x100fe2000801080b */
[----:B------:R-:W-:Y:S01]  /*5670*/  LOP3.LUT R9, R7, 0xfffffff0, RZ, 0xc0, !PT ;  /* 0xfffffff007097812 */ /* 0x000fe200078ec0ff */
[--C-:B------:R-:W-:Y:S01]  /*5680*/  FFMA.FTZ R27, R27, UR10, -R11.reuse ;  /* 0x0000000a1b1b7c23 */ /* 0x100fe2000801080b */
[--C-:B------:R-:W-:Y:S01]  /*5690*/  FFMA.FTZ R30, R30, UR10, -R11.reuse ;  /* 0x0000000a1e1e7c23 */ /* 0x100fe2000801080b */
[--C-:B------:R-:W-:Y:S01]  /*56a0*/  FFMA.FTZ R31, R31, UR10, -R11.reuse ;  /* 0x0000000a1f1f7c23 */ /* 0x100fe2000801080b */
[----:B------:R-:W-:Y:S01]  /*56b0*/  FFMA.FTZ R34, R34, UR10, -R11 ;  /* 0x0000000a22227c23 */ /* 0x000fe2000801080b */
[----:B------:R-:W-:Y:S01]  /*56c0*/  IMAD.IADD R9, R16, 0x1, -R9 ;  /* 0x0000000110097824 */ /* 0x000fe200078e0a09 */
[----:B------:R-:W-:Y:S01]  /*56d0*/  MUFU.EX2 R26, R26 ;  /* 0x0000001a001a7308 */ /* 0x000fe20000000800 */
[----:B------:R-:W-:Y:S01]  /*56e0*/  LEA.HI R16, R17, R16, RZ, 0x5 ;  /* 0x0000001011107211 */ /* 0x000fe200078f28ff */
[--C-:B------:R-:W-:Y:S01]  /*56f0*/  FFMA.FTZ R35, R35, UR10, -R11.reuse ;  /* 0x0000000a23237c23 */ /* 0x100fe2000801080b */
[----:B------:R-:W-:Y:S01]  /*5700*/  FFMA.FTZ R38, R38, UR10, -R11 ;  /* 0x0000000a26267c23 */ /* 0x000fe2000801080b */
[----:B------:R-:W-:Y:S01]  /*5710*/  SHF.R.S32.HI R8, RZ, 0x1f, R9 ;  /* 0x0000001fff087819 */ /* 0x000fe20000011409 */
[----:B------:R-:W-:Y:S01]  /*5720*/  FFMA.FTZ R39, R39, UR10, -R11 ;  /* 0x0000000a27277c23 */ /* 0x000fe2000801080b */
[----:B------:R-:W-:-:S02]  /*5730*/  IMAD.SHL.U32 R16, R16, 0x20, RZ ;  /* 0x0000002010107824 */ /* 0x000fc400078e00ff */
[--C-:B------:R-:W-:Y:S01]  /*5740*/  FFMA.FTZ R42, R42, UR10, -R11.reuse ;  /* 0x0000000a2a2a7c23 */ /* 0x100fe2000801080b */
[----:B------:R-:W-:Y:S01]  /*5750*/  LEA.HI R8, R8, R9, RZ, 0x3 ;  /* 0x0000000908087211 */ /* 0x000fe200078f18ff */
[----:B------:R-:W0:Y:S01]  /*5760*/  MUFU.EX2 R27, R27 ;  /* 0x0000001b001b7308 */ /* 0x000e220000000800 */
[--C-:B------:R-:W-:Y:S01]  /*5770*/  FFMA.FTZ R43, R43, UR10, -R11.reuse ;  /* 0x0000000a2b2b7c23 */ /* 0x100fe2000801080b */
[--C-:B------:R-:W-:Y:S01]  /*5780*/  FFMA.FTZ R46, R46, UR10, -R11.reuse ;  /* 0x0000000a2e2e7c23 */ /* 0x100fe2000801080b */
[C---:B------:R-:W-:Y:S01]  /*5790*/  LOP3.LUT R10, R8.reuse, 0xfffffff8, RZ, 0xc0, !PT ;  /* 0xfffffff8080a7812 */ /* 0x040fe200078ec0ff */
[----:B------:R-:W-:Y:S02]  /*57a0*/  IMAD.SHL.U32 R17, R8, 0x40, RZ ;  /* 0x0000004008117824 */ /* 0x000fe400078e00ff */
[--C-:B------:R-:W-:Y:S01]  /*57b0*/  FFMA.FTZ R47, R47, UR10, -R11.reuse ;  /* 0x0000000a2f2f7c23 */ /* 0x100fe2000801080b */
[--C-:B------:R-:W-:Y:S01]  /*57c0*/  FFMA.FTZ R50, R50, UR10, -R11.reuse ;  /* 0x0000000a32327c23 */ /* 0x100fe2000801080b */
[----:B------:R-:W-:Y:S01]  /*57d0*/  FFMA.FTZ R51, R51, UR10, -R11 ;  /* 0x0000000a33337c23 */ /* 0x000fe2000801080b */
[----:B------:R-:W-:Y:S01]  /*57e0*/  IMAD.IADD R10, R9, 0x1, -R10 ;  /* 0x00000001090a7824 */ /* 0x000fe200078e0a0a */
[----:B------:R-:W-:Y:S01]  /*57f0*/  SHF.R.S32.HI R9, RZ, 0x4, R7 ;  /* 0x00000004ff097819 */ /* 0x000fe20000011407 */
[----:B------:R-:W-:Y:S01]  /*5800*/  MUFU.EX2 R30, R30 ;  /* 0x0000001e001e7308 */ /* 0x000fe20000000800 */
[----:B------:R-:W-:Y:S01]  /*5810*/  LOP3.LUT R17, R17, 0x7ffffe00, RZ, 0xc0, !PT ;  /* 0x7ffffe0011117812 */ /* 0x000fe200078ec0ff */
[--C-:B------:R-:W-:Y:S01]  /*5820*/  FFMA.FTZ R54, R54, UR10, -R11.reuse ;  /* 0x0000000a36367c23 */ /* 0x100fe2000801080b */
[----:B------:R-:W-:Y:S01]  /*5830*/  SHF.L.U32 R7, R10, 0x6, RZ ;  /* 0x000000060a077819 */ /* 0x000fe200000006ff */
[----:B------:R-:W-:Y:S01]  /*5840*/  IMAD.SHL.U32 R12, R9, 0x8, RZ ;  /* 0x00000008090c7824 */ /* 0x000fe200078e00ff */
[----:B------:R-:W-:Y:S01]  /*5850*/  LOP3.LUT R9, R16, 0x7ffffc00, RZ, 0xc0, !PT ;  /* 0x7ffffc0010097812 */ /* 0x000fe200078ec0ff */
[----:B------:R-:W-:Y:S01]  /*5860*/  FFMA.FTZ R55, R55, UR10, -R11 ;  /* 0x0000000a37377c23 */ /* 0x000fe2000801080b */
[----:B------:R-:W-:Y:S01]  /*5870*/  LOP3.LUT R7, R7, 0x1c0, RZ, 0xc0, !PT ;  /* 0x000001c007077812 */ /* 0x000fe200078ec0ff */
[----:B------:R-:W2:Y:S01]  /*5880*/  MUFU.EX2 R31, R31 ;  /* 0x0000001f001f7308 */ /* 0x000ea20000000800 */
[----:B------:R-:W-:-:S02]  /*5890*/  LOP3.LUT P0, RZ, R10, 0x2, RZ, 0xc0, !PT ;  /* 0x000000020aff7812 */ /* 0x000fc4000780c0ff */
[----:B------:R-:W-:Y:S02]  /*58a0*/  LOP3.LUT R12, R7, 0x8, R12, 0xf8, !PT ;  /* 0x00000008070c7812 */ /* 0x000fe400078ef80c */
[----:B------:R-:W-:Y:S02]  /*58b0*/  SHF.R.U32.HI R7, RZ, 0x3, R7 ;  /* 0x00000003ff077819 */ /* 0x000fe40000011607 */
[----:B------:R-:W-:Y:S01]  /*58c0*/  LOP3.LUT P1, RZ, R10, 0x4, RZ, 0xc0, !PT ;  /* 0x000000040aff7812 */ /* 0x000fe2000782c0ff */
[----:B------:R-:W-:Y:S01]  /*58d0*/  MUFU.EX2 R34, R34 ;  /* 0x0000002200227308 */ /* 0x000fe20000000800 */
[----:B------:R-:W-:Y:S01]  /*58e0*/  LOP3.LUT R12, R12, R7, RZ, 0x3c, !PT ;  /* 0x000000070c0c7212 */ /* 0x000fe200078e3cff */
[----:B------:R-:W-:Y:S01]  /*58f0*/  FADD.FTZ R7, R24, R25 ;  /* 0x0000001918077221 */ /* 0x000fe20000010000 */
[----:B0-----:R-:W-:Y:S02]  /*5900*/  F2FP.BF16.F32.PACK_AB R153, R27, R26 ;  /* 0x0000001a1b99723e */ /* 0x001fe400000010ff */
[----:B------:R-:W-:Y:S01]  /*5910*/  IADD3 R12, R12, R17, R9 ;  /* 0x000000110c0c7210 */ /* 0x000fe20007ffe009 */
[----:B------:R-:W-:Y:S01]  /*5920*/  FADD.FTZ R8, R28, R7 ;  /* 0x000000071c087221 */ /* 0x000fe20000010000 */
[----:B------:R-:W-:Y:S01]  /*5930*/  F2FP.BF16.F32.PACK_AB R156, R33, R32 ;  /* 0x00000020219c723e */ /* 0x000fe200000010ff */
[----:B------:R-:W0:Y:S01]  /*5940*/  MUFU.EX2 R35, R35 ;  /* 0x0000002300237308 */ /* 0x000e220000000800 */
[----:B------:R-:W-:Y:S01]  /*5950*/  LEA R12, R12, UR37, 0x1 ;  /* 0x000000250c0c7c11 */ /* 0x000fe2000f8e08ff */
[----:B------:R-:W-:Y:S01]  /*5960*/  FADD.FTZ R7, R29, R8 ;  /* 0x000000081d077221 */ /* 0x000fe20000010000 */
[----:B--2---:R-:W-:-:S03]  /*5970*/  F2FP.BF16.F32.PACK_AB R155, R31, R30 ;  /* 0x0000001e1f9b723e */ /* 0x004fc600000010ff */
[----:B------:R-:W-:Y:S01]  /*5980*/  FADD.FTZ R8, R32, R7 ;  /* 0x0000000720087221 */ /* 0x000fe20000010000 */
[----:B------:R-:W-:Y:S01]  /*5990*/  FADD.FTZ R7, R26, R27 ;  /* 0x0000001b1a077221 */ /* 0x000fe20000010000 */
[----:B------:R-:W2:Y:S01]  /*59a0*/  MUFU.EX2 R38, R38 ;  /* 0x0000002600267308 */ /* 0x000ea20000000800 */
[----:B------:R-:W-:Y:S02]  /*59b0*/  VIADD R11, R12, 0x26840 ;  /* 0x000268400c0b7836 */ /* 0x000fe40000000000 */
[----:B------:R-:W-:Y:S01]  /*59c0*/  FADD.FTZ R9, R33, R8 ;  /* 0x0000000821097221 */ /* 0x000fe20000010000 */
[----:B------:R-:W-:Y:S01]  /*59d0*/  FADD.FTZ R8, R30, R7 ;  /* 0x000000071e087221 */ /* 0x000fe20000010000 */
[----:B------:R3:W-:Y:S02]  /*59e0*/  STSM.16.M88.4 [R12+0x26800], R152 ;  /* 0x026800980c007844 */ /* 0x0007e40000000200 */
[----:B------:R-:W-:Y:S01]  /*59f0*/  FADD.FTZ R10, R36, R9 ;  /* 0x00000009240a7221 */ /* 0x000fe20000010000 */
[----:B------:R-:W-:Y:S01]  /*5a00*/  FADD.FTZ R7, R31, R8 ;  /* 0x000000081f077221 */ /* 0x000fe20000010000 */
[----:B------:R-:W4:Y:S01]  /*5a10*/  MUFU.EX2 R37, R37 ;  /* 0x0000002500257308 */ /* 0x000f220000000800 */
[----:B0-----:R-:W-:-:S02]  /*5a20*/  F2FP.BF16.F32.PACK_AB R157, R35, R34 ;  /* 0x00000022239d723e */ /* 0x001fc400000010ff */
[----:B------:R-:W-:-:S04]  /*5a30*/  FADD.FTZ R8, R34, R7 ;  /* 0x0000000722087221 */ /* 0x000fc80000010000 */
[----:B------:R-:W-:Y:S01]  /*5a40*/  FADD.FTZ R7, R35, R8 ;  /* 0x0000000823077221 */ /* 0x000fe20000010000 */
[----:B------:R-:W0:Y:S03]  /*5a50*/  MUFU.EX2 R39, R39 ;  /* 0x0000002700277308 */ /* 0x000e260000000800 */
[----:B--2---:R-:W-:-:S05]  /*5a60*/  FADD.FTZ R8, R38, R7 ;  /* 0x0000000726087221 */ /* 0x004fca0000010000 */
[----:B------:R-:W2:Y:S01]  /*5a70*/  MUFU.EX2 R40, R40 ;  /* 0x0000002800287308 */ /* 0x000ea20000000800 */
[C---:B----4-:R-:W-:Y:S01]  /*5a80*/  FADD.FTZ R9, R37.reuse, R10 ;  /* 0x0000000a25097221 */ /* 0x050fe20000010000 */
[----:B------:R-:W-:-:S06]  /*5a90*/  F2FP.BF16.F32.PACK_AB R158, R37, R36 ;  /* 0x00000024259e723e */ /* 0x000fcc00000010ff */
[----:B------:R-:W4:Y:S01]  /*5aa0*/  MUFU.EX2 R42, R42 ;  /* 0x0000002a002a7308 */ /* 0x000f220000000800 */
[C---:B0-----:R-:W-:Y:S01]  /*5ab0*/  FADD.FTZ R7, R39.reuse, R8 ;  /* 0x0000000827077221 */ /* 0x041fe20000010000 */
[----:B------:R-:W-:-:S06]  /*5ac0*/  F2FP.BF16.F32.PACK_AB R159, R39, R38 ;  /* 0x00000026279f723e */ /* 0x000fcc00000010ff */
[----:B------:R-:W0:Y:S01]  /*5ad0*/  MUFU.EX2 R41, R41 ;  /* 0x0000002900297308 */ /* 0x000e220000000800 */
[----:B--2---:R-:W-:Y:S01]  /*5ae0*/  FADD.FTZ R10, R40, R9 ;  /* 0x00000009280a7221 */ /* 0x004fe20000010000 */
[----:B------:R-:W-:-:S05]  /*5af0*/  IMAD.MOV.U32 R9, RZ, RZ, 0x20 ;  /* 0x00000020ff097424 */ /* 0x000fca00078e00ff */
[----:B------:R-:W-:Y:S01]  /*5b00*/  SEL R9, R9, 0xffffffe0, !P0 ;  /* 0xffffffe009097807 */ /* 0x000fe20004000000 */
[----:B------:R-:W2:Y:S01]  /*5b10*/  MUFU.EX2 R43, R43 ;  /* 0x0000002b002b7308 */ /* 0x000ea20000000800 */
[----:B----4-:R-:W-:-:S07]  /*5b20*/  FADD.FTZ R8, R42, R7 ;  /* 0x000000072a087221 */ /* 0x010fce0000010000 */
[----:B------:R-:W4:Y:S01]  /*5b30*/  MUFU.EX2 R44, R44 ;  /* 0x0000002c002c7308 */ /* 0x000f220000000800 */
[C---:B0-----:R-:W-:Y:S01]  /*5b40*/  FADD.FTZ R17, R41.reuse, R10 ;  /* 0x0000000a29117221 */ /* 0x041fe20000010000 */
[----:B------:R-:W-:Y:S01]  /*5b50*/  VIADD R10, R12, 0x26800 ;  /* 0x000268000c0a7836 */ /* 0x000fe20000000000 */
[----:B------:R-:W-:-:S03]  /*5b60*/  F2FP.BF16.F32.PACK_AB R160, R41, R40 ;  /* 0x0000002829a0723e */ /* 0x000fc600000010ff */
[C---:B------:R-:W-:Y:S02]  /*5b70*/  @P1 VIADD R11, R10.reuse, 0xffffffc0 ;  /* 0xffffffc00a0b1836 */ /* 0x040fe40000000000 */
[----:B------:R-:W0:Y:S01]  /*5b80*/  MUFU.EX2 R46, R46 ;  /* 0x0000002e002e7308 */ /* 0x000e220000000800 */
[C---:B--2---:R-:W-:Y:S01]  /*5b90*/  FADD.FTZ R7, R43.reuse, R8 ;  /* 0x000000082b077221 */ /* 0x044fe20000010000 */
[----:B------:R-:W-:Y:S01]  /*5ba0*/  IMAD.IADD R10, R10, 0x1, R9 ;  /* 0x000000010a0a7824 */ /* 0x000fe200078e0209 */
[----:B------:R-:W-:Y:S02]  /*5bb0*/  F2FP.BF16.F32.PACK_AB R161, R43, R42 ;  /* 0x0000002a2ba1723e */ /* 0x000fe400000010ff */
[----:B------:R-:W-:Y:S02]  /*5bc0*/  IADD3 R9, R9, R11, RZ ;  /* 0x0000000b09097210 */ /* 0x000fe40007ffe0ff */
[----:B------:R3:W-:Y:S01]  /*5bd0*/  STSM.16.M88.4 [R10], R156 ;  /* 0x0000009c0a007844 */ /* 0x0007e20000000200 */
[----:B------:R-:W2:Y:S01]  /*5be0*/  MUFU.EX2 R45, R45 ;  /* 0x0000002d002d7308 */ /* 0x000ea20000000800 */
[----:B----4-:R-:W-:-:S07]  /*5bf0*/  FADD.FTZ R8, R44, R17 ;  /* 0x000000112c087221 */ /* 0x010fce0000010000 */
[----:B------:R-:W4:Y:S01]  /*5c00*/  MUFU.EX2 R47, R47 ;  /* 0x0000002f002f7308 */ /* 0x000f220000000800 */
[----:B0-----:R-:W-:-:S07]  /*5c10*/  FADD.FTZ R16, R46, R7 ;  /* 0x000000072e107221 */ /* 0x001fce0000010000 */
[----:B------:R-:W-:Y:S01]  /*5c20*/  MUFU.EX2 R48, R48 ;  /* 0x0000003000307308 */ /* 0x000fe20000000800 */
[C---:B--2---:R-:W-:Y:S01]  /*5c30*/  F2FP.BF16.F32.PACK_AB R162, R45.reuse, R44 ;  /* 0x0000002c2da2723e */ /* 0x044fe200000010ff */
[----:B------:R-:W-:-:S06]  /*5c40*/  FADD.FTZ R45, R45, R8 ;  /* 0x000000082d2d7221 */ /* 0x000fcc0000010000 */
[----:B------:R-:W0:Y:S01]  /*5c50*/  MUFU.EX2 R49, R49 ;  /* 0x0000003100317308 */ /* 0x000e220000000800 */
[C---:B----4-:R-:W-:Y:S01]  /*5c60*/  F2FP.BF16.F32.PACK_AB R163, R47.reuse, R46 ;  /* 0x0000002e2fa3723e */ /* 0x050fe200000010ff */
[----:B------:R-:W-:-:S04]  /*5c70*/  FADD.FTZ R47, R47, R16 ;  /* 0x000000102f2f7221 */ /* 0x000fc80000010000 */
[----:B------:R3:W-:Y:S02]  /*5c80*/  STSM.16.M88.4 [R11], R160 ;  /* 0x000000a00b007844 */ /* 0x0007e40000000200 */
[----:B------:R-:W-:Y:S08]  /*5c90*/  MUFU.EX2 R50, R50 ;  /* 0x0000003200327308 */ /* 0x000ff00000000800 */
[----:B------:R-:W2:Y:S01]  /*5ca0*/  MUFU.EX2 R51, R51 ;  /* 0x0000003300337308 */ /* 0x000ea20000000800 */
[----:B0-----:R-:W-:Y:S01]  /*5cb0*/  F2FP.BF16.F32.PACK_AB R164, R49, R48 ;  /* 0x0000003031a4723e */ /* 0x001fe200000010ff */
[----:B------:R-:W-:-:S04]  /*5cc0*/  FADD.FTZ R48, R48, R45 ;  /* 0x0000002d30307221 */ /* 0x000fc80000010000 */
[----:B------:R-:W-:Y:S02]  /*5cd0*/  FADD.FTZ R49, R49, R48 ;  /* 0x0000003031317221 */ /* 0x000fe40000010000 */
[----:B------:R-:W0:Y:S08]  /*5ce0*/  MUFU.EX2 R52, R52 ;  /* 0x0000003400347308 */ /* 0x000e300000000800 */
[----:B------:R-:W-:Y:S01]  /*5cf0*/  MUFU.EX2 R54, R54 ;  /* 0x0000003600367308 */ /* 0x000fe20000000800 */
[----:B--2---:R-:W-:Y:S01]  /*5d00*/  F2FP.BF16.F32.PACK_AB R165, R51, R50 ;  /* 0x0000003233a5723e */ /* 0x004fe200000010ff */
[----:B------:R-:W-:-:S04]  /*5d10*/  FADD.FTZ R50, R50, R47 ;  /* 0x0000002f32327221 */ /* 0x000fc80000010000 */
[----:B------:R-:W-:Y:S02]  /*5d20*/  FADD.FTZ R51, R51, R50 ;  /* 0x0000003233337221 */ /* 0x000fe40000010000 */
        /* <DEDUP_REMOVED lines=10> */
.L_x_4779:
[----:B------:R0:W2:Y:S01]  /*5dd0*/  SYNCS.PHASECHK.TRANS64.TRYWAIT P0, [UR37+0x28c50], R14 ;  /* 0x028c500eff0075a7 */ /* 0x0000a20008000165 */
[----:B------:R-:W-:Y:S05]  /*5de0*/  @!P5 BRA `(.L_x_4780) ;  /* 0x000000000004d947 */ /* 0x000fea0003800000 */
[----:B------:R-:W-:Y:S01]  /*5df0*/  BPT.TRAP 0x1 ;  /* 0x000000040000795c */ /* 0x000fe20000300000 */
.L_x_4780:
[----:B--2---:R-:W-:Y:S05]  /*5e00*/  @P0 BRA `(.L_x_4781) ;  /* 0x0000000000080947 */ /* 0x004fea0003800000 */
[----:B------:R-:W2:Y:S02]  /*5e10*/  SYNCS.PHASECHK.TRANS64.TRYWAIT P0, [UR37+0x28c50], R14 ;  /* 0x028c500eff0075a7 */ /* 0x000ea40008000165 */
[----:B--2---:R-:W-:Y:S05]  /*5e20*/  @!P0 BRA `(.L_x_4782) ;  /* 0x000000e400888947 */ /* 0x004fea0003800000 */
.L_x_4781:
[----:B------:R-:W-:Y:S01]  /*5e30*/  WARPGROUP.ARRIVE ;  /* 0x00000000000079c5 */ /* 0x000fe20000000000 */
[----:B------:R-:W-:Y:S01]  /*5e40*/  UMOV UR14, UR36 ;  /* 0x00000024000e7c82 */ /* 0x000fe20008000000 */
[----:B------:R-:W-:Y:S01]  /*5e50*/  UMOV UR15, 0x40000040 ;  /* 0x40000040000f7882 */ /* 0x000fe20000000000 */
[----:B------:R-:W-:Y:S01]  /*5e60*/  PLOP3.LUT P0, PT, PT, PT, UP1, 0x40, 0x0 ;  /* 0x000000000000781c */ /* 0x000fe20003f0e818 */
[----:B------:R-:W-:Y:S01]  /*5e70*/  @UP0 ULDC UR23, c[0x0][0x450] ;  /* 0x0001140000170ab9 */ /* 0x000fe20000000800 */
[----:B--2---:R-:W-:Y:S01]  /*5e80*/  @!P6 VIADD R13, R13, 0x28c60 ;  /* 0x00028c600d0de836 */ /* 0x004fe20000000000 */
[----:B------:R-:W-:Y:S01]  /*5e90*/  HGMMA.64x256x16.F32.BF16 R24, R152, gdesc[UR12].tnspB, RZ, !UPT, gsb0 ;  /* 0x43e0000c98187df0 */ /* 0x000fe2000c0018ff */
[----:B------:R-:W-:Y:S01]  /*5ea0*/  UIADD3 UR14, UR36, 0x80, URZ ;  /* 0x00000080240e7890 */ /* 0x000fe2000fffe03f */
[----:B------:R-:W-:Y:S01]  /*5eb0*/  UMOV UR15, 0x40000040 ;  /* 0x40000040000f7882 */ /* 0x000fe20000000000 */
[----:B------:R-:W-:Y:S01]  /*5ec0*/  UIMAD UR22, UR39, UR11, -UR18 ;  /* 0x0000000b271672a4 */ /* 0x000fe2000f8e0a12 */
[----:B------:R-:W-:Y:S01]  /*5ed0*/  @!P6 PRMT R13, RZ, 0x654, R13 ;  /* 0x00000654ff0de816 */ /* 0x000fe2000000000d */
[----:B------:R-:W-:Y:S01]  /*5ee0*/  UIADD3 UR42, UR42, -0x2, URZ ;  /* 0xfffffffe2a2a7890 */ /* 0x000fe2000fffe03f */
[----:B------:R-:W-:-:S02]  /*5ef0*/  WARPGROUP.DEPBAR.LE gsb0, 0x0 ;  /* 0x00008000000079c5 */ /* 0x000fc40000010000 */
        /* <DEDUP_REMOVED lines=15> */
[----:B------:R-:W2:Y:S02]  /*5ff0*/  S2UR UR14, SR_CTAID.X ;  /* 0x00000000000e79c3 */ /* 0x000ea40000002500 */
[----:B--2---:R-:W-:-:S03]  /*6000*/  USHF.L.U32 UR19, UR14, 0x6, URZ ;  /* 0x000000060e137899 */ /* 0x004fc6000800063f */
[----:B------:R-:W-:Y:S02]  /*6010*/  @UP0 ULDC UR14, c[0x0][0x44c] ;  /* 0x00011300000e0ab9 */ /* 0x000fe40000000800 */
[----:B------:R-:W-:-:S04]  /*6020*/  UIMAD.WIDE.U32 UR14, UR19, UR14, URZ ;  /* 0x0000000e130e72a5 */ /* 0x000fc8000f8e003f */
[----:B------:R-:W-:-:S04]  /*6030*/  @UP0 USHF.R.U32.HI UR19, URZ, UR23, UR15 ;  /* 0x000000173f130299 */ /* 0x000fc8000801160f */
[----:B------:R-:W-:-:S04]  /*6040*/  UIADD3 UR14, UR22, UR19, URZ ;  /* 0x00000013160e7290 */ /* 0x000fc8000fffe03f */
[----:B------:R-:W-:Y:S01]  /*6050*/  UIADD3 UR4, UR14, UR4, URZ ;  /* 0x000000040e047290 */ /* 0x000fe2000fffe03f */
        /* <DEDUP_REMOVED lines=21> */
.L_x_4784:
[----:B------:R-:W-:-:S11]  /*61b0*/  UISETP.NE.AND UP2, UPT, UR5, 0x1, UPT ;  /* 0x000000010500788c */ /* 0x000fd6000bf45270 */
[----:B------:R-:W-:Y:S02]  /*61c0*/  @UP2 ULDC.64 UR22, c[0x0][0x9e8] ;  /* 0x00027a0000162ab9 */ /* 0x000fe40000000a00 */
[----:B------:R-:W-:-:S04]  /*61d0*/  UIMAD.WIDE.U32 UR14, UR19, UR22, URZ ;  /* 0x00000016130e72a5 */ /* 0x000fc8000f8e003f */
[----:B------:R-:W-:-:S12]  /*61e0*/  @UP2 USHF.R.U32.HI UR19, URZ, UR23, UR15 ;  /* 0x000000173f132299 */ /* 0x000fd8000801160f */
.L_x_4785:
[----:B------:R-:W-:-:S04]  /*61f0*/  UIMAD UR5, UR19, UR5, UR5 ;  /* 0x00000005130572a4 */ /* 0x000fc8000f8e0205 */
[----:B------:R-:W-:-:S04]  /*6200*/  UISETP.LT.AND UP2, UPT, UR4, UR5, UPT ;  /* 0x000000050400728c */ /* 0x000fc8000bf41270 */
[----:B------:R-:W-:-:S12]  /*6210*/  USEL UR4, UR4, UR5, UP2 ;  /* 0x0000000504047287 */ /* 0x000fd80009000000 */
.L_x_4783:
[----:B------:R-:W-:-:S04]  /*6220*/  USHF.R.S32.HI UR5, URZ, 0x1f, UR4 ;  /* 0x0000001f3f057899 */ /* 0x000fc80008011404 */
[----:B------:R-:W-:-:S03]  /*6230*/  ULEA.HI UR5, UR5, UR4, URZ, 0x6 ;  /* 0x0000000405057291 */ /* 0x000fc6000f8f303f */
[----:B------:R-:W-:Y:S01]  /*6240*/  UMOV UR4, URZ ;  /* 0x0000003f00047c82 */ /* 0x000fe20008000000 */
[----:B------:R-:W-:-:S04]  /*6250*/  USHF.R.S32.HI UR5, URZ, 0x6, UR5 ;  /* 0x000000063f057899 */ /* 0x000fc80008011405 */
[----:B------:R-:W-:-:S04]  /*6260*/  UISETP.LT.AND UP2, UPT, UR38, UR5, UPT ;  /* 0x000000052600728c */ /* 0x000fc8000bf41270 */
[----:B------:R-:W-:-:S03]  /*6270*/  USEL UR25, UR38, UR5, !UP2 ;  /* 0x0000000526197287 */ /* 0x000fc6000d000000 */
[----:B------:R-:W-:Y:S01]  /*6280*/  UMOV UR5, URZ ;  /* 0x0000003f00057c82 */ /* 0x000fe20008000000 */
[----:B------:R-:W-:-:S06]  /*6290*/  UISETP.GE.AND UP2, UPT, UR42, UR25, UPT ;  /* 0x000000192a00728c */ /* 0x000fcc000bf46270 */
[----:B------:R-:W-:-:S13]  /*62a0*/  PLOP3.LUT P0, PT, PT, PT, UP2, 0x80, 0x0 ;  /* 0x000000000000781c */ /* 0x000fda0003f0f028 */
[----:B------:R-:W-:Y:S05]  /*62b0*/  @!P0 BRA `(.L_x_4786) ;  /* 0x0000002400088947 */ /* 0x000fea0003800000 */
[----:B------:R-:W-:Y:S01]  /*62c0*/  UMOV UR5, URZ ;  /* 0x0000003f00057c82 */ /* 0x000fe20008000000 */
[----:B------:R-:W-:Y:S01]  /*62d0*/  UMOV UR24, URZ ;  /* 0x0000003f00187c82 */ /* 0x000fe20008000000 */
[----:B------:R-:W-:Y:S01]  /*62e0*/  ULDC UR30, c[0x0][0x9e4] ;  /* 0x00027900001e7ab9 */ /* 0x000fe20000000800 */
[----:B------:R-:W-:Y:S01]  /*62f0*/  ULDC UR28, c[0x0][0x288] ;  /* 0x0000a200001c7ab9 */ /* 0x000fe20000000800 */
[----:B------:R-:W-:Y:S01]  /*6300*/  ULDC UR27, c[0x0][0x2f0] ;  /* 0x0000bc00001b7ab9 */ /* 0x000fe20000000800 */
[----:B------:R-:W-:Y:S01]  /*6310*/  ULDC UR26, c[0x0][0x988] ;  /* 0x00026200001a7ab9 */ /* 0x000fe20000000800 */
[----:B------:R-:W-:-:S05]  /*6320*/  ULDC UR29, c[0x0][0x9e0] ;  /* 0x00027800001d7ab9 */ /* 0x000fca0000000800 */
.L_x_4803:
[----:B------:R-:W-:-:S04]  /*6330*/  UIADD3 UR4, UR24, 0x1, URZ ;  /* 0x0000000118047890 */ /* 0x000fc8000fffe03f */
[----:B------:R-:W-:-:S04]  /*6340*/  UISETP.NE.AND UP2, UPT, UR4, 0x2, UPT ;  /* 0x000000020400788c */ /* 0x000fc8000bf45270 */
[----:B------:R-:W-:Y:S02]  /*6350*/  USEL UR10, URZ, 0x1, UP2 ;  /* 0x000000013f0a7887 */ /* 0x000fe40009000000 */
[----:B------:R-:W-:Y:S02]  /*6360*/  USEL UR4, UR4, URZ, UP2 ;  /* 0x0000003f04047287 */ /* 0x000fe40009000000 */
[----:B------:R-:W-:Y:S01]  /*6370*/  ULOP3.LUT UR5, UR5, UR10, URZ, 0x3c, !UPT ;  /* 0x0000000a05057292 */ /* 0x000fe2000f8e3c3f */
[----:B0---4-:R-:W-:Y:S11]  /*6380*/  @!P5 BRA `(.L_x_4787) ;  /* 0x000000000004d947 */ /* 0x011ff60003800000 */
[----:B------:R-:W-:Y:S01]  /*6390*/  BPT.TRAP 0x1 ;  /* 0x000000040000795c */ /* 0x000fe20000300000 */
.L_x_4787:
[----:B------:R-:W-:Y:S01]  /*63a0*/  ULEA UR31, UR4, UR37, 0x3 ;  /* 0x00000025041f7291 */ /* 0x000fe2000f8e183f */
[----:B--2---:R-:W-:-:S05]  /*63b0*/  IMAD.U32 R13, RZ, RZ, UR5 ;  /* 0x00000005ff0d7e24 */ /* 0x004fca000f8e00ff */
[----:B------:R-:W-:-:S04]  /*63c0*/  SHF.L.U32 R13, R13, 0x1f, RZ ;  /* 0x0000001f0d0d7819 */ /* 0x000fc800000006ff */
[----:B------:R2:W4:Y:S01]  /*63d0*/  SYNCS.PHASECHK.TRANS64.TRYWAIT P0, [UR31+0x28c30], R13 ;  /* 0x028c300dff0075a7 */ /* 0x000522000800015f */
[----:B------:R-:W-:Y:S05]  /*63e0*/  @!P5 BRA `(.L_x_4788) ;  /* 0x000000000004d947 */ /* 0x000fea0003800000 */
[----:B------:R-:W-:Y:S01]  /*63f0*/  BPT.TRAP 0x1 ;  /* 0x000000040000795c */ /* 0x000fe20000300000 */
.L_x_4788:
[----:B----4-:R-:W-:Y:S05]  /*6400*/  @P0 BRA `(.L_x_4789) ;  /* 0x0000000000080947 */ /* 0x010fea0003800000 */
[----:B------:R-:W4:Y:S02]  /*6410*/  SYNCS.PHASECHK.TRANS64.TRYWAIT P0, [UR31+0x28c30], R13 ;  /* 0x028c300dff0075a7 */ /* 0x000f24000800015f */
[----:B----4-:R-:W-:Y:S05]  /*6420*/  @!P0 BRA `(.L_x_4790) ;  /* 0x000000e0001c8947 */ /* 0x010fea0003800000 */
.L_x_4789:
[----:B------:R-:W-:Y:S01]  /*6430*/  ULEA UR22, UR4, UR6, 0x9 ;  /* 0x0000000604167291 */ /* 0x000fe2000f8e483f */
[----:B---3--:R-:W-:Y:S01]  /*6440*/  WARPGROUP.ARRIVE ;  /* 0x00000000000079c5 */ /* 0x008fe20000000000 */
[----:B------:R-:W-:Y:S01]  /*6450*/  UMOV UR23, 0x40000040 ;  /* 0x4000004000177882 */ /* 0x000fe20000000000 */
[----:B------:R-:W-:Y:S01]  /*6460*/  UMOV UR11, 0x40000040 ;  /* 0x40000040000b7882 */ /* 0x000fe20000000000 */
[----:B------:R-:W-:Y:S01]  /*6470*/  UIADD3 UR10, UR22, 0x2, URZ ;  /* 0x00000002160a7890 */ /* 0x000fe2000fffe03f */
[----:B------:R-:W-:Y:S01]  /*6480*/  PLOP3.LUT P0, PT, PT, PT, UP0, 0x80, 0x0 ;  /* 0x000000000000781c */ /* 0x000fe20003f0f008 */
[----:B------:R-:W-:Y:S01]  /*6490*/  UIADD3 UR14, UR22, 0x4, URZ ;  /* 0x00000004160e7890 */ /* 0x000fe2000fffe03f */
[----:B------:R-:W-:Y:S01]  /*64a0*/  PLOP3.LUT P1, PT, PT, PT, UP0, 0x80, 0x0 ;  /* 0x000000000000781c */ /* 0x000fe20003f2f008 */
[----:B------:R-:W-:Y:S01]  /*64b0*/  UMOV UR15, 0x40000040 ;  /* 0x40000040000f7882 */ /* 0x000fe20000000000 */
[----:B------:R-:W-:Y:S01]  /*64c0*/  HGMMA.64x64x16.F32.BF16 R152, gdesc[UR20], RZ, !UPT, gsb0 ;  /* 0x00e00000149879f0 */ /* 0x000fe2000c0018ff */
[----:B------:R-:W-:Y:S01]  /*64d0*/  UIADD3 UR18, UR22, 0x6, URZ ;  /* 0x0000000616127890 */ /* 0x000fe2000fffe03f */
[----:B------:R-:W-:Y:S01]  /*64e0*/  IMAD.MOV.U32 R16, RZ, RZ, R2 ;  /* 0x000000ffff107224 */ /* 0x000fe200078e0002 */
[----:B------:R-:W-:Y:S01]  /*64f0*/  UMOV UR19, 0x40000040 ;  /* 0x4000004000137882 */ /* 0x000fe20000000000 */
[----:B01----:R-:W-:Y:S01]  /*6500*/  IMAD.U32 R14, RZ, RZ, UR31 ;  /* 0x0000001fff0e7e24 */ /* 0x003fe2000f8e00ff */
[----:B------:R-:W-:-:S02]  /*6510*/  WARPGROUP.DEPBAR.LE gsb0, 0x0 ;  /* 0x00008000000079c5 */ /* 0x000fc40000010000 */
[----:B------:R-:W-:-:S06]  /*6520*/  WARPGROUP.ARRIVE ;  /* 0x00000000000079c5 */ /* 0x000fcc0000000000 */
[----:B------:R-:W-:Y:S01]  /*6530*/  HGMMA.64x64x16.F32.BF16 R152, gdesc[UR8], R152, gsb0 ;  /* 0x00e00000089879f0 */ /* 0x000fe20008001898 */
[----:B------:R-:W-:Y:S01]  /*6540*/  @UP0 ULDC UR10, c[0x0][0x44c] ;  /* 0x00011300000a0ab9 */ /* 0x000fe20000000800 */
[----:B------:R-:W-:Y:S01]  /*6550*/  UMOV UR11, UR27 ;  /* 0x0000001b000b7c82 */ /* 0x000fe20008000000 */
[----:B------:R-:W-:Y:S01]  /*6560*/  @P0 IMAD.HI.U32 R15, R2, UR10, RZ ;  /* 0x0000000a020f0c27 */ /* 0x000fe2000f8e00ff */
[----:B------:R-:W-:Y:S01]  /*6570*/  @UP0 ULDC UR10, c[0x0][0x450] ;  /* 0x00011400000a0ab9 */ /* 0x000fe20000000800 */
[----:B------:R-:W-:Y:S02]  /*6580*/  PLOP3.LUT P0, PT, PT, PT, UP1, 0x40, 0x0 ;  /* 0x000000000000781c */ /* 0x000fe40003f0e818 */
[----:B------:R-:W-:Y:S01]  /*6590*/  IMAD.U32 R20, RZ, RZ, UR11 ;  /* 0x0000000bff147e24 */ /* 0x000fe2000f8e00ff */
[----:B------:R-:W-:Y:S01]  /*65a0*/  @P1 SHF.R.U32.HI R16, RZ, UR10, R15 ;  /* 0x0000000aff101c19 */ /* 0x000fe2000801160f */
[----:B------:R-:W-:Y:S01]  /*65b0*/  USHF.L.U32 UR10, UR42, 0x6, URZ ;  /* 0x000000062a0a7899 */ /* 0x000fe2000800063f */
[----:B------:R-:W-:-:S03]  /*65c0*/  @!P6 VIADD R15, R14, 0x28c40 ;  /* 0x00028c400e0fe836 */ /* 0x000fc60000000000 */
[----:B------:R-:W0:Y:S02]  /*65d0*/  SHFL.IDX PT, R18, R16, RZ, 0x1c1f ;  /* 0x001c1fff10127589 */ /* 0x000e2400000e0000 */
[----:B------:R-:W-:Y:S01]  /*65e0*/  IMAD.U32 R17, RZ, RZ, UR10 ;  /* 0x0000000aff117e24 */ /* 0x000fe2000f8e00ff */
[----:B------:R-:W-:-:S04]  /*65f0*/  @!P6 PRMT R15, RZ, 0x654, R15 ;  /* 0x00000654ff0fe816 */ /* 0x000fc8000000000f */
[----:B------:R-:W-:-:S05]  /*6600*/  IADD3 R17, -R0, 0x1, -R17 ;  /* 0x0000000100117810 */ /* 0x000fca0007ffe911 */
[----:B------:R-:W-:Y:S01]  /*6610*/  IMAD R17, R20, UR39, R17 ;  /* 0x0000002714117c24 */ /* 0x000fe2000f8e0211 */
[----:B------:R-:W-:Y:S02]  /*6620*/  WARPGROUP.DEPBAR.LE gsb0, 0x0 ;  /* 0x00008000000079c5 */ /* 0x000fe40000010000 */
[----:B------:R-:W-:-:S06]  /*6630*/  WARPGROUP.ARRIVE ;  /* 0x00000000000079c5 */ /* 0x000fcc0000000000 */
[----:B------:R-:W-:Y:S03]  /*6640*/  HGMMA.64x64x16.F32.BF16 R152, gdesc[UR12], R152, gsb0 ;  /* 0x00e000000c9879f0 */ /* 0x000fe60008001898 */
[----:B------:R-:W-:Y:S02]  /*6650*/  WARPGROUP.DEPBAR.LE gsb0, 0x0 ;  /* 0x00008000000079c5 */ /* 0x000fe40000010000 */
[----:B------:R-:W-:-:S06]  /*6660*/  WARPGROUP.ARRIVE ;  /* 0x00000000000079c5 */ /* 0x000fcc0000000000 */
[----:B------:R-:W-:Y:S01]  /*6670*/  HGMMA.64x64x16.F32.BF16 R152, gdesc[UR16], R152, gsb0 ;  /* 0x00e00000109879f0 */ /* 0x000fe20008001898 */
[----:B------:R-:W-:Y:S02]  /*6680*/  UMOV UR18, UR28 ;  /* 0x0000001c00127c82 */ /* 0x000fe40008000000 */
[----:B------:R-:W-:-:S04]  /*6690*/  VIADD R17, R17, -UR18 ;  /* 0x8000001211117c36 */ /* 0x000fc80008000000 */
[C---:B------:R-:W-:Y:S01]  /*66a0*/  VIADD R23, R17.reuse, UR7 ;  /* 0x0000000711177c36 */ /* 0x040fe20008000000 */
[----:B------:R-:W-:-:S03]  /*66b0*/  IADD3 R21, R17, UR29, RZ ;  /* 0x0000001d11157c10 */ /* 0x000fc6000fffe0ff */
[C---:B0-----:R-:W-:Y:S01]  /*66c0*/  IMAD.IADD R17, R18.reuse, 0x1, R23 ;  /* 0x0000000112117824 */ /* 0x041fe200078e0217 */
[----:B------:R-:W-:Y:S02]  /*66d0*/  WARPGROUP.DEPBAR.LE gsb0, 0x0 ;  /* 0x00008000000079c5 */ /* 0x000fe40000010000 */
[----:B------:R0:W-:Y:S02]  /*66e0*/  @!P6 SYNCS.ARRIVE.TRANS64.RED.A1T0 RZ, [R15+URZ], RZ ;  /* 0x000000ff0fffe9a7 */ /* 0x0001e4000810043f */
[----:B0-----:R-:W-:Y:S01]  /*66f0*/  IMAD.IADD R15, R18, 0x1, R21 ;  /* 0x00000001120f7824 */ /* 0x001fe200078e0215 */
[----:B------:R-:W-:Y:S06]  /*6700*/  @P0 BRA `(.L_x_4791) ;  /* 0x0000000000600947 */ /* 0x000fec0003800000 */
[----:B------:R-:W-:Y:S01]  /*6710*/  IMAD.U32 R19, RZ, RZ, UR11 ;  /* 0x0000000bff137e24 */ /* 0x000fe2000f8e00ff */
[----:B------:R-:W-:Y:S03]  /*6720*/  BSSY B0, `(.L_x_4792) ;  /* 0x0000012000007945 */ /* 0x000fe60003800000 */
        /* <DEDUP_REMOVED lines=12> */
.L_x_4793:
[----:B------:R-:W-:-:S05]  /*67f0*/  IMAD.U32 R20, RZ, RZ, UR30 ;  /* 0x0000001eff147e24 */ /* 0x000fca000f8e00ff */
[----:B------:R-:W-:-:S13]  /*6800*/  ISETP.NE.AND P0, PT, R20, 0x1, PT ;  /* 0x000000011400780c */ /* 0x000fda0003f05270 */
[----:B------:R-:W0:Y:S02]  /*6810*/  @P0 LDC.64 R184, c[0x0][0x9e8] ;  /* 0x00027a00ffb80b82 */ /* 0x000e240000000a00 */
[----:B0-----:R-:W-:-:S05]  /*6820*/  @P0 IMAD.HI.U32 R18, R19, R184, RZ ;  /* 0x000000b813120227 */ /* 0x001fca00078e00ff */
[----:B------:R-:W-:-:S07]  /*6830*/  @P0 SHF.R.U32.HI R19, RZ, R185, R18 ;  /* 0x000000b9ff130219 */ /* 0x000fce0000011612 */
.L_x_4794:
[----:B------:R-:W-:Y:S05]  /*6840*/  BSYNC B0 ;  /* 0x0000000000007941 */ /* 0x000fea0003800000 */
.L_x_4792:
[----:B------:R-:W-:-:S04]  /*6850*/  IMAD R19, R19, R20, -UR10 ;  /* 0x8000000a13137e24 */ /* 0x000fc8000f8e0214 */
[----:B------:R-:W-:-:S05]  /*6860*/  IMAD.IADD R18, R19, 0x1, -R0 ;  /* 0x0000000113127824 */ /* 0x000fca00078e0a00 */
[----:B------:R-:W-:Y:S02]  /*6870*/  VIADDMNMX R15, R18, R20, R15, PT ;  /* 0x00000014120f7246 */ /* 0x000fe4000380010f */
[----:B------:R-:W-:-:S07]  /*6880*/  VIMNMX R17, R17, R18, !PT ;  /* 0x0000001211117248 */ /* 0x000fce0007fe0100 */
.L_x_4791:
[----:B------:R-:W-:Y:S01]  /*6890*/  UISETP.GT.AND UP2, UPT, UR42, -0x1, UPT ;  /* 0xffffffff2a00788c */ /* 0x000fe2000bf44270 */
[----:B------:R-:W0:Y:S05]  /*68a0*/  SHFL.IDX PT, R20, R16, 0x1, 0x1c1f ;  /* 0x003c1f0010147f89 */ /* 0x000e2a00000e0000 */
[----:B------:R-:W-:-:S04]  /*68b0*/  PLOP3.LUT P0, PT, PT, PT, UP2, 0x80, 0x0 ;  /* 0x000000000000781c */ /* 0x000fc80003f0f028 */
[C---:B------:R-:W-:Y:S02]  /*68c0*/  ISETP.GT.AND P3, PT, R17.reuse, RZ, P0 ;  /* 0x000000ff1100720c */ /* 0x040fe40000764270 */
[----:B------:R-:W-:Y:S02]  /*68d0*/  ISETP.GT.AND P2, PT, R17, 0x1, P0 ;  /* 0x000000011100780c */ /* 0x000fe40000744270 */
[----:B------:R-:W-:Y:S02]  /*68e0*/  ISETP.LT.OR P3, PT, R15, 0x1, P3 ;  /* 0x000000010f00780c */ /* 0x000fe40001f61670 */
[C---:B------:R-:W-:Y:S02]  /*68f0*/  ISETP.GT.AND P4, PT, R17.reuse, 0x8, P0 ;  /* 0x000000081100780c */ /* 0x040fe40000784270 */
[----:B------:R-:W-:Y:S02]  /*6900*/  FSEL R152, R152, -INF , !P3 ;  /* 0xff80000098987808 */ /* 0x000fe40005800000 */
[----:B------:R-:W-:-:S02]  /*6910*/  ISETP.GT.AND P3, PT, R17, 0x10, P0 ;  /* 0x000000101100780c */ /* 0x000fc40000764270 */
[----:B------:R-:W-:Y:S02]  /*6920*/  ISETP.GT.AND P1, PT, R17, 0x9, P0 ;  /* 0x000000091100780c */ /* 0x000fe40000724270 */
[----:B------:R-:W-:Y:S01]  /*6930*/  ISETP.LT.OR P3, PT, R15, 0x11, P3 ;  /* 0x000000110f00780c */ /* 0x000fe20001f61670 */
[----:B0-----:R-:W-:Y:S01]  /*6940*/  IMAD.IADD R18, R23, 0x1, R20 ;  /* 0x0000000117127824 */ /* 0x001fe200078e0214 */
[----:B------:R-:W-:Y:S02]  /*6950*/  ISETP.LT.OR P2, PT, R15, 0x2, P2 ;  /* 0x000000020f00780c */ /* 0x000fe40001741670 */
[----:B------:R-:W-:Y:S02]  /*6960*/  FSEL R160, R160, -INF , !P3 ;  /* 0xff800000a0a07808 */ /* 0x000fe40005800000 */
[----:B------:R-:W-:Y:S02]  /*6970*/  ISETP.GT.AND P3, PT, R17, 0x20, P0 ;  /* 0x000000201100780c */ /* 0x000fe40000764270 */
[----:B------:R-:W-:-:S02]  /*6980*/  ISETP.LT.OR P4, PT, R15, 0x9, P4 ;  /* 0x000000090f00780c */ /* 0x000fc40002781670 */
[C---:B------:R-:W-:Y:S02]  /*6990*/  ISETP.LT.OR P1, PT, R15.reuse, 0xa, P1 ;  /* 0x0000000a0f00780c */ /* 0x040fe40000f21670 */
[----:B------:R-:W-:Y:S02]  /*69a0*/  ISETP.LT.OR P3, PT, R15, 0x21, P3 ;  /* 0x000000210f00780c */ /* 0x000fe40001f61670 */
[----:B------:R-:W-:Y:S02]  /*69b0*/  FSEL R153, R153, -INF , !P2 ;  /* 0xff80000099997808 */ /* 0x000fe40005000000 */
[----:B------:R-:W-:Y:S02]  /*69c0*/  FSEL R156, R156, -INF , !P4 ;  /* 0xff8000009c9c7808 */ /* 0x000fe40006000000 */
[----:B------:R-:W-:Y:S02]  /*69d0*/  FSEL R157, R157, -INF , !P1 ;  /* 0xff8000009d9d7808 */ /* 0x000fe40004800000 */
[----:B------:R-:W-:-:S02]  /*69e0*/  ISETP.GT.AND P2, PT, R17, 0x11, P0 ;  /* 0x000000111100780c */ /* 0x000fc40000744270 */
[C---:B------:R-:W-:Y:S02]  /*69f0*/  ISETP.GT.AND P4, PT, R17.reuse, 0x18, P0 ;  /* 0x000000181100780c */ /* 0x040fe40000784270 */
[C---:B------:R-:W-:Y:S02]  /*6a00*/  ISETP.GT.AND P1, PT, R17.reuse, 0x19, P0 ;  /* 0x000000191100780c */ /* 0x040fe40000724270 */
[----:B------:R-:W-:Y:S02]  /*6a10*/  FSEL R168, R168, -INF , !P3 ;  /* 0xff800000a8a87808 */ /* 0x000fe40005800000 */
[----:B------:R-:W-:Y:S02]  /*6a20*/  ISETP.GT.AND P3, PT, R17, 0x30, P0 ;  /* 0x000000301100780c */ /* 0x000fe40000764270 */
[C---:B------:R-:W-:Y:S02]  /*6a30*/  ISETP.LT.OR P2, PT, R15.reuse, 0x12, P2 ;  /* 0x000000120f00780c */ /* 0x040fe40001741670 */
        /* <DEDUP_REMOVED lines=8> */
[----:B------:R-:W-:Y:S02]  /*6ac0*/  ISETP.GT.AND P1, PT, R17, 0x29, P0 ;  /* 0x000000291100780c */ /* 0x000fe40000724270 */
[----:B------:R-:W-:Y:S02]  /*6ad0*/  FSEL R176, R176, -INF , !P3 ;  /* 0xff800000b0b07808 */ /* 0x000fe40005800000 */
[----:B------:R-:W-:Y:S02]  /*6ae0*/  PLOP3.LUT P3, PT, PT, PT, UP1, 0x40, 0x0 ;  /* 0x000000000000781c */ /* 0x000fe40003f6e818 */
[C---:B------:R-:W-:Y:S02]  /*6af0*/  ISETP.LT.OR P2, PT, R15.reuse, 0x22, P2 ;  /* 0x000000220f00780c */ /* 0x040fe40001741670 */
[----:B------:R-:W-:-:S02]  /*6b00*/  ISETP.LT.OR P4, PT, R15, 0x29, P4 ;  /* 0x000000290f00780c */ /* 0x000fc40002781670 */
[----:B------:R-:W-:Y:S02]  /*6b10*/  ISETP.LT.OR P1, PT, R15, 0x2a, P1 ;  /* 0x0000002a0f00780c */ /* 0x000fe40000f21670 */
[----:B------:R-:W-:Y:S02]  /*6b20*/  FSEL R169, R169, -INF , !P2 ;  /* 0xff800000a9a97808 */ /* 0x000fe40005000000 */
[----:B------:R-:W-:Y:S02]  /*6b30*/  FSEL R172, R172, -INF , !P4 ;  /* 0xff800000acac7808 */ /* 0x000fe40006000000 */
[----:B------:R-:W-:Y:S02]  /*6b40*/  FSEL R173, R173, -INF , !P1 ;  /* 0xff800000adad7808 */ /* 0x000fe40004800000 */
[C---:B------:R-:W-:Y:S02]  /*6b50*/  ISETP.GT.AND P2, PT, R17.reuse, 0x31, P0 ;  /* 0x000000311100780c */ /* 0x040fe40000744270 */
[----:B------:R-:W-:-:S02]  /*6b60*/  ISETP.GT.AND P4, PT, R17, 0x38, P0 ;  /* 0x000000381100780c */ /* 0x000fc40000784270 */
[----:B------:R-:W-:Y:S02]  /*6b70*/  ISETP.GT.AND P1, PT, R17, 0x39, P0 ;  /* 0x000000391100780c */ /* 0x000fe40000724270 */
[C---:B------:R-:W-:Y:S02]  /*6b80*/  ISETP.LT.OR P2, PT, R15.reuse, 0x32, P2 ;  /* 0x000000320f00780c */ /* 0x040fe40001741670 */
[C---:B------:R-:W-:Y:S02]  /*6b90*/  ISETP.LT.OR P4, PT, R15.reuse, 0x39, P4 ;  /* 0x000000390f00780c */ /* 0x040fe40002781670 */
[----:B------:R-:W-:Y:S02]  /*6ba0*/  ISETP.LT.OR P1, PT, R15, 0x3a, P1 ;  /* 0x0000003a0f00780c */ /* 0x000fe40000f21670 */
[----:B------:R-:W-:Y:S02]  /*6bb0*/  IADD3 R16, R21, R20, RZ ;  /* 0x0000001415107210 */ /* 0x000fe40007ffe0ff */
[----:B------:R-:W-:-:S02]  /*6bc0*/  FSEL R177, R177, -INF , !P2 ;  /* 0xff800000b1b17808 */ /* 0x000fc40005000000 */
[----:B------:R-:W-:Y:S02]  /*6bd0*/  FSEL R180, R180, -INF , !P4 ;  /* 0xff800000b4b47808 */ /* 0x000fe40006000000 */
[----:B------:R-:W-:Y:S01]  /*6be0*/  FSEL R181, R181, -INF , !P1 ;  /* 0xff800000b5b57808 */ /* 0x000fe20004800000 */
        /* <DEDUP_REMOVED lines=15> */
.L_x_4797:
[----:B------:R-:W-:-:S05]  /*6ce0*/  IMAD.U32 R22, RZ, RZ, UR30 ;  /* 0x0000001eff167e24 */ /* 0x000fca000f8e00ff */
[----:B------:R-:W-:-:S13]  /*6cf0*/  ISETP.NE.AND P1, PT, R22, 0x1, PT ;  /* 0x000000011600780c */ /* 0x000fda0003f25270 */
[----:B------:R-:W0:Y:S02]  /*6d00*/  @P1 LDC.64 R20, c[0x0][0x9e8] ;  /* 0x00027a00ff141b82 */ /* 0x000e240000000a00 */
[----:B0-----:R-:W-:-:S05]  /*6d10*/  @P1 IMAD.HI.U32 R20, R15, R20, RZ ;  /* 0x000000140f141227 */ /* 0x001fca00078e00ff */
[----:B------:R-:W-:-:S07]  /*6d20*/  @P1 SHF.R.U32.HI R15, RZ, R21, R20 ;  /* 0x00000015ff0f1219 */ /* 0x000fce0000011614 */
.L_x_4798:
[----:B------:R-:W-:Y:S05]  /*6d30*/  BSYNC B0 ;  /* 0x0000000000007941 */ /* 0x000fea0003800000 */
.L_x_4796:
[----:B------:R-:W-:-:S04]  /*6d40*/  IMAD R15, R15, R22, -UR10 ;  /* 0x8000000a0f0f7e24 */ /* 0x000fc8000f8e0216 */
[----:B------:R-:W-:-:S05]  /*6d50*/  IMAD.IADD R15, R15, 0x1, -R0 ;  /* 0x000000010f0f7824 */ /* 0x000fca00078e0a00 */
[----:B------:R-:W-:Y:S02]  /*6d60*/  VIADDMNMX R16, R15, R22, R16, PT ;  /* 0x000000160f107246 */ /* 0x000fe40003800110 */
[----:B------:R-:W-:-:S07]  /*6d70*/  VIMNMX R18, R18, R15, !PT ;  /* 0x0000000f12127248 */ /* 0x000fce0007fe0100 */
.L_x_4795:
[----:B------:R-:W-:Y:S01]  /*6d80*/  FMNMX.FTZ R20, R152, R5, !PT ;  /* 0x0000000598147209 */ /* 0x000fe20007810000 */
[----:B------:R-:W-:Y:S01]  /*6d90*/  UMOV UR10, UR26 ;  /* 0x0000001a000a7c82 */ /* 0x000fe20008000000 */
[C---:B------:R-:W-:Y:S02]  /*6da0*/  ISETP.GT.AND P2, PT, R18.reuse, RZ, P0 ;  /* 0x000000ff1200720c */ /* 0x040fe40000744270 */
[----:B------:R-:W-:Y:S02]  /*6db0*/  FMNMX.FTZ R15, R153, R20, !PT ;  /* 0x00000014990f7209 */ /* 0x000fe40007810000 */
[----:B------:R-:W-:Y:S02]  /*6dc0*/  ISETP.GT.AND P1, PT, R18, 0x1, P0 ;  /* 0x000000011200780c */ /* 0x000fe40000724270 */
[----:B------:R-:W-:Y:S02]  /*6dd0*/  FMNMX.FTZ R20, R156, R15, !PT ;  /* 0x0000000f9c147209 */ /* 0x000fe40007810000 */
[----:B------:R-:W-:-:S02]  /*6de0*/  ISETP.LT.OR P2, PT, R16, 0x1, P2 ;  /* 0x000000011000780c */ /* 0x000fc40001741670 */
[----:B------:R-:W-:Y:S02]  /*6df0*/  FMNMX.FTZ R15, R157, R20, !PT ;  /* 0x000000149d0f7209 */ /* 0x000fe40007810000 */
[----:B------:R-:W-:Y:S02]  /*6e00*/  ISETP.GT.AND P3, PT, R18, 0x8, P0 ;  /* 0x000000081200780c */ /* 0x000fe40000764270 */
[----:B------:R-:W-:Y:S02]  /*6e10*/  FMNMX.FTZ R20, R160, R15, !PT ;  /* 0x0000000fa0147209 */ /* 0x000fe40007810000 */
[----:B------:R-:W-:Y:S02]  /*6e20*/  ISETP.LT.OR P1, PT, R16, 0x2, P1 ;  /* 0x000000021000780c */ /* 0x000fe40000f21670 */
[----:B------:R-:W-:Y:S02]  /*6e30*/  FMNMX.FTZ R15, R161, R20, !PT ;  /* 0x00000014a10f7209 */ /* 0x000fe40007810000 */
[----:B------:R-:W-:-:S02]  /*6e40*/  ISETP.GT.AND P4, PT, R18, 0x9, P0 ;  /* 0x000000091200780c */ /* 0x000fc40000784270 */
[----:B------:R-:W-:Y:S02]  /*6e50*/  FMNMX.FTZ R20, R164, R15, !PT ;  /* 0x0000000fa4147209 */ /* 0x000fe40007810000 */
[----:B------:R-:W-:Y:S02]  /*6e60*/  ISETP.LT.OR P3, PT, R16, 0x9, P3 ;  /* 0x000000091000780c */ /* 0x000fe40001f61670 */
[----:B------:R-:W-:Y:S02]  /*6e70*/  FMNMX.FTZ R15, R165, R20, !PT ;  /* 0x00000014a50f7209 */ /* 0x000fe40007810000 */
[----:B------:R-:W-:Y:S02]  /*6e80*/  FSEL R155, R155, -INF , !P1 ;  /* 0xff8000009b9b7808 */ /* 0x000fe40004800000 */
        /* <DEDUP_REMOVED lines=9> */
[----:B------:R-:W-:Y:S02]  /*6f20*/  FSEL R159, R159, -INF , !P4 ;  /* 0xff8000009f9f7808 */ /* 0x000fe40006000000 */
[----:B------:R-:W-:Y:S02]  /*6f30*/  FMNMX.FTZ R15, R177, R20, !PT ;  /* 0x00000014b10f7209 */ /* 0x000fe40007810000 */
[----:B------:R-:W-:Y:S02]  /*6f40*/  ISETP.LT.OR P1, PT, R16, 0x11, P1 ;  /* 0x000000111000780c */ /* 0x000fe40000f21670 */
[----:B------:R-:W-:Y:S02]  /*6f50*/  FMNMX.FTZ R20, R180, R15, !PT ;  /* 0x0000000fb4147209 */ /* 0x000fe40007810000 */
[----:B------:R-:W-:-:S02]  /*6f60*/  ISETP.GT.AND P4, PT, R18, 0x18, P0 ;  /* 0x000000181200780c */ /* 0x000fc40000784270 */
[----:B------:R-:W-:Y:S02]  /*6f70*/  FMNMX.FTZ R20, R181, R20, !PT ;  /* 0x00000014b5147209 */ /* 0x000fe40007810000 */
[----:B------:R-:W-:Y:S02]  /*6f80*/  ISETP.LT.OR P3, PT, R16, 0x12, P3 ;  /* 0x000000121000780c */ /* 0x000fe40001f61670 */
[----:B------:R-:W-:Y:S01]  /*6f90*/  FSEL R162, R162, -INF , !P1 ;  /* 0xff800000a2a27808 */ /* 0x000fe20004800000 */
[----:B------:R-:W0:Y:S01]  /*6fa0*/  SHFL.BFLY PT, R15, R20, 0x2, 0x1f ;  /* 0x0c401f00140f7f89 */ /* 0x000e2200000e0000 */
[----:B------:R-:W-:Y:S02]  /*6fb0*/  ISETP.LT.OR P4, PT, R16, 0x19, P4 ;  /* 0x000000191000780c */ /* 0x000fe40002781670 */
[----:B------:R-:W-:Y:S02]  /*6fc0*/  FSEL R163, R163, -INF , !P3 ;  /* 0xff800000a3a37808 */ /* 0x000fe40005800000 */
[----:B------:R-:W-:-:S02]  /*6fd0*/  ISETP.GT.AND P1, PT, R18, 0x20, P0 ;  /* 0x000000201200780c */ /* 0x000fc40000724270 */
[----:B------:R-:W-:Y:S02]  /*6fe0*/  FSEL R166, R166, -INF , !P4 ;  /* 0xff800000a6a67808 */ /* 0x000fe40006000000 */
[----:B------:R-:W-:Y:S02]  /*6ff0*/  ISETP.GT.AND P3, PT, R18, 0x21, P0 ;  /* 0x000000211200780c */ /* 0x000fe40000764270 */
[----:B------:R-:W-:Y:S02]  /*7000*/  ISETP.LT.OR P1, PT, R16, 0x21, P1 ;  /* 0x000000211000780c */ /* 0x000fe40000f21670 */
[----:B------:R-:W-:Y:S02]  /*7010*/  ISETP.GT.AND P4, PT, R18, 0x28, P0 ;  /* 0x000000281200780c */ /* 0x000fe40000784270 */
[----:B------:R-:W-:Y:S02]  /*7020*/  ISETP.LT.OR P3, PT, R16, 0x22, P3 ;  /* 0x000000221000780c */ /* 0x000fe40001f61670 */
[----:B------:R-:W-:-:S02]  /*7030*/  FSEL R170, R170, -INF , !P1 ;  /* 0xff800000aaaa7808 */ /* 0x000fc40004800000 */
[----:B------:R-:W-:Y:S02]  /*7040*/  ISETP.GT.AND P1, PT, R18, 0x29, P0 ;  /* 0x000000291200780c */ /* 0x000fe40000724270 */
[----:B------:R-:W-:Y:S02]  /*7050*/  FSEL R171, R171, -INF , !P3 ;  /* 0xff800000abab7808 */ /* 0x000fe40005800000 */
[----:B------:R-:W-:Y:S02]  /*7060*/  ISETP.LT.OR P4, PT, R16, 0x29, P4 ;  /* 0x000000291000780c */ /* 0x000fe40002781670 */
[----:B0-----:R-:W-:Y:S02]  /*7070*/  FMNMX.FTZ R17, R20, R15, !PT ;  /* 0x0000000f14117209 */ /* 0x001fe40007810000 */
[----:B------:R-:W-:Y:S02]  /*7080*/  ISETP.LT.OR P1, PT, R16, 0x2a, P1 ;  /* 0x0000002a1000780c */ /* 0x000fe40000f21670 */
[----:B------:R-:W-:Y:S01]  /*7090*/  ISETP.GT.AND P3, PT, R18, 0x30, P0 ;  /* 0x000000301200780c */ /* 0x000fe20000764270 */
[----:B------:R-:W0:Y:S01]  /*70a0*/  SHFL.BFLY PT, R22, R17, 0x1, 0x1f ;  /* 0x0c201f0011167f89 */ /* 0x000e2200000e0000 */
[----:B------:R-:W-:-:S02]  /*70b0*/  FSEL R174, R174, -INF , !P4 ;  /* 0xff800000aeae7808 */ /* 0x000fc40006000000 */
[----:B------:R-:W-:Y:S02]  /*70c0*/  FSEL R175, R175, -INF , !P1 ;  /* 0xff800000afaf7808 */ /* 0x000fe40004800000 */
[C---:B------:R-:W-:Y:S02]  /*70d0*/  ISETP.GT.AND P4, PT, R18.reuse, 0x31, P0 ;  /* 0x000000311200780c */ /* 0x040fe40000784270 */
[----:B------:R-:W-:Y:S02]  /*70e0*/  ISETP.GT.AND P1, PT, R18, 0x38, P0 ;  /* 0x000000381200780c */ /* 0x000fe40000724270 */
[C---:B------:R-:W-:Y:S02]  /*70f0*/  ISETP.LT.OR P3, PT, R16.reuse, 0x31, P3 ;  /* 0x000000311000780c */ /* 0x040fe40001f61670 */
[----:B------:R-:W-:Y:S02]  /*7100*/  ISETP.LT.OR P4, PT, R16, 0x32, P4 ;  /* 0x000000321000780c */ /* 0x000fe40002781670 */
[----:B------:R-:W-:-:S02]  /*7110*/  FSEL R178, R178, -INF , !P3 ;  /* 0xff800000b2b27808 */ /* 0x000fc40005800000 */
[----:B------:R-:W-:Y:S02]  /*7120*/  ISETP.LT.OR P1, PT, R16, 0x39, P1 ;  /* 0x000000391000780c */ /* 0x000fe40000f21670 */
[----:B------:R-:W-:Y:S02]  /*7130*/  FSEL R179, R179, -INF , !P4 ;  /* 0xff800000b3b37808 */ /* 0x000fe40006000000 */
[----:B------:R-:W-:Y:S02]  /*7140*/  FSEL R182, R182, -INF , !P1 ;  /* 0xff800000b6b67808 */ /* 0x000fe40004800000 */
[----:B0-----:R-:W-:Y:S02]  /*7150*/  FMNMX.FTZ R15, R17, R22, !PT ;  /* 0x00000016110f7209 */ /* 0x001fe40007810000 */
[----:B------:R-:W-:Y:S02]  /*7160*/  FSEL R17, R154, -INF , !P2 ;  /* 0xff8000009a117808 */ /* 0x000fe40005000000 */
[----:B------:R-:W-:Y:S01]  /*7170*/  ISETP.GT.AND P2, PT, R18, 0x19, P0 ;  /* 0x000000191200780c */ /* 0x000fe20000744270 */
[----:B------:R-:W-:Y:S01]  /*7180*/  FMUL.FTZ R21, R15, UR10 ;  /* 0x0000000a0f157c20 */ /* 0x000fe20008410000 */
[----:B------:R-:W-:-:S02]  /*7190*/  FMNMX.FTZ R20, R17, R6, !PT ;  /* 0x0000000611147209 */ /* 0x000fc40007810000 */
[----:B------:R-:W-:Y:S02]  /*71a0*/  ISETP.LT.OR P2, PT, R16, 0x1a, P2 ;  /* 0x0000001a1000780c */ /* 0x000fe40001741670 */
[----:B------:R-:W-:Y:S02]  /*71b0*/  FMNMX.FTZ R19, R155, R20, !PT ;  /* 0x000000149b137209 */ /* 0x000fe40007810000 */
[----:B------:R-:W-:Y:S02]  /*71c0*/  FSEL R167, R167, -INF , !P2 ;  /* 0xff800000a7a77808 */ /* 0x000fe40005000000 */
[----:B------:R-:W-:Y:S02]  /*71d0*/  FMNMX.FTZ R20, R158, R19, !PT ;  /* 0x000000139e147209 */ /* 0x000fe40007810000 */
[----:B------:R-:W-:Y:S02]  /*71e0*/  FSETP.NEU.FTZ.AND P2, PT, R15, -INF , PT ;  /* 0xff8000000f00780b */ /* 0x000fe40003f5d000 */
[----:B------:R-:W-:-:S02]  /*71f0*/  FMNMX.FTZ R19, R159, R20, !PT ;  /* 0x000000149f137209 */ /* 0x000fc40007810000 */
[----:B------:R-:W-:Y:S02]  /*7200*/  FSEL R184, R21, RZ, P2 ;  /* 0x000000ff15b87208 */ /* 0x000fe40001000000 */
[----:B------:R-:W-:Y:S02]  /*7210*/  FMNMX.FTZ R20, R162, R19, !PT ;  /* 0x00000013a2147209 */ /* 0x000fe40007810000 */
[----:B------:R-:W-:Y:S01]  /*7220*/  ISETP.GT.AND P0, PT, R18, 0x39, P0 ;  /* 0x000000391200780c */ /* 0x000fe20000704270 */
[--C-:B------:R-:W-:Y:S01]  /*7230*/  FFMA.FTZ R154, R156, UR10, -R184.reuse ;  /* 0x0000000a9c9a7c23 */ /* 0x100fe200080108b8 */
[----:B------:R-:W-:Y:S01]  /*7240*/  FMNMX.FTZ R19, R163, R20, !PT ;  /* 0x00000014a3137209 */ /* 0x000fe20007810000 */
[--C-:B------:R-:W-:Y:S01]  /*7250*/  FFMA.FTZ R156, R160, UR10, -R184.reuse ;  /* 0x0000000aa09c7c23 */ /* 0x100fe200080108b8 */
[----:B------:R-:W-:Y:S01]  /*7260*/  ISETP.LT.OR P0, PT, R16, 0x3a, P0 ;  /* 0x0000003a1000780c */ /* 0x000fe20000701670 */
[--C-:B------:R-:W-:Y:S01]  /*7270*/  FFMA.FTZ R160, R168, UR10, -R184.reuse ;  /* 0x0000000aa8a07c23 */ /* 0x100fe200080108b8 */
[----:B------:R-:W-:Y:S01]  /*7280*/  FMNMX.FTZ R20, R166, R19, !PT ;  /* 0x00000013a6147209 */ /* 0x000fe20007810000 */
[--C-:B------:R-:W-:Y:S01]  /*7290*/  FFMA.FTZ R19, R152, UR10, -R184.reuse ;  /* 0x0000000a98137c23 */ /* 0x100fe200080108b8 */
[----:B------:R-:W-:Y:S01]  /*72a0*/  FSEL R183, R183, -INF , !P0 ;  /* 0xff800000b7b77808 */ /* 0x000fe20004000000 */
[--C-:B------:R-:W-:Y:S01]  /*72b0*/  FFMA.FTZ R152, R153, UR10, -R184.reuse ;  /* 0x0000000a99987c23 */ /* 0x100fe200080108b8 */
[----:B------:R-:W-:Y:S01]  /*72c0*/  FMNMX.FTZ R21, R167, R20, !PT ;  /* 0x00000014a7157209 */ /* 0x000fe20007810000 */
[--C-:B------:R-:W-:Y:S01]  /*72d0*/  FFMA.FTZ R153, R165, UR10, -R184.reuse ;  /* 0x0000000aa5997c23 */ /* 0x100fe200080108b8 */
[----:B------:R-:W-:Y:S01]  /*72e0*/  MUFU.EX2 R154, R154 ;  /* 0x0000009a009a7308 */ /* 0x000fe20000000800 */
[--C-:B------:R-:W-:Y:S01]  /*72f0*/  FFMA.FTZ R176, R176, UR10, -R184.reuse ;  /* 0x0000000ab0b07c23 */ /* 0x100fe200080108b8 */
[----:B------:R-:W-:Y:S01]  /*7300*/  FMNMX.FTZ R20, R170, R21, !PT ;  /* 0x00000015aa147209 */ /* 0x000fe20007810000 */
[--C-:B------:R-:W-:Y:S01]  /*7310*/  FFMA.FTZ R177, R177, UR10, -R184.reuse ;  /* 0x0000000ab1b17c23 */ /* 0x100fe200080108b8 */
[--C-:B------:R-:W-:Y:S01]  /*7320*/  FFMA.FTZ R180, R180, UR10, -R184.reuse ;  /* 0x0000000ab4b47c23 */ /* 0x100fe200080108b8 */
[----:B------:R-:W-:Y:S01]  /*7330*/  ISETP.NE.AND P0, PT, R4, RZ, PT ;  /* 0x000000ff0400720c */ /* 0x000fe20003f05270 */
[--C-:B------:R-:W-:Y:S01]  /*7340*/  FFMA.FTZ R181, R181, UR10, -R184.reuse ;  /* 0x0000000ab5b57c23 */ /* 0x100fe200080108b8 */
[----:B------:R-:W-:Y:S01]  /*7350*/  FMNMX.FTZ R21, R171, R20, !PT ;  /* 0x00000014ab157209 */ /* 0x000fe20007810000 */
[----:B------:R-:W-:Y:S01]  /*7360*/  MUFU.EX2 R19, R19 ;  /* 0x0000001300137308 */ /* 0x000fe20000000800 */
[--C-:B------:R-:W-:Y:S01]  /*7370*/  FFMA.FTZ R20, R164, UR10, -R184.reuse ;  /* 0x0000000aa4147c23 */ /* 0x100fe200080108b8 */
[----:B------:R-:W-:Y:S01]  /*7380*/  FFMA.FTZ R164, R173, UR10, -R184 ;  /* 0x0000000aada47c23 */ /* 0x000fe200080108b8 */
[----:B------:R-:W-:-:S04]  /*7390*/  FMNMX.FTZ R18, R174, R21, !PT ;  /* 0x00000015ae127209 */ /* 0x000fc80007810000 */
[----:B------:R-:W-:Y:S01]  /*73a0*/  FMNMX.FTZ R21, R175, R18, !PT ;  /* 0x00000012af157209 */ /* 0x000fe20007810000 */
[----:B------:R-:W-:Y:S03]  /*73b0*/  MUFU.EX2 R152, R152 ;  /* 0x0000009800987308 */ /* 0x000fe60000000800 */
[----:B------:R-:W-:Y:S01]  /*73c0*/  FMNMX.FTZ R18, R178, R21, !PT ;  /* 0x00000015b2127209 */ /* 0x000fe20007810000 */
[--C-:B------:R-:W-:Y:S01]  /*73d0*/  FFMA.FTZ R21, R157, UR10, -R184.reuse ;  /* 0x0000000a9d157c23 */ /* 0x100fe200080108b8 */
[--C-:B------:R-:W-:Y:S02]  /*73e0*/  FFMA.FTZ R157, R169, UR10, -R184.reuse ;  /* 0x0000000aa99d7c23 */ /* 0x100fe400080108b8 */
[----:B------:R-:W-:Y:S01]  /*73f0*/  FMNMX.FTZ R23, R179, R18, !PT ;  /* 0x00000012b3177209 */ /* 0x000fe20007810000 */
[----:B------:R-:W-:Y:S03]  /*7400*/  MUFU.EX2 R156, R156 ;  /* 0x0000009c009c7308 */ /* 0x000fe60000000800 */
[----:B------:R-:W-:Y:S01]  /*7410*/  FMNMX.FTZ R16, R182, R23, !PT ;  /* 0x00000017b6107209 */ /* 0x000fe20007810000 */
[----:B------:R-:W-:-:S03]  /*7420*/  FFMA.FTZ R23, R161, UR10, -R184 ;  /* 0x0000000aa1177c23 */ /* 0x000fc600080108b8 */
[----:B------:R-:W-:Y:S01]  /*7430*/  FMNMX.FTZ R16, R183, R16, !PT ;  /* 0x00000010b7107209 */ /* 0x000fe20007810000 */
[----:B------:R-:W-:Y:S04]  /*7440*/  MUFU.EX2 R21, R21 ;  /* 0x0000001500157308 */ /* 0x000fe80000000800 */
[----:B------:R-:W0:Y:S04]  /*7450*/  SHFL.BFLY PT, R161, R16, 0x2, 0x1f ;  /* 0x0c401f0010a17f89 */ /* 0x000e2800000e0000 */
[----:B------:R-:W-:Y:S08]  /*7460*/  MUFU.EX2 R23, R23 ;  /* 0x0000001700177308 */ /* 0x000ff00000000800 */
[----:B------:R-:W-:Y:S08]  /*7470*/  MUFU.EX2 R20, R20 ;  /* 0x0000001400147308 */ /* 0x000ff00000000800 */
[----:B------:R-:W-:Y:S01]  /*7480*/  MUFU.EX2 R153, R153 ;  /* 0x0000009900997308 */ /* 0x000fe20000000800 */
[----:B0-----:R-:W-:Y:S01]  /*7490*/  FMNMX.FTZ R22, R16, R161, !PT ;  /* 0x000000a110167209 */ /* 0x001fe20007810000 */
[----:B------:R-:W-:Y:S01]  /*74a0*/  FFMA.FTZ R161, R172, UR10, -R184 ;  /* 0x0000000aaca17c23 */ /* 0x000fe200080108b8 */
[----:B------:R-:W-:-:S05]  /*74b0*/  FSEL R16, R15, RZ, P2 ;  /* 0x000000ff0f107208 */ /* 0x000fca0001000000 */
[----:B------:R-:W-:Y:S01]  /*74c0*/  MUFU.EX2 R160, R160 ;  /* 0x000000a000a07308 */ /* 0x000fe20000000800 */
[----:B------:R-:W0:Y:S01]  /*74d0*/  SHFL.BFLY PT, R165, R22, 0x1, 0x1f ;  /* 0x0c201f0016a57f89 */ /* 0x000e2200000e0000 */
[----:B------:R-:W-:-:S04]  /*74e0*/  FADD.FTZ R16, -R16, R5 ;  /* 0x0000000510107221 */ /* 0x000fc80000010100 */
[----:B------:R-:W-:Y:S02]  /*74f0*/  FMUL.FTZ R18, R16, UR10 ;  /* 0x0000000a10127c20 */ /* 0x000fe40008410000 */
[----:B------:R-:W-:Y:S08]  /*7500*/  MUFU.EX2 R157, R157 ;  /* 0x0000009d009d7308 */ /* 0x000ff00000000800 */
[----:B------:R-:W1:Y:S08]  /*7510*/  MUFU.EX2 R18, R18 ;  /* 0x0000001200127308 */ /* 0x000e700000000800 */
[----:B------:R-:W3:Y:S01]  /*7520*/  MUFU.EX2 R161, R161 ;  /* 0x000000a100a17308 */ /* 0x000ee20000000800 */
[----:B0-----:R-:W-:-:S04]  /*7530*/  FMNMX.FTZ R16, R22, R165, !PT ;  /* 0x000000a516107209 */ /* 0x001fc80007810000 */
[C---:B------:R-:W-:Y:S01]  /*7540*/  FSETP.NEU.FTZ.AND P1, PT, R16.reuse, -INF , PT ;  /* 0xff8000001000780b */ /* 0x040fe20003f3d000 */
[----:B------:R-:W-:Y:S02]  /*7550*/  FMUL.FTZ R5, R16, UR10 ;  /* 0x0000000a10057c20 */ /* 0x000fe40008410000 */
[----:B------:R-:W0:Y:S01]  /*7560*/  MUFU.EX2 R164, R164 ;  /* 0x000000a400a47308 */ /* 0x000e220000000800 */
[----:B-1----:R-:W-:Y:S01]  /*7570*/  FFMA.FTZ R165, R18, R8, R19 ;  /* 0x0000000812a57223 */ /* 0x002fe20000010013 */
[-C--:B------:R-:W-:Y:S01]  /*7580*/  FMUL.FTZ R24, R24, R18.reuse ;  /* 0x0000001218187220 */ /* 0x080fe20000410000 */
[----:B------:R-:W-:Y:S01]  /*7590*/  FSEL R168, R5, RZ, P1 ;  /* 0x000000ff05a87208 */ /* 0x000fe20000800000 */
[-C--:B------:R-:W-:Y:S01]  /*75a0*/  FMUL.FTZ R25, R25, R18.reuse ;  /* 0x0000001219197220 */ /* 0x080fe20000410000 */
[----:B------:R-:W-:Y:S01]  /*75b0*/  FADD.FTZ R165, R152, R165 ;  /* 0x000000a598a57221 */ /* 0x000fe20000010000 */
[----:B------:R-:W-:Y:S01]  /*75c0*/  FSEL R5, R16, RZ, P1 ;  /* 0x000000ff10057208 */ /* 0x000fe20000800000 */
[----:B------:R-:W-:Y:S01]  /*75d0*/  FMUL.FTZ R28, R28, R18 ;  /* 0x000000121c1c7220 */ /* 0x000fe20000410000 */
[--C-:B------:R-:W-:Y:S01]  /*75e0*/  FFMA.FTZ R22, R17, UR10, -R168.reuse ;  /* 0x0000000a11167c23 */ /* 0x100fe200080108a8 */
[----:B------:R-:W-:Y:S01]  /*75f0*/  FADD.FTZ R8, R154, R165 ;  /* 0x000000a59a087221 */ /* 0x000fe20000010000 */
[----:B------:R-:W1:Y:S01]  /*7600*/  MUFU.EX2 R176, R176 ;  /* 0x000000b000b07308 */ /* 0x000e620000000800 */
[----:B------:R-:W-:Y:S01]  /*7610*/  FFMA.FTZ R165, R162, UR10, -R168 ;  /* 0x0000000aa2a57c23 */ /* 0x000fe200080108a8 */
[----:B------:R-:W-:Y:S01]  /*7620*/  FADD.FTZ R6, -R5, R6 ;  /* 0x0000000605067221 */ /* 0x000fe20000010100 */
[----:B------:R-:W-:Y:S01]  /*7630*/  FADD.FTZ R17, R21, R8 ;  /* 0x0000000815117221 */ /* 0x000fe20000010000 */
[----:B------:R-:W-:Y:S01]  /*7640*/  FFMA.FTZ R155, R155, UR10, -R168 ;  /* 0x0000000a9b9b7c23 */ /* 0x000fe200080108a8 */
[----:B------:R-:W-:-:S02]  /*7650*/  IMAD.U32 R8, RZ, RZ, UR24 ;  /* 0x00000018ff087e24 */ /* 0x000fc4000f8e00ff */
[----:B------:R-:W-:Y:S01]  /*7660*/  FMUL.FTZ R6, R6, UR10 ;  /* 0x0000000a06067c20 */ /* 0x000fe20008410000 */
[----:B------:R-:W-:Y:S01]  /*7670*/  FADD.FTZ R172, R156, R17 ;  /* 0x000000119cac7221 */ /* 0x000fe20000010000 */
[----:B------:R-:W4:Y:S01]  /*7680*/  MUFU.EX2 R177, R177 ;  /* 0x000000b100b17308 */ /* 0x000f220000000800 */
[----:B------:R-:W-:Y:S01]  /*7690*/  FFMA.FTZ R158, R158, UR10, -R168 ;  /* 0x0000000a9e9e7c23 */ /* 0x000fe200080108a8 */
[----:B------:R-:W-:Y:S02]  /*76a0*/  @!P0 IMAD R8, R8, 0x40, R3 ;  /* 0x0000004008088824 */ /* 0x000fe400078e0203 */
[----:B------:R-:W-:Y:S01]  /*76b0*/  FADD.FTZ R17, R23, R172 ;  /* 0x000000ac17117221 */ /* 0x000fe20000010000 */
[--C-:B------:R-:W-:Y:S01]  /*76c0*/  FFMA.FTZ R159, R159, UR10, -R168.reuse ;  /* 0x0000000a9f9f7c23 */ /* 0x100fe200080108a8 */
[----:B------:R-:W-:Y:S01]  /*76d0*/  F2FP.BF16.F32.PACK_AB R152, R152, R19 ;  /* 0x000000139898723e */ /* 0x000fe200000010ff */
[--C-:B------:R-:W-:Y:S01]  /*76e0*/  FFMA.FTZ R170, R170, UR10, -R168.reuse ;  /* 0x0000000aaaaa7c23 */ /* 0x100fe200080108a8 */
[----:B------:R-:W-:Y:S01]  /*76f0*/  FADD.FTZ R172, R20, R17 ;  /* 0x0000001114ac7221 */ /* 0x000fe20000010000 */
[----:B------:R-:W-:Y:S01]  /*7700*/  MUFU.EX2 R180, R180 ;  /* 0x000000b400b47308 */ /* 0x000fe20000000800 */
[----:B------:R-:W-:Y:S01]  /*7710*/  @!P0 LEA R8, R8, UR37, 0x2 ;  /* 0x0000002508088c11 */ /* 0x000fe2000f8e10ff */
[----:B------:R-:W-:Y:S01]  /*7720*/  FFMA.FTZ R163, R163, UR10, -R168 ;  /* 0x0000000aa3a37c23 */ /* 0x000fe200080108a8 */
[----:B------:R-:W-:Y:S01]  /*7730*/  FADD.FTZ R173, R153, R172 ;  /* 0x000000ac99ad7221 */ /* 0x000fe20000010000 */
[--C-:B------:R-:W-:Y:S01]  /*7740*/  FFMA.FTZ R169, R166, UR10, -R168.reuse ;  /* 0x0000000aa6a97c23 */ /* 0x100fe200080108a8 */
[--C-:B------:R-:W-:Y:S01]  /*7750*/  FFMA.FTZ R167, R167, UR10, -R168.reuse ;  /* 0x0000000aa7a77c23 */ /* 0x100fe200080108a8 */
[----:B------:R-:W-:Y:S01]  /*7760*/  @!P0 STS [R8+0x28800], R18 ;  /* 0x0288001208008388 */ /* 0x000fe20000000800 */
[----:B------:R-:W-:Y:S01]  /*7770*/  FADD.FTZ R162, R160, R173 ;  /* 0x000000ada0a27221 */ /* 0x000fe20000010000 */
[----:B------:R-:W-:Y:S01]  /*7780*/  MUFU.EX2 R22, R22 ;  /* 0x0000001600167308 */ /* 0x000fe20000000800 */
[--C-:B------:R-:W-:Y:S01]  /*7790*/  FFMA.FTZ R171, R171, UR10, -R168.reuse ;  /* 0x0000000aabab7c23 */ /* 0x100fe200080108a8 */
[----:B------:R-:W-:Y:S01]  /*77a0*/  FFMA.FTZ R174, R174, UR10, -R168 ;  /* 0x0000000aaeae7c23 */ /* 0x000fe200080108a8 */
[----:B------:R-:W-:Y:S01]  /*77b0*/  FADD.FTZ R162, R157, R162 ;  /* 0x000000a29da27221 */ /* 0x000fe20000010000 */
[--C-:B------:R-:W-:Y:S01]  /*77c0*/  FFMA.FTZ R175, R175, UR10, -R168.reuse ;  /* 0x0000000aafaf7c23 */ /* 0x100fe200080108a8 */
[--C-:B------:R-:W-:Y:S01]  /*77d0*/  FFMA.FTZ R178, R178, UR10, -R168.reuse ;  /* 0x0000000ab2b27c23 */ /* 0x100fe200080108a8 */
[----:B------:R-:W-:Y:S01]  /*77e0*/  FFMA.FTZ R179, R179, UR10, -R168 ;  /* 0x0000000ab3b37c23 */ /* 0x000fe200080108a8 */
[----:B---3--:R-:W-:Y:S01]  /*77f0*/  FADD.FTZ R173, R161, R162 ;  /* 0x000000a2a1ad7221 */ /* 0x008fe20000010000 */
[----:B------:R-:W3:Y:S01]  /*7800*/  MUFU.EX2 R17, R6 ;  /* 0x0000000600117308 */ /* 0x000ee20000000800 */
[--C-:B------:R-:W-:Y:S01]  /*7810*/  FFMA.FTZ R182, R182, UR10, -R168.reuse ;  /* 0x0000000ab6b67c23 */ /* 0x100fe200080108a8 */
[----:B------:R-:W-:Y:S01]  /*7820*/  FFMA.FTZ R183, R183, UR10, -R168 ;  /* 0x0000000ab7b77c23 */ /* 0x000fe200080108a8 */
[----:B0-----:R-:W-:Y:S01]  /*7830*/  FADD.FTZ R173, R164, R173 ;  /* 0x000000ada4ad7221 */ /* 0x001fe20000010000 */
[----:B------:R-:W-:Y:S01]  /*7840*/  F2FP.BF16.F32.PACK_AB R154, R21, R154 ;  /* 0x0000009a159a723e */ /* 0x000fe200000010ff */
[----:B------:R-:W-:Y:S01]  /*7850*/  FMUL.FTZ R29, R29, R18 ;  /* 0x000000121d1d7220 */ /* 0x000fe20000410000 */
[----:B------:R-:W-:Y:S01]  /*7860*/  F2FP.BF16.F32.PACK_AB R160, R157, R160 ;  /* 0x000000a09da0723e */ /* 0x000fe200000010ff */
[----:B-1----:R-:W-:Y:S01]  /*7870*/  FADD.FTZ R162, R176, R173 ;  /* 0x000000adb0a27221 */ /* 0x002fe20000010000 */
[----:B------:R-:W0:Y:S01]  /*7880*/  MUFU.EX2 R181, R181 ;  /* 0x000000b500b57308 */ /* 0x000e220000000800 */
[----:B------:R-:W-:Y:S01]  /*7890*/  F2FP.BF16.F32.PACK_AB R156, R23, R156 ;  /* 0x0000009c179c723e */ /* 0x000fe200000010ff */
[-C--:B------:R-:W-:Y:S01]  /*78a0*/  FMUL.FTZ R32, R32, R18.reuse ;  /* 0x0000001220207220 */ /* 0x080fe20000410000 */
[----:B----4-:R-:W-:Y:S01]  /*78b0*/  FADD.FTZ R19, R177, R162 ;  /* 0x000000a2b1137221 */ /* 0x010fe20000010000 */
[----:B------:R-:W-:Y:S01]  /*78c0*/  F2FP.BF16.F32.PACK_AB R162, R164, R161 ;  /* 0x000000a1a4a2723e */ /* 0x000fe200000010ff */
[----:B------:R-:W-:Y:S01]  /*78d0*/  FMUL.FTZ R33, R33, R18 ;  /* 0x0000001221217220 */ /* 0x000fe20000410000 */
[----:B------:R-:W-:Y:S01]  /*78e0*/  F2FP.BF16.F32.PACK_AB R164, R177, R176 ;  /* 0x000000b0b1a4723e */ /* 0x000fe200000010ff */
[-C--:B------:R-:W-:Y:S01]  /*78f0*/  FMUL.FTZ R36, R36, R18.reuse ;  /* 0x0000001224247220 */ /* 0x080fe20000410000 */
[----:B------:R-:W1:Y:S01]  /*7900*/  MUFU.EX2 R5, R155 ;  /* 0x0000009b00057308 */ /* 0x000e620000000800 */
[----:B---3--:R3:W-:Y:S01]  /*7910*/  @!P0 STS [R8+0x28820], R17 ;  /* 0x0288201108008388 */ /* 0x0087e20000000800 */
[-C--:B------:R-:W-:Y:S01]  /*7920*/  FMUL.FTZ R37, R37, R18.reuse ;  /* 0x0000001225257220 */ /* 0x080fe20000410000 */
[-C--:B------:R-:W-:Y:S01]  /*7930*/  FMUL.FTZ R40, R40, R18.reuse ;  /* 0x0000001228287220 */ /* 0x080fe20000410000 */
[-C--:B------:R-:W-:Y:S01]  /*7940*/  FMUL.FTZ R41, R41, R18.reuse ;  /* 0x0000001229297220 */ /* 0x080fe20000410000 */
[-C--:B------:R-:W-:Y:S01]  /*7950*/  FMUL.FTZ R44, R44, R18.reuse ;  /* 0x000000122c2c7220 */ /* 0x080fe20000410000 */
[-C--:B------:R-:W-:Y:S01]  /*7960*/  FMUL.FTZ R45, R45, R18.reuse ;  /* 0x000000122d2d7220 */ /* 0x080fe20000410000 */
[----:B------:R-:W-:Y:S01]  /*7970*/  FMUL.FTZ R48, R48, R18 ;  /* 0x0000001230307220 */ /* 0x000fe20000410000 */
[----:B------:R4:W5:Y:S01]  /*7980*/  MUFU.EX2 R155, R158 ;  /* 0x0000009e009b7308 */ /* 0x0009620000000800 */
        /* <DEDUP_REMOVED lines=8> */
[----:B----4-:R-:W-:Y:S01]  /*7a10*/  F2FP.BF16.F32.PACK_AB R158, R153, R20 ;  /* 0x00000014999e723e */ /* 0x010fe200000010ff */
[----:B------:R-:W-:Y:S01]  /*7a20*/  FADD.FTZ R20, R180, R19 ;  /* 0x00000013b4147221 */ /* 0x000fe20000010000 */
[----:B-1----:R-:W-:Y:S01]  /*7a30*/  F2FP.BF16.F32.PACK_AB R153, R5, R22 ;  /* 0x000000160599723e */ /* 0x002fe200000010ff */
[-C--:B------:R-:W-:Y:S01]  /*7a40*/  FMUL.FTZ R61, R61, R18.reuse ;  /* 0x000000123d3d7220 */ /* 0x080fe20000410000 */
[-C--:B------:R-:W-:Y:S01]  /*7a50*/  FMUL.FTZ R64, R64, R18.reuse ;  /* 0x0000001240407220 */ /* 0x080fe20000410000 */
[----:B---3--:R-:W-:Y:S01]  /*7a60*/  FADD.FTZ R8, R181, R20 ;  /* 0x00000014b5087221 */ /* 0x008fe20000010000 */
        /* <DEDUP_REMOVED lines=17> */
[----:B------:R-:W4:Y:S01]  /*7b80*/  MUFU.EX2 R20, R163 ;  /* 0x000000a300147308 */ /* 0x000f220000000800 */
[----:B---3--:R-:W-:Y:S01]  /*7b90*/  FFMA.FTZ R170, R17, R7, R22 ;  /* 0x0000000711aa7223 */ /* 0x008fe20000010016 */
[-C--:B------:R-:W-:Y:S01]  /*7ba0*/  FMUL.FTZ R96, R96, R18.reuse ;  /* 0x0000001260607220 */ /* 0x080fe20000410000 */
[-C--:B------:R-:W-:Y:S01]  /*7bb0*/  FMUL.FTZ R97, R97, R18.reuse ;  /* 0x0000001261617220 */ /* 0x080fe20000410000 */
[-C--:B------:R-:W-:Y:S01]  /*7bc0*/  FMUL.FTZ R100, R100, R18.reuse ;  /* 0x0000001264647220 */ /* 0x080fe20000410000 */
[----:B------:R-:W-:Y:S01]  /*7bd0*/  FADD.FTZ R170, R5, R170 ;  /* 0x000000aa05aa7221 */ /* 0x000fe20000010000 */
[-C--:B------:R-:W-:Y:S01]  /*7be0*/  FMUL.FTZ R101, R101, R18.reuse ;  /* 0x0000001265657220 */ /* 0x080fe20000410000 */
[-C--:B------:R-:W-:Y:S01]  /*7bf0*/  FMUL.FTZ R104, R104, R18.reuse ;  /* 0x0000001268687220 */ /* 0x080fe20000410000 */
[----:B------:R-:W3:Y:S01]  /*7c00*/  MUFU.EX2 R159, R169 ;  /* 0x000000a9009f7308 */ /* 0x000ee20000000800 */
[----:B-----5:R-:W-:Y:S01]  /*7c10*/  FADD.FTZ R7, R155, R170 ;  /* 0x000000aa9b077221 */ /* 0x020fe20000010000 */
[C---:B0-----:R-:W-:Y:S01]  /*7c20*/  F2FP.BF16.F32.PACK_AB R155, R6.reuse, R155 ;  /* 0x0000009b069b723e */ /* 0x041fe200000010ff */
[----:B------:R-:W-:Y:S01]  /*7c30*/  BAR.SYNC.DEFER_BLOCKING 0xf, 0x100 ;  /* 0x03c4000000007b1d */ /* 0x000fe20000010000 */
[-C--:B------:R-:W-:Y:S01]  /*7c40*/  FMUL.FTZ R105, R105, R18.reuse ;  /* 0x0000001269697220 */ /* 0x080fe20000410000 */
[----:B------:R-:W-:Y:S01]  /*7c50*/  FADD.FTZ R176, R6, R7 ;  /* 0x0000000706b07221 */ /* 0x000fe20000010000 */
[-C--:B------:R-:W-:Y:S01]  /*7c60*/  FMUL.FTZ R108, R108, R18.reuse ;  /* 0x000000126c6c7220 */ /* 0x080fe20000410000 */
[-C--:B------:R-:W-:Y:S01]  /*7c70*/  FMUL.FTZ R109, R109, R18.reuse ;  /* 0x000000126d6d7220 */ /* 0x080fe20000410000 */
[-C--:B------:R-:W-:Y:S01]  /*7c80*/  FMUL.FTZ R112, R112, R18.reuse ;  /* 0x0000001270707220 */ /* 0x080fe20000410000 */
[----:B------:R-:W0:Y:S01]  /*7c90*/  MUFU.EX2 R168, R167 ;  /* 0x000000a700a87308 */ /* 0x000e220000000800 */
[----:B-1----:R-:W-:Y:S01]  /*7ca0*/  FADD.FTZ R7, R165, R176 ;  /* 0x000000b0a5077221 */ /* 0x002fe20000010000 */
[----:B----4-:R-:W-:Y:S01]  /*7cb0*/  F2FP.BF16.F32.PACK_AB R157, R20, R165 ;  /* 0x000000a5149d723e */ /* 0x010fe200000010ff */
        /* <DEDUP_REMOVED lines=14> */
[-C--:B------:R-:W-:Y:S01]  /*7da0*/  FMUL.FTZ R137, R137, R18.reuse ;  /* 0x0000001289897220 */ /* 0x080fe20000410000 */
[----:B------:R1:W-:Y:S01]  /*7db0*/  STSM.16.M88.4 [R12+0x26800], R152 ;  /* 0x026800980c007844 */ /* 0x0003e20000000200 */
[-C--:B------:R-:W-:Y:S01]  /*7dc0*/  FMUL.FTZ R140, R140, R18.reuse ;  /* 0x000000128c8c7220 */ /* 0x080fe20000410000 */
[-C--:B------:R-:W-:Y:S01]  /*7dd0*/  FMUL.FTZ R141, R141, R18.reuse ;  /* 0x000000128d8d7220 */ /* 0x080fe20000410000 */
[-C--:B------:R-:W-:Y:S01]  /*7de0*/  FMUL.FTZ R144, R144, R18.reuse ;  /* 0x0000001290907220 */ /* 0x080fe20000410000 */
[-C--:B------:R-:W-:Y:S01]  /*7df0*/  FMUL.FTZ R145, R145, R18.reuse ;  /* 0x0000001291917220 */ /* 0x080fe20000410000 */
[-C--:B------:R-:W-:Y:S01]  /*7e00*/  FMUL.FTZ R148, R148, R18.reuse ;  /* 0x0000001294947220 */ /* 0x080fe20000410000 */
[----:B------:R-:W2:Y:S01]  /*7e10*/  MUFU.EX2 R170, R175 ;  /* 0x000000af00aa7308 */ /* 0x000ea20000000800 */
[----:B----4-:R-:W-:Y:S01]  /*7e20*/  FADD.FTZ R174, R20, R7 ;  /* 0x0000000714ae7221 */ /* 0x010fe20000010000 */
[----:B------:R-:W-:Y:S01]  /*7e30*/  FMUL.FTZ R149, R149, R18 ;  /* 0x0000001295957220 */ /* 0x000fe20000410000 */
[-C--:B------:R-:W-:Y:S01]  /*7e40*/  FMUL.FTZ R26, R26, R17.reuse ;  /* 0x000000111a1a7220 */ /* 0x080fe20000410000 */
[----:B------:R-:W-:Y:S01]  /*7e50*/  FMUL.FTZ R27, R27, R17 ;  /* 0x000000111b1b7220 */ /* 0x000fe20000410000 */
[----:B---3--:R-:W-:Y:S01]  /*7e60*/  FADD.FTZ R7, R159, R174 ;  /* 0x000000ae9f077221 */ /* 0x008fe20000010000 */
[----:B0-----:R-:W-:Y:S01]  /*7e70*/  F2FP.BF16.F32.PACK_AB R159, R168, R159 ;  /* 0x0000009fa89f723e */ /* 0x001fe200000010ff */
[-C--:B------:R-:W-:Y:S01]  /*7e80*/  FMUL.FTZ R30, R30, R17.reuse ;  /* 0x000000111e1e7220 */ /* 0x080fe20000410000 */
[----:B------:R-:W0:Y:S01]  /*7e90*/  MUFU.EX2 R178, R178 ;  /* 0x000000b200b27308 */ /* 0x000e220000000800 */
[----:B------:R-:W-:Y:S01]  /*7ea0*/  FADD.FTZ R174, R168, R7 ;  /* 0x00000007a8ae7221 */ /* 0x000fe20000010000 */
[-C--:B------:R-:W-:Y:S01]  /*7eb0*/  FMUL.FTZ R31, R31, R17.reuse ;  /* 0x000000111f1f7220 */ /* 0x080fe20000410000 */
[----:B------:R3:W-:Y:S01]  /*7ec0*/  STSM.16.M88.4 [R10], R156 ;  /* 0x0000009c0a007844 */ /* 0x0007e20000000200 */
[----:B------:R-:W-:Y:S01]  /*7ed0*/  FMUL.FTZ R34, R34, R17 ;  /* 0x0000001122227220 */ /* 0x000fe20000410000 */
[----:B------:R-:W-:Y:S01]  /*7ee0*/  FADD.FTZ R7, R161, R174 ;  /* 0x000000aea1077221 */ /* 0x000fe20000010000 */
[C---:B-1----:R-:W-:Y:S01]  /*7ef0*/  F2FP.BF16.F32.PACK_AB R161, R172.reuse, R161 ;  /* 0x000000a1aca1723e */ /* 0x042fe200000010ff */
[-C--:B------:R-:W-:Y:S01]  /*7f00*/  FMUL.FTZ R35, R35, R17.reuse ;  /* 0x0000001123237220 */ /* 0x080fe20000410000 */
[----:B------:R-:W1:Y:S01]  /*7f10*/  MUFU.EX2 R179, R179 ;  /* 0x000000b300b37308 */ /* 0x000e620000000800 */
[----:B------:R-:W-:Y:S01]  /*7f20*/  FADD.FTZ R174, R172, R7 ;  /* 0x00000007acae7221 */ /* 0x000fe20000010000 */
[-C--:B------:R-:W-:Y:S01]  /*7f30*/  FMUL.FTZ R38, R38, R17.reuse ;  /* 0x0000001126267220 */ /* 0x080fe20000410000 */
[-C--:B------:R-:W-:Y:S01]  /*7f40*/  FMUL.FTZ R39, R39, R17.reuse ;  /* 0x0000001127277220 */ /* 0x080fe20000410000 */
[----:B------:R-:W-:Y:S01]  /*7f50*/  FMUL.FTZ R42, R42, R17 ;  /* 0x000000112a2a7220 */ /* 0x000fe20000410000 */
[----:B-----5:R-:W-:Y:S01]  /*7f60*/  FADD.FTZ R7, R163, R174 ;  /* 0x000000aea3077221 */ /* 0x020fe20000010000 */
[C---:B--2---:R-:W-:Y:S01]  /*7f70*/  F2FP.BF16.F32.PACK_AB R163, R170.reuse, R163 ;  /* 0x000000a3aaa3723e */ /* 0x044fe200000010ff */
[-C--:B------:R-:W-:Y:S01]  /*7f80*/  FMUL.FTZ R43, R43, R17.reuse ;  /* 0x000000112b2b7220 */ /* 0x080fe20000410000 */
[----:B------:R-:W2:Y:S01]  /*7f90*/  MUFU.EX2 R167, R182 ;  /* 0x000000b600a77308 */ /* 0x000ea20000000800 */
[----:B------:R-:W-:Y:S01]  /*7fa0*/  FADD.FTZ R7, R170, R7 ;  /* 0x00000007aa077221 */ /* 0x000fe20000010000 */
[-C--:B------:R-:W-:Y:S01]  /*7fb0*/  FMUL.FTZ R46, R46, R17.reuse ;  /* 0x000000112e2e7220 */ /* 0x080fe20000410000 */
[----:B------:R3:W-:Y:S01]  /*7fc0*/  STSM.16.M88.4 [R11], R160 ;  /* 0x000000a00b007844 */ /* 0x0007e20000000200 */
[-C--:B------:R-:W-:Y:S01]  /*7fd0*/  FMUL.FTZ R47, R47, R17.reuse ;  /* 0x000000112f2f7220 */ /* 0x080fe20000410000 */
[----:B0-----:R-:W-:Y:S01]  /*7fe0*/  FADD.FTZ R176, R178, R7 ;  /* 0x00000007b2b07221 */ /* 0x001fe20000010000 */
[-C--:B------:R-:W-:Y:S01]  /*7ff0*/  FMUL.FTZ R50, R50, R17.reuse ;  /* 0x0000001132327220 */ /* 0x080fe20000410000 */
[-C--:B------:R-:W-:Y:S01]  /*8000*/  FMUL.FTZ R51, R51, R17.reuse ;  /* 0x0000001133337220 */ /* 0x080fe20000410000 */
[----:B------:R-:W0:Y:S01]  /*8010*/  MUFU.EX2 R174, R183 ;  /* 0x000000b700ae7308 */ /* 0x000e220000000800 */
[C---:B-1----:R-:W-:Y:S01]  /*8020*/  FADD.FTZ R176, R179.reuse, R176 ;  /* 0x000000b0b3b07221 */ /* 0x042fe20000010000 */
[----:B------:R-:W-:Y:S01]  /*8030*/  F2FP.BF16.F32.PACK_AB R165, R179, R178 ;  /* 0x000000b2b3a5723e */ /* 0x000fe200000010ff */
[-C--:B------:R-:W-:Y:S01]  /*8040*/  FMUL.FTZ R54, R54, R17.reuse ;  /* 0x0000001136367220 */ /* 0x080fe20000410000 */
[-C--:B------:R-:W-:Y:S01]  /*8050*/  FMUL.FTZ R55, R55, R17.reuse ;  /* 0x0000001137377220 */ /* 0x080fe20000410000 */
[-C--:B------:R-:W-:Y:S01]  /*8060*/  FMUL.FTZ R58, R58, R17.reuse ;  /* 0x000000113a3a7220 */ /* 0x080fe20000410000 */
[-C--:B------:R-:W-:Y:S01]  /*8070*/  FMUL.FTZ R59, R59, R17.reuse ;  /* 0x000000113b3b7220 */ /* 0x080fe20000410000 */
[-C--:B------:R-:W-:Y:S01]  /*8080*/  FMUL.FTZ R62, R62, R17.reuse ;  /* 0x000000113e3e7220 */ /* 0x080fe20000410000 */
[-C--:B------:R-:W-:Y:S01]  /*8090*/  FMUL.FTZ R63, R63, R17.reuse ;  /* 0x000000113f3f7220 */ /* 0x080fe20000410000 */
[----:B--2---:R-:W-:Y:S01]  /*80a0*/  FADD.FTZ R7, R167, R176 ;  /* 0x000000b0a7077221 */ /* 0x004fe20000010000 */
[-C--:B------:R-:W-:Y:S01]  /*80b0*/  FMUL.FTZ R66, R66, R17.reuse ;  /* 0x0000001142427220 */ /* 0x080fe20000410000 */
[-C--:B------:R-:W-:Y:S01]  /*80c0*/  FMUL.FTZ R67, R67, R17.reuse ;  /* 0x0000001143437220 */ /* 0x080fe20000410000 */
[-C--:B------:R-:W-:Y:S01]  /*80d0*/  FMUL.FTZ R70, R70, R17.reuse ;  /* 0x0000001146467220 */ /* 0x080fe20000410000 */
[-C--:B------:R-:W-:Y:S01]  /*80e0*/  FMUL.FTZ R71, R71, R17.reuse ;  /* 0x0000001147477220 */ /* 0x080fe20000410000 */
[-C--:B------:R-:W-:Y:S01]  /*80f0*/  FMUL.FTZ R74, R74, R17.reuse ;  /* 0x000000114a4a7220 */ /* 0x080fe20000410000 */
[-C--:B------:R-:W-:Y:S01]  /*8100*/  FMUL.FTZ R75, R75, R17.reuse ;  /* 0x000000114b4b7220 */ /* 0x080fe20000410000 */
[----:B------:R-:W-:Y:S01]  /*8110*/  FMUL.FTZ R78, R78, R17 ;  /* 0x000000114e4e7220 */ /* 0x000fe20000410000 */
[C---:B0-----:R-:W-:Y:S01]  /*8120*/  F2FP.BF16.F32.PACK_AB R167, R174.reuse, R167 ;  /* 0x000000a7aea7723e */ /* 0x041fe200000010ff */
[----:B------:R-:W-:Y:S01]  /*8130*/  FADD.FTZ R7, R174, R7 ;  /* 0x00000007ae077221 */ /* 0x000fe20000010000 */
[-C--:B------:R-:W-:Y:S01]  /*8140*/  FMUL.FTZ R79, R79, R17.reuse ;  /* 0x000000114f4f7220 */ /* 0x080fe20000410000 */
[-C--:B------:R-:W-:Y:S01]  /*8150*/  FMUL.FTZ R82, R82, R17.reuse ;  /* 0x0000001152527220 */ /* 0x080fe20000410000 */
[-C--:B------:R-:W-:Y:S01]  /*8160*/  FMUL.FTZ R83, R83, R17.reuse ;  /* 0x0000001153537220 */ /* 0x080fe20000410000 */
[----:B------:R3:W-:Y:S01]  /*8170*/  STSM.16.M88.4 [R9], R164 ;  /* 0x000000a409007844 */ /* 0x0007e20000000200 */
        /* <DEDUP_REMOVED lines=34> */
[----:B---3--:R-:W-:Y:S06]  /*83a0*/  @!P5 BRA `(.L_x_4799) ;  /* 0x000000000004d947 */ /* 0x008fec0003800000 */
[----:B------:R-:W-:Y:S01]  /*83b0*/  BPT.TRAP 0x1 ;  /* 0x000000040000795c */ /* 0x000fe20000300000 */
.L_x_4799:
[----:B------:R0:W1:Y:S01]  /*83c0*/  SYNCS.PHASECHK.TRANS64.TRYWAIT P0, [UR31+0x28c50], R13 ;  /* 0x028c500dff0075a7 */ /* 0x000062000800015f */
[----:B------:R-:W-:Y:S05]  /*83d0*/  @!P5 BRA `(.L_x_4800) ;  /* 0x000000000004d947 */ /* 0x000fea0003800000 */
[----:B------:R-:W-:Y:S01]  /*83e0*/  BPT.TRAP 0x1 ;  /* 0x000000040000795c */ /* 0x000fe20000300000 */
.L_x_4800:
[----:B-1----:R-:W-:Y:S05]  /*83f0*/  @P0 BRA `(.L_x_4801) ;  /* 0x0000000000080947 */ /* 0x002fea0003800000 */
[----:B------:R-:W1:Y:S02]  /*8400*/  SYNCS.PHASECHK.TRANS64.TRYWAIT P0, [UR31+0x28c50], R13 ;  /* 0x028c500dff0075a7 */ /* 0x000e64000800015f */
[----:B-1----:R-:W-:Y:S05]  /*8410*/  @!P0 BRA `(.L_x_4802) ;  /* 0x000000c000388947 */ /* 0x002fea0003800000 */
.L_x_4801:
[----:B------:R-:W-:Y:S01]  /*8420*/  ULEA UR19, UR4, UR36, 0xc ;  /* 0x0000002404137291 */ /* 0x000fe2000f8e603f */
[----:B------:R-:W-:Y:S01]  /*8430*/  WARPGROUP.ARRIVE ;  /* 0x00000000000079c5 */ /* 0x000fe20000000000 */
[----:B------:R-:W-:Y:S01]  /*8440*/  UMOV UR15, 0x40000040 ;  /* 0x40000040000f7882 */ /* 0x000fe20000000000 */
[----:B------:R-:W-:Y:S01]  /*8450*/  UISETP.GT.AND UP2, UPT, UR42, UR25, UPT ;  /* 0x000000192a00728c */ /* 0x000fe2000bf44270 */
[----:B-1----:R-:W-:Y:S01]  /*8460*/  @!P6 IADD3 R14, R14, 0x28c60, RZ ;  /* 0x00028c600e0ee810 */ /* 0x002fe20007ffe0ff */
[----:B------:R-:W-:Y:S01]  /*8470*/  UIADD3 UR42, UR42, -0x1, URZ ;  /* 0xffffffff2a2a7890 */ /* 0x000fe2000fffe03f */
[----:B------:R-:W-:Y:S01]  /*8480*/  IMAD.MOV.U32 R6, RZ, RZ, R16 ;  /* 0x000000ffff067224 */ /* 0x000fe200078e0010 */
[----:B------:R-:W-:Y:S01]  /*8490*/  UMOV UR14, UR19 ;  /* 0x00000013000e7c82 */ /* 0x000fe20008000000 */
[----:B------:R-:W-:Y:S01]  /*84a0*/  @!P6 PRMT R14, RZ, 0x654, R14 ;  /* 0x00000654ff0ee816 */ /* 0x000fe2000000000e */
[----:B------:R-:W-:Y:S01]  /*84b0*/  HGMMA.64x256x16.F32.BF16 R24, R152, gdesc[UR12].tnspB, R24, gsb0 ;  /* 0x43e0000c98187df0 */ /* 0x000fe20008001818 */
[----:B------:R-:W-:Y:S01]  /*84c0*/  UIADD3 UR14, UR19, 0x80, URZ ;  /* 0x00000080130e7890 */ /* 0x000fe2000fffe03f */
[----:B------:R-:W-:Y:S01]  /*84d0*/  PLOP3.LUT P0, PT, PT, PT, UP2, 0x80, 0x0 ;  /* 0x000000000000781c */ /* 0x000fe20003f0f028 */
[----:B------:R-:W-:Y:S01]  /*84e0*/  UMOV UR15, 0x40000040 ;  /* 0x40000040000f7882 */ /* 0x000fe20000000000 */
[----:B------:R-:W-:Y:S01]  /*84f0*/  UMOV UR24, UR4 ;  /* 0x0000000400187c82 */ /* 0x000fe20008000000 */
[----:B------:R-:W-:Y:S01]  /*8500*/  IMAD.MOV.U32 R5, RZ, RZ, R15 ;  /* 0x000000ffff057224 */ /* 0x000fe200078e000f */
        /* <DEDUP_REMOVED lines=27> */
[----:B------:R-:W-:Y:S02]  /*86c0*/  IMAD.MOV.U32 R6, RZ, RZ, R16 ;  /* 0x000000ffff067224 */ /* 0x000fe400078e0010 */
[----:B------:R-:W-:-:S07]  /*86d0*/  IMAD.MOV.U32 R5, RZ, RZ, R15 ;  /* 0x000000ffff057224 */ /* 0x000fce00078e000f */
.L_x_4786:
[----:B------:R-:W5:Y:S01]  /*86e0*/  S2UR UR19, SR_CTAID.X ;  /* 0x00000000001379c3 */ /* 0x000f620000002500 */
[----:B------:R-:W-:Y:S01]  /*86f0*/  ULDC UR14, c[0x0][0x448] ;  /* 0x00011200000e7ab9 */ /* 0x000fe20000000800 */
[----:B------:R-:W-:Y:S01]  /*8700*/  ULDC UR22, c[0x0][0x9e4] ;  /* 0x0002790000167ab9 */ /* 0x000fe20000000800 */
[----:B------:R-:W-:Y:S02]  /*8710*/  UISETP.NE.AND UP0, UPT, UR14, 0x1, UPT ;  /* 0x000000010e00788c */ /* 0x000fe4000bf05270 */
[----:B------:R-:W-:Y:S02]  /*8720*/  UISETP.GE.AND UP1, UPT, UR22, 0x1, UPT ;  /* 0x000000011600788c */ /* 0x000fe4000bf26270 */
[----:B------:R-:W-:-:S04]  /*8730*/  UIADD3 UR18, -UR18, 0x1, URZ ;  /* 0x0000000112127890 */ /* 0x000fc8000fffe13f */
[----:B------:R-:W-:Y:S01]  /*8740*/  PLOP3.LUT P4, PT, PT, PT, UP1, 0x80, 0x0 ;  /* 0x000000000000781c */ /* 0x000fe20003f8f018 */
[----:B------:R-:W-:Y:S02]  /*8750*/  UIMAD UR18, UR39, UR11, UR18 ;  /* 0x0000000b271272a4 */ /* 0x000fe4000f8e0212 */
[----:B------:R-:W-:Y:S01]  /*8760*/  @UP0 ULDC UR14, c[0x0][0x44c] ;  /* 0x00011300000e0ab9 */ /* 0x000fe20000000800 */
[----:B------:R-:W-:Y:S01]  /*8770*/  @UP0 ULDC UR11, c[0x0][0x450] ;  /* 0x00011400000b0ab9 */ /* 0x000fe20000000800 */
[----:B-----5:R-:W-:-:S04]  /*8780*/  ULEA UR19, UR19, 0x3f, 0x6 ;  /* 0x0000003f13137891 */ /* 0x020fc8000f8e303f */
[----:B------:R-:W-:-:S04]  /*8790*/  UIMAD.WIDE.U32 UR14, UR19, UR14, URZ ;  /* 0x0000000e130e72a5 */ /* 0x000fc8000f8e003f */
[----:B------:R-:W-:-:S03]  /*87a0*/  @UP0 USHF.R.U32.HI UR19, URZ, UR11, UR15 ;  /* 0x0000000b3f130299 */ /* 0x000fc6000801160f */
[----:B------:R-:W-:Y:S01]  /*87b0*/  ULDC UR11, c[0x0][0x9dc] ;  /* 0x00027700000b7ab9 */ /* 0x000fe20000000800 */
[----:B------:R-:W-:-:S04]  /*87c0*/  UIADD3 UR19, UR18, UR19, URZ ;  /* 0x0000001312137290 */ /* 0x000fc8000fffe03f */
        /* <DEDUP_REMOVED lines=12> */
.L_x_4805:
[----:B------:R-:W-:-:S11]  /*8890*/  UISETP.NE.AND UP1, UPT, UR22, 0x1, UPT ;  /* 0x000000011600788c */ /* 0x000fd6000bf25270 */
[----:B------:R-:W-:Y:S02]  /*88a0*/  @UP1 ULDC.64 UR24, c[0x0][0x9e8] ;  /* 0x00027a0000181ab9 */ /* 0x000fe40000000a00 */
[----:B------:R-:W-:-:S04]  /*88b0*/  UIMAD.WIDE.U32 UR14, UR19, UR24, URZ ;  /* 0x00000018130e72a5 */ /* 0x000fc8000f8e003f */
[----:B------:R-:W-:-:S12]  /*88c0*/  @UP1 USHF.R.U32.HI UR19, URZ, UR25, UR15 ;  /* 0x000000193f131299 */ /* 0x000fd8000801160f */
.L_x_4806:
[----:B------:R-:W-:-:S04]  /*88d0*/  UIMAD UR19, UR19, UR22, URZ ;  /* 0x00000016131372a4 */ /* 0x000fc8000f8e023f */
[----:B------:R-:W-:-:S04]  /*88e0*/  UISETP.LT.AND UP1, UPT, UR11, UR19, UPT ;  /* 0x000000130b00728c */ /* 0x000fc8000bf21270 */
[----:B------:R-:W-:-:S12]  /*88f0*/  USEL UR11, UR11, UR19, !UP1 ;  /* 0x000000130b0b7287 */ /* 0x000fd8000c800000 */
.L_x_4804:
[----:B------:R-:W-:-:S04]  /*8900*/  UIADD3 UR11, UR11, 0x3f, URZ ;  /* 0x0000003f0b0b7890 */ /* 0x000fc8000fffe03f */
[----:B------:R-:W-:-:S04]  /*8910*/  USHF.R.S32.HI UR14, URZ, 0x1f, UR11 ;  /* 0x0000001f3f0e7899 */ /* 0x000fc8000801140b */
[----:B------:R-:W-:-:S04]  /*8920*/  ULEA.HI UR14, UR14, UR11, URZ, 0x6 ;  /* 0x0000000b0e0e7291 */ /* 0x000fc8000f8f303f */
[----:B------:R-:W-:-:S04]  /*8930*/  USHF.R.S32.HI UR14, URZ, 0x6, UR14 ;  /* 0x000000063f0e7899 */ /* 0x000fc8000801140e */
[----:B------:R-:W-:-:S04]  /*8940*/  UISETP.LT.AND UP1, UPT, UR38, UR14, UPT ;  /* 0x0000000e2600728c */ /* 0x000fc8000bf21270 */
[----:B------:R-:W-:-:S04]  /*8950*/  USEL UR24, UR38, UR14, !UP1 ;  /* 0x0000000e26187287 */ /* 0x000fc8000c800000 */
[----:B------:R-:W-:-:S06]  /*8960*/  UISETP.GE.AND UP1, UPT, UR42, UR24, UPT ;  /* 0x000000182a00728c */ /* 0x000fcc000bf26270 */
[----:B------:R-:W-:-:S13]  /*8970*/  PLOP3.LUT P0, PT, PT, PT, UP1, 0x80, 0x0 ;  /* 0x000000000000781c */ /* 0x000fda0003f0f018 */
[----:B------:R-:W-:Y:S05]  /*8980*/  @!P0 BRA `(.L_x_4807) ;  /* 0x0000001800308947 */ /* 0x000fea0003800000 */
[----:B------:R-:W-:Y:S01]  /*8990*/  IMAD.MOV.U32 R15, RZ, RZ, R6 ;  /* 0x000000ffff0f7224 */ /* 0x000fe200078e0006 */
[----:B------:R-:W-:Y:S01]  /*89a0*/  UMOV UR27, UR4 ;  /* 0x00000004001b7c82 */ /* 0x000fe20008000000 */
[----:B01--4-:R-:W-:Y:S01]  /*89b0*/  IMAD.MOV.U32 R14, RZ, RZ, R5 ;  /* 0x000000ffff0e7224 */ /* 0x013fe200078e0005 */
[----:B------:R-:W-:-:S06]  /*89c0*/  ULDC UR26, c[0x0][0x988] ;  /* 0x00026200001a7ab9 */ /* 0x000fcc0000000800 */
.L_x_4816:
[----:B------:R-:W-:Y:S01]  /*89d0*/  UIADD3 UR4, UR27, 0x1, URZ ;  /* 0x000000011b047890 */ /* 0x000fe2000fffe03f */
[----:B------:R-:W-:Y:S01]  /*89e0*/  IMAD.U32 R5, RZ, RZ, UR42 ;  /* 0x0000002aff057e24 */ /* 0x000fe2000f8e00ff */
[----:B------:R-:W-:Y:S02]  /*89f0*/  UIADD3 UR25, UR42, -0x1, URZ ;  /* 0xffffffff2a197890 */ /* 0x000fe4000fffe03f */
[----:B------:R-:W-:Y:S02]  /*8a00*/  UISETP.NE.AND UP1, UPT, UR4, 0x2, UPT ;  /* 0x000000020400788c */ /* 0x000fe4000bf25270 */
[----:B------:R-:W-:Y:S02]  /*8a10*/  ISETP.GT.AND P0, PT, R5, UR24, PT ;  /* 0x0000001805007c0c */ /* 0x000fe4000bf04270 */
[----:B------:R-:W-:Y:S02]  /*8a20*/  USEL UR10, URZ, 0x1, UP1 ;  /* 0x000000013f0a7887 */ /* 0x000fe40008800000 */
[----:B------:R-:W-:-:S02]  /*8a30*/  USEL UR4, UR4, URZ, UP1 ;  /* 0x0000003f04047287 */ /* 0x000fc40008800000 */
[----:B------:R-:W-:Y:S01]  /*8a40*/  ULOP3.LUT UR5, UR5, UR10, URZ, 0x3c, !UPT ;  /* 0x0000000a05057292 */ /* 0x000fe2000f8e3c3f */
[----:B------:R-:W-:Y:S01]  /*8a50*/  UMOV UR42, UR25 ;  /* 0x00000019002a7c82 */ /* 0x000fe20008000000 */
[----:B01----:R-:W-:Y:S10]  /*8a60*/  @!P5 BRA `(.L_x_4808) ;  /* 0x000000000004d947 */ /* 0x003ff40003800000 */
[----:B------:R-:W-:Y:S01]  /*8a70*/  BPT.TRAP 0x1 ;  /* 0x000000040000795c */ /* 0x000fe20000300000 */
.L_x_4808:
[----:B------:R-:W-:Y:S01]  /*8a80*/  ULEA UR28, UR4, UR37, 0x3 ;  /* 0x00000025041c7291 */ /* 0x000fe2000f8e183f */
[----:B--2---:R-:W-:-:S04]  /*8a90*/  MOV R13, UR5 ;  /* 0x00000005000d7c02 */ /* 0x004fc80008000f00 */
[----:B------:R-:W-:-:S04]  /*8aa0*/  SHF.L.U32 R13, R13, 0x1f, RZ ;  /* 0x0000001f0d0d7819 */ /* 0x000fc800000006ff */
[----:B------:R0:W1:Y:S01]  /*8ab0*/  SYNCS.PHASECHK.TRANS64.TRYWAIT P1, [UR28+0x28c30], R13 ;  /* 0x028c300dff0075a7 */ /* 0x000062000802015c */
[----:B------:R-:W-:Y:S05]  /*8ac0*/  @!P5 BRA `(.L_x_4809) ;  /* 0x000000000004d947 */ /* 0x000fea0003800000 */
[----:B------:R-:W-:Y:S01]  /*8ad0*/  BPT.TRAP 0x1 ;  /* 0x000000040000795c */ /* 0x000fe20000300000 */
.L_x_4809:
[----:B-1----:R-:W-:Y:S05]  /*8ae0*/  @P1 BRA `(.L_x_4810) ;  /* 0x0000000000081947 */ /* 0x002fea0003800000 */
[----:B------:R-:W1:Y:S02]  /*8af0*/  SYNCS.PHASECHK.TRANS64.TRYWAIT P1, [UR28+0x28c30], R13 ;  /* 0x028c300dff0075a7 */ /* 0x000e64000802015c */
[----:B-1----:R-:W-:Y:S05]  /*8b00*/  @!P1 BRA `(.L_x_4811) ;  /* 0x000000b800909947 */ /* 0x002fea0003800000 */
.L_x_4810:
[----:B------:R-:W-:Y:S01]  /*8b10*/  ULEA UR22, UR4, UR6, 0x9 ;  /* 0x0000000604167291 */ /* 0x000fe2000f8e483f */
[----:B---3--:R-:W-:Y:S01]  /*8b20*/  WARPGROUP.ARRIVE ;  /* 0x00000000000079c5 */ /* 0x008fe20000000000 */
        /* <DEDUP_REMOVED lines=11> */
[----:B------:R-:W-:Y:S01]  /*8be0*/  HGMMA.64x64x16.F32.BF16 R152, gdesc[UR8], R152, gsb0 ;  /* 0x00e00000089879f0 */ /* 0x000fe20008001898 */
[----:B------:R-:W-:Y:S02]  /*8bf0*/  UMOV UR10, UR26 ;  /* 0x0000001a000a7c82 */ /* 0x000fe40008000000 */
[----:B------:R-:W-:Y:S02]  /*8c00*/  WARPGROUP.DEPBAR.LE gsb0, 0x0 ;  /* 0x00008000000079c5 */ /* 0x000fe40000010000 */
[----:B------:R-:W-:-:S06]  /*8c10*/  WARPGROUP.ARRIVE ;  /* 0x00000000000079c5 */ /* 0x000fcc0000000000 */
[----:B------:R-:W-:Y:S03]  /*8c20*/  HGMMA.64x64x16.F32.BF16 R152, gdesc[UR12], R152, gsb0 ;  /* 0x00e000000c9879f0 */ /* 0x000fe60008001898 */
[----:B------:R-:W-:Y:S02]  /*8c30*/  WARPGROUP.DEPBAR.LE gsb0, 0x0 ;  /* 0x00008000000079c5 */ /* 0x000fe40000010000 */
[----:B------:R-:W-:-:S06]  /*8c40*/  WARPGROUP.ARRIVE ;  /* 0x00000000000079c5 */ /* 0x000fcc0000000000 */
[----:B------:R-:W-:Y:S03]  /*8c50*/  HGMMA.64x64x16.F32.BF16 R152, gdesc[UR16], R152, gsb0 ;  /* 0x00e00000109879f0 */ /* 0x000fe60008001898 */
[----:B------:R-:W-:Y:S02]  /*8c60*/  WARPGROUP.DEPBAR.LE gsb0, 0x0 ;  /* 0x00008000000079c5 */ /* 0x000fe40000010000 */
[----:B-1----:R-:W-:-:S04]  /*8c70*/  FMNMX.FTZ R6, R152, R14, !PT ;  /* 0x0000000e98067209 */ /* 0x002fc80007810000 */
        /* <DEDUP_REMOVED lines=16> */
[----:B------:R-:W1:Y:S02]  /*8d80*/  SHFL.BFLY PT, R5, R16, 0x2, 0x1f ;  /* 0x0c401f0010057f89 */ /* 0x000e6400000e0000 */
[----:B-1----:R-:W-:Y:S02]  /*8d90*/  FMNMX.FTZ R18, R16, R5, !PT ;  /* 0x0000000510127209 */ /* 0x002fe40007810000 */
[----:B------:R-:W-:-:S03]  /*8da0*/  FMNMX.FTZ R5, R155, R6, !PT ;  /* 0x000000069b057209 */ /* 0x000fc60007810000 */
[----:B------:R-:W1:Y:S01]  /*8db0*/  SHFL.BFLY PT, R17, R18, 0x1, 0x1f ;  /* 0x0c201f0012117f89 */ /* 0x000e6200000e0000 */
[----:B------:R-:W-:-:S04]  /*8dc0*/  FMNMX.FTZ R6, R158, R5, !PT ;  /* 0x000000059e067209 */ /* 0x000fc80007810000 */
[----:B------:R-:W-:-:S04]  /*8dd0*/  FMNMX.FTZ R5, R159, R6, !PT ;  /* 0x000000069f057209 */ /* 0x000fc80007810000 */
[----:B------:R-:W-:Y:S02]  /*8de0*/  FMNMX.FTZ R6, R162, R5, !PT ;  /* 0x00000005a2067209 */ /* 0x000fe40007810000 */
[----:B-1----:R-:W-:Y:S02]  /*8df0*/  FMNMX.FTZ R5, R18, R17, !PT ;  /* 0x0000001112057209 */ /* 0x002fe40007810000 */
[----:B------:R-:W-:-:S03]  /*8e00*/  FMNMX.FTZ R17, R163, R6, !PT ;  /* 0x00000006a3117209 */ /* 0x000fc60007810000 */
[C---:B------:R-:W-:Y:S01]  /*8e10*/  FMUL.FTZ R184, R5.reuse, UR10 ;  /* 0x0000000a05b87c20 */ /* 0x040fe20008410000 */
[----:B------:R-:W-:Y:S01]  /*8e20*/  FMNMX.FTZ R6, R166, R17, !PT ;  /* 0x00000011a6067209 */ /* 0x000fe20007810000 */
[----:B------:R-:W-:Y:S02]  /*8e30*/  FADD.FTZ R14, -R5, R14 ;  /* 0x0000000e050e7221 */ /* 0x000fe40000010100 */
[--C-:B------:R-:W-:Y:S01]  /*8e40*/  FFMA.FTZ R152, R152, UR10, -R184.reuse ;  /* 0x0000000a98987c23 */ /* 0x100fe200080108b8 */
[----:B------:R-:W-:Y:S01]  /*8e50*/  FMNMX.FTZ R19, R167, R6, !PT ;  /* 0x00000006a7137209 */ /* 0x000fe20007810000 */
[----:B------:R-:W-:Y:S01]  /*8e60*/  FMUL.FTZ R14, R14, UR10 ;  /* 0x0000000a0e0e7c20 */ /* 0x000fe20008410000 */
[--C-:B------:R-:W-:Y:S01]  /*8e70*/  FFMA.FTZ R23, R161, UR10, -R184.reuse ;  /* 0x0000000aa1177c23 */ /* 0x100fe200080108b8 */
[--C-:B------:R-:W-:Y:S01]  /*8e80*/  FFMA.FTZ R161, R173, UR10, -R184.reuse ;  /* 0x0000000aada17c23 */ /* 0x100fe200080108b8 */
[----:B------:R-:W-:Y:S01]  /*8e90*/  FMNMX.FTZ R6, R170, R19, !PT ;  /* 0x00000013aa067209 */ /* 0x000fe20007810000 */
[----:B------:R-:W1:Y:S01]  /*8ea0*/  MUFU.EX2 R17, R14 ;  /* 0x0000000e00117308 */ /* 0x000e620000000800 */
        /* <DEDUP_REMOVED lines=8> */
[----:B------:R-:W2:Y:S01]  /*8f30*/  MUFU.EX2 R152, R152 ;  /* 0x0000009800987308 */ /* 0x000ea20000000800 */
[--C-:B------:R-:W-:Y:S01]  /*8f40*/  FFMA.FTZ R22, R180, UR10, -R184.reuse ;  /* 0x0000000ab4167c23 */ /* 0x100fe200080108b8 */
[----:B------:R-:W-:Y:S01]  /*8f50*/  FMNMX.FTZ R21, R175, R6, !PT ;  /* 0x00000006af157209 */ /* 0x000fe20007810000 */
[--C-:B------:R-:W-:Y:S01]  /*8f60*/  FFMA.FTZ R153, R165, UR10, -R184.reuse ;  /* 0x0000000aa5997c23 */ /* 0x100fe200080108b8 */
[--C-:B------:R-:W-:Y:S01]  /*8f70*/  FFMA.FTZ R165, R177, UR10, -R184.reuse ;  /* 0x0000000ab1a57c23 */ /* 0x100fe200080108b8 */
[----:B------:R-:W-:Y:S01]  /*8f80*/  FFMA.FTZ R181, R181, UR10, -R184 ;  /* 0x0000000ab5b57c23 */ /* 0x000fe200080108b8 */
[----:B------:R-:W-:-:S02]  /*8f90*/  FMNMX.FTZ R6, R178, R21, !PT ;  /* 0x00000015b2067209 */ /* 0x000fc40007810000 */
[----:B------:R-:W-:Y:S01]  /*8fa0*/  MUFU.EX2 R19, R19 ;  /* 0x0000001300137308 */ /* 0x000fe20000000800 */
[-C--:B-1----:R-:W-:Y:S01]  /*8fb0*/  FMUL.FTZ R24, R24, R17.reuse ;  /* 0x0000001118187220 */ /* 0x082fe20000410000 */
[----:B------:R-:W-:Y:S01]  /*8fc0*/  FMNMX.FTZ R21, R179, R6, !PT ;  /* 0x00000006b3157209 */ /* 0x000fe20007810000 */
[-C--:B------:R-:W-:Y:S01]  /*8fd0*/  FMUL.FTZ R25, R25, R17.reuse ;  /* 0x0000001119197220 */ /* 0x080fe20000410000 */
[-C--:B------:R-:W-:Y:S01]  /*8fe0*/  FMUL.FTZ R28, R28, R17.reuse ;  /* 0x000000111c1c7220 */ /* 0x080fe20000410000 */
[----:B------:R-:W-:Y:S01]  /*8ff0*/  FMUL.FTZ R29, R29, R17 ;  /* 0x000000111d1d7220 */ /* 0x000fe20000410000 */
[----:B------:R-:W-:Y:S01]  /*9000*/  FMNMX.FTZ R6, R182, R21, !PT ;  /* 0x00000015b6067209 */ /* 0x000fe20007810000 */
[----:B------:R-:W-:Y:S01]  /*9010*/  FFMA.FTZ R21, R157, UR10, -R184 ;  /* 0x0000000a9d157c23 */ /* 0x000fe200080108b8 */
[----:B------:R-:W-:Y:S01]  /*9020*/  MUFU.EX2 R14, R16 ;  /* 0x00000010000e7308 */ /* 0x000fe20000000800 */
[----:B--2---:R-:W-:Y:S01]  /*9030*/  FFMA.FTZ R8, R17, R8, R152 ;  /* 0x0000000811087223 */ /* 0x004fe20000010098 */
[----:B------:R-:W-:Y:S01]  /*9040*/  FMNMX.FTZ R6, R183, R6, !PT ;  /* 0x00000006b7067209 */ /* 0x000fe20007810000 */
[-C--:B------:R-:W-:Y:S01]  /*9050*/  FMUL.FTZ R32, R32, R17.reuse ;  /* 0x0000001120207220 */ /* 0x080fe20000410000 */
[-C--:B------:R-:W-:Y:S01]  /*9060*/  FMUL.FTZ R33, R33, R17.reuse ;  /* 0x0000001121217220 */ /* 0x080fe20000410000 */
[-C--:B------:R-:W-:Y:S01]  /*9070*/  FMUL.FTZ R36, R36, R17.reuse ;  /* 0x0000001124247220 */ /* 0x080fe20000410000 */
[-C--:B------:R-:W-:Y:S01]  /*9080*/  FMUL.FTZ R37, R37, R17.reuse ;  /* 0x0000001125257220 */ /* 0x080fe20000410000 */
[----:B------:R-:W1:Y:S01]  /*9090*/  SHFL.BFLY PT, R157, R6, 0x2, 0x1f ;  /* 0x0c401f00069d7f89 */ /* 0x000e6200000e0000 */
        /* <DEDUP_REMOVED lines=22> */
[----:B------:R-:W-:Y:S01]  /*9200*/  FMUL.FTZ R77, R77, R17 ;  /* 0x000000114d4d7220 */ /* 0x000fe20000410000 */
[----:B-1----:R-:W-:Y:S01]  /*9210*/  FMNMX.FTZ R20, R6, R157, !PT ;  /* 0x0000009d06147209 */ /* 0x002fe20007810000 */
[--C-:B------:R-:W-:Y:S01]  /*9220*/  FFMA.FTZ R157, R169, UR10, -R184.reuse ;  /* 0x0000000aa99d7c23 */ /* 0x100fe200080108b8 */
[----:B--2---:R-:W-:Y:S01]  /*9230*/  FFMA.FTZ R164, R176, UR10, -R184 ;  /* 0x0000000ab0a47c23 */ /* 0x004fe200080108b8 */
[----:B------:R-:W-:Y:S01]  /*9240*/  IMAD.U32 R184, RZ, RZ, UR28 ;  /* 0x0000001cffb87e24 */ /* 0x000fe2000f8e00ff */
[----:B------:R-:W-:Y:S01]  /*9250*/  MUFU.EX2 R23, R23 ;  /* 0x0000001700177308 */ /* 0x000fe20000000800 */
[----:B------:R-:W1:Y:S01]  /*9260*/  SHFL.BFLY PT, R169, R20, 0x1, 0x1f ;  /* 0x0c201f0014a97f89 */ /* 0x000e6200000e0000 */
        /* <DEDUP_REMOVED lines=23> */
[----:B-1----:R-:W-:Y:S01]  /*93e0*/  FMNMX.FTZ R6, R20, R169, !PT ;  /* 0x000000a914067209 */ /* 0x002fe20007810000 */
[-C--:B------:R-:W-:Y:S01]  /*93f0*/  FMUL.FTZ R120, R120, R17.reuse ;  /* 0x0000001178787220 */ /* 0x080fe20000410000 */
[-C--:B------:R-:W-:Y:S01]  /*9400*/  FMUL.FTZ R121, R121, R17.reuse ;  /* 0x0000001179797220 */ /* 0x080fe20000410000 */
[-C--:B------:R-:W-:Y:S01]  /*9410*/  FMUL.FTZ R124, R124, R17.reuse ;  /* 0x000000117c7c7220 */ /* 0x080fe20000410000 */
[-C--:B------:R-:W-:Y:S01]  /*9420*/  FMUL.FTZ R125, R125, R17.reuse ;  /* 0x000000117d7d7220 */ /* 0x080fe20000410000 */
[C---:B------:R-:W-:Y:S01]  /*9430*/  FADD.FTZ R20, -R6.reuse, R15 ;  /* 0x0000000f06147221 */ /* 0x040fe20000010100 */
[----:B------:R-:W-:Y:S01]  /*9440*/  FMUL.FTZ R173, R6, UR10 ;  /* 0x0000000a06ad7c20 */ /* 0x000fe20008410000 */
[----:B------:R-:W-:Y:S01]  /*9450*/  MUFU.EX2 R18, R18 ;  /* 0x0000001200127308 */ /* 0x000fe20000000800 */
[----:B------:R-:W-:Y:S01]  /*9460*/  FMUL.FTZ R128, R128, R17 ;  /* 0x0000001180807220 */ /* 0x000fe20000410000 */
[----:B------:R-:W-:Y:S01]  /*9470*/  FMUL.FTZ R20, R20, UR10 ;  /* 0x0000000a14147c20 */ /* 0x000fe20008410000 */
[--C-:B------:R-:W-:Y:S01]  /*9480*/  FFMA.FTZ R169, R154, UR10, -R173.reuse ;  /* 0x0000000a9aa97c23 */ /* 0x100fe200080108ad */
[--C-:B------:R-:W-:Y:S01]  /*9490*/  FFMA.FTZ R168, R155, UR10, -R173.reuse ;  /* 0x0000000a9ba87c23 */ /* 0x100fe200080108ad */
        /* <DEDUP_REMOVED lines=8> */
[----:B------:R-:W-:Y:S01]  /*9520*/  FFMA.FTZ R163, R166, UR10, -R173 ;  /* 0x0000000aa6a37c23 */ /* 0x000fe200080108ad */
[----:B------:R-:W-:-:S02]  /*9530*/  @!P6 VIADD R154, R184, 0x28c40 ;  /* 0x00028c40b89ae836 */ /* 0x000fc40000000000 */
[--C-:B------:R-:W-:Y:S01]  /*9540*/  FFMA.FTZ R174, R174, UR10, -R173.reuse ;  /* 0x0000000aaeae7c23 */ /* 0x100fe200080108ad */
[----:B------:R-:W1:Y:S01]  /*9550*/  MUFU.EX2 R169, R169 ;  /* 0x000000a900a97308 */ /* 0x000e620000000800 */
[----:B------:R-:W-:Y:S02]  /*9560*/  IMAD.U32 R158, RZ, RZ, UR27 ;  /* 0x0000001bff9e7e24 */ /* 0x000fe4000f8e00ff */
[--C-:B------:R-:W-:Y:S01]  /*9570*/  FFMA.FTZ R175, R175, UR10, -R173.reuse ;  /* 0x0000000aafaf7c23 */ /* 0x100fe200080108ad */
[----:B------:R-:W-:Y:S01]  /*9580*/  @!P6 PRMT R154, RZ, 0x654, R154 ;  /* 0x00000654ff9ae816 */ /* 0x000fe2000000009a */
[----:B------:R-:W-:Y:S01]  /*9590*/  FFMA.FTZ R178, R178, UR10, -R173 ;  /* 0x0000000ab2b27c23 */ /* 0x000fe200080108ad */
[----:B------:R-:W-:Y:S02]  /*95a0*/  @!P1 IMAD R158, R158, 0x40, R3 ;  /* 0x000000409e9e9824 */ /* 0x000fe400078e0203 */
[--C-:B------:R-:W-:Y:S01]  /*95b0*/  FFMA.FTZ R179, R179, UR10, -R173.reuse ;  /* 0x0000000ab3b37c23 */ /* 0x100fe200080108ad */
[----:B------:R2:W-:Y:S01]  /*95c0*/  @!P6 SYNCS.ARRIVE.TRANS64.RED.A1T0 RZ, [R154+URZ], RZ ;  /* 0x000000ff9affe9a7 */ /* 0x0005e2000810043f */
[----:B------:R-:W3:Y:S01]  /*95d0*/  MUFU.EX2 R168, R168 ;  /* 0x000000a800a87308 */ /* 0x000ee20000000800 */
[--C-:B------:R-:W-:Y:S01]  /*95e0*/  FFMA.FTZ R182, R182, UR10, -R173.reuse ;  /* 0x0000000ab6b67c23 */ /* 0x100fe200080108ad */
[----:B------:R-:W-:Y:S01]  /*95f0*/  @!P1 LEA R158, R158, UR37, 0x2 ;  /* 0x000000259e9e9c11 */ /* 0x000fe2000f8e10ff */
[----:B------:R-:W-:Y:S01]  /*9600*/  FFMA.FTZ R173, R183, UR10, -R173 ;  /* 0x0000000ab7ad7c23 */ /* 0x000fe200080108ad */
[-C--:B------:R-:W-:Y:S01]  /*9610*/  FMUL.FTZ R129, R129, R17.reuse ;  /* 0x0000001181817220 */ /* 0x080fe20000410000 */
[-C--:B------:R-:W-:Y:S01]  /*9620*/  FMUL.FTZ R132, R132, R17.reuse ;  /* 0x0000001184847220 */ /* 0x080fe20000410000 */
[----:B------:R-:W-:Y:S01]  /*9630*/  FMUL.FTZ R133, R133, R17 ;  /* 0x0000001185857220 */ /* 0x000fe20000410000 */
[----:B------:R-:W-:Y:S01]  /*9640*/  @!P1 STS [R158+0x28800], R17 ;  /* 0x028800119e009388 */ /* 0x000fe20000000800 */
[----:B------:R-:W4:Y:S01]  /*9650*/  MUFU.EX2 R155, R155 ;  /* 0x0000009b009b7308 */ /* 0x000f220000000800 */
[----:B-1----:R-:W-:Y:S01]  /*9660*/  FFMA.FTZ R7, R20, R7, R169 ;  /* 0x0000000714077223 */ /* 0x002fe200000100a9 */
[-C--:B------:R-:W-:Y:S01]  /*9670*/  FMUL.FTZ R136, R136, R17.reuse ;  /* 0x0000001188887220 */ /* 0x080fe20000410000 */
[----:B------:R1:W-:Y:S01]  /*9680*/  @!P1 STS [R158+0x28820], R20 ;  /* 0x028820149e009388 */ /* 0x0003e20000000800 */
[-C--:B------:R-:W-:Y:S01]  /*9690*/  FMUL.FTZ R137, R137, R17.reuse ;  /* 0x0000001189897220 */ /* 0x080fe20000410000 */
[-C--:B------:R-:W-:Y:S01]  /*96a0*/  FMUL.FTZ R140, R140, R17.reuse ;  /* 0x000000118c8c7220 */ /* 0x080fe20000410000 */
[-C--:B------:R-:W-:Y:S01]  /*96b0*/  FMUL.FTZ R141, R141, R17.reuse ;  /* 0x000000118d8d7220 */ /* 0x080fe20000410000 */
[-C--:B------:R-:W-:Y:S01]  /*96c0*/  FMUL.FTZ R144, R144, R17.reuse ;  /* 0x0000001190907220 */ /* 0x080fe20000410000 */
[----:B------:R5:W-:Y:S01]  /*96d0*/  MUFU.EX2 R170, R171 ;  /* 0x000000ab00aa7308 */ /* 0x000be20000000800 */
[-C--:B------:R-:W-:Y:S01]  /*96e0*/  FMUL.FTZ R145, R145, R17.reuse ;  /* 0x0000001191917220 */ /* 0x080fe20000410000 */
[-C--:B------:R-:W-:Y:S01]  /*96f0*/  FMUL.FTZ R148, R148, R17.reuse ;  /* 0x0000001194947220 */ /* 0x080fe20000410000 */
[----:B------:R-:W-:Y:S01]  /*9700*/  FMUL.FTZ R149, R149, R17 ;  /* 0x0000001195957220 */ /* 0x000fe20000410000 */
[----:B------:R-:W-:Y:S01]  /*9710*/  F2FP.BF16.F32.PACK_AB R152, R19, R152 ;  /* 0x000000981398723e */ /* 0x000fe200000010ff */
[----:B------:R-:W-:Y:S01]  /*9720*/  FMUL.FTZ R26, R26, R20 ;  /* 0x000000141a1a7220 */ /* 0x000fe20000410000 */
[----:B-1----:R-:W-:Y:S01]  /*9730*/  F2FP.BF16.F32.PACK_AB R158, R153, R16 ;  /* 0x00000010999e723e */ /* 0x002fe200000010ff */
[-C--:B------:R-:W-:Y:S01]  /*9740*/  FMUL.FTZ R27, R27, R20.reuse ;  /* 0x000000141b1b7220 */ /* 0x080fe20000410000 */
[----:B------:R-:W1:Y:S01]  /*9750*/  MUFU.EX2 R172, R172 ;  /* 0x000000ac00ac7308 */ /* 0x000e620000000800 */
[----:B-----5:R-:W-:Y:S01]  /*9760*/  FADD.FTZ R171, R19, R8 ;  /* 0x0000000813ab7221 */ /* 0x020fe20000010000 */
[-C--:B------:R-:W-:Y:S01]  /*9770*/  FMUL.FTZ R30, R30, R20.reuse ;  /* 0x000000141e1e7220 */ /* 0x080fe20000410000 */
[-C--:B------:R-:W-:Y:S01]  /*9780*/  FMUL.FTZ R31, R31, R20.reuse ;  /* 0x000000141f1f7220 */ /* 0x080fe20000410000 */
[-C--:B------:R-:W-:Y:S01]  /*9790*/  FMUL.FTZ R34, R34, R20.reuse ;  /* 0x0000001422227220 */ /* 0x080fe20000410000 */
[----:B------:R-:W-:Y:S01]  /*97a0*/  FADD.FTZ R8, R14, R171 ;  /* 0x000000ab0e087221 */ /* 0x000fe20000010000 */
[-C--:B------:R-:W-:Y:S01]  /*97b0*/  FMUL.FTZ R35, R35, R20.reuse ;  /* 0x0000001423237220 */ /* 0x080fe20000410000 */
[-C--:B------:R-:W-:Y:S01]  /*97c0*/  FMUL.FTZ R38, R38, R20.reuse ;  /* 0x0000001426267220 */ /* 0x080fe20000410000 */
[----:B------:R-:W5:Y:S01]  /*97d0*/  MUFU.EX2 R159, R159 ;  /* 0x0000009f009f7308 */ /* 0x000f620000000800 */
[----:B------:R-:W-:Y:S01]  /*97e0*/  FADD.FTZ R171, R21, R8 ;  /* 0x0000000815ab7221 */ /* 0x000fe20000010000 */
[----:B---3--:R-:W-:Y:S01]  /*97f0*/  FADD.FTZ R8, R168, R7 ;  /* 0x00000007a8087221 */ /* 0x008fe20000010000 */
[-C--:B------:R-:W-:Y:S01]  /*9800*/  FMUL.FTZ R39, R39, R20.reuse ;  /* 0x0000001427277220 */ /* 0x080fe20000410000 */
[----:B------:R-:W-:Y:S01]  /*9810*/  FMUL.FTZ R42, R42, R20 ;  /* 0x000000142a2a7220 */ /* 0x000fe20000410000 */
[----:B--2---:R-:W-:Y:S01]  /*9820*/  FADD.FTZ R154, R156, R171 ;  /* 0x000000ab9c9a7221 */ /* 0x004fe20000010000 */
[----:B----4-:R-:W-:Y:S01]  /*9830*/  FADD.FTZ R7, R155, R8 ;  /* 0x000000089b077221 */ /* 0x010fe20000010000 */
[C---:B------:R-:W-:Y:S01]  /*9840*/  F2FP.BF16.F32.PACK_AB R156, R23.reuse, R156 ;  /* 0x0000009c179c723e */ /* 0x040fe200000010ff */
[----:B------:R-:W2:Y:S01]  /*9850*/  MUFU.EX2 R176, R176 ;  /* 0x000000b000b07308 */ /* 0x000ea20000000800 */
[----:B------:R-:W-:Y:S01]  /*9860*/  FADD.FTZ R171, R23, R154 ;  /* 0x0000009a17ab7221 */ /* 0x000fe20000010000 */
[C---:B-1----:R-:W-:Y:S01]  /*9870*/  FADD.FTZ R8, R172.reuse, R7 ;  /* 0x00000007ac087221 */ /* 0x042fe20000010000 */
[----:B------:R-:W-:Y:S01]  /*9880*/  F2FP.BF16.F32.PACK_AB R155, R172, R155 ;  /* 0x0000009bac9b723e */ /* 0x000fe200000010ff */
[-C--:B------:R-:W-:Y:S01]  /*9890*/  FMUL.FTZ R43, R43, R20.reuse ;  /* 0x000000142b2b7220 */ /* 0x080fe20000410000 */
[----:B------:R-:W-:Y:S01]  /*98a0*/  FADD.FTZ R154, R16, R171 ;  /* 0x000000ab109a7221 */ /* 0x000fe20000010000 */
[-C--:B------:R-:W-:Y:S01]  /*98b0*/  FMUL.FTZ R46, R46, R20.reuse ;  /* 0x000000142e2e7220 */ /* 0x080fe20000410000 */
[-C--:B------:R-:W-:Y:S01]  /*98c0*/  FMUL.FTZ R47, R47, R20.reuse ;  /* 0x000000142f2f7220 */ /* 0x080fe20000410000 */
[----:B------:R-:W1:Y:S01]  /*98d0*/  MUFU.EX2 R163, R163 ;  /* 0x000000a300a37308 */ /* 0x000e620000000800 */
[----:B-----5:R-:W-:Y:S01]  /*98e0*/  FADD.FTZ R7, R159, R8 ;  /* 0x000000089f077221 */ /* 0x020fe20000010000 */
[----:B------:R-:W-:Y:S01]  /*98f0*/  FADD.FTZ R171, R153, R154 ;  /* 0x0000009a99ab7221 */ /* 0x000fe20000010000 */
[----:B------:R-:W-:Y:S01]  /*9900*/  F2FP.BF16.F32.PACK_AB R153, R168, R169 ;  /* 0x000000a9a899723e */ /* 0x000fe200000010ff */
[-C--:B------:R-:W-:Y:S01]  /*9910*/  FMUL.FTZ R50, R50, R20.reuse ;  /* 0x0000001432327220 */ /* 0x080fe20000410000 */
[----:B------:R-:W-:Y:S01]  /*9920*/  FMUL.FTZ R51, R51, R20 ;  /* 0x0000001433337220 */ /* 0x000fe20000410000 */
[----:B------:R-:W-:Y:S01]  /*9930*/  FADD.FTZ R154, R160, R171 ;  /* 0x000000aba09a7221 */ /* 0x000fe20000010000 */
[C---:B------:R-:W-:Y:S01]  /*9940*/  F2FP.BF16.F32.PACK_AB R160, R157.reuse, R160 ;  /* 0x000000a09da0723e */ /* 0x040fe200000010ff */
[----:B------:R-:W3:Y:S01]  /*9950*/  MUFU.EX2 R180, R180 ;  /* 0x000000b400b47308 */ /* 0x000ee20000000800 */
[C---:B--2---:R-:W-:Y:S01]  /*9960*/  FADD.FTZ R8, R176.reuse, R7 ;  /* 0x00000007b0087221 */ /* 0x044fe20000010000 */
[----:B------:R-:W-:Y:S01]  /*9970*/  FADD.FTZ R171, R157, R154 ;  /* 0x0000009a9dab7221 */ /* 0x000fe20000010000 */
[----:B------:R-:W-:Y:S01]  /*9980*/  F2FP.BF16.F32.PACK_AB R157, R176, R159 ;  /* 0x0000009fb09d723e */ /* 0x000fe200000010ff */
[-C--:B------:R-:W-:Y:S01]  /*9990*/  FMUL.FTZ R54, R54, R20.reuse ;  /* 0x0000001436367220 */ /* 0x080fe20000410000 */
[-C--:B------:R-:W-:Y:S01]  /*99a0*/  FMUL.FTZ R55, R55, R20.reuse ;  /* 0x0000001437377220 */ /* 0x080fe20000410000 */
[----:B------:R-:W-:Y:S01]  /*99b0*/  FADD.FTZ R154, R18, R171 ;  /* 0x000000ab129a7221 */ /* 0x000fe20000010000 */
        /* <DEDUP_REMOVED lines=22> */
[----:B------:R-:W-:Y:S01]  /*9b20*/  FADD.FTZ R7, R170, R7 ;  /* 0x00000007aa077221 */ /* 0x000fe20000010000 */
[-C--:B------:R-:W-:Y:S01]  /*9b30*/  FMUL.FTZ R87, R87, R20.reuse ;  /* 0x0000001457577220 */ /* 0x080fe20000410000 */
[----:B------:R-:W-:Y:S01]  /*9b40*/  FMUL.FTZ R90, R90, R20 ;  /* 0x000000145a5a7220 */ /* 0x000fe20000410000 */
[----:B------:R-:W2:Y:S01]  /*9b50*/  MUFU.EX2 R164, R164 ;  /* 0x000000a400a47308 */ /* 0x000ea20000000800 */
[----:B-1----:R-:W-:Y:S01]  /*9b60*/  FADD.FTZ R17, R161, R154 ;  /* 0x0000009aa1117221 */ /* 0x002fe20000010000 */
[----:B------:R-:W-:Y:S01]  /*9b70*/  F2FP.BF16.F32.PACK_AB R154, R21, R14 ;  /* 0x0000000e159a723e */ /* 0x000fe200000010ff */
[----:B------:R-:W-:Y:S01]  /*9b80*/  BAR.SYNC.DEFER_BLOCKING 0xf, 0x100 ;  /* 0x03c4000000007b1d */ /* 0x000fe20000010000 */
[----:B------:R-:W-:Y:S01]  /*9b90*/  F2FP.BF16.F32.PACK_AB R162, R161, R18 ;  /* 0x00000012a1a2723e */ /* 0x000fe200000010ff */
[-C--:B------:R-:W-:Y:S01]  /*9ba0*/  FMUL.FTZ R91, R91, R20.reuse ;  /* 0x000000145b5b7220 */ /* 0x080fe20000410000 */
[----:B------:R-:W-:Y:S01]  /*9bb0*/  F2FP.BF16.F32.PACK_AB R161, R170, R167 ;  /* 0x000000a7aaa1723e */ /* 0x000fe200000010ff */
        /* <DEDUP_REMOVED lines=19> */
[C---:B-1----:R-:W-:Y:S01]  /*9cf0*/  FADD.FTZ R7, R175.reuse, R8 ;  /* 0x00000008af077221 */ /* 0x042fe20000010000 */
[----:B------:R-:W-:Y:S01]  /*9d00*/  F2FP.BF16.F32.PACK_AB R163, R175, R174 ;  /* 0x000000aeafa3723e */ /* 0x000fe200000010ff */
[----:B------:R1:W-:Y:S01]  /*9d10*/  STSM.16.M88.4 [R12+0x26800], R152 ;  /* 0x026800980c007844 */ /* 0x0003e20000000200 */
[-C--:B------:R-:W-:Y:S01]  /*9d20*/  FMUL.FTZ R122, R122, R20.reuse ;  /* 0x000000147a7a7220 */ /* 0x080fe20000410000 */
[-C--:B------:R-:W-:Y:S01]  /*9d30*/  FMUL.FTZ R123, R123, R20.reuse ;  /* 0x000000147b7b7220 */ /* 0x080fe20000410000 */
[----:B------:R-:W-:Y:S01]  /*9d40*/  FMUL.FTZ R126, R126, R20 ;  /* 0x000000147e7e7220 */ /* 0x000fe20000410000 */
[----:B------:R1:W-:Y:S01]  /*9d50*/  STSM.16.M88.4 [R10], R156 ;  /* 0x0000009c0a007844 */ /* 0x0003e20000000200 */
[----:B------:R-:W4:Y:S01]  /*9d60*/  MUFU.EX2 R22, R22 ;  /* 0x0000001600167308 */ /* 0x000f220000000800 */
[C---:B---3--:R-:W-:Y:S01]  /*9d70*/  FADD.FTZ R17, R165.reuse, R14 ;  /* 0x0000000ea5117221 */ /* 0x048fe20000010000 */
[----:B------:R-:W-:Y:S01]  /*9d80*/  F2FP.BF16.F32.PACK_AB R164, R165, R164 ;  /* 0x000000a4a5a4723e */ /* 0x000fe200000010ff */
[----:B------:R1:W-:Y:S01]  /*9d90*/  STSM.16.M88.4 [R11], R160 ;  /* 0x000000a00b007844 */ /* 0x0003e20000000200 */
        /* <DEDUP_REMOVED lines=16> */
[----:B------:R-:W-:-:S04]  /*9ea0*/  FMUL.FTZ R151, R151, R20 ;  /* 0x0000001497977220 */ /* 0x000fc80000410000 */
[----:B------:R-:W4:Y:S01]  /*9eb0*/  MUFU.EX2 R182, R182 ;  /* 0x000000b600b67308 */ /* 0x000f220000000800 */
[C---:B---3--:R-:W-:Y:S01]  /*9ec0*/  F2FP.BF16.F32.PACK_AB R166, R15.reuse, R22 ;  /* 0x000000160fa6723e */ /* 0x048fe200000010ff */
[----:B------:R-:W-:-:S06]  /*9ed0*/  FADD.FTZ R8, R15, R8 ;  /* 0x000000080f087221 */ /* 0x000fcc0000010000 */
[----:B------:R-:W3:Y:S01]  /*9ee0*/  MUFU.EX2 R173, R173 ;  /* 0x000000ad00ad7308 */ /* 0x000ee20000000800 */
[C---:B--2---:R-:W-:Y:S01]  /*9ef0*/  FADD.FTZ R7, R179.reuse, R14 ;  /* 0x0000000eb3077221 */ /* 0x044fe20000010000 */
[----:B------:R-:W-:-:S03]  /*9f00*/  F2FP.BF16.F32.PACK_AB R165, R179, R178 ;  /* 0x000000b2b3a5723e */ /* 0x000fc600000010ff */
[----:B----4-:R-:W-:Y:S01]  /*9f10*/  FADD.FTZ R14, R182, R7 ;  /* 0x00000007b60e7221 */ /* 0x010fe20000010000 */
[----:B---3--:R-:W-:-:S03]  /*9f20*/  F2FP.BF16.F32.PACK_AB R167, R173, R182 ;  /* 0x000000b6ada7723e */ /* 0x008fc600000010ff */
[----:B------:R-:W-:Y:S02]  /*9f30*/  FADD.FTZ R7, R173, R14 ;  /* 0x0000000ead077221 */ /* 0x000fe40000010000 */
[----:B------:R1:W-:Y:S01]  /*9f40*/  STSM.16.M88.4 [R9], R164 ;  /* 0x000000a409007844 */ /* 0x0003e20000000200 */
[----:B------:R-:W-:Y:S05]  /*9f50*/  @!P5 BRA `(.L_x_4812) ;  /* 0x000000000004d947 */ /* 0x000fea0003800000 */
[----:B------:R-:W-:Y:S01]  /*9f60*/  BPT.TRAP 0x1 ;  /* 0x000000040000795c */ /* 0x000fe20000300000 */
.L_x_4812:
[----:B------:R2:W3:Y:S01]  /*9f70*/  SYNCS.PHASECHK.TRANS64.TRYWAIT P1, [UR28+0x28c50], R13 ;  /* 0x028c500dff0075a7 */ /* 0x0004e2000802015c */
[----:B------:R-:W-:Y:S05]  /*9f80*/  @!P5 BRA `(.L_x_4813) ;  /* 0x000000000004d947 */ /* 0x000fea0003800000 */
[----:B------:R-:W-:Y:S01]  /*9f90*/  BPT.TRAP 0x1 ;  /* 0x000000040000795c */ /* 0x000fe20000300000 */
.L_x_4813:
[----:B---3--:R-:W-:Y:S05]  /*9fa0*/  @P1 BRA `(.L_x_4814) ;  /* 0x0000000000081947 */ /* 0x008fea0003800000 */
[----:B------:R-:W3:Y:S02]  /*9fb0*/  SYNCS.PHASECHK.TRANS64.TRYWAIT P1, [UR28+0x28c50], R13 ;  /* 0x028c500dff0075a7 */ /* 0x000ee4000802015c */
[----:B---3--:R-:W-:Y:S05]  /*9fc0*/  @!P1 BRA `(.L_x_4815) ;  /* 0x000000a400789947 */ /* 0x008fea0003800000 */
.L_x_4814:
[----:B------:R-:W-:Y:S01]  /*9fd0*/  ULEA UR11, UR4, UR36, 0xc ;  /* 0x00000024040b7291 */ /* 0x000fe2000f8e603f */
[----:B------:R-:W-:Y:S01]  /*9fe0*/  WARPGROUP.ARRIVE ;  /* 0x00000000000079c5 */ /* 0x000fe20000000000 */
[----:B------:R-:W-:Y:S01]  /*9ff0*/  UMOV UR15, 0x40000040 ;  /* 0x40000040000f7882 */ /* 0x000fe20000000000 */
[----:B0-23--:R-:W-:Y:S01]  /*a000*/  @!P6 VIADD R13, R184, 0x28c60 ;  /* 0x00028c60b80de836 */ /* 0x00dfe20000000000 */
[----:B------:R-:W-:Y:S01]  /*a010*/  UMOV UR27, UR4 ;  /* 0x00000004001b7c82 */ /* 0x000fe20008000000 */
[----:B------:R-:W-:Y:S02]  /*a020*/  IMAD.MOV.U32 R15, RZ, RZ, R6 ;  /* 0x000000ffff0f7224 */ /* 0x000fe400078e0006 */
[----:B------:R-:W-:Y:S01]  /*a030*/  UMOV UR14, UR11 ;  /* 0x0000000b000e7c82 */ /* 0x000fe20008000000 */
[----:B------:R-:W-:Y:S01]  /*a040*/  @!P6 PRMT R13, RZ, 0x654, R13 ;  /* 0x00000654ff0de816 */ /* 0x000fe2000000000d */
[----:B------:R-:W-:Y:S01]  /*a050*/  HGMMA.64x256x16.F32.BF16 R24, R152, gdesc[UR12].tnspB, R24, gsb0 ;  /* 0x43e0000c98187df0 */ /* 0x000fe20008001818 */
[----:B------:R-:W-:Y:S01]  /*a060*/  UIADD3 UR14, UR11, 0x80, URZ ;  /* 0x000000800b0e7890 */ /* 0x000fe2000fffe03f */
[----:B------:R-:W-:Y:S01]  /*a070*/  IMAD.MOV.U32 R14, RZ, RZ, R5 ;  /* 0x000000ffff0e7224 */ /* 0x000fe200078e0005 */
        /* <DEDUP_REMOVED lines=28> */
[----:B------:R-:W-:-:S05]  /*a240*/  UMOV UR42, UR25 ;  /* 0x00000019002a7c82 */ /* 0x000fca0008000000 */
.L_x_4807:
[----:B------:R-:W-:-:S06]  /*a250*/  UISETP.GE.AND UP1, UPT, UR42, UR38, UPT ;  /* 0x000000262a00728c */ /* 0x000fcc000bf26270 */
[----:B------:R-:W-:-:S13]  /*a260*/  PLOP3.LUT P0, PT, PT, PT, UP1, 0x80, 0x0 ;  /* 0x000000000000781c */ /* 0x000fda0003f0f018 */
[----:B------:R-:W-:Y:S05]  /*a270*/  @!P0 BRA `(.L_x_4817) ;  /* 0x0000002000e88947 */ /* 0x000fea0003800000 */
[----:B------:R-:W-:Y:S01]  /*a280*/  MOV R15, R6 ;  /* 0x00000006000f7202 */ /* 0x000fe20000000f00 */
[----:B------:R-:W-:Y:S01]  /*a290*/  IMAD.MOV.U32 R16, RZ, RZ, R5 ;  /* 0x000000ffff107224 */ /* 0x000fe200078e0005 */
[----:B------:R-:W-:Y:S01]  /*a2a0*/  UMOV UR25, UR4 ;  /* 0x0000000400197c82 */ /* 0x000fe20008000000 */
[----:B------:R-:W-:Y:S01]  /*a2b0*/  ULDC UR27, c[0x0][0x9e4] ;  /* 0x00027900001b7ab9 */ /* 0x000fe20000000800 */
[----:B------:R-:W-:Y:S01]  /*a2c0*/  ULDC UR28, c[0x0][0x288] ;  /* 0x0000a200001c7ab9 */ /* 0x000fe20000000800 */
[----:B------:R-:W-:Y:S01]  /*a2d0*/  ULDC UR29, c[0x0][0x2f0] ;  /* 0x0000bc00001d7ab9 */ /* 0x000fe20000000800 */
[----:B------:R-:W-:Y:S01]  /*a2e0*/  ULDC UR24, c[0x0][0x988] ;  /* 0x0002620000187ab9 */ /* 0x000fe20000000800 */
[----:B------:R-:W-:-:S05]  /*a2f0*/  ULDC UR26, c[0x0][0x9e0] ;  /* 0x00027800001a7ab9 */ /* 0x000fca0000000800 */
.L_x_4834:
[----:B------:R-:W-:-:S04]  /*a300*/  UIADD3 UR4, UR25, 0x1, URZ ;  /* 0x0000000119047890 */ /* 0x000fc8000fffe03f */
[----:B------:R-:W-:-:S04]  /*a310*/  UISETP.NE.AND UP1, UPT, UR4, 0x2, UPT ;  /* 0x000000020400788c */ /* 0x000fc8000bf25270 */
[----:B------:R-:W-:Y:S02]  /*a320*/  USEL UR10, URZ, 0x1, UP1 ;  /* 0x000000013f0a7887 */ /* 0x000fe40008800000 */
[----:B------:R-:W-:Y:S02]  /*a330*/  USEL UR4, UR4, URZ, UP1 ;  /* 0x0000003f04047287 */ /* 0x000fe40008800000 */
[----:B------:R-:W-:Y:S01]  /*a340*/  ULOP3.LUT UR5, UR5, UR10, URZ, 0x3c, !UPT ;  /* 0x0000000a05057292 */ /* 0x000fe2000f8e3c3f */
[----:B--2---:R-:W-:Y:S11]  /*a350*/  @!P5 BRA `(.L_x_4818) ;  /* 0x000000000004d947 */ /* 0x004ff60003800000 */
[----:B------:R-:W-:Y:S01]  /*a360*/  BPT.TRAP 0x1 ;  /* 0x000000040000795c */ /* 0x000fe20000300000 */
.L_x_4818:
[----:B------:R-:W-:Y:S01]  /*a370*/  ULEA UR30, UR4, UR37, 0x3 ;  /* 0x00000025041e7291 */ /* 0x000fe2000f8e183f */
[----:B0-2---:R-:W-:-:S05]  /*a380*/  IMAD.U32 R13, RZ, RZ, UR5 ;  /* 0x00000005ff0d7e24 */ /* 0x005fca000f8e00ff */
[----:B------:R-:W-:-:S04]  /*a390*/  SHF.L.U32 R13, R13, 0x1f, RZ ;  /* 0x0000001f0d0d7819 */ /* 0x000fc800000006ff */
[----:B------:R0:W2:Y:S01]  /*a3a0*/  SYNCS.PHASECHK.TRANS64.TRYWAIT P0, [UR30+0x28c30], R13 ;  /* 0x028c300dff0075a7 */ /* 0x0000a2000800015e */
[----:B------:R-:W-:Y:S05]  /*a3b0*/  @!P5 BRA `(.L_x_4819) ;  /* 0x000000000004d947 */ /* 0x000fea0003800000 */
[----:B------:R-:W-:Y:S01]  /*a3c0*/  BPT.TRAP 0x1 ;  /* 0x000000040000795c */ /* 0x000fe20000300000 */
.L_x_4819:
[----:B--2---:R-:W-:Y:S05]  /*a3d0*/  @P0 BRA `(.L_x_4820) ;  /* 0x0000000000080947 */ /* 0x004fea0003800000 */
[----:B------:R-:W2:Y:S02]  /*a3e0*/  SYNCS.PHASECHK.TRANS64.TRYWAIT P0, [UR30+0x28c30], R13 ;  /* 0x028c300dff0075a7 */ /* 0x000ea4000800015e */
[----:B--2---:R-:W-:Y:S05]  /*a3f0*/  @!P0 BRA `(.L_x_4821) ;  /* 0x000000a000808947 */ /* 0x004fea0003800000 */
.L_x_4820:
[----:B------:R-:W-:Y:S01]  /*a400*/  ULEA UR22, UR4, UR6, 0x9 ;  /* 0x0000000604167291 */ /* 0x000fe2000f8e483f */
[----:B-1-3--:R-:W-:Y:S01]  /*a410*/  WARPGROUP.ARRIVE ;  /* 0x00000000000079c5 */ /* 0x00afe20000000000 */
[----:B------:R-:W-:Y:S01]  /*a420*/  UMOV UR23, 0x40000040 ;  /* 0x4000004000177882 */ /* 0x000fe20000000000 */
[----:B------:R-:W-:Y:S01]  /*a430*/  UMOV UR11, 0x40000040 ;  /* 0x40000040000b7882 */ /* 0x000fe20000000000 */
[----:B------:R-:W-:Y:S01]  /*a440*/  UIADD3 UR10, UR22, 0x2, URZ ;  /* 0x00000002160a7890 */ /* 0x000fe2000fffe03f */
[----:B------:R-:W-:Y:S01]  /*a450*/  PLOP3.LUT P0, PT, PT, PT, UP0, 0x80, 0x0 ;  /* 0x000000000000781c */ /* 0x000fe20003f0f008 */
[----:B------:R-:W-:Y:S01]  /*a460*/  UIADD3 UR14, UR22, 0x4, URZ ;  /* 0x00000004160e7890 */ /* 0x000fe2000fffe03f */
[----:B--2---:R-:W-:Y:S01]  /*a470*/  IMAD.MOV.U32 R6, RZ, RZ, R2 ;  /* 0x000000ffff067224 */ /* 0x004fe200078e0002 */
[----:B------:R-:W-:Y:S01]  /*a480*/  UMOV UR15, 0x40000040 ;  /* 0x40000040000f7882 */ /* 0x000fe20000000000 */
[----:B------:R-:W-:Y:S01]  /*a490*/  HGMMA.64x64x16.F32.BF16 R152, gdesc[UR20], RZ, !UPT, gsb0 ;  /* 0x00e00000149879f0 */ /* 0x000fe2000c0018ff */
[----:B------:R-:W-:Y:S01]  /*a4a0*/  UIADD3 UR18, UR22, 0x6, URZ ;  /* 0x0000000616127890 */ /* 0x000fe2000fffe03f */
[----:B------:R-:W-:Y:S01]  /*a4b0*/  IMAD.U32 R23, RZ, RZ, UR29 ;  /* 0x0000001dff177e24 */ /* 0x000fe2000f8e00ff */
[----:B------:R-:W-:Y:S01]  /*a4c0*/  UMOV UR19, 0x40000040 ;  /* 0x4000004000137882 */ /* 0x000fe20000000000 */
[----:B----4-:R-:W-:Y:S01]  /*a4d0*/  IMAD.U32 R14, RZ, RZ, UR30 ;  /* 0x0000001eff0e7e24 */ /* 0x010fe2000f8e00ff */
[----:B------:R-:W-:-:S02]  /*a4e0*/  WARPGROUP.DEPBAR.LE gsb0, 0x0 ;  /* 0x00008000000079c5 */ /* 0x000fc40000010000 */
[----:B------:R-:W-:-:S06]  /*a4f0*/  WARPGROUP.ARRIVE ;  /* 0x00000000000079c5 */ /* 0x000fcc0000000000 */
[----:B------:R-:W-:Y:S01]  /*a500*/  HGMMA.64x64x16.F32.BF16 R152, gdesc[UR8], R152, gsb0 ;  /* 0x00e00000089879f0 */ /* 0x000fe20008001898 */
[----:B------:R-:W-:Y:S02]  /*a510*/  @UP0 ULDC UR10, c[0x0][0x44c] ;  /* 0x00011300000a0ab9 */ /* 0x000fe40000000800 */
[----:B------:R-:W-:Y:S01]  /*a520*/  @P0 IMAD.HI.U32 R5, R2, UR10, RZ ;  /* 0x0000000a02050c27 */ /* 0x000fe2000f8e00ff */
[----:B------:R-:W-:-:S04]  /*a530*/  @UP0 ULDC UR10, c[0x0][0x450] ;  /* 0x00011400000a0ab9 */ /* 0x000fc80000000800 */
[----:B------:R-:W-:Y:S01]  /*a540*/  @P0 SHF.R.U32.HI R6, RZ, UR10, R5 ;  /* 0x0000000aff060c19 */ /* 0x000fe20008011605 */
[----:B------:R-:W-:Y:S01]  /*a550*/  USHF.L.U32 UR10, UR42, 0x6, URZ ;  /* 0x000000062a0a7899 */ /* 0x000fe2000800063f */
[----:B------:R-:W-:-:S03]  /*a560*/  @!P6 VIADD R5, R14, 0x28c40 ;  /* 0x00028c400e05e836 */ /* 0x000fc60000000000 */
[----:B------:R-:W1:Y:S02]  /*a570*/  SHFL.IDX PT, R20, R6, RZ, 0x1c1f ;  /* 0x001c1fff06147589 */ /* 0x000e6400000e0000 */
[----:B------:R-:W-:Y:S01]  /*a580*/  IMAD.U32 R17, RZ, RZ, UR10 ;  /* 0x0000000aff117e24 */ /* 0x000fe2000f8e00ff */
[----:B------:R-:W-:-:S04]  /*a590*/  @!P6 PRMT R5, RZ, 0x654, R5 ;  /* 0x00000654ff05e816 */ /* 0x000fc80000000005 */
[----:B------:R-:W-:-:S05]  /*a5a0*/  IADD3 R17, -R0, 0x1, -R17 ;  /* 0x0000000100117810 */ /* 0x000fca0007ffe911 */
[----:B------:R-:W-:-:S05]  /*a5b0*/  IMAD R17, R23, UR39, R17 ;  /* 0x0000002717117c24 */ /* 0x000fca000f8e0211 */
[----:B------:R-:W-:-:S05]  /*a5c0*/  IADD3 R17, R17, -UR28, RZ ;  /* 0x8000001c11117c10 */ /* 0x000fca000fffe0ff */
[C---:B------:R-:W-:Y:S02]  /*a5d0*/  VIADD R19, R17.reuse, UR26 ;  /* 0x0000001a11137c36 */ /* 0x040fe40008000000 */
[----:B------:R-:W-:-:S04]  /*a5e0*/  VIADD R21, R17, UR7 ;  /* 0x0000000711157c36 */ /* 0x000fc80008000000 */
[----:B-1----:R-:W-:Y:S01]  /*a5f0*/  IMAD.IADD R18, R21, 0x1, R20 ;  /* 0x0000000115127824 */ /* 0x002fe200078e0214 */
[----:B------:R-:W-:Y:S02]  /*a600*/  WARPGROUP.DEPBAR.LE gsb0, 0x0 ;  /* 0x00008000000079c5 */ /* 0x000fe40000010000 */
[----:B------:R-:W-:-:S06]  /*a610*/  WARPGROUP.ARRIVE ;  /* 0x00000000000079c5 */ /* 0x000fcc0000000000 */
[----:B------:R-:W-:Y:S03]  /*a620*/  HGMMA.64x64x16.F32.BF16 R152, gdesc[UR12], R152, gsb0 ;  /* 0x00e000000c9879f0 */ /* 0x000fe60008001898 */
[----:B------:R-:W-:Y:S02]  /*a630*/  WARPGROUP.DEPBAR.LE gsb0, 0x0 ;  /* 0x00008000000079c5 */ /* 0x000fe40000010000 */
[----:B------:R-:W-:-:S06]  /*a640*/  WARPGROUP.ARRIVE ;  /* 0x00000000000079c5 */ /* 0x000fcc0000000000 */
[----:B------:R-:W-:Y:S03]  /*a650*/  HGMMA.64x64x16.F32.BF16 R152, gdesc[UR16], R152, gsb0 ;  /* 0x00e00000109879f0 */ /* 0x000fe60008001898 */
[----:B------:R-:W-:Y:S02]  /*a660*/  WARPGROUP.DEPBAR.LE gsb0, 0x0 ;  /* 0x00008000000079c5 */ /* 0x000fe40000010000 */
[----:B------:R1:W-:Y:S02]  /*a670*/  @!P6 SYNCS.ARRIVE.TRANS64.RED.A1T0 RZ, [R5+URZ], RZ ;  /* 0x000000ff05ffe9a7 */ /* 0x0003e4000810043f */
[----:B-1----:R-:W-:Y:S01]  /*a680*/  IMAD.IADD R5, R19, 0x1, R20 ;  /* 0x0000000113057824 */ /* 0x002fe200078e0214 */
        /* <DEDUP_REMOVED lines=9> */
[----:B------:R-:W1:Y:S02]  /*a720*/  @P0 LDC.64 R184, c[0x0][0x9e8] ;  /* 0x00027a00ffb80b82 */ /* 0x000e640000000a00 */
[----:B-1----:R-:W-:-:S05]  /*a730*/  @P0 IMAD.HI.U32 R20, R17, R184, RZ ;  /* 0x000000b811140227 */ /* 0x002fca00078e00ff */
[----:B------:R-:W-:-:S04]  /*a740*/  @P0 SHF.R.U32.HI R17, RZ, R185, R20 ;  /* 0x000000b9ff110219 */ /* 0x000fc80000011614 */
[----:B------:R-:W-:Y:S01]  /*a750*/  LOP3.LUT R17, RZ, R17, RZ, 0x33, !PT ;  /* 0x00000011ff117212 */ /* 0x000fe200078e33ff */
[----:B------:R-:W-:Y:S06]  /*a760*/  BRA `(.L_x_4825) ;  /* 0x0000000000147947 */ /* 0x000fec0003800000 */
.L_x_4824:
[----:B------:R-:W-:-:S05]  /*a770*/  IMAD.U32 R22, RZ, RZ, UR27 ;  /* 0x0000001bff167e24 */ /* 0x000fca000f8e00ff */
[----:B------:R-:W-:-:S13]  /*a780*/  ISETP.NE.AND P0, PT, R22, 0x1, PT ;  /* 0x000000011600780c */ /* 0x000fda0003f05270 */
[----:B------:R-:W1:Y:S02]  /*a790*/  @P0 LDC.64 R184, c[0x0][0x9e8] ;  /* 0x00027a00ffb80b82 */ /* 0x000e640000000a00 */
[----:B-1----:R-:W-:-:S05]  /*a7a0*/  @P0 IMAD.HI.U32 R20, R17, R184, RZ ;  /* 0x000000b811140227 */ /* 0x002fca00078e00ff */
[----:B------:R-:W-:-:S07]  /*a7b0*/  @P0 SHF.R.U32.HI R17, RZ, R185, R20 ;  /* 0x000000b9ff110219 */ /* 0x000fce0000011614 */
.L_x_4825:
[----:B------:R-:W-:Y:S05]  /*a7c0*/  BSYNC B0 ;  /* 0x0000000000007941 */ /* 0x000fea0003800000 */
.L_x_4823:
[----:B------:R-:W-:-:S05]  /*a7d0*/  IMAD R17, R17, R22, -UR10 ;  /* 0x8000000a11117e24 */ /* 0x000fca000f8e0216 */
[----:B------:R-:W-:-:S04]  /*a7e0*/  IADD3 R17, -R0, R17, RZ ;  /* 0x0000001100117210 */ /* 0x000fc80007ffe1ff */
[----:B------:R-:W-:Y:S02]  /*a7f0*/  VIADDMNMX R5, R17, R22, R5, PT ;  /* 0x0000001611057246 */ /* 0x000fe40003800105 */
[----:B------:R-:W-:-:S07]  /*a800*/  VIMNMX R18, R18, R17, !PT ;  /* 0x0000001112127248 */ /* 0x000fce0007fe0100 */
.L_x_4822:
[----:B------:R-:W-:Y:S01]  /*a810*/  UISETP.GT.AND UP1, UPT, UR42, -0x1, UPT ;  /* 0xffffffff2a00788c */ /* 0x000fe2000bf24270 */
[----:B------:R-:W1:Y:S05]  /*a820*/  SHFL.IDX PT, R20, R6, 0x1, 0x1c1f ;  /* 0x003c1f0006147f89 */ /* 0x000e6a00000e0000 */
[----:B------:R-:W-:-:S04]  /*a830*/  PLOP3.LUT P0, PT, PT, PT, UP1, 0x80, 0x0 ;  /* 0x000000000000781c */ /* 0x000fc80003f0f018 */
[C---:B------:R-:W-:Y:S02]  /*a840*/  ISETP.GT.AND P1, PT, R18.reuse, RZ, P0 ;  /* 0x000000ff1200720c */ /* 0x040fe40000724270 */
[C---:B------:R-:W-:Y:S02]  /*a850*/  ISETP.GT.AND P3, PT, R18.reuse, 0x1, P0 ;  /* 0x000000011200780c */ /* 0x040fe40000764270 */
[----:B------:R-:W-:Y:S02]  /*a860*/  ISETP.LT.OR P2, PT, R5, 0x1, P1 ;  /* 0x000000010500780c */ /* 0x000fe40000f41670 */
[----:B------:R-:W-:Y:S02]  /*a870*/  ISETP.GT.AND P1, PT, R18, 0x8, P0 ;  /* 0x000000081200780c */ /* 0x000fe40000724270 */
[----:B------:R-:W-:Y:S02]  /*a880*/  FSEL R17, R152, -INF , !P2 ;  /* 0xff80000098117808 */ /* 0x000fe40005000000 */
[----:B------:R-:W-:-:S02]  /*a890*/  ISETP.GT.AND P2, PT, R18, 0x9, P0 ;  /* 0x000000091200780c */ /* 0x000fc40000744270 */
[C---:B------:R-:W-:Y:S02]  /*a8a0*/  ISETP.LT.OR P3, PT, R5.reuse, 0x2, P3 ;  /* 0x000000020500780c */ /* 0x040fe40001f61670 */
[----:B------:R-:W-:Y:S01]  /*a8b0*/  ISETP.LT.OR P1, PT, R5, 0x9, P1 ;  /* 0x000000090500780c */ /* 0x000fe20000f21670 */
[----:B-1----:R-:W-:Y:S01]  /*a8c0*/  IMAD.IADD R6, R19, 0x1, R20 ;  /* 0x0000000113067824 */ /* 0x002fe200078e0214 */
[----:B------:R-:W-:Y:S02]  /*a8d0*/  ISETP.LT.OR P2, PT, R5, 0xa, P2 ;  /* 0x0000000a0500780c */ /* 0x000fe40001741670 */
[----:B------:R-:W-:Y:S02]  /*a8e0*/  FSEL R153, R153, -INF , !P3 ;  /* 0xff80000099997808 */ /* 0x000fe40005800000 */
[----:B------:R-:W-:Y:S02]  /*a8f0*/  FSEL R156, R156, -INF , !P1 ;  /* 0xff8000009c9c7808 */ /* 0x000fe40004800000 */
[----:B------:R-:W-:-:S02]  /*a900*/  FSEL R157, R157, -INF , !P2 ;  /* 0xff8000009d9d7808 */ /* 0x000fc40005000000 */
[C---:B------:R-:W-:Y:S02]  /*a910*/  ISETP.GT.AND P3, PT, R18.reuse, 0x10, P0 ;  /* 0x000000101200780c */ /* 0x040fe40000764270 */
[C---:B------:R-:W-:Y:S02]  /*a920*/  ISETP.GT.AND P1, PT, R18.reuse, 0x11, P0 ;  /* 0x000000111200780c */ /* 0x040fe40000724270 */
[----:B------:R-:W-:Y:S02]  /*a930*/  ISETP.GT.AND P2, PT, R18, 0x18, P0 ;  /* 0x000000181200780c */ /* 0x000fe40000744270 */
[C---:B------:R-:W-:Y:S02]  /*a940*/  ISETP.LT.OR P3, PT, R5.reuse, 0x11, P3 ;  /* 0x000000110500780c */ /* 0x040fe40001f61670 */
[C---:B------:R-:W-:Y:S02]  /*a950*/  ISETP.LT.OR P1, PT, R5.reuse, 0x12, P1 ;  /* 0x000000120500780c */ /* 0x040fe40000f21670 */
[----:B------:R-:W-:-:S02]  /*a960*/  ISETP.LT.OR P2, PT, R5, 0x19, P2 ;  /* 0x000000190500780c */ /* 0x000fc40001741670 */
[----:B------:R-:W-:Y:S02]  /*a970*/  FSEL R160, R160, -INF , !P3 ;  /* 0xff800000a0a07808 */ /* 0x000fe40005800000 */
[----:B------:R-:W-:Y:S02]  /*a980*/  FSEL R161, R161, -INF , !P1 ;  /* 0xff800000a1a17808 */ /* 0x000fe40004800000 */
[----:B------:R-:W-:Y:S02]  /*a990*/  FSEL R164, R164, -INF , !P2 ;  /* 0xff800000a4a47808 */ /* 0x000fe40005000000 */
[C---:B------:R-:W-:Y:S02]  /*a9a0*/  ISETP.GT.AND P3, PT, R18.reuse, 0x19, P0 ;  /* 0x000000191200780c */ /* 0x040fe40000764270 */
[C---:B------:R-:W-:Y:S02]  /*a9b0*/  ISETP.GT.AND P1, PT, R18.reuse, 0x20, P0 ;  /* 0x000000201200780c */ /* 0x040fe40000724270 */
[----:B------:R-:W-:-:S02]  /*a9c0*/  ISETP.GT.AND P2, PT, R18, 0x21, P0 ;  /* 0x000000211200780c */ /* 0x000fc40000744270 */
[C---:B------:R-:W-:Y:S02]  /*a9d0*/  ISETP.LT.OR P3, PT, R5.reuse, 0x1a, P3 ;  /* 0x0000001a0500780c */ /* 0x040fe40001f61670 */
[C---:B------:R-:W-:Y:S02]  /*a9e0*/  ISETP.LT.OR P1, PT, R5.reuse, 0x21, P1 ;  /* 0x000000210500780c */ /* 0x040fe40000f21670 */
        /* <DEDUP_REMOVED lines=15> */
[----:B------:R-:W-:Y:S01]  /*aae0*/  ISETP.GT.AND P2, PT, R18, 0x39, P0 ;  /* 0x000000391200780c */ /* 0x000fe20000744270 */
[----:B------:R-:W-:Y:S01]  /*aaf0*/  IMAD.IADD R18, R21, 0x1, R20 ;  /* 0x0000000115127824 */ /* 0x000fe200078e0214 */
[----:B------:R-:W-:-:S02]  /*ab00*/  ISETP.LT.OR P3, PT, R5, 0x32, P3 ;  /* 0x000000320500780c */ /* 0x000fc40001f61670 */
[C---:B------:R-:W-:Y:S02]  /*ab10*/  ISETP.LT.OR P1, PT, R5.reuse, 0x39, P1 ;  /* 0x000000390500780c */ /* 0x040fe40000f21670 */
[----:B------:R-:W-:Y:S02]  /*ab20*/  ISETP.LT.OR P2, PT, R5, 0x3a, P2 ;  /* 0x0000003a0500780c */ /* 0x000fe40001741670 */
[----:B------:R-:W-:Y:S02]  /*ab30*/  FSEL R177, R177, -INF , !P3 ;  /* 0xff800000b1b17808 */ /* 0x000fe40005800000 */
[----:B------:R-:W-:Y:S02]  /*ab40*/  FSEL R180, R180, -INF , !P1 ;  /* 0xff800000b4b47808 */ /* 0x000fe40004800000 */
[----:B------:R-:W-:Y:S01]  /*ab50*/  FSEL R181, R181, -INF , !P2 ;  /* 0xff800000b5b57808 */ /* 0x000fe20005000000 */
        /* <DEDUP_REMOVED lines=14> */
.L_x_4828:
[----:B------:R-:W-:-:S05]  /*ac40*/  IMAD.U32 R22, RZ, RZ, UR27 ;  /* 0x0000001bff167e24 */ /* 0x000fca000f8e00ff */
[----:B------:R-:W-:-:S13]  /*ac50*/  ISETP.NE.AND P1, PT, R22, 0x1, PT ;  /* 0x000000011600780c */ /* 0x000fda0003f25270 */
[----:B------:R-:W1:Y:S02]  /*ac60*/  @P1 LDC.64 R20, c[0x0][0x9e8] ;  /* 0x00027a00ff141b82 */ /* 0x000e640000000a00 */
[----:B-1----:R-:W-:-:S05]  /*ac70*/  @P1 IMAD.HI.U32 R20, R5, R20, RZ ;  /* 0x0000001405141227 */ /* 0x002fca00078e00ff */
[----:B------:R-:W-:-:S07]  /*ac80*/  @P1 SHF.R.U32.HI R5, RZ, R21, R20 ;  /* 0x00000015ff051219 */ /* 0x000fce0000011614 */
.L_x_4829:
[----:B------:R-:W-:Y:S05]  /*ac90*/  BSYNC B0 ;  /* 0x0000000000007941 */ /* 0x000fea0003800000 */
.L_x_4827:
[----:B------:R-:W-:-:S04]  /*aca0*/  IMAD R5, R5, R22, -UR10 ;  /* 0x8000000a05057e24 */ /* 0x000fc8000f8e0216 */
[----:B------:R-:W-:-:S05]  /*acb0*/  IMAD.IADD R5, R5, 0x1, -R0 ;  /* 0x0000000105057824 */ /* 0x000fca00078e0a00 */
[----:B------:R-:W-:Y:S02]  /*acc0*/  VIADDMNMX R6, R5, R22, R6, PT ;  /* 0x0000001605067246 */ /* 0x000fe40003800106 */
[----:B------:R-:W-:-:S07]  /*acd0*/  VIMNMX R18, R18, R5, !PT ;  /* 0x0000000512127248 */ /* 0x000fce0007fe0100 */
.L_x_4826:
[----:B------:R-:W-:Y:S01]  /*ace0*/  FMNMX.FTZ R20, R17, R16, !PT ;  /* 0x0000001011147209 */ /* 0x000fe20007810000 */
[----:B------:R-:W-:Y:S01]  /*acf0*/  UMOV UR10, UR24 ;  /* 0x00000018000a7c82 */ /* 0x000fe20008000000 */
[----:B------:R-:W-:Y:S02]  /*ad00*/  ISETP.GT.AND P1, PT, R18, 0x1, P0 ;  /* 0x000000011200780c */ /* 0x000fe40000724270 */
[----:B------:R-:W-:Y:S02]  /*ad10*/  FMNMX.FTZ R5, R153, R20, !PT ;  /* 0x0000001499057209 */ /* 0x000fe40007810000 */
[----:B------:R-:W-:Y:S02]  /*ad20*/  ISETP.LT.OR P1, PT, R6, 0x2, P1 ;  /* 0x000000020600780c */ /* 0x000fe40000f21670 */
[----:B------:R-:W-:Y:S02]  /*ad30*/  FMNMX.FTZ R20, R156, R5, !PT ;  /* 0x000000059c147209 */ /* 0x000fe40007810000 */
[----:B------:R-:W-:-:S02]  /*ad40*/  FSEL R155, R155, -INF , !P1 ;  /* 0xff8000009b9b7808 */ /* 0x000fc40004800000 */
[----:B------:R-:W-:Y:S02]  /*ad50*/  FMNMX.FTZ R5, R157, R20, !PT ;  /* 0x000000149d057209 */ /* 0x000fe40007810000 */
[----:B------:R-:W-:Y:S02]  /*ad60*/  ISETP.GT.AND P1, PT, R18, RZ, P0 ;  /* 0x000000ff1200720c */ /* 0x000fe40000724270 */
[----:B------:R-:W-:Y:S02]  /*ad70*/  FMNMX.FTZ R20, R160, R5, !PT ;  /* 0x00000005a0147209 */ /* 0x000fe40007810000 */
[----:B------:R-:W-:Y:S02]  /*ad80*/  ISETP.LT.OR P1, PT, R6, 0x1, P1 ;  /* 0x000000010600780c */ /* 0x000fe40000f21670 */
        /* <DEDUP_REMOVED lines=22> */
[----:B------:R-:W-:Y:S01]  /*aef0*/  ISETP.GT.AND P1, PT, R18, 0x18, P0 ;  /* 0x000000181200780c */ /* 0x000fe20000724270 */
[----:B------:R-:W1:Y:S01]  /*af00*/  SHFL.BFLY PT, R5, R20, 0x2, 0x1f ;  /* 0x0c401f0014057f89 */ /* 0x000e6200000e0000 */
[----:B------:R-:W-:Y:S02]  /*af10*/  ISETP.LT.OR P3, PT, R6, 0x12, P3 ;  /* 0x000000120600780c */ /* 0x000fe40001f61670 */
[----:B------:R-:W-:Y:S02]  /*af20*/  ISETP.GT.AND P2, PT, R18, 0x19, P0 ;  /* 0x000000191200780c */ /* 0x000fe40000744270 */
[----:B------:R-:W-:-:S02]  /*af30*/  ISETP.LT.OR P1, PT, R6, 0x19, P1 ;  /* 0x000000190600780c */ /* 0x000fc40000f21670 */
[----:B------:R-:W-:Y:S02]  /*af40*/  FSEL R163, R163, -INF , !P3 ;  /* 0xff800000a3a37808 */ /* 0x000fe40005800000 */
[----:B------:R-:W-:Y:S02]  /*af50*/  ISETP.GT.AND P3, PT, R18, 0x20, P0 ;  /* 0x000000201200780c */ /* 0x000fe40000764270 */
[----:B------:R-:W-:Y:S02]  /*af60*/  ISETP.LT.OR P2, PT, R6, 0x1a, P2 ;  /* 0x0000001a0600780c */ /* 0x000fe40001741670 */
[----:B------:R-:W-:Y:S02]  /*af70*/  FSEL R166, R166, -INF , !P1 ;  /* 0xff800000a6a67808 */ /* 0x000fe40004800000 */
[----:B------:R-:W-:Y:S02]  /*af80*/  ISETP.GT.AND P1, PT, R18, 0x21, P0 ;  /* 0x000000211200780c */ /* 0x000fe40000724270 */
[----:B------:R-:W-:-:S02]  /*af90*/  ISETP.LT.OR P3, PT, R6, 0x21, P3 ;  /* 0x000000210600780c */ /* 0x000fc40001f61670 */
[----:B------:R-:W-:Y:S02]  /*afa0*/  FSEL R167, R167, -INF , !P2 ;  /* 0xff800000a7a77808 */ /* 0x000fe40005000000 */
[----:B------:R-:W-:Y:S02]  /*afb0*/  ISETP.GT.AND P2, PT, R18, 0x28, P0 ;  /* 0x000000281200780c */ /* 0x000fe40000744270 */
[----:B------:R-:W-:Y:S02]  /*afc0*/  ISETP.LT.OR P1, PT, R6, 0x22, P1 ;  /* 0x000000220600780c */ /* 0x000fe40000f21670 */
[----:B-1----:R-:W-:Y:S02]  /*afd0*/  FMNMX.FTZ R19, R20, R5, !PT ;  /* 0x0000000514137209 */ /* 0x002fe40007810000 */
[----:B------:R-:W-:Y:S02]  /*afe0*/  FMNMX.FTZ R20, R154, R15, !PT ;  /* 0x0000000f9a147209 */ /* 0x000fe40007810000 */
[----:B------:R-:W-:Y:S01]  /*aff0*/  FSEL R170, R170, -INF , !P3 ;  /* 0xff800000aaaa7808 */ /* 0x000fe20005800000 */
[----:B------:R-:W1:Y:S01]  /*b000*/  SHFL.BFLY PT, R22, R19, 0x1, 0x1f ;  /* 0x0c201f0013167f89 */ /* 0x000e6200000e0000 */
[----:B------:R-:W-:-:S02]  /*b010*/  ISETP.LT.OR P2, PT, R6, 0x29, P2 ;  /* 0x000000290600780c */ /* 0x000fc40001741670 */
[----:B------:R-:W-:Y:S02]  /*b020*/  FSEL R171, R171, -INF , !P1 ;  /* 0xff800000abab7808 */ /* 0x000fe40004800000 */
[----:B------:R-:W-:Y:S02]  /*b030*/  ISETP.GT.AND P1, PT, R18, 0x29, P0 ;  /* 0x000000291200780c */ /* 0x000fe40000724270 */
[----:B------:R-:W-:Y:S02]  /*b040*/  FSEL R174, R174, -INF , !P2 ;  /* 0xff800000aeae7808 */ /* 0x000fe40005000000 */
[----:B------:R-:W-:Y:S02]  /*b050*/  ISETP.GT.AND P2, PT, R18, 0x30, P0 ;  /* 0x000000301200780c */ /* 0x000fe40000744270 */
[C---:B------:R-:W-:Y:S02]  /*b060*/  ISETP.LT.OR P1, PT, R6.reuse, 0x2a, P1 ;  /* 0x0000002a0600780c */ /* 0x040fe40000f21670 */
[----:B------:R-:W-:-:S02]  /*b070*/  ISETP.LT.OR P2, PT, R6, 0x31, P2 ;  /* 0x000000310600780c */ /* 0x000fc40001741670 */
[----:B------:R-:W-:Y:S02]  /*b080*/  FSEL R175, R175, -INF , !P1 ;  /* 0xff800000afaf7808 */ /* 0x000fe40004800000 */
[----:B------:R-:W-:Y:S02]  /*b090*/  ISETP.GT.AND P1, PT, R18, 0x31, P0 ;  /* 0x000000311200780c */ /* 0x000fe40000724270 */
[----:B------:R-:W-:Y:S02]  /*b0a0*/  FSEL R178, R178, -INF , !P2 ;  /* 0xff800000b2b27808 */ /* 0x000fe40005000000 */
[----:B------:R-:W-:Y:S02]  /*b0b0*/  ISETP.GT.AND P2, PT, R18, 0x38, P0 ;  /* 0x000000381200780c */ /* 0x000fe40000744270 */
[----:B------:R-:W-:Y:S02]  /*b0c0*/  ISETP.LT.OR P1, PT, R6, 0x32, P1 ;  /* 0x000000320600780c */ /* 0x000fe40000f21670 */
[----:B-1----:R-:W-:-:S02]  /*b0d0*/  FMNMX.FTZ R5, R19, R22, !PT ;  /* 0x0000001613057209 */ /* 0x002fc40007810000 */
[----:B------:R-:W-:Y:S02]  /*b0e0*/  FMNMX.FTZ R19, R155, R20, !PT ;  /* 0x000000149b137209 */ /* 0x000fe40007810000 */
[----:B------:R-:W-:Y:S01]  /*b0f0*/  ISETP.GT.AND P0, PT, R18, 0x39, P0 ;  /* 0x000000391200780c */ /* 0x000fe20000704270 */
[----:B------:R-:W-:Y:S01]  /*b100*/  FMUL.FTZ R184, R5, UR10 ;  /* 0x0000000a05b87c20 */ /* 0x000fe20008410000 */
[----:B------:R-:W-:Y:S02]  /*b110*/  FMNMX.FTZ R20, R158, R19, !PT ;  /* 0x000000139e147209 */ /* 0x000fe40007810000 */
[----:B------:R-:W-:Y:S02]  /*b120*/  ISETP.LT.OR P2, PT, R6, 0x39, P2 ;  /* 0x000000390600780c */ /* 0x000fe40001741670 */
[----:B------:R-:W-:Y:S02]  /*b130*/  FMNMX.FTZ R19, R159, R20, !PT ;  /* 0x000000149f137209 */ /* 0x000fe40007810000 */
[----:B------:R-:W-:-:S02]  /*b140*/  FSEL R179, R179, -INF , !P1 ;  /* 0xff800000b3b37808 */ /* 0x000fc40004800000 */
[----:B------:R-:W-:Y:S02]  /*b150*/  FMNMX.FTZ R20, R162, R19, !PT ;  /* 0x00000013a2147209 */ /* 0x000fe40007810000 */
[----:B------:R-:W-:Y:S02]  /*b160*/  ISETP.LT.OR P0, PT, R6, 0x3a, P0 ;  /* 0x0000003a0600780c */ /* 0x000fe40000701670 */
[----:B------:R-:W-:Y:S02]  /*b170*/  FMNMX.FTZ R19, R163, R20, !PT ;  /* 0x00000014a3137209 */ /* 0x000fe40007810000 */
[----:B------:R-:W-:Y:S02]  /*b180*/  FSEL R182, R182, -INF , !P2 ;  /* 0xff800000b6b67808 */ /* 0x000fe40005000000 */
[----:B------:R-:W-:Y:S02]  /*b190*/  FMNMX.FTZ R20, R166, R19, !PT ;  /* 0x00000013a6147209 */ /* 0x000fe40007810000 */
[----:B------:R-:W-:-:S02]  /*b1a0*/  FSETP.NEU.FTZ.AND P3, PT, R5, -INF , PT ;  /* 0xff8000000500780b */ /* 0x000fc40003f7d000 */
[----:B------:R-:W-:Y:S02]  /*b1b0*/  FMNMX.FTZ R19, R167, R20, !PT ;  /* 0x00000014a7137209 */ /* 0x000fe40007810000 */
[----:B------:R-:W-:Y:S02]  /*b1c0*/  FSEL R183, R183, -INF , !P0 ;  /* 0xff800000b7b77808 */ /* 0x000fe40004000000 */
[----:B------:R-:W-:Y:S02]  /*b1d0*/  FMNMX.FTZ R20, R170, R19, !PT ;  /* 0x00000013aa147209 */ /* 0x000fe40007810000 */
[----:B------:R-:W-:Y:S02]  /*b1e0*/  FSEL R184, R184, RZ, P3 ;  /* 0x000000ffb8b87208 */ /* 0x000fe40001800000 */
[----:B------:R-:W-:Y:S02]  /*b1f0*/  FMNMX.FTZ R19, R171, R20, !PT ;  /* 0x00000014ab137209 */ /* 0x000fe40007810000 */
[----:B------:R-:W-:Y:S01]  /*b200*/  ISETP.NE.AND P1, PT, R4, RZ, PT ;  /* 0x000000ff0400720c */ /* 0x000fe20003f25270 */
[--C-:B------:R-:W-:Y:S01]  /*b210*/  FFMA.FTZ R23, R165, UR10, -R184.reuse ;  /* 0x0000000aa5177c23 */ /* 0x100fe200080108b8 */
[----:B------:R-:W-:Y:S01]  /*b220*/  FMNMX.FTZ R20, R174, R19, !PT ;  /* 0x00000013ae147209 */ /* 0x000fe20007810000 */
[--C-:B------:R-:W-:Y:S01]  /*b230*/  FFMA.FTZ R17, R17, UR10, -R184.reuse ;  /* 0x0000000a11117c23 */ /* 0x100fe200080108b8 */
[----:B------:R-:W-:Y:S01]  /*b240*/  FSEL R165, R5, RZ, P3 ;  /* 0x000000ff05a57208 */ /* 0x000fe20001800000 */
[--C-:B------:R-:W-:Y:S01]  /*b250*/  FFMA.FTZ R152, R153, UR10, -R184.reuse ;  /* 0x0000000a99987c23 */ /* 0x100fe200080108b8 */
[----:B------:R-:W-:Y:S01]  /*b260*/  FMNMX.FTZ R19, R175, R20, !PT ;  /* 0x00000014af137209 */ /* 0x000fe20007810000 */
[--C-:B------:R-:W-:Y:S01]  /*b270*/  FFMA.FTZ R18, R156, UR10, -R184.reuse ;  /* 0x0000000a9c127c23 */ /* 0x100fe200080108b8 */
[----:B------:R-:W-:Y:S01]  /*b280*/  FFMA.FTZ R156, R160, UR10, -R184 ;  /* 0x0000000aa09c7c23 */ /* 0x000fe200080108b8 */
[----:B------:R-:W-:Y:S01]  /*b290*/  FADD.FTZ R165, -R165, R16 ;  /* 0x00000010a5a57221 */ /* 0x000fe20000010100 */
[----:B------:R-:W-:Y:S01]  /*b2a0*/  FMNMX.FTZ R20, R178, R19, !PT ;  /* 0x00000013b2147209 */ /* 0x000fe20007810000 */
[--C-:B------:R-:W-:Y:S01]  /*b2b0*/  FFMA.FTZ R19, R157, UR10, -R184.reuse ;  /* 0x0000000a9d137c23 */ /* 0x100fe200080108b8 */
[----:B------:R-:W-:Y:S01]  /*b2c0*/  MUFU.EX2 R17, R17 ;  /* 0x0000001100117308 */ /* 0x000fe20000000800 */
[----:B------:R-:W-:Y:S01]  /*b2d0*/  FMUL.FTZ R16, R165, UR10 ;  /* 0x0000000aa5107c20 */ /* 0x000fe20008410000 */
[----:B------:R-:W-:Y:S01]  /*b2e0*/  FMNMX.FTZ R21, R179, R20, !PT ;  /* 0x00000014b3157209 */ /* 0x000fe20007810000 */
[--C-:B------:R-:W-:Y:S01]  /*b2f0*/  FFMA.FTZ R20, R164, UR10, -R184.reuse ;  /* 0x0000000aa4147c23 */ /* 0x100fe200080108b8 */
[--C-:B------:R-:W-:Y:S01]  /*b300*/  FFMA.FTZ R160, R168, UR10, -R184.reuse ;  /* 0x0000000aa8a07c23 */ /* 0x100fe200080108b8 */
[--C-:B------:R-:W-:Y:S01]  /*b310*/  FFMA.FTZ R153, R169, UR10, -R184.reuse ;  /* 0x0000000aa9997c23 */ /* 0x100fe200080108b8 */
[----:B------:R-:W-:Y:S01]  /*b320*/  FMNMX.FTZ R6, R182, R21, !PT ;  /* 0x00000015b6067209 */ /* 0x000fe20007810000 */
[--C-:B------:R-:W-:Y:S01]  /*b330*/  FFMA.FTZ R21, R161, UR10, -R184.reuse ;  /* 0x0000000aa1157c23 */ /* 0x100fe200080108b8 */
[----:B------:R-:W1:Y:S01]  /*b340*/  MUFU.EX2 R16, R16 ;  /* 0x0000001000107308 */ /* 0x000e620000000800 */
[--C-:B------:R-:W-:Y:S01]  /*b350*/  FFMA.FTZ R164, R173, UR10, -R184.reuse ;  /* 0x0000000aada47c23 */ /* 0x100fe200080108b8 */
[----:B------:R-:W-:Y:S01]  /*b360*/  FMNMX.FTZ R6, R183, R6, !PT ;  /* 0x00000006b7067209 */ /* 0x000fe20007810000 */
[--C-:B------:R-:W-:Y:S01]  /*b370*/  FFMA.FTZ R176, R176, UR10, -R184.reuse ;  /* 0x0000000ab0b07c23 */ /* 0x100fe200080108b8 */
[--C-:B------:R-:W-:Y:S01]  /*b380*/  FFMA.FTZ R177, R177, UR10, -R184.reuse ;  /* 0x0000000ab1b17c23 */ /* 0x100fe200080108b8 */
[--C-:B------:R-:W-:Y:S01]  /*b390*/  FFMA.FTZ R180, R180, UR10, -R184.reuse ;  /* 0x0000000ab4b47c23 */ /* 0x100fe200080108b8 */
[--C-:B------:R-:W-:Y:S01]  /*b3a0*/  FFMA.FTZ R181, R181, UR10, -R184.reuse ;  /* 0x0000000ab5b57c23 */ /* 0x100fe200080108b8 */
[----:B------:R-:W2:Y:S01]  /*b3b0*/  SHFL.BFLY PT, R157, R6, 0x2, 0x1f ;  /* 0x0c401f00069d7f89 */ /* 0x000ea200000e0000 */
[----:B------:R-:W3:Y:S08]  /*b3c0*/  MUFU.EX2 R152, R152 ;  /* 0x0000009800987308 */ /* 0x000ef00000000800 */
[----:B------:R-:W4:Y:S01]  /*b3d0*/  MUFU.EX2 R18, R18 ;  /* 0x0000001200127308 */ /* 0x000f220000000800 */
[-C--:B-1----:R-:W-:Y:S01]  /*b3e0*/  FMUL.FTZ R24, R24, R16.reuse ;  /* 0x0000001018187220 */ /* 0x082fe20000410000 */
        /* <DEDUP_REMOVED lines=13> */
[----:B--2---:R-:W-:Y:S01]  /*b4c0*/  FMNMX.FTZ R22, R6, R157, !PT ;  /* 0x0000009d06167209 */ /* 0x004fe20007810000 */
[----:B------:R-:W2:Y:S01]  /*b4d0*/  MUFU.EX2 R156, R156 ;  /* 0x0000009c009c7308 */ /* 0x000ea20000000800 */
[----:B------:R-:W-:Y:S01]  /*b4e0*/  FFMA.FTZ R157, R172, UR10, -R184 ;  /* 0x0000000aac9d7c23 */ /* 0x000fe200080108b8 */
[-C--:B------:R-:W-:Y:S01]  /*b4f0*/  FMUL.FTZ R49, R49, R16.reuse ;  /* 0x0000001031317220 */ /* 0x080fe20000410000 */
[-C--:B------:R-:W-:Y:S01]  /*b500*/  FMUL.FTZ R52, R52, R16.reuse ;  /* 0x0000001034347220 */ /* 0x080fe20000410000 */
[----:B------:R-:W5:Y:S01]  /*b510*/  SHFL.BFLY PT, R161, R22, 0x1, 0x1f ;  /* 0x0c201f0016a17f89 */ /* 0x000f6200000e0000 */
        /* <DEDUP_REMOVED lines=22> */
[----:B------:R-:W-:Y:S01]  /*b680*/  FMUL.FTZ R92, R92, R16 ;  /* 0x000000105c5c7220 */ /* 0x000fe20000410000 */
[----:B-----5:R-:W-:Y:S01]  /*b690*/  FMNMX.FTZ R6, R22, R161, !PT ;  /* 0x000000a116067209 */ /* 0x020fe20007810000 */
[----:B------:R-:W-:Y:S01]  /*b6a0*/  FFMA.FTZ R161, R16, R8, R17 ;  /* 0x0000000810a17223 */ /* 0x000fe20000010011 */
[-C--:B------:R-:W-:Y:S01]  /*b6b0*/  FMUL.FTZ R93, R93, R16.reuse ;  /* 0x000000105d5d7220 */ /* 0x080fe20000410000 */
[-C--:B------:R-:W-:Y:S01]  /*b6c0*/  FMUL.FTZ R96, R96, R16.reuse ;  /* 0x0000001060607220 */ /* 0x080fe20000410000 */
[C---:B------:R-:W-:Y:S01]  /*b6d0*/  FSETP.NEU.FTZ.AND P0, PT, R6.reuse, -INF , PT ;  /* 0xff8000000600780b */ /* 0x040fe20003f1d000 */
[----:B------:R-:W-:Y:S01]  /*b6e0*/  FMUL.FTZ R8, R6, UR10 ;  /* 0x0000000a06087c20 */ /* 0x000fe20008410000 */
[----:B---3--:R-:W-:Y:S01]  /*b6f0*/  FADD.FTZ R165, R152, R161 ;  /* 0x000000a198a57221 */ /* 0x008fe20000010000 */
[----:B------:R-:W3:Y:S01]  /*b700*/  MUFU.EX2 R160, R160 ;  /* 0x000000a000a07308 */ /* 0x000ee20000000800 */
[-C--:B------:R-:W-:Y:S01]  /*b710*/  FMUL.FTZ R97, R97, R16.reuse ;  /* 0x0000001061617220 */ /* 0x080fe20000410000 */
[-C--:B------:R-:W-:Y:S01]  /*b720*/  FMUL.FTZ R100, R100, R16.reuse ;  /* 0x0000001064647220 */ /* 0x080fe20000410000 */
[----:B------:R-:W-:Y:S01]  /*b730*/  FSEL R161, R8, RZ, P0 ;  /* 0x000000ff08a17208 */ /* 0x000fe20000000000 */
[----:B----4-:R-:W-:Y:S01]  /*b740*/  FADD.FTZ R8, R18, R165 ;  /* 0x000000a512087221 */ /* 0x010fe20000010000 */
[-C--:B------:R-:W-:Y:S01]  /*b750*/  FMUL.FTZ R101, R101, R16.reuse ;  /* 0x0000001065657220 */ /* 0x080fe20000410000 */
[-C--:B------:R-:W-:Y:S01]  /*b760*/  FMUL.FTZ R104, R104, R16.reuse ;  /* 0x0000001068687220 */ /* 0x080fe20000410000 */
[----:B------:R-:W-:Y:S01]  /*b770*/  FMUL.FTZ R105, R105, R16 ;  /* 0x0000001069697220 */ /* 0x000fe20000410000 */
[----:B-1----:R-:W-:Y:S01]  /*b780*/  FADD.FTZ R165, R19, R8 ;  /* 0x0000000813a57221 */ /* 0x002fe20000010000 */
[----:B------:R-:W-:Y:S01]  /*b790*/  FFMA.FTZ R22, R154, UR10, -R161 ;  /* 0x0000000a9a167c23 */ /* 0x000fe200080108a1 */
[----:B------:R-:W-:Y:S01]  /*b7a0*/  FSEL R8, R6, RZ, P0 ;  /* 0x000000ff06087208 */ /* 0x000fe20000000000 */
[----:B------:R-:W-:-:S02]  /*b7b0*/  IMAD.U32 R154, RZ, RZ, UR25 ;  /* 0x00000019ff9a7e24 */ /* 0x000fc4000f8e00ff */
[----:B--2---:R-:W-:Y:S01]  /*b7c0*/  FADD.FTZ R168, R156, R165 ;  /* 0x000000a59ca87221 */ /* 0x004fe20000010000 */
[----:B------:R-:W-:Y:S01]  /*b7d0*/  FFMA.FTZ R165, R155, UR10, -R161 ;  /* 0x0000000a9ba57c23 */ /* 0x000fe200080108a1 */
[----:B------:R-:W1:Y:S01]  /*b7e0*/  MUFU.EX2 R153, R153 ;  /* 0x0000009900997308 */ /* 0x000e620000000800 */
[----:B------:R-:W-:Y:S01]  /*b7f0*/  FADD.FTZ R8, -R8, R15 ;  /* 0x0000000f08087221 */ /* 0x000fe20000010100 */
[----:B------:R-:W-:Y:S01]  /*b800*/  @!P1 LEA R154, R154, R3, 0x6 ;  /* 0x000000039a9a9211 */ /* 0x000fe200078e30ff */
[----:B0-----:R-:W-:Y:S01]  /*b810*/  FADD.FTZ R169, R21, R168 ;  /* 0x000000a815a97221 */ /* 0x001fe20000010000 */
[----:B------:R-:W-:Y:S01]  /*b820*/  FFMA.FTZ R168, R159, UR10, -R161 ;  /* 0x0000000a9fa87c23 */ /* 0x000fe200080108a1 */
[----:B------:R-:W-:Y:S01]  /*b830*/  FMUL.FTZ R8, R8, UR10 ;  /* 0x0000000a08087c20 */ /* 0x000fe20008410000 */
[----:B------:R-:W-:Y:S01]  /*b840*/  @!P1 LEA R155, R154, UR37, 0x2 ;  /* 0x000000259a9b9c11 */ /* 0x000fe2000f8e10ff */
[----:B------:R-:W-:Y:S01]  /*b850*/  FADD.FTZ R154, R20, R169 ;  /* 0x000000a9149a7221 */ /* 0x000fe20000010000 */
[----:B------:R-:W-:Y:S01]  /*b860*/  MUFU.EX2 R22, R22 ;  /* 0x0000001600167308 */ /* 0x000fe20000000800 */
[--C-:B------:R-:W-:Y:S01]  /*b870*/  FFMA.FTZ R158, R158, UR10, -R161.reuse ;  /* 0x0000000a9e9e7c23 */ /* 0x100fe200080108a1 */
[--C-:B------:R-:W-:Y:S01]  /*b880*/  FFMA.FTZ R172, R162, UR10, -R161.reuse ;  /* 0x0000000aa2ac7c23 */ /* 0x100fe200080108a1 */
[----:B------:R-:W-:Y:S01]  /*b890*/  FADD.FTZ R159, R23, R154 ;  /* 0x0000009a179f7221 */ /* 0x000fe20000010000 */
[--C-:B------:R-:W-:Y:S01]  /*b8a0*/  FFMA.FTZ R170, R170, UR10, -R161.reuse ;  /* 0x0000000aaaaa7c23 */ /* 0x100fe200080108a1 */
[--C-:B------:R-:W-:Y:S01]  /*b8b0*/  FFMA.FTZ R163, R163, UR10, -R161.reuse ;  /* 0x0000000aa3a37c23 */ /* 0x100fe200080108a1 */
[----:B------:R-:W-:Y:S01]  /*b8c0*/  FFMA.FTZ R173, R166, UR10, -R161 ;  /* 0x0000000aa6ad7c23 */ /* 0x000fe200080108a1 */
[----:B---3--:R-:W-:Y:S01]  /*b8d0*/  FADD.FTZ R154, R160, R159 ;  /* 0x0000009fa09a7221 */ /* 0x008fe20000010000 */
[----:B------:R-:W0:Y:S01]  /*b8e0*/  MUFU.EX2 R169, R8 ;  /* 0x0000000800a97308 */ /* 0x000e220000000800 */
[--C-:B------:R-:W-:Y:S01]  /*b8f0*/  FFMA.FTZ R167, R167, UR10, -R161.reuse ;  /* 0x0000000aa7a77c23 */ /* 0x100fe200080108a1 */
[--C-:B------:R-:W-:Y:S01]  /*b900*/  FFMA.FTZ R171, R171, UR10, -R161.reuse ;  /* 0x0000000aabab7c23 */ /* 0x100fe200080108a1 */
[----:B-1----:R-:W-:Y:S01]  /*b910*/  FADD.FTZ R154, R153, R154 ;  /* 0x0000009a999a7221 */ /* 0x002fe20000010000 */
[--C-:B------:R-:W-:Y:S01]  /*b920*/  FFMA.FTZ R174, R174, UR10, -R161.reuse ;  /* 0x0000000aaeae7c23 */ /* 0x100fe200080108a1 */
[--C-:B------:R-:W-:Y:S01]  /*b930*/  FFMA.FTZ R175, R175, UR10, -R161.reuse ;  /* 0x0000000aafaf7c23 */ /* 0x100fe200080108a1 */
[--C-:B------:R-:W-:Y:S01]  /*b940*/  FFMA.FTZ R178, R178, UR10, -R161.reuse ;  /* 0x0000000ab2b27c23 */ /* 0x100fe200080108a1 */
[--C-:B------:R-:W-:Y:S01]  /*b950*/  FFMA.FTZ R179, R179, UR10, -R161.reuse ;  /* 0x0000000ab3b37c23 */ /* 0x100fe200080108a1 */
[----:B------:R-:W1:Y:S01]  /*b960*/  MUFU.EX2 R157, R157 ;  /* 0x0000009d009d7308 */ /* 0x000e620000000800 */
[--C-:B------:R-:W-:Y:S01]  /*b970*/  FFMA.FTZ R182, R182, UR10, -R161.reuse ;  /* 0x0000000ab6b67c23 */ /* 0x100fe200080108a1 */
[----:B------:R-:W-:Y:S01]  /*b980*/  FFMA.FTZ R183, R183, UR10, -R161 ;  /* 0x0000000ab7b77c23 */ /* 0x000fe200080108a1 */
[----:B------:R-:W-:Y:S01]  /*b990*/  @!P1 STS [R155+0x28800], R16 ;  /* 0x028800109b009388 */ /* 0x000fe20000000800 */
[-C--:B------:R-:W-:Y:S01]  /*b9a0*/  FMUL.FTZ R108, R108, R16.reuse ;  /* 0x000000106c6c7220 */ /* 0x080fe20000410000 */
[-C--:B------:R-:W-:Y:S01]  /*b9b0*/  FMUL.FTZ R109, R109, R16.reuse ;  /* 0x000000106d6d7220 */ /* 0x080fe20000410000 */
[-C--:B------:R-:W-:Y:S01]  /*b9c0*/  FMUL.FTZ R112, R112, R16.reuse ;  /* 0x0000001070707220 */ /* 0x080fe20000410000 */
[-C--:B------:R-:W-:Y:S01]  /*b9d0*/  FMUL.FTZ R113, R113, R16.reuse ;  /* 0x0000001071717220 */ /* 0x080fe20000410000 */
[----:B------:R-:W2:Y:S01]  /*b9e0*/  MUFU.EX2 R164, R164 ;  /* 0x000000a400a47308 */ /* 0x000ea20000000800 */
[----:B0-----:R0:W-:Y:S01]  /*b9f0*/  @!P1 STS [R155+0x28820], R169 ;  /* 0x028820a99b009388 */ /* 0x0011e20000000800 */
        /* <DEDUP_REMOVED lines=16> */
[C---:B--2---:R-:W-:Y:S01]  /*bb00*/  F2FP.BF16.F32.PACK_AB R162, R164.reuse, R157 ;  /* 0x0000009da4a2723e */ /* 0x044fe200000010ff */
[----:B------:R-:W-:Y:S01]  /*bb10*/  FMUL.FTZ R141, R141, R16 ;  /* 0x000000108d8d7220 */ /* 0x000fe20000410000 */
[----:B------:R-:W-:Y:S01]  /*bb20*/  F2FP.BF16.F32.PACK_AB R154, R19, R18 ;  /* 0x00000012139a723e */ /* 0x000fe200000010ff */
[----:B------:R-:W-:Y:S01]  /*bb30*/  FADD.FTZ R165, R164, R165 ;  /* 0x000000a5a4a57221 */ /* 0x000fe20000010000 */
[-C--:B------:R-:W-:Y:S01]  /*bb40*/  FMUL.FTZ R144, R144, R16.reuse ;  /* 0x0000001090907220 */ /* 0x080fe20000410000 */
[----:B------:R-:W-:Y:S01]  /*bb50*/  FMUL.FTZ R145, R145, R16 ;  /* 0x0000001091917220 */ /* 0x000fe20000410000 */
[----:B------:R-:W0:Y:S01]  /*bb60*/  MUFU.EX2 R168, R168 ;  /* 0x000000a800a87308 */ /* 0x000e220000000800 */
[----:B----4-:R-:W-:Y:S01]  /*bb70*/  F2FP.BF16.F32.PACK_AB R158, R23, R20 ;  /* 0x00000014179e723e */ /* 0x010fe200000010ff */
[-C--:B------:R-:W-:Y:S01]  /*bb80*/  FMUL.FTZ R148, R148, R16.reuse ;  /* 0x0000001094947220 */ /* 0x080fe20000410000 */
[----:B------:R-:W-:Y:S01]  /*bb90*/  FMUL.FTZ R149, R149, R16 ;  /* 0x0000001095957220 */ /* 0x000fe20000410000 */
[----:B------:R-:W-:Y:S01]  /*bba0*/  F2FP.BF16.F32.PACK_AB R160, R153, R160 ;  /* 0x000000a099a0723e */ /* 0x000fe200000010ff */
[----:B------:R-:W-:Y:S01]  /*bbb0*/  FMUL.FTZ R26, R26, R169 ;  /* 0x000000a91a1a7220 */ /* 0x000fe20000410000 */
[----:B------:R-:W-:Y:S01]  /*bbc0*/  F2FP.BF16.F32.PACK_AB R152, R152, R17 ;  /* 0x000000119898723e */ /* 0x000fe200000010ff */
[-C--:B------:R-:W-:Y:S01]  /*bbd0*/  FMUL.FTZ R27, R27, R169.reuse ;  /* 0x000000a91b1b7220 */ /* 0x080fe20000410000 */
[----:B------:R-:W-:Y:S01]  /*bbe0*/  MUFU.EX2 R172, R172 ;  /* 0x000000ac00ac7308 */ /* 0x000fe20000000800 */
[----:B---3--:R-:W-:Y:S01]  /*bbf0*/  F2FP.BF16.F32.PACK_AB R153, R15, R22 ;  /* 0x000000160f99723e */ /* 0x008fe200000010ff */
[-C--:B------:R-:W-:Y:S01]  /*bc00*/  FMUL.FTZ R30, R30, R169.reuse ;  /* 0x000000a91e1e7220 */ /* 0x080fe20000410000 */
[----:B------:R-:W-:Y:S01]  /*bc10*/  F2FP.BF16.F32.PACK_AB R156, R21, R156 ;  /* 0x0000009c159c723e */ /* 0x000fe200000010ff */
[-C--:B------:R-:W-:Y:S01]  /*bc20*/  FMUL.FTZ R31, R31, R169.reuse ;  /* 0x000000a91f1f7220 */ /* 0x080fe20000410000 */
[-C--:B------:R-:W-:Y:S01]  /*bc30*/  FMUL.FTZ R34, R34, R169.reuse ;  /* 0x000000a922227220 */ /* 0x080fe20000410000 */
[-C--:B------:R-:W-:Y:S01]  /*bc40*/  FMUL.FTZ R35, R35, R169.reuse ;  /* 0x000000a923237220 */ /* 0x080fe20000410000 */
[----:B------:R-:W-:Y:S01]  /*bc50*/  FMUL.FTZ R38, R38, R169 ;  /* 0x000000a926267220 */ /* 0x000fe20000410000 */
[----:B------:R1:W-:Y:S01]  /*bc60*/  MUFU.EX2 R161, R170 ;  /* 0x000000aa00a17308 */ /* 0x0003e20000000800 */
[----:B0-----:R-:W-:Y:S01]  /*bc70*/  F2FP.BF16.F32.PACK_AB R155, R168, R159 ;  /* 0x0000009fa89b723e */ /* 0x001fe200000010ff */
[----:B------:R-:W-:Y:S01]  /*bc80*/  BAR.SYNC.DEFER_BLOCKING 0xf, 0x100 ;  /* 0x03c4000000007b1d */ /* 0x000fe20000010000 */
[-C--:B------:R-:W-:Y:S01]  /*bc90*/  FMUL.FTZ R39, R39, R169.reuse ;  /* 0x000000a927277220 */ /* 0x080fe20000410000 */
[-C--:B------:R-:W-:Y:S01]  /*bca0*/  FMUL.FTZ R42, R42, R169.reuse ;  /* 0x000000a92a2a7220 */ /* 0x080fe20000410000 */
[-C--:B------:R-:W-:Y:S01]  /*bcb0*/  FMUL.FTZ R43, R43, R169.reuse ;  /* 0x000000a92b2b7220 */ /* 0x080fe20000410000 */
[-C--:B------:R-:W-:Y:S01]  /*bcc0*/  FMUL.FTZ R46, R46, R169.reuse ;  /* 0x000000a92e2e7220 */ /* 0x080fe20000410000 */
[----:B------:R-:W-:Y:S01]  /*bcd0*/  FMUL.FTZ R47, R47, R169 ;  /* 0x000000a92f2f7220 */ /* 0x000fe20000410000 */
[----:B------:R-:W-:Y:S01]  /*bce0*/  MUFU.EX2 R157, R163 ;  /* 0x000000a3009d7308 */ /* 0x000fe20000000800 */
[----:B-1----:R-:W-:Y:S01]  /*bcf0*/  FFMA.FTZ R170, R169, R7, R22 ;  /* 0x00000007a9aa7223 */ /* 0x002fe20000010016 */
[-C--:B------:R-:W-:Y:S01]  /*bd00*/  FMUL.FTZ R50, R50, R169.reuse ;  /* 0x000000a932327220 */ /* 0x080fe20000410000 */
[-C--:B------:R-:W-:Y:S01]  /*bd10*/  FMUL.FTZ R51, R51, R169.reuse ;  /* 0x000000a933337220 */ /* 0x080fe20000410000 */
[-C--:B------:R-:W-:Y:S01]  /*bd20*/  FMUL.FTZ R54, R54, R169.reuse ;  /* 0x000000a936367220 */ /* 0x080fe20000410000 */
[----:B------:R-:W-:Y:S01]  /*bd30*/  FADD.FTZ R170, R15, R170 ;  /* 0x000000aa0faa7221 */ /* 0x000fe20000010000 */
[-C--:B------:R-:W-:Y:S01]  /*bd40*/  FMUL.FTZ R55, R55, R169.reuse ;  /* 0x000000a937377220 */ /* 0x080fe20000410000 */
[-C--:B------:R-:W-:Y:S01]  /*bd50*/  FMUL.FTZ R58, R58, R169.reuse ;  /* 0x000000a93a3a7220 */ /* 0x080fe20000410000 */
[----:B------:R-:W-:Y:S01]  /*bd60*/  MUFU.EX2 R173, R173 ;  /* 0x000000ad00ad7308 */ /* 0x000fe20000000800 */
[----:B------:R-:W-:Y:S01]  /*bd70*/  FADD.FTZ R7, R159, R170 ;  /* 0x000000aa9f077221 */ /* 0x000fe20000010000 */
[-C--:B------:R-:W-:Y:S01]  /*bd80*/  FMUL.FTZ R59, R59, R169.reuse ;  /* 0x000000a93b3b7220 */ /* 0x080fe20000410000 */
[-C--:B------:R-:W-:Y:S01]  /*bd90*/  FMUL.FTZ R62, R62, R169.reuse ;  /* 0x000000a93e3e7220 */ /* 0x080fe20000410000 */
[-C--:B------:R-:W-:Y:S01]  /*bda0*/  FMUL.FTZ R63, R63, R169.reuse ;  /* 0x000000a93f3f7220 */ /* 0x080fe20000410000 */
[----:B------:R-:W-:Y:S01]  /*bdb0*/  FADD.FTZ R7, R168, R7 ;  /* 0x00000007a8077221 */ /* 0x000fe20000010000 */
[-C--:B------:R-:W-:Y:S01]  /*bdc0*/  FMUL.FTZ R66, R66, R169.reuse ;  /* 0x000000a942427220 */ /* 0x080fe20000410000 */
[-C--:B------:R-:W-:Y:S01]  /*bdd0*/  FMUL.FTZ R67, R67, R169.reuse ;  /* 0x000000a943437220 */ /* 0x080fe20000410000 */
[----:B------:R-:W0:Y:S01]  /*bde0*/  MUFU.EX2 R176, R176 ;  /* 0x000000b000b07308 */ /* 0x000e220000000800 */
        /* <DEDUP_REMOVED lines=23> */
[----:B------:R0:W-:Y:S01]  /*bf60*/  MUFU.EX2 R163, R174 ;  /* 0x000000ae00a37308 */ /* 0x0001e20000000800 */
[C---:B--2---:R-:W-:Y:S01]  /*bf70*/  F2FP.BF16.F32.PACK_AB R164, R177.reuse, R176 ;  /* 0x000000b0b1a4723e */ /* 0x044fe200000010ff */
[----:B------:R-:W-:Y:S01]  /*bf80*/  FADD.FTZ R17, R177, R8 ;  /* 0x00000008b1117221 */ /* 0x000fe20000010000 */
[-C--:B------:R-:W-:Y:S01]  /*bf90*/  FMUL.FTZ R107, R107, R169.reuse ;  /* 0x000000a96b6b7220 */ /* 0x080fe20000410000 */
[-C--:B------:R-:W-:Y:S01]  /*bfa0*/  FMUL.FTZ R110, R110, R169.reuse ;  /* 0x000000a96e6e7220 */ /* 0x080fe20000410000 */
[-C--:B------:R-:W-:Y:S01]  /*bfb0*/  FMUL.FTZ R111, R111, R169.reuse ;  /* 0x000000a96f6f7220 */ /* 0x080fe20000410000 */
[-C--:B------:R-:W-:Y:S01]  /*bfc0*/  FMUL.FTZ R114, R114, R169.reuse ;  /* 0x000000a972727220 */ /* 0x080fe20000410000 */
[----:B------:R-:W-:Y:S01]  /*bfd0*/  FMUL.FTZ R115, R115, R169 ;  /* 0x000000a973737220 */ /* 0x000fe20000410000 */
[----:B------:R-:W2:Y:S01]  /*bfe0*/  MUFU.EX2 R20, R171 ;  /* 0x000000ab00147308 */ /* 0x000ea20000000800 */
[----:B0-----:R-:W-:Y:S01]  /*bff0*/  FADD.FTZ R174, R172, R7 ;  /* 0x00000007acae7221 */ /* 0x001fe20000010000 */
[----:B---3--:R-:W-:Y:S01]  /*c000*/  F2FP.BF16.F32.PACK_AB R159, R18, R173 ;  /* 0x000000ad129f723e */ /* 0x008fe200000010ff */
[-C--:B------:R-:W-:Y:S01]  /*c010*/  FMUL.FTZ R118, R118, R169.reuse ;  /* 0x000000a976767220 */ /* 0x080fe20000410000 */
[-C--:B------:R-:W-:Y:S01]  /*c020*/  FMUL.FTZ R119, R119, R169.reuse ;  /* 0x000000a977777220 */ /* 0x080fe20000410000 */
[C---:B------:R-:W-:Y:S01]  /*c030*/  FADD.FTZ R174, R157.reuse, R174 ;  /* 0x000000ae9dae7221 */ /* 0x040fe20000010000 */
[----:B------:R-:W-:Y:S01]  /*c040*/  F2FP.BF16.F32.PACK_AB R157, R157, R172 ;  /* 0x000000ac9d9d723e */ /* 0x000fe200000010ff */
[-C--:B------:R-:W-:Y:S01]  /*c050*/  FMUL.FTZ R122, R122, R169.reuse ;  /* 0x000000a97a7a7220 */ /* 0x080fe20000410000 */
[----:B------:R-:W0:Y:S01]  /*c060*/  MUFU.EX2 R170, R175 ;  /* 0x000000af00aa7308 */ /* 0x000e220000000800 */
[----:B------:R-:W-:Y:S01]  /*c070*/  FADD.FTZ R7, R173, R174 ;  /* 0x000000aead077221 */ /* 0x000fe20000010000 */
[-C--:B------:R-:W-:Y:S01]  /*c080*/  FMUL.FTZ R123, R123, R169.reuse ;  /* 0x000000a97b7b7220 */ /* 0x080fe20000410000 */
[----:B------:R1:W-:Y:S01]  /*c090*/  STSM.16.M88.4 [R10], R156 ;  /* 0x0000009c0a007844 */ /* 0x0003e20000000200 */
[-C--:B------:R-:W-:Y:S01]  /*c0a0*/  FMUL.FTZ R126, R126, R169.reuse ;  /* 0x000000a97e7e7220 */ /* 0x080fe20000410000 */
[----:B------:R-:W-:Y:S01]  /*c0b0*/  FADD.FTZ R176, R18, R7 ;  /* 0x0000000712b07221 */ /* 0x000fe20000010000 */
[-C--:B------:R-:W-:Y:S01]  /*c0c0*/  FMUL.FTZ R127, R127, R169.reuse ;  /* 0x000000a97f7f7220 */ /* 0x080fe20000410000 */
[----:B------:R-:W-:Y:S01]  /*c0d0*/  FMUL.FTZ R130, R130, R169 ;  /* 0x000000a982827220 */ /* 0x000fe20000410000 */
[----:B------:R3:W4:Y:S01]  /*c0e0*/  MUFU.EX2 R165, R178 ;  /* 0x000000b200a57308 */ /* 0x0007220000000800 */
[----:B------:R-:W-:Y:S01]  /*c0f0*/  FADD.FTZ R7, R161, R176 ;  /* 0x000000b0a1077221 */ /* 0x000fe20000010000 */
[----:B--2---:R-:W-:Y:S01]  /*c100*/  F2FP.BF16.F32.PACK_AB R161, R20, R161 ;  /* 0x000000a114a1723e */ /* 0x004fe200000010ff */
[-C--:B------:R-:W-:Y:S01]  /*c110*/  FMUL.FTZ R131, R131, R169.reuse ;  /* 0x000000a983837220 */ /* 0x080fe20000410000 */
[-C--:B------:R-:W-:Y:S01]  /*c120*/  FMUL.FTZ R134, R134, R169.reuse ;  /* 0x000000a986867220 */ /* 0x080fe20000410000 */
[----:B------:R-:W-:Y:S01]  /*c130*/  FADD.FTZ R176, R20, R7 ;  /* 0x0000000714b07221 */ /* 0x000fe20000010000 */
[-C--:B------:R-:W-:Y:S01]  /*c140*/  FMUL.FTZ R135, R135, R169.reuse ;  /* 0x000000a987877220 */ /* 0x080fe20000410000 */
[----:B------:R-:W-:Y:S01]  /*c150*/  FMUL.FTZ R138, R138, R169 ;  /* 0x000000a98a8a7220 */ /* 0x000fe20000410000 */
[----:B------:R-:W2:Y:S01]  /*c160*/  MUFU.EX2 R174, R179 ;  /* 0x000000b300ae7308 */ /* 0x000ea20000000800 */
[----:B------:R-:W-:Y:S01]  /*c170*/  FADD.FTZ R7, R163, R176 ;  /* 0x000000b0a3077221 */ /* 0x000fe20000010000 */
[----:B0-----:R-:W-:Y:S01]  /*c180*/  F2FP.BF16.F32.PACK_AB R163, R170, R163 ;  /* 0x000000a3aaa3723e */ /* 0x001fe200000010ff */
[-C--:B------:R-:W-:Y:S01]  /*c190*/  FMUL.FTZ R139, R139, R169.reuse ;  /* 0x000000a98b8b7220 */ /* 0x080fe20000410000 */
[-C--:B------:R-:W-:Y:S01]  /*c1a0*/  FMUL.FTZ R142, R142, R169.reuse ;  /* 0x000000a98e8e7220 */ /* 0x080fe20000410000 */
[----:B---3--:R-:W-:Y:S01]  /*c1b0*/  FADD.FTZ R178, R170, R7 ;  /* 0x00000007aab27221 */ /* 0x008fe20000010000 */
[-C--:B------:R-:W-:Y:S01]  /*c1c0*/  FMUL.FTZ R143, R143, R169.reuse ;  /* 0x000000a98f8f7220 */ /* 0x080fe20000410000 */
[----:B------:R1:W-:Y:S01]  /*c1d0*/  STSM.16.M88.4 [R11], R160 ;  /* 0x000000a00b007844 */ /* 0x0003e20000000200 */
[----:B------:R-:W0:Y:S01]  /*c1e0*/  MUFU.EX2 R167, R182 ;  /* 0x000000b600a77308 */ /* 0x000e220000000800 */
[----:B----4-:R-:W-:Y:S01]  /*c1f0*/  FADD.FTZ R7, R165, R178 ;  /* 0x000000b2a5077221 */ /* 0x010fe20000010000 */
[-C--:B------:R-:W-:Y:S01]  /*c200*/  FMUL.FTZ R146, R146, R169.reuse ;  /* 0x000000a992927220 */ /* 0x080fe20000410000 */
[-C--:B------:R-:W-:Y:S01]  /*c210*/  FMUL.FTZ R147, R147, R169.reuse ;  /* 0x000000a993937220 */ /* 0x080fe20000410000 */
[-C--:B------:R-:W-:Y:S01]  /*c220*/  FMUL.FTZ R150, R150, R169.reuse ;  /* 0x000000a996967220 */ /* 0x080fe20000410000 */
[----:B------:R-:W-:-:S03]  /*c230*/  FMUL.FTZ R151, R151, R169 ;  /* 0x000000a997977220 */ /* 0x000fc60000410000 */
[----:B------:R-:W3:Y:S01]  /*c240*/  MUFU.EX2 R180, R180 ;  /* 0x000000b400b47308 */ /* 0x000ee20000000800 */
[C---:B--2---:R-:W-:Y:S01]  /*c250*/  FADD.FTZ R16, R174.reuse, R7 ;  /* 0x00000007ae107221 */ /* 0x044fe20000010000 */
[----:B------:R-:W-:-:S06]  /*c260*/  F2FP.BF16.F32.PACK_AB R165, R174, R165 ;  /* 0x000000a5aea5723e */ /* 0x000fcc00000010ff */
[----:B------:R-:W2:Y:S01]  /*c270*/  MUFU.EX2 R181, R181 ;  /* 0x000000b500b57308 */ /* 0x000ea20000000800 */
[----:B0-----:R-:W-:-:S07]  /*c280*/  FADD.FTZ R7, R167, R16 ;  /* 0x00000010a7077221 */ /* 0x001fce0000010000 */
[----:B------:R-:W0:Y:S01]  /*c290*/  MUFU.EX2 R176, R183 ;  /* 0x000000b700b07308 */ /* 0x000e220000000800 */
[----:B---3--:R-:W-:Y:S01]  /*c2a0*/  FADD.FTZ R8, R180, R17 ;  /* 0x00000011b4087221 */ /* 0x008fe20000010000 */
[----:B--2---:R-:W-:-:S03]  /*c2b0*/  F2FP.BF16.F32.PACK_AB R166, R181, R180 ;  /* 0x000000b4b5a6723e */ /* 0x004fc600000010ff */
[----:B------:R-:W-:Y:S01]  /*c2c0*/  FADD.FTZ R8, R181, R8 ;  /* 0x00000008b5087221 */ /* 0x000fe20000010000 */
[C---:B0-----:R-:W-:Y:S01]  /*c2d0*/  F2FP.BF16.F32.PACK_AB R167, R176.reuse, R167 ;  /* 0x000000a7b0a7723e */ /* 0x041fe200000010ff */
[----:B------:R-:W-:-:S04]  /*c2e0*/  FADD.FTZ R7, R176, R7 ;  /* 0x00000007b0077221 */ /* 0x000fc80000010000 */
[----:B------:R1:W-:Y:S01]  /*c2f0*/  STSM.16.M88.4 [R9], R164 ;  /* 0x000000a409007844 */ /* 0x0003e20000000200 */
[----:B------:R-:W-:Y:S05]  /*c300*/  @!P5 BRA `(.L_x_4830) ;  /* 0x000000000004d947 */ /* 0x000fea0003800000 */
[----:B------:R-:W-:Y:S01]  /*c310*/  BPT.TRAP 0x1 ;  /* 0x000000040000795c */ /* 0x000fe20000300000 */
.L_x_4830:
[----:B------:R0:W2:Y:S01]  /*c320*/  SYNCS.PHASECHK.TRANS64.TRYWAIT P0, [UR30+0x28c50], R13 ;  /* 0x028c500dff0075a7 */ /* 0x0000a2000800015e */
[----:B------:R-:W-:Y:S05]  /*c330*/  @!P5 BRA `(.L_x_4831) ;  /* 0x000000000004d947 */ /* 0x000fea0003800000 */
[----:B------:R-:W-:Y:S01]  /*c340*/  BPT.TRAP 0x1 ;  /* 0x000000040000795c */ /* 0x000fe20000300000 */
.L_x_4831:
[----:B--2---:R-:W-:Y:S05]  /*c350*/  @P0 BRA `(.L_x_4832) ;  /* 0x0000000000080947 */ /* 0x004fea0003800000 */
[----:B------:R-:W2:Y:S02]  /*c360*/  SYNCS.PHASECHK.TRANS64.TRYWAIT P0, [UR30+0x28c50], R13 ;  /* 0x028c500dff0075a7 */ /* 0x000ea4000800015e */
[----:B--2---:R-:W-:Y:S05]  /*c370*/  @!P0 BRA `(.L_x_4833) ;  /* 0x0000008000b88947 */ /* 0x004fea0003800000 */
.L_x_4832:
[----:B------:R-:W-:Y:S01]  /*c380*/  ULEA UR11, UR4, UR36, 0xc ;  /* 0x00000024040b7291 */ /* 0x000fe2000f8e603f */
[----:B------:R-:W-:Y:S01]  /*c390*/  WARPGROUP.ARRIVE ;  /* 0x00000000000079c5 */ /* 0x000fe20000000000 */
[----:B------:R-:W-:Y:S01]  /*c3a0*/  UMOV UR15, 0x40000040 ;  /* 0x40000040000f7882 */ /* 0x000fe20000000000 */
[----:B------:R-:W-:Y:S01]  /*c3b0*/  UISETP.GT.AND UP1, UPT, UR42, UR38, UPT ;  /* 0x000000262a00728c */ /* 0x000fe2000bf24270 */
[----:B--2---:R-:W-:Y:S01]  /*c3c0*/  @!P6 VIADD R14, R14, 0x28c60 ;  /* 0x00028c600e0ee836 */ /* 0x004fe20000000000 */
[----:B------:R-:W-:Y:S01]  /*c3d0*/  UIADD3 UR42, UR42, -0x1, URZ ;  /* 0xffffffff2a2a7890 */ /* 0x000fe2000fffe03f */
[----:B------:R-:W-:Y:S01]  /*c3e0*/  IMAD.MOV.U32 R15, RZ, RZ, R6 ;  /* 0x000000ffff0f7224 */ /* 0x000fe200078e0006 */
[----:B------:R-:W-:Y:S01]  /*c3f0*/  UMOV UR14, UR11 ;  /* 0x0000000b000e7c82 */ /* 0x000fe20008000000 */
[----:B------:R-:W-:Y:S01]  /*c400*/  UMOV UR25, UR4 ;  /* 0x0000000400197c82 */ /* 0x000fe20008000000 */
[----:B------:R-:W-:Y:S01]  /*c410*/  HGMMA.64x256x16.F32.BF16 R24, R152, gdesc[UR12].tnspB, R24, gsb0 ;  /* 0x43e0000c98187df0 */ /* 0x000fe20008001818 */
[----:B------:R-:W-:Y:S01]  /*c420*/  UIADD3 UR14, UR11, 0x80, URZ ;  /* 0x000000800b0e7890 */ /* 0x000fe2000fffe03f */
[----:B------:R-:W-:Y:S01]  /*c430*/  PLOP3.LUT P0, PT, PT, PT, UP1, 0x80, 0x0 ;  /* 0x000000000000781c */ /* 0x000fe20003f0f018 */
[----:B------:R-:W-:Y:S01]  /*c440*/  UMOV UR15, 0x40000040 ;  /* 0x40000040000f7882 */ /* 0x000fe20000000000 */
[----:B------:R-:W-:Y:S01]  /*c450*/  @!P6 PRMT R14, RZ, 0x654, R14 ;  /* 0x00000654ff0ee816 */ /* 0x000fe2000000000e */
        /* <DEDUP_REMOVED lines=28> */
.L_x_4817:
[----:B-1-3--:R-:W1:Y:S01]  /*c620*/  SHFL.BFLY PT, R9, R8, 0x2, 0x1f ;  /* 0x0c401f0008097f89 */ /* 0x00ae6200000e0000 */
[----:B------:R-:W-:Y:S01]  /*c630*/  IMAD.MOV.U32 R10, RZ, RZ, RZ ;  /* 0x000000ffff0a7224 */ /* 0x000fe200078e00ff */
[----:B------:R-:W-:Y:S08]  /*c640*/  BAR.ARV 0x8, 0x100 ;  /* 0x0204000000007b1d */ /* 0x000ff00000002000 */
[----:B------:R-:W-:Y:S01]  /*c650*/  BAR.SYNC.DEFER_BLOCKING 0xf, 0x100 ;  /* 0x03c4000000007b1d */ /* 0x000fe20000010000 */
[----:B------:R-:W-:Y:S01]  /*c660*/  ISETP.NE.AND P0, PT, R4, RZ, PT ;  /* 0x000000ff0400720c */ /* 0x000fe20003f05270 */
[----:B------:R-:W-:-:S04]  /*c670*/  IMAD.U32 R4, RZ, RZ, UR4 ;  /* 0x00000004ff047e24 */ /* 0x000fc8000f8e00ff */
[----:B------:R-:W3:Y:S01]  /*c680*/  SHFL.BFLY PT, R2, R7, 0x2, 0x1f ;  /* 0x0c401f0007027f89 */ /* 0x000ee200000e0000 */
[----:B-1----:R-:W-:Y:S01]  /*c690*/  FADD.FTZ R9, R9, R8 ;  /* 0x0000000809097221 */ /* 0x002fe20000010000 */
[----:B------:R-:W-:-:S04]  /*c6a0*/  MOV R8, UR10 ;  /* 0x0000000a00087c02 */ /* 0x000fc80008000f00 */
[----:B------:R-:W1:Y:S01]  /*c6b0*/  SHFL.BFLY PT, R0, R9, 0x1, 0x1f ;  /* 0x0c201f0009007f89 */ /* 0x000e6200000e0000 */
[----:B---3--:R-:W-:-:S05]  /*c6c0*/  FADD.FTZ R2, R2, R7 ;  /* 0x0000000702027221 */ /* 0x008fca0000010000 */
[----:B------:R-:W3:Y:S01]  /*c6d0*/  SHFL.BFLY PT, R11, R2, 0x1, 0x1f ;  /* 0x0c201f00020b7f89 */ /* 0x000ee200000e0000 */
[----:B-1----:R-:W-:Y:S01]  /*c6e0*/  FADD.FTZ R12, R9, R0 ;  /* 0x00000000090c7221 */ /* 0x002fe20000010000 */
[----:B------:R-:W-:Y:S02]  /*c6f0*/  IMAD.MOV.U32 R0, RZ, RZ, RZ ;  /* 0x000000ffff007224 */ /* 0x000fe400078e00ff */
[----:B------:R-:W-:Y:S02]  /*c700*/  IMAD R9, R4, 0x40, R3 ;  /* 0x0000004004097824 */ /* 0x000fe400078e0203 */
[----:B------:R-:W-:Y:S01]  /*c710*/  FSETP.NE.FTZ.AND P1, PT, R12, RZ, PT ;  /* 0x000000ff0c00720b */ /* 0x000fe20003f35000 */
[----:B------:R-:W-:Y:S02]  /*c720*/  IMAD.MOV.U32 R4, RZ, RZ, -0x800000 ;  /* 0xff800000ff047424 */ /* 0x000fe400078e00ff */
[----:B------:R-:W-:-:S10]  /*c730*/  @!P0 LEA R9, R9, UR37, 0x2 ;  /* 0x0000002509098c11 */ /* 0x000fd4000f8e10ff */
[----:B------:R-:W1:Y:S01]  /*c740*/  @P1 MUFU.RCP R10, R12 ;  /* 0x0000000c000a1308 */ /* 0x000e620000001000 */
[----:B------:R-:W-:Y:S01]  /*c750*/  @P1 FMUL.FTZ R8, R8, 0.69314718246459960938 ;  /* 0x3f31721808081820 */ /* 0x000fe20000410000 */
[----:B---3--:R-:W-:Y:S01]  /*c760*/  FADD.FTZ R11, R2, R11 ;  /* 0x0000000b020b7221 */ /* 0x008fe20000010000 */
[----:B------:R-:W-:-:S04]  /*c770*/  IMAD.MOV.U32 R2, RZ, RZ, -0x800000 ;  /* 0xff800000ff027424 */ /* 0x000fc800078e00ff */
[----:B------:R-:W-:Y:S01]  /*c780*/  FSETP.NE.FTZ.AND P2, PT, R11, RZ, PT ;  /* 0x000000ff0b00720b */ /* 0x000fe20003f55000 */
[----:B------:R-:W-:Y:S01]  /*c790*/  @P1 MUFU.LG2 R3, R12 ;  /* 0x0000000c00031308 */ /* 0x000fe20000000c00 */
[----:B-1----:R1:W-:Y:S01]  /*c7a0*/  @!P0 STS [R9+0x28800], R10 ;  /* 0x0288000a09008388 */ /* 0x0023e20000000800 */
[-C--:B------:R-:W-:Y:S01]  /*c7b0*/  FMUL.FTZ R24, R24, R10.reuse ;  /* 0x0000000a18187220 */ /* 0x080fe20000410000 */
[----:B------:R-:W-:-:S09]  /*c7c0*/  FMUL.FTZ R25, R25, R10 ;  /* 0x0000000a19197220 */ /* 0x000fd20000410000 */
[----:B------:R-:W3:Y:S01]  /*c7d0*/  @P2 MUFU.RCP R0, R11 ;  /* 0x0000000b00002308 */ /* 0x000ee20000001000 */
[-C--:B------:R-:W-:Y:S01]  /*c7e0*/  FMUL.FTZ R28, R28, R10.reuse ;  /* 0x0000000a1c1c7220 */ /* 0x080fe20000410000 */
[-C--:B------:R-:W-:Y:S01]  /*c7f0*/  FMUL.FTZ R29, R29, R10.reuse ;  /* 0x0000000a1d1d7220 */ /* 0x080fe20000410000 */
[-C--:B------:R-:W-:Y:S01]  /*c800*/  FMUL.FTZ R32, R32, R10.reuse ;  /* 0x0000000a20207220 */ /* 0x080fe20000410000 */
[-C--:B------:R-:W-:Y:S01]  /*c810*/  FMUL.FTZ R33, R33, R10.reuse ;  /* 0x0000000a21217220 */ /* 0x080fe20000410000 */
[-C--:B------:R-:W-:Y:S01]  /*c820*/  FMUL.FTZ R36, R36, R10.reuse ;  /* 0x0000000a24247220 */ /* 0x080fe20000410000 */
[-C--:B------:R-:W-:Y:S01]  /*c830*/  FMUL.FTZ R37, R37, R10.reuse ;  /* 0x0000000a25257220 */ /* 0x080fe20000410000 */
[-C--:B------:R-:W-:Y:S01]  /*c840*/  FMUL.FTZ R40, R40, R10.reuse ;  /* 0x0000000a28287220 */ /* 0x080fe20000410000 */
[----:B------:R-:W5:Y:S01]  /*c850*/  @P2 MUFU.LG2 R7, R11 ;  /* 0x0000000b00072308 */ /* 0x000f620000000c00 */
        /* <DEDUP_REMOVED lines=8> */
[----:B---3--:R3:W-:Y:S01]  /*c8e0*/  @!P0 STS [R9+0x28820], R0 ;  /* 0x0288200009008388 */ /* 0x0087e20000000800 */
        /* <DEDUP_REMOVED lines=47> */
[----:B-1----:R-:W-:-:S02]  /*cbe0*/  IMAD.U32 R10, RZ, RZ, UR10 ;  /* 0x0000000aff0a7e24 */ /* 0x002fc4000f8e00ff */
[----:B------:R-:W-:Y:S01]  /*cbf0*/  @P1 FMUL.FTZ R3, R3, 0.69314718246459960938 ;  /* 0x3f31721803031820 */ /* 0x000fe20000410000 */
[----:B-----5:R-:W-:Y:S01]  /*cc00*/  @P2 FMUL.FTZ R7, R7, 0.69314718246459960938 ;  /* 0x3f31721807072820 */ /* 0x020fe20000410000 */
[----:B------:R-:W-:Y:S01]  /*cc10*/  PLOP3.LUT P0, PT, PT, PT, PT, 0x8, 0x0 ;  /* 0x000000000000781c */ /* 0x000fe20003f0e170 */
        /* <DEDUP_REMOVED lines=67> */
[----:B---3--:R-:W-:Y:S06]  /*d050*/  BAR.ARV 0xe, 0x100 ;  /* 0x0384000000007b1d */ /* 0x008fec0000002000 */
.L_x_4749:
[----:B------:R-:W-:Y:S05]  /*d060*/  @P0 BRA `(.L_x_4835) ;  /* 0x0000002000f80947 */ /* 0x000fea0003800000 */
[----:B------:R-:W1:Y:S01]  /*d070*/  S2R R0, SR_TID.X ;  /* 0x0000000000007919 */ /* 0x000e620000002100 */
[----:B------:R-:W3:Y:S01]  /*d080*/  S2UR UR5, SR_CgaCtaId ;  /* 0x00000000000579c3 */ /* 0x000ee20000008800 */
[----:B------:R-:W-:Y:S01]  /*d090*/  UMOV UR4, 0x400 ;  /* 0x0000040000047882 */ /* 0x000fe20000000000 */
[----:B------:R-:W-:-:S06]  /*d0a0*/  IMAD R3, RZ, RZ, -UR40 ;  /* 0x80000028ff037e24 */ /* 0x000fcc000f8e02ff */
[----:B------:R-:W-:Y:S08]  /*d0b0*/  BAR.SYNC.DEFER_BLOCKING 0x1, 0x100 ;  /* 0x0044000000007b1d */ /* 0x000ff00000010000 */
[----:B------:R-:W5:Y:S08]  /*d0c0*/  S2UR UR6, SR_CTAID.Y ;  /* 0x00000000000679c3 */ /* 0x000f700000002600 */
[----:B------:R-:W5:Y:S01]  /*d0d0*/  LDC R10, c[0x0][0xc50] ;  /* 0x00031400ff0a7b82 */ /* 0x000f620000000800 */
[----:B---3--:R-:W-:-:S07]  /*d0e0*/  ULEA UR4, UR5, UR4, 0x18 ;  /* 0x0000000405047291 */ /* 0x008fce000f8ec03f */
[----:B------:R-:W3:Y:S01]  /*d0f0*/  LDC R6, c[0x0][0xbe8] ;  /* 0x0002fa00ff067b82 */ /* 0x000ee20000000800 */
[----:B------:R-:W-:Y:S01]  /*d100*/  UIADD3 UR4, UR4, 0x28c20, URZ ;  /* 0x00028c2004047890 */ /* 0x000fe2000fffe03f */
[----:B-1----:R-:W-:-:S03]  /*d110*/  VIADD R20, R0, 0xffffff80 ;  /* 0xffffff8000147836 */ /* 0x002fc60000000000 */
[----:B------:R-:W-:Y:S02]  /*d120*/  UPRMT UR4, URZ, 0x654, UR4 ;  /* 0x000006543f047896 */ /* 0x000fe40008000004 */
[----:B------:R-:W-:-:S04]  /*d130*/  SHF.R.S32.HI R21, RZ, 0x1f, R20 ;  /* 0x0000001fff157819 */ /* 0x000fc80000011414 */
[----:B------:R-:W-:Y:S01]  /*d140*/  LEA.HI R9, R21, R20, RZ, 0x7 ;  /* 0x0000001415097211 */ /* 0x000fe200078f38ff */
[----:B-----5:R-:W-:Y:S01]  /*d150*/  IMAD R3, R10, R3, UR6 ;  /* 0x000000060a037e24 */ /* 0x020fe2000f8e0203 */
[----:B------:R-:W-:Y:S01]  /*d160*/  USHF.R.S32.HI UR6, URZ, 0x1f, UR40 ;  /* 0x0000001f3f067899 */ /* 0x000fe20008011428 */
[----:B------:R-:W-:Y:S01]  /*d170*/  SYNCS.ARRIVE.TRANS64.RED.A1T0 RZ, [UR4], RZ ;  /* 0x000000ffffff79a7 */ /* 0x000fe20008100404 */
[----:B------:R-:W-:Y:S02]  /*d180*/  SHF.R.S32.HI R0, RZ, 0x7, R9 ;  /* 0x00000007ff007819 */ /* 0x000fe40000011409 */
[----:B------:R-:W-:-:S03]  /*d190*/  LOP3.LUT R5, R9, 0xffffff80, RZ, 0xc0, !PT ;  /* 0xffffff8009057812 */ /* 0x000fc600078ec0ff */
[----:B------:R-:W1:Y:S01]  /*d1a0*/  SHFL.IDX PT, R7, R0, RZ, 0x1f ;  /* 0x00001fff00077589 */ /* 0x000e6200000e0000 */
[----:B---3--:R-:W-:Y:S01]  /*d1b0*/  ISETP.NE.AND P1, PT, R6, 0x1, PT ;  /* 0x000000010600780c */ /* 0x008fe20003f25270 */
[----:B------:R-:W-:Y:S01]  /*d1c0*/  IMAD.IADD R8, R20, 0x1, -R5 ;  /* 0x0000000114087824 */ /* 0x000fe200078e0a05 */
[----:B------:R-:W-:-:S04]  /*d1d0*/  SHF.R.S32.HI R5, RZ, 0x1f, R3 ;  /* 0x0000001fff057819 */ /* 0x000fc80000011403 */
[----:B------:R-:W-:Y:S02]  /*d1e0*/  SHF.R.S32.HI R155, RZ, 0x1f, R8 ;  /* 0x0000001fff9b7819 */ /* 0x000fe40000011408 */
[----:B-1----:R-:W-:Y:S02]  /*d1f0*/  ISETP.NE.AND P0, PT, R7, RZ, PT ;  /* 0x000000ff0700720c */ /* 0x002fe40003f05270 */
[----:B------:R-:W-:-:S04]  /*d200*/  LEA.HI R7, R155, R8, RZ, 0x2 ;  /* 0x000000089b077211 */ /* 0x000fc800078f10ff */
[----:B------:R-:W-:-:S07]  /*d210*/  SHF.R.S32.HI R154, RZ, 0x2, R7 ;  /* 0x00000002ff9a7819 */ /* 0x000fce0000011407 */
[----:B------:R-:W-:Y:S05]  /*d220*/  @P0 BRA `(.L_x_4836) ;  /* 0x0000000400440947 */ /* 0x000fea0003800000 */
[----:B------:R-:W1:Y:S01]  /*d230*/  LDC R16, c[0x0][0xbe8] ;  /* 0x0002fa00ff107b82 */ /* 0x000e620000000800 */
[----:B------:R-:W-:Y:S01]  /*d240*/  LOP3.LUT R9, R9, 0xffffff80, RZ, 0xc0, !PT ;  /* 0xffffff8009097812 */ /* 0x000fe200078ec0ff */
[----:B------:R-:W3:Y:S01]  /*d250*/  S2R R22, SR_CTAID.X ;  /* 0x0000000000167919 */ /* 0x000ee20000002500 */
[----:B------:R-:W-:Y:S01]  /*d260*/  LEA.HI R11, R21, R20, RZ, 0x2 ;  /* 0x00000014150b7211 */ /* 0x000fe200078f10ff */
[----:B------:R-:W-:Y:S02]  /*d270*/  ULDC.64 UR4, c[0x0][0xbd0] ;  /* 0x0002f40000047ab9 */ /* 0x000fe40000000a00 */
[C---:B------:R-:W-:Y:S01]  /*d280*/  IMAD.IADD R23, R20.reuse, 0x1, -R9 ;  /* 0x0000000114177824 */ /* 0x040fe200078e0a09 */
[----:B------:R-:W-:Y:S01]  /*d290*/  LOP3.LUT R11, R11, 0xfffffffc, RZ, 0xc0, !PT ;  /* 0xfffffffc0b0b7812 */ /* 0x000fe200078ec0ff */
[----:B------:R-:W5:Y:S01]  /*d2a0*/  S2UR UR7, SR_CTAID.Z ;  /* 0x00000000000779c3 */ /* 0x000f620000002700 */
[----:B------:R-:W-:Y:S02]  /*d2b0*/  UIMAD.WIDE.U32 UR8, UR40, UR4, URZ ;  /* 0x00000004280872a5 */ /* 0x000fe4000f8e003f */
[----:B------:R-:W-:Y:S01]  /*d2c0*/  SHF.R.S32.HI R10, RZ, 0x1f, R23 ;  /* 0x0000001fff0a7819 */ /* 0x000fe20000011417 */
[----:B------:R-:W-:Y:S01]  /*d2d0*/  UIMAD UR4, UR6, UR4, URZ ;  /* 0x00000004060472a4 */ /* 0x000fe2000f8e023f */
[----:B------:R-:W-:-:S02]  /*d2e0*/  IADD3 R11, R20, -R11, RZ ;  /* 0x8000000b140b7210 */ /* 0x000fc40007ffe0ff */
[CC--:B------:R-:W-:Y:S01]  /*d2f0*/  LEA.HI R152, R10.reuse, R23.reuse, RZ, 0x2 ;  /* 0x000000170a987211 */ /* 0x0c0fe200078f10ff */
[----:B------:R-:W3:Y:S01]  /*d300*/  LDC.64 R18, c[0x0][0xbd8] ;  /* 0x0002f600ff127b82 */ /* 0x000ee20000000a00 */
[----:B------:R-:W-:Y:S01]  /*d310*/  LEA.HI R10, R10, R23, RZ, 0x5 ;  /* 0x000000170a0a7211 */ /* 0x000fe200078f28ff */
[----:B------:R-:W-:Y:S01]  /*d320*/  UIMAD UR4, UR40, UR5, UR4 ;  /* 0x00000005280472a4 */ /* 0x000fe2000f8e0204 */
[--C-:B------:R-:W-:Y:S02]  /*d330*/  SHF.R.S32.HI R9, RZ, 0x2, R152.reuse ;  /* 0x00000002ff097819 */ /* 0x100fe40000011498 */
[----:B------:R-:W-:Y:S01]  /*d340*/  SHF.R.S32.HI R12, RZ, 0x1f, R152 ;  /* 0x0000001fff0c7819 */ /* 0x000fe20000011498 */
[----:B------:R-:W-:Y:S01]  /*d350*/  UIADD3 UR4, UR9, UR4, URZ ;  /* 0x0000000409047290 */ /* 0x000fe2000fffe03f */
[----:B------:R-:W-:Y:S02]  /*d360*/  SHF.R.S32.HI R10, RZ, 0x5, R10 ;  /* 0x00000005ff0a7819 */ /* 0x000fe4000001140a */
[----:B-1----:R-:W-:-:S02]  /*d370*/  ISETP.NE.AND P0, PT, R16, 0x1, PT ;  /* 0x000000011000780c */ /* 0x002fc40003f05270 */
[----:B------:R-:W-:Y:S02]  /*d380*/  LEA.HI R12, R12, R9, RZ, 0x3 ;  /* 0x000000090c0c7211 */ /* 0x000fe400078f18ff */
[----:B------:R-:W-:Y:S02]  /*d390*/  LOP3.LUT R152, R152, 0x7ffffffc, RZ, 0xc0, !PT ;  /* 0x7ffffffc98987812 */ /* 0x000fe400078ec0ff */
[----:B------:R-:W-:Y:S01]  /*d3a0*/  LOP3.LUT R12, R12, 0xfffffff8, RZ, 0xc0, !PT ;  /* 0xfffffff80c0c7812 */ /* 0x000fe200078ec0ff */
[----:B-----5:R-:W-:Y:S02]  /*d3b0*/  USHF.R.S32.HI UR5, URZ, 0x1f, UR7 ;  /* 0x0000001f3f057899 */ /* 0x020fe40008011407 */
[----:B------:R-:W-:Y:S02]  /*d3c0*/  IMAD.IADD R152, R23, 0x1, -R152 ;  /* 0x0000000117987824 */ /* 0x000fe400078e0a98 */
[----:B------:R-:W-:Y:S01]  /*d3d0*/  IMAD.IADD R9, R9, 0x1, -R12 ;  /* 0x0000000109097824 */ /* 0x000fe200078e0a0c */
[----:B------:R-:W-:Y:S01]  /*d3e0*/  LEA.HI R12, R11, R11, RZ, 0x1 ;  /* 0x0000000b0b0c7211 */ /* 0x000fe200078f08ff */
[----:B0-2-4-:R-:W0:Y:S01]  /*d3f0*/  @P0 LDC R14, c[0x0][0xbec] ;  /* 0x0002fb00ff0e0b82 */ /* 0x015e220000000800 */
[----:B------:R-:W-:-:S02]  /*d400*/  IMAD.SHL.U32 R152, R152, 0x2, RZ ;  /* 0x0000000298987824 */ /* 0x000fc400078e00ff */
[----:B------:R-:W-:Y:S01]  /*d410*/  LOP3.LUT R12, R12, 0x1ffffffe, RZ, 0xc0, !PT ;  /* 0x1ffffffe0c0c7812 */ /* 0x000fe200078ec0ff */
[----:B------:R-:W-:Y:S02]  /*d420*/  IMAD R153, R10, 0x10, R9 ;  /* 0x000000100a997824 */ /* 0x000fe400078e0209 */
[----:B------:R-:W-:Y:S02]  /*d430*/  IMAD.U32 R10, RZ, RZ, UR8 ;  /* 0x00000008ff0a7e24 */ /* 0x000fe4000f8e00ff */
[----:B------:R-:W1:Y:S01]  /*d440*/  @P0 LDC R17, c[0x0][0xbf0] ;  /* 0x0002fc00ff110b82 */ /* 0x000e620000000800 */
[----:B------:R-:W-:Y:S02]  /*d450*/  IMAD.IADD R12, R11, 0x1, -R12 ;  /* 0x000000010b0c7824 */ /* 0x000fe400078e0a0c */
[----:B------:R-:W-:Y:S02]  /*d460*/  IMAD.U32 R11, RZ, RZ, UR9 ;  /* 0x00000009ff0b7e24 */ /* 0x000fe4000f8e00ff */
[----:B------:R-:W-:-:S02]  /*d470*/  IMAD R9, R12, 0x8, R153 ;  /* 0x000000080c097824 */ /* 0x000fc400078e0299 */
[----:B---3--:R-:W-:Y:S02]  /*d480*/  IMAD R12, R18, UR5, RZ ;  /* 0x00000005120c7c24 */ /* 0x008fe4000f8e02ff */
[----:B------:R-:W-:Y:S01]  /*d490*/  IMAD.U32 R11, RZ, RZ, UR4 ;  /* 0x00000004ff0b7e24 */ /* 0x000fe2000f8e00ff */
[----:B------:R-:W-:Y:S01]  /*d4a0*/  LEA R9, R22, R9, 0x6 ;  /* 0x0000000916097211 */ /* 0x000fe200078e30ff */
[----:B------:R-:W-:Y:S01]  /*d4b0*/  IMAD R15, R19, UR7, R12 ;  /* 0x00000007130f7c24 */ /* 0x000fe2000f8e020c */
[----:B------:R-:W-:Y:S01]  /*d4c0*/  ULDC.64 UR4, c[0x0][0xbe0] ;  /* 0x0002f80000047ab9 */ /* 0x000fe20000000a00 */
[----:B------:R-:W-:-:S04]  /*d4d0*/  IMAD.WIDE.U32 R10, R18, UR7, R10 ;  /* 0x00000007120a7c25 */ /* 0x000fc8000f8e000a */
[----:B0-----:R-:W-:-:S04]  /*d4e0*/  @P0 IMAD.HI.U32 R12, R9, R14, RZ ;  /* 0x0000000e090c0227 */ /* 0x001fc800078e00ff */
[----:B------:R-:W-:Y:S02]  /*d4f0*/  IMAD.MOV.U32 R13, RZ, RZ, R9 ;  /* 0x000000ffff0d7224 */ /* 0x000fe400078e0009 */
[----:B------:R-:W-:Y:S01]  /*d500*/  IMAD.IADD R11, R11, 0x1, R15 ;  /* 0x000000010b0b7824 */ /* 0x000fe200078e020f */
[----:B-1----:R-:W-:Y:S01]  /*d510*/  @P0 SHF.R.U32.HI R13, RZ, R17, R12 ;  /* 0x00000011ff0d0219 */ /* 0x002fe2000001160c */
[----:B------:R-:W-:Y:S02]  /*d520*/  IMAD R12, R5, UR4, RZ ;  /* 0x00000004050c7c24 */ /* 0x000fe4000f8e02ff */
[----:B------:R-:W-:Y:S01]  /*d530*/  IMAD.WIDE.U32 R10, R3, UR4, R10 ;  /* 0x00000004030a7c25 */ /* 0x000fe2000f8e000a */
[----:B------:R-:W-:-:S03]  /*d540*/  SHF.R.S32.HI R15, RZ, 0x1f, R13 ;  /* 0x0000001fff0f7819 */ /* 0x000fc6000001140d */
[----:B------:R-:W-:Y:S01]  /*d550*/  IMAD.MOV R14, RZ, RZ, -R13 ;  /* 0x000000ffff0e7224 */ /* 0x000fe200078e0a0d */
[----:B------:R-:W-:-:S03]  /*d560*/  IADD3 R10, P0, R13, R10, RZ ;  /* 0x0000000a0d0a7210 */ /* 0x000fc60007f1e0ff */
[----:B------:R-:W-:Y:S02]  /*d570*/  IMAD R9, R16, R14, R9 ;  /* 0x0000000e10097224 */ /* 0x000fe400078e0209 */
[----:B------:R-:W-:Y:S01]  /*d580*/  IMAD R14, R3, UR5, R12 ;  /* 0x00000005030e7c24 */ /* 0x000fe2000f8e020c */
[----:B------:R-:W-:Y:S02]  /*d590*/  ULDC.64 UR4, c[0x0][0xbc8] ;  /* 0x0002f20000047ab9 */ /* 0x000fe40000000a00 */
        /* <DEDUP_REMOVED lines=10> */
[----:B------:R-:W-:Y:S01]  /*d640*/  LOP3.LUT R11, R12, 0xfffffe, RZ, 0xc0, !PT ;  /* 0x00fffffe0c0b7812 */ /* 0x000fe200078ec0ff */
[----:B------:R-:W-:Y:S01]  /*d650*/  IMAD R14, R16, UR4, RZ ;  /* 0x00000004100e7c24 */ /* 0x000fe2000f8e02ff */
[----:B------:R-:W-:Y:S01]  /*d660*/  LEA.HI.X R18, R10, UR5, R9, 0x2, P0 ;  /* 0x000000050a127c11 */ /* 0x000fe200080f1409 */
[----:B------:R-:W-:Y:S01]  /*d670*/  SHFL.IDX PT, R12, R17, 0x1, 0x1c1f ;  /* 0x003c1f00110c7f89 */ /* 0x000fe200000e0000 */
[----:B------:R-:W-:-:S02]  /*d680*/  IMAD R9, R22, 0x40, R153 ;  /* 0x0000004016097824 */ /* 0x000fc400078e0299 */
[----:B------:R-:W-:Y:S01]  /*d690*/  IMAD.IADD R15, R0, 0x1, -R11 ;  /* 0x00000001000f7824 */ /* 0x000fe200078e0a0b */
[----:B------:R-:W-:Y:S04]  /*d6a0*/  SHFL.IDX PT, R10, R17, RZ, 0x1c1f ;  /* 0x001c1fff110a7589 */ /* 0x000fe800000e0000 */
[----:B------:R-:W0:Y:S01]  /*d6b0*/  SHFL.IDX PT, R11, R18, RZ, 0x1c1f ;  /* 0x001c1fff120b7589 */ /* 0x000e2200000e0000 */
[----:B------:R-:W-:-:S03]  /*d6c0*/  LEA R15, -R15, RZ, 0x8 ;  /* 0x000000ff0f0f7211 */ /* 0x000fc600078e41ff */
[----:B------:R-:W1:Y:S01]  /*d6d0*/  SHFL.IDX PT, R13, R18, 0x1, 0x1c1f ;  /* 0x003c1f00120d7f89 */ /* 0x000e6200000e0000 */
[----:B------:R-:W-:Y:S01]  /*d6e0*/  ISETP.NE.AND P0, PT, R152, R15, PT ;  /* 0x0000000f9800720c */ /* 0x000fe20003f05270 */
[----:B------:R-:W-:-:S03]  /*d6f0*/  VIADD R15, R9, 0x8 ;  /* 0x00000008090f7836 */ /* 0x000fc60000000000 */
[-C--:B------:R-:W-:Y:S02]  /*d700*/  ISETP.GE.OR P2, PT, R9, R14.reuse, P0 ;  /* 0x0000000e0900720c */ /* 0x080fe40000746670 */
[----:B------:R-:W-:-:S11]  /*d710*/  ISETP.GE.OR P0, PT, R15, R14, P0 ;  /* 0x0000000e0f00720c */ /* 0x000fd60000706670 */
[----:B0-----:R3:W-:Y:S04]  /*d720*/  @!P2 ST.E desc[UR48][R10.64], R2 ;  /* 0x000000020a00a985 */ /* 0x0017e8000c101930 */
[----:B-1----:R3:W-:Y:S02]  /*d730*/  @!P0 ST.E desc[UR48][R12.64], R4 ;  /* 0x000000040c008985 */ /* 0x0027e4000c101930 */
.L_x_4836:
[----:B0-2-4-:R-:W0:Y:S01]  /*d740*/  S2R R14, SR_CTAID.X ;  /* 0x00000000000e7919 */ /* 0x015e220000002500 */
[----:B------:R-:W-:Y:S01]  /*d750*/  LEA.HI R21, R21, R20, RZ, 0x2 ;  /* 0x0000001415157211 */ /* 0x000fe200078f10ff */
[----:B------:R-:W1:Y:S01]  /*d760*/  S2UR UR7, SR_CTAID.Z ;  /* 0x00000000000779c3 */ /* 0x000e620000002700 */
[----:B------:R-:W-:Y:S01]  /*d770*/  SHF.R.S32.HI R9, RZ, 0x1f, R7 ;  /* 0x0000001fff097819 */ /* 0x000fe20000011407 */
[----:B------:R-:W-:Y:S01]  /*d780*/  ULDC.64 UR8, c[0x0][0xb38] ;  /* 0x0002ce0000087ab9 */ /* 0x000fe20000000a00 */
[----:B------:R-:W-:Y:S01]  /*d790*/  LOP3.LUT R21, R21, 0xfffffffc, RZ, 0xc0, !PT ;  /* 0xfffffffc15157812 */ /* 0x000fe200078ec0ff */
[----:B------:R-:W-:Y:S01]  /*d7a0*/  UIMAD UR6, UR6, UR8, URZ ;  /* 0x00000008060672a4 */ /* 0x000fe2000f8e023f */
[----:B------:R-:W-:Y:S01]  /*d7b0*/  LEA.HI R9, R9, R154, RZ, 0x3 ;  /* 0x0000009a09097211 */ /* 0x000fe200078f18ff */
[----:B------:R-:W-:Y:S01]  /*d7c0*/  UIMAD.WIDE.U32 UR4, UR40, UR8, URZ ;  /* 0x00000008280472a5 */ /* 0x000fe2000f8e003f */
[----:B------:R-:W-:Y:S01]  /*d7d0*/  LEA.HI R155, R155, R8, RZ, 0x5 ;  /* 0x000000089b9b7211 */ /* 0x000fe200078f28ff */
[----:B---3--:R-:W2:Y:S01]  /*d7e0*/  LDC.64 R12, c[0x0][0xb40] ;  /* 0x0002d000ff0c7b82 */ /* 0x008ea20000000a00 */
[----:B------:R-:W-:Y:S01]  /*d7f0*/  IMAD.IADD R21, R20, 0x1, -R21 ;  /* 0x0000000114157824 */ /* 0x000fe200078e0a15 */
[----:B------:R-:W-:Y:S01]  /*d800*/  LOP3.LUT R9, R9, 0xfffffff8, RZ, 0xc0, !PT ;  /* 0xfffffff809097812 */ /* 0x000fe200078ec0ff */
[----:B------:R-:W-:Y:S01]  /*d810*/  UIMAD UR6, UR40, UR9, UR6 ;  /* 0x00000009280672a4 */ /* 0x000fe2000f8e0206 */
[----:B------:R-:W-:Y:S01]  /*d820*/  SHF.R.S32.HI R155, RZ, 0x5, R155 ;  /* 0x00000005ff9b7819 */ /* 0x000fe2000001149b */
[----:B------:R-:W-:Y:S01]  /*d830*/  IMAD.U32 R11, RZ, RZ, UR5 ;  /* 0x00000005ff0b7e24 */ /* 0x000fe2000f8e00ff */
[----:B------:R-:W-:Y:S01]  /*d840*/  LEA.HI R2, R21, R21, RZ, 0x1 ;  /* 0x0000001515027211 */ /* 0x000fe200078f08ff */
[----:B------:R-:W-:Y:S01]  /*d850*/  IMAD.IADD R154, R154, 0x1, -R9 ;  /* 0x000000019a9a7824 */ /* 0x000fe200078e0a09 */
[----:B------:R-:W3:Y:S01]  /*d860*/  @P1 LDC R4, c[0x0][0xbec] ;  /* 0x0002fb00ff041b82 */ /* 0x000ee20000000800 */
[----:B------:R-:W-:Y:S01]  /*d870*/  UIADD3 UR6, UR5, UR6, URZ ;  /* 0x0000000605067290 */ /* 0x000fe2000fffe03f */
[----:B------:R-:W-:Y:S01]  /*d880*/  LOP3.LUT R2, R2, 0x1ffffffe, RZ, 0xc0, !PT ;  /* 0x1ffffffe02027812 */ /* 0x000fe200078ec0ff */
[----:B------:R-:W-:Y:S01]  /*d890*/  IMAD R155, R155, 0x10, R154 ;  /* 0x000000109b9b7824 */ /* 0x000fe200078e029a */
[----:B------:R-:W-:Y:S01]  /*d8a0*/  MOV R10, UR4 ;  /* 0x00000004000a7c02 */ /* 0x000fe20008000f00 */
[----:B------:R-:W-:Y:S01]  /*d8b0*/  ULDC.64 UR4, c[0x0][0xb48] ;  /* 0x0002d20000047ab9 */ /* 0x000fe20000000a00 */
[----:B------:R-:W-:Y:S01]  /*d8c0*/  BSSY B0, `(.L_x_4837) ;  /* 0x00000f1000007945 */ /* 0x000fe20003800000 */
[----:B------:R-:W-:Y:S01]  /*d8d0*/  IMAD.IADD R2, R21, 0x1, -R2 ;  /* 0x0000000115027824 */ /* 0x000fe200078e0a02 */
[----:B------:R-:W4:Y:S01]  /*d8e0*/  @P1 LDC R17, c[0x0][0xbf0] ;  /* 0x0002fc00ff111b82 */ /* 0x000f220000000800 */
[----:B-1----:R-:W-:Y:S01]  /*d8f0*/  USHF.R.S32.HI UR8, URZ, 0x1f, UR7 ;  /* 0x0000001f3f087899 */ /* 0x002fe20008011407 */
[----:B------:R-:W-:-:S02]  /*d900*/  IMAD.U32 R11, RZ, RZ, UR6 ;  /* 0x00000006ff0b7e24 */ /* 0x000fc4000f8e00ff */
[----:B------:R-:W-:-:S04]  /*d910*/  IMAD R9, R2, 0x8, R155 ;  /* 0x0000000802097824 */ /* 0x000fc800078e029b */
[----:B0-----:R-:W-:Y:S02]  /*d920*/  IMAD R15, R14, 0x40, R9 ;  /* 0x000000400e0f7824 */ /* 0x001fe400078e0209 */
[C---:B--2---:R-:W-:Y:S02]  /*d930*/  IMAD R2, R12.reuse, UR8, RZ ;  /* 0x000000080c027c24 */ /* 0x044fe4000f8e02ff */
[----:B------:R-:W-:-:S04]  /*d940*/  IMAD.WIDE.U32 R10, R12, UR7, R10 ;  /* 0x000000070c0a7c25 */ /* 0x000fc8000f8e000a */
[----:B---3--:R-:W-:-:S04]  /*d950*/  @P1 IMAD.HI.U32 R4, R15, R4, RZ ;  /* 0x000000040f041227 */ /* 0x008fc800078e00ff */
[----:B------:R-:W-:Y:S02]  /*d960*/  IMAD R13, R13, UR7, R2 ;  /* 0x000000070d0d7c24 */ /* 0x000fe4000f8e0202 */
[----:B------:R-:W-:Y:S01]  /*d970*/  IMAD.MOV.U32 R9, RZ, RZ, R15 ;  /* 0x000000ffff097224 */ /* 0x000fe200078e000f */
[----:B----4-:R-:W-:Y:S01]  /*d980*/  @P1 SHF.R.U32.HI R9, RZ, R17, R4 ;  /* 0x00000011ff091219 */ /* 0x010fe20000011604 */
[----:B------:R-:W-:Y:S02]  /*d990*/  IMAD R2, R5, UR4, RZ ;  /* 0x0000000405027c24 */ /* 0x000fe4000f8e02ff */
[----:B------:R-:W-:Y:S01]  /*d9a0*/  IMAD.IADD R11, R11, 0x1, R13 ;  /* 0x000000010b0b7824 */ /* 0x000fe200078e020d */
[--C-:B------:R-:W-:Y:S01]  /*d9b0*/  SHF.R.S32.HI R4, RZ, 0x1f, R9.reuse ;  /* 0x0000001fff047819 */ /* 0x100fe20000011409 */
[----:B------:R-:W-:Y:S02]  /*d9c0*/  IMAD R13, R3, UR5, R2 ;  /* 0x00000005030d7c24 */ /* 0x000fe4000f8e0202 */
[----:B------:R-:W-:-:S02]  /*d9d0*/  IMAD.MOV R5, RZ, RZ, -R9 ;  /* 0x000000ffff057224 */ /* 0x000fc400078e0a09 */
[----:B------:R-:W-:Y:S01]  /*d9e0*/  IMAD.WIDE.U32 R2, R3, UR4, R10 ;  /* 0x0000000403027c25 */ /* 0x000fe2000f8e000a */
[----:B------:R-:W-:-:S03]  /*d9f0*/  ULDC.64 UR4, c[0x0][0xb30] ;  /* 0x0002cc0000047ab9 */ /* 0x000fc60000000a00 */
[----:B------:R-:W-:Y:S02]  /*da00*/  IMAD R5, R6, R5, R15 ;  /* 0x0000000506057224 */ /* 0x000fe400078e020f */
[----:B------:R-:W-:Y:S02]  /*da10*/  IMAD R4, R4, UR4, RZ ;  /* 0x0000000404047c24 */ /* 0x000fe4000f8e02ff */
[----:B------:R-:W-:Y:S02]  /*da20*/  IMAD.IADD R3, R3, 0x1, R13 ;  /* 0x0000000103037824 */ /* 0x000fe400078e020d */
[C---:B------:R-:W-:Y:S01]  /*da30*/  IMAD R11, R9.reuse, UR5, R4 ;  /* 0x00000005090b7c24 */ /* 0x040fe2000f8e0204 */
[----:B------:R-:W-:Y:S01]  /*da40*/  SHF.R.S32.HI R4, RZ, 0x1f, R5 ;  /* 0x0000001fff047819 */ /* 0x000fe20000011405 */
[----:B------:R-:W-:Y:S01]  /*da50*/  IMAD.WIDE.U32 R2, R9, UR4, R2 ;  /* 0x0000000409027c25 */ /* 0x000fe2000f8e0002 */
[----:B------:R-:W-:-:S03]  /*da60*/  ULDC.64 UR4, c[0x0][0xb28] ;  /* 0x0002ca0000047ab9 */ /* 0x000fc60000000a00 */
[----:B------:R-:W-:Y:S01]  /*da70*/  IMAD R4, R4, UR4, RZ ;  /* 0x0000000404047c24 */ /* 0x000fe2000f8e02ff */
[----:B------:R-:W-:-:S03]  /*da80*/  IADD3 R3, R3, R11, RZ ;  /* 0x0000000b03037210 */ /* 0x000fc60007ffe0ff */
        /* <DEDUP_REMOVED lines=37> */
[C---:B------:R-:W-:Y:S01]  /*dce0*/  VIADD R23, R0.reuse, 0x58 ;  /* 0x0000005800177836 */ /* 0x040fe20000000000 */
[----:B------:R-:W-:-:S02]  /*dcf0*/  @!P2 LEA.HI R8, R0, R0, RZ, 0x1 ;  /* 0x000000000008a211 */ /* 0x000fc400078f08ff */
[----:B------:R-:W-:Y:S02]  /*dd00*/  @!P3 LEA.HI R10, R9, R9, RZ, 0x1 ;  /* 0x00000009090ab211 */ /* 0x000fe400078f08ff */
[----:B------:R-:W-:Y:S02]  /*dd10*/  @!P4 LEA.HI R12, R11, R11, RZ, 0x1 ;  /* 0x0000000b0b0cc211 */ /* 0x000fe400078f08ff */
[----:B------:R-:W-:Y:S02]  /*dd20*/  @!P5 LEA.HI R14, R13, R13, RZ, 0x1 ;  /* 0x0000000d0d0ed211 */ /* 0x000fe400078f08ff */
[----:B------:R-:W-:Y:S02]  /*dd30*/  @!P2 LOP3.LUT R9, R8, 0xfffffffe, RZ, 0xc0, !PT ;  /* 0xfffffffe0809a812 */ /* 0x000fe400078ec0ff */
[----:B------:R-:W-:Y:S02]  /*dd40*/  @!P3 LOP3.LUT R11, R10, 0xfffffffe, RZ, 0xc0, !PT ;  /* 0xfffffffe0a0bb812 */ /* 0x000fe400078ec0ff */
[----:B------:R-:W-:Y:S01]  /*dd50*/  @!P4 LOP3.LUT R13, R12, 0xfffffffe, RZ, 0xc0, !PT ;  /* 0xfffffffe0c0dc812 */ /* 0x000fe200078ec0ff */
[----:B-12---:R-:W-:Y:S01]  /*dd60*/  @!P2 IMAD.WIDE R8, R9, 0x4, R2 ;  /* 0x000000040908a825 */ /* 0x006fe200078e0202 */
[----:B------:R-:W-:-:S02]  /*dd70*/  @!P5 LOP3.LUT R15, R14, 0xfffffffe, RZ, 0xc0, !PT ;  /* 0xfffffffe0e0fd812 */ /* 0x000fc400078ec0ff */
[----:B------:R-:W-:Y:S01]  /*dd80*/  ISETP.GE.AND P6, PT, R22, UR4, PT ;  /* 0x0000000416007c0c */ /* 0x000fe2000bfc6270 */
[--C-:B------:R-:W-:Y:S01]  /*dd90*/  @!P3 IMAD.WIDE R10, R11, 0x4, R2.reuse ;  /* 0x000000040b0ab825 */ /* 0x100fe200078e0202 */
[----:B------:R0:W-:Y:S01]  /*dda0*/  @!P2 ST.E.64 desc[UR48][R8.64], R24 ;  /* 0x000000180800a985 */ /* 0x0001e2000c101b30 */
[----:B------:R-:W-:Y:S02]  /*ddb0*/  ISETP.GE.AND P2, PT, R18, UR4, PT ;  /* 0x0000000412007c0c */ /* 0x000fe4000bf46270 */
[--C-:B------:R-:W-:Y:S01]  /*ddc0*/  @!P4 IMAD.WIDE R12, R13, 0x4, R2.reuse ;  /* 0x000000040d0cc825 */ /* 0x100fe200078e0202 */
[----:B------:R1:W-:Y:S01]  /*ddd0*/  @!P3 ST.E.64 desc[UR48][R10.64], R28 ;  /* 0x0000001c0a00b985 */ /* 0x0003e2000c101b30 */
[----:B------:R-:W-:Y:S02]  /*dde0*/  ISETP.GE.AND P3, PT, R19, UR4, PT ;  /* 0x0000000413007c0c */ /* 0x000fe4000bf66270 */
[----:B------:R-:W-:Y:S01]  /*ddf0*/  @!P5 IMAD.WIDE R14, R15, 0x4, R2 ;  /* 0x000000040f0ed825 */ /* 0x000fe200078e0202 */
[----:B------:R2:W-:Y:S01]  /*de00*/  @!P4 ST.E.64 desc[UR48][R12.64], R32 ;  /* 0x000000200c00c985 */ /* 0x0005e2000c101b30 */
[----:B------:R-:W-:-:S02]  /*de10*/  ISETP.GE.AND P4, PT, R20, UR4, PT ;  /* 0x0000000414007c0c */ /* 0x000fc4000bf86270 */
[----:B------:R-:W-:Y:S01]  /*de20*/  @!P0 LEA.HI R16, R16, R16, RZ, 0x1 ;  /* 0x0000001010108211 */ /* 0x000fe200078f08ff */
[----:B------:R3:W-:Y:S01]  /*de30*/  @!P5 ST.E.64 desc[UR48][R14.64], R36 ;  /* 0x000000240e00d985 */ /* 0x0007e2000c101b30 */
[----:B------:R-:W-:Y:S01]  /*de40*/  ISETP.GE.AND P5, PT, R21, UR4, PT ;  /* 0x0000000415007c0c */ /* 0x000fe2000bfa6270 */
[----:B0-----:R-:W-:Y:S01]  /*de50*/  VIADD R24, R0, 0x60 ;  /* 0x0000006000187836 */ /* 0x001fe20000000000 */
[----:B------:R-:W-:Y:S02]  /*de60*/  @!P1 LEA.HI R17, R17, R17, RZ, 0x1 ;  /* 0x0000001111119211 */ /* 0x000fe400078f08ff */
[----:B------:R-:W-:Y:S02]  /*de70*/  @!P0 LOP3.LUT R9, R16, 0xfffffffe, RZ, 0xc0, !PT ;  /* 0xfffffffe10098812 */ /* 0x000fe400078ec0ff */
[----:B-1----:R-:W-:Y:S02]  /*de80*/  @!P1 LOP3.LUT R11, R17, 0xfffffffe, RZ, 0xc0, !PT ;  /* 0xfffffffe110b9812 */ /* 0x002fe400078ec0ff */
[----:B------:R-:W-:Y:S01]  /*de90*/  @!P2 LEA.HI R18, R18, R18, RZ, 0x1 ;  /* 0x000000121212a211 */ /* 0x000fe200078f08ff */
[----:B------:R-:W-:Y:S01]  /*dea0*/  @!P0 IMAD.WIDE R8, R9, 0x4, R2 ;  /* 0x0000000409088825 */ /* 0x000fe200078e0202 */
[----:B------:R-:W-:-:S02]  /*deb0*/  @!P3 LEA.HI R19, R19, R19, RZ, 0x1 ;  /* 0x000000131313b211 */ /* 0x000fc400078f08ff */
[----:B------:R-:W-:Y:S01]  /*dec0*/  @!P4 LEA.HI R20, R20, R20, RZ, 0x1 ;  /* 0x000000141414c211 */ /* 0x000fe200078f08ff */
[----:B------:R-:W-:Y:S01]  /*ded0*/  @!P1 IMAD.WIDE R10, R11, 0x4, R2 ;  /* 0x000000040b0a9825 */ /* 0x000fe200078e0202 */
[----:B------:R-:W-:Y:S01]  /*dee0*/  @!P5 LEA.HI R21, R21, R21, RZ, 0x1 ;  /* 0x000000151515d211 */ /* 0x000fe200078f08ff */
[----:B------:R0:W-:Y:S01]  /*def0*/  @!P0 ST.E.64 desc[UR48][R8.64], R40 ;  /* 0x0000002808008985 */ /* 0x0001e2000c101b30 */
[----:B------:R-:W-:Y:S02]  /*df00*/  @!P6 LEA.HI R22, R22, R22, RZ, 0x1 ;  /* 0x000000161616e211 */ /* 0x000fe400078f08ff */
[----:B--2---:R-:W-:Y:S01]  /*df10*/  @!P2 LOP3.LUT R13, R18, 0xfffffffe, RZ, 0xc0, !PT ;  /* 0xfffffffe120da812 */ /* 0x004fe200078ec0ff */
[----:B------:R1:W-:Y:S01]  /*df20*/  @!P1 ST.E.64 desc[UR48][R10.64], R44 ;  /* 0x0000002c0a009985 */ /* 0x0003e2000c101b30 */
[----:B------:R-:W-:Y:S01]  /*df30*/  @!P3 LOP3.LUT R19, R19, 0xfffffffe, RZ, 0xc0, !PT ;  /* 0xfffffffe1313b812 */ /* 0x000fe200078ec0ff */
[----:B------:R-:W-:Y:S01]  /*df40*/  VIADD R18, R0, 0x68 ;  /* 0x0000006800127836 */ /* 0x000fe20000000000 */
[----:B---3--:R-:W-:Y:S01]  /*df50*/  @!P4 LOP3.LUT R15, R20, 0xfffffffe, RZ, 0xc0, !PT ;  /* 0xfffffffe140fc812 */ /* 0x008fe200078ec0ff */
[----:B------:R-:W-:Y:S01]  /*df60*/  VIADD R20, R0, 0x78 ;  /* 0x0000007800147836 */ /* 0x000fe20000000000 */
[----:B------:R-:W-:-:S02]  /*df70*/  @!P5 LOP3.LUT R21, R21, 0xfffffffe, RZ, 0xc0, !PT ;  /* 0xfffffffe1515d812 */ /* 0x000fc400078ec0ff */
        /* <DEDUP_REMOVED lines=42> */
[C---:B------:R-:W-:Y:S01]  /*e220*/  VIADD R22, R0.reuse, 0xc0 ;  /* 0x000000c000167836 */ /* 0x040fe20000000000 */
[----:B------:R-:W-:Y:S01]  /*e230*/  IADD3 R23, R0, 0x90, RZ ;  /* 0x0000009000177810 */ /* 0x000fe20007ffe0ff */
[----:B0-----:R-:W-:Y:S01]  /*e240*/  @!P2 IMAD.WIDE R8, R13, 0x4, R2 ;  /* 0x000000040d08a825 */ /* 0x001fe200078e0202 */
[----:B------:R-:W-:-:S02]  /*e250*/  ISETP.GE.AND P1, PT, R24, UR4, PT ;  /* 0x0000000418007c0c */ /* 0x000fc4000bf26270 */
[----:B------:R-:W-:Y:S01]  /*e260*/  ISETP.GE.AND P0, PT, R23, UR4, PT ;  /* 0x0000000417007c0c */ /* 0x000fe2000bf06270 */
        /* <DEDUP_REMOVED lines=34> */
[----:B------:R2:W-:Y:S01]  /*e490*/  @!P2 ST.E.64 desc[UR48][R12.64], R104 ;  /* 0x000000680c00a985 */ /* 0x0005e2000c101b30 */
[----:B------:R-:W-:Y:S01]  /*e4a0*/  @!P5 LOP3.LUT R21, R21, 0xfffffffe, RZ, 0xc0, !PT ;  /* 0xfffffffe1515d812 */ /* 0x000fe200078ec0ff */
[----:B------:R-:W-:Y:S01]  /*e4b0*/  VIADD R20, R0, 0xd8 ;  /* 0x000000d800147836 */ /* 0x000fe20000000000 */
[----:B----4-:R-:W-:-:S02]  /*e4c0*/  @!P6 LOP3.LUT R17, R22, 0xfffffffe, RZ, 0xc0, !PT ;  /* 0xfffffffe1611e812 */ /* 0x010fc400078ec0ff */
[----:B------:R-:W-:Y:S01]  /*e4d0*/  ISETP.GE.AND P0, PT, R18, UR4, PT ;  /* 0x0000000412007c0c */ /* 0x000fe2000bf06270 */
[--C-:B0-----:R-:W-:Y:S01]  /*e4e0*/  @!P3 IMAD.WIDE R8, R19, 0x4, R2.reuse ;  /* 0x000000041308b825 */ /* 0x101fe200078e0202 */
[----:B------:R-:W-:Y:S02]  /*e4f0*/  IADD3 R19, R0, 0xd0, RZ ;  /* 0x000000d000137810 */ /* 0x000fe40007ffe0ff */
[----:B------:R-:W-:Y:S01]  /*e500*/  ISETP.GE.AND P2, PT, R20, UR4, PT ;  /* 0x0000000414007c0c */ /* 0x000fe2000bf46270 */
[--C-:B-1----:R-:W-:Y:S01]  /*e510*/  @!P4 IMAD.WIDE R10, R15, 0x4, R2.reuse ;  /* 0x000000040f0ac825 */ /* 0x102fe200078e0202 */
[----:B------:R0:W-:Y:S01]  /*e520*/  @!P3 ST.E.64 desc[UR48][R8.64], R108 ;  /* 0x0000006c0800b985 */ /* 0x0001e2000c101b30 */
[----:B------:R-:W-:Y:S02]  /*e530*/  ISETP.GE.AND P1, PT, R19, UR4, PT ;  /* 0x0000000413007c0c */ /* 0x000fe4000bf26270 */
[--C-:B------:R-:W-:Y:S01]  /*e540*/  @!P5 IMAD.WIDE R14, R21, 0x4, R2.reuse ;  /* 0x00000004150ed825 */ /* 0x100fe200078e0202 */
[----:B------:R1:W-:Y:S03]  /*e550*/  @!P4 ST.E.64 desc[UR48][R10.64], R112 ;  /* 0x000000700a00c985 */ /* 0x0003e6000c101b30 */
[----:B------:R-:W-:Y:S01]  /*e560*/  @!P6 IMAD.WIDE R16, R17, 0x4, R2 ;  /* 0x000000041110e825 */ /* 0x000fe200078e0202 */
[----:B------:R3:W-:Y:S01]  /*e570*/  @!P5 ST.E.64 desc[UR48][R14.64], R116 ;  /* 0x000000740e00d985 */ /* 0x0007e2000c101b30 */
[----:B------:R-:W-:-:S02]  /*e580*/  @!P0 LEA.HI R18, R18, R18, RZ, 0x1 ;  /* 0x0000001212128211 */ /* 0x000fc400078f08ff */
[C---:B------:R-:W-:Y:S01]  /*e590*/  VIADD R21, R0.reuse, 0xe0 ;  /* 0x000000e000157836 */ /* 0x040fe20000000000 */
[----:B------:R4:W-:Y:S01]  /*e5a0*/  @!P6 ST.E.64 desc[UR48][R16.64], R120 ;  /* 0x000000781000e985 */ /* 0x0009e2000c101b30 */
[C---:B--2---:R-:W-:Y:S01]  /*e5b0*/  VIADD R12, R0.reuse, 0xe8 ;  /* 0x000000e8000c7836 */ /* 0x044fe20000000000 */
[----:B------:R-:W-:Y:S01]  /*e5c0*/  @!P1 LEA.HI R19, R19, R19, RZ, 0x1 ;  /* 0x0000001313139211 */ /* 0x000fe200078f08ff */
[C---:B0-----:R-:W-:Y:S01]  /*e5d0*/  VIADD R9, R0.reuse, 0xf8 ;  /* 0x000000f800097836 */ /* 0x041fe20000000000 */
[----:B------:R-:W-:Y:S01]  /*e5e0*/  ISETP.GE.AND P3, PT, R21, UR4, PT ;  /* 0x0000000415007c0c */ /* 0x000fe2000bf66270 */
[----:B------:R-:W-:Y:S01]  /*e5f0*/  VIADD R13, R0, 0xf0 ;  /* 0x000000f0000d7836 */ /* 0x000fe20000000000 */
[----:B------:R-:W-:Y:S02]  /*e600*/  ISETP.GE.AND P4, PT, R12, UR4, PT ;  /* 0x000000040c007c0c */ /* 0x000fe4000bf86270 */
[----:B------:R-:W-:Y:S02]  /*e610*/  ISETP.GE.AND P6, PT, R9, UR4, PT ;  /* 0x0000000409007c0c */ /* 0x000fe4000bfc6270 */
[----:B------:R-:W-:-:S02]  /*e620*/  ISETP.GE.AND P5, PT, R13, UR4, PT ;  /* 0x000000040d007c0c */ /* 0x000fc4000bfa6270 */
[----:B------:R-:W-:Y:S02]  /*e630*/  @!P2 LEA.HI R20, R20, R20, RZ, 0x1 ;  /* 0x000000141414a211 */ /* 0x000fe400078f08ff */
[----:B-1----:R-:W-:-:S03]  /*e640*/  @!P1 LOP3.LUT R11, R19, 0xfffffffe, RZ, 0xc0, !PT ;  /* 0xfffffffe130b9812 */ /* 0x002fc600078ec0ff */
[----:B------:R-:W-:Y:S02]  /*e650*/  @!P3 LEA.HI R21, R21, R21, RZ, 0x1 ;  /* 0x000000151515b211 */ /* 0x000fe400078f08ff */
[----:B------:R-:W-:Y:S02]  /*e660*/  @!P4 LEA.HI R12, R12, R12, RZ, 0x1 ;  /* 0x0000000c0c0cc211 */ /* 0x000fe400078f08ff */
[----:B------:R-:W-:Y:S02]  /*e670*/  @!P6 LEA.HI R10, R9, R9, RZ, 0x1 ;  /* 0x00000009090ae211 */ /* 0x000fe400078f08ff */
[----:B------:R-:W-:Y:S02]  /*e680*/  @!P5 LEA.HI R8, R13, R13, RZ, 0x1 ;  /* 0x0000000d0d08d211 */ /* 0x000fe400078f08ff */
[----:B------:R-:W-:Y:S02]  /*e690*/  @!P0 LOP3.LUT R9, R18, 0xfffffffe, RZ, 0xc0, !PT ;  /* 0xfffffffe12098812 */ /* 0x000fe400078ec0ff */
[----:B------:R-:W-:-:S02]  /*e6a0*/  @!P2 LOP3.LUT R13, R20, 0xfffffffe, RZ, 0xc0, !PT ;  /* 0xfffffffe140da812 */ /* 0x000fc400078ec0ff */
[----:B---3--:R-:W-:Y:S02]  /*e6b0*/  @!P3 LOP3.LUT R15, R21, 0xfffffffe, RZ, 0xc0, !PT ;  /* 0xfffffffe150fb812 */ /* 0x008fe400078ec0ff */
        /* <DEDUP_REMOVED lines=17> */
.L_x_4838:
[----:B------:R-:W-:Y:S05]  /*e7d0*/  BSYNC B0 ;  /* 0x0000000000007941 */ /* 0x000fea0003800000 */
.L_x_4837:
[----:B------:R-:W-:Y:S01]  /*e7e0*/  VIADD R7, R7, 0x8 ;  /* 0x0000000807077836 */ /* 0x000fe20000000000 */
[----:B0-2---:R3:W0:Y:S04]  /*e7f0*/  SHFL.IDX PT, R3, R5, 0x1, 0x1c1f ;  /* 0x003c1f0005037f89 */ /* 0x00562800000e0000 */
[----:B------:R-:W-:Y:S01]  /*e800*/  ISETP.GE.AND P0, PT, R7, R6, PT ;  /* 0x000000060700720c */ /* 0x000fe20003f06270 */
[----:B-1----:R3:W1:-:S12]  /*e810*/  SHFL.IDX PT, R2, R4, 0x1, 0x1c1f ;  /* 0x003c1f0004027f89 */ /* 0x00265800000e0000 */
[----:B---3--:R-:W-:Y:S05]  /*e820*/  @P0 BRA `(.L_x_4740) ;  /* 0x0000005800a00947 */ /* 0x008fea0003800000 */
        /* <DEDUP_REMOVED lines=24> */
[----:B01----:R-:W-:Y:S01]  /*e9b0*/  @!P0 IMAD.WIDE R4, R5, 0x4, R2 ;  /* 0x0000000405048825 */ /* 0x003fe200078e0202 */
        /* <DEDUP_REMOVED lines=52> */
[----:B------:R-:W-:Y:S01]  /*ed00*/  VIADD R18, R0, 0x88 ;  /* 0x0000008800127836 */ /* 0x000fe20000000000 */
        /* <DEDUP_REMOVED lines=55> */
[----:B---3--:R-:W-:Y:S01]  /*f080*/  @!P3 LOP3.LUT R11, R16, 0xfffffffe, RZ, 0xc0, !PT ;  /* 0xfffffffe100bb812 */ /* 0x008fe200078ec0ff */
[----:B------:R-:W-:Y:S01]  /*f090*/  VIADD R16, R0, 0xe0 ;  /* 0x000000e000107836 */ /* 0x000fe20000000000 */
[----:B------:R-:W-:Y:S02]  /*f0a0*/  @!P2 LOP3.LUT R17, R17, 0xfffffffe, RZ, 0xc0, !PT ;  /* 0xfffffffe1111a812 */ /* 0x000fe400078ec0ff */
[----:B----4-:R-:W-:Y:S01]  /*f0b0*/  @!P1 LOP3.LUT R13, R20, 0xfffffffe, RZ, 0xc0, !PT ;  /* 0xfffffffe140d9812 */ /* 0x010fe200078ec0ff */
        /* <DEDUP_REMOVED lines=19> */
[C---:B------:R-:W-:Y:S01]  /*f1f0*/  VIADD R17, R0.reuse, 0xe8 ;  /* 0x000000e800117836 */ /* 0x040fe20000000000 */
[----:B------:R-:W-:Y:S01]  /*f200*/  @!P6 LEA.HI R19, R19, R19, RZ, 0x1 ;  /* 0x000000131313e211 */ /* 0x000fe200078f08ff */
        /* <DEDUP_REMOVED lines=16> */
[----:B---3--:R-:W-:Y:S02]  /*f310*/  @!P2 LOP3.LUT R11, R16, 0xfffffffe, RZ, 0xc0, !PT ;  /* 0xfffffffe100ba812 */ /* 0x008fe400078ec0ff */
        /* <DEDUP_REMOVED lines=15> */
[----:B---3--:R-:W-:-:S05]  /*f410*/  LOP3.LUT R5, R0, 0xfffffffe, RZ, 0xc0, !PT ;  /* 0xfffffffe00057812 */ /* 0x008fca00078ec0ff */
[----:B------:R-:W-:-:S05]  /*f420*/  IMAD.WIDE R2, R5, 0x4, R2 ;  /* 0x0000000405027825 */ /* 0x000fca00078e0202 */
[----:B------:R0:W-:Y:S01]  /*f430*/  ST.E.64 desc[UR48][R2.64], R150 ;  /* 0x0000009602007985 */ /* 0x0001e2000c101b30 */
[----:B------:R-:W-:Y:S05]  /*f440*/  BRA `(.L_x_4740) ;  /* 0x0000004c00987947 */ /* 0x000fea0003800000 */
.L_x_4835:
[----:B------:R-:W1:Y:S02]  /*f450*/  S2R R0, SR_TID.X ;  /* 0x0000000000007919 */ /* 0x000e640000002100 */
[----:B-1----:R-:W-:-:S05]  /*f460*/  VIADD R2, R0, 0xffffff80 ;  /* 0xffffff8000027836 */ /* 0x002fca0000000000 */
[----:B------:R-:W-:-:S13]  /*f470*/  ISETP.GT.AND P0, PT, R2, 0x3f, PT ;  /* 0x0000003f0200780c */ /* 0x000fda0003f04270 */
[----:B------:R-:W-:Y:S05]  /*f480*/  @P0 BRA `(.L_x_4740) ;  /* 0x0000004c00880947 */ /* 0x000fea0003800000 */
[----:B------:R-:W1:Y:S01]  /*f490*/  S2R R3, SR_CTAID.X ;  /* 0x0000000000037919 */ /* 0x000e620000002500 */
[----:B------:R-:W3:Y:S01]  /*f4a0*/  LDC R6, c[0x0][0xbe8] ;  /* 0x0002fa00ff067b82 */ /* 0x000ee20000000800 */
[----:B------:R-:W-:Y:S01]  /*f4b0*/  ULDC UR4, c[0x0][0xa88] ;  /* 0x0002a20000047ab9 */ /* 0x000fe20000000800 */
[----:B-1----:R-:W-:Y:S02]  /*f4c0*/  IMAD R0, R3, 0x40, R0 ;  /* 0x0000004003007824 */ /* 0x002fe400078e0200 */
[----:B---3--:R-:W-:-:S03]  /*f4d0*/  IMAD R3, R6, UR4, RZ ;  /* 0x0000000406037c24 */ /* 0x008fc6000f8e02ff */
[----:B------:R-:W-:-:S04]  /*f4e0*/  IADD3 R0, R0, -0x80, RZ ;  /* 0xffffff8000007810 */ /* 0x000fc80007ffe0ff */
[----:B------:R-:W-:-:S13]  /*f4f0*/  ISETP.GE.AND P0, PT, R0, R3, PT ;  /* 0x000000030000720c */ /* 0x000fda0003f06270 */
[----:B------:R-:W-:Y:S05]  /*f500*/  @P0 BRA `(.L_x_4740) ;  /* 0x0000004c00680947 */ /* 0x000fea0003800000 */
[----:B------:R-:W-:Y:S01]  /*f510*/  ISETP.NE.AND P0, PT, R6, 0x1, PT ;  /* 0x000000010600780c */ /* 0x000fe20003f05270 */
[----:B------:R-:W1:Y:S01]  /*f520*/  S2UR UR7, SR_CTAID.Z ;  /* 0x00000000000779c3 */ /* 0x000e620000002700 */
[----:B------:R-:W-:Y:S01]  /*f530*/  USHF.R.S32.HI UR6, URZ, 0x1f, UR40 ;  /* 0x0000001f3f067899 */ /* 0x000fe20008011428 */
[----:B------:R-:W-:Y:S01]  /*f540*/  IMAD.MOV.U32 R5, RZ, RZ, R0 ;  /* 0x000000ffff057224 */ /* 0x000fe200078e0000 */
[----:B------:R-:W-:Y:S02]  /*f550*/  ULDC.64 UR8, c[0x0][0xbd0] ;  /* 0x0002f40000087ab9 */ /* 0x000fe40000000a00 */
[----:B------:R-:W-:Y:S02]  /*f560*/  UIMAD UR6, UR6, UR8, URZ ;  /* 0x00000008060672a4 */ /* 0x000fe4000f8e023f */
[----:B------:R-:W-:Y:S01]  /*f570*/  UIMAD.WIDE.U32 UR4, UR40, UR8, URZ ;  /* 0x00000008280472a5 */ /* 0x000fe2000f8e003f */
[----:B------:R-:W3:Y:S01]  /*f580*/  LDC.64 R10, c[0x0][0xbd8] ;  /* 0x0002f600ff0a7b82 */ /* 0x000ee20000000a00 */
[----:B------:R-:W-:-:S04]  /*f590*/  UIMAD UR6, UR40, UR9, UR6 ;  /* 0x00000009280672a4 */ /* 0x000fc8000f8e0206 */
[----:B------:R-:W-:Y:S02]  /*f5a0*/  UIADD3 UR6, UR5, UR6, URZ ;  /* 0x0000000605067290 */ /* 0x000fe4000fffe03f */
[----:B------:R-:W-:Y:S01]  /*f5b0*/  IMAD.U32 R3, RZ, RZ, UR5 ;  /* 0x00000005ff037e24 */ /* 0x000fe2000f8e00ff */
[----:B------:R-:W5:Y:S01]  /*f5c0*/  @P0 LDC R7, c[0x0][0xbec] ;  /* 0x0002fb00ff070b82 */ /* 0x000f620000000800 */
[----:B------:R-:W-:Y:S01]  /*f5d0*/  IMAD.U32 R2, RZ, RZ, UR4 ;  /* 0x00000004ff027e24 */ /* 0x000fe2000f8e00ff */
[----:B------:R-:W-:Y:S01]  /*f5e0*/  ULDC.64 UR4, c[0x0][0xbe0] ;  /* 0x0002f80000047ab9 */ /* 0x000fe20000000a00 */
[----:B------:R-:W-:-:S05]  /*f5f0*/  IMAD.U32 R3, RZ, RZ, UR6 ;  /* 0x00000006ff037e24 */ /* 0x000fca000f8e00ff */
[----:B------:R-:W0:Y:S01]  /*f600*/  @P0 LDC R9, c[0x0][0xbf0] ;  /* 0x0002fc00ff090b82 */ /* 0x000e220000000800 */
[----:B-1----:R-:W-:-:S07]  /*f610*/  USHF.R.S32.HI UR8, URZ, 0x1f, UR7 ;  /* 0x0000001f3f087899 */ /* 0x002fce0008011407 */
[----:B------:R-:W1:Y:S01]  /*f620*/  S2UR UR10, SR_CTAID.Y ;  /* 0x00000000000a79c3 */ /* 0x000e620000002600 */
[C---:B---3--:R-:W-:Y:S02]  /*f630*/  IMAD R12, R10.reuse, UR8, RZ ;  /* 0x000000080a0c7c24 */ /* 0x048fe4000f8e02ff */
[----:B------:R-:W-:-:S04]  /*f640*/  IMAD.WIDE.U32 R2, R10, UR7, R2 ;  /* 0x000000070a027c25 */ /* 0x000fc8000f8e0002 */
[----:B------:R-:W-:Y:S01]  /*f650*/  IMAD R11, R11, UR7, R12 ;  /* 0x000000070b0b7c24 */ /* 0x000fe2000f8e020c */
[----:B------:R-:W1:Y:S01]  /*f660*/  LDC R8, c[0x0][0xc50] ;  /* 0x00031400ff087b82 */ /* 0x000e620000000800 */
[----:B-----5:R-:W-:-:S04]  /*f670*/  @P0 IMAD.HI.U32 R4, R0, R7, RZ ;  /* 0x0000000700040227 */ /* 0x020fc800078e00ff */
[----:B------:R-:W-:Y:S02]  /*f680*/  IMAD R7, RZ, RZ, -UR40 ;  /* 0x80000028ff077e24 */ /* 0x000fe4000f8e02ff */
[----:B------:R-:W-:Y:S01]  /*f690*/  IMAD.IADD R3, R11, 0x1, R3 ;  /* 0x000000010b037824 */ /* 0x000fe200078e0203 */
[----:B0-----:R-:W-:Y:S01]  /*f6a0*/  @P0 SHF.R.U32.HI R5, RZ, R9, R4 ;  /* 0x00000009ff050219 */ /* 0x001fe20000011604 */
[----:B-1----:R-:W-:-:S04]  /*f6b0*/  IMAD R9, R8, R7, UR10 ;  /* 0x0000000a08097e24 */ /* 0x002fc8000f8e0207 */
[----:B------:R-:W-:Y:S02]  /*f6c0*/  IMAD.MOV R7, RZ, RZ, -R5 ;  /* 0x000000ffff077224 */ /* 0x000fe400078e0a05 */
[----:B------:R-:W-:Y:S01]  /*f6d0*/  IMAD.WIDE.U32 R2, R9, UR4, R2 ;  /* 0x0000000409027c25 */ /* 0x000fe2000f8e0002 */
[----:B------:R-:W-:-:S03]  /*f6e0*/  SHF.R.S32.HI R4, RZ, 0x1f, R9 ;  /* 0x0000001fff047819 */ /* 0x000fc60000011409 */
[----:B------:R-:W-:Y:S01]  /*f6f0*/  IMAD R7, R6, R7, R0 ;  /* 0x0000000706077224 */ /* 0x000fe200078e0200 */
[----:B------:R-:W-:Y:S01]  /*f700*/  IADD3 R2, P0, R5, R2, RZ ;  /* 0x0000000205027210 */ /* 0x000fe20007f1e0ff */
[----:B------:R-:W-:-:S03]  /*f710*/  IMAD R4, R4, UR4, RZ ;  /* 0x0000000404047c24 */ /* 0x000fc6000f8e02ff */
[----:B------:R-:W-:Y:S01]  /*f720*/  SHF.R.S32.HI R0, RZ, 0x1f, R7 ;  /* 0x0000001fff007819 */ /* 0x000fe20000011407 */
[----:B------:R-:W-:Y:S01]  /*f730*/  IMAD R4, R9, UR5, R4 ;  /* 0x0000000509047c24 */ /* 0x000fe2000f8e0204 */
[----:B------:R-:W-:Y:S01]  /*f740*/  SHF.R.S32.HI R9, RZ, 0x1f, R5 ;  /* 0x0000001fff097819 */ /* 0x000fe20000011405 */
[----:B------:R-:W-:Y:S02]  /*f750*/  ULDC.64 UR4, c[0x0][0xbc8] ;  /* 0x0002f20000047ab9 */ /* 0x000fe40000000a00 */
[----:B------:R-:W-:Y:S01]  /*f760*/  IMAD R0, R0, UR4, RZ ;  /* 0x0000000400007c24 */ /* 0x000fe2000f8e02ff */
[----:B------:R-:W-:-:S03]  /*f770*/  IADD3.X R3, R9, R3, R4, P0, !PT ;  /* 0x0000000309037210 */ /* 0x000fc600007fe404 */
[C---:B------:R-:W-:Y:S02]  /*f780*/  IMAD R5, R7.reuse, UR5, R0 ;  /* 0x0000000507057c24 */ /* 0x040fe4000f8e0200 */
[----:B------:R-:W-:Y:S01]  /*f790*/  IMAD.WIDE.U32 R2, R7, UR4, R2 ;  /* 0x0000000407027c25 */ /* 0x000fe2000f8e0002 */
[----:B------:R-:W-:-:S04]  /*f7a0*/  ULDC.64 UR4, c[0x0][0xba8] ;  /* 0x0002ea0000047ab9 */ /* 0x000fc80000000a00 */
[----:B------:R-:W-:Y:S02]  /*f7b0*/  IADD3 R3, R3, R5, RZ ;  /* 0x0000000503037210 */ /* 0x000fe40007ffe0ff */
[----:B------:R-:W-:-:S04]  /*f7c0*/  LEA R4, P0, R2, UR4, 0x2 ;  /* 0x0000000402047c11 */ /* 0x000fc8000f8010ff */
[----:B------:R-:W-:Y:S01]  /*f7d0*/  LEA.HI.X R5, R2, UR5, R3, 0x2, P0 ;  /* 0x0000000502057c11 */ /* 0x000fe200080f1403 */
[----:B------:R-:W-:-:S05]  /*f7e0*/  IMAD.MOV.U32 R3, RZ, RZ, -0x800000 ;  /* 0xff800000ff037424 */ /* 0x000fca00078e00ff */
[----:B------:R1:W-:Y:S01]  /*f7f0*/  STG.E desc[UR48][R4.64], R3 ;  /* 0x0000000304007986 */ /* 0x0003e2000c101930 */
[----:B------:R-:W-:Y:S05]  /*f800*/  BRA `(.L_x_4740) ;  /* 0x0000004800a87947 */ /* 0x000fea0003800000 */
.L_x_4738:
[----:B------:R-:W-:-:S08]  /*f810*/  NOP ;  /* 0x0000000000007918 */ /* 0x000fd00000000000 */
[----:B------:R-:W0:-:S00]  /*f820*/  USETMAXREG.DEALLOC.CTAPOOL 0x18 ;  /* 0x00000018000079c8 */ /* 0x000e0000080e0500 */
        /* <DEDUP_REMOVED lines=16> */
.L_x_4839:
[----:B------:R-:W-:Y:S01]  /*f930*/  ULDC UR7, c[0x0][0xc50] ;  /* 0x0003140000077ab9 */ /* 0x000fe20000000800 */
[----:B------:R-:W-:Y:S01]  /*f940*/  UMOV UR36, UR6 ;  /* 0x0000000600247c82 */ /* 0x000fe20008000000 */
[----:B------:R-:W-:-:S11]  /*f950*/  UISETP.NE.AND UP0, UPT, UR7, 0x1, UPT ;  /* 0x000000010700788c */ /* 0x000fd6000bf05270 */
[----:B------:R-:W-:Y:S01]  /*f960*/  @UP0 ULDC UR4, c[0x0][0xc54] ;  /* 0x0003150000040ab9 */ /* 0x000fe20000000800 */
[----:B------:R-:W-:Y:S01]  /*f970*/  @UP0 ULDC UR8, c[0x0][0xc58] ;  /* 0x0003160000080ab9 */ /* 0x000fe20000000800 */
[----:B------:R-:W-:-:S04]  /*f980*/  UIMAD.WIDE.U32 UR4, UR6, UR4, URZ ;  /* 0x00000004060472a5 */ /* 0x000fc8000f8e003f */
[----:B------:R-:W-:-:S12]  /*f990*/  @UP0 USHF.R.U32.HI UR36, URZ, UR8, UR5 ;  /* 0x000000083f240299 */ /* 0x000fd80008011605 */
.L_x_4840:
        /* <DEDUP_REMOVED lines=8> */
[----:B------:R-:W-:Y:S01]  /*fa20*/  ULDC.64 UR4, c[0x0][0x418] ;  /* 0x0001060000047ab9 */ /* 0x000fe20000000a00 */
[----:B------:R-:W-:Y:S01]  /*fa30*/  ULDC UR6, c[0x0][0x448] ;  /* 0x0001120000067ab9 */ /* 0x000fe20000000800 */
[----:B------:R-:W-:Y:S02]  /*fa40*/  UISETP.NE.U32.AND UP0, UPT, UR4, URZ, UPT ;  /* 0x0000003f0400728c */ /* 0x000fe4000bf05070 */
[----:B------:R-:W-:Y:S02]  /*fa50*/  UISETP.NE.AND UP1, UPT, UR6, 0x1, UPT ;  /* 0x000000010600788c */ /* 0x000fe4000bf25270 */
[----:B------:R-:W-:Y:S01]  /*fa60*/  UISETP.NE.AND.EX UP0, UPT, UR5, URZ, UPT, UP0 ;  /* 0x0000003f0500728c */ /* 0x000fe2000bf05300 */
[----:B------:R-:W-:Y:S02]  /*fa70*/  ULDC UR6, c[0x0][0x424] ;  /* 0x0001090000067ab9 */ /* 0x000fe40000000800 */
[----:B------:R-:W-:Y:S01]  /*fa80*/  ULDC.64 UR4, c[0x0][0x9e0] ;  /* 0x0002780000047ab9 */ /* 0x000fe20000000a00 */
[----:B------:R-:W-:-:S02]  /*fa90*/  USEL UR9, UR6, 0x1, UP0 ;  /* 0x0000000106097887 */ /* 0x000fc40008000000 */
[----:B------:R-:W-:Y:S01]  /*faa0*/  UISETP.GE.AND UP0, UPT, UR5, 0x1, UPT ;  /* 0x000000010500788c */ /* 0x000fe2000bf06270 */
[----:B------:R-:W-:Y:S02]  /*fab0*/  ULDC UR10, c[0x0][0x288] ;  /* 0x0000a200000a7ab9 */ /* 0x000fe40000000800 */
[----:B------:R-:W-:Y:S01]  /*fac0*/  @UP1 ULDC UR7, c[0x0][0x44c] ;  /* 0x0001130000071ab9 */ /* 0x000fe20000000800 */
[----:B------:R-:W-:Y:S01]  /*fad0*/  ULDC UR12, c[0x0][0x2f0] ;  /* 0x0000bc00000c7ab9 */ /* 0x000fe20000000800 */
[----:B------:R-:W-:Y:S01]  /*fae0*/  UIADD3 UR11, -UR10, 0x1, URZ ;  /* 0x000000010a0b7890 */ /* 0x000fe2000fffe13f */
[----:B------:R-:W-:Y:S01]  /*faf0*/  PLOP3.LUT P1, PT, PT, PT, UP0, 0x80, 0x0 ;  /* 0x000000000000781c */ /* 0x000fe20003f2f008 */
[----:B------:R-:W-:Y:S01]  /*fb00*/  UIMAD UR13, UR9, UR12, 0x3f ;  /* 0x0000003f090d74a4 */ /* 0x000fe2000f8e020c */
[----:B------:R-:W-:Y:S01]  /*fb10*/  @UP1 ULDC UR14, c[0x0][0x450] ;  /* 0x00011400000e1ab9 */ /* 0x000fe20000000800 */
[----:B------:R-:W-:Y:S02]  /*fb20*/  UIMAD UR11, UR9, UR12, UR11 ;  /* 0x0000000c090b72a4 */ /* 0x000fe4000f8e020b */
[----:B0-----:R-:W-:-:S04]  /*fb30*/  USHF.L.U32 UR40, UR40, 0x6, URZ ;  /* 0x0000000628287899 */ /* 0x001fc8000800063f */
[----:B------:R-:W-:-:S04]  /*fb40*/  UIADD3 UR8, UR40, 0x3f, URZ ;  /* 0x0000003f28087890 */ /* 0x000fc8000fffe03f */
[----:B------:R-:W-:-:S04]  /*fb50*/  UIMAD.WIDE.U32 UR6, UR8, UR7, URZ ;  /* 0x00000007080672a5 */ /* 0x000fc8000f8e003f */
[----:B------:R-:W-:Y:S02]  /*fb60*/  @UP1 USHF.R.U32.HI UR8, URZ, UR14, UR7 ;  /* 0x0000000e3f081299 */ /* 0x000fe40008011607 */
[----:B------:R-:W-:Y:S02]  /*fb70*/  USHF.R.S32.HI UR7, URZ, 0x1f, UR13 ;  /* 0x0000001f3f077899 */ /* 0x000fe4000801140d */
[----:B------:R-:W-:Y:S02]  /*fb80*/  UIADD3 UR6, UR11, UR8, URZ ;  /* 0x000000080b067290 */ /* 0x000fe4000fffe03f */
[----:B------:R-:W-:Y:S02]  /*fb90*/  ULEA.HI UR7, UR7, UR13, URZ, 0x6 ;  /* 0x0000000d07077291 */ /* 0x000fe4000f8f303f */
[----:B------:R-:W-:Y:S02]  /*fba0*/  UIADD3 UR4, UR6, UR4, URZ ;  /* 0x0000000406047290 */ /* 0x000fe4000fffe03f */
[----:B------:R-:W-:Y:S01]  /*fbb0*/  USHF.R.S32.HI UR39, URZ, 0x6, UR7 ;  /* 0x000000063f277899 */ /* 0x000fe20008011407 */
        /* <DEDUP_REMOVED lines=11> */
.L_x_4843:
[----:B------:R-:W-:-:S11]  /*fc70*/  UISETP.NE.AND UP0, UPT, UR5, 0x1, UPT ;  /* 0x000000010500788c */ /* 0x000fd6000bf05270 */
[----:B------:R-:W-:Y:S02]  /*fc80*/  @UP0 ULDC.64 UR14, c[0x0][0x9e8] ;  /* 0x00027a00000e0ab9 */ /* 0x000fe40000000a00 */
[----:B------:R-:W-:-:S04]  /*fc90*/  UIMAD.WIDE.U32 UR6, UR8, UR14, URZ ;  /* 0x0000000e080672a5 */ /* 0x000fc8000f8e003f */
[----:B------:R-:W-:-:S12]  /*fca0*/  @UP0 USHF.R.U32.HI UR8, URZ, UR15, UR7 ;  /* 0x0000000f3f080299 */ /* 0x000fd80008011607 */
.L_x_4844:
[----:B------:R-:W-:-:S04]  /*fcb0*/  UIMAD UR8, UR8, UR5, UR5 ;  /* 0x00000005080872a4 */ /* 0x000fc8000f8e0205 */
[----:B------:R-:W-:-:S04]  /*fcc0*/  UISETP.LT.AND UP0, UPT, UR4, UR8, UPT ;  /* 0x000000080400728c */ /* 0x000fc8000bf01270 */
[----:B------:R-:W-:-:S12]  /*fcd0*/  USEL UR4, UR4, UR8, UP0 ;  /* 0x0000000804047287 */ /* 0x000fd80008000000 */
.L_x_4842:
        /* <DEDUP_REMOVED lines=11> */
[----:B------:R-:W-:Y:S01]  /*fd90*/  UIADD3 UR4, UR9, UR4, URZ ;  /* 0x0000000409047290 */ /* 0x000fe2000fffe03f */
[----:B------:R-:W-:Y:S01]  /*fda0*/  ULDC UR8, c[0x0][0x9dc] ;  /* 0x0002770000087ab9 */ /* 0x000fe20000000800 */
[----:B------:R-:W-:Y:S02]  /*fdb0*/  USEL UR12, UR39, UR44, UP0 ;  /* 0x0000002c270c7287 */ /* 0x000fe40008000000 */
        /* <DEDUP_REMOVED lines=12> */
.L_x_4846:
[----:B------:R-:W-:-:S11]  /*fe80*/  UISETP.NE.AND UP0, UPT, UR5, 0x1, UPT ;  /* 0x000000010500788c */ /* 0x000fd6000bf05270 */
[----:B------:R-:W-:Y:S02]  /*fe90*/  @UP0 ULDC.64 UR10, c[0x0][0x9e8] ;  /* 0x00027a00000a0ab9 */ /* 0x000fe40000000a00 */
[----:B------:R-:W-:-:S04]  /*fea0*/  UIMAD.WIDE.U32 UR6, UR4, UR10, URZ ;  /* 0x0000000a040672a5 */ /* 0x000fc8000f8e003f */
[----:B------:R-:W-:-:S12]  /*feb0*/  @UP0 USHF.R.U32.HI UR4, URZ, UR11, UR7 ;  /* 0x0000000b3f040299 */ /* 0x000fd80008011607 */
.L_x_4847:
[----:B------:R-:W-:-:S04]  /*fec0*/  UIMAD UR4, UR4, UR5, URZ ;  /* 0x00000005040472a4 */ /* 0x000fc8000f8e023f */
[----:B------:R-:W-:-:S04]  /*fed0*/  UISETP.LT.AND UP0, UPT, UR8, UR4, UPT ;  /* 0x000000040800728c */ /* 0x000fc8000bf01270 */
[----:B------:R-:W-:-:S12]  /*fee0*/  USEL UR8, UR8, UR4, !UP0 ;  /* 0x0000000408087287 */ /* 0x000fd8000c000000 */
.L_x_4845:
[----:B------:R-:W-:Y:S02]  /*fef0*/  USHF.R.S32.HI UR4, URZ, 0x1f, UR8 ;  /* 0x0000001f3f047899 */ /* 0x000fe40008011408 */
[----:B------:R-:W-:Y:S02]  /*ff00*/  USHF.R.U32.HI UR10, URZ, 0x10, UR42 ;  /* 0x000000103f0a7899 */ /* 0x000fe4000801162a */
[----:B------:R-:W-:Y:S02]  /*ff10*/  ULEA.HI UR4, UR4, UR8, URZ, 0x6 ;  /* 0x0000000804047291 */ /* 0x000fe4000f8f303f */
[----:B------:R-:W-:Y:S02]  /*ff20*/  ULOP3.LUT UR42, UR42, 0xffff, URZ, 0xc0, !UPT ;  /* 0x0000ffff2a2a7892 */ /* 0x000fe4000f8ec03f */
[----:B------:R-:W-:Y:S01]  /*ff30*/  USHF.R.S32.HI UR4, URZ, 0x6, UR4 ;  /* 0x000000063f047899 */ /* 0x000fe20008011404 */
[----:B------:R-:W-:-:S03]  /*ff40*/  UMOV UR46, URZ ;  /* 0x0000003f002e7c82 */ /* 0x000fc60008000000 */
[----:B------:R-:W-:-:S04]  /*ff50*/  UISETP.LT.AND UP0, UPT, URZ, UR4, UPT ;  /* 0x000000043f00728c */ /* 0x000fc8000bf01270 */
[----:B------:R-:W-:Y:S02]  /*ff60*/  USEL UR43, URZ, UR4, !UP0 ;  /* 0x000000043f2b7287 */ /* 0x000fe4000c000000 */
[----:B------:R-:W-:Y:S02]  /*ff70*/  UISETP.NE.AND UP0, UPT, UR10, URZ, UPT ;  /* 0x0000003f0a00728c */ /* 0x000fe4000bf05270 */
[----:B------:R-:W-:-:S06]  /*ff80*/  UISETP.GT.AND UP1, UPT, UR12, UR43, UPT ;  /* 0x0000002b0c00728c */ /* 0x000fcc000bf24270 */
[----:B------:R-:W-:-:S03]  /*ff90*/  PLOP3.LUT P0, PT, PT, PT, UP1, 0x80, 0x0 ;  /* 0x000000000000781c */ /* 0x000fc60003f0f018 */
[----:B------:R-:W-:-:S10]  /*ffa0*/  @!UP0 ULDC UR10, c[0x0][0x9f0] ;  /* 0x00027c00000a8ab9 */ /* 0x000fd40000000800 */
        /* <DEDUP_REMOVED lines=8> */
[----:B------:R-:W-:-:S05]  /*10030*/  IMAD.MOV R3, RZ, RZ, -R3 ;  /* 0x000000ffff037224 */ /* 0x000fca00078e0a03 */
[----:B------:R-:W-:-:S05]  /*10040*/  R2UR UR9, R3 ;  /* 0x00000000030972ca */ /* 0x000fca00000e0000 */
[----:B------:R-:W0:Y:S08]  /*10050*/  I2F.RP R0, UR11 ;  /* 0x0000000b00007d06 */ /* 0x000e300008209400 */
[----:B0-----:R-:W0:Y:S02]  /*10060*/  MUFU.RCP R0, R0 ;  /* 0x0000000000007308 */ /* 0x001e240000001000 */
[----:B0-----:R-:W-:Y:S01]  /*10070*/  VIADD R2, R0, 0xffffffe ;  /* 0x0ffffffe00027836 */ /* 0x001fe20000000000 */
[----:B------:R-:W-:Y:S01]  /*10080*/  IABS R0, UR6 ;  /* 0x0000000600007c13 */ /* 0x000fe20008000000 */
[----:B------:R-:W-:-:S03]  /*10090*/  ULOP3.LUT UR6, UR6, UR10, URZ, 0x3c, !UPT ;  /* 0x0000000a06067292 */ /* 0x000fc6000f8e3c3f */
[----:B------:R-:W-:Y:S01]  /*100a0*/  R2UR UR8, R0 ;  /* 0x00000000000872ca */ /* 0x000fe200000e0000 */
[----:B------:R-:W0:Y:S02]  /*100b0*/  F2I.FTZ.U32.TRUNC.NTZ R2, R2 ;  /* 0x0000000200027305 */ /* 0x000e24000021f000 */
        /* <DEDUP_REMOVED lines=16> */
.L_x_4848:
[----:B------:R-:W-:Y:S01]  /*101c0*/  UIMAD UR41, UR42, UR46, UR43 ;  /* 0x0000002e2a2972a4 */ /* 0x000fe2000f8e022b */
[----:B------:R-:W-:Y:S01]  /*101d0*/  MOV R0, UR12 ;  /* 0x0000000c00007c02 */ /* 0x000fe20008000f00 */
[----:B------:R-:W-:Y:S02]  /*101e0*/  IMAD.MOV.U32 R6, RZ, RZ, RZ ;  /* 0x000000ffff067224 */ /* 0x000fe400078e00ff */
[----:B------:R-:W-:Y:S02]  /*101f0*/  IMAD.MOV.U32 R9, RZ, RZ, 0x1 ;  /* 0x00000001ff097424 */ /* 0x000fe400078e00ff */
[----:B------:R-:W-:-:S05]  /*10200*/  IMAD.U32 R3, RZ, RZ, UR41 ;  /* 0x00000029ff037e24 */ /* 0x000fca000f8e00ff */
[----:B------:R-:W-:Y:S01]  /*10210*/  VIADDMNMX R18, R3, UR46, R0, PT ;  /* 0x0000002e03127c46 */ /* 0x000fe2000b800100 */
[----:B------:R-:W-:-:S03]  /*10220*/  IMAD.MOV.U32 R0, RZ, RZ, 0x1 ;  /* 0x00000001ff007424 */ /* 0x000fc600078e00ff */
        /* <DEDUP_REMOVED lines=26> */
.L_x_4849:
        /* <DEDUP_REMOVED lines=20> */
.L_x_4851:
        /* <DEDUP_REMOVED lines=15> */
.L_x_4850:
[----:B------:R-:W0:Y:S02]  /*10600*/  LDC.64 R2, c[0x0][0x9f8] ;  /* 0x00027e00ff027b82 */ /* 0x000e240000000a00 */
[----:B0-----:R-:W-:-:S04]  /*10610*/  ISETP.NE.U32.AND P0, PT, R2, RZ, PT ;  /* 0x000000ff0200720c */ /* 0x001fc80003f05070 */
[----:B------:R-:W-:-:S13]  /*10620*/  ISETP.NE.AND.EX P0, PT, R3, RZ, PT, P0 ;  /* 0x000000ff0300720c */ /* 0x000fda0003f05300 */
[----:B------:R-:W0:Y:S02]  /*10630*/  @P0 LDC.64 R2, c[0x0][0x9f8] ;  /* 0x00027e00ff020b82 */ /* 0x000e240000000a00 */
[----:B0-----:R-:W-:-:S05]  /*10640*/  @P0 IMAD.WIDE R2, R17, 0x4, R2 ;  /* 0x0000000411020825 */ /* 0x001fca00078e0202 */
[----:B------:R0:W2:Y:S01]  /*10650*/  @P0 LDG.E R17, desc[UR48][R2.64] ;  /* 0x0000003002110981 */ /* 0x0000a2000c1e1900 */
[----:B------:R-:W-:Y:S01]  /*10660*/  UMOV UR4, 0xffffffff ;  /* 0xffffffff00047882 */ /* 0x000fe20000000000 */
[----:B------:R-:W-:Y:S01]  /*10670*/  IADD3 R0, R18, -0x1, RZ ;  /* 0xffffffff12007810 */ /* 0x000fe20007ffe0ff */
        /* <DEDUP_REMOVED lines=9> */
.L_x_4948:
        /* <DEDUP_REMOVED lines=8> */
.L_x_4951:
[----:B------:R-:W-:Y:S05]  /*10790*/  @!P6 BRA `(.L_x_4853) ;  /* 0x0000000000d4e947 */ /* 0x000fea0003800000 */
[----:B------:R-:W-:Y:S01]  /*107a0*/  IMAD.MOV.U32 R16, RZ, RZ, R17 ;  /* 0x000000ffff107224 */ /* 0x000fe200078e0011 */
[----:B------:R-:W-:Y:S06]  /*107b0*/  @!P1 BRA `(.L_x_4855) ;  /* 0x0000000000509947 */ /* 0x000fec0003800000 */
[----:B------:R-:W-:Y:S01]  /*107c0*/  IMAD.MOV.U32 R8, RZ, RZ, R0 ;  /* 0x000000ffff087224 */ /* 0x000fe200078e0000 */
[----:B------:R-:W-:Y:S01]  /*107d0*/  ULDC.64 UR4, c[0x0][0x428] ;  /* 0x00010a0000047ab9 */ /* 0x000fe20000000a00 */
[----:B------:R-:W0:Y:S01]  /*107e0*/  LDC R0, c[0x0][0x43c] ;  /* 0x00010f00ff007b82 */ /* 0x000e220000000800 */
[----:B------:R-:W-:Y:S02]  /*107f0*/  IMAD R6, R18, UR4, RZ ;  /* 0x0000000412067c24 */ /* 0x000fe4000f8e02ff */
[----:B------:R-:W-:Y:S02]  /*10800*/  IMAD.MOV.U32 R7, RZ, RZ, R8 ;  /* 0x000000ffff077224 */ /* 0x000fe400078e0008 */
[----:B------:R-:W-:Y:S01]  /*10810*/  IMAD R9, R17, UR5, R6 ;  /* 0x0000000511097c24 */ /* 0x000fe2000f8e0206 */
[----:B0-----:R-:W-:-:S13]  /*10820*/  ISETP.NE.AND P0, PT, R0, 0x1, PT ;  /* 0x000000010000780c */ /* 0x001fda0003f05270 */
        /* <DEDUP_REMOVED lines=13> */
.L_x_4855:
[----:B------:R-:W-:Y:S01]  /*10900*/  IMAD.MOV.U32 R0, RZ, RZ, 0x1 ;  /* 0x00000001ff007424 */ /* 0x000fe200078e00ff */
[----:B0-----:R-:W0:Y:S04]  /*10910*/  S2R R8, SR_TID.X ;  /* 0x0000000000087919 */ /* 0x001e280000002100 */
[----:B------:R-:W-:-:S04]  /*10920*/  SHF.L.U32 R0, R0, 0x1f, RZ ;  /* 0x0000001f00007819 */ /* 0x000fc800000006ff */
[----:B------:R-:W1:Y:S01]  /*10930*/  SYNCS.PHASECHK.TRANS64.TRYWAIT P0, [UR38+0x28c40], R0 ;  /* 0x028c4000ff0075a7 */ /* 0x000e620008000166 */
[----:B0-----:R-:W-:-:S04]  /*10940*/  LOP3.LUT R2, R8, 0x7f, RZ, 0xc0, !PT ;  /* 0x0000007f08027812 */ /* 0x001fc800078ec0ff */
[----:B------:R-:W-:Y:S01]  /*10950*/  ISETP.NE.AND P1, PT, R2, RZ, PT ;  /* 0x000000ff0200720c */ /* 0x000fe20003f25270 */
[----:B-1----:R-:W-:-:S12]  /*10960*/  @!P0 BRA `(.L_x_4856) ;  /* 0x0000003c00908947 */ /* 0x002fd80003800000 */
.L_x_4952:
[----:B------:R-:W-:Y:S05]  /*10970*/  @P1 BRA `(.L_x_4857) ;  /* 0x0000000000181947 */ /* 0x000fea0003800000 */
[----:B------:R-:W1:Y:S01]  /*10980*/  S2R R2, SR_TID.X ;  /* 0x0000000000027919 */ /* 0x000e620000002100 */
[----:B0-----:R-:W-:-:S04]  /*10990*/  MOV R0, 0x2000 ;  /* 0x0000200000007802 */ /* 0x001fc80000000f00 */
[----:B------:R2:W-:Y:S01]  /*109a0*/  SYNCS.ARRIVE.TRANS64 RZ, [UR38+0x28c30], R0 ;  /* 0x028c3000ffff79a7 */ /* 0x0005e20008000026 */
[----:B-1----:R-:W-:-:S13]  /*109b0*/  LOP3.LUT P0, RZ, R2, 0x1f, RZ, 0xc0, !PT ;  /* 0x0000001f02ff7812 */ /* 0x002fda000780c0ff */
[----:B--2---:R-:W-:Y:S05]  /*109c0*/  @!P0 BRA `(.L_x_4857) ;  /* 0x0000000000048947 */ /* 0x004fea0003800000 */
[----:B------:R-:W-:Y:S01]  /*109d0*/  BPT.TRAP 0x1 ;  /* 0x000000040000795c */ /* 0x000fe20000300000 */
.L_x_4857:
        /* <DEDUP_REMOVED lines=17> */
.L_x_4853:
        /* <DEDUP_REMOVED lines=22> */
.L_x_4858:
[----:B------:R-:W0:Y:S01]  /*10c50*/  LDC R6, c[0x0][0x448] ;  /* 0x00011200ff067b82 */ /* 0x000e220000000800 */
[----:B------:R-:W1:Y:S01]  /*10c60*/  S2R R11, SR_TID.X ;  /* 0x00000000000b7919 */ /* 0x000e620000002100 */
[----:B------:R-:W-:Y:S01]  /*10c70*/  USHF.R.S32.HI UR4, URZ, 0x1f, UR36 ;  /* 0x0000001f3f047899 */ /* 0x000fe20008011424 */
[----:B------:R-:W-:Y:S01]  /*10c80*/  ULDC.64 UR8, c[0x0][0x2d8] ;  /* 0x0000b60000087ab9 */ /* 0x000fe20000000a00 */
[----:B------:R-:W2:Y:S02]  /*10c90*/  S2R R12, SR_CTAID.Z ;  /* 0x00000000000c7919 */ /* 0x000ea40000002700 */
[----:B------:R-:W-:Y:S02]  /*10ca0*/  UIMAD UR6, UR4, UR8, URZ ;  /* 0x00000008040672a4 */ /* 0x000fe4000f8e023f */
[----:B------:R-:W-:Y:S02]  /*10cb0*/  UIMAD.WIDE.U32 UR4, UR36, UR8, URZ ;  /* 0x00000008240472a5 */ /* 0x000fe4000f8e003f */
[----:B------:R-:W-:-:S04]  /*10cc0*/  UIMAD UR6, UR36, UR9, UR6 ;  /* 0x00000009240672a4 */ /* 0x000fc8000f8e0206 */
[----:B------:R-:W-:Y:S01]  /*10cd0*/  UIADD3 UR5, UR5, UR6, URZ ;  /* 0x0000000605057290 */ /* 0x000fe2000fffe03f */
[----:B0-----:R-:W-:Y:S02]  /*10ce0*/  ISETP.NE.AND P0, PT, R6, 0x1, PT ;  /* 0x000000010600780c */ /* 0x001fe40003f05270 */
[C---:B-1----:R-:W-:Y:S01]  /*10cf0*/  LOP3.LUT R10, R11.reuse, 0x7f, RZ, 0xc0, !PT ;  /* 0x0000007f0b0a7812 */ /* 0x042fe200078ec0ff */
[----:B------:R-:W-:-:S10]  /*10d00*/  IMAD.SHL.U32 R3, R11, 0x10, RZ ;  /* 0x000000100b037824 */ /* 0x000fd400078e00ff */
[----:B------:R-:W0:Y:S01]  /*10d10*/  @P0 LDC R8, c[0x0][0x44c] ;  /* 0x00011300ff080b82 */ /* 0x000e220000000800 */
[----:B------:R-:W-:-:S04]  /*10d20*/  SHF.R.U32.HI R4, RZ, 0x3, R10 ;  /* 0x00000003ff047819 */ /* 0x000fc8000001160a */
[----:B------:R-:W-:-:S03]  /*10d30*/  LOP3.LUT R3, R4, 0x70, R3, 0xf8, !PT ;  /* 0x0000007004037812 */ /* 0x000fc600078ef803 */
[----:B------:R-:W1:Y:S02]  /*10d40*/  @P0 LDC R0, c[0x0][0x450] ;  /* 0x00011400ff000b82 */ /* 0x000e640000000800 */
[----:B------:R-:W-:-:S04]  /*10d50*/  VIADD R5, R3, UR40 ;  /* 0x0000002803057c36 */ /* 0x000fc80008000000 */
[----:B------:R-:W-:Y:S02]  /*10d60*/  IMAD.MOV.U32 R7, RZ, RZ, R5 ;  /* 0x000000ffff077224 */ /* 0x000fe400078e0005 */
[----:B------:R-:W3:Y:S01]  /*10d70*/  LDC.64 R2, c[0x0][0x2e0] ;  /* 0x0000b800ff027b82 */ /* 0x000ee20000000a00 */
[----:B0-----:R-:W-:-:S05]  /*10d80*/  @P0 IMAD.HI.U32 R9, R5, R8, RZ ;  /* 0x0000000805090227 */ /* 0x001fca00078e00ff */
[----:B-1----:R-:W-:Y:S02]  /*10d90*/  @P0 SHF.R.U32.HI R7, RZ, R0, R9 ;  /* 0x00000000ff070219 */ /* 0x002fe40000011609 */
[----:B--2---:R-:W-:-:S03]  /*10da0*/  SHF.R.S32.HI R9, RZ, 0x1f, R12 ;  /* 0x0000001fff097819 */ /* 0x004fc6000001140c */
[----:B------:R-:W-:Y:S02]  /*10db0*/  IMAD.MOV R8, RZ, RZ, -R7 ;  /* 0x000000ffff087224 */ /* 0x000fe400078e0a07 */
[----:B---3--:R-:W-:Y:S02]  /*10dc0*/  IMAD R0, R9, R2, RZ ;  /* 0x0000000209007224 */ /* 0x008fe400078e02ff */
[----:B------:R-:W-:Y:S02]  /*10dd0*/  IMAD R5, R6, R8, R5 ;  /* 0x0000000806057224 */ /* 0x000fe400078e0205 */
[C---:B------:R-:W-:Y:S01]  /*10de0*/  IMAD R9, R12.reuse, R3, R0 ;  /* 0x000000030c097224 */ /* 0x040fe200078e0200 */
[----:B------:R-:W-:Y:S01]  /*10df0*/  SHF.R.S32.HI R0, RZ, 0x1f, R7 ;  /* 0x0000001fff007819 */ /* 0x000fe20000011407 */
[----:B------:R-:W-:Y:S01]  /*10e00*/  IMAD.WIDE.U32 R2, R12, R2, UR4 ;  /* 0x000000040c027e25 */ /* 0x000fe2000f8e0002 */
[----:B------:R-:W-:-:S03]  /*10e10*/  ULDC.64 UR4, c[0x0][0x2d0] ;  /* 0x0000b40000047ab9 */ /* 0x000fc60000000a00 */
[----:B------:R-:W-:Y:S02]  /*10e20*/  IMAD R0, R0, UR4, RZ ;  /* 0x0000000400007c24 */ /* 0x000fe4000f8e02ff */
[----:B------:R-:W-:Y:S02]  /*10e30*/  IMAD.IADD R3, R3, 0x1, R9 ;  /* 0x0000000103037824 */ /* 0x000fe400078e0209 */
[C---:B------:R-:W-:Y:S01]  /*10e40*/  IMAD R9, R7.reuse, UR5, R0 ;  /* 0x0000000507097c24 */ /* 0x040fe2000f8e0200 */
[----:B------:R-:W-:Y:S01]  /*10e50*/  SHF.R.S32.HI R0, RZ, 0x1f, R5 ;  /* 0x0000001fff007819 */ /* 0x000fe20000011405 */
[----:B------:R-:W-:Y:S01]  /*10e60*/  IMAD.WIDE.U32 R2, R7, UR4, R2 ;  /* 0x0000000407027c25 */ /* 0x000fe2000f8e0002 */
[----:B------:R-:W-:-:S03]  /*10e70*/  ULDC.64 UR4, c[0x0][0x2c8] ;  /* 0x0000b20000047ab9 */ /* 0x000fc60000000a00 */
[----:B------:R-:W-:Y:S02]  /*10e80*/  IMAD.IADD R3, R3, 0x1, R9 ;  /* 0x0000000103037824 */ /* 0x000fe400078e0209 */
[----:B------:R-:W-:Y:S02]  /*10e90*/  IMAD R0, R0, UR4, RZ ;  /* 0x0000000400007c24 */ /* 0x000fe4000f8e02ff */
[----:B------:R-:W-:-:S04]  /*10ea0*/  IMAD.WIDE.U32 R2, R5, UR4, R2 ;  /* 0x0000000405027c25 */ /* 0x000fc8000f8e0002 */
[----:B------:R-:W-:Y:S01]  /*10eb0*/  IMAD R7, R5, UR5, R0 ;  /* 0x0000000505077c24 */ /* 0x000fe2000f8e0200 */
[----:B------:R-:W-:Y:S01]  /*10ec0*/  ULDC.64 UR4, c[0x0][0x280] ;  /* 0x0000a00000047ab9 */ /* 0x000fe20000000a00 */
[----:B------:R-:W-:Y:S01]  /*10ed0*/  IMAD.SHL.U32 R5, R10, 0x8, RZ ;  /* 0x000000080a057824 */ /* 0x000fe200078e00ff */
[----:B------:R-:W-:Y:S01]  /*10ee0*/  LEA R0, P0, R2, UR4, 0x1 ;  /* 0x0000000402007c11 */ /* 0x000fe2000f8008ff */
[----:B------:R-:W-:Y:S01]  /*10ef0*/  ULDC UR4, c[0x0][0x2b8] ;  /* 0x0000ae0000047ab9 */ /* 0x000fe20000000800 */
[----:B------:R-:W-:-:S04]  /*10f00*/  IADD3 R7, R3, R7, RZ ;  /* 0x0000000703077210 */ /* 0x000fc80007ffe0ff */
        /* <DEDUP_REMOVED lines=11> */
[----:B------:R-:W-:Y:S02]  /*10fc0*/  VIADD R4, R4, UR40 ;  /* 0x0000002804047c36 */ /* 0x000fe40008000000 */
[----:B------:R-:W1:Y:S01]  /*10fd0*/  SHFL.IDX PT, R2, R7, RZ, 0x181f ;  /* 0x00181fff07027589 */ /* 0x000e6200000e0000 */
[----:B------:R-:W-:Y:S02]  /*10fe0*/  IMAD R6, R6, UR4, RZ ;  /* 0x0000000406067c24 */ /* 0x000fe4000f8e02ff */
[----:B------:R-:W-:-:S03]  /*10ff0*/  VIADD R11, R4, 0x10 ;  /* 0x00000010040b7836 */ /* 0x000fc60000000000 */
[----:B------:R-:W-:-:S13]  /*11000*/  ISETP.GE.AND P1, PT, R4, R6, PT ;  /* 0x000000060400720c */ /* 0x000fda0003f26270 */
[----:B------:R-:W-:Y:S02]  /*11010*/  @!P1 LEA R9, R5, UR38, 0x1 ;  /* 0x0000002605099c11 */ /* 0x000fe4000f8e08ff */
[----:B0-----:R-:W-:-:S05]  /*11020*/  @!P1 LEA R14, P2, R8, R14, 0x1 ;  /* 0x0000000e080e9211 */ /* 0x001fca00078408ff */
[----:B-1----:R-:W-:Y:S02]  /*11030*/  @!P1 IMAD.X R3, RZ, RZ, R2, P2 ;  /* 0x000000ffff039224 */ /* 0x002fe400010e0602 */
[----:B------:R-:W-:Y:S02]  /*11040*/  @!P1 IMAD.MOV.U32 R2, RZ, RZ, R14 ;  /* 0x000000ffff029224 */ /* 0x000fe400078e000e */
[----:B------:R-:W0:Y:S04]  /*11050*/  SHFL.IDX PT, R14, R0, 0x1, 0x181f ;  /* 0x00381f00000e7f89 */ /* 0x000e2800000e0000 */
[----:B------:R1:W-:Y:S01]  /*11060*/  @!P1 LDGSTS.E.BYPASS.LTC128B.128 [R9+0x20400], desc[UR48][R2.64], !P0 ;  /* 0x2040000002099fae */ /* 0x0003e2000c101d70 */
[----:B------:R-:W-:-:S03]  /*11070*/  ISETP.GE.AND P1, PT, R11, R6, PT ;  /* 0x000000060b00720c */ /* 0x000fc60003f26270 */
[----:B-1----:R-:W1:Y:S01]  /*11080*/  SHFL.IDX PT, R2, R7, 0x1, 0x181f ;  /* 0x00381f0007027f89 */ /* 0x002e6200000e0000 */
[----:B------:R-:W-:-:S09]  /*11090*/  VIADD R9, R4, 0x20 ;  /* 0x0000002004097836 */ /* 0x000fd20000000000 */
[----:B------:R-:W-:Y:S02]  /*110a0*/  @!P1 LEA R21, R5, UR38, 0x1 ;  /* 0x0000002605159c11 */ /* 0x000fe4000f8e08ff */
[----:B0-----:R-:W-:-:S05]  /*110b0*/  @!P1 LEA R14, P2, R8, R14, 0x1 ;  /* 0x0000000e080e9211 */ /* 0x001fca00078408ff */
[----:B-1----:R-:W-:Y:S01]  /*110c0*/  @!P1 IMAD.X R3, RZ, RZ, R2, P2 ;  /* 0x000000ffff039224 */ /* 0x002fe200010e0602 */
[----:B------:R-:W-:Y:S02]  /*110d0*/  @!P1 MOV R2, R14 ;  /* 0x0000000e00029202 */ /* 0x000fe40000000f00 */
[----:B------:R-:W0:Y:S04]  /*110e0*/  SHFL.IDX PT, R14, R0, 0x2, 0x181f ;  /* 0x00581f00000e7f89 */ /* 0x000e2800000e0000 */
[----:B------:R1:W-:Y:S01]  /*110f0*/  @!P1 LDGSTS.E.BYPASS.LTC128B.128 [R21+0x20c00], desc[UR48][R2.64], !P0 ;  /* 0x20c0000002159fae */ /* 0x0003e2000c101d70 */
[----:B------:R-:W-:-:S03]  /*11100*/  ISETP.GE.AND P1, PT, R9, R6, PT ;  /* 0x000000060900720c */ /* 0x000fc60003f26270 */
[----:B-1----:R-:W1:Y:S10]  /*11110*/  SHFL.IDX PT, R2, R7, 0x2, 0x181f ;  /* 0x00581f0007027f89 */ /* 0x002e7400000e0000 */
[----:B------:R-:W-:Y:S01]  /*11120*/  @!P1 LEA R9, R5, UR38, 0x1 ;  /* 0x0000002605099c11 */ /* 0x000fe2000f8e08ff */
[----:B------:R-:W2:Y:S01]  /*11130*/  SHFL.IDX PT, R7, R7, 0x3, 0x181f ;  /* 0x00781f0007077f89 */ /* 0x000ea200000e0000 */
[----:B0-----:R-:W-:-:S05]  /*11140*/  @!P1 LEA R14, P2, R8, R14, 0x1 ;  /* 0x0000000e080e9211 */ /* 0x001fca00078408ff */
[----:B-1----:R-:W-:Y:S02]  /*11150*/  @!P1 IMAD.X R3, RZ, RZ, R2, P2 ;  /* 0x000000ffff039224 */ /* 0x002fe400010e0602 */
[----:B------:R-:W-:Y:S02]  /*11160*/  @!P1 IMAD.MOV.U32 R2, RZ, RZ, R14 ;  /* 0x000000ffff029224 */ /* 0x000fe400078e000e */
[----:B------:R0:W1:Y:S04]  /*11170*/  SHFL.IDX PT, R14, R0, 0x3, 0x181f ;  /* 0x00781f00000e7f89 */ /* 0x00006800000e0000 */
[----:B--2---:R0:W-:Y:S02]  /*11180*/  @!P1 LDGSTS.E.BYPASS.LTC128B.128 [R9+0x21400], desc[UR48][R2.64], !P0 ;  /* 0x2140000002099fae */ /* 0x0041e4000c101d70 */
.L_x_4961:
[----:B0-----:R-:W-:Y:S02]  /*11190*/  VIADD R3, R4, 0x30 ;  /* 0x0000003004037836 */ /* 0x001fe40000000000 */
[----:B------:R-:W-:-:S03]  /*111a0*/  IMAD.MOV.U32 R4, RZ, RZ, 0x1 ;  /* 0x00000001ff047424 */ /* 0x000fc600078e00ff */
[----:B------:R-:W-:Y:S02]  /*111b0*/  ISETP.GE.AND P1, PT, R3, R6, PT ;  /* 0x000000060300720c */ /* 0x000fe40003f26270 */
[----:B------:R-:W-:-:S11]  /*111c0*/  SHF.L.U32 R4, R4, 0x1f, RZ ;  /* 0x0000001f04047819 */ /* 0x000fd600000006ff */
[----:B-1----:R-:W-:Y:S02]  /*111d0*/  @!P1 LEA R2, P2, R8, R14, 0x1 ;  /* 0x0000000e08029211 */ /* 0x002fe400078408ff */
        /* <DEDUP_REMOVED lines=13> */
.L_x_4962:
[----:B------:R-:W-:Y:S01]  /*112b0*/  ISETP.NE.AND P0, PT, R19, RZ, PT ;  /* 0x000000ff1300720c */ /* 0x000fe20003f05270 */
[----:B------:R-:W-:Y:S01]  /*112c0*/  BSSY B0, `(.L_x_4861) ;  /* 0x000007f000007945 */ /* 0x000fe20003800000 */
[----:B------:R-:W-:-:S11]  /*112d0*/  IMAD.MOV.U32 R0, RZ, RZ, 0x1 ;  /* 0x00000001ff007424 */ /* 0x000fd600078e00ff */
[----:B------:R-:W-:Y:S05]  /*112e0*/  @!P0 BRA `(.L_x_4862) ;  /* 0x0000000400f08947 */ /* 0x000fea0003800000 */
[----:B------:R-:W1:Y:S01]  /*112f0*/  SYNCS.PHASECHK.TRANS64.TRYWAIT P0, [UR38+0x28c60], R4 ;  /* 0x028c6004ff0075a7 */ /* 0x000e620008000166 */
[----:B------:R-:W2:Y:S02]  /*11300*/  S2R R2, SR_TID.X ;  /* 0x0000000000027919 */ /* 0x000ea40000002100 */
[----:B--2---:R-:W-:-:S04]  /*11310*/  LOP3.LUT R2, R2, 0x7f, RZ, 0xc0, !PT ;  /* 0x0000007f02027812 */ /* 0x004fc800078ec0ff */
[----:B------:R-:W-:Y:S01]  /*11320*/  ISETP.NE.AND P1, PT, R2, RZ, PT ;  /* 0x000000ff0200720c */ /* 0x000fe20003f25270 */
[----:B-1----:R-:W-:-:S12]  /*11330*/  @!P0 BRA `(.L_x_4863) ;  /* 0x00000038007c8947 */ /* 0x002fd80003800000 */
.L_x_4963:
[----:B------:R-:W-:Y:S04]  /*11340*/  BSSY B1, `(.L_x_4864) ;  /* 0x0000008000017945 */ /* 0x000fe80003800000 */
[----:B------:R-:W-:Y:S05]  /*11350*/  @P1 BRA `(.L_x_4865) ;  /* 0x0000000000181947 */ /* 0x000fea0003800000 */
[----:B0-----:R-:W0:Y:S01]  /*11360*/  S2R R3, SR_TID.X ;  /* 0x0000000000037919 */ /* 0x001e220000002100 */
[----:B------:R-:W-:-:S04]  /*11370*/  MOV R2, 0x10000 ;  /* 0x0001000000027802 */ /* 0x000fc80000000f00 */
[----:B------:R1:W-:Y:S01]  /*11380*/  SYNCS.ARRIVE.TRANS64 RZ, [UR38+0x28c50], R2 ;  /* 0x028c5002ffff79a7 */ /* 0x0003e20008000026 */
[----:B0-----:R-:W-:-:S13]  /*11390*/  LOP3.LUT P0, RZ, R3, 0x1f, RZ, 0xc0, !PT ;  /* 0x0000001f03ff7812 */ /* 0x001fda000780c0ff */
[----:B-1----:R-:W-:Y:S05]  /*113a0*/  @!P0 BRA `(.L_x_4865) ;  /* 0x0000000000048947 */ /* 0x002fea0003800000 */
[----:B------:R-:W-:Y:S01]  /*113b0*/  BPT.TRAP 0x1 ;  /* 0x000000040000795c */ /* 0x000fe20000300000 */
.L_x_4865:
[----:B------:R-:W-:Y:S05]  /*113c0*/  BSYNC B1 ;  /* 0x0000000000017941 */ /* 0x000fea0003800000 */
.L_x_4864:
        /* <DEDUP_REMOVED lines=11> */
.L_x_4866:
        /* <DEDUP_REMOVED lines=13> */
.L_x_4867:
        /* <DEDUP_REMOVED lines=13> */
.L_x_4868:
        /* <DEDUP_REMOVED lines=13> */
.L_x_4869:
        /* <DEDUP_REMOVED lines=13> */
.L_x_4870:
        /* <DEDUP_REMOVED lines=13> */
.L_x_4871:
        /* <DEDUP_REMOVED lines=13> */
.L_x_4872:
        /* <DEDUP_REMOVED lines=13> */
.L_x_4873:
        /* <DEDUP_REMOVED lines=8> */
.L_x_4862:
[----:B------:R-:W-:Y:S05]  /*11ab0*/  BSYNC B0 ;  /* 0x0000000000007941 */ /* 0x000fea0003800000 */
.L_x_4861:
[----:B0-----:R-:W2:Y:S01]  /*11ac0*/  LDL.LU R3, [R1+0x8] ;  /* 0x0000080001037983 */ /* 0x001ea20000300800 */
[----:B------:R-:W-:Y:S02]  /*11ad0*/  IMAD.MOV.U32 R9, RZ, RZ, RZ ;  /* 0x000000ffff097224 */ /* 0x000fe400078e00ff */
[----:B------:R-:W-:Y:S02]  /*11ae0*/  IMAD.MOV.U32 R6, RZ, RZ, 0x1 ;  /* 0x00000001ff067424 */ /* 0x000fe400078e00ff */
[----:B--2---:R-:W-:-:S05]  /*11af0*/  VIADD R7, R3, 0xfffffffe ;  /* 0xfffffffe03077836 */ /* 0x004fca0000000000 */
[----:B------:R-:W-:-:S13]  /*11b00*/  ISETP.GE.AND P0, PT, R7, UR41, PT ;  /* 0x0000002907007c0c */ /* 0x000fda000bf06270 */
[----:B------:R-:W-:Y:S05]  /*11b10*/  @!P0 BRA `(.L_x_4841) ;  /* 0x0000002400248947 */ /* 0x000fea0003800000 */
[----:B------:R-:W-:Y:S01]  /*11b20*/  UIADD3 UR4, UR42, 0x1, URZ ;  /* 0x000000012a047890 */ /* 0x000fe2000fffe03f */
[----:B------:R-:W0:Y:S01]  /*11b30*/  S2R R4, SR_TID.X ;  /* 0x0000000000047919 */ /* 0x000e220000002100 */
[----:B------:R-:W-:Y:S01]  /*11b40*/  ULOP3.LUT UR5, URZ, UR44, URZ, 0x33, !UPT ;  /* 0x0000002c3f057292 */ /* 0x000fe2000f8e333f */
[----:B------:R-:W-:Y:S01]  /*11b50*/  IMAD.MOV.U32 R6, RZ, RZ, 0x1 ;  /* 0x00000001ff067424 */ /* 0x000fe200078e00ff */
[----:B------:R-:W-:-:S04]  /*11b60*/  UIMAD UR4, UR4, UR46, URZ ;  /* 0x0000002e040472a4 */ /* 0x000fc8000f8e023f */
[----:B------:R-:W-:Y:S01]  /*11b70*/  IMAD.U32 R3, RZ, RZ, UR5 ;  /* 0x00000005ff037e24 */ /* 0x000fe2000f8e00ff */
[----:B------:R-:W-:Y:S01]  /*11b80*/  ULOP3.LUT UR5, URZ, UR41, URZ, 0x33, !UPT ;  /* 0x000000293f057292 */ /* 0x000fe2000f8e333f */
[----:B------:R-:W-:Y:S01]  /*11b90*/  LOP3.LUT R0, RZ, UR4, RZ, 0x33, !PT ;  /* 0x00000004ff007c12 */ /* 0x000fe2000f8e33ff */
[----:B------:R-:W-:-:S03]  /*11ba0*/  ULOP3.LUT UR4, URZ, UR39, URZ, 0x33, !UPT ;  /* 0x000000273f047292 */ /* 0x000fc6000f8e333f */
[----:B------:R-:W-:Y:S01]  /*11bb0*/  VIADDMNMX R0, R0, -UR43, R3, !PT ;  /* 0x8000002b00007c46 */ /* 0x000fe2000f800103 */
[----:B------:R-:W-:-:S03]  /*11bc0*/  IMAD.MOV.U32 R3, RZ, RZ, 0x2 ;  /* 0x00000002ff037424 */ /* 0x000fc600078e00ff */
[----:B------:R-:W-:-:S04]  /*11bd0*/  VIMNMX R0, R0, UR4, !PT ;  /* 0x0000000400007c48 */ /* 0x000fc8000ffe0100 */
[----:B------:R-:W-:-:S05]  /*11be0*/  VIADDMNMX R2, R0, R3, UR5, !PT ;  /* 0x0000000500027e46 */ /* 0x000fca000f800103 */
[----:B------:R-:W-:-:S05]  /*11bf0*/  VIADD R3, R2, 0xfffffffe ;  /* 0xfffffffe02037836 */ /* 0x000fca0000000000 */
[-C--:B------:R-:W-:Y:S02]  /*11c00*/  ISETP.NE.AND P0, PT, R3, R0.reuse, PT ;  /* 0x000000000300720c */ /* 0x080fe40003f05270 */
[----:B------:R-:W-:Y:S01]  /*11c10*/  LOP3.LUT R3, RZ, R0, RZ, 0x33, !PT ;  /* 0x00000000ff037212 */ /* 0x000fe200078e33ff */
[----:B------:R-:W-:Y:S01]  /*11c20*/  IMAD.MOV.U32 R0, RZ, RZ, 0x1 ;  /* 0x00000001ff007424 */ /* 0x000fe200078e00ff */
[----:B0-----:R-:W-:Y:S02]  /*11c30*/  LOP3.LUT R10, R4, 0x1f, RZ, 0xc0, !PT ;  /* 0x0000001f040a7812 */ /* 0x001fe400078ec0ff */
[----:B------:R-:W-:-:S04]  /*11c40*/  IADD3 R2, R2, R3, RZ ;  /* 0x0000000302027210 */ /* 0x000fc80007ffe0ff */
[----:B------:R-:W-:-:S03]  /*11c50*/  LOP3.LUT R11, R2, 0x1, RZ, 0xc0, !PT ;  /* 0x00000001020b7812 */ /* 0x000fc600078ec0ff */
[----:B------:R-:W-:Y:S05]  /*11c60*/  @!P0 BRA `(.L_x_4874) ;  /* 0x0000001400e08947 */ /* 0x000fea0003800000 */
[----:B------:R-:W-:Y:S01]  /*11c70*/  BSSY B0, `(.L_x_4874) ;  /* 0x0000177000007945 */ /* 0x000fe20003800000 */
[----:B------:R-:W-:Y:S02]  /*11c80*/  IMAD.IADD R8, R2, 0x1, -R11 ;  /* 0x0000000102087824 */ /* 0x000fe400078e0a0b */
[----:B------:R-:W-:-:S07]  /*11c90*/  IMAD.MOV.U32 R0, RZ, RZ, 0x1 ;  /* 0x00000001ff007424 */ /* 0x000fce00078e00ff */
.L_x_4915:
        /* <DEDUP_REMOVED lines=10> */
[----:B------:R-:W-:Y:S01]  /*11d40*/  IMAD.MOV.U32 R12, RZ, RZ, R7 ;  /* 0x000000ffff0c7224 */ /* 0x000fe200078e0007 */
[----:B------:R-:W-:Y:S01]  /*11d50*/  ULDC.64 UR4, c[0x0][0x428] ;  /* 0x00010a0000047ab9 */ /* 0x000fe20000000a00 */
[----:B0-----:R-:W-:-:S13]  /*11d60*/  ISETP.NE.AND P0, PT, R13, 0x1, PT ;  /* 0x000000010d00780c */ /* 0x001fda0003f05270 */
[----:B------:R-:W0:Y:S02]  /*11d70*/  @P0 LDC.64 R2, c[0x0][0x440] ;  /* 0x00011000ff020b82 */ /* 0x000e240000000a00 */
[----:B0-----:R-:W-:-:S05]  /*11d80*/  @P0 IMAD.HI.U32 R2, R7, R2, RZ ;  /* 0x0000000207020227 */ /* 0x001fca00078e00ff */
[----:B------:R-:W-:Y:S01]  /*11d90*/  @P0 SHF.R.U32.HI R12, RZ, R3, R2 ;  /* 0x00000003ff0c0219 */ /* 0x000fe20000011602 */
[----:B------:R-:W-:-:S03]  /*11da0*/  IMAD R2, R18, UR4, RZ ;  /* 0x0000000412027c24 */ /* 0x000fc6000f8e02ff */
[----:B------:R-:W-:Y:S01]  /*11db0*/  SHF.R.S32.HI R3, RZ, 0x1f, R12 ;  /* 0x0000001fff037819 */ /* 0x000fe2000001140c */
        /* <DEDUP_REMOVED lines=10> */
.L_x_4877:
[----:B------:R-:W1:Y:S01]  /*11e60*/  S2R R2, SR_TID.X ;  /* 0x0000000000027919 */ /* 0x000e620000002100 */
[----:B------:R-:W-:Y:S01]  /*11e70*/  BSSY B2, `(.L_x_4878) ;  /* 0x0000006000027945 */ /* 0x000fe20003800000 */
[----:B-1----:R-:W-:Y:S02]  /*11e80*/  LOP3.LUT R3, R2, 0x7f, RZ, 0xc0, !PT ;  /* 0x0000007f02037812 */ /* 0x002fe400078ec0ff */
[----:B------:R-:W-:Y:S02]  /*11e90*/  SHF.L.U32 R2, R0, 0x1f, RZ ;  /* 0x0000001f00027819 */ /* 0x000fe400000006ff */
[----:B------:R-:W-:Y:S02]  /*11ea0*/  ISETP.NE.AND P2, PT, R3, RZ, PT ;  /* 0x000000ff0300720c */ /* 0x000fe40003f45270 */
[----:B------:R-:W1:Y:S02]  /*11eb0*/  SYNCS.PHASECHK.TRANS64.TRYWAIT P0, [UR38+0x28c48], R2 ;  /* 0x028c4802ff0075a7 */ /* 0x000e640008000166 */
[----:B-1----:R-:W-:Y:S09]  /*11ec0*/  @!P0 BRA `(.L_x_4879) ;  /* 0x0000002c00b08947 */ /* 0x002ff20003800000 */
.L_x_4964:
[----:B------:R-:W-:Y:S05]  /*11ed0*/  BSYNC B2 ;  /* 0x0000000000027941 */ /* 0x000fea0003800000 */
.L_x_4878:
[----:B------:R-:W-:Y:S04]  /*11ee0*/  BSSY B2, `(.L_x_4880) ;  /* 0x0000007000027945 */ /* 0x000fe80003800000 */
[----:B------:R-:W-:Y:S05]  /*11ef0*/  @P2 BRA `(.L_x_4881) ;  /* 0x0000000000142947 */ /* 0x000fea0003800000 */
[----:B------:R-:W-:Y:S01]  /*11f00*/  ISETP.NE.AND P0, PT, R10, RZ, PT ;  /* 0x000000ff0a00720c */ /* 0x000fe20003f05270 */
[----:B-1----:R-:W-:-:S04]  /*11f10*/  IMAD.MOV.U32 R3, RZ, RZ, 0x2000 ;  /* 0x00002000ff037424 */ /* 0x002fc800078e00ff */
[----:B------:R2:W-:Y:S08]  /*11f20*/  SYNCS.ARRIVE.TRANS64 RZ, [UR38+0x28c38], R3 ;  /* 0x028c3803ffff79a7 */ /* 0x0005f00008000026 */
[----:B--2---:R-:W-:Y:S05]  /*11f30*/  @!P0 BRA `(.L_x_4881) ;  /* 0x0000000000048947 */ /* 0x004fea0003800000 */
[----:B------:R-:W-:Y:S01]  /*11f40*/  BPT.TRAP 0x1 ;  /* 0x000000040000795c */ /* 0x000fe20000300000 */
.L_x_4881:
[----:B------:R-:W-:Y:S05]  /*11f50*/  BSYNC B2 ;  /* 0x0000000000027941 */ /* 0x000fea0003800000 */
.L_x_4880:
        /* <DEDUP_REMOVED lines=11> */
.L_x_4882:
        /* <DEDUP_REMOVED lines=10> */
.L_x_4965:
[----:B------:R-:W-:Y:S05]  /*120b0*/  BSYNC B2 ;  /* 0x0000000000027941 */ /* 0x000fea0003800000 */
.L_x_4883:
        /* <DEDUP_REMOVED lines=9> */
.L_x_4886:
[----:B------:R-:W-:Y:S05]  /*12150*/  BSYNC B2 ;  /* 0x0000000000027941 */ /* 0x000fea0003800000 */
.L_x_4885:
        /* <DEDUP_REMOVED lines=9> */
.L_x_4887:
        /* <DEDUP_REMOVED lines=13> */
.L_x_4888:
        /* <DEDUP_REMOVED lines=13> */
.L_x_4889:
        /* <DEDUP_REMOVED lines=13> */
.L_x_4890:
        /* <DEDUP_REMOVED lines=13> */
.L_x_4891:
        /* <DEDUP_REMOVED lines=13> */
.L_x_4892:
        /* <DEDUP_REMOVED lines=13> */
.L_x_4893:
        /* <DEDUP_REMOVED lines=13> */
.L_x_4894:
        /* <DEDUP_REMOVED lines=8> */
.L_x_4876:
[----:B------:R-:W-:Y:S05]  /*12820*/  BSYNC B1 ;  /* 0x0000000000017941 */ /* 0x000fea0003800000 */
.L_x_4875:
        /* <DEDUP_REMOVED lines=27> */
.L_x_4897:
[----:B------:R-:W1:Y:S01]  /*129e0*/  S2R R2, SR_TID.X ;  /* 0x0000000000027919 */ /* 0x000e620000002100 */
[----:B------:R-:W-:Y:S01]  /*129f0*/  BSSY B2, `(.L_x_4898) ;  /* 0x0000006000027945 */ /* 0x000fe20003800000 */
[----:B-1----:R-:W-:Y:S02]  /*12a00*/  LOP3.LUT R3, R2, 0x7f, RZ, 0xc0, !PT ;  /* 0x0000007f02037812 */ /* 0x002fe400078ec0ff */
[----:B------:R-:W-:Y:S02]  /*12a10*/  SHF.L.U32 R2, R0, 0x1f, RZ ;  /* 0x0000001f00027819 */ /* 0x000fe400000006ff */
[----:B------:R-:W-:Y:S02]  /*12a20*/  ISETP.NE.AND P2, PT, R3, RZ, PT ;  /* 0x000000ff0300720c */ /* 0x000fe40003f45270 */
[----:B------:R-:W1:Y:S02]  /*12a30*/  SYNCS.PHASECHK.TRANS64.TRYWAIT P0, [UR38+0x28c40], R2 ;  /* 0x028c4002ff0075a7 */ /* 0x000e640008000166 */
[----:B-1----:R-:W-:Y:S09]  /*12a40*/  @!P0 BRA `(.L_x_4899) ;  /* 0x0000002400008947 */ /* 0x002ff20003800000 */
.L_x_4966:
[----:B------:R-:W-:Y:S05]  /*12a50*/  BSYNC B2 ;  /* 0x0000000000027941 */ /* 0x000fea0003800000 */
.L_x_4898:
[----:B------:R-:W-:Y:S04]  /*12a60*/  BSSY B2, `(.L_x_4900) ;  /* 0x0000007000027945 */ /* 0x000fe80003800000 */
[----:B------:R-:W-:Y:S05]  /*12a70*/  @P2 BRA `(.L_x_4901) ;  /* 0x0000000000142947 */ /* 0x000fea0003800000 */
[----:B------:R-:W-:Y:S01]  /*12a80*/  ISETP.NE.AND P0, PT, R10, RZ, PT ;  /* 0x000000ff0a00720c */ /* 0x000fe20003f05270 */
[----:B-1----:R-:W-:-:S04]  /*12a90*/  IMAD.MOV.U32 R3, RZ, RZ, 0x2000 ;  /* 0x00002000ff037424 */ /* 0x002fc800078e00ff */
[----:B------:R2:W-:Y:S08]  /*12aa0*/  SYNCS.ARRIVE.TRANS64 RZ, [UR38+0x28c30], R3 ;  /* 0x028c3003ffff79a7 */ /* 0x0005f00008000026 */
[----:B--2---:R-:W-:Y:S05]  /*12ab0*/  @!P0 BRA `(.L_x_4901) ;  /* 0x0000000000048947 */ /* 0x004fea0003800000 */
[----:B------:R-:W-:Y:S01]  /*12ac0*/  BPT.TRAP 0x1 ;  /* 0x000000040000795c */ /* 0x000fe20000300000 */
.L_x_4901:
[----:B------:R-:W-:Y:S05]  /*12ad0*/  BSYNC B2 ;  /* 0x0000000000027941 */ /* 0x000fea0003800000 */
.L_x_4900:
[----:B0-----:R-:W-:Y:S01]  /*12ae0*/  IMAD.MOV.U32 R4, RZ, RZ, RZ ;  /* 0x000000ffff047224 */ /* 0x001fe200078e00ff */
        /* <DEDUP_REMOVED lines=10> */
.L_x_4902:
        /* <DEDUP_REMOVED lines=11> */
.L_x_4967:
[----:B------:R-:W-:Y:S05]  /*12c40*/  BSYNC B2 ;  /* 0x0000000000027941 */ /* 0x000fea0003800000 */
.L_x_4903:
        /* <DEDUP_REMOVED lines=9> */
.L_x_4906:
[----:B------:R-:W-:Y:S05]  /*12ce0*/  BSYNC B2 ;  /* 0x0000000000027941 */ /* 0x000fea0003800000 */
.L_x_4905:
        /* <DEDUP_REMOVED lines=9> */
.L_x_4907:
        /* <DEDUP_REMOVED lines=13> */
.L_x_4908:
        /* <DEDUP_REMOVED lines=13> */
.L_x_4909:
        /* <DEDUP_REMOVED lines=13> */
.L_x_4910:
        /* <DEDUP_REMOVED lines=13> */
.L_x_4911:
        /* <DEDUP_REMOVED lines=13> */
.L_x_4912:
        /* <DEDUP_REMOVED lines=13> */
.L_x_4913:
        /* <DEDUP_REMOVED lines=13> */
.L_x_4914:
        /* <DEDUP_REMOVED lines=8> */
.L_x_4896:
[----:B------:R-:W-:Y:S05]  /*133b0*/  BSYNC B1 ;  /* 0x0000000000017941 */ /* 0x000fea0003800000 */
.L_x_4895:
[----:B------:R-:W-:Y:S01]  /*133c0*/  VIADD R7, R7, 0xfffffffe ;  /* 0xfffffffe07077836 */ /* 0x000fe20000000000 */
[----:B------:R-:W-:Y:S06]  /*133d0*/  @P1 BRA `(.L_x_4915) ;  /* 0xffffffe800301947 */ /* 0x000fec000383ffff */
[----:B------:R-:W-:Y:S05]  /*133e0*/  BSYNC B0 ;  /* 0x0000000000007941 */ /* 0x000fea0003800000 */
.L_x_4874:
        /* <DEDUP_REMOVED lines=25> */
[----:B------:R-:W-:-:S05]  /*13580*/  IADD3 R2, -R5, RZ, RZ ;  /* 0x000000ff05027210 */ /* 0x000fca0007ffe1ff */
[----:B------:R-:W-:-:S07]  /*13590*/  IMAD R7, R4, R2, R7 ;  /* 0x0000000204077224 */ /* 0x000fce00078e0207 */
.L_x_4918:
[----:B------:R-:W2:Y:S01]  /*135a0*/  S2R R2, SR_TID.X ;  /* 0x0000000000027919 */ /* 0x000ea20000002100 */
[----:B------:R-:W-:Y:S01]  /*135b0*/  BSSY B1, `(.L_x_4919) ;  /* 0x0000006000017945 */ /* 0x000fe20003800000 */
[----:B--2---:R-:W-:Y:S02]  /*135c0*/  LOP3.LUT R3, R2, 0x7f, RZ, 0xc0, !PT ;  /* 0x0000007f02037812 */ /* 0x004fe400078ec0ff */
[----:B------:R-:W-:Y:S02]  /*135d0*/  SHF.L.U32 R2, R0, 0x1f, RZ ;  /* 0x0000001f00027819 */ /* 0x000fe400000006ff */
[----:B------:R-:W-:Y:S02]  /*135e0*/  ISETP.NE.AND P1, PT, R3, RZ, PT ;  /* 0x000000ff0300720c */ /* 0x000fe40003f25270 */
[----:B------:R-:W2:Y:S02]  /*135f0*/  SYNCS.PHASECHK.TRANS64.TRYWAIT P0, [UR38+0x28c48], R2 ;  /* 0x028c4802ff0075a7 */ /* 0x000ea40008000166 */
[----:B--2---:R-:W-:Y:S09]  /*13600*/  @!P0 BRA `(.L_x_4920) ;  /* 0x0000001800408947 */ /* 0x004ff20003800000 */
.L_x_4968:
[----:B------:R-:W-:Y:S05]  /*13610*/  BSYNC B1 ;  /* 0x0000000000017941 */ /* 0x000fea0003800000 */
.L_x_4919:
[----:B------:R-:W-:Y:S04]  /*13620*/  BSSY B1, `(.L_x_4921) ;  /* 0x0000007000017945 */ /* 0x000fe80003800000 */
[----:B------:R-:W-:Y:S05]  /*13630*/  @P1 BRA `(.L_x_4922) ;  /* 0x0000000000141947 */ /* 0x000fea0003800000 */
[----:B------:R-:W-:Y:S01]  /*13640*/  ISETP.NE.AND P0, PT, R10, RZ, PT ;  /* 0x000000ff0a00720c */ /* 0x000fe20003f05270 */
[----:B--2---:R-:W-:-:S04]  /*13650*/  IMAD.MOV.U32 R3, RZ, RZ, 0x2000 ;  /* 0x00002000ff037424 */ /* 0x004fc800078e00ff */
[----:B------:R3:W-:Y:S08]  /*13660*/  SYNCS.ARRIVE.TRANS64 RZ, [UR38+0x28c38], R3 ;  /* 0x028c3803ffff79a7 */ /* 0x0007f00008000026 */
[----:B---3--:R-:W-:Y:S05]  /*13670*/  @!P0 BRA `(.L_x_4922) ;  /* 0x0000000000048947 */ /* 0x008fea0003800000 */
[----:B------:R-:W-:Y:S01]  /*13680*/  BPT.TRAP 0x1 ;  /* 0x000000040000795c */ /* 0x000fe20000300000 */
.L_x_4922:
[----:B------:R-:W-:Y:S05]  /*13690*/  BSYNC B1 ;  /* 0x0000000000017941 */ /* 0x000fea0003800000 */
.L_x_4921:
        /* <DEDUP_REMOVED lines=11> */
.L_x_4923:
        /* <DEDUP_REMOVED lines=11> */
.L_x_4969:
[----:B------:R-:W-:Y:S05]  /*13800*/  BSYNC B1 ;  /* 0x0000000000017941 */ /* 0x000fea0003800000 */
.L_x_4924:
        /* <DEDUP_REMOVED lines=9> */
.L_x_4927:
[----:B------:R-:W-:Y:S05]  /*138a0*/  BSYNC B1 ;  /* 0x0000000000017941 */ /* 0x000fea0003800000 */
.L_x_4926:
        /* <DEDUP_REMOVED lines=9> */
.L_x_4928:
        /* <DEDUP_REMOVED lines=13> */
.L_x_4929:
        /* <DEDUP_REMOVED lines=13> */
.L_x_4930:
        /* <DEDUP_REMOVED lines=13> */
.L_x_4931:
        /* <DEDUP_REMOVED lines=13> */
.L_x_4932:
        /* <DEDUP_REMOVED lines=13> */
.L_x_4933:
        /* <DEDUP_REMOVED lines=13> */
.L_x_4934:
        /* <DEDUP_REMOVED lines=13> */
.L_x_4935:
        /* <DEDUP_REMOVED lines=8> */
.L_x_4917:
[----:B------:R-:W-:Y:S05]  /*13f70*/  BSYNC B0 ;  /* 0x0000000000007941 */ /* 0x000fea0003800000 */
.L_x_4916:
[----:B------:R-:W-:Y:S01]  /*13f80*/  LOP3.LUT R0, R0, 0x1, RZ, 0x3c, !PT ;  /* 0x0000000100007812 */ /* 0x000fe200078e3cff */
[----:B------:R-:W-:Y:S01]  /*13f90*/  IMAD.MOV.U32 R6, RZ, RZ, RZ ;  /* 0x000000ffff067224 */ /* 0x000fe200078e00ff */
[----:B------:R-:W-:-:S07]  /*13fa0*/  MOV R9, RZ ;  /* 0x000000ff00097202 */ /* 0x000fce0000000f00 */
.L_x_4841:
[----:B------:R-:W2:Y:S01]  /*13fb0*/  S2R R3, SR_CgaCtaId ;  /* 0x0000000000037919 */ /* 0x000ea20000008800 */
[----:B------:R-:W-:Y:S02]  /*13fc0*/  MOV R2, 0x400 ;  /* 0x0000040000027802 */ /* 0x000fe40000000f00 */
[----:B------:R-:W-:Y:S02]  /*13fd0*/  SHF.L.U32 R9, R9, 0x1f, RZ ;  /* 0x0000001f09097819 */ /* 0x000fe400000006ff */
[----:B--2---:R-:W-:-:S04]  /*13fe0*/  LEA R2, R3, R2, 0x18 ;  /* 0x0000000203027211 */ /* 0x004fc800078ec0ff */
[----:B------:R-:W2:Y:S02]  /*13ff0*/  SYNCS.PHASECHK.TRANS64.TRYWAIT P0, [R2+URZ+0x28c20], R9 ;  /* 0x028c2009020075a7 */ /* 0x000ea4000800017f */
[----:B--2---:R-:W-:Y:S05]  /*14000*/  @!P0 BRA `(.L_x_4936) ;  /* 0x0000000c00f08947 */ /* 0x004fea0003800000 */
.L_x_4970:
[----:B------:R-:W-:-:S03]  /*14010*/  UMOV UR4, 0xffffffff ;  /* 0xffffffff00047882 */ /* 0x000fc60000000000 */
[----:B------:R-:W-:Y:S05]  /*14020*/  BRA.DIV UR4, `(.L_x_4937) ;  /* 0x0000000e04fc7947 */ /* 0x000fea000b800000 */
[----:B------:R-:W3:Y:S02]  /*14030*/  S2R R3, SR_TID.X ;  /* 0x0000000000037919 */ /* 0x000ee40000002100 */
[----:B---3--:R-:W-:-:S04]  /*14040*/  SHF.R.U32.HI R3, RZ, 0x5, R3 ;  /* 0x00000005ff037819 */ /* 0x008fc80000011603 */
[----:B------:R-:W-:-:S05]  /*14050*/  LOP3.LUT R3, R3, 0x3, RZ, 0xc0, !PT ;  /* 0x0000000303037812 */ /* 0x000fca00078ec0ff */
[----:B------:R3:W4:Y:S02]  /*14060*/  SHFL.IDX PT, R14, R3, RZ, 0x1f ;  /* 0x00001fff030e7589 */ /* 0x00072400000e0000 */
.L_x_4973:
[----:B----4-:R-:W-:-:S13]  /*14070*/  ISETP.NE.AND P0, PT, R14, RZ, PT ;  /* 0x000000ff0e00720c */ /* 0x010fda0003f05270 */
[----:B------:R-:W-:Y:S05]  /*14080*/  @P0 BRA `(.L_x_4740) ;  /* 0x0000000000880947 */ /* 0x000fea0003800000 */
[----:B------:R-:W-:-:S03]  /*14090*/  UMOV UR4, 0xffffffff ;  /* 0xffffffff00047882 */ /* 0x000fc60000000000 */
[----:B------:R-:W-:Y:S05]  /*140a0*/  BRA.DIV UR4, `(.L_x_4938) ;  /* 0x0000001204107947 */ /* 0x000fea000b800000 */
[----:B------:R-:W-:-:S13]  /*140b0*/  ELECT P6, URZ, PT ;  /* 0x00000000003f782f */ /* 0x000fda00038c0000 */
.L_x_4976:
[----:B------:R-:W-:Y:S05]  /*140c0*/  @!P6 BRA `(.L_x_4740) ;  /* 0x000000000078e947 */ /* 0x000fea0003800000 */
[----:B------:R-:W-:-:S06]  /*140d0*/  ULOP3.LUT UR4, UR45, 0x2, URZ, 0xfc, !UPT ;  /* 0x000000022d047892 */ /* 0x000fcc000f8efc3f */
[----:B---3--:R-:W-:-:S05]  /*140e0*/  IMAD.U32 R3, RZ, RZ, UR4 ;  /* 0x00000004ff037e24 */ /* 0x008fca000f8e00ff */
[----:B------:R-:W-:-:S13]  /*140f0*/  ISETP.NE.AND P2, PT, R3, 0x3, PT ;  /* 0x000000030300780c */ /* 0x000fda0003f45270 */
[----:B------:R-:W-:Y:S05]  /*14100*/  @!P2 BRA `(.L_x_4939) ;  /* 0x000000000004a947 */ /* 0x000fea0003800000 */
[----:B------:R-:W-:Y:S01]  /*14110*/  BPT.TRAP 0x1 ;  /* 0x000000040000795c */ /* 0x000fe20000300000 */
.L_x_4939:
        /* <DEDUP_REMOVED lines=8> */
[----:B------:R-:W-:-:S03]  /*141a0*/  LOP3.LUT R0, R0, R5, RZ, 0x3c, !PT ;  /* 0x0000000500007212 */ /* 0x000fc600078e3cff */
[----:B------:R-:W-:Y:S01]  /*141b0*/  IMAD R5, R3, 0x8, R8 ;  /* 0x0000000803057824 */ /* 0x000fe200078e0208 */
[----:B------:R-:W-:Y:S01]  /*141c0*/  SHF.L.U32 R0, R0, 0x1f, RZ ;  /* 0x0000001f00007819 */ /* 0x000fe200000006ff */
[----:B---3--:R-:W-:Y:S06]  /*141d0*/  @!P0 BRA `(.L_x_4940) ;  /* 0x0000000c00e48947 */ /* 0x008fec0003800000 */
.L_x_4977:
[----:B------:R-:W4:Y:S02]  /*141e0*/  SYNCS.PHASECHK.TRANS64.TRYWAIT P0, [R5+URZ], R0 ;  /* 0x00000000050075a7 */ /* 0x000f24000800017f */
[----:B----4-:R-:W-:Y:S05]  /*141f0*/  @!P0 BRA `(.L_x_4941) ;  /* 0x0000000c00f08947 */ /* 0x010fea0003800000 */
.L_x_4978:
[----:B------:R-:W-:Y:S05]  /*14200*/  @!P2 BRA `(.L_x_4942) ;  /* 0x000000000004a947 */ /* 0x000fea0003800000 */
[----:B------:R-:W-:Y:S01]  /*14210*/  BPT.TRAP 0x1 ;  /* 0x000000040000795c */ /* 0x000fe20000300000 */
.L_x_4942:
[----:B--2---:R-:W-:-:S04]  /*14220*/  VIADD R2, R2, 0x28c60 ;  /* 0x00028c6002027836 */ /* 0x004fc80000000000 */
[----:B----4-:R-:W-:-:S04]  /*14230*/  IMAD R5, R6, 0x8, R2 ;  /* 0x0000000806057824 */ /* 0x010fc800078e0202 */
[----:B------:R-:W2:Y:S02]  /*14240*/  SYNCS.PHASECHK.TRANS64.TRYWAIT P0, [R5+URZ], R4 ;  /* 0x00000004050075a7 */ /* 0x000ea4000800017f */
[----:B--2---:R-:W-:Y:S05]  /*14250*/  @!P0 BRA `(.L_x_4943) ;  /* 0x0000000c00ec8947 */ /* 0x004fea0003800000 */
.L_x_4979:
[----:B------:R-:W-:-:S07]  /*14260*/  LEA R3, R3, R2, 0x3 ;  /* 0x0000000203037211 */ /* 0x000fce00078e18ff */
.L_x_4944:
[----:B----4-:R4:W0:Y:S02]  /*14270*/  SYNCS.PHASECHK.TRANS64.TRYWAIT P0, [R3+URZ], R0 ;  /* 0x00000000030075a7 */ /* 0x010824000800017f */
[----:B0-----:R-:W-:Y:S05]  /*14280*/  @!P0 NANOSLEEP.SYNCS 0x989680 ;  /* 0x009896800000895d */ /* 0x001fea0003900000 */
[----:B------:R-:W0:Y:S02]  /*14290*/  @!P0 SYNCS.PHASECHK.TRANS64 P0, [R3+URZ], R0 ;  /* 0x00000000030085a7 */ /* 0x000e24000800007f */
[----:B0-----:R-:W-:Y:S05]  /*142a0*/  @!P0 BRA `(.L_x_4944) ;  /* 0xfffffffc00f08947 */ /* 0x001fea000383ffff */
.L_x_4740:
[----:B------:R-:W-:Y:S05]  /*142b0*/  BSYNC B6 ;  /* 0x0000000000067941 */ /* 0x000fea0003800000 */
.L_x_4737:
[----:B------:R-:W-:Y:S05]  /*142c0*/  EXIT ;  /* 0x000000000000794d */ /* 0x000fea0003800000 */
.L_x_4751:
[----:B0-----:R-:W-:-:S04]  /*142d0*/  IMAD.U32 R5, RZ, RZ, UR5 ;  /* 0x00000005ff057e24 */ /* 0x001fc8000f8e00ff */
[----:B------:R0:W1:Y:S03]  /*142e0*/  SYNCS.PHASECHK.TRANS64.TRYWAIT P1, [R5+URZ+0x28c50], R2 ;  /* 0x028c5002050075a7 */ /* 0x000066000802017f */
[----:B-1----:R-:W-:Y:S05]  /*142f0*/  @!P1 NANOSLEEP.SYNCS 0x989680 ;  /* 0x009896800000995d */ /* 0x002fea0003900000 */
[----:B------:R-:W1:Y:S02]  /*14300*/  @!P1 SYNCS.PHASECHK.TRANS64 P1, [R5+URZ+0x28c50], R2 ;  /* 0x028c5002050095a7 */ /* 0x000e64000802007f */
[----:B-1----:R-:W-:Y:S05]  /*14310*/  @!P1 BRA `(.L_x_4751) ;  /* 0xfffffffc00ec9947 */ /* 0x002fea000383ffff */
[----:B------:R-:W-:Y:S05]  /*14320*/  BRA `(.L_x_4945) ;  /* 0xfffffed400747947 */ /* 0x000fea000383ffff */
.L_x_4756:
[----:B-1----:R-:W-:-:S04]  /*14330*/  IMAD.U32 R5, RZ, RZ, UR7 ;  /* 0x00000007ff057e24 */ /* 0x002fc8000f8e00ff */
[----:B------:R1:W2:Y:S03]  /*14340*/  SYNCS.PHASECHK.TRANS64.TRYWAIT P1, [R5+URZ+0x28c50], R2 ;  /* 0x028c5002050075a7 */ /* 0x0002a6000802017f */
[----:B--2---:R-:W-:Y:S05]  /*14350*/  @!P1 NANOSLEEP.SYNCS 0x989680 ;  /* 0x009896800000995d */ /* 0x004fea0003900000 */
[----:B------:R-:W2:Y:S02]  /*14360*/  @!P1 SYNCS.PHASECHK.TRANS64 P1, [R5+URZ+0x28c50], R2 ;  /* 0x028c5002050095a7 */ /* 0x000ea4000802007f */
[----:B--2---:R-:W-:Y:S05]  /*14370*/  @!P1 BRA `(.L_x_4756) ;  /* 0xfffffffc00ec9947 */ /* 0x004fea000383ffff */
[----:B------:R-:W-:Y:S05]  /*14380*/  BRA `(.L_x_4755) ;  /* 0xfffffee0007c7947 */ /* 0x000fea000383ffff */
.L_x_4766:
[----:B0-----:R-:W-:-:S04]  /*14390*/  IMAD.U32 R9, RZ, RZ, UR37 ;  /* 0x00000025ff097e24 */ /* 0x001fc8000f8e00ff */
[----:B------:R0:W1:Y:S03]  /*143a0*/  SYNCS.PHASECHK.TRANS64.TRYWAIT P0, [R9+URZ+0x28c00], R14 ;  /* 0x028c000e090075a7 */ /* 0x000066000800017f */
[----:B-1----:R-:W-:Y:S05]  /*143b0*/  @!P0 NANOSLEEP.SYNCS 0x989680 ;  /* 0x009896800000895d */ /* 0x002fea0003900000 */
[----:B------:R-:W1:Y:S02]  /*143c0*/  @!P0 SYNCS.PHASECHK.TRANS64 P0, [R9+URZ+0x28c00], R14 ;  /* 0x028c000e090085a7 */ /* 0x000e64000800007f */
[----:B-1----:R-:W-:Y:S05]  /*143d0*/  @!P0 BRA `(.L_x_4766) ;  /* 0xfffffffc00ec8947 */ /* 0x002fea000383ffff */
[----:B------:R-:W-:Y:S05]  /*143e0*/  BRA `(.L_x_4946) ;  /* 0xfffffef800b07947 */ /* 0x000fea000383ffff */
.L_x_4770:
[----:B--2---:R-:W-:-:S04]  /*143f0*/  IMAD.U32 R5, RZ, RZ, UR37 ;  /* 0x00000025ff057e24 */ /* 0x004fc8000f8e00ff */
[----:B------:R2:W3:Y:S03]  /*14400*/  SYNCS.PHASECHK.TRANS64.TRYWAIT P0, [R5+URZ+0x28c30], R14 ;  /* 0x028c300e050075a7 */ /* 0x0004e6000800017f */
[----:B---3--:R-:W-:Y:S05]  /*14410*/  @!P0 NANOSLEEP.SYNCS 0x989680 ;  /* 0x009896800000895d */ /* 0x008fea0003900000 */
[----:B------:R-:W3:Y:S02]  /*14420*/  @!P0 SYNCS.PHASECHK.TRANS64 P0, [R5+URZ+0x28c30], R14 ;  /* 0x028c300e050085a7 */ /* 0x000ee4000800007f */
[----:B---3--:R-:W-:Y:S05]  /*14430*/  @!P0 BRA `(.L_x_4770) ;  /* 0xfffffffc00ec8947 */ /* 0x008fea000383ffff */
[----:B------:R-:W-:Y:S05]  /*14440*/  BRA `(.L_x_4769) ;  /* 0xfffffef800fc7947 */ /* 0x000fea000383ffff */
.L_x_4782:
[----:B--2---:R2:W4:Y:S02]  /*14450*/  SYNCS.PHASECHK.TRANS64.TRYWAIT P0, [R13+URZ+0x28c50], R14 ;  /* 0x028c500e0d0075a7 */ /* 0x004524000800017f */
[----:B----4-:R-:W-:Y:S05]  /*14460*/  @!P0 NANOSLEEP.SYNCS 0x989680 ;  /* 0x009896800000895d */ /* 0x010fea0003900000 */
[----:B------:R-:W4:Y:S02]  /*14470*/  @!P0 SYNCS.PHASECHK.TRANS64 P0, [R13+URZ+0x28c50], R14 ;  /* 0x028c500e0d0085a7 */ /* 0x000f24000800007f */
[----:B----4-:R-:W-:Y:S05]  /*14480*/  @!P0 BRA `(.L_x_4782) ;  /* 0xfffffffc00f08947 */ /* 0x010fea000383ffff */
[----:B------:R-:W-:Y:S05]  /*14490*/  BRA `(.L_x_4781) ;  /* 0xffffff1800647947 */ /* 0x000fea000383ffff */
.L_x_4790:
[----:B01----:R-:W-:-:S04]  /*144a0*/  IMAD.U32 R14, RZ, RZ, UR31 ;  /* 0x0000001fff0e7e24 */ /* 0x003fc8000f8e00ff */
[----:B------:R0:W1:Y:S03]  /*144b0*/  SYNCS.PHASECHK.TRANS64.TRYWAIT P0, [R14+URZ+0x28c30], R13 ;  /* 0x028c300d0e0075a7 */ /* 0x000066000800017f */
[----:B-1----:R-:W-:Y:S05]  /*144c0*/  @!P0 NANOSLEEP.SYNCS 0x989680 ;  /* 0x009896800000895d */ /* 0x002fea0003900000 */
[----:B------:R-:W1:Y:S02]  /*144d0*/  @!P0 SYNCS.PHASECHK.TRANS64 P0, [R14+URZ+0x28c30], R13 ;  /* 0x028c300d0e0085a7 */ /* 0x000e64000800007f */
[----:B-1----:R-:W-:Y:S05]  /*144e0*/  @!P0 BRA `(.L_x_4790) ;  /* 0xfffffffc00ec8947 */ /* 0x002fea000383ffff */
[----:B------:R-:W-:Y:S05]  /*144f0*/  BRA `(.L_x_4789) ;  /* 0xffffff1c00cc7947 */ /* 0x000fea000383ffff */
.L_x_4802:
[----:B-1----:R1:W2:Y:S02]  /*14500*/  SYNCS.PHASECHK.TRANS64.TRYWAIT P0, [R14+URZ+0x28c50], R13 ;  /* 0x028c500d0e0075a7 */ /* 0x0022a4000800017f */
[----:B--2---:R-:W-:Y:S05]  /*14510*/  @!P0 NANOSLEEP.SYNCS 0x989680 ;  /* 0x009896800000895d */ /* 0x004fea0003900000 */
[----:B------:R-:W2:Y:S02]  /*14520*/  @!P0 SYNCS.PHASECHK.TRANS64 P0, [R14+URZ+0x28c50], R13 ;  /* 0x028c500d0e0085a7 */ /* 0x000ea4000800007f */
[----:B--2---:R-:W-:Y:S05]  /*14530*/  @!P0 BRA `(.L_x_4802) ;  /* 0xfffffffc00f08947 */ /* 0x004fea000383ffff */
[----:B------:R-:W-:Y:S05]  /*14540*/  BRA `(.L_x_4801) ;  /* 0xffffff3c00b47947 */ /* 0x000fea000383ffff */
.L_x_4811:
[----:B-1----:R-:W-:-:S04]  /*14550*/  IMAD.U32 R6, RZ, RZ, UR28 ;  /* 0x0000001cff067e24 */ /* 0x002fc8000f8e00ff */
[----:B------:R1:W2:Y:S03]  /*14560*/  SYNCS.PHASECHK.TRANS64.TRYWAIT P1, [R6+URZ+0x28c30], R13 ;  /* 0x028c300d060075a7 */ /* 0x0002a6000802017f */
[----:B--2---:R-:W-:Y:S05]  /*14570*/  @!P1 NANOSLEEP.SYNCS 0x989680 ;  /* 0x009896800000995d */ /* 0x004fea0003900000 */
[----:B------:R-:W2:Y:S02]  /*14580*/  @!P1 SYNCS.PHASECHK.TRANS64 P1, [R6+URZ+0x28c30], R13 ;  /* 0x028c300d060095a7 */ /* 0x000ea4000802007f */
[----:B--2---:R-:W-:Y:S05]  /*14590*/  @!P1 BRA `(.L_x_4811) ;  /* 0xfffffffc00ec9947 */ /* 0x004fea000383ffff */
[----:B------:R-:W-:Y:S05]  /*145a0*/  BRA `(.L_x_4810) ;  /* 0xffffff4400587947 */ /* 0x000fea000383ffff */
.L_x_4815:
[----:B---3--:R3:W4:Y:S02]  /*145b0*/  SYNCS.PHASECHK.TRANS64.TRYWAIT P1, [R184+URZ+0x28c50], R13 ;  /* 0x028c500db80075a7 */ /* 0x008724000802017f */
[----:B----4-:R-:W-:Y:S05]  /*145c0*/  @!P1 NANOSLEEP.SYNCS 0x989680 ;  /* 0x009896800000995d */ /* 0x010fea0003900000 */
[----:B------:R-:W4:Y:S02]  /*145d0*/  @!P1 SYNCS.PHASECHK.TRANS64 P1, [R184+URZ+0x28c50], R13 ;  /* 0x028c500db80095a7 */ /* 0x000f24000802007f */
[----:B----4-:R-:W-:Y:S05]  /*145e0*/  @!P1 BRA `(.L_x_4815) ;  /* 0xfffffffc00f09947 */ /* 0x010fea000383ffff */
[----:B------:R-:W-:Y:S05]  /*145f0*/  BRA `(.L_x_4814) ;  /* 0xffffff5800747947 */ /* 0x000fea000383ffff */
.L_x_4821:
[----:B--2---:R-:W-:-:S04]  /*14600*/  IMAD.U32 R6, RZ, RZ, UR30 ;  /* 0x0000001eff067e24 */ /* 0x004fc8000f8e00ff */
[----:B------:R2:W0:Y:S03]  /*14610*/  SYNCS.PHASECHK.TRANS64.TRYWAIT P0, [R6+URZ+0x28c30], R13 ;  /* 0x028c300d060075a7 */ /* 0x000426000800017f */
[----:B0-----:R-:W-:Y:S05]  /*14620*/  @!P0 NANOSLEEP.SYNCS 0x989680 ;  /* 0x009896800000895d */ /* 0x001fea0003900000 */
[----:B------:R-:W0:Y:S02]  /*14630*/  @!P0 SYNCS.PHASECHK.TRANS64 P0, [R6+URZ+0x28c30], R13 ;  /* 0x028c300d060085a7 */ /* 0x000e24000800007f */
[----:B0-----:R-:W-:Y:S05]  /*14640*/  @!P0 BRA `(.L_x_4821) ;  /* 0xfffffffc00ec8947 */ /* 0x001fea000383ffff */
[----:B------:R-:W-:Y:S05]  /*14650*/  BRA `(.L_x_4820) ;  /* 0xffffff5c00687947 */ /* 0x000fea000383ffff */
.L_x_4833:
[----:B--2---:R2:W3:Y:S02]  /*14660*/  SYNCS.PHASECHK.TRANS64.TRYWAIT P0, [R14+URZ+0x28c50], R13 ;  /* 0x028c500d0e0075a7 */ /* 0x0044e4000800017f */
[----:B---3--:R-:W-:Y:S05]  /*14670*/  @!P0 NANOSLEEP.SYNCS 0x989680 ;  /* 0x009896800000895d */ /* 0x008fea0003900000 */
[----:B------:R-:W3:Y:S02]  /*14680*/  @!P0 SYNCS.PHASECHK.TRANS64 P0, [R14+URZ+0x28c50], R13 ;  /* 0x028c500d0e0085a7 */ /* 0x000ee4000800007f */
[----:B---3--:R-:W-:Y:S05]  /*14690*/  @!P0 BRA `(.L_x_4833) ;  /* 0xfffffffc00f08947 */ /* 0x008fea000383ffff */
[----:B------:R-:W-:Y:S05]  /*146a0*/  BRA `(.L_x_4832) ;  /* 0xffffff7c00347947 */ /* 0x000fea000383ffff */
.L_x_4852:
[----:B------:R-:W-:Y:S01]  /*146b0*/  MOV R13, R19 ;  /* 0x00000013000d7202 */ /* 0x000fe20000000f00 */
[----:B------:R-:W-:Y:S02]  /*146c0*/  IMAD.MOV.U32 R12, RZ, RZ, RZ ;  /* 0x000000ffff0c7224 */ /* 0x000fe400078e00ff */
[----:B------:R-:W-:Y:S02]  /*146d0*/  IMAD.MOV.U32 R11, RZ, RZ, 0x1f ;  /* 0x0000001fff0b7424 */ /* 0x000fe400078e00ff */
[----:B------:R-:W-:-:S07]  /*146e0*/  IMAD.MOV.U32 R15, RZ, RZ, -0x1 ;  /* 0xffffffffff0f7424 */ /* 0x000fce00078e00ff */
[----:B------:R-:W-:Y:S05]  /*146f0*/  WARPSYNC.COLLECTIVE R15, `(.L_x_4947) ;  /* 0x000000000f087348 */ /* 0x000fea0003c00000 */
[----:B------:R0:W1:Y:S02]  /*14700*/  SHFL.IDX P6, R14, R13, R12, R11 ;  /* 0x0000000c0d0e7389 */ /* 0x00006400000c000b */
[----:B01----:R-:W-:Y:S01]  /*14710*/  ENDCOLLECTIVE ;  /* 0x000000000000791b */ /* 0x003fe20003800000 */
.L_x_4947:
[----:B------:R-:W-:Y:S05]  /*14720*/  BRA `(.L_x_4948) ;  /* 0xffffffbc00f87947 */ /* 0x000fea000383ffff */
.L_x_4854:
[----:B------:R-:W-:Y:S01]  /*14730*/  BSSY B0, `(.L_x_4949) ;  /* 0x0000006000007945 */ /* 0x000fe20003800000 */
[----:B------:R-:W-:-:S07]  /*14740*/  IMAD.MOV.U32 R15, RZ, RZ, -0x1 ;  /* 0xffffffffff0f7424 */ /* 0x000fce00078e00ff */
[----:B------:R-:W-:Y:S05]  /*14750*/  WARPSYNC.COLLECTIVE R15, `(.L_x_4950) ;  /* 0x000000000f0c7348 */ /* 0x000fea0003c00000 */
[----:B------:R-:W-:Y:S02]  /*14760*/  ELECT P6, UR62, PT ;  /* 0x00000000003e782f */ /* 0x000fe400038c0000 */
[----:B------:R-:W-:Y:S01]  /*14770*/  MOV R14, UR62 ;  /* 0x0000003e000e7c02 */ /* 0x000fe20008000f00 */
[----:B------:R-:W-:Y:S10]  /*14780*/  ENDCOLLECTIVE ;  /* 0x000000000000791b */ /* 0x000ff40003800000 */
.L_x_4950:
[----:B------:R-:W-:Y:S05]  /*14790*/  BSYNC B0 ;  /* 0x0000000000007941 */ /* 0x000fea0003800000 */
.L_x_4949:
[----:B------:R-:W-:Y:S05]  /*147a0*/  BRA `(.L_x_4951) ;  /* 0xffffffbc00f87947 */ /* 0x000fea000383ffff */
.L_x_4856:
[----:B0-----:R-:W-:-:S04]  /*147b0*/  IMAD.U32 R3, RZ, RZ, UR38 ;  /* 0x00000026ff037e24 */ /* 0x001fc8000f8e00ff */
[----:B------:R0:W1:Y:S03]  /*147c0*/  SYNCS.PHASECHK.TRANS64.TRYWAIT P0, [R3+URZ+0x28c40], R0 ;  /* 0x028c4000030075a7 */ /* 0x000066000800017f */
[----:B-1----:R-:W-:Y:S05]  /*147d0*/  @!P0 NANOSLEEP.SYNCS 0x989680 ;  /* 0x009896800000895d */ /* 0x002fea0003900000 */
[----:B------:R-:W1:Y:S02]  /*147e0*/  @!P0 SYNCS.PHASECHK.TRANS64 P0, [R3+URZ+0x28c40], R0 ;  /* 0x028c4000030085a7 */ /* 0x000e64000800007f */
[----:B-1----:R-:W-:Y:S05]  /*147f0*/  @!P0 BRA `(.L_x_4856) ;  /* 0xfffffffc00ec8947 */ /* 0x002fea000383ffff */
[----:B------:R-:W-:Y:S05]  /*14800*/  BRA `(.L_x_4952) ;  /* 0xffffffc000587947 */ /* 0x000fea000383ffff */
.L_x_4859:
[----:B------:R-:W-:Y:S01]  /*14810*/  IMAD.MOV.U32 R13, RZ, RZ, R7 ;  /* 0x000000ffff0d7224 */ /* 0x000fe200078e0007 */
[----:B------:R-:W-:Y:S01]  /*14820*/  MOV R11, 0x181f ;  /* 0x0000181f000b7802 */ /* 0x000fe20000000f00 */
[----:B------:R-:W-:Y:S02]  /*14830*/  IMAD.MOV.U32 R12, RZ, RZ, RZ ;  /* 0x000000ffff0c7224 */ /* 0x000fe400078e00ff */
[----:B------:R-:W-:Y:S02]  /*14840*/  IMAD.MOV.U32 R15, RZ, RZ, -0x1 ;  /* 0xffffffffff0f7424 */ /* 0x000fe400078e00ff */
[----:B------:R-:W-:-:S07]  /*14850*/  VIADD R4, R4, UR40 ;  /* 0x0000002804047c36 */ /* 0x000fce0008000000 */
[----:B------:R-:W-:Y:S05]  /*14860*/  WARPSYNC.COLLECTIVE R15, `(.L_x_4953) ;  /* 0x000000000f087348 */ /* 0x000fea0003c00000 */
[----:B------:R0:W1:Y:S02]  /*14870*/  SHFL.IDX P6, R14, R13, R12, R11 ;  /* 0x0000000c0d0e7389 */ /* 0x00006400000c000b */
[----:B01----:R-:W-:Y:S01]  /*14880*/  ENDCOLLECTIVE ;  /* 0x000000000000791b */ /* 0x003fe20003800000 */
.L_x_4953:
[----:B------:R-:W-:Y:S02]  /*14890*/  IMAD.MOV.U32 R13, RZ, RZ, R0 ;  /* 0x000000ffff0d7224 */ /* 0x000fe400078e0000 */
[----:B------:R-:W-:-:S07]  /*148a0*/  IMAD.MOV.U32 R2, RZ, RZ, R14 ;  /* 0x000000ffff027224 */ /* 0x000fce00078e000e */
[----:B------:R-:W-:Y:S05]  /*148b0*/  WARPSYNC.COLLECTIVE R15, `(.L_x_4954) ;  /* 0x000000000f087348 */ /* 0x000fea0003c00000 */
[----:B------:R0:W1:Y:S02]  /*148c0*/  SHFL.IDX P6, R14, R13, R12, R11 ;  /* 0x0000000c0d0e7389 */ /* 0x00006400000c000b */
[----:B01----:R-:W-:Y:S01]  /*148d0*/  ENDCOLLECTIVE ;  /* 0x000000000000791b */ /* 0x003fe20003800000 */
.L_x_4954:
[----:B------:R-:W-:Y:S02]  /*148e0*/  ULDC UR4, c[0x0][0x288] ;  /* 0x0000a20000047ab9 */ /* 0x000fe40000000800 */
[----:B------:R-:W-:-:S05]  /*148f0*/  IMAD R6, R6, UR4, RZ ;  /* 0x0000000406067c24 */ /* 0x000fca000f8e02ff */
[C---:B------:R-:W-:Y:S01]  /*14900*/  ISETP.GE.AND P1, PT, R4.reuse, R6, PT ;  /* 0x000000060400720c */ /* 0x040fe20003f26270 */
[----:B------:R-:W-:Y:S01]  /*14910*/  VIADD R11, R4, 0x10 ;  /* 0x00000010040b7836 */ /* 0x000fe20000000000 */
[----:B------:R-:W-:Y:S01]  /*14920*/  MOV R13, R7 ;  /* 0x00000007000d7202 */ /* 0x000fe20000000f00 */
        /* <DEDUP_REMOVED lines=8> */
[----:B------:R0:W-:Y:S01]  /*149b0*/  @!P1 LDGSTS.E.BYPASS.LTC128B.128 [R9+0x20400], desc[UR48][R2.64], !P0 ;  /* 0x2040000002099fae */ /* 0x0001e2000c101d70 */
[----:B------:R-:W-:Y:S01]  /*149c0*/  ISETP.GE.AND P1, PT, R11, R6, PT ;  /* 0x000000060b00720c */ /* 0x000fe20003f26270 */
[----:B------:R-:W-:-:S12]  /*149d0*/  IMAD.MOV.U32 R11, RZ, RZ, 0x181f ;  /* 0x0000181fff0b7424 */ /* 0x000fd800078e00ff */
[----:B0-----:R-:W-:Y:S05]  /*149e0*/  WARPSYNC.COLLECTIVE R15, `(.L_x_4955) ;  /* 0x000000000f087348 */ /* 0x001fea0003c00000 */
[----:B------:R1:W2:Y:S02]  /*149f0*/  SHFL.IDX P6, R14, R13, R12, R11 ;  /* 0x0000000c0d0e7389 */ /* 0x0002a400000c000b */
[----:B012---:R-:W-:Y:S01]  /*14a00*/  ENDCOLLECTIVE ;  /* 0x000000000000791b */ /* 0x007fe20003800000 */
.L_x_4955:
[----:B------:R-:W-:Y:S01]  /*14a10*/  VIADD R9, R4, 0x20 ;  /* 0x0000002004097836 */ /* 0x000fe20000000000 */
[----:B------:R-:W-:Y:S01]  /*14a20*/  @!P1 LEA R21, R5, UR38, 0x1 ;  /* 0x0000002605159c11 */ /* 0x000fe2000f8e08ff */
[----:B------:R-:W-:Y:S02]  /*14a30*/  IMAD.MOV.U32 R13, RZ, RZ, R0 ;  /* 0x000000ffff0d7224 */ /* 0x000fe400078e0000 */
[----:B------:R-:W-:-:S07]  /*14a40*/  IMAD.MOV.U32 R2, RZ, RZ, R14 ;  /* 0x000000ffff027224 */ /* 0x000fce00078e000e */
[----:B------:R-:W-:Y:S05]  /*14a50*/  WARPSYNC.COLLECTIVE R15, `(.L_x_4956) ;  /* 0x000000000f087348 */ /* 0x000fea0003c00000 */
[----:B------:R0:W1:Y:S02]  /*14a60*/  SHFL.IDX P6, R14, R13, R12, R11 ;  /* 0x0000000c0d0e7389 */ /* 0x00006400000c000b */
[----:B01----:R-:W-:Y:S01]  /*14a70*/  ENDCOLLECTIVE ;  /* 0x000000000000791b */ /* 0x003fe20003800000 */
.L_x_4956:
[----:B------:R-:W-:Y:S01]  /*14a80*/  MOV R13, R7 ;  /* 0x00000007000d7202 */ /* 0x000fe20000000f00 */
[----:B------:R-:W-:Y:S01]  /*14a90*/  IMAD.MOV.U32 R12, RZ, RZ, 0x2 ;  /* 0x00000002ff0c7424 */ /* 0x000fe200078e00ff */
[----:B------:R-:W-:-:S05]  /*14aa0*/  @!P1 LEA R14, P2, R8, R14, 0x1 ;  /* 0x0000000e080e9211 */ /* 0x000fca00078408ff */
[----:B------:R-:W-:Y:S02]  /*14ab0*/  @!P1 IMAD.X R3, RZ, RZ, R2, P2 ;  /* 0x000000ffff039224 */ /* 0x000fe400010e0602 */
[----:B------:R-:W-:-:S07]  /*14ac0*/  @!P1 IMAD.MOV.U32 R2, RZ, RZ, R14 ;  /* 0x000000ffff029224 */ /* 0x000fce00078e000e */
[----:B------:R-:W-:Y:S05]  /*14ad0*/  WARPSYNC.COLLECTIVE R15, `(.L_x_4957) ;  /* 0x000000000f087348 */ /* 0x000fea0003c00000 */
[----:B------:R0:W1:Y:S02]  /*14ae0*/  SHFL.IDX P6, R14, R13, R12, R11 ;  /* 0x0000000c0d0e7389 */ /* 0x00006400000c000b */
[----:B01----:R-:W-:Y:S01]  /*14af0*/  ENDCOLLECTIVE ;  /* 0x000000000000791b */ /* 0x003fe20003800000 */
.L_x_4957:
[----:B------:R-:W-:Y:S01]  /*14b00*/  @!PT LDS RZ, [RZ] ;  /* 0x00000000fffff984 */ /* 0x000fe20000000800 */
[----:B------:R-:W-:Y:S01]  /*14b10*/  @!PT LDS RZ, [RZ] ;  /* 0x00000000fffff984 */ /* 0x000fe20000000800 */
[----:B------:R-:W-:Y:S01]  /*14b20*/  @!PT LDS RZ, [RZ] ;  /* 0x00000000fffff984 */ /* 0x000fe20000000800 */
[----:B------:R0:W-:Y:S01]  /*14b30*/  @!P1 LDGSTS.E.BYPASS.LTC128B.128 [R21+0x20c00], desc[UR48][R2.64], !P0 ;  /* 0x20c0000002159fae */ /* 0x0001e2000c101d70 */
[----:B------:R-:W-:Y:S01]  /*14b40*/  ISETP.GE.AND P1, PT, R9, R6, PT ;  /* 0x000000060900720c */ /* 0x000fe20003f26270 */
[----:B------:R-:W-:-:S12]  /*14b50*/  IMAD.MOV.U32 R13, RZ, RZ, R0 ;  /* 0x000000ffff0d7224 */ /* 0x000fd800078e0000 */
[----:B------:R-:W-:Y:S01]  /*14b60*/  @!P1 LEA R9, R5, UR38, 0x1 ;  /* 0x0000002605099c11 */ /* 0x000fe2000f8e08ff */
[----:B0-----:R-:W-:-:S07]  /*14b70*/  IMAD.MOV.U32 R2, RZ, RZ, R14 ;  /* 0x000000ffff027224 */ /* 0x001fce00078e000e */
[----:B------:R-:W-:Y:S05]  /*14b80*/  WARPSYNC.COLLECTIVE R15, `(.L_x_4958) ;  /* 0x000000000f087348 */ /* 0x000fea0003c00000 */
[----:B------:R0:W1:Y:S02]  /*14b90*/  SHFL.IDX P6, R14, R13, R12, R11 ;  /* 0x0000000c0d0e7389 */ /* 0x00006400000c000b */
[----:B01----:R-:W-:Y:S01]  /*14ba0*/  ENDCOLLECTIVE ;  /* 0x000000000000791b */ /* 0x003fe20003800000 */
.L_x_4958:
[----:B------:R-:W-:Y:S02]  /*14bb0*/  IMAD.MOV.U32 R13, RZ, RZ, R7 ;  /* 0x000000ffff0d7224 */ /* 0x000fe400078e0007 */
[----:B------:R-:W-:Y:S01]  /*14bc0*/  IMAD.MOV.U32 R12, RZ, RZ, 0x3 ;  /* 0x00000003ff0c7424 */ /* 0x000fe200078e00ff */
[----:B------:R-:W-:-:S05]  /*14bd0*/  @!P1 LEA R14, P2, R8, R14, 0x1 ;  /* 0x0000000e080e9211 */ /* 0x000fca00078408ff */
[----:B------:R-:W-:Y:S02]  /*14be0*/  @!P1 IMAD.X R3, RZ, RZ, R2, P2 ;  /* 0x000000ffff039224 */ /* 0x000fe400010e0602 */
[----:B------:R-:W-:-:S07]  /*14bf0*/  @!P1 IMAD.MOV.U32 R2, RZ, RZ, R14 ;  /* 0x000000ffff029224 */ /* 0x000fce00078e000e */
[----:B------:R-:W-:Y:S05]  /*14c00*/  WARPSYNC.COLLECTIVE R15, `(.L_x_4959) ;  /* 0x000000000f087348 */ /* 0x000fea0003c00000 */
[----:B------:R0:W1:Y:S02]  /*14c10*/  SHFL.IDX P6, R14, R13, R12, R11 ;  /* 0x0000000c0d0e7389 */ /* 0x00006400000c000b */
[----:B01----:R-:W-:Y:S01]  /*14c20*/  ENDCOLLECTIVE ;  /* 0x000000000000791b */ /* 0x003fe20003800000 */
.L_x_4959:
[----:B------:R-:W-:Y:S01]  /*14c30*/  @!PT LDS RZ, [RZ] ;  /* 0x00000000fffff984 */ /* 0x000fe20000000800 */
[----:B------:R-:W-:Y:S01]  /*14c40*/  @!PT LDS RZ, [RZ] ;  /* 0x00000000fffff984 */ /* 0x000fe20000000800 */
[----:B------:R-:W-:Y:S01]  /*14c50*/  @!PT LDS RZ, [RZ] ;  /* 0x00000000fffff984 */ /* 0x000fe20000000800 */
[----:B------:R0:W-:Y:S01]  /*14c60*/  @!P1 LDGSTS.E.BYPASS.LTC128B.128 [R9+0x21400], desc[UR48][R2.64], !P0 ;  /* 0x2140000002099fae */ /* 0x0001e2000c101d70 */
[----:B------:R-:W-:Y:S01]  /*14c70*/  IMAD.MOV.U32 R13, RZ, RZ, R0 ;  /* 0x000000ffff0d7224 */ /* 0x000fe200078e0000 */
[----:B------:R-:W-:-:S07]  /*14c80*/  MOV R7, R14 ;  /* 0x0000000e00077202 */ /* 0x000fce0000000f00 */
[----:B0-----:R-:W-:Y:S05]  /*14c90*/  WARPSYNC.COLLECTIVE R15, `(.L_x_4960) ;  /* 0x000000000f087348 */ /* 0x001fea0003c00000 */
[----:B------:R1:W2:Y:S02]  /*14ca0*/  SHFL.IDX P6, R14, R13, R12, R11 ;  /* 0x0000000c0d0e7389 */ /* 0x0002a400000c000b */
[----:B012---:R-:W-:Y:S01]  /*14cb0*/  ENDCOLLECTIVE ;  /* 0x000000000000791b */ /* 0x007fe20003800000 */
.L_x_4960:
[----:B------:R-:W-:Y:S05]  /*14cc0*/  BRA `(.L_x_4961) ;  /* 0xffffffc400307947 */ /* 0x000fea000383ffff */
.L_x_4860:
[----:B0-----:R-:W-:-:S04]  /*14cd0*/  IMAD.U32 R3, RZ, RZ, UR38 ;  /* 0x00000026ff037e24 */ /* 0x001fc8000f8e00ff */
[----:B------:R0:W1:Y:S03]  /*14ce0*/  SYNCS.PHASECHK.TRANS64.TRYWAIT P0, [R3+URZ+0x28c20], R4 ;  /* 0x028c2004030075a7 */ /* 0x000066000800017f */
[----:B-1----:R-:W-:Y:S05]  /*14cf0*/  @!P0 NANOSLEEP.SYNCS 0x989680 ;  /* 0x009896800000895d */ /* 0x002fea0003900000 */
[----:B------:R-:W1:Y:S02]  /*14d00*/  @!P0 SYNCS.PHASECHK.TRANS64 P0, [R3+URZ+0x28c20], R4 ;  /* 0x028c2004030085a7 */ /* 0x000e64000800007f */
[----:B-1----:R-:W-:Y:S05]  /*14d10*/  @!P0 BRA `(.L_x_4860) ;  /* 0xfffffffc00ec8947 */ /* 0x002fea000383ffff */
[----:B------:R-:W-:Y:S05]  /*14d20*/  BRA `(.L_x_4962) ;  /* 0xffffffc400607947 */ /* 0x000fea000383ffff */
.L_x_4863:
[----:B0-----:R-:W-:-:S04]  /*14d30*/  IMAD.U32 R3, RZ, RZ, UR38 ;  /* 0x00000026ff037e24 */ /* 0x001fc8000f8e00ff */
[----:B------:R0:W1:Y:S03]  /*14d40*/  SYNCS.PHASECHK.TRANS64.TRYWAIT P0, [R3+URZ+0x28c60], R4 ;  /* 0x028c6004030075a7 */ /* 0x000066000800017f */
[----:B-1----:R-:W-:Y:S05]  /*14d50*/  @!P0 NANOSLEEP.SYNCS 0x989680 ;  /* 0x009896800000895d */ /* 0x002fea0003900000 */
[----:B------:R-:W1:Y:S02]  /*14d60*/  @!P0 SYNCS.PHASECHK.TRANS64 P0, [R3+URZ+0x28c60], R4 ;  /* 0x028c6004030085a7 */ /* 0x000e64000800007f */
[----:B-1----:R-:W-:Y:S05]  /*14d70*/  @!P0 BRA `(.L_x_4863) ;  /* 0xfffffffc00ec8947 */ /* 0x002fea000383ffff */
[----:B------:R-:W-:Y:S05]  /*14d80*/  BRA `(.L_x_4963) ;  /* 0xffffffc4006c7947 */ /* 0x000fea000383ffff */
.L_x_4879:
[----:B-1----:R-:W-:-:S04]  /*14d90*/  IMAD.U32 R3, RZ, RZ, UR38 ;  /* 0x00000026ff037e24 */ /* 0x002fc8000f8e00ff */
[----:B------:R1:W2:Y:S03]  /*14da0*/  SYNCS.PHASECHK.TRANS64.TRYWAIT P0, [R3+URZ+0x28c48], R2 ;  /* 0x028c4802030075a7 */ /* 0x0002a6000800017f */
[----:B--2---:R-:W-:Y:S05]  /*14db0*/  @!P0 NANOSLEEP.SYNCS 0x989680 ;  /* 0x009896800000895d */ /* 0x004fea0003900000 */
[----:B------:R-:W2:Y:S02]  /*14dc0*/  @!P0 SYNCS.PHASECHK.TRANS64 P0, [R3+URZ+0x28c48], R2 ;  /* 0x028c4802030085a7 */ /* 0x000ea4000800007f */
[----:B--2---:R-:W-:Y:S05]  /*14dd0*/  @!P0 BRA `(.L_x_4879) ;  /* 0xfffffffc00ec8947 */ /* 0x004fea000383ffff */
[----:B------:R-:W-:Y:S05]  /*14de0*/  BRA `(.L_x_4964) ;  /* 0xffffffd000387947 */ /* 0x000fea000383ffff */
.L_x_4884:
[----:B01----:R-:W-:-:S04]  /*14df0*/  IMAD.U32 R3, RZ, RZ, UR38 ;  /* 0x00000026ff037e24 */ /* 0x003fc8000f8e00ff */
[----:B------:R0:W1:Y:S03]  /*14e00*/  SYNCS.PHASECHK.TRANS64.TRYWAIT P0, [R3+URZ+0x28c68], R2 ;  /* 0x028c6802030075a7 */ /* 0x000066000800017f */
[----:B-1----:R-:W-:Y:S05]  /*14e10*/  @!P0 NANOSLEEP.SYNCS 0x989680 ;  /* 0x009896800000895d */ /* 0x002fea0003900000 */
[----:B------:R-:W1:Y:S02]  /*14e20*/  @!P0 SYNCS.PHASECHK.TRANS64 P0, [R3+URZ+0x28c68], R2 ;  /* 0x028c6802030085a7 */ /* 0x000e64000800007f */
[----:B-1----:R-:W-:Y:S05]  /*14e30*/  @!P0 BRA `(.L_x_4884) ;  /* 0xfffffffc00ec8947 */ /* 0x002fea000383ffff */
[----:B------:R-:W-:Y:S05]  /*14e40*/  BRA `(.L_x_4965) ;  /* 0xffffffd000987947 */ /* 0x000fea000383ffff */
.L_x_4899:
[----:B-1----:R-:W-:-:S04]  /*14e50*/  IMAD.U32 R3, RZ, RZ, UR38 ;  /* 0x00000026ff037e24 */ /* 0x002fc8000f8e00ff */
[----:B------:R1:W2:Y:S03]  /*14e60*/  SYNCS.PHASECHK.TRANS64.TRYWAIT P0, [R3+URZ+0x28c40], R2 ;  /* 0x028c4002030075a7 */ /* 0x0002a6000800017f */
[----:B--2---:R-:W-:Y:S05]  /*14e70*/  @!P0 NANOSLEEP.SYNCS 0x989680 ;  /* 0x009896800000895d */ /* 0x004fea0003900000 */
[----:B------:R-:W2:Y:S02]  /*14e80*/  @!P0 SYNCS.PHASECHK.TRANS64 P0, [R3+URZ+0x28c40], R2 ;  /* 0x028c4002030085a7 */ /* 0x000ea4000800007f */
[----:B--2---:R-:W-:Y:S05]  /*14e90*/  @!P0 BRA `(.L_x_4899) ;  /* 0xfffffffc00ec8947 */ /* 0x004fea000383ffff */
[----:B------:R-:W-:Y:S05]  /*14ea0*/  BRA `(.L_x_4966) ;  /* 0xffffffd800e87947 */ /* 0x000fea000383ffff */
.L_x_4904:
[----:B01----:R-:W-:-:S04]  /*14eb0*/  IMAD.U32 R3, RZ, RZ, UR38 ;  /* 0x00000026ff037e24 */ /* 0x003fc8000f8e00ff */
[----:B------:R0:W1:Y:S03]  /*14ec0*/  SYNCS.PHASECHK.TRANS64.TRYWAIT P0, [R3+URZ+0x28c60], R2 ;  /* 0x028c6002030075a7 */ /* 0x000066000800017f */
[----:B-1----:R-:W-:Y:S05]  /*14ed0*/  @!P0 NANOSLEEP.SYNCS 0x989680 ;  /* 0x009896800000895d */ /* 0x002fea0003900000 */
[----:B------:R-:W1:Y:S02]  /*14ee0*/  @!P0 SYNCS.PHASECHK.TRANS64 P0, [R3+URZ+0x28c60], R2 ;  /* 0x028c6002030085a7 */ /* 0x000e64000800007f */
[----:B-1----:R-:W-:Y:S05]  /*14ef0*/  @!P0 BRA `(.L_x_4904) ;  /* 0xfffffffc00ec8947 */ /* 0x002fea000383ffff */
[----:B------:R-:W-:Y:S05]  /*14f00*/  BRA `(.L_x_4967) ;  /* 0xffffffdc004c7947 */ /* 0x000fea000383ffff */
.L_x_4920:
[----:B--2---:R-:W-:-:S04]  /*14f10*/  MOV R3, UR38 ;  /* 0x0000002600037c02 */ /* 0x004fc80008000f00 */
[----:B------:R2:W3:Y:S03]  /*14f20*/  SYNCS.PHASECHK.TRANS64.TRYWAIT P0, [R3+URZ+0x28c48], R2 ;  /* 0x028c4802030075a7 */ /* 0x0004e6000800017f */
[----:B---3--:R-:W-:Y:S05]  /*14f30*/  @!P0 NANOSLEEP.SYNCS 0x989680 ;  /* 0x009896800000895d */ /* 0x008fea0003900000 */
[----:B------:R-:W3:Y:S02]  /*14f40*/  @!P0 SYNCS.PHASECHK.TRANS64 P0, [R3+URZ+0x28c48], R2 ;  /* 0x028c4802030085a7 */ /* 0x000ee4000800007f */
[----:B---3--:R-:W-:Y:S05]  /*14f50*/  @!P0 BRA `(.L_x_4920) ;  /* 0xfffffffc00ec8947 */ /* 0x008fea000383ffff */
[----:B------:R-:W-:Y:S05]  /*14f60*/  BRA `(.L_x_4968) ;  /* 0xffffffe400a87947 */ /* 0x000fea000383ffff */
.L_x_4925:
[----:B--2---:R-:W-:-:S04]  /*14f70*/  IMAD.U32 R3, RZ, RZ, UR38 ;  /* 0x00000026ff037e24 */ /* 0x004fc8000f8e00ff */
[----:B------:R2:W3:Y:S03]  /*14f80*/  SYNCS.PHASECHK.TRANS64.TRYWAIT P0, [R3+URZ+0x28c68], R2 ;  /* 0x028c6802030075a7 */ /* 0x0004e6000800017f */
[----:B---3--:R-:W-:Y:S05]  /*14f90*/  @!P0 NANOSLEEP.SYNCS 0x989680 ;  /* 0x009896800000895d */ /* 0x008fea0003900000 */
[----:B------:R-:W3:Y:S02]  /*14fa0*/  @!P0 SYNCS.PHASECHK.TRANS64 P0, [R3+URZ+0x28c68], R2 ;  /* 0x028c6802030085a7 */ /* 0x000ee4000800007f */
[----:B---3--:R-:W-:Y:S05]  /*14fb0*/  @!P0 BRA `(.L_x_4925) ;  /* 0xfffffffc00ec8947 */ /* 0x008fea000383ffff */
[----:B------:R-:W-:Y:S05]  /*14fc0*/  BRA `(.L_x_4969) ;  /* 0xffffffe8000c7947 */ /* 0x000fea000383ffff */
.L_x_4936:
[----:B--2---:R2:W3:Y:S02]  /*14fd0*/  SYNCS.PHASECHK.TRANS64.TRYWAIT P0, [R2+URZ+0x28c20], R9 ;  /* 0x028c2009020075a7 */ /* 0x0044e4000800017f */
[----:B---3--:R-:W-:Y:S05]  /*14fe0*/  @!P0 NANOSLEEP.SYNCS 0x989680 ;  /* 0x009896800000895d */ /* 0x008fea0003900000 */
[----:B------:R-:W3:Y:S02]  /*14ff0*/  @!P0 SYNCS.PHASECHK.TRANS64 P0, [R2+URZ+0x28c20], R9 ;  /* 0x028c2009020085a7 */ /* 0x000ee4000800007f */
[----:B---3--:R-:W-:Y:S05]  /*15000*/  @!P0 BRA `(.L_x_4936) ;  /* 0xfffffffc00f08947 */ /* 0x008fea000383ffff */
[----:B------:R-:W-:Y:S05]  /*15010*/  BRA `(.L_x_4970) ;  /* 0xffffffec00fc7947 */ /* 0x000fea000383ffff */
.L_x_4937:
[----:B------:R-:W3:Y:S01]  /*15020*/  S2R R3, SR_TID.X ;  /* 0x0000000000037919 */ /* 0x000ee20000002100 */
[----:B------:R-:W-:Y:S01]  /*15030*/  BSSY B0, `(.L_x_4971) ;  /* 0x000000a000007945 */ /* 0x000fe20003800000 */
[----:B0-----:R-:W-:Y:S02]  /*15040*/  IMAD.MOV.U32 R12, RZ, RZ, RZ ;  /* 0x000000ffff0c7224 */ /* 0x001fe400078e00ff */
[----:B------:R-:W-:Y:S02]  /*15050*/  IMAD.MOV.U32 R11, RZ, RZ, 0x1f ;  /* 0x0000001fff0b7424 */ /* 0x000fe400078e00ff */
[----:B------:R-:W-:Y:S01]  /*15060*/  IMAD.MOV.U32 R15, RZ, RZ, -0x1 ;  /* 0xffffffffff0f7424 */ /* 0x000fe200078e00ff */
[----:B---3--:R-:W-:-:S04]  /*15070*/  SHF.R.U32.HI R3, RZ, 0x5, R3 ;  /* 0x00000005ff037819 */ /* 0x008fc80000011603 */
[----:B------:R-:W-:-:S05]  /*15080*/  LOP3.LUT R3, R3, 0x3, RZ, 0xc0, !PT ;  /* 0x0000000303037812 */ /* 0x000fca00078ec0ff */
[----:B------:R-:W-:-:S07]  /*15090*/  IMAD.MOV.U32 R13, RZ, RZ, R3 ;  /* 0x000000ffff0d7224 */ /* 0x000fce00078e0003 */
[----:B-12---:R-:W-:Y:S05]  /*150a0*/  WARPSYNC.COLLECTIVE R15, `(.L_x_4972) ;  /* 0x000000000f087348 */ /* 0x006fea0003c00000 */
[----:B------:R0:W3:Y:S02]  /*150b0*/  SHFL.IDX P6, R14, R13, R12, R11 ;  /* 0x0000000c0d0e7389 */ /* 0x0000e400000c000b */
[----:B0123--:R-:W-:Y:S01]  /*150c0*/  ENDCOLLECTIVE ;  /* 0x000000000000791b */ /* 0x00ffe20003800000 */
.L_x_4972:
[----:B------:R-:W-:Y:S05]  /*150d0*/  BSYNC B0 ;  /* 0x0000000000007941 */ /* 0x000fea0003800000 */
.L_x_4971:
[----:B------:R-:W-:Y:S05]  /*150e0*/  BRA `(.L_x_4973) ;  /* 0xffffffec00e07947 */ /* 0x000fea000383ffff */
.L_x_4938:
[----:B------:R-:W-:Y:S01]  /*150f0*/  BSSY B0, `(.L_x_4974) ;  /* 0x0000006000007945 */ /* 0x000fe20003800000 */
[----:B------:R-:W-:-:S07]  /*15100*/  IMAD.MOV.U32 R15, RZ, RZ, -0x1 ;  /* 0xffffffffff0f7424 */ /* 0x000fce00078e00ff */
[----:B0123--:R-:W-:Y:S05]  /*15110*/  WARPSYNC.COLLECTIVE R15, `(.L_x_4975) ;  /* 0x000000000f0c7348 */ /* 0x00ffea0003c00000 */
[----:B------:R-:W-:Y:S02]  /*15120*/  ELECT P6, UR62, PT ;  /* 0x00000000003e782f */ /* 0x000fe400038c0000 */
[----:B------:R-:W-:Y:S01]  /*15130*/  MOV R14, UR62 ;  /* 0x0000003e000e7c02 */ /* 0x000fe20008000f00 */
[----:B0123--:R-:W-:Y:S10]  /*15140*/  ENDCOLLECTIVE ;  /* 0x000000000000791b */ /* 0x00fff40003800000 */
.L_x_4975:
[----:B------:R-:W-:Y:S05]  /*15150*/  BSYNC B0 ;  /* 0x0000000000007941 */ /* 0x000fea0003800000 */
.L_x_4974:
[----:B------:R-:W-:Y:S05]  /*15160*/  BRA `(.L_x_4976) ;  /* 0xffffffec00d47947 */ /* 0x000fea000383ffff */
.L_x_4940:
[----:B---3--:R3:W4:Y:S02]  /*15170*/  SYNCS.PHASECHK.TRANS64.TRYWAIT P0, [R7+URZ], R4 ;  /* 0x00000004070075a7 */ /* 0x008724000800017f */
[----:B----4-:R-:W-:Y:S05]  /*15180*/  @!P0 NANOSLEEP.SYNCS 0x989680 ;  /* 0x009896800000895d */ /* 0x010fea0003900000 */
[----:B------:R-:W4:Y:S02]  /*15190*/  @!P0 SYNCS.PHASECHK.TRANS64 P0, [R7+URZ], R4 ;  /* 0x00000004070085a7 */ /* 0x000f24000800007f */
[----:B----4-:R-:W-:Y:S05]  /*151a0*/  @!P0 BRA `(.L_x_4940) ;  /* 0xfffffffc00f08947 */ /* 0x010fea000383ffff */
[----:B------:R-:W-:Y:S05]  /*151b0*/  BRA `(.L_x_4977) ;  /* 0xfffffff000087947 */ /* 0x000fea000383ffff */
.L_x_4941:
[----:B----4-:R4:W0:Y:S02]  /*151c0*/  SYNCS.PHASECHK.TRANS64.TRYWAIT P0, [R5+URZ], R0 ;  /* 0x00000000050075a7 */ /* 0x010824000800017f */
[----:B0-----:R-:W-:Y:S05]  /*151d0*/  @!P0 NANOSLEEP.SYNCS 0x989680 ;  /* 0x009896800000895d */ /* 0x001fea0003900000 */
[----:B------:R-:W0:Y:S02]  /*151e0*/  @!P0 SYNCS.PHASECHK.TRANS64 P0, [R5+URZ], R0 ;  /* 0x00000000050085a7 */ /* 0x000e24000800007f */
[----:B0-----:R-:W-:Y:S05]  /*151f0*/  @!P0 BRA `(.L_x_4941) ;  /* 0xfffffffc00f08947 */ /* 0x001fea000383ffff */
[----:B------:R-:W-:Y:S05]  /*15200*/  BRA `(.L_x_4978) ;  /* 0xffffffec00fc7947 */ /* 0x000fea000383ffff */
.L_x_4943:
[----:B--2---:R2:W4:Y:S02]  /*15210*/  SYNCS.PHASECHK.TRANS64.TRYWAIT P0, [R5+URZ], R4 ;  /* 0x00000004050075a7 */ /* 0x004524000800017f */
[----:B----4-:R-:W-:Y:S05]  /*15220*/  @!P0 NANOSLEEP.SYNCS 0x989680 ;  /* 0x009896800000895d */ /* 0x010fea0003900000 */
[----:B------:R-:W4:Y:S02]  /*15230*/  @!P0 SYNCS.PHASECHK.TRANS64 P0, [R5+URZ], R4 ;  /* 0x00000004050085a7 */ /* 0x000f24000800007f */
[----:B----4-:R-:W-:Y:S05]  /*15240*/  @!P0 BRA `(.L_x_4943) ;  /* 0xfffffffc00f08947 */ /* 0x010fea000383ffff */
[----:B------:R-:W-:Y:S05]  /*15250*/  BRA `(.L_x_4979) ;  /* 0xfffffff000007947 */ /* 0x000fea000383ffff */
.L_x_4980:
        /* <DEDUP_REMOVED lines=10> */
.L_x_15002:


//--------------------- .text._ZN7cutlass13device_kernelIN5flash11enable_sm90INS1_16FlashAttnFwdSm90INS1_25CollectiveMainloopFwdSm90ILi2EN4cute5tupleIJNS5_1CILi1EEES8_S8_EEENS6_IJNS7_ILi64EEESA_SA_EEELi512ENS_10bfloat16_tEfNS_4arch4Sm90ELb0ELb1ELb0ELb0ELb0ELb0ELb1ELb0ELb0ELb1ELb1ELb0EEENS1_21CollectiveEpilogueFwdINS6_IJSA_NS7_ILi512EEESA_EEES9_SC_SE_Li256ELb0ELb1ELb1ELb0EEENS1_19SingleTileSchedulerILb0ELb1ELb1ELi64EEEEEEEEEvNT_6ParamsE --------------------------
	.section	.text._ZN7cutlass13device_kernelIN5flash11enable_sm90INS1_16FlashAttnFwdSm90INS1_25CollectiveMainloopFwdSm90ILi2EN4cute5tupleIJNS5_1CILi1EEES8_S8_EEENS6_IJNS7_ILi64EEESA_SA_EEELi512ENS_10bfloat16_tEfNS_4arch4Sm90ELb0ELb1ELb0ELb0ELb0ELb0ELb1ELb0ELb0ELb1ELb1ELb0EEENS1_21CollectiveEpilogueFwdINS6_IJSA_NS7_ILi512EEESA_EEES9_SC_SE_Li256ELb0ELb1ELb1ELb0EEENS1_19SingleTileSchedulerILb0ELb1ELb1ELi64EEEEEEEEEvNT_6ParamsE,"ax",@progbits
	.align	128
.text._ZN7cutlass13device_kernelIN5flash11enable_sm90INS1_16FlashAttnFwdSm90INS1_25CollectiveMainloopFwdSm90ILi2EN4cute5tupleIJNS5_1CILi1EEES8_S8_EEENS6_IJNS7_ILi64EEESA_SA_EEELi512ENS_10bfloat16_tEfNS_4arch4Sm90ELb0ELb1ELb0ELb0ELb0ELb0ELb1ELb0ELb0ELb1ELb1ELb0EEENS1_21CollectiveEpilogueFwdINS6_IJSA_NS7_ILi512EEESA_EEES9_SC_SE_Li256ELb0ELb1ELb1ELb0EEENS1_19SingleTileSchedulerILb0ELb1ELb1ELi64EEEEEEEEEvNT_6ParamsE:
        .type           _ZN7cutlass13device_kernelIN5flash11enable_sm90INS1_16FlashAttnFwdSm90INS1_25CollectiveMainloopFwdSm90ILi2EN4cute5tupleIJNS5_1CILi1EEES8_S8_EEENS6_IJNS7_ILi64EEESA_SA_EEELi512ENS_10bfloat16_tEfNS_4arch4Sm90ELb0ELb1ELb0ELb0ELb0ELb0ELb1ELb0ELb0ELb1ELb1ELb0EEENS1_21CollectiveEpilogueFwdINS6_IJSA_NS7_ILi512EEESA_EEES9_SC_SE_Li256ELb0ELb1ELb1ELb0EEENS1_19SingleTileSchedulerILb0ELb1ELb1ELi64EEEEEEEEEvNT_6ParamsE,@function
        .size           _ZN7cutlass13device_kernelIN5flash11enable_sm90INS1_16FlashAttnFwdSm90INS1_25CollectiveMainloopFwdSm90ILi2EN4cute5tupleIJNS5_1CILi1EEES8_S8_EEENS6_IJNS7_ILi64EEESA_SA_EEELi512ENS_10bfloat16_tEfNS_4arch4Sm90ELb0ELb1ELb0ELb0ELb0ELb0ELb1ELb0ELb0ELb1ELb1ELb0EEENS1_21CollectiveEpilogueFwdINS6_IJSA_NS7_ILi512EEESA_EEES9_SC_SE_Li256ELb0ELb1ELb1ELb0EEENS1_19SingleTileSchedulerILb0ELb1ELb1ELi64EEEEEEEEEvNT_6ParamsE,(.L_x_15003 - _ZN7cutlass13device_kernelIN5flash11enable_sm90INS1_16FlashAttnFwdSm90INS1_25CollectiveMainloopFwdSm90ILi2EN4cute5tupleIJNS5_1CILi1EEES8_S8_EEENS6_IJNS7_ILi64EEESA_SA_EEELi512ENS_10bfloat16_tEfNS_4arch4Sm90ELb0ELb1ELb0ELb0ELb0ELb0ELb1ELb0ELb0ELb1ELb1ELb0EEENS1_21CollectiveEpilogueFwdINS6_IJSA_NS7_ILi512EEESA_EEES9_SC_SE_Li256ELb0ELb1ELb1ELb0EEENS1_19SingleTileSchedulerILb0ELb1ELb1ELi64EEEEEEEEEvNT_6ParamsE)
        .other          _ZN7cutlass13device_kernelIN5flash11enable_sm90INS1_16FlashAttnFwdSm90INS1_25CollectiveMainloopFwdSm90ILi2EN4cute5tupleIJNS5_1CILi1EEES8_S8_EEENS6_IJNS7_ILi64EEESA_SA_EEELi512ENS_10bfloat16_tEfNS_4arch4Sm90ELb0ELb1ELb0ELb0ELb0ELb0ELb1ELb0ELb0ELb1ELb1ELb0EEENS1_21CollectiveEpilogueFwdINS6_IJSA_NS7_ILi512EEESA_EEES9_SC_SE_Li256ELb0ELb1ELb1ELb0EEENS1_19SingleTileSchedulerILb0ELb1ELb1ELi64EEEEEEEEEvNT_6ParamsE,@"STO_CUDA_ENTRY STV_DEFAULT"
_ZN7cutlass13device_kernelIN5flash11enable_sm90INS1_16FlashAttnFwdSm90INS1_25CollectiveMainloopFwdSm90ILi2EN4cute5tupleIJNS5_1CILi1EEES8_S8_EEENS6_IJNS7_ILi64EEESA_SA_EEELi512ENS_10bfloat16_tEfNS_4arch4Sm90ELb0ELb1ELb0ELb0ELb0ELb0ELb1ELb0ELb0ELb1ELb1ELb0EEENS1_21CollectiveEpilogueFwdINS6_IJSA_NS7_ILi512EEESA_EEES9_SC_SE_Li256ELb0ELb1ELb1ELb0EEENS1_19SingleTileSchedulerILb0ELb1ELb1ELi64EEEEEEEEEvNT_6ParamsE:
        /* <DEDUP_REMOVED lines=18> */
.L_x_4982:
[----:B------:R-:W-:Y:S05]  /*0120*/  BSYNC B0 ;  /* 0x0000000000007941 */ /* 0x000fea0003800000 */
.L_x_4981:
        /* <DEDUP_REMOVED lines=39> */
.L_x_4983:
        /* <DEDUP_REMOVED lines=22> */
.L_x_4984:
        /* <DEDUP_REMOVED lines=18> */
.L_x_4985:
        /* <DEDUP_REMOVED lines=22> */
.L_x_4986:
        /* <DEDUP_REMOVED lines=22> */
.L_x_4987:
        /* <DEDUP_REMOVED lines=9> */
.L_x_4990:
        /* <DEDUP_REMOVED lines=24> */
[----:B-1----:R-:W-:Y:S05]  /*0af0*/  @!P0 BRA `(.L_x_4991) ;  /* 0x0000019400988947 */ /* 0x002fea0003800000 */
[----:B0-----:R-:W0:Y:S01]  /*0b00*/  LDC.64 R2, c[0x0][0x418] ;  /* 0x00010600ff027b82 */ /* 0x001e220000000a00 */
[----:B------:R-:W-:Y:S01]  /*0b10*/  UISETP.NE.AND UP0, UPT, UR10, 0x1, UPT ;  /* 0x000000010a00788c */ /* 0x000fe2000bf05270 */
[----:B------:R-:W-:-:S06]  /*0b20*/  VIADD R152, R12, 0xffffff80 ;  /* 0xffffff800c987836 */ /* 0x000fcc0000000000 */
[----:B------:R-:W1:Y:S08]  /*0b30*/  LDC R16, c[0x0][0x424] ;  /* 0x00010900ff107b82 */ /* 0x000e700000000800 */
[----:B------:R-:W2:Y:S08]  /*0b40*/  LDC R7, c[0x0][0x2f0] ;  /* 0x0000bc00ff077b82 */ /* 0x000eb00000000800 */
[----:B------:R-:W3:Y:S01]  /*0b50*/  S2UR UR60, SR_CTAID.X ;  /* 0x00000000003c79c3 */ /* 0x000ee20000002500 */
[----:B0-----:R-:W-:-:S04]  /*0b60*/  ISETP.NE.U32.AND P0, PT, R2, RZ, PT ;  /* 0x000000ff0200720c */ /* 0x001fc80003f05070 */
[----:B------:R-:W-:-:S04]  /*0b70*/  ISETP.NE.AND.EX P0, PT, R3, RZ, PT, P0 ;  /* 0x000000ff0300720c */ /* 0x000fc80003f05300 */
[----:B-1----:R-:W-:Y:S02]  /*0b80*/  SEL R16, R16, 0x1, P0 ;  /* 0x0000000110107807 */ /* 0x002fe40000000000 */
[----:B------:R-:W-:-:S03]  /*0b90*/  PLOP3.LUT P0, PT, PT, PT, UP0, 0x80, 0x0 ;  /* 0x000000000000781c */ /* 0x000fc60003f0f008 */
[----:B--2---:R-:W-:-:S05]  /*0ba0*/  IMAD R0, R16, R7, 0x3f ;  /* 0x0000003f10007424 */ /* 0x004fca00078e0207 */
[----:B------:R-:W-:Y:S01]  /*0bb0*/  SHF.R.S32.HI R3, RZ, 0x1f, R0 ;  /* 0x0000001fff037819 */ /* 0x000fe20000011400 */
[----:B---3--:R-:W-:-:S03]  /*0bc0*/  USHF.L.U32 UR60, UR60, 0x6, URZ ;  /* 0x000000063c3c7899 */ /* 0x008fc6000800063f */
[----:B------:R-:W-:-:S04]  /*0bd0*/  LEA.HI R3, R3, R0, RZ, 0x6 ;  /* 0x0000000003037211 */ /* 0x000fc800078f30ff */
[----:B------:R-:W-:Y:S01]  /*0be0*/  SHF.R.S32.HI R3, RZ, 0x6, R3 ;  /* 0x00000006ff037819 */ /* 0x000fe20000011403 */
[----:B------:R-:W-:Y:S06]  /*0bf0*/  @!P0 BRA `(.L_x_4992) ;  /* 0x0000002000c88947 */ /* 0x000fec0003800000 */
[----:B------:R-:W0:Y:S01]  /*0c00*/  LDC R0, c[0x0][0x288] ;  /* 0x0000a200ff007b82 */ /* 0x000e220000000800 */
[----:B------:R-:W-:Y:S01]  /*0c10*/  ULDC UR5, c[0x0][0x448] ;  /* 0x0001120000057ab9 */ /* 0x000fe20000000800 */
[----:B------:R-:W-:Y:S01]  /*0c20*/  ULDC.64 UR6, c[0x0][0xad8] ;  /* 0x0002b60000067ab9 */ /* 0x000fe20000000a00 */
[----:B------:R-:W-:Y:S02]  /*0c30*/  UISETP.NE.AND UP0, UPT, UR5, 0x1, UPT ;  /* 0x000000010500788c */ /* 0x000fe4000bf05270 */
[----:B------:R-:W-:Y:S02]  /*0c40*/  UISETP.GE.AND UP1, UPT, UR7, 0x1, UPT ;  /* 0x000000010700788c */ /* 0x000fe4000bf26270 */
[----:B------:R-:W-:-:S04]  /*0c50*/  UIADD3 UR5, UR60, 0x3f, URZ ;  /* 0x0000003f3c057890 */ /* 0x000fc8000fffe03f */
[----:B------:R-:W-:-:S03]  /*0c60*/  PLOP3.LUT P1, PT, PT, PT, UP1, 0x80, 0x0 ;  /* 0x000000000000781c */ /* 0x000fc60003f2f018 */
[----:B------:R-:W-:Y:S01]  /*0c70*/  @UP0 ULDC UR8, c[0x0][0x44c] ;  /* 0x0001130000080ab9 */ /* 0x000fe20000000800 */
[----:B------:R-:W-:Y:S01]  /*0c80*/  @UP0 ULDC UR11, c[0x0][0x450] ;  /* 0x00011400000b0ab9 */ /* 0x000fe20000000800 */
[----:B------:R-:W-:-:S04]  /*0c90*/  UIMAD.WIDE.U32 UR8, UR5, UR8, URZ ;  /* 0x00000008050872a5 */ /* 0x000fc8000f8e003f */
[----:B------:R-:W-:Y:S01]  /*0ca0*/  @UP0 USHF.R.U32.HI UR5, URZ, UR11, UR9 ;  /* 0x0000000b3f050299 */ /* 0x000fe20008011609 */
[----:B0-----:R-:W-:-:S05]  /*0cb0*/  IADD3 R5, -R0, 0x1, RZ ;  /* 0x0000000100057810 */ /* 0x001fca0007ffe1ff */
[----:B------:R-:W-:-:S05]  /*0cc0*/  IMAD R5, R16, R7, R5 ;  /* 0x0000000710057224 */ /* 0x000fca00078e0205 */
[----:B------:R-:W-:-:S13]  /*0cd0*/  R2UR UR10, R5 ;  /* 0x00000000050a72ca */ /* 0x000fda00000e0000 */
        /* <DEDUP_REMOVED lines=13> */
.L_x_4994:
[----:B------:R-:W-:-:S11]  /*0db0*/  UISETP.NE.AND UP1, UPT, UR7, 0x1, UPT ;  /* 0x000000010700788c */ /* 0x000fd6000bf25270 */
[----:B------:R-:W-:Y:S02]  /*0dc0*/  @UP1 ULDC.64 UR10, c[0x0][0xae0] ;  /* 0x0002b800000a1ab9 */ /* 0x000fe40000000a00 */
[----:B------:R-:W-:-:S04]  /*0dd0*/  UIMAD.WIDE.U32 UR8, UR5, UR10, URZ ;  /* 0x0000000a050872a5 */ /* 0x000fc8000f8e003f */
[----:B------:R-:W-:-:S12]  /*0de0*/  @UP1 USHF.R.U32.HI UR5, URZ, UR11, UR9 ;  /* 0x0000000b3f051299 */ /* 0x000fd80008011609 */
.L_x_4995:
[----:B------:R-:W-:-:S04]  /*0df0*/  UIMAD UR5, UR5, UR7, UR7 ;  /* 0x00000007050572a4 */ /* 0x000fc8000f8e0207 */
[----:B------:R-:W-:-:S04]  /*0e00*/  UISETP.LT.AND UP1, UPT, UR6, UR5, UPT ;  /* 0x000000050600728c */ /* 0x000fc8000bf21270 */
[----:B------:R-:W-:-:S12]  /*0e10*/  USEL UR6, UR6, UR5, UP1 ;  /* 0x0000000506067287 */ /* 0x000fd80008800000 */
.L_x_4993:
[----:B------:R-:W-:Y:S01]  /*0e20*/  IMAD R16, R16, R7, -R0 ;  /* 0x0000000710107224 */ /* 0x000fe200078e0a00 */
[----:B------:R-:W-:Y:S01]  /*0e30*/  UIADD3 UR6, UR6, 0x3f, URZ ;  /* 0x0000003f06067890 */ /* 0x000fe2000fffe03f */
[----:B------:R-:W-:Y:S01]  /*0e40*/  R2UR UR10, R3 ;  /* 0x00000000030a72ca */ /* 0x000fe200000e0000 */
[----:B------:R-:W-:Y:S02]  /*0e50*/  @UP0 ULDC UR8, c[0x0][0x44c] ;  /* 0x0001130000080ab9 */ /* 0x000fe40000000800 */
[----:B------:R-:W-:Y:S01]  /*0e60*/  R2UR UR11, R16 ;  /* 0x00000000100b72ca */ /* 0x000fe200000e0000 */
[----:B------:R-:W-:Y:S02]  /*0e70*/  USHF.R.S32.HI UR5, URZ, 0x1f, UR6 ;  /* 0x0000001f3f057899 */ /* 0x000fe40008011406 */
[----:B------:R-:W-:Y:S02]  /*0e80*/  UIMAD.WIDE.U32 UR8, UR60, UR8, URZ ;  /* 0x000000083c0872a5 */ /* 0x000fe4000f8e003f */
[----:B------:R-:W-:-:S03]  /*0e90*/  ULEA.HI UR5, UR5, UR6, URZ, 0x6 ;  /* 0x0000000605057291 */ /* 0x000fc6000f8f303f */
[----:B------:R-:W-:Y:S01]  /*0ea0*/  @UP0 ULDC UR6, c[0x0][0x450] ;  /* 0x0001140000060ab9 */ /* 0x000fe20000000800 */
[----:B------:R-:W-:Y:S02]  /*0eb0*/  USHF.R.S32.HI UR5, URZ, 0x6, UR5 ;  /* 0x000000063f057899 */ /* 0x000fe40008011405 */
[----:B------:R-:W-:Y:S02]  /*0ec0*/  @UP0 USHF.R.U32.HI UR60, URZ, UR6, UR9 ;  /* 0x000000063f3c0299 */ /* 0x000fe40008011609 */
[----:B------:R-:W-:Y:S02]  /*0ed0*/  UISETP.LT.AND UP0, UPT, UR10, UR5, UPT ;  /* 0x000000050a00728c */ /* 0x000fe4000bf01270 */
[----:B------:R-:W-:Y:S01]  /*0ee0*/  UIADD3 UR60, UR11, UR60, URZ ;  /* 0x0000003c0b3c7290 */ /* 0x000fe2000fffe03f */
[----:B------:R-:W-:Y:S01]  /*0ef0*/  ULDC UR6, c[0x0][0xad4] ;  /* 0x0002b50000067ab9 */ /* 0x000fe20000000800 */
[----:B------:R-:W-:Y:S02]  /*0f00*/  USEL UR5, UR10, UR5, UP0 ;  /* 0x000000050a057287 */ /* 0x000fe40008000000 */
[----:B------:R-:W-:-:S06]  /*0f10*/  UIADD3 UR6, UR60, -UR6, URZ ;  /* 0x800000063c067290 */ /* 0x000fcc000fffe03f */
[----:B------:R-:W-:Y:S01]  /*0f20*/  IMAD.U32 R0, RZ, RZ, UR6 ;  /* 0x00000006ff007e24 */ /* 0x000fe2000f8e00ff */
[----:B------:R-:W-:Y:S06]  /*0f30*/  @!P1 BRA `(.L_x_4996) ;  /* 0x0000000000409947 */ /* 0x000fec0003800000 */
        /* <DEDUP_REMOVED lines=10> */
.L_x_4997:
[----:B------:R-:W-:-:S11]  /*0fe0*/  UISETP.NE.AND UP0, UPT, UR7, 0x1, UPT ;  /* 0x000000010700788c */ /* 0x000fd6000bf05270 */
[----:B------:R-:W-:Y:S02]  /*0ff0*/  @UP0 ULDC.64 UR10, c[0x0][0xae0] ;  /* 0x0002b800000a0ab9 */ /* 0x000fe40000000a00 */
[----:B------:R-:W-:-:S04]  /*1000*/  UIMAD.WIDE.U32 UR8, UR60, UR10, URZ ;  /* 0x0000000a3c0872a5 */ /* 0x000fc8000f8e003f */
[----:B------:R-:W-:-:S12]  /*1010*/  @UP0 USHF.R.U32.HI UR60, URZ, UR11, UR9 ;  /* 0x0000000b3f3c0299 */ /* 0x000fd80008011609 */
.L_x_4998:
[----:B------:R-:W-:-:S06]  /*1020*/  UIMAD UR7, UR60, UR7, URZ ;  /* 0x000000073c0772a4 */ /* 0x000fcc000f8e023f */
[----:B------:R-:W-:-:S07]  /*1030*/  VIMNMX R0, R0, UR7, !PT ;  /* 0x0000000700007c48 */ /* 0x000fce000ffe0100 */
.L_x_4996:
        /* <DEDUP_REMOVED lines=78> */
[----:B0-----:R-:W-:Y:S02]  /*1520*/  VIADD R6, R3, 0xffffffe ;  /* 0x0ffffffe03067836 */ /* 0x001fe40000000000 */
[----:B------:R-:W-:-:S04]  /*1530*/  IMAD.MOV R3, RZ, RZ, -R11 ;  /* 0x000000ffff037224 */ /* 0x000fc800078e0a0b */
        /* <DEDUP_REMOVED lines=20> */
.L_x_4999:
        /* <DEDUP_REMOVED lines=12> */
[----:B------:R-:W0:Y:S08]  /*1740*/  S2UR UR7, SR_CgaCtaId ;  /* 0x00000000000779c3 */ /* 0x000e300000008800 */
[----:B------:R-:W-:Y:S01]  /*1750*/  BAR.SYNC.DEFER_BLOCKING 0xe, 0x100 ;  /* 0x0384000000007b1d */ /* 0x000fe20000010000 */
[----:B------:R-:W-:Y:S01]  /*1760*/  LOP3.LUT R6, R12, 0x7f, RZ, 0xc0, !PT ;  /* 0x0000007f0c067812 */ /* 0x000fe200078ec0ff */
[----:B------:R-:W-:Y:S01]  /*1770*/  VIADD R3, R3, 0xfffffffe ;  /* 0xfffffffe03037836 */ /* 0x000fe20000000000 */
[----:B------:R-:W-:-:S02]  /*1780*/  LEA.HI R5, R5, R152, RZ, 0x7 ;  /* 0x0000009805057211 */ /* 0x000fc400078f38ff */
[----:B------:R-:W-:Y:S01]  /*1790*/  ISETP.NE.AND P1, PT, R6, RZ, PT ;  /* 0x000000ff0600720c */ /* 0x000fe20003f25270 */
[----:B------:R-:W-:Y:S01]  /*17a0*/  UMOV UR9, 0x40000040 ;  /* 0x4000004000097882 */ /* 0x000fe20000000000 */
[----:B------:R-:W-:Y:S01]  /*17b0*/  SHF.R.S32.HI R2, RZ, 0x7, R5 ;  /* 0x00000007ff027819 */ /* 0x000fe20000011405 */
[----:B------:R-:W-:Y:S01]  /*17c0*/  UMOV UR11, 0x40000040 ;  /* 0x40000040000b7882 */ /* 0x000fe20000000000 */
[----:B------:R-:W-:Y:S01]  /*17d0*/  UMOV UR13, 0x40000040 ;  /* 0x40000040000d7882 */ /* 0x000fe20000000000 */
[----:B------:R-:W-:Y:S01]  /*17e0*/  UMOV UR15, 0x40000040 ;  /* 0x40000040000f7882 */ /* 0x000fe20000000000 */
[----:B------:R-:W-:Y:S01]  /*17f0*/  UMOV UR17, 0x40000040 ;  /* 0x4000004000117882 */ /* 0x000fe20000000000 */
[----:B------:R-:W-:Y:S01]  /*1800*/  UMOV UR19, 0x40000040 ;  /* 0x4000004000137882 */ /* 0x000fe20000000000 */
[----:B------:R-:W1:Y:S01]  /*1810*/  SHFL.IDX PT, R2, R2, RZ, 0x1f ;  /* 0x00001fff02027589 */ /* 0x000e6200000e0000 */
[----:B------:R-:W-:Y:S01]  /*1820*/  UMOV UR21, 0x40000040 ;  /* 0x4000004000157882 */ /* 0x000fe20000000000 */
[----:B------:R-:W-:Y:S01]  /*1830*/  UMOV UR23, 0x40000040 ;  /* 0x4000004000177882 */ /* 0x000fe20000000000 */
[----:B------:R-:W-:-:S02]  /*1840*/  LOP3.LUT R5, R5, 0xffffff80, RZ, 0xc0, !PT ;  /* 0xffffff8005057812 */ /* 0x000fc400078ec0ff */
[----:B------:R-:W-:-:S03]  /*1850*/  ISETP.GE.AND P0, PT, R3, R0, PT ;  /* 0x000000000300720c */ /* 0x000fc60003f06270 */
[----:B------:R-:W-:Y:S01]  /*1860*/  IMAD.IADD R5, R152, 0x1, -R5 ;  /* 0x0000000198057824 */ /* 0x000fe200078e0a05 */
[----:B------:R-:W-:Y:S01]  /*1870*/  WARPGROUP.ARRIVE ;  /* 0x00000000000079c5 */ /* 0x000fe20000000000 */
[----:B-1----:R-:W-:-:S03]  /*1880*/  R2UR UR4, R2 ;  /* 0x00000000020472ca */ /* 0x002fc600000e0000 */
        /* <DEDUP_REMOVED lines=9> */
[----:B0-----:R-:W-:-:S04]  /*1920*/  ULEA UR5, UR7, UR5, 0x18 ;  /* 0x0000000507057291 */ /* 0x001fc8000f8ec03f */
        /* <DEDUP_REMOVED lines=43> */
.L_x_5002:
        /* <DEDUP_REMOVED lines=170> */
.L_x_5001:
[----:B------:R-:W-:Y:S01]  /*2680*/  BAR.SYNC.DEFER_BLOCKING 0xe, 0x100 ;  /* 0x0384000000007b1d */ /* 0x000fe20000010000 */
[----:B------:R-:W-:Y:S01]  /*2690*/  VIADD R2, R2, UR4 ;  /* 0x0000000402027c36 */ /* 0x000fe20008000000 */
[----:B------:R-:W-:Y:S01]  /*26a0*/  PLOP3.LUT P0, PT, PT, PT, PT, 0x8, 0x0 ;  /* 0x000000000000781c */ /* 0x000fe20003f0e170 */
[----:B-1----:R-:W-:-:S03]  /*26b0*/  IMAD.MOV.U32 R4, RZ, RZ, RZ ;  /* 0x000000ffff047224 */ /* 0x002fc600078e00ff */
[----:B------:R-:W-:-:S05]  /*26c0*/  LEA R2, R2, UR5, 0x2 ;  /* 0x0000000502027c11 */ /* 0x000fca000f8e10ff */
[----:B------:R-:W1:Y:S04]  /*26d0*/  LDS R3, [R2+0x38400] ;  /* 0x0384000002037984 */ /* 0x000e680000000800 */
[----:B------:R2:W3:Y:S02]  /*26e0*/  LDS R0, [R2+0x38420] ;  /* 0x0384200002007984 */ /* 0x0004e40000000800 */
[----:B--2---:R-:W-:Y:S02]  /*26f0*/  IMAD.MOV.U32 R2, RZ, RZ, RZ ;  /* 0x000000ffff027224 */ /* 0x004fe400078e00ff */
        /* <DEDUP_REMOVED lines=130> */
.L_x_4992:
[----:B------:R-:W0:Y:S01]  /*2f20*/  LDC R168, c[0x0][0x288] ;  /* 0x0000a200ffa87b82 */ /* 0x000e220000000800 */
[----:B------:R-:W-:Y:S01]  /*2f30*/  ULDC UR5, c[0x0][0x448] ;  /* 0x0001120000057ab9 */ /* 0x000fe20000000800 */
[----:B------:R-:W-:Y:S01]  /*2f40*/  ULDC.64 UR6, c[0x0][0xad8] ;  /* 0x0002b60000067ab9 */ /* 0x000fe20000000a00 */
[----:B------:R-:W-:Y:S02]  /*2f50*/  UISETP.NE.AND UP0, UPT, UR5, 0x1, UPT ;  /* 0x000000010500788c */ /* 0x000fe4000bf05270 */
[----:B------:R-:W-:Y:S02]  /*2f60*/  UIADD3 UR5, UR60, 0x3f, URZ ;  /* 0x0000003f3c057890 */ /* 0x000fe4000fffe03f */
[----:B------:R-:W-:-:S06]  /*2f70*/  UISETP.GE.AND UP1, UPT, UR7, 0x1, UPT ;  /* 0x000000010700788c */ /* 0x000fcc000bf26270 */
[----:B------:R-:W-:Y:S01]  /*2f80*/  PLOP3.LUT P1, PT, PT, PT, UP1, 0x80, 0x0 ;  /* 0x000000000000781c */ /* 0x000fe20003f2f018 */
        /* <DEDUP_REMOVED lines=21> */
.L_x_5004:
[----:B------:R-:W-:-:S11]  /*30e0*/  UISETP.NE.AND UP1, UPT, UR7, 0x1, UPT ;  /* 0x000000010700788c */ /* 0x000fd6000bf25270 */
[----:B------:R-:W-:Y:S02]  /*30f0*/  @UP1 ULDC.64 UR10, c[0x0][0xae0] ;  /* 0x0002b800000a1ab9 */ /* 0x000fe40000000a00 */
[----:B------:R-:W-:-:S04]  /*3100*/  UIMAD.WIDE.U32 UR8, UR5, UR10, URZ ;  /* 0x0000000a050872a5 */ /* 0x000fc8000f8e003f */
[----:B------:R-:W-:-:S12]  /*3110*/  @UP1 USHF.R.U32.HI UR5, URZ, UR11, UR9 ;  /* 0x0000000b3f051299 */ /* 0x000fd80008011609 */
.L_x_5005:
[----:B------:R-:W-:-:S06]  /*3120*/  UIMAD UR5, UR5, UR7, UR7 ;  /* 0x00000007050572a4 */ /* 0x000fcc000f8e0207 */
[----:B------:R-:W-:-:S07]  /*3130*/  VIMNMX R0, R0, UR5, PT ;  /* 0x0000000500007c48 */ /* 0x000fce000bfe0100 */
.L_x_5003:
[----:B------:R-:W-:Y:S01]  /*3140*/  IMAD R168, R16, R7, -R168 ;  /* 0x0000000710a87224 */ /* 0x000fe200078e0aa8 */
[----:B------:R-:W-:Y:S01]  /*3150*/  @UP0 ULDC UR8, c[0x0][0x44c] ;  /* 0x0001130000080ab9 */ /* 0x000fe20000000800 */
[----:B------:R-:W-:Y:S01]  /*3160*/  VIADD R0, R0, 0x3f ;  /* 0x0000003f00007836 */ /* 0x000fe20000000000 */
[----:B------:R-:W-:Y:S02]  /*3170*/  UIMAD.WIDE.U32 UR8, UR60, UR8, URZ ;  /* 0x000000083c0872a5 */ /* 0x000fe4000f8e003f */
[----:B------:R-:W-:Y:S01]  /*3180*/  R2UR UR6, R168 ;  /* 0x00000000a80672ca */ /* 0x000fe200000e0000 */
[----:B------:R-:W-:Y:S01]  /*3190*/  @UP0 ULDC UR10, c[0x0][0x450] ;  /* 0x00011400000a0ab9 */ /* 0x000fe20000000800 */
[----:B------:R-:W-:Y:S01]  /*31a0*/  UMOV UR5, UR60 ;  /* 0x0000003c00057c82 */ /* 0x000fe20008000000 */
[----:B------:R-:W-:Y:S01]  /*31b0*/  SHF.R.S32.HI R5, RZ, 0x1f, R0 ;  /* 0x0000001fff057819 */ /* 0x000fe20000011400 */
[----:B------:R-:W-:-:S03]  /*31c0*/  @UP0 USHF.R.U32.HI UR5, URZ, UR10, UR9 ;  /* 0x0000000a3f050299 */ /* 0x000fc60008011609 */
[----:B------:R-:W-:-:S04]  /*31d0*/  LEA.HI R5, R5, R0, RZ, 0x6 ;  /* 0x0000000005057211 */ /* 0x000fc800078f30ff */
[----:B------:R-:W-:Y:S02]  /*31e0*/  SHF.R.S32.HI R0, RZ, 0x6, R5 ;  /* 0x00000006ff007819 */ /* 0x000fe40000011405 */
[----:B------:R-:W-:Y:S02]  /*31f0*/  UIADD3 UR5, UR6, UR5, URZ ;  /* 0x0000000506057290 */ /* 0x000fe4000fffe03f */
[----:B------:R-:W-:Y:S01]  /*3200*/  VIMNMX R184, R3, R0, PT ;  /* 0x0000000003b87248 */ /* 0x000fe20003fe0100 */
        /* <DEDUP_REMOVED lines=13> */
.L_x_5007:
[----:B------:R-:W-:-:S11]  /*32e0*/  UISETP.NE.AND UP0, UPT, UR7, 0x1, UPT ;  /* 0x000000010700788c */ /* 0x000fd6000bf05270 */
[----:B------:R-:W-:Y:S02]  /*32f0*/  @UP0 ULDC.64 UR10, c[0x0][0xae0] ;  /* 0x0002b800000a0ab9 */ /* 0x000fe40000000a00 */
[----:B------:R-:W-:-:S04]  /*3300*/  UIMAD.WIDE.U32 UR8, UR5, UR10, URZ ;  /* 0x0000000a050872a5 */ /* 0x000fc8000f8e003f */
[----:B------:R-:W-:-:S12]  /*3310*/  @UP0 USHF.R.U32.HI UR5, URZ, UR11, UR9 ;  /* 0x0000000b3f050299 */ /* 0x000fd80008011609 */
.L_x_5008:
[----:B------:R-:W-:-:S04]  /*3320*/  UIMAD UR5, UR5, UR7, URZ ;  /* 0x00000007050572a4 */ /* 0x000fc8000f8e023f */
[----:B------:R-:W-:-:S04]  /*3330*/  UISETP.LT.AND UP0, UPT, UR6, UR5, UPT ;  /* 0x000000050600728c */ /* 0x000fc8000bf01270 */
[----:B------:R-:W-:-:S12]  /*3340*/  USEL UR6, UR6, UR5, !UP0 ;  /* 0x0000000506067287 */ /* 0x000fd8000c000000 */
.L_x_5006:
        /* <DEDUP_REMOVED lines=8> */
[----:B------:R-:W-:-:S04]  /*33d0*/  UISETP.NE.AND UP0, UPT, UR12, URZ, UPT ;  /* 0x0000003f0c00728c */ /* 0x000fc8000bf05270 */
[----:B------:R-:W-:-:S07]  /*33e0*/  ISETP.GT.AND P0, PT, R184, UR9, PT ;  /* 0x00000009b8007c0c */ /* 0x000fce000bf04270 */
[----:B------:R-:W-:-:S06]  /*33f0*/  @!UP0 ULDC UR12, c[0x0][0xae8] ;  /* 0x0002ba00000c8ab9 */ /* 0x000fcc0000000800 */
[----:B------:R-:W-:Y:S05]  /*3400*/  @!P0 BRA `(.L_x_5009) ;  /* 0x00000000008c8947 */ /* 0x000fea0003800000 */
[----:B------:R-:W-:Y:S01]  /*3410*/  IMAD.U32 R5, RZ, RZ, UR12 ;  /* 0x0000000cff057e24 */ /* 0x000fe2000f8e00ff */
[----:B------:R-:W-:-:S04]  /*3420*/  UMOV UR4, URZ ;  /* 0x0000003f00047c82 */ /* 0x000fc80008000000 */
        /* <DEDUP_REMOVED lines=33> */
.L_x_5009:
[----:B------:R-:W-:Y:S02]  /*3640*/  UIMAD UR5, UR10, UR4, UR9 ;  /* 0x000000040a0572a4 */ /* 0x000fe4000f8e0209 */
[----:B------:R-:W-:Y:S01]  /*3650*/  IMAD.U32 R3, RZ, RZ, UR4 ;  /* 0x00000004ff037e24 */ /* 0x000fe2000f8e00ff */
[----:B------:R-:W-:Y:S01]  /*3660*/  PLOP3.LUT P0, PT, PT, PT, PT, 0x80, 0x0 ;  /* 0x000000000000781c */ /* 0x000fe20003f0f070 */
[----:B------:R-:W-:Y:S01]  /*3670*/  IMAD.MOV.U32 R2, RZ, RZ, RZ ;  /* 0x000000ffff027224 */ /* 0x000fe200078e00ff */
[----:B------:R-:W-:Y:S01]  /*3680*/  CS2R R150, SRZ ;  /* 0x0000000000967805 */ /* 0x000fe2000001ff00 */
[----:B------:R-:W-:Y:S01]  /*3690*/  IMAD.MOV.U32 R4, RZ, RZ, RZ ;  /* 0x000000ffff047224 */ /* 0x000fe200078e00ff */
[----:B------:R-:W-:Y:S01]  /*36a0*/  VIADDMNMX R184, R3, UR5, R184, PT ;  /* 0x0000000503b87c46 */ /* 0x000fe2000b8001b8 */
[----:B------:R-:W-:Y:S01]  /*36b0*/  IMAD.U32 R198, RZ, RZ, UR5 ;  /* 0x00000005ffc67e24 */ /* 0x000fe2000f8e00ff */
[----:B------:R-:W-:Y:S02]  /*36c0*/  CS2R R148, SRZ ;  /* 0x0000000000947805 */ /* 0x000fe4000001ff00 */
[----:B------:R-:W-:-:S02]  /*36d0*/  CS2R R146, SRZ ;  /* 0x0000000000927805 */ /* 0x000fc4000001ff00 */
[----:B------:R-:W-:Y:S02]  /*36e0*/  ISETP.GT.AND P1, PT, R184, UR5, PT ;  /* 0x00000005b8007c0c */ /* 0x000fe4000bf24270 */
        /* <DEDUP_REMOVED lines=70> */
[----:B------:R-:W-:Y:S01]  /*3b50*/  LOP3.LUT R3, R2, 0x1fffe, RZ, 0xc0, !PT ;  /* 0x0001fffe02037812 */ /* 0x000fe200078ec0ff */
[----:B------:R-:W-:-:S04]  /*3b60*/  VIADD R2, R199, 0x36400 ;  /* 0x00036400c7027836 */ /* 0x000fc80000000000 */
[----:B------:R-:W-:Y:S01]  /*3b70*/  IMAD.IADD R0, R0, 0x1, -R3 ;  /* 0x0000000100007824 */ /* 0x000fe200078e0a03 */
[----:B------:R-:W-:-:S03]  /*3b80*/  LOP3.LUT P0, RZ, R2, 0x3ff, RZ, 0xc0, !PT ;  /* 0x000003ff02ff7812 */ /* 0x000fc6000780c0ff */
[----:B------:R-:W-:-:S04]  /*3b90*/  IMAD R0, R0, 0x8000, R199 ;  /* 0x0000800000007824 */ /* 0x000fc800078e02c7 */
[----:B------:R-:W-:-:S05]  /*3ba0*/  VIADD R0, R0, 0x400 ;  /* 0x0000040000007836 */ /* 0x000fca0000000000 */
[----:B------:R-:W-:-:S04]  /*3bb0*/  SHF.R.U32.HI R0, RZ, 0x4, R0 ;  /* 0x00000004ff007819 */ /* 0x000fc80000011600 */
[----:B------:R-:W-:-:S04]  /*3bc0*/  LOP3.LUT R0, R0, 0x3fff, RZ, 0xc0, !PT ;  /* 0x00003fff00007812 */ /* 0x000fc800078ec0ff */
        /* <DEDUP_REMOVED lines=18> */
.L_x_5010:
        /* <DEDUP_REMOVED lines=11> */
.L_x_5195:
[----:B------:R-:W2:Y:S01]  /*3da0*/  LDL R7, [R1+0x34] ;  /* 0x0000340001077983 */ /* 0x000ea20000100800 */
[----:B------:R-:W-:Y:S01]  /*3db0*/  IMAD.IADD R197, R197, 0x1, -R2 ;  /* 0x00000001c5c57824 */ /* 0x000fe200078e0a02 */
[----:B------:R-:W-:-:S04]  /*3dc0*/  LEA.HI R6, R6, R17, RZ, 0x5 ;  /* 0x0000001106067211 */ /* 0x000fc800078f28ff */
[----:B------:R-:W-:Y:S02]  /*3dd0*/  SHF.R.S32.HI R6, RZ, 0x5, R6 ;  /* 0x00000005ff067819 */ /* 0x000fe40000011406 */
[----:B--2---:R-:W-:Y:S02]  /*3de0*/  R2UR UR4, R7 ;  /* 0x00000000070472ca */ /* 0x004fe400000e0000 */
[----:B------:R-:W-:Y:S02]  /*3df0*/  LEA.HI R7, R0, R5, RZ, 0x3 ;  /* 0x0000000500077211 */ /* 0x000fe400078f18ff */
[----:B------:R-:W-:Y:S02]  /*3e00*/  LOP3.LUT R0, R3, 0x7ffffffc, RZ, 0xc0, !PT ;  /* 0x7ffffffc03007812 */ /* 0x000fe400078ec0ff */
[----:B------:R-:W-:-:S03]  /*3e10*/  LOP3.LUT R2, R7, 0xfffffff8, RZ, 0xc0, !PT ;  /* 0xfffffff807027812 */ /* 0x000fc600078ec0ff */
[----:B------:R-:W-:Y:S02]  /*3e20*/  IMAD.IADD R0, R17, 0x1, -R0 ;  /* 0x0000000111007824 */ /* 0x000fe400078e0a00 */
[----:B------:R-:W-:Y:S02]  /*3e30*/  IMAD.IADD R195, R5, 0x1, -R2 ;  /* 0x0000000105c37824 */ /* 0x000fe400078e0a02 */
[----:B------:R-:W-:Y:S01]  /*3e40*/  ULOP3.LUT UR4, UR4, 0x1, URZ, 0xfc, !UPT ;  /* 0x0000000104047892 */ /* 0x000fe2000f8efc3f */
[----:B------:R-:W-:Y:S02]  /*3e50*/  IMAD.SHL.U32 R2, R0, 0x2, RZ ;  /* 0x0000000200027824 */ /* 0x000fe400078e00ff */
[----:B------:R-:W-:Y:S02]  /*3e60*/  IMAD R195, R6, 0x10, R195 ;  /* 0x0000001006c37824 */ /* 0x000fe400078e02c3 */
[----:B------:R-:W-:Y:S02]  /*3e70*/  IMAD R197, R197, 0x100, R2 ;  /* 0x00000100c5c57824 */ /* 0x000fe400078e0202 */
[----:B------:R-:W-:-:S05]  /*3e80*/  IMAD.U32 R3, RZ, RZ, UR4 ;  /* 0x00000004ff037e24 */ /* 0x000fca000f8e00ff */
[----:B------:R-:W-:-:S13]  /*3e90*/  ISETP.NE.AND P0, PT, R3, 0x3, PT ;  /* 0x000000030300780c */ /* 0x000fda0003f05270 */
[----:B------:R-:W-:Y:S05]  /*3ea0*/  @!P0 BRA `(.L_x_5012) ;  /* 0x0000000000048947 */ /* 0x000fea0003800000 */
[----:B------:R-:W-:Y:S01]  /*3eb0*/  BPT.TRAP 0x1 ;  /* 0x000000040000795c */ /* 0x000fe20000300000 */
.L_x_5012:
[----:B------:R1:W2:Y:S01]  /*3ec0*/  SYNCS.PHASECHK.TRANS64.TRYWAIT P1, [R199+URZ+0x38830], R4 ;  /* 0x03883004c70075a7 */ /* 0x0002a2000802017f */
[----:B------:R-:W-:Y:S05]  /*3ed0*/  @!P0 BRA `(.L_x_5013) ;  /* 0x0000000000048947 */ /* 0x000fea0003800000 */
[----:B------:R-:W-:Y:S01]  /*3ee0*/  BPT.TRAP 0x1 ;  /* 0x000000040000795c */ /* 0x000fe20000300000 */
.L_x_5013:
[----:B--2---:R-:W-:Y:S05]  /*3ef0*/  @P1 BRA `(.L_x_5014) ;  /* 0x0000000000081947 */ /* 0x004fea0003800000 */
[----:B------:R-:W2:Y:S02]  /*3f00*/  SYNCS.PHASECHK.TRANS64.TRYWAIT P1, [R199+URZ+0x38830], R4 ;  /* 0x03883004c70075a7 */ /* 0x000ea4000802017f */
[----:B--2---:R-:W-:Y:S05]  /*3f10*/  @!P1 BRA `(.L_x_5015) ;  /* 0x0000016000ac9947 */ /* 0x004fea0003800000 */
.L_x_5014:
        /* <DEDUP_REMOVED lines=31> */
[----:B------:R-:W-:Y:S02]  /*4110*/  VIADD R0, R0, 0x6 ;  /* 0x0000000600007836 */ /* 0x000fe40000000000 */
[----:B------:R-:W-:-:S03]  /*4120*/  IMAD.U32 R19, RZ, RZ, UR9 ;  /* 0x00000009ff137e24 */ /* 0x000fc6000f8e00ff */
        /* <DEDUP_REMOVED lines=11> */
[----:B------:R-:W-:Y:S02]  /*41e0*/  UMOV UR9, 0x40000040 ;  /* 0x4000004000097882 */ /* 0x000fe40000000000 */
[----:B------:R-:W-:-:S06]  /*41f0*/  IMAD.U32 R15, RZ, RZ, UR9 ;  /* 0x00000009ff0f7e24 */ /* 0x000fcc000f8e00ff */
        /* <DEDUP_REMOVED lines=19> */
.L_x_5196:
[----:B------:R-:W-:Y:S05]  /*4330*/  @!P0 BRA `(.L_x_5017) ;  /* 0x0000000000048947 */ /* 0x000fea0003800000 */
[----:B------:R-:W-:Y:S01]  /*4340*/  BPT.TRAP 0x1 ;  /* 0x000000040000795c */ /* 0x000fe20000300000 */
.L_x_5017:
[----:B------:R4:W0:Y:S01]  /*4350*/  SYNCS.PHASECHK.TRANS64.TRYWAIT P1, [R199+URZ+0x38850], R4 ;  /* 0x03885004c70075a7 */ /* 0x000822000802017f */
[----:B------:R-:W-:Y:S05]  /*4360*/  @!P0 BRA `(.L_x_5018) ;  /* 0x0000000000048947 */ /* 0x000fea0003800000 */
[----:B------:R-:W-:Y:S01]  /*4370*/  BPT.TRAP 0x1 ;  /* 0x000000040000795c */ /* 0x000fe20000300000 */
.L_x_5018:
        /* <DEDUP_REMOVED lines=11> */
.L_x_5019:
[C---:B------:R-:W-:Y:S01]  /*4430*/  R2UR UR4, R0.reuse ;  /* 0x00000000000472ca */ /* 0x040fe200000e0000 */
[----:B------:R-:W-:Y:S01]  /*4440*/  WARPGROUP.ARRIVE ;  /* 0x00000000000079c5 */ /* 0x000fe20000000000 */
[C---:B------:R-:W-:Y:S01]  /*4450*/  R2UR UR6, R17.reuse ;  /* 0x00000000110672ca */ /* 0x040fe200000e0000 */
[----:B------:R-:W-:Y:S01]  /*4460*/  UMOV UR9, 0x40000040 ;  /* 0x4000004000097882 */ /* 0x000fe20000000000 */
[----:B------:R-:W-:Y:S01]  /*4470*/  UMOV UR7, 0x40000040 ;  /* 0x4000004000077882 */ /* 0x000fe20000000000 */
[----:B------:R-:W-:Y:S01]  /*4480*/  UMOV UR5, UR9 ;  /* 0x0000000900057c82 */ /* 0x000fe20008000000 */
[----:B------:R-:W-:Y:S01]  /*4490*/  VIADD R3, R0, 0x2 ;  /* 0x0000000200037836 */ /* 0x000fe20000000000 */
[----:B------:R-:W-:Y:S01]  /*44a0*/  UMOV UR11, 0x40000040 ;  /* 0x40000040000b7882 */ /* 0x000fe20000000000 */
[C---:B-1234-:R-:W-:Y:S01]  /*44b0*/  VIADD R4, R17.reuse, 0x2 ;  /* 0x0000000211047836 */ /* 0x05efe20000000000 */
[----:B------:R-:W-:Y:S01]  /*44c0*/  UMOV UR13, 0x40000040 ;  /* 0x40000040000d7882 */ /* 0x000fe20000000000 */
[----:B------:R-:W-:Y:S01]  /*44d0*/  IMAD.U32 R7, RZ, RZ, UR9 ;  /* 0x00000009ff077e24 */ /* 0x000fe2000f8e00ff */
[----:B------:R-:W-:Y:S01]  /*44e0*/  UMOV UR9, 0x40000040 ;  /* 0x4000004000097882 */ /* 0x000fe20000000000 */
[----:B------:R-:W-:Y:S01]  /*44f0*/  VIADD R10, R17, 0x4 ;  /* 0x00000004110a7836 */ /* 0x000fe20000000000 */
        /* <DEDUP_REMOVED lines=11> */
[----:B------:R-:W-:Y:S01]  /*45b0*/  UMOV UR15, 0x40000040 ;  /* 0x40000040000f7882 */ /* 0x000fe20000000000 */
[----:B------:R-:W-:Y:S01]  /*45c0*/  IMAD.U32 R13, RZ, RZ, UR9 ;  /* 0x00000009ff0d7e24 */ /* 0x000fe2000f8e00ff */
[----:B------:R-:W-:Y:S01]  /*45d0*/  UMOV UR17, 0x40000040 ;  /* 0x4000004000117882 */ /* 0x000fe20000000000 */
        /* <DEDUP_REMOVED lines=23> */
[C---:B------:R-:W-:Y:S01]  /*4750*/  VIADD R186, R0.reuse, 0x800 ;  /* 0x0000080000ba7836 */ /* 0x040fe20000000000 */
[----:B------:R-:W-:Y:S01]  /*4760*/  UMOV UR57, 0x40000040 ;  /* 0x4000004000397882 */ /* 0x000fe20000000000 */
[----:B------:R-:W-:Y:S01]  /*4770*/  UMOV UR59, 0x40000040 ;  /* 0x40000040003b7882 */ /* 0x000fe20000000000 */
[----:B------:R-:W-:Y:S01]  /*4780*/  IMAD.MOV.U32 R23, RZ, RZ, 0x4 ;  /* 0x00000004ff177424 */ /* 0x000fe200078e00ff */
[----:B------:R-:W1:Y:S01]  /*4790*/  S2R R60, SR_TID.X ;  /* 0x00000000003c7919 */ /* 0x000e620000002100 */
[----:B------:R-:W-:Y:S01]  /*47a0*/  VIADD R185, R0, 0xa00 ;  /* 0x00000a0000b97836 */ /* 0x000fe20000000000 */
[----:B------:R-:W-:Y:S01]  /*47b0*/  LEA R61, R184, 0xffffffc0, 0x6 ;  /* 0xffffffc0b83d7811 */ /* 0x000fe200078e30ff */
[----:B------:R-:W-:-:S02]  /*47c0*/  VIADD R200, R0, 0xe00 ;  /* 0x00000e0000c87836 */ /* 0x000fc40000000000 */
[----:B------:R-:W-:Y:S01]  /*47d0*/  VIADD R187, R195, UR60 ;  /* 0x0000003cc3bb7c36 */ /* 0x000fe20008000000 */
        /* <DEDUP_REMOVED lines=72> */
[----:B------:R-:W0:Y:S01]  /*4c60*/  SHFL.IDX PT, R3, R11, RZ, 0x1f ;  /* 0x00001fff0b037589 */ /* 0x000e2200000e0000 */
[----:B------:R-:W-:Y:S01]  /*4c70*/  VIADD R10, R17, 0x800 ;  /* 0x00000800110a7836 */ /* 0x000fe20000000000 */
[----:B------:R-:W-:Y:S01]  /*4c80*/  HGMMA.64x64x16.F32.BF16 R24, gdesc[UR4], R24, gsb0 ;  /* 0x00e00000041879f0 */ /* 0x000fe20008001818 */
[----:B------:R-:W-:Y:S01]  /*4c90*/  ULDC UR6, c[0x0][0x448] ;  /* 0x0001120000067ab9 */ /* 0x000fe20000000800 */
[----:B------:R-:W-:Y:S01]  /*4ca0*/  ULDC UR7, c[0x0][0x2f0] ;  /* 0x0000bc0000077ab9 */ /* 0x000fe20000000800 */
[----:B------:R-:W-:-:S06]  /*4cb0*/  UISETP.NE.AND UP0, UPT, UR6, 0x1, UPT ;  /* 0x000000010600788c */ /* 0x000fcc000bf05270 */
[----:B------:R-:W-:Y:S02]  /*4cc0*/  PLOP3.LUT P2, PT, PT, PT, UP0, 0x80, 0x0 ;  /* 0x000000000000781c */ /* 0x000fe40003f4f008 */
[----:B------:R-:W-:-:S03]  /*4cd0*/  PLOP3.LUT P3, PT, PT, PT, UP0, 0x80, 0x0 ;  /* 0x000000000000781c */ /* 0x000fc60003f6f008 */
[----:B------:R-:W-:Y:S01]  /*4ce0*/  @UP0 ULDC UR6, c[0x0][0x44c] ;  /* 0x0001130000060ab9 */ /* 0x000fe20000000800 */
[----:B0-----:R-:W-:-:S04]  /*4cf0*/  ISETP.GT.AND P1, PT, R3, 0x7f, PT ;  /* 0x0000007f0300780c */ /* 0x001fc80003f24270 */
[----:B------:R-:W-:-:S05]  /*4d00*/  SEL R3, RZ, 0x2, !P1 ;  /* 0x00000002ff037807 */ /* 0x000fca0004800000 */
[C---:B------:R-:W-:Y:S02]  /*4d10*/  IMAD.IADD R11, R3.reuse, 0x1, R186 ;  /* 0x00000001030b7824 */ /* 0x040fe400078e02ba */
[----:B------:R-:W-:-:S03]  /*4d20*/  IMAD.IADD R22, R3, 0x1, R10 ;  /* 0x0000000103167824 */ /* 0x000fc600078e020a */
[----:B------:R-:W-:Y:S02]  /*4d30*/  R2UR UR56, R11 ;  /* 0x000000000b3872ca */ /* 0x000fe400000e0000 */
[----:B------:R-:W-:Y:S02]  /*4d40*/  R2UR UR58, R22 ;  /* 0x00000000163a72ca */ /* 0x000fe400000e0000 */
[C---:B------:R-:W-:Y:S02]  /*4d50*/  SEL R11, R23.reuse, 0x2, P1 ;  /* 0x00000002170b7807 */ /* 0x040fe40000800000 */
[----:B------:R-:W-:-:S03]  /*4d60*/  SEL R23, R23, 0x6, !P1 ;  /* 0x0000000617177807 */ /* 0x000fc60004800000 */
[--C-:B------:R-:W-:Y:S02]  /*4d70*/  IMAD.IADD R22, R186, 0x1, R11.reuse ;  /* 0x00000001ba167824 */ /* 0x100fe400078e020b */
[C---:B------:R-:W-:Y:S02]  /*4d80*/  IMAD.IADD R56, R10.reuse, 0x1, R11 ;  /* 0x000000010a387824 */ /* 0x040fe400078e020b */
[----:B------:R-:W-:Y:S01]  /*4d90*/  IMAD.IADD R10, R10, 0x1, R23 ;  /* 0x000000010a0a7824 */ /* 0x000fe200078e0217 */
[----:B------:R-:W-:Y:S02]  /*4da0*/  WARPGROUP.DEPBAR.LE gsb0, 0x0 ;  /* 0x00008000000079c5 */ /* 0x000fe40000010000 */
[----:B------:R-:W-:-:S06]  /*4db0*/  WARPGROUP.ARRIVE ;  /* 0x00000000000079c5 */ /* 0x000fcc0000000000 */
[----:B------:R-:W-:Y:S03]  /*4dc0*/  HGMMA.64x64x16.F32.BF16 R24, gdesc[UR8], R24, gsb0 ;  /* 0x00e00000081879f0 */ /* 0x000fe60008001818 */
[----:B------:R-:W-:Y:S02]  /*4dd0*/  WARPGROUP.DEPBAR.LE gsb0, 0x0 ;  /* 0x00008000000079c5 */ /* 0x000fe40000010000 */
[----:B------:R-:W-:-:S06]  /*4de0*/  WARPGROUP.ARRIVE ;  /* 0x00000000000079c5 */ /* 0x000fcc0000000000 */
[----:B------:R-:W-:Y:S01]  /*4df0*/  HGMMA.64x64x16.F32.BF16 R24, gdesc[UR12], R24, gsb0 ;  /* 0x00e000000c1879f0 */ /* 0x000fe20008001818 */
[----:B------:R-:W-:Y:S02]  /*4e00*/  ULDC.64 UR14, c[0x0][0xad8] ;  /* 0x0002b600000e7ab9 */ /* 0x000fe40000000a00 */
[----:B------:R-:W-:Y:S01]  /*4e10*/  UISETP.GE.AND UP1, UPT, UR15, 0x1, UPT ;  /* 0x000000010f00788c */ /* 0x000fe2000bf26270 */
        /* <DEDUP_REMOVED lines=140> */
[----:B------:R-:W-:Y:S01]  /*56e0*/  IMAD.MOV.U32 R59, RZ, RZ, -0x40 ;  /* 0xffffffc0ff3b7424 */ /* 0x000fe200078e00ff */
        /* <DEDUP_REMOVED lines=51> */
[----:B------:R-:W-:-:S04]  /*5a20*/  LEA.HI R3, R57, R152, RZ, 0x2 ;  /* 0x0000009839037211 */ /* 0x000fc800078f10ff */
[----:B------:R-:W-:-:S05]  /*5a30*/  LOP3.LUT R3, R3, 0xfffffffc, RZ, 0xc0, !PT ;  /* 0xfffffffc03037812 */ /* 0x000fca00078ec0ff */
[----:B------:R-:W-:-:S05]  /*5a40*/  IMAD.IADD R3, R152, 0x1, -R3 ;  /* 0x0000000198037824 */ /* 0x000fca00078e0a03 */
[----:B------:R-:W-:-:S04]  /*5a50*/  LEA.HI R10, R3, R3, RZ, 0x1 ;  /* 0x00000003030a7211 */ /* 0x000fc800078f08ff */
[----:B------:R-:W-:-:S05]  /*5a60*/  LOP3.LUT R10, R10, 0x1ffffffe, RZ, 0xc0, !PT ;  /* 0x1ffffffe0a0a7812 */ /* 0x000fca00078ec0ff */
[----:B------:R-:W-:Y:S02]  /*5a70*/  IMAD.IADD R10, R3, 0x1, -R10 ;  /* 0x00000001030a7824 */ /* 0x000fe400078e0a0a */
[----:B------:R-:W-:Y:S02]  /*5a80*/  @!P1 VIADD R3, R199, 0x38840 ;  /* 0x00038840c7039836 */ /* 0x000fe40000000000 */
[----:B------:R-:W-:-:S03]  /*5a90*/  IMAD R187, R10, 0x8, R187 ;  /* 0x000000080abb7824 */ /* 0x000fc600078e02bb */
[----:B------:R-:W-:Y:S01]  /*5aa0*/  @!P1 PRMT R3, RZ, 0x654, R3 ;  /* 0x00000654ff039816 */ /* 0x000fe20000000003 */
[----:B------:R-:W-:Y:S01]  /*5ab0*/  @P2 IMAD.HI.U32 R11, R187, UR6, RZ ;  /* 0x00000006bb0b2c27 */ /* 0x000fe2000f8e00ff */
[----:B------:R-:W-:Y:S01]  /*5ac0*/  @UP0 ULDC UR6, c[0x0][0x450] ;  /* 0x0001140000060ab9 */ /* 0x000fe20000000800 */
[----:B------:R-:W-:Y:S02]  /*5ad0*/  PLOP3.LUT P2, PT, PT, PT, UP1, 0x40, 0x0 ;  /* 0x000000000000781c */ /* 0x000fe40003f4e818 */
[----:B------:R-:W-:Y:S01]  /*5ae0*/  IMAD.MOV.U32 R10, RZ, RZ, R187 ;  /* 0x000000ffff0a7224 */ /* 0x000fe200078e00bb */
[----:B------:R-:W-:Y:S01]  /*5af0*/  @P3 SHF.R.U32.HI R10, RZ, UR6, R11 ;  /* 0x00000006ff0a3c19 */ /* 0x000fe2000801160b */
[----:B------:R-:W-:Y:S02]  /*5b00*/  ULDC UR6, c[0x0][0x288] ;  /* 0x0000a20000067ab9 */ /* 0x000fe40000000800 */
[----:B------:R-:W-:Y:S01]  /*5b10*/  IMAD.U32 R189, RZ, RZ, UR6 ;  /* 0x00000006ffbd7e24 */ /* 0x000fe2000f8e00ff */
[----:B------:R-:W-:Y:S01]  /*5b20*/  ULDC UR6, c[0x0][0xad4] ;  /* 0x0002b50000067ab9 */ /* 0x000fe20000000800 */
[----:B------:R-:W0:Y:S01]  /*5b30*/  SHFL.IDX PT, R23, R10, RZ, 0x1c1f ;  /* 0x001c1fff0a177589 */ /* 0x000e2200000e0000 */
[----:B------:R-:W-:-:S06]  /*5b40*/  ULOP3.LUT UR61, URZ, UR6, URZ, 0x33, !UPT ;  /* 0x000000063f3d7292 */ /* 0x000fcc000f8e333f */
[----:B------:R-:W-:Y:S01]  /*5b50*/  IMAD.U32 R201, RZ, RZ, UR61 ;  /* 0x0000003dffc97e24 */ /* 0x000fe2000f8e00ff */
[----:B------:R-:W-:Y:S02]  /*5b60*/  WARPGROUP.DEPBAR.LE gsb0, 0x0 ;  /* 0x00008000000079c5 */ /* 0x000fe40000010000 */
[----:B------:R-:W-:-:S06]  /*5b70*/  WARPGROUP.ARRIVE ;  /* 0x00000000000079c5 */ /* 0x000fcc0000000000 */
[----:B------:R-:W-:Y:S03]  /*5b80*/  HGMMA.64x64x16.F32.BF16 R24, gdesc[UR56], R24, gsb0 ;  /* 0x00e00000381879f0 */ /* 0x000fe60008001818 */
[----:B------:R-:W-:Y:S02]  /*5b90*/  WARPGROUP.DEPBAR.LE gsb0, 0x0 ;  /* 0x00008000000079c5 */ /* 0x000fe40000010000 */
[----:B------:R1:W-:Y:S02]  /*5ba0*/  @!P1 SYNCS.ARRIVE.TRANS64.RED.A1T0 RZ, [R3+URZ], RZ ;  /* 0x000000ff03ff99a7 */ /* 0x0003e4000810043f */
[----:B-1----:R-:W-:-:S04]  /*5bb0*/  IMAD R3, R184, R59, 0x41 ;  /* 0x00000041b8037424 */ /* 0x002fc800078e023b */
[C---:B------:R-:W-:Y:S02]  /*5bc0*/  IMAD R11, R16.reuse, UR7, R3 ;  /* 0x00000007100b7c24 */ /* 0x040fe4000f8e0203 */
[----:B------:R-:W-:-:S03]  /*5bd0*/  IMAD R3, R16, UR7, -R61 ;  /* 0x0000000710037c24 */ /* 0x000fc6000f8e0a3d */
[--C-:B------:R-:W-:Y:S01]  /*5be0*/  IADD3 R11, R11, -R189, -R2.reuse ;  /* 0x800000bd0b0b7210 */ /* 0x100fe20007ffe802 */
[----:B------:R-:W-:-:S04]  /*5bf0*/  IMAD.IADD R58, R3, 0x1, -R2 ;  /* 0x00000001033a7824 */ /* 0x000fc800078e0a02 */
[C---:B------:R-:W-:Y:S02]  /*5c00*/  VIADD R63, R11.reuse, UR14 ;  /* 0x0000000e0b3f7c36 */ /* 0x040fe40008000000 */
[----:B------:R-:W-:-:S03]  /*5c10*/  VIADD R60, R11, UR61 ;  /* 0x0000003d0b3c7c36 */ /* 0x000fc60008000000 */
[----:B0-----:R-:W-:Y:S01]  /*5c20*/  VIADDMNMX R3, R23, R63, R58, PT ;  /* 0x0000003f17037246 */ /* 0x001fe2000380013a */
[----:B------:R-:W-:Y:S01]  /*5c30*/  IMAD.IADD R11, R60, 0x1, R23 ;  /* 0x000000013c0b7824 */ /* 0x000fe200078e0217 */
[----:B------:R-:W-:Y:S06]  /*5c40*/  @P2 BRA `(.L_x_5021) ;  /* 0x00000000005c2947 */ /* 0x000fec0003800000 */
[----:B------:R-:W-:Y:S01]  /*5c50*/  IMAD R56, R16, UR7, R23 ;  /* 0x0000000710387c24 */ /* 0x000fe2000f8e0217 */
[----:B------:R-:W-:Y:S03]  /*5c60*/  BSSY B0, `(.L_x_5022) ;  /* 0x0000011000007945 */ /* 0x000fe60003800000 */
[----:B------:R-:W-:-:S05]  /*5c70*/  IMAD.IADD R56, R56, 0x1, -R189 ;  /* 0x0000000138387824 */ /* 0x000fca00078e0abd */
        /* <DEDUP_REMOVED lines=10> */
.L_x_5023:
[----:B------:R-:W-:-:S06]  /*5d20*/  UISETP.NE.AND UP2, UPT, UR15, 0x1, UPT ;  /* 0x000000010f00788c */ /* 0x000fcc000bf45270 */
[----:B------:R-:W-:-:S05]  /*5d30*/  PLOP3.LUT P2, PT, PT, PT, UP2, 0x80, 0x0 ;  /* 0x000000000000781c */ /* 0x000fca0003f4f028 */
[----:B------:R-:W-:-:S08]  /*5d40*/  @UP2 ULDC.64 UR10, c[0x0][0xae0] ;  /* 0x0002b800000a2ab9 */ /* 0x000fd00000000a00 */
[----:B------:R-:W-:-:S05]  /*5d50*/  @P2 IMAD.HI.U32 R23, R56, UR10, RZ ;  /* 0x0000000a38172c27 */ /* 0x000fca000f8e00ff */
[----:B------:R-:W-:-:S07]  /*5d60*/  @P2 SHF.R.U32.HI R56, RZ, UR11, R23 ;  /* 0x0000000bff382c19 */ /* 0x000fce0008011617 */
.L_x_5024:
[----:B------:R-:W-:Y:S05]  /*5d70*/  BSYNC B0 ;  /* 0x0000000000007941 */ /* 0x000fea0003800000 */
.L_x_5022:
[----:B------:R-:W-:-:S04]  /*5d80*/  IMAD R23, R56, UR15, -R61 ;  /* 0x0000000f38177c24 */ /* 0x000fc8000f8e0a3d */
[----:B------:R-:W-:-:S05]  /*5d90*/  IMAD.IADD R56, R23, 0x1, -R2 ;  /* 0x0000000117387824 */ /* 0x000fca00078e0a02 */
[----:B------:R-:W-:Y:S02]  /*5da0*/  VIMNMX R11, R11, R56, !PT ;  /* 0x000000380b0b7248 */ /* 0x000fe40007fe0100 */
[----:B------:R-:W-:-:S07]  /*5db0*/  VIADDMNMX R3, R56, UR15, R3, PT ;  /* 0x0000000f38037c46 */ /* 0x000fce000b800103 */
.L_x_5021:
[----:B------:R-:W0:Y:S01]  /*5dc0*/  SHFL.IDX PT, R23, R10, 0x1, 0x1c1f ;  /* 0x003c1f000a177f89 */ /* 0x000e2200000e0000 */
[----:B------:R-:W-:Y:S02]  /*5dd0*/  PLOP3.LUT P2, PT, PT, PT, UP1, 0x40, 0x0 ;  /* 0x000000000000781c */ /* 0x000fe40003f4e818 */
[----:B0-----:R-:W-:Y:S01]  /*5de0*/  VIADDMNMX R56, R23, R63, R58, PT ;  /* 0x0000003f17387246 */ /* 0x001fe2000380013a */
[----:B------:R-:W-:-:S10]  /*5df0*/  IMAD.IADD R58, R60, 0x1, R23 ;  /* 0x000000013c3a7824 */ /* 0x000fd400078e0217 */
[----:B------:R-:W-:Y:S05]  /*5e00*/  @P2 BRA `(.L_x_5025) ;  /* 0x00000000005c2947 */ /* 0x000fea0003800000 */
        /* <DEDUP_REMOVED lines=13> */
.L_x_5027:
[----:B------:R-:W-:-:S06]  /*5ee0*/  UISETP.NE.AND UP2, UPT, UR15, 0x1, UPT ;  /* 0x000000010f00788c */ /* 0x000fcc000bf45270 */
[----:B------:R-:W-:-:S05]  /*5ef0*/  PLOP3.LUT P2, PT, PT, PT, UP2, 0x80, 0x0 ;  /* 0x000000000000781c */ /* 0x000fca0003f4f028 */
[----:B------:R-:W-:-:S08]  /*5f00*/  @UP2 ULDC.64 UR10, c[0x0][0xae0] ;  /* 0x0002b800000a2ab9 */ /* 0x000fd00000000a00 */
[----:B------:R-:W-:-:S05]  /*5f10*/  @P2 IMAD.HI.U32 R23, R10, UR10, RZ ;  /* 0x0000000a0a172c27 */ /* 0x000fca000f8e00ff */
[----:B------:R-:W-:-:S07]  /*5f20*/  @P2 SHF.R.U32.HI R10, RZ, UR11, R23 ;  /* 0x0000000bff0a2c19 */ /* 0x000fce0008011617 */
.L_x_5028:
[----:B------:R-:W-:Y:S05]  /*5f30*/  BSYNC B0 ;  /* 0x0000000000007941 */ /* 0x000fea0003800000 */
.L_x_5026:
[----:B------:R-:W-:-:S04]  /*5f40*/  IMAD R23, R10, UR15, -R61 ;  /* 0x0000000f0a177c24 */ /* 0x000fc8000f8e0a3d */
[----:B------:R-:W-:-:S05]  /*5f50*/  IMAD.IADD R23, R23, 0x1, -R2 ;  /* 0x0000000117177824 */ /* 0x000fca00078e0a02 */
[----:B------:R-:W-:Y:S02]  /*5f60*/  VIMNMX R58, R58, R23, !PT ;  /* 0x000000173a3a7248 */ /* 0x000fe40007fe0100 */
[----:B------:R-:W-:-:S07]  /*5f70*/  VIADDMNMX R56, R23, UR15, R56, PT ;  /* 0x0000000f17387c46 */ /* 0x000fce000b800138 */
.L_x_5025:
[----:B------:R-:W-:Y:S01]  /*5f80*/  IMAD R10, R184, R59, 0x40 ;  /* 0x00000040b80a7424 */ /* 0x000fe200078e023b */
[----:B------:R-:W-:Y:S01]  /*5f90*/  P2R R23, PR, RZ, 0x1 ;  /* 0x00000001ff177803 */ /* 0x000fe20000000000 */
[----:B------:R-:W-:Y:S01]  /*5fa0*/  ULDC UR6, c[0x0][0xa80] ;  /* 0x0002a00000067ab9 */ /* 0x000fe20000000800 */
[----:B------:R-:W-:Y:S01]  /*5fb0*/  IMAD.MOV.U32 R192, RZ, RZ, 0x20 ;  /* 0x00000020ffc07424 */ /* 0x000fe200078e00ff */
[----:B------:R-:W-:Y:S01]  /*5fc0*/  R2UR UR10, R196 ;  /* 0x00000000c40a72ca */ /* 0x000fe200000e0000 */
[----:B------:R-:W-:Y:S01]  /*5fd0*/  UMOV UR11, 0x40000040 ;  /* 0x40000040000b7882 */ /* 0x000fe20000000000 */
[----:B------:R-:W-:Y:S01]  /*5fe0*/  BAR.SYNC.DEFER_BLOCKING 0xf, 0x100 ;  /* 0x03c4000000007b1d */ /* 0x000fe20000010000 */
[----:B------:R-:W-:Y:S01]  /*5ff0*/  ISETP.GE.AND P2, PT, R10, 0x1, PT ;  /* 0x000000010a00780c */ /* 0x000fe20003f46270 */
[----:B------:R-:W-:Y:S01]  /*6000*/  VIADD R215, R196, 0x80 ;  /* 0x00000080c4d77836 */ /* 0x000fe20000000000 */
[----:B------:R-:W-:Y:S01]  /*6010*/  ISETP.GE.AND P6, PT, R10, 0x2, PT ;  /* 0x000000020a00780c */ /* 0x000fe20003fc6270 */
[----:B------:R-:W-:Y:S01]  /*6020*/  VIADD R184, R184, 0xfffffffe ;  /* 0xfffffffeb8b87836 */ /* 0x000fe20000000000 */
[----:B------:R-:W-:Y:S01]  /*6030*/  ISETP.GT.AND P4, PT, R11, RZ, !P2 ;  /* 0x000000ff0b00720c */ /* 0x000fe20005784270 */
[----:B------:R-:W-:Y:S01]  /*6040*/  @UP0 ULDC UR19, c[0x0][0x450] ;  /* 0x0001140000130ab9 */ /* 0x000fe20000000800 */
[----:B------:R-:W-:-:S02]  /*6050*/  ISETP.GT.AND P2, PT, R58, RZ, !P2 ;  /* 0x000000ff3a00720c */ /* 0x000fc40005744270 */
[----:B------:R-:W-:Y:S02]  /*6060*/  ISETP.GT.AND P5, PT, R11, 0x1, !P6 ;  /* 0x000000010b00780c */ /* 0x000fe400077a4270 */
[----:B------:R-:W-:Y:S02]  /*6070*/  ISETP.LT.OR P2, PT, R56, 0x1, P2 ;  /* 0x000000013800780c */ /* 0x000fe40001741670 */
[----:B------:R-:W-:Y:S02]  /*6080*/  ISETP.LT.OR P4, PT, R3, 0x1, P4 ;  /* 0x000000010300780c */ /* 0x000fe40002781670 */
[----:B------:R-:W-:Y:S02]  /*6090*/  ISETP.GE.AND P3, PT, R10, 0x9, PT ;  /* 0x000000090a00780c */ /* 0x000fe40003f66270 */
[----:B------:R-:W-:Y:S02]  /*60a0*/  ISETP.GT.AND P6, PT, R58, 0x1, !P6 ;  /* 0x000000013a00780c */ /* 0x000fe400077c4270 */
[----:B------:R-:W-:-:S02]  /*60b0*/  FSEL R26, R26, -INF , !P2 ;  /* 0xff8000001a1a7808 */ /* 0x000fc40005000000 */
[----:B------:R-:W-:Y:S02]  /*60c0*/  FSEL R24, R24, -INF , !P4 ;  /* 0xff80000018187808 */ /* 0x000fe40006000000 */
[----:B------:R-:W-:Y:S02]  /*60d0*/  ISETP.GT.AND P2, PT, R11, 0x8, !P3 ;  /* 0x000000080b00780c */ /* 0x000fe40005f44270 */
[----:B------:R-:W-:Y:S02]  /*60e0*/  ISETP.LT.OR P6, PT, R56, 0x2, P6 ;  /* 0x000000023800780c */ /* 0x000fe400037c1670 */
[----:B------:R-:W-:Y:S02]  /*60f0*/  ISETP.GE.AND P4, PT, R10, 0xa, PT ;  /* 0x0000000a0a00780c */ /* 0x000fe40003f86270 */
[----:B------:R-:W-:Y:S02]  /*6100*/  ISETP.LT.OR P5, PT, R3, 0x2, P5 ;  /* 0x000000020300780c */ /* 0x000fe40002fa1670 */
[----:B------:R-:W-:-:S02]  /*6110*/  ISETP.GT.AND P3, PT, R58, 0x8, !P3 ;  /* 0x000000083a00780c */ /* 0x000fc40005f64270 */
[----:B------:R-:W-:Y:S02]  /*6120*/  FSEL R27, R27, -INF , !P6 ;  /* 0xff8000001b1b7808 */ /* 0x000fe40007000000 */
[----:B------:R-:W-:Y:S02]  /*6130*/  FSEL R25, R25, -INF , !P5 ;  /* 0xff80000019197808 */ /* 0x000fe40006800000 */
[----:B------:R-:W-:Y:S02]  /*6140*/  ISETP.GT.AND P6, PT, R11, 0x9, !P4 ;  /* 0x000000090b00780c */ /* 0x000fe400067c4270 */
[----:B------:R-:W-:Y:S02]  /*6150*/  ISETP.LT.OR P3, PT, R56, 0x9, P3 ;  /* 0x000000093800780c */ /* 0x000fe40001f61670 */
[----:B------:R-:W-:Y:S02]  /*6160*/  ISETP.GE.AND P5, PT, R10, 0x11, PT ;  /* 0x000000110a00780c */ /* 0x000fe40003fa6270 */
[----:B------:R-:W-:-:S02]  /*6170*/  ISETP.LT.OR P2, PT, R3, 0x9, P2 ;  /* 0x000000090300780c */ /* 0x000fc40001741670 */
[----:B------:R-:W-:Y:S02]  /*6180*/  ISETP.GT.AND P4, PT, R58, 0x9, !P4 ;  /* 0x000000093a00780c */ /* 0x000fe40006784270 */
[----:B------:R-:W-:Y:S02]  /*6190*/  FSEL R30, R30, -INF , !P3 ;  /* 0xff8000001e1e7808 */ /* 0x000fe40005800000 */
[----:B------:R-:W-:Y:S02]  /*61a0*/  FSEL R28, R28, -INF , !P2 ;  /* 0xff8000001c1c7808 */ /* 0x000fe40005000000 */
[----:B------:R-:W-:Y:S02]  /*61b0*/  ISETP.GT.AND P3, PT, R11, 0x10, !P5 ;  /* 0x000000100b00780c */ /* 0x000fe40006f64270 */
[----:B------:R-:W-:Y:S02]  /*61c0*/  ISETP.LT.OR P4, PT, R56, 0xa, P4 ;  /* 0x0000000a3800780c */ /* 0x000fe40002781670 */
[----:B------:R-:W-:-:S02]  /*61d0*/  ISETP.GE.AND P2, PT, R10, 0x12, PT ;  /* 0x000000120a00780c */ /* 0x000fc40003f46270 */
[----:B------:R-:W-:Y:S02]  /*61e0*/  ISETP.LT.OR P6, PT, R3, 0xa, P6 ;  /* 0x0000000a0300780c */ /* 0x000fe400037c1670 */
[----:B------:R-:W-:Y:S02]  /*61f0*/  ISETP.GT.AND P5, PT, R58, 0x10, !P5 ;  /* 0x000000103a00780c */ /* 0x000fe40006fa4270 */
[----:B------:R-:W-:Y:S02]  /*6200*/  FSEL R31, R31, -INF , !P4 ;  /* 0xff8000001f1f7808 */ /* 0x000fe40006000000 */
[----:B------:R-:W-:Y:S02]  /*6210*/  FSEL R29, R29, -INF , !P6 ;  /* 0xff8000001d1d7808 */ /* 0x000fe40007000000 */
[----:B------:R-:W-:Y:S02]  /*6220*/  ISETP.GT.AND P4, PT, R11, 0x11, !P2 ;  /* 0x000000110b00780c */ /* 0x000fe40005784270 */
[----:B------:R-:W-:-:S02]  /*6230*/  ISETP.LT.OR P5, PT, R56, 0x11, P5 ;  /* 0x000000113800780c */ /* 0x000fc40002fa1670 */
[----:B------:R-:W-:Y:S02]  /*6240*/  ISETP.GE.AND P6, PT, R10, 0x19, PT ;  /* 0x000000190a00780c */ /* 0x000fe40003fc6270 */
[----:B------:R-:W-:Y:S02]  /*6250*/  ISETP.LT.OR P3, PT, R3, 0x11, P3 ;  /* 0x000000110300780c */ /* 0x000fe40001f61670 */
[----:B------:R-:W-:Y:S02]  /*6260*/  ISETP.GT.AND P2, PT, R58, 0x11, !P2 ;  /* 0x000000113a00780c */ /* 0x000fe40005744270 */
[----:B------:R-:W-:Y:S02]  /*6270*/  FSEL R34, R34, -INF , !P5 ;  /* 0xff80000022227808 */ /* 0x000fe40006800000 */
[----:B------:R-:W-:Y:S02]  /*6280*/  FSEL R32, R32, -INF , !P3 ;  /* 0xff80000020207808 */ /* 0x000fe40005800000 */
[----:B------:R-:W-:-:S02]  /*6290*/  ISETP.GT.AND P5, PT, R11, 0x18, !P6 ;  /* 0x000000180b00780c */ /* 0x000fc400077a4270 */
[----:B------:R-:W-:Y:S02]  /*62a0*/  ISETP.LT.OR P2, PT, R56, 0x12, P2 ;  /* 0x000000123800780c */ /* 0x000fe40001741670 */
[----:B------:R-:W-:Y:S02]  /*62b0*/  ISETP.GE.AND P3, PT, R10, 0x1a, PT ;  /* 0x0000001a0a00780c */ /* 0x000fe40003f66270 */
[----:B------:R-:W-:Y:S02]  /*62c0*/  ISETP.LT.OR P4, PT, R3, 0x12, P4 ;  /* 0x000000120300780c */ /* 0x000fe40002781670 */
[----:B------:R-:W-:Y:S02]  /*62d0*/  ISETP.GT.AND P6, PT, R58, 0x18, !P6 ;  /* 0x000000183a00780c */ /* 0x000fe400077c4270 */
[----:B------:R-:W-:Y:S02]  /*62e0*/  FSEL R35, R35, -INF , !P2 ;  /* 0xff80000023237808 */ /* 0x000fe40005000000 */
[----:B------:R-:W-:-:S02]  /*62f0*/  FSEL R33, R33, -INF , !P4 ;  /* 0xff80000021217808 */ /* 0x000fc40006000000 */
[----:B------:R-:W-:Y:S02]  /*6300*/  ISETP.GT.AND P2, PT, R11, 0x19, !P3 ;  /* 0x000000190b00780c */ /* 0x000fe40005f44270 */
[----:B------:R-:W-:Y:S02]  /*6310*/  ISETP.LT.OR P6, PT, R56, 0x19, P6 ;  /* 0x000000193800780c */ /* 0x000fe400037c1670 */
[----:B------:R-:W-:Y:S02]  /*6320*/  ISETP.GE.AND P4, PT, R10, 0x21, PT ;  /* 0x000000210a00780c */ /* 0x000fe40003f86270 */
[----:B------:R-:W-:Y:S02]  /*6330*/  ISETP.LT.OR P5, PT, R3, 0x19, P5 ;  /* 0x000000190300780c */ /* 0x000fe40002fa1670 */
        /* <DEDUP_REMOVED lines=24> */
[----:B------:R-:W-:Y:S02]  /*64c0*/  ISETP.LT.OR P4, PT, R3, 0x29, P4 ;  /* 0x000000290300780c */ /* 0x000fe40002781670 */
[----:B------:R-:W-:-:S02]  /*64d0*/  ISETP.GT.AND P5, PT, R11, 0x29, !P6 ;  /* 0x000000290b00780c */ /* 0x000fc400077a4270 */
[----:B------:R-:W-:Y:S02]  /*64e0*/  ISETP.LT.OR P2, PT, R56, 0x29, P2 ;  /* 0x000000293800780c */ /* 0x000fe40001741670 */
[----:B------:R-:W-:Y:S02]  /*64f0*/  ISETP.GE.AND P3, PT, R10, 0x31, PT ;  /* 0x000000310a00780c */ /* 0x000fe40003f66270 */
[----:B------:R-:W-:Y:S02]  /*6500*/  FSEL R44, R44, -INF , !P4 ;  /* 0xff8000002c2c7808 */ /* 0x000fe40006000000 */
[----:B------:R-:W-:Y:S02]  /*6510*/  ISETP.LT.OR P5, PT, R3, 0x2a, P5 ;  /* 0x0000002a0300780c */ /* 0x000fe40002fa1670 */
[----:B------:R-:W-:Y:S02]  /*6520*/  FSEL R46, R46, -INF , !P2 ;  /* 0xff8000002e2e7808 */ /* 0x000fe40005000000 */
[----:B------:R-:W-:-:S02]  /*6530*/  ISETP.GE.AND P4, PT, R10, 0x32, PT ;  /* 0x000000320a00780c */ /* 0x000fc40003f86270 */
[----:B------:R-:W-:Y:S02]  /*6540*/  ISETP.GT.AND P2, PT, R11, 0x30, !P3 ;  /* 0x000000300b00780c */ /* 0x000fe40005f44270 */
[----:B------:R-:W-:Y:S02]  /*6550*/  FSEL R45, R45, -INF , !P5 ;  /* 0xff8000002d2d7808 */ /* 0x000fe40006800000 */
[----:B------:R-:W-:Y:S02]  /*6560*/  ISETP.GT.AND P5, PT, R11, 0x31, !P4 ;  /* 0x000000310b00780c */ /* 0x000fe400067a4270 */
[C---:B------:R-:W-:Y:S02]  /*6570*/  ISETP.LT.OR P2, PT, R3.reuse, 0x31, P2 ;  /* 0x000000310300780c */ /* 0x040fe40001741670 */
[----:B------:R-:W-:Y:S02]  /*6580*/  ISETP.LT.OR P5, PT, R3, 0x32, P5 ;  /* 0x000000320300780c */ /* 0x000fe40002fa1670 */
[----:B------:R-:W-:-:S02]  /*6590*/  FSEL R48, R48, -INF , !P2 ;  /* 0xff80000030307808 */ /* 0x000fc40005000000 */
[----:B------:R-:W-:Y:S02]  /*65a0*/  ISETP.GE.AND P2, PT, R10, 0x39, PT ;  /* 0x000000390a00780c */ /* 0x000fe40003f46270 */
[----:B------:R-:W-:Y:S02]  /*65b0*/  FSEL R49, R49, -INF , !P5 ;  /* 0xff80000031317808 */ /* 0x000fe40006800000 */
[----:B------:R-:W-:Y:S02]  /*65c0*/  ISETP.GT.AND P5, PT, R11, 0x38, !P2 ;  /* 0x000000380b00780c */ /* 0x000fe400057a4270 */
[----:B------:R-:W-:Y:S02]  /*65d0*/  ISETP.GT.AND P6, PT, R58, 0x29, !P6 ;  /* 0x000000293a00780c */ /* 0x000fe400077c4270 */
[----:B------:R-:W-:Y:S02]  /*65e0*/  ISETP.LT.OR P5, PT, R3, 0x39, P5 ;  /* 0x000000390300780c */ /* 0x000fe40002fa1670 */
[----:B------:R-:W-:-:S02]  /*65f0*/  ISETP.LT.OR P6, PT, R56, 0x2a, P6 ;  /* 0x0000002a3800780c */ /* 0x000fc400037c1670 */
[----:B------:R-:W-:Y:S02]  /*6600*/  FSEL R52, R52, -INF , !P5 ;  /* 0xff80000034347808 */ /* 0x000fe40006800000 */
[----:B------:R-:W-:Y:S02]  /*6610*/  ISETP.GE.AND P5, PT, R10, 0x3a, PT ;  /* 0x0000003a0a00780c */ /* 0x000fe40003fa6270 */
[----:B------:R-:W-:Y:S02]  /*6620*/  ISETP.GT.AND P3, PT, R58, 0x30, !P3 ;  /* 0x000000303a00780c */ /* 0x000fe40005f64270 */
[----:B------:R-:W-:Y:S02]  /*6630*/  ISETP.GT.AND P0, PT, R11, 0x39, !P5 ;  /* 0x000000390b00780c */ /* 0x000fe40006f04270 */
[----:B------:R-:W-:Y:S02]  /*6640*/  FSEL R47, R47, -INF , !P6 ;  /* 0xff8000002f2f7808 */ /* 0x000fe40007000000 */
[----:B------:R-:W-:-:S02]  /*6650*/  ISETP.LT.OR P0, PT, R3, 0x3a, P0 ;  /* 0x0000003a0300780c */ /* 0x000fc40000701670 */
[----:B------:R-:W-:Y:S02]  /*6660*/  FMNMX.FTZ R3, R24, R25, !PT ;  /* 0x0000001918037209 */ /* 0x000fe40007810000 */
[----:B------:R-:W-:Y:S02]  /*6670*/  FSEL R53, R53, -INF , !P0 ;  /* 0xff80000035357808 */ /* 0x000fe40004000000 */
[----:B------:R-:W-:Y:S02]  /*6680*/  FMNMX.FTZ R10, R28, R3, !PT ;  /* 0x000000031c0a7209 */ /* 0x000fe40007810000 */
[----:B------:R-:W-:Y:S02]  /*6690*/  ISETP.NE.AND P0, PT, R23, RZ, PT ;  /* 0x000000ff1700720c */ /* 0x000fe40003f05270 */
[----:B------:R-:W-:Y:S02]  /*66a0*/  FMNMX.FTZ R3, R29, R10, !PT ;  /* 0x0000000a1d037209 */ /* 0x000fe40007810000 */
[----:B------:R-:W-:-:S02]  /*66b0*/  ISETP.GT.AND P4, PT, R58, 0x31, !P4 ;  /* 0x000000313a00780c */ /* 0x000fc40006784270 */
[----:B------:R-:W-:Y:S02]  /*66c0*/  FMNMX.FTZ R10, R32, R3, !PT ;  /* 0x00000003200a7209 */ /* 0x000fe40007810000 */
[----:B------:R-:W-:Y:S02]  /*66d0*/  ISETP.LT.OR P3, PT, R56, 0x31, P3 ;  /* 0x000000313800780c */ /* 0x000fe40001f61670 */
[----:B------:R-:W-:Y:S02]  /*66e0*/  FMNMX.FTZ R3, R33, R10, !PT ;  /* 0x0000000a21037209 */ /* 0x000fe40007810000 */
[----:B------:R-:W-:Y:S02]  /*66f0*/  ISETP.GT.AND P2, PT, R58, 0x38, !P2 ;  /* 0x000000383a00780c */ /* 0x000fe40005744270 */
[----:B------:R-:W-:Y:S02]  /*6700*/  FMNMX.FTZ R10, R36, R3, !PT ;  /* 0x00000003240a7209 */ /* 0x000fe40007810000 */
[----:B------:R-:W-:-:S02]  /*6710*/  ISETP.LT.OR P4, PT, R56, 0x32, P4 ;  /* 0x000000323800780c */ /* 0x000fc40002781670 */
[----:B------:R-:W-:Y:S02]  /*6720*/  FMNMX.FTZ R3, R37, R10, !PT ;  /* 0x0000000a25037209 */ /* 0x000fe40007810000 */
[----:B------:R-:W-:Y:S02]  /*6730*/  FSEL R50, R50, -INF , !P3 ;  /* 0xff80000032327808 */ /* 0x000fe40005800000 */
[----:B------:R-:W-:Y:S02]  /*6740*/  FMNMX.FTZ R10, R40, R3, !PT ;  /* 0x00000003280a7209 */ /* 0x000fe40007810000 */
[----:B------:R-:W-:Y:S02]  /*6750*/  ISETP.GT.AND P5, PT, R58, 0x39, !P5 ;  /* 0x000000393a00780c */ /* 0x000fe40006fa4270 */
[----:B------:R-:W-:Y:S02]  /*6760*/  FMNMX.FTZ R3, R41, R10, !PT ;  /* 0x0000000a29037209 */ /* 0x000fe40007810000 */
[----:B------:R-:W-:-:S02]  /*6770*/  ISETP.LT.OR P2, PT, R56, 0x39, P2 ;  /* 0x000000393800780c */ /* 0x000fc40001741670 */
[----:B------:R-:W-:Y:S02]  /*6780*/  FMNMX.FTZ R10, R44, R3, !PT ;  /* 0x000000032c0a7209 */ /* 0x000fe40007810000 */
[----:B------:R-:W-:Y:S02]  /*6790*/  FSEL R51, R51, -INF , !P4 ;  /* 0xff80000033337808 */ /* 0x000fe40006000000 */
[----:B------:R-:W-:Y:S02]  /*67a0*/  FMNMX.FTZ R3, R45, R10, !PT ;  /* 0x0000000a2d037209 */ /* 0x000fe40007810000 */
[----:B------:R-:W-:Y:S02]  /*67b0*/  ISETP.LT.OR P5, PT, R56, 0x3a, P5 ;  /* 0x0000003a3800780c */ /* 0x000fe40002fa1670 */
[----:B------:R-:W-:Y:S02]  /*67c0*/  FMNMX.FTZ R10, R48, R3, !PT ;  /* 0x00000003300a7209 */ /* 0x000fe40007810000 */
[----:B------:R-:W-:-:S02]  /*67d0*/  FSEL R54, R54, -INF , !P2 ;  /* 0xff80000036367808 */ /* 0x000fc40005000000 */
[----:B------:R-:W-:Y:S02]  /*67e0*/  FMNMX.FTZ R3, R49, R10, !PT ;  /* 0x0000000a31037209 */ /* 0x000fe40007810000 */
[----:B------:R-:W-:Y:S02]  /*67f0*/  FSEL R55, R55, -INF , !P5 ;  /* 0xff80000037377808 */ /* 0x000fe40006800000 */
[----:B------:R-:W-:Y:S02]  /*6800*/  FMNMX.FTZ R10, R52, R3, !PT ;  /* 0x00000003340a7209 */ /* 0x000fe40007810000 */
[----:B------:R-:W-:Y:S02]  /*6810*/  FMNMX.FTZ R3, R26, R27, !PT ;  /* 0x0000001b1a037209 */ /* 0x000fe40007810000 */
[----:B------:R-:W-:Y:S02]  /*6820*/  FMNMX.FTZ R11, R53, R10, !PT ;  /* 0x0000000a350b7209 */ /* 0x000fe40007810000 */
[----:B------:R-:W-:-:S03]  /*6830*/  R2UR UR18, R168 ;  /* 0x00000000a81272ca */ /* 0x000fc600000e0000 */
[----:B------:R-:W0:Y:S02]  /*6840*/  SHFL.BFLY PT, R10, R11, 0x2, 0x1f ;  /* 0x0c401f000b0a7f89 */ /* 0x000e2400000e0000 */
        /* <DEDUP_REMOVED lines=38> */
[----:B------:R-:W1:Y:S08]  /*6ab0*/  MUFU.EX2 R10, R56 ;  /* 0x00000038000a7308 */ /* 0x000e700000000800 */
[----:B------:R-:W-:Y:S01]  /*6ac0*/  MUFU.EX2 R11, R11 ;  /* 0x0000000b000b7308 */ /* 0x000fe20000000800 */
[----:B0-----:R-:W-:-:S07]  /*6ad0*/  FMNMX.FTZ R25, R24, R25, !PT ;  /* 0x0000001918197209 */ /* 0x001fce0007810000 */
[----:B------:R-:W0:Y:S01]  /*6ae0*/  MUFU.EX2 R170, R170 ;  /* 0x000000aa00aa7308 */ /* 0x000e220000000800 */
[----:B-1----:R-:W-:Y:S01]  /*6af0*/  F2FP.BF16.F32.PACK_AB R164, R10, R3 ;  /* 0x000000030aa4723e */ /* 0x002fe200000010ff */
[----:B------:R-:W1:Y:S01]  /*6b00*/  SHFL.BFLY PT, R188, R25, 0x1, 0x1f ;  /* 0x0c201f0019bc7f89 */ /* 0x000e6200000e0000 */
[----:B------:R-:W-:Y:S01]  /*6b10*/  FADD.FTZ R10, R3, R10 ;  /* 0x0000000a030a7221 */ /* 0x000fe20000010000 */
[----:B------:R-:W-:-:S04]  /*6b20*/  @!P1 VIADD R3, R199, 0x38860 ;  /* 0x00038860c7039836 */ /* 0x000fc80000000000 */
[----:B------:R-:W-:Y:S01]  /*6b30*/  MUFU.EX2 R169, R169 ;  /* 0x000000a900a97308 */ /* 0x000fe20000000800 */
[----:B------:R-:W-:-:S07]  /*6b40*/  @!P1 PRMT R3, RZ, 0x654, R3 ;  /* 0x00000654ff039816 */ /* 0x000fce0000000003 */
[----:B------:R-:W2:Y:S01]  /*6b50*/  MUFU.EX2 R172, R172 ;  /* 0x000000ac00ac7308 */ /* 0x000ea20000000800 */
[----:B0-----:R-:W-:Y:S01]  /*6b60*/  F2FP.BF16.F32.PACK_AB R166, R170, R11 ;  /* 0x0000000baaa6723e */ /* 0x001fe200000010ff */
[----:B------:R-:W-:-:S04]  /*6b70*/  FADD.FTZ R11, R11, R10 ;  /* 0x0000000a0b0b7221 */ /* 0x000fc80000010000 */
[----:B------:R-:W-:Y:S02]  /*6b80*/  FADD.FTZ R170, R170, R11 ;  /* 0x0000000baaaa7221 */ /* 0x000fe40000010000 */
[----:B------:R-:W-:Y:S01]  /*6b90*/  MUFU.EX2 R171, R171 ;  /* 0x000000ab00ab7308 */ /* 0x000fe20000000800 */
[----:B-1----:R-:W-:-:S04]  /*6ba0*/  FMNMX.FTZ R188, R25, R188, !PT ;  /* 0x000000bc19bc7209 */ /* 0x002fc80007810000 */
[C---:B------:R-:W-:Y:S01]  /*6bb0*/  FSETP.NEU.FTZ.AND P2, PT, R188.reuse, -INF , PT ;  /* 0xff800000bc00780b */ /* 0x040fe20003f5d000 */
[----:B------:R-:W-:Y:S02]  /*6bc0*/  FMUL.FTZ R24, R188, UR6 ;  /* 0x00000006bc187c20 */ /* 0x000fe40008410000 */
[----:B------:R-:W0:Y:S01]  /*6bd0*/  MUFU.EX2 R174, R174 ;  /* 0x000000ae00ae7308 */ /* 0x000e220000000800 */
[----:B--2---:R-:W-:Y:S01]  /*6be0*/  F2FP.BF16.F32.PACK_AB R160, R172, R169 ;  /* 0x000000a9aca0723e */ /* 0x004fe200000010ff */
[----:B------:R-:W-:Y:S01]  /*6bf0*/  FADD.FTZ R169, R169, R170 ;  /* 0x000000aaa9a97221 */ /* 0x000fe20000010000 */
[----:B------:R-:W-:Y:S02]  /*6c00*/  FSEL R29, R24, RZ, P2 ;  /* 0x000000ff181d7208 */ /* 0x000fe40001000000 */
[CC--:B------:R-:W-:Y:S01]  /*6c10*/  LEA.HI R24, R57.reuse, R152.reuse, RZ, 0x4 ;  /* 0x0000009839187211 */ /* 0x0c0fe200078f20ff */
[----:B------:R-:W-:Y:S01]  /*6c20*/  FADD.FTZ R172, R172, R169 ;  /* 0x000000a9acac7221 */ /* 0x000fe20000010000 */
[----:B------:R-:W-:Y:S01]  /*6c30*/  LEA.HI R57, R57, R152, RZ, 0x5 ;  /* 0x0000009839397211 */ /* 0x000fe200078f28ff */
[--C-:B------:R-:W-:Y:S01]  /*6c40*/  FFMA.FTZ R181, R26, UR6, -R29.reuse ;  /* 0x000000061ab57c23 */ /* 0x100fe2000801081d */
[----:B------:R-:W-:Y:S01]  /*6c50*/  LOP3.LUT R25, R24, 0xfffffff0, RZ, 0xc0, !PT ;  /* 0xfffffff018197812 */ /* 0x000fe200078ec0ff */
[--C-:B------:R-:W-:Y:S01]  /*6c60*/  FFMA.FTZ R202, R27, UR6, -R29.reuse ;  /* 0x000000061bca7c23 */ /* 0x100fe2000801081d */
[----:B------:R-:W-:Y:S01]  /*6c70*/  SHF.R.U32.HI R24, RZ, 0x1, R24 ;  /* 0x00000001ff187819 */ /* 0x000fe20000011618 */
[--C-:B------:R-:W-:Y:S01]  /*6c80*/  FFMA.FTZ R183, R30, UR6, -R29.reuse ;  /* 0x000000061eb77c23 */ /* 0x100fe2000801081d */
[----:B------:R-:W-:Y:S01]  /*6c90*/  FFMA.FTZ R204, R31, UR6, -R29 ;  /* 0x000000061fcc7c23 */ /* 0x000fe2000801081d */
[----:B------:R-:W-:-:S02]  /*6ca0*/  IMAD.IADD R25, R152, 0x1, -R25 ;  /* 0x0000000198197824 */ /* 0x000fc400078e0a19 */
[--C-:B------:R-:W-:Y:S01]  /*6cb0*/  FFMA.FTZ R203, R34, UR6, -R29.reuse ;  /* 0x0000000622cb7c23 */ /* 0x100fe2000801081d */
[----:B------:R-:W-:Y:S02]  /*6cc0*/  IMAD.SHL.U32 R57, R57, 0x20, RZ ;  /* 0x0000002039397824 */ /* 0x000fe400078e00ff */
[--C-:B------:R-:W-:Y:S01]  /*6cd0*/  FFMA.FTZ R206, R35, UR6, -R29.reuse ;  /* 0x0000000623ce7c23 */ /* 0x100fe2000801081d */
        /* <DEDUP_REMOVED lines=13> */
[----:B------:R-:W-:Y:S01]  /*6db0*/  FFMA.FTZ R216, R55, UR6, -R29 ;  /* 0x0000000637d87c23 */ /* 0x000fe2000801081d */
[----:B------:R-:W-:Y:S01]  /*6dc0*/  IMAD.IADD R28, R25, 0x1, -R28 ;  /* 0x00000001191c7824 */ /* 0x000fe200078e0a1c */
[----:B------:R-:W-:Y:S01]  /*6dd0*/  LOP3.LUT R57, R57, 0x7ffffc00, RZ, 0xc0, !PT ;  /* 0x7ffffc0039397812 */ /* 0x000fe200078ec0ff */
[----:B------:R-:W-:Y:S01]  /*6de0*/  MUFU.EX2 R181, R181 ;  /* 0x000000b500b57308 */ /* 0x000fe20000000800 */
[----:B------:R-:W-:Y:S01]  /*6df0*/  LOP3.LUT R26, R26, 0x7ffffe00, RZ, 0xc0, !PT ;  /* 0x7ffffe001a1a7812 */ /* 0x000fe200078ec0ff */
[C---:B------:R-:W-:Y:S01]  /*6e00*/  IMAD.SHL.U32 R25, R28.reuse, 0x40, RZ ;  /* 0x000000401c197824 */ /* 0x040fe200078e00ff */
[C---:B------:R-:W-:Y:S02]  /*6e10*/  LOP3.LUT P3, RZ, R28.reuse, 0x4, RZ, 0xc0, !PT ;  /* 0x000000041cff7812 */ /* 0x040fe4000786c0ff */
[----:B------:R-:W-:-:S02]  /*6e20*/  LOP3.LUT P2, RZ, R28, 0x2, RZ, 0xc0, !PT ;  /* 0x000000021cff7812 */ /* 0x000fc4000784c0ff */
[----:B------:R-:W-:Y:S01]  /*6e30*/  LOP3.LUT R25, R25, 0x1c0, RZ, 0xc0, !PT ;  /* 0x000001c019197812 */ /* 0x000fe200078ec0ff */
[----:B------:R-:W1:Y:S01]  /*6e40*/  MUFU.EX2 R202, R202 ;  /* 0x000000ca00ca7308 */ /* 0x000e620000000800 */
[----:B------:R-:W-:Y:S02]  /*6e50*/  SEL R192, R192, 0xffffffe0, !P2 ;  /* 0xffffffe0c0c07807 */ /* 0x000fe40005000000 */
[----:B------:R-:W-:Y:S02]  /*6e60*/  LOP3.LUT R24, R25, 0x8, R24, 0xf8, !PT ;  /* 0x0000000819187812 */ /* 0x000fe400078ef818 */
[----:B------:R-:W-:Y:S02]  /*6e70*/  SHF.R.U32.HI R25, RZ, 0x3, R25 ;  /* 0x00000003ff197819 */ /* 0x000fe40000011619 */
[----:B0-----:R-:W-:Y:S01]  /*6e80*/  F2FP.BF16.F32.PACK_AB R162, R174, R171 ;  /* 0x000000abaea2723e */ /* 0x001fe200000010ff */
[----:B------:R-:W-:Y:S01]  /*6e90*/  MUFU.EX2 R183, R183 ;  /* 0x000000b700b77308 */ /* 0x000fe20000000800 */
[----:B------:R-:W-:Y:S01]  /*6ea0*/  LOP3.LUT R24, R24, R25, RZ, 0x3c, !PT ;  /* 0x0000001918187212 */ /* 0x000fe200078e3cff */
[----:B------:R-:W-:Y:S01]  /*6eb0*/  FADD.FTZ R171, R171, R172 ;  /* 0x000000acabab7221 */ /* 0x000fe20000010000 */
[----:B------:R-:W-:-:S02]  /*6ec0*/  PLOP3.LUT P2, PT, PT, PT, UP1, 0x40, 0x0 ;  /* 0x000000000000781c */ /* 0x000fc40003f4e818 */
[----:B------:R-:W-:Y:S01]  /*6ed0*/  IADD3 R24, R24, R26, R57 ;  /* 0x0000001a18187210 */ /* 0x000fe20007ffe039 */
[----:B------:R-:W-:Y:S02]  /*6ee0*/  FADD.FTZ R174, R174, R171 ;  /* 0x000000abaeae7221 */ /* 0x000fe40000010000 */
[----:B------:R-:W0:Y:S01]  /*6ef0*/  MUFU.EX2 R204, R204 ;  /* 0x000000cc00cc7308 */ /* 0x000e220000000800 */
[----:B-1----:R-:W-:Y:S01]  /*6f00*/  F2FP.BF16.F32.PACK_AB R165, R202, R181 ;  /* 0x000000b5caa5723e */ /* 0x002fe200000010ff */
[----:B------:R-:W-:Y:S02]  /*6f10*/  IMAD R191, R24, 0x2, R199 ;  /* 0x0000000218bf7824 */ /* 0x000fe400078e02c7 */
[----:B------:R-:W-:Y:S02]  /*6f20*/  FADD.FTZ R202, R181, R202 ;  /* 0x000000cab5ca7221 */ /* 0x000fe40000010000 */
[C---:B------:R-:W-:Y:S02]  /*6f30*/  VIADD R193, R191.reuse, 0x36400 ;  /* 0x00036400bfc17836 */ /* 0x040fe40000000000 */
[----:B------:R-:W-:Y:S01]  /*6f40*/  MUFU.EX2 R203, R203 ;  /* 0x000000cb00cb7308 */ /* 0x000fe20000000800 */
[----:B------:R-:W-:-:S02]  /*6f50*/  VIADD R190, R191, 0x36440 ;  /* 0x00036440bfbe7836 */ /* 0x000fc40000000000 */
[C---:B------:R-:W-:Y:S02]  /*6f60*/  @P3 VIADD R190, R193.reuse, 0xffffffc0 ;  /* 0xffffffc0c1be3836 */ /* 0x040fe40000000000 */
[----:B------:R-:W-:Y:S02]  /*6f70*/  IMAD.IADD R193, R193, 0x1, R192 ;  /* 0x00000001c1c17824 */ /* 0x000fe400078e02c0 */
[----:B------:R-:W-:Y:S01]  /*6f80*/  IMAD.IADD R192, R192, 0x1, R190 ;  /* 0x00000001c0c07824 */ /* 0x000fe200078e02be */
[----:B------:R-:W1:Y:S01]  /*6f90*/  MUFU.EX2 R206, R206 ;  /* 0x000000ce00ce7308 */ /* 0x000e620000000800 */
[----:B0-----:R-:W-:Y:S01]  /*6fa0*/  F2FP.BF16.F32.PACK_AB R167, R204, R183 ;  /* 0x000000b7cca7723e */ /* 0x001fe200000010ff */
[----:B------:R-:W-:-:S04]  /*6fb0*/  FADD.FTZ R183, R183, R202 ;  /* 0x000000cab7b77221 */ /* 0x000fc80000010000 */
[----:B------:R-:W-:Y:S01]  /*6fc0*/  STSM.16.M88.4 [R191+0x36400], R164 ;  /* 0x036400a4bf007844 */ /* 0x000fe20000000200 */
[----:B------:R-:W-:Y:S01]  /*6fd0*/  FADD.FTZ R204, R204, R183 ;  /* 0x000000b7cccc7221 */ /* 0x000fe20000010000 */
[----:B------:R-:W-:Y:S08]  /*6fe0*/  MUFU.EX2 R205, R205 ;  /* 0x000000cd00cd7308 */ /* 0x000ff00000000800 */
[----:B------:R-:W0:Y:S01]  /*6ff0*/  MUFU.EX2 R208, R208 ;  /* 0x000000d000d07308 */ /* 0x000e220000000800 */
[----:B-1----:R-:W-:Y:S01]  /*7000*/  F2FP.BF16.F32.PACK_AB R161, R206, R203 ;  /* 0x000000cbcea1723e */ /* 0x002fe200000010ff */
[----:B------:R-:W-:-:S04]  /*7010*/  FADD.FTZ R203, R203, R204 ;  /* 0x000000cccbcb7221 */ /* 0x000fc80000010000 */
[----:B------:R-:W-:Y:S02]  /*7020*/  FADD.FTZ R206, R206, R203 ;  /* 0x000000cbcece7221 */ /* 0x000fe40000010000 */
[----:B------:R-:W-:Y:S08]  /*7030*/  MUFU.EX2 R173, R173 ;  /* 0x000000ad00ad7308 */ /* 0x000ff00000000800 */
[----:B------:R-:W1:Y:S01]  /*7040*/  MUFU.EX2 R176, R176 ;  /* 0x000000b000b07308 */ /* 0x000e620000000800 */
[----:B0-----:R-:W-:Y:S01]  /*7050*/  F2FP.BF16.F32.PACK_AB R163, R208, R205 ;  /* 0x000000cdd0a3723e */ /* 0x001fe200000010ff */
[----:B------:R-:W-:-:S04]  /*7060*/  FADD.FTZ R205, R205, R206 ;  /* 0x000000cecdcd7221 */ /* 0x000fc80000010000 */
[----:B------:R-:W-:Y:S01]  /*7070*/  STSM.16.M88.4 [R193], R160 ;  /* 0x000000a0c1007844 */ /* 0x000fe20000000200 */
        /* <DEDUP_REMOVED lines=10> */
[----:B------:R-:W-:Y:S02]  /*7120*/  FADD.FTZ R178, R178, R175 ;  /* 0x000000afb2b27221 */ /* 0x000fe40000010000 */
        /* <DEDUP_REMOVED lines=9> */
[----:B------:R0:W-:Y:S01]  /*71c0*/  STSM.16.M88.4 [R190], R156 ;  /* 0x0000009cbe007844 */ /* 0x0001e20000000200 */
[----:B------:R-:W-:Y:S01]  /*71d0*/  FADD.FTZ R212, R212, R209 ;  /* 0x000000d1d4d47221 */ /* 0x000fe20000010000 */
[----:B------:R-:W-:Y:S08]  /*71e0*/  MUFU.EX2 R179, R179 ;  /* 0x000000b300b37308 */ /* 0x000ff00000000800 */
[----:B------:R-:W2:Y:S01]  /*71f0*/  MUFU.EX2 R182, R182 ;  /* 0x000000b600b67308 */ /* 0x000ea20000000800 */
[----:B-1----:R-:W-:Y:S01]  /*7200*/  F2FP.BF16.F32.PACK_AB R152, R180, R177 ;  /* 0x000000b1b498723e */ /* 0x002fe200000010ff */
[----:B------:R-:W-:-:S04]  /*7210*/  FADD.FTZ R177, R177, R178 ;  /* 0x000000b2b1b17221 */ /* 0x000fc80000010000 */
[----:B------:R-:W-:Y:S02]  /*7220*/  FADD.FTZ R180, R180, R177 ;  /* 0x000000b1b4b47221 */ /* 0x000fe40000010000 */
[----:B------:R-:W-:Y:S08]  /*7230*/  MUFU.EX2 R211, R211 ;  /* 0x000000d300d37308 */ /* 0x000ff00000000800 */
[----:B------:R-:W1:Y:S01]  /*7240*/  MUFU.EX2 R214, R214 ;  /* 0x000000d600d67308 */ /* 0x000e620000000800 */
[----:B--2---:R-:W-:-:S07]  /*7250*/  F2FP.BF16.F32.PACK_AB R154, R182, R179 ;  /* 0x000000b3b69a723e */ /* 0x004fce00000010ff */
        /* <DEDUP_REMOVED lines=10> */
[----:B------:R-:W-:Y:S01]  /*7300*/  HGMMA.64x256x16.F32.BF16 R24, R164, gdesc[UR8].tnspB, RZ, !UPT, gsb0 ;  /* 0x43e00008a4187df0 */ /* 0x000fe2000c0018ff */
[----:B------:R-:W-:Y:S01]  /*7310*/  R2UR UR10, R215 ;  /* 0x00000000d70a72ca */ /* 0x000fe200000e0000 */
[----:B------:R-:W-:Y:S01]  /*7320*/  UMOV UR11, 0x40000040 ;  /* 0x40000040000b7882 */ /* 0x000fe20000000000 */
[----:B------:R-:W-:Y:S01]  /*7330*/  VIADD R215, R196, 0x100 ;  /* 0x00000100c4d77836 */ /* 0x000fe20000000000 */
        /* <DEDUP_REMOVED lines=9> */
[----:B------:R-:W-:Y:S01]  /*73d0*/  HGMMA.64x256x16.F32.BF16 R24, R156, gdesc[UR8].tnspB, R24, gsb0 ;  /* 0x43e000089c187df0 */ /* 0x000fe20008001818 */
[----:B------:R-:W-:Y:S02]  /*73e0*/  UMOV UR11, 0x40000040 ;  /* 0x40000040000b7882 */ /* 0x000fe40000000000 */
[----:B------:R-:W-:Y:S02]  /*73f0*/  WARPGROUP.DEPBAR.LE gsb0, 0x0 ;  /* 0x00008000000079c5 */ /* 0x000fe40000010000 */
[----:B0-----:R-:W-:Y:S01]  /*7400*/  VIADD R156, R196, 0x180 ;  /* 0x00000180c49c7836 */ /* 0x001fe20000000000 */
[----:B------:R-:W-:-:S04]  /*7410*/  WARPGROUP.ARRIVE ;  /* 0x00000000000079c5 */ /* 0x000fc80000000000 */
[----:B------:R-:W-:-:S15]  /*7420*/  R2UR UR10, R156 ;  /* 0x000000009c0a72ca */ /* 0x000fde00000e0000 */
[----:B------:R-:W-:-:S03]  /*7430*/  NOP ;  /* 0x0000000000007918 */ /* 0x000fc60000000000 */
[----:B------:R-:W-:Y:S01]  /*7440*/  HGMMA.64x256x16.F32.BF16 R24, R152, gdesc[UR8].tnspB, R24, gsb0 ;  /* 0x43e0000898187df0 */ /* 0x000fe20008001818 */
[----:B------:R-:W-:Y:S02]  /*7450*/  @UP0 ULDC UR10, c[0x0][0x44c] ;  /* 0x00011300000a0ab9 */ /* 0x000fe40000000800 */
[----:B------:R-:W-:-:S04]  /*7460*/  UIMAD.WIDE.U32 UR10, UR60, UR10, URZ ;  /* 0x0000000a3c0a72a5 */ /* 0x000fc8000f8e003f */
[----:B------:R-:W-:-:S04]  /*7470*/  @UP0 USHF.R.U32.HI UR60, URZ, UR19, UR11 ;  /* 0x000000133f3c0299 */ /* 0x000fc8000801160b */
[----:B------:R-:W-:-:S04]  /*7480*/  UIADD3 UR60, UR18, UR60, URZ ;  /* 0x0000003c123c7290 */ /* 0x000fc8000fffe03f */
[----:B------:R-:W-:Y:S01]  /*7490*/  UIADD3 UR14, UR60, UR14, URZ ;  /* 0x0000000e3c0e7290 */ /* 0x000fe2000fffe03f */
[----:B------:R-:W-:Y:S02]  /*74a0*/  WARPGROUP.DEPBAR.LE gsb0, 0x0 ;  /* 0x00008000000079c5 */ /* 0x000fe40000010000 */
[----:B------:R0:W-:Y:S06]  /*74b0*/  MEMBAR.ALL.CTA ;  /* 0x0000000000007992 */ /* 0x0001ec0000008000 */
[----:B0-----:R-:W0:Y:S02]  /*74c0*/  FENCE.VIEW.ASYNC.S ;  /* 0x00000000000073c6 */ /* 0x001e240000000000 */
[----:B0-----:R-:W-:Y:S01]  /*74d0*/  NOP ;  /* 0x0000000000007918 */ /* 0x001fe20000000000 */
[----:B------:R-:W-:Y:S06]  /*74e0*/  BAR.ARV 0xe, 0x100 ;  /* 0x0384000000007b1d */ /* 0x000fec0000002000 */
[----:B------:R0:W-:Y:S02]  /*74f0*/  @!P1 SYNCS.ARRIVE.TRANS64.RED.A1T0 RZ, [R3+URZ], RZ ;  /* 0x000000ff03ff99a7 */ /* 0x0001e4000810043f */
[----:B0-----:R-:W-:-:S04]  /*7500*/  FADD.FTZ R3, R179, R180 ;  /* 0x000000b4b3037221 */ /* 0x001fc80000010000 */
[----:B------:R-:W-:Y:S01]  /*7510*/  FADD.FTZ R3, R182, R3 ;  /* 0x00000003b6037221 */ /* 0x000fe20000010000 */
[----:B-1----:R-:W-:Y:S06]  /*7520*/  @P2 BRA `(.L_x_5029) ;  /* 0x0000000000442947 */ /* 0x002fec0003800000 */
        /* <DEDUP_REMOVED lines=10> */
.L_x_5030:
[----:B------:R-:W-:-:S11]  /*75d0*/  UISETP.NE.AND UP2, UPT, UR15, 0x1, UPT ;  /* 0x000000010f00788c */ /* 0x000fd6000bf45270 */
[----:B------:R-:W-:Y:S02]  /*75e0*/  @UP2 ULDC.64 UR10, c[0x0][0xae0] ;  /* 0x0002b800000a2ab9 */ /* 0x000fe40000000a00 */
[----:B------:R-:W-:-:S04]  /*75f0*/  UIMAD.WIDE.U32 UR18, UR22, UR10, URZ ;  /* 0x0000000a161272a5 */ /* 0x000fc8000f8e003f */
[----:B------:R-:W-:-:S12]  /*7600*/  @UP2 USHF.R.U32.HI UR22, URZ, UR11, UR19 ;  /* 0x0000000b3f162299 */ /* 0x000fd80008011613 */
.L_x_5031:
[----:B------:R-:W-:-:S04]  /*7610*/  UIMAD UR15, UR22, UR15, UR15 ;  /* 0x0000000f160f72a4 */ /* 0x000fc8000f8e020f */
[----:B------:R-:W-:-:S04]  /*7620*/  UISETP.LT.AND UP2, UPT, UR14, UR15, UPT ;  /* 0x0000000f0e00728c */ /* 0x000fc8000bf41270 */
[----:B------:R-:W-:-:S12]  /*7630*/  USEL UR14, UR14, UR15, UP2 ;  /* 0x0000000f0e0e7287 */ /* 0x000fd80009000000 */
.L_x_5029:
[----:B------:R-:W-:Y:S01]  /*7640*/  R2UR UR11, R198 ;  /* 0x00000000c60b72ca */ /* 0x000fe200000e0000 */
[----:B------:R-:W-:Y:S01]  /*7650*/  USHF.R.S32.HI UR10, URZ, 0x1f, UR14 ;  /* 0x0000001f3f0a7899 */ /* 0x000fe2000801140e */
[----:B------:R-:W-:Y:S01]  /*7660*/  IMAD.MOV.U32 R11, RZ, RZ, RZ ;  /* 0x000000ffff0b7224 */ /* 0x000fe200078e00ff */
[----:B------:R-:W-:Y:S02]  /*7670*/  UMOV UR60, URZ ;  /* 0x0000003f003c7c82 */ /* 0x000fe40008000000 */
[----:B------:R-:W-:-:S04]  /*7680*/  ULEA.HI UR10, UR10, UR14, URZ, 0x6 ;  /* 0x0000000e0a0a7291 */ /* 0x000fc8000f8f303f */
[----:B------:R-:W-:-:S04]  /*7690*/  USHF.R.S32.HI UR10, URZ, 0x6, UR10 ;  /* 0x000000063f0a7899 */ /* 0x000fc8000801140a */
[----:B------:R-:W-:-:S04]  /*76a0*/  UISETP.LT.AND UP2, UPT, UR11, UR10, UPT ;  /* 0x0000000a0b00728c */ /* 0x000fc8000bf41270 */
[----:B------:R-:W-:-:S06]  /*76b0*/  USEL UR61, UR11, UR10, !UP2 ;  /* 0x0000000a0b3d7287 */ /* 0x000fcc000d000000 */
[----:B------:R-:W-:-:S13]  /*76c0*/  ISETP.GE.AND P2, PT, R184, UR61, PT ;  /* 0x0000003db8007c0c */ /* 0x000fda000bf46270 */
[----:B------:R-:W-:Y:S05]  /*76d0*/  @!P2 BRA `(.L_x_5032) ;  /* 0x000000380004a947 */ /* 0x000fea0003800000 */
[----:B------:R-:W-:Y:S01]  /*76e0*/  IMAD.MOV.U32 R206, RZ, RZ, RZ ;  /* 0x000000ffffce7224 */ /* 0x000fe200078e00ff */
[----:B------:R-:W-:-:S06]  /*76f0*/  UMOV UR60, URZ ;  /* 0x0000003f003c7c82 */ /* 0x000fcc0008000000 */
.L_x_5049:
[----:B------:R-:W-:-:S05]  /*7700*/  VIADD R11, R206, 0x1 ;  /* 0x00000001ce0b7836 */ /* 0x000fca0000000000 */
[----:B------:R-:W-:-:S04]  /*7710*/  ISETP.NE.AND P2, PT, R11, 0x2, PT ;  /* 0x000000020b00780c */ /* 0x000fc80003f45270 */
[----:B------:R-:W-:Y:S02]  /*7720*/  SEL R152, RZ, 0x1, P2 ;  /* 0x00000001ff987807 */ /* 0x000fe40001000000 */
[----:B------:R-:W-:Y:S02]  /*7730*/  SEL R11, R11, RZ, P2 ;  /* 0x000000ff0b0b7207 */ /* 0x000fe40001000000 */
[----:B------:R-:W-:-:S13]  /*7740*/  R2UR UR6, R152 ;  /* 0x00000000980672ca */ /* 0x000fda00000e0000 */
[----:B------:R-:W-:Y:S01]  /*7750*/  ULOP3.LUT UR60, UR60, UR6, URZ, 0x3c, !UPT ;  /* 0x000000063c3c7292 */ /* 0x000fe2000f8e3c3f */
[----:B--2---:R-:W-:Y:S11]  /*7760*/  @!P0 BRA `(.L_x_5033) ;  /* 0x0000000000048947 */ /* 0x004ff60003800000 */
[----:B------:R-:W-:Y:S01]  /*7770*/  BPT.TRAP 0x1 ;  /* 0x000000040000795c */ /* 0x000fe20000300000 */
.L_x_5033:
[----:B------:R-:W-:Y:S02]  /*7780*/  IMAD.U32 R203, RZ, RZ, UR60 ;  /* 0x0000003cffcb7e24 */ /* 0x000fe4000f8e00ff */
[----:B------:R-:W-:-:S03]  /*7790*/  IMAD R204, R11, 0x8, R199 ;  /* 0x000000080bcc7824 */ /* 0x000fc600078e02c7 */
[----:B------:R-:W-:-:S04]  /*77a0*/  SHF.L.U32 R203, R203, 0x1f, RZ ;  /* 0x0000001fcbcb7819 */ /* 0x000fc800000006ff */
[----:B------:R0:W1:Y:S01]  /*77b0*/  SYNCS.PHASECHK.TRANS64.TRYWAIT P2, [R204+URZ+0x38830], R203 ;  /* 0x038830cbcc0075a7 */ /* 0x000062000804017f */
[----:B------:R-:W-:Y:S05]  /*77c0*/  @!P0 BRA `(.L_x_5034) ;  /* 0x0000000000048947 */ /* 0x000fea0003800000 */
[----:B------:R-:W-:Y:S01]  /*77d0*/  BPT.TRAP 0x1 ;  /* 0x000000040000795c */ /* 0x000fe20000300000 */
.L_x_5034:
[----:B------:R-:W-:Y:S01]  /*77e0*/  IMAD R189, R11, 0x200, R194 ;  /* 0x000002000bbd7824 */ /* 0x000fe200078e02c2 */
[----:B-1----:R-:W-:Y:S06]  /*77f0*/  @P2 BRA `(.L_x_5035) ;  /* 0x0000000000082947 */ /* 0x002fec0003800000 */
[----:B------:R-:W1:Y:S02]  /*7800*/  SYNCS.PHASECHK.TRANS64.TRYWAIT P2, [R204+URZ+0x38830], R203 ;  /* 0x038830cbcc0075a7 */ /* 0x000e64000804017f */
[----:B-1----:R-:W-:Y:S05]  /*7810*/  @!P2 BRA `(.L_x_5036) ;  /* 0x0000012800a8a947 */ /* 0x002fea0003800000 */
.L_x_5035:
        /* <DEDUP_REMOVED lines=49> */
.L_x_5037:
[----:B------:R2:W3:Y:S01]  /*7b30*/  SYNCS.PHASECHK.TRANS64.TRYWAIT P2, [R204+URZ+0x38850], R203 ;  /* 0x038850cbcc0075a7 */ /* 0x0004e2000804017f */
[----:B------:R-:W-:Y:S05]  /*7b40*/  @!P0 BRA `(.L_x_5038) ;  /* 0x0000000000048947 */ /* 0x000fea0003800000 */
[----:B------:R-:W-:Y:S01]  /*7b50*/  BPT.TRAP 0x1 ;  /* 0x000000040000795c */ /* 0x000fe20000300000 */
.L_x_5038:
[----:B------:R-:W-:Y:S01]  /*7b60*/  IMAD R189, R11, 0x1000, R17 ;  /* 0x000010000bbd7824 */ /* 0x000fe200078e0211 */
[----:B---3--:R-:W-:Y:S06]  /*7b70*/  @P2 BRA `(.L_x_5039) ;  /* 0x0000000000082947 */ /* 0x008fec0003800000 */
[----:B------:R-:W3:Y:S02]  /*7b80*/  SYNCS.PHASECHK.TRANS64.TRYWAIT P2, [R204+URZ+0x38850], R203 ;  /* 0x038850cbcc0075a7 */ /* 0x000ee4000804017f */
[----:B---3--:R-:W-:Y:S05]  /*7b90*/  @!P2 BRA `(.L_x_5040) ;  /* 0x0000012400dca947 */ /* 0x008fea0003800000 */
.L_x_5039:
[----:B------:R-:W-:Y:S01]  /*7ba0*/  R2UR UR6, R189 ;  /* 0x00000000bd0672ca */ /* 0x000fe200000e0000 */
[----:B------:R-:W-:Y:S01]  /*7bb0*/  WARPGROUP.ARRIVE ;  /* 0x00000000000079c5 */ /* 0x000fe20000000000 */
[----:B------:R-:W-:Y:S01]  /*7bc0*/  MOV R202, UR49 ;  /* 0x0000003100ca7c02 */ /* 0x000fe20008000f00 */
[----:B------:R-:W-:Y:S01]  /*7bd0*/  UMOV UR51, 0x40000040 ;  /* 0x4000004000337882 */ /* 0x000fe20000000000 */
[----:B0123--:R-:W-:Y:S01]  /*7be0*/  MOV R203, UR48 ;  /* 0x0000003000cb7c02 */ /* 0x00ffe20008000f00 */
        /* <DEDUP_REMOVED lines=8> */
[----:B------:R-:W-:Y:S01]  /*7c70*/  UMOV UR50, UR6 ;  /* 0x0000000600327c82 */ /* 0x000fe20008000000 */
[----:B------:R-:W-:Y:S01]  /*7c80*/  R2UR UR52, R4 ;  /* 0x00000000043472ca */ /* 0x000fe200000e0000 */
[----:B------:R-:W-:Y:S01]  /*7c90*/  UMOV UR15, 0x40000040 ;  /* 0x40000040000f7882 */ /* 0x000fe20000000000 */
[----:B------:R-:W-:Y:S01]  /*7ca0*/  R2UR UR53, R5 ;  /* 0x00000000053572ca */ /* 0x000fe200000e0000 */
[----:B------:R-:W-:Y:S01]  /*7cb0*/  UMOV UR19, 0x40000040 ;  /* 0x4000004000137882 */ /* 0x000fe20000000000 */
        /* <DEDUP_REMOVED lines=17> */
[----:B------:R-:W-:Y:S01]  /*7dd0*/  PLOP3.LUT P3, PT, PT, PT, UP0, 0x80, 0x0 ;  /* 0x000000000000781c */ /* 0x000fe20003f6f008 */
[----:B------:R-:W-:-:S05]  /*7de0*/  IMAD.MOV.U32 R212, RZ, RZ, R187 ;  /* 0x000000ffffd47224 */ /* 0x000fca00078e00bb */
        /* <DEDUP_REMOVED lines=36> */
[----:B------:R-:W0:Y:S02]  /*8030*/  SHFL.IDX PT, R202, R208, RZ, 0x1f ;  /* 0x00001fffd0ca7589 */ /* 0x000e2400000e0000 */
[----:B0-----:R-:W-:Y:S01]  /*8040*/  ISETP.GT.AND P2, PT, R202, 0x7f, PT ;  /* 0x0000007fca00780c */ /* 0x001fe20003f44270 */
[----:B------:R-:W-:-:S03]  /*8050*/  VIADD R202, R189, 0x800 ;  /* 0x00000800bdca7836 */ /* 0x000fc60000000000 */
        /* <DEDUP_REMOVED lines=10> */
[----:B------:R-:W-:-:S05]  /*8100*/  IMAD.MOV.U32 R205, RZ, RZ, 0x4 ;  /* 0x00000004ffcd7424 */ /* 0x000fca00078e00ff */
        /* <DEDUP_REMOVED lines=8> */
[----:B------:R-:W-:Y:S01]  /*8190*/  @UP0 ULDC UR6, c[0x0][0x44c] ;  /* 0x0001130000060ab9 */ /* 0x000fe20000000800 */
[----:B------:R-:W-:Y:S01]  /*81a0*/  ULDC UR7, c[0x0][0x2f0] ;  /* 0x0000bc0000077ab9 */ /* 0x000fe20000000800 */
[----:B------:R-:W-:Y:S02]  /*81b0*/  WARPGROUP.DEPBAR.LE gsb0, 0x0 ;  /* 0x00008000000079c5 */ /* 0x000fe40000010000 */
[----:B------:R-:W-:-:S06]  /*81c0*/  WARPGROUP.ARRIVE ;  /* 0x00000000000079c5 */ /* 0x000fcc0000000000 */
[----:B------:R-:W-:Y:S01]  /*81d0*/  HGMMA.64x64x16.F32.BF16 R152, gdesc[UR8], R152, gsb0 ;  /* 0x00e00000089879f0 */ /* 0x000fe20008001898 */
[----:B------:R-:W-:Y:S01]  /*81e0*/  R2UR UR11, R201 ;  /* 0x00000000c90b72ca */ /* 0x000fe200000e0000 */
[----:B------:R-:W-:Y:S01]  /*81f0*/  ULDC UR10, c[0x0][0xad8] ;  /* 0x0002b600000a7ab9 */ /* 0x000fe20000000800 */
        /* <DEDUP_REMOVED lines=183> */
[----:B------:R-:W-:Y:S02]  /*8d70*/  PLOP3.LUT P2, PT, PT, PT, UP0, 0x80, 0x0 ;  /* 0x000000000000781c */ /* 0x000fe40003f4f008 */
[----:B------:R-:W-:-:S02]  /*8d80*/  IADD3 R205, R202, R203, R0 ;  /* 0x000000cbcacd7210 */ /* 0x000fc40007ffe000 */
[----:B------:R-:W-:-:S09]  /*8d90*/  IADD3 R189, R202, R203, R189 ;  /* 0x000000cbcabd7210 */ /* 0x000fd20007ffe0bd */
[----:B------:R-:W-:Y:S01]  /*8da0*/  @P2 IMAD.HI.U32 R202, R187, UR6, RZ ;  /* 0x00000006bbca2c27 */ /* 0x000fe2000f8e00ff */
[----:B------:R-:W-:Y:S01]  /*8db0*/  @UP0 ULDC UR6, c[0x0][0x450] ;  /* 0x0001140000060ab9 */ /* 0x000fe20000000800 */
[----:B------:R-:W-:-:S03]  /*8dc0*/  PLOP3.LUT P2, PT, PT, PT, UP1, 0x40, 0x0 ;  /* 0x000000000000781c */ /* 0x000fc60003f4e818 */
[----:B------:R-:W-:Y:S01]  /*8dd0*/  @P3 SHF.R.U32.HI R212, RZ, UR6, R202 ;  /* 0x00000006ffd43c19 */ /* 0x000fe200080116ca */
[----:B------:R-:W-:-:S04]  /*8de0*/  @!P1 VIADD R202, R204, 0x38840 ;  /* 0x00038840ccca9836 */ /* 0x000fc80000000000 */
[----:B------:R-:W0:Y:S01]  /*8df0*/  SHFL.IDX PT, R208, R212, RZ, 0x1c1f ;  /* 0x001c1fffd4d07589 */ /* 0x000e2200000e0000 */
[----:B------:R-:W-:Y:S01]  /*8e00*/  @!P1 PRMT R202, RZ, 0x654, R202 ;  /* 0x00000654ffca9816 */ /* 0x000fe200000000ca */
[----:B------:R-:W-:Y:S02]  /*8e10*/  WARPGROUP.DEPBAR.LE gsb0, 0x0 ;  /* 0x00008000000079c5 */ /* 0x000fe40000010000 */
[----:B------:R-:W-:-:S06]  /*8e20*/  WARPGROUP.ARRIVE ;  /* 0x00000000000079c5 */ /* 0x000fcc0000000000 */
[----:B------:R-:W-:Y:S01]  /*8e30*/  HGMMA.64x64x16.F32.BF16 R152, gdesc[UR56], R152, gsb0 ;  /* 0x00e00000389879f0 */ /* 0x000fe20008001898 */
[----:B------:R-:W-:Y:S01]  /*8e40*/  R2UR UR56, R205 ;  /* 0x00000000cd3872ca */ /* 0x000fe200000e0000 */
[----:B------:R-:W-:Y:S01]  /*8e50*/  UMOV UR57, 0x40000040 ;  /* 0x4000004000397882 */ /* 0x000fe20000000000 */
[----:B------:R-:W-:Y:S01]  /*8e60*/  R2UR UR58, R189 ;  /* 0x00000000bd3a72ca */ /* 0x000fe200000e0000 */
[----:B------:R-:W-:Y:S01]  /*8e70*/  UMOV UR59, 0x40000040 ;  /* 0x40000040003b7882 */ /* 0x000fe20000000000 */
[----:B------:R-:W1:Y:S01]  /*8e80*/  LDC R189, c[0x0][0x288] ;  /* 0x0000a200ffbd7b82 */ /* 0x000e620000000800 */
[----:B------:R-:W-:-:S05]  /*8e90*/  IMAD.SHL.U32 R205, R184, 0x40, RZ ;  /* 0x00000040b8cd7824 */ /* 0x000fca00078e00ff */
[----:B------:R-:W-:Y:S01]  /*8ea0*/  IADD3 R203, -R2, 0x1, -R205 ;  /* 0x0000000102cb7810 */ /* 0x000fe20007ffe9cd */
[----:B------:R-:W-:Y:S02]  /*8eb0*/  WARPGROUP.DEPBAR.LE gsb0, 0x0 ;  /* 0x00008000000079c5 */ /* 0x000fe40000010000 */
[----:B------:R-:W-:-:S06]  /*8ec0*/  WARPGROUP.ARRIVE ;  /* 0x00000000000079c5 */ /* 0x000fcc0000000000 */
[----:B------:R-:W-:Y:S03]  /*8ed0*/  HGMMA.64x64x16.F32.BF16 R152, gdesc[UR56], R152, gsb0 ;  /* 0x00e00000389879f0 */ /* 0x000fe60008001898 */
[----:B------:R-:W-:Y:S02]  /*8ee0*/  WARPGROUP.DEPBAR.LE gsb0, 0x0 ;  /* 0x00008000000079c5 */ /* 0x000fe40000010000 */
[----:B------:R2:W-:Y:S02]  /*8ef0*/  @!P1 SYNCS.ARRIVE.TRANS64.RED.A1T0 RZ, [R202+URZ], RZ ;  /* 0x000000ffcaff99a7 */ /* 0x0005e4000810043f */
[----:B--2---:R-:W-:-:S04]  /*8f00*/  IMAD R202, R16, UR7, R203 ;  /* 0x0000000710ca7c24 */ /* 0x004fc8000f8e02cb */
[----:B-1----:R-:W-:-:S04]  /*8f10*/  IMAD.IADD R202, R202, 0x1, -R189 ;  /* 0x00000001caca7824 */ /* 0x002fc800078e0abd */
[C---:B------:R-:W-:Y:S02]  /*8f20*/  VIADD R207, R202.reuse, UR10 ;  /* 0x0000000acacf7c36 */ /* 0x040fe40008000000 */
[----:B------:R-:W-:Y:S02]  /*8f30*/  VIADD R209, R202, UR11 ;  /* 0x0000000bcad17c36 */ /* 0x000fe40008000000 */
[C---:B0-----:R-:W-:Y:S02]  /*8f40*/  IMAD.IADD R211, R208.reuse, 0x1, R207 ;  /* 0x00000001d0d37824 */ /* 0x041fe400078e02cf */
[----:B------:R-:W-:Y:S01]  /*8f50*/  IMAD.IADD R210, R208, 0x1, R209 ;  /* 0x00000001d0d27824 */ /* 0x000fe200078e02d1 */
[----:B------:R-:W-:Y:S06]  /*8f60*/  @P2 BRA `(.L_x_5041) ;  /* 0x0000000000642947 */ /* 0x000fec0003800000 */
[----:B------:R-:W-:Y:S01]  /*8f70*/  IMAD R202, R16, UR7, R208 ;  /* 0x0000000710ca7c24 */ /* 0x000fe2000f8e02d0 */
[----:B------:R-:W-:Y:S03]  /*8f80*/  BSSY B0, `(.L_x_5042) ;  /* 0x0000013000007945 */ /* 0x000fe60003800000 */
[----:B------:R-:W-:-:S05]  /*8f90*/  IMAD.IADD R208, R202, 0x1, -R189 ;  /* 0x00000001cad07824 */ /* 0x000fca00078e0abd */
[----:B------:R-:W-:-:S13]  /*8fa0*/  ISETP.GT.AND P2, PT, R208, -0x1, PT ;  /* 0xffffffffd000780c */ /* 0x000fda0003f44270 */
[----:B------:R-:W-:Y:S05]  /*8fb0*/  @P2 BRA `(.L_x_5043) ;  /* 0x0000000000242947 */ /* 0x000fea0003800000 */
[----:B------:R-:W-:Y:S01]  /*8fc0*/  ULDC UR6, c[0x0][0xadc] ;  /* 0x0002b70000067ab9 */ /* 0x000fe20000000800 */
[----:B------:R-:W-:Y:S01]  /*8fd0*/  LOP3.LUT R213, RZ, R208, RZ, 0x33, !PT ;  /* 0x000000d0ffd57212 */ /* 0x000fe200078e33ff */
[----:B------:R-:W-:-:S05]  /*8fe0*/  IMAD.U32 R214, RZ, RZ, UR6 ;  /* 0x00000006ffd67e24 */ /* 0x000fca000f8e00ff */
[----:B------:R-:W-:-:S13]  /*8ff0*/  ISETP.NE.AND P2, PT, R214, 0x1, PT ;  /* 0x00000001d600780c */ /* 0x000fda0003f45270 */
[----:B------:R-:W0:Y:S02]  /*9000*/  @P2 LDC.64 R202, c[0x0][0xae0] ;  /* 0x0002b800ffca2b82 */ /* 0x000e240000000a00 */
[----:B0-----:R-:W-:-:S05]  /*9010*/  @P2 IMAD.HI.U32 R202, R213, R202, RZ ;  /* 0x000000cad5ca2227 */ /* 0x001fca00078e00ff */
[----:B------:R-:W-:-:S04]  /*9020*/  @P2 SHF.R.U32.HI R213, RZ, R203, R202 ;  /* 0x000000cbffd52219 */ /* 0x000fc800000116ca */
[----:B------:R-:W-:Y:S01]  /*9030*/  LOP3.LUT R208, RZ, R213, RZ, 0x33, !PT ;  /* 0x000000d5ffd07212 */ /* 0x000fe200078e33ff */
[----:B------:R-:W-:Y:S06]  /*9040*/  BRA `(.L_x_5044) ;  /* 0x0000000000187947 */ /* 0x000fec0003800000 */
.L_x_5043:
[----:B------:R-:W-:Y:S02]  /*9050*/  ULDC UR6, c[0x0][0xadc] ;  /* 0x0002b70000067ab9 */ /* 0x000fe40000000800 */
[----:B------:R-:W-:-:S05]  /*9060*/  IMAD.U32 R214, RZ, RZ, UR6 ;  /* 0x00000006ffd67e24 */ /* 0x000fca000f8e00ff */
[----:B------:R-:W-:-:S13]  /*9070*/  ISETP.NE.AND P2, PT, R214, 0x1, PT ;  /* 0x00000001d600780c */ /* 0x000fda0003f45270 */
[----:B------:R-:W0:Y:S02]  /*9080*/  @P2 LDC.64 R202, c[0x0][0xae0] ;  /* 0x0002b800ffca2b82 */ /* 0x000e240000000a00 */
[----:B0-----:R-:W-:-:S05]  /*9090*/  @P2 IMAD.HI.U32 R202, R208, R202, RZ ;  /* 0x000000cad0ca2227 */ /* 0x001fca00078e00ff */
[----:B------:R-:W-:-:S07]  /*90a0*/  @P2 SHF.R.U32.HI R208, RZ, R203, R202 ;  /* 0x000000cbffd02219 */ /* 0x000fce00000116ca */
.L_x_5044:
[----:B------:R-:W-:Y:S05]  /*90b0*/  BSYNC B0 ;  /* 0x0000000000007941 */ /* 0x000fea0003800000 */
.L_x_5042:
[----:B------:R-:W-:-:S04]  /*90c0*/  IMAD R203, R208, R214, -R205 ;  /* 0x000000d6d0cb7224 */ /* 0x000fc800078e0acd */
[----:B------:R-:W-:-:S05]  /*90d0*/  IMAD.IADD R203, R203, 0x1, -R2 ;  /* 0x00000001cbcb7824 */ /* 0x000fca00078e0a02 */
[----:B------:R-:W-:Y:S02]  /*90e0*/  VIADDMNMX R211, R203, R214, R211, PT ;  /* 0x000000d6cbd37246 */ /* 0x000fe400038001d3 */
[----:B------:R-:W-:-:S07]  /*90f0*/  VIMNMX R210, R210, R203, !PT ;  /* 0x000000cbd2d27248 */ /* 0x000fce0007fe0100 */
.L_x_5041:
[----:B------:R-:W-:Y:S01]  /*9100*/  ISETP.GT.AND P2, PT, R184, -0x1, PT ;  /* 0xffffffffb800780c */ /* 0x000fe20003f44270 */
[----:B------:R-:W0:Y:S03]  /*9110*/  SHFL.IDX PT, R212, R212, 0x1, 0x1c1f ;  /* 0x003c1f00d4d47f89 */ /* 0x000e2600000e0000 */
[C---:B------:R-:W-:Y:S02]  /*9120*/  ISETP.GT.AND P5, PT, R210.reuse, RZ, P2 ;  /* 0x000000ffd200720c */ /* 0x040fe400017a4270 */
[C---:B------:R-:W-:Y:S02]  /*9130*/  ISETP.GT.AND P4, PT, R210.reuse, 0x1, P2 ;  /* 0x00000001d200780c */ /* 0x040fe40001784270 */
[----:B------:R-:W-:Y:S02]  /*9140*/  ISETP.LT.OR P5, PT, R211, 0x1, P5 ;  /* 0x00000001d300780c */ /* 0x000fe40002fa1670 */
[----:B------:R-:W-:-:S02]  /*9150*/  ISETP.GT.AND P6, PT, R210, 0x8, P2 ;  /* 0x00000008d200780c */ /* 0x000fc400017c4270 */
[----:B------:R-:W-:Y:S02]  /*9160*/  FSEL R208, R152, -INF , !P5 ;  /* 0xff80000098d07808 */ /* 0x000fe40006800000 */
[C---:B------:R-:W-:Y:S02]  /*9170*/  ISETP.GT.AND P5, PT, R210.reuse, 0x10, P2 ;  /* 0x00000010d200780c */ /* 0x040fe400017a4270 */
[----:B------:R-:W-:Y:S02]  /*9180*/  ISETP.GT.AND P3, PT, R210, 0x9, P2 ;  /* 0x00000009d200780c */ /* 0x000fe40001764270 */
[C---:B------:R-:W-:Y:S02]  /*9190*/  ISETP.LT.OR P5, PT, R211.reuse, 0x11, P5 ;  /* 0x00000011d300780c */ /* 0x040fe40002fa1670 */
[----:B------:R-:W-:Y:S02]  /*91a0*/  ISETP.LT.OR P4, PT, R211, 0x2, P4 ;  /* 0x00000002d300780c */ /* 0x000fe40002781670 */
[----:B------:R-:W-:-:S02]  /*91b0*/  FSEL R160, R160, -INF , !P5 ;  /* 0xff800000a0a07808 */ /* 0x000fc40006800000 */
[----:B------:R-:W-:Y:S01]  /*91c0*/  ISETP.GT.AND P5, PT, R210, 0x20, P2 ;  /* 0x00000020d200780c */ /* 0x000fe200017a4270 */
[----:B0-----:R-:W-:Y:S01]  /*91d0*/  IMAD.IADD R209, R209, 0x1, R212 ;  /* 0x00000001d1d17824 */ /* 0x001fe200078e02d4 */
[C---:B------:R-:W-:Y:S02]  /*91e0*/  ISETP.LT.OR P6, PT, R211.reuse, 0x9, P6 ;  /* 0x00000009d300780c */ /* 0x040fe400037c1670 */
[C---:B------:R-:W-:Y:S02]  /*91f0*/  ISETP.LT.OR P3, PT, R211.reuse, 0xa, P3 ;  /* 0x0000000ad300780c */ /* 0x040fe40001f61670 */
[----:B------:R-:W-:Y:S02]  /*9200*/  ISETP.LT.OR P5, PT, R211, 0x21, P5 ;  /* 0x00000021d300780c */ /* 0x000fe40002fa1670 */
[----:B------:R-:W-:Y:S02]  /*9210*/  FSEL R202, R153, -INF , !P4 ;  /* 0xff80000099ca7808 */ /* 0x000fe40006000000 */
[----:B------:R-:W-:-:S02]  /*9220*/  FSEL R156, R156, -INF , !P6 ;  /* 0xff8000009c9c7808 */ /* 0x000fc40007000000 */
[----:B------:R-:W-:Y:S02]  /*9230*/  FSEL R203, R157, -INF , !P3 ;  /* 0xff8000009dcb7808 */ /* 0x000fe40005800000 */
[C---:B------:R-:W-:Y:S02]  /*9240*/  ISETP.GT.AND P4, PT, R210.reuse, 0x11, P2 ;  /* 0x00000011d200780c */ /* 0x040fe40001784270 */
[C---:B------:R-:W-:Y:S02]  /*9250*/  ISETP.GT.AND P6, PT, R210.reuse, 0x18, P2 ;  /* 0x00000018d200780c */ /* 0x040fe400017c4270 */
[----:B------:R-:W-:Y:S02]  /*9260*/  ISETP.GT.AND P3, PT, R210, 0x19, P2 ;  /* 0x00000019d200780c */ /* 0x000fe40001764270 */
[----:B------:R-:W-:Y:S02]  /*9270*/  FSEL R157, R168, -INF , !P5 ;  /* 0xff800000a89d7808 */ /* 0x000fe40006800000 */
[----:B------:R-:W-:-:S02]  /*9280*/  ISETP.GT.AND P5, PT, R210, 0x30, P2 ;  /* 0x00000030d200780c */ /* 0x000fc400017a4270 */
[C---:B------:R-:W-:Y:S02]  /*9290*/  ISETP.LT.OR P4, PT, R211.reuse, 0x12, P4 ;  /* 0x00000012d300780c */ /* 0x040fe40002781670 */
        /* <DEDUP_REMOVED lines=10> */
[----:B------:R-:W-:-:S02]  /*9340*/  PLOP3.LUT P5, PT, PT, PT, UP1, 0x40, 0x0 ;  /* 0x000000000000781c */ /* 0x000fc40003fae818 */
        /* <DEDUP_REMOVED lines=8> */
[----:B------:R-:W-:Y:S01]  /*93d0*/  ISETP.GT.AND P3, PT, R210, 0x39, P2 ;  /* 0x00000039d200780c */ /* 0x000fe20001764270 */
[----:B------:R-:W-:Y:S01]  /*93e0*/  IMAD.IADD R210, R207, 0x1, R212 ;  /* 0x00000001cfd27824 */ /* 0x000fe200078e02d4 */
[C---:B------:R-:W-:Y:S02]  /*93f0*/  ISETP.LT.OR P4, PT, R211.reuse, 0x32, P4 ;  /* 0x00000032d300780c */ /* 0x040fe40002781670 */
[C---:B------:R-:W-:Y:S02]  /*9400*/  ISETP.LT.OR P6, PT, R211.reuse, 0x39, P6 ;  /* 0x00000039d300780c */ /* 0x040fe400037c1670 */
[----:B------:R-:W-:-:S02]  /*9410*/  ISETP.LT.OR P3, PT, R211, 0x3a, P3 ;  /* 0x0000003ad300780c */ /* 0x000fc40001f61670 */
[----:B------:R-:W-:Y:S02]  /*9420*/  FSEL R177, R177, -INF , !P4 ;  /* 0xff800000b1b17808 */ /* 0x000fe40006000000 */
[----:B------:R-:W-:Y:S02]  /*9430*/  FSEL R180, R180, -INF , !P6 ;  /* 0xff800000b4b47808 */ /* 0x000fe40007000000 */
[----:B------:R-:W-:Y:S01]  /*9440*/  FSEL R181, R181, -INF , !P3 ;  /* 0xff800000b5b57808 */ /* 0x000fe20005800000 */
        /* <DEDUP_REMOVED lines=15> */
.L_x_5047:
[----:B------:R-:W-:Y:S02]  /*9540*/  ULDC UR6, c[0x0][0xadc] ;  /* 0x0002b70000067ab9 */ /* 0x000fe40000000800 */
[----:B------:R-:W-:-:S05]  /*9550*/  IMAD.U32 R211, RZ, RZ, UR6 ;  /* 0x00000006ffd37e24 */ /* 0x000fca000f8e00ff */
[----:B------:R-:W-:-:S13]  /*9560*/  ISETP.NE.AND P3, PT, R211, 0x1, PT ;  /* 0x00000001d300780c */ /* 0x000fda0003f65270 */
[----:B------:R-:W0:Y:S02]  /*9570*/  @P3 LDC.64 R152, c[0x0][0xae0] ;  /* 0x0002b800ff983b82 */ /* 0x000e240000000a00 */
[----:B0-----:R-:W-:-:S05]  /*9580*/  @P3 IMAD.HI.U32 R152, R168, R152, RZ ;  /* 0x00000098a8983227 */ /* 0x001fca00078e00ff */
[----:B------:R-:W-:-:S07]  /*9590*/  @P3 SHF.R.U32.HI R168, RZ, R153, R152 ;  /* 0x00000099ffa83219 */ /* 0x000fce0000011698 */
.L_x_5048:
[----:B------:R-:W-:Y:S05]  /*95a0*/  BSYNC B0 ;  /* 0x0000000000007941 */ /* 0x000fea0003800000 */
.L_x_5046:
[----:B------:R-:W-:-:S04]  /*95b0*/  IMAD R205, R168, R211, -R205 ;  /* 0x000000d3a8cd7224 */ /* 0x000fc800078e0acd */
[----:B------:R-:W-:-:S05]  /*95c0*/  IMAD.IADD R205, R205, 0x1, -R2 ;  /* 0x00000001cdcd7824 */ /* 0x000fca00078e0a02 */
[----:B------:R-:W-:Y:S02]  /*95d0*/  VIADDMNMX R210, R205, R211, R210, PT ;  /* 0x000000d3cdd27246 */ /* 0x000fe400038001d2 */
[----:B------:R-:W-:-:S07]  /*95e0*/  VIMNMX R209, R209, R205, !PT ;  /* 0x000000cdd1d17248 */ /* 0x000fce0007fe0100 */
.L_x_5045:
[----:B------:R-:W-:Y:S01]  /*95f0*/  FMNMX.FTZ R153, R208, R23, !PT ;  /* 0x00000017d0997209 */ /* 0x000fe20007810000 */
[----:B------:R-:W-:Y:S01]  /*9600*/  ULDC UR6, c[0x0][0xa80] ;  /* 0x0002a00000067ab9 */ /* 0x000fe20000000800 */
[----:B------:R-:W-:Y:S01]  /*9610*/  ISETP.GT.AND P4, PT, R209, RZ, P2 ;  /* 0x000000ffd100720c */ /* 0x000fe20001784270 */
[----:B------:R-:W-:Y:S01]  /*9620*/  IMAD R213, R11, 0x1000, R196 ;  /* 0x000010000bd57824 */ /* 0x000fe200078e02c4 */
[----:B------:R-:W-:Y:S01]  /*9630*/  FMNMX.FTZ R153, R202, R153, !PT ;  /* 0x00000099ca997209 */ /* 0x000fe20007810000 */
[----:B------:R-:W-:Y:S01]  /*9640*/  UMOV UR11, 0x40000040 ;  /* 0x40000040000b7882 */ /* 0x000fe20000000000 */
[----:B------:R-:W-:Y:S01]  /*9650*/  ISETP.GT.AND P3, PT, R209, 0x1, P2 ;  /* 0x00000001d100780c */ /* 0x000fe20001764270 */
[----:B------:R-:W-:Y:S01]  /*9660*/  VIADD R222, R213, 0x80 ;  /* 0x00000080d5de7836 */ /* 0x000fe20000000000 */
[----:B------:R-:W-:Y:S01]  /*9670*/  FMNMX.FTZ R152, R156, R153, !PT ;  /* 0x000000999c987209 */ /* 0x000fe20007810000 */
[----:B------:R-:W-:Y:S01]  /*9680*/  @!P1 VIADD R204, R204, 0x38860 ;  /* 0x00038860cccc9836 */ /* 0x000fe20000000000 */
        /* <DEDUP_REMOVED lines=29> */
[----:B------:R-:W-:Y:S02]  /*9860*/  ISETP.GT.AND P3, PT, R209, 0x20, P2 ;  /* 0x00000020d100780c */ /* 0x000fe40001764270 */
[----:B------:R-:W-:Y:S02]  /*9870*/  ISETP.LT.OR P6, PT, R210, 0x19, P6 ;  /* 0x00000019d200780c */ /* 0x000fe400037c1670 */
[----:B------:R-:W-:-:S02]  /*9880*/  FSEL R163, R163, -INF , !P5 ;  /* 0xff800000a3a37808 */ /* 0x000fc40006800000 */
[C---:B------:R-:W-:Y:S02]  /*9890*/  ISETP.GT.AND P5, PT, R209.reuse, 0x21, P2 ;  /* 0x00000021d100780c */ /* 0x040fe400017a4270 */
[----:B------:R-:W-:Y:S02]  /*98a0*/  ISETP.LT.OR P3, PT, R210, 0x21, P3 ;  /* 0x00000021d200780c */ /* 0x000fe40001f61670 */
[----:B------:R-:W-:Y:S02]  /*98b0*/  FSEL R166, R166, -INF , !P6 ;  /* 0xff800000a6a67808 */ /* 0x000fe40007000000 */
[----:B------:R-:W-:Y:S02]  /*98c0*/  ISETP.LT.OR P5, PT, R210, 0x22, P5 ;  /* 0x00000022d200780c */ /* 0x000fe40002fa1670 */
[----:B------:R-:W-:Y:S02]  /*98d0*/  ISETP.GT.AND P6, PT, R209, 0x28, P2 ;  /* 0x00000028d100780c */ /* 0x000fe400017c4270 */
[----:B------:R-:W-:-:S02]  /*98e0*/  R2UR UR10, R213 ;  /* 0x00000000d50a72ca */ /* 0x000fc400000e0000 */
[----:B------:R-:W-:Y:S02]  /*98f0*/  ISETP.LT.OR P6, PT, R210, 0x29, P6 ;  /* 0x00000029d200780c */ /* 0x000fe400037c1670 */
[----:B------:R-:W-:Y:S02]  /*9900*/  @!P1 PRMT R204, RZ, 0x654, R204 ;  /* 0x00000654ffcc9816 */ /* 0x000fe400000000cc */
[----:B0-----:R-:W-:-:S05]  /*9910*/  FMNMX.FTZ R153, R152, R153, !PT ;  /* 0x0000009998997209 */ /* 0x001fca0007810000 */
[----:B------:R-:W0:Y:S02]  /*9920*/  SHFL.BFLY PT, R168, R153, 0x1, 0x1f ;  /* 0x0c201f0099a87f89 */ /* 0x000e2400000e0000 */
[----:B0-----:R-:W-:Y:S02]  /*9930*/  FMNMX.FTZ R168, R153, R168, !PT ;  /* 0x000000a899a87209 */ /* 0x001fe40007810000 */
[----:B------:R-:W-:Y:S02]  /*9940*/  FSEL R153, R154, -INF , !P4 ;  /* 0xff8000009a997808 */ /* 0x000fe40006000000 */
[----:B------:R-:W-:Y:S01]  /*9950*/  ISETP.GT.AND P4, PT, R209, 0x19, P2 ;  /* 0x00000019d100780c */ /* 0x000fe20001784270 */
[----:B------:R-:W-:Y:S01]  /*9960*/  FMUL.FTZ R211, R168, UR6 ;  /* 0x00000006a8d37c20 */ /* 0x000fe20008410000 */
[----:B------:R-:W-:Y:S02]  /*9970*/  FMNMX.FTZ R152, R153, R188, !PT ;  /* 0x000000bc99987209 */ /* 0x000fe40007810000 */
[----:B------:R-:W-:-:S02]  /*9980*/  ISETP.LT.OR P4, PT, R210, 0x1a, P4 ;  /* 0x0000001ad200780c */ /* 0x000fc40002781670 */
[----:B------:R-:W-:Y:S02]  /*9990*/  FMNMX.FTZ R205, R155, R152, !PT ;  /* 0x000000989bcd7209 */ /* 0x000fe40007810000 */
[----:B------:R-:W-:Y:S02]  /*99a0*/  FSEL R167, R167, -INF , !P4 ;  /* 0xff800000a7a77808 */ /* 0x000fe40006000000 */
[----:B------:R-:W-:Y:S02]  /*99b0*/  FMNMX.FTZ R152, R158, R205, !PT ;  /* 0x000000cd9e987209 */ /* 0x000fe40007810000 */
[----:B------:R-:W-:Y:S02]  /*99c0*/  FSETP.NEU.FTZ.AND P4, PT, R168, -INF , PT ;  /* 0xff800000a800780b */ /* 0x000fe40003f9d000 */
[----:B------:R-:W-:Y:S02]  /*99d0*/  FMNMX.FTZ R205, R159, R152, !PT ;  /* 0x000000989fcd7209 */ /* 0x000fe40007810000 */
[----:B------:R-:W-:-:S02]  /*99e0*/  FSEL R152, R170, -INF , !P3 ;  /* 0xff800000aa987808 */ /* 0x000fc40005800000 */
[----:B------:R-:W-:Y:S02]  /*99f0*/  FMNMX.FTZ R154, R162, R205, !PT ;  /* 0x000000cda29a7209 */ /* 0x000fe40007810000 */
[----:B------:R-:W-:Y:S02]  /*9a00*/  ISETP.GT.AND P3, PT, R209, 0x29, P2 ;  /* 0x00000029d100780c */ /* 0x000fe40001764270 */
[----:B------:R-:W-:Y:S02]  /*9a10*/  FMNMX.FTZ R205, R163, R154, !PT ;  /* 0x0000009aa3cd7209 */ /* 0x000fe40007810000 */
[----:B------:R-:W-:Y:S02]  /*9a20*/  FSEL R154, R171, -INF , !P5 ;  /* 0xff800000ab9a7808 */ /* 0x000fe40006800000 */
[----:B------:R-:W-:Y:S02]  /*9a30*/  FMNMX.FTZ R170, R166, R205, !PT ;  /* 0x000000cda6aa7209 */ /* 0x000fe40007810000 */
[----:B------:R-:W-:-:S02]  /*9a40*/  FSEL R211, R211, RZ, P4 ;  /* 0x000000ffd3d37208 */ /* 0x000fc40002000000 */
[----:B------:R-:W-:Y:S02]  /*9a50*/  FMNMX.FTZ R171, R167, R170, !PT ;  /* 0x000000aaa7ab7209 */ /* 0x000fe40007810000 */
[----:B------:R-:W-:Y:S01]  /*9a60*/  FSEL R205, R174, -INF , !P6 ;  /* 0xff800000aecd7808 */ /* 0x000fe20007000000 */
[--C-:B------:R-:W-:Y:S01]  /*9a70*/  FFMA.FTZ R208, R208, UR6, -R211.reuse ;  /* 0x00000006d0d07c23 */ /* 0x100fe200080108d3 */
[----:B------:R-:W-:Y:S01]  /*9a80*/  FMNMX.FTZ R171, R152, R171, !PT ;  /* 0x000000ab98ab7209 */ /* 0x000fe20007810000 */
[--C-:B------:R-:W-:Y:S01]  /*9a90*/  FFMA.FTZ R203, R203, UR6, -R211.reuse ;  /* 0x00000006cbcb7c23 */ /* 0x100fe200080108d3 */
[----:B------:R-:W-:Y:S01]  /*9aa0*/  ISETP.GT.AND P5, PT, R209, 0x30, P2 ;  /* 0x00000030d100780c */ /* 0x000fe200017a4270 */
[----:B------:R0:W-:Y:S01]  /*9ab0*/  MUFU.EX2 R170, R208 ;  /* 0x000000d000aa7308 */ /* 0x0001e20000000800 */
[----:B------:R-:W-:Y:S01]  /*9ac0*/  ISETP.LT.OR P3, PT, R210, 0x2a, P3 ;  /* 0x0000002ad200780c */ /* 0x000fe20001f61670 */
[--C-:B------:R-:W-:Y:S01]  /*9ad0*/  FFMA.FTZ R202, R202, UR6, -R211.reuse ;  /* 0x00000006caca7c23 */ /* 0x100fe200080108d3 */
[----:B------:R-:W-:Y:S01]  /*9ae0*/  FMNMX.FTZ R174, R154, R171, !PT ;  /* 0x000000ab9aae7209 */ /* 0x000fe20007810000 */
[--C-:B------:R-:W-:Y:S01]  /*9af0*/  FFMA.FTZ R169, R169, UR6, -R211.reuse ;  /* 0x00000006a9a97c23 */ /* 0x100fe200080108d3 */
[----:B------:R-:W-:Y:S01]  /*9b00*/  ISETP.GT.AND P6, PT, R209, 0x31, P2 ;  /* 0x00000031d100780c */ /* 0x000fe200017c4270 */
[--C-:B------:R-:W-:Y:S01]  /*9b10*/  FFMA.FTZ R172, R172, UR6, -R211.reuse ;  /* 0x00000006acac7c23 */ /* 0x100fe200080108d3 */
[----:B------:R-:W-:Y:S01]  /*9b20*/  FSEL R207, R175, -INF , !P3 ;  /* 0xff800000afcf7808 */ /* 0x000fe20005800000 */
[----:B------:R1:W-:Y:S01]  /*9b30*/  MUFU.EX2 R171, R202 ;  /* 0x000000ca00ab7308 */ /* 0x0003e20000000800 */
[----:B------:R-:W-:Y:S01]  /*9b40*/  ISETP.LT.OR P5, PT, R210, 0x31, P5 ;  /* 0x00000031d200780c */ /* 0x000fe20002fa1670 */
[--C-:B------:R-:W-:Y:S01]  /*9b50*/  FFMA.FTZ R173, R173, UR6, -R211.reuse ;  /* 0x00000006adad7c23 */ /* 0x100fe200080108d3 */
[----:B------:R-:W-:Y:S01]  /*9b60*/  FMNMX.FTZ R174, R205, R174, !PT ;  /* 0x000000aecdae7209 */ /* 0x000fe20007810000 */
[--C-:B------:R-:W-:Y:S01]  /*9b70*/  FFMA.FTZ R176, R176, UR6, -R211.reuse ;  /* 0x00000006b0b07c23 */ /* 0x100fe200080108d3 */
[----:B------:R-:W-:Y:S01]  /*9b80*/  ISETP.GT.AND P3, PT, R209, 0x38, P2 ;  /* 0x00000038d100780c */ /* 0x000fe20001764270 */
[--C-:B------:R-:W-:Y:S01]  /*9b90*/  FFMA.FTZ R177, R177, UR6, -R211.reuse ;  /* 0x00000006b1b17c23 */ /* 0x100fe200080108d3 */
[----:B------:R-:W-:Y:S01]  /*9ba0*/  ISETP.LT.OR P6, PT, R210, 0x32, P6 ;  /* 0x00000032d200780c */ /* 0x000fe200037c1670 */
[--C-:B------:R-:W-:Y:S01]  /*9bb0*/  FFMA.FTZ R180, R180, UR6, -R211.reuse ;  /* 0x00000006b4b47c23 */ /* 0x100fe200080108d3 */
[----:B0-----:R-:W-:Y:S01]  /*9bc0*/  FSEL R208, R178, -INF , !P5 ;  /* 0xff800000b2d07808 */ /* 0x001fe20006800000 */
[--C-:B-1----:R-:W-:Y:S01]  /*9bd0*/  FFMA.FTZ R202, R157, UR6, -R211.reuse ;  /* 0x000000069dca7c23 */ /* 0x102fe200080108d3 */
[----:B------:R-:W-:Y:S01]  /*9be0*/  FMNMX.FTZ R175, R207, R174, !PT ;  /* 0x000000aecfaf7209 */ /* 0x000fe20007810000 */
[----:B------:R-:W-:Y:S01]  /*9bf0*/  MUFU.EX2 R169, R169 ;  /* 0x000000a900a97308 */ /* 0x000fe20000000800 */
[----:B------:R-:W-:Y:S01]  /*9c00*/  ISETP.GT.AND P2, PT, R209, 0x39, P2 ;  /* 0x00000039d100780c */ /* 0x000fe20001744270 */
[----:B------:R-:W-:Y:S01]  /*9c10*/  FFMA.FTZ R209, R156, UR6, -R211 ;  /* 0x000000069cd17c23 */ /* 0x000fe200080108d3 */
[----:B------:R-:W-:-:S02]  /*9c20*/  ISETP.LT.OR P3, PT, R210, 0x39, P3 ;  /* 0x00000039d200780c */ /* 0x000fc40001f61670 */
[----:B------:R-:W-:Y:S02]  /*9c30*/  FSEL R156, R179, -INF , !P6 ;  /* 0xff800000b39c7808 */ /* 0x000fe40007000000 */
[----:B------:R-:W-:Y:S01]  /*9c40*/  FMNMX.FTZ R175, R208, R175, !PT ;  /* 0x000000afd0af7209 */ /* 0x000fe20007810000 */
[----:B------:R-:W-:Y:S01]  /*9c50*/  MUFU.EX2 R174, R209 ;  /* 0x000000d100ae7308 */ /* 0x000fe20000000800 */
[----:B------:R-:W-:Y:S01]  /*9c60*/  ISETP.LT.OR P2, PT, R210, 0x3a, P2 ;  /* 0x0000003ad200780c */ /* 0x000fe20001741670 */
[--C-:B------:R-:W-:Y:S01]  /*9c70*/  FFMA.FTZ R210, R160, UR6, -R211.reuse ;  /* 0x00000006a0d27c23 */ /* 0x100fe200080108d3 */
[----:B------:R-:W-:Y:S01]  /*9c80*/  FSEL R214, R182, -INF , !P3 ;  /* 0xff800000b6d67808 */ /* 0x000fe20005800000 */
[--C-:B------:R-:W-:Y:S01]  /*9c90*/  FFMA.FTZ R182, R164, UR6, -R211.reuse ;  /* 0x00000006a4b67c23 */ /* 0x100fe200080108d3 */
[----:B------:R-:W-:Y:S02]  /*9ca0*/  FMNMX.FTZ R179, R156, R175, !PT ;  /* 0x000000af9cb37209 */ /* 0x000fe40007810000 */
[----:B------:R-:W-:Y:S01]  /*9cb0*/  FSEL R215, R183, -INF , !P2 ;  /* 0xff800000b7d77808 */ /* 0x000fe20005000000 */
[----:B------:R0:W-:Y:S01]  /*9cc0*/  MUFU.EX2 R175, R203 ;  /* 0x000000cb00af7308 */ /* 0x0001e20000000800 */
[----:B------:R-:W-:Y:S01]  /*9cd0*/  FMNMX.FTZ R178, R214, R179, !PT ;  /* 0x000000b3d6b27209 */ /* 0x000fe20007810000 */
[--C-:B------:R-:W-:Y:S01]  /*9ce0*/  FFMA.FTZ R179, R161, UR6, -R211.reuse ;  /* 0x00000006a1b37c23 */ /* 0x100fe200080108d3 */
[----:B------:R-:W-:Y:S01]  /*9cf0*/  FSEL R164, R168, RZ, P4 ;  /* 0x000000ffa8a47208 */ /* 0x000fe20002000000 */
[----:B------:R-:W-:Y:S01]  /*9d00*/  FFMA.FTZ R183, R165, UR6, -R211 ;  /* 0x00000006a5b77c23 */ /* 0x000fe200080108d3 */
[----:B------:R-:W-:-:S03]  /*9d10*/  FMNMX.FTZ R160, R215, R178, !PT ;  /* 0x000000b2d7a07209 */ /* 0x000fc60007810000 */
[----:B------:R-:W-:Y:S01]  /*9d20*/  FADD.FTZ R164, -R164, R23 ;  /* 0x00000017a4a47221 */ /* 0x000fe20000010100 */
[----:B0-----:R-:W-:Y:S01]  /*9d30*/  FFMA.FTZ R203, R181, UR6, -R211 ;  /* 0x00000006b5cb7c23 */ /* 0x001fe200080108d3 */
[----:B------:R-:W0:Y:S01]  /*9d40*/  SHFL.BFLY PT, R161, R160, 0x2, 0x1f ;  /* 0x0c401f00a0a17f89 */ /* 0x000e2200000e0000 */
[----:B------:R-:W-:Y:S01]  /*9d50*/  MUFU.EX2 R178, R210 ;  /* 0x000000d200b27308 */ /* 0x000fe20000000800 */
[----:B------:R-:W-:-:S07]  /*9d60*/  FMUL.FTZ R23, R164, UR6 ;  /* 0x00000006a4177c20 */ /* 0x000fce0008410000 */
[----:B------:R-:W1:Y:S08]  /*9d70*/  MUFU.EX2 R23, R23 ;  /* 0x0000001700177308 */ /* 0x000e700000000800 */
[----:B------:R-:W-:Y:S01]  /*9d80*/  MUFU.EX2 R179, R179 ;  /* 0x000000b300b37308 */ /* 0x000fe20000000800 */
[----:B0-----:R-:W-:-:S07]  /*9d90*/  FMNMX.FTZ R161, R160, R161, !PT ;  /* 0x000000a1a0a17209 */ /* 0x001fce0007810000 */
[----:B------:R-:W-:Y:S01]  /*9da0*/  MUFU.EX2 R182, R182 ;  /* 0x000000b600b67308 */ /* 0x000fe20000000800 */
[-C--:B-1----:R-:W-:Y:S01]  /*9db0*/  FMUL.FTZ R24, R24, R23.reuse ;  /* 0x0000001718187220 */ /* 0x082fe20000410000 */
[-C--:B------:R-:W-:Y:S01]  /*9dc0*/  FMUL.FTZ R25, R25, R23.reuse ;  /* 0x0000001719197220 */ /* 0x080fe20000410000 */
[-C--:B------:R-:W-:Y:S01]  /*9dd0*/  FMUL.FTZ R28, R28, R23.reuse ;  /* 0x000000171c1c7220 */ /* 0x080fe20000410000 */
[----:B------:R-:W0:Y:S01]  /*9de0*/  SHFL.BFLY PT, R160, R161, 0x1, 0x1f ;  /* 0x0c201f00a1a07f89 */ /* 0x000e2200000e0000 */
        /* <DEDUP_REMOVED lines=23> */
[----:B0-----:R-:W-:Y:S01]  /*9f60*/  FMNMX.FTZ R181, R161, R160, !PT ;  /* 0x000000a0a1b57209 */ /* 0x001fe20007810000 */
[-C--:B------:R-:W-:Y:S01]  /*9f70*/  FMUL.FTZ R69, R69, R23.reuse ;  /* 0x0000001745457220 */ /* 0x080fe20000410000 */
[-C--:B------:R-:W-:Y:S01]  /*9f80*/  FMUL.FTZ R72, R72, R23.reuse ;  /* 0x0000001748487220 */ /* 0x080fe20000410000 */
[-C--:B------:R-:W-:Y:S01]  /*9f90*/  FMUL.FTZ R73, R73, R23.reuse ;  /* 0x0000001749497220 */ /* 0x080fe20000410000 */
[C---:B------:R-:W-:Y:S01]  /*9fa0*/  FSETP.NEU.FTZ.AND P2, PT, R181.reuse, -INF , PT ;  /* 0xff800000b500780b */ /* 0x040fe20003f5d000 */
[----:B------:R-:W-:Y:S01]  /*9fb0*/  FMUL.FTZ R157, R181, UR6 ;  /* 0x00000006b59d7c20 */ /* 0x000fe20008410000 */
[----:B------:R-:W-:Y:S01]  /*9fc0*/  MUFU.EX2 R173, R173 ;  /* 0x000000ad00ad7308 */ /* 0x000fe20000000800 */
[----:B-1----:R-:W-:Y:S01]  /*9fd0*/  F2FP.BF16.F32.PACK_AB R160, R169, R202 ;  /* 0x000000caa9a0723e */ /* 0x002fe200000010ff */
[-C--:B------:R-:W-:Y:S01]  /*9fe0*/  FMUL.FTZ R76, R76, R23.reuse ;  /* 0x000000174c4c7220 */ /* 0x080fe20000410000 */
[-C--:B------:R-:W-:Y:S01]  /*9ff0*/  FMUL.FTZ R77, R77, R23.reuse ;  /* 0x000000174d4d7220 */ /* 0x080fe20000410000 */
[----:B------:R-:W-:Y:S01]  /*a000*/  FSEL R157, R157, RZ, P2 ;  /* 0x000000ff9d9d7208 */ /* 0x000fe20001000000 */
[-C--:B------:R-:W-:Y:S01]  /*a010*/  FMUL.FTZ R80, R80, R23.reuse ;  /* 0x0000001750507220 */ /* 0x080fe20000410000 */
[-C--:B------:R-:W-:Y:S01]  /*a020*/  FMUL.FTZ R81, R81, R23.reuse ;  /* 0x0000001751517220 */ /* 0x080fe20000410000 */
[----:B------:R-:W-:Y:S01]  /*a030*/  FMUL.FTZ R84, R84, R23 ;  /* 0x0000001754547220 */ /* 0x000fe20000410000 */
[----:B------:R-:W-:Y:S01]  /*a040*/  MUFU.EX2 R176, R176 ;  /* 0x000000b000b07308 */ /* 0x000fe20000000800 */
[--C-:B------:R-:W-:Y:S01]  /*a050*/  FFMA.FTZ R209, R153, UR6, -R157.reuse ;  /* 0x0000000699d17c23 */ /* 0x100fe2000801089d */
[----:B------:R-:W-:Y:S01]  /*a060*/  FSEL R153, R181, RZ, P2 ;  /* 0x000000ffb5997208 */ /* 0x000fe20001000000 */
[--C-:B------:R-:W-:Y:S01]  /*a070*/  FFMA.FTZ R211, R158, UR6, -R157.reuse ;  /* 0x000000069ed37c23 */ /* 0x100fe2000801089d */
[----:B------:R-:W-:Y:S01]  /*a080*/  ISETP.NE.AND P2, PT, R197, RZ, PT ;  /* 0x000000ffc500720c */ /* 0x000fe20003f45270 */
[--C-:B------:R-:W-:Y:S01]  /*a090*/  FFMA.FTZ R210, R155, UR6, -R157.reuse ;  /* 0x000000069bd27c23 */ /* 0x100fe2000801089d */
[--C-:B------:R-:W-:Y:S01]  /*a0a0*/  FFMA.FTZ R212, R159, UR6, -R157.reuse ;  /* 0x000000069fd47c23 */ /* 0x100fe2000801089d */
[----:B------:R-:W-:Y:S01]  /*a0b0*/  FADD.FTZ R153, -R153, R188 ;  /* 0x000000bc99997221 */ /* 0x000fe20000010100 */
[--C-:B------:R-:W-:Y:S01]  /*a0c0*/  FFMA.FTZ R216, R205, UR6, -R157.reuse ;  /* 0x00000006cdd87c23 */ /* 0x100fe2000801089d */
[--C-:B------:R-:W-:Y:S01]  /*a0d0*/  FFMA.FTZ R217, R207, UR6, -R157.reuse ;  /* 0x00000006cfd97c23 */ /* 0x100fe2000801089d */
[--C-:B------:R-:W-:Y:S01]  /*a0e0*/  FFMA.FTZ R163, R163, UR6, -R157.reuse ;  /* 0x00000006a3a37c23 */ /* 0x100fe2000801089d */
[----:B------:R-:W-:Y:S01]  /*a0f0*/  FMUL.FTZ R153, R153, UR6 ;  /* 0x0000000699997c20 */ /* 0x000fe20008410000 */
[--C-:B------:R-:W-:Y:S01]  /*a100*/  FFMA.FTZ R159, R166, UR6, -R157.reuse ;  /* 0x00000006a69f7c23 */ /* 0x100fe2000801089d */
[--C-:B------:R-:W-:Y:S01]  /*a110*/  FFMA.FTZ R167, R167, UR6, -R157.reuse ;  /* 0x00000006a7a77c23 */ /* 0x100fe2000801089d */
[--C-:B------:R-:W-:Y:S01]  /*a120*/  FFMA.FTZ R218, R208, UR6, -R157.reuse ;  /* 0x00000006d0da7c23 */ /* 0x100fe2000801089d */
[----:B------:R0:W1:Y:S01]  /*a130*/  MUFU.EX2 R188, R153 ;  /* 0x0000009900bc7308 */ /* 0x0000620000000800 */
[----:B------:R-:W-:Y:S01]  /*a140*/  FFMA.FTZ R219, R156, UR6, -R157 ;  /* 0x000000069cdb7c23 */ /* 0x000fe2000801089d */
[----:B------:R-:W-:-:S02]  /*a150*/  @!P2 IMAD R158, R206, 0x40, R195 ;  /* 0x00000040ce9ea824 */ /* 0x000fc400078e02c3 */
[--C-:B------:R-:W-:Y:S01]  /*a160*/  FFMA.FTZ R206, R162, UR6, -R157.reuse ;  /* 0x00000006a2ce7c23 */ /* 0x100fe2000801089d */
[--C-:B------:R-:W-:Y:S01]  /*a170*/  FFMA.FTZ R220, R214, UR6, -R157.reuse ;  /* 0x00000006d6dc7c23 */ /* 0x100fe2000801089d */
[----:B------:R-:W-:Y:S01]  /*a180*/  FFMA.FTZ R221, R215, UR6, -R157 ;  /* 0x00000006d7dd7c23 */ /* 0x000fe2000801089d */
[----:B------:R-:W-:Y:S02]  /*a190*/  @!P2 IMAD R155, R158, 0x4, R199 ;  /* 0x000000049e9ba824 */ /* 0x000fe400078e02c7 */
[--C-:B------:R-:W-:Y:S01]  /*a1a0*/  FFMA.FTZ R161, R152, UR6, -R157.reuse ;  /* 0x0000000698a17c23 */ /* 0x100fe2000801089d */
[----:B------:R-:W-:Y:S01]  /*a1b0*/  MUFU.EX2 R209, R209 ;  /* 0x000000d100d17308 */ /* 0x000fe20000000800 */
[----:B0-----:R-:W-:Y:S01]  /*a1c0*/  FFMA.FTZ R153, R154, UR6, -R157 ;  /* 0x000000069a997c23 */ /* 0x001fe2000801089d */
[----:B------:R-:W-:Y:S01]  /*a1d0*/  F2FP.BF16.F32.PACK_AB R152, R171, R170 ;  /* 0x000000aaab98723e */ /* 0x000fe200000010ff */
[----:B------:R-:W-:Y:S01]  /*a1e0*/  @!P2 STS [R155+0x38400], R23 ;  /* 0x038400179b00a388 */ /* 0x000fe20000000800 */
[----:B------:R-:W-:Y:S01]  /*a1f0*/  F2FP.BF16.F32.PACK_AB R154, R175, R174 ;  /* 0x000000aeaf9a723e */ /* 0x000fe200000010ff */
[-C--:B------:R-:W-:Y:S01]  /*a200*/  FMUL.FTZ R85, R85, R23.reuse ;  /* 0x0000001755557220 */ /* 0x080fe20000410000 */
[----:B------:R-:W-:Y:S01]  /*a210*/  F2FP.BF16.F32.PACK_AB R156, R179, R178 ;  /* 0x000000b2b39c723e */ /* 0x000fe200000010ff */
[-C--:B------:R-:W-:Y:S01]  /*a220*/  FMUL.FTZ R88, R88, R23.reuse ;  /* 0x0000001758587220 */ /* 0x080fe20000410000 */
[----:B------:R-:W-:Y:S01]  /*a230*/  MUFU.EX2 R210, R210 ;  /* 0x000000d200d27308 */ /* 0x000fe20000000800 */
[----:B-1----:R0:W-:Y:S01]  /*a240*/  @!P2 STS [R155+0x38420], R188 ;  /* 0x038420bc9b00a388 */ /* 0x0021e20000000800 */
[----:B------:R-:W-:Y:S01]  /*a250*/  F2FP.BF16.F32.PACK_AB R158, R183, R182 ;  /* 0x000000b6b79e723e */ /* 0x000fe200000010ff */
[-C--:B------:R-:W-:Y:S01]  /*a260*/  FMUL.FTZ R89, R89, R23.reuse ;  /* 0x0000001759597220 */ /* 0x080fe20000410000 */
[----:B------:R-:W-:Y:S01]  /*a270*/  F2FP.BF16.F32.PACK_AB R162, R173, R172 ;  /* 0x000000acada2723e */ /* 0x000fe200000010ff */
        /* <DEDUP_REMOVED lines=34> */
[----:B------:R-:W-:Y:S01]  /*a4a0*/  FMUL.FTZ R149, R149, R23 ;  /* 0x0000001795957220 */ /* 0x000fe20000410000 */
        /* <DEDUP_REMOVED lines=24> */
[----:B------:R1:W2:Y:S01]  /*a630*/  MUFU.EX2 R215, R153 ;  /* 0x0000009900d77308 */ /* 0x0002a20000000800 */
        /* <DEDUP_REMOVED lines=8> */
[----:B-1----:R-:W-:Y:S01]  /*a6c0*/  F2FP.BF16.F32.PACK_AB R153, R210, R209 ;  /* 0x000000d1d299723e */ /* 0x002fe200000010ff */
[----:B------:R-:W-:Y:S01]  /*a6d0*/  BAR.SYNC.DEFER_BLOCKING 0xf, 0x100 ;  /* 0x03c4000000007b1d */ /* 0x000fe20000010000 */
[-C--:B------:R-:W-:Y:S01]  /*a6e0*/  FMUL.FTZ R78, R78, R188.reuse ;  /* 0x000000bc4e4e7220 */ /* 0x080fe20000410000 */
[-C--:B------:R-:W-:Y:S01]  /*a6f0*/  FMUL.FTZ R79, R79, R188.reuse ;  /* 0x000000bc4f4f7220 */ /* 0x080fe20000410000 */
[-C--:B------:R-:W-:Y:S01]  /*a700*/  FMUL.FTZ R82, R82, R188.reuse ;  /* 0x000000bc52527220 */ /* 0x080fe20000410000 */
[-C--:B------:R-:W-:Y:S01]  /*a710*/  FMUL.FTZ R83, R83, R188.reuse ;  /* 0x000000bc53537220 */ /* 0x080fe20000410000 */
[----:B------:R-:W-:Y:S01]  /*a720*/  FMUL.FTZ R86, R86, R188 ;  /* 0x000000bc56567220 */ /* 0x000fe20000410000 */
        /* <DEDUP_REMOVED lines=42> */
[----:B------:R-:W-:Y:S01]  /*a9d0*/  FMUL.FTZ R151, R151, R188 ;  /* 0x000000bc97977220 */ /* 0x000fe20000410000 */
[----:B------:R0:W-:Y:S01]  /*a9e0*/  STSM.16.M88.4 [R191+0x36400], R152 ;  /* 0x03640098bf007844 */ /* 0x0001e20000000200 */
[----:B------:R-:W-:Y:S01]  /*a9f0*/  FFMA.FTZ R170, R23, R3, R170 ;  /* 0x0000000317aa7223 */ /* 0x000fe200000100aa */
[----:B------:R-:W-:Y:S01]  /*aa00*/  FFMA.FTZ R209, R188, R10, R209 ;  /* 0x0000000abcd17223 */ /* 0x000fe200000100d1 */
[----:B------:R-:W-:Y:S01]  /*aa10*/  ISETP.GT.AND P2, PT, R184, UR61, PT ;  /* 0x0000003db8007c0c */ /* 0x000fe2000bf44270 */
[----:B------:R2:W-:Y:S01]  /*aa20*/  STSM.16.M88.4 [R193], R156 ;  /* 0x0000009cc1007844 */ /* 0x0005e20000000200 */
[----:B------:R-:W-:Y:S01]  /*aa30*/  MUFU.EX2 R220, R220 ;  /* 0x000000dc00dc7308 */ /* 0x000fe20000000800 */
[----:B------:R-:W-:Y:S01]  /*aa40*/  FADD.FTZ R171, R171, R170 ;  /* 0x000000aaabab7221 */ /* 0x000fe20000010000 */
[----:B------:R-:W-:Y:S01]  /*aa50*/  FADD.FTZ R210, R210, R209 ;  /* 0x000000d1d2d27221 */ /* 0x000fe20000010000 */
[----:B------:R2:W-:Y:S01]  /*aa60*/  STSM.16.M88.4 [R190], R160 ;  /* 0x000000a0be007844 */ /* 0x0005e20000000200 */
[----:B------:R-:W-:-:S02]  /*aa70*/  IMAD.MOV.U32 R23, RZ, RZ, R168 ;  /* 0x000000ffff177224 */ /* 0x000fc400078e00a8 */
[----:B------:R-:W-:Y:S01]  /*aa80*/  FADD.FTZ R174, R174, R171 ;  /* 0x000000abaeae7221 */ /* 0x000fe20000010000 */
[----:B------:R-:W-:Y:S01]  /*aa90*/  FADD.FTZ R211, R211, R210 ;  /* 0x000000d2d3d37221 */ /* 0x000fe20000010000 */
[----:B------:R-:W-:Y:S01]  /*aaa0*/  IMAD.MOV.U32 R188, RZ, RZ, R181 ;  /* 0x000000ffffbc7224 */ /* 0x000fe200078e00b5 */
[----:B------:R-:W3:Y:S01]  /*aab0*/  MUFU.EX2 R221, R221 ;  /* 0x000000dd00dd7308 */ /* 0x000ee20000000800 */
[----:B-1----:R-:W-:Y:S01]  /*aac0*/  F2FP.BF16.F32.PACK_AB R165, R219, R218 ;  /* 0x000000dadba5723e */ /* 0x002fe200000010ff */
        /* <DEDUP_REMOVED lines=8> */
[----:B------:R-:W-:Y:S01]  /*ab50*/  IMAD.MOV.U32 R206, RZ, RZ, R11 ;  /* 0x000000ffffce7224 */ /* 0x000fe200078e000b */
[----:B---3--:R-:W-:Y:S01]  /*ab60*/  F2FP.BF16.F32.PACK_AB R167, R221, R220 ;  /* 0x000000dcdda7723e */ /* 0x008fe200000010ff */
[----:B------:R-:W-:Y:S01]  /*ab70*/  FADD.FTZ R183, R183, R182 ;  /* 0x000000b6b7b77221 */ /* 0x000fe20000010000 */
[----:B------:R-:W-:-:S03]  /*ab80*/  FADD.FTZ R207, R208, R207 ;  /* 0x000000cfd0cf7221 */ /* 0x000fc60000010000 */
[----:B------:R2:W-:Y:S01]  /*ab90*/  STSM.16.M88.4 [R192], R164 ;  /* 0x000000a4c0007844 */ /* 0x0005e20000000200 */
[----:B------:R-:W-:Y:S01]  /*aba0*/  WARPGROUP.ARRIVE ;  /* 0x00000000000079c5 */ /* 0x000fe20000000000 */
[----:B------:R-:W-:Y:S01]  /*abb0*/  FADD.FTZ R202, R202, R183 ;  /* 0x000000b7caca7221 */ /* 0x000fe20000010000 */
[----:B------:R-:W-:-:S03]  /*abc0*/  FADD.FTZ R214, R214, R207 ;  /* 0x000000cfd6d67221 */ /* 0x000fc60000010000 */
[----:B------:R-:W-:Y:S01]  /*abd0*/  FADD.FTZ R169, R169, R202 ;  /* 0x000000caa9a97221 */ /* 0x000fe20000010000 */
[----:B------:R-:W-:Y:S01]  /*abe0*/  HGMMA.64x256x16.F32.BF16 R24, R152, gdesc[UR8].tnspB, R24, gsb0 ;  /* 0x43e0000898187df0 */ /* 0x000fe20008001818 */
[----:B------:R-:W-:Y:S01]  /*abf0*/  R2UR UR10, R222 ;  /* 0x00000000de0a72ca */ /* 0x000fe200000e0000 */
[----:B------:R-:W-:Y:S01]  /*ac00*/  UMOV UR11, 0x40000040 ;  /* 0x40000040000b7882 */ /* 0x000fe20000000000 */
[----:B------:R-:W-:Y:S02]  /*ac10*/  VIADD R222, R213, 0x100 ;  /* 0x00000100d5de7836 */ /* 0x000fe40000000000 */
[----:B------:R-:W-:Y:S01]  /*ac20*/  FADD.FTZ R215, R215, R214 ;  /* 0x000000d6d7d77221 */ /* 0x000fe20000010000 */
[----:B------:R-:W-:Y:S02]  /*ac30*/  VIADD R213, R213, 0x180 ;  /* 0x00000180d5d57836 */ /* 0x000fe40000000000 */
        /* <DEDUP_REMOVED lines=12> */
[----:B------:R-:W-:Y:S02]  /*ad00*/  WARPGROUP.DEPBAR.LE gsb0, 0x0 ;  /* 0x00008000000079c5 */ /* 0x000fe40000010000 */
[----:B------:R-:W-:Y:S01]  /*ad10*/  WARPGROUP.ARRIVE ;  /* 0x00000000000079c5 */ /* 0x000fe20000000000 */
[----:B0-----:R-:W-:-:S04]  /*ad20*/  VIADD R152, R184, 0xffffffff ;  /* 0xffffffffb8987836 */ /* 0x001fc80000000000 */
[----:B------:R-:W-:Y:S01]  /*ad30*/  IMAD.MOV.U32 R184, RZ, RZ, R152 ;  /* 0x000000ffffb87224 */ /* 0x000fe200078e0098 */
        /* <DEDUP_REMOVED lines=24> */
[----:B------:R-:W-:Y:S02]  /*aec0*/  IMAD.MOV.U32 R188, RZ, RZ, R181 ;  /* 0x000000ffffbc7224 */ /* 0x000fe400078e00b5 */
[----:B------:R-:W-:Y:S02]  /*aed0*/  IMAD.MOV.U32 R23, RZ, RZ, R168 ;  /* 0x000000ffff177224 */ /* 0x000fe400078e00a8 */
[----:B------:R-:W-:-:S07]  /*aee0*/  IMAD.MOV.U32 R184, RZ, RZ, R152 ;  /* 0x000000ffffb87224 */ /* 0x000fce00078e0098 */
.L_x_5032:
[----:B------:R-:W0:Y:S01]  /*aef0*/  S2UR UR14, SR_CTAID.X ;  /* 0x00000000000e79c3 */ /* 0x000e220000002500 */
[----:B------:R-:W-:Y:S01]  /*af00*/  ULDC UR10, c[0x0][0x448] ;  /* 0x00011200000a7ab9 */ /* 0x000fe20000000800 */
[----:B------:R-:W-:Y:S01]  /*af10*/  IADD3 R189, -R189, 0x1, RZ ;  /* 0x00000001bdbd7810 */ /* 0x000fe20007ffe1ff */
[----:B------:R-:W-:-:S04]  /*af20*/  UISETP.NE.AND UP0, UPT, UR10, 0x1, UPT ;  /* 0x000000010a00788c */ /* 0x000fc8000bf05270 */
[----:B------:R-:W-:Y:S01]  /*af30*/  IMAD R189, R16, UR7, R189 ;  /* 0x0000000710bd7c24 */ /* 0x000fe2000f8e02bd */
[----:B------:R-:W-:Y:S02]  /*af40*/  ULDC UR7, c[0x0][0xadc] ;  /* 0x0002b70000077ab9 */ /* 0x000fe40000000800 */
[----:B------:R-:W-:Y:S02]  /*af50*/  UISETP.GE.AND UP1, UPT, UR7, 0x1, UPT ;  /* 0x000000010700788c */ /* 0x000fe4000bf26270 */
[----:B------:R-:W-:Y:S02]  /*af60*/  R2UR UR15, R189 ;  /* 0x00000000bd0f72ca */ /* 0x000fe400000e0000 */
[----:B------:R-:W-:Y:S01]  /*af70*/  @UP0 ULDC UR10, c[0x0][0x44c] ;  /* 0x00011300000a0ab9 */ /* 0x000fe20000000800 */
[----:B------:R-:W-:Y:S01]  /*af80*/  @UP0 ULDC UR18, c[0x0][0x450] ;  /* 0x0001140000120ab9 */ /* 0x000fe20000000800 */
[----:B------:R-:W-:Y:S01]  /*af90*/  PLOP3.LUT P6, PT, PT, PT, UP1, 0x80, 0x0 ;  /* 0x000000000000781c */ /* 0x000fe20003fcf018 */
[----:B0-----:R-:W-:-:S04]  /*afa0*/  ULEA UR14, UR14, 0x3f, 0x6 ;  /* 0x0000003f0e0e7891 */ /* 0x001fc8000f8e303f */
[----:B------:R-:W-:-:S04]  /*afb0*/  UIMAD.WIDE.U32 UR10, UR14, UR10, URZ ;  /* 0x0000000a0e0a72a5 */ /* 0x000fc8000f8e003f */
[----:B------:R-:W-:-:S03]  /*afc0*/  @UP0 USHF.R.U32.HI UR14, URZ, UR18, UR11 ;  /* 0x000000123f0e0299 */ /* 0x000fc6000801160b */
[----:B------:R-:W-:Y:S01]  /*afd0*/  ULDC UR18, c[0x0][0xad4] ;  /* 0x0002b50000127ab9 */ /* 0x000fe20000000800 */
[----:B------:R-:W-:-:S04]  /*afe0*/  UIADD3 UR14, UR15, UR14, URZ ;  /* 0x0000000e0f0e7290 */ /* 0x000fc8000fffe03f */
[----:B------:R-:W-:Y:S01]  /*aff0*/  UIADD3 UR18, UR14, -UR18, URZ ;  /* 0x800000120e127290 */ /* 0x000fe2000fffe03f */
[----:B------:R-:W-:Y:S11]  /*b000*/  @!P6 BRA `(.L_x_5050) ;  /* 0x000000000048e947 */ /* 0x000ff60003800000 */
        /* <DEDUP_REMOVED lines=11> */
.L_x_5051:
[----:B------:R-:W-:-:S11]  /*b0c0*/  UISETP.NE.AND UP1, UPT, UR7, 0x1, UPT ;  /* 0x000000010700788c */ /* 0x000fd6000bf25270 */
[----:B------:R-:W-:Y:S02]  /*b0d0*/  @UP1 ULDC.64 UR10, c[0x0][0xae0] ;  /* 0x0002b800000a1ab9 */ /* 0x000fe40000000a00 */
[----:B------:R-:W-:-:S04]  /*b0e0*/  UIMAD.WIDE.U32 UR14, UR19, UR10, URZ ;  /* 0x0000000a130e72a5 */ /* 0x000fc8000f8e003f */
[----:B------:R-:W-:-:S12]  /*b0f0*/  @UP1 USHF.R.U32.HI UR19, URZ, UR11, UR15 ;  /* 0x0000000b3f131299 */ /* 0x000fd8000801160f */
.L_x_5052:
[----:B------:R-:W-:-:S04]  /*b100*/  UIMAD UR7, UR19, UR7, URZ ;  /* 0x00000007130772a4 */ /* 0x000fc8000f8e023f */
[----:B------:R-:W-:-:S04]  /*b110*/  UISETP.LT.AND UP1, UPT, UR18, UR7, UPT ;  /* 0x000000071200728c */ /* 0x000fc8000bf21270 */
[----:B------:R-:W-:-:S12]  /*b120*/  USEL UR18, UR18, UR7, !UP1 ;  /* 0x0000000712127287 */ /* 0x000fd8000c800000 */
.L_x_5050:
[----:B------:R-:W-:Y:S01]  /*b130*/  UIADD3 UR18, UR18, 0x3f, URZ ;  /* 0x0000003f12127890 */ /* 0x000fe2000fffe03f */
[----:B------:R-:W-:-:S03]  /*b140*/  R2UR UR10, R198 ;  /* 0x00000000c60a72ca */ /* 0x000fc600000e0000 */
[----:B------:R-:W-:-:S04]  /*b150*/  USHF.R.S32.HI UR7, URZ, 0x1f, UR18 ;  /* 0x0000001f3f077899 */ /* 0x000fc80008011412 */
[----:B------:R-:W-:-:S04]  /*b160*/  ULEA.HI UR7, UR7, UR18, URZ, 0x6 ;  /* 0x0000001207077291 */ /* 0x000fc8000f8f303f */
[----:B------:R-:W-:-:S04]  /*b170*/  USHF.R.S32.HI UR7, URZ, 0x6, UR7 ;  /* 0x000000063f077899 */ /* 0x000fc80008011407 */
[----:B------:R-:W-:-:S04]  /*b180*/  UISETP.LT.AND UP1, UPT, UR10, UR7, UPT ;  /* 0x000000070a00728c */ /* 0x000fc8000bf21270 */
[----:B------:R-:W-:-:S06]  /*b190*/  USEL UR61, UR10, UR7, !UP1 ;  /* 0x000000070a3d7287 */ /* 0x000fcc000c800000 */
[----:B------:R-:W-:-:S13]  /*b1a0*/  ISETP.GE.AND P2, PT, R184, UR61, PT ;  /* 0x0000003db8007c0c */ /* 0x000fda000bf46270 */
[----:B------:R-:W-:Y:S05]  /*b1b0*/  @!P2 BRA `(.L_x_5053) ;  /* 0x0000002800d0a947 */ /* 0x000fea0003800000 */
[----:B------:R-:W-:Y:S02]  /*b1c0*/  IMAD.MOV.U32 R211, RZ, RZ, R188 ;  /* 0x000000ffffd37224 */ /* 0x000fe400078e00bc */
[----:B------:R-:W-:Y:S02]  /*b1d0*/  IMAD.MOV.U32 R189, RZ, RZ, R23 ;  /* 0x000000ffffbd7224 */ /* 0x000fe400078e0017 */
[----:B------:R-:W-:Y:S02]  /*b1e0*/  IMAD.MOV.U32 R203, RZ, RZ, R184 ;  /* 0x000000ffffcb7224 */ /* 0x000fe400078e00b8 */
[----:B------:R-:W-:-:S07]  /*b1f0*/  IMAD.MOV.U32 R212, RZ, RZ, R11 ;  /* 0x000000ffffd47224 */ /* 0x000fce00078e000b */
.L_x_5062:
[----:B------:R-:W-:-:S05]  /*b200*/  VIADD R11, R212, 0x1 ;  /* 0x00000001d40b7836 */ /* 0x000fca0000000000 */
[----:B------:R-:W-:-:S04]  /*b210*/  ISETP.NE.AND P3, PT, R11, 0x2, PT ;  /* 0x000000020b00780c */ /* 0x000fc80003f65270 */
[----:B------:R-:W-:Y:S02]  /*b220*/  SEL R23, RZ, 0x1, P3 ;  /* 0x00000001ff177807 */ /* 0x000fe40001800000 */
[----:B------:R-:W-:Y:S02]  /*b230*/  SEL R11, R11, RZ, P3 ;  /* 0x000000ff0b0b7207 */ /* 0x000fe40001800000 */
[----:B------:R-:W-:Y:S01]  /*b240*/  R2UR UR6, R23 ;  /* 0x00000000170672ca */ /* 0x000fe200000e0000 */
[----:B------:R-:W-:Y:S02]  /*b250*/  IMAD.MOV.U32 R23, RZ, RZ, R203 ;  /* 0x000000ffff177224 */ /* 0x000fe400078e00cb */
[----:B------:R-:W-:-:S03]  /*b260*/  VIADD R203, R203, 0xffffffff ;  /* 0xffffffffcbcb7836 */ /* 0x000fc60000000000 */
[----:B------:R-:W-:-:S07]  /*b270*/  ISETP.GT.AND P2, PT, R23, UR61, PT ;  /* 0x0000003d17007c0c */ /* 0x000fce000bf44270 */
[----:B------:R-:W-:Y:S01]  /*b280*/  ULOP3.LUT UR60, UR60, UR6, URZ, 0x3c, !UPT ;  /* 0x000000063c3c7292 */ /* 0x000fe2000f8e3c3f */
[----:B0-----:R-:W-:Y:S11]  /*b290*/  @!P0 BRA `(.L_x_5054) ;  /* 0x0000000000048947 */ /* 0x001ff60003800000 */
[----:B------:R-:W-:Y:S01]  /*b2a0*/  BPT.TRAP 0x1 ;  /* 0x000000040000795c */ /* 0x000fe20000300000 */
.L_x_5054:
[----:B------:R-:W-:Y:S02]  /*b2b0*/  IMAD.U32 R23, RZ, RZ, UR60 ;  /* 0x0000003cff177e24 */ /* 0x000fe4000f8e00ff */
[----:B------:R-:W-:-:S03]  /*b2c0*/  IMAD R184, R11, 0x8, R199 ;  /* 0x000000080bb87824 */ /* 0x000fc600078e02c7 */
[----:B------:R-:W-:-:S04]  /*b2d0*/  SHF.L.U32 R23, R23, 0x1f, RZ ;  /* 0x0000001f17177819 */ /* 0x000fc800000006ff */
[----:B------:R0:W1:Y:S01]  /*b2e0*/  SYNCS.PHASECHK.TRANS64.TRYWAIT P3, [R184+URZ+0x38830], R23 ;  /* 0x03883017b80075a7 */ /* 0x000062000806017f */
[----:B------:R-:W-:Y:S05]  /*b2f0*/  @!P0 BRA `(.L_x_5055) ;  /* 0x0000000000048947 */ /* 0x000fea0003800000 */
[----:B------:R-:W-:Y:S01]  /*b300*/  BPT.TRAP 0x1 ;  /* 0x000000040000795c */ /* 0x000fe20000300000 */
.L_x_5055:
[----:B------:R-:W-:Y:S01]  /*b310*/  IMAD R188, R11, 0x200, R194 ;  /* 0x000002000bbc7824 */ /* 0x000fe200078e02c2 */
[----:B-1----:R-:W-:Y:S06]  /*b320*/  @P3 BRA `(.L_x_5056) ;  /* 0x0000000000083947 */ /* 0x002fec0003800000 */
[----:B------:R-:W1:Y:S02]  /*b330*/  SYNCS.PHASECHK.TRANS64.TRYWAIT P3, [R184+URZ+0x38830], R23 ;  /* 0x03883017b80075a7 */ /* 0x000e64000806017f */
[----:B-1----:R-:W-:Y:S05]  /*b340*/  @!P3 BRA `(.L_x_5057) ;  /* 0x000000f00004b947 */ /* 0x002fea0003800000 */
.L_x_5056:
[----:B------:R-:W-:Y:S01]  /*b350*/  R2UR UR58, R188 ;  /* 0x00000000bc3a72ca */ /* 0x000fe200000e0000 */
[----:B--2---:R-:W-:Y:S01]  /*b360*/  WARPGROUP.ARRIVE ;  /* 0x00000000000079c5 */ /* 0x004fe20000000000 */
[----:B------:R-:W-:Y:S01]  /*b370*/  R2UR UR56, R8 ;  /* 0x00000000083872ca */ /* 0x000fe200000e0000 */
[----:B------:R-:W-:Y:S01]  /*b380*/  UMOV UR59, 0x40000040 ;  /* 0x40000040003b7882 */ /* 0x000fe20000000000 */
[----:B------:R-:W-:Y:S01]  /*b390*/  R2UR UR57, R9 ;  /* 0x00000000093972ca */ /* 0x000fe200000e0000 */
[----:B------:R-:W-:-:S12]  /*b3a0*/  VIADD R202, R188, 0x2 ;  /* 0x00000002bcca7836 */ /* 0x000fd80000000000 */
[----:B------:R-:W-:Y:S01]  /*b3b0*/  HGMMA.64x64x16.F32.BF16 R152, gdesc[UR56], RZ, !UPT, gsb0 ;  /* 0x00e00000389879f0 */ /* 0x000fe2000c0018ff */
[----:B------:R-:W-:Y:S01]  /*b3c0*/  R2UR UR58, R202 ;  /* 0x00000000ca3a72ca */ /* 0x000fe200000e0000 */
[----:B------:R-:W-:Y:S01]  /*b3d0*/  UMOV UR59, 0x40000040 ;  /* 0x40000040003b7882 */ /* 0x000fe20000000000 */
[----:B------:R-:W-:Y:S01]  /*b3e0*/  R2UR UR56, R20 ;  /* 0x00000000143872ca */ /* 0x000fe200000e0000 */
[C---:B------:R-:W-:Y:S01]  /*b3f0*/  VIADD R202, R188.reuse, 0x4 ;  /* 0x00000004bcca7836 */ /* 0x040fe20000000000 */
[----:B------:R-:W-:Y:S01]  /*b400*/  R2UR UR57, R21 ;  /* 0x00000000153972ca */ /* 0x000fe200000e0000 */
[----:B------:R-:W-:Y:S01]  /*b410*/  VIADD R188, R188, 0x6 ;  /* 0x00000006bcbc7836 */ /* 0x000fe20000000000 */
[----:B------:R-:W-:Y:S02]  /*b420*/  WARPGROUP.DEPBAR.LE gsb0, 0x0 ;  /* 0x00008000000079c5 */ /* 0x000fe40000010000 */
[----:B------:R-:W-:-:S09]  /*b430*/  WARPGROUP.ARRIVE ;  /* 0x00000000000079c5 */ /* 0x000fd20000000000 */
[----:B------:R-:W-:Y:S01]  /*b440*/  HGMMA.64x64x16.F32.BF16 R152, gdesc[UR56], R152, gsb0 ;  /* 0x00e00000389879f0 */ /* 0x000fe20008001898 */
[----:B------:R-:W-:Y:S01]  /*b450*/  R2UR UR58, R202 ;  /* 0x00000000ca3a72ca */ /* 0x000fe200000e0000 */
[----:B------:R-:W-:Y:S01]  /*b460*/  UMOV UR59, 0x40000040 ;  /* 0x40000040003b7882 */ /* 0x000fe20000000000 */
[----:B------:R-:W-:Y:S02]  /*b470*/  R2UR UR56, R18 ;  /* 0x00000000123872ca */ /* 0x000fe400000e0000 */
[----:B------:R-:W-:Y:S01]  /*b480*/  R2UR UR57, R19 ;  /* 0x00000000133972ca */ /* 0x000fe200000e0000 */
[----:B------:R-:W-:Y:S02]  /*b490*/  WARPGROUP.DEPBAR.LE gsb0, 0x0 ;  /* 0x00008000000079c5 */ /* 0x000fe40000010000 */
[----:B------:R-:W-:-:S10]  /*b4a0*/  WARPGROUP.ARRIVE ;  /* 0x00000000000079c5 */ /* 0x000fd40000000000 */
[----:B------:R-:W-:Y:S01]  /*b4b0*/  HGMMA.64x64x16.F32.BF16 R152, gdesc[UR56], R152, gsb0 ;  /* 0x00e00000389879f0 */ /* 0x000fe20008001898 */
[----:B------:R-:W-:Y:S01]  /*b4c0*/  R2UR UR58, R188 ;  /* 0x00000000bc3a72ca */ /* 0x000fe200000e0000 */
[----:B------:R-:W-:Y:S01]  /*b4d0*/  UMOV UR59, 0x40000040 ;  /* 0x40000040003b7882 */ /* 0x000fe20000000000 */
[----:B------:R-:W-:Y:S02]  /*b4e0*/  R2UR UR56, R14 ;  /* 0x000000000e3872ca */ /* 0x000fe400000e0000 */
[----:B------:R-:W-:Y:S01]  /*b4f0*/  R2UR UR57, R15 ;  /* 0x000000000f3972ca */ /* 0x000fe200000e0000 */
[----:B------:R-:W-:Y:S02]  /*b500*/  WARPGROUP.DEPBAR.LE gsb0, 0x0 ;  /* 0x00008000000079c5 */ /* 0x000fe40000010000 */
[----:B------:R-:W-:-:S10]  /*b510*/  WARPGROUP.ARRIVE ;  /* 0x00000000000079c5 */ /* 0x000fd40000000000 */
[----:B------:R-:W-:Y:S03]  /*b520*/  HGMMA.64x64x16.F32.BF16 R152, gdesc[UR56], R152, gsb0 ;  /* 0x00e00000389879f0 */ /* 0x000fe60008001898 */
[----:B------:R-:W-:Y:S02]  /*b530*/  WARPGROUP.DEPBAR.LE gsb0, 0x0 ;  /* 0x00008000000079c5 */ /* 0x000fe40000010000 */
[----:B------:R-:W-:Y:S05]  /*b540*/  @!P0 BRA `(.L_x_5058) ;  /* 0x0000000000048947 */ /* 0x000fea0003800000 */
[----:B------:R-:W-:Y:S01]  /*b550*/  BPT.TRAP 0x1 ;  /* 0x000000040000795c */ /* 0x000fe20000300000 */
.L_x_5058:
[----:B------:R2:W3:Y:S01]  /*b560*/  SYNCS.PHASECHK.TRANS64.TRYWAIT P3, [R184+URZ+0x38850], R23 ;  /* 0x03885017b80075a7 */ /* 0x0004e2000806017f */
[----:B------:R-:W-:Y:S05]  /*b570*/  @!P0 BRA `(.L_x_5059) ;  /* 0x0000000000048947 */ /* 0x000fea0003800000 */
[----:B------:R-:W-:Y:S01]  /*b580*/  BPT.TRAP 0x1 ;  /* 0x000000040000795c */ /* 0x000fe20000300000 */
.L_x_5059:
[----:B---3--:R-:W-:Y:S05]  /*b590*/  @P3 BRA `(.L_x_5060) ;  /* 0x0000000000083947 */ /* 0x008fea0003800000 */
[----:B------:R-:W3:Y:S02]  /*b5a0*/  SYNCS.PHASECHK.TRANS64.TRYWAIT P3, [R184+URZ+0x38850], R23 ;  /* 0x03885017b80075a7 */ /* 0x000ee4000806017f */
[----:B---3--:R-:W-:Y:S05]  /*b5b0*/  @!P3 BRA `(.L_x_5061) ;  /* 0x000000ec007cb947 */ /* 0x008fea0003800000 */
.L_x_5060:
[----:B0123--:R-:W-:Y:S01]  /*b5c0*/  IMAD R23, R11, 0x1000, R17 ;  /* 0x000010000b177824 */ /* 0x00ffe200078e0211 */
[----:B------:R-:W-:Y:S01]  /*b5d0*/  R2UR UR56, R6 ;  /* 0x00000000063872ca */ /* 0x000fe200000e0000 */
[----:B------:R-:W-:Y:S01]  /*b5e0*/  WARPGROUP.ARRIVE ;  /* 0x00000000000079c5 */ /* 0x000fe20000000000 */
[----:B------:R-:W-:Y:S01]  /*b5f0*/  R2UR UR57, R7 ;  /* 0x00000000073972ca */ /* 0x000fe200000e0000 */
[----:B------:R-:W-:Y:S01]  /*b600*/  UMOV UR59, 0x40000040 ;  /* 0x40000040003b7882 */ /* 0x000fe20000000000 */
[C---:B------:R-:W-:Y:S01]  /*b610*/  R2UR UR58, R23.reuse ;  /* 0x00000000173a72ca */ /* 0x040fe200000e0000 */
[C---:B------:R-:W-:Y:S01]  /*b620*/  VIADD R188, R23.reuse, 0x2 ;  /* 0x0000000217bc7836 */ /* 0x040fe20000000000 */
        /* <DEDUP_REMOVED lines=11> */
[----:B------:R-:W-:Y:S01]  /*b6e0*/  HGMMA.64x64x16.F32.BF16 R152, gdesc[UR56], R152, gsb0 ;  /* 0x00e00000389879f0 */ /* 0x000fe20008001898 */
[----:B------:R-:W-:Y:S01]  /*b6f0*/  R2UR UR58, R188 ;  /* 0x00000000bc3a72ca */ /* 0x000fe200000e0000 */
[----:B------:R-:W-:Y:S01]  /*b700*/  UMOV UR59, 0x40000040 ;  /* 0x40000040003b7882 */ /* 0x000fe20000000000 */
[----:B------:R-:W-:Y:S01]  /*b710*/  R2UR UR56, R4 ;  /* 0x00000000043872ca */ /* 0x000fe200000e0000 */
[----:B------:R-:W-:Y:S01]  /*b720*/  VIADD R188, R23, 0x4 ;  /* 0x0000000417bc7836 */ /* 0x000fe20000000000 */
[----:B------:R-:W-:Y:S01]  /*b730*/  R2UR UR57, R5 ;  /* 0x00000000053972ca */ /* 0x000fe200000e0000 */
[----:B------:R-:W-:Y:S01]  /*b740*/  UMOV UR51, 0x40000040 ;  /* 0x4000004000337882 */ /* 0x000fe20000000000 */
[----:B------:R-:W0:Y:S01]  /*b750*/  S2R R202, SR_TID.X ;  /* 0x0000000000ca7919 */ /* 0x000e220000002100 */
[----:B------:R-:W-:Y:S01]  /*b760*/  UMOV UR55, 0x40000040 ;  /* 0x4000004000377882 */ /* 0x000fe20000000000 */
[----:B------:R-:W-:-:S02]  /*b770*/  IMAD.MOV.U32 R207, RZ, RZ, 0x4 ;  /* 0x00000004ffcf7424 */ /* 0x000fc400078e00ff */
[----:B------:R-:W-:Y:S01]  /*b780*/  IMAD R221, R11, 0x1000, R196 ;  /* 0x000010000bdd7824 */ /* 0x000fe200078e02c4 */
[----:B0-----:R-:W-:Y:S01]  /*b790*/  SHF.R.U32.HI R202, RZ, 0x7, R202 ;  /* 0x00000007ffca7819 */ /* 0x001fe200000116ca */
[----:B------:R-:W-:Y:S02]  /*b7a0*/  WARPGROUP.DEPBAR.LE gsb0, 0x0 ;  /* 0x00008000000079c5 */ /* 0x000fe40000010000 */
[----:B------:R-:W-:-:S06]  /*b7b0*/  WARPGROUP.ARRIVE ;  /* 0x00000000000079c5 */ /* 0x000fcc0000000000 */
[----:B------:R-:W-:Y:S01]  /*b7c0*/  HGMMA.64x64x16.F32.BF16 R152, gdesc[UR56], R152, gsb0 ;  /* 0x00e00000389879f0 */ /* 0x000fe20008001898 */
[----:B------:R-:W-:Y:S01]  /*b7d0*/  R2UR UR58, R188 ;  /* 0x00000000bc3a72ca */ /* 0x000fe200000e0000 */
[----:B------:R-:W-:Y:S01]  /*b7e0*/  UMOV UR59, 0x40000040 ;  /* 0x40000040003b7882 */ /* 0x000fe20000000000 */
[----:B------:R-:W-:Y:S01]  /*b7f0*/  R2UR UR56, R12 ;  /* 0x000000000c3872ca */ /* 0x000fe200000e0000 */
[----:B------:R-:W-:Y:S01]  /*b800*/  VIADD R188, R23, 0x6 ;  /* 0x0000000617bc7836 */ /* 0x000fe20000000000 */
[----:B------:R-:W-:-:S04]  /*b810*/  R2UR UR57, R13 ;  /* 0x000000000d3972ca */ /* 0x000fc800000e0000 */
        /* <DEDUP_REMOVED lines=23> */
[----:B------:R-:W-:Y:S02]  /*b990*/  WARPGROUP.DEPBAR.LE gsb0, 0x0 ;  /* 0x00008000000079c5 */ /* 0x000fe40000010000 */
[----:B------:R-:W-:Y:S01]  /*b9a0*/  WARPGROUP.ARRIVE ;  /* 0x00000000000079c5 */ /* 0x000fe20000000000 */
[----:B------:R-:W-:-:S05]  /*b9b0*/  VIADD R188, R23, 0x606 ;  /* 0x0000060617bc7836 */ /* 0x000fca0000000000 */
[----:B------:R-:W-:Y:S01]  /*b9c0*/  HGMMA.64x64x16.F32.BF16 R152, gdesc[UR56], R152, gsb0 ;  /* 0x00e00000389879f0 */ /* 0x000fe20008001898 */
[----:B------:R-:W-:Y:S01]  /*b9d0*/  R2UR UR54, R188 ;  /* 0x00000000bc3672ca */ /* 0x000fe200000e0000 */
[----:B------:R-:W-:Y:S01]  /*b9e0*/  UMOV UR57, 0x40000040 ;  /* 0x4000004000397882 */ /* 0x000fe20000000000 */
[----:B------:R-:W0:Y:S01]  /*b9f0*/  SHFL.IDX PT, R188, R202, RZ, 0x1f ;  /* 0x00001fffcabc7589 */ /* 0x000e2200000e0000 */
[----:B------:R-:W-:Y:S01]  /*ba00*/  UMOV UR59, 0x40000040 ;  /* 0x40000040003b7882 */ /* 0x000fe20000000000 */
[----:B0-----:R-:W-:Y:S01]  /*ba10*/  ISETP.GT.AND P3, PT, R188, 0x7f, PT ;  /* 0x0000007fbc00780c */ /* 0x001fe20003f64270 */
[----:B------:R-:W-:-:S03]  /*ba20*/  VIADD R188, R23, 0x800 ;  /* 0x0000080017bc7836 */ /* 0x000fc60000000000 */
[----:B------:R-:W-:Y:S02]  /*ba30*/  SEL R205, RZ, 0x2, !P3 ;  /* 0x00000002ffcd7807 */ /* 0x000fe40005800000 */
[C---:B------:R-:W-:Y:S02]  /*ba40*/  SEL R209, R207.reuse, 0x2, P3 ;  /* 0x00000002cfd17807 */ /* 0x040fe40001800000 */
[----:B------:R-:W-:Y:S01]  /*ba50*/  SEL R207, R207, 0x6, !P3 ;  /* 0x00000006cfcf7807 */ /* 0x000fe20005800000 */
[----:B------:R-:W-:Y:S02]  /*ba60*/  IMAD.IADD R202, R186, 0x1, R205 ;  /* 0x00000001baca7824 */ /* 0x000fe400078e02cd */
        /* <DEDUP_REMOVED lines=236> */
[----:B------:R-:W-:Y:S02]  /*c930*/  FMNMX.FTZ R188, R162, R23, !PT ;  /* 0x00000017a2bc7209 */ /* 0x000fe40007810000 */
[----:B0-----:R-:W-:Y:S02]  /*c940*/  FMNMX.FTZ R23, R204, R205, !PT ;  /* 0x000000cdcc177209 */ /* 0x001fe40007810000 */
[----:B------:R-:W-:-:S03]  /*c950*/  FMNMX.FTZ R205, R163, R188, !PT ;  /* 0x000000bca3cd7209 */ /* 0x000fc60007810000 */
[C---:B------:R-:W-:Y:S01]  /*c960*/  FADD.FTZ R189, -R23.reuse, R189 ;  /* 0x000000bd17bd7221 */ /* 0x040fe20000010100 */
[----:B------:R-:W-:Y:S01]  /*c970*/  FMNMX.FTZ R188, R166, R205, !PT ;  /* 0x000000cda6bc7209 */ /* 0x000fe20007810000 */
[----:B------:R-:W-:Y:S02]  /*c980*/  FMUL.FTZ R213, R23, UR6 ;  /* 0x0000000617d57c20 */ /* 0x000fe40008410000 */
[----:B------:R-:W-:Y:S01]  /*c990*/  FMUL.FTZ R202, R189, UR6 ;  /* 0x00000006bdca7c20 */ /* 0x000fe20008410000 */
[----:B------:R-:W-:Y:S01]  /*c9a0*/  FMNMX.FTZ R189, R167, R188, !PT ;  /* 0x000000bca7bd7209 */ /* 0x000fe20007810000 */
[--C-:B------:R-:W-:Y:S01]  /*c9b0*/  FFMA.FTZ R204, R153, UR6, -R213.reuse ;  /* 0x0000000699cc7c23 */ /* 0x100fe200080108d5 */
[--C-:B------:R-:W-:Y:S01]  /*c9c0*/  FFMA.FTZ R206, R157, UR6, -R213.reuse ;  /* 0x000000069dce7c23 */ /* 0x100fe200080108d5 */
[--C-:B------:R-:W-:Y:S01]  /*c9d0*/  FFMA.FTZ R207, R160, UR6, -R213.reuse ;  /* 0x00000006a0cf7c23 */ /* 0x100fe200080108d5 */
[----:B------:R-:W-:Y:S01]  /*c9e0*/  FMNMX.FTZ R188, R170, R189, !PT ;  /* 0x000000bdaabc7209 */ /* 0x000fe20007810000 */
[--C-:B------:R-:W-:Y:S01]  /*c9f0*/  FFMA.FTZ R189, R152, UR6, -R213.reuse ;  /* 0x0000000698bd7c23 */ /* 0x100fe200080108d5 */
[----:B------:R-:W0:Y:S01]  /*ca00*/  MUFU.EX2 R202, R202 ;  /* 0x000000ca00ca7308 */ /* 0x000e220000000800 */
        /* <DEDUP_REMOVED lines=15> */
[----:B------:R-:W-:Y:S01]  /*cb00*/  MUFU.EX2 R189, R189 ;  /* 0x000000bd00bd7308 */ /* 0x000fe20000000800 */
[----:B0-----:R-:W-:Y:S01]  /*cb10*/  FMUL.FTZ R24, R24, R202 ;  /* 0x000000ca18187220 */ /* 0x001fe20000410000 */
[----:B------:R-:W-:Y:S01]  /*cb20*/  FMNMX.FTZ R153, R179, R152, !PT ;  /* 0x00000098b3997209 */ /* 0x000fe20007810000 */
[-C--:B------:R-:W-:Y:S01]  /*cb30*/  FMUL.FTZ R25, R25, R202.reuse ;  /* 0x000000ca19197220 */ /* 0x080fe20000410000 */
[-C--:B------:R-:W-:Y:S01]  /*cb40*/  FMUL.FTZ R28, R28, R202.reuse ;  /* 0x000000ca1c1c7220 */ /* 0x080fe20000410000 */
[-C--:B------:R-:W-:Y:S01]  /*cb50*/  FMUL.FTZ R29, R29, R202.reuse ;  /* 0x000000ca1d1d7220 */ /* 0x080fe20000410000 */
[----:B------:R-:W-:Y:S01]  /*cb60*/  FMNMX.FTZ R152, R182, R153, !PT ;  /* 0x00000099b6987209 */ /* 0x000fe20007810000 */
[-C--:B------:R-:W-:Y:S01]  /*cb70*/  FMUL.FTZ R32, R32, R202.reuse ;  /* 0x000000ca20207220 */ /* 0x080fe20000410000 */
[----:B------:R-:W-:Y:S01]  /*cb80*/  MUFU.EX2 R204, R204 ;  /* 0x000000cc00cc7308 */ /* 0x000fe20000000800 */
[----:B------:R-:W-:Y:S01]  /*cb90*/  FMUL.FTZ R33, R33, R202 ;  /* 0x000000ca21217220 */ /* 0x000fe20000410000 */
[----:B------:R-:W-:Y:S01]  /*cba0*/  FMNMX.FTZ R152, R183, R152, !PT ;  /* 0x00000098b7987209 */ /* 0x000fe20007810000 */
[-C--:B------:R-:W-:Y:S01]  /*cbb0*/  FMUL.FTZ R36, R36, R202.reuse ;  /* 0x000000ca24247220 */ /* 0x080fe20000410000 */
[-C--:B------:R-:W-:Y:S01]  /*cbc0*/  FMUL.FTZ R37, R37, R202.reuse ;  /* 0x000000ca25257220 */ /* 0x080fe20000410000 */
[-C--:B------:R-:W-:Y:S01]  /*cbd0*/  FMUL.FTZ R40, R40, R202.reuse ;  /* 0x000000ca28287220 */ /* 0x080fe20000410000 */
[-C--:B------:R-:W-:Y:S01]  /*cbe0*/  FMUL.FTZ R41, R41, R202.reuse ;  /* 0x000000ca29297220 */ /* 0x080fe20000410000 */
[----:B------:R-:W0:Y:S01]  /*cbf0*/  SHFL.BFLY PT, R153, R152, 0x2, 0x1f ;  /* 0x0c401f0098997f89 */ /* 0x000e2200000e0000 */
        /* <DEDUP_REMOVED lines=23> */
[----:B0-----:R-:W-:Y:S01]  /*cd70*/  FMNMX.FTZ R153, R152, R153, !PT ;  /* 0x0000009998997209 */ /* 0x001fe20007810000 */
[----:B------:R-:W0:Y:S01]  /*cd80*/  MUFU.EX2 R208, R208 ;  /* 0x000000d000d07308 */ /* 0x000e220000000800 */
[-C--:B------:R-:W-:Y:S01]  /*cd90*/  FMUL.FTZ R84, R84, R202.reuse ;  /* 0x000000ca54547220 */ /* 0x080fe20000410000 */
[-C--:B------:R-:W-:Y:S01]  /*cda0*/  FMUL.FTZ R85, R85, R202.reuse ;  /* 0x000000ca55557220 */ /* 0x080fe20000410000 */
[-C--:B------:R-:W-:Y:S01]  /*cdb0*/  FMUL.FTZ R88, R88, R202.reuse ;  /* 0x000000ca58587220 */ /* 0x080fe20000410000 */
[----:B------:R-:W1:Y:S01]  /*cdc0*/  SHFL.BFLY PT, R188, R153, 0x1, 0x1f ;  /* 0x0c201f0099bc7f89 */ /* 0x000e6200000e0000 */
        /* <DEDUP_REMOVED lines=22> */
[----:B------:R-:W-:Y:S01]  /*cf30*/  FMUL.FTZ R125, R125, R202 ;  /* 0x000000ca7d7d7220 */ /* 0x000fe20000410000 */
[----:B-1----:R-:W-:Y:S01]  /*cf40*/  FMNMX.FTZ R188, R153, R188, !PT ;  /* 0x000000bc99bc7209 */ /* 0x002fe20007810000 */
[----:B------:R-:W-:Y:S01]  /*cf50*/  FFMA.FTZ R153, R181, UR6, -R213 ;  /* 0x00000006b5997c23 */ /* 0x000fe200080108d5 */
[-C--:B------:R-:W-:Y:S01]  /*cf60*/  FMUL.FTZ R128, R128, R202.reuse ;  /* 0x000000ca80807220 */ /* 0x080fe20000410000 */
[-C--:B------:R-:W-:Y:S01]  /*cf70*/  FMUL.FTZ R129, R129, R202.reuse ;  /* 0x000000ca81817220 */ /* 0x080fe20000410000 */
[----:B------:R-:W-:Y:S01]  /*cf80*/  MUFU.EX2 R169, R169 ;  /* 0x000000a900a97308 */ /* 0x000fe20000000800 */
[----:B------:R-:W-:Y:S01]  /*cf90*/  FADD.FTZ R152, -R188, R211 ;  /* 0x000000d3bc987221 */ /* 0x000fe20000010100 */
[-C--:B------:R-:W-:Y:S01]  /*cfa0*/  FMUL.FTZ R132, R132, R202.reuse ;  /* 0x000000ca84847220 */ /* 0x080fe20000410000 */
[-C--:B------:R-:W-:Y:S01]  /*cfb0*/  FMUL.FTZ R133, R133, R202.reuse ;  /* 0x000000ca85857220 */ /* 0x080fe20000410000 */
[-C--:B------:R-:W-:Y:S01]  /*cfc0*/  FMUL.FTZ R136, R136, R202.reuse ;  /* 0x000000ca88887220 */ /* 0x080fe20000410000 */
[----:B------:R-:W-:Y:S01]  /*cfd0*/  FMUL.FTZ R181, R152, UR6 ;  /* 0x0000000698b57c20 */ /* 0x000fe20008410000 */
[----:B------:R-:W-:Y:S01]  /*cfe0*/  FMUL.FTZ R152, R188, UR6 ;  /* 0x00000006bc987c20 */ /* 0x000fe20008410000 */
[-C--:B------:R-:W-:Y:S01]  /*cff0*/  FMUL.FTZ R137, R137, R202.reuse ;  /* 0x000000ca89897220 */ /* 0x080fe20000410000 */
[----:B------:R0:W-:Y:S01]  /*d000*/  MUFU.EX2 R211, R153 ;  /* 0x0000009900d37308 */ /* 0x0001e20000000800 */
[----:B------:R-:W-:Y:S01]  /*d010*/  FMUL.FTZ R140, R140, R202 ;  /* 0x000000ca8c8c7220 */ /* 0x000fe20000410000 */
[----:B------:R-:W-:Y:S01]  /*d020*/  FFMA.FTZ R214, R154, UR6, -R152 ;  /* 0x000000069ad67c23 */ /* 0x000fe20008010898 */
[----:B------:R-:W-:-:S02]  /*d030*/  @!P3 IMAD R154, R212, 0x40, R195 ;  /* 0x00000040d49ab824 */ /* 0x000fc400078e02c3 */
[--C-:B------:R-:W-:Y:S01]  /*d040*/  FFMA.FTZ R213, R155, UR6, -R152.reuse ;  /* 0x000000069bd57c23 */ /* 0x100fe20008010898 */
[--C-:B------:R-:W-:Y:S01]  /*d050*/  FFMA.FTZ R215, R158, UR6, -R152.reuse ;  /* 0x000000069ed77c23 */ /* 0x100fe20008010898 */
[--C-:B------:R-:W-:Y:S01]  /*d060*/  FFMA.FTZ R216, R159, UR6, -R152.reuse ;  /* 0x000000069fd87c23 */ /* 0x100fe20008010898 */
[----:B------:R-:W-:Y:S01]  /*d070*/  @!P3 IMAD R154, R154, 0x4, R199 ;  /* 0x000000049a9ab824 */ /* 0x000fe200078e02c7 */
[----:B------:R-:W1:Y:S01]  /*d080*/  MUFU.EX2 R181, R181 ;  /* 0x000000b500b57308 */ /* 0x000e620000000800 */
[----:B0-----:R-:W-:Y:S02]  /*d090*/  @!P1 VIADD R153, R184, 0x38840 ;  /* 0x00038840b8999836 */ /* 0x001fe40000000000 */
[--C-:B------:R-:W-:Y:S01]  /*d0a0*/  FFMA.FTZ R217, R162, UR6, -R152.reuse ;  /* 0x00000006a2d97c23 */ /* 0x100fe20008010898 */
[--C-:B------:R-:W-:Y:S01]  /*d0b0*/  FFMA.FTZ R218, R163, UR6, -R152.reuse ;  /* 0x00000006a3da7c23 */ /* 0x100fe20008010898 */
[--C-:B------:R-:W-:Y:S01]  /*d0c0*/  FFMA.FTZ R219, R166, UR6, -R152.reuse ;  /* 0x00000006a6db7c23 */ /* 0x100fe20008010898 */
[--C-:B------:R-:W-:Y:S01]  /*d0d0*/  FFMA.FTZ R220, R167, UR6, -R152.reuse ;  /* 0x00000006a7dc7c23 */ /* 0x100fe20008010898 */
[----:B------:R-:W-:Y:S01]  /*d0e0*/  @!P1 PRMT R153, RZ, 0x654, R153 ;  /* 0x00000654ff999816 */ /* 0x000fe20000000099 */
[--C-:B------:R-:W-:Y:S01]  /*d0f0*/  FFMA.FTZ R170, R170, UR6, -R152.reuse ;  /* 0x00000006aaaa7c23 */ /* 0x100fe20008010898 */
[--C-:B------:R-:W-:Y:S01]  /*d100*/  FFMA.FTZ R171, R171, UR6, -R152.reuse ;  /* 0x00000006abab7c23 */ /* 0x100fe20008010898 */
[--C-:B------:R-:W-:Y:S01]  /*d110*/  FFMA.FTZ R174, R174, UR6, -R152.reuse ;  /* 0x00000006aeae7c23 */ /* 0x100fe20008010898 */
[--C-:B------:R-:W-:Y:S01]  /*d120*/  FFMA.FTZ R175, R175, UR6, -R152.reuse ;  /* 0x00000006afaf7c23 */ /* 0x100fe20008010898 */
[----:B------:R0:W-:Y:S01]  /*d130*/  @!P1 SYNCS.ARRIVE.TRANS64.RED.A1T0 RZ, [R153+URZ], RZ ;  /* 0x000000ff99ff99a7 */ /* 0x0001e2000810043f */
[--C-:B------:R-:W-:Y:S01]  /*d140*/  FFMA.FTZ R178, R178, UR6, -R152.reuse ;  /* 0x00000006b2b27c23 */ /* 0x100fe20008010898 */
[--C-:B------:R-:W-:Y:S01]  /*d150*/  FFMA.FTZ R179, R179, UR6, -R152.reuse ;  /* 0x00000006b3b37c23 */ /* 0x100fe20008010898 */
[--C-:B------:R-:W-:Y:S01]  /*d160*/  FFMA.FTZ R182, R182, UR6, -R152.reuse ;  /* 0x00000006b6b67c23 */ /* 0x100fe20008010898 */
[----:B------:R-:W-:Y:S01]  /*d170*/  FFMA.FTZ R183, R183, UR6, -R152 ;  /* 0x00000006b7b77c23 */ /* 0x000fe20008010898 */
[----:B------:R-:W-:Y:S01]  /*d180*/  @!P3 STS [R154+0x38400], R202 ;  /* 0x038400ca9a00b388 */ /* 0x000fe20000000800 */
[----:B------:R-:W-:Y:S01]  /*d190*/  MUFU.EX2 R214, R214 ;  /* 0x000000d600d67308 */ /* 0x000fe20000000800 */
[----:B------:R-:W-:Y:S01]  /*d1a0*/  F2FP.BF16.F32.PACK_AB R152, R204, R189 ;  /* 0x000000bdcc98723e */ /* 0x000fe200000010ff */
[----:B-1----:R-:W-:Y:S01]  /*d1b0*/  FMUL.FTZ R26, R26, R181 ;  /* 0x000000b51a1a7220 */ /* 0x002fe20000410000 */
[----:B------:R1:W-:Y:S01]  /*d1c0*/  @!P3 STS [R154+0x38420], R181 ;  /* 0x038420b59a00b388 */ /* 0x0003e20000000800 */
[----:B------:R-:W-:Y:S01]  /*d1d0*/  F2FP.BF16.F32.PACK_AB R158, R210, R209 ;  /* 0x000000d1d29e723e */ /* 0x000fe200000010ff */
[-C--:B------:R-:W-:Y:S01]  /*d1e0*/  FMUL.FTZ R27, R27, R181.reuse ;  /* 0x000000b51b1b7220 */ /* 0x080fe20000410000 */
[----:B------:R-:W-:Y:S01]  /*d1f0*/  F2FP.BF16.F32.PACK_AB R160, R169, R168 ;  /* 0x000000a8a9a0723e */ /* 0x000fe200000010ff */
[-C--:B------:R-:W-:Y:S01]  /*d200*/  FMUL.FTZ R30, R30, R181.reuse ;  /* 0x000000b51e1e7220 */ /* 0x080fe20000410000 */
[----:B------:R-:W0:Y:S01]  /*d210*/  MUFU.EX2 R213, R213 ;  /* 0x000000d500d57308 */ /* 0x000e220000000800 */
[-C--:B------:R-:W-:Y:S01]  /*d220*/  FMUL.FTZ R31, R31, R181.reuse ;  /* 0x000000b51f1f7220 */ /* 0x080fe20000410000 */
[-C--:B------:R-:W-:Y:S01]  /*d230*/  FMUL.FTZ R34, R34, R181.reuse ;  /* 0x000000b522227220 */ /* 0x080fe20000410000 */
[-C--:B------:R-:W-:Y:S01]  /*d240*/  FMUL.FTZ R35, R35, R181.reuse ;  /* 0x000000b523237220 */ /* 0x080fe20000410000 */
[----:B------:R-:W-:Y:S01]  /*d250*/  FMUL.FTZ R38, R38, R181 ;  /* 0x000000b526267220 */ /* 0x000fe20000410000 */
[----:B-1----:R-:W-:Y:S01]  /*d260*/  F2FP.BF16.F32.PACK_AB R154, R206, R205 ;  /* 0x000000cdce9a723e */ /* 0x002fe200000010ff */
        /* <DEDUP_REMOVED lines=77> */
[----:B------:R-:W-:Y:S01]  /*d740*/  FMUL.FTZ R151, R151, R181 ;  /* 0x000000b597977220 */ /* 0x000fe20000410000 */
[----:B------:R0:W-:Y:S01]  /*d750*/  STSM.16.M88.4 [R191+0x36400], R152 ;  /* 0x03640098bf007844 */ /* 0x0001e20000000200 */
[----:B------:R-:W-:-:S02]  /*d760*/  VIADD R212, R221, 0x80 ;  /* 0x00000080ddd47836 */ /* 0x000fc40000000000 */
[----:B------:R-:W-:Y:S01]  /*d770*/  FFMA.FTZ R3, R202, R3, R189 ;  /* 0x00000003ca037223 */ /* 0x000fe200000100bd */
[----:B------:R-:W-:Y:S01]  /*d780*/  FFMA.FTZ R10, R181, R10, R214 ;  /* 0x0000000ab50a7223 */ /* 0x000fe200000100d6 */
[----:B------:R-:W-:Y:S01]  /*d790*/  MUFU.EX2 R174, R174 ;  /* 0x000000ae00ae7308 */ /* 0x000fe20000000800 */
[----:B------:R0:W-:Y:S01]  /*d7a0*/  STSM.16.M88.4 [R193], R156 ;  /* 0x0000009cc1007844 */ /* 0x0001e20000000200 */
[----:B------:R-:W-:Y:S01]  /*d7b0*/  FADD.FTZ R204, R204, R3 ;  /* 0x00000003cccc7221 */ /* 0x000fe20000010000 */
[----:B------:R-:W-:Y:S01]  /*d7c0*/  FADD.FTZ R10, R213, R10 ;  /* 0x0000000ad50a7221 */ /* 0x000fe20000010000 */
[----:B------:R-:W-:Y:S02]  /*d7d0*/  @!P1 VIADD R184, R184, 0x38860 ;  /* 0x00038860b8b89836 */ /* 0x000fe40000000000 */
[----:B------:R-:W-:Y:S01]  /*d7e0*/  FADD.FTZ R205, R205, R204 ;  /* 0x000000cccdcd7221 */ /* 0x000fe20000010000 */
[----:B------:R-:W-:Y:S01]  /*d7f0*/  FADD.FTZ R215, R215, R10 ;  /* 0x0000000ad7d77221 */ /* 0x000fe20000010000 */
[----:B------:R-:W2:Y:S01]  /*d800*/  MUFU.EX2 R175, R175 ;  /* 0x000000af00af7308 */ /* 0x000ea20000000800 */
[----:B-1----:R-:W-:Y:S01]  /*d810*/  F2FP.BF16.F32.PACK_AB R161, R171, R170 ;  /* 0x000000aaaba1723e */ /* 0x002fe200000010ff */
[----:B------:R-:W-:Y:S01]  /*d820*/  FADD.FTZ R206, R206, R205 ;  /* 0x000000cdcece7221 */ /* 0x000fe20000010000 */
[----:B------:R-:W-:Y:S01]  /*d830*/  FADD.FTZ R216, R216, R215 ;  /* 0x000000d7d8d87221 */ /* 0x000fe20000010000 */
[----:B------:R-:W-:Y:S01]  /*d840*/  @!P1 PRMT R184, RZ, 0x654, R184 ;  /* 0x00000654ffb89816 */ /* 0x000fe200000000b8 */
[----:B------:R-:W-:-:S02]  /*d850*/  IMAD.MOV.U32 R189, RZ, RZ, R23 ;  /* 0x000000ffffbd7224 */ /* 0x000fc400078e0017 */
        /* <DEDUP_REMOVED lines=13> */
[----:B------:R-:W2:Y:S01]  /*d930*/  MUFU.EX2 R180, R180 ;  /* 0x000000b400b47308 */ /* 0x000ea20000000800 */
[----:B------:R-:W-:Y:S02]  /*d940*/  FADD.FTZ R170, R170, R219 ;  /* 0x000000dbaaaa7221 */ /* 0x000fe40000010000 */
[----:B------:R-:W-:Y:S02]  /*d950*/  FADD.FTZ R169, R169, R168 ;  /* 0x000000a8a9a97221 */ /* 0x000fe40000010000 */
[----:B------:R-:W-:Y:S02]  /*d960*/  FADD.FTZ R171, R171, R170 ;  /* 0x000000aaabab7221 */ /* 0x000fe40000010000 */
[----:B------:R-:W-:Y:S01]  /*d970*/  FADD.FTZ R172, R172, R169 ;  /* 0x000000a9acac7221 */ /* 0x000fe20000010000 */
[----:B------:R-:W-:Y:S01]  /*d980*/  MUFU.EX2 R178, R178 ;  /* 0x000000b200b27308 */ /* 0x000fe20000000800 */
[----:B-1----:R-:W-:Y:S01]  /*d990*/  F2FP.BF16.F32.PACK_AB R164, R177, R176 ;  /* 0x000000b0b1a4723e */ /* 0x002fe200000010ff */
[----:B------:R-:W-:Y:S01]  /*d9a0*/  FADD.FTZ R174, R174, R171 ;  /* 0x000000abaeae7221 */ /* 0x000fe20000010000 */
[----:B------:R-:W-:-:S03]  /*d9b0*/  FADD.FTZ R173, R173, R172 ;  /* 0x000000acadad7221 */ /* 0x000fc60000010000 */
[----:B------:R-:W-:Y:S01]  /*d9c0*/  FADD.FTZ R175, R175, R174 ;  /* 0x000000aeafaf7221 */ /* 0x000fe20000010000 */
[----:B------:R-:W-:Y:S01]  /*d9d0*/  FADD.FTZ R176, R176, R173 ;  /* 0x000000adb0b07221 */ /* 0x000fe20000010000 */
[----:B------:R-:W1:Y:S01]  /*d9e0*/  MUFU.EX2 R179, R179 ;  /* 0x000000b300b37308 */ /* 0x000e620000000800 */
[----:B--2---:R-:W-:Y:S02]  /*d9f0*/  F2FP.BF16.F32.PACK_AB R166, R211, R180 ;  /* 0x000000b4d3a6723e */ /* 0x004fe400000010ff */
[----:B------:R-:W-:-:S04]  /*da00*/  FADD.FTZ R177, R177, R176 ;  /* 0x000000b0b1b17221 */ /* 0x000fc80000010000 */
[----:B------:R-:W-:Y:S01]  /*da10*/  FADD.FTZ R180, R180, R177 ;  /* 0x000000b1b4b47221 */ /* 0x000fe20000010000 */
[----:B------:R-:W2:Y:S03]  /*da20*/  MUFU.EX2 R182, R182 ;  /* 0x000000b600b67308 */ /* 0x000ea60000000800 */
[----:B------:R-:W-:Y:S01]  /*da30*/  FADD.FTZ R3, R211, R180 ;  /* 0x000000b4d3037221 */ /* 0x000fe20000010000 */
[----:B------:R-:W-:-:S04]  /*da40*/  IMAD.MOV.U32 R211, RZ, RZ, R188 ;  /* 0x000000ffffd37224 */ /* 0x000fc800078e00bc */
[----:B------:R-:W3:Y:S01]  /*da50*/  MUFU.EX2 R183, R183 ;  /* 0x000000b700b77308 */ /* 0x000ee20000000800 */
[----:B-1----:R-:W-:Y:S01]  /*da60*/  F2FP.BF16.F32.PACK_AB R165, R179, R178 ;  /* 0x000000b2b3a5723e */ /* 0x002fe200000010ff */
[----:B------:R-:W-:-:S04]  /*da70*/  FADD.FTZ R178, R178, R175 ;  /* 0x000000afb2b27221 */ /* 0x000fc80000010000 */
[----:B------:R-:W-:-:S04]  /*da80*/  FADD.FTZ R179, R179, R178 ;  /* 0x000000b2b3b37221 */ /* 0x000fc80000010000 */
[----:B--2---:R-:W-:Y:S01]  /*da90*/  FADD.FTZ R10, R182, R179 ;  /* 0x000000b3b60a7221 */ /* 0x004fe20000010000 */
[----:B---3--:R-:W-:-:S03]  /*daa0*/  F2FP.BF16.F32.PACK_AB R167, R183, R182 ;  /* 0x000000b6b7a7723e */ /* 0x008fc600000010ff */
[----:B------:R-:W-:Y:S02]  /*dab0*/  FADD.FTZ R10, R183, R10 ;  /* 0x0000000ab70a7221 */ /* 0x000fe40000010000 */
[----:B------:R0:W-:Y:S01]  /*dac0*/  STSM.16.M88.4 [R192], R164 ;  /* 0x000000a4c0007844 */ /* 0x0001e20000000200 */
[----:B------:R-:W-:-:S06]  /*dad0*/  WARPGROUP.ARRIVE ;  /* 0x00000000000079c5 */ /* 0x000fcc0000000000 */
        /* <DEDUP_REMOVED lines=33> */
[----:B0-----:R-:W-:-:S07]  /*dcf0*/  IMAD.MOV.U32 R184, RZ, RZ, R203 ;  /* 0x000000ffffb87224 */ /* 0x001fce00078e00cb */
.L_x_5053:
[----:B------:R-:W-:-:S13]  /*dd00*/  R2UR UR7, R198 ;  /* 0x00000000c60772ca */ /* 0x000fda00000e0000 */
[----:B------:R-:W-:-:S13]  /*dd10*/  ISETP.GE.AND P2, PT, R184, UR7, PT ;  /* 0x00000007b8007c0c */ /* 0x000fda000bf46270 */
[----:B------:R-:W-:Y:S05]  /*dd20*/  @!P2 BRA `(.L_x_5063) ;  /* 0x00000034008ca947 */ /* 0x000fea0003800000 */
[----:B--2---:R-:W-:Y:S01]  /*dd30*/  IMAD.MOV.U32 R204, RZ, RZ, R188 ;  /* 0x000000ffffcc7224 */ /* 0x004fe200078e00bc */
[----:B------:R-:W-:Y:S01]  /*dd40*/  ULDC UR61, c[0x0][0xadc] ;  /* 0x0002b700003d7ab9 */ /* 0x000fe20000000800 */
[----:B------:R-:W-:Y:S02]  /*dd50*/  IMAD.MOV.U32 R203, RZ, RZ, R23 ;  /* 0x000000ffffcb7224 */ /* 0x000fe400078e0017 */
[----:B------:R-:W-:-:S07]  /*dd60*/  IMAD.MOV.U32 R206, RZ, RZ, R11 ;  /* 0x000000ffffce7224 */ /* 0x000fce00078e000b */
.L_x_5080:
[----:B------:R-:W-:-:S05]  /*dd70*/  VIADD R11, R206, 0x1 ;  /* 0x00000001ce0b7836 */ /* 0x000fca0000000000 */
[----:B------:R-:W-:-:S04]  /*dd80*/  ISETP.NE.AND P2, PT, R11, 0x2, PT ;  /* 0x000000020b00780c */ /* 0x000fc80003f45270 */
[----:B------:R-:W-:Y:S02]  /*dd90*/  SEL R23, RZ, 0x1, P2 ;  /* 0x00000001ff177807 */ /* 0x000fe40001000000 */
[----:B------:R-:W-:Y:S02]  /*dda0*/  SEL R11, R11, RZ, P2 ;  /* 0x000000ff0b0b7207 */ /* 0x000fe40001000000 */
[----:B------:R-:W-:-:S13]  /*ddb0*/  R2UR UR6, R23 ;  /* 0x00000000170672ca */ /* 0x000fda00000e0000 */
[----:B------:R-:W-:Y:S01]  /*ddc0*/  ULOP3.LUT UR60, UR60, UR6, URZ, 0x3c, !UPT ;  /* 0x000000063c3c7292 */ /* 0x000fe2000f8e3c3f */
[----:B---3--:R-:W-:Y:S11]  /*ddd0*/  @!P0 BRA `(.L_x_5064) ;  /* 0x0000000000048947 */ /* 0x008ff60003800000 */
[----:B------:R-:W-:Y:S01]  /*dde0*/  BPT.TRAP 0x1 ;  /* 0x000000040000795c */ /* 0x000fe20000300000 */
.L_x_5064:
[----:B------:R-:W-:Y:S02]  /*ddf0*/  IMAD.U32 R189, RZ, RZ, UR60 ;  /* 0x0000003cffbd7e24 */ /* 0x000fe4000f8e00ff */
[----:B------:R-:W-:-:S03]  /*de00*/  IMAD R202, R11, 0x8, R199 ;  /* 0x000000080bca7824 */ /* 0x000fc600078e02c7 */
[----:B------:R-:W-:-:S04]  /*de10*/  SHF.L.U32 R189, R189, 0x1f, RZ ;  /* 0x0000001fbdbd7819 */ /* 0x000fc800000006ff */
[----:B------:R0:W1:Y:S01]  /*de20*/  SYNCS.PHASECHK.TRANS64.TRYWAIT P2, [R202+URZ+0x38830], R189 ;  /* 0x038830bdca0075a7 */ /* 0x000062000804017f */
[----:B------:R-:W-:Y:S05]  /*de30*/  @!P0 BRA `(.L_x_5065) ;  /* 0x0000000000048947 */ /* 0x000fea0003800000 */
[----:B------:R-:W-:Y:S01]  /*de40*/  BPT.TRAP 0x1 ;  /* 0x000000040000795c */ /* 0x000fe20000300000 */
.L_x_5065:
[----:B------:R-:W-:Y:S01]  /*de50*/  IMAD R23, R11, 0x200, R194 ;  /* 0x000002000b177824 */ /* 0x000fe200078e02c2 */
[----:B-1----:R-:W-:Y:S06]  /*de60*/  @P2 BRA `(.L_x_5066) ;  /* 0x0000000000082947 */ /* 0x002fec0003800000 */
[----:B------:R-:W1:Y:S02]  /*de70*/  SYNCS.PHASECHK.TRANS64.TRYWAIT P2, [R202+URZ+0x38830], R189 ;  /* 0x038830bdca0075a7 */ /* 0x000e64000804017f */
[----:B-1----:R-:W-:Y:S05]  /*de80*/  @!P2 BRA `(.L_x_5067) ;  /* 0x000000c4005ca947 */ /* 0x002fea0003800000 */
.L_x_5066:
[----:B------:R-:W-:Y:S01]  /*de90*/  R2UR UR58, R23 ;  /* 0x00000000173a72ca */ /* 0x000fe200000e0000 */
[----:B------:R-:W-:Y:S01]  /*dea0*/  WARPGROUP.ARRIVE ;  /* 0x00000000000079c5 */ /* 0x000fe20000000000 */
        /* <DEDUP_REMOVED lines=8> */
[----:B------:R-:W-:Y:S01]  /*df30*/  VIADD R188, R23, 0x4 ;  /* 0x0000000417bc7836 */ /* 0x000fe20000000000 */
        /* <DEDUP_REMOVED lines=22> */
.L_x_5068:
[----:B------:R2:W3:Y:S01]  /*e0a0*/  SYNCS.PHASECHK.TRANS64.TRYWAIT P2, [R202+URZ+0x38850], R189 ;  /* 0x038850bdca0075a7 */ /* 0x0004e2000804017f */
[----:B------:R-:W-:Y:S05]  /*e0b0*/  @!P0 BRA `(.L_x_5069) ;  /* 0x0000000000048947 */ /* 0x000fea0003800000 */
[----:B------:R-:W-:Y:S01]  /*e0c0*/  BPT.TRAP 0x1 ;  /* 0x000000040000795c */ /* 0x000fe20000300000 */
.L_x_5069:
[----:B------:R-:W-:Y:S01]  /*e0d0*/  IMAD R23, R11, 0x1000, R17 ;  /* 0x000010000b177824 */ /* 0x000fe200078e0211 */
[----:B---3--:R-:W-:Y:S06]  /*e0e0*/  @P2 BRA `(.L_x_5070) ;  /* 0x0000000000082947 */ /* 0x008fec0003800000 */
[----:B------:R-:W3:Y:S02]  /*e0f0*/  SYNCS.PHASECHK.TRANS64.TRYWAIT P2, [R202+URZ+0x38850], R189 ;  /* 0x038850bdca0075a7 */ /* 0x000ee4000804017f */
[----:B---3--:R-:W-:Y:S05]  /*e100*/  @!P2 BRA `(.L_x_5071) ;  /* 0x000000c000d0a947 */ /* 0x008fea0003800000 */
.L_x_5070:
[----:B------:R-:W-:Y:S01]  /*e110*/  R2UR UR58, R23 ;  /* 0x00000000173a72ca */ /* 0x000fe200000e0000 */
[----:B------:R-:W-:Y:S01]  /*e120*/  WARPGROUP.ARRIVE ;  /* 0x00000000000079c5 */ /* 0x000fe20000000000 */
[----:B------:R-:W-:Y:S01]  /*e130*/  R2UR UR56, R6 ;  /* 0x00000000063872ca */ /* 0x000fe200000e0000 */
[----:B------:R-:W-:Y:S01]  /*e140*/  UMOV UR59, 0x40000040 ;  /* 0x40000040003b7882 */ /* 0x000fe20000000000 */
[----:B------:R-:W-:Y:S01]  /*e150*/  R2UR UR57, R7 ;  /* 0x00000000073972ca */ /* 0x000fe200000e0000 */
        /* <DEDUP_REMOVED lines=19> */
[----:B------:R-:W4:Y:S01]  /*e290*/  S2R R205, SR_TID.X ;  /* 0x0000000000cd7919 */ /* 0x000f220000002100 */
[----:B------:R-:W-:Y:S01]  /*e2a0*/  UMOV UR55, 0x40000040 ;  /* 0x4000004000377882 */ /* 0x000fe20000000000 */
[----:B------:R-:W-:Y:S01]  /*e2b0*/  IMAD.MOV.U32 R212, RZ, RZ, R187 ;  /* 0x000000ffffd47224 */ /* 0x000fe200078e00bb */
[----:B----4-:R-:W-:Y:S01]  /*e2c0*/  SHF.R.U32.HI R205, RZ, 0x7, R205 ;  /* 0x00000007ffcd7819 */ /* 0x010fe200000116cd */
[----:B------:R-:W-:-:S02]  /*e2d0*/  WARPGROUP.DEPBAR.LE gsb0, 0x0 ;  /* 0x00008000000079c5 */ /* 0x000fc40000010000 */
        /* <DEDUP_REMOVED lines=36> */
[----:B------:R-:W4:Y:S01]  /*e520*/  SHFL.IDX PT, R188, R205, RZ, 0x1f ;  /* 0x00001fffcdbc7589 */ /* 0x000f2200000e0000 */
[----:B------:R-:W-:Y:S01]  /*e530*/  UMOV UR59, 0x40000040 ;  /* 0x40000040003b7882 */ /* 0x000fe20000000000 */
[----:B----4-:R-:W-:Y:S01]  /*e540*/  ISETP.GT.AND P2, PT, R188, 0x7f, PT ;  /* 0x0000007fbc00780c */ /* 0x010fe20003f44270 */
[----:B------:R-:W-:-:S03]  /*e550*/  VIADD R188, R23, 0x800 ;  /* 0x0000080017bc7836 */ /* 0x000fc60000000000 */
[----:B0123--:R-:W-:-:S05]  /*e560*/  SEL R189, RZ, 0x2, !P2 ;  /* 0x00000002ffbd7807 */ /* 0x00ffca0005000000 */
[----:B------:R-:W-:Y:S02]  /*e570*/  IMAD.IADD R205, R186, 0x1, R189 ;  /* 0x00000001bacd7824 */ /* 0x000fe400078e02bd */
[----:B------:R-:W-:-:S03]  /*e580*/  IMAD.IADD R207, R189, 0x1, R188 ;  /* 0x00000001bdcf7824 */ /* 0x000fc600078e02bc */
[----:B------:R-:W-:Y:S01]  /*e590*/  R2UR UR56, R205 ;  /* 0x00000000cd3872ca */ /* 0x000fe200000e0000 */
[----:B------:R-:W-:Y:S01]  /*e5a0*/  IMAD.MOV.U32 R205, RZ, RZ, 0x4 ;  /* 0x00000004ffcd7424 */ /* 0x000fe200078e00ff */
[----:B------:R-:W-:-:S04]  /*e5b0*/  R2UR UR58, R207 ;  /* 0x00000000cf3a72ca */ /* 0x000fc800000e0000 */
        /* <DEDUP_REMOVED lines=9> */
[----:B------:R-:W-:Y:S01]  /*e650*/  R2UR UR7, R201 ;  /* 0x00000000c90772ca */ /* 0x000fe200000e0000 */
[----:B------:R-:W-:Y:S02]  /*e660*/  WARPGROUP.DEPBAR.LE gsb0, 0x0 ;  /* 0x00008000000079c5 */ /* 0x000fe40000010000 */
[----:B------:R-:W-:-:S06]  /*e670*/  WARPGROUP.ARRIVE ;  /* 0x00000000000079c5 */ /* 0x000fcc0000000000 */
[----:B------:R-:W-:Y:S01]  /*e680*/  HGMMA.64x64x16.F32.BF16 R152, gdesc[UR8], R152, gsb0 ;  /* 0x00e00000089879f0 */ /* 0x000fe20008001898 */
[----:B------:R-:W-:Y:S01]  /*e690*/  ULDC UR10, c[0x0][0x288] ;  /* 0x0000a200000a7ab9 */ /* 0x000fe20000000800 */
[----:B------:R-:W-:Y:S01]  /*e6a0*/  ULDC UR11, c[0x0][0xad8] ;  /* 0x0002b600000b7ab9 */ /* 0x000fe20000000800 */
[----:B------:R-:W-:Y:S02]  /*e6b0*/  WARPGROUP.DEPBAR.LE gsb0, 0x0 ;  /* 0x00008000000079c5 */ /* 0x000fe40000010000 */
[----:B------:R-:W-:-:S06]  /*e6c0*/  WARPGROUP.ARRIVE ;  /* 0x00000000000079c5 */ /* 0x000fcc0000000000 */
[----:B------:R-:W-:Y:S01]  /*e6d0*/  HGMMA.64x64x16.F32.BF16 R152, gdesc[UR12], R152, gsb0 ;  /* 0x00e000000c9879f0 */ /* 0x000fe20008001898 */
[----:B------:R-:W-:Y:S02]  /*e6e0*/  ULDC UR15, c[0x0][0x2f0] ;  /* 0x0000bc00000f7ab9 */ /* 0x000fe40000000800 */
        /* <DEDUP_REMOVED lines=182> */
[----:B------:R-:W-:Y:S01]  /*f250*/  IADD3 R23, R188, R189, R23 ;  /* 0x000000bdbc177210 */ /* 0x000fe20007ffe017 */
[----:B------:R-:W-:-:S05]  /*f260*/  @!P1 VIADD R188, R202, 0x38840 ;  /* 0x00038840cabc9836 */ /* 0x000fca0000000000 */
        /* <DEDUP_REMOVED lines=8> */
[----:B------:R-:W-:Y:S01]  /*f2f0*/  @P2 IMAD.HI.U32 R23, R187, UR6, RZ ;  /* 0x00000006bb172c27 */ /* 0x000fe2000f8e00ff */
[----:B------:R-:W-:-:S04]  /*f300*/  @UP0 ULDC UR6, c[0x0][0x450] ;  /* 0x0001140000060ab9 */ /* 0x000fc80000000800 */
[----:B------:R-:W-:Y:S01]  /*f310*/  @P2 SHF.R.U32.HI R212, RZ, UR6, R23 ;  /* 0x00000006ffd42c19 */ /* 0x000fe20008011617 */
[----:B------:R-:W-:-:S04]  /*f320*/  IMAD.SHL.U32 R23, R184, 0x40, RZ ;  /* 0x00000040b8177824 */ /* 0x000fc800078e00ff */
[----:B------:R-:W0:Y:S01]  /*f330*/  SHFL.IDX PT, R205, R212, RZ, 0x1c1f ;  /* 0x001c1fffd4cd7589 */ /* 0x000e2200000e0000 */
[----:B------:R-:W-:-:S05]  /*f340*/  IADD3 R189, -R2, 0x1, -R23 ;  /* 0x0000000102bd7810 */ /* 0x000fca0007ffe917 */
[----:B------:R-:W-:-:S04]  /*f350*/  IMAD R189, R16, UR15, R189 ;  /* 0x0000000f10bd7c24 */ /* 0x000fc8000f8e02bd */
[----:B------:R-:W-:-:S04]  /*f360*/  VIADD R189, R189, -UR10 ;  /* 0x8000000abdbd7c36 */ /* 0x000fc80008000000 */
[C---:B------:R-:W-:Y:S02]  /*f370*/  VIADD R209, R189.reuse, UR11 ;  /* 0x0000000bbdd17c36 */ /* 0x040fe40008000000 */
[----:B------:R-:W-:Y:S02]  /*f380*/  VIADD R210, R189, UR7 ;  /* 0x00000007bdd27c36 */ /* 0x000fe40008000000 */
[--C-:B0-----:R-:W-:Y:S02]  /*f390*/  IMAD.IADD R211, R209, 0x1, R205.reuse ;  /* 0x00000001d1d37824 */ /* 0x101fe400078e02cd */
[----:B------:R-:W-:Y:S01]  /*f3a0*/  IMAD.IADD R207, R210, 0x1, R205 ;  /* 0x00000001d2cf7824 */ /* 0x000fe200078e02cd */
[----:B------:R-:W-:Y:S02]  /*f3b0*/  WARPGROUP.DEPBAR.LE gsb0, 0x0 ;  /* 0x00008000000079c5 */ /* 0x000fe40000010000 */
[----:B------:R-:W-:-:S06]  /*f3c0*/  WARPGROUP.ARRIVE ;  /* 0x00000000000079c5 */ /* 0x000fcc0000000000 */
[----:B------:R-:W-:Y:S03]  /*f3d0*/  HGMMA.64x64x16.F32.BF16 R152, gdesc[UR56], R152, gsb0 ;  /* 0x00e00000389879f0 */ /* 0x000fe60008001898 */
[----:B------:R-:W-:Y:S02]  /*f3e0*/  WARPGROUP.DEPBAR.LE gsb0, 0x0 ;  /* 0x00008000000079c5 */ /* 0x000fe40000010000 */
[----:B------:R0:W-:Y:S01]  /*f3f0*/  @!P1 SYNCS.ARRIVE.TRANS64.RED.A1T0 RZ, [R188+URZ], RZ ;  /* 0x000000ffbcff99a7 */ /* 0x0001e2000810043f */
[----:B------:R-:W-:Y:S05]  /*f400*/  @!P6 BRA `(.L_x_5072) ;  /* 0x000000000064e947 */ /* 0x000fea0003800000 */
[----:B------:R-:W-:Y:S01]  /*f410*/  ULDC UR7, c[0x0][0x2f0] ;  /* 0x0000bc0000077ab9 */ /* 0x000fe20000000800 */
[----:B------:R-:W-:Y:S01]  /*f420*/  ULDC UR6, c[0x0][0x288] ;  /* 0x0000a20000067ab9 */ /* 0x000fe20000000800 */
[----:B0-----:R-:W-:Y:S01]  /*f430*/  IMAD R188, R16, UR7, R205 ;  /* 0x0000000710bc7c24 */ /* 0x001fe2000f8e02cd */
        /* <DEDUP_REMOVED lines=12> */
.L_x_5074:
[----:B------:R-:W-:-:S05]  /*f500*/  IMAD.U32 R208, RZ, RZ, UR61 ;  /* 0x0000003dffd07e24 */ /* 0x000fca000f8e00ff */
[----:B------:R-:W-:-:S13]  /*f510*/  ISETP.NE.AND P2, PT, R208, 0x1, PT ;  /* 0x00000001d000780c */ /* 0x000fda0003f45270 */
[----:B------:R-:W0:Y:S02]  /*f520*/  @P2 LDC.64 R188, c[0x0][0xae0] ;  /* 0x0002b800ffbc2b82 */ /* 0x000e240000000a00 */
[----:B0-----:R-:W-:-:S05]  /*f530*/  @P2 IMAD.HI.U32 R188, R205, R188, RZ ;  /* 0x000000bccdbc2227 */ /* 0x001fca00078e00ff */
[----:B------:R-:W-:-:S07]  /*f540*/  @P2 SHF.R.U32.HI R205, RZ, R189, R188 ;  /* 0x000000bdffcd2219 */ /* 0x000fce00000116bc */
.L_x_5075:
[----:B------:R-:W-:Y:S05]  /*f550*/  BSYNC B0 ;  /* 0x0000000000007941 */ /* 0x000fea0003800000 */
.L_x_5073:
[----:B------:R-:W-:-:S04]  /*f560*/  IMAD R205, R205, R208, -R23 ;  /* 0x000000d0cdcd7224 */ /* 0x000fc800078e0a17 */
[----:B------:R-:W-:-:S05]  /*f570*/  IMAD.IADD R188, R205, 0x1, -R2 ;  /* 0x00000001cdbc7824 */ /* 0x000fca00078e0a02 */
[----:B------:R-:W-:Y:S02]  /*f580*/  VIADDMNMX R211, R188, R208, R211, PT ;  /* 0x000000d0bcd37246 */ /* 0x000fe400038001d3 */
[----:B------:R-:W-:-:S07]  /*f590*/  VIMNMX R207, R207, R188, !PT ;  /* 0x000000bccfcf7248 */ /* 0x000fce0007fe0100 */
.L_x_5072:
[----:B------:R-:W-:-:S04]  /*f5a0*/  ISETP.GT.AND P2, PT, R184, -0x1, PT ;  /* 0xffffffffb800780c */ /* 0x000fc80003f44270 */
[C---:B------:R-:W-:Y:S02]  /*f5b0*/  ISETP.GT.AND P3, PT, R207.reuse, RZ, P2 ;  /* 0x000000ffcf00720c */ /* 0x040fe40001764270 */
[----:B------:R-:W-:Y:S02]  /*f5c0*/  ISETP.GT.AND P5, PT, R207, 0x1, P2 ;  /* 0x00000001cf00780c */ /* 0x000fe400017a4270 */
[----:B------:R-:W-:Y:S02]  /*f5d0*/  ISETP.LT.OR P4, PT, R211, 0x1, P3 ;  /* 0x00000001d300780c */ /* 0x000fe40001f81670 */
[C---:B------:R-:W-:Y:S02]  /*f5e0*/  ISETP.GT.AND P3, PT, R207.reuse, 0x8, P2 ;  /* 0x00000008cf00780c */ /* 0x040fe40001764270 */
[----:B------:R-:W-:Y:S02]  /*f5f0*/  FSEL R208, R152, -INF , !P4 ;  /* 0xff80000098d07808 */ /* 0x000fe40006000000 */
[----:B------:R-:W-:-:S02]  /*f600*/  ISETP.GT.AND P4, PT, R207, 0x9, P2 ;  /* 0x00000009cf00780c */ /* 0x000fc40001784270 */
[C---:B------:R-:W-:Y:S02]  /*f610*/  ISETP.LT.OR P5, PT, R211.reuse, 0x2, P5 ;  /* 0x00000002d300780c */ /* 0x040fe40002fa1670 */
[C---:B------:R-:W-:Y:S02]  /*f620*/  ISETP.LT.OR P3, PT, R211.reuse, 0x9, P3 ;  /* 0x00000009d300780c */ /* 0x040fe40001f61670 */
[----:B------:R-:W-:Y:S02]  /*f630*/  ISETP.LT.OR P4, PT, R211, 0xa, P4 ;  /* 0x0000000ad300780c */ /* 0x000fe40002781670 */
[----:B------:R-:W-:Y:S02]  /*f640*/  FSEL R205, R153, -INF , !P5 ;  /* 0xff80000099cd7808 */ /* 0x000fe40006800000 */
[----:B------:R-:W-:Y:S01]  /*f650*/  FSEL R189, R156, -INF , !P3 ;  /* 0xff8000009cbd7808 */ /* 0x000fe20005800000 */
[----:B------:R-:W1:Y:S01]  /*f660*/  SHFL.IDX PT, R153, R212, 0x1, 0x1c1f ;  /* 0x003c1f00d4997f89 */ /* 0x000e6200000e0000 */
[----:B0-----:R-:W-:-:S02]  /*f670*/  FSEL R188, R157, -INF , !P4 ;  /* 0xff8000009dbc7808 */ /* 0x001fc40006000000 */
        /* <DEDUP_REMOVED lines=10> */
[----:B------:R-:W-:Y:S01]  /*f720*/  ISETP.GT.AND P3, PT, R207, 0x20, P2 ;  /* 0x00000020cf00780c */ /* 0x000fe20001764270 */
[--C-:B-1----:R-:W-:Y:S01]  /*f730*/  IMAD.IADD R209, R209, 0x1, R153.reuse ;  /* 0x00000001d1d17824 */ /* 0x102fe200078e0299 */
[----:B------:R-:W-:Y:S01]  /*f740*/  ISETP.GT.AND P4, PT, R207, 0x21, P2 ;  /* 0x00000021cf00780c */ /* 0x000fe20001784270 */
[----:B------:R-:W-:Y:S01]  /*f750*/  IMAD.IADD R210, R210, 0x1, R153 ;  /* 0x00000001d2d27824 */ /* 0x000fe200078e0299 */
        /* <DEDUP_REMOVED lines=9> */
[C---:B------:R-:W-:Y:S02]  /*f7f0*/  ISETP.LT.OR P5, PT, R211.reuse, 0x29, P5 ;  /* 0x00000029d300780c */ /* 0x040fe40002fa1670 */
[C---:B------:R-:W-:Y:S02]  /*f800*/  ISETP.LT.OR P3, PT, R211.reuse, 0x2a, P3 ;  /* 0x0000002ad300780c */ /* 0x040fe40001f61670 */
[----:B------:R-:W-:Y:S02]  /*f810*/  ISETP.LT.OR P4, PT, R211, 0x31, P4 ;  /* 0x00000031d300780c */ /* 0x000fe40002781670 */
[----:B------:R-:W-:-:S02]  /*f820*/  FSEL R172, R172, -INF , !P5 ;  /* 0xff800000acac7808 */ /* 0x000fc40006800000 */
[----:B------:R-:W-:Y:S02]  /*f830*/  FSEL R173, R173, -INF , !P3 ;  /* 0xff800000adad7808 */ /* 0x000fe40005800000 */
[----:B------:R-:W-:Y:S02]  /*f840*/  FSEL R176, R176, -INF , !P4 ;  /* 0xff800000b0b07808 */ /* 0x000fe40006000000 */
[C---:B------:R-:W-:Y:S02]  /*f850*/  ISETP.GT.AND P5, PT, R207.reuse, 0x31, P2 ;  /* 0x00000031cf00780c */ /* 0x040fe400017a4270 */
[C---:B------:R-:W-:Y:S02]  /*f860*/  ISETP.GT.AND P3, PT, R207.reuse, 0x38, P2 ;  /* 0x00000038cf00780c */ /* 0x040fe40001764270 */
[----:B------:R-:W-:Y:S02]  /*f870*/  ISETP.GT.AND P4, PT, R207, 0x39, P2 ;  /* 0x00000039cf00780c */ /* 0x000fe40001784270 */
[----:B------:R-:W-:-:S02]  /*f880*/  ISETP.LT.OR P5, PT, R211, 0x32, P5 ;  /* 0x00000032d300780c */ /* 0x000fc40002fa1670 */
[C---:B------:R-:W-:Y:S02]  /*f890*/  ISETP.LT.OR P3, PT, R211.reuse, 0x39, P3 ;  /* 0x00000039d300780c */ /* 0x040fe40001f61670 */
[----:B------:R-:W-:Y:S02]  /*f8a0*/  ISETP.LT.OR P4, PT, R211, 0x3a, P4 ;  /* 0x0000003ad300780c */ /* 0x000fe40002781670 */
[----:B------:R-:W-:Y:S02]  /*f8b0*/  FSEL R177, R177, -INF , !P5 ;  /* 0xff800000b1b17808 */ /* 0x000fe40006800000 */
[----:B------:R-:W-:Y:S02]  /*f8c0*/  FSEL R180, R180, -INF , !P3 ;  /* 0xff800000b4b47808 */ /* 0x000fe40005800000 */
[----:B------:R-:W-:Y:S01]  /*f8d0*/  FSEL R181, R181, -INF , !P4 ;  /* 0xff800000b5b57808 */ /* 0x000fe20006000000 */
[----:B------:R-:W-:Y:S06]  /*f8e0*/  @!P6 BRA `(.L_x_5076) ;  /* 0x000000000064e947 */ /* 0x000fec0003800000 */
[----:B------:R-:W-:Y:S01]  /*f8f0*/  ULDC UR7, c[0x0][0x2f0] ;  /* 0x0000bc0000077ab9 */ /* 0x000fe20000000800 */
[----:B------:R-:W-:Y:S01]  /*f900*/  ULDC UR6, c[0x0][0x288] ;  /* 0x0000a20000067ab9 */ /* 0x000fe20000000800 */
        /* <DEDUP_REMOVED lines=13> */
.L_x_5078:
[----:B------:R-:W-:-:S05]  /*f9e0*/  IMAD.U32 R212, RZ, RZ, UR61 ;  /* 0x0000003dffd47e24 */ /* 0x000fca000f8e00ff */
[----:B------:R-:W-:-:S13]  /*f9f0*/  ISETP.NE.AND P3, PT, R212, 0x1, PT ;  /* 0x00000001d400780c */ /* 0x000fda0003f65270 */
[----:B------:R-:W0:Y:S02]  /*fa00*/  @P3 LDC.64 R152, c[0x0][0xae0] ;  /* 0x0002b800ff983b82 */ /* 0x000e240000000a00 */
[----:B0-----:R-:W-:-:S05]  /*fa10*/  @P3 IMAD.HI.U32 R152, R168, R152, RZ ;  /* 0x00000098a8983227 */ /* 0x001fca00078e00ff */
[----:B------:R-:W-:-:S07]  /*fa20*/  @P3 SHF.R.U32.HI R168, RZ, R153, R152 ;  /* 0x00000099ffa83219 */ /* 0x000fce0000011698 */
.L_x_5079:
[----:B------:R-:W-:Y:S05]  /*fa30*/  BSYNC B0 ;  /* 0x0000000000007941 */ /* 0x000fea0003800000 */
.L_x_5077:
[----:B------:R-:W-:-:S04]  /*fa40*/  IMAD R23, R168, R212, -R23 ;  /* 0x000000d4a8177224 */ /* 0x000fc800078e0a17 */
[----:B------:R-:W-:-:S05]  /*fa50*/  IMAD.IADD R23, R23, 0x1, -R2 ;  /* 0x0000000117177824 */ /* 0x000fca00078e0a02 */
[----:B------:R-:W-:Y:S02]  /*fa60*/  VIADDMNMX R209, R23, R212, R209, PT ;  /* 0x000000d417d17246 */ /* 0x000fe400038001d1 */
[----:B------:R-:W-:-:S07]  /*fa70*/  VIMNMX R210, R210, R23, !PT ;  /* 0x00000017d2d27248 */ /* 0x000fce0007fe0100 */
.L_x_5076:
[----:B------:R-:W-:Y:S01]  /*fa80*/  FMNMX.FTZ R152, R208, R203, !PT ;  /* 0x000000cbd0987209 */ /* 0x000fe20007810000 */
[----:B------:R-:W-:Y:S01]  /*fa90*/  ULDC UR6, c[0x0][0xa80] ;  /* 0x0002a00000067ab9 */ /* 0x000fe20000000800 */
[----:B------:R-:W-:Y:S01]  /*faa0*/  ISETP.GT.AND P3, PT, R210, 0x1, P2 ;  /* 0x00000001d200780c */ /* 0x000fe20001764270 */
[----:B------:R-:W-:Y:S01]  /*fab0*/  UMOV UR11, 0x40000040 ;  /* 0x40000040000b7882 */ /* 0x000fe20000000000 */
[----:B------:R-:W-:Y:S01]  /*fac0*/  FMNMX.FTZ R152, R205, R152, !PT ;  /* 0x00000098cd987209 */ /* 0x000fe20007810000 */
[----:B------:R-:W-:Y:S01]  /*fad0*/  @!P1 VIADD R202, R202, 0x38860 ;  /* 0x00038860caca9836 */ /* 0x000fe20000000000 */
        /* <DEDUP_REMOVED lines=10> */
[----:B------:R-:W-:Y:S02]  /*fb80*/  ISETP.LT.OR P4, PT, R209, 0x9, P4 ;  /* 0x00000009d100780c */ /* 0x000fe40002781670 */
[----:B------:R-:W-:Y:S02]  /*fb90*/  FMNMX.FTZ R152, R165, R152, !PT ;  /* 0x00000098a5987209 */ /* 0x000fe40007810000 */
[----:B------:R-:W-:Y:S02]  /*fba0*/  ISETP.GT.AND P5, PT, R210, 0x9, P2 ;  /* 0x00000009d200780c */ /* 0x000fe400017a4270 */
[----:B------:R-:W-:Y:S02]  /*fbb0*/  FMNMX.FTZ R23, R157, R152, !PT ;  /* 0x000000989d177209 */ /* 0x000fe40007810000 */
[----:B------:R-:W-:-:S02]  /*fbc0*/  FSEL R158, R158, -INF , !P4 ;  /* 0xff8000009e9e7808 */ /* 0x000fc40006000000 */
        /* <DEDUP_REMOVED lines=14> */
[C---:B------:R-:W-:Y:S01]  /*fcb0*/  ISETP.GT.AND P4, PT, R210.reuse, 0x19, P2 ;  /* 0x00000019d200780c */ /* 0x040fe20001784270 */
[----:B------:R-:W0:Y:S01]  /*fcc0*/  SHFL.BFLY PT, R23, R152, 0x2, 0x1f ;  /* 0x0c401f0098177f89 */ /* 0x000e2200000e0000 */
[----:B------:R-:W-:Y:S02]  /*fcd0*/  FSEL R163, R163, -INF , !P5 ;  /* 0xff800000a3a37808 */ /* 0x000fe40006800000 */
[----:B------:R-:W-:Y:S02]  /*fce0*/  ISETP.GT.AND P5, PT, R210, 0x20, P2 ;  /* 0x00000020d200780c */ /* 0x000fe400017a4270 */
[----:B------:R-:W-:-:S02]  /*fcf0*/  ISETP.LT.OR P4, PT, R209, 0x1a, P4 ;  /* 0x0000001ad100780c */ /* 0x000fc40002781670 */
[----:B------:R-:W-:Y:S02]  /*fd00*/  ISETP.LT.OR P5, PT, R209, 0x21, P5 ;  /* 0x00000021d100780c */ /* 0x000fe40002fa1670 */
[----:B------:R-:W-:Y:S02]  /*fd10*/  FSEL R167, R167, -INF , !P4 ;  /* 0xff800000a7a77808 */ /* 0x000fe40006000000 */
[----:B------:R-:W-:Y:S02]  /*fd20*/  ISETP.GT.AND P4, PT, R210, 0x28, P2 ;  /* 0x00000028d200780c */ /* 0x000fe40001784270 */
[----:B------:R-:W-:Y:S02]  /*fd30*/  R2UR UR7, R198 ;  /* 0x00000000c60772ca */ /* 0x000fe400000e0000 */
[----:B------:R-:W-:Y:S02]  /*fd40*/  ISETP.LT.OR P4, PT, R209, 0x29, P4 ;  /* 0x00000029d100780c */ /* 0x000fe40002781670 */
[----:B------:R-:W-:-:S02]  /*fd50*/  @!P1 PRMT R202, RZ, 0x654, R202 ;  /* 0x00000654ffca9816 */ /* 0x000fc400000000ca */
[----:B------:R-:W-:Y:S02]  /*fd60*/  FSEL R207, R174, -INF , !P4 ;  /* 0xff800000aecf7808 */ /* 0x000fe40006000000 */
[----:B------:R-:W-:Y:S02]  /*fd70*/  ISETP.GT.AND P4, PT, R210, 0x30, P2 ;  /* 0x00000030d200780c */ /* 0x000fe40001784270 */
[----:B0-----:R-:W-:Y:S02]  /*fd80*/  FMNMX.FTZ R153, R152, R23, !PT ;  /* 0x0000001798997209 */ /* 0x001fe40007810000 */
[----:B------:R-:W-:-:S03]  /*fd90*/  ISETP.LT.OR P4, PT, R209, 0x31, P4 ;  /* 0x00000031d100780c */ /* 0x000fc60002781670 */
[----:B------:R-:W0:Y:S01]  /*fda0*/  SHFL.BFLY PT, R168, R153, 0x1, 0x1f ;  /* 0x0c201f0099a87f89 */ /* 0x000e2200000e0000 */
[----:B------:R-:W-:Y:S02]  /*fdb0*/  FSEL R212, R178, -INF , !P4 ;  /* 0xff800000b2d47808 */ /* 0x000fe40006000000 */
[----:B------:R-:W-:-:S04]  /*fdc0*/  ISETP.GT.AND P4, PT, R210, 0x38, P2 ;  /* 0x00000038d200780c */ /* 0x000fc80001784270 */
[----:B------:R-:W-:Y:S02]  /*fdd0*/  ISETP.LT.OR P4, PT, R209, 0x39, P4 ;  /* 0x00000039d100780c */ /* 0x000fe40002781670 */
        /* <DEDUP_REMOVED lines=9> */
[----:B------:R-:W-:Y:S02]  /*fe70*/  ISETP.GT.AND P3, PT, R210, 0x21, P2 ;  /* 0x00000021d200780c */ /* 0x000fe40001764270 */
[----:B------:R-:W-:Y:S02]  /*fe80*/  FMNMX.FTZ R169, R159, R152, !PT ;  /* 0x000000989fa97209 */ /* 0x000fe40007810000 */
[----:B------:R-:W-:-:S02]  /*fe90*/  ISETP.LT.OR P3, PT, R209, 0x22, P3 ;  /* 0x00000022d100780c */ /* 0x000fc40001f61670 */
[----:B------:R-:W-:Y:S02]  /*fea0*/  FMNMX.FTZ R154, R162, R169, !PT ;  /* 0x000000a9a29a7209 */ /* 0x000fe40007810000 */
[----:B------:R-:W-:Y:S02]  /*feb0*/  FSEL R152, R170, -INF , !P5 ;  /* 0xff800000aa987808 */ /* 0x000fe40006800000 */
        /* <DEDUP_REMOVED lines=13> */
[----:B------:R-:W-:Y:S02]  /*ff90*/  ISETP.GT.AND P2, PT, R210, 0x39, P2 ;  /* 0x00000039d200780c */ /* 0x000fe40001744270 */
[----:B------:R-:W-:Y:S02]  /*ffa0*/  FSEL R210, R179, -INF , !P3 ;  /* 0xff800000b3d27808 */ /* 0x000fe40005800000 */
[----:B------:R-:W-:-:S02]  /*ffb0*/  FMNMX.FTZ R171, R212, R171, !PT ;  /* 0x000000abd4ab7209 */ /* 0x000fc40007810000 */
[----:B------:R-:W-:Y:S02]  /*ffc0*/  FSETP.NEU.FTZ.AND P5, PT, R23, -INF , PT ;  /* 0xff8000001700780b */ /* 0x000fe40003fbd000 */
[----:B------:R-:W-:Y:S02]  /*ffd0*/  ISETP.LT.OR P2, PT, R209, 0x3a, P2 ;  /* 0x0000003ad100780c */ /* 0x000fe40001741670 */
[----:B------:R-:W-:Y:S02]  /*ffe0*/  FSEL R209, R182, -INF , !P4 ;  /* 0xff800000b6d17808 */ /* 0x000fe40006000000 */
[----:B------:R-:W-:Y:S02]  /*fff0*/  FMNMX.FTZ R174, R210, R171, !PT ;  /* 0x000000abd2ae7209 */ /* 0x000fe40007810000 */
[----:B------:R-:W-:Y:S02]  /*10000*/  FSEL R213, R213, RZ, P5 ;  /* 0x000000ffd5d57208 */ /* 0x000fe40002800000 */
[----:B------:R-:W-:-:S02]  /*10010*/  FSEL R214, R183, -INF , !P2 ;  /* 0xff800000b7d67808 */ /* 0x000fc40005000000 */
[----:B------:R-:W-:Y:S01]  /*10020*/  FMNMX.FTZ R175, R209, R174, !PT ;  /* 0x000000aed1af7209 */ /* 0x000fe20007810000 */
[--C-:B------:R-:W-:Y:S01]  /*10030*/  FFMA.FTZ R174, R160, UR6, -R213.reuse ;  /* 0x00000006a0ae7c23 */ /* 0x100fe200080108d5 */
[--C-:B------:R-:W-:Y:S01]  /*10040*/  FFMA.FTZ R188, R188, UR6, -R213.reuse ;  /* 0x00000006bcbc7c23 */ /* 0x100fe200080108d5 */
[--C-:B------:R-:W-:Y:S01]  /*10050*/  FFMA.FTZ R182, R157, UR6, -R213.reuse ;  /* 0x000000069db67c23 */ /* 0x100fe200080108d5 */
[----:B------:R-:W-:Y:S01]  /*10060*/  FMNMX.FTZ R160, R214, R175, !PT ;  /* 0x000000afd6a07209 */ /* 0x000fe20007810000 */
[--C-:B------:R-:W-:Y:S01]  /*10070*/  FFMA.FTZ R175, R161, UR6, -R213.reuse ;  /* 0x00000006a1af7c23 */ /* 0x100fe200080108d5 */
[----:B------:R-:W-:Y:S01]  /*10080*/  MUFU.EX2 R171, R188 ;  /* 0x000000bc00ab7308 */ /* 0x000fe20000000800 */
[--C-:B------:R-:W-:Y:S01]  /*10090*/  FFMA.FTZ R183, R156, UR6, -R213.reuse ;  /* 0x000000069cb77c23 */ /* 0x100fe200080108d5 */
[----:B------:R-:W-:Y:S01]  /*100a0*/  FSEL R156, R23, RZ, P5 ;  /* 0x000000ff179c7208 */ /* 0x000fe20002800000 */
[----:B------:R-:W0:Y:S01]  /*100b0*/  SHFL.BFLY PT, R161, R160, 0x2, 0x1f ;  /* 0x0c401f00a0a17f89 */ /* 0x000e2200000e0000 */
[--C-:B------:R-:W-:Y:S01]  /*100c0*/  FFMA.FTZ R189, R189, UR6, -R213.reuse ;  /* 0x00000006bdbd7c23 */ /* 0x100fe200080108d5 */
[--C-:B------:R-:W-:Y:S01]  /*100d0*/  FFMA.FTZ R208, R208, UR6, -R213.reuse ;  /* 0x00000006d0d07c23 */ /* 0x100fe200080108d5 */
[----:B------:R-:W-:Y:S01]  /*100e0*/  FFMA.FTZ R205, R205, UR6, -R213 ;  /* 0x00000006cdcd7c23 */ /* 0x000fe200080108d5 */
[----:B------:R-:W-:Y:S01]  /*100f0*/  FADD.FTZ R156, -R156, R203 ;  /* 0x000000cb9c9c7221 */ /* 0x000fe20000010100 */
[----:B------:R1:W-:Y:S01]  /*10100*/  MUFU.EX2 R170, R189 ;  /* 0x000000bd00aa7308 */ /* 0x0003e20000000800 */
[--C-:B------:R-:W-:Y:S01]  /*10110*/  FFMA.FTZ R178, R164, UR6, -R213.reuse ;  /* 0x00000006a4b27c23 */ /* 0x100fe200080108d5 */
[--C-:B------:R-:W-:Y:S01]  /*10120*/  FFMA.FTZ R179, R165, UR6, -R213.reuse ;  /* 0x00000006a5b37c23 */ /* 0x100fe200080108d5 */
[----:B------:R-:W-:Y:S01]  /*10130*/  FMUL.FTZ R156, R156, UR6 ;  /* 0x000000069c9c7c20 */ /* 0x000fe20008410000 */
[--C-:B------:R-:W-:Y:S01]  /*10140*/  FFMA.FTZ R172, R172, UR6, -R213.reuse ;  /* 0x00000006acac7c23 */ /* 0x100fe200080108d5 */
[--C-:B------:R-:W-:Y:S01]  /*10150*/  FFMA.FTZ R173, R173, UR6, -R213.reuse ;  /* 0x00000006adad7c23 */ /* 0x100fe200080108d5 */
[--C-:B------:R-:W-:Y:S01]  /*10160*/  FFMA.FTZ R176, R176, UR6, -R213.reuse ;  /* 0x00000006b0b07c23 */ /* 0x100fe200080108d5 */
[--C-:B------:R-:W-:Y:S01]  /*10170*/  FFMA.FTZ R177, R177, UR6, -R213.reuse ;  /* 0x00000006b1b17c23 */ /* 0x100fe200080108d5 */
[----:B------:R-:W-:Y:S01]  /*10180*/  MUFU.EX2 R168, R208 ;  /* 0x000000d000a87308 */ /* 0x000fe20000000800 */
[--C-:B-1----:R-:W-:Y:S01]  /*10190*/  FFMA.FTZ R189, R181, UR6, -R213.reuse ;  /* 0x00000006b5bd7c23 */ /* 0x102fe200080108d5 */
[----:B------:R-:W-:Y:S01]  /*101a0*/  FFMA.FTZ R180, R180, UR6, -R213 ;  /* 0x00000006b4b47c23 */ /* 0x000fe200080108d5 */
[----:B------:R-:W-:-:S04]  /*101b0*/  IMAD R213, R11, 0x1000, R196 ;  /* 0x000010000bd57824 */ /* 0x000fc800078e02c4 */
[C---:B------:R-:W-:Y:S01]  /*101c0*/  VIADD R221, R213.reuse, 0x80 ;  /* 0x00000080d5dd7836 */ /* 0x040fe20000000000 */
[----:B------:R-:W1:Y:S01]  /*101d0*/  MUFU.EX2 R181, R156 ;  /* 0x0000009c00b57308 */ /* 0x000e620000000800 */
[----:B------:R-:W-:Y:S02]  /*101e0*/  R2UR UR10, R213 ;  /* 0x00000000d50a72ca */ /* 0x000fe400000e0000 */
[----:B0-----:R-:W-:-:S05]  /*101f0*/  FMNMX.FTZ R161, R160, R161, !PT ;  /* 0x000000a1a0a17209 */ /* 0x001fca0007810000 */
[----:B------:R-:W0:Y:S01]  /*10200*/  SHFL.BFLY PT, R188, R161, 0x1, 0x1f ;  /* 0x0c201f00a1bc7f89 */ /* 0x000e2200000e0000 */
[----:B------:R2:W3:Y:S08]  /*10210*/  MUFU.EX2 R169, R205 ;  /* 0x000000cd00a97308 */ /* 0x0004f00000000800 */
[----:B------:R-:W-:Y:S01]  /*10220*/  MUFU.EX2 R174, R174 ;  /* 0x000000ae00ae7308 */ /* 0x000fe20000000800 */
        /* <DEDUP_REMOVED lines=14> */
[----:B0-----:R-:W-:Y:S01]  /*10310*/  FMNMX.FTZ R188, R161, R188, !PT ;  /* 0x000000bca1bc7209 */ /* 0x001fe20007810000 */
[----:B------:R-:W-:Y:S01]  /*10320*/  MUFU.EX2 R178, R178 ;  /* 0x000000b200b27308 */ /* 0x000fe20000000800 */
[-C--:B------:R-:W-:Y:S01]  /*10330*/  FMUL.FTZ R49, R49, R181.reuse ;  /* 0x000000b531317220 */ /* 0x080fe20000410000 */
[-C--:B------:R-:W-:Y:S01]  /*10340*/  FMUL.FTZ R52, R52, R181.reuse ;  /* 0x000000b534347220 */ /* 0x080fe20000410000 */
[C---:B------:R-:W-:Y:S01]  /*10350*/  FSETP.NEU.FTZ.AND P2, PT, R188.reuse, -INF , PT ;  /* 0xff800000bc00780b */ /* 0x040fe20003f5d000 */
[----:B------:R-:W-:Y:S01]  /*10360*/  FMUL.FTZ R157, R188, UR6 ;  /* 0x00000006bc9d7c20 */ /* 0x000fe20008410000 */
[-C--:B------:R-:W-:Y:S01]  /*10370*/  FMUL.FTZ R53, R53, R181.reuse ;  /* 0x000000b535357220 */ /* 0x080fe20000410000 */
[-C--:B------:R-:W-:Y:S01]  /*10380*/  FMUL.FTZ R56, R56, R181.reuse ;  /* 0x000000b538387220 */ /* 0x080fe20000410000 */
[-C--:B------:R-:W-:Y:S01]  /*10390*/  FMUL.FTZ R57, R57, R181.reuse ;  /* 0x000000b539397220 */ /* 0x080fe20000410000 */
[----:B------:R-:W0:Y:S01]  /*103a0*/  MUFU.EX2 R179, R179 ;  /* 0x000000b300b37308 */ /* 0x000e220000000800 */
[----:B------:R-:W-:Y:S01]  /*103b0*/  FSEL R157, R157, RZ, P2 ;  /* 0x000000ff9d9d7208 */ /* 0x000fe20001000000 */
[-C--:B------:R-:W-:Y:S01]  /*103c0*/  FMUL.FTZ R60, R60, R181.reuse ;  /* 0x000000b53c3c7220 */ /* 0x080fe20000410000 */
[-C--:B------:R-:W-:Y:S01]  /*103d0*/  FMUL.FTZ R61, R61, R181.reuse ;  /* 0x000000b53d3d7220 */ /* 0x080fe20000410000 */
[-C--:B------:R-:W-:Y:S01]  /*103e0*/  FMUL.FTZ R64, R64, R181.reuse ;  /* 0x000000b540407220 */ /* 0x080fe20000410000 */
[----:B------:R-:W-:Y:S01]  /*103f0*/  FMUL.FTZ R65, R65, R181 ;  /* 0x000000b541417220 */ /* 0x000fe20000410000 */
[--C-:B------:R-:W-:Y:S01]  /*10400*/  FFMA.FTZ R203, R153, UR6, -R157.reuse ;  /* 0x0000000699cb7c23 */ /* 0x100fe2000801089d */
[----:B------:R-:W-:Y:S01]  /*10410*/  FSEL R153, R188, RZ, P2 ;  /* 0x000000ffbc997208 */ /* 0x000fe20001000000 */
[--C-:B------:R-:W-:Y:S01]  /*10420*/  FFMA.FTZ R208, R155, UR6, -R157.reuse ;  /* 0x000000069bd07c23 */ /* 0x100fe2000801089d */
[----:B------:R-:W-:Y:S01]  /*10430*/  ISETP.NE.AND P2, PT, R197, RZ, PT ;  /* 0x000000ffc500720c */ /* 0x000fe20003f45270 */
[--C-:B------:R-:W-:Y:S01]  /*10440*/  FFMA.FTZ R159, R159, UR6, -R157.reuse ;  /* 0x000000069f9f7c23 */ /* 0x100fe2000801089d */
[--C-:B--2---:R-:W-:Y:S01]  /*10450*/  FFMA.FTZ R205, R158, UR6, -R157.reuse ;  /* 0x000000069ecd7c23 */ /* 0x104fe2000801089d */
[----:B------:R-:W-:Y:S01]  /*10460*/  FADD.FTZ R153, -R153, R204 ;  /* 0x000000cc99997221 */ /* 0x000fe20000010100 */
[--C-:B------:R-:W-:Y:S01]  /*10470*/  FFMA.FTZ R215, R211, UR6, -R157.reuse ;  /* 0x00000006d3d77c23 */ /* 0x100fe2000801089d */
[----:B------:R2:W-:Y:S01]  /*10480*/  MUFU.EX2 R204, R159 ;  /* 0x0000009f00cc7308 */ /* 0x0005e20000000800 */
[--C-:B------:R-:W-:Y:S01]  /*10490*/  FFMA.FTZ R163, R163, UR6, -R157.reuse ;  /* 0x00000006a3a37c23 */ /* 0x100fe2000801089d */
[----:B------:R-:W-:Y:S01]  /*104a0*/  FMUL.FTZ R153, R153, UR6 ;  /* 0x0000000699997c20 */ /* 0x000fe20008410000 */
[--C-:B------:R-:W-:Y:S01]  /*104b0*/  FFMA.FTZ R161, R166, UR6, -R157.reuse ;  /* 0x00000006a6a17c23 */ /* 0x100fe2000801089d */
[--C-:B------:R-:W-:Y:S01]  /*104c0*/  FFMA.FTZ R167, R167, UR6, -R157.reuse ;  /* 0x00000006a7a77c23 */ /* 0x100fe2000801089d */
[--C-:B------:R-:W-:Y:S01]  /*104d0*/  FFMA.FTZ R217, R212, UR6, -R157.reuse ;  /* 0x00000006d4d97c23 */ /* 0x100fe2000801089d */
[--C-:B------:R-:W-:Y:S01]  /*104e0*/  FFMA.FTZ R218, R210, UR6, -R157.reuse ;  /* 0x00000006d2da7c23 */ /* 0x100fe2000801089d */
[----:B------:R-:W-:Y:S01]  /*104f0*/  FFMA.FTZ R219, R209, UR6, -R157 ;  /* 0x00000006d1db7c23 */ /* 0x000fe2000801089d */
[----:B------:R4:W5:Y:S01]  /*10500*/  MUFU.EX2 R216, R153 ;  /* 0x0000009900d87308 */ /* 0x0009620000000800 */
[----:B------:R-:W-:-:S02]  /*10510*/  @!P2 IMAD R156, R206, 0x40, R195 ;  /* 0x00000040ce9ca824 */ /* 0x000fc400078e02c3 */
[--C-:B------:R-:W-:Y:S01]  /*10520*/  FFMA.FTZ R206, R162, UR6, -R157.reuse ;  /* 0x00000006a2ce7c23 */ /* 0x100fe2000801089d */
[--C-:B------:R-:W-:Y:S01]  /*10530*/  FFMA.FTZ R220, R214, UR6, -R157.reuse ;  /* 0x00000006d6dc7c23 */ /* 0x100fe2000801089d */
[----:B--2---:R-:W-:Y:S01]  /*10540*/  FFMA.FTZ R159, R152, UR6, -R157 ;  /* 0x00000006989f7c23 */ /* 0x004fe2000801089d */
[----:B------:R-:W-:Y:S02]  /*10550*/  @!P2 IMAD R155, R156, 0x4, R199 ;  /* 0x000000049c9ba824 */ /* 0x000fe400078e02c7 */
[--C-:B------:R-:W-:Y:S01]  /*10560*/  FFMA.FTZ R165, R207, UR6, -R157.reuse ;  /* 0x00000006cfa57c23 */ /* 0x100fe2000801089d */
[----:B---3--:R-:W-:Y:S01]  /*10570*/  F2FP.BF16.F32.PACK_AB R152, R169, R168 ;  /* 0x000000a8a998723e */ /* 0x008fe200000010ff */
[----:B------:R-:W-:Y:S01]  /*10580*/  MUFU.EX2 R203, R203 ;  /* 0x000000cb00cb7308 */ /* 0x000fe20000000800 */
[----:B----4-:R-:W-:Y:S01]  /*10590*/  FFMA.FTZ R153, R154, UR6, -R157 ;  /* 0x000000069a997c23 */ /* 0x010fe2000801089d */
[----:B------:R-:W-:Y:S01]  /*105a0*/  @!P2 STS [R155+0x38400], R181 ;  /* 0x038400b59b00a388 */ /* 0x000fe20000000800 */
[----:B------:R-:W-:Y:S01]  /*105b0*/  F2FP.BF16.F32.PACK_AB R154, R171, R170 ;  /* 0x000000aaab9a723e */ /* 0x000fe200000010ff */
[-C--:B------:R-:W-:Y:S01]  /*105c0*/  FMUL.FTZ R68, R68, R181.reuse ;  /* 0x000000b544447220 */ /* 0x080fe20000410000 */
[----:B-1----:R-:W-:Y:S01]  /*105d0*/  F2FP.BF16.F32.PACK_AB R156, R175, R174 ;  /* 0x000000aeaf9c723e */ /* 0x002fe200000010ff */
[-C--:B------:R-:W-:Y:S01]  /*105e0*/  FMUL.FTZ R69, R69, R181.reuse ;  /* 0x000000b545457220 */ /* 0x080fe20000410000 */
[----:B0-----:R-:W-:Y:S01]  /*105f0*/  F2FP.BF16.F32.PACK_AB R158, R179, R178 ;  /* 0x000000b2b39e723e */ /* 0x001fe200000010ff */
[----:B------:R-:W-:Y:S01]  /*10600*/  MUFU.EX2 R208, R208 ;  /* 0x000000d000d07308 */ /* 0x000fe20000000800 */
[----:B-----5:R0:W-:Y:S01]  /*10610*/  @!P2 STS [R155+0x38420], R216 ;  /* 0x038420d89b00a388 */ /* 0x0201e20000000800 */
        /* <DEDUP_REMOVED lines=87> */
[----:B0-----:R-:W-:Y:S01]  /*10b90*/  F2FP.BF16.F32.PACK_AB R159, R210, R209 ;  /* 0x000000d1d29f723e */ /* 0x001fe200000010ff */
[----:B------:R-:W-:Y:S01]  /*10ba0*/  FMUL.FTZ R91, R91, R216 ;  /* 0x000000d85b5b7220 */ /* 0x000fe20000410000 */
[----:B-1----:R-:W-:Y:S01]  /*10bb0*/  F2FP.BF16.F32.PACK_AB R162, R173, R172 ;  /* 0x000000acada2723e */ /* 0x002fe200000010ff */
[-C--:B------:R-:W-:Y:S01]  /*10bc0*/  FMUL.FTZ R94, R94, R216.reuse ;  /* 0x000000d85e5e7220 */ /* 0x080fe20000410000 */
[-C--:B------:R-:W-:Y:S01]  /*10bd0*/  FMUL.FTZ R95, R95, R216.reuse ;  /* 0x000000d85f5f7220 */ /* 0x080fe20000410000 */
[-C--:B------:R-:W-:Y:S01]  /*10be0*/  FMUL.FTZ R98, R98, R216.reuse ;  /* 0x000000d862627220 */ /* 0x080fe20000410000 */
[-C--:B------:R-:W-:Y:S01]  /*10bf0*/  FMUL.FTZ R99, R99, R216.reuse ;  /* 0x000000d863637220 */ /* 0x080fe20000410000 */
        /* <DEDUP_REMOVED lines=9> */
[----:B---3--:R-:W-:Y:S01]  /*10c90*/  F2FP.BF16.F32.PACK_AB R161, R212, R211 ;  /* 0x000000d3d4a1723e */ /* 0x008fe200000010ff */
        /* <DEDUP_REMOVED lines=25> */
[----:B------:R0:W-:Y:S01]  /*10e30*/  STSM.16.M88.4 [R191+0x36400], R152 ;  /* 0x03640098bf007844 */ /* 0x0001e20000000200 */
[----:B------:R-:W-:Y:S01]  /*10e40*/  FFMA.FTZ R168, R181, R3, R168 ;  /* 0x00000003b5a87223 */ /* 0x000fe200000100a8 */
[----:B------:R-:W-:Y:S01]  /*10e50*/  FFMA.FTZ R203, R216, R10, R203 ;  /* 0x0000000ad8cb7223 */ /* 0x000fe200000100cb */
[----:B------:R-:W-:Y:S01]  /*10e60*/  ISETP.GT.AND P2, PT, R184, UR7, PT ;  /* 0x00000007b8007c0c */ /* 0x000fe2000bf44270 */
[----:B------:R3:W-:Y:S01]  /*10e70*/  STSM.16.M88.4 [R193], R156 ;  /* 0x0000009cc1007844 */ /* 0x0007e20000000200 */
[----:B------:R-:W2:Y:S01]  /*10e80*/  MUFU.EX2 R189, R189 ;  /* 0x000000bd00bd7308 */ /* 0x000ea20000000800 */
[----:B-1----:R-:W-:Y:S01]  /*10e90*/  F2FP.BF16.F32.PACK_AB R164, R177, R176 ;  /* 0x000000b0b1a4723e */ /* 0x002fe200000010ff */
[----:B------:R-:W-:Y:S01]  /*10ea0*/  FADD.FTZ R169, R169, R168 ;  /* 0x000000a8a9a97221 */ /* 0x000fe20000010000 */
[----:B------:R3:W-:Y:S01]  /*10eb0*/  STSM.16.M88.4 [R190], R160 ;  /* 0x000000a0be007844 */ /* 0x0007e20000000200 */
[----:B------:R-:W-:Y:S01]  /*10ec0*/  FADD.FTZ R208, R208, R203 ;  /* 0x000000cbd0d07221 */ /* 0x000fe20000010000 */
[----:B------:R-:W-:-:S02]  /*10ed0*/  IMAD.MOV.U32 R203, RZ, RZ, R23 ;  /* 0x000000ffffcb7224 */ /* 0x000fc400078e0017 */
[----:B------:R-:W-:Y:S01]  /*10ee0*/  FADD.FTZ R170, R170, R169 ;  /* 0x000000a9aaaa7221 */ /* 0x000fe20000010000 */
[----:B------:R-:W-:Y:S01]  /*10ef0*/  MUFU.EX2 R217, R217 ;  /* 0x000000d900d97308 */ /* 0x000fe20000000800 */
[----:B------:R-:W-:Y:S02]  /*10f00*/  FADD.FTZ R205, R205, R208 ;  /* 0x000000d0cdcd7221 */ /* 0x000fe40000010000 */
[----:B------:R-:W-:Y:S02]  /*10f10*/  FADD.FTZ R171, R171, R170 ;  /* 0x000000aaabab7221 */ /* 0x000fe40000010000 */
[----:B------:R-:W-:Y:S02]  /*10f20*/  FADD.FTZ R205, R204, R205 ;  /* 0x000000cdcccd7221 */ /* 0x000fe40000010000 */
[----:B------:R-:W-:Y:S01]  /*10f30*/  FADD.FTZ R174, R174, R171 ;  /* 0x000000abaeae7221 */ /* 0x000fe20000010000 */
[----:B------:R-:W-:Y:S01]  /*10f40*/  IMAD.MOV.U32 R204, RZ, RZ, R188 ;  /* 0x000000ffffcc7224 */ /* 0x000fe200078e00bc */
[----:B------:R-:W1:Y:S01]  /*10f50*/  MUFU.EX2 R218, R218 ;  /* 0x000000da00da7308 */ /* 0x000e620000000800 */
[----:B--2---:R-:W-:Y:S01]  /*10f60*/  F2FP.BF16.F32.PACK_AB R166, R189, R180 ;  /* 0x000000b4bda6723e */ /* 0x004fe200000010ff */
[----:B------:R-:W-:Y:S01]  /*10f70*/  FADD.FTZ R206, R206, R205 ;  /* 0x000000cdcece7221 */ /* 0x000fe20000010000 */
[----:B------:R-:W-:-:S03]  /*10f80*/  FADD.FTZ R175, R175, R174 ;  /* 0x000000aeafaf7221 */ /* 0x000fc60000010000 */
[----:B------:R-:W-:Y:S01]  /*10f90*/  FADD.FTZ R206, R207, R206 ;  /* 0x000000cecfce7221 */ /* 0x000fe20000010000 */
[----:B------:R-:W-:Y:S01]  /*10fa0*/  FADD.FTZ R178, R178, R175 ;  /* 0x000000afb2b27221 */ /* 0x000fe20000010000 */
[----:B------:R-:W-:Y:S02]  /*10fb0*/  MUFU.EX2 R219, R219 ;  /* 0x000000db00db7308 */ /* 0x000fe40000000800 */
[----:B------:R-:W-:Y:S01]  /*10fc0*/  FADD.FTZ R209, R209, R206 ;  /* 0x000000ced1d17221 */ /* 0x000fe20000010000 */
[----:B------:R-:W-:Y:S01]  /*10fd0*/  FADD.FTZ R179, R179, R178 ;  /* 0x000000b2b3b37221 */ /* 0x000fe20000010000 */
[----:B------:R-:W-:Y:S02]  /*10fe0*/  IMAD.MOV.U32 R206, RZ, RZ, R11 ;  /* 0x000000ffffce7224 */ /* 0x000fe400078e000b */
[----:B------:R-:W-:Y:S01]  /*10ff0*/  FADD.FTZ R210, R210, R209 ;  /* 0x000000d1d2d27221 */ /* 0x000fe20000010000 */
[----:B------:R-:W-:Y:S01]  /*11000*/  FADD.FTZ R182, R182, R179 ;  /* 0x000000b3b6b67221 */ /* 0x000fe20000010000 */
[----:B------:R-:W2:Y:S01]  /*11010*/  MUFU.EX2 R220, R220 ;  /* 0x000000dc00dc7308 */ /* 0x000ea20000000800 */
        /* <DEDUP_REMOVED lines=9> */
[----:B--2---:R-:W-:Y:S02]  /*110b0*/  F2FP.BF16.F32.PACK_AB R167, R220, R219 ;  /* 0x000000dbdca7723e */ /* 0x004fe400000010ff */
[----:B------:R-:W-:Y:S01]  /*110c0*/  FADD.FTZ R217, R217, R214 ;  /* 0x000000d6d9d97221 */ /* 0x000fe20000010000 */
[----:B------:R-:W-:Y:S02]  /*110d0*/  FADD.FTZ R177, R177, R176 ;  /* 0x000000b0b1b17221 */ /* 0x000fe40000010000 */
        /* <DEDUP_REMOVED lines=12> */
[----:B------:R-:W-:-:S02]  /*111a0*/  WARPGROUP.DEPBAR.LE gsb0, 0x0 ;  /* 0x00008000000079c5 */ /* 0x000fc40000010000 */
[----:B------:R-:W-:Y:S01]  /*111b0*/  WARPGROUP.ARRIVE ;  /* 0x00000000000079c5 */ /* 0x000fe20000000000 */
[----:B0-----:R-:W-:-:S04]  /*111c0*/  VIADD R152, R184, 0xffffffff ;  /* 0xffffffffb8987836 */ /* 0x001fc80000000000 */
[----:B------:R-:W-:-:S12]  /*111d0*/  IMAD.MOV.U32 R184, RZ, RZ, R152 ;  /* 0x000000ffffb87224 */ /* 0x000fd800078e0098 */
        /* <DEDUP_REMOVED lines=24> */
.L_x_5063:
[----:B------:R-:W0:Y:S01]  /*11360*/  SHFL.BFLY PT, R0, R3, 0x2, 0x1f ;  /* 0x0c401f0003007f89 */ /* 0x000e2200000e0000 */
[----:B------:R-:W-:Y:S01]  /*11370*/  IMAD.MOV.U32 R4, RZ, RZ, RZ ;  /* 0x000000ffff047224 */ /* 0x000fe200078e00ff */
[----:B------:R-:W-:Y:S08]  /*11380*/  BAR.ARV 0x8, 0x100 ;  /* 0x0204000000007b1d */ /* 0x000ff00000002000 */
[----:B------:R-:W-:Y:S01]  /*11390*/  BAR.SYNC.DEFER_BLOCKING 0xf, 0x100 ;  /* 0x03c4000000007b1d */ /* 0x000fe20000010000 */
[----:B------:R-:W-:-:S05]  /*113a0*/  ISETP.NE.AND P0, PT, R197, RZ, PT ;  /* 0x000000ffc500720c */ /* 0x000fca0003f05270 */
[----:B------:R-:W1:Y:S01]  /*113b0*/  SHFL.BFLY PT, R7, R10, 0x2, 0x1f ;  /* 0x0c401f000a077f89 */ /* 0x000e6200000e0000 */
[----:B0-----:R-:W-:-:S05]  /*113c0*/  FADD.FTZ R2, R0, R3 ;  /* 0x0000000300027221 */ /* 0x001fca0000010000 */
[----:B------:R-:W0:Y:S01]  /*113d0*/  SHFL.BFLY PT, R5, R2, 0x1, 0x1f ;  /* 0x0c201f0002057f89 */ /* 0x000e2200000e0000 */
[----:B-1----:R-:W-:-:S05]  /*113e0*/  FADD.FTZ R7, R7, R10 ;  /* 0x0000000a07077221 */ /* 0x002fca0000010000 */
[----:B------:R-:W1:Y:S01]  /*113f0*/  SHFL.BFLY PT, R0, R7, 0x1, 0x1f ;  /* 0x0c201f0007007f89 */ /* 0x000e6200000e0000 */
[----:B0-----:R-:W-:Y:S01]  /*11400*/  FADD.FTZ R6, R2, R5 ;  /* 0x0000000502067221 */ /* 0x001fe20000010000 */
[----:B------:R-:W-:-:S04]  /*11410*/  IMAD R2, R11, 0x40, R195 ;  /* 0x000000400b027824 */ /* 0x000fc800078e02c3 */
[----:B------:R-:W-:Y:S01]  /*11420*/  FSETP.NE.FTZ.AND P1, PT, R6, RZ, PT ;  /* 0x000000ff0600720b */ /* 0x000fe20003f35000 */
[----:B------:R-:W-:Y:S02]  /*11430*/  @!P0 IMAD R199, R2, 0x4, R199 ;  /* 0x0000000402c78824 */ /* 0x000fe400078e02c7 */
[----:B------:R-:W-:-:S10]  /*11440*/  IMAD.MOV.U32 R2, RZ, RZ, -0x800000 ;  /* 0xff800000ff027424 */ /* 0x000fd400078e00ff */
[----:B------:R-:W0:Y:S01]  /*11450*/  @P1 MUFU.RCP R4, R6 ;  /* 0x0000000600041308 */ /* 0x000e220000001000 */
[----:B-1----:R-:W-:Y:S01]  /*11460*/  FADD.FTZ R8, R7, R0 ;  /* 0x0000000007087221 */ /* 0x002fe20000010000 */
[----:B------:R-:W-:-:S04]  /*11470*/  IMAD.MOV.U32 R0, RZ, RZ, RZ ;  /* 0x000000ffff007224 */ /* 0x000fc800078e00ff */
[----:B------:R-:W-:Y:S02]  /*11480*/  FSETP.NE.FTZ.AND P2, PT, R8, RZ, PT ;  /* 0x000000ff0800720b */ /* 0x000fe40003f55000 */
[----:B------:R1:W4:Y:S01]  /*11490*/  @P1 MUFU.LG2 R3, R6 ;  /* 0x0000000600031308 */ /* 0x0003220000000c00 */
[----:B0-----:R0:W-:Y:S01]  /*114a0*/  @!P0 STS [R199+0x38400], R4 ;  /* 0x03840004c7008388 */ /* 0x0011e20000000800 */
[----:B-1----:R-:W-:Y:S02]  /*114b0*/  IMAD.U32 R6, RZ, RZ, UR6 ;  /* 0x00000006ff067e24 */ /* 0x002fe4000f8e00ff */
[----:B------:R-:W-:-:S07]  /*114c0*/  FMUL.FTZ R24, R24, R4 ;  /* 0x0000000418187220 */ /* 0x000fce0000410000 */
[----:B------:R-:W1:Y:S01]  /*114d0*/  @P2 MUFU.RCP R0, R8 ;  /* 0x0000000800002308 */ /* 0x000e620000001000 */
[-C--:B------:R-:W-:Y:S01]  /*114e0*/  FMUL.FTZ R25, R25, R4.reuse ;  /* 0x0000000419197220 */ /* 0x080fe20000410000 */
[----:B------:R-:W-:Y:S01]  /*114f0*/  @P1 FMUL.FTZ R6, R6, 0.69314718246459960938 ;  /* 0x3f31721806061820 */ /* 0x000fe20000410000 */
[-C--:B------:R-:W-:Y:S01]  /*11500*/  FMUL.FTZ R28, R28, R4.reuse ;  /* 0x000000041c1c7220 */ /* 0x080fe20000410000 */
[-C--:B------:R-:W-:Y:S01]  /*11510*/  FMUL.FTZ R29, R29, R4.reuse ;  /* 0x000000041d1d7220 */ /* 0x080fe20000410000 */
[----:B----4-:R-:W-:Y:S01]  /*11520*/  @P1 FMUL.FTZ R3, R3, 0.69314718246459960938 ;  /* 0x3f31721803031820 */ /* 0x010fe20000410000 */
[-C--:B------:R-:W-:Y:S01]  /*11530*/  FMUL.FTZ R32, R32, R4.reuse ;  /* 0x0000000420207220 */ /* 0x080fe20000410000 */
[-C--:B------:R-:W-:Y:S01]  /*11540*/  FMUL.FTZ R33, R33, R4.reuse ;  /* 0x0000000421217220 */ /* 0x080fe20000410000 */
[----:B------:R4:W5:Y:S01]  /*11550*/  @P2 MUFU.LG2 R5, R8 ;  /* 0x0000000800052308 */ /* 0x0009620000000c00 */
        /* <DEDUP_REMOVED lines=8> */
[----:B-1----:R1:W-:Y:S01]  /*115e0*/  @!P0 STS [R199+0x38420], R0 ;  /* 0x03842000c7008388 */ /* 0x0023e20000000800 */
[----:B----4-:R-:W-:-:S02]  /*115f0*/  IMAD.U32 R8, RZ, RZ, UR6 ;  /* 0x00000006ff087e24 */ /* 0x010fc4000f8e00ff */
[-C--:B------:R-:W-:Y:S01]  /*11600*/  FMUL.FTZ R52, R52, R4.reuse ;  /* 0x0000000434347220 */ /* 0x080fe20000410000 */
[-C--:B------:R-:W-:Y:S01]  /*11610*/  FMUL.FTZ R53, R53, R4.reuse ;  /* 0x0000000435357220 */ /* 0x080fe20000410000 */
[-C--:B------:R-:W-:Y:S01]  /*11620*/  FMUL.FTZ R56, R56, R4.reuse ;  /* 0x0000000438387220 */ /* 0x080fe20000410000 */
[----:B------:R-:W-:Y:S01]  /*11630*/  @P2 FMUL.FTZ R8, R8, 0.69314718246459960938 ;  /* 0x3f31721808082820 */ /* 0x000fe20000410000 */
[-C--:B------:R-:W-:Y:S01]  /*11640*/  FMUL.FTZ R57, R57, R4.reuse ;  /* 0x0000000439397220 */ /* 0x080fe20000410000 */
[-C--:B------:R-:W-:Y:S01]  /*11650*/  FMUL.FTZ R60, R60, R4.reuse ;  /* 0x000000043c3c7220 */ /* 0x080fe20000410000 */
[----:B-----5:R-:W-:Y:S01]  /*11660*/  @P2 FMUL.FTZ R5, R5, 0.69314718246459960938 ;  /* 0x3f31721805052820 */ /* 0x020fe20000410000 */
        /* <DEDUP_REMOVED lines=45> */
[----:B0-----:R-:W-:Y:S01]  /*11940*/  IMAD.MOV.U32 R4, RZ, RZ, -0x800000 ;  /* 0xff800000ff047424 */ /* 0x001fe200078e00ff */
        /* <DEDUP_REMOVED lines=67> */
[----:B-1----:R-:W-:Y:S06]  /*11d80*/  BAR.ARV 0xe, 0x100 ;  /* 0x0384000000007b1d */ /* 0x002fec0000002000 */
.L_x_5000:
[----:B------:R-:W-:Y:S05]  /*11d90*/  @P0 BRA `(.L_x_5081) ;  /* 0x0000002400180947 */ /* 0x000fea0003800000 */
[----:B--23--:R-:W2:Y:S01]  /*11da0*/  LDL R156, [R1] ;  /* 0x00000000019c7983 */ /* 0x00cea20000100800 */
        /* <DEDUP_REMOVED lines=19> */
[----:B------:R-:W-:-:S02]  /*11ee0*/  SHF.R.S32.HI R155, RZ, 0x1f, R8 ;  /* 0x0000001fff9b7819 */ /* 0x000fc40000011408 */
[----:B-1----:R-:W-:Y:S02]  /*11ef0*/  ISETP.NE.AND P0, PT, R7, RZ, PT ;  /* 0x000000ff0700720c */ /* 0x002fe40003f05270 */
[----:B------:R-:W-:-:S04]  /*11f00*/  LEA.HI R7, R155, R8, RZ, 0x2 ;  /* 0x000000089b077211 */ /* 0x000fc800078f10ff */
[----:B------:R-:W-:Y:S02]  /*11f10*/  SHF.R.S32.HI R154, RZ, 0x2, R7 ;  /* 0x00000002ff9a7819 */ /* 0x000fe40000011407 */
        /* <DEDUP_REMOVED lines=9> */
[----:B------:R-:W-:Y:S01]  /*11fb0*/  LEA.HI R11, R21, R20, RZ, 0x2 ;  /* 0x00000014150b7211 */ /* 0x000fe200078f10ff */
[----:B------:R-:W-:Y:S01]  /*11fc0*/  ULDC.64 UR4, c[0x0][0xcd0] ;  /* 0x0003340000047ab9 */ /* 0x000fe20000000a00 */
[----:B------:R-:W-:Y:S01]  /*11fd0*/  R2UR UR10, R156 ;  /* 0x000000009c0a72ca */ /* 0x000fe200000e0000 */
[C---:B------:R-:W-:Y:S01]  /*11fe0*/  IMAD.IADD R23, R20.reuse, 0x1, -R9 ;  /* 0x0000000114177824 */ /* 0x040fe200078e0a09 */
[----:B------:R-:W-:Y:S01]  /*11ff0*/  LOP3.LUT R11, R11, 0xfffffffc, RZ, 0xc0, !PT ;  /* 0xfffffffc0b0b7812 */ /* 0x000fe200078ec0ff */
[----:B------:R-:W2:Y:S03]  /*12000*/  S2UR UR7, SR_CTAID.Z ;  /* 0x00000000000779c3 */ /* 0x000ea60000002700 */
[----:B------:R-:W-:Y:S01]  /*12010*/  SHF.R.S32.HI R10, RZ, 0x1f, R23 ;  /* 0x0000001fff0a7819 */ /* 0x000fe20000011417 */
[----:B------:R-:W-:-:S03]  /*12020*/  IMAD.IADD R11, R20, 0x1, -R11 ;  /* 0x00000001140b7824 */ /* 0x000fc600078e0a0b */
[CC--:B------:R-:W-:Y:S01]  /*12030*/  LEA.HI R152, R10.reuse, R23.reuse, RZ, 0x2 ;  /* 0x000000170a987211 */ /* 0x0c0fe200078f10ff */
[----:B------:R-:W3:Y:S01]  /*12040*/  LDC.64 R18, c[0x0][0xcd8] ;  /* 0x00033600ff127b82 */ /* 0x000ee20000000a00 */
[----:B------:R-:W-:Y:S01]  /*12050*/  LEA.HI R10, R10, R23, RZ, 0x5 ;  /* 0x000000170a0a7211 */ /* 0x000fe200078f28ff */
[----:B------:R-:W-:Y:S01]  /*12060*/  UIMAD.WIDE.U32 UR8, UR10, UR4, URZ ;  /* 0x000000040a0872a5 */ /* 0x000fe2000f8e003f */
[--C-:B------:R-:W-:Y:S01]  /*12070*/  SHF.R.S32.HI R9, RZ, 0x2, R152.reuse ;  /* 0x00000002ff097819 */ /* 0x100fe20000011498 */
[----:B------:R-:W-:Y:S01]  /*12080*/  UIMAD UR4, UR6, UR4, URZ ;  /* 0x00000004060472a4 */ /* 0x000fe2000f8e023f */
[----:B------:R-:W-:Y:S02]  /*12090*/  SHF.R.S32.HI R12, RZ, 0x1f, R152 ;  /* 0x0000001fff0c7819 */ /* 0x000fe40000011498 */
[----:B------:R-:W-:Y:S01]  /*120a0*/  SHF.R.S32.HI R10, RZ, 0x5, R10 ;  /* 0x00000005ff0a7819 */ /* 0x000fe2000001140a */
[----:B------:R-:W-:Y:S01]  /*120b0*/  UIMAD UR4, UR10, UR5, UR4 ;  /* 0x000000050a0472a4 */ /* 0x000fe2000f8e0204 */
[----:B0-----:R-:W-:-:S02]  /*120c0*/  ISETP.NE.AND P0, PT, R16, 0x1, PT ;  /* 0x000000011000780c */ /* 0x001fc40003f05270 */
[----:B------:R-:W-:Y:S01]  /*120d0*/  LEA.HI R12, R12, R9, RZ, 0x3 ;  /* 0x000000090c0c7211 */ /* 0x000fe200078f18ff */
[----:B------:R-:W-:Y:S01]  /*120e0*/  UIADD3 UR4, UR9, UR4, URZ ;  /* 0x0000000409047290 */ /* 0x000fe2000fffe03f */
[----:B------:R-:W-:Y:S01]  /*120f0*/  LOP3.LUT R152, R152, 0x7ffffffc, RZ, 0xc0, !PT ;  /* 0x7ffffffc98987812 */ /* 0x000fe200078ec0ff */
[----:B------:R-:W-:Y:S01]  /*12100*/  ULDC.64 UR10, c[0x0][0x208] ;  /* 0x00008200000a7ab9 */ /* 0x000fe20000000a00 */
[----:B------:R-:W-:Y:S01]  /*12110*/  LOP3.LUT R12, R12, 0xfffffff8, RZ, 0xc0, !PT ;  /* 0xfffffff80c0c7812 */ /* 0x000fe200078ec0ff */
[----:B--2---:R-:W-:Y:S02]  /*12120*/  USHF.R.S32.HI UR5, URZ, 0x1f, UR7 ;  /* 0x0000001f3f057899 */ /* 0x004fe40008011407 */
[----:B------:R-:W-:Y:S02]  /*12130*/  IMAD.IADD R152, R23, 0x1, -R152 ;  /* 0x0000000117987824 */ /* 0x000fe400078e0a98 */
[----:B------:R-:W-:Y:S01]  /*12140*/  IMAD.IADD R9, R9, 0x1, -R12 ;  /* 0x0000000109097824 */ /* 0x000fe200078e0a0c */
[----:B------:R-:W-:Y:S01]  /*12150*/  LEA.HI R12, R11, R11, RZ, 0x1 ;  /* 0x0000000b0b0c7211 */ /* 0x000fe200078f08ff */
[----:B------:R-:W0:Y:S01]  /*12160*/  @P0 LDC R14, c[0x0][0xcec] ;  /* 0x00033b00ff0e0b82 */ /* 0x000e220000000800 */
[----:B------:R-:W-:-:S02]  /*12170*/  IMAD.SHL.U32 R152, R152, 0x2, RZ ;  /* 0x0000000298987824 */ /* 0x000fc400078e00ff */
[----:B------:R-:W-:Y:S01]  /*12180*/  LOP3.LUT R12, R12, 0x1ffffffe, RZ, 0xc0, !PT ;  /* 0x1ffffffe0c0c7812 */ /* 0x000fe200078ec0ff */
[----:B------:R-:W-:Y:S02]  /*12190*/  IMAD R153, R10, 0x10, R9 ;  /* 0x000000100a997824 */ /* 0x000fe400078e0209 */
[----:B------:R-:W-:Y:S02]  /*121a0*/  IMAD.U32 R10, RZ, RZ, UR8 ;  /* 0x00000008ff0a7e24 */ /* 0x000fe4000f8e00ff */
[----:B------:R-:W2:Y:S01]  /*121b0*/  @P0 LDC R17, c[0x0][0xcf0] ;  /* 0x00033c00ff110b82 */ /* 0x000ea20000000800 */
[----:B------:R-:W-:Y:S02]  /*121c0*/  IMAD.IADD R12, R11, 0x1, -R12 ;  /* 0x000000010b0c7824 */ /* 0x000fe400078e0a0c */
[----:B------:R-:W-:Y:S02]  /*121d0*/  IMAD.U32 R11, RZ, RZ, UR9 ;  /* 0x00000009ff0b7e24 */ /* 0x000fe4000f8e00ff */
[----:B------:R-:W-:-:S02]  /*121e0*/  IMAD R9, R12, 0x8, R153 ;  /* 0x000000080c097824 */ /* 0x000fc400078e0299 */
[----:B---3--:R-:W-:Y:S02]  /*121f0*/  IMAD R12, R18, UR5, RZ ;  /* 0x00000005120c7c24 */ /* 0x008fe4000f8e02ff */
[----:B-1----:R-:W-:Y:S02]  /*12200*/  IMAD R9, R22, 0x40, R9 ;  /* 0x0000004016097824 */ /* 0x002fe400078e0209 */
[----:B------:R-:W-:Y:S02]  /*12210*/  IMAD R15, R19, UR7, R12 ;  /* 0x00000007130f7c24 */ /* 0x000fe4000f8e020c */
[----:B------:R-:W-:Y:S01]  /*12220*/  IMAD.U32 R11, RZ, RZ, UR4 ;  /* 0x00000004ff0b7e24 */ /* 0x000fe2000f8e00ff */
[----:B------:R-:W-:Y:S01]  /*12230*/  ULDC.64 UR4, c[0x0][0xce0] ;  /* 0x0003380000047ab9 */ /* 0x000fe20000000a00 */
[----:B------:R-:W-:Y:S02]  /*12240*/  IMAD.MOV.U32 R13, RZ, RZ, R9 ;  /* 0x000000ffff0d7224 */ /* 0x000fe400078e0009 */
[----:B0-----:R-:W-:-:S04]  /*12250*/  @P0 IMAD.HI.U32 R12, R9, R14, RZ ;  /* 0x0000000e090c0227 */ /* 0x001fc800078e00ff */
[----:B------:R-:W-:Y:S01]  /*12260*/  IMAD.WIDE.U32 R10, R18, UR7, R10 ;  /* 0x00000007120a7c25 */ /* 0x000fe2000f8e000a */
[----:B--2---:R-:W-:-:S03]  /*12270*/  @P0 SHF.R.U32.HI R13, RZ, R17, R12 ;  /* 0x00000011ff0d0219 */ /* 0x004fc6000001160c */
[----:B------:R-:W-:Y:S02]  /*12280*/  IMAD.IADD R11, R11, 0x1, R15 ;  /* 0x000000010b0b7824 */ /* 0x000fe400078e020f */
[----:B------:R-:W-:Y:S01]  /*12290*/  IMAD R12, R5, UR4, RZ ;  /* 0x00000004050c7c24 */ /* 0x000fe2000f8e02ff */
[--C-:B------:R-:W-:Y:S01]  /*122a0*/  SHF.R.S32.HI R15, RZ, 0x1f, R13.reuse ;  /* 0x0000001fff0f7819 */ /* 0x100fe2000001140d */
[----:B------:R-:W-:Y:S02]  /*122b0*/  IMAD.MOV R14, RZ, RZ, -R13 ;  /* 0x000000ffff0e7224 */ /* 0x000fe400078e0a0d */
[----:B------:R-:W-:-:S04]  /*122c0*/  IMAD.WIDE.U32 R10, R3, UR4, R10 ;  /* 0x00000004030a7c25 */ /* 0x000fc8000f8e000a */
[----:B------:R-:W-:Y:S01]  /*122d0*/  IMAD R9, R16, R14, R9 ;  /* 0x0000000e10097224 */ /* 0x000fe200078e0209 */
[----:B------:R-:W-:Y:S01]  /*122e0*/  IADD3 R10, P0, R13, R10, RZ ;  /* 0x0000000a0d0a7210 */ /* 0x000fe20007f1e0ff */
        /* <DEDUP_REMOVED lines=18> */
[----:B------:R-:W-:Y:S03]  /*12410*/  SHFL.IDX PT, R10, R17, RZ, 0x1c1f ;  /* 0x001c1fff110a7589 */ /* 0x000fe600000e0000 */
        /* <DEDUP_REMOVED lines=9> */
.L_x_5082:
[----:B------:R-:W1:Y:S01]  /*124b0*/  S2R R14, SR_CTAID.X ;  /* 0x00000000000e7919 */ /* 0x000e620000002500 */
[----:B------:R-:W-:Y:S01]  /*124c0*/  LEA.HI R21, R21, R20, RZ, 0x2 ;  /* 0x0000001415157211 */ /* 0x000fe200078f10ff */
[----:B------:R-:W2:Y:S01]  /*124d0*/  S2UR UR7, SR_CTAID.Z ;  /* 0x00000000000779c3 */ /* 0x000ea20000002700 */
[----:B------:R-:W-:Y:S01]  /*124e0*/  SHF.R.S32.HI R9, RZ, 0x1f, R7 ;  /* 0x0000001fff097819 */ /* 0x000fe20000011407 */
[----:B------:R-:W-:Y:S01]  /*124f0*/  ULDC.64 UR8, c[0x0][0xc38] ;  /* 0x00030e0000087ab9 */ /* 0x000fe20000000a00 */
[----:B------:R-:W-:Y:S01]  /*12500*/  LOP3.LUT R21, R21, 0xfffffffc, RZ, 0xc0, !PT ;  /* 0xfffffffc15157812 */ /* 0x000fe200078ec0ff */
[----:B------:R-:W-:Y:S01]  /*12510*/  UIMAD UR6, UR6, UR8, URZ ;  /* 0x00000008060672a4 */ /* 0x000fe2000f8e023f */
[----:B------:R-:W-:Y:S01]  /*12520*/  LEA.HI R9, R9, R154, RZ, 0x3 ;  /* 0x0000009a09097211 */ /* 0x000fe200078f18ff */
[----:B------:R-:W-:Y:S01]  /*12530*/  BSSY B0, `(.L_x_5083) ;  /* 0x0000103000007945 */ /* 0x000fe20003800000 */
[----:B------:R-:W-:Y:S01]  /*12540*/  R2UR UR10, R156 ;  /* 0x000000009c0a72ca */ /* 0x000fe200000e0000 */
[----:B------:R-:W-:Y:S01]  /*12550*/  IMAD.IADD R21, R20, 0x1, -R21 ;  /* 0x0000000114157824 */ /* 0x000fe200078e0a15 */
[----:B0-----:R-:W0:Y:S01]  /*12560*/  LDC.64 R12, c[0x0][0xc40] ;  /* 0x00031000ff0c7b82 */ /* 0x001e220000000a00 */
        /* <DEDUP_REMOVED lines=20> */
[C---:B0-----:R-:W-:Y:S02]  /*126b0*/  IMAD R2, R12.reuse, UR8, RZ ;  /* 0x000000080c027c24 */ /* 0x041fe4000f8e02ff */
[----:B------:R-:W-:-:S04]  /*126c0*/  IMAD.WIDE.U32 R10, R12, UR7, R10 ;  /* 0x000000070c0a7c25 */ /* 0x000fc8000f8e000a */
[----:B---3--:R-:W-:-:S04]  /*126d0*/  @P1 IMAD.HI.U32 R4, R15, R4, RZ ;  /* 0x000000040f041227 */ /* 0x008fc800078e00ff */
[----:B------:R-:W-:Y:S02]  /*126e0*/  IMAD R13, R13, UR7, R2 ;  /* 0x000000070d0d7c24 */ /* 0x000fe4000f8e0202 */
[----:B------:R-:W-:Y:S01]  /*126f0*/  IMAD.MOV.U32 R9, RZ, RZ, R15 ;  /* 0x000000ffff097224 */ /* 0x000fe200078e000f */
[----:B--2---:R-:W-:Y:S01]  /*12700*/  @P1 SHF.R.U32.HI R9, RZ, R17, R4 ;  /* 0x00000011ff091219 */ /* 0x004fe20000011604 */
        /* <DEDUP_REMOVED lines=229> */
.L_x_5084:
[----:B------:R-:W-:Y:S05]  /*13560*/  BSYNC B0 ;  /* 0x0000000000007941 */ /* 0x000fea0003800000 */
.L_x_5083:
[----:B------:R-:W-:Y:S01]  /*13570*/  VIADD R7, R7, 0x8 ;  /* 0x0000000807077836 */ /* 0x000fe20000000000 */
[----:B0-2---:R4:W0:Y:S04]  /*13580*/  SHFL.IDX PT, R3, R5, 0x1, 0x1c1f ;  /* 0x003c1f0005037f89 */ /* 0x00582800000e0000 */
[----:B------:R-:W-:Y:S01]  /*13590*/  ISETP.GE.AND P0, PT, R7, R6, PT ;  /* 0x000000060700720c */ /* 0x000fe20003f06270 */
[----:B-1----:R4:W1:-:S12]  /*135a0*/  SHFL.IDX PT, R2, R4, 0x1, 0x1c1f ;  /* 0x003c1f0004027f89 */ /* 0x00285800000e0000 */
[----:B----4-:R-:W-:Y:S05]  /*135b0*/  @P0 BRA `(.L_x_4991) ;  /* 0x0000006800e80947 */ /* 0x010fea0003800000 */
        /* <DEDUP_REMOVED lines=192> */
[----:B----4-:R-:W-:-:S05]  /*141c0*/  LOP3.LUT R5, R0, 0xfffffffe, RZ, 0xc0, !PT ;  /* 0xfffffffe00057812 */ /* 0x010fca00078ec0ff */
[----:B------:R-:W-:-:S05]  /*141d0*/  IMAD.WIDE R2, R5, 0x4, R2 ;  /* 0x0000000405027825 */ /* 0x000fca00078e0202 */
[----:B------:R0:W-:Y:S01]  /*141e0*/  ST.E.64 desc[UR4][R2.64], R150 ;  /* 0x0000009602007985 */ /* 0x0001e2000c101b04 */
[----:B------:R-:W-:Y:S05]  /*141f0*/  BRA `(.L_x_4991) ;  /* 0x0000005c00d87947 */ /* 0x000fea0003800000 */
.L_x_5081:
[----:B------:R-:W1:Y:S02]  /*14200*/  S2R R0, SR_TID.X ;  /* 0x0000000000007919 */ /* 0x000e640000002100 */
[----:B-1----:R-:W-:-:S05]  /*14210*/  VIADD R2, R0, 0xffffff80 ;  /* 0xffffff8000027836 */ /* 0x002fca0000000000 */
[----:B------:R-:W-:-:S13]  /*14220*/  ISETP.GT.AND P0, PT, R2, 0x3f, PT ;  /* 0x0000003f0200780c */ /* 0x000fda0003f04270 */
[----:B------:R-:W-:Y:S05]  /*14230*/  @P0 BRA `(.L_x_4991) ;  /* 0x0000005c00c80947 */ /* 0x000fea0003800000 */
[----:B------:R-:W1:Y:S01]  /*14240*/  S2R R3, SR_CTAID.X ;  /* 0x0000000000037919 */ /* 0x000e620000002500 */
[----:B------:R-:W4:Y:S01]  /*14250*/  LDC R6, c[0x0][0xce8] ;  /* 0x00033a00ff067b82 */ /* 0x000f220000000800 */
[----:B------:R-:W-:Y:S01]  /*14260*/  ULDC UR4, c[0x0][0xb88] ;  /* 0x0002e20000047ab9 */ /* 0x000fe20000000800 */
[----:B-1----:R-:W-:Y:S02]  /*14270*/  IMAD R0, R3, 0x40, R0 ;  /* 0x0000004003007824 */ /* 0x002fe400078e0200 */
[----:B----4-:R-:W-:Y:S02]  /*14280*/  IMAD R3, R6, UR4, RZ ;  /* 0x0000000406037c24 */ /* 0x010fe4000f8e02ff */
[----:B------:R-:W-:-:S05]  /*14290*/  VIADD R0, R0, 0xffffff80 ;  /* 0xffffff8000007836 */ /* 0x000fca0000000000 */
[----:B------:R-:W-:-:S13]  /*142a0*/  ISETP.GE.AND P0, PT, R0, R3, PT ;  /* 0x000000030000720c */ /* 0x000fda0003f06270 */
[----:B------:R-:W-:Y:S05]  /*142b0*/  @P0 BRA `(.L_x_4991) ;  /* 0x0000005c00a80947 */ /* 0x000fea0003800000 */
[----:B------:R-:W4:Y:S01]  /*142c0*/  LDL R4, [R1] ;  /* 0x0000000001047983 */ /* 0x000f220000100800 */
[----:B------:R-:W-:Y:S01]  /*142d0*/  ISETP.NE.AND P0, PT, R6, 0x1, PT ;  /* 0x000000010600780c */ /* 0x000fe20003f05270 */
[----:B------:R-:W-:Y:S01]  /*142e0*/  S2UR UR7, SR_CTAID.Z ;  /* 0x00000000000779c3 */ /* 0x000fe20000002700 */
[----:B------:R-:W-:Y:S01]  /*142f0*/  ULDC.64 UR8, c[0x0][0xcd0] ;  /* 0x0003340000087ab9 */ /* 0x000fe20000000a00 */
[----:B------:R-:W-:Y:S01]  /*14300*/  IMAD.MOV.U32 R5, RZ, RZ, R0 ;  /* 0x000000ffff057224 */ /* 0x000fe200078e0000 */
[----:B------:R-:W-:-:S05]  /*14310*/  ULDC.64 UR12, c[0x0][0x208] ;  /* 0x00008200000c7ab9 */ /* 0x000fca0000000a00 */
[----:B------:R-:W1:Y:S08]  /*14320*/  LDC.64 R10, c[0x0][0xcd8] ;  /* 0x00033600ff0a7b82 */ /* 0x000e700000000a00 */
[----:B------:R-:W5:Y:S08]  /*14330*/  @P0 LDC R7, c[0x0][0xcec] ;  /* 0x00033b00ff070b82 */ /* 0x000f700000000800 */
[----:B------:R-:W2:Y:S08]  /*14340*/  @P0 LDC R9, c[0x0][0xcf0] ;  /* 0x00033c00ff090b82 */ /* 0x000eb00000000800 */
[----:B------:R-:W3:Y:S08]  /*14350*/  S2UR UR10, SR_CTAID.Y ;  /* 0x00000000000a79c3 */ /* 0x000ef00000002600 */
[----:B0-----:R-:W3:Y:S01]  /*14360*/  LDC R8, c[0x0][0xd50] ;  /* 0x00035400ff087b82 */ /* 0x001ee20000000800 */
[----:B----4-:R-:W-:Y:S01]  /*14370*/  R2UR UR11, R4 ;  /* 0x00000000040b72ca */ /* 0x010fe200000e0000 */
[----:B-----5:R-:W-:-:S05]  /*14380*/  @P0 IMAD.HI.U32 R4, R0, R7, RZ ;  /* 0x0000000700040227 */ /* 0x020fca00078e00ff */
[----:B--2---:R-:W-:-:S07]  /*14390*/  @P0 SHF.R.U32.HI R5, RZ, R9, R4 ;  /* 0x00000009ff050219 */ /* 0x004fce0000011604 */
[----:B------:R-:W-:Y:S02]  /*143a0*/  USHF.R.S32.HI UR6, URZ, 0x1f, UR11 ;  /* 0x0000001f3f067899 */ /* 0x000fe4000801140b */
[----:B------:R-:W-:Y:S01]  /*143b0*/  IMAD R7, RZ, RZ, -UR11 ;  /* 0x8000000bff077e24 */ /* 0x000fe2000f8e02ff */
[----:B------:R-:W-:Y:S02]  /*143c0*/  UIMAD.WIDE.U32 UR4, UR11, UR8, URZ ;  /* 0x000000080b0472a5 */ /* 0x000fe4000f8e003f */
[----:B------:R-:W-:Y:S01]  /*143d0*/  UIMAD UR6, UR6, UR8, URZ ;  /* 0x00000008060672a4 */ /* 0x000fe2000f8e023f */
[----:B---3--:R-:W-:Y:S01]  /*143e0*/  IMAD R9, R8, R7, UR10 ;  /* 0x0000000a08097e24 */ /* 0x008fe2000f8e0207 */
[----:B------:R-:W-:Y:S01]  /*143f0*/  USHF.R.S32.HI UR8, URZ, 0x1f, UR7 ;  /* 0x0000001f3f087899 */ /* 0x000fe20008011407 */
[----:B------:R-:W-:Y:S01]  /*14400*/  IMAD.MOV R7, RZ, RZ, -R5 ;  /* 0x000000ffff077224 */ /* 0x000fe200078e0a05 */
[----:B------:R-:W-:Y:S01]  /*14410*/  UIMAD UR6, UR11, UR9, UR6 ;  /* 0x000000090b0672a4 */ /* 0x000fe2000f8e0206 */
[----:B------:R-:W-:Y:S01]  /*14420*/  IMAD.U32 R3, RZ, RZ, UR5 ;  /* 0x00000005ff037e24 */ /* 0x000fe2000f8e00ff */
[----:B------:R-:W-:Y:S01]  /*14430*/  SHF.R.S32.HI R4, RZ, 0x1f, R9 ;  /* 0x0000001fff047819 */ /* 0x000fe20000011409 */
[----:B------:R-:W-:Y:S01]  /*14440*/  IMAD.U32 R2, RZ, RZ, UR4 ;  /* 0x00000004ff027e24 */ /* 0x000fe2000f8e00ff */
[----:B------:R-:W-:Y:S01]  /*14450*/  UIADD3 UR6, UR5, UR6, URZ ;  /* 0x0000000605067290 */ /* 0x000fe2000fffe03f */
[----:B-1----:R-:W-:-:S02]  /*14460*/  IMAD R12, R10, UR8, RZ ;  /* 0x000000080a0c7c24 */ /* 0x002fc4000f8e02ff */
        /* <DEDUP_REMOVED lines=24> */
.L_x_4989:
        /* <DEDUP_REMOVED lines=18> */
.L_x_5085:
[----:B------:R-:W-:Y:S01]  /*14710*/  ULDC UR7, c[0x0][0xd50] ;  /* 0x0003540000077ab9 */ /* 0x000fe20000000800 */
[----:B------:R-:W-:Y:S01]  /*14720*/  UMOV UR36, UR6 ;  /* 0x0000000600247c82 */ /* 0x000fe20008000000 */
[----:B------:R-:W-:-:S11]  /*14730*/  UISETP.NE.AND UP0, UPT, UR7, 0x1, UPT ;  /* 0x000000010700788c */ /* 0x000fd6000bf05270 */
[----:B------:R-:W-:Y:S01]  /*14740*/  @UP0 ULDC UR4, c[0x0][0xd54] ;  /* 0x0003550000040ab9 */ /* 0x000fe20000000800 */
[----:B------:R-:W-:Y:S01]  /*14750*/  @UP0 ULDC UR8, c[0x0][0xd58] ;  /* 0x0003560000080ab9 */ /* 0x000fe20000000800 */
[----:B------:R-:W-:-:S04]  /*14760*/  UIMAD.WIDE.U32 UR4, UR6, UR4, URZ ;  /* 0x00000004060472a5 */ /* 0x000fc8000f8e003f */
[----:B------:R-:W-:-:S12]  /*14770*/  @UP0 USHF.R.U32.HI UR36, URZ, UR8, UR5 ;  /* 0x000000083f240299 */ /* 0x000fd80008011605 */
.L_x_5086:
        /* <DEDUP_REMOVED lines=45> */
.L_x_5089:
[----:B------:R-:W-:-:S11]  /*14a50*/  UISETP.NE.AND UP0, UPT, UR5, 0x1, UPT ;  /* 0x000000010500788c */ /* 0x000fd6000bf05270 */
[----:B------:R-:W-:Y:S02]  /*14a60*/  @UP0 ULDC.64 UR14, c[0x0][0xae0] ;  /* 0x0002b800000e0ab9 */ /* 0x000fe40000000a00 */
[----:B------:R-:W-:-:S04]  /*14a70*/  UIMAD.WIDE.U32 UR6, UR8, UR14, URZ ;  /* 0x0000000e080672a5 */ /* 0x000fc8000f8e003f */
[----:B------:R-:W-:-:S12]  /*14a80*/  @UP0 USHF.R.U32.HI UR8, URZ, UR15, UR7 ;  /* 0x0000000f3f080299 */ /* 0x000fd80008011607 */
.L_x_5090:
[----:B------:R-:W-:-:S04]  /*14a90*/  UIMAD UR8, UR8, UR5, UR5 ;  /* 0x00000005080872a4 */ /* 0x000fc8000f8e0205 */
[----:B------:R-:W-:-:S04]  /*14aa0*/  UISETP.LT.AND UP0, UPT, UR4, UR8, UPT ;  /* 0x000000080400728c */ /* 0x000fc8000bf01270 */
[----:B------:R-:W-:-:S12]  /*14ab0*/  USEL UR4, UR4, UR8, UP0 ;  /* 0x0000000804047287 */ /* 0x000fd80008000000 */
.L_x_5088:
        /* <DEDUP_REMOVED lines=26> */
.L_x_5092:
[----:B------:R-:W-:-:S11]  /*14c60*/  UISETP.NE.AND UP0, UPT, UR5, 0x1, UPT ;  /* 0x000000010500788c */ /* 0x000fd6000bf05270 */
[----:B------:R-:W-:Y:S02]  /*14c70*/  @UP0 ULDC.64 UR10, c[0x0][0xae0] ;  /* 0x0002b800000a0ab9 */ /* 0x000fe40000000a00 */
[----:B------:R-:W-:-:S04]  /*14c80*/  UIMAD.WIDE.U32 UR6, UR4, UR10, URZ ;  /* 0x0000000a040672a5 */ /* 0x000fc8000f8e003f */
[----:B------:R-:W-:-:S12]  /*14c90*/  @UP0 USHF.R.U32.HI UR4, URZ, UR11, UR7 ;  /* 0x0000000b3f040299 */ /* 0x000fd80008011607 */
.L_x_5093:
[----:B------:R-:W-:-:S04]  /*14ca0*/  UIMAD UR4, UR4, UR5, URZ ;  /* 0x00000005040472a4 */ /* 0x000fc8000f8e023f */
[----:B------:R-:W-:-:S04]  /*14cb0*/  UISETP.LT.AND UP0, UPT, UR8, UR4, UPT ;  /* 0x000000040800728c */ /* 0x000fc8000bf01270 */
[----:B------:R-:W-:-:S12]  /*14cc0*/  USEL UR8, UR8, UR4, !UP0 ;  /* 0x0000000408087287 */ /* 0x000fd8000c000000 */
.L_x_5091:
        /* <DEDUP_REMOVED lines=45> */
.L_x_5094:
[----:B------:R-:W-:Y:S01]  /*14fa0*/  UIMAD UR39, UR45, UR41, UR40 ;  /* 0x000000292d2772a4 */ /* 0x000fe2000f8e0228 */
[----:B------:R-:W-:Y:S02]  /*14fb0*/  IMAD.U32 R0, RZ, RZ, UR12 ;  /* 0x0000000cff007e24 */ /* 0x000fe4000f8e00ff */
        /* <DEDUP_REMOVED lines=31> */
.L_x_5095:
        /* <DEDUP_REMOVED lines=20> */
.L_x_5097:
        /* <DEDUP_REMOVED lines=15> */
.L_x_5096:
[----:B------:R-:W0:Y:S01]  /*153e0*/  LDC.64 R2, c[0x0][0xaf0] ;  /* 0x0002bc00ff027b82 */ /* 0x000e220000000a00 */
[----:B------:R-:W-:-:S07]  /*153f0*/  ULDC.64 UR4, c[0x0][0x208] ;  /* 0x0000820000047ab9 */ /* 0x000fce0000000a00 */
[----:B------:R-:W1:Y:S01]  /*15400*/  LDC.64 R4, c[0x0][0x418] ;  /* 0x00010600ff047b82 */ /* 0x000e620000000a00 */
[----:B0-----:R-:W-:-:S04]  /*15410*/  ISETP.NE.U32.AND P0, PT, R2, RZ, PT ;  /* 0x000000ff0200720c */ /* 0x001fc80003f05070 */
[----:B------:R-:W-:-:S13]  /*15420*/  ISETP.NE.AND.EX P0, PT, R3, RZ, PT, P0 ;  /* 0x000000ff0300720c */ /* 0x000fda0003f05300 */
[----:B------:R-:W0:Y:S02]  /*15430*/  @P0 LDC.64 R2, c[0x0][0xaf0] ;  /* 0x0002bc00ff020b82 */ /* 0x000e240000000a00 */
[----:B0-----:R-:W-:-:S05]  /*15440*/  @P0 IMAD.WIDE R2, R18, 0x4, R2 ;  /* 0x0000000412020825 */ /* 0x001fca00078e0202 */
[----:B------:R-:W2:Y:S01]  /*15450*/  @P0 LDG.E R18, desc[UR4][R2.64] ;  /* 0x0000000402120981 */ /* 0x000ea2000c1e1900 */
[----:B-1----:R-:W-:Y:S01]  /*15460*/  ISETP.NE.U32.AND P0, PT, R4, RZ, PT ;  /* 0x000000ff0400720c */ /* 0x002fe20003f05070 */
        /* <DEDUP_REMOVED lines=12> */
.L_x_5198:
        /* <DEDUP_REMOVED lines=9> */
.L_x_5201:
[----:B------:R-:W-:Y:S05]  /*155c0*/  @!P6 BRA `(.L_x_5099) ;  /* 0x0000000000dce947 */ /* 0x000fea0003800000 */
[----:B------:R-:W-:Y:S01]  /*155d0*/  IMAD.MOV.U32 R16, RZ, RZ, R18 ;  /* 0x000000ffff107224 */ /* 0x000fe200078e0012 */
[----:B------:R-:W-:Y:S06]  /*155e0*/  @!P1 BRA `(.L_x_5101) ;  /* 0x0000000000549947 */ /* 0x000fec0003800000 */
[----:B0-----:R-:W0:Y:S01]  /*155f0*/  LDC R6, c[0x0][0x43c] ;  /* 0x00010f00ff067b82 */ /* 0x001e220000000800 */
[----:B------:R-:W-:Y:S01]  /*15600*/  IMAD.MOV.U32 R8, RZ, RZ, R0 ;  /* 0x000000ffff087224 */ /* 0x000fe200078e0000 */
[----:B------:R-:W-:Y:S01]  /*15610*/  ULDC.64 UR4, c[0x0][0x428] ;  /* 0x00010a0000047ab9 */ /* 0x000fe20000000a00 */
[----:B------:R-:W-:Y:S01]  /*15620*/  ULDC.64 UR6, c[0x0][0x208] ;  /* 0x0000820000067ab9 */ /* 0x000fe20000000a00 */
        /* <DEDUP_REMOVED lines=17> */
.L_x_5101:
[----:B------:R-:W-:Y:S01]  /*15740*/  IMAD.MOV.U32 R0, RZ, RZ, 0x1 ;  /* 0x00000001ff007424 */ /* 0x000fe200078e00ff */
[----:B-1----:R-:W1:Y:S04]  /*15750*/  S2R R8, SR_TID.X ;  /* 0x0000000000087919 */ /* 0x002e680000002100 */
[----:B------:R-:W-:-:S04]  /*15760*/  SHF.L.U32 R0, R0, 0x1f, RZ ;  /* 0x0000001f00007819 */ /* 0x000fc800000006ff */
[----:B------:R-:W2:Y:S01]  /*15770*/  SYNCS.PHASECHK.TRANS64.TRYWAIT P0, [UR38+0x38840], R0 ;  /* 0x03884000ff0075a7 */ /* 0x000ea20008000166 */
[----:B-1----:R-:W-:-:S04]  /*15780*/  LOP3.LUT R2, R8, 0x7f, RZ, 0xc0, !PT ;  /* 0x0000007f08027812 */ /* 0x002fc800078ec0ff */
[----:B------:R-:W-:Y:S01]  /*15790*/  ISETP.NE.AND P1, PT, R2, RZ, PT ;  /* 0x000000ff0200720c */ /* 0x000fe20003f25270 */
[----:B--2---:R-:W-:-:S12]  /*157a0*/  @!P0 BRA `(.L_x_5102) ;  /* 0x0000004c007c8947 */ /* 0x004fd80003800000 */
.L_x_5202:
[----:B------:R-:W-:Y:S05]  /*157b0*/  @P1 BRA `(.L_x_5103) ;  /* 0x0000000000181947 */ /* 0x000fea0003800000 */
[----:B------:R-:W2:Y:S01]  /*157c0*/  S2R R2, SR_TID.X ;  /* 0x0000000000027919 */ /* 0x000ea20000002100 */
[----:B-1----:R-:W-:-:S04]  /*157d0*/  IMAD.MOV.U32 R0, RZ, RZ, 0x2000 ;  /* 0x00002000ff007424 */ /* 0x002fc800078e00ff */
[----:B------:R3:W-:Y:S01]  /*157e0*/  SYNCS.ARRIVE.TRANS64 RZ, [UR38+0x38830], R0 ;  /* 0x03883000ffff79a7 */ /* 0x0007e20008000026 */
[----:B--2---:R-:W-:-:S13]  /*157f0*/  LOP3.LUT P0, RZ, R2, 0x1f, RZ, 0xc0, !PT ;  /* 0x0000001f02ff7812 */ /* 0x004fda000780c0ff */
[----:B---3--:R-:W-:Y:S05]  /*15800*/  @!P0 BRA `(.L_x_5103) ;  /* 0x0000000000048947 */ /* 0x008fea0003800000 */
[----:B------:R-:W-:Y:S01]  /*15810*/  BPT.TRAP 0x1 ;  /* 0x000000040000795c */ /* 0x000fe20000300000 */
.L_x_5103:
        /* <DEDUP_REMOVED lines=18> */
.L_x_5099:
[----:B------:R-:W-:Y:S05]  /*15940*/  WARPSYNC.ALL ;  /* 0x0000000000007948 */ /* 0x000fea0003800000 */
[----:B------:R-:W-:Y:S01]  /*15950*/  UIADD3 UR4, UR38, 0x20400, URZ ;  /* 0x0002040026047890 */ /* 0x000fe2000fffe03f */
[----:B------:R-:W-:Y:S01]  /*15960*/  BAR.SYNC.DEFER_BLOCKING 0x8, 0x100 ;  /* 0x0204000000007b1d */ /* 0x000fe20000010000 */
[----:B------:R-:W-:Y:S02]  /*15970*/  USHF.R.S32.HI UR43, URZ, 0x1f, UR36 ;  /* 0x0000001f3f2b7899 */ /* 0x000fe40008011424 */
        /* <DEDUP_REMOVED lines=19> */
.L_x_5104:
[----:B------:R-:W1:Y:S01]  /*15ab0*/  LDC R7, c[0x0][0x448] ;  /* 0x00011200ff077b82 */ /* 0x000e620000000800 */
[----:B0-----:R-:W0:Y:S01]  /*15ac0*/  S2R R6, SR_CTAID.Z ;  /* 0x0000000000067919 */ /* 0x001e220000002700 */
[----:B------:R-:W-:Y:S02]  /*15ad0*/  ULDC.64 UR8, c[0x0][0x2d8] ;  /* 0x0000b60000087ab9 */ /* 0x000fe40000000a00 */
[----:B------:R-:W-:Y:S01]  /*15ae0*/  UIMAD UR6, UR43, UR8, URZ ;  /* 0x000000082b0672a4 */ /* 0x000fe2000f8e023f */
[----:B------:R-:W2:Y:S01]  /*15af0*/  S2R R11, SR_TID.X ;  /* 0x00000000000b7919 */ /* 0x000ea20000002100 */
[----:B------:R-:W-:Y:S02]  /*15b00*/  UIMAD.WIDE.U32 UR4, UR36, UR8, URZ ;  /* 0x00000008240472a5 */ /* 0x000fe4000f8e003f */
[----:B------:R-:W3:Y:S01]  /*15b10*/  LDC.64 R2, c[0x0][0x2e0] ;  /* 0x0000b800ff027b82 */ /* 0x000ee20000000a00 */
[----:B------:R-:W-:-:S04]  /*15b20*/  UIMAD UR6, UR36, UR9, UR6 ;  /* 0x00000009240672a4 */ /* 0x000fc8000f8e0206 */
[----:B------:R-:W-:Y:S01]  /*15b30*/  UIADD3 UR5, UR5, UR6, URZ ;  /* 0x0000000605057290 */ /* 0x000fe2000fffe03f */
[----:B-1----:R-:W-:Y:S02]  /*15b40*/  ISETP.NE.AND P0, PT, R7, 0x1, PT ;  /* 0x000000010700780c */ /* 0x002fe40003f05270 */
[----:B0-----:R-:W-:Y:S02]  /*15b50*/  SHF.R.S32.HI R12, RZ, 0x1f, R6 ;  /* 0x0000001fff0c7819 */ /* 0x001fe40000011406 */
[----:B------:R-:W0:Y:S09]  /*15b60*/  S2R R6, SR_CTAID.Z ;  /* 0x0000000000067919 */ /* 0x000e320000002700 */
[----:B------:R-:W1:Y:S01]  /*15b70*/  @P0 LDC R9, c[0x0][0x44c] ;  /* 0x00011300ff090b82 */ /* 0x000e620000000800 */
[C---:B--2---:R-:W-:Y:S01]  /*15b80*/  LOP3.LUT R8, R11.reuse, 0x7f, RZ, 0xc0, !PT ;  /* 0x0000007f0b087812 */ /* 0x044fe200078ec0ff */
[----:B------:R-:W-:-:S03]  /*15b90*/  IMAD.SHL.U32 R0, R11, 0x10, RZ ;  /* 0x000000100b007824 */ /* 0x000fc600078e00ff */
[----:B------:R-:W-:-:S03]  /*15ba0*/  SHF.R.U32.HI R5, RZ, 0x3, R8 ;  /* 0x00000003ff057819 */ /* 0x000fc60000011608 */
[----:B------:R-:W2:Y:S01]  /*15bb0*/  @P0 LDC R4, c[0x0][0x450] ;  /* 0x00011400ff040b82 */ /* 0x000ea20000000800 */
[----:B------:R-:W-:-:S05]  /*15bc0*/  LOP3.LUT R0, R5, 0x70, R0, 0xf8, !PT ;  /* 0x0000007005007812 */ /* 0x000fca00078ef800 */
[----:B------:R-:W-:-:S04]  /*15bd0*/  VIADD R10, R0, UR46 ;  /* 0x0000002e000a7c36 */ /* 0x000fc80008000000 */
[----:B------:R-:W-:Y:S01]  /*15be0*/  IMAD.MOV.U32 R0, RZ, RZ, R10 ;  /* 0x000000ffff007224 */ /* 0x000fe200078e000a */
[----:B------:R4:W-:Y:S01]  /*15bf0*/  STL [R1+0x8], R10 ;  /* 0x0000080a01007387 */ /* 0x0009e20000100800 */
[----:B-1----:R-:W-:-:S05]  /*15c00*/  @P0 IMAD.HI.U32 R9, R10, R9, RZ ;  /* 0x000000090a090227 */ /* 0x002fca00078e00ff */
[----:B--2---:R-:W-:Y:S01]  /*15c10*/  @P0 SHF.R.U32.HI R0, RZ, R4, R9 ;  /* 0x00000004ff000219 */ /* 0x004fe20000011609 */
[----:B---3--:R-:W-:-:S04]  /*15c20*/  IMAD R4, R12, R2, RZ ;  /* 0x000000020c047224 */ /* 0x008fc800078e02ff */
[C---:B0-----:R-:W-:Y:S01]  /*15c30*/  IMAD R9, R6.reuse, R3, R4 ;  /* 0x0000000306097224 */ /* 0x041fe200078e0204 */
[----:B------:R-:W-:Y:S01]  /*15c40*/  SHF.R.S32.HI R4, RZ, 0x1f, R0 ;  /* 0x0000001fff047819 */ /* 0x000fe20000011400 */
[----:B------:R-:W-:Y:S01]  /*15c50*/  IMAD.WIDE.U32 R2, R6, R2, UR4 ;  /* 0x0000000406027e25 */ /* 0x000fe2000f8e0002 */
[----:B------:R-:W-:-:S03]  /*15c60*/  ULDC.64 UR4, c[0x0][0x2d0] ;  /* 0x0000b40000047ab9 */ /* 0x000fc60000000a00 */
[----:B------:R-:W-:Y:S02]  /*15c70*/  IMAD.MOV R6, RZ, RZ, -R0 ;  /* 0x000000ffff067224 */ /* 0x000fe400078e0a00 */
[----:B------:R-:W-:Y:S02]  /*15c80*/  IMAD.IADD R3, R3, 0x1, R9 ;  /* 0x0000000103037824 */ /* 0x000fe400078e0209 */
[----:B------:R-:W-:Y:S02]  /*15c90*/  IMAD R9, R4, UR4, RZ ;  /* 0x0000000404097c24 */ /* 0x000fe4000f8e02ff */
[----:B------:R-:W-:Y:S02]  /*15ca0*/  IMAD R4, R7, R6, R10 ;  /* 0x0000000607047224 */ /* 0x000fe400078e020a */
[C---:B------:R-:W-:Y:S02]  /*15cb0*/  IMAD R6, R0.reuse, UR5, R9 ;  /* 0x0000000500067c24 */ /* 0x040fe4000f8e0209 */
[----:B------:R-:W-:Y:S01]  /*15cc0*/  IMAD.WIDE.U32 R2, R0, UR4, R2 ;  /* 0x0000000400027c25 */ /* 0x000fe2000f8e0002 */
[----:B------:R-:W-:Y:S01]  /*15cd0*/  SHF.R.S32.HI R0, RZ, 0x1f, R4 ;  /* 0x0000001fff007819 */ /* 0x000fe20000011404 */
[----:B------:R-:W-:-:S02]  /*15ce0*/  ULDC.64 UR4, c[0x0][0x2c8] ;  /* 0x0000b20000047ab9 */ /* 0x000fc40000000a00 */
        /* <DEDUP_REMOVED lines=10> */
[C---:B----4-:R-:W-:Y:S02]  /*15d90*/  LOP3.LUT R10, R2.reuse, 0x38, RZ, 0xc0, !PT ;  /* 0x00000038020a7812 */ /* 0x050fe400078ec0ff */
[----:B------:R-:W-:Y:S02]  /*15da0*/  LOP3.LUT R2, R2, 0x1f8, RZ, 0xc0, !PT ;  /* 0x000001f802027812 */ /* 0x000fe400078ec0ff */
[----:B------:R-:W-:Y:S01]  /*15db0*/  ISETP.GE.AND P0, PT, R10, UR4, PT ;  /* 0x000000040a007c0c */ /* 0x000fe2000bf06270 */
[----:B------:R-:W-:Y:S01]  /*15dc0*/  UMOV UR4, 0xffffffff ;  /* 0xffffffff00047882 */ /* 0x000fe20000000000 */
[----:B------:R-:W-:Y:S01]  /*15dd0*/  LOP3.LUT R9, R2, 0x38, R11, 0x78, !PT ;  /* 0x0000003802097812 */ /* 0x000fe200078e780b */
[----:B------:R-:W-:-:S05]  /*15de0*/  IMAD.SHL.U32 R2, R8, 0x8, RZ ;  /* 0x0000000808027824 */ /* 0x000fca00078e00ff */
[----:B------:R-:W-:Y:S01]  /*15df0*/  LOP3.LUT R8, R9, 0x200, R2, 0xf8, !PT ;  /* 0x0000020009087812 */ /* 0x000fe200078ef802 */
[----:B------:R-:W-:Y:S06]  /*15e00*/  BRA.DIV UR4, `(.L_x_5105) ;  /* 0x0000004604fc7947 */ /* 0x000fec000b800000 */
[----:B------:R-:W0:Y:S01]  /*15e10*/  SHFL.IDX PT, R6, R0, RZ, 0x181f ;  /* 0x00181fff00067589 */ /* 0x000e2200000e0000 */
[----:B------:R-:W-:Y:S01]  /*15e20*/  ULDC UR4, c[0x0][0x288] ;  /* 0x0000a20000047ab9 */ /* 0x000fe20000000800 */
[----:B------:R-:W-:Y:S01]  /*15e30*/  VIADD R9, R5, UR46 ;  /* 0x0000002e05097c36 */ /* 0x000fe20008000000 */
[----:B------:R-:W-:Y:S01]  /*15e40*/  ULDC.64 UR6, c[0x0][0x208] ;  /* 0x0000820000067ab9 */ /* 0x000fe20000000a00 */
[----:B------:R-:W1:Y:S01]  /*15e50*/  SHFL.IDX PT, R4, R3, RZ, 0x181f ;  /* 0x00181fff03047589 */ /* 0x000e6200000e0000 */
[----:B------:R-:W-:Y:S02]  /*15e60*/  IMAD R2, R7, UR4, RZ ;  /* 0x0000000407027c24 */ /* 0x000fe4000f8e02ff */
[C---:B------:R-:W-:Y:S01]  /*15e70*/  VIADD R11, R9.reuse, 0x10 ;  /* 0x00000010090b7836 */ /* 0x040fe20000000000 */
[----:B------:R-:W-:Y:S01]  /*15e80*/  STL [R1+0x4], R9 ;  /* 0x0000040901007387 */ /* 0x000fe20000100800 */
[C---:B------:R-:W-:Y:S01]  /*15e90*/  VIADD R7, R9.reuse, 0x20 ;  /* 0x0000002009077836 */ /* 0x040fe20000000000 */
[----:B------:R-:W-:-:S02]  /*15ea0*/  ISETP.GE.AND P1, PT, R9, R2, PT ;  /* 0x000000020900720c */ /* 0x000fc40003f26270 */
[----:B------:R-:W-:Y:S04]  /*15eb0*/  STL [R1+0x18], R11 ;  /* 0x0000180b01007387 */ /* 0x000fe80000100800 */
[----:B------:R-:W-:Y:S07]  /*15ec0*/  STL [R1+0x1c], R7 ;  /* 0x00001c0701007387 */ /* 0x000fee0000100800 */
[----:B0-----:R-:W-:-:S02]  /*15ed0*/  @!P1 LEA R5, P2, R10, R6, 0x1 ;  /* 0x000000060a059211 */ /* 0x001fc400078408ff */
[----:B------:R-:W-:-:S03]  /*15ee0*/  @!P1 LEA R6, R8, UR38, 0x1 ;  /* 0x0000002608069c11 */ /* 0x000fc6000f8e08ff */
[----:B-1----:R-:W-:-:S05]  /*15ef0*/  @!P1 IMAD.X R4, RZ, RZ, R4, P2 ;  /* 0x000000ffff049224 */ /* 0x002fca00010e0604 */
[----:B------:R-:W-:-:S04]  /*15f00*/  @!P1 LOP3.LUT R5, R5, R4, RZ, 0x3c, !PT ;  /* 0x0000000405059212 */ /* 0x000fc800078e3cff */
[----:B------:R-:W-:-:S04]  /*15f10*/  @!P1 LOP3.LUT R4, R5, R4, RZ, 0x3c, !PT ;  /* 0x0000000405049212 */ /* 0x000fc800078e3cff */
[----:B------:R-:W-:-:S05]  /*15f20*/  @!P1 LOP3.LUT R5, R5, R4, RZ, 0x3c, !PT ;  /* 0x0000000405059212 */ /* 0x000fca00078e3cff */
[----:B------:R-:W-:Y:S01]  /*15f30*/  @!PT LDS RZ, [RZ] ;  /* 0x00000000fffff984 */ /* 0x000fe20000000800 */
[----:B------:R0:W-:Y:S01]  /*15f40*/  @!P1 LDGSTS.E.BYPASS.LTC128B.128 [R6+0x20400], desc[UR6][R4.64], !P0 ;  /* 0x2040000004069fae */ /* 0x0001e2000c101d46 */
[----:B------:R-:W-:-:S03]  /*15f50*/  ISETP.GE.AND P1, PT, R11, R2, PT ;  /* 0x000000020b00720c */ /* 0x000fc60003f26270 */
[----:B0-----:R-:W0:Y:S10]  /*15f60*/  SHFL.IDX PT, R5, R0, 0x1, 0x181f ;  /* 0x00381f0000057f89 */ /* 0x001e3400000e0000 */
[----:B------:R-:W-:Y:S01]  /*15f70*/  @!P1 LEA R6, R8, UR38, 0x1 ;  /* 0x0000002608069c11 */ /* 0x000fe2000f8e08ff */
[----:B------:R-:W1:Y:S01]  /*15f80*/  SHFL.IDX PT, R4, R3, 0x1, 0x181f ;  /* 0x00381f0003047f89 */ /* 0x000e6200000e0000 */
[----:B0-----:R-:W-:-:S05]  /*15f90*/  @!P1 LEA R5, P2, R10, R5, 0x1 ;  /* 0x000000050a059211 */ /* 0x001fca00078408ff */
[----:B-1----:R-:W-:-:S05]  /*15fa0*/  @!P1 IMAD.X R4, RZ, RZ, R4, P2 ;  /* 0x000000ffff049224 */ /* 0x002fca00010e0604 */
[----:B------:R-:W-:-:S04]  /*15fb0*/  @!P1 LOP3.LUT R5, R5, R4, RZ, 0x3c, !PT ;  /* 0x0000000405059212 */ /* 0x000fc800078e3cff */
[----:B------:R-:W-:-:S04]  /*15fc0*/  @!P1 LOP3.LUT R4, R5, R4, RZ, 0x3c, !PT ;  /* 0x0000000405049212 */ /* 0x000fc800078e3cff */
[----:B------:R-:W-:-:S05]  /*15fd0*/  @!P1 LOP3.LUT R5, R5, R4, RZ, 0x3c, !PT ;  /* 0x0000000405059212 */ /* 0x000fca00078e3cff */
[----:B------:R0:W-:Y:S01]  /*15fe0*/  @!P1 LDGSTS.E.BYPASS.LTC128B.128 [R6+0x20c00], desc[UR6][R4.64], !P0 ;  /* 0x20c0000004069fae */ /* 0x0001e2000c101d46 */
[----:B------:R-:W-:-:S03]  /*15ff0*/  ISETP.GE.AND P1, PT, R7, R2, PT ;  /* 0x000000020700720c */ /* 0x000fc60003f26270 */
[----:B0-----:R-:W0:Y:S10]  /*16000*/  SHFL.IDX PT, R5, R0, 0x2, 0x181f ;  /* 0x00581f0000057f89 */ /* 0x001e3400000e0000 */
[----:B------:R-:W-:Y:S01]  /*16010*/  @!P1 LEA R6, R8, UR38, 0x1 ;  /* 0x0000002608069c11 */ /* 0x000fe2000f8e08ff */
[----:B------:R-:W1:Y:S04]  /*16020*/  SHFL.IDX PT, R4, R3, 0x2, 0x181f ;  /* 0x00581f0003047f89 */ /* 0x000e6800000e0000 */
[----:B------:R-:W2:Y:S04]  /*16030*/  SHFL.IDX PT, R0, R0, 0x3, 0x181f ;  /* 0x00781f0000007f89 */ /* 0x000ea800000e0000 */
[----:B------:R-:W3:Y:S01]  /*16040*/  SHFL.IDX PT, R3, R3, 0x3, 0x181f ;  /* 0x00781f0003037f89 */ /* 0x000ee200000e0000 */
[----:B0-----:R-:W-:-:S05]  /*16050*/  @!P1 LEA R5, P2, R10, R5, 0x1 ;  /* 0x000000050a059211 */ /* 0x001fca00078408ff */
[----:B-1----:R-:W-:-:S05]  /*16060*/  @!P1 IMAD.X R4, RZ, RZ, R4, P2 ;  /* 0x000000ffff049224 */ /* 0x002fca00010e0604 */
[----:B------:R-:W-:-:S04]  /*16070*/  @!P1 LOP3.LUT R5, R5, R4, RZ, 0x3c, !PT ;  /* 0x0000000405059212 */ /* 0x000fc800078e3cff */
[----:B------:R-:W-:-:S04]  /*16080*/  @!P1 LOP3.LUT R4, R5, R4, RZ, 0x3c, !PT ;  /* 0x0000000405049212 */ /* 0x000fc800078e3cff */
[----:B------:R-:W-:-:S05]  /*16090*/  @!P1 LOP3.LUT R5, R5, R4, RZ, 0x3c, !PT ;  /* 0x0000000405059212 */ /* 0x000fca00078e3cff */
[----:B--23--:R0:W-:Y:S02]  /*160a0*/  @!P1 LDGSTS.E.BYPASS.LTC128B.128 [R6+0x21400], desc[UR6][R4.64], !P0 ;  /* 0x2140000004069fae */ /* 0x00c1e4000c101d46 */
.L_x_5211:
[----:B0-----:R-:W2:Y:S01]  /*160b0*/  LDL R4, [R1+0x4] ;  /* 0x0000040001047983 */ /* 0x001ea20000100800 */
        /* <DEDUP_REMOVED lines=14> */
[----:B-1----:R-:W1:Y:S01]  /*161a0*/  LDC.64 R2, c[0x0][0x3d8] ;  /* 0x0000f600ff027b82 */ /* 0x002e620000000a00 */
[----:B------:R-:W-:Y:S01]  /*161b0*/  NOP ;  /* 0x0000000000007918 */ /* 0x000fe20000000000 */
[C---:B-1----:R-:W-:Y:S01]  /*161c0*/  IMAD R0, R2.reuse, UR43, RZ ;  /* 0x0000002b02007c24 */ /* 0x042fe2000f8e02ff */
[----:B------:R-:W-:Y:S01]  /*161d0*/  UIADD3 UR4, UR38, 0x26400, URZ ;  /* 0x0002640026047890 */ /* 0x000fe2000fffe03f */
[----:B0-----:R-:W-:Y:S01]  /*161e0*/  IMAD.WIDE.U32 R4, R2, UR36, RZ ;  /* 0x0000002402047c25 */ /* 0x001fe2000f8e00ff */
        /* <DEDUP_REMOVED lines=24> */
.L_x_5106:
[----:B------:R-:W2:Y:S01]  /*16370*/  LDL.LU.64 R8, [R1+0x28] ;  /* 0x0000280001087983 */ /* 0x000ea20000300a00 */
[----:B------:R-:W1:Y:S01]  /*16380*/  LDC R7, c[0x0][0x448] ;  /* 0x00011200ff077b82 */ /* 0x000e620000000800 */
[----:B------:R-:W-:Y:S02]  /*16390*/  ULDC.64 UR4, c[0x0][0x3e0] ;  /* 0x0000f80000047ab9 */ /* 0x000fe40000000a00 */
[----:B0-----:R-:W2:Y:S04]  /*163a0*/  LDL.LU.64 R2, [R1+0x10] ;  /* 0x0000100001027983 */ /* 0x001ea80000300a00 */
[----:B------:R-:W3:Y:S01]  /*163b0*/  LDL.LU R6, [R1+0x8] ;  /* 0x0000080001067983 */ /* 0x000ee20000300800 */
[----:B------:R-:W0:Y:S01]  /*163c0*/  S2R R0, SR_CTAID.Z ;  /* 0x0000000000007919 */ /* 0x000e220000002700 */
[----:B------:R-:W4:Y:S01]  /*163d0*/  S2R R4, SR_CTAID.Z ;  /* 0x0000000000047919 */ /* 0x000f220000002700 */
[----:B-1----:R-:W-:-:S02]  /*163e0*/  ISETP.NE.AND P0, PT, R7, 0x1, PT ;  /* 0x000000010700780c */ /* 0x002fc40003f05270 */
[----:B0-----:R-:W-:-:S05]  /*163f0*/  SHF.R.S32.HI R0, RZ, 0x1f, R0 ;  /* 0x0000001fff007819 */ /* 0x001fca0000011400 */
[----:B------:R-:W-:-:S04]  /*16400*/  IMAD R0, R0, UR4, RZ ;  /* 0x0000000400007c24 */ /* 0x000fc8000f8e02ff */
[----:B----4-:R-:W-:Y:S02]  /*16410*/  IMAD R5, R4, UR5, R0 ;  /* 0x0000000504057c24 */ /* 0x010fe4000f8e0200 */
[----:B------:R-:W0:Y:S01]  /*16420*/  @P0 LDC R0, c[0x0][0x450] ;  /* 0x00011400ff000b82 */ /* 0x000e220000000800 */
[----:B------:R-:W-:Y:S01]  /*16430*/  LOP3.LUT R17, R17, 0xfffffff7, RZ, 0xc0, !PT ;  /* 0xfffffff711117812 */ /* 0x000fe200078ec0ff */
[----:B--2---:R-:W-:-:S04]  /*16440*/  IMAD.MOV.U32 R2, RZ, RZ, R8 ;  /* 0x000000ffff027224 */ /* 0x004fc800078e0008 */
[----:B------:R-:W-:Y:S01]  /*16450*/  IMAD.WIDE.U32 R2, R4, UR4, R2 ;  /* 0x0000000404027c25 */ /* 0x000fe2000f8e0002 */
[----:B------:R-:W1:Y:S01]  /*16460*/  S2R R8, SR_TID.X ;  /* 0x0000000000087919 */ /* 0x000e620000002100 */
[----:B------:R-:W-:Y:S02]  /*16470*/  ULDC.64 UR4, c[0x0][0x3d0] ;  /* 0x0000f40000047ab9 */ /* 0x000fe40000000a00 */
[----:B------:R-:W-:Y:S02]  /*16480*/  IMAD.IADD R3, R3, 0x1, R5 ;  /* 0x0000000103037824 */ /* 0x000fe400078e0205 */
[----:B------:R-:W2:Y:S01]  /*16490*/  @P0 LDC R5, c[0x0][0x44c] ;  /* 0x00011300ff050b82 */ /* 0x000ea20000000800 */
[----:B---3--:R-:W-:Y:S02]  /*164a0*/  IMAD.MOV.U32 R4, RZ, RZ, R6 ;  /* 0x000000ffff047224 */ /* 0x008fe400078e0006 */
[----:B--2---:R-:W-:-:S05]  /*164b0*/  @P0 IMAD.HI.U32 R5, R6, R5, RZ ;  /* 0x0000000506050227 */ /* 0x004fca00078e00ff */
[----:B0-----:R-:W-:-:S04]  /*164c0*/  @P0 SHF.R.U32.HI R4, RZ, R0, R5 ;  /* 0x00000000ff040219 */ /* 0x001fc80000011605 */
[--C-:B------:R-:W-:Y:S01]  /*164d0*/  SHF.R.S32.HI R5, RZ, 0x1f, R4.reuse ;  /* 0x0000001fff057819 */ /* 0x100fe20000011404 */
[----:B------:R-:W-:-:S04]  /*164e0*/  IMAD.MOV R0, RZ, RZ, -R4 ;  /* 0x000000ffff007224 */ /* 0x000fc800078e0a04 */
[----:B------:R-:W-:Y:S02]  /*164f0*/  IMAD R0, R7, R0, R6 ;  /* 0x0000000007007224 */ /* 0x000fe400078e0206 */
[----:B------:R-:W-:Y:S02]  /*16500*/  IMAD R5, R5, UR4, RZ ;  /* 0x0000000405057c24 */ /* 0x000fe4000f8e02ff */
[----:B------:R-:W-:-:S04]  /*16510*/  IMAD.WIDE.U32 R2, R4, UR4, R2 ;  /* 0x0000000404027c25 */ /* 0x000fc8000f8e0002 */
[----:B------:R-:W-:Y:S01]  /*16520*/  IMAD R5, R4, UR5, R5 ;  /* 0x0000000504057c24 */ /* 0x000fe2000f8e0205 */
[----:B------:R-:W-:Y:S01]  /*16530*/  SHF.R.S32.HI R4, RZ, 0x1f, R0 ;  /* 0x0000001fff047819 */ /* 0x000fe20000011400 */
[----:B------:R-:W-:Y:S02]  /*16540*/  ULDC.64 UR4, c[0x0][0x3c8] ;  /* 0x0000f20000047ab9 */ /* 0x000fe40000000a00 */
[----:B------:R-:W-:Y:S02]  /*16550*/  IMAD.IADD R3, R3, 0x1, R5 ;  /* 0x0000000103037824 */ /* 0x000fe400078e0205 */
[----:B------:R-:W-:Y:S02]  /*16560*/  IMAD R4, R4, UR4, RZ ;  /* 0x0000000404047c24 */ /* 0x000fe4000f8e02ff */
[----:B------:R-:W-:-:S04]  /*16570*/  IMAD.WIDE.U32 R2, R0, UR4, R2 ;  /* 0x0000000400027c25 */ /* 0x000fc8000f8e0002 */
[----:B------:R-:W-:Y:S01]  /*16580*/  IMAD R5, R0, UR5, R4 ;  /* 0x0000000500057c24 */ /* 0x000fe2000f8e0204 */
[----:B------:R-:W-:Y:S01]  /*16590*/  ULDC.64 UR4, c[0x0][0x390] ;  /* 0x0000e40000047ab9 */ /* 0x000fe20000000a00 */
[----:B-1----:R-:W-:Y:S01]  /*165a0*/  IMAD.SHL.U32 R10, R8, 0x8, RZ ;  /* 0x00000008080a7824 */ /* 0x002fe200078e00ff */
[----:B------:R-:W-:Y:S01]  /*165b0*/  LEA R0, P0, R2, UR4, 0x1 ;  /* 0x0000000402007c11 */ /* 0x000fe2000f8008ff */
[----:B------:R-:W-:Y:S01]  /*165c0*/  IMAD.IADD R3, R3, 0x1, R5 ;  /* 0x0000000103037824 */ /* 0x000fe200078e0205 */
[----:B------:R-:W-:Y:S02]  /*165d0*/  ULDC UR4, c[0x0][0x3b8] ;  /* 0x0000ee0000047ab9 */ /* 0x000fe40000000800 */
[----:B------:R-:W-:Y:S02]  /*165e0*/  LOP3.LUT R10, R10, 0x38, RZ, 0xc0, !PT ;  /* 0x000000380a0a7812 */ /* 0x000fe400078ec0ff */
        /* <DEDUP_REMOVED lines=134> */
.L_x_5221:
        /* <DEDUP_REMOVED lines=38> */
.L_x_5109:
[----:B------:R-:W-:Y:S05]  /*170b0*/  BSYNC B0 ;  /* 0x0000000000007941 */ /* 0x000fea0003800000 */
.L_x_5108:
        /* <DEDUP_REMOVED lines=9> */
.L_x_5222:
        /* <DEDUP_REMOVED lines=9> */
.L_x_5223:
        /* <DEDUP_REMOVED lines=8> */
.L_x_5115:
[----:B------:R-:W-:Y:S05]  /*17260*/  BSYNC B1 ;  /* 0x0000000000017941 */ /* 0x000fea0003800000 */
.L_x_5114:
        /* <DEDUP_REMOVED lines=11> */
.L_x_5116:
        /* <DEDUP_REMOVED lines=13> */
.L_x_5117:
        /* <DEDUP_REMOVED lines=13> */
.L_x_5118:
        /* <DEDUP_REMOVED lines=13> */
.L_x_5119:
        /* <DEDUP_REMOVED lines=13> */
.L_x_5120:
        /* <DEDUP_REMOVED lines=13> */
.L_x_5121:
        /* <DEDUP_REMOVED lines=13> */
.L_x_5122:
        /* <DEDUP_REMOVED lines=13> */
.L_x_5123:
        /* <DEDUP_REMOVED lines=8> */
.L_x_5112:
[----:B------:R-:W-:Y:S05]  /*17950*/  BSYNC B0 ;  /* 0x0000000000007941 */ /* 0x000fea0003800000 */
.L_x_5111:
[----:B0-----:R-:W3:Y:S01]  /*17960*/  LDL.LU R3, [R1+0x20] ;  /* 0x0000200001037983 */ /* 0x001ee20000300800 */
[----:B------:R-:W-:Y:S02]  /*17970*/  IMAD.MOV.U32 R9, RZ, RZ, RZ ;  /* 0x000000ffff097224 */ /* 0x000fe400078e00ff */
[----:B-1----:R-:W-:Y:S02]  /*17980*/  IMAD.MOV.U32 R6, RZ, RZ, 0x1 ;  /* 0x00000001ff067424 */ /* 0x002fe400078e00ff */
[----:B---3--:R-:W-:-:S05]  /*17990*/  VIADD R8, R3, 0xfffffffe ;  /* 0xfffffffe03087836 */ /* 0x008fca0000000000 */
        /* <DEDUP_REMOVED lines=19> */
[----:B0-----:R-:W-:-:S03]  /*17ad0*/  LOP3.LUT R10, R4, 0x1f, RZ, 0xc0, !PT ;  /* 0x0000001f040a7812 */ /* 0x001fc600078ec0ff */
[----:B------:R-:W-:-:S05]  /*17ae0*/  IMAD.IADD R2, R2, 0x1, R3 ;  /* 0x0000000102027824 */ /* 0x000fca00078e0203 */
[----:B------:R-:W-:Y:S01]  /*17af0*/  LOP3.LUT R11, R2, 0x1, RZ, 0xc0, !PT ;  /* 0x00000001020b7812 */ /* 0x000fe200078ec0ff */
[----:B------:R-:W-:Y:S06]  /*17b00*/  @!P0 BRA `(.L_x_5124) ;  /* 0x0000001400e08947 */ /* 0x000fec0003800000 */
[----:B------:R-:W-:Y:S01]  /*17b10*/  BSSY B0, `(.L_x_5124) ;  /* 0x0000177000007945 */ /* 0x000fe20003800000 */
[----:B------:R-:W-:Y:S02]  /*17b20*/  IMAD.IADD R7, R2, 0x1, -R11 ;  /* 0x0000000102077824 */ /* 0x000fe400078e0a0b */
[----:B------:R-:W-:-:S07]  /*17b30*/  IMAD.MOV.U32 R0, RZ, RZ, 0x1 ;  /* 0x00000001ff007424 */ /* 0x000fce00078e00ff */
.L_x_5165:
        /* <DEDUP_REMOVED lines=28> */
.L_x_5127:
[----:B------:R-:W1:Y:S01]  /*17d00*/  S2R R2, SR_TID.X ;  /* 0x0000000000027919 */ /* 0x000e620000002100 */
[----:B------:R-:W-:Y:S01]  /*17d10*/  BSSY B2, `(.L_x_5128) ;  /* 0x0000006000027945 */ /* 0x000fe20003800000 */
[----:B-1----:R-:W-:Y:S02]  /*17d20*/  LOP3.LUT R3, R2, 0x7f, RZ, 0xc0, !PT ;  /* 0x0000007f02037812 */ /* 0x002fe400078ec0ff */
[----:B------:R-:W-:Y:S02]  /*17d30*/  SHF.L.U32 R2, R0, 0x1f, RZ ;  /* 0x0000001f00027819 */ /* 0x000fe400000006ff */
[----:B------:R-:W-:Y:S02]  /*17d40*/  ISETP.NE.AND P2, PT, R3, RZ, PT ;  /* 0x000000ff0300720c */ /* 0x000fe40003f45270 */
[----:B------:R-:W1:Y:S02]  /*17d50*/  SYNCS.PHASECHK.TRANS64.TRYWAIT P0, [UR38+0x38848], R2 ;  /* 0x03884802ff0075a7 */ /* 0x000e640008000166 */
[----:B-1----:R-:W-:Y:S09]  /*17d60*/  @!P0 BRA `(.L_x_5129) ;  /* 0x0000003800348947 */ /* 0x002ff20003800000 */
.L_x_5224:
[----:B------:R-:W-:Y:S05]  /*17d70*/  BSYNC B2 ;  /* 0x0000000000027941 */ /* 0x000fea0003800000 */
.L_x_5128:
[----:B------:R-:W-:Y:S04]  /*17d80*/  BSSY B2, `(.L_x_5130) ;  /* 0x0000007000027945 */ /* 0x000fe80003800000 */
[----:B------:R-:W-:Y:S05]  /*17d90*/  @P2 BRA `(.L_x_5131) ;  /* 0x0000000000142947 */ /* 0x000fea0003800000 */
[----:B------:R-:W-:Y:S01]  /*17da0*/  ISETP.NE.AND P0, PT, R10, RZ, PT ;  /* 0x000000ff0a00720c */ /* 0x000fe20003f05270 */
[----:B-1----:R-:W-:-:S04]  /*17db0*/  IMAD.MOV.U32 R3, RZ, RZ, 0x2000 ;  /* 0x00002000ff037424 */ /* 0x002fc800078e00ff */
[----:B------:R3:W-:Y:S08]  /*17dc0*/  SYNCS.ARRIVE.TRANS64 RZ, [UR38+0x38838], R3 ;  /* 0x03883803ffff79a7 */ /* 0x0007f00008000026 */
[----:B---3--:R-:W-:Y:S05]  /*17dd0*/  @!P0 BRA `(.L_x_5131) ;  /* 0x0000000000048947 */ /* 0x008fea0003800000 */
[----:B------:R-:W-:Y:S01]  /*17de0*/  BPT.TRAP 0x1 ;  /* 0x000000040000795c */ /* 0x000fe20000300000 */
.L_x_5131:
[----:B------:R-:W-:Y:S05]  /*17df0*/  BSYNC B2 ;  /* 0x0000000000027941 */ /* 0x000fea0003800000 */
.L_x_5130:
        /* <DEDUP_REMOVED lines=11> */
.L_x_5132:
        /* <DEDUP_REMOVED lines=10> */
.L_x_5225:
[----:B------:R-:W-:Y:S05]  /*17f50*/  BSYNC B2 ;  /* 0x0000000000027941 */ /* 0x000fea0003800000 */
.L_x_5133:
        /* <DEDUP_REMOVED lines=9> */
.L_x_5136:
[----:B------:R-:W-:Y:S05]  /*17ff0*/  BSYNC B2 ;  /* 0x0000000000027941 */ /* 0x000fea0003800000 */
.L_x_5135:
        /* <DEDUP_REMOVED lines=9> */
.L_x_5137:
        /* <DEDUP_REMOVED lines=13> */
.L_x_5138:
        /* <DEDUP_REMOVED lines=13> */
.L_x_5139:
        /* <DEDUP_REMOVED lines=13> */
.L_x_5140:
        /* <DEDUP_REMOVED lines=13> */
.L_x_5141:
        /* <DEDUP_REMOVED lines=13> */
.L_x_5142:
        /* <DEDUP_REMOVED lines=13> */
.L_x_5143:
        /* <DEDUP_REMOVED lines=13> */
.L_x_5144:
        /* <DEDUP_REMOVED lines=8> */
.L_x_5126:
[----:B------:R-:W-:Y:S05]  /*186c0*/  BSYNC B1 ;  /* 0x0000000000017941 */ /* 0x000fea0003800000 */
.L_x_5125:
        /* <DEDUP_REMOVED lines=27> */
.L_x_5147:
[----:B------:R-:W1:Y:S01]  /*18880*/  S2R R2, SR_TID.X ;  /* 0x0000000000027919 */ /* 0x000e620000002100 */
[----:B------:R-:W-:Y:S01]  /*18890*/  BSSY B2, `(.L_x_5148) ;  /* 0x0000006000027945 */ /* 0x000fe20003800000 */
[----:B-1----:R-:W-:Y:S02]  /*188a0*/  LOP3.LUT R3, R2, 0x7f, RZ, 0xc0, !PT ;  /* 0x0000007f02037812 */ /* 0x002fe400078ec0ff */
[----:B------:R-:W-:Y:S02]  /*188b0*/  SHF.L.U32 R2, R0, 0x1f, RZ ;  /* 0x0000001f00027819 */ /* 0x000fe400000006ff */
[----:B------:R-:W-:Y:S02]  /*188c0*/  ISETP.NE.AND P2, PT, R3, RZ, PT ;  /* 0x000000ff0300720c */ /* 0x000fe40003f45270 */
[----:B------:R-:W1:Y:S02]  /*188d0*/  SYNCS.PHASECHK.TRANS64.TRYWAIT P0, [UR38+0x38840], R2 ;  /* 0x03884002ff0075a7 */ /* 0x000e640008000166 */
[----:B-1----:R-:W-:Y:S09]  /*188e0*/  @!P0 BRA `(.L_x_5149) ;  /* 0x0000002c00848947 */ /* 0x002ff20003800000 */
.L_x_5226:
[----:B------:R-:W-:Y:S05]  /*188f0*/  BSYNC B2 ;  /* 0x0000000000027941 */ /* 0x000fea0003800000 */
.L_x_5148:
[----:B------:R-:W-:Y:S04]  /*18900*/  BSSY B2, `(.L_x_5150) ;  /* 0x0000007000027945 */ /* 0x000fe80003800000 */
[----:B------:R-:W-:Y:S05]  /*18910*/  @P2 BRA `(.L_x_5151) ;  /* 0x0000000000142947 */ /* 0x000fea0003800000 */
[----:B------:R-:W-:Y:S01]  /*18920*/  ISETP.NE.AND P0, PT, R10, RZ, PT ;  /* 0x000000ff0a00720c */ /* 0x000fe20003f05270 */
[----:B-1----:R-:W-:-:S04]  /*18930*/  IMAD.MOV.U32 R3, RZ, RZ, 0x2000 ;  /* 0x00002000ff037424 */ /* 0x002fc800078e00ff */
[----:B------:R3:W-:Y:S08]  /*18940*/  SYNCS.ARRIVE.TRANS64 RZ, [UR38+0x38830], R3 ;  /* 0x03883003ffff79a7 */ /* 0x0007f00008000026 */
[----:B---3--:R-:W-:Y:S05]  /*18950*/  @!P0 BRA `(.L_x_5151) ;  /* 0x0000000000048947 */ /* 0x008fea0003800000 */
[----:B------:R-:W-:Y:S01]  /*18960*/  BPT.TRAP 0x1 ;  /* 0x000000040000795c */ /* 0x000fe20000300000 */
.L_x_5151:
[----:B------:R-:W-:Y:S05]  /*18970*/  BSYNC B2 ;  /* 0x0000000000027941 */ /* 0x000fea0003800000 */
.L_x_5150:
        /* <DEDUP_REMOVED lines=11> */
.L_x_5152:
        /* <DEDUP_REMOVED lines=11> */
.L_x_5227:
[----:B------:R-:W-:Y:S05]  /*18ae0*/  BSYNC B2 ;  /* 0x0000000000027941 */ /* 0x000fea0003800000 */
.L_x_5153:
        /* <DEDUP_REMOVED lines=9> */
.L_x_5156:
[----:B------:R-:W-:Y:S05]  /*18b80*/  BSYNC B2 ;  /* 0x0000000000027941 */ /* 0x000fea0003800000 */
.L_x_5155:
        /* <DEDUP_REMOVED lines=9> */
.L_x_5157:
        /* <DEDUP_REMOVED lines=13> */
.L_x_5158:
        /* <DEDUP_REMOVED lines=13> */
.L_x_5159:
        /* <DEDUP_REMOVED lines=13> */
.L_x_5160:
        /* <DEDUP_REMOVED lines=13> */
.L_x_5161:
        /* <DEDUP_REMOVED lines=13> */
.L_x_5162:
        /* <DEDUP_REMOVED lines=13> */
.L_x_5163:
        /* <DEDUP_REMOVED lines=13> */
.L_x_5164:
        /* <DEDUP_REMOVED lines=8> */
.L_x_5146:
[----:B------:R-:W-:Y:S05]  /*19250*/  BSYNC B1 ;  /* 0x0000000000017941 */ /* 0x000fea0003800000 */
.L_x_5145:
[----:B------:R-:W-:Y:S01]  /*19260*/  VIADD R8, R8, 0xfffffffe ;  /* 0xfffffffe08087836 */ /* 0x000fe20000000000 */
[----:B------:R-:W-:Y:S06]  /*19270*/  @P1 BRA `(.L_x_5165) ;  /* 0xffffffe800301947 */ /* 0x000fec000383ffff */
[----:B------:R-:W-:Y:S05]  /*19280*/  BSYNC B0 ;  /* 0x0000000000007941 */ /* 0x000fea0003800000 */
.L_x_5124:
        /* <DEDUP_REMOVED lines=26> */
.L_x_5168:
[----:B------:R-:W1:Y:S01]  /*19430*/  S2R R2, SR_TID.X ;  /* 0x0000000000027919 */ /* 0x000e620000002100 */
[----:B------:R-:W-:Y:S01]  /*19440*/  BSSY B1, `(.L_x_5169) ;  /* 0x0000006000017945 */ /* 0x000fe20003800000 */
[----:B-1----:R-:W-:Y:S02]  /*19450*/  LOP3.LUT R3, R2, 0x7f, RZ, 0xc0, !PT ;  /* 0x0000007f02037812 */ /* 0x002fe400078ec0ff */
[----:B------:R-:W-:Y:S02]  /*19460*/  SHF.L.U32 R2, R0, 0x1f, RZ ;  /* 0x0000001f00027819 */ /* 0x000fe400000006ff */
[----:B------:R-:W-:Y:S02]  /*19470*/  ISETP.NE.AND P1, PT, R3, RZ, PT ;  /* 0x000000ff0300720c */ /* 0x000fe40003f25270 */
[----:B------:R-:W1:Y:S02]  /*19480*/  SYNCS.PHASECHK.TRANS64.TRYWAIT P0, [UR38+0x38848], R2 ;  /* 0x03884802ff0075a7 */ /* 0x000e640008000166 */
[----:B-1----:R-:W-:Y:S09]  /*19490*/  @!P0 BRA `(.L_x_5170) ;  /* 0x0000002000c88947 */ /* 0x002ff20003800000 */
.L_x_5228:
[----:B------:R-:W-:Y:S05]  /*194a0*/  BSYNC B1 ;  /* 0x0000000000017941 */ /* 0x000fea0003800000 */
.L_x_5169:
[----:B------:R-:W-:Y:S04]  /*194b0*/  BSSY B1, `(.L_x_5171) ;  /* 0x0000007000017945 */ /* 0x000fe80003800000 */
[----:B------:R-:W-:Y:S05]  /*194c0*/  @P1 BRA `(.L_x_5172) ;  /* 0x0000000000141947 */ /* 0x000fea0003800000 */
[----:B------:R-:W-:Y:S01]  /*194d0*/  ISETP.NE.AND P0, PT, R10, RZ, PT ;  /* 0x000000ff0a00720c */ /* 0x000fe20003f05270 */
[----:B-1----:R-:W-:-:S04]  /*194e0*/  IMAD.MOV.U32 R3, RZ, RZ, 0x2000 ;  /* 0x00002000ff037424 */ /* 0x002fc800078e00ff */
[----:B------:R3:W-:Y:S08]  /*194f0*/  SYNCS.ARRIVE.TRANS64 RZ, [UR38+0x38838], R3 ;  /* 0x03883803ffff79a7 */ /* 0x0007f00008000026 */
[----:B---3--:R-:W-:Y:S05]  /*19500*/  @!P0 BRA `(.L_x_5172) ;  /* 0x0000000000048947 */ /* 0x008fea0003800000 */
[----:B------:R-:W-:Y:S01]  /*19510*/  BPT.TRAP 0x1 ;  /* 0x000000040000795c */ /* 0x000fe20000300000 */
.L_x_5172:
[----:B------:R-:W-:Y:S05]  /*19520*/  BSYNC B1 ;  /* 0x0000000000017941 */ /* 0x000fea0003800000 */
.L_x_5171:
        /* <DEDUP_REMOVED lines=11> */
.L_x_5173:
        /* <DEDUP_REMOVED lines=11> */
.L_x_5229:
[----:B------:R-:W-:Y:S05]  /*19690*/  BSYNC B1 ;  /* 0x0000000000017941 */ /* 0x000fea0003800000 */
.L_x_5174:
        /* <DEDUP_REMOVED lines=9> */
.L_x_5177:
[----:B------:R-:W-:Y:S05]  /*19730*/  BSYNC B1 ;  /* 0x0000000000017941 */ /* 0x000fea0003800000 */
.L_x_5176:
        /* <DEDUP_REMOVED lines=9> */
.L_x_5178:
        /* <DEDUP_REMOVED lines=13> */
.L_x_5179:
        /* <DEDUP_REMOVED lines=13> */
.L_x_5180:
        /* <DEDUP_REMOVED lines=13> */
.L_x_5181:
        /* <DEDUP_REMOVED lines=13> */
.L_x_5182:
        /* <DEDUP_REMOVED lines=13> */
.L_x_5183:
        /* <DEDUP_REMOVED lines=13> */
.L_x_5184:
        /* <DEDUP_REMOVED lines=13> */
.L_x_5185:
        /* <DEDUP_REMOVED lines=8> */
.L_x_5167:
[----:B------:R-:W-:Y:S05]  /*19e00*/  BSYNC B0 ;  /* 0x0000000000007941 */ /* 0x000fea0003800000 */
.L_x_5166:
[----:B------:R-:W-:Y:S01]  /*19e10*/  LOP3.LUT R0, R0, 0x1, RZ, 0x3c, !PT ;  /* 0x0000000100007812 */ /* 0x000fe200078e3cff */
[----:B------:R-:W-:Y:S02]  /*19e20*/  IMAD.MOV.U32 R6, RZ, RZ, RZ ;  /* 0x000000ffff067224 */ /* 0x000fe400078e00ff */
[----:B------:R-:W-:-:S07]  /*19e30*/  IMAD.MOV.U32 R9, RZ, RZ, RZ ;  /* 0x000000ffff097224 */ /* 0x000fce00078e00ff */
.L_x_5087:
[----:B------:R-:W1:Y:S01]  /*19e40*/  S2R R3, SR_CgaCtaId ;  /* 0x0000000000037919 */ /* 0x000e620000008800 */
[----:B------:R-:W-:Y:S02]  /*19e50*/  MOV R2, 0x400 ;  /* 0x0000040000027802 */ /* 0x000fe40000000f00 */
[----:B------:R-:W-:Y:S02]  /*19e60*/  SHF.L.U32 R9, R9, 0x1f, RZ ;  /* 0x0000001f09097819 */ /* 0x000fe400000006ff */
[----:B-1----:R-:W-:-:S04]  /*19e70*/  LEA R2, R3, R2, 0x18 ;  /* 0x0000000203027211 */ /* 0x002fc800078ec0ff */
[----:B------:R-:W1:Y:S02]  /*19e80*/  SYNCS.PHASECHK.TRANS64.TRYWAIT P0, [R2+URZ+0x38820], R9 ;  /* 0x03882009020075a7 */ /* 0x000e64000800017f */
[----:B-1----:R-:W-:Y:S05]  /*19e90*/  @!P0 BRA `(.L_x_5186) ;  /* 0x0000001800788947 */ /* 0x002fea0003800000 */
.L_x_5230:
[----:B------:R-:W-:-:S03]  /*19ea0*/  UMOV UR4, 0xffffffff ;  /* 0xffffffff00047882 */ /* 0x000fc60000000000 */
[----:B------:R-:W-:Y:S05]  /*19eb0*/  BRA.DIV UR4, `(.L_x_5187) ;  /* 0x0000001a04847947 */ /* 0x000fea000b800000 */
[----:B------:R-:W3:Y:S02]  /*19ec0*/  S2R R3, SR_TID.X ;  /* 0x0000000000037919 */ /* 0x000ee40000002100 */
[----:B---3--:R-:W-:-:S04]  /*19ed0*/  SHF.R.U32.HI R3, RZ, 0x5, R3 ;  /* 0x00000005ff037819 */ /* 0x008fc80000011603 */
[----:B------:R-:W-:-:S05]  /*19ee0*/  LOP3.LUT R3, R3, 0x3, RZ, 0xc0, !PT ;  /* 0x0000000303037812 */ /* 0x000fca00078ec0ff */
[----:B--2---:R2:W3:Y:S02]  /*19ef0*/  SHFL.IDX PT, R14, R3, RZ, 0x1f ;  /* 0x00001fff030e7589 */ /* 0x0044e400000e0000 */
.L_x_5233:
[----:B---3--:R-:W-:-:S13]  /*19f00*/  ISETP.NE.AND P0, PT, R14, RZ, PT ;  /* 0x000000ff0e00720c */ /* 0x008fda0003f05270 */
[----:B------:R-:W-:Y:S05]  /*19f10*/  @P0 BRA `(.L_x_4991) ;  /* 0x0000000000900947 */ /* 0x000fea0003800000 */
[----:B------:R-:W-:-:S03]  /*19f20*/  UMOV UR4, 0xffffffff ;  /* 0xffffffff00047882 */ /* 0x000fc60000000000 */
[----:B------:R-:W-:Y:S05]  /*19f30*/  BRA.DIV UR4, `(.L_x_5188) ;  /* 0x0000001a04987947 */ /* 0x000fea000b800000 */
[----:B------:R-:W-:-:S13]  /*19f40*/  ELECT P6, URZ, PT ;  /* 0x00000000003f782f */ /* 0x000fda00038c0000 */
.L_x_5236:
        /* <DEDUP_REMOVED lines=8> */
.L_x_5189:
        /* <DEDUP_REMOVED lines=12> */
.L_x_5237:
[----:B------:R-:W3:Y:S02]  /*1a090*/  SYNCS.PHASECHK.TRANS64.TRYWAIT P0, [R5+URZ], R0 ;  /* 0x00000000050075a7 */ /* 0x000ee4000800017f */
[----:B---3--:R-:W-:Y:S05]  /*1a0a0*/  @!P0 BRA `(.L_x_5191) ;  /* 0x0000001800708947 */ /* 0x008fea0003800000 */
.L_x_5238:
[----:B------:R-:W-:Y:S05]  /*1a0b0*/  @!P2 BRA `(.L_x_5192) ;  /* 0x000000000004a947 */ /* 0x000fea0003800000 */
[----:B------:R-:W-:Y:S01]  /*1a0c0*/  BPT.TRAP 0x1 ;  /* 0x000000040000795c */ /* 0x000fe20000300000 */
.L_x_5192:
[----:B-1----:R-:W-:-:S04]  /*1a0d0*/  VIADD R2, R2, 0x38860 ;  /* 0x0003886002027836 */ /* 0x002fc80000000000 */
[----:B---3--:R-:W-:-:S04]  /*1a0e0*/  IMAD R5, R6, 0x8, R2 ;  /* 0x0000000806057824 */ /* 0x008fc800078e0202 */
[----:B------:R-:W1:Y:S02]  /*1a0f0*/  SYNCS.PHASECHK.TRANS64.TRYWAIT P0, [R5+URZ], R4 ;  /* 0x00000004050075a7 */ /* 0x000e64000800017f */
[----:B-1----:R-:W-:Y:S05]  /*1a100*/  @!P0 BRA `(.L_x_5193) ;  /* 0x00000018006c8947 */ /* 0x002fea0003800000 */
.L_x_5239:
[----:B------:R-:W-:-:S07]  /*1a110*/  IMAD R3, R3, 0x8, R2 ;  /* 0x0000000803037824 */ /* 0x000fce00078e0202 */
.L_x_5194:
[----:B---3--:R3:W4:Y:S02]  /*1a120*/  SYNCS.PHASECHK.TRANS64.TRYWAIT P0, [R3+URZ], R0 ;  /* 0x00000000030075a7 */ /* 0x008724000800017f */
[----:B----4-:R-:W-:Y:S05]  /*1a130*/  @!P0 NANOSLEEP.SYNCS 0x989680 ;  /* 0x009896800000895d */ /* 0x010fea0003900000 */
[----:B------:R-:W4:Y:S02]  /*1a140*/  @!P0 SYNCS.PHASECHK.TRANS64 P0, [R3+URZ], R0 ;  /* 0x00000000030085a7 */ /* 0x000f24000800007f */
[----:B----4-:R-:W-:Y:S05]  /*1a150*/  @!P0 BRA `(.L_x_5194) ;  /* 0xfffffffc00f08947 */ /* 0x010fea000383ffff */
.L_x_4991:
[----:B------:R-:W-:Y:S05]  /*1a160*/  BSYNC B6 ;  /* 0x0000000000067941 */ /* 0x000fea0003800000 */
.L_x_4988:
[----:B------:R-:W-:Y:S05]  /*1a170*/  EXIT ;  /* 0x000000000000794d */ /* 0x000fea0003800000 */
.L_x_5011:
[----:B0-----:R0:W1:Y:S02]  /*1a180*/  SYNCS.PHASECHK.TRANS64.TRYWAIT P0, [R199+URZ+0x38800], R4 ;  /* 0x03880004c70075a7 */ /* 0x001064000800017f */
[----:B-1----:R-:W-:Y:S05]  /*1a190*/  @!P0 NANOSLEEP.SYNCS 0x989680 ;  /* 0x009896800000895d */ /* 0x002fea0003900000 */
[----:B------:R-:W1:Y:S02]  /*1a1a0*/  @!P0 SYNCS.PHASECHK.TRANS64 P0, [R199+URZ+0x38800], R4 ;  /* 0x03880004c70085a7 */ /* 0x000e64000800007f */
[----:B-1----:R-:W-:Y:S05]  /*1a1b0*/  @!P0 BRA `(.L_x_5011) ;  /* 0xfffffffc00f08947 */ /* 0x002fea000383ffff */
[----:B------:R-:W-:Y:S05]  /*1a1c0*/  BRA `(.L_x_5195) ;  /* 0xfffffe9800f47947 */ /* 0x000fea000383ffff */
.L_x_5015:
[----:B--2---:R2:W3:Y:S02]  /*1a1d0*/  SYNCS.PHASECHK.TRANS64.TRYWAIT P1, [R199+URZ+0x38830], R4 ;  /* 0x03883004c70075a7 */ /* 0x0044e4000802017f */
[----:B---3--:R-:W-:Y:S05]  /*1a1e0*/  @!P1 NANOSLEEP.SYNCS 0x989680 ;  /* 0x009896800000995d */ /* 0x008fea0003900000 */
[----:B------:R-:W3:Y:S02]  /*1a1f0*/  @!P1 SYNCS.PHASECHK.TRANS64 P1, [R199+URZ+0x38830], R4 ;  /* 0x03883004c70095a7 */ /* 0x000ee4000802007f */
[----:B---3--:R-:W-:Y:S05]  /*1a200*/  @!P1 BRA `(.L_x_5015) ;  /* 0xfffffffc00f09947 */ /* 0x008fea000383ffff */
[----:B------:R-:W-:Y:S05]  /*1a210*/  BRA `(.L_x_5014) ;  /* 0xfffffe9c00407947 */ /* 0x000fea000383ffff */
.L_x_5016:
[----:B---3--:R3:W4:Y:S02]  /*1a220*/  SYNCS.PHASECHK.TRANS64.TRYWAIT P1, [R199+URZ+0x38810], R4 ;  /* 0x03881004c70075a7 */ /* 0x008724000802017f */
[----:B----4-:R-:W-:Y:S05]  /*1a230*/  @!P1 NANOSLEEP.SYNCS 0x989680 ;  /* 0x009896800000995d */ /* 0x010fea0003900000 */
[----:B------:R-:W4:Y:S02]  /*1a240*/  @!P1 SYNCS.PHASECHK.TRANS64 P1, [R199+URZ+0x38810], R4 ;  /* 0x03881004c70095a7 */ /* 0x000f24000802007f */
[----:B----4-:R-:W-:Y:S05]  /*1a250*/  @!P1 BRA `(.L_x_5016) ;  /* 0xfffffffc00f09947 */ /* 0x010fea000383ffff */
[----:B------:R-:W-:Y:S05]  /*1a260*/  BRA `(.L_x_5196) ;  /* 0xfffffea000307947 */ /* 0x000fea000383ffff */
.L_x_5020:
[----:B------:R0:W0:Y:S02]  /*1a270*/  SYNCS.PHASECHK.TRANS64.TRYWAIT P1, [R199+URZ+0x38850], R4 ;  /* 0x03885004c70075a7 */ /* 0x000024000802017f */
[----:B0-----:R-:W-:Y:S05]  /*1a280*/  @!P1 NANOSLEEP.SYNCS 0x989680 ;  /* 0x009896800000995d */ /* 0x001fea0003900000 */
[----:B------:R-:W0:Y:S02]  /*1a290*/  @!P1 SYNCS.PHASECHK.TRANS64 P1, [R199+URZ+0x38850], R4 ;  /* 0x03885004c70095a7 */ /* 0x000e24000802007f */
[----:B0-----:R-:W-:Y:S05]  /*1a2a0*/  @!P1 BRA `(.L_x_5020) ;  /* 0xfffffffc00f09947 */ /* 0x001fea000383ffff */
[----:B------:R-:W-:Y:S05]  /*1a2b0*/  BRA `(.L_x_5019) ;  /* 0xfffffea0005c7947 */ /* 0x000fea000383ffff */
.L_x_5036:
[----:B-1----:R1:W2:Y:S02]  /*1a2c0*/  SYNCS.PHASECHK.TRANS64.TRYWAIT P2, [R204+URZ+0x38830], R203 ;  /* 0x038830cbcc0075a7 */ /* 0x0022a4000804017f */
[----:B--2---:R-:W-:Y:S05]  /*1a2d0*/  @!P2 NANOSLEEP.SYNCS 0x989680 ;  /* 0x009896800000a95d */ /* 0x004fea0003900000 */
[----:B------:R-:W2:Y:S02]  /*1a2e0*/  @!P2 SYNCS.PHASECHK.TRANS64 P2, [R204+URZ+0x38830], R203 ;  /* 0x038830cbcc00a5a7 */ /* 0x000ea4000804007f */
[----:B--2---:R-:W-:Y:S05]  /*1a2f0*/  @!P2 BRA `(.L_x_5036) ;  /* 0xfffffffc00f0a947 */ /* 0x004fea000383ffff */
[----:B------:R-:W-:Y:S05]  /*1a300*/  BRA `(.L_x_5035) ;  /* 0xfffffed400447947 */ /* 0x000fea000383ffff */
.L_x_5040:
[----:B---3--:R3:W4:Y:S02]  /*1a310*/  SYNCS.PHASECHK.TRANS64.TRYWAIT P2, [R204+URZ+0x38850], R203 ;  /* 0x038850cbcc0075a7 */ /* 0x008724000804017f */
[----:B----4-:R-:W-:Y:S05]  /*1a320*/  @!P2 NANOSLEEP.SYNCS 0x989680 ;  /* 0x009896800000a95d */ /* 0x010fea0003900000 */
[----:B------:R-:W4:Y:S02]  /*1a330*/  @!P2 SYNCS.PHASECHK.TRANS64 P2, [R204+URZ+0x38850], R203 ;  /* 0x038850cbcc00a5a7 */ /* 0x000f24000804007f */
[----:B----4-:R-:W-:Y:S05]  /*1a340*/  @!P2 BRA `(.L_x_5040) ;  /* 0xfffffffc00f0a947 */ /* 0x010fea000383ffff */
[----:B------:R-:W-:Y:S05]  /*1a350*/  BRA `(.L_x_5039) ;  /* 0xfffffed800107947 */ /* 0x000fea000383ffff */
.L_x_5057:
[----:B-1----:R1:W3:Y:S02]  /*1a360*/  SYNCS.PHASECHK.TRANS64.TRYWAIT P3, [R184+URZ+0x38830], R23 ;  /* 0x03883017b80075a7 */ /* 0x0022e4000806017f */
[----:B---3--:R-:W-:Y:S05]  /*1a370*/  @!P3 NANOSLEEP.SYNCS 0x989680 ;  /* 0x009896800000b95d */ /* 0x008fea0003900000 */
[----:B------:R-:W3:Y:S02]  /*1a380*/  @!P3 SYNCS.PHASECHK.TRANS64 P3, [R184+URZ+0x38830], R23 ;  /* 0x03883017b800b5a7 */ /* 0x000ee4000806007f */
[----:B---3--:R-:W-:Y:S05]  /*1a390*/  @!P3 BRA `(.L_x_5057) ;  /* 0xfffffffc00f0b947 */ /* 0x008fea000383ffff */
[----:B------:R-:W-:Y:S05]  /*1a3a0*/  BRA `(.L_x_5056) ;  /* 0xffffff0c00e87947 */ /* 0x000fea000383ffff */
.L_x_5061:
[----:B---3--:R3:W4:Y:S02]  /*1a3b0*/  SYNCS.PHASECHK.TRANS64.TRYWAIT P3, [R184+URZ+0x38850], R23 ;  /* 0x03885017b80075a7 */ /* 0x008724000806017f */
[----:B----4-:R-:W-:Y:S05]  /*1a3c0*/  @!P3 NANOSLEEP.SYNCS 0x989680 ;  /* 0x009896800000b95d */ /* 0x010fea0003900000 */
[----:B------:R-:W4:Y:S02]  /*1a3d0*/  @!P3 SYNCS.PHASECHK.TRANS64 P3, [R184+URZ+0x38850], R23 ;  /* 0x03885017b800b5a7 */ /* 0x000f24000806007f */
[----:B----4-:R-:W-:Y:S05]  /*1a3e0*/  @!P3 BRA `(.L_x_5061) ;  /* 0xfffffffc00f0b947 */ /* 0x010fea000383ffff */
[----:B------:R-:W-:Y:S05]  /*1a3f0*/  BRA `(.L_x_5060) ;  /* 0xffffff1000707947 */ /* 0x000fea000383ffff */
.L_x_5067:
[----:B-1----:R1:W2:Y:S02]  /*1a400*/  SYNCS.PHASECHK.TRANS64.TRYWAIT P2, [R202+URZ+0x38830], R189 ;  /* 0x038830bdca0075a7 */ /* 0x0022a4000804017f */
[----:B--2---:R-:W-:Y:S05]  /*1a410*/  @!P2 NANOSLEEP.SYNCS 0x989680 ;  /* 0x009896800000a95d */ /* 0x004fea0003900000 */
[----:B------:R-:W2:Y:S02]  /*1a420*/  @!P2 SYNCS.PHASECHK.TRANS64 P2, [R202+URZ+0x38830], R189 ;  /* 0x038830bdca00a5a7 */ /* 0x000ea4000804007f */
[----:B--2---:R-:W-:Y:S05]  /*1a430*/  @!P2 BRA `(.L_x_5067) ;  /* 0xfffffffc00f0a947 */ /* 0x004fea000383ffff */
[----:B------:R-:W-:Y:S05]  /*1a440*/  BRA `(.L_x_5066) ;  /* 0xffffff3800907947 */ /* 0x000fea000383ffff */
.L_x_5071:
[----:B---3--:R3:W4:Y:S02]  /*1a450*/  SYNCS.PHASECHK.TRANS64.TRYWAIT P2, [R202+URZ+0x38850], R189 ;  /* 0x038850bdca0075a7 */ /* 0x008724000804017f */
[----:B----4-:R-:W-:Y:S05]  /*1a460*/  @!P2 NANOSLEEP.SYNCS 0x989680 ;  /* 0x009896800000a95d */ /* 0x010fea0003900000 */
[----:B------:R-:W4:Y:S02]  /*1a470*/  @!P2 SYNCS.PHASECHK.TRANS64 P2, [R202+URZ+0x38850], R189 ;  /* 0x038850bdca00a5a7 */ /* 0x000f24000804007f */
[----:B----4-:R-:W-:Y:S05]  /*1a480*/  @!P2 BRA `(.L_x_5071) ;  /* 0xfffffffc00f0a947 */ /* 0x010fea000383ffff */
[----:B------:R-:W-:Y:S05]  /*1a490*/  BRA `(.L_x_5070) ;  /* 0xffffff3c001c7947 */ /* 0x000fea000383ffff */
.L_x_5098:
[----:B------:R-:W-:Y:S02]  /*1a4a0*/  IMAD.MOV.U32 R13, RZ, RZ, R6 ;  /* 0x000000ffff0d7224 */ /* 0x000fe400078e0006 */
[----:B------:R-:W-:Y:S02]  /*1a4b0*/  IMAD.MOV.U32 R12, RZ, RZ, RZ ;  /* 0x000000ffff0c7224 */ /* 0x000fe400078e00ff */
[----:B------:R-:W-:Y:S02]  /*1a4c0*/  IMAD.MOV.U32 R11, RZ, RZ, 0x1f ;  /* 0x0000001fff0b7424 */ /* 0x000fe400078e00ff */
[----:B------:R-:W-:-:S07]  /*1a4d0*/  IMAD.MOV.U32 R15, RZ, RZ, -0x1 ;  /* 0xffffffffff0f7424 */ /* 0x000fce00078e00ff */
[----:B------:R-:W-:Y:S05]  /*1a4e0*/  WARPSYNC.COLLECTIVE R15, `(.L_x_5197) ;  /* 0x000000000f087348 */ /* 0x000fea0003c00000 */
[----:B------:R0:W1:Y:S02]  /*1a4f0*/  SHFL.IDX P6, R14, R13, R12, R11 ;  /* 0x0000000c0d0e7389 */ /* 0x00006400000c000b */
[----:B01----:R-:W-:Y:S01]  /*1a500*/  ENDCOLLECTIVE ;  /* 0x000000000000791b */ /* 0x003fe20003800000 */
.L_x_5197:
[----:B------:R-:W-:Y:S05]  /*1a510*/  BRA `(.L_x_5198) ;  /* 0xffffffb000047947 */ /* 0x000fea000383ffff */
.L_x_5100:
[----:B------:R-:W-:Y:S01]  /*1a520*/  BSSY B0, `(.L_x_5199) ;  /* 0x0000006000007945 */ /* 0x000fe20003800000 */
[----:B------:R-:W-:-:S07]  /*1a530*/  IMAD.MOV.U32 R15, RZ, RZ, -0x1 ;  /* 0xffffffffff0f7424 */ /* 0x000fce00078e00ff */
[----:B0-----:R-:W-:Y:S05]  /*1a540*/  WARPSYNC.COLLECTIVE R15, `(.L_x_5200) ;  /* 0x000000000f0c7348 */ /* 0x001fea0003c00000 */
[----:B------:R-:W-:Y:S02]  /*1a550*/  ELECT P6, UR62, PT ;  /* 0x00000000003e782f */ /* 0x000fe400038c0000 */
[----:B------:R-:W-:Y:S01]  /*1a560*/  MOV R14, UR62 ;  /* 0x0000003e000e7c02 */ /* 0x000fe20008000f00 */
[----:B0-----:R-:W-:Y:S10]  /*1a570*/  ENDCOLLECTIVE ;  /* 0x000000000000791b */ /* 0x001ff40003800000 */
.L_x_5200:
[----:B------:R-:W-:Y:S05]  /*1a580*/  BSYNC B0 ;  /* 0x0000000000007941 */ /* 0x000fea0003800000 */
.L_x_5199:
[----:B------:R-:W-:Y:S05]  /*1a590*/  BRA `(.L_x_5201) ;  /* 0xffffffb000087947 */ /* 0x000fea000383ffff */
.L_x_5102:
[----:B-1----:R-:W-:-:S04]  /*1a5a0*/  IMAD.U32 R3, RZ, RZ, UR38 ;  /* 0x00000026ff037e24 */ /* 0x002fc8000f8e00ff */
[----:B------:R1:W2:Y:S03]  /*1a5b0*/  SYNCS.PHASECHK.TRANS64.TRYWAIT P0, [R3+URZ+0x38840], R0 ;  /* 0x03884000030075a7 */ /* 0x0002a6000800017f */
[----:B--2---:R-:W-:Y:S05]  /*1a5c0*/  @!P0 NANOSLEEP.SYNCS 0x989680 ;  /* 0x009896800000895d */ /* 0x004fea0003900000 */
[----:B------:R-:W2:Y:S02]  /*1a5d0*/  @!P0 SYNCS.PHASECHK.TRANS64 P0, [R3+URZ+0x38840], R0 ;  /* 0x03884000030085a7 */ /* 0x000ea4000800007f */
[----:B--2---:R-:W-:Y:S05]  /*1a5e0*/  @!P0 BRA `(.L_x_5102) ;  /* 0xfffffffc00ec8947 */ /* 0x004fea000383ffff */
[----:B------:R-:W-:Y:S05]  /*1a5f0*/  BRA `(.L_x_5202) ;  /* 0xffffffb0006c7947 */ /* 0x000fea000383ffff */
.L_x_5105:
        /* <DEDUP_REMOVED lines=8> */
.L_x_5203:
[----:B------:R0:W-:Y:S01]  /*1a680*/  STL [R1+0x4], R9 ;  /* 0x0000040901007387 */ /* 0x0001e20000100800 */
[----:B------:R-:W-:Y:S02]  /*1a690*/  IMAD.MOV.U32 R13, RZ, RZ, R0 ;  /* 0x000000ffff0d7224 */ /* 0x000fe400078e0000 */
[----:B------:R-:W-:-:S07]  /*1a6a0*/  IMAD.MOV.U32 R4, RZ, RZ, R14 ;  /* 0x000000ffff047224 */ /* 0x000fce00078e000e */
[----:B0-----:R-:W-:Y:S05]  /*1a6b0*/  WARPSYNC.COLLECTIVE R15, `(.L_x_5204) ;  /* 0x000000000f087348 */ /* 0x001fea0003c00000 */
[----:B------:R1:W2:Y:S02]  /*1a6c0*/  SHFL.IDX P6, R14, R13, R12, R11 ;  /* 0x0000000c0d0e7389 */ /* 0x0002a400000c000b */
[----:B012---:R-:W-:Y:S01]  /*1a6d0*/  ENDCOLLECTIVE ;  /* 0x000000000000791b */ /* 0x007fe20003800000 */
.L_x_5204:
[----:B------:R-:W-:Y:S01]  /*1a6e0*/  ULDC UR4, c[0x0][0x288] ;  /* 0x0000a20000047ab9 */ /* 0x000fe20000000800 */
[----:B------:R-:W-:Y:S01]  /*1a6f0*/  ULDC.64 UR6, c[0x0][0x208] ;  /* 0x0000820000067ab9 */ /* 0x000fe20000000a00 */
[----:B------:R-:W-:Y:S02]  /*1a700*/  IMAD R2, R7, UR4, RZ ;  /* 0x0000000407027c24 */ /* 0x000fe4000f8e02ff */
[----:B------:R-:W-:-:S03]  /*1a710*/  VIADD R7, R9, 0x10 ;  /* 0x0000001009077836 */ /* 0x000fc60000000000 */
[----:B------:R-:W-:Y:S02]  /*1a720*/  ISETP.GE.AND P1, PT, R9, R2, PT ;  /* 0x000000020900720c */ /* 0x000fe40003f26270 */
[----:B------:R0:W-:Y:S01]  /*1a730*/  STL [R1+0x18], R7 ;  /* 0x0000180701007387 */ /* 0x0001e20000100800 */
[----:B------:R-:W-:Y:S02]  /*1a740*/  IMAD.MOV.U32 R13, RZ, RZ, R3 ;  /* 0x000000ffff0d7224 */ /* 0x000fe400078e0003 */
[----:B------:R-:W-:Y:S02]  /*1a750*/  IMAD.MOV.U32 R12, RZ, RZ, 0x1 ;  /* 0x00000001ff0c7424 */ /* 0x000fe400078e00ff */
[----:B------:R-:W-:-:S06]  /*1a760*/  IMAD.MOV.U32 R6, RZ, RZ, R14 ;  /* 0x000000ffff067224 */ /* 0x000fcc00078e000e */
[----:B------:R-:W-:Y:S02]  /*1a770*/  @!P1 LEA R5, P2, R10, R6, 0x1 ;  /* 0x000000060a059211 */ /* 0x000fe400078408ff */
[----:B------:R-:W-:-:S03]  /*1a780*/  @!P1 LEA R6, R8, UR38, 0x1 ;  /* 0x0000002608069c11 */ /* 0x000fc6000f8e08ff */
        /* <DEDUP_REMOVED lines=9> */
[----:B0-----:R-:W-:-:S12]  /*1a820*/  VIADD R7, R9, 0x20 ;  /* 0x0000002009077836 */ /* 0x001fd80000000000 */
[----:B-1----:R-:W-:Y:S05]  /*1a830*/  WARPSYNC.COLLECTIVE R15, `(.L_x_5205) ;  /* 0x000000000f087348 */ /* 0x002fea0003c00000 */
[----:B------:R0:W2:Y:S02]  /*1a840*/  SHFL.IDX P6, R14, R13, R12, R11 ;  /* 0x0000000c0d0e7389 */ /* 0x0000a400000c000b */
[----:B012---:R-:W-:Y:S01]  /*1a850*/  ENDCOLLECTIVE ;  /* 0x000000000000791b */ /* 0x007fe20003800000 */
.L_x_5205:
[----:B------:R0:W-:Y:S01]  /*1a860*/  STL [R1+0x1c], R7 ;  /* 0x00001c0701007387 */ /* 0x0001e20000100800 */
[----:B------:R-:W-:Y:S01]  /*1a870*/  @!P1 LEA R6, R8, UR38, 0x1 ;  /* 0x0000002608069c11 */ /* 0x000fe2000f8e08ff */
[----:B------:R-:W-:Y:S02]  /*1a880*/  IMAD.MOV.U32 R13, RZ, RZ, R0 ;  /* 0x000000ffff0d7224 */ /* 0x000fe400078e0000 */
[----:B------:R-:W-:-:S07]  /*1a890*/  IMAD.MOV.U32 R4, RZ, RZ, R14 ;  /* 0x000000ffff047224 */ /* 0x000fce00078e000e */
[----:B0-----:R-:W-:Y:S05]  /*1a8a0*/  WARPSYNC.COLLECTIVE R15, `(.L_x_5206) ;  /* 0x000000000f087348 */ /* 0x001fea0003c00000 */
[----:B------:R1:W2:Y:S02]  /*1a8b0*/  SHFL.IDX P6, R14, R13, R12, R11 ;  /* 0x0000000c0d0e7389 */ /* 0x0002a400000c000b */
[----:B012---:R-:W-:Y:S01]  /*1a8c0*/  ENDCOLLECTIVE ;  /* 0x000000000000791b */ /* 0x007fe20003800000 */
.L_x_5206:
        /* <DEDUP_REMOVED lines=17> */
.L_x_5207:
[----:B------:R-:W-:Y:S01]  /*1a9e0*/  @!P1 LEA R6, R8, UR38, 0x1 ;  /* 0x0000002608069c11 */ /* 0x000fe2000f8e08ff */
[----:B------:R-:W-:Y:S02]  /*1a9f0*/  IMAD.MOV.U32 R13, RZ, RZ, R0 ;  /* 0x000000ffff0d7224 */ /* 0x000fe400078e0000 */
[----:B------:R-:W-:-:S07]  /*1aa00*/  IMAD.MOV.U32 R4, RZ, RZ, R14 ;  /* 0x000000ffff047224 */ /* 0x000fce00078e000e */
[----:B------:R-:W-:Y:S05]  /*1aa10*/  WARPSYNC.COLLECTIVE R15, `(.L_x_5208) ;  /* 0x000000000f087348 */ /* 0x000fea0003c00000 */
[----:B------:R0:W1:Y:S02]  /*1aa20*/  SHFL.IDX P6, R14, R13, R12, R11 ;  /* 0x0000000c0d0e7389 */ /* 0x00006400000c000b */
[----:B01----:R-:W-:Y:S01]  /*1aa30*/  ENDCOLLECTIVE ;  /* 0x000000000000791b */ /* 0x003fe20003800000 */
.L_x_5208:
        /* <DEDUP_REMOVED lines=16> */
.L_x_5209:
[----:B------:R-:W-:Y:S02]  /*1ab40*/  IMAD.MOV.U32 R13, RZ, RZ, R0 ;  /* 0x000000ffff0d7224 */ /* 0x000fe400078e0000 */
[----:B------:R-:W-:-:S07]  /*1ab50*/  IMAD.MOV.U32 R3, RZ, RZ, R14 ;  /* 0x000000ffff037224 */ /* 0x000fce00078e000e */
[----:B------:R-:W-:Y:S05]  /*1ab60*/  WARPSYNC.COLLECTIVE R15, `(.L_x_5210) ;  /* 0x000000000f087348 */ /* 0x000fea0003c00000 */
[----:B------:R0:W1:Y:S02]  /*1ab70*/  SHFL.IDX P6, R14, R13, R12, R11 ;  /* 0x0000000c0d0e7389 */ /* 0x00006400000c000b */
[----:B01----:R-:W-:Y:S01]  /*1ab80*/  ENDCOLLECTIVE ;  /* 0x000000000000791b */ /* 0x003fe20003800000 */
.L_x_5210:
[----:B------:R-:W-:Y:S01]  /*1ab90*/  IMAD.MOV.U32 R0, RZ, RZ, R14 ;  /* 0x000000ffff007224 */ /* 0x000fe200078e000e */
[----:B------:R-:W-:Y:S06]  /*1aba0*/  BRA `(.L_x_5211) ;  /* 0xffffffb400407947 */ /* 0x000fec000383ffff */
.L_x_5107:
        /* <DEDUP_REMOVED lines=8> */
.L_x_5213:
[----:B------:R-:W-:Y:S05]  /*1ac30*/  BSYNC B0 ;  /* 0x0000000000007941 */ /* 0x000fea0003800000 */
.L_x_5212:
        /* <DEDUP_REMOVED lines=17> */
.L_x_5214:
        /* <DEDUP_REMOVED lines=49> */
.L_x_5215:
[----:B------:R-:W-:Y:S02]  /*1b060*/  IMAD.MOV.U32 R13, RZ, RZ, R0 ;  /* 0x000000ffff0d7224 */ /* 0x000fe400078e0000 */
[----:B------:R-:W-:-:S07]  /*1b070*/  IMAD.MOV.U32 R8, RZ, RZ, R14 ;  /* 0x000000ffff087224 */ /* 0x000fce00078e000e */
[----:B------:R-:W-:Y:S05]  /*1b080*/  WARPSYNC.COLLECTIVE R15, `(.L_x_5216) ;  /* 0x000000000f087348 */ /* 0x000fea0003c00000 */
[----:B------:R0:W1:Y:S02]  /*1b090*/  SHFL.IDX P6, R14, R13, R12, R11 ;  /* 0x0000000c0d0e7389 */ /* 0x00006400000c000b */
[----:B01----:R-:W-:Y:S01]  /*1b0a0*/  ENDCOLLECTIVE ;  /* 0x000000000000791b */ /* 0x003fe20003800000 */
.L_x_5216:
        /* <DEDUP_REMOVED lines=31> */
.L_x_5217:
[----:B------:R-:W-:Y:S02]  /*1b2a0*/  IMAD.MOV.U32 R13, RZ, RZ, R0 ;  /* 0x000000ffff0d7224 */ /* 0x000fe400078e0000 */
[----:B------:R-:W-:-:S07]  /*1b2b0*/  IMAD.MOV.U32 R2, RZ, RZ, R14 ;  /* 0x000000ffff027224 */ /* 0x000fce00078e000e */
[----:B------:R-:W-:Y:S05]  /*1b2c0*/  WARPSYNC.COLLECTIVE R15, `(.L_x_5218) ;  /* 0x000000000f087348 */ /* 0x000fea0003c00000 */
[----:B------:R0:W1:Y:S02]  /*1b2d0*/  SHFL.IDX P6, R14, R13, R12, R11 ;  /* 0x0000000c0d0e7389 */ /* 0x00006400000c000b */
[----:B01----:R-:W-:Y:S01]  /*1b2e0*/  ENDCOLLECTIVE ;  /* 0x000000000000791b */ /* 0x003fe20003800000 */
.L_x_5218:
        /* <DEDUP_REMOVED lines=35> */
.L_x_5219:
[----:B------:R-:W-:Y:S02]  /*1b520*/  IMAD.MOV.U32 R13, RZ, RZ, R0 ;  /* 0x000000ffff0d7224 */ /* 0x000fe400078e0000 */
[----:B------:R-:W-:-:S07]  /*1b530*/  IMAD.MOV.U32 R6, RZ, RZ, R14 ;  /* 0x000000ffff067224 */ /* 0x000fce00078e000e */
[----:B------:R-:W-:Y:S05]  /*1b540*/  WARPSYNC.COLLECTIVE R15, `(.L_x_5220) ;  /* 0x000000000f087348 */ /* 0x000fea0003c00000 */
[----:B------:R0:W1:Y:S02]  /*1b550*/  SHFL.IDX P6, R14, R13, R12, R11 ;  /* 0x0000000c0d0e7389 */ /* 0x00006400000c000b */
[----:B01----:R-:W-:Y:S01]  /*1b560*/  ENDCOLLECTIVE ;  /* 0x000000000000791b */ /* 0x003fe20003800000 */
.L_x_5220:
[----:B------:R-:W-:Y:S05]  /*1b570*/  BRA `(.L_x_5221) ;  /* 0xffffffb800347947 */ /* 0x000fea000383ffff */
.L_x_5110:
[----:B0-----:R-:W-:-:S04]  /*1b580*/  IMAD.U32 R3, RZ, RZ, UR38 ;  /* 0x00000026ff037e24 */ /* 0x001fc8000f8e00ff */
[----:B------:R0:W3:Y:S03]  /*1b590*/  SYNCS.PHASECHK.TRANS64.TRYWAIT P0, [R3+URZ+0x38820], R2 ;  /* 0x03882002030075a7 */ /* 0x0000e6000800017f */
[----:B---3--:R-:W-:Y:S05]  /*1b5a0*/  @!P0 NANOSLEEP.SYNCS 0x989680 ;  /* 0x009896800000895d */ /* 0x008fea0003900000 */
[----:B------:R-:W3:Y:S02]  /*1b5b0*/  @!P0 SYNCS.PHASECHK.TRANS64 P0, [R3+URZ+0x38820], R2 ;  /* 0x03882002030085a7 */ /* 0x000ee4000800007f */
[----:B---3--:R-:W-:Y:S05]  /*1b5c0*/  @!P0 BRA `(.L_x_5110) ;  /* 0xfffffffc00ec8947 */ /* 0x008fea000383ffff */
[----:B------:R-:W-:Y:S05]  /*1b5d0*/  BRA `(.L_x_5222) ;  /* 0xffffffb800dc7947 */ /* 0x000fea000383ffff */
.L_x_5113:
[----:B0-----:R-:W-:-:S04]  /*1b5e0*/  IMAD.U32 R3, RZ, RZ, UR38 ;  /* 0x00000026ff037e24 */ /* 0x001fc8000f8e00ff */
[----:B------:R0:W3:Y:S03]  /*1b5f0*/  SYNCS.PHASECHK.TRANS64.TRYWAIT P0, [R3+URZ+0x38860], R2 ;  /* 0x03886002030075a7 */ /* 0x0000e6000800017f */
[----:B---3--:R-:W-:Y:S05]  /*1b600*/  @!P0 NANOSLEEP.SYNCS 0x989680 ;  /* 0x009896800000895d */ /* 0x008fea0003900000 */
[----:B------:R-:W3:Y:S02]  /*1b610*/  @!P0 SYNCS.PHASECHK.TRANS64 P0, [R3+URZ+0x38860], R2 ;  /* 0x03886002030085a7 */ /* 0x000ee4000800007f */
[----:B---3--:R-:W-:Y:S05]  /*1b620*/  @!P0 BRA `(.L_x_5113) ;  /* 0xfffffffc00ec8947 */ /* 0x008fea000383ffff */
[----:B------:R-:W-:Y:S05]  /*1b630*/  BRA `(.L_x_5223) ;  /* 0xffffffb800e87947 */ /* 0x000fea000383ffff */
.L_x_5129:
[----:B-1----:R-:W-:-:S04]  /*1b640*/  IMAD.U32 R3, RZ, RZ, UR38 ;  /* 0x00000026ff037e24 */ /* 0x002fc8000f8e00ff */
[----:B------:R1:W3:Y:S03]  /*1b650*/  SYNCS.PHASECHK.TRANS64.TRYWAIT P0, [R3+URZ+0x38848], R2 ;  /* 0x03884802030075a7 */ /* 0x0002e6000800017f */
[----:B---3--:R-:W-:Y:S05]  /*1b660*/  @!P0 NANOSLEEP.SYNCS 0x989680 ;  /* 0x009896800000895d */ /* 0x008fea0003900000 */
[----:B------:R-:W3:Y:S02]  /*1b670*/  @!P0 SYNCS.PHASECHK.TRANS64 P0, [R3+URZ+0x38848], R2 ;  /* 0x03884802030085a7 */ /* 0x000ee4000800007f */
[----:B---3--:R-:W-:Y:S05]  /*1b680*/  @!P0 BRA `(.L_x_5129) ;  /* 0xfffffffc00ec8947 */ /* 0x008fea000383ffff */
[----:B------:R-:W-:Y:S05]  /*1b690*/  BRA `(.L_x_5224) ;  /* 0xffffffc400b47947 */ /* 0x000fea000383ffff */
.L_x_5134:
[----:B01----:R-:W-:-:S04]  /*1b6a0*/  IMAD.U32 R3, RZ, RZ, UR38 ;  /* 0x00000026ff037e24 */ /* 0x003fc8000f8e00ff */
[----:B------:R0:W1:Y:S03]  /*1b6b0*/  SYNCS.PHASECHK.TRANS64.TRYWAIT P0, [R3+URZ+0x38868], R2 ;  /* 0x03886802030075a7 */ /* 0x000066000800017f */
[----:B-1----:R-:W-:Y:S05]  /*1b6c0*/  @!P0 NANOSLEEP.SYNCS 0x989680 ;  /* 0x009896800000895d */ /* 0x002fea0003900000 */
[----:B------:R-:W1:Y:S02]  /*1b6d0*/  @!P0 SYNCS.PHASECHK.TRANS64 P0, [R3+URZ+0x38868], R2 ;  /* 0x03886802030085a7 */ /* 0x000e64000800007f */
[----:B-1----:R-:W-:Y:S05]  /*1b6e0*/  @!P0 BRA `(.L_x_5134) ;  /* 0xfffffffc00ec8947 */ /* 0x002fea000383ffff */
[----:B------:R-:W-:Y:S05]  /*1b6f0*/  BRA `(.L_x_5225) ;  /* 0xffffffc800147947 */ /* 0x000fea000383ffff */
.L_x_5149:
[----:B-1----:R-:W-:-:S04]  /*1b700*/  IMAD.U32 R3, RZ, RZ, UR38 ;  /* 0x00000026ff037e24 */ /* 0x002fc8000f8e00ff */
[----:B------:R1:W3:Y:S03]  /*1b710*/  SYNCS.PHASECHK.TRANS64.TRYWAIT P0, [R3+URZ+0x38840], R2 ;  /* 0x03884002030075a7 */ /* 0x0002e6000800017f */
[----:B---3--:R-:W-:Y:S05]  /*1b720*/  @!P0 NANOSLEEP.SYNCS 0x989680 ;  /* 0x009896800000895d */ /* 0x008fea0003900000 */
[----:B------:R-:W3:Y:S02]  /*1b730*/  @!P0 SYNCS.PHASECHK.TRANS64 P0, [R3+URZ+0x38840], R2 ;  /* 0x03884002030085a7 */ /* 0x000ee4000800007f */
[----:B---3--:R-:W-:Y:S05]  /*1b740*/  @!P0 BRA `(.L_x_5149) ;  /* 0xfffffffc00ec8947 */ /* 0x008fea000383ffff */
[----:B------:R-:W-:Y:S05]  /*1b750*/  BRA `(.L_x_5226) ;  /* 0xffffffd000647947 */ /* 0x000fea000383ffff */
.L_x_5154:
[----:B01----:R-:W-:-:S04]  /*1b760*/  IMAD.U32 R3, RZ, RZ, UR38 ;  /* 0x00000026ff037e24 */ /* 0x003fc8000f8e00ff */
[----:B------:R0:W1:Y:S03]  /*1b770*/  SYNCS.PHASECHK.TRANS64.TRYWAIT P0, [R3+URZ+0x38860], R2 ;  /* 0x03886002030075a7 */ /* 0x000066000800017f */
[----:B-1----:R-:W-:Y:S05]  /*1b780*/  @!P0 NANOSLEEP.SYNCS 0x989680 ;  /* 0x009896800000895d */ /* 0x002fea0003900000 */
[----:B------:R-:W1:Y:S02]  /*1b790*/  @!P0 SYNCS.PHASECHK.TRANS64 P0, [R3+URZ+0x38860], R2 ;  /* 0x03886002030085a7 */ /* 0x000e64000800007f */
[----:B-1----:R-:W-:Y:S05]  /*1b7a0*/  @!P0 BRA `(.L_x_5154) ;  /* 0xfffffffc00ec8947 */ /* 0x002fea000383ffff */
[----:B------:R-:W-:Y:S05]  /*1b7b0*/  BRA `(.L_x_5227) ;  /* 0xffffffd000c87947 */ /* 0x000fea000383ffff */
.L_x_5170:
[----:B-1----:R-:W-:-:S04]  /*1b7c0*/  IMAD.U32 R3, RZ, RZ, UR38 ;  /* 0x00000026ff037e24 */ /* 0x002fc8000f8e00ff */
[----:B------:R1:W3:Y:S03]  /*1b7d0*/  SYNCS.PHASECHK.TRANS64.TRYWAIT P0, [R3+URZ+0x38848], R2 ;  /* 0x03884802030075a7 */ /* 0x0002e6000800017f */
[----:B---3--:R-:W-:Y:S05]  /*1b7e0*/  @!P0 NANOSLEEP.SYNCS 0x989680 ;  /* 0x009896800000895d */ /* 0x008fea0003900000 */
[----:B------:R-:W3:Y:S02]  /*1b7f0*/  @!P0 SYNCS.PHASECHK.TRANS64 P0, [R3+URZ+0x38848], R2 ;  /* 0x03884802030085a7 */ /* 0x000ee4000800007f */
[----:B---3--:R-:W-:Y:S05]  /*1b800*/  @!P0 BRA `(.L_x_5170) ;  /* 0xfffffffc00ec8947 */ /* 0x008fea000383ffff */
[----:B------:R-:W-:Y:S05]  /*1b810*/  BRA `(.L_x_5228) ;  /* 0xffffffdc00207947 */ /* 0x000fea000383ffff */
.L_x_5175:
[----:B-1----:R-:W-:-:S04]  /*1b820*/  IMAD.U32 R3, RZ, RZ, UR38 ;  /* 0x00000026ff037e24 */ /* 0x002fc8000f8e00ff */
[----:B------:R1:W3:Y:S03]  /*1b830*/  SYNCS.PHASECHK.TRANS64.TRYWAIT P0, [R3+URZ+0x38868], R2 ;  /* 0x03886802030075a7 */ /* 0x0002e6000800017f */
[----:B---3--:R-:W-:Y:S05]  /*1b840*/  @!P0 NANOSLEEP.SYNCS 0x989680 ;  /* 0x009896800000895d */ /* 0x008fea0003900000 */
[----:B------:R-:W3:Y:S02]  /*1b850*/  @!P0 SYNCS.PHASECHK.TRANS64 P0, [R3+URZ+0x38868], R2 ;  /* 0x03886802030085a7 */ /* 0x000ee4000800007f */
[----:B---3--:R-:W-:Y:S05]  /*1b860*/  @!P0 BRA `(.L_x_5175) ;  /* 0xfffffffc00ec8947 */ /* 0x008fea000383ffff */
[----:B------:R-:W-:Y:S05]  /*1b870*/  BRA `(.L_x_5229) ;  /* 0xffffffdc00847947 */ /* 0x000fea000383ffff */
.L_x_5186:
[----:B-1----:R1:W3:Y:S02]  /*1b880*/  SYNCS.PHASECHK.TRANS64.TRYWAIT P0, [R2+URZ+0x38820], R9 ;  /* 0x03882009020075a7 */ /* 0x0022e4000800017f */
[----:B---3--:R-:W-:Y:S05]  /*1b890*/  @!P0 NANOSLEEP.SYNCS 0x989680 ;  /* 0x009896800000895d */ /* 0x008fea0003900000 */
[----:B------:R-:W3:Y:S02]  /*1b8a0*/  @!P0 SYNCS.PHASECHK.TRANS64 P0, [R2+URZ+0x38820], R9 ;  /* 0x03882009020085a7 */ /* 0x000ee4000800007f */
[----:B---3--:R-:W-:Y:S05]  /*1b8b0*/  @!P0 BRA `(.L_x_5186) ;  /* 0xfffffffc00f08947 */ /* 0x008fea000383ffff */
[----:B------:R-:W-:Y:S05]  /*1b8c0*/  BRA `(.L_x_5230) ;  /* 0xffffffe400747947 */ /* 0x000fea000383ffff */
.L_x_5187:
        /* <DEDUP_REMOVED lines=11> */
.L_x_5232:
[----:B------:R-:W-:Y:S05]  /*1b980*/  BSYNC B0 ;  /* 0x0000000000007941 */ /* 0x000fea0003800000 */
.L_x_5231:
[----:B------:R-:W-:Y:S05]  /*1b990*/  BRA `(.L_x_5233) ;  /* 0xffffffe400587947 */ /* 0x000fea000383ffff */
.L_x_5188:
[----:B------:R-:W-:Y:S01]  /*1b9a0*/  BSSY B0, `(.L_x_5234) ;  /* 0x0000006000007945 */ /* 0x000fe20003800000 */
[----:B------:R-:W-:-:S07]  /*1b9b0*/  IMAD.MOV.U32 R15, RZ, RZ, -0x1 ;  /* 0xffffffffff0f7424 */ /* 0x000fce00078e00ff */
[----:B012---:R-:W-:Y:S05]  /*1b9c0*/  WARPSYNC.COLLECTIVE R15, `(.L_x_5235) ;  /* 0x000000000f0c7348 */ /* 0x007fea0003c00000 */
[----:B------:R-:W-:Y:S02]  /*1b9d0*/  ELECT P6, UR62, PT ;  /* 0x00000000003e782f */ /* 0x000fe400038c0000 */
[----:B------:R-:W-:Y:S01]  /*1b9e0*/  MOV R14, UR62 ;  /* 0x0000003e000e7c02 */ /* 0x000fe20008000f00 */
[----:B012---:R-:W-:Y:S10]  /*1b9f0*/  ENDCOLLECTIVE ;  /* 0x000000000000791b */ /* 0x007ff40003800000 */
.L_x_5235:
[----:B------:R-:W-:Y:S05]  /*1ba00*/  BSYNC B0 ;  /* 0x0000000000007941 */ /* 0x000fea0003800000 */
.L_x_5234:
[----:B------:R-:W-:Y:S05]  /*1ba10*/  BRA `(.L_x_5236) ;  /* 0xffffffe4004c7947 */ /* 0x000fea000383ffff */
.L_x_5190:
[----:B--2---:R2:W3:Y:S02]  /*1ba20*/  SYNCS.PHASECHK.TRANS64.TRYWAIT P0, [R7+URZ], R4 ;  /* 0x00000004070075a7 */ /* 0x0044e4000800017f */
[----:B---3--:R-:W-:Y:S05]  /*1ba30*/  @!P0 NANOSLEEP.SYNCS 0x989680 ;  /* 0x009896800000895d */ /* 0x008fea0003900000 */
[----:B------:R-:W3:Y:S02]  /*1ba40*/  @!P0 SYNCS.PHASECHK.TRANS64 P0, [R7+URZ], R4 ;  /* 0x00000004070085a7 */ /* 0x000ee4000800007f */
[----:B---3--:R-:W-:Y:S05]  /*1ba50*/  @!P0 BRA `(.L_x_5190) ;  /* 0xfffffffc00f08947 */ /* 0x008fea000383ffff */
[----:B------:R-:W-:Y:S05]  /*1ba60*/  BRA `(.L_x_5237) ;  /* 0xffffffe400887947 */ /* 0x000fea000383ffff */
.L_x_5191:
[----:B---3--:R3:W4:Y:S02]  /*1ba70*/  SYNCS.PHASECHK.TRANS64.TRYWAIT P0, [R5+URZ], R0 ;  /* 0x00000000050075a7 */ /* 0x008724000800017f */
[----:B----4-:R-:W-:Y:S05]  /*1ba80*/  @!P0 NANOSLEEP.SYNCS 0x989680 ;  /* 0x009896800000895d */ /* 0x010fea0003900000 */
[----:B------:R-:W4:Y:S02]  /*1ba90*/  @!P0 SYNCS.PHASECHK.TRANS64 P0, [R5+URZ], R0 ;  /* 0x00000000050085a7 */ /* 0x000f24000800007f */
[----:B----4-:R-:W-:Y:S05]  /*1baa0*/  @!P0 BRA `(.L_x_5191) ;  /* 0xfffffffc00f08947 */ /* 0x010fea000383ffff */
[----:B------:R-:W-:Y:S05]  /*1bab0*/  BRA `(.L_x_5238) ;  /* 0xffffffe4007c7947 */ /* 0x000fea000383ffff */
.L_x_5193:
[----:B-1----:R1:W3:Y:S02]  /*1bac0*/  SYNCS.PHASECHK.TRANS64.TRYWAIT P0, [R5+URZ], R4 ;  /* 0x00000004050075a7 */ /* 0x0022e4000800017f */
[----:B---3--:R-:W-:Y:S05]  /*1bad0*/  @!P0 NANOSLEEP.SYNCS 0x989680 ;  /* 0x009896800000895d */ /* 0x008fea0003900000 */
[----:B------:R-:W3:Y:S02]  /*1bae0*/  @!P0 SYNCS.PHASECHK.TRANS64 P0, [R5+URZ], R4 ;  /* 0x00000004050085a7 */ /* 0x000ee4000800007f */
[----:B---3--:R-:W-:Y:S05]  /*1baf0*/  @!P0 BRA `(.L_x_5193) ;  /* 0xfffffffc00f08947 */ /* 0x008fea000383ffff */
[----:B------:R-:W-:Y:S05]  /*1bb00*/  BRA `(.L_x_5239) ;  /* 0xffffffe400807947 */ /* 0x000fea000383ffff */
.L_x_5240:
        /* <DEDUP_REMOVED lines=15> */
.L_x_15003:


//--------------------- .text._ZN7cutlass13device_kernelIN5flash11enable_sm90INS1_16FlashAttnFwdSm90INS1_25CollectiveMainloopFwdSm90ILi2EN4cute5tupleIJNS5_1CILi1EEES8_S8_EEENS6_IJNS7_ILi64EEESA_SA_EEELi512ENS_10bfloat16_tEfNS_4arch4Sm90ELb0ELb1ELb0ELb1ELb0ELb0ELb0ELb0ELb0ELb1ELb1ELb0EEENS1_21CollectiveEpilogueFwdINS6_IJSA_NS7_ILi512EEESA_EEES9_SC_SE_Li256ELb1ELb1ELb1ELb0EEENS1_36VarlenDynamicPersistentTileSchedulerILi64ELi64ELi256ELi128ELb1ELb1ELb1ELb1ELb0ELb1EEEEEEEEEvNT_6ParamsE --------------------------
	.section	.text._ZN7cutlass13device_kernelIN5flash11enable_sm90INS1_16FlashAttnFwdSm90INS1_25CollectiveMainloopFwdSm90ILi2EN4cute5tupleIJNS5_1CILi1EEES8_S8_EEENS6_IJNS7_ILi64EEESA_SA_EEELi512ENS_10bfloat16_tEfNS_4arch4Sm90ELb0ELb1ELb0ELb1ELb0ELb0ELb0ELb0ELb0ELb1ELb1ELb0EEENS1_21CollectiveEpilogueFwdINS6_IJSA_NS7_ILi512EEESA_EEES9_SC_SE_Li256ELb1ELb1ELb1ELb0EEENS1_36VarlenDynamicPersistentTileSchedulerILi64ELi64ELi256ELi128ELb1ELb1ELb1ELb1ELb0ELb1EEEEEEEEEvNT_6ParamsE,"ax",@progbits
	.align	128
.text._ZN7cutlass13device_kernelIN5flash11enable_sm90INS1_16FlashAttnFwdSm90INS1_25CollectiveMainloopFwdSm90ILi2EN4cute5tupleIJNS5_1CILi1EEES8_S8_EEENS6_IJNS7_ILi64EEESA_SA_EEELi512ENS_10bfloat16_tEfNS_4arch4Sm90ELb0ELb1ELb0ELb1ELb0ELb0ELb0ELb0ELb0ELb1ELb1ELb0EEENS1_21CollectiveEpilogueFwdINS6_IJSA_NS7_ILi512EEESA_EEES9_SC_SE_Li256ELb1ELb1ELb1ELb0EEENS1_36VarlenDynamicPersistentTileSchedulerILi64ELi64ELi256ELi128ELb1ELb1ELb1ELb1ELb0ELb1EEEEEEEEEvNT_6ParamsE:
        .type           _ZN7cutlass13device_kernelIN5flash11enable_sm90INS1_16FlashAttnFwdSm90INS1_25CollectiveMainloopFwdSm90ILi2EN4cute5tupleIJNS5_1CILi1EEES8_S8_EEENS6_IJNS7_ILi64EEESA_SA_EEELi512ENS_10bfloat16_tEfNS_4arch4Sm90ELb0ELb1ELb0ELb1ELb0ELb0ELb0ELb0ELb0ELb1ELb1ELb0EEENS1_21CollectiveEpilogueFwdINS6_IJSA_NS7_ILi512EEESA_EEES9_SC_SE_Li256ELb1ELb1ELb1ELb0EEENS1_36VarlenDynamicPersistentTileSchedulerILi64ELi64ELi256ELi128ELb1ELb1ELb1ELb1ELb0ELb1EEEEEEEEEvNT_6ParamsE,@function
        .size           _ZN7cutlass13device_kernelIN5flash11enable_sm90INS1_16FlashAttnFwdSm90INS1_25CollectiveMainloopFwdSm90ILi2EN4cute5tupleIJNS5_1CILi1EEES8_S8_EEENS6_IJNS7_ILi64EEESA_SA_EEELi512ENS_10bfloat16_tEfNS_4arch4Sm90ELb0ELb1ELb0ELb1ELb0ELb0ELb0ELb0ELb0ELb1ELb1ELb0EEENS1_21CollectiveEpilogueFwdINS6_IJSA_NS7_ILi512EEESA_EEES9_SC_SE_Li256ELb1ELb1ELb1ELb0EEENS1_36VarlenDynamicPersistentTileSchedulerILi64ELi64ELi256ELi128ELb1ELb1ELb1ELb1ELb0ELb1EEEEEEEEEvNT_6ParamsE,(.L_x_15004 - _ZN7cutlass13device_kernelIN5flash11enable_sm90INS1_16FlashAttnFwdSm90INS1_25CollectiveMainloopFwdSm90ILi2EN4cute5tupleIJNS5_1CILi1EEES8_S8_EEENS6_IJNS7_ILi64EEESA_SA_EEELi512ENS_10bfloat16_tEfNS_4arch4Sm90ELb0ELb1ELb0ELb1ELb0ELb0ELb0ELb0ELb0ELb1ELb1ELb0EEENS1_21CollectiveEpilogueFwdINS6_IJSA_NS7_ILi512EEESA_EEES9_SC_SE_Li256ELb1ELb1ELb1ELb0EEENS1_36VarlenDynamicPersistentTileSchedulerILi64ELi64ELi256ELi128ELb1ELb1ELb1ELb1ELb0ELb1EEEEEEEEEvNT_6ParamsE)
        .other          _ZN7cutlass13device_kernelIN5flash11enable_sm90INS1_16FlashAttnFwdSm90INS1_25CollectiveMainloopFwdSm90ILi2EN4cute5tupleIJNS5_1CILi1EEES8_S8_EEENS6_IJNS7_ILi64EEESA_SA_EEELi512ENS_10bfloat16_tEfNS_4arch4Sm90ELb0ELb1ELb0ELb1ELb0ELb0ELb0ELb0ELb0ELb1ELb1ELb0EEENS1_21CollectiveEpilogueFwdINS6_IJSA_NS7_ILi512EEESA_EEES9_SC_SE_Li256ELb1ELb1ELb1ELb0EEENS1_36VarlenDynamicPersistentTileSchedulerILi64ELi64ELi256ELi128ELb1ELb1ELb1ELb1ELb0ELb1EEEEEEEEEvNT_6ParamsE,@"STO_CUDA_ENTRY STV_DEFAULT"
_ZN7cutlass13device_kernelIN5flash11enable_sm90INS1_16FlashAttnFwdSm90INS1_25CollectiveMainloopFwdSm90ILi2EN4cute5tupleIJNS5_1CILi1EEES8_S8_EEENS6_IJNS7_ILi64EEESA_SA_EEELi512ENS_10bfloat16_tEfNS_4arch4Sm90ELb0ELb1ELb0ELb1ELb0ELb0ELb0ELb0ELb0ELb1ELb1ELb0EEENS1_21CollectiveEpilogueFwdINS6_IJSA_NS7_ILi512EEESA_EEES9_SC_SE_Li256ELb1ELb1ELb1ELb0EEENS1_36VarlenDynamicPersistentTileSchedulerILi64ELi64ELi256ELi128ELb1ELb1ELb1ELb1ELb0ELb1EEEEEEEEEvNT_6ParamsE:
        /* <DEDUP_REMOVED lines=18> */
.L_x_5242:
[----:B------:R-:W-:Y:S05]  /*0120*/  BSYNC B0 ;  /* 0x0000000000007941 */ /* 0x000fea0003800000 */
.L_x_5241:
        /* <DEDUP_REMOVED lines=37> */
.L_x_5243:
        /* <DEDUP_REMOVED lines=22> */
.L_x_5244:
        /* <DEDUP_REMOVED lines=18> */
.L_x_5245:
        /* <DEDUP_REMOVED lines=22> */
.L_x_5246:
        /* <DEDUP_REMOVED lines=22> */
.L_x_5247:
[----:B------:R-:W-:Y:S01]  /*08c0*/  PLOP3.LUT P0, PT, PT, PT, UP0, 0x80, 0x0 ;  /* 0x000000000000781c */ /* 0x000fe20003f0f008 */
[----:B------:R-:W-:Y:S01]  /*08d0*/  UMOV UR36, 0x1 ;  /* 0x0000000100247882 */ /* 0x000fe20000000000 */
[----:B------:R-:W-:Y:S01]  /*08e0*/  NOP ;  /* 0x0000000000007918 */ /* 0x000fe20000000000 */
[----:B------:R-:W-:Y:S01]  /*08f0*/  USEL UR36, UR36, 0x2, !UP0 ;  /* 0x0000000224247887 */ /* 0x000fe2000c000000 */
[----:B------:R-:W-:Y:S01]  /*0900*/  ULDC.64 UR40, c[0x0][0x208] ;  /* 0x0000820000287ab9 */ /* 0x000fe20000000a00 */
[----:B012-4-:R-:W-:Y:S08]  /*0910*/  BAR.SYNC.DEFER_BLOCKING 0x0 ;  /* 0x0000000000007b1d */ /* 0x017ff00000010000 */
[----:B------:R-:W-:Y:S05]  /*0920*/  @!P0 BRA `(.L_x_5248) ;  /* 0x0000011800d08947 */ /* 0x000fea0003800000 */
.L_x_5249:
        /* <DEDUP_REMOVED lines=25> */
[----:B------:R-:W-:Y:S01]  /*0ac0*/  R2UR UR5, R9 ;  /* 0x00000000090572ca */ /* 0x000fe200000e0000 */
[----:B------:R-:W-:Y:S01]  /*0ad0*/  UMOV UR37, URZ ;  /* 0x0000003f00257c82 */ /* 0x000fe20008000000 */
        /* <DEDUP_REMOVED lines=9> */
[----:B------:R-:W-:Y:S01]  /*0b70*/  IMAD.IADD R10, R6, 0x1, -R11 ;  /* 0x00000001060a7824 */ /* 0x000fe200078e0a0b */
[----:B------:R-:W-:Y:S02]  /*0b80*/  SHF.R.S32.HI R7, RZ, 0x1f, R2 ;  /* 0x0000001fff077819 */ /* 0x000fe40000011402 */
[----:B------:R-:W-:Y:S01]  /*0b90*/  LEA.HI R2, R0, R5, RZ, 0x1 ;  /* 0x0000000500027211 */ /* 0x000fe200078f08ff */
[----:B------:R-:W-:Y:S01]  /*0ba0*/  IMAD.IADD R0, R6, 0x1, -R3 ;  /* 0x0000000106007824 */ /* 0x000fe200078e0a03 */
[----:B------:R-:W-:Y:S02]  /*0bb0*/  LEA.HI R7, R7, R4, RZ, 0x2 ;  /* 0x0000000407077211 */ /* 0x000fe400078f10ff */
[----:B------:R-:W-:Y:S02]  /*0bc0*/  LOP3.LUT R2, R2, 0x1ffffffe, RZ, 0xc0, !PT ;  /* 0x1ffffffe02027812 */ /* 0x000fe400078ec0ff */
[----:B------:R-:W-:-:S02]  /*0bd0*/  SHF.R.S32.HI R3, RZ, 0x1f, R0 ;  /* 0x0000001fff037819 */ /* 0x000fc40000011400 */
[----:B------:R-:W-:Y:S01]  /*0be0*/  SHF.R.S32.HI R225, RZ, 0x7, R8 ;  /* 0x00000007ffe17819 */ /* 0x000fe20000011408 */
[----:B------:R-:W-:Y:S01]  /*0bf0*/  IMAD.IADD R2, R5, 0x1, -R2 ;  /* 0x0000000105027824 */ /* 0x000fe200078e0a02 */
[----:B------:R-:W-:Y:S02]  /*0c00*/  LEA.HI R5, R3, R0, RZ, 0x3 ;  /* 0x0000000003057211 */ /* 0x000fe400078f18ff */
[----:B------:R-:W-:Y:S01]  /*0c10*/  LOP3.LUT R7, R7, 0x3ffffc, RZ, 0xc0, !PT ;  /* 0x003ffffc07077812 */ /* 0x000fe200078ec0ff */
[----:B------:R-:W-:Y:S01]  /*0c20*/  IMAD R12, R225, 0x100, R0 ;  /* 0x00000100e10c7824 */ /* 0x000fe200078e0200 */
[----:B------:R-:W-:Y:S01]  /*0c30*/  LOP3.LUT R9, R8, 0xffffff80, RZ, 0xc0, !PT ;  /* 0xffffff8008097812 */ /* 0x000fe200078ec0ff */
[----:B------:R-:W-:Y:S01]  /*0c40*/  IMAD.SHL.U32 R2, R2, 0x8, RZ ;  /* 0x0000000802027824 */ /* 0x000fe200078e00ff */
[----:B------:R-:W-:Y:S01]  /*0c50*/  LOP3.LUT R187, R224, 0xfffffff8, RZ, 0xc0, !PT ;  /* 0xfffffff8e0bb7812 */ /* 0x000fe200078ec0ff */
[----:B------:R-:W-:Y:S01]  /*0c60*/  IMAD.IADD R7, R4, 0x1, -R7 ;  /* 0x0000000104077824 */ /* 0x000fe200078e0a07 */
[C---:B------:R-:W-:Y:S01]  /*0c70*/  LOP3.LUT R11, R5.reuse, 0xfffffff8, RZ, 0xc0, !PT ;  /* 0xfffffff8050b7812 */ /* 0x040fe200078ec0ff */
[----:B------:R-:W-:Y:S01]  /*0c80*/  IMAD.SHL.U32 R5, R5, 0x40, RZ ;  /* 0x0000004005057824 */ /* 0x000fe200078e00ff */
[----:B------:R-:W-:Y:S01]  /*0c90*/  LEA.HI R8, R8, R225, RZ, 0x1 ;  /* 0x000000e108087211 */ /* 0x000fe200078f08ff */
[C---:B------:R-:W-:Y:S01]  /*0ca0*/  IMAD.IADD R9, R6.reuse, 0x1, -R9 ;  /* 0x0000000106097824 */ /* 0x040fe200078e0a09 */
[----:B------:R-:W-:Y:S01]  /*0cb0*/  SHF.R.S32.HI R224, RZ, 0x3, R224 ;  /* 0x00000003ffe07819 */ /* 0x000fe200000114e0 */
[----:B------:R-:W-:Y:S01]  /*0cc0*/  IMAD.IADD R187, R6, 0x1, -R187 ;  /* 0x0000000106bb7824 */ /* 0x000fe200078e0abb */
[----:B------:R-:W-:Y:S01]  /*0cd0*/  LEA.HI R6, R10, R10, RZ, 0x1 ;  /* 0x0000000a0a067211 */ /* 0x000fe200078f08ff */
[----:B------:R-:W-:Y:S01]  /*0ce0*/  IMAD.IADD R11, R0, 0x1, -R11 ;  /* 0x00000001000b7824 */ /* 0x000fe200078e0a0b */
[----:B------:R-:W-:Y:S01]  /*0cf0*/  LOP3.LUT R8, R8, 0xfffffe, RZ, 0xc0, !PT ;  /* 0x00fffffe08087812 */ /* 0x000fe200078ec0ff */
[----:B------:R-:W-:Y:S01]  /*0d00*/  IMAD R15, R7, 0x10, R12 ;  /* 0x00000010070f7824 */ /* 0x000fe200078e020c */
[----:B------:R-:W-:Y:S01]  /*0d10*/  LOP3.LUT R7, R5, 0x7ffffe00, RZ, 0xc0, !PT ;  /* 0x7ffffe0005077812 */ /* 0x000fe200078ec0ff */
[----:B------:R-:W-:Y:S01]  /*0d20*/  IMAD.SHL.U32 R5, R11, 0x40, RZ ;  /* 0x000000400b057824 */ /* 0x000fe200078e00ff */
[----:B------:R-:W-:Y:S01]  /*0d30*/  LOP3.LUT R3, R6, 0x1ffffffe, RZ, 0xc0, !PT ;  /* 0x1ffffffe06037812 */ /* 0x000fe200078ec0ff */
[----:B------:R-:W-:Y:S01]  /*0d40*/  IMAD.IADD R8, R225, 0x1, -R8 ;  /* 0x00000001e1087824 */ /* 0x000fe200078e0a08 */
[----:B------:R-:W-:Y:S01]  /*0d50*/  SHF.R.S32.HI R6, RZ, 0x1f, R9 ;  /* 0x0000001fff067819 */ /* 0x000fe20000011409 */
[----:B------:R-:W-:Y:S01]  /*0d60*/  IMAD R7, R4, 0x400, R7 ;  /* 0x0000040004077824 */ /* 0x000fe200078e0207 */
[----:B------:R-:W-:Y:S01]  /*0d70*/  LOP3.LUT R5, R5, 0x1c0, RZ, 0xc0, !PT ;  /* 0x000001c005057812 */ /* 0x000fe200078ec0ff */
[----:B------:R-:W-:Y:S01]  /*0d80*/  IMAD.IADD R13, R10, 0x1, -R3 ;  /* 0x000000010a0d7824 */ /* 0x000fe200078e0a03 */
[----:B------:R-:W-:Y:S01]  /*0d90*/  LEA.HI R3, R6, R9, RZ, 0x2 ;  /* 0x0000000906037211 */ /* 0x000fe200078f10ff */
[--C-:B------:R-:W-:Y:S01]  /*0da0*/  IMAD.U32 R4, R15, 0x40, R2.reuse ;  /* 0x000000400f047824 */ /* 0x100fe200078e0002 */
[----:B------:R-:W-:Y:S01]  /*0db0*/  LOP3.LUT R2, R5, 0x8, R2, 0xf8, !PT ;  /* 0x0000000805027812 */ /* 0x000fe200078ef802 */
[----:B------:R-:W-:Y:S01]  /*0dc0*/  IMAD.SHL.U32 R185, R187, 0x8, RZ ;  /* 0x00000008bbb97824 */ /* 0x000fe200078e00ff */
[----:B------:R-:W-:-:S02]  /*0dd0*/  SHF.R.U32.HI R5, RZ, 0x3, R5 ;  /* 0x00000003ff057819 */ /* 0x000fc40000011605 */
[----:B------:R-:W-:Y:S01]  /*0de0*/  LOP3.LUT R10, R3, 0x7ffffffc, RZ, 0xc0, !PT ;  /* 0x7ffffffc030a7812 */ /* 0x000fe200078ec0ff */
[----:B------:R0:W-:Y:S01]  /*0df0*/  STL [R1+0x54], R4 ;  /* 0x0000540401007387 */ /* 0x0001e20000100800 */
[--C-:B------:R-:W-:Y:S01]  /*0e00*/  SHF.R.S32.HI R0, RZ, 0x2, R3.reuse ;  /* 0x00000002ff007819 */ /* 0x100fe20000011403 */
[----:B------:R-:W-:Y:S01]  /*0e10*/  VIADD R192, R185, 0x40 ;  /* 0x00000040b9c07836 */ /* 0x000fe20000000000 */
[----:B------:R-:W-:Y:S01]  /*0e20*/  LOP3.LUT R2, R2, R5, RZ, 0x3c, !PT ;  /* 0x0000000502027212 */ /* 0x000fe200078e3cff */
[----:B------:R-:W-:Y:S01]  /*0e30*/  IMAD.IADD R10, R9, 0x1, -R10 ;  /* 0x00000001090a7824 */ /* 0x000fe200078e0a0a */
[----:B------:R-:W-:Y:S02]  /*0e40*/  SHF.R.S32.HI R3, RZ, 0x1f, R3 ;  /* 0x0000001fff037819 */ /* 0x000fe40000011403 */
[----:B------:R-:W-:Y:S01]  /*0e50*/  R2P PR, R11, 0x6 ;  /* 0x000000060b007804 */ /* 0x000fe20000000000 */
[----:B------:R-:W-:Y:S01]  /*0e60*/  IMAD.IADD R7, R7, 0x1, R2 ;  /* 0x0000000107077824 */ /* 0x000fe200078e0202 */
[----:B------:R-:W-:Y:S01]  /*0e70*/  LEA.HI R3, R3, R0, RZ, 0x3 ;  /* 0x0000000003037211 */ /* 0x000fe200078f18ff */
[----:B0-----:R-:W-:Y:S01]  /*0e80*/  IMAD.SHL.U32 R4, R8, 0x100, RZ ;  /* 0x0000010008047824 */ /* 0x001fe200078e00ff */
[----:B------:R-:W-:Y:S01]  /*0e90*/  LEA.HI R6, R6, R9, RZ, 0x5 ;  /* 0x0000000906067211 */ /* 0x000fe200078f28ff */
[----:B------:R-:W-:Y:S01]  /*0ea0*/  IMAD.SHL.U32 R2, R10, 0x2, RZ ;  /* 0x000000020a027824 */ /* 0x000fe200078e00ff */
[----:B------:R-:W-:-:S02]  /*0eb0*/  LOP3.LUT R3, R3, 0xfffffff8, RZ, 0xc0, !PT ;  /* 0xfffffff803037812 */ /* 0x000fc400078ec0ff */
[----:B------:R-:W-:Y:S01]  /*0ec0*/  LEA R19, R7, UR46, 0x1 ;  /* 0x0000002e07137c11 */ /* 0x000fe2000f8e08ff */
[----:B------:R-:W-:Y:S01]  /*0ed0*/  IMAD.IADD R17, R2, 0x1, R4 ;  /* 0x0000000102117824 */ /* 0x000fe200078e0204 */
[----:B------:R-:W-:Y:S01]  /*0ee0*/  SHF.R.S32.HI R6, RZ, 0x5, R6 ;  /* 0x00000005ff067819 */ /* 0x000fe20000011406 */
[----:B------:R-:W-:Y:S01]  /*0ef0*/  IMAD.IADD R3, R0, 0x1, -R3 ;  /* 0x0000000100037824 */ /* 0x000fe200078e0a03 */
[----:B------:R0:W-:Y:S01]  /*0f00*/  STL [R1+0x50], R4 ;  /* 0x0000500401007387 */ /* 0x0001e20000100800 */
[C---:B------:R-:W-:Y:S01]  /*0f10*/  VIADD R223, R17.reuse, 0x8 ;  /* 0x0000000811df7836 */ /* 0x040fe20000000000 */
[----:B------:R-:W-:Y:S01]  /*0f20*/  SHF.R.S32.HI R0, RZ, 0x1f, R17 ;  /* 0x0000001fff007819 */ /* 0x000fe20000011411 */
[----:B------:R-:W-:Y:S01]  /*0f30*/  VIADD R222, R17, 0x10 ;  /* 0x0000001011de7836 */ /* 0x000fe20000000000 */
[----:B------:R-:W-:Y:S01]  /*0f40*/  SEL R23, R23, 0xffffffe0, !P1 ;  /* 0xffffffe017177807 */ /* 0x000fe20004800000 */
[C---:B------:R-:W-:Y:S01]  /*0f50*/  VIADD R221, R17.reuse, 0x18 ;  /* 0x0000001811dd7836 */ /* 0x040fe20000000000 */
[----:B------:R-:W-:Y:S01]  /*0f60*/  SHF.R.S32.HI R0, RZ, 0x1f, R223 ;  /* 0x0000001fff007819 */ /* 0x000fe200000114df */
[----:B------:R-:W-:-:S02]  /*0f70*/  VIADD R220, R17, 0x20 ;  /* 0x0000002011dc7836 */ /* 0x000fc40000000000 */
[C---:B------:R-:W-:Y:S01]  /*0f80*/  VIADD R219, R17.reuse, 0x28 ;  /* 0x0000002811db7836 */ /* 0x040fe20000000000 */
[----:B0-----:R-:W-:Y:S01]  /*0f90*/  SHF.R.S32.HI R4, RZ, 0x1f, R222 ;  /* 0x0000001fff047819 */ /* 0x001fe200000114de */
[C---:B------:R-:W-:Y:S01]  /*0fa0*/  VIADD R218, R17.reuse, 0x30 ;  /* 0x0000003011da7836 */ /* 0x040fe20000000000 */
[----:B------:R-:W-:Y:S01]  /*0fb0*/  SHF.R.S32.HI R0, RZ, 0x1f, R220 ;  /* 0x0000001fff007819 */ /* 0x000fe200000114dc */
[C---:B------:R-:W-:Y:S01]  /*0fc0*/  VIADD R217, R17.reuse, 0x38 ;  /* 0x0000003811d97836 */ /* 0x040fe20000000000 */
[----:B------:R-:W-:Y:S01]  /*0fd0*/  SHF.R.S32.HI R4, RZ, 0x1f, R219 ;  /* 0x0000001fff047819 */ /* 0x000fe200000114db */
[C---:B------:R-:W-:Y:S02]  /*0fe0*/  VIADD R216, R17.reuse, 0x40 ;  /* 0x0000004011d87836 */ /* 0x040fe40000000000 */
[C---:B------:R-:W-:Y:S01]  /*0ff0*/  VIADD R215, R17.reuse, 0x48 ;  /* 0x0000004811d77836 */ /* 0x040fe20000000000 */
[----:B------:R-:W-:Y:S01]  /*1000*/  SHF.R.S32.HI R0, RZ, 0x1f, R217 ;  /* 0x0000001fff007819 */ /* 0x000fe200000114d9 */
[----:B------:R-:W-:Y:S01]  /*1010*/  VIADD R214, R17, 0x50 ;  /* 0x0000005011d67836 */ /* 0x000fe20000000000 */
[----:B------:R-:W-:Y:S01]  /*1020*/  SHF.R.S32.HI R4, RZ, 0x1f, R216 ;  /* 0x0000001fff047819 */ /* 0x000fe200000114d8 */
[----:B------:R-:W-:-:S02]  /*1030*/  VIADD R184, R19, 0x26800 ;  /* 0x0002680013b87836 */ /* 0x000fc40000000000 */
[----:B------:R-:W-:Y:S01]  /*1040*/  IMAD R16, R6, 0x10, R3 ;  /* 0x0000001006107824 */ /* 0x000fe200078e0203 */
        /* <DEDUP_REMOVED lines=49> */
[----:B------:R-:W-:Y:S01]  /*1360*/  IMAD R186, R13, 0x8, R16 ;  /* 0x000000080dba7824 */ /* 0x000fe200078e0210 */
[----:B------:R-:W-:Y:S01]  /*1370*/  SHF.R.S32.HI R226, RZ, 0x1f, R193 ;  /* 0x0000001fffe27819 */ /* 0x000fe200000114c1 */
[----:B------:R-:W-:-:S07]  /*1380*/  IMAD.IADD R23, R23, 0x1, R22 ;  /* 0x0000000117177824 */ /* 0x000fce00078e0216 */
.L_x_5362:
[----:B------:R-:W-:Y:S02]  /*1390*/  ULDC.64 UR8, c[0x0][0xa28] ;  /* 0x00028a0000087ab9 */ /* 0x000fe40000000a00 */
[----:B------:R-:W-:-:S04]  /*13a0*/  UISETP.NE.U32.AND UP0, UPT, UR8, URZ, UPT ;  /* 0x0000003f0800728c */ /* 0x000fc8000bf05070 */
[----:B------:R-:W-:-:S03]  /*13b0*/  UISETP.NE.AND.EX UP0, UPT, UR9, URZ, UPT, UP0 ;  /* 0x0000003f0900728c */ /* 0x000fc6000bf05300 */
[----:B------:R-:W-:Y:S02]  /*13c0*/  ULDC.64 UR8, c[0x0][0xa18] ;  /* 0x0002860000087ab9 */ /* 0x000fe40000000a00 */
[----:B------:R-:W-:Y:S01]  /*13d0*/  UISETP.NE.U32.AND UP1, UPT, UR8, URZ, UPT ;  /* 0x0000003f0800728c */ /* 0x000fe2000bf25070 */
[----:B------:R-:W-:-:S03]  /*13e0*/  PLOP3.LUT P0, PT, PT, PT, UP0, 0x80, 0x0 ;  /* 0x000000000000781c */ /* 0x000fc60003f0f008 */
[----:B------:R-:W-:-:S03]  /*13f0*/  UISETP.NE.AND.EX UP1, UPT, UR9, URZ, UPT, UP1 ;  /* 0x0000003f0900728c */ /* 0x000fc6000bf25310 */
[----:B------:R-:W-:Y:S02]  /*1400*/  @UP0 ULDC.64 UR8, c[0x0][0xa28] ;  /* 0x00028a0000080ab9 */ /* 0x000fe40000000a00 */
[----:B------:R-:W-:Y:S01]  /*1410*/  @UP0 UIMAD.WIDE UR8, UR6, 0x4, UR8 ;  /* 0x00000004060808a5 */ /* 0x000fe2000f8e0208 */
[----:B------:R-:W-:-:S05]  /*1420*/  PLOP3.LUT P2, PT, PT, PT, UP1, 0x80, 0x0 ;  /* 0x000000000000781c */ /* 0x000fca0003f4f018 */
[----:B------:R-:W-:Y:S01]  /*1430*/  @UP1 ULDC.64 UR10, c[0x0][0xa18] ;  /* 0x00028600000a1ab9 */ /* 0x000fe20000000a00 */
[----:B0-23--:R-:W-:Y:S02]  /*1440*/  IMAD.U32 R4, RZ, RZ, UR8 ;  /* 0x00000008ff047e24 */ /* 0x00dfe4000f8e00ff */
[----:B----4-:R-:W-:Y:S01]  /*1450*/  IMAD.U32 R5, RZ, RZ, UR9 ;  /* 0x00000009ff057e24 */ /* 0x010fe2000f8e00ff */
[----:B------:R-:W-:Y:S02]  /*1460*/  @UP1 UIMAD.WIDE UR8, UR6, 0x4, UR10 ;  /* 0x00000004060818a5 */ /* 0x000fe4000f8e020a */
[----:B------:R-:W-:Y:S02]  /*1470*/  ULOP3.LUT UR4, UR7, 0xff000000, URZ, 0xc0, !UPT ;  /* 0xff00000007047892 */ /* 0x000fe4000f8ec03f */
[----:B------:R-:W2:Y:S01]  /*1480*/  @P0 LDG.E R4, desc[UR40][R4.64] ;  /* 0x0000002804040981 */ /* 0x000ea2000c1e1900 */
[----:B------:R-:W-:Y:S01]  /*1490*/  ULDC.64 UR10, c[0x0][0xa20] ;  /* 0x00028800000a7ab9 */ /* 0x000fe20000000a00 */
[----:B-1----:R-:W-:-:S02]  /*14a0*/  IMAD.U32 R6, RZ, RZ, UR8 ;  /* 0x00000008ff067e24 */ /* 0x002fc4000f8e00ff */
[----:B------:R-:W-:Y:S01]  /*14b0*/  IMAD.U32 R7, RZ, RZ, UR9 ;  /* 0x00000009ff077e24 */ /* 0x000fe2000f8e00ff */
[----:B------:R-:W-:-:S04]  /*14c0*/  ULDC.64 UR8, c[0x0][0x418] ;  /* 0x0001060000087ab9 */ /* 0x000fc80000000a00 */
[----:B------:R-:W3:Y:S01]  /*14d0*/  @P2 LDG.E R6, desc[UR40][R6.64] ;  /* 0x0000002806062981 */ /* 0x000ee2000c1e1900 */
[----:B------:R-:W-:Y:S01]  /*14e0*/  UISETP.NE.U32.AND UP0, UPT, UR8, URZ, UPT ;  /* 0x0000003f0800728c */ /* 0x000fe2000bf05070 */
[----:B------:R-:W-:Y:S01]  /*14f0*/  ISETP.NE.U32.AND P1, PT, RZ, UR10, PT ;  /* 0x0000000aff007c0c */ /* 0x000fe2000bf25070 */
[----:B------:R-:W-:Y:S02]  /*1500*/  ULOP3.LUT UR45, UR7, 0xff0000, URZ, 0xc0, !UPT ;  /* 0x00ff0000072d7892 */ /* 0x000fe4000f8ec03f */
[----:B------:R-:W-:Y:S01]  /*1510*/  UISETP.NE.AND.EX UP0, UPT, UR9, URZ, UPT, UP0 ;  /* 0x0000003f0900728c */ /* 0x000fe2000bf05300 */
[----:B------:R-:W-:Y:S01]  /*1520*/  ISETP.NE.AND.EX P1, PT, RZ, UR11, PT, P1 ;  /* 0x0000000bff007c0c */ /* 0x000fe2000bf25310 */
[----:B------:R-:W-:Y:S01]  /*1530*/  ULDC UR8, c[0x0][0x424] ;  /* 0x0001090000087ab9 */ /* 0x000fe20000000800 */
[----:B------:R-:W-:Y:S02]  /*1540*/  USHF.R.U32.HI UR4, URZ, 0x8, UR4 ;  /* 0x000000083f047899 */ /* 0x000fe40008011604 */
[----:B------:R-:W-:Y:S01]  /*1550*/  USEL UR8, UR8, 0x1, UP0 ;  /* 0x0000000108087887 */ /* 0x000fe20008000000 */
[----:B------:R-:W-:Y:S01]  /*1560*/  ULDC UR9, c[0x0][0x2f0] ;  /* 0x0000bc0000097ab9 */ /* 0x000fe20000000800 */
[----:B------:R-:W-:Y:S01]  /*1570*/  UMOV UR49, URZ ;  /* 0x0000003f00317c82 */ /* 0x000fe20008000000 */
[----:B------:R-:W-:Y:S01]  /*1580*/  ULEA.HI UR45, UR45, UR4, URZ, 0x10 ;  /* 0x000000042d2d7291 */ /* 0x000fe2000f8f803f */
[----:B------:R-:W-:Y:S01]  /*1590*/  ULDC UR51, c[0x0][0x288] ;  /* 0x0000a20000337ab9 */ /* 0x000fe20000000800 */
[----:B------:R-:W-:-:S02]  /*15a0*/  UIMAD UR4, UR8, UR9, URZ ;  /* 0x00000009080472a4 */ /* 0x000fc4000f8e023f */
[----:B------:R-:W-:Y:S01]  /*15b0*/  ULOP3.LUT UR44, UR7, 0xffff, URZ, 0xc0, !UPT ;  /* 0x0000ffff072c7892 */ /* 0x000fe2000f8ec03f */
[----:B--2---:R-:W-:Y:S02]  /*15c0*/  @P0 R2UR UR49, R4 ;  /* 0x00000000043102ca */ /* 0x004fe400000e0000 */
        /* <DEDUP_REMOVED lines=15> */
.L_x_5250:
[----:B------:R-:W-:Y:S01]  /*16c0*/  UMOV UR43, UR6 ;  /* 0x00000006002b7c82 */ /* 0x000fe20008000000 */
[----:B------:R-:W-:Y:S05]  /*16d0*/  @!P1 BRA `(.L_x_5251) ;  /* 0x00000000001c9947 */ /* 0x000fea0003800000 */
[----:B------:R-:W-:Y:S02]  /*16e0*/  ULDC.64 UR8, c[0x0][0xa20] ;  /* 0x0002880000087ab9 */ /* 0x000fe40000000a00 */
[----:B------:R-:W-:-:S06]  /*16f0*/  UIMAD.WIDE UR6, UR6, 0x4, UR8 ;  /* 0x00000004060678a5 */ /* 0x000fcc000f8e0208 */
[----:B------:R-:W-:Y:S02]  /*1700*/  IMAD.U32 R4, RZ, RZ, UR6 ;  /* 0x00000006ff047e24 */ /* 0x000fe4000f8e00ff */
[----:B------:R-:W-:-:S05]  /*1710*/  IMAD.U32 R5, RZ, RZ, UR7 ;  /* 0x00000007ff057e24 */ /* 0x000fca000f8e00ff */
[----:B------:R-:W2:Y:S02]  /*1720*/  LDG.E R4, desc[UR40][R4.64] ;  /* 0x0000002804047981 */ /* 0x000ea4000c1e1900 */
[----:B--2---:R-:W-:Y:S01]  /*1730*/  R2UR UR4, R4 ;  /* 0x00000000040472ca */ /* 0x004fe200000e0000 */
[----:B------:R-:W-:-:S14]  /*1740*/  BRA `(.L_x_5252) ;  /* 0x0000000000347947 */ /* 0x000fdc0003800000 */
.L_x_5251:
        /* <DEDUP_REMOVED lines=13> */
.L_x_5252:
[----:B------:R-:W-:Y:S02]  /*1820*/  UISETP.NE.AND UP0, UPT, UR47, 0x1, UPT ;  /* 0x000000012f00788c */ /* 0x000fe4000bf05270 */
[----:B------:R-:W-:Y:S02]  /*1830*/  UIADD3 UR49, UR4, -UR49, URZ ;  /* 0x8000003104317290 */ /* 0x000fe4000fffe03f */
[----:B------:R-:W-:Y:S02]  /*1840*/  USHF.L.U32 UR42, UR5, 0x6, URZ ;  /* 0x00000006052a7899 */ /* 0x000fe4000800063f */
[----:B------:R-:W-:Y:S01]  /*1850*/  UIADD3 UR4, UR49, 0x3f, URZ ;  /* 0x0000003f31047890 */ /* 0x000fe2000fffe03f */
[----:B------:R-:W-:-:S03]  /*1860*/  PLOP3.LUT P0, PT, PT, PT, UP0, 0x80, 0x0 ;  /* 0x000000000000781c */ /* 0x000fc60003f0f008 */
[----:B------:R-:W-:-:S04]  /*1870*/  USHF.R.S32.HI UR6, URZ, 0x1f, UR4 ;  /* 0x0000001f3f067899 */ /* 0x000fc80008011404 */
[----:B------:R-:W-:-:S04]  /*1880*/  ULEA.HI UR6, UR6, UR4, URZ, 0x6 ;  /* 0x0000000406067291 */ /* 0x000fc8000f8f303f */
[----:B------:R-:W-:Y:S02]  /*1890*/  USHF.R.S32.HI UR6, URZ, 0x6, UR6 ;  /* 0x000000063f067899 */ /* 0x000fe40008011406 */
[----:B------:R-:W-:Y:S10]  /*18a0*/  @!P0 BRA `(.L_x_5253) ;  /* 0x0000002400108947 */ /* 0x000ff40003800000 */
[----:B------:R-:W-:Y:S01]  /*18b0*/  ULDC UR4, c[0x0][0x448] ;  /* 0x0001120000047ab9 */ /* 0x000fe20000000800 */
[----:B------:R-:W-:Y:S02]  /*18c0*/  UIADD3 UR7, UR42, 0x3f, URZ ;  /* 0x0000003f2a077890 */ /* 0x000fe4000fffe03f */
[----:B------:R-:W-:Y:S02]  /*18d0*/  UISETP.NE.AND UP0, UPT, UR4, 0x1, UPT ;  /* 0x000000010400788c */ /* 0x000fe4000bf05270 */
[----:B------:R-:W-:Y:S01]  /*18e0*/  UIADD3 UR10, UR49, 0x1, -UR51 ;  /* 0x00000001310a7890 */ /* 0x000fe2000fffe833 */
[----:B------:R-:W-:Y:S02]  /*18f0*/  ULDC.64 UR4, c[0x0][0x9e0] ;  /* 0x0002780000047ab9 */ /* 0x000fe40000000a00 */
[----:B------:R-:W-:-:S06]  /*1900*/  UISETP.GE.AND UP1, UPT, UR5, 0x1, UPT ;  /* 0x000000010500788c */ /* 0x000fcc000bf26270 */
        /* <DEDUP_REMOVED lines=18> */
.L_x_5255:
[----:B------:R-:W-:-:S11]  /*1a30*/  UISETP.NE.AND UP1, UPT, UR5, 0x1, UPT ;  /* 0x000000010500788c */ /* 0x000fd6000bf25270 */
[----:B------:R-:W-:Y:S02]  /*1a40*/  @UP1 ULDC.64 UR10, c[0x0][0x9e8] ;  /* 0x00027a00000a1ab9 */ /* 0x000fe40000000a00 */
[----:B------:R-:W-:-:S04]  /*1a50*/  UIMAD.WIDE.U32 UR8, UR7, UR10, URZ ;  /* 0x0000000a070872a5 */ /* 0x000fc8000f8e003f */
[----:B------:R-:W-:-:S12]  /*1a60*/  @UP1 USHF.R.U32.HI UR7, URZ, UR11, UR9 ;  /* 0x0000000b3f071299 */ /* 0x000fd80008011609 */
.L_x_5256:
[----:B------:R-:W-:-:S04]  /*1a70*/  UIMAD UR7, UR7, UR5, UR5 ;  /* 0x00000005070772a4 */ /* 0x000fc8000f8e0205 */
[----:B------:R-:W-:-:S04]  /*1a80*/  UISETP.LT.AND UP1, UPT, UR4, UR7, UPT ;  /* 0x000000070400728c */ /* 0x000fc8000bf21270 */
[----:B------:R-:W-:-:S12]  /*1a90*/  USEL UR4, UR4, UR7, UP1 ;  /* 0x0000000704047287 */ /* 0x000fd80008800000 */
.L_x_5254:
[----:B------:R-:W-:Y:S01]  /*1aa0*/  UIADD3 UR4, UR4, 0x3f, URZ ;  /* 0x0000003f04047890 */ /* 0x000fe2000fffe03f */
[----:B------:R-:W-:Y:S01]  /*1ab0*/  @UP0 ULDC UR8, c[0x0][0x44c] ;  /* 0x0001130000080ab9 */ /* 0x000fe20000000800 */
[----:B------:R-:W-:Y:S02]  /*1ac0*/  @UP0 ULDC UR10, c[0x0][0x450] ;  /* 0x00011400000a0ab9 */ /* 0x000fe40000000800 */
[----:B------:R-:W-:Y:S02]  /*1ad0*/  USHF.R.S32.HI UR7, URZ, 0x1f, UR4 ;  /* 0x0000001f3f077899 */ /* 0x000fe40008011404 */
[----:B------:R-:W-:Y:S02]  /*1ae0*/  UIMAD.WIDE.U32 UR8, UR42, UR8, URZ ;  /* 0x000000082a0872a5 */ /* 0x000fe4000f8e003f */
[----:B------:R-:W-:-:S03]  /*1af0*/  ULEA.HI UR7, UR7, UR4, URZ, 0x6 ;  /* 0x0000000407077291 */ /* 0x000fc6000f8f303f */
[----:B------:R-:W-:Y:S01]  /*1b00*/  UMOV UR4, UR42 ;  /* 0x0000002a00047c82 */ /* 0x000fe20008000000 */
[----:B------:R-:W-:Y:S02]  /*1b10*/  @UP0 USHF.R.U32.HI UR4, URZ, UR10, UR9 ;  /* 0x0000000a3f040299 */ /* 0x000fe40008011609 */
[----:B------:R-:W-:Y:S02]  /*1b20*/  USHF.R.S32.HI UR7, URZ, 0x6, UR7 ;  /* 0x000000063f077899 */ /* 0x000fe40008011407 */
[----:B------:R-:W-:Y:S02]  /*1b30*/  UIADD3 UR49, UR4, UR49, -UR51 ;  /* 0x0000003104317290 */ /* 0x000fe4000fffe833 */
[----:B------:R-:W-:Y:S01]  /*1b40*/  UISETP.LT.AND UP0, UPT, UR6, UR7, UPT ;  /* 0x000000070600728c */ /* 0x000fe2000bf01270 */
[----:B------:R-:W-:-:S03]  /*1b50*/  ULDC UR4, c[0x0][0x9dc] ;  /* 0x0002770000047ab9 */ /* 0x000fc60000000800 */
        /* <DEDUP_REMOVED lines=13> */
.L_x_5258:
[----:B------:R-:W-:-:S11]  /*1c30*/  UISETP.NE.AND UP0, UPT, UR5, 0x1, UPT ;  /* 0x000000010500788c */ /* 0x000fd6000bf05270 */
[----:B------:R-:W-:Y:S02]  /*1c40*/  @UP0 ULDC.64 UR10, c[0x0][0x9e8] ;  /* 0x00027a00000a0ab9 */ /* 0x000fe40000000a00 */
[----:B------:R-:W-:-:S04]  /*1c50*/  UIMAD.WIDE.U32 UR6, UR49, UR10, URZ ;  /* 0x0000000a310672a5 */ /* 0x000fc8000f8e003f */
[----:B------:R-:W-:-:S12]  /*1c60*/  @UP0 USHF.R.U32.HI UR49, URZ, UR11, UR7 ;  /* 0x0000000b3f310299 */ /* 0x000fd80008011607 */
.L_x_5259:
[----:B------:R-:W-:-:S04]  /*1c70*/  UIMAD UR5, UR49, UR5, URZ ;  /* 0x00000005310572a4 */ /* 0x000fc8000f8e023f */
[----:B------:R-:W-:-:S04]  /*1c80*/  UISETP.LT.AND UP0, UPT, UR4, UR5, UPT ;  /* 0x000000050400728c */ /* 0x000fc8000bf01270 */
[----:B------:R-:W-:-:S12]  /*1c90*/  USEL UR4, UR4, UR5, !UP0 ;  /* 0x0000000504047287 */ /* 0x000fd8000c000000 */
.L_x_5257:
[----:B------:R-:W-:Y:S02]  /*1ca0*/  USHF.R.S32.HI UR5, URZ, 0x1f, UR4 ;  /* 0x0000001f3f057899 */ /* 0x000fe40008011404 */
[----:B------:R-:W-:Y:S02]  /*1cb0*/  ULOP3.LUT UR20, UR45, 0xff, URZ, 0xc0, !UPT ;  /* 0x000000ff2d147892 */ /* 0x000fe4000f8ec03f */
[----:B------:R-:W-:-:S03]  /*1cc0*/  ULEA.HI UR5, UR5, UR4, URZ, 0x6 ;  /* 0x0000000405057291 */ /* 0x000fc6000f8f303f */
[----:B------:R-:W-:Y:S01]  /*1cd0*/  UMOV UR4, URZ ;  /* 0x0000003f00047c82 */ /* 0x000fe20008000000 */
[----:B------:R-:W-:-:S04]  /*1ce0*/  USHF.R.S32.HI UR5, URZ, 0x6, UR5 ;  /* 0x000000063f057899 */ /* 0x000fc80008011405 */
[----:B------:R-:W-:-:S04]  /*1cf0*/  UISETP.LT.AND UP0, UPT, URZ, UR5, UPT ;  /* 0x000000053f00728c */ /* 0x000fc8000bf01270 */
[----:B------:R-:W-:-:S04]  /*1d00*/  USEL UR10, URZ, UR5, !UP0 ;  /* 0x000000053f0a7287 */ /* 0x000fc8000c000000 */
[----:B------:R-:W-:-:S06]  /*1d10*/  UISETP.GT.AND UP0, UPT, UR9, UR10, UPT ;  /* 0x0000000a0900728c */ /* 0x000fcc000bf04270 */
[----:B------:R-:W-:-:S13]  /*1d20*/  PLOP3.LUT P0, PT, PT, PT, UP0, 0x80, 0x0 ;  /* 0x000000000000781c */ /* 0x000fda0003f0f008 */
[----:B------:R-:W-:Y:S05]  /*1d30*/  @!P0 BRA `(.L_x_5260) ;  /* 0x0000000000948947 */ /* 0x000fea0003800000 */
[----:B------:R-:W-:-:S04]  /*1d40*/  USHF.R.U32.HI UR11, URZ, 0x10, UR45 ;  /* 0x000000103f0b7899 */ /* 0x000fc8000801162d */
[----:B------:R-:W-:-:S11]  /*1d50*/  UISETP.NE.AND UP0, UPT, UR11, URZ, UPT ;  /* 0x0000003f0b00728c */ /* 0x000fd6000bf05270 */
[----:B------:R-:W-:Y:S02]  /*1d60*/  @!UP0 ULDC UR11, c[0x0][0x9f0] ;  /* 0x00027c00000b8ab9 */ /* 0x000fe40000000800 */
        /* <DEDUP_REMOVED lines=9> */
[----:B------:R-:W-:-:S05]  /*1e00*/  IABS R5, R5 ;  /* 0x0000000500057213 */ /* 0x000fca0000000000 */
[----:B------:R-:W0:Y:S01]  /*1e10*/  I2F.RP R0, UR12 ;  /* 0x0000000c00007d06 */ /* 0x000e220008209400 */
[----:B------:R-:W-:-:S05]  /*1e20*/  IMAD.MOV.U32 R4, RZ, RZ, R5 ;  /* 0x000000ffff047224 */ /* 0x000fca00078e0005 */
[----:B------:R-:W-:Y:S02]  /*1e30*/  R2UR UR8, R4 ;  /* 0x00000000040872ca */ /* 0x000fe400000e0000 */
        /* <DEDUP_REMOVED lines=21> */
.L_x_5260:
[----:B------:R-:W-:Y:S01]  /*1f90*/  UIMAD UR20, UR20, UR4, UR10 ;  /* 0x00000004141472a4 */ /* 0x000fe2000f8e020a */
[----:B------:R-:W-:Y:S01]  /*1fa0*/  IMAD.U32 R0, RZ, RZ, UR9 ;  /* 0x00000009ff007e24 */ /* 0x000fe2000f8e00ff */
[----:B------:R-:W-:Y:S01]  /*1fb0*/  PLOP3.LUT P0, PT, PT, PT, PT, 0x80, 0x0 ;  /* 0x000000000000781c */ /* 0x000fe20003f0f070 */
[----:B------:R-:W-:Y:S01]  /*1fc0*/  IMAD.U32 R3, RZ, RZ, UR4 ;  /* 0x00000004ff037e24 */ /* 0x000fe2000f8e00ff */
[----:B------:R-:W-:Y:S01]  /*1fd0*/  CS2R R150, SRZ ;  /* 0x0000000000967805 */ /* 0x000fe2000001ff00 */
[----:B------:R-:W-:Y:S01]  /*1fe0*/  IMAD.MOV.U32 R12, RZ, RZ, RZ ;  /* 0x000000ffff0c7224 */ /* 0x000fe200078e00ff */
[----:B------:R-:W-:Y:S02]  /*1ff0*/  CS2R R148, SRZ ;  /* 0x0000000000947805 */ /* 0x000fe4000001ff00 */
[----:B------:R-:W-:Y:S02]  /*2000*/  CS2R R146, SRZ ;  /* 0x0000000000927805 */ /* 0x000fe4000001ff00 */
[----:B------:R-:W-:Y:S01]  /*2010*/  VIADDMNMX R0, R3, UR20, R0, PT ;  /* 0x0000001403007c46 */ /* 0x000fe2000b800100 */
[----:B------:R-:W-:Y:S01]  /*2020*/  IMAD.MOV.U32 R3, RZ, RZ, RZ ;  /* 0x000000ffff037224 */ /* 0x000fe200078e00ff */
[----:B------:R-:W-:-:S02]  /*2030*/  CS2R R144, SRZ ;  /* 0x0000000000907805 */ /* 0x000fc4000001ff00 */
[----:B------:R-:W-:Y:S02]  /*2040*/  CS2R R142, SRZ ;  /* 0x00000000008e7805 */ /* 0x000fe4000001ff00 */
[----:B------:R-:W-:Y:S02]  /*2050*/  R2UR UR22, R0 ;  /* 0x00000000001672ca */ /* 0x000fe400000e0000 */
        /* <DEDUP_REMOVED lines=12> */
[----:B------:R-:W-:Y:S01]  /*2120*/  UISETP.GT.AND UP0, UPT, UR22, UR20, UPT ;  /* 0x000000141600728c */ /* 0x000fe2000bf04270 */
[----:B------:R-:W-:Y:S02]  /*2130*/  CS2R R116, SRZ ;  /* 0x0000000000747805 */ /* 0x000fe4000001ff00 */
[----:B------:R-:W-:Y:S02]  /*2140*/  CS2R R114, SRZ ;  /* 0x0000000000727805 */ /* 0x000fe4000001ff00 */
[----:B------:R-:W-:Y:S02]  /*2150*/  CS2R R112, SRZ ;  /* 0x0000000000707805 */ /* 0x000fe4000001ff00 */
[----:B------:R-:W-:-:S02]  /*2160*/  CS2R R110, SRZ ;  /* 0x00000000006e7805 */ /* 0x000fc4000001ff00 */
[----:B------:R-:W-:Y:S02]  /*2170*/  CS2R R108, SRZ ;  /* 0x00000000006c7805 */ /* 0x000fe4000001ff00 */
[----:B------:R-:W-:Y:S02]  /*2180*/  PLOP3.LUT P1, PT, PT, PT, UP0, 0x80, 0x0 ;  /* 0x000000000000781c */ /* 0x000fe40003f2f008 */
        /* <DEDUP_REMOVED lines=44> */
[----:B------:R-:W-:Y:S02]  /*2450*/  ISETP.NE.AND P0, PT, RZ, UR47, PT ;  /* 0x0000002fff007c0c */ /* 0x000fe4000bf05270 */
[----:B0-----:R-:W-:Y:S01]  /*2460*/  R2UR UR4, R0 ;  /* 0x00000000000472ca */ /* 0x001fe200000e0000 */
[----:B------:R-:W-:-:S05]  /*2470*/  IMAD.MOV.U32 R0, RZ, RZ, 0x1 ;  /* 0x00000001ff007424 */ /* 0x000fca00078e00ff */
[----:B------:R-:W-:-:S04]  /*2480*/  SEL R0, R0, 0x2, !P0 ;  /* 0x0000000200007807 */ /* 0x000fc80004000000 */
[----:B------:R-:W-:-:S03]  /*2490*/  LOP3.LUT R0, R0, 0x1, RZ, 0xfc, !PT ;  /* 0x0000000100007812 */ /* 0x000fc600078efcff */
[----:B------:R-:W-:Y:S01]  /*24a0*/  ULEA.HI UR5, UR4, UR4, URZ, 0x1 ;  /* 0x0000000404057291 */ /* 0x000fe2000f8f083f */
[----:B------:R-:W-:-:S03]  /*24b0*/  ISETP.NE.AND P0, PT, R0, 0x3, PT ;  /* 0x000000030000780c */ /* 0x000fc60003f05270 */
        /* <DEDUP_REMOVED lines=9> */
.L_x_5262:
[----:B------:R-:W-:Y:S01]  /*2550*/  ULEA UR23, UR37, UR46, 0x3 ;  /* 0x0000002e25177291 */ /* 0x000fe2000f8e183f */
[----:B------:R-:W-:-:S05]  /*2560*/  IMAD.U32 R0, RZ, RZ, UR38 ;  /* 0x00000026ff007e24 */ /* 0x000fca000f8e00ff */
[----:B------:R-:W-:-:S04]  /*2570*/  SHF.L.U32 R0, R0, 0x1f, RZ ;  /* 0x0000001f00007819 */ /* 0x000fc800000006ff */
[----:B------:R-:W0:Y:S02]  /*2580*/  SYNCS.PHASECHK.TRANS64.TRYWAIT P1, [UR23+0x28c50], R0 ;  /* 0x028c5000ff0075a7 */ /* 0x000e240008020157 */
[----:B0-----:R-:W-:Y:S05]  /*2590*/  @!P1 BRA `(.L_x_5263) ;  /* 0x0000017c005c9947 */ /* 0x001fea0003800000 */
.L_x_5513:
        /* <DEDUP_REMOVED lines=9> */
[----:B------:R-:W-:-:S02]  /*2630*/  UIADD3 UR6, UR18, 0x80, URZ ;  /* 0x0000008012067890 */ /* 0x000fc4000fffe03f */
[----:B------:R-:W-:Y:S01]  /*2640*/  ULOP3.LUT UR16, UR4, 0x10000, URZ, 0xfc, !UPT ;  /* 0x0001000004107892 */ /* 0x000fe2000f8efc3f */
[----:B------:R-:W-:Y:S01]  /*2650*/  UMOV UR7, 0x40000040 ;  /* 0x4000004000077882 */ /* 0x000fe20000000000 */
[----:B------:R-:W-:Y:S02]  /*2660*/  UMOV UR5, 0x40000040 ;  /* 0x4000004000057882 */ /* 0x000fe40000000000 */
[----:B------:R-:W-:Y:S02]  /*2670*/  UIADD3 UR4, UR16, 0x2, URZ ;  /* 0x0000000210047890 */ /* 0x000fe4000fffe03f */
[----:B------:R-:W-:Y:S02]  /*2680*/  UIADD3 UR10, UR18, 0x100, URZ ;  /* 0x00000100120a7890 */ /* 0x000fe4000fffe03f */
[----:B------:R-:W-:Y:S01]  /*2690*/  UIADD3 UR8, UR16, 0x4, URZ ;  /* 0x0000000410087890 */ /* 0x000fe2000fffe03f */
[----:B------:R-:W-:Y:S01]  /*26a0*/  UMOV UR11, 0x40000040 ;  /* 0x40000040000b7882 */ /* 0x000fe20000000000 */
[----:B------:R-:W-:Y:S01]  /*26b0*/  WARPGROUP.ARRIVE ;  /* 0x00000000000079c5 */ /* 0x000fe20000000000 */
[----:B------:R-:W-:Y:S01]  /*26c0*/  UMOV UR9, 0x40000040 ;  /* 0x4000004000097882 */ /* 0x000fe20000000000 */
[----:B------:R-:W-:-:S02]  /*26d0*/  UIADD3 UR14, UR18, 0x180, URZ ;  /* 0x00000180120e7890 */ /* 0x000fc4000fffe03f */
[----:B------:R-:W-:Y:S02]  /*26e0*/  UIADD3 UR12, UR16, 0x6, URZ ;  /* 0x00000006100c7890 */ /* 0x000fe4000fffe03f */
[----:B------:R-:W-:Y:S01]  /*26f0*/  HGMMA.64x256x16.F32.BF16 R24, gdesc[UR16].tnspB, RZ, !UPT, gsb0 ;  /* 0x43e00000101879f0 */ /* 0x000fe2000c0018ff */
[----:B------:R-:W-:Y:S01]  /*2700*/  UMOV UR15, 0x40000040 ;  /* 0x40000040000f7882 */ /* 0x000fe20000000000 */
        /* <DEDUP_REMOVED lines=9> */
[----:B------:R-:W-:-:S06]  /*27a0*/  UISETP.GE.AND UP0, UPT, UR6, UR20, UPT ;  /* 0x000000140600728c */ /* 0x000fcc000bf06270 */
[----:B------:R-:W-:Y:S01]  /*27b0*/  PLOP3.LUT P1, PT, PT, PT, UP0, 0x80, 0x0 ;  /* 0x000000000000781c */ /* 0x000fe20003f2f008 */
        /* <DEDUP_REMOVED lines=12> */
.L_x_5269:
[----:B------:R-:W-:Y:S01]  /*2880*/  BAR.SYNC.DEFER_BLOCKING 0xe, 0x100 ;  /* 0x0384000000007b1d */ /* 0x000fe20000010000 */
[----:B------:R-:W-:Y:S01]  /*2890*/  IMAD.U32 R3, RZ, RZ, UR37 ;  /* 0x00000025ff037e24 */ /* 0x000fe2000f8e00ff */
[----:B------:R-:W-:-:S03]  /*28a0*/  UIADD3 UR37, UR37, 0x1, URZ ;  /* 0x0000000125257890 */ /* 0x000fc6000fffe03f */
[----:B01----:R-:W-:Y:S01]  /*28b0*/  IMAD R0, R3, 0x40, R16 ;  /* 0x0000004003007824 */ /* 0x003fe200078e0210 */
[----:B------:R-:W-:Y:S01]  /*28c0*/  UISETP.NE.AND UP0, UPT, UR37, 0x2, UPT ;  /* 0x000000022500788c */ /* 0x000fe2000bf05270 */
[----:B------:R-:W-:Y:S01]  /*28d0*/  UMOV UR6, UR22 ;  /* 0x0000001600067c82 */ /* 0x000fe20008000000 */
[----:B------:R-:W-:Y:S02]  /*28e0*/  UIADD3 UR22, UR22, -0x1, URZ ;  /* 0xffffffff16167890 */ /* 0x000fe4000fffe03f */
[----:B------:R-:W-:Y:S01]  /*28f0*/  LEA R0, R0, UR46, 0x2 ;  /* 0x0000002e00007c11 */ /* 0x000fe2000f8e10ff */
[----:B------:R-:W-:Y:S02]  /*2900*/  UISETP.GT.AND UP1, UPT, UR6, UR20, UPT ;  /* 0x000000140600728c */ /* 0x000fe4000bf24270 */
[----:B------:R-:W-:Y:S02]  /*2910*/  USEL UR6, URZ, 0x1, UP0 ;  /* 0x000000013f067887 */ /* 0x000fe40008000000 */
[----:B------:R-:W-:-:S02]  /*2920*/  USEL UR37, UR37, URZ, UP0 ;  /* 0x0000003f25257287 */ /* 0x000fc40008000000 */
        /* <DEDUP_REMOVED lines=133> */
.L_x_5265:
[----:B------:R-:W-:Y:S01]  /*3180*/  ULEA UR23, UR37, UR46, 0x3 ;  /* 0x0000002e25177291 */ /* 0x000fe2000f8e183f */
[----:B------:R-:W-:-:S05]  /*3190*/  IMAD.U32 R0, RZ, RZ, UR38 ;  /* 0x00000026ff007e24 */ /* 0x000fca000f8e00ff */
[----:B------:R-:W-:-:S04]  /*31a0*/  SHF.L.U32 R0, R0, 0x1f, RZ ;  /* 0x0000001f00007819 */ /* 0x000fc800000006ff */
[----:B------:R0:W1:Y:S01]  /*31b0*/  SYNCS.PHASECHK.TRANS64.TRYWAIT P1, [UR23+0x28c50], R0 ;  /* 0x028c5000ff0075a7 */ /* 0x0000620008020157 */
[----:B------:R-:W-:Y:S05]  /*31c0*/  @!P0 BRA `(.L_x_5266) ;  /* 0x0000000000048947 */ /* 0x000fea0003800000 */
[----:B------:R-:W-:Y:S01]  /*31d0*/  BPT.TRAP 0x1 ;  /* 0x000000040000795c */ /* 0x000fe20000300000 */
.L_x_5266:
[----:B-1----:R-:W-:Y:S05]  /*31e0*/  @P1 BRA `(.L_x_5267) ;  /* 0x0000000000081947 */ /* 0x002fea0003800000 */
[----:B------:R-:W1:Y:S02]  /*31f0*/  SYNCS.PHASECHK.TRANS64.TRYWAIT P1, [UR23+0x28c50], R0 ;  /* 0x028c5000ff0075a7 */ /* 0x000e640008020157 */
[----:B-1----:R-:W-:Y:S05]  /*3200*/  @!P1 BRA `(.L_x_5268) ;  /* 0x0000017000589947 */ /* 0x002fea0003800000 */
.L_x_5267:
[----:B------:R-:W-:Y:S01]  /*3210*/  ULEA UR18, UR37, UR21, 0xc ;  /* 0x0000001525127291 */ /* 0x000fe2000f8e603f */
[----:B------:R-:W-:Y:S01]  /*3220*/  WARPGROUP.ARRIVE ;  /* 0x00000000000079c5 */ /* 0x000fe20000000000 */
[----:B------:R-:W-:Y:S01]  /*3230*/  UMOV UR19, 0x40000040 ;  /* 0x4000004000137882 */ /* 0x000fe20000000000 */
[----:B------:R-:W-:Y:S01]  /*3240*/  UMOV UR7, 0x40000040 ;  /* 0x4000004000077882 */ /* 0x000fe20000000000 */
[----:B------:R-:W-:Y:S01]  /*3250*/  UIADD3 UR6, UR18, 0x80, URZ ;  /* 0x0000008012067890 */ /* 0x000fe2000fffe03f */
[----:B01----:R-:W-:Y:S01]  /*3260*/  IMAD.U32 R0, RZ, RZ, UR23 ;  /* 0x00000017ff007e24 */ /* 0x003fe2000f8e00ff */
[----:B------:R-:W-:Y:S01]  /*3270*/  UIADD3 UR10, UR18, 0x100, URZ ;  /* 0x00000100120a7890 */ /* 0x000fe2000fffe03f */
[----:B------:R-:W-:Y:S01]  /*3280*/  PLOP3.LUT P1, PT, PT, PT, UP1, 0x80, 0x0 ;  /* 0x000000000000781c */ /* 0x000fe20003f2f018 */
[----:B------:R-:W-:Y:S01]  /*3290*/  UMOV UR11, 0x40000040 ;  /* 0x40000040000b7882 */ /* 0x000fe20000000000 */
        /* <DEDUP_REMOVED lines=21> */
.L_x_5264:
[----:B------:R-:W-:Y:S01]  /*33f0*/  BAR.SYNC.DEFER_BLOCKING 0xe, 0x100 ;  /* 0x0384000000007b1d */ /* 0x000fe20000010000 */
[----:B------:R-:W-:Y:S01]  /*3400*/  IMAD.U32 R3, RZ, RZ, UR37 ;  /* 0x00000025ff037e24 */ /* 0x000fe2000f8e00ff */
[----:B------:R-:W-:Y:S01]  /*3410*/  UIADD3 UR37, UR37, 0x1, URZ ;  /* 0x0000000125257890 */ /* 0x000fe2000fffe03f */
[----:B------:R-:W-:Y:S01]  /*3420*/  PLOP3.LUT P0, PT, PT, PT, PT, 0x8, 0x0 ;  /* 0x000000000000781c */ /* 0x000fe20003f0e170 */
[----:B------:R-:W-:Y:S02]  /*3430*/  IMAD.MOV.U32 R12, RZ, RZ, RZ ;  /* 0x000000ffff0c7224 */ /* 0x000fe400078e00ff */
[----:B01----:R-:W-:Y:S01]  /*3440*/  IMAD R0, R3, 0x40, R16 ;  /* 0x0000004003007824 */ /* 0x003fe200078e0210 */
        /* <DEDUP_REMOVED lines=138> */
.L_x_5253:
        /* <DEDUP_REMOVED lines=24> */
.L_x_5271:
[----:B------:R-:W-:-:S11]  /*3e70*/  UISETP.NE.AND UP1, UPT, UR5, 0x1, UPT ;  /* 0x000000010500788c */ /* 0x000fd6000bf25270 */
[----:B------:R-:W-:Y:S02]  /*3e80*/  @UP1 ULDC.64 UR10, c[0x0][0x9e8] ;  /* 0x00027a00000a1ab9 */ /* 0x000fe40000000a00 */
[----:B------:R-:W-:-:S04]  /*3e90*/  UIMAD.WIDE.U32 UR8, UR7, UR10, URZ ;  /* 0x0000000a070872a5 */ /* 0x000fc8000f8e003f */
[----:B------:R-:W-:-:S12]  /*3ea0*/  @UP1 USHF.R.U32.HI UR7, URZ, UR11, UR9 ;  /* 0x0000000b3f071299 */ /* 0x000fd80008011609 */
.L_x_5272:
[----:B------:R-:W-:-:S04]  /*3eb0*/  UIMAD UR7, UR7, UR5, UR5 ;  /* 0x00000005070772a4 */ /* 0x000fc8000f8e0205 */
[----:B------:R-:W-:-:S04]  /*3ec0*/  UISETP.LT.AND UP1, UPT, UR4, UR7, UPT ;  /* 0x000000070400728c */ /* 0x000fc8000bf21270 */
[----:B------:R-:W-:-:S12]  /*3ed0*/  USEL UR4, UR4, UR7, UP1 ;  /* 0x0000000704047287 */ /* 0x000fd80008800000 */
.L_x_5270:
[----:B------:R-:W-:Y:S01]  /*3ee0*/  UIADD3 UR4, UR4, 0x3f, URZ ;  /* 0x0000003f04047890 */ /* 0x000fe2000fffe03f */
[----:B------:R-:W-:Y:S01]  /*3ef0*/  @UP0 ULDC UR8, c[0x0][0x44c] ;  /* 0x0001130000080ab9 */ /* 0x000fe20000000800 */
[----:B------:R-:W-:Y:S02]  /*3f00*/  @UP0 ULDC UR10, c[0x0][0x450] ;  /* 0x00011400000a0ab9 */ /* 0x000fe40000000800 */
[----:B------:R-:W-:Y:S02]  /*3f10*/  USHF.R.S32.HI UR7, URZ, 0x1f, UR4 ;  /* 0x0000001f3f077899 */ /* 0x000fe40008011404 */
[----:B------:R-:W-:Y:S02]  /*3f20*/  UIMAD.WIDE.U32 UR8, UR42, UR8, URZ ;  /* 0x000000082a0872a5 */ /* 0x000fe4000f8e003f */
[----:B------:R-:W-:-:S03]  /*3f30*/  ULEA.HI UR7, UR7, UR4, URZ, 0x6 ;  /* 0x0000000407077291 */ /* 0x000fc6000f8f303f */
[----:B------:R-:W-:Y:S01]  /*3f40*/  UMOV UR4, UR42 ;  /* 0x0000002a00047c82 */ /* 0x000fe20008000000 */
[----:B------:R-:W-:Y:S02]  /*3f50*/  USHF.R.S32.HI UR7, URZ, 0x6, UR7 ;  /* 0x000000063f077899 */ /* 0x000fe40008011407 */
[----:B------:R-:W-:Y:S02]  /*3f60*/  @UP0 USHF.R.U32.HI UR4, URZ, UR10, UR9 ;  /* 0x0000000a3f040299 */ /* 0x000fe40008011609 */
[----:B------:R-:W-:Y:S02]  /*3f70*/  UISETP.LT.AND UP0, UPT, UR6, UR7, UPT ;  /* 0x000000070600728c */ /* 0x000fe4000bf01270 */
[----:B------:R-:W-:Y:S01]  /*3f80*/  UIADD3 UR4, UR4, UR49, -UR51 ;  /* 0x0000003104047290 */ /* 0x000fe2000fffe833 */
        /* <DEDUP_REMOVED lines=14> */
.L_x_5274:
[----:B------:R-:W-:-:S11]  /*4070*/  UISETP.NE.AND UP0, UPT, UR5, 0x1, UPT ;  /* 0x000000010500788c */ /* 0x000fd6000bf05270 */
[----:B------:R-:W-:Y:S02]  /*4080*/  @UP0 ULDC.64 UR10, c[0x0][0x9e8] ;  /* 0x00027a00000a0ab9 */ /* 0x000fe40000000a00 */
[----:B------:R-:W-:-:S04]  /*4090*/  UIMAD.WIDE.U32 UR8, UR4, UR10, URZ ;  /* 0x0000000a040872a5 */ /* 0x000fc8000f8e003f */
[----:B------:R-:W-:-:S12]  /*40a0*/  @UP0 USHF.R.U32.HI UR4, URZ, UR11, UR9 ;  /* 0x0000000b3f040299 */ /* 0x000fd80008011609 */
.L_x_5275:
[----:B------:R-:W-:-:S04]  /*40b0*/  UIMAD UR4, UR4, UR5, URZ ;  /* 0x00000005040472a4 */ /* 0x000fc8000f8e023f */
[----:B------:R-:W-:-:S04]  /*40c0*/  UISETP.LT.AND UP0, UPT, UR7, UR4, UPT ;  /* 0x000000040700728c */ /* 0x000fc8000bf01270 */
[----:B------:R-:W-:-:S12]  /*40d0*/  USEL UR7, UR7, UR4, !UP0 ;  /* 0x0000000407077287 */ /* 0x000fd8000c000000 */
.L_x_5273:
[----:B------:R-:W-:Y:S02]  /*40e0*/  USHF.R.S32.HI UR4, URZ, 0x1f, UR7 ;  /* 0x0000001f3f047899 */ /* 0x000fe40008011407 */
[----:B------:R-:W-:Y:S02]  /*40f0*/  ULOP3.LUT UR10, UR45, 0xff, URZ, 0xc0, !UPT ;  /* 0x000000ff2d0a7892 */ /* 0x000fe4000f8ec03f */
[----:B------:R-:W-:-:S04]  /*4100*/  ULEA.HI UR4, UR4, UR7, URZ, 0x6 ;  /* 0x0000000704047291 */ /* 0x000fc8000f8f303f */
[----:B------:R-:W-:-:S04]  /*4110*/  USHF.R.S32.HI UR4, URZ, 0x6, UR4 ;  /* 0x000000063f047899 */ /* 0x000fc80008011404 */
[----:B------:R-:W-:-:S04]  /*4120*/  UISETP.LT.AND UP0, UPT, URZ, UR4, UPT ;  /* 0x000000043f00728c */ /* 0x000fc8000bf01270 */
[----:B------:R-:W-:-:S03]  /*4130*/  USEL UR48, URZ, UR4, !UP0 ;  /* 0x000000043f307287 */ /* 0x000fc6000c000000 */
[----:B------:R-:W-:Y:S01]  /*4140*/  UMOV UR4, URZ ;  /* 0x0000003f00047c82 */ /* 0x000fe20008000000 */
        /* <DEDUP_REMOVED lines=40> */
.L_x_5276:
        /* <DEDUP_REMOVED lines=103> */
.L_x_5277:
[----:B------:R-:W-:Y:S01]  /*4a40*/  ULEA.HI UR4, UR39, UR39, URZ, 0x1 ;  /* 0x0000002727047291 */ /* 0x000fe2000f8f083f */
[----:B------:R-:W-:Y:S01]  /*4a50*/  IMAD.MOV.U32 R3, RZ, RZ, 0x1 ;  /* 0x00000001ff037424 */ /* 0x000fe200078e00ff */
[----:B------:R-:W-:Y:S02]  /*4a60*/  ISETP.NE.AND P0, PT, RZ, UR47, PT ;  /* 0x0000002fff007c0c */ /* 0x000fe4000bf05270 */
[----:B------:R-:W-:Y:S02]  /*4a70*/  ULOP3.LUT UR4, UR4, 0xfffffffe, URZ, 0xc0, !UPT ;  /* 0xfffffffe04047892 */ /* 0x000fe4000f8ec03f */
[----:B------:R-:W-:Y:S02]  /*4a80*/  SEL R3, R3, 0x2, !P0 ;  /* 0x0000000203037807 */ /* 0x000fe40004000000 */
[----:B------:R-:W-:Y:S02]  /*4a90*/  UIADD3 UR4, UR39, -UR4, URZ ;  /* 0x8000000427047290 */ /* 0x000fe4000fffe03f */
[----:B------:R-:W-:-:S04]  /*4aa0*/  LOP3.LUT R3, R3, 0x1, RZ, 0xfc, !PT ;  /* 0x0000000103037812 */ /* 0x000fc800078efcff */
[----:B------:R-:W-:Y:S01]  /*4ab0*/  IMAD.U32 R0, RZ, RZ, UR4 ;  /* 0x00000004ff007e24 */ /* 0x000fe2000f8e00ff */
[----:B------:R-:W-:-:S04]  /*4ac0*/  ISETP.NE.AND P0, PT, R3, 0x3, PT ;  /* 0x000000030300780c */ /* 0x000fc80003f05270 */
[----:B------:R-:W-:-:S04]  /*4ad0*/  SHF.L.U32 R0, R0, 0x1f, RZ ;  /* 0x0000001f00007819 */ /* 0x000fc800000006ff */
[----:B------:R-:W0:Y:S02]  /*4ae0*/  SYNCS.PHASECHK.TRANS64.TRYWAIT P1, [UR46+0x28c00], R0 ;  /* 0x028c0000ff0075a7 */ /* 0x000e24000802016e */
[----:B0-----:R-:W-:Y:S05]  /*4af0*/  @!P1 BRA `(.L_x_5278) ;  /* 0x0000015800349947 */ /* 0x001fea0003800000 */
.L_x_5514:
[----:B------:R-:W-:Y:S05]  /*4b00*/  @!P0 BRA `(.L_x_5279) ;  /* 0x0000000000048947 */ /* 0x000fea0003800000 */
[----:B------:R-:W-:Y:S01]  /*4b10*/  BPT.TRAP 0x1 ;  /* 0x000000040000795c */ /* 0x000fe20000300000 */
.L_x_5279:
[----:B------:R-:W-:Y:S02]  /*4b20*/  IMAD.U32 R7, RZ, RZ, UR37 ;  /* 0x00000025ff077e24 */ /* 0x000fe4000f8e00ff */
[----:B------:R-:W-:-:S03]  /*4b30*/  IMAD.U32 R8, RZ, RZ, UR38 ;  /* 0x00000026ff087e24 */ /* 0x000fc6000f8e00ff */
[----:B------:R-:W-:Y:S02]  /*4b40*/  LEA R7, R7, UR46, 0x3 ;  /* 0x0000002e07077c11 */ /* 0x000fe4000f8e18ff */
[----:B------:R-:W-:-:S04]  /*4b50*/  SHF.L.U32 R8, R8, 0x1f, RZ ;  /* 0x0000001f08087819 */ /* 0x000fc800000006ff */
[----:B------:R1:W2:Y:S01]  /*4b60*/  SYNCS.PHASECHK.TRANS64.TRYWAIT P1, [R7+URZ+0x28c30], R8 ;  /* 0x028c3008070075a7 */ /* 0x0002a2000802017f */
[----:B------:R-:W-:Y:S05]  /*4b70*/  @!P0 BRA `(.L_x_5280) ;  /* 0x0000000000048947 */ /* 0x000fea0003800000 */
[----:B------:R-:W-:Y:S01]  /*4b80*/  BPT.TRAP 0x1 ;  /* 0x000000040000795c */ /* 0x000fe20000300000 */
.L_x_5280:
[----:B--2---:R-:W-:Y:S05]  /*4b90*/  @P1 BRA `(.L_x_5281) ;  /* 0x0000000000081947 */ /* 0x004fea0003800000 */
[----:B------:R-:W2:Y:S02]  /*4ba0*/  SYNCS.PHASECHK.TRANS64.TRYWAIT P1, [R7+URZ+0x28c30], R8 ;  /* 0x028c3008070075a7 */ /* 0x000ea4000802017f */
[----:B--2---:R-:W-:Y:S05]  /*4bb0*/  @!P1 BRA `(.L_x_5282) ;  /* 0x00000158001c9947 */ /* 0x004fea0003800000 */
.L_x_5281:
        /* <DEDUP_REMOVED lines=15> */
[----:B------:R-:W-:Y:S01]  /*4cb0*/  VIADD R3, R186, UR42 ;  /* 0x0000002aba037c36 */ /* 0x000fe20008000000 */
[----:B------:R-:W-:Y:S01]  /*4cc0*/  UMOV UR7, 0x40000040 ;  /* 0x4000004000077882 */ /* 0x000fe20000000000 */
[----:B------:R-:W-:Y:S01]  /*4cd0*/  UMOV UR5, 0x40000040 ;  /* 0x4000004000057882 */ /* 0x000fe20000000000 */
[----:B------:R-:W-:Y:S01]  /*4ce0*/  ULOP3.LUT UR4, UR4, 0x3fff, URZ, 0xc0, !UPT ;  /* 0x00003fff04047892 */ /* 0x000fe2000f8ec03f */
[----:B------:R-:W-:Y:S01]  /*4cf0*/  IMAD.MOV.U32 R4, RZ, RZ, R3 ;  /* 0x000000ffff047224 */ /* 0x000fe200078e0003 */
[----:B------:R-:W-:Y:S01]  /*4d00*/  UMOV UR11, 0x40000040 ;  /* 0x40000040000b7882 */ /* 0x000fe20000000000 */
[----:B------:R-:W-:Y:S01]  /*4d10*/  UMOV UR9, 0x40000040 ;  /* 0x4000004000097882 */ /* 0x000fe20000000000 */
[----:B------:R-:W-:Y:S01]  /*4d20*/  ULEA UR18, UR37, UR18, 0x9 ;  /* 0x0000001225127291 */ /* 0x000fe2000f8e483f */
[----:B------:R-:W-:Y:S01]  /*4d30*/  LEA R11, R168, 0xffffffc0, 0x6 ;  /* 0xffffffc0a80b7811 */ /* 0x000fe200078e30ff */
[----:B------:R-:W-:-:S02]  /*4d40*/  ULOP3.LUT UR16, UR4, 0x10000, URZ, 0xfc, !UPT ;  /* 0x0001000004107892 */ /* 0x000fc4000f8efc3f */
[----:B------:R-:W-:Y:S01]  /*4d50*/  UIADD3 UR6, UR18, 0x2, URZ ;  /* 0x0000000212067890 */ /* 0x000fe2000fffe03f */
[----:B------:R-:W-:Y:S01]  /*4d60*/  IADD3 R10, -R2, UR49, -R11 ;  /* 0x00000031020a7c10 */ /* 0x000fe2000fffe90b */
[----:B------:R-:W-:Y:S02]  /*4d70*/  UIADD3 UR4, UR16, 0x2, URZ ;  /* 0x0000000210047890 */ /* 0x000fe4000fffe03f */
[----:B------:R-:W-:Y:S02]  /*4d80*/  UIADD3 UR10, UR18, 0x4, URZ ;  /* 0x00000004120a7890 */ /* 0x000fe4000fffe03f */
[----:B------:R-:W-:Y:S02]  /*4d90*/  UIADD3 UR8, UR16, 0x4, URZ ;  /* 0x0000000410087890 */ /* 0x000fe4000fffe03f */
[----:B------:R-:W-:Y:S01]  /*4da0*/  HGMMA.64x64x16.F32.BF16 R24, gdesc[UR16], RZ, !UPT, gsb0 ;  /* 0x00e00000101879f0 */ /* 0x000fe2000c0018ff */
[----:B------:R-:W-:Y:S02]  /*4db0*/  UIADD3 UR14, UR18, 0x6, URZ ;  /* 0x00000006120e7890 */ /* 0x000fe4000fffe03f */
[----:B------:R-:W-:Y:S01]  /*4dc0*/  UIADD3 UR12, UR16, 0x6, URZ ;  /* 0x00000006100c7890 */ /* 0x000fe2000fffe03f */
[----:B------:R-:W-:Y:S01]  /*4dd0*/  UMOV UR15, 0x40000040 ;  /* 0x40000040000f7882 */ /* 0x000fe20000000000 */
[----:B------:R-:W-:Y:S01]  /*4de0*/  UMOV UR13, 0x40000040 ;  /* 0x40000040000d7882 */ /* 0x000fe20000000000 */
[----:B------:R-:W-:-:S02]  /*4df0*/  WARPGROUP.DEPBAR.LE gsb0, 0x0 ;  /* 0x00008000000079c5 */ /* 0x000fc40000010000 */
[----:B------:R-:W-:-:S06]  /*4e00*/  WARPGROUP.ARRIVE ;  /* 0x00000000000079c5 */ /* 0x000fcc0000000000 */
[----:B------:R-:W-:Y:S01]  /*4e10*/  HGMMA.64x64x16.F32.BF16 R24, gdesc[UR4], R24, gsb0 ;  /* 0x00e00000041879f0 */ /* 0x000fe20008001818 */
        /* <DEDUP_REMOVED lines=9> */
[----:B------:R-:W-:-:S03]  /*4eb0*/  IMAD.MOV.U32 R5, RZ, RZ, -0x40 ;  /* 0xffffffc0ff057424 */ /* 0x000fc600078e00ff */
[----:B------:R-:W-:Y:S01]  /*4ec0*/  @!P1 PRMT R3, RZ, 0x654, R3 ;  /* 0x00000654ff039816 */ /* 0x000fe20000000003 */
[----:B------:R-:W0:Y:S01]  /*4ed0*/  SHFL.IDX PT, R9, R4, RZ, 0x1c1f ;  /* 0x001c1fff04097589 */ /* 0x000e2200000e0000 */
[----:B------:R-:W-:-:S04]  /*4ee0*/  IMAD R5, R168, R5, 0x41 ;  /* 0x00000041a8057424 */ /* 0x000fc800078e0205 */
[----:B------:R-:W-:Y:S01]  /*4ef0*/  VIADD R14, R5, 0xffffffff ;  /* 0xffffffff050e7836 */ /* 0x000fe20000000000 */
[----:B------:R-:W-:Y:S02]  /*4f00*/  WARPGROUP.DEPBAR.LE gsb0, 0x0 ;  /* 0x00008000000079c5 */ /* 0x000fe40000010000 */
[----:B------:R-:W-:-:S06]  /*4f10*/  WARPGROUP.ARRIVE ;  /* 0x00000000000079c5 */ /* 0x000fcc0000000000 */
[----:B------:R-:W-:Y:S01]  /*4f20*/  HGMMA.64x64x16.F32.BF16 R24, gdesc[UR8], R24, gsb0 ;  /* 0x00e00000081879f0 */ /* 0x000fe20008001818 */
[----:B------:R-:W-:Y:S02]  /*4f30*/  ULDC UR11, c[0x0][0x9dc] ;  /* 0x00027700000b7ab9 */ /* 0x000fe40000000800 */
[----:B------:R-:W-:Y:S01]  /*4f40*/  ULOP3.LUT UR6, URZ, UR11, URZ, 0x33, !UPT ;  /* 0x0000000b3f067292 */ /* 0x000fe2000f8e333f */
[----:B------:R-:W-:Y:S02]  /*4f50*/  WARPGROUP.DEPBAR.LE gsb0, 0x0 ;  /* 0x00008000000079c5 */ /* 0x000fe40000010000 */
[----:B------:R-:W-:-:S06]  /*4f60*/  WARPGROUP.ARRIVE ;  /* 0x00000000000079c5 */ /* 0x000fcc0000000000 */
[----:B------:R-:W-:Y:S01]  /*4f70*/  HGMMA.64x64x16.F32.BF16 R24, gdesc[UR12], R24, gsb0 ;  /* 0x00e000000c1879f0 */ /* 0x000fe20008001818 */
[----:B------:R-:W-:Y:S02]  /*4f80*/  ULDC.64 UR14, c[0x0][0x9e0] ;  /* 0x00027800000e7ab9 */ /* 0x000fe40000000a00 */
[----:B------:R-:W-:-:S06]  /*4f90*/  UISETP.GE.AND UP1, UPT, UR15, 0x1, UPT ;  /* 0x000000010f00788c */ /* 0x000fcc000bf26270 */
[----:B------:R-:W-:Y:S01]  /*4fa0*/  PLOP3.LUT P2, PT, PT, PT, UP1, 0x40, 0x0 ;  /* 0x000000000000781c */ /* 0x000fe20003f4e818 */
[----:B------:R-:W-:Y:S02]  /*4fb0*/  WARPGROUP.DEPBAR.LE gsb0, 0x0 ;  /* 0x00008000000079c5 */ /* 0x000fe40000010000 */
[----:B------:R3:W-:Y:S02]  /*4fc0*/  @!P1 SYNCS.ARRIVE.TRANS64.RED.A1T0 RZ, [R3+URZ], RZ ;  /* 0x000000ff03ff99a7 */ /* 0x0007e4000810043f */
[----:B---3--:R-:W-:-:S05]  /*4fd0*/  IADD3 R3, -R2, UR49, R5 ;  /* 0x0000003102037c10 */ /* 0x008fca000fffe105 */
[----:B------:R-:W-:-:S04]  /*4fe0*/  VIADD R3, R3, -UR51 ;  /* 0x8000003303037c36 */ /* 0x000fc80008000000 */
[C---:B------:R-:W-:Y:S02]  /*4ff0*/  VIADD R13, R3.reuse, UR14 ;  /* 0x0000000e030d7c36 */ /* 0x040fe40008000000 */
[----:B------:R-:W-:-:S03]  /*5000*/  VIADD R12, R3, UR6 ;  /* 0x00000006030c7c36 */ /* 0x000fc60008000000 */
[----:B0-----:R-:W-:Y:S01]  /*5010*/  VIADDMNMX R3, R9, R13, R10, PT ;  /* 0x0000000d09037246 */ /* 0x001fe2000380010a */
[----:B------:R-:W-:Y:S01]  /*5020*/  IMAD.IADD R5, R12, 0x1, R9 ;  /* 0x000000010c057824 */ /* 0x000fe200078e0209 */
[----:B------:R-:W-:Y:S06]  /*5030*/  @P2 BRA `(.L_x_5283) ;  /* 0x00000000005c2947 */ /* 0x000fec0003800000 */
[----:B------:R-:W-:Y:S01]  /*5040*/  IMAD.U32 R6, RZ, RZ, UR51 ;  /* 0x00000033ff067e24 */ /* 0x000fe2000f8e00ff */
[----:B------:R-:W-:Y:S04]  /*5050*/  BSSY B0, `(.L_x_5284) ;  /* 0x0000011000007945 */ /* 0x000fe80003800000 */
[----:B------:R-:W-:-:S04]  /*5060*/  IADD3 R6, -R6, UR49, R9 ;  /* 0x0000003106067c10 */ /* 0x000fc8000fffe109 */
        /* <DEDUP_REMOVED lines=10> */
.L_x_5285:
[----:B------:R-:W-:-:S06]  /*5110*/  UISETP.NE.AND UP2, UPT, UR15, 0x1, UPT ;  /* 0x000000010f00788c */ /* 0x000fcc000bf45270 */
[----:B------:R-:W-:-:S05]  /*5120*/  PLOP3.LUT P2, PT, PT, PT, UP2, 0x80, 0x0 ;  /* 0x000000000000781c */ /* 0x000fca0003f4f028 */
[----:B------:R-:W-:-:S08]  /*5130*/  @UP2 ULDC.64 UR6, c[0x0][0x9e8] ;  /* 0x00027a0000062ab9 */ /* 0x000fd00000000a00 */
[----:B------:R-:W-:-:S05]  /*5140*/  @P2 IMAD.HI.U32 R9, R6, UR6, RZ ;  /* 0x0000000606092c27 */ /* 0x000fca000f8e00ff */
[----:B------:R-:W-:-:S07]  /*5150*/  @P2 SHF.R.U32.HI R6, RZ, UR7, R9 ;  /* 0x00000007ff062c19 */ /* 0x000fce0008011609 */
.L_x_5286:
[----:B------:R-:W-:Y:S05]  /*5160*/  BSYNC B0 ;  /* 0x0000000000007941 */ /* 0x000fea0003800000 */
.L_x_5284:
[----:B------:R-:W-:-:S04]  /*5170*/  IMAD R9, R6, UR15, -R11 ;  /* 0x0000000f06097c24 */ /* 0x000fc8000f8e0a0b */
[----:B------:R-:W-:-:S05]  /*5180*/  IMAD.IADD R6, R9, 0x1, -R2 ;  /* 0x0000000109067824 */ /* 0x000fca00078e0a02 */
[----:B------:R-:W-:Y:S02]  /*5190*/  VIMNMX R5, R5, R6, !PT ;  /* 0x0000000605057248 */ /* 0x000fe40007fe0100 */
[----:B------:R-:W-:-:S07]  /*51a0*/  VIADDMNMX R3, R6, UR15, R3, PT ;  /* 0x0000000f06037c46 */ /* 0x000fce000b800103 */
.L_x_5283:
[C---:B------:R-:W-:Y:S02]  /*51b0*/  ISETP.GE.AND P2, PT, R14.reuse, 0x2, PT ;  /* 0x000000020e00780c */ /* 0x040fe40003f46270 */
[C---:B------:R-:W-:Y:S02]  /*51c0*/  ISETP.GE.AND P6, PT, R14.reuse, 0xa, PT ;  /* 0x0000000a0e00780c */ /* 0x040fe40003fc6270 */
        /* <DEDUP_REMOVED lines=71> */
[----:B------:R-:W-:Y:S02]  /*5640*/  ISETP.GT.AND P6, PT, R5, 0x39, !P6 ;  /* 0x000000390500780c */ /* 0x000fe400077c4270 */
[----:B------:R-:W0:Y:S02]  /*5650*/  SHFL.IDX PT, R5, R4, 0x1, 0x1c1f ;  /* 0x003c1f0004057f89 */ /* 0x000e2400000e0000 */
[----:B------:R-:W-:-:S04]  /*5660*/  ISETP.LT.OR P6, PT, R3, 0x3a, P6 ;  /* 0x0000003a0300780c */ /* 0x000fc800037c1670 */
[----:B------:R-:W-:Y:S02]  /*5670*/  FSEL R53, R53, -INF , !P6 ;  /* 0xff80000035357808 */ /* 0x000fe40007000000 */
[----:B------:R-:W-:Y:S02]  /*5680*/  PLOP3.LUT P6, PT, PT, PT, UP1, 0x40, 0x0 ;  /* 0x000000000000781c */ /* 0x000fe40003fce818 */
[----:B0-----:R-:W-:Y:S01]  /*5690*/  VIADDMNMX R3, R5, R13, R10, PT ;  /* 0x0000000d05037246 */ /* 0x001fe2000380010a */
[----:B------:R-:W-:-:S10]  /*56a0*/  IMAD.IADD R6, R12, 0x1, R5 ;  /* 0x000000010c067824 */ /* 0x000fd400078e0205 */
[----:B------:R-:W-:Y:S05]  /*56b0*/  @P6 BRA `(.L_x_5287) ;  /* 0x0000000000646947 */ /* 0x000fea0003800000 */
        /* <DEDUP_REMOVED lines=14> */
.L_x_5289:
[----:B------:R-:W-:-:S06]  /*57a0*/  UISETP.NE.AND UP2, UPT, UR15, 0x1, UPT ;  /* 0x000000010f00788c */ /* 0x000fcc000bf45270 */
[----:B------:R-:W-:-:S05]  /*57b0*/  PLOP3.LUT P6, PT, PT, PT, UP2, 0x80, 0x0 ;  /* 0x000000000000781c */ /* 0x000fca0003fcf028 */
[----:B------:R-:W-:-:S08]  /*57c0*/  @UP2 ULDC.64 UR6, c[0x0][0x9e8] ;  /* 0x00027a0000062ab9 */ /* 0x000fd00000000a00 */
[----:B------:R-:W-:Y:S01]  /*57d0*/  @P6 IMAD.HI.U32 R5, R4, UR6, RZ ;  /* 0x0000000604056c27 */ /* 0x000fe2000f8e00ff */
[----:B------:R-:W-:-:S13]  /*57e0*/  PLOP3.LUT P6, PT, PT, PT, UP2, 0x80, 0x0 ;  /* 0x000000000000781c */ /* 0x000fda0003fcf028 */
[----:B------:R-:W-:-:S07]  /*57f0*/  @P6 SHF.R.U32.HI R4, RZ, UR7, R5 ;  /* 0x00000007ff046c19 */ /* 0x000fce0008011605 */
.L_x_5290:
[----:B------:R-:W-:Y:S05]  /*5800*/  BSYNC B0 ;  /* 0x0000000000007941 */ /* 0x000fea0003800000 */
.L_x_5288:
[----:B------:R-:W-:-:S04]  /*5810*/  IMAD R5, R4, UR15, -R11 ;  /* 0x0000000f04057c24 */ /* 0x000fc8000f8e0a0b */
[----:B------:R-:W-:-:S05]  /*5820*/  IMAD.IADD R5, R5, 0x1, -R2 ;  /* 0x0000000105057824 */ /* 0x000fca00078e0a02 */
[----:B------:R-:W-:Y:S02]  /*5830*/  VIMNMX R6, R6, R5, !PT ;  /* 0x0000000506067248 */ /* 0x000fe40007fe0100 */
[----:B------:R-:W-:-:S07]  /*5840*/  VIADDMNMX R3, R5, UR15, R3, PT ;  /* 0x0000000f05037c46 */ /* 0x000fce000b800103 */
.L_x_5287:
[----:B------:R-:W-:Y:S01]  /*5850*/  BAR.SYNC.DEFER_BLOCKING 0xf, 0x100 ;  /* 0x03c4000000007b1d */ /* 0x000fe20000010000 */
[----:B------:R-:W-:Y:S02]  /*5860*/  ISETP.GT.AND P2, PT, R6, 0x1, !P2 ;  /* 0x000000010600780c */ /* 0x000fe40005744270 */
[----:B------:R-:W-:Y:S02]  /*5870*/  FMNMX.FTZ R4, R15, R25, !PT ;  /* 0x000000190f047209 */ /* 0x000fe40007810000 */
[----:B------:R-:W-:Y:S01]  /*5880*/  ISETP.LT.OR P2, PT, R3, 0x2, P2 ;  /* 0x000000020300780c */ /* 0x000fe20001741670 */
[----:B------:R-:W-:Y:S01]  /*5890*/  ULDC UR10, c[0x0][0x988] ;  /* 0x00026200000a7ab9 */ /* 0x000fe20000000800 */
        /* <DEDUP_REMOVED lines=28> */
[----:B------:R-:W-:Y:S02]  /*5a60*/  ISETP.GT.AND P3, PT, R6, 0x8, !P3 ;  /* 0x000000080600780c */ /* 0x000fe40005f64270 */
[----:B------:R-:W-:Y:S02]  /*5a70*/  FSEL R38, R38, -INF , !P2 ;  /* 0xff80000026267808 */ /* 0x000fe40005000000 */
[----:B------:R-:W-:Y:S02]  /*5a80*/  ISETP.NE.AND P2, PT, R36, RZ, PT ;  /* 0x000000ff2400720c */ /* 0x000fe40003f45270 */
[----:B------:R-:W-:Y:S02]  /*5a90*/  FMNMX.FTZ R4, R67, R4, !PT ;  /* 0x0000000443047209 */ /* 0x000fe40007810000 */
[----:B------:R-:W-:-:S02]  /*5aa0*/  ISETP.GT.AND P2, PT, R6, 0x19, !P2 ;  /* 0x000000190600780c */ /* 0x000fc40005744270 */
[C---:B------:R-:W-:Y:S02]  /*5ab0*/  ISETP.LT.OR P3, PT, R3.reuse, 0x9, P3 ;  /* 0x000000090300780c */ /* 0x040fe40001f61670 */
[----:B------:R-:W-:Y:S02]  /*5ac0*/  ISETP.LT.OR P2, PT, R3, 0x1a, P2 ;  /* 0x0000001a0300780c */ /* 0x000fe40001741670 */
[----:B------:R-:W-:Y:S02]  /*5ad0*/  FMNMX.FTZ R10, R53, R4, !PT ;  /* 0x00000004350a7209 */ /* 0x000fe40007810000 */
[----:B------:R-:W-:Y:S02]  /*5ae0*/  FSEL R39, R39, -INF , !P2 ;  /* 0xff80000027277808 */ /* 0x000fe40005000000 */
[----:B------:R-:W-:Y:S01]  /*5af0*/  ISETP.NE.AND P2, PT, R58, RZ, PT ;  /* 0x000000ff3a00720c */ /* 0x000fe20003f45270 */
[----:B------:R-:W0:Y:S01]  /*5b00*/  SHFL.BFLY PT, R5, R10, 0x2, 0x1f ;  /* 0x0c401f000a057f89 */ /* 0x000e2200000e0000 */
[----:B------:R-:W-:-:S02]  /*5b10*/  FSEL R30, R30, -INF , !P3 ;  /* 0xff8000001e1e7808 */ /* 0x000fc40005800000 */
[----:B------:R-:W-:Y:S02]  /*5b20*/  ISETP.GT.AND P2, PT, R6, 0x20, !P2 ;  /* 0x000000200600780c */ /* 0x000fe40005744270 */
[----:B------:R-:W-:Y:S02]  /*5b30*/  ISETP.NE.AND P3, PT, R60, RZ, PT ;  /* 0x000000ff3c00720c */ /* 0x000fe40003f65270 */
[----:B------:R-:W-:Y:S02]  /*5b40*/  ISETP.LT.OR P2, PT, R3, 0x21, P2 ;  /* 0x000000210300780c */ /* 0x000fe40001741670 */
[----:B------:R-:W-:Y:S02]  /*5b50*/  ISETP.NE.AND P6, PT, R9, RZ, PT ;  /* 0x000000ff0900720c */ /* 0x000fe40003fc5270 */
[----:B------:R-:W-:Y:S02]  /*5b60*/  FSEL R42, R42, -INF , !P2 ;  /* 0xff8000002a2a7808 */ /* 0x000fe40005000000 */
[----:B------:R-:W-:-:S02]  /*5b70*/  ISETP.NE.AND P2, PT, R40, RZ, PT ;  /* 0x000000ff2800720c */ /* 0x000fc40003f45270 */
[C---:B------:R-:W-:Y:S02]  /*5b80*/  ISETP.GT.AND P4, PT, R6.reuse, 0x31, !P4 ;  /* 0x000000310600780c */ /* 0x040fe40006784270 */
[C---:B------:R-:W-:Y:S02]  /*5b90*/  ISETP.GT.AND P2, PT, R6.reuse, 0x21, !P2 ;  /* 0x000000210600780c */ /* 0x040fe40005744270 */
[----:B------:R-:W-:Y:S02]  /*5ba0*/  ISETP.GT.AND P5, PT, R6, 0x38, !P5 ;  /* 0x000000380600780c */ /* 0x000fe40006fa4270 */
[C---:B------:R-:W-:Y:S02]  /*5bb0*/  ISETP.LT.OR P2, PT, R3.reuse, 0x22, P2 ;  /* 0x000000220300780c */ /* 0x040fe40001741670 */
[----:B------:R-:W-:Y:S02]  /*5bc0*/  ISETP.LT.OR P4, PT, R3, 0x32, P4 ;  /* 0x000000320300780c */ /* 0x000fe40002781670 */
[----:B------:R-:W-:-:S02]  /*5bd0*/  FSEL R43, R43, -INF , !P2 ;  /* 0xff8000002b2b7808 */ /* 0x000fc40005000000 */
[----:B------:R-:W-:Y:S02]  /*5be0*/  ISETP.GT.AND P2, PT, R6, 0x28, !P3 ;  /* 0x000000280600780c */ /* 0x000fe40005f44270 */
[----:B0-----:R-:W-:Y:S02]  /*5bf0*/  FMNMX.FTZ R11, R10, R5, !PT ;  /* 0x000000050a0b7209 */ /* 0x001fe40007810000 */
[----:B------:R-:W-:Y:S02]  /*5c00*/  ISETP.LT.OR P2, PT, R3, 0x29, P2 ;  /* 0x000000290300780c */ /* 0x000fe40001741670 */
[----:B------:R-:W-:Y:S01]  /*5c10*/  ISETP.NE.AND P3, PT, R62, RZ, PT ;  /* 0x000000ff3e00720c */ /* 0x000fe20003f65270 */
[----:B------:R-:W0:Y:S01]  /*5c20*/  SHFL.BFLY PT, R12, R11, 0x1, 0x1f ;  /* 0x0c201f000b0c7f89 */ /* 0x000e2200000e0000 */
[----:B------:R-:W-:Y:S02]  /*5c30*/  FSEL R46, R46, -INF , !P2 ;  /* 0xff8000002e2e7808 */ /* 0x000fe40005000000 */
[----:B------:R-:W-:-:S02]  /*5c40*/  ISETP.GT.AND P2, PT, R6, RZ, !P6 ;  /* 0x000000ff0600720c */ /* 0x000fc40007744270 */
[----:B------:R-:W-:Y:S02]  /*5c50*/  ISETP.GT.AND P3, PT, R6, 0x30, !P3 ;  /* 0x000000300600780c */ /* 0x000fe40005f64270 */
[C---:B------:R-:W-:Y:S02]  /*5c60*/  ISETP.LT.OR P2, PT, R3.reuse, 0x1, P2 ;  /* 0x000000010300780c */ /* 0x040fe40001741670 */
[----:B------:R-:W-:Y:S02]  /*5c70*/  ISETP.LT.OR P3, PT, R3, 0x31, P3 ;  /* 0x000000310300780c */ /* 0x000fe40001f61670 */
        /* <DEDUP_REMOVED lines=8> */
[----:B------:R-:W-:-:S02]  /*5d00*/  FMNMX.FTZ R4, R34, R5, !PT ;  /* 0x0000000522047209 */ /* 0x000fc40007810000 */
[----:B0-----:R-:W-:Y:S02]  /*5d10*/  FMNMX.FTZ R5, R11, R12, !PT ;  /* 0x0000000c0b057209 */ /* 0x001fe40007810000 */
[----:B------:R-:W-:Y:S02]  /*5d20*/  FMNMX.FTZ R9, R35, R4, !PT ;  /* 0x0000000423097209 */ /* 0x000fe40007810000 */
[C---:B------:R-:W-:Y:S01]  /*5d30*/  FSETP.NEU.FTZ.AND P2, PT, R5.reuse, -INF , PT ;  /* 0xff8000000500780b */ /* 0x040fe20003f5d000 */
[----:B------:R-:W-:Y:S01]  /*5d40*/  FMUL.FTZ R10, R5, UR10 ;  /* 0x0000000a050a7c20 */ /* 0x000fe20008410000 */
[----:B------:R-:W-:Y:S02]  /*5d50*/  FMNMX.FTZ R4, R38, R9, !PT ;  /* 0x0000000926047209 */ /* 0x000fe40007810000 */
[----:B------:R-:W-:Y:S02]  /*5d60*/  ISETP.NE.AND P6, PT, R14, RZ, PT ;  /* 0x000000ff0e00720c */ /* 0x000fe40003fc5270 */
[----:B------:R-:W-:-:S02]  /*5d70*/  FMNMX.FTZ R9, R39, R4, !PT ;  /* 0x0000000427097209 */ /* 0x000fc40007810000 */
[----:B------:R-:W-:Y:S02]  /*5d80*/  FSEL R50, R50, -INF , !P3 ;  /* 0xff80000032327808 */ /* 0x000fe40005800000 */
[----:B------:R-:W-:Y:S02]  /*5d90*/  FMNMX.FTZ R4, R42, R9, !PT ;  /* 0x000000092a047209 */ /* 0x000fe40007810000 */
[----:B------:R-:W-:Y:S02]  /*5da0*/  FSEL R10, R10, RZ, P2 ;  /* 0x000000ff0a0a7208 */ /* 0x000fe40001000000 */
[----:B------:R-:W-:Y:S02]  /*5db0*/  FMNMX.FTZ R9, R43, R4, !PT ;  /* 0x000000042b097209 */ /* 0x000fe40007810000 */
[----:B------:R-:W-:Y:S01]  /*5dc0*/  ISETP.GT.AND P2, PT, R6, 0x39, !P6 ;  /* 0x000000390600780c */ /* 0x000fe20007744270 */
[--C-:B------:R-:W-:Y:S01]  /*5dd0*/  FFMA.FTZ R6, R15, UR10, -R10.reuse ;  /* 0x0000000a0f067c23 */ /* 0x100fe2000801080a */
[----:B------:R-:W-:Y:S01]  /*5de0*/  FMNMX.FTZ R4, R46, R9, !PT ;  /* 0x000000092e047209 */ /* 0x000fe20007810000 */
[--C-:B------:R-:W-:Y:S01]  /*5df0*/  FFMA.FTZ R11, R25, UR10, -R10.reuse ;  /* 0x0000000a190b7c23 */ /* 0x100fe2000801080a */
[----:B------:R-:W-:Y:S01]  /*5e00*/  ISETP.LT.OR P5, PT, R3, 0x39, P5 ;  /* 0x000000390300780c */ /* 0x000fe20002fa1670 */
[----:B------:R0:W-:Y:S01]  /*5e10*/  MUFU.EX2 R152, R6 ;  /* 0x0000000600987308 */ /* 0x0001e20000000800 */
[----:B------:R-:W-:Y:S01]  /*5e20*/  FMNMX.FTZ R9, R47, R4, !PT ;  /* 0x000000042f097209 */ /* 0x000fe20007810000 */
[--C-:B------:R-:W-:Y:S01]  /*5e30*/  FFMA.FTZ R12, R57, UR10, -R10.reuse ;  /* 0x0000000a390c7c23 */ /* 0x100fe2000801080a */
[----:B------:R-:W-:Y:S01]  /*5e40*/  FSEL R51, R51, -INF , !P4 ;  /* 0xff80000033337808 */ /* 0x000fe20006000000 */
[--C-:B------:R-:W-:Y:S01]  /*5e50*/  FFMA.FTZ R13, R33, UR10, -R10.reuse ;  /* 0x0000000a210d7c23 */ /* 0x100fe2000801080a */
[----:B------:R-:W-:Y:S01]  /*5e60*/  FMNMX.FTZ R4, R50, R9, !PT ;  /* 0x0000000932047209 */ /* 0x000fe20007810000 */
[--C-:B------:R-:W-:Y:S01]  /*5e70*/  FFMA.FTZ R9, R29, UR10, -R10.reuse ;  /* 0x0000000a1d097c23 */ /* 0x100fe2000801080a */
[----:B------:R-:W-:Y:S01]  /*5e80*/  ISETP.LT.OR P2, PT, R3, 0x3a, P2 ;  /* 0x0000003a0300780c */ /* 0x000fe20001741670 */
[----:B------:R-:W3:Y:S01]  /*5e90*/  MUFU.EX2 R11, R11 ;  /* 0x0000000b000b7308 */ /* 0x000ee20000000800 */
[----:B------:R-:W-:Y:S01]  /*5ea0*/  FSEL R54, R54, -INF , !P5 ;  /* 0xff80000036367808 */ /* 0x000fe20006800000 */
[--C-:B0-----:R-:W-:Y:S01]  /*5eb0*/  FFMA.FTZ R6, R21, UR10, -R10.reuse ;  /* 0x0000000a15067c23 */ /* 0x101fe2000801080a */
[----:B------:R-:W-:Y:S01]  /*5ec0*/  FMNMX.FTZ R3, R51, R4, !PT ;  /* 0x0000000433037209 */ /* 0x000fe20007810000 */
[--C-:B------:R-:W-:Y:S01]  /*5ed0*/  FFMA.FTZ R14, R59, UR10, -R10.reuse ;  /* 0x0000000a3b0e7c23 */ /* 0x100fe2000801080a */
[----:B------:R-:W-:Y:S01]  /*5ee0*/  FSEL R55, R55, -INF , !P2 ;  /* 0xff80000037377808 */ /* 0x000fe20005000000 */
[--C-:B------:R-:W-:Y:S01]  /*5ef0*/  FFMA.FTZ R15, R37, UR10, -R10.reuse ;  /* 0x0000000a250f7c23 */ /* 0x100fe2000801080a */
[----:B------:R-:W-:Y:S01]  /*5f00*/  FMNMX.FTZ R4, R54, R3, !PT ;  /* 0x0000000336047209 */ /* 0x000fe20007810000 */
[----:B------:R-:W0:Y:S01]  /*5f10*/  MUFU.EX2 R154, R6 ;  /* 0x00000006009a7308 */ /* 0x000e220000000800 */
[--C-:B------:R-:W-:Y:S01]  /*5f20*/  FFMA.FTZ R20, R61, UR10, -R10.reuse ;  /* 0x0000000a3d147c23 */ /* 0x100fe2000801080a */
[--C-:B------:R-:W-:Y:S01]  /*5f30*/  FFMA.FTZ R24, R63, UR10, -R10.reuse ;  /* 0x0000000a3f187c23 */ /* 0x100fe2000801080a */
[----:B------:R-:W-:Y:S01]  /*5f40*/  FMNMX.FTZ R4, R55, R4, !PT ;  /* 0x0000000437047209 */ /* 0x000fe20007810000 */
[--C-:B------:R-:W-:Y:S01]  /*5f50*/  FFMA.FTZ R25, R45, UR10, -R10.reuse ;  /* 0x0000000a2d197c23 */ /* 0x100fe2000801080a */
[--C-:B------:R-:W-:Y:S01]  /*5f60*/  FFMA.FTZ R28, R65, UR10, -R10.reuse ;  /* 0x0000000a411c7c23 */ /* 0x100fe2000801080a */
[----:B------:R-:W-:-:S02]  /*5f70*/  FFMA.FTZ R29, R49, UR10, -R10 ;  /* 0x0000000a311d7c23 */ /* 0x000fc4000801080a */
[----:B------:R-:W4:Y:S01]  /*5f80*/  SHFL.BFLY PT, R3, R4, 0x2, 0x1f ;  /* 0x0c401f0004037f89 */ /* 0x000f2200000e0000 */
[----:B------:R-:W5:Y:S01]  /*5f90*/  MUFU.EX2 R9, R9 ;  /* 0x0000000900097308 */ /* 0x000f620000000800 */
[----:B---3--:R-:W-:Y:S01]  /*5fa0*/  FADD.FTZ R33, R152, R11 ;  /* 0x0000000b98217221 */ /* 0x008fe20000010000 */
[----:B------:R-:W-:-:S06]  /*5fb0*/  F2FP.BF16.F32.PACK_AB R152, R11, R152 ;  /* 0x000000980b98723e */ /* 0x000fcc00000010ff */
[----:B------:R-:W3:Y:S01]  /*5fc0*/  MUFU.EX2 R12, R12 ;  /* 0x0000000c000c7308 */ /* 0x000ee20000000800 */
[----:B0-----:R-:W-:-:S07]  /*5fd0*/  FADD.FTZ R32, R154, R33 ;  /* 0x000000219a207221 */ /* 0x001fce0000010000 */
[----:B------:R-:W0:Y:S01]  /*5fe0*/  MUFU.EX2 R13, R13 ;  /* 0x0000000d000d7308 */ /* 0x000e220000000800 */
[C---:B-----5:R-:W-:Y:S01]  /*5ff0*/  FADD.FTZ R37, R9.reuse, R32 ;  /* 0x0000002009257221 */ /* 0x060fe20000010000 */
[----:B------:R-:W-:Y:S02]  /*6000*/  F2FP.BF16.F32.PACK_AB R154, R9, R154 ;  /* 0x0000009a099a723e */ /* 0x000fe400000010ff */
[----:B----4-:R-:W-:Y:S01]  /*6010*/  FMNMX.FTZ R3, R4, R3, !PT ;  /* 0x0000000304037209 */ /* 0x010fe20007810000 */
[----:B------:R-:W-:-:S03]  /*6020*/  FFMA.FTZ R4, R41, UR10, -R10 ;  /* 0x0000000a29047c23 */ /* 0x000fc6000801080a */
[----:B------:R-:W4:Y:S01]  /*6030*/  MUFU.EX2 R14, R14 ;  /* 0x0000000e000e7308 */ /* 0x000f220000000800 */
[----:B---3--:R-:W-:Y:S01]  /*6040*/  FADD.FTZ R36, R12, R37 ;  /* 0x000000250c247221 */ /* 0x008fe20000010000 */
[----:B------:R-:W3:Y:S06]  /*6050*/  SHFL.BFLY PT, R6, R3, 0x1, 0x1f ;  /* 0x0c201f0003067f89 */ /* 0x000eec00000e0000 */
[----:B------:R5:W-:Y:S01]  /*6060*/  MUFU.EX2 R21, R4 ;  /* 0x0000000400157308 */ /* 0x000be20000000800 */
[C---:B0-----:R-:W-:Y:S01]  /*6070*/  FADD.FTZ R37, R13.reuse, R36 ;  /* 0x000000240d257221 */ /* 0x041fe20000010000 */
[----:B------:R-:W-:-:S06]  /*6080*/  F2FP.BF16.F32.PACK_AB R156, R13, R12 ;  /* 0x0000000c0d9c723e */ /* 0x000fcc00000010ff */
[----:B------:R-:W0:Y:S01]  /*6090*/  MUFU.EX2 R15, R15 ;  /* 0x0000000f000f7308 */ /* 0x000e220000000800 */
[----:B----4-:R-:W-:-:S07]  /*60a0*/  FADD.FTZ R36, R14, R37 ;  /* 0x000000250e247221 */ /* 0x010fce0000010000 */
[----:B------:R-:W-:Y:S01]  /*60b0*/  MUFU.EX2 R20, R20 ;  /* 0x0000001400147308 */ /* 0x000fe20000000800 */
[----:B---3--:R-:W-:Y:S01]  /*60c0*/  FMNMX.FTZ R6, R3, R6, !PT ;  /* 0x0000000603067209 */ /* 0x008fe20007810000 */
[--C-:B------:R-:W-:Y:S01]  /*60d0*/  FFMA.FTZ R3, R67, UR10, -R10.reuse ;  /* 0x0000000a43037c23 */ /* 0x100fe2000801080a */
[----:B------:R-:W-:Y:S02]  /*60e0*/  FFMA.FTZ R10, R53, UR10, -R10 ;  /* 0x0000000a350a7c23 */ /* 0x000fe4000801080a */
[C---:B------:R-:W-:Y:S01]  /*60f0*/  FSETP.NEU.FTZ.AND P2, PT, R6.reuse, -INF , PT ;  /* 0xff8000000600780b */ /* 0x040fe20003f5d000 */
[----:B-----5:R-:W-:Y:S02]  /*6100*/  FMUL.FTZ R4, R6, UR10 ;  /* 0x0000000a06047c20 */ /* 0x020fe40008410000 */
[----:B------:R-:W-:Y:S01]  /*6110*/  MUFU.EX2 R24, R24 ;  /* 0x0000001800187308 */ /* 0x000fe20000000800 */
[----:B0-----:R-:W-:Y:S02]  /*6120*/  F2FP.BF16.F32.PACK_AB R158, R15, R14 ;  /* 0x0000000e0f9e723e */ /* 0x001fe400000010ff */
[----:B------:R-:W-:-:S05]  /*6130*/  FSEL R4, R4, RZ, P2 ;  /* 0x000000ff04047208 */ /* 0x000fca0001000000 */
        /* <DEDUP_REMOVED lines=16> */
[----:B------:R-:W3:Y:S01]  /*6240*/  MUFU.EX2 R27, R27 ;  /* 0x0000001b001b7308 */ /* 0x000ee20000000800 */
[--C-:B------:R-:W-:Y:S01]  /*6250*/  FFMA.FTZ R54, R54, UR10, -R4.reuse ;  /* 0x0000000a36367c23 */ /* 0x100fe20008010804 */
[----:B------:R-:W-:Y:S01]  /*6260*/  FFMA.FTZ R4, R55, UR10, -R4 ;  /* 0x0000000a37047c23 */ /* 0x000fe20008010804 */
[----:B0-----:R-:W-:-:S02]  /*6270*/  F2FP.BF16.F32.PACK_AB R162, R25, R24 ;  /* 0x0000001819a2723e */ /* 0x001fc400000010ff */
[----:B------:R-:W-:-:S03]  /*6280*/  F2FP.BF16.F32.PACK_AB R160, R21, R20 ;  /* 0x0000001415a0723e */ /* 0x000fc600000010ff */
[----:B------:R-:W0:Y:S08]  /*6290*/  MUFU.EX2 R30, R30 ;  /* 0x0000001e001e7308 */ /* 0x000e300000000800 */
[----:B------:R-:W4:Y:S01]  /*62a0*/  MUFU.EX2 R31, R31 ;  /* 0x0000001f001f7308 */ /* 0x000f220000000800 */
[----:B---3--:R-:W-:Y:S01]  /*62b0*/  FADD.FTZ R33, R26, R27 ;  /* 0x0000001b1a217221 */ /* 0x008fe20000010000 */
[----:B------:R-:W-:-:S06]  /*62c0*/  F2FP.BF16.F32.PACK_AB R153, R27, R26 ;  /* 0x0000001a1b99723e */ /* 0x000fcc00000010ff */
[----:B------:R-:W3:Y:S01]  /*62d0*/  MUFU.EX2 R34, R34 ;  /* 0x0000002200227308 */ /* 0x000ee20000000800 */
[----:B0-----:R-:W-:-:S07]  /*62e0*/  FADD.FTZ R32, R30, R33 ;  /* 0x000000211e207221 */ /* 0x001fce0000010000 */
[----:B------:R-:W0:Y:S01]  /*62f0*/  MUFU.EX2 R35, R35 ;  /* 0x0000002300237308 */ /* 0x000e220000000800 */
[C---:B----4-:R-:W-:Y:S01]  /*6300*/  FADD.FTZ R33, R31.reuse, R32 ;  /* 0x000000201f217221 */ /* 0x050fe20000010000 */
[----:B------:R-:W-:-:S05]  /*6310*/  F2FP.BF16.F32.PACK_AB R155, R31, R30 ;  /* 0x0000001e1f9b723e */ /* 0x000fca00000010ff */
[----:B------:R4:W-:Y:S01]  /*6320*/  STSM.16.M88.4 [R19+0x26800], R152 ;  /* 0x0268009813007844 */ /* 0x0009e20000000200 */
[----:B------:R-:W5:Y:S01]  /*6330*/  MUFU.EX2 R38, R38 ;  /* 0x0000002600267308 */ /* 0x000f620000000800 */
[----:B---3--:R-:W-:Y:S01]  /*6340*/  FADD.FTZ R32, R34, R33 ;  /* 0x0000002122207221 */ /* 0x008fe20000010000 */
[----:B------:R-:W-:-:S06]  /*6350*/  FADD.FTZ R33, R15, R36 ;  /* 0x000000240f217221 */ /* 0x000fcc0000010000 */
[----:B------:R-:W3:Y:S01]  /*6360*/  MUFU.EX2 R39, R39 ;  /* 0x0000002700277308 */ /* 0x000ee20000000800 */
[C---:B0-----:R-:W-:Y:S01]  /*6370*/  FADD.FTZ R11, R35.reuse, R32 ;  /* 0x00000020230b7221 */ /* 0x041fe20000010000 */
[----:B------:R-:W-:Y:S01]  /*6380*/  FADD.FTZ R32, R20, R33 ;  /* 0x0000002114207221 */ /* 0x000fe20000010000 */
[----:B------:R-:W-:-:S03]  /*6390*/  F2FP.BF16.F32.PACK_AB R157, R35, R34 ;  /* 0x00000022239d723e */ /* 0x000fc600000010ff */
[----:B------:R-:W-:Y:S02]  /*63a0*/  FADD.FTZ R13, R21, R32 ;  /* 0x00000020150d7221 */ /* 0x000fe40000010000 */
[----:B------:R-:W0:Y:S01]  /*63b0*/  MUFU.EX2 R42, R42 ;  /* 0x0000002a002a7308 */ /* 0x000e220000000800 */
[----:B-----5:R-:W-:-:S07]  /*63c0*/  FADD.FTZ R12, R38, R11 ;  /* 0x0000000b260c7221 */ /* 0x020fce0000010000 */
[----:B------:R-:W5:Y:S01]  /*63d0*/  MUFU.EX2 R43, R43 ;  /* 0x0000002b002b7308 */ /* 0x000f620000000800 */
[C---:B---3--:R-:W-:Y:S01]  /*63e0*/  FADD.FTZ R11, R39.reuse, R12 ;  /* 0x0000000c270b7221 */ /* 0x048fe20000010000 */
[----:B------:R-:W-:-:S05]  /*63f0*/  F2FP.BF16.F32.PACK_AB R159, R39, R38 ;  /* 0x00000026279f723e */ /* 0x000fca00000010ff */
[----:B------:R4:W-:Y:S01]  /*6400*/  STSM.16.M88.4 [R184], R156 ;  /* 0x0000009cb8007844 */ /* 0x0009e20000000200 */
[----:B------:R-:W3:Y:S01]  /*6410*/  MUFU.EX2 R46, R46 ;  /* 0x0000002e002e7308 */ /* 0x000ee20000000800 */
[----:B0-----:R-:W-:-:S07]  /*6420*/  FADD.FTZ R12, R42, R11 ;  /* 0x0000000b2a0c7221 */ /* 0x001fce0000010000 */
[----:B------:R-:W0:Y:S01]  /*6430*/  MUFU.EX2 R47, R47 ;  /* 0x0000002f002f7308 */ /* 0x000e220000000800 */
[C---:B-----5:R-:W-:Y:S01]  /*6440*/  FADD.FTZ R11, R43.reuse, R12 ;  /* 0x0000000c2b0b7221 */ /* 0x060fe20000010000 */
[----:B------:R-:W-:-:S06]  /*6450*/  F2FP.BF16.F32.PACK_AB R161, R43, R42 ;  /* 0x0000002a2ba1723e */ /* 0x000fcc00000010ff */
[----:B------:R-:W-:Y:S01]  /*6460*/  MUFU.EX2 R28, R28 ;  /* 0x0000001c001c7308 */ /* 0x000fe20000000800 */
[----:B---3--:R-:W-:-:S07]  /*6470*/  FADD.FTZ R12, R46, R11 ;  /* 0x0000000b2e0c7221 */ /* 0x008fce0000010000 */
[----:B------:R-:W3:Y:S01]  /*6480*/  MUFU.EX2 R29, R29 ;  /* 0x0000001d001d7308 */ /* 0x000ee20000000800 */
[C---:B0-----:R-:W-:Y:S01]  /*6490*/  F2FP.BF16.F32.PACK_AB R163, R47.reuse, R46 ;  /* 0x0000002e2fa3723e */ /* 0x041fe200000010ff */
[----:B------:R-:W-:-:S04]  /*64a0*/  FADD.FTZ R47, R47, R12 ;  /* 0x0000000c2f2f7221 */ /* 0x000fc80000010000 */
[----:B------:R4:W-:Y:S02]  /*64b0*/  STSM.16.M88.4 [R22], R160 ;  /* 0x000000a016007844 */ /* 0x0009e40000000200 */
[----:B------:R-:W-:Y:S08]  /*64c0*/  MUFU.EX2 R50, R50 ;  /* 0x0000003200327308 */ /* 0x000ff00000000800 */
[----:B------:R-:W0:Y:S01]  /*64d0*/  MUFU.EX2 R51, R51 ;  /* 0x0000003300337308 */ /* 0x000e220000000800 */
[----:B---3--:R-:W-:-:S07]  /*64e0*/  F2FP.BF16.F32.PACK_AB R164, R29, R28 ;  /* 0x0000001c1da4723e */ /* 0x008fce00000010ff */
[----:B------:R-:W-:Y:S08]  /*64f0*/  MUFU.EX2 R3, R3 ;  /* 0x0000000300037308 */ /* 0x000ff00000000800 */
[----:B------:R-:W3:Y:S01]  /*6500*/  MUFU.EX2 R10, R10 ;  /* 0x0000000a000a7308 */ /* 0x000ee20000000800 */
[----:B0-----:R-:W-:Y:S01]  /*6510*/  F2FP.BF16.F32.PACK_AB R165, R51, R50 ;  /* 0x0000003233a5723e */ /* 0x001fe200000010ff */
[----:B------:R-:W-:-:S04]  /*6520*/  FADD.FTZ R50, R50, R47 ;  /* 0x0000002f32327221 */ /* 0x000fc80000010000 */
[----:B------:R-:W-:Y:S02]  /*6530*/  FADD.FTZ R51, R51, R50 ;  /* 0x0000003233337221 */ /* 0x000fe40000010000 */
[----:B------:R-:W-:Y:S08]  /*6540*/  MUFU.EX2 R54, R54 ;  /* 0x0000003600367308 */ /* 0x000ff00000000800 */
[----:B------:R0:W5:Y:S01]  /*6550*/  MUFU.EX2 R9, R4 ;  /* 0x0000000400097308 */ /* 0x0001620000000800 */
[----:B---3--:R-:W-:Y:S01]  /*6560*/  F2FP.BF16.F32.PACK_AB R166, R10, R3 ;  /* 0x000000030aa6723e */ /* 0x008fe200000010ff */
[----:B0-----:R-:W-:-:S04]  /*6570*/  FADD.FTZ R4, R24, R13 ;  /* 0x0000000d18047221 */ /* 0x001fc80000010000 */
[----:B------:R-:W-:-:S04]  /*6580*/  FADD.FTZ R25, R25, R4 ;  /* 0x0000000419197221 */ /* 0x000fc80000010000 */
[----:B------:R-:W-:Y:S01]  /*6590*/  FADD.FTZ R28, R28, R25 ;  /* 0x000000191c1c7221 */ /* 0x000fe20000010000 */
[----:B-----5:R-:W-:Y:S01]  /*65a0*/  F2FP.BF16.F32.PACK_AB R167, R9, R54 ;  /* 0x0000003609a7723e */ /* 0x020fe200000010ff */
[----:B------:R-:W-:Y:S02]  /*65b0*/  FADD.FTZ R54, R54, R51 ;  /* 0x0000003336367221 */ /* 0x000fe40000010000 */
[----:B------:R-:W-:Y:S02]  /*65c0*/  FADD.FTZ R28, R29, R28 ;  /* 0x0000001c1d1c7221 */ /* 0x000fe40000010000 */
[----:B------:R4:W-:Y:S02]  /*65d0*/  STSM.16.M88.4 [R23], R164 ;  /* 0x000000a417007844 */ /* 0x0009e40000000200 */
[----:B------:R-:W-:-:S04]  /*65e0*/  FADD.FTZ R3, R3, R28 ;  /* 0x0000001c03037221 */ /* 0x000fc80000010000 */
[----:B------:R-:W-:Y:S01]  /*65f0*/  FADD.FTZ R4, R10, R3 ;  /* 0x000000030a047221 */ /* 0x000fe20000010000 */
[----:B------:R-:W-:Y:S01]  /*6600*/  FADD.FTZ R3, R9, R54 ;  /* 0x0000003609037221 */ /* 0x000fe20000010000 */
[----:B------:R-:W-:Y:S06]  /*6610*/  @!P0 BRA `(.L_x_5291) ;  /* 0x0000000000048947 */ /* 0x000fec0003800000 */
[----:B------:R-:W-:Y:S01]  /*6620*/  BPT.TRAP 0x1 ;  /* 0x000000040000795c */ /* 0x000fe20000300000 */
.L_x_5291:
[----:B------:R0:W3:Y:S01]  /*6630*/  SYNCS.PHASECHK.TRANS64.TRYWAIT P2, [R7+URZ+0x28c50], R8 ;  /* 0x028c5008070075a7 */ /* 0x0000e2000804017f */
[----:B------:R-:W-:Y:S05]  /*6640*/  @!P0 BRA `(.L_x_5292) ;  /* 0x0000000000048947 */ /* 0x000fea0003800000 */
[----:B------:R-:W-:Y:S01]  /*6650*/  BPT.TRAP 0x1 ;  /* 0x000000040000795c */ /* 0x000fe20000300000 */
.L_x_5292:
[----:B---3--:R-:W-:Y:S05]  /*6660*/  @P2 BRA `(.L_x_5293) ;  /* 0x0000000000082947 */ /* 0x008fea0003800000 */
[----:B------:R-:W3:Y:S02]  /*6670*/  SYNCS.PHASECHK.TRANS64.TRYWAIT P2, [R7+URZ+0x28c50], R8 ;  /* 0x028c5008070075a7 */ /* 0x000ee4000804017f */
[----:B---3--:R-:W-:Y:S05]  /*6680*/  @!P2 BRA `(.L_x_5294) ;  /* 0x0000013c007ca947 */ /* 0x008fea0003800000 */
.L_x_5293:
[----:B------:R-:W-:Y:S01]  /*6690*/  ULEA UR18, UR37, UR50, 0xc ;  /* 0x0000003225127291 */ /* 0x000fe2000f8e603f */
[----:B------:R-:W-:Y:S01]  /*66a0*/  WARPGROUP.ARRIVE ;  /* 0x00000000000079c5 */ /* 0x000fe20000000000 */
[----:B------:R-:W-:Y:S01]  /*66b0*/  UMOV UR7, 0x40000040 ;  /* 0x4000004000077882 */ /* 0x000fe20000000000 */
[----:B------:R-:W-:Y:S01]  /*66c0*/  R2UR UR20, R168 ;  /* 0x00000000a81472ca */ /* 0x000fe200000e0000 */
[----:B------:R-:W-:Y:S01]  /*66d0*/  @UP0 ULDC UR19, c[0x0][0x450] ;  /* 0x0001140000130ab9 */ /* 0x000fe20000000800 */
[----:B------:R-:W-:Y:S01]  /*66e0*/  PLOP3.LUT P2, PT, PT, PT, UP1, 0x40, 0x0 ;  /* 0x000000000000781c */ /* 0x000fe20003f4e818 */
[----:B0123--:R-:W-:Y:S01]  /*66f0*/  @!P1 VIADD R7, R7, 0x28c60 ;  /* 0x00028c6007079836 */ /* 0x00ffe20000000000 */
[----:B------:R-:W-:Y:S02]  /*6700*/  UMOV UR6, UR18 ;  /* 0x0000001200067c82 */ /* 0x000fe40008000000 */
[----:B------:R-:W-:Y:S01]  /*6710*/  HGMMA.64x256x16.F32.BF16 R24, R152, gdesc[UR4].tnspB, RZ, !UPT, gsb0 ;  /* 0x43e0000498187df0 */ /* 0x000fe2000c0018ff */
[----:B------:R-:W-:Y:S01]  /*6720*/  UIADD3 UR6, UR18, 0x80, URZ ;  /* 0x0000008012067890 */ /* 0x000fe2000fffe03f */
[----:B------:R-:W-:Y:S01]  /*6730*/  @!P1 PRMT R7, RZ, 0x654, R7 ;  /* 0x00000654ff079816 */ /* 0x000fe20000000007 */
[----:B------:R-:W-:-:S04]  /*6740*/  UMOV UR7, 0x40000040 ;  /* 0x4000004000077882 */ /* 0x000fc80000000000 */
[----:B------:R-:W-:Y:S01]  /*6750*/  UIADD3 UR20, UR20, -0x2, URZ ;  /* 0xfffffffe14147890 */ /* 0x000fe2000fffe03f */
[----:B------:R-:W-:Y:S02]  /*6760*/  WARPGROUP.DEPBAR.LE gsb0, 0x0 ;  /* 0x00008000000079c5 */ /* 0x000fe40000010000 */
[----:B------:R-:W-:-:S15]  /*6770*/  WARPGROUP.ARRIVE ;  /* 0x00000000000079c5 */ /* 0x000fde0000000000 */
[----:B------:R-:W-:-:S03]  /*6780*/  NOP ;  /* 0x0000000000007918 */ /* 0x000fc60000000000 */
        /* <DEDUP_REMOVED lines=8> */
[----:B------:R-:W-:Y:S02]  /*6810*/  UMOV UR7, 0x40000040 ;  /* 0x4000004000077882 */ /* 0x000fe40000000000 */
[----:B------:R-:W-:Y:S01]  /*6820*/  UMOV UR18, UR42 ;  /* 0x0000002a00127c82 */ /* 0x000fe20008000000 */
[----:B------:R-:W-:Y:S02]  /*6830*/  WARPGROUP.DEPBAR.LE gsb0, 0x0 ;  /* 0x00008000000079c5 */ /* 0x000fe40000010000 */
[----:B------:R-:W-:-:S15]  /*6840*/  WARPGROUP.ARRIVE ;  /* 0x00000000000079c5 */ /* 0x000fde0000000000 */
[----:B------:R-:W-:-:S06]  /*6850*/  NOP ;  /* 0x0000000000007918 */ /* 0x000fcc0000000000 */
[----:B------:R-:W-:Y:S01]  /*6860*/  HGMMA.64x256x16.F32.BF16 R24, R164, gdesc[UR4].tnspB, R24, gsb0 ;  /* 0x43e00004a4187df0 */ /* 0x000fe20008001818 */
[----:B------:R-:W-:Y:S02]  /*6870*/  @UP0 ULDC UR6, c[0x0][0x44c] ;  /* 0x0001130000060ab9 */ /* 0x000fe40000000800 */
[----:B------:R-:W-:-:S04]  /*6880*/  UIMAD.WIDE.U32 UR6, UR42, UR6, URZ ;  /* 0x000000062a0672a5 */ /* 0x000fc8000f8e003f */
[----:B------:R-:W-:-:S04]  /*6890*/  @UP0 USHF.R.U32.HI UR18, URZ, UR19, UR7 ;  /* 0x000000133f120299 */ /* 0x000fc80008011607 */
[----:B------:R-:W-:-:S04]  /*68a0*/  UIADD3 UR6, UR18, UR49, -UR51 ;  /* 0x0000003112067290 */ /* 0x000fc8000fffe833 */
[----:B------:R-:W-:Y:S01]  /*68b0*/  UIADD3 UR14, UR6, UR14, URZ ;  /* 0x0000000e060e7290 */ /* 0x000fe2000fffe03f */
        /* <DEDUP_REMOVED lines=21> */
.L_x_5296:
[----:B------:R-:W-:-:S11]  /*6a10*/  UISETP.NE.AND UP2, UPT, UR15, 0x1, UPT ;  /* 0x000000010f00788c */ /* 0x000fd6000bf45270 */
[----:B------:R-:W-:Y:S02]  /*6a20*/  @UP2 ULDC.64 UR22, c[0x0][0x9e8] ;  /* 0x00027a0000162ab9 */ /* 0x000fe40000000a00 */
[----:B------:R-:W-:-:S04]  /*6a30*/  UIMAD.WIDE.U32 UR6, UR18, UR22, URZ ;  /* 0x00000016120672a5 */ /* 0x000fc8000f8e003f */
[----:B------:R-:W-:-:S12]  /*6a40*/  @UP2 USHF.R.U32.HI UR18, URZ, UR23, UR7 ;  /* 0x000000173f122299 */ /* 0x000fd80008011607 */
.L_x_5297:
[----:B------:R-:W-:-:S04]  /*6a50*/  UIMAD UR15, UR18, UR15, UR15 ;  /* 0x0000000f120f72a4 */ /* 0x000fc8000f8e020f */
[----:B------:R-:W-:-:S04]  /*6a60*/  UISETP.LT.AND UP2, UPT, UR14, UR15, UPT ;  /* 0x0000000f0e00728c */ /* 0x000fc8000bf41270 */
[----:B------:R-:W-:-:S12]  /*6a70*/  USEL UR14, UR14, UR15, UP2 ;  /* 0x0000000f0e0e7287 */ /* 0x000fd80009000000 */
.L_x_5295:
[----:B------:R-:W-:Y:S01]  /*6a80*/  USHF.R.S32.HI UR6, URZ, 0x1f, UR14 ;  /* 0x0000001f3f067899 */ /* 0x000fe2000801140e */
[----:B------:R-:W-:Y:S01]  /*6a90*/  ULDC UR25, c[0x0][0x9e4] ;  /* 0x0002790000197ab9 */ /* 0x000fe20000000800 */
[----:B------:R-:W-:Y:S02]  /*6aa0*/  ULDC UR22, c[0x0][0x9dc] ;  /* 0x0002770000167ab9 */ /* 0x000fe40000000800 */
[----:B------:R-:W-:Y:S01]  /*6ab0*/  ULEA.HI UR6, UR6, UR14, URZ, 0x6 ;  /* 0x0000000e06067291 */ /* 0x000fe2000f8f303f */
[----:B------:R-:W-:Y:S01]  /*6ac0*/  ULDC UR23, c[0x0][0x988] ;  /* 0x0002620000177ab9 */ /* 0x000fe20000000800 */
[----:B------:R-:W-:Y:S02]  /*6ad0*/  ULDC UR26, c[0x0][0x9e0] ;  /* 0x00027800001a7ab9 */ /* 0x000fe40000000800 */
[----:B------:R-:W-:-:S04]  /*6ae0*/  USHF.R.S32.HI UR6, URZ, 0x6, UR6 ;  /* 0x000000063f067899 */ /* 0x000fc80008011406 */
[----:B------:R-:W-:-:S04]  /*6af0*/  UISETP.LT.AND UP2, UPT, UR48, UR6, UPT ;  /* 0x000000063000728c */ /* 0x000fc8000bf41270 */
[----:B------:R-:W-:-:S04]  /*6b00*/  USEL UR21, UR48, UR6, !UP2 ;  /* 0x0000000630157287 */ /* 0x000fc8000d000000 */
[----:B------:R-:W-:-:S06]  /*6b10*/  UISETP.GE.AND UP2, UPT, UR20, UR21, UPT ;  /* 0x000000151400728c */ /* 0x000fcc000bf46270 */
[----:B------:R-:W-:-:S13]  /*6b20*/  PLOP3.LUT P2, PT, PT, PT, UP2, 0x80, 0x0 ;  /* 0x000000000000781c */ /* 0x000fda0003f4f028 */
[----:B------:R-:W-:Y:S05]  /*6b30*/  @!P2 BRA `(.L_x_5298) ;  /* 0x000000240060a947 */ /* 0x000fea0003800000 */
.L_x_5315:
[----:B------:R-:W-:-:S04]  /*6b40*/  UIADD3 UR24, UR37, 0x1, URZ ;  /* 0x0000000125187890 */ /* 0x000fc8000fffe03f */
[----:B------:R-:W-:-:S04]  /*6b50*/  UISETP.NE.AND UP2, UPT, UR24, 0x2, UPT ;  /* 0x000000021800788c */ /* 0x000fc8000bf45270 */
[----:B------:R-:W-:Y:S02]  /*6b60*/  USEL UR6, URZ, 0x1, UP2 ;  /* 0x000000013f067887 */ /* 0x000fe40009000000 */
[----:B------:R-:W-:Y:S02]  /*6b70*/  USEL UR24, UR24, URZ, UP2 ;  /* 0x0000003f18187287 */ /* 0x000fe40009000000 */
[----:B------:R-:W-:Y:S01]  /*6b80*/  ULOP3.LUT UR38, UR38, UR6, URZ, 0x3c, !UPT ;  /* 0x0000000626267292 */ /* 0x000fe2000f8e3c3f */
[----:B-12---:R-:W-:Y:S11]  /*6b90*/  @!P0 BRA `(.L_x_5299) ;  /* 0x0000000000048947 */ /* 0x006ff60003800000 */
[----:B------:R-:W-:Y:S01]  /*6ba0*/  BPT.TRAP 0x1 ;  /* 0x000000040000795c */ /* 0x000fe20000300000 */
.L_x_5299:
[----:B------:R-:W-:Y:S01]  /*6bb0*/  ULEA UR27, UR24, UR46, 0x3 ;  /* 0x0000002e181b7291 */ /* 0x000fe2000f8e183f */
[----:B0-----:R-:W-:-:S05]  /*6bc0*/  IMAD.U32 R7, RZ, RZ, UR38 ;  /* 0x00000026ff077e24 */ /* 0x001fca000f8e00ff */
[----:B------:R-:W-:-:S04]  /*6bd0*/  SHF.L.U32 R7, R7, 0x1f, RZ ;  /* 0x0000001f07077819 */ /* 0x000fc800000006ff */
[----:B------:R0:W1:Y:S01]  /*6be0*/  SYNCS.PHASECHK.TRANS64.TRYWAIT P2, [UR27+0x28c30], R7 ;  /* 0x028c3007ff0075a7 */ /* 0x000062000804015b */
[----:B------:R-:W-:Y:S05]  /*6bf0*/  @!P0 BRA `(.L_x_5300) ;  /* 0x0000000000048947 */ /* 0x000fea0003800000 */
[----:B------:R-:W-:Y:S01]  /*6c00*/  BPT.TRAP 0x1 ;  /* 0x000000040000795c */ /* 0x000fe20000300000 */
.L_x_5300:
[----:B-1----:R-:W-:Y:S05]  /*6c10*/  @P2 BRA `(.L_x_5301) ;  /* 0x0000000000082947 */ /* 0x002fea0003800000 */
[----:B------:R-:W1:Y:S02]  /*6c20*/  SYNCS.PHASECHK.TRANS64.TRYWAIT P2, [UR27+0x28c30], R7 ;  /* 0x028c3007ff0075a7 */ /* 0x000e64000804015b */
[----:B-1----:R-:W-:Y:S05]  /*6c30*/  @!P2 BRA `(.L_x_5302) ;  /* 0x000001380024a947 */ /* 0x002fea0003800000 */
.L_x_5301:
[----:B------:R-:W-:Y:S01]  /*6c40*/  R2UR UR18, R0 ;  /* 0x00000000001272ca */ /* 0x000fe200000e0000 */
[----:B----4-:R-:W-:Y:S01]  /*6c50*/  WARPGROUP.ARRIVE ;  /* 0x00000000000079c5 */ /* 0x010fe20000000000 */
[----:B------:R-:W-:Y:S01]  /*6c60*/  UMOV UR19, 0x40000040 ;  /* 0x4000004000137882 */ /* 0x000fe20000000000 */
[----:B------:R-:W-:Y:S01]  /*6c70*/  UMOV UR7, 0x40000040 ;  /* 0x4000004000077882 */ /* 0x000fe20000000000 */
[----:B------:R-:W-:Y:S01]  /*6c80*/  UMOV UR11, 0x40000040 ;  /* 0x40000040000b7882 */ /* 0x000fe20000000000 */
[----:B------:R-:W-:Y:S01]  /*6c90*/  UMOV UR15, 0x40000040 ;  /* 0x40000040000f7882 */ /* 0x000fe20000000000 */
[----:B------:R-:W-:Y:S01]  /*6ca0*/  PLOP3.LUT P2, PT, PT, PT, UP0, 0x80, 0x0 ;  /* 0x000000000000781c */ /* 0x000fe20003f4f008 */
[----:B------:R-:W-:Y:S01]  /*6cb0*/  VIADD R15, R186, UR42 ;  /* 0x0000002aba0f7c36 */ /* 0x000fe20008000000 */
[----:B------:R-:W-:Y:S01]  /*6cc0*/  PLOP3.LUT P3, PT, PT, PT, UP0, 0x80, 0x0 ;  /* 0x000000000000781c */ /* 0x000fe20003f6f008 */
[----:B------:R-:W-:-:S04]  /*6cd0*/  IMAD.U32 R10, RZ, RZ, UR27 ;  /* 0x0000001bff0a7e24 */ /* 0x000fc8000f8e00ff */
[----:B------:R-:W-:Y:S01]  /*6ce0*/  ULEA UR18, UR24, UR18, 0x9 ;  /* 0x0000001218127291 */ /* 0x000fe2000f8e483f */
[----:B-1----:R-:W-:-:S03]  /*6cf0*/  @!P1 VIADD R8, R10, 0x28c40 ;  /* 0x00028c400a089836 */ /* 0x002fc60000000000 */
[----:B------:R-:W-:Y:S02]  /*6d00*/  UIADD3 UR6, UR18, 0x2, URZ ;  /* 0x0000000212067890 */ /* 0x000fe4000fffe03f */
[----:B------:R-:W-:Y:S01]  /*6d10*/  UIADD3 UR10, UR18, 0x4, URZ ;  /* 0x00000004120a7890 */ /* 0x000fe2000fffe03f */
[----:B------:R-:W-:Y:S01]  /*6d20*/  @!P1 PRMT R8, RZ, 0x654, R8 ;  /* 0x00000654ff089816 */ /* 0x000fe20000000008 */
[----:B------:R-:W-:Y:S02]  /*6d30*/  UIADD3 UR14, UR18, 0x6, URZ ;  /* 0x00000006120e7890 */ /* 0x000fe4000fffe03f */
[----:B------:R-:W-:Y:S03]  /*6d40*/  HGMMA.64x64x16.F32.BF16 R152, gdesc[UR16], RZ, !UPT, gsb0 ;  /* 0x00e00000109879f0 */ /* 0x000fe6000c0018ff */
[----:B------:R-:W-:Y:S02]  /*6d50*/  WARPGROUP.DEPBAR.LE gsb0, 0x0 ;  /* 0x00008000000079c5 */ /* 0x000fe40000010000 */
[----:B------:R-:W-:-:S06]  /*6d60*/  WARPGROUP.ARRIVE ;  /* 0x00000000000079c5 */ /* 0x000fcc0000000000 */
[----:B------:R-:W-:Y:S01]  /*6d70*/  HGMMA.64x64x16.F32.BF16 R152, gdesc[UR4], R152, gsb0 ;  /* 0x00e00000049879f0 */ /* 0x000fe20008001898 */
[----:B------:R-:W-:Y:S01]  /*6d80*/  @UP0 ULDC UR7, c[0x0][0x44c] ;  /* 0x0001130000070ab9 */ /* 0x000fe20000000800 */
[----:B------:R-:W-:Y:S01]  /*6d90*/  USHF.L.U32 UR6, UR20, 0x6, URZ ;  /* 0x0000000614067899 */ /* 0x000fe2000800063f */
[----:B------:R-:W-:Y:S01]  /*6da0*/  @P2 IMAD.HI.U32 R9, R15, UR7, RZ ;  /* 0x000000070f092c27 */ /* 0x000fe2000f8e00ff */
[----:B------:R-:W-:Y:S01]  /*6db0*/  @UP0 ULDC UR7, c[0x0][0x450] ;  /* 0x0001140000070ab9 */ /* 0x000fe20000000800 */
[----:B------:R-:W-:-:S03]  /*6dc0*/  PLOP3.LUT P2, PT, PT, PT, UP1, 0x40, 0x0 ;  /* 0x000000000000781c */ /* 0x000fc60003f4e818 */
[----:B------:R-:W-:Y:S01]  /*6dd0*/  @P3 SHF.R.U32.HI R15, RZ, UR7, R9 ;  /* 0x00000007ff0f3c19 */ /* 0x000fe20008011609 */
[----:B------:R-:W-:-:S04]  /*6de0*/  IMAD.U32 R13, RZ, RZ, UR6 ;  /* 0x00000006ff0d7e24 */ /* 0x000fc8000f8e00ff */
[----:B------:R-:W1:Y:S01]  /*6df0*/  SHFL.IDX PT, R20, R15, RZ, 0x1c1f ;  /* 0x001c1fff0f147589 */ /* 0x000e6200000e0000 */
[----:B------:R-:W-:Y:S01]  /*6e00*/  IADD3 R13, -R2, 0x1, -R13 ;  /* 0x00000001020d7810 */ /* 0x000fe20007ffe90d */
[----:B------:R-:W-:Y:S02]  /*6e10*/  WARPGROUP.DEPBAR.LE gsb0, 0x0 ;  /* 0x00008000000079c5 */ /* 0x000fe40000010000 */
[----:B------:R-:W-:-:S06]  /*6e20*/  WARPGROUP.ARRIVE ;  /* 0x00000000000079c5 */ /* 0x000fcc0000000000 */
[----:B------:R-:W-:Y:S01]  /*6e30*/  HGMMA.64x64x16.F32.BF16 R152, gdesc[UR8], R152, gsb0 ;  /* 0x00e00000089879f0 */ /* 0x000fe20008001898 */
[----:B------:R-:W-:Y:S02]  /*6e40*/  UMOV UR11, UR22 ;  /* 0x00000016000b7c82 */ /* 0x000fe40008000000 */
[----:B------:R-:W-:Y:S01]  /*6e50*/  ULOP3.LUT UR7, URZ, UR11, URZ, 0x33, !UPT ;  /* 0x0000000b3f077292 */ /* 0x000fe2000f8e333f */
[----:B------:R-:W-:Y:S02]  /*6e60*/  WARPGROUP.DEPBAR.LE gsb0, 0x0 ;  /* 0x00008000000079c5 */ /* 0x000fe40000010000 */
[----:B------:R-:W-:-:S06]  /*6e70*/  WARPGROUP.ARRIVE ;  /* 0x00000000000079c5 */ /* 0x000fcc0000000000 */
[----:B------:R-:W-:Y:S03]  /*6e80*/  HGMMA.64x64x16.F32.BF16 R152, gdesc[UR12], R152, gsb0 ;  /* 0x00e000000c9879f0 */ /* 0x000fe60008001898 */
[----:B------:R-:W-:Y:S02]  /*6e90*/  WARPGROUP.DEPBAR.LE gsb0, 0x0 ;  /* 0x00008000000079c5 */ /* 0x000fe40000010000 */
[----:B------:R2:W-:Y:S02]  /*6ea0*/  @!P1 SYNCS.ARRIVE.TRANS64.RED.A1T0 RZ, [R8+URZ], RZ ;  /* 0x000000ff08ff99a7 */ /* 0x0005e4000810043f */
[----:B--2---:R-:W-:-:S05]  /*6eb0*/  IMAD.U32 R8, RZ, RZ, UR51 ;  /* 0x00000033ff087e24 */ /* 0x004fca000f8e00ff */
[----:B------:R-:W-:-:S05]  /*6ec0*/  IADD3 R13, -R8, UR49, R13 ;  /* 0x00000031080d7c10 */ /* 0x000fca000fffe10d */
[C---:B------:R-:W-:Y:S02]  /*6ed0*/  VIADD R14, R13.reuse, UR26 ;  /* 0x0000001a0d0e7c36 */ /* 0x040fe40008000000 */
[----:B------:R-:W-:Y:S02]  /*6ee0*/  VIADD R13, R13, UR7 ;  /* 0x000000070d0d7c36 */ /* 0x000fe40008000000 */
[C---:B-1----:R-:W-:Y:S02]  /*6ef0*/  IMAD.IADD R12, R20.reuse, 0x1, R14 ;  /* 0x00000001140c7824 */ /* 0x042fe400078e020e */
[----:B------:R-:W-:Y:S01]  /*6f00*/  IMAD.IADD R11, R20, 0x1, R13 ;  /* 0x00000001140b7824 */ /* 0x000fe200078e020d */
[----:B------:R-:W-:Y:S06]  /*6f10*/  @P2 BRA `(.L_x_5303) ;  /* 0x00000000005c2947 */ /* 0x000fec0003800000 */
[----:B------:R-:W-:Y:S01]  /*6f20*/  IMAD.U32 R8, RZ, RZ, UR51 ;  /* 0x00000033ff087e24 */ /* 0x000fe2000f8e00ff */
[----:B------:R-:W-:Y:S04]  /*6f30*/  BSSY B0, `(.L_x_5304) ;  /* 0x0000011000007945 */ /* 0x000fe80003800000 */
[----:B------:R-:W-:-:S04]  /*6f40*/  IADD3 R20, -R8, UR49, R20 ;  /* 0x0000003108147c10 */ /* 0x000fc8000fffe114 */
        /* <DEDUP_REMOVED lines=10> */
.L_x_5305:
[----:B------:R-:W-:-:S05]  /*6ff0*/  IMAD.U32 R21, RZ, RZ, UR25 ;  /* 0x00000019ff157e24 */ /* 0x000fca000f8e00ff */
[----:B------:R-:W-:-:S13]  /*7000*/  ISETP.NE.AND P2, PT, R21, 0x1, PT ;  /* 0x000000011500780c */ /* 0x000fda0003f45270 */
[----:B------:R-:W1:Y:S02]  /*7010*/  @P2 LDC.64 R8, c[0x0][0x9e8] ;  /* 0x00027a00ff082b82 */ /* 0x000e640000000a00 */
[----:B-1----:R-:W-:-:S05]  /*7020*/  @P2 IMAD.HI.U32 R8, R20, R8, RZ ;  /* 0x0000000814082227 */ /* 0x002fca00078e00ff */
[----:B------:R-:W-:-:S07]  /*7030*/  @P2 SHF.R.U32.HI R20, RZ, R9, R8 ;  /* 0x00000009ff142219 */ /* 0x000fce0000011608 */
.L_x_5306:
[----:B------:R-:W-:Y:S05]  /*7040*/  BSYNC B0 ;  /* 0x0000000000007941 */ /* 0x000fea0003800000 */
.L_x_5304:
[----:B------:R-:W-:-:S04]  /*7050*/  IMAD R20, R20, R21, -UR6 ;  /* 0x8000000614147e24 */ /* 0x000fc8000f8e0215 */
[----:B------:R-:W-:-:S05]  /*7060*/  IMAD.IADD R20, R20, 0x1, -R2 ;  /* 0x0000000114147824 */ /* 0x000fca00078e0a02 */
[----:B------:R-:W-:Y:S02]  /*7070*/  VIMNMX R11, R11, R20, !PT ;  /* 0x000000140b0b7248 */ /* 0x000fe40007fe0100 */
[----:B------:R-:W-:-:S07]  /*7080*/  VIADDMNMX R12, R20, R21, R12, PT ;  /* 0x00000015140c7246 */ /* 0x000fce000380010c */
.L_x_5303:
[----:B------:R-:W-:Y:S01]  /*7090*/  UISETP.GT.AND UP2, UPT, UR20, -0x1, UPT ;  /* 0xffffffff1400788c */ /* 0x000fe2000bf44270 */
[----:B------:R-:W1:Y:S05]  /*70a0*/  SHFL.IDX PT, R8, R15, 0x1, 0x1c1f ;  /* 0x003c1f000f087f89 */ /* 0x000e6a00000e0000 */
[----:B------:R-:W-:-:S04]  /*70b0*/  PLOP3.LUT P2, PT, PT, PT, UP2, 0x80, 0x0 ;  /* 0x000000000000781c */ /* 0x000fc80003f4f028 */
[C---:B------:R-:W-:Y:S02]  /*70c0*/  ISETP.GT.AND P5, PT, R11.reuse, RZ, P2 ;  /* 0x000000ff0b00720c */ /* 0x040fe400017a4270 */
[C---:B------:R-:W-:Y:S02]  /*70d0*/  ISETP.GT.AND P4, PT, R11.reuse, 0x1, P2 ;  /* 0x000000010b00780c */ /* 0x040fe40001784270 */
[----:B------:R-:W-:Y:S02]  /*70e0*/  ISETP.LT.OR P5, PT, R12, 0x1, P5 ;  /* 0x000000010c00780c */ /* 0x000fe40002fa1670 */
[C---:B------:R-:W-:Y:S02]  /*70f0*/  ISETP.GT.AND P6, PT, R11.reuse, 0x8, P2 ;  /* 0x000000080b00780c */ /* 0x040fe400017c4270 */
[----:B------:R-:W-:Y:S02]  /*7100*/  FSEL R152, R152, -INF , !P5 ;  /* 0xff80000098987808 */ /* 0x000fe40006800000 */
[----:B------:R-:W-:-:S02]  /*7110*/  ISETP.GT.AND P5, PT, R11, 0x10, P2 ;  /* 0x000000100b00780c */ /* 0x000fc400017a4270 */
[----:B------:R-:W-:Y:S02]  /*7120*/  ISETP.GT.AND P3, PT, R11, 0x9, P2 ;  /* 0x000000090b00780c */ /* 0x000fe40001764270 */
[----:B------:R-:W-:Y:S01]  /*7130*/  ISETP.LT.OR P5, PT, R12, 0x11, P5 ;  /* 0x000000110c00780c */ /* 0x000fe20002fa1670 */
[--C-:B-1----:R-:W-:Y:S01]  /*7140*/  IMAD.IADD R14, R14, 0x1, R8.reuse ;  /* 0x000000010e0e7824 */ /* 0x102fe200078e0208 */
[----:B------:R-:W-:Y:S01]  /*7150*/  ISETP.LT.OR P4, PT, R12, 0x2, P4 ;  /* 0x000000020c00780c */ /* 0x000fe20002781670 */
[----:B------:R-:W-:Y:S01]  /*7160*/  IMAD.IADD R13, R13, 0x1, R8 ;  /* 0x000000010d0d7824 */ /* 0x000fe200078e0208 */
        /* <DEDUP_REMOVED lines=37> */
[----:B------:R-:W-:Y:S02]  /*73c0*/  FSEL R177, R177, -INF , !P4 ;  /* 0xff800000b1b17808 */ /* 0x000fe40006000000 */
[----:B------:R-:W-:-:S02]  /*73d0*/  FSEL R180, R180, -INF , !P6 ;  /* 0xff800000b4b47808 */ /* 0x000fc40007000000 */
[----:B------:R-:W-:Y:S01]  /*73e0*/  FSEL R181, R181, -INF , !P3 ;  /* 0xff800000b5b57808 */ /* 0x000fe20005800000 */
        /* <DEDUP_REMOVED lines=14> */
.L_x_5309:
[----:B------:R-:W-:-:S05]  /*74d0*/  IMAD.U32 R12, RZ, RZ, UR25 ;  /* 0x00000019ff0c7e24 */ /* 0x000fca000f8e00ff */
[----:B------:R-:W-:-:S13]  /*74e0*/  ISETP.NE.AND P3, PT, R12, 0x1, PT ;  /* 0x000000010c00780c */ /* 0x000fda0003f65270 */
[----:B------:R-:W1:Y:S02]  /*74f0*/  @P3 LDC.64 R8, c[0x0][0x9e8] ;  /* 0x00027a00ff083b82 */ /* 0x000e640000000a00 */
[----:B-1----:R-:W-:-:S05]  /*7500*/  @P3 IMAD.HI.U32 R8, R11, R8, RZ ;  /* 0x000000080b083227 */ /* 0x002fca00078e00ff */
[----:B------:R-:W-:-:S07]  /*7510*/  @P3 SHF.R.U32.HI R11, RZ, R9, R8 ;  /* 0x00000009ff0b3219 */ /* 0x000fce0000011608 */
.L_x_5310:
[----:B------:R-:W-:Y:S05]  /*7520*/  BSYNC B0 ;  /* 0x0000000000007941 */ /* 0x000fea0003800000 */
.L_x_5308:
[----:B------:R-:W-:-:S04]  /*7530*/  IMAD R11, R11, R12, -UR6 ;  /* 0x800000060b0b7e24 */ /* 0x000fc8000f8e020c */
[----:B------:R-:W-:-:S05]  /*7540*/  IMAD.IADD R11, R11, 0x1, -R2 ;  /* 0x000000010b0b7824 */ /* 0x000fca00078e0a02 */
[----:B------:R-:W-:Y:S02]  /*7550*/  VIMNMX R13, R13, R11, !PT ;  /* 0x0000000b0d0d7248 */ /* 0x000fe40007fe0100 */
[----:B------:R-:W-:-:S07]  /*7560*/  VIADDMNMX R14, R11, R12, R14, PT ;  /* 0x0000000c0b0e7246 */ /* 0x000fce000380010e */
.L_x_5307:
[----:B------:R-:W-:Y:S01]  /*7570*/  FMNMX.FTZ R8, R152, R5, !PT ;  /* 0x0000000598087209 */ /* 0x000fe20007810000 */
[----:B------:R-:W-:Y:S01]  /*7580*/  UMOV UR10, UR23 ;  /* 0x00000017000a7c82 */ /* 0x000fe20008000000 */
[----:B------:R-:W-:Y:S02]  /*7590*/  LOP3.LUT R18, R18, 0xffffdfff, RZ, 0xc0, !PT ;  /* 0xffffdfff12127812 */ /* 0x000fe400078ec0ff */
[----:B------:R-:W-:Y:S02]  /*75a0*/  FMNMX.FTZ R8, R153, R8, !PT ;  /* 0x0000000899087209 */ /* 0x000fe40007810000 */
[----:B------:R-:W-:Y:S02]  /*75b0*/  @P0 LOP3.LUT R18, R18, 0x2000, RZ, 0xfc, !PT ;  /* 0x0000200012120812 */ /* 0x000fe400078efcff */
[----:B------:R-:W-:Y:S02]  /*75c0*/  FMNMX.FTZ R8, R156, R8, !PT ;  /* 0x000000089c087209 */ /* 0x000fe40007810000 */
[----:B------:R-:W-:-:S02]  /*75d0*/  ISETP.GT.AND P0, PT, R13, 0x31, P2 ;  /* 0x000000310d00780c */ /* 0x000fc40001704270 */
[----:B------:R-:W-:Y:S02]  /*75e0*/  FMNMX.FTZ R8, R157, R8, !PT ;  /* 0x000000089d087209 */ /* 0x000fe40007810000 */
[----:B------:R-:W-:Y:S02]  /*75f0*/  LOP3.LUT R18, R18, 0xffffefff, RZ, 0xc0, !PT ;  /* 0xffffefff12127812 */ /* 0x000fe400078ec0ff */
[----:B------:R-:W-:Y:S02]  /*7600*/  FMNMX.FTZ R8, R160, R8, !PT ;  /* 0x00000008a0087209 */ /* 0x000fe40007810000 */
[----:B------:R-:W-:Y:S02]  /*7610*/  @P1 LOP3.LUT R18, R18, 0x1000, RZ, 0xfc, !PT ;  /* 0x0000100012121812 */ /* 0x000fe400078efcff */
[----:B------:R-:W-:Y:S02]  /*7620*/  FMNMX.FTZ R8, R161, R8, !PT ;  /* 0x00000008a1087209 */ /* 0x000fe40007810000 */
[----:B------:R-:W-:-:S02]  /*7630*/  LOP3.LUT R18, R18, 0xfffffffd, RZ, 0xc0, !PT ;  /* 0xfffffffd12127812 */ /* 0x000fc400078ec0ff */
[----:B------:R-:W-:Y:S02]  /*7640*/  FMNMX.FTZ R8, R164, R8, !PT ;  /* 0x00000008a4087209 */ /* 0x000fe40007810000 */
[----:B------:R-:W-:Y:S02]  /*7650*/  ISETP.GT.AND P3, PT, R13, 0x1, P2 ;  /* 0x000000010d00780c */ /* 0x000fe40001764270 */
[----:B------:R-:W-:Y:S02]  /*7660*/  FMNMX.FTZ R8, R165, R8, !PT ;  /* 0x00000008a5087209 */ /* 0x000fe40007810000 */
[C---:B------:R-:W-:Y:S02]  /*7670*/  ISETP.GT.AND P4, PT, R13.reuse, 0x8, P2 ;  /* 0x000000080d00780c */ /* 0x040fe40001784270 */
[----:B------:R-:W-:Y:S02]  /*7680*/  FMNMX.FTZ R8, R168, R8, !PT ;  /* 0x00000008a8087209 */ /* 0x000fe40007810000 */
[----:B------:R-:W-:-:S02]  /*7690*/  ISETP.GT.AND P5, PT, R13, 0x9, P2 ;  /* 0x000000090d00780c */ /* 0x000fc400017a4270 */
[----:B------:R-:W-:Y:S02]  /*76a0*/  FMNMX.FTZ R8, R169, R8, !PT ;  /* 0x00000008a9087209 */ /* 0x000fe40007810000 */
[----:B------:R-:W-:Y:S02]  /*76b0*/  @P0 LOP3.LUT R18, R18, 0x2, RZ, 0xfc, !PT ;  /* 0x0000000212120812 */ /* 0x000fe400078efcff */
[----:B------:R-:W-:Y:S02]  /*76c0*/  FMNMX.FTZ R8, R172, R8, !PT ;  /* 0x00000008ac087209 */ /* 0x000fe40007810000 */
[C---:B------:R-:W-:Y:S02]  /*76d0*/  ISETP.LT.OR P3, PT, R14.reuse, 0x2, P3 ;  /* 0x000000020e00780c */ /* 0x040fe40001f61670 */
[----:B------:R-:W-:Y:S02]  /*76e0*/  FMNMX.FTZ R8, R173, R8, !PT ;  /* 0x00000008ad087209 */ /* 0x000fe40007810000 */
[----:B------:R-:W-:-:S02]  /*76f0*/  ISETP.LT.OR P4, PT, R14, 0x9, P4 ;  /* 0x000000090e00780c */ /* 0x000fc40002781670 */
[----:B------:R-:W-:Y:S02]  /*7700*/  FMNMX.FTZ R8, R176, R8, !PT ;  /* 0x00000008b0087209 */ /* 0x000fe40007810000 */
[----:B------:R-:W-:Y:S02]  /*7710*/  ISETP.LT.OR P5, PT, R14, 0xa, P5 ;  /* 0x0000000a0e00780c */ /* 0x000fe40002fa1670 */
[----:B------:R-:W-:Y:S02]  /*7720*/  FMNMX.FTZ R8, R177, R8, !PT ;  /* 0x00000008b1087209 */ /* 0x000fe40007810000 */
[----:B------:R-:W-:Y:S02]  /*7730*/  ISETP.GT.AND P0, PT, R13, 0x38, P2 ;  /* 0x000000380d00780c */ /* 0x000fe40001704270 */
[----:B------:R-:W-:Y:S02]  /*7740*/  FMNMX.FTZ R8, R180, R8, !PT ;  /* 0x00000008b4087209 */ /* 0x000fe40007810000 */
[----:B------:R-:W-:-:S02]  /*7750*/  FSEL R155, R155, -INF , !P3 ;  /* 0xff8000009b9b7808 */ /* 0x000fc40005800000 */
[----:B------:R-:W-:Y:S02]  /*7760*/  FSEL R158, R158, -INF , !P4 ;  /* 0xff8000009e9e7808 */ /* 0x000fe40006000000 */
[----:B------:R-:W-:Y:S02]  /*7770*/  FSEL R159, R159, -INF , !P5 ;  /* 0xff8000009f9f7808 */ /* 0x000fe40006800000 */
[C---:B------:R-:W-:Y:S02]  /*7780*/  ISETP.GT.AND P6, PT, R13.reuse, 0x10, P2 ;  /* 0x000000100d00780c */ /* 0x040fe400017c4270 */
[C---:B------:R-:W-:Y:S02]  /*7790*/  ISETP.GT.AND P3, PT, R13.reuse, 0x11, P2 ;  /* 0x000000110d00780c */ /* 0x040fe40001764270 */
[C---:B------:R-:W-:Y:S02]  /*77a0*/  ISETP.GT.AND P4, PT, R13.reuse, 0x18, P2 ;  /* 0x000000180d00780c */ /* 0x040fe40001784270 */
[----:B------:R-:W-:-:S02]  /*77b0*/  ISETP.GT.AND P5, PT, R13, 0x19, P2 ;  /* 0x000000190d00780c */ /* 0x000fc400017a4270 */
[----:B------:R-:W-:Y:S02]  /*77c0*/  FMNMX.FTZ R8, R181, R8, !PT ;  /* 0x00000008b5087209 */ /* 0x000fe40007810000 */
[C---:B------:R-:W-:Y:S02]  /*77d0*/  ISETP.LT.OR P6, PT, R14.reuse, 0x11, P6 ;  /* 0x000000110e00780c */ /* 0x040fe400037c1670 */
[C---:B------:R-:W-:Y:S01]  /*77e0*/  ISETP.LT.OR P3, PT, R14.reuse, 0x12, P3 ;  /* 0x000000120e00780c */ /* 0x040fe20001f61670 */
[----:B------:R-:W1:Y:S01]  /*77f0*/  SHFL.BFLY PT, R9, R8, 0x2, 0x1f ;  /* 0x0c401f0008097f89 */ /* 0x000e6200000e0000 */
[C---:B------:R-:W-:Y:S02]  /*7800*/  ISETP.LT.OR P4, PT, R14.reuse, 0x19, P4 ;  /* 0x000000190e00780c */ /* 0x040fe40002781670 */
[----:B------:R-:W-:Y:S02]  /*7810*/  ISETP.LT.OR P5, PT, R14, 0x1a, P5 ;  /* 0x0000001a0e00780c */ /* 0x000fe40002fa1670 */
[----:B------:R-:W-:-:S02]  /*7820*/  LOP3.LUT R18, R18, 0xfffffff7, RZ, 0xc0, !PT ;  /* 0xfffffff712127812 */ /* 0x000fc400078ec0ff */
[----:B------:R-:W-:Y:S02]  /*7830*/  FSEL R162, R162, -INF , !P6 ;  /* 0xff800000a2a27808 */ /* 0x000fe40007000000 */
[----:B------:R-:W-:Y:S02]  /*7840*/  FSEL R163, R163, -INF , !P3 ;  /* 0xff800000a3a37808 */ /* 0x000fe40005800000 */
[----:B------:R-:W-:Y:S02]  /*7850*/  FSEL R166, R166, -INF , !P4 ;  /* 0xff800000a6a67808 */ /* 0x000fe40006000000 */
[----:B------:R-:W-:Y:S02]  /*7860*/  FSEL R167, R167, -INF , !P5 ;  /* 0xff800000a7a77808 */ /* 0x000fe40006800000 */
[----:B------:R-:W-:Y:S02]  /*7870*/  @P0 LOP3.LUT R18, R18, 0x8, RZ, 0xfc, !PT ;  /* 0x0000000812120812 */ /* 0x000fe400078efcff */
[----:B------:R-:W-:-:S02]  /*7880*/  ISETP.GT.AND P1, PT, R13, 0x20, P2 ;  /* 0x000000200d00780c */ /* 0x000fc40001724270 */
[C---:B------:R-:W-:Y:S02]  /*7890*/  ISETP.GT.AND P3, PT, R13.reuse, 0x21, P2 ;  /* 0x000000210d00780c */ /* 0x040fe40001764270 */
[C---:B------:R-:W-:Y:S02]  /*78a0*/  ISETP.GT.AND P4, PT, R13.reuse, 0x28, P2 ;  /* 0x000000280d00780c */ /* 0x040fe40001784270 */
[C---:B------:R-:W-:Y:S02]  /*78b0*/  ISETP.GT.AND P5, PT, R13.reuse, 0x29, P2 ;  /* 0x000000290d00780c */ /* 0x040fe400017a4270 */
[C---:B------:R-:W-:Y:S02]  /*78c0*/  ISETP.GT.AND P6, PT, R13.reuse, 0x30, P2 ;  /* 0x000000300d00780c */ /* 0x040fe400017c4270 */
[C---:B------:R-:W-:Y:S02]  /*78d0*/  ISETP.GT.AND P0, PT, R13.reuse, RZ, P2 ;  /* 0x000000ff0d00720c */ /* 0x040fe40001704270 */
[----:B------:R-:W-:-:S02]  /*78e0*/  ISETP.GT.AND P2, PT, R13, 0x39, P2 ;  /* 0x000000390d00780c */ /* 0x000fc40001744270 */
[----:B------:R-:W-:Y:S02]  /*78f0*/  LOP3.LUT R18, R18, 0xffffffdf, RZ, 0xc0, !PT ;  /* 0xffffffdf12127812 */ /* 0x000fe400078ec0ff */
[----:B------:R-:W-:Y:S02]  /*7900*/  ISETP.LT.OR P1, PT, R14, 0x21, P1 ;  /* 0x000000210e00780c */ /* 0x000fe40000f21670 */
[----:B-1----:R-:W-:Y:S02]  /*7910*/  FMNMX.FTZ R8, R8, R9, !PT ;  /* 0x0000000908087209 */ /* 0x002fe40007810000 */
[C---:B------:R-:W-:Y:S02]  /*7920*/  ISETP.LT.OR P0, PT, R14.reuse, 0x1, P0 ;  /* 0x000000010e00780c */ /* 0x040fe40000701670 */
[----:B------:R-:W-:Y:S01]  /*7930*/  ISETP.LT.OR P6, PT, R14, 0x31, P6 ;  /* 0x000000310e00780c */ /* 0x000fe200037c1670 */
[----:B------:R-:W1:Y:S01]  /*7940*/  SHFL.BFLY PT, R9, R8, 0x1, 0x1f ;  /* 0x0c201f0008097f89 */ /* 0x000e6200000e0000 */
[----:B------:R-:W-:-:S02]  /*7950*/  FSEL R154, R154, -INF , !P0 ;  /* 0xff8000009a9a7808 */ /* 0x000fc40004000000 */
[----:B------:R-:W-:-:S04]  /*7960*/  @P2 LOP3.LUT R18, R18, 0x20, RZ, 0xfc, !PT ;  /* 0x0000002012122812 */ /* 0x000fc800078efcff */
[C---:B------:R-:W-:Y:S02]  /*7970*/  LOP3.LUT P2, RZ, R18.reuse, 0x8, RZ, 0xc0, !PT ;  /* 0x0000000812ff7812 */ /* 0x040fe4000784c0ff */
[----:B------:R-:W-:Y:S02]  /*7980*/  LOP3.LUT R18, R18, 0xfffffeff, RZ, 0xc0, !PT ;  /* 0xfffffeff12127812 */ /* 0x000fe400078ec0ff */
[----:B------:R-:W-:Y:S02]  /*7990*/  ISETP.LT.OR P2, PT, R14, 0x39, P2 ;  /* 0x000000390e00780c */ /* 0x000fe40001741670 */
[----:B------:R-:W-:Y:S02]  /*79a0*/  @P1 LOP3.LUT R18, R18, 0x100, RZ, 0xfc, !PT ;  /* 0x0000010012121812 */ /* 0x000fe400078efcff */
[----:B------:R-:W-:Y:S02]  /*79b0*/  ISETP.LT.OR P1, PT, R14, 0x22, P3 ;  /* 0x000000220e00780c */ /* 0x000fe40001f21670 */
[----:B------:R-:W-:-:S02]  /*79c0*/  LOP3.LUT P3, RZ, R18, 0x2, RZ, 0xc0, !PT ;  /* 0x0000000212ff7812 */ /* 0x000fc4000786c0ff */
[----:B------:R-:W-:Y:S02]  /*79d0*/  LOP3.LUT R18, R18, 0xffffffbf, RZ, 0xc0, !PT ;  /* 0xffffffbf12127812 */ /* 0x000fe400078ec0ff */
[----:B------:R-:W-:Y:S02]  /*79e0*/  ISETP.LT.OR P3, PT, R14, 0x32, P3 ;  /* 0x000000320e00780c */ /* 0x000fe40001f61670 */
[----:B------:R-:W-:Y:S02]  /*79f0*/  FSEL R182, R182, -INF , !P2 ;  /* 0xff800000b6b67808 */ /* 0x000fe40005000000 */
[----:B-1----:R-:W-:Y:S02]  /*7a00*/  FMNMX.FTZ R8, R8, R9, !PT ;  /* 0x0000000908087209 */ /* 0x002fe40007810000 */
[----:B------:R-:W-:Y:S02]  /*7a10*/  FSEL R179, R179, -INF , !P3 ;  /* 0xff800000b3b37808 */ /* 0x000fe40005800000 */
[----:B------:R-:W-:-:S02]  /*7a20*/  @P1 LOP3.LUT R18, R18, 0x40, RZ, 0xfc, !PT ;  /* 0x0000004012121812 */ /* 0x000fc400078efcff */
[----:B------:R-:W-:Y:S02]  /*7a30*/  ISETP.LT.OR P1, PT, R14, 0x29, P4 ;  /* 0x000000290e00780c */ /* 0x000fe40002721670 */
[C---:B------:R-:W-:Y:S02]  /*7a40*/  LOP3.LUT P4, RZ, R18.reuse, 0x20, RZ, 0xc0, !PT ;  /* 0x0000002012ff7812 */ /* 0x040fe4000788c0ff */
[----:B------:R-:W-:Y:S02]  /*7a50*/  LOP3.LUT R18, R18, 0xffffffef, RZ, 0xc0, !PT ;  /* 0xffffffef12127812 */ /* 0x000fe400078ec0ff */
[----:B------:R-:W-:Y:S02]  /*7a60*/  ISETP.LT.OR P4, PT, R14, 0x3a, P4 ;  /* 0x0000003a0e00780c */ /* 0x000fe40002781670 */
[----:B------:R-:W-:Y:S02]  /*7a70*/  ISETP.NE.AND P2, PT, R17, RZ, PT ;  /* 0x000000ff1100720c */ /* 0x000fe40003f45270 */
[----:B------:R-:W-:-:S03]  /*7a80*/  FSEL R183, R183, -INF , !P4 ;  /* 0xff800000b7b77808 */ /* 0x000fc60006000000 */
[----:B------:R-:W-:Y:S02]  /*7a90*/  @P1 LOP3.LUT R18, R18, 0x10, RZ, 0xfc, !PT ;  /* 0x0000001012121812 */ /* 0x000fe400078efcff */
[----:B------:R-:W-:Y:S02]  /*7aa0*/  ISETP.LT.OR P1, PT, R14, 0x2a, P5 ;  /* 0x0000002a0e00780c */ /* 0x000fe40002f21670 */
[----:B------:R-:W-:Y:S02]  /*7ab0*/  FSETP.NEU.FTZ.AND P5, PT, R8, -INF , PT ;  /* 0xff8000000800780b */ /* 0x000fe40003fbd000 */
[----:B------:R-:W-:Y:S02]  /*7ac0*/  LOP3.LUT R18, R18, 0xffffbfff, RZ, 0xc0, !PT ;  /* 0xffffbfff12127812 */ /* 0x000fe400078ec0ff */
[----:B------:R-:W-:-:S05]  /*7ad0*/  FSEL R9, R8, RZ, P5 ;  /* 0x000000ff08097208 */ /* 0x000fca0002800000 */
[----:B------:R-:W-:Y:S01]  /*7ae0*/  FADD.FTZ R5, -R9, R5 ;  /* 0x0000000509057221 */ /* 0x000fe20000010100 */
[----:B------:R-:W-:Y:S01]  /*7af0*/  FMUL.FTZ R9, R8, UR10 ;  /* 0x0000000a08097c20 */ /* 0x000fe20008410000 */
[----:B------:R-:W-:Y:S02]  /*7b00*/  @P1 LOP3.LUT R18, R18, 0x4000, RZ, 0xfc, !PT ;  /* 0x0000400012121812 */ /* 0x000fe400078efcff */
[----:B------:R-:W-:Y:S02]  /*7b10*/  FMUL.FTZ R5, R5, UR10 ;  /* 0x0000000a05057c20 */ /* 0x000fe40008410000 */
[----:B------:R-:W-:Y:S02]  /*7b20*/  FSEL R9, R9, RZ, P5 ;  /* 0x000000ff09097208 */ /* 0x000fe40002800000 */
[----:B------:R-:W-:-:S03]  /*7b30*/  LOP3.LUT R18, R18, 0xffff7fff, RZ, 0xc0, !PT ;  /* 0xffff7fff12127812 */ /* 0x000fc600078ec0ff */
        /* <DEDUP_REMOVED lines=16> */
[----:B------:R-:W-:Y:S01]  /*7c40*/  FMNMX.FTZ R9, R154, R6, !PT ;  /* 0x000000069a097209 */ /* 0x000fe20007810000 */
[----:B------:R-:W-:Y:S01]  /*7c50*/  MUFU.EX2 R152, R152 ;  /* 0x0000009800987308 */ /* 0x000fe20000000800 */
[----:B------:R-:W-:-:S02]  /*7c60*/  @P6 LOP3.LUT R18, R18, 0x8000, RZ, 0xfc, !PT ;  /* 0x0000800012126812 */ /* 0x000fc400078efcff */
[----:B------:R-:W-:Y:S02]  /*7c70*/  FMNMX.FTZ R9, R155, R9, !PT ;  /* 0x000000099b097209 */ /* 0x000fe40007810000 */
[----:B------:R-:W-:Y:S02]  /*7c80*/  LOP3.LUT P6, RZ, R18, 0x100, RZ, 0xc0, !PT ;  /* 0x0000010012ff7812 */ /* 0x000fe400078cc0ff */
[----:B------:R-:W-:Y:S01]  /*7c90*/  FMNMX.FTZ R9, R158, R9, !PT ;  /* 0x000000099e097209 */ /* 0x000fe20007810000 */
[----:B------:R-:W-:Y:S01]  /*7ca0*/  MUFU.EX2 R153, R153 ;  /* 0x0000009900997308 */ /* 0x000fe20000000800 */
[----:B------:R-:W-:Y:S02]  /*7cb0*/  LOP3.LUT P1, RZ, R18, 0x40, RZ, 0xc0, !PT ;  /* 0x0000004012ff7812 */ /* 0x000fe4000782c0ff */
[----:B------:R-:W-:Y:S02]  /*7cc0*/  FMNMX.FTZ R9, R159, R9, !PT ;  /* 0x000000099f097209 */ /* 0x000fe40007810000 */
[----:B------:R-:W-:-:S02]  /*7cd0*/  FSEL R170, R170, -INF , !P6 ;  /* 0xff800000aaaa7808 */ /* 0x000fc40007000000 */
[----:B------:R-:W-:Y:S01]  /*7ce0*/  FMNMX.FTZ R9, R162, R9, !PT ;  /* 0x00000009a2097209 */ /* 0x000fe20007810000 */
[----:B------:R-:W-:Y:S01]  /*7cf0*/  MUFU.EX2 R156, R156 ;  /* 0x0000009c009c7308 */ /* 0x000fe20000000800 */
[----:B------:R-:W-:Y:S02]  /*7d00*/  LOP3.LUT P5, RZ, R18, 0x10, RZ, 0xc0, !PT ;  /* 0x0000001012ff7812 */ /* 0x000fe400078ac0ff */
[----:B------:R-:W-:Y:S02]  /*7d10*/  FMNMX.FTZ R9, R163, R9, !PT ;  /* 0x00000009a3097209 */ /* 0x000fe40007810000 */
[----:B------:R-:W-:Y:S02]  /*7d20*/  FSEL R171, R171, -INF , !P1 ;  /* 0xff800000abab7808 */ /* 0x000fe40004800000 */
[----:B------:R-:W-:Y:S01]  /*7d30*/  FMNMX.FTZ R9, R166, R9, !PT ;  /* 0x00000009a6097209 */ /* 0x000fe20007810000 */
[----:B------:R-:W1:Y:S01]  /*7d40*/  MUFU.EX2 R157, R157 ;  /* 0x0000009d009d7308 */ /* 0x000e620000000800 */
[----:B------:R-:W-:-:S02]  /*7d50*/  LOP3.LUT P1, RZ, R18, 0x4000, RZ, 0xc0, !PT ;  /* 0x0000400012ff7812 */ /* 0x000fc4000782c0ff */
[----:B------:R-:W-:Y:S02]  /*7d60*/  FMNMX.FTZ R9, R167, R9, !PT ;  /* 0x00000009a7097209 */ /* 0x000fe40007810000 */
[----:B------:R-:W-:Y:S02]  /*7d70*/  FSEL R174, R174, -INF , !P5 ;  /* 0xff800000aeae7808 */ /* 0x000fe40006800000 */
[----:B------:R-:W-:Y:S01]  /*7d80*/  FMNMX.FTZ R9, R170, R9, !PT ;  /* 0x00000009aa097209 */ /* 0x000fe20007810000 */
[----:B------:R-:W-:Y:S01]  /*7d90*/  MUFU.EX2 R160, R160 ;  /* 0x000000a000a07308 */ /* 0x000fe20000000800 */
[----:B------:R-:W-:Y:S02]  /*7da0*/  LOP3.LUT P6, RZ, R18, 0x8000, RZ, 0xc0, !PT ;  /* 0x0000800012ff7812 */ /* 0x000fe400078cc0ff */
[----:B------:R-:W-:Y:S02]  /*7db0*/  FMNMX.FTZ R9, R171, R9, !PT ;  /* 0x00000009ab097209 */ /* 0x000fe40007810000 */
[----:B------:R-:W-:-:S02]  /*7dc0*/  FSEL R175, R175, -INF , !P1 ;  /* 0xff800000afaf7808 */ /* 0x000fc40004800000 */
[----:B------:R-:W-:Y:S01]  /*7dd0*/  FMNMX.FTZ R9, R174, R9, !PT ;  /* 0x00000009ae097209 */ /* 0x000fe20007810000 */
[----:B------:R-:W-:Y:S01]  /*7de0*/  MUFU.EX2 R161, R161 ;  /* 0x000000a100a17308 */ /* 0x000fe20000000800 */
[----:B------:R-:W-:Y:S02]  /*7df0*/  FSEL R178, R178, -INF , !P6 ;  /* 0xff800000b2b27808 */ /* 0x000fe40007000000 */
[----:B------:R-:W-:Y:S02]  /*7e00*/  FMNMX.FTZ R9, R175, R9, !PT ;  /* 0x00000009af097209 */ /* 0x000fe40007810000 */
[----:B------:R-:W-:Y:S02]  /*7e10*/  LOP3.LUT P0, RZ, R18, 0x2000, RZ, 0xc0, !PT ;  /* 0x0000200012ff7812 */ /* 0x000fe4000780c0ff */
[----:B------:R-:W-:Y:S01]  /*7e20*/  FMNMX.FTZ R9, R178, R9, !PT ;  /* 0x00000009b2097209 */ /* 0x000fe20007810000 */
[----:B------:R-:W-:Y:S01]  /*7e30*/  MUFU.EX2 R164, R164 ;  /* 0x000000a400a47308 */ /* 0x000fe20000000800 */
[----:B------:R-:W-:-:S02]  /*7e40*/  LOP3.LUT P1, RZ, R18, 0x1000, RZ, 0xc0, !PT ;  /* 0x0000100012ff7812 */ /* 0x000fc4000782c0ff */
[----:B------:R-:W-:-:S04]  /*7e50*/  FMNMX.FTZ R9, R179, R9, !PT ;  /* 0x00000009b3097209 */ /* 0x000fc80007810000 */
[----:B------:R-:W-:Y:S01]  /*7e60*/  FMNMX.FTZ R9, R182, R9, !PT ;  /* 0x00000009b6097209 */ /* 0x000fe20007810000 */
[----:B------:R-:W-:Y:S03]  /*7e70*/  MUFU.EX2 R165, R165 ;  /* 0x000000a500a57308 */ /* 0x000fe60000000800 */
[----:B------:R-:W-:-:S05]  /*7e80*/  FMNMX.FTZ R9, R183, R9, !PT ;  /* 0x00000009b7097209 */ /* 0x000fca0007810000 */
[----:B------:R-:W2:Y:S01]  /*7e90*/  SHFL.BFLY PT, R11, R9, 0x2, 0x1f ;  /* 0x0c401f00090b7f89 */ /* 0x000ea200000e0000 */
[----:B------:R-:W-:Y:S08]  /*7ea0*/  MUFU.EX2 R168, R168 ;  /* 0x000000a800a87308 */ /* 0x000ff00000000800 */
[----:B------:R-:W-:Y:S08]  /*7eb0*/  MUFU.EX2 R169, R169 ;  /* 0x000000a900a97308 */ /* 0x000ff00000000800 */
[----:B------:R-:W-:Y:S01]  /*7ec0*/  MUFU.EX2 R173, R173 ;  /* 0x000000ad00ad7308 */ /* 0x000fe20000000800 */
[----:B--2---:R-:W-:-:S07]  /*7ed0*/  FMNMX.FTZ R9, R9, R11, !PT ;  /* 0x0000000b09097209 */ /* 0x004fce0007810000 */
[----:B------:R-:W-:Y:S01]  /*7ee0*/  MUFU.EX2 R176, R176 ;  /* 0x000000b000b07308 */ /* 0x000fe20000000800 */
[----:B------:R-:W2:Y:S07]  /*7ef0*/  SHFL.BFLY PT, R11, R9, 0x1, 0x1f ;  /* 0x0c201f00090b7f89 */ /* 0x000eae00000e0000 */
[----:B------:R-:W-:Y:S08]  /*7f00*/  MUFU.EX2 R177, R177 ;  /* 0x000000b100b17308 */ /* 0x000ff00000000800 */
[----:B------:R-:W-:Y:S01]  /*7f10*/  MUFU.EX2 R181, R181 ;  /* 0x000000b500b57308 */ /* 0x000fe20000000800 */
[----:B--2---:R-:W-:-:S04]  /*7f20*/  FMNMX.FTZ R9, R9, R11, !PT ;  /* 0x0000000b09097209 */ /* 0x004fc80007810000 */
[C---:B------:R-:W-:Y:S01]  /*7f30*/  FSETP.NEU.FTZ.AND P3, PT, R9.reuse, -INF , PT ;  /* 0xff8000000900780b */ /* 0x040fe20003f7d000 */
[----:B------:R-:W-:-:S03]  /*7f40*/  FMUL.FTZ R15, R9, UR10 ;  /* 0x0000000a090f7c20 */ /* 0x000fc60008410000 */
[----:B------:R-:W-:Y:S02]  /*7f50*/  FSEL R11, R9, RZ, P3 ;  /* 0x000000ff090b7208 */ /* 0x000fe40001800000 */
[----:B------:R-:W-:-:S03]  /*7f60*/  FSEL R15, R15, RZ, P3 ;  /* 0x000000ff0f0f7208 */ /* 0x000fc60001800000 */
[----:B------:R-:W-:Y:S02]  /*7f70*/  FADD.FTZ R11, -R11, R6 ;  /* 0x000000060b0b7221 */ /* 0x000fe40000010100 */
[----:B------:R2:W3:Y:S01]  /*7f80*/  MUFU.EX2 R6, R5 ;  /* 0x0000000500067308 */ /* 0x0004e20000000800 */
[--C-:B------:R-:W-:Y:S01]  /*7f90*/  FFMA.FTZ R12, R154, UR10, -R15.reuse ;  /* 0x0000000a9a0c7c23 */ /* 0x100fe2000801080f */
[--C-:B------:R-:W-:Y:S01]  /*7fa0*/  FFMA.FTZ R155, R155, UR10, -R15.reuse ;  /* 0x0000000a9b9b7c23 */ /* 0x100fe2000801080f */
[--C-:B------:R-:W-:Y:S01]  /*7fb0*/  FFMA.FTZ R159, R159, UR10, -R15.reuse ;  /* 0x0000000a9f9f7c23 */ /* 0x100fe2000801080f */
[--C-:B------:R-:W-:Y:S01]  /*7fc0*/  FFMA.FTZ R13, R162, UR10, -R15.reuse ;  /* 0x0000000aa20d7c23 */ /* 0x100fe2000801080f */
[--C-:B------:R-:W-:Y:S01]  /*7fd0*/  FFMA.FTZ R163, R163, UR10, -R15.reuse ;  /* 0x0000000aa3a37c23 */ /* 0x100fe2000801080f */
[----:B------:R-:W-:Y:S01]  /*7fe0*/  FFMA.FTZ R14, R166, UR10, -R15 ;  /* 0x0000000aa60e7c23 */ /* 0x000fe2000801080f */
[----:B-1----:R-:W-:Y:S01]  /*7ff0*/  F2FP.BF16.F32.PACK_AB R154, R157, R156 ;  /* 0x0000009c9d9a723e */ /* 0x002fe200000010ff */
[----:B------:R-:W-:Y:S01]  /*8000*/  MUFU.EX2 R12, R12 ;  /* 0x0000000c000c7308 */ /* 0x000fe20000000800 */
[----:B--2---:R-:W-:Y:S01]  /*8010*/  FMUL.FTZ R5, R11, UR10 ;  /* 0x0000000a0b057c20 */ /* 0x004fe20008410000 */
[----:B------:R-:W-:-:S02]  /*8020*/  IMAD.U32 R11, RZ, RZ, UR37 ;  /* 0x00000025ff0b7e24 */ /* 0x000fc4000f8e00ff */
[--C-:B------:R-:W-:Y:S01]  /*8030*/  FFMA.FTZ R167, R167, UR10, -R15.reuse ;  /* 0x0000000aa7a77c23 */ /* 0x100fe2000801080f */
[--C-:B------:R-:W-:Y:S01]  /*8040*/  FFMA.FTZ R170, R170, UR10, -R15.reuse ;  /* 0x0000000aaaaa7c23 */ /* 0x100fe2000801080f */
[--C-:B------:R-:W-:Y:S01]  /*8050*/  FFMA.FTZ R171, R171, UR10, -R15.reuse ;  /* 0x0000000aabab7c23 */ /* 0x100fe2000801080f */
[----:B------:R-:W-:Y:S02]  /*8060*/  @!P2 IMAD R11, R11, 0x40, R16 ;  /* 0x000000400b0ba824 */ /* 0x000fe400078e0210 */
[--C-:B------:R-:W-:Y:S01]  /*8070*/  FFMA.FTZ R174, R174, UR10, -R15.reuse ;  /* 0x0000000aaeae7c23 */ /* 0x100fe2000801080f */
[----:B------:R-:W1:Y:S01]  /*8080*/  MUFU.EX2 R5, R5 ;  /* 0x0000000500057308 */ /* 0x000e620000000800 */
[----:B---3--:R-:W-:Y:S01]  /*8090*/  FFMA.FTZ R4, R6, R4, R152 ;  /* 0x0000000406047223 */ /* 0x008fe20000010098 */
[----:B------:R-:W-:Y:S01]  /*80a0*/  F2FP.BF16.F32.PACK_AB R152, R153, R152 ;  /* 0x000000989998723e */ /* 0x000fe200000010ff */
[--C-:B------:R-:W-:Y:S01]  /*80b0*/  FFMA.FTZ R175, R175, UR10, -R15.reuse ;  /* 0x0000000aafaf7c23 */ /* 0x100fe2000801080f */
[----:B------:R-:W-:Y:S01]  /*80c0*/  @!P2 LEA R11, R11, UR46, 0x2 ;  /* 0x0000002e0b0bac11 */ /* 0x000fe2000f8e10ff */
[----:B------:R-:W-:Y:S01]  /*80d0*/  FADD.FTZ R4, R153, R4 ;  /* 0x0000000499047221 */ /* 0x000fe20000010000 */
[--C-:B------:R-:W-:Y:S01]  /*80e0*/  FFMA.FTZ R178, R178, UR10, -R15.reuse ;  /* 0x0000000ab2b27c23 */ /* 0x100fe2000801080f */
[--C-:B------:R-:W-:Y:S01]  /*80f0*/  FFMA.FTZ R179, R179, UR10, -R15.reuse ;  /* 0x0000000ab3b37c23 */ /* 0x100fe2000801080f */
[----:B------:R-:W2:Y:S01]  /*8100*/  MUFU.EX2 R153, R155 ;  /* 0x0000009b00997308 */ /* 0x000ea20000000800 */
[----:B------:R-:W-:Y:S01]  /*8110*/  @!P2 STS [R11+0x28800], R6 ;  /* 0x028800060b00a388 */ /* 0x000fe20000000800 */
[----:B------:R-:W-:Y:S01]  /*8120*/  FADD.FTZ R4, R156, R4 ;  /* 0x000000049c047221 */ /* 0x000fe20000010000 */
[----:B------:R-:W-:Y:S01]  /*8130*/  F2FP.BF16.F32.PACK_AB R156, R161, R160 ;  /* 0x000000a0a19c723e */ /* 0x000fe200000010ff */
[----:B------:R-:W-:Y:S01]  /*8140*/  FFMA.FTZ R182, R182, UR10, -R15 ;  /* 0x0000000ab6b67c23 */ /* 0x000fe2000801080f */
[-C--:B------:R-:W-:Y:S01]  /*8150*/  FMUL.FTZ R24, R24, R6.reuse ;  /* 0x0000000618187220 */ /* 0x080fe20000410000 */
[----:B------:R-:W-:Y:S01]  /*8160*/  FADD.FTZ R4, R157, R4 ;  /* 0x000000049d047221 */ /* 0x000fe20000010000 */
[-C--:B------:R-:W-:Y:S01]  /*8170*/  FMUL.FTZ R25, R25, R6.reuse ;  /* 0x0000000619197220 */ /* 0x080fe20000410000 */
[----:B------:R-:W-:Y:S01]  /*8180*/  MUFU.EX2 R155, R159 ;  /* 0x0000009f009b7308 */ /* 0x000fe20000000800 */
[----:B-1----:R1:W-:Y:S01]  /*8190*/  @!P2 STS [R11+0x28820], R5 ;  /* 0x028820050b00a388 */ /* 0x0023e20000000800 */
[----:B------:R-:W-:Y:S01]  /*81a0*/  FFMA.FTZ R3, R5, R3, R12 ;  /* 0x0000000305037223 */ /* 0x000fe2000001000c */
[----:B------:R-:W-:Y:S01]  /*81b0*/  FADD.FTZ R4, R160, R4 ;  /* 0x00000004a0047221 */ /* 0x000fe20000010000 */
[-C--:B------:R-:W-:Y:S01]  /*81c0*/  FMUL.FTZ R28, R28, R6.reuse ;  /* 0x000000061c1c7220 */ /* 0x080fe20000410000 */
[-C--:B------:R-:W-:Y:S01]  /*81d0*/  FMUL.FTZ R29, R29, R6.reuse ;  /* 0x000000061d1d7220 */ /* 0x080fe20000410000 */
[-C--:B------:R-:W-:Y:S01]  /*81e0*/  FMUL.FTZ R32, R32, R6.reuse ;  /* 0x0000000620207220 */ /* 0x080fe20000410000 */
[----:B------:R-:W-:Y:S01]  /*81f0*/  FADD.FTZ R4, R161, R4 ;  /* 0x00000004a1047221 */ /* 0x000fe20000010000 */
[----:B------:R-:W-:Y:S01]  /*8200*/  MUFU.EX2 R13, R13 ;  /* 0x0000000d000d7308 */ /* 0x000fe20000000800 */
[----:B--2---:R-:W-:Y:S01]  /*8210*/  FADD.FTZ R3, R153, R3 ;  /* 0x0000000399037221 */ /* 0x004fe20000010000 */
[----:B------:R-:W-:Y:S01]  /*8220*/  FMUL.FTZ R33, R33, R6 ;  /* 0x0000000621217220 */ /* 0x000fe20000410000 */
[--C-:B-1----:R-:W-:Y:S01]  /*8230*/  FFMA.FTZ R11, R158, UR10, -R15.reuse ;  /* 0x0000000a9e0b7c23 */ /* 0x102fe2000801080f */
[----:B------:R-:W-:Y:S01]  /*8240*/  FADD.FTZ R4, R164, R4 ;  /* 0x00000004a4047221 */ /* 0x000fe20000010000 */
[----:B------:R-:W-:Y:S01]  /*8250*/  F2FP.BF16.F32.PACK_AB R158, R165, R164 ;  /* 0x000000a4a59e723e */ /* 0x000fe200000010ff */
[----:B------:R-:W-:Y:S01]  /*8260*/  FFMA.FTZ R15, R183, UR10, -R15 ;  /* 0x0000000ab70f7c23 */ /* 0x000fe2000801080f */
        /* <DEDUP_REMOVED lines=9> */
[----:B------:R-:W1:Y:S01]  /*8300*/  MUFU.EX2 R11, R11 ;  /* 0x0000000b000b7308 */ /* 0x000e620000000800 */
[----:B------:R-:W-:Y:S01]  /*8310*/  FADD.FTZ R4, R169, R4 ;  /* 0x00000004a9047221 */ /* 0x000fe20000010000 */
[-C--:B------:R-:W-:Y:S01]  /*8320*/  FMUL.FTZ R48, R48, R6.reuse ;  /* 0x0000000630307220 */ /* 0x080fe20000410000 */
        /* <DEDUP_REMOVED lines=26> */
[----:B------:R-:W-:Y:S01]  /*84d0*/  FADD.FTZ R3, R157, R3 ;  /* 0x000000039d037221 */ /* 0x000fe20000010000 */
[-C--:B------:R-:W-:Y:S01]  /*84e0*/  FMUL.FTZ R89, R89, R6.reuse ;  /* 0x0000000659597220 */ /* 0x080fe20000410000 */
[-C--:B------:R-:W-:Y:S01]  /*84f0*/  FMUL.FTZ R92, R92, R6.reuse ;  /* 0x000000065c5c7220 */ /* 0x080fe20000410000 */
[----:B------:R-:W4:Y:S01]  /*8500*/  MUFU.EX2 R171, R171 ;  /* 0x000000ab00ab7308 */ /* 0x000f220000000800 */
[----:B--2---:R-:W-:Y:S01]  /*8510*/  FADD.FTZ R3, R14, R3 ;  /* 0x000000030e037221 */ /* 0x004fe20000010000 */
[-C--:B------:R-:W-:Y:S01]  /*8520*/  FMUL.FTZ R93, R93, R6.reuse ;  /* 0x000000065d5d7220 */ /* 0x080fe20000410000 */
[-C--:B------:R-:W-:Y:S01]  /*8530*/  FMUL.FTZ R96, R96, R6.reuse ;  /* 0x0000000660607220 */ /* 0x080fe20000410000 */
[-C--:B------:R-:W-:Y:S01]  /*8540*/  FMUL.FTZ R97, R97, R6.reuse ;  /* 0x0000000661617220 */ /* 0x080fe20000410000 */
[----:B---3--:R-:W-:Y:S01]  /*8550*/  FADD.FTZ R3, R159, R3 ;  /* 0x000000039f037221 */ /* 0x008fe20000010000 */
        /* <DEDUP_REMOVED lines=11> */
[----:B----4-:R-:W-:Y:S01]  /*8610*/  FADD.FTZ R3, R171, R3 ;  /* 0x00000003ab037221 */ /* 0x010fe20000010000 */
        /* <DEDUP_REMOVED lines=13> */
[-C--:B------:R-:W-:Y:S01]  /*86f0*/  FMUL.FTZ R136, R136, R6.reuse ;  /* 0x0000000688887220 */ /* 0x080fe20000410000 */
[----:B------:R-:W2:Y:S01]  /*8700*/  MUFU.EX2 R165, R178 ;  /* 0x000000b200a57308 */ /* 0x000ea20000000800 */
[----:B-1----:R-:W-:Y:S01]  /*8710*/  FADD.FTZ R3, R163, R3 ;  /* 0x00000003a3037221 */ /* 0x002fe20000010000 */
[----:B------:R-:W-:Y:S01]  /*8720*/  FADD.FTZ R4, R176, R4 ;  /* 0x00000004b0047221 */ /* 0x000fe20000010000 */
        /* <DEDUP_REMOVED lines=8> */
[----:B------:R-:W-:Y:S01]  /*87b0*/  FMUL.FTZ R149, R149, R6 ;  /* 0x0000000695957220 */ /* 0x000fe20000410000 */
[----:B------:R-:W-:Y:S01]  /*87c0*/  FADD.FTZ R4, R177, R4 ;  /* 0x00000004b1047221 */ /* 0x000fe20000010000 */
[----:B------:R-:W-:Y:S01]  /*87d0*/  F2FP.BF16.F32.PACK_AB R153, R153, R12 ;  /* 0x0000000c9999723e */ /* 0x000fe200000010ff */
[----:B------:R-:W-:Y:S01]  /*87e0*/  FMUL.FTZ R26, R26, R5 ;  /* 0x000000051a1a7220 */ /* 0x000fe20000410000 */
[----:B------:R-:W-:Y:S01]  /*87f0*/  F2FP.BF16.F32.PACK_AB R155, R155, R11 ;  /* 0x0000000b9b9b723e */ /* 0x000fe200000010ff */
[----:B------:R-:W-:Y:S01]  /*8800*/  BAR.SYNC.DEFER_BLOCKING 0xf, 0x100 ;  /* 0x03c4000000007b1d */ /* 0x000fe20000010000 */
[----:B--2---:R-:W-:Y:S01]  /*8810*/  FADD.FTZ R3, R165, R3 ;  /* 0x00000003a5037221 */ /* 0x004fe20000010000 */
[----:B------:R-:W-:Y:S01]  /*8820*/  F2FP.BF16.F32.PACK_AB R157, R157, R13 ;  /* 0x0000000d9d9d723e */ /* 0x000fe200000010ff */
[-C--:B------:R-:W-:Y:S01]  /*8830*/  FMUL.FTZ R27, R27, R5.reuse ;  /* 0x000000051b1b7220 */ /* 0x080fe20000410000 */
[----:B------:R-:W-:Y:S01]  /*8840*/  F2FP.BF16.F32.PACK_AB R159, R159, R14 ;  /* 0x0000000e9f9f723e */ /* 0x000fe200000010ff */
[-C--:B------:R-:W-:Y:S01]  /*8850*/  FMUL.FTZ R30, R30, R5.reuse ;  /* 0x000000051e1e7220 */ /* 0x080fe20000410000 */
[----:B------:R-:W2:Y:S01]  /*8860*/  MUFU.EX2 R166, R180 ;  /* 0x000000b400a67308 */ /* 0x000ea20000000800 */
[----:B------:R-:W-:Y:S01]  /*8870*/  F2FP.BF16.F32.PACK_AB R160, R169, R168 ;  /* 0x000000a8a9a0723e */ /* 0x000fe200000010ff */
[-C--:B------:R-:W-:Y:S01]  /*8880*/  FMUL.FTZ R31, R31, R5.reuse ;  /* 0x000000051f1f7220 */ /* 0x080fe20000410000 */
[----:B-1----:R-:W-:Y:S01]  /*8890*/  FADD.FTZ R6, R179, R3 ;  /* 0x00000003b3067221 */ /* 0x002fe20000010000 */
[----:B------:R-:W-:Y:S01]  /*88a0*/  F2FP.BF16.F32.PACK_AB R162, R173, R162 ;  /* 0x000000a2ada2723e */ /* 0x000fe200000010ff */
[----:B------:R-:W-:Y:S01]  /*88b0*/  FMUL.FTZ R34, R34, R5 ;  /* 0x0000000522227220 */ /* 0x000fe20000410000 */
[----:B------:R-:W-:Y:S01]  /*88c0*/  F2FP.BF16.F32.PACK_AB R161, R171, R161 ;  /* 0x000000a1aba1723e */ /* 0x000fe200000010ff */
[----:B------:R-:W-:Y:S01]  /*88d0*/  FMUL.FTZ R35, R35, R5 ;  /* 0x0000000523237220 */ /* 0x000fe20000410000 */
[----:B------:R-:W1:Y:S01]  /*88e0*/  MUFU.EX2 R167, R182 ;  /* 0x000000b600a77308 */ /* 0x000e620000000800 */
[----:B------:R-:W-:Y:S01]  /*88f0*/  F2FP.BF16.F32.PACK_AB R163, R175, R163 ;  /* 0x000000a3afa3723e */ /* 0x000fe200000010ff */
[-C--:B------:R-:W-:Y:S01]  /*8900*/  FMUL.FTZ R38, R38, R5.reuse ;  /* 0x0000000526267220 */ /* 0x080fe20000410000 */
[----:B------:R-:W-:Y:S01]  /*8910*/  F2FP.BF16.F32.PACK_AB R164, R177, R176 ;  /* 0x000000b0b1a4723e */ /* 0x000fe200000010ff */
[----:B------:R-:W-:Y:S01]  /*8920*/  FMUL.FTZ R39, R39, R5 ;  /* 0x0000000527277220 */ /* 0x000fe20000410000 */
[----:B------:R-:W-:Y:S01]  /*8930*/  F2FP.BF16.F32.PACK_AB R165, R179, R165 ;  /* 0x000000a5b3a5723e */ /* 0x000fe200000010ff */
[-C--:B------:R-:W-:Y:S01]  /*8940*/  FMUL.FTZ R42, R42, R5.reuse ;  /* 0x000000052a2a7220 */ /* 0x080fe20000410000 */
[-C--:B------:R-:W-:Y:S01]  /*8950*/  FMUL.FTZ R43, R43, R5.reuse ;  /* 0x000000052b2b7220 */ /* 0x080fe20000410000 */
[----:B------:R-:W3:Y:S01]  /*8960*/  MUFU.EX2 R15, R15 ;  /* 0x0000000f000f7308 */ /* 0x000ee20000000800 */
[----:B--2---:R-:W-:Y:S01]  /*8970*/  FADD.FTZ R4, R166, R4 ;  /* 0x00000004a6047221 */ /* 0x004fe20000010000 */
[C---:B------:R-:W-:Y:S01]  /*8980*/  F2FP.BF16.F32.PACK_AB R166, R181.reuse, R166 ;  /* 0x000000a6b5a6723e */ /* 0x040fe200000010ff */
[----:B------:R2:W-:Y:S01]  /*8990*/  STSM.16.M88.4 [R19+0x26800], R152 ;  /* 0x0268009813007844 */ /* 0x0005e20000000200 */
[-C--:B------:R-:W-:Y:S01]  /*89a0*/  FMUL.FTZ R46, R46, R5.reuse ;  /* 0x000000052e2e7220 */ /* 0x080fe20000410000 */
[----:B------:R-:W-:Y:S01]  /*89b0*/  FADD.FTZ R4, R181, R4 ;  /* 0x00000004b5047221 */ /* 0x000fe20000010000 */
[-C--:B------:R-:W-:Y:S01]  /*89c0*/  FMUL.FTZ R47, R47, R5.reuse ;  /* 0x000000052f2f7220 */ /* 0x080fe20000410000 */
[----:B------:R2:W-:Y:S01]  /*89d0*/  STSM.16.M88.4 [R184], R156 ;  /* 0x0000009cb8007844 */ /* 0x0005e20000000200 */
[-C--:B------:R-:W-:Y:S01]  /*89e0*/  FMUL.FTZ R50, R50, R5.reuse ;  /* 0x0000000532327220 */ /* 0x080fe20000410000 */
[----:B-1----:R-:W-:Y:S01]  /*89f0*/  FADD.FTZ R6, R167, R6 ;  /* 0x00000006a7067221 */ /* 0x002fe20000010000 */
[-C--:B------:R-:W-:Y:S01]  /*8a00*/  FMUL.FTZ R51, R51, R5.reuse ;  /* 0x0000000533337220 */ /* 0x080fe20000410000 */
[----:B------:R2:W-:Y:S01]  /*8a10*/  STSM.16.M88.4 [R22], R160 ;  /* 0x000000a016007844 */ /* 0x0005e20000000200 */
[-C--:B------:R-:W-:Y:S01]  /*8a20*/  FMUL.FTZ R54, R54, R5.reuse ;  /* 0x0000000536367220 */ /* 0x080fe20000410000 */
[-C--:B------:R-:W-:Y:S01]  /*8a30*/  FMUL.FTZ R55, R55, R5.reuse ;  /* 0x0000000537377220 */ /* 0x080fe20000410000 */
[-C--:B------:R-:W-:Y:S01]  /*8a40*/  FMUL.FTZ R58, R58, R5.reuse ;  /* 0x000000053a3a7220 */ /* 0x080fe20000410000 */
[-C--:B------:R-:W-:Y:S01]  /*8a50*/  FMUL.FTZ R59, R59, R5.reuse ;  /* 0x000000053b3b7220 */ /* 0x080fe20000410000 */
[----:B------:R-:W-:Y:S01]  /*8a60*/  FMUL.FTZ R62, R62, R5 ;  /* 0x000000053e3e7220 */ /* 0x000fe20000410000 */
[C---:B---3--:R-:W-:Y:S01]  /*8a70*/  F2FP.BF16.F32.PACK_AB R167, R15.reuse, R167 ;  /* 0x000000a70fa7723e */ /* 0x048fe200000010ff */
        /* <DEDUP_REMOVED lines=47> */
[----:B--2---:R-:W-:Y:S06]  /*8d70*/  @!P0 BRA `(.L_x_5311) ;  /* 0x0000000000048947 */ /* 0x004fec0003800000 */
[----:B------:R-:W-:Y:S01]  /*8d80*/  BPT.TRAP 0x1 ;  /* 0x000000040000795c */ /* 0x000fe20000300000 */
.L_x_5311:
[----:B------:R1:W2:Y:S01]  /*8d90*/  SYNCS.PHASECHK.TRANS64.TRYWAIT P2, [UR27+0x28c50], R7 ;  /* 0x028c5007ff0075a7 */ /* 0x0002a2000804015b */
[----:B------:R-:W-:Y:S05]  /*8da0*/  @!P0 BRA `(.L_x_5312) ;  /* 0x0000000000048947 */ /* 0x000fea0003800000 */
[----:B------:R-:W-:Y:S01]  /*8db0*/  BPT.TRAP 0x1 ;  /* 0x000000040000795c */ /* 0x000fe20000300000 */
.L_x_5312:
[----:B--2---:R-:W-:Y:S05]  /*8dc0*/  @P2 BRA `(.L_x_5313) ;  /* 0x0000000000082947 */ /* 0x004fea0003800000 */
[----:B------:R-:W2:Y:S02]  /*8dd0*/  SYNCS.PHASECHK.TRANS64.TRYWAIT P2, [UR27+0x28c50], R7 ;  /* 0x028c5007ff0075a7 */ /* 0x000ea4000804015b */
[----:B--2---:R-:W-:Y:S05]  /*8de0*/  @!P2 BRA `(.L_x_5314) ;  /* 0x0000011400d0a947 */ /* 0x004fea0003800000 */
.L_x_5313:
        /* <DEDUP_REMOVED lines=42> */
[----:B------:R-:W-:Y:S01]  /*9090*/  IMAD.MOV.U32 R6, RZ, RZ, R9 ;  /* 0x000000ffff067224 */ /* 0x000fe200078e0009 */
[----:B------:R-:W-:Y:S01]  /*90a0*/  UMOV UR37, UR24 ;  /* 0x0000001800257c82 */ /* 0x000fe20008000000 */
[----:B------:R-:W-:-:S07]  /*90b0*/  IMAD.MOV.U32 R5, RZ, RZ, R8 ;  /* 0x000000ffff057224 */ /* 0x000fce00078e0008 */
.L_x_5298:
[----:B------:R-:W-:Y:S01]  /*90c0*/  ULDC UR6, c[0x0][0x448] ;  /* 0x0001120000067ab9 */ /* 0x000fe20000000800 */
[----:B------:R-:W-:Y:S01]  /*90d0*/  ULDC UR18, c[0x0][0x9e4] ;  /* 0x0002790000127ab9 */ /* 0x000fe20000000800 */
[----:B------:R-:W-:Y:S02]  /*90e0*/  UISETP.NE.AND UP0, UPT, UR6, 0x1, UPT ;  /* 0x000000010600788c */ /* 0x000fe4000bf05270 */
[----:B------:R-:W-:Y:S02]  /*90f0*/  UISETP.GE.AND UP1, UPT, UR18, 0x1, UPT ;  /* 0x000000011200788c */ /* 0x000fe4000bf26270 */
[----:B------:R-:W-:Y:S02]  /*9100*/  UIADD3 UR14, UR42, 0x3f, URZ ;  /* 0x0000003f2a0e7890 */ /* 0x000fe4000fffe03f */
[----:B------:R-:W-:Y:S02]  /*9110*/  UIADD3 UR15, UR49, 0x1, -UR51 ;  /* 0x00000001310f7890 */ /* 0x000fe4000fffe833 */
[----:B------:R-:W-:-:S03]  /*9120*/  PLOP3.LUT P5, PT, PT, PT, UP1, 0x80, 0x0 ;  /* 0x000000000000781c */ /* 0x000fc60003faf018 */
[----:B------:R-:W-:Y:S01]  /*9130*/  @UP0 ULDC UR6, c[0x0][0x44c] ;  /* 0x0001130000060ab9 */ /* 0x000fe20000000800 */
[----:B------:R-:W-:Y:S01]  /*9140*/  @UP0 ULDC UR19, c[0x0][0x450] ;  /* 0x0001140000130ab9 */ /* 0x000fe20000000800 */
[----:B------:R-:W-:-:S04]  /*9150*/  UIMAD.WIDE.U32 UR6, UR14, UR6, URZ ;  /* 0x000000060e0672a5 */ /* 0x000fc8000f8e003f */
[----:B------:R-:W-:-:S04]  /*9160*/  @UP0 USHF.R.U32.HI UR14, URZ, UR19, UR7 ;  /* 0x000000133f0e0299 */ /* 0x000fc80008011607 */
        /* <DEDUP_REMOVED lines=13> */
.L_x_5317:
[----:B------:R-:W-:-:S11]  /*9240*/  UISETP.NE.AND UP1, UPT, UR18, 0x1, UPT ;  /* 0x000000011200788c */ /* 0x000fd6000bf25270 */
[----:B------:R-:W-:Y:S02]  /*9250*/  @UP1 ULDC.64 UR22, c[0x0][0x9e8] ;  /* 0x00027a0000161ab9 */ /* 0x000fe40000000a00 */
[----:B------:R-:W-:-:S04]  /*9260*/  UIMAD.WIDE.U32 UR6, UR14, UR22, URZ ;  /* 0x000000160e0672a5 */ /* 0x000fc8000f8e003f */
[----:B------:R-:W-:-:S12]  /*9270*/  @UP1 USHF.R.U32.HI UR14, URZ, UR23, UR7 ;  /* 0x000000173f0e1299 */ /* 0x000fd80008011607 */
.L_x_5318:
[----:B------:R-:W-:-:S04]  /*9280*/  UIMAD UR14, UR14, UR18, URZ ;  /* 0x000000120e0e72a4 */ /* 0x000fc8000f8e023f */
[----:B------:R-:W-:-:S04]  /*9290*/  UISETP.LT.AND UP1, UPT, UR11, UR14, UPT ;  /* 0x0000000e0b00728c */ /* 0x000fc8000bf21270 */
[----:B------:R-:W-:-:S12]  /*92a0*/  USEL UR11, UR11, UR14, !UP1 ;  /* 0x0000000e0b0b7287 */ /* 0x000fd8000c800000 */
.L_x_5316:
        /* <DEDUP_REMOVED lines=11> */
[----:B------:R-:W-:Y:S01]  /*9360*/  IMAD.MOV.U32 R9, RZ, RZ, R5 ;  /* 0x000000ffff097224 */ /* 0x000fe200078e0005 */
[----:B------:R-:W-:Y:S01]  /*9370*/  UMOV UR23, UR37 ;  /* 0x0000002500177c82 */ /* 0x000fe20008000000 */
[----:B------:R-:W-:-:S05]  /*9380*/  ULDC UR20, c[0x0][0x988] ;  /* 0x0002620000147ab9 */ /* 0x000fca0000000800 */
.L_x_5328:
        /* <DEDUP_REMOVED lines=8> */
[----:B---3--:R-:W-:Y:S10]  /*9410*/  @!P0 BRA `(.L_x_5320) ;  /* 0x0000000000048947 */ /* 0x008ff40003800000 */
[----:B------:R-:W-:Y:S01]  /*9420*/  BPT.TRAP 0x1 ;  /* 0x000000040000795c */ /* 0x000fe20000300000 */
.L_x_5320:
[----:B------:R-:W-:Y:S01]  /*9430*/  ULEA UR24, UR37, UR46, 0x3 ;  /* 0x0000002e25187291 */ /* 0x000fe2000f8e183f */
[----:B01----:R-:W-:-:S05]  /*9440*/  IMAD.U32 R7, RZ, RZ, UR38 ;  /* 0x00000026ff077e24 */ /* 0x003fca000f8e00ff */
[----:B------:R-:W-:-:S04]  /*9450*/  SHF.L.U32 R7, R7, 0x1f, RZ ;  /* 0x0000001f07077819 */ /* 0x000fc800000006ff */
[----:B------:R0:W1:Y:S01]  /*9460*/  SYNCS.PHASECHK.TRANS64.TRYWAIT P2, [UR24+0x28c30], R7 ;  /* 0x028c3007ff0075a7 */ /* 0x0000620008040158 */
[----:B------:R-:W-:Y:S05]  /*9470*/  @!P0 BRA `(.L_x_5321) ;  /* 0x0000000000048947 */ /* 0x000fea0003800000 */
[----:B------:R-:W-:Y:S01]  /*9480*/  BPT.TRAP 0x1 ;  /* 0x000000040000795c */ /* 0x000fe20000300000 */
.L_x_5321:
[----:B-1----:R-:W-:Y:S05]  /*9490*/  @P2 BRA `(.L_x_5322) ;  /* 0x0000000000082947 */ /* 0x002fea0003800000 */
[----:B------:R-:W1:Y:S02]  /*94a0*/  SYNCS.PHASECHK.TRANS64.TRYWAIT P2, [UR24+0x28c30], R7 ;  /* 0x028c3007ff0075a7 */ /* 0x000e640008040158 */
[----:B-1----:R-:W-:Y:S05]  /*94b0*/  @!P2 BRA `(.L_x_5323) ;  /* 0x000001100030a947 */ /* 0x002fea0003800000 */
.L_x_5322:
[----:B------:R-:W-:Y:S01]  /*94c0*/  R2UR UR18, R0 ;  /* 0x00000000001272ca */ /* 0x000fe200000e0000 */
[----:B----4-:R-:W-:Y:S01]  /*94d0*/  WARPGROUP.ARRIVE ;  /* 0x00000000000079c5 */ /* 0x010fe20000000000 */
[----:B------:R-:W-:Y:S01]  /*94e0*/  UMOV UR19, 0x40000040 ;  /* 0x4000004000137882 */ /* 0x000fe20000000000 */
[----:B------:R-:W-:Y:S01]  /*94f0*/  UMOV UR7, 0x40000040 ;  /* 0x4000004000077882 */ /* 0x000fe20000000000 */
[----:B------:R-:W-:Y:S01]  /*9500*/  UMOV UR11, 0x40000040 ;  /* 0x40000040000b7882 */ /* 0x000fe20000000000 */
[----:B------:R-:W-:Y:S01]  /*9510*/  UMOV UR15, 0x40000040 ;  /* 0x40000040000f7882 */ /* 0x000fe20000000000 */
[----:B------:R-:W-:-:S07]  /*9520*/  ISETP.NE.AND P2, PT, R17, RZ, PT ;  /* 0x000000ff1100720c */ /* 0x000fce0003f45270 */
[----:B------:R-:W-:-:S04]  /*9530*/  ULEA UR18, UR37, UR18, 0x9 ;  /* 0x0000001225127291 */ /* 0x000fc8000f8e483f */
[----:B------:R-:W-:Y:S02]  /*9540*/  UIADD3 UR6, UR18, 0x2, URZ ;  /* 0x0000000212067890 */ /* 0x000fe4000fffe03f */
[----:B------:R-:W-:Y:S02]  /*9550*/  UIADD3 UR10, UR18, 0x4, URZ ;  /* 0x00000004120a7890 */ /* 0x000fe4000fffe03f */
[----:B------:R-:W-:Y:S02]  /*9560*/  UIADD3 UR14, UR18, 0x6, URZ ;  /* 0x00000006120e7890 */ /* 0x000fe4000fffe03f */
[----:B------:R-:W-:Y:S03]  /*9570*/  HGMMA.64x64x16.F32.BF16 R152, gdesc[UR16], RZ, !UPT, gsb0 ;  /* 0x00e00000109879f0 */ /* 0x000fe6000c0018ff */
[----:B------:R-:W-:Y:S02]  /*9580*/  WARPGROUP.DEPBAR.LE gsb0, 0x0 ;  /* 0x00008000000079c5 */ /* 0x000fe40000010000 */
[----:B------:R-:W-:-:S06]  /*9590*/  WARPGROUP.ARRIVE ;  /* 0x00000000000079c5 */ /* 0x000fcc0000000000 */
[----:B------:R-:W-:Y:S03]  /*95a0*/  HGMMA.64x64x16.F32.BF16 R152, gdesc[UR4], R152, gsb0 ;  /* 0x00e00000049879f0 */ /* 0x000fe60008001898 */
[----:B------:R-:W-:Y:S02]  /*95b0*/  WARPGROUP.DEPBAR.LE gsb0, 0x0 ;  /* 0x00008000000079c5 */ /* 0x000fe40000010000 */
[----:B------:R-:W-:-:S06]  /*95c0*/  WARPGROUP.ARRIVE ;  /* 0x00000000000079c5 */ /* 0x000fcc0000000000 */
[----:B------:R-:W-:Y:S01]  /*95d0*/  HGMMA.64x64x16.F32.BF16 R152, gdesc[UR8], R152, gsb0 ;  /* 0x00e00000089879f0 */ /* 0x000fe20008001898 */
[----:B------:R-:W-:Y:S02]  /*95e0*/  UMOV UR10, UR20 ;  /* 0x00000014000a7c82 */ /* 0x000fe40008000000 */
        /* <DEDUP_REMOVED lines=20> */
[----:B-1----:R-:W1:Y:S02]  /*9730*/  SHFL.BFLY PT, R6, R5, 0x2, 0x1f ;  /* 0x0c401f0005067f89 */ /* 0x002e6400000e0000 */
[----:B-1----:R-:W-:-:S05]  /*9740*/  FMNMX.FTZ R5, R5, R6, !PT ;  /* 0x0000000605057209 */ /* 0x002fca0007810000 */
[----:B------:R-:W1:Y:S02]  /*9750*/  SHFL.BFLY PT, R6, R5, 0x1, 0x1f ;  /* 0x0c201f0005067f89 */ /* 0x000e6400000e0000 */
[----:B-1----:R-:W-:-:S05]  /*9760*/  FMNMX.FTZ R5, R5, R6, !PT ;  /* 0x0000000605057209 */ /* 0x002fca0007810000 */
        /* <DEDUP_REMOVED lines=19> */
[----:B------:R-:W-:Y:S01]  /*98a0*/  FMUL.FTZ R9, R9, UR10 ;  /* 0x0000000a09097c20 */ /* 0x000fe20008410000 */
[----:B------:R-:W-:Y:S02]  /*98b0*/  MUFU.EX2 R152, R152 ;  /* 0x0000009800987308 */ /* 0x000fe40000000800 */
[----:B------:R-:W-:-:S04]  /*98c0*/  FMNMX.FTZ R6, R155, R6, !PT ;  /* 0x000000069b067209 */ /* 0x000fc80007810000 */
[----:B------:R-:W-:Y:S02]  /*98d0*/  FMNMX.FTZ R6, R158, R6, !PT ;  /* 0x000000069e067209 */ /* 0x000fe40007810000 */
[----:B------:R-:W1:Y:S02]  /*98e0*/  MUFU.EX2 R9, R9 ;  /* 0x0000000900097308 */ /* 0x000e640000000800 */
[----:B------:R-:W-:-:S04]  /*98f0*/  FMNMX.FTZ R6, R159, R6, !PT ;  /* 0x000000069f067209 */ /* 0x000fc80007810000 */
[----:B------:R-:W-:Y:S02]  /*9900*/  FMNMX.FTZ R6, R162, R6, !PT ;  /* 0x00000006a2067209 */ /* 0x000fe40007810000 */
[----:B------:R-:W3:Y:S02]  /*9910*/  MUFU.EX2 R153, R153 ;  /* 0x0000009900997308 */ /* 0x000ee40000000800 */
[----:B------:R-:W-:-:S04]  /*9920*/  FMNMX.FTZ R6, R163, R6, !PT ;  /* 0x00000006a3067209 */ /* 0x000fc80007810000 */
[----:B------:R-:W-:Y:S02]  /*9930*/  FMNMX.FTZ R6, R166, R6, !PT ;  /* 0x00000006a6067209 */ /* 0x000fe40007810000 */
[----:B------:R-:W4:Y:S01]  /*9940*/  MUFU.EX2 R156, R156 ;  /* 0x0000009c009c7308 */ /* 0x000f220000000800 */
[----:B-1----:R-:W-:Y:S01]  /*9950*/  FFMA.FTZ R4, R9, R4, R152 ;  /* 0x0000000409047223 */ /* 0x002fe20000010098 */
[----:B------:R-:W-:Y:S01]  /*9960*/  FMNMX.FTZ R6, R167, R6, !PT ;  /* 0x00000006a7067209 */ /* 0x000fe20007810000 */
[-C--:B------:R-:W-:Y:S01]  /*9970*/  FMUL.FTZ R24, R24, R9.reuse ;  /* 0x0000000918187220 */ /* 0x080fe20000410000 */
[-C--:B------:R-:W-:Y:S01]  /*9980*/  FMUL.FTZ R25, R25, R9.reuse ;  /* 0x0000000919197220 */ /* 0x080fe20000410000 */
[-C--:B------:R-:W-:Y:S01]  /*9990*/  FMUL.FTZ R28, R28, R9.reuse ;  /* 0x000000091c1c7220 */ /* 0x080fe20000410000 */
[----:B------:R-:W-:Y:S01]  /*99a0*/  FMNMX.FTZ R6, R170, R6, !PT ;  /* 0x00000006aa067209 */ /* 0x000fe20007810000 */
[-C--:B------:R-:W-:Y:S01]  /*99b0*/  FMUL.FTZ R29, R29, R9.reuse ;  /* 0x000000091d1d7220 */ /* 0x080fe20000410000 */
[----:B------:R-:W1:Y:S01]  /*99c0*/  MUFU.EX2 R157, R157 ;  /* 0x0000009d009d7308 */ /* 0x000e620000000800 */
[----:B---3--:R-:W-:Y:S01]  /*99d0*/  FADD.FTZ R4, R153, R4 ;  /* 0x0000000499047221 */ /* 0x008fe20000010000 */
[----:B------:R-:W-:Y:S01]  /*99e0*/  FMNMX.FTZ R6, R171, R6, !PT ;  /* 0x00000006ab067209 */ /* 0x000fe20007810000 */
[-C--:B------:R-:W-:Y:S01]  /*99f0*/  FMUL.FTZ R32, R32, R9.reuse ;  /* 0x0000000920207220 */ /* 0x080fe20000410000 */
[----:B------:R-:W-:Y:S01]  /*9a00*/  F2FP.BF16.F32.PACK_AB R188, R153, R152 ;  /* 0x0000009899bc723e */ /* 0x000fe200000010ff */
[-C--:B------:R-:W-:Y:S01]  /*9a10*/  FMUL.FTZ R33, R33, R9.reuse ;  /* 0x0000000921217220 */ /* 0x080fe20000410000 */
[----:B------:R-:W-:Y:S01]  /*9a20*/  FMNMX.FTZ R6, R174, R6, !PT ;  /* 0x00000006ae067209 */ /* 0x000fe20007810000 */
[-C--:B------:R-:W-:Y:S01]  /*9a30*/  FMUL.FTZ R36, R36, R9.reuse ;  /* 0x0000000924247220 */ /* 0x080fe20000410000 */
[----:B------:R-:W3:Y:S01]  /*9a40*/  MUFU.EX2 R152, R160 ;  /* 0x000000a000987308 */ /* 0x000ee20000000800 */
[----:B----4-:R-:W-:Y:S01]  /*9a50*/  FADD.FTZ R4, R156, R4 ;  /* 0x000000049c047221 */ /* 0x010fe20000010000 */
[----:B------:R-:W-:Y:S01]  /*9a60*/  FMNMX.FTZ R6, R175, R6, !PT ;  /* 0x00000006af067209 */ /* 0x000fe20007810000 */
[-C--:B------:R-:W-:Y:S01]  /*9a70*/  FMUL.FTZ R37, R37, R9.reuse ;  /* 0x0000000925257220 */ /* 0x080fe20000410000 */
[-C--:B------:R-:W-:Y:S01]  /*9a80*/  FMUL.FTZ R40, R40, R9.reuse ;  /* 0x0000000928287220 */ /* 0x080fe20000410000 */
[-C--:B------:R-:W-:Y:S01]  /*9a90*/  FMUL.FTZ R41, R41, R9.reuse ;  /* 0x0000000929297220 */ /* 0x080fe20000410000 */
[----:B------:R-:W-:Y:S01]  /*9aa0*/  FMNMX.FTZ R6, R178, R6, !PT ;  /* 0x00000006b2067209 */ /* 0x000fe20007810000 */
[-C--:B------:R-:W-:Y:S01]  /*9ab0*/  FMUL.FTZ R44, R44, R9.reuse ;  /* 0x000000092c2c7220 */ /* 0x080fe20000410000 */
[----:B------:R-:W4:Y:S01]  /*9ac0*/  MUFU.EX2 R161, R161 ;  /* 0x000000a100a17308 */ /* 0x000f220000000800 */
[----:B-1----:R-:W-:Y:S01]  /*9ad0*/  FADD.FTZ R4, R157, R4 ;  /* 0x000000049d047221 */ /* 0x002fe20000010000 */
[----:B------:R-:W-:Y:S01]  /*9ae0*/  FMNMX.FTZ R6, R179, R6, !PT ;  /* 0x00000006b3067209 */ /* 0x000fe20007810000 */
[-C--:B------:R-:W-:Y:S01]  /*9af0*/  FMUL.FTZ R45, R45, R9.reuse ;  /* 0x000000092d2d7220 */ /* 0x080fe20000410000 */
[----:B------:R-:W-:Y:S01]  /*9b00*/  F2FP.BF16.F32.PACK_AB R190, R157, R156 ;  /* 0x0000009c9dbe723e */ /* 0x000fe200000010ff */
[-C--:B------:R-:W-:Y:S01]  /*9b10*/  FMUL.FTZ R48, R48, R9.reuse ;  /* 0x0000000930307220 */ /* 0x080fe20000410000 */
[----:B------:R-:W-:Y:S01]  /*9b20*/  FMNMX.FTZ R6, R182, R6, !PT ;  /* 0x00000006b6067209 */ /* 0x000fe20007810000 */
[-C--:B------:R-:W-:Y:S01]  /*9b30*/  FMUL.FTZ R49, R49, R9.reuse ;  /* 0x0000000931317220 */ /* 0x080fe20000410000 */
[----:B------:R-:W1:Y:S01]  /*9b40*/  MUFU.EX2 R164, R164 ;  /* 0x000000a400a47308 */ /* 0x000e620000000800 */
[----:B---3--:R-:W-:Y:S01]  /*9b50*/  FADD.FTZ R4, R152, R4 ;  /* 0x0000000498047221 */ /* 0x008fe20000010000 */
[----:B------:R-:W-:Y:S01]  /*9b60*/  FMNMX.FTZ R6, R183, R6, !PT ;  /* 0x00000006b7067209 */ /* 0x000fe20007810000 */
[-C--:B------:R-:W-:Y:S01]  /*9b70*/  FMUL.FTZ R52, R52, R9.reuse ;  /* 0x0000000934347220 */ /* 0x080fe20000410000 */
[-C--:B------:R-:W-:Y:S01]  /*9b80*/  FMUL.FTZ R53, R53, R9.reuse ;  /* 0x0000000935357220 */ /* 0x080fe20000410000 */
[-C--:B------:R-:W-:Y:S01]  /*9b90*/  FMUL.FTZ R56, R56, R9.reuse ;  /* 0x0000000938387220 */ /* 0x080fe20000410000 */
[-C--:B------:R-:W-:Y:S01]  /*9ba0*/  FMUL.FTZ R57, R57, R9.reuse ;  /* 0x0000000939397220 */ /* 0x080fe20000410000 */
[----:B--2---:R-:W2:Y:S01]  /*9bb0*/  SHFL.BFLY PT, R10, R6, 0x2, 0x1f ;  /* 0x0c401f00060a7f89 */ /* 0x004ea200000e0000 */
[----:B------:R-:W3:Y:S01]  /*9bc0*/  MUFU.EX2 R165, R165 ;  /* 0x000000a500a57308 */ /* 0x000ee20000000800 */
[C---:B----4-:R-:W-:Y:S01]  /*9bd0*/  FADD.FTZ R4, R161.reuse, R4 ;  /* 0x00000004a1047221 */ /* 0x050fe20000010000 */
[----:B------:R-:W-:Y:S01]  /*9be0*/  F2FP.BF16.F32.PACK_AB R152, R161, R152 ;  /* 0x00000098a198723e */ /* 0x000fe200000010ff */
[-C--:B------:R-:W-:Y:S01]  /*9bf0*/  FMUL.FTZ R60, R60, R9.reuse ;  /* 0x000000093c3c7220 */ /* 0x080fe20000410000 */
[-C--:B------:R-:W-:Y:S01]  /*9c00*/  FMUL.FTZ R61, R61, R9.reuse ;  /* 0x000000093d3d7220 */ /* 0x080fe20000410000 */
[-C--:B------:R-:W-:Y:S01]  /*9c10*/  FMUL.FTZ R64, R64, R9.reuse ;  /* 0x0000000940407220 */ /* 0x080fe20000410000 */
[-C--:B------:R-:W-:Y:S01]  /*9c20*/  FMUL.FTZ R65, R65, R9.reuse ;  /* 0x0000000941417220 */ /* 0x080fe20000410000 */
[-C--:B------:R-:W-:Y:S01]  /*9c30*/  FMUL.FTZ R68, R68, R9.reuse ;  /* 0x0000000944447220 */ /* 0x080fe20000410000 */
[----:B------:R-:W4:Y:S01]  /*9c40*/  MUFU.EX2 R156, R168 ;  /* 0x000000a8009c7308 */ /* 0x000f220000000800 */
        /* <DEDUP_REMOVED lines=14> */
[----:B--2---:R-:W-:Y:S01]  /*9d30*/  FMNMX.FTZ R6, R6, R10, !PT ;  /* 0x0000000a06067209 */ /* 0x004fe20007810000 */
[----:B------:R-:W2:Y:S01]  /*9d40*/  MUFU.EX2 R172, R172 ;  /* 0x000000ac00ac7308 */ /* 0x000ea20000000800 */
[----:B----4-:R-:W-:Y:S01]  /*9d50*/  FADD.FTZ R4, R156, R4 ;  /* 0x000000049c047221 */ /* 0x010fe20000010000 */
[-C--:B------:R-:W-:Y:S01]  /*9d60*/  FMUL.FTZ R92, R92, R9.reuse ;  /* 0x000000095c5c7220 */ /* 0x080fe20000410000 */
[-C--:B------:R-:W-:Y:S01]  /*9d70*/  FMUL.FTZ R93, R93, R9.reuse ;  /* 0x000000095d5d7220 */ /* 0x080fe20000410000 */
[----:B------:R-:W3:Y:S01]  /*9d80*/  SHFL.BFLY PT, R10, R6, 0x1, 0x1f ;  /* 0x0c201f00060a7f89 */ /* 0x000ee200000e0000 */
[-C--:B------:R-:W-:Y:S01]  /*9d90*/  FMUL.FTZ R96, R96, R9.reuse ;  /* 0x0000000960607220 */ /* 0x080fe20000410000 */
[-C--:B------:R-:W-:Y:S01]  /*9da0*/  FMUL.FTZ R97, R97, R9.reuse ;  /* 0x0000000961617220 */ /* 0x080fe20000410000 */
[-C--:B------:R-:W-:Y:S01]  /*9db0*/  FMUL.FTZ R100, R100, R9.reuse ;  /* 0x0000000964647220 */ /* 0x080fe20000410000 */
[----:B------:R-:W4:Y:S01]  /*9dc0*/  MUFU.EX2 R173, R173 ;  /* 0x000000ad00ad7308 */ /* 0x000f220000000800 */
[C---:B-1----:R-:W-:Y:S01]  /*9dd0*/  FADD.FTZ R4, R169.reuse, R4 ;  /* 0x00000004a9047221 */ /* 0x042fe20000010000 */
[----:B------:R-:W-:Y:S01]  /*9de0*/  F2FP.BF16.F32.PACK_AB R156, R169, R156 ;  /* 0x0000009ca99c723e */ /* 0x000fe200000010ff */
[-C--:B------:R-:W-:Y:S01]  /*9df0*/  FMUL.FTZ R101, R101, R9.reuse ;  /* 0x0000000965657220 */ /* 0x080fe20000410000 */
        /* <DEDUP_REMOVED lines=16> */
[----:B---3--:R-:W-:Y:S01]  /*9f00*/  FMNMX.FTZ R6, R6, R10, !PT ;  /* 0x0000000a06067209 */ /* 0x008fe20007810000 */
[-C--:B------:R-:W-:Y:S01]  /*9f10*/  FMUL.FTZ R128, R128, R9.reuse ;  /* 0x0000000980807220 */ /* 0x080fe20000410000 */
[-C--:B------:R-:W-:Y:S01]  /*9f20*/  FMUL.FTZ R129, R129, R9.reuse ;  /* 0x0000000981817220 */ /* 0x080fe20000410000 */
[-C--:B------:R-:W-:Y:S01]  /*9f30*/  FMUL.FTZ R132, R132, R9.reuse ;  /* 0x0000000984847220 */ /* 0x080fe20000410000 */
[----:B------:R-:W3:Y:S01]  /*9f40*/  MUFU.EX2 R180, R180 ;  /* 0x000000b400b47308 */ /* 0x000ee20000000800 */
[C---:B------:R-:W-:Y:S01]  /*9f50*/  FADD.FTZ R8, -R6.reuse, R8 ;  /* 0x0000000806087221 */ /* 0x040fe20000010100 */
[----:B------:R-:W-:Y:S01]  /*9f60*/  FMUL.FTZ R10, R6, UR10 ;  /* 0x0000000a060a7c20 */ /* 0x000fe20008410000 */
[----:B-1----:R-:W-:Y:S01]  /*9f70*/  FADD.FTZ R4, R160, R4 ;  /* 0x00000004a0047221 */ /* 0x002fe20000010000 */
[-C--:B------:R-:W-:Y:S01]  /*9f80*/  FMUL.FTZ R133, R133, R9.reuse ;  /* 0x0000000985857220 */ /* 0x080fe20000410000 */
        /* <DEDUP_REMOVED lines=13> */
[----:B------:R-:W4:Y:S01]  /*a060*/  MUFU.EX2 R8, R8 ;  /* 0x0000000800087308 */ /* 0x000f220000000800 */
[--C-:B------:R-:W-:Y:S01]  /*a070*/  FFMA.FTZ R175, R175, UR10, -R10.reuse ;  /* 0x0000000aafaf7c23 */ /* 0x100fe2000801080a */
[--C-:B------:R-:W-:Y:S01]  /*a080*/  FFMA.FTZ R178, R178, UR10, -R10.reuse ;  /* 0x0000000ab2b27c23 */ /* 0x100fe2000801080a */
[--C-:B------:R-:W-:Y:S01]  /*a090*/  FFMA.FTZ R179, R179, UR10, -R10.reuse ;  /* 0x0000000ab3b37c23 */ /* 0x100fe2000801080a */
[--C-:B------:R-:W-:Y:S01]  /*a0a0*/  FFMA.FTZ R182, R182, UR10, -R10.reuse ;  /* 0x0000000ab6b67c23 */ /* 0x100fe2000801080a */
[----:B------:R-:W-:Y:S01]  /*a0b0*/  FFMA.FTZ R183, R183, UR10, -R10 ;  /* 0x0000000ab7b77c23 */ /* 0x000fe2000801080a */
[----:B------:R-:W-:Y:S01]  /*a0c0*/  IMAD.U32 R10, RZ, RZ, UR24 ;  /* 0x00000018ff0a7e24 */ /* 0x000fe2000f8e00ff */
[----:B-1----:R-:W-:Y:S01]  /*a0d0*/  F2FP.BF16.F32.PACK_AB R154, R165, R164 ;  /* 0x000000a4a59a723e */ /* 0x002fe200000010ff */
[----:B------:R-:W1:Y:S01]  /*a0e0*/  MUFU.EX2 R155, R155 ;  /* 0x0000009b009b7308 */ /* 0x000e620000000800 */
[C---:B--2---:R-:W-:Y:S01]  /*a0f0*/  FADD.FTZ R4, R177.reuse, R4 ;  /* 0x00000004b1047221 */ /* 0x044fe20000010000 */
[----:B------:R-:W-:Y:S01]  /*a100*/  @!P1 VIADD R11, R10, 0x28c40 ;  /* 0x00028c400a0b9836 */ /* 0x000fe20000000000 */
[----:B------:R-:W-:Y:S01]  /*a110*/  F2FP.BF16.F32.PACK_AB R160, R177, R160 ;  /* 0x000000a0b1a0723e */ /* 0x000fe200000010ff */
[-C--:B------:R-:W-:Y:S01]  /*a120*/  FMUL.FTZ R136, R136, R9.reuse ;  /* 0x0000000988887220 */ /* 0x080fe20000410000 */
[----:B---3--:R-:W-:Y:S01]  /*a130*/  FADD.FTZ R4, R180, R4 ;  /* 0x00000004b4047221 */ /* 0x008fe20000010000 */
[----:B------:R-:W-:Y:S01]  /*a140*/  FMUL.FTZ R137, R137, R9 ;  /* 0x0000000989897220 */ /* 0x000fe20000410000 */
[----:B------:R-:W-:Y:S01]  /*a150*/  @!P1 PRMT R11, RZ, 0x654, R11 ;  /* 0x00000654ff0b9816 */ /* 0x000fe2000000000b */
[----:B------:R2:W3:Y:S01]  /*a160*/  MUFU.EX2 R191, R158 ;  /* 0x0000009e00bf7308 */ /* 0x0004e20000000800 */
[----:B----4-:R-:W-:Y:S01]  /*a170*/  FFMA.FTZ R3, R8, R3, R189 ;  /* 0x0000000308037223 */ /* 0x010fe200000100bd */
[-C--:B------:R-:W-:Y:S01]  /*a180*/  FMUL.FTZ R140, R140, R9.reuse ;  /* 0x000000098c8c7220 */ /* 0x080fe20000410000 */
[----:B------:R4:W-:Y:S01]  /*a190*/  @!P1 SYNCS.ARRIVE.TRANS64.RED.A1T0 RZ, [R11+URZ], RZ ;  /* 0x000000ff0bff99a7 */ /* 0x0009e2000810043f */
[-C--:B------:R-:W-:Y:S01]  /*a1a0*/  FMUL.FTZ R141, R141, R9.reuse ;  /* 0x000000098d8d7220 */ /* 0x080fe20000410000 */
[-C--:B------:R-:W-:Y:S01]  /*a1b0*/  FMUL.FTZ R144, R144, R9.reuse ;  /* 0x0000000990907220 */ /* 0x080fe20000410000 */
[-C--:B------:R-:W-:Y:S01]  /*a1c0*/  FMUL.FTZ R145, R145, R9.reuse ;  /* 0x0000000991917220 */ /* 0x080fe20000410000 */
[----:B------:R-:W-:Y:S01]  /*a1d0*/  FMUL.FTZ R148, R148, R9 ;  /* 0x0000000994947220 */ /* 0x000fe20000410000 */
[----:B------:R-:W5:Y:S01]  /*a1e0*/  MUFU.EX2 R159, R159 ;  /* 0x0000009f009f7308 */ /* 0x000f620000000800 */
[C---:B-1----:R-:W-:Y:S01]  /*a1f0*/  FADD.FTZ R3, R155.reuse, R3 ;  /* 0x000000039b037221 */ /* 0x042fe20000010000 */
[----:B------:R-:W-:Y:S01]  /*a200*/  F2FP.BF16.F32.PACK_AB R189, R155, R189 ;  /* 0x000000bd9bbd723e */ /* 0x000fe200000010ff */
[----:B----4-:R-:W-:Y:S01]  /*a210*/  IMAD.U32 R11, RZ, RZ, UR23 ;  /* 0x00000017ff0b7e24 */ /* 0x010fe2000f8e00ff */
[----:B--2---:R-:W-:Y:S01]  /*a220*/  F2FP.BF16.F32.PACK_AB R158, R173, R172 ;  /* 0x000000acad9e723e */ /* 0x004fe200000010ff */
[----:B------:R-:W-:Y:S01]  /*a230*/  FMUL.FTZ R149, R149, R9 ;  /* 0x0000000995957220 */ /* 0x000fe20000410000 */
[-C--:B------:R-:W-:Y:S01]  /*a240*/  FMUL.FTZ R26, R26, R8.reuse ;  /* 0x000000081a1a7220 */ /* 0x080fe20000410000 */
[----:B------:R-:W-:Y:S01]  /*a250*/  @!P2 IMAD R11, R11, 0x40, R16 ;  /* 0x000000400b0ba824 */ /* 0x000fe200078e0210 */
[----:B------:R-:W1:Y:S01]  /*a260*/  MUFU.EX2 R153, R162 ;  /* 0x000000a200997308 */ /* 0x000e620000000800 */
[----:B---3--:R-:W-:Y:S01]  /*a270*/  FADD.FTZ R3, R191, R3 ;  /* 0x00000003bf037221 */ /* 0x008fe20000010000 */
[-C--:B------:R-:W-:Y:S01]  /*a280*/  FMUL.FTZ R27, R27, R8.reuse ;  /* 0x000000081b1b7220 */ /* 0x080fe20000410000 */
[-C--:B------:R-:W-:Y:S01]  /*a290*/  FMUL.FTZ R30, R30, R8.reuse ;  /* 0x000000081e1e7220 */ /* 0x080fe20000410000 */
[----:B------:R-:W-:Y:S01]  /*a2a0*/  @!P2 LEA R11, R11, UR46, 0x2 ;  /* 0x0000002e0b0bac11 */ /* 0x000fe2000f8e10ff */
[-C--:B------:R-:W-:Y:S01]  /*a2b0*/  FMUL.FTZ R31, R31, R8.reuse ;  /* 0x000000081f1f7220 */ /* 0x080fe20000410000 */
[-C--:B------:R-:W-:Y:S01]  /*a2c0*/  FMUL.FTZ R34, R34, R8.reuse ;  /* 0x0000000822227220 */ /* 0x080fe20000410000 */
[-C--:B------:R-:W-:Y:S01]  /*a2d0*/  FMUL.FTZ R35, R35, R8.reuse ;  /* 0x0000000823237220 */ /* 0x080fe20000410000 */
[----:B------:R-:W2:Y:S01]  /*a2e0*/  MUFU.EX2 R163, R163 ;  /* 0x000000a300a37308 */ /* 0x000ea20000000800 */
[C---:B-----5:R-:W-:Y:S01]  /*a2f0*/  FADD.FTZ R3, R159.reuse, R3 ;  /* 0x000000039f037221 */ /* 0x060fe20000010000 */
[----:B------:R3:W-:Y:S01]  /*a300*/  @!P2 STS [R11+0x28800], R9 ;  /* 0x028800090b00a388 */ /* 0x0007e20000000800 */
[----:B------:R-:W-:Y:S01]  /*a310*/  F2FP.BF16.F32.PACK_AB R191, R159, R191 ;  /* 0x000000bf9fbf723e */ /* 0x000fe200000010ff */
[-C--:B------:R-:W-:Y:S01]  /*a320*/  FMUL.FTZ R38, R38, R8.reuse ;  /* 0x0000000826267220 */ /* 0x080fe20000410000 */
[-C--:B------:R-:W-:Y:S01]  /*a330*/  FMUL.FTZ R39, R39, R8.reuse ;  /* 0x0000000827277220 */ /* 0x080fe20000410000 */
[----:B------:R3:W-:Y:S01]  /*a340*/  @!P2 STS [R11+0x28820], R8 ;  /* 0x028820080b00a388 */ /* 0x0007e20000000800 */
[-C--:B------:R-:W-:Y:S01]  /*a350*/  FMUL.FTZ R42, R42, R8.reuse ;  /* 0x000000082a2a7220 */ /* 0x080fe20000410000 */
[----:B------:R-:W4:Y:S01]  /*a360*/  MUFU.EX2 R166, R166 ;  /* 0x000000a600a67308 */ /* 0x000f220000000800 */
[----:B-1----:R-:W-:Y:S01]  /*a370*/  FADD.FTZ R3, R153, R3 ;  /* 0x0000000399037221 */ /* 0x002fe20000010000 */
[----:B------:R-:W-:Y:S01]  /*a380*/  BAR.SYNC.DEFER_BLOCKING 0xf, 0x100 ;  /* 0x03c4000000007b1d */ /* 0x000fe20000010000 */
        /* <DEDUP_REMOVED lines=20> */
[----:B------:R-:W-:Y:S01]  /*a4d0*/  FMUL.FTZ R74, R74, R8 ;  /* 0x000000084a4a7220 */ /* 0x000fe20000410000 */
[----:B------:R-:W4:Y:S01]  /*a4e0*/  MUFU.EX2 R171, R171 ;  /* 0x000000ab00ab7308 */ /* 0x000f220000000800 */
[C---:B-1----:R-:W-:Y:S01]  /*a4f0*/  FADD.FTZ R3, R167.reuse, R3 ;  /* 0x00000003a7037221 */ /* 0x042fe20000010000 */
[----:B------:R-:W-:Y:S01]  /*a500*/  F2FP.BF16.F32.PACK_AB R155, R167, R166 ;  /* 0x000000a6a79b723e */ /* 0x000fe200000010ff */
[----:B------:R3:W-:Y:S01]  /*a510*/  STSM.16.M88.4 [R19+0x26800], R188 ;  /* 0x026800bc13007844 */ /* 0x0007e20000000200 */
[-C--:B------:R-:W-:Y:S01]  /*a520*/  FMUL.FTZ R75, R75, R8.reuse ;  /* 0x000000084b4b7220 */ /* 0x080fe20000410000 */
[-C--:B------:R-:W-:Y:S01]  /*a530*/  FMUL.FTZ R78, R78, R8.reuse ;  /* 0x000000084e4e7220 */ /* 0x080fe20000410000 */
[-C--:B------:R-:W-:Y:S01]  /*a540*/  FMUL.FTZ R79, R79, R8.reuse ;  /* 0x000000084f4f7220 */ /* 0x080fe20000410000 */
[----:B------:R3:W-:Y:S01]  /*a550*/  STSM.16.M88.4 [R184], R152 ;  /* 0x00000098b8007844 */ /* 0x0007e20000000200 */
        /* <DEDUP_REMOVED lines=23> */
[----:B------:R-:W-:Y:S01]  /*a6d0*/  FMUL.FTZ R114, R114, R8 ;  /* 0x0000000872727220 */ /* 0x000fe20000410000 */
[----:B------:R-:W1:Y:S01]  /*a6e0*/  MUFU.EX2 R179, R179 ;  /* 0x000000b300b37308 */ /* 0x000e620000000800 */
[C---:B--2---:R-:W-:Y:S01]  /*a6f0*/  FADD.FTZ R3, R175.reuse, R3 ;  /* 0x00000003af037221 */ /* 0x044fe20000010000 */
[----:B------:R-:W-:Y:S01]  /*a700*/  F2FP.BF16.F32.PACK_AB R159, R175, R174 ;  /* 0x000000aeaf9f723e */ /* 0x000fe200000010ff */
[-C--:B------:R-:W-:Y:S01]  /*a710*/  FMUL.FTZ R115, R115, R8.reuse ;  /* 0x0000000873737220 */ /* 0x080fe20000410000 */
[-C--:B------:R-:W-:Y:S01]  /*a720*/  FMUL.FTZ R118, R118, R8.reuse ;  /* 0x0000000876767220 */ /* 0x080fe20000410000 */
[-C--:B------:R-:W-:Y:S01]  /*a730*/  FMUL.FTZ R119, R119, R8.reuse ;  /* 0x0000000877777220 */ /* 0x080fe20000410000 */
[-C--:B------:R-:W-:Y:S01]  /*a740*/  FMUL.FTZ R122, R122, R8.reuse ;  /* 0x000000087a7a7220 */ /* 0x080fe20000410000 */
[----:B------:R3:W-:Y:S01]  /*a750*/  STSM.16.M88.4 [R22], R156 ;  /* 0x0000009c16007844 */ /* 0x0007e20000000200 */
        /* <DEDUP_REMOVED lines=21> */
[----:B------:R-:W-:Y:S01]  /*a8b0*/  FMUL.FTZ R151, R151, R8 ;  /* 0x0000000897977220 */ /* 0x000fe20000410000 */
[C---:B----4-:R-:W-:Y:S01]  /*a8c0*/  FADD.FTZ R3, R163.reuse, R12 ;  /* 0x0000000ca3037221 */ /* 0x050fe20000010000 */
[----:B------:R-:W-:-:S02]  /*a8d0*/  F2FP.BF16.F32.PACK_AB R163, R163, R182 ;  /* 0x000000b6a3a3723e */ /* 0x000fc400000010ff */
[C---:B-1----:R-:W-:Y:S01]  /*a8e0*/  F2FP.BF16.F32.PACK_AB R162, R181.reuse, R180 ;  /* 0x000000b4b5a2723e */ /* 0x042fe200000010ff */
[----:B------:R-:W-:-:S04]  /*a8f0*/  FADD.FTZ R4, R181, R4 ;  /* 0x00000004b5047221 */ /* 0x000fc80000010000 */
[----:B------:R3:W-:Y:S01]  /*a900*/  STSM.16.M88.4 [R23], R160 ;  /* 0x000000a017007844 */ /* 0x0007e20000000200 */
[----:B------:R-:W-:Y:S05]  /*a910*/  @!P0 BRA `(.L_x_5324) ;  /* 0x0000000000048947 */ /* 0x000fea0003800000 */
[----:B------:R-:W-:Y:S01]  /*a920*/  BPT.TRAP 0x1 ;  /* 0x000000040000795c */ /* 0x000fe20000300000 */
.L_x_5324:
[----:B------:R1:W2:Y:S01]  /*a930*/  SYNCS.PHASECHK.TRANS64.TRYWAIT P2, [UR24+0x28c50], R7 ;  /* 0x028c5007ff0075a7 */ /* 0x0002a20008040158 */
[----:B------:R-:W-:Y:S05]  /*a940*/  @!P0 BRA `(.L_x_5325) ;  /* 0x0000000000048947 */ /* 0x000fea0003800000 */
[----:B------:R-:W-:Y:S01]  /*a950*/  BPT.TRAP 0x1 ;  /* 0x000000040000795c */ /* 0x000fe20000300000 */
.L_x_5325:
[----:B--2---:R-:W-:Y:S05]  /*a960*/  @P2 BRA `(.L_x_5326) ;  /* 0x0000000000082947 */ /* 0x004fea0003800000 */
[----:B------:R-:W2:Y:S02]  /*a970*/  SYNCS.PHASECHK.TRANS64.TRYWAIT P2, [UR24+0x28c50], R7 ;  /* 0x028c5007ff0075a7 */ /* 0x000ea40008040158 */
[----:B--2---:R-:W-:Y:S05]  /*a980*/  @!P2 BRA `(.L_x_5327) ;  /* 0x000000fc0014a947 */ /* 0x004fea0003800000 */
.L_x_5326:
[----:B------:R-:W-:Y:S01]  /*a990*/  ULEA UR11, UR37, UR50, 0xc ;  /* 0x00000032250b7291 */ /* 0x000fe2000f8e603f */
[----:B------:R-:W-:Y:S01]  /*a9a0*/  WARPGROUP.ARRIVE ;  /* 0x00000000000079c5 */ /* 0x000fe20000000000 */
[----:B------:R-:W-:Y:S01]  /*a9b0*/  UMOV UR7, 0x40000040 ;  /* 0x4000004000077882 */ /* 0x000fe20000000000 */
[----:B------:R-:W-:Y:S01]  /*a9c0*/  PLOP3.LUT P2, PT, PT, PT, UP1, 0x80, 0x0 ;  /* 0x000000000000781c */ /* 0x000fe20003f4f018 */
[----:B--2---:R-:W-:Y:S01]  /*a9d0*/  @!P1 VIADD R10, R10, 0x28c60 ;  /* 0x00028c600a0a9836 */ /* 0x004fe20000000000 */
[----:B------:R-:W-:Y:S01]  /*a9e0*/  UMOV UR23, UR37 ;  /* 0x0000002500177c82 */ /* 0x000fe20008000000 */
[----:B---3--:R-:W-:Y:S01]  /*a9f0*/  IMAD.MOV.U32 R8, RZ, RZ, R6 ;  /* 0x000000ffff087224 */ /* 0x008fe200078e0006 */
        /* <DEDUP_REMOVED lines=33> */
[----:B------:R-:W-:-:S05]  /*ac10*/  UMOV UR20, UR22 ;  /* 0x0000001600147c82 */ /* 0x000fca0008000000 */
.L_x_5319:
[----:B------:R-:W-:-:S06]  /*ac20*/  UISETP.GE.AND UP1, UPT, UR20, UR48, UPT ;  /* 0x000000301400728c */ /* 0x000fcc000bf26270 */
[----:B------:R-:W-:-:S13]  /*ac30*/  PLOP3.LUT P2, PT, PT, PT, UP1, 0x80, 0x0 ;  /* 0x000000000000781c */ /* 0x000fda0003f4f018 */
[----:B------:R-:W-:Y:S05]  /*ac40*/  @!P2 BRA `(.L_x_5329) ;  /* 0x0000002000e8a947 */ /* 0x000fea0003800000 */
[----:B--23--:R-:W-:Y:S01]  /*ac50*/  IMAD.MOV.U32 R10, RZ, RZ, R6 ;  /* 0x000000ffff0a7224 */ /* 0x00cfe200078e0006 */
[----:B------:R-:W-:Y:S01]  /*ac60*/  UMOV UR22, UR37 ;  /* 0x0000002500167c82 */ /* 0x000fe20008000000 */
[----:B------:R-:W-:Y:S01]  /*ac70*/  IMAD.MOV.U32 R11, RZ, RZ, R5 ;  /* 0x000000ffff0b7224 */ /* 0x000fe200078e0005 */
[----:B------:R-:W-:Y:S01]  /*ac80*/  ULDC UR23, c[0x0][0x9e4] ;  /* 0x0002790000177ab9 */ /* 0x000fe20000000800 */
[----:B------:R-:W-:Y:S01]  /*ac90*/  ULDC UR24, c[0x0][0x9dc] ;  /* 0x0002770000187ab9 */ /* 0x000fe20000000800 */
[----:B------:R-:W-:Y:S01]  /*aca0*/  ULDC UR21, c[0x0][0x988] ;  /* 0x0002620000157ab9 */ /* 0x000fe20000000800 */
[----:B------:R-:W-:-:S05]  /*acb0*/  ULDC UR25, c[0x0][0x9e0] ;  /* 0x0002780000197ab9 */ /* 0x000fca0000000800 */
.L_x_5346:
[----:B------:R-:W-:-:S04]  /*acc0*/  UIADD3 UR37, UR22, 0x1, URZ ;  /* 0x0000000116257890 */ /* 0x000fc8000fffe03f */
[----:B------:R-:W-:-:S04]  /*acd0*/  UISETP.NE.AND UP1, UPT, UR37, 0x2, UPT ;  /* 0x000000022500788c */ /* 0x000fc8000bf25270 */
[----:B------:R-:W-:Y:S02]  /*ace0*/  USEL UR6, URZ, 0x1, UP1 ;  /* 0x000000013f067887 */ /* 0x000fe40008800000 */
[----:B------:R-:W-:Y:S02]  /*acf0*/  USEL UR37, UR37, URZ, UP1 ;  /* 0x0000003f25257287 */ /* 0x000fe40008800000 */
[----:B------:R-:W-:Y:S01]  /*ad00*/  ULOP3.LUT UR38, UR38, UR6, URZ, 0x3c, !UPT ;  /* 0x0000000626267292 */ /* 0x000fe2000f8e3c3f */
[----:B0123--:R-:W-:Y:S11]  /*ad10*/  @!P0 BRA `(.L_x_5330) ;  /* 0x0000000000048947 */ /* 0x00fff60003800000 */
[----:B------:R-:W-:Y:S01]  /*ad20*/  BPT.TRAP 0x1 ;  /* 0x000000040000795c */ /* 0x000fe20000300000 */
.L_x_5330:
[----:B------:R-:W-:Y:S01]  /*ad30*/  ULEA UR26, UR37, UR46, 0x3 ;  /* 0x0000002e251a7291 */ /* 0x000fe2000f8e183f */
[----:B------:R-:W-:-:S05]  /*ad40*/  IMAD.U32 R8, RZ, RZ, UR38 ;  /* 0x00000026ff087e24 */ /* 0x000fca000f8e00ff */
[----:B------:R-:W-:-:S04]  /*ad50*/  SHF.L.U32 R8, R8, 0x1f, RZ ;  /* 0x0000001f08087819 */ /* 0x000fc800000006ff */
[----:B------:R2:W3:Y:S01]  /*ad60*/  SYNCS.PHASECHK.TRANS64.TRYWAIT P2, [UR26+0x28c30], R8 ;  /* 0x028c3008ff0075a7 */ /* 0x0004e2000804015a */
[----:B------:R-:W-:Y:S05]  /*ad70*/  @!P0 BRA `(.L_x_5331) ;  /* 0x0000000000048947 */ /* 0x000fea0003800000 */
[----:B------:R-:W-:Y:S01]  /*ad80*/  BPT.TRAP 0x1 ;  /* 0x000000040000795c */ /* 0x000fe20000300000 */
.L_x_5331:
[----:B---3--:R-:W-:Y:S05]  /*ad90*/  @P2 BRA `(.L_x_5332) ;  /* 0x0000000000082947 */ /* 0x008fea0003800000 */
[----:B------:R-:W3:Y:S02]  /*ada0*/  SYNCS.PHASECHK.TRANS64.TRYWAIT P2, [UR26+0x28c30], R8 ;  /* 0x028c3008ff0075a7 */ /* 0x000ee4000804015a */
[----:B---3--:R-:W-:Y:S05]  /*adb0*/  @!P2 BRA `(.L_x_5333) ;  /* 0x000000f8001ca947 */ /* 0x008fea0003800000 */
.L_x_5332:
[----:B------:R-:W-:Y:S01]  /*adc0*/  R2UR UR18, R0 ;  /* 0x00000000001272ca */ /* 0x000fe200000e0000 */
[----:B----4-:R-:W-:Y:S01]  /*add0*/  WARPGROUP.ARRIVE ;  /* 0x00000000000079c5 */ /* 0x010fe20000000000 */
[----:B------:R-:W-:Y:S01]  /*ade0*/  UMOV UR19, 0x40000040 ;  /* 0x4000004000137882 */ /* 0x000fe20000000000 */
[----:B------:R-:W-:Y:S01]  /*adf0*/  UMOV UR7, 0x40000040 ;  /* 0x4000004000077882 */ /* 0x000fe20000000000 */
[----:B------:R-:W-:Y:S01]  /*ae00*/  UMOV UR11, 0x40000040 ;  /* 0x40000040000b7882 */ /* 0x000fe20000000000 */
[----:B------:R-:W-:Y:S01]  /*ae10*/  UMOV UR15, 0x40000040 ;  /* 0x40000040000f7882 */ /* 0x000fe20000000000 */
[----:B------:R-:W-:Y:S01]  /*ae20*/  PLOP3.LUT P2, PT, PT, PT, UP0, 0x80, 0x0 ;  /* 0x000000000000781c */ /* 0x000fe20003f4f008 */
[----:B------:R-:W-:Y:S02]  /*ae30*/  VIADD R15, R186, UR42 ;  /* 0x0000002aba0f7c36 */ /* 0x000fe40008000000 */
[----:B------:R-:W-:-:S04]  /*ae40*/  IMAD.U32 R9, RZ, RZ, UR26 ;  /* 0x0000001aff097e24 */ /* 0x000fc8000f8e00ff */
[----:B------:R-:W-:Y:S01]  /*ae50*/  ULEA UR18, UR37, UR18, 0x9 ;  /* 0x0000001225127291 */ /* 0x000fe2000f8e483f */
[----:B---3--:R-:W-:-:S03]  /*ae60*/  @!P1 VIADD R5, R9, 0x28c40 ;  /* 0x00028c4009059836 */ /* 0x008fc60000000000 */
        /* <DEDUP_REMOVED lines=11> */
[----:B------:R-:W-:-:S04]  /*af20*/  @UP0 ULDC UR7, c[0x0][0x450] ;  /* 0x0001140000070ab9 */ /* 0x000fc80000000800 */
[----:B------:R-:W-:Y:S01]  /*af30*/  @P2 SHF.R.U32.HI R15, RZ, UR7, R6 ;  /* 0x00000007ff0f2c19 */ /* 0x000fe20008011606 */
[----:B------:R-:W-:Y:S01]  /*af40*/  IMAD.U32 R13, RZ, RZ, UR6 ;  /* 0x00000006ff0d7e24 */ /* 0x000fe2000f8e00ff */
[----:B------:R-:W-:-:S03]  /*af50*/  ULOP3.LUT UR7, URZ, UR24, URZ, 0x33, !UPT ;  /* 0x000000183f077292 */ /* 0x000fc6000f8e333f */
[----:B------:R-:W3:Y:S01]  /*af60*/  SHFL.IDX PT, R20, R15, RZ, 0x1c1f ;  /* 0x001c1fff0f147589 */ /* 0x000ee200000e0000 */
[----:B------:R-:W-:Y:S01]  /*af70*/  IADD3 R13, -R2, 0x1, -R13 ;  /* 0x00000001020d7810 */ /* 0x000fe20007ffe90d */
        /* <DEDUP_REMOVED lines=8> */
[----:B----4-:R-:W-:-:S05]  /*b000*/  IMAD.U32 R5, RZ, RZ, UR51 ;  /* 0x00000033ff057e24 */ /* 0x010fca000f8e00ff */
[----:B------:R-:W-:-:S05]  /*b010*/  IADD3 R13, -R5, UR49, R13 ;  /* 0x00000031050d7c10 */ /* 0x000fca000fffe10d */
[C---:B------:R-:W-:Y:S02]  /*b020*/  VIADD R14, R13.reuse, UR25 ;  /* 0x000000190d0e7c36 */ /* 0x040fe40008000000 */
[----:B------:R-:W-:Y:S02]  /*b030*/  VIADD R13, R13, UR7 ;  /* 0x000000070d0d7c36 */ /* 0x000fe40008000000 */
[--C-:B---3--:R-:W-:Y:S02]  /*b040*/  IMAD.IADD R12, R14, 0x1, R20.reuse ;  /* 0x000000010e0c7824 */ /* 0x108fe400078e0214 */
[----:B------:R-:W-:Y:S01]  /*b050*/  IMAD.IADD R5, R13, 0x1, R20 ;  /* 0x000000010d057824 */ /* 0x000fe200078e0214 */
[----:B------:R-:W-:Y:S06]  /*b060*/  @!P5 BRA `(.L_x_5334) ;  /* 0x00000000005cd947 */ /* 0x000fec0003800000 */
        /* <DEDUP_REMOVED lines=8> */
[----:B01----:R-:W0:Y:S02]  /*b0f0*/  @P2 LDC.64 R6, c[0x0][0x9e8] ;  /* 0x00027a00ff062b82 */ /* 0x003e240000000a00 */
[----:B0-----:R-:W-:-:S05]  /*b100*/  @P2 IMAD.HI.U32 R6, R20, R6, RZ ;  /* 0x0000000614062227 */ /* 0x001fca00078e00ff */
[----:B------:R-:W-:-:S04]  /*b110*/  @P2 SHF.R.U32.HI R20, RZ, R7, R6 ;  /* 0x00000007ff142219 */ /* 0x000fc80000011606 */
[----:B------:R-:W-:Y:S01]  /*b120*/  LOP3.LUT R20, RZ, R20, RZ, 0x33, !PT ;  /* 0x00000014ff147212 */ /* 0x000fe200078e33ff */
[----:B------:R-:W-:Y:S06]  /*b130*/  BRA `(.L_x_5337) ;  /* 0x0000000000147947 */ /* 0x000fec0003800000 */
.L_x_5336:
[----:B------:R-:W-:-:S05]  /*b140*/  IMAD.U32 R21, RZ, RZ, UR23 ;  /* 0x00000017ff157e24 */ /* 0x000fca000f8e00ff */
[----:B------:R-:W-:-:S13]  /*b150*/  ISETP.NE.AND P2, PT, R21, 0x1, PT ;  /* 0x000000011500780c */ /* 0x000fda0003f45270 */
[----:B01----:R-:W0:Y:S02]  /*b160*/  @P2 LDC.64 R6, c[0x0][0x9e8] ;  /* 0x00027a00ff062b82 */ /* 0x003e240000000a00 */
[----:B0-----:R-:W-:-:S05]  /*b170*/  @P2 IMAD.HI.U32 R6, R20, R6, RZ ;  /* 0x0000000614062227 */ /* 0x001fca00078e00ff */
[----:B------:R-:W-:-:S07]  /*b180*/  @P2 SHF.R.U32.HI R20, RZ, R7, R6 ;  /* 0x00000007ff142219 */ /* 0x000fce0000011606 */
.L_x_5337:
[----:B------:R-:W-:Y:S05]  /*b190*/  BSYNC B0 ;  /* 0x0000000000007941 */ /* 0x000fea0003800000 */
.L_x_5335:
[----:B------:R-:W-:-:S04]  /*b1a0*/  IMAD R20, R20, R21, -UR6 ;  /* 0x8000000614147e24 */ /* 0x000fc8000f8e0215 */
[----:B------:R-:W-:-:S05]  /*b1b0*/  IMAD.IADD R20, R20, 0x1, -R2 ;  /* 0x0000000114147824 */ /* 0x000fca00078e0a02 */
[----:B------:R-:W-:Y:S02]  /*b1c0*/  VIMNMX R5, R5, R20, !PT ;  /* 0x0000001405057248 */ /* 0x000fe40007fe0100 */
[----:B------:R-:W-:-:S07]  /*b1d0*/  VIADDMNMX R12, R20, R21, R12, PT ;  /* 0x00000015140c7246 */ /* 0x000fce000380010c */
.L_x_5334:
[----:B------:R-:W-:Y:S01]  /*b1e0*/  UISETP.GT.AND UP1, UPT, UR20, -0x1, UPT ;  /* 0xffffffff1400788c */ /* 0x000fe2000bf24270 */
[----:B------:R-:W3:Y:S05]  /*b1f0*/  SHFL.IDX PT, R15, R15, 0x1, 0x1c1f ;  /* 0x003c1f000f0f7f89 */ /* 0x000eea00000e0000 */
[----:B------:R-:W-:-:S04]  /*b200*/  PLOP3.LUT P2, PT, PT, PT, UP1, 0x80, 0x0 ;  /* 0x000000000000781c */ /* 0x000fc80003f4f018 */
[C---:B------:R-:W-:Y:S02]  /*b210*/  ISETP.GT.AND P3, PT, R5.reuse, RZ, P2 ;  /* 0x000000ff0500720c */ /* 0x040fe40001764270 */
[C---:B------:R-:W-:Y:S02]  /*b220*/  ISETP.GT.AND P6, PT, R5.reuse, 0x1, P2 ;  /* 0x000000010500780c */ /* 0x040fe400017c4270 */
[----:B------:R-:W-:Y:S02]  /*b230*/  ISETP.LT.OR P4, PT, R12, 0x1, P3 ;  /* 0x000000010c00780c */ /* 0x000fe40001f81670 */
[C---:B------:R-:W-:Y:S02]  /*b240*/  ISETP.GT.AND P3, PT, R5.reuse, 0x8, P2 ;  /* 0x000000080500780c */ /* 0x040fe40001764270 */
[----:B------:R-:W-:Y:S02]  /*b250*/  FSEL R152, R152, -INF , !P4 ;  /* 0xff80000098987808 */ /* 0x000fe40006000000 */
[----:B------:R-:W-:-:S02]  /*b260*/  ISETP.GT.AND P4, PT, R5, 0x9, P2 ;  /* 0x000000090500780c */ /* 0x000fc40001784270 */
[C---:B------:R-:W-:Y:S02]  /*b270*/  ISETP.LT.OR P6, PT, R12.reuse, 0x2, P6 ;  /* 0x000000020c00780c */ /* 0x040fe400037c1670 */
[----:B------:R-:W-:Y:S01]  /*b280*/  ISETP.LT.OR P3, PT, R12, 0x9, P3 ;  /* 0x000000090c00780c */ /* 0x000fe20001f61670 */
[--C-:B---3--:R-:W-:Y:S01]  /*b290*/  IMAD.IADD R14, R14, 0x1, R15.reuse ;  /* 0x000000010e0e7824 */ /* 0x108fe200078e020f */
[----:B------:R-:W-:Y:S01]  /*b2a0*/  ISETP.LT.OR P4, PT, R12, 0xa, P4 ;  /* 0x0000000a0c00780c */ /* 0x000fe20002781670 */
[----:B------:R-:W-:Y:S01]  /*b2b0*/  IMAD.IADD R13, R13, 0x1, R15 ;  /* 0x000000010d0d7824 */ /* 0x000fe200078e020f */
        /* <DEDUP_REMOVED lines=38> */
[----:B------:R-:W-:Y:S01]  /*b520*/  FSEL R181, R181, -INF , !P4 ;  /* 0xff800000b5b57808 */ /* 0x000fe20006000000 */
        /* <DEDUP_REMOVED lines=14> */
.L_x_5340:
[----:B------:R-:W-:-:S05]  /*b610*/  IMAD.U32 R5, RZ, RZ, UR23 ;  /* 0x00000017ff057e24 */ /* 0x000fca000f8e00ff */
[----:B------:R-:W-:-:S13]  /*b620*/  ISETP.NE.AND P3, PT, R5, 0x1, PT ;  /* 0x000000010500780c */ /* 0x000fda0003f65270 */
[----:B01----:R-:W0:Y:S02]  /*b630*/  @P3 LDC.64 R6, c[0x0][0x9e8] ;  /* 0x00027a00ff063b82 */ /* 0x003e240000000a00 */
[----:B0-----:R-:W-:-:S05]  /*b640*/  @P3 IMAD.HI.U32 R6, R15, R6, RZ ;  /* 0x000000060f063227 */ /* 0x001fca00078e00ff */
[----:B------:R-:W-:-:S07]  /*b650*/  @P3 SHF.R.U32.HI R15, RZ, R7, R6 ;  /* 0x00000007ff0f3219 */ /* 0x000fce0000011606 */
.L_x_5341:
[----:B------:R-:W-:Y:S05]  /*b660*/  BSYNC B0 ;  /* 0x0000000000007941 */ /* 0x000fea0003800000 */
.L_x_5339:
[----:B------:R-:W-:-:S04]  /*b670*/  IMAD R15, R15, R5, -UR6 ;  /* 0x800000060f0f7e24 */ /* 0x000fc8000f8e0205 */
[----:B------:R-:W-:-:S05]  /*b680*/  IMAD.IADD R15, R15, 0x1, -R2 ;  /* 0x000000010f0f7824 */ /* 0x000fca00078e0a02 */
[----:B------:R-:W-:Y:S02]  /*b690*/  VIMNMX R13, R13, R15, !PT ;  /* 0x0000000f0d0d7248 */ /* 0x000fe40007fe0100 */
[----:B------:R-:W-:-:S07]  /*b6a0*/  VIADDMNMX R14, R15, R5, R14, PT ;  /* 0x000000050f0e7246 */ /* 0x000fce000380010e */
.L_x_5338:
        /* <DEDUP_REMOVED lines=20> */
[C---:B------:R-:W-:Y:S02]  /*b7f0*/  ISETP.GT.AND P6, PT, R13.reuse, RZ, P2 ;  /* 0x000000ff0d00720c */ /* 0x040fe400017c4270 */
[----:B------:R-:W-:Y:S02]  /*b800*/  FMNMX.FTZ R5, R172, R5, !PT ;  /* 0x00000005ac057209 */ /* 0x000fe40007810000 */
[----:B------:R-:W-:Y:S02]  /*b810*/  ISETP.GT.AND P4, PT, R13, 0x1, P2 ;  /* 0x000000010d00780c */ /* 0x000fe40001784270 */
[----:B------:R-:W-:Y:S02]  /*b820*/  FMNMX.FTZ R5, R173, R5, !PT ;  /* 0x00000005ad057209 */ /* 0x000fe40007810000 */
[----:B------:R-:W-:-:S02]  /*b830*/  ISETP.LT.OR P6, PT, R14, 0x1, P6 ;  /* 0x000000010e00780c */ /* 0x000fc400037c1670 */
[----:B------:R-:W-:Y:S02]  /*b840*/  FMNMX.FTZ R5, R176, R5, !PT ;  /* 0x00000005b0057209 */ /* 0x000fe40007810000 */
[----:B------:R-:W-:Y:S02]  /*b850*/  ISETP.LT.OR P4, PT, R14, 0x2, P4 ;  /* 0x000000020e00780c */ /* 0x000fe40002781670 */
[----:B------:R-:W-:Y:S02]  /*b860*/  FMNMX.FTZ R5, R177, R5, !PT ;  /* 0x00000005b1057209 */ /* 0x000fe40007810000 */
[----:B------:R-:W-:Y:S02]  /*b870*/  FSEL R154, R154, -INF , !P6 ;  /* 0xff8000009a9a7808 */ /* 0x000fe40007000000 */
[----:B------:R-:W-:Y:S02]  /*b880*/  FMNMX.FTZ R5, R180, R5, !PT ;  /* 0x00000005b4057209 */ /* 0x000fe40007810000 */
[----:B------:R-:W-:-:S02]  /*b890*/  FSEL R155, R155, -INF , !P4 ;  /* 0xff8000009b9b7808 */ /* 0x000fc40006000000 */
[----:B------:R-:W-:Y:S02]  /*b8a0*/  FMNMX.FTZ R5, R181, R5, !PT ;  /* 0x00000005b5057209 */ /* 0x000fe40007810000 */
[C---:B------:R-:W-:Y:S02]  /*b8b0*/  ISETP.GT.AND P4, PT, R13.reuse, 0x10, P2 ;  /* 0x000000100d00780c */ /* 0x040fe40001784270 */
[----:B------:R-:W-:Y:S01]  /*b8c0*/  ISETP.GT.AND P6, PT, R13, 0x38, P2 ;  /* 0x000000380d00780c */ /* 0x000fe200017c4270 */
[----:B------:R-:W3:Y:S01]  /*b8d0*/  SHFL.BFLY PT, R6, R5, 0x2, 0x1f ;  /* 0x0c401f0005067f89 */ /* 0x000ee200000e0000 */
[C---:B------:R-:W-:Y:S02]  /*b8e0*/  ISETP.LT.OR P4, PT, R14.reuse, 0x11, P4 ;  /* 0x000000110e00780c */ /* 0x040fe40002781670 */
[----:B------:R-:W-:Y:S02]  /*b8f0*/  ISETP.LT.OR P6, PT, R14, 0x39, P6 ;  /* 0x000000390e00780c */ /* 0x000fe400037c1670 */
[----:B------:R-:W-:-:S02]  /*b900*/  FSEL R162, R162, -INF , !P4 ;  /* 0xff800000a2a27808 */ /* 0x000fc40006000000 */
[----:B------:R-:W-:Y:S02]  /*b910*/  ISETP.GT.AND P4, PT, R13, 0x19, P2 ;  /* 0x000000190d00780c */ /* 0x000fe40001784270 */
[----:B------:R-:W-:Y:S02]  /*b920*/  FSEL R182, R182, -INF , !P6 ;  /* 0xff800000b6b67808 */ /* 0x000fe40007000000 */
[----:B------:R-:W-:-:S04]  /*b930*/  ISETP.LT.OR P4, PT, R14, 0x1a, P4 ;  /* 0x0000001a0e00780c */ /* 0x000fc80002781670 */
[----:B------:R-:W-:Y:S02]  /*b940*/  FSEL R167, R167, -INF , !P4 ;  /* 0xff800000a7a77808 */ /* 0x000fe40006000000 */
[----:B------:R-:W-:-:S04]  /*b950*/  ISETP.GT.AND P4, PT, R13, 0x28, P2 ;  /* 0x000000280d00780c */ /* 0x000fc80001784270 */
[----:B------:R-:W-:Y:S02]  /*b960*/  ISETP.LT.OR P4, PT, R14, 0x29, P4 ;  /* 0x000000290e00780c */ /* 0x000fe40002781670 */
[----:B---3--:R-:W-:Y:S02]  /*b970*/  FMNMX.FTZ R5, R5, R6, !PT ;  /* 0x0000000605057209 */ /* 0x008fe40007810000 */
[----:B------:R-:W-:Y:S02]  /*b980*/  FSEL R174, R174, -INF , !P4 ;  /* 0xff800000aeae7808 */ /* 0x000fe40006000000 */
[----:B------:R-:W-:Y:S01]  /*b990*/  ISETP.GT.AND P4, PT, R13, 0x30, P2 ;  /* 0x000000300d00780c */ /* 0x000fe20001784270 */
[----:B------:R-:W3:Y:S03]  /*b9a0*/  SHFL.BFLY PT, R6, R5, 0x1, 0x1f ;  /* 0x0c201f0005067f89 */ /* 0x000ee600000e0000 */
[----:B------:R-:W-:-:S04]  /*b9b0*/  ISETP.LT.OR P4, PT, R14, 0x31, P4 ;  /* 0x000000310e00780c */ /* 0x000fc80002781670 */
[----:B------:R-:W-:Y:S02]  /*b9c0*/  FSEL R178, R178, -INF , !P4 ;  /* 0xff800000b2b27808 */ /* 0x000fe40006000000 */
[----:B---3--:R-:W-:-:S04]  /*b9d0*/  FMNMX.FTZ R5, R5, R6, !PT ;  /* 0x0000000605057209 */ /* 0x008fc80007810000 */
[C---:B------:R-:W-:Y:S01]  /*b9e0*/  FSETP.NEU.FTZ.AND P3, PT, R5.reuse, -INF , PT ;  /* 0xff8000000500780b */ /* 0x040fe20003f7d000 */
[----:B------:R-:W-:-:S03]  /*b9f0*/  FMUL.FTZ R6, R5, UR10 ;  /* 0x0000000a05067c20 */ /* 0x000fc60008410000 */
[----:B01----:R-:W-:Y:S02]  /*ba00*/  FSEL R7, R5, RZ, P3 ;  /* 0x000000ff05077208 */ /* 0x003fe40001800000 */
[----:B------:R-:W-:Y:S02]  /*ba10*/  FSEL R6, R6, RZ, P3 ;  /* 0x000000ff06067208 */ /* 0x000fe40001800000 */
[----:B------:R-:W-:Y:S01]  /*ba20*/  ISETP.GT.AND P3, PT, R13, 0x8, P2 ;  /* 0x000000080d00780c */ /* 0x000fe20001764270 */
[----:B------:R-:W-:Y:S02]  /*ba30*/  FADD.FTZ R7, -R7, R11 ;  /* 0x0000000b07077221 */ /* 0x000fe40000010100 */
        /* <DEDUP_REMOVED lines=16> */
[----:B------:R-:W-:Y:S01]  /*bb40*/  ISETP.LT.OR P3, PT, R14, 0x9, P3 ;  /* 0x000000090e00780c */ /* 0x000fe20001f61670 */
[----:B------:R-:W-:Y:S01]  /*bb50*/  FMUL.FTZ R7, R7, UR10 ;  /* 0x0000000a07077c20 */ /* 0x000fe20008410000 */
[----:B------:R-:W-:Y:S01]  /*bb60*/  FMNMX.FTZ R6, R154, R10, !PT ;  /* 0x0000000a9a067209 */ /* 0x000fe20007810000 */
[----:B------:R-:W-:Y:S01]  /*bb70*/  MUFU.EX2 R152, R152 ;  /* 0x0000009800987308 */ /* 0x000fe20000000800 */
[----:B------:R-:W-:-:S02]  /*bb80*/  FSEL R158, R158, -INF , !P3 ;  /* 0xff8000009e9e7808 */ /* 0x000fc40005800000 */
[----:B------:R-:W-:Y:S02]  /*bb90*/  FMNMX.FTZ R6, R155, R6, !PT ;  /* 0x000000069b067209 */ /* 0x000fe40007810000 */
[----:B------:R-:W-:Y:S02]  /*bba0*/  ISETP.GT.AND P3, PT, R13, 0x11, P2 ;  /* 0x000000110d00780c */ /* 0x000fe40001764270 */
[----:B------:R-:W-:Y:S01]  /*bbb0*/  FMNMX.FTZ R6, R158, R6, !PT ;  /* 0x000000069e067209 */ /* 0x000fe20007810000 */
[----:B------:R-:W0:Y:S01]  /*bbc0*/  MUFU.EX2 R7, R7 ;  /* 0x0000000700077308 */ /* 0x000e220000000800 */
[----:B------:R-:W-:Y:S02]  /*bbd0*/  ISETP.LT.OR P3, PT, R14, 0x12, P3 ;  /* 0x000000120e00780c */ /* 0x000fe40001f61670 */
[----:B------:R-:W-:Y:S02]  /*bbe0*/  FMNMX.FTZ R6, R159, R6, !PT ;  /* 0x000000069f067209 */ /* 0x000fe40007810000 */
[----:B------:R-:W-:-:S02]  /*bbf0*/  FSEL R163, R163, -INF , !P3 ;  /* 0xff800000a3a37808 */ /* 0x000fc40005800000 */
[----:B------:R-:W-:Y:S01]  /*bc00*/  FMNMX.FTZ R6, R162, R6, !PT ;  /* 0x00000006a2067209 */ /* 0x000fe20007810000 */
[----:B------:R-:W1:Y:S01]  /*bc10*/  MUFU.EX2 R153, R153 ;  /* 0x0000009900997308 */ /* 0x000e620000000800 */
[----:B------:R-:W-:Y:S02]  /*bc20*/  ISETP.GT.AND P3, PT, R13, 0x20, P2 ;  /* 0x000000200d00780c */ /* 0x000fe40001764270 */
[----:B------:R-:W-:Y:S02]  /*bc30*/  FMNMX.FTZ R6, R163, R6, !PT ;  /* 0x00000006a3067209 */ /* 0x000fe40007810000 */
[----:B------:R-:W-:Y:S02]  /*bc40*/  ISETP.LT.OR P3, PT, R14, 0x21, P3 ;  /* 0x000000210e00780c */ /* 0x000fe40001f61670 */
[----:B------:R-:W-:Y:S01]  /*bc50*/  FMNMX.FTZ R6, R166, R6, !PT ;  /* 0x00000006a6067209 */ /* 0x000fe20007810000 */
[----:B------:R-:W3:Y:S01]  /*bc60*/  MUFU.EX2 R156, R156 ;  /* 0x0000009c009c7308 */ /* 0x000ee20000000800 */
[----:B------:R-:W-:Y:S01]  /*bc70*/  FSEL R170, R170, -INF , !P3 ;  /* 0xff800000aaaa7808 */ /* 0x000fe20005800000 */
[----:B0-----:R-:W-:Y:S01]  /*bc80*/  FFMA.FTZ R4, R7, R4, R152 ;  /* 0x0000000407047223 */ /* 0x001fe20000010098 */
[----:B------:R-:W-:Y:S01]  /*bc90*/  FMNMX.FTZ R6, R167, R6, !PT ;  /* 0x00000006a7067209 */ /* 0x000fe20007810000 */
[-C--:B------:R-:W-:Y:S01]  /*bca0*/  FMUL.FTZ R24, R24, R7.reuse ;  /* 0x0000000718187220 */ /* 0x080fe20000410000 */
[----:B------:R-:W-:Y:S01]  /*bcb0*/  ISETP.GT.AND P3, PT, R13, 0x29, P2 ;  /* 0x000000290d00780c */ /* 0x000fe20001764270 */
[-C--:B------:R-:W-:Y:S01]  /*bcc0*/  FMUL.FTZ R25, R25, R7.reuse ;  /* 0x0000000719197220 */ /* 0x080fe20000410000 */
[----:B------:R-:W-:Y:S01]  /*bcd0*/  FMNMX.FTZ R6, R170, R6, !PT ;  /* 0x00000006aa067209 */ /* 0x000fe20007810000 */
[----:B------:R-:W0:Y:S01]  /*bce0*/  MUFU.EX2 R157, R157 ;  /* 0x0000009d009d7308 */ /* 0x000e220000000800 */
[----:B------:R-:W-:Y:S01]  /*bcf0*/  ISETP.LT.OR P3, PT, R14, 0x2a, P3 ;  /* 0x0000002a0e00780c */ /* 0x000fe20001f61670 */
[----:B-1----:R-:W-:Y:S01]  /*bd00*/  FADD.FTZ R4, R153, R4 ;  /* 0x0000000499047221 */ /* 0x002fe20000010000 */
[----:B------:R-:W-:Y:S01]  /*bd10*/  FMNMX.FTZ R6, R171, R6, !PT ;  /* 0x00000006ab067209 */ /* 0x000fe20007810000 */
[-C--:B------:R-:W-:Y:S01]  /*bd20*/  FMUL.FTZ R28, R28, R7.reuse ;  /* 0x000000071c1c7220 */ /* 0x080fe20000410000 */
[----:B------:R-:W-:Y:S01]  /*bd30*/  FSEL R175, R175, -INF , !P3 ;  /* 0xff800000afaf7808 */ /* 0x000fe20005800000 */
[-C--:B------:R-:W-:Y:S01]  /*bd40*/  FMUL.FTZ R29, R29, R7.reuse ;  /* 0x000000071d1d7220 */ /* 0x080fe20000410000 */
[----:B------:R-:W-:Y:S01]  /*bd50*/  ISETP.GT.AND P3, PT, R13, 0x31, P2 ;  /* 0x000000310d00780c */ /* 0x000fe20001764270 */
[----:B------:R-:W1:Y:S01]  /*bd60*/  MUFU.EX2 R160, R160 ;  /* 0x000000a000a07308 */ /* 0x000e620000000800 */
[----:B------:R-:W-:Y:S01]  /*bd70*/  FMNMX.FTZ R6, R174, R6, !PT ;  /* 0x00000006ae067209 */ /* 0x000fe20007810000 */
[----:B---3--:R-:W-:Y:S01]  /*bd80*/  FADD.FTZ R4, R156, R4 ;  /* 0x000000049c047221 */ /* 0x008fe20000010000 */
[----:B------:R-:W-:Y:S01]  /*bd90*/  ISETP.LT.OR P3, PT, R14, 0x32, P3 ;  /* 0x000000320e00780c */ /* 0x000fe20001f61670 */
[-C--:B------:R-:W-:Y:S01]  /*bda0*/  FMUL.FTZ R32, R32, R7.reuse ;  /* 0x0000000720207220 */ /* 0x080fe20000410000 */
[----:B------:R-:W-:Y:S01]  /*bdb0*/  FMNMX.FTZ R6, R175, R6, !PT ;  /* 0x00000006af067209 */ /* 0x000fe20007810000 */
[-C--:B------:R-:W-:Y:S01]  /*bdc0*/  FMUL.FTZ R33, R33, R7.reuse ;  /* 0x0000000721217220 */ /* 0x080fe20000410000 */
[----:B------:R-:W-:Y:S01]  /*bdd0*/  ISETP.GT.AND P2, PT, R13, 0x39, P2 ;  /* 0x000000390d00780c */ /* 0x000fe20001744270 */
[----:B------:R-:W3:Y:S01]  /*bde0*/  MUFU.EX2 R161, R161 ;  /* 0x000000a100a17308 */ /* 0x000ee20000000800 */
[----:B------:R-:W-:Y:S01]  /*bdf0*/  FSEL R179, R179, -INF , !P3 ;  /* 0xff800000b3b37808 */ /* 0x000fe20005800000 */
[----:B0-----:R-:W-:Y:S01]  /*be00*/  FADD.FTZ R4, R157, R4 ;  /* 0x000000049d047221 */ /* 0x001fe20000010000 */
[----:B------:R-:W-:Y:S01]  /*be10*/  FMNMX.FTZ R6, R178, R6, !PT ;  /* 0x00000006b2067209 */ /* 0x000fe20007810000 */
[-C--:B------:R-:W-:Y:S01]  /*be20*/  FMUL.FTZ R36, R36, R7.reuse ;  /* 0x0000000724247220 */ /* 0x080fe20000410000 */
[----:B------:R-:W-:Y:S01]  /*be30*/  ISETP.LT.OR P2, PT, R14, 0x3a, P2 ;  /* 0x0000003a0e00780c */ /* 0x000fe20001741670 */
[-C--:B------:R-:W-:Y:S01]  /*be40*/  FMUL.FTZ R37, R37, R7.reuse ;  /* 0x0000000725257220 */ /* 0x080fe20000410000 */
[----:B------:R-:W-:Y:S01]  /*be50*/  FMNMX.FTZ R6, R179, R6, !PT ;  /* 0x00000006b3067209 */ /* 0x000fe20007810000 */
[----:B------:R-:W0:Y:S01]  /*be60*/  MUFU.EX2 R164, R164 ;  /* 0x000000a400a47308 */ /* 0x000e220000000800 */
[----:B------:R-:W-:Y:S01]  /*be70*/  FSEL R183, R183, -INF , !P2 ;  /* 0xff800000b7b77808 */ /* 0x000fe20005000000 */
[----:B-1----:R-:W-:Y:S01]  /*be80*/  FADD.FTZ R4, R160, R4 ;  /* 0x00000004a0047221 */ /* 0x002fe20000010000 */
[----:B------:R-:W-:Y:S01]  /*be90*/  FMNMX.FTZ R6, R182, R6, !PT ;  /* 0x00000006b6067209 */ /* 0x000fe20007810000 */
[-C--:B------:R-:W-:Y:S01]  /*bea0*/  FMUL.FTZ R40, R40, R7.reuse ;  /* 0x0000000728287220 */ /* 0x080fe20000410000 */
[----:B------:R-:W-:Y:S01]  /*beb0*/  ISETP.NE.AND P3, PT, R17, RZ, PT ;  /* 0x000000ff1100720c */ /* 0x000fe20003f65270 */
[-C--:B------:R-:W-:Y:S01]  /*bec0*/  FMUL.FTZ R41, R41, R7.reuse ;  /* 0x0000000729297220 */ /* 0x080fe20000410000 */
[----:B------:R-:W-:Y:S01]  /*bed0*/  FMNMX.FTZ R6, R183, R6, !PT ;  /* 0x00000006b7067209 */ /* 0x000fe20007810000 */
[----:B------:R-:W1:Y:S01]  /*bee0*/  MUFU.EX2 R165, R165 ;  /* 0x000000a500a57308 */ /* 0x000e620000000800 */
[----:B------:R-:W-:Y:S01]  /*bef0*/  F2FP.BF16.F32.PACK_AB R152, R153, R152 ;  /* 0x000000989998723e */ /* 0x000fe200000010ff */
[----:B---3--:R-:W-:Y:S01]  /*bf00*/  FADD.FTZ R4, R161, R4 ;  /* 0x00000004a1047221 */ /* 0x008fe20000010000 */
[-C--:B------:R-:W-:Y:S01]  /*bf10*/  FMUL.FTZ R44, R44, R7.reuse ;  /* 0x000000072c2c7220 */ /* 0x080fe20000410000 */
[----:B------:R-:W3:Y:S01]  /*bf20*/  SHFL.BFLY PT, R11, R6, 0x2, 0x1f ;  /* 0x0c401f00060b7f89 */ /* 0x000ee200000e0000 */
[-C--:B------:R-:W-:Y:S01]  /*bf30*/  FMUL.FTZ R45, R45, R7.reuse ;  /* 0x000000072d2d7220 */ /* 0x080fe20000410000 */
[-C--:B------:R-:W-:Y:S01]  /*bf40*/  FMUL.FTZ R48, R48, R7.reuse ;  /* 0x0000000730307220 */ /* 0x080fe20000410000 */
[-C--:B------:R-:W-:Y:S01]  /*bf50*/  FMUL.FTZ R49, R49, R7.reuse ;  /* 0x0000000731317220 */ /* 0x080fe20000410000 */
[----:B------:R-:W4:Y:S01]  /*bf60*/  MUFU.EX2 R168, R168 ;  /* 0x000000a800a87308 */ /* 0x000f220000000800 */
        /* <DEDUP_REMOVED lines=18> */
[----:B------:R-:W-:Y:S01]  /*c090*/  FMUL.FTZ R77, R77, R7 ;  /* 0x000000074d4d7220 */ /* 0x000fe20000410000 */
[----:B---3--:R-:W-:Y:S01]  /*c0a0*/  FMNMX.FTZ R6, R6, R11, !PT ;  /* 0x0000000b06067209 */ /* 0x008fe20007810000 */
[-C--:B------:R-:W-:Y:S01]  /*c0b0*/  FMUL.FTZ R80, R80, R7.reuse ;  /* 0x0000000750507220 */ /* 0x080fe20000410000 */
[-C--:B------:R-:W-:Y:S01]  /*c0c0*/  FMUL.FTZ R81, R81, R7.reuse ;  /* 0x0000000751517220 */ /* 0x080fe20000410000 */
[-C--:B------:R-:W-:Y:S01]  /*c0d0*/  FMUL.FTZ R84, R84, R7.reuse ;  /* 0x0000000754547220 */ /* 0x080fe20000410000 */
[----:B------:R-:W3:Y:S01]  /*c0e0*/  MUFU.EX2 R173, R173 ;  /* 0x000000ad00ad7308 */ /* 0x000ee20000000800 */
[----:B------:R-:W4:Y:S01]  /*c0f0*/  SHFL.BFLY PT, R11, R6, 0x1, 0x1f ;  /* 0x0c201f00060b7f89 */ /* 0x000f2200000e0000 */
[----:B0-----:R-:W-:Y:S01]  /*c100*/  FADD.FTZ R4, R169, R4 ;  /* 0x00000004a9047221 */ /* 0x001fe20000010000 */
        /* <DEDUP_REMOVED lines=20> */
[----:B------:R-:W-:Y:S01]  /*c250*/  FMUL.FTZ R117, R117, R7 ;  /* 0x0000000775757220 */ /* 0x000fe20000410000 */
[----:B------:R-:W-:Y:S01]  /*c260*/  MUFU.EX2 R181, R181 ;  /* 0x000000b500b57308 */ /* 0x000fe20000000800 */
[----:B----4-:R-:W-:Y:S01]  /*c270*/  FMNMX.FTZ R6, R6, R11, !PT ;  /* 0x0000000b06067209 */ /* 0x010fe20007810000 */
[----:B0-----:R-:W-:Y:S01]  /*c280*/  FADD.FTZ R4, R176, R4 ;  /* 0x00000004b0047221 */ /* 0x001fe20000010000 */
[-C--:B------:R-:W-:Y:S01]  /*c290*/  FMUL.FTZ R120, R120, R7.reuse ;  /* 0x0000000778787220 */ /* 0x080fe20000410000 */
[-C--:B------:R-:W-:Y:S01]  /*c2a0*/  FMUL.FTZ R121, R121, R7.reuse ;  /* 0x0000000779797220 */ /* 0x080fe20000410000 */
[C---:B------:R-:W-:Y:S01]  /*c2b0*/  FSETP.NEU.FTZ.AND P2, PT, R6.reuse, -INF , PT ;  /* 0xff8000000600780b */ /* 0x040fe20003f5d000 */
[----:B------:R-:W-:Y:S01]  /*c2c0*/  FMUL.FTZ R15, R6, UR10 ;  /* 0x0000000a060f7c20 */ /* 0x000fe20008410000 */
[-C--:B------:R-:W-:Y:S01]  /*c2d0*/  FMUL.FTZ R124, R124, R7.reuse ;  /* 0x000000077c7c7220 */ /* 0x080fe20000410000 */
[-C--:B------:R-:W-:Y:S01]  /*c2e0*/  FMUL.FTZ R125, R125, R7.reuse ;  /* 0x000000077d7d7220 */ /* 0x080fe20000410000 */
[----:B------:R-:W-:Y:S01]  /*c2f0*/  FSEL R11, R6, RZ, P2 ;  /* 0x000000ff060b7208 */ /* 0x000fe20001000000 */
[----:B-1----:R-:W-:Y:S01]  /*c300*/  FADD.FTZ R4, R177, R4 ;  /* 0x00000004b1047221 */ /* 0x002fe20000010000 */
[----:B------:R-:W-:Y:S01]  /*c310*/  FSEL R15, R15, RZ, P2 ;  /* 0x000000ff0f0f7208 */ /* 0x000fe20001000000 */
[-C--:B------:R-:W-:Y:S01]  /*c320*/  FMUL.FTZ R128, R128, R7.reuse ;  /* 0x0000000780807220 */ /* 0x080fe20000410000 */
[-C--:B------:R-:W-:Y:S01]  /*c330*/  FMUL.FTZ R129, R129, R7.reuse ;  /* 0x0000000781817220 */ /* 0x080fe20000410000 */
[----:B------:R-:W-:Y:S01]  /*c340*/  FADD.FTZ R11, -R11, R10 ;  /* 0x0000000a0b0b7221 */ /* 0x000fe20000010100 */
[----:B------:R-:W-:Y:S01]  /*c350*/  FMUL.FTZ R132, R132, R7 ;  /* 0x0000000784847220 */ /* 0x000fe20000410000 */
[--C-:B------:R-:W-:Y:S01]  /*c360*/  FFMA.FTZ R12, R154, UR10, -R15.reuse ;  /* 0x0000000a9a0c7c23 */ /* 0x100fe2000801080f */
[----:B------:R-:W-:Y:S01]  /*c370*/  FFMA.FTZ R155, R155, UR10, -R15 ;  /* 0x0000000a9b9b7c23 */ /* 0x000fe2000801080f */
[----:B------:R-:W-:Y:S01]  /*c380*/  FMUL.FTZ R10, R11, UR10 ;  /* 0x0000000a0b0a7c20 */ /* 0x000fe20008410000 */
[----:B------:R-:W-:-:S02]  /*c390*/  IMAD.U32 R11, RZ, RZ, UR22 ;  /* 0x00000016ff0b7e24 */ /* 0x000fc4000f8e00ff */
[--C-:B------:R-:W-:Y:S01]  /*c3a0*/  FFMA.FTZ R159, R159, UR10, -R15.reuse ;  /* 0x0000000a9f9f7c23 */ /* 0x100fe2000801080f */
[----:B------:R-:W-:Y:S01]  /*c3b0*/  MUFU.EX2 R153, R155 ;  /* 0x0000009b00997308 */ /* 0x000fe20000000800 */
[--C-:B------:R-:W-:Y:S01]  /*c3c0*/  FFMA.FTZ R13, R162, UR10, -R15.reuse ;  /* 0x0000000aa20d7c23 */ /* 0x100fe2000801080f */
[----:B------:R-:W-:Y:S02]  /*c3d0*/  @!P3 IMAD R11, R11, 0x40, R16 ;  /* 0x000000400b0bb824 */ /* 0x000fe400078e0210 */
[--C-:B------:R-:W-:Y:S01]  /*c3e0*/  FFMA.FTZ R163, R163, UR10, -R15.reuse ;  /* 0x0000000aa3a37c23 */ /* 0x100fe2000801080f */
[--C-:B------:R-:W-:Y:S01]  /*c3f0*/  FFMA.FTZ R14, R166, UR10, -R15.reuse ;  /* 0x0000000aa60e7c23 */ /* 0x100fe2000801080f */
[----:B------:R-:W-:Y:S01]  /*c400*/  F2FP.BF16.F32.PACK_AB R154, R157, R156 ;  /* 0x0000009c9d9a723e */ /* 0x000fe200000010ff */
[--C-:B------:R-:W-:Y:S01]  /*c410*/  FFMA.FTZ R167, R167, UR10, -R15.reuse ;  /* 0x0000000aa7a77c23 */ /* 0x100fe2000801080f */
[----:B------:R-:W-:Y:S01]  /*c420*/  @!P3 LEA R11, R11, UR46, 0x2 ;  /* 0x0000002e0b0bbc11 */ /* 0x000fe2000f8e10ff */
[----:B------:R-:W0:Y:S01]  /*c430*/  MUFU.EX2 R10, R10 ;  /* 0x0000000a000a7308 */ /* 0x000e220000000800 */
[--C-:B------:R-:W-:Y:S01]  /*c440*/  FFMA.FTZ R170, R170, UR10, -R15.reuse ;  /* 0x0000000aaaaa7c23 */ /* 0x100fe2000801080f */
[--C-:B------:R-:W-:Y:S01]  /*c450*/  FFMA.FTZ R171, R171, UR10, -R15.reuse ;  /* 0x0000000aabab7c23 */ /* 0x100fe2000801080f */
[----:B------:R-:W-:Y:S01]  /*c460*/  F2FP.BF16.F32.PACK_AB R156, R161, R160 ;  /* 0x000000a0a19c723e */ /* 0x000fe200000010ff */
[----:B------:R-:W-:Y:S01]  /*c470*/  @!P3 STS [R11+0x28800], R7 ;  /* 0x028800070b00b388 */ /* 0x000fe20000000800 */
[--C-:B------:R-:W-:Y:S01]  /*c480*/  FFMA.FTZ R174, R174, UR10, -R15.reuse ;  /* 0x0000000aaeae7c23 */ /* 0x100fe2000801080f */
[--C-:B------:R-:W-:Y:S01]  /*c490*/  FFMA.FTZ R175, R175, UR10, -R15.reuse ;  /* 0x0000000aafaf7c23 */ /* 0x100fe2000801080f */
[--C-:B------:R-:W-:Y:S01]  /*c4a0*/  FFMA.FTZ R178, R178, UR10, -R15.reuse ;  /* 0x0000000ab2b27c23 */ /* 0x100fe2000801080f */
[----:B------:R-:W1:Y:S01]  /*c4b0*/  MUFU.EX2 R12, R12 ;  /* 0x0000000c000c7308 */ /* 0x000e620000000800 */
[--C-:B------:R-:W-:Y:S01]  /*c4c0*/  FFMA.FTZ R179, R179, UR10, -R15.reuse ;  /* 0x0000000ab3b37c23 */ /* 0x100fe2000801080f */
[--C-:B------:R-:W-:Y:S01]  /*c4d0*/  FFMA.FTZ R182, R182, UR10, -R15.reuse ;  /* 0x0000000ab6b67c23 */ /* 0x100fe2000801080f */
[----:B------:R-:W-:Y:S01]  /*c4e0*/  F2FP.BF16.F32.PACK_AB R160, R169, R168 ;  /* 0x000000a8a9a0723e */ /* 0x000fe200000010ff */
[-C--:B------:R-:W-:Y:S01]  /*c4f0*/  FMUL.FTZ R133, R133, R7.reuse ;  /* 0x0000000785857220 */ /* 0x080fe20000410000 */
[----:B------:R-:W-:Y:S01]  /*c500*/  F2FP.BF16.F32.PACK_AB R162, R173, R172 ;  /* 0x000000acada2723e */ /* 0x000fe200000010ff */
[-C--:B------:R-:W-:Y:S01]  /*c510*/  FMUL.FTZ R136, R136, R7.reuse ;  /* 0x0000000788887220 */ /* 0x080fe20000410000 */
[-C--:B------:R-:W-:Y:S01]  /*c520*/  FMUL.FTZ R137, R137, R7.reuse ;  /* 0x0000000789897220 */ /* 0x080fe20000410000 */
[----:B------:R-:W-:Y:S01]  /*c530*/  MUFU.EX2 R155, R159 ;  /* 0x0000009f009b7308 */ /* 0x000fe20000000800 */
[----:B0-----:R0:W-:Y:S01]  /*c540*/  @!P3 STS [R11+0x28820], R10 ;  /* 0x0288200a0b00b388 */ /* 0x0011e20000000800 */
[-C--:B------:R-:W-:Y:S01]  /*c550*/  FMUL.FTZ R140, R140, R7.reuse ;  /* 0x000000078c8c7220 */ /* 0x080fe20000410000 */
[-C--:B------:R-:W-:Y:S01]  /*c560*/  FMUL.FTZ R141, R141, R7.reuse ;  /* 0x000000078d8d7220 */ /* 0x080fe20000410000 */
[-C--:B------:R-:W-:Y:S01]  /*c570*/  FMUL.FTZ R144, R144, R7.reuse ;  /* 0x0000000790907220 */ /* 0x080fe20000410000 */
[-C--:B------:R-:W-:Y:S01]  /*c580*/  FMUL.FTZ R145, R145, R7.reuse ;  /* 0x0000000791917220 */ /* 0x080fe20000410000 */
[-C--:B------:R-:W-:Y:S01]  /*c590*/  FMUL.FTZ R148, R148, R7.reuse ;  /* 0x0000000794947220 */ /* 0x080fe20000410000 */
[----:B------:R-:W-:Y:S01]  /*c5a0*/  FMUL.FTZ R149, R149, R7 ;  /* 0x0000000795957220 */ /* 0x000fe20000410000 */
[----:B------:R-:W-:Y:S01]  /*c5b0*/  MUFU.EX2 R13, R13 ;  /* 0x0000000d000d7308 */ /* 0x000fe20000000800 */
[----:B-1----:R-:W-:Y:S01]  /*c5c0*/  FFMA.FTZ R3, R10, R3, R12 ;  /* 0x000000030a037223 */ /* 0x002fe2000001000c */
[----:B------:R-:W-:Y:S01]  /*c5d0*/  FMUL.FTZ R26, R26, R10 ;  /* 0x0000000a1a1a7220 */ /* 0x000fe20000410000 */
[----:B0-----:R-:W-:Y:S01]  /*c5e0*/  FFMA.FTZ R11, R158, UR10, -R15 ;  /* 0x0000000a9e0b7c23 */ /* 0x001fe2000801080f */
[----:B------:R-:W-:Y:S01]  /*c5f0*/  F2FP.BF16.F32.PACK_AB R158, R165, R164 ;  /* 0x000000a4a59e723e */ /* 0x000fe200000010ff */
[----:B------:R-:W-:Y:S01]  /*c600*/  FADD.FTZ R3, R153, R3 ;  /* 0x0000000399037221 */ /* 0x000fe20000010000 */
[----:B------:R-:W-:Y:S01]  /*c610*/  FFMA.FTZ R15, R183, UR10, -R15 ;  /* 0x0000000ab70f7c23 */ /* 0x000fe2000801080f */
[----:B------:R-:W-:Y:S01]  /*c620*/  F2FP.BF16.F32.PACK_AB R153, R153, R12 ;  /* 0x0000000c9999723e */ /* 0x000fe200000010ff */
[----:B------:R-:W-:Y:S01]  /*c630*/  MUFU.EX2 R157, R163 ;  /* 0x000000a3009d7308 */ /* 0x000fe20000000800 */
[----:B------:R-:W-:Y:S01]  /*c640*/  F2FP.BF16.F32.PACK_AB R164, R177, R176 ;  /* 0x000000b0b1a4723e */ /* 0x000fe200000010ff */
        /* <DEDUP_REMOVED lines=27> */
[C---:B------:R-:W-:Y:S01]  /*c800*/  FADD.FTZ R3, R155.reuse, R3 ;  /* 0x000000039b037221 */ /* 0x040fe20000010000 */
[----:B------:R-:W-:Y:S01]  /*c810*/  F2FP.BF16.F32.PACK_AB R155, R155, R11 ;  /* 0x0000000b9b9b723e */ /* 0x000fe200000010ff */
[----:B------:R-:W-:Y:S01]  /*c820*/  BAR.SYNC.DEFER_BLOCKING 0xf, 0x100 ;  /* 0x03c4000000007b1d */ /* 0x000fe20000010000 */
[-C--:B------:R-:W-:Y:S01]  /*c830*/  FMUL.FTZ R74, R74, R10.reuse ;  /* 0x0000000a4a4a7220 */ /* 0x080fe20000410000 */
[----:B------:R-:W-:Y:S01]  /*c840*/  FADD.FTZ R3, R13, R3 ;  /* 0x000000030d037221 */ /* 0x000fe20000010000 */
[-C--:B------:R-:W-:Y:S01]  /*c850*/  FMUL.FTZ R75, R75, R10.reuse ;  /* 0x0000000a4b4b7220 */ /* 0x080fe20000410000 */
[-C--:B------:R-:W-:Y:S01]  /*c860*/  FMUL.FTZ R78, R78, R10.reuse ;  /* 0x0000000a4e4e7220 */ /* 0x080fe20000410000 */
[-C--:B------:R-:W-:Y:S01]  /*c870*/  FMUL.FTZ R79, R79, R10.reuse ;  /* 0x0000000a4f4f7220 */ /* 0x080fe20000410000 */
[----:B------:R-:W0:Y:S01]  /*c880*/  MUFU.EX2 R161, R170 ;  /* 0x000000aa00a17308 */ /* 0x000e220000000800 */
[C---:B------:R-:W-:Y:S01]  /*c890*/  FADD.FTZ R3, R157.reuse, R3 ;  /* 0x000000039d037221 */ /* 0x040fe20000010000 */
[----:B------:R-:W-:Y:S01]  /*c8a0*/  F2FP.BF16.F32.PACK_AB R157, R157, R13 ;  /* 0x0000000d9d9d723e */ /* 0x000fe200000010ff */
[-C--:B------:R-:W-:Y:S01]  /*c8b0*/  FMUL.FTZ R82, R82, R10.reuse ;  /* 0x0000000a52527220 */ /* 0x080fe20000410000 */
[-C--:B------:R-:W-:Y:S01]  /*c8c0*/  FMUL.FTZ R83, R83, R10.reuse ;  /* 0x0000000a53537220 */ /* 0x080fe20000410000 */
[----:B-1----:R-:W-:Y:S01]  /*c8d0*/  FADD.FTZ R3, R14, R3 ;  /* 0x000000030e037221 */ /* 0x002fe20000010000 */
[-C--:B------:R-:W-:Y:S01]  /*c8e0*/  FMUL.FTZ R86, R86, R10.reuse ;  /* 0x0000000a56567220 */ /* 0x080fe20000410000 */
[----:B------:R-:W-:Y:S01]  /*c8f0*/  FMUL.FTZ R87, R87, R10 ;  /* 0x0000000a57577220 */ /* 0x000fe20000410000 */
        /* <DEDUP_REMOVED lines=10> */
[----:B------:R0:W-:Y:S01]  /*c9a0*/  STSM.16.M88.4 [R19+0x26800], R152 ;  /* 0x0268009813007844 */ /* 0x0001e20000000200 */
[-C--:B------:R-:W-:Y:S01]  /*c9b0*/  FMUL.FTZ R99, R99, R10.reuse ;  /* 0x0000000a63637220 */ /* 0x080fe20000410000 */
[-C--:B------:R-:W-:Y:S01]  /*c9c0*/  FMUL.FTZ R102, R102, R10.reuse ;  /* 0x0000000a66667220 */ /* 0x080fe20000410000 */
[-C--:B------:R-:W-:Y:S01]  /*c9d0*/  FMUL.FTZ R103, R103, R10.reuse ;  /* 0x0000000a67677220 */ /* 0x080fe20000410000 */
[----:B------:R0:W-:Y:S01]  /*c9e0*/  STSM.16.M88.4 [R184], R156 ;  /* 0x0000009cb8007844 */ /* 0x0001e20000000200 */
        /* <DEDUP_REMOVED lines=37> */
[----:B------:R-:W-:-:S04]  /*cc40*/  FMUL.FTZ R151, R151, R10 ;  /* 0x0000000a97977220 */ /* 0x000fc80000410000 */
[----:B------:R-:W3:Y:S01]  /*cc50*/  MUFU.EX2 R15, R15 ;  /* 0x0000000f000f7308 */ /* 0x000ee20000000800 */
[----:B----4-:R-:W-:Y:S01]  /*cc60*/  FADD.FTZ R4, R166, R4 ;  /* 0x00000004a6047221 */ /* 0x010fe20000010000 */
[----:B------:R-:W-:-:S03]  /*cc70*/  F2FP.BF16.F32.PACK_AB R166, R181, R166 ;  /* 0x000000a6b5a6723e */ /* 0x000fc600000010ff */
[----:B------:R-:W-:Y:S01]  /*cc80*/  FADD.FTZ R4, R181, R4 ;  /* 0x00000004b5047221 */ /* 0x000fe20000010000 */
[----:B-1----:R-:W-:Y:S01]  /*cc90*/  FADD.FTZ R12, R167, R12 ;  /* 0x0000000ca70c7221 */ /* 0x002fe20000010000 */
[----:B---3--:R-:W-:-:S03]  /*cca0*/  F2FP.BF16.F32.PACK_AB R167, R15, R167 ;  /* 0x000000a70fa7723e */ /* 0x008fc600000010ff */
[----:B------:R-:W-:Y:S02]  /*ccb0*/  FADD.FTZ R3, R15, R12 ;  /* 0x0000000c0f037221 */ /* 0x000fe40000010000 */
[----:B------:R0:W-:Y:S01]  /*ccc0*/  STSM.16.M88.4 [R23], R164 ;  /* 0x000000a417007844 */ /* 0x0001e20000000200 */
[----:B------:R-:W-:Y:S05]  /*ccd0*/  @!P0 BRA `(.L_x_5342) ;  /* 0x0000000000048947 */ /* 0x000fea0003800000 */
[----:B------:R-:W-:Y:S01]  /*cce0*/  BPT.TRAP 0x1 ;  /* 0x000000040000795c */ /* 0x000fe20000300000 */
.L_x_5342:
[----:B------:R1:W3:Y:S01]  /*ccf0*/  SYNCS.PHASECHK.TRANS64.TRYWAIT P2, [UR26+0x28c50], R8 ;  /* 0x028c5008ff0075a7 */ /* 0x0002e2000804015a */
[----:B------:R-:W-:Y:S05]  /*cd00*/  @!P0 BRA `(.L_x_5343) ;  /* 0x0000000000048947 */ /* 0x000fea0003800000 */
[----:B------:R-:W-:Y:S01]  /*cd10*/  BPT.TRAP 0x1 ;  /* 0x000000040000795c */ /* 0x000fe20000300000 */
.L_x_5343:
[----:B---3--:R-:W-:Y:S05]  /*cd20*/  @P2 BRA `(.L_x_5344) ;  /* 0x0000000000082947 */ /* 0x008fea0003800000 */
[----:B------:R-:W3:Y:S02]  /*cd30*/  SYNCS.PHASECHK.TRANS64.TRYWAIT P2, [UR26+0x28c50], R8 ;  /* 0x028c5008ff0075a7 */ /* 0x000ee4000804015a */
[----:B---3--:R-:W-:Y:S05]  /*cd40*/  @!P2 BRA `(.L_x_5345) ;  /* 0x000000d80050a947 */ /* 0x008fea0003800000 */
.L_x_5344:
[----:B------:R-:W-:Y:S01]  /*cd50*/  ULEA UR11, UR37, UR50, 0xc ;  /* 0x00000032250b7291 */ /* 0x000fe2000f8e603f */
[----:B------:R-:W-:Y:S01]  /*cd60*/  WARPGROUP.ARRIVE ;  /* 0x00000000000079c5 */ /* 0x000fe20000000000 */
[----:B------:R-:W-:Y:S01]  /*cd70*/  UMOV UR7, 0x40000040 ;  /* 0x4000004000077882 */ /* 0x000fe20000000000 */
[----:B------:R-:W-:Y:S01]  /*cd80*/  UISETP.GT.AND UP1, UPT, UR20, UR48, UPT ;  /* 0x000000301400728c */ /* 0x000fe2000bf24270 */
[----:B---3--:R-:W-:Y:S01]  /*cd90*/  @!P1 VIADD R9, R9, 0x28c60 ;  /* 0x00028c6009099836 */ /* 0x008fe20000000000 */
        /* <DEDUP_REMOVED lines=37> */
.L_x_5329:
[----:B01----:R-:W0:Y:S01]  /*cff0*/  SHFL.BFLY PT, R7, R4, 0x2, 0x1f ;  /* 0x0c401f0004077f89 */ /* 0x003e2200000e0000 */
[----:B------:R-:W-:Y:S08]  /*d000*/  BAR.ARV 0x8, 0x100 ;  /* 0x0204000000007b1d */ /* 0x000ff00000002000 */
[----:B------:R-:W-:Y:S01]  /*d010*/  BAR.SYNC.DEFER_BLOCKING 0xf, 0x100 ;  /* 0x03c4000000007b1d */ /* 0x000fe20000010000 */
[----:B------:R-:W-:Y:S01]  /*d020*/  ISETP.NE.AND P0, PT, R17, RZ, PT ;  /* 0x000000ff1100720c */ /* 0x000fe20003f05270 */
[----:B------:R-:W-:Y:S01]  /*d030*/  IMAD.U32 R11, RZ, RZ, UR37 ;  /* 0x00000025ff0b7e24 */ /* 0x000fe2000f8e00ff */
[----:B------:R-:W-:Y:S01]  /*d040*/  UIADD3 UR37, UR37, 0x1, URZ ;  /* 0x0000000125257890 */ /* 0x000fe2000fffe03f */
[----:B------:R-:W-:Y:S01]  /*d050*/  IMAD.MOV.U32 R12, RZ, RZ, -0x800000 ;  /* 0xff800000ff0c7424 */ /* 0x000fe200078e00ff */
[----:B------:R-:W-:-:S02]  /*d060*/  UIADD3 UR39, UR39, 0x1, URZ ;  /* 0x0000000127277890 */ /* 0x000fc4000fffe03f */
[----:B------:R-:W-:Y:S01]  /*d070*/  UISETP.NE.AND UP0, UPT, UR37, 0x2, UPT ;  /* 0x000000022500788c */ /* 0x000fe2000bf05270 */
[----:B------:R-:W2:Y:S03]  /*d080*/  SHFL.BFLY PT, R0, R3, 0x2, 0x1f ;  /* 0x0c401f0003007f89 */ /* 0x000ea600000e0000 */
[----:B------:R-:W-:Y:S01]  /*d090*/  USEL UR4, URZ, 0x1, UP0 ;  /* 0x000000013f047887 */ /* 0x000fe20008000000 */
[----:B0-----:R-:W-:Y:S01]  /*d0a0*/  FADD.FTZ R7, R7, R4 ;  /* 0x0000000407077221 */ /* 0x001fe20000010000 */
[----:B------:R-:W-:Y:S01]  /*d0b0*/  USEL UR37, UR37, URZ, UP0 ;  /* 0x0000003f25257287 */ /* 0x000fe20008000000 */
[----:B------:R-:W-:Y:S01]  /*d0c0*/  @!P0 IMAD R4, R11, 0x40, R16 ;  /* 0x000000400b048824 */ /* 0x000fe200078e0210 */
[----:B------:R-:W-:Y:S01]  /*d0d0*/  ULOP3.LUT UR38, UR38, UR4, URZ, 0x3c, !UPT ;  /* 0x0000000426267292 */ /* 0x000fe2000f8e3c3f */
[----:B--2---:R-:W-:Y:S01]  /*d0e0*/  FADD.FTZ R8, R0, R3 ;  /* 0x0000000300087221 */ /* 0x004fe20000010000 */
[----:B------:R-:W-:Y:S01]  /*d0f0*/  IMAD.MOV.U32 R3, RZ, RZ, RZ ;  /* 0x000000ffff037224 */ /* 0x000fe200078e00ff */
[----:B------:R-:W0:Y:S04]  /*d100*/  SHFL.BFLY PT, R0, R7, 0x1, 0x1f ;  /* 0x0c201f0007007f89 */ /* 0x000e2800000e0000 */
[----:B---3--:R-:W1:Y:S01]  /*d110*/  SHFL.BFLY PT, R9, R8, 0x1, 0x1f ;  /* 0x0c201f0008097f89 */ /* 0x008e6200000e0000 */
[----:B0-----:R-:W-:Y:S01]  /*d120*/  FADD.FTZ R10, R7, R0 ;  /* 0x00000000070a7221 */ /* 0x001fe20000010000 */
[----:B------:R-:W-:-:S02]  /*d130*/  IMAD.MOV.U32 R0, RZ, RZ, RZ ;  /* 0x000000ffff007224 */ /* 0x000fc400078e00ff */
[----:B-1----:R-:W-:Y:S02]  /*d140*/  FADD.FTZ R9, R8, R9 ;  /* 0x0000000908097221 */ /* 0x002fe40000010000 */
[----:B------:R-:W-:Y:S02]  /*d150*/  FSETP.NE.FTZ.AND P1, PT, R10, RZ, PT ;  /* 0x000000ff0a00720b */ /* 0x000fe40003f35000 */
[----:B------:R-:W-:Y:S02]  /*d160*/  @!P0 LEA R8, R4, UR46, 0x2 ;  /* 0x0000002e04088c11 */ /* 0x000fe4000f8e10ff */
[----:B------:R-:W-:-:S09]  /*d170*/  FSETP.NE.FTZ.AND P2, PT, R9, RZ, PT ;  /* 0x000000ff0900720b */ /* 0x000fd20003f55000 */
[----:B------:R-:W0:Y:S08]  /*d180*/  @P1 MUFU.RCP R3, R10 ;  /* 0x0000000a00031308 */ /* 0x000e300000001000 */
[----:B------:R-:W1:Y:S08]  /*d190*/  @P2 MUFU.RCP R0, R9 ;  /* 0x0000000900002308 */ /* 0x000e700000001000 */
[----:B------:R-:W2:Y:S01]  /*d1a0*/  @P1 MUFU.LG2 R7, R10 ;  /* 0x0000000a00071308 */ /* 0x000ea20000000c00 */
[----:B0-----:R-:W-:Y:S01]  /*d1b0*/  @!P0 STS [R8+0x28800], R3 ;  /* 0x0288000308008388 */ /* 0x001fe20000000800 */
[-C--:B------:R-:W-:Y:S01]  /*d1c0*/  FMUL.FTZ R24, R24, R3.reuse ;  /* 0x0000000318187220 */ /* 0x080fe20000410000 */
[-C--:B------:R-:W-:Y:S01]  /*d1d0*/  FMUL.FTZ R25, R25, R3.reuse ;  /* 0x0000000319197220 */ /* 0x080fe20000410000 */
[-C--:B------:R-:W-:Y:S01]  /*d1e0*/  FMUL.FTZ R28, R28, R3.reuse ;  /* 0x000000031c1c7220 */ /* 0x080fe20000410000 */
[-C--:B------:R-:W-:Y:S01]  /*d1f0*/  FMUL.FTZ R29, R29, R3.reuse ;  /* 0x000000031d1d7220 */ /* 0x080fe20000410000 */
[-C--:B------:R-:W-:Y:S01]  /*d200*/  FMUL.FTZ R32, R32, R3.reuse ;  /* 0x0000000320207220 */ /* 0x080fe20000410000 */
[-C--:B------:R-:W-:Y:S01]  /*d210*/  FMUL.FTZ R33, R33, R3.reuse ;  /* 0x0000000321217220 */ /* 0x080fe20000410000 */
[----:B------:R0:W3:Y:S01]  /*d220*/  @P2 MUFU.LG2 R4, R9 ;  /* 0x0000000900042308 */ /* 0x0000e20000000c00 */
[----:B-1----:R1:W-:Y:S01]  /*d230*/  @!P0 STS [R8+0x28820], R0 ;  /* 0x0288200008008388 */ /* 0x0023e20000000800 */
        /* <DEDUP_REMOVED lines=8> */
[----:B--2---:R-:W-:Y:S01]  /*d2c0*/  @P1 FMUL.FTZ R7, R7, 0.69314718246459960938 ;  /* 0x3f31721807071820 */ /* 0x004fe20000410000 */
[----:B-1----:R-:W-:Y:S02]  /*d2d0*/  IMAD.U32 R8, RZ, RZ, UR10 ;  /* 0x0000000aff087e24 */ /* 0x002fe4000f8e00ff */
[-C--:B------:R-:W-:Y:S01]  /*d2e0*/  FMUL.FTZ R49, R49, R3.reuse ;  /* 0x0000000331317220 */ /* 0x080fe20000410000 */
[----:B------:R-:W-:Y:S01]  /*d2f0*/  @P1 FMUL.FTZ R9, R9, 0.69314718246459960938 ;  /* 0x3f31721809091820 */ /* 0x000fe20000410000 */
[-C--:B------:R-:W-:Y:S01]  /*d300*/  FMUL.FTZ R52, R52, R3.reuse ;  /* 0x0000000334347220 */ /* 0x080fe20000410000 */
[----:B------:R-:W-:Y:S01]  /*d310*/  @P2 FMUL.FTZ R8, R8, 0.69314718246459960938 ;  /* 0x3f31721808082820 */ /* 0x000fe20000410000 */
[-C--:B------:R-:W-:Y:S01]  /*d320*/  FMUL.FTZ R53, R53, R3.reuse ;  /* 0x0000000335357220 */ /* 0x080fe20000410000 */
[----:B---3--:R-:W-:Y:S01]  /*d330*/  @P2 FMUL.FTZ R4, R4, 0.69314718246459960938 ;  /* 0x3f31721804042820 */ /* 0x008fe20000410000 */
        /* <DEDUP_REMOVED lines=117> */
.L_x_5261:
[----:B------:R-:W0:Y:S08]  /*da90*/  S2UR UR4, SR_CgaCtaId ;  /* 0x00000000000479c3 */ /* 0x000e300000008800 */
[----:B------:R-:W-:Y:S01]  /*daa0*/  BAR.SYNC.DEFER_BLOCKING 0x5, 0x180 ;  /* 0x0146000000007b1d */ /* 0x000fe20000010000 */
[----:B------:R-:W-:-:S05]  /*dab0*/  USHF.R.U32.HI UR9, URZ, 0x10, UR45 ;  /* 0x000000103f097899 */ /* 0x000fca000801162d */
        /* <DEDUP_REMOVED lines=12> */
[----:B------:R-:W-:Y:S01]  /*db80*/  ULDC.64 UR14, c[0x0][0xc00] ;  /* 0x00030000000e7ab9 */ /* 0x000fe20000000a00 */
[----:B------:R-:W-:Y:S01]  /*db90*/  F2FP.BF16.F32.PACK_AB R5, R27, R26 ;  /* 0x0000001a1b05723e */ /* 0x000fe200000010ff */
[----:B------:R-:W-:Y:S01]  /*dba0*/  ULDC.64 UR12, c[0x0][0xc00] ;  /* 0x00030000000c7ab9 */ /* 0x000fe20000000a00 */
[----:B------:R-:W-:Y:S01]  /*dbb0*/  F2FP.BF16.F32.PACK_AB R8, R33, R32 ;  /* 0x000000202108723e */ /* 0x000fe200000010ff */
[----:B------:R-:W-:Y:S01]  /*dbc0*/  UIMAD.WIDE UR12, UR43, 0x4, UR12 ;  /* 0x000000042b0c78a5 */ /* 0x000fe2000f8e020c */
[----:B------:R-:W-:Y:S02]  /*dbd0*/  F2FP.BF16.F32.PACK_AB R10, R37, R36 ;  /* 0x00000024250a723e */ /* 0x000fe400000010ff */
[----:B------:R-:W-:Y:S01]  /*dbe0*/  F2FP.BF16.F32.PACK_AB R11, R39, R38 ;  /* 0x00000026270b723e */ /* 0x000fe200000010ff */
[----:B------:R-:W-:Y:S01]  /*dbf0*/  UMOV UR10, UR46 ;  /* 0x0000002e000a7c82 */ /* 0x000fe20008000000 */
[----:B0-----:R-:W-:Y:S01]  /*dc00*/  UMOV UR11, UR4 ;  /* 0x00000004000b7c82 */ /* 0x001fe20008000000 */
[----:B------:R-:W-:Y:S01]  /*dc10*/  ULDC UR4, c[0x0][0xad4] ;  /* 0x0002b50000047ab9 */ /* 0x000fe20000000800 */
[----:B------:R-:W-:-:S02]  /*dc20*/  IMAD.U32 R14, RZ, RZ, UR10 ;  /* 0x0000000aff0e7e24 */ /* 0x000fc4000f8e00ff */
[----:B------:R-:W-:Y:S01]  /*dc30*/  IMAD.U32 R15, RZ, RZ, UR11 ;  /* 0x0000000bff0f7e24 */ /* 0x000fe2000f8e00ff */
[----:B------:R-:W-:Y:S02]  /*dc40*/  ULDC.64 UR10, c[0x0][0xc08] ;  /* 0x00030200000a7ab9 */ /* 0x000fe40000000a00 */
[----:B------:R-:W-:-:S04]  /*dc50*/  UISETP.NE.U32.AND UP0, UPT, UR10, URZ, UPT ;  /* 0x0000003f0a00728c */ /* 0x000fc8000bf05070 */
[----:B------:R-:W-:-:S11]  /*dc60*/  UISETP.NE.AND.EX UP0, UPT, UR11, URZ, UPT, UP0 ;  /* 0x0000003f0b00728c */ /* 0x000fd6000bf05300 */
[----:B------:R-:W-:Y:S02]  /*dc70*/  @UP0 ULDC.64 UR10, c[0x0][0xc08] ;  /* 0x00030200000a0ab9 */ /* 0x000fe40000000a00 */
[----:B------:R-:W-:Y:S01]  /*dc80*/  @UP0 UIMAD.WIDE UR10, UR43, 0x4, UR10 ;  /* 0x000000042b0a08a5 */ /* 0x000fe2000f8e020a */
[----:B------:R-:W-:Y:S01]  /*dc90*/  BAR.SYNC.DEFER_BLOCKING 0x1, 0x100 ;  /* 0x0044000000007b1d */ /* 0x000fe20000010000 */
        /* <DEDUP_REMOVED lines=12> */
[--C-:B0-----:R-:W-:Y:S01]  /*dd60*/  IMAD.X R5, RZ, RZ, R21.reuse, P0 ;  /* 0x000000ffff057224 */ /* 0x101fe200000e0615 */
[----:B------:R-:W-:Y:S02]  /*dd70*/  LOP3.LUT R4, R0, R9, RZ, 0x3c, !PT ;  /* 0x0000000900047212 */ /* 0x000fe400078e3cff */
[----:B----4-:R-:W-:Y:S02]  /*dd80*/  IADD3 R153, P0, R20, 0x40, RZ ;  /* 0x0000004014997810 */ /* 0x010fe40007f1e0ff */
[----:B------:R-:W-:Y:S02]  /*dd90*/  MOV R0, R4 ;  /* 0x0000000400007202 */ /* 0x000fe40000000f00 */
[----:B------:R-:W-:Y:S01]  /*dda0*/  LOP3.LUT R4, R153, 0x380, RZ, 0xc0, !PT ;  /* 0x0000038099047812 */ /* 0x000fe200078ec0ff */
[----:B------:R-:W-:Y:S01]  /*ddb0*/  IMAD.X R7, RZ, RZ, R21, P0 ;  /* 0x000000ffff077224 */ /* 0x000fe200000e0615 */
[----:B------:R-:W-:-:S02]  /*ddc0*/  F2FP.BF16.F32.PACK_AB R9, R35, R34 ;  /* 0x000000222309723e */ /* 0x000fc400000010ff */
[----:B------:R-:W-:Y:S02]  /*ddd0*/  SHF.R.U64 R4, R4, 0x3, RZ ;  /* 0x0000000304047819 */ /* 0x000fe400000012ff */
[----:B------:R-:W-:Y:S01]  /*dde0*/  F2FP.BF16.F32.PACK_AB R5, R43, R42 ;  /* 0x0000002a2b05723e */ /* 0x000fe200000010ff */
[----:B------:R0:W-:Y:S01]  /*ddf0*/  STSM.16.M88.4 [R0], R8 ;  /* 0x0000000800007844 */ /* 0x0001e20000000200 */
[----:B------:R-:W-:Y:S02]  /*de00*/  LOP3.LUT R6, R4, R153, RZ, 0x3c, !PT ;  /* 0x0000009904067212 */ /* 0x000fe400078e3cff */
[----:B------:R-:W-:Y:S02]  /*de10*/  IADD3 R153, P0, R20, 0x60, RZ ;  /* 0x0000006014997810 */ /* 0x000fe40007f1e0ff */
[----:B------:R-:W-:Y:S02]  /*de20*/  MOV R13, R6 ;  /* 0x00000006000d7202 */ /* 0x000fe40000000f00 */
[----:B------:R-:W-:-:S02]  /*de30*/  F2FP.BF16.F32.PACK_AB R4, R41, R40 ;  /* 0x000000282904723e */ /* 0x000fc400000010ff */
[----:B------:R-:W-:Y:S02]  /*de40*/  F2FP.BF16.F32.PACK_AB R6, R45, R44 ;  /* 0x0000002c2d06723e */ /* 0x000fe400000010ff */
[----:B------:R-:W-:Y:S02]  /*de50*/  F2FP.BF16.F32.PACK_AB R7, R47, R46 ;  /* 0x0000002e2f07723e */ /* 0x000fe400000010ff */
[----:B0-----:R-:W-:-:S03]  /*de60*/  LOP3.LUT R0, R153, 0x380, RZ, 0xc0, !PT ;  /* 0x0000038099007812 */ /* 0x001fc600078ec0ff */
[----:B------:R0:W-:Y:S01]  /*de70*/  STSM.16.M88.4 [R13], R4 ;  /* 0x000000040d007844 */ /* 0x0001e20000000200 */
[----:B------:R-:W-:Y:S02]  /*de80*/  F2FP.BF16.F32.PACK_AB R8, R49, R48 ;  /* 0x000000303108723e */ /* 0x000fe400000010ff */
[----:B------:R-:W-:Y:S02]  /*de90*/  SHF.R.U64 R0, R0, 0x3, RZ ;  /* 0x0000000300007819 */ /* 0x000fe400000012ff */
[----:B------:R-:W-:Y:S02]  /*dea0*/  F2FP.BF16.F32.PACK_AB R9, R51, R50 ;  /* 0x000000323309723e */ /* 0x000fe400000010ff */
[----:B------:R-:W-:Y:S02]  /*deb0*/  F2FP.BF16.F32.PACK_AB R10, R53, R52 ;  /* 0x00000034350a723e */ /* 0x000fe400000010ff */
[----:B------:R-:W-:Y:S01]  /*dec0*/  F2FP.BF16.F32.PACK_AB R11, R55, R54 ;  /* 0x00000036370b723e */ /* 0x000fe200000010ff */
[----:B0-----:R-:W-:Y:S01]  /*ded0*/  IMAD.X R5, RZ, RZ, R21, P0 ;  /* 0x000000ffff057224 */ /* 0x001fe200000e0615 */
[----:B------:R-:W-:-:S02]  /*dee0*/  LOP3.LUT R4, R0, R153, RZ, 0x3c, !PT ;  /* 0x0000009900047212 */ /* 0x000fc400078e3cff */
[----:B------:R-:W-:Y:S02]  /*def0*/  IADD3 R153, P0, R20, 0x2000, RZ ;  /* 0x0000200014997810 */ /* 0x000fe40007f1e0ff */
[----:B------:R-:W-:Y:S02]  /*df00*/  MOV R0, R4 ;  /* 0x0000000400007202 */ /* 0x000fe40000000f00 */
[----:B------:R-:W-:Y:S01]  /*df10*/  LOP3.LUT R4, R153, 0x380, RZ, 0xc0, !PT ;  /* 0x0000038099047812 */ /* 0x000fe200078ec0ff */
[----:B------:R-:W-:Y:S01]  /*df20*/  IMAD.X R7, RZ, RZ, R21, P0 ;  /* 0x000000ffff077224 */ /* 0x000fe200000e0615 */
[----:B------:R-:W-:Y:S01]  /*df30*/  F2FP.BF16.F32.PACK_AB R5, R59, R58 ;  /* 0x0000003a3b05723e */ /* 0x000fe200000010ff */
[----:B------:R0:W-:Y:S01]  /*df40*/  STSM.16.M88.4 [R0], R8 ;  /* 0x0000000800007844 */ /* 0x0001e20000000200 */
[----:B------:R-:W-:-:S04]  /*df50*/  SHF.R.U64 R4, R4, 0x3, RZ ;  /* 0x0000000304047819 */ /* 0x000fc800000012ff */
[----:B------:R-:W-:Y:S02]  /*df60*/  LOP3.LUT R6, R4, R153, RZ, 0x3c, !PT ;  /* 0x0000009904067212 */ /* 0x000fe400078e3cff */
[----:B------:R-:W-:Y:S02]  /*df70*/  IADD3 R153, P0, R20, 0x2020, RZ ;  /* 0x0000202014997810 */ /* 0x000fe40007f1e0ff */
[----:B------:R-:W-:Y:S02]  /*df80*/  MOV R13, R6 ;  /* 0x00000006000d7202 */ /* 0x000fe40000000f00 */
[----:B------:R-:W-:Y:S02]  /*df90*/  F2FP.BF16.F32.PACK_AB R4, R57, R56 ;  /* 0x000000383904723e */ /* 0x000fe400000010ff */
[----:B------:R-:W-:Y:S02]  /*dfa0*/  F2FP.BF16.F32.PACK_AB R6, R61, R60 ;  /* 0x0000003c3d06723e */ /* 0x000fe400000010ff */
[----:B------:R-:W-:-:S02]  /*dfb0*/  F2FP.BF16.F32.PACK_AB R7, R63, R62 ;  /* 0x0000003e3f07723e */ /* 0x000fc400000010ff */
[----:B0-----:R-:W-:Y:S02]  /*dfc0*/  LOP3.LUT R0, R153, 0x380, RZ, 0xc0, !PT ;  /* 0x0000038099007812 */ /* 0x001fe400078ec0ff */
[----:B------:R-:W-:Y:S01]  /*dfd0*/  F2FP.BF16.F32.PACK_AB R8, R65, R64 ;  /* 0x000000404108723e */ /* 0x000fe200000010ff */
[----:B------:R0:W-:Y:S01]  /*dfe0*/  STSM.16.M88.4 [R13], R4 ;  /* 0x000000040d007844 */ /* 0x0001e20000000200 */
        /* <DEDUP_REMOVED lines=94> */
[C---:B------:R-:W-:Y:S02]  /*e5d0*/  IADD3 R153, P1, R20.reuse, 0x6040, RZ ;  /* 0x0000604014997810 */ /* 0x040fe40007f3e0ff */
[----:B------:R-:W-:Y:S02]  /*e5e0*/  IADD3 R7, P0, R20, 0x6060, RZ ;  /* 0x0000606014077810 */ /* 0x000fe40007f1e0ff */
[----:B------:R-:W-:Y:S01]  /*e5f0*/  MOV R0, R4 ;  /* 0x0000000400007202 */ /* 0x000fe20000000f00 */
[--C-:B------:R-:W-:Y:S01]  /*e600*/  IMAD.X R5, RZ, RZ, R21.reuse, P1 ;  /* 0x000000ffff057224 */ /* 0x100fe200008e0615 */
[----:B------:R-:W-:Y:S01]  /*e610*/  LOP3.LUT R4, R153, 0x380, RZ, 0xc0, !PT ;  /* 0x0000038099047812 */ /* 0x000fe200078ec0ff */
[----:B------:R-:W-:Y:S01]  /*e620*/  IMAD.X R21, RZ, RZ, R21, P0 ;  /* 0x000000ffff157224 */ /* 0x000fe200000e0615 */
[----:B------:R-:W-:Y:S01]  /*e630*/  LOP3.LUT R6, R7, 0x380, RZ, 0xc0, !PT ;  /* 0x0000038007067812 */ /* 0x000fe200078ec0ff */
[----:B------:R0:W-:Y:S01]  /*e640*/  STSM.16.M88.4 [R0], R8 ;  /* 0x0000000800007844 */ /* 0x0001e20000000200 */
[----:B------:R-:W-:-:S02]  /*e650*/  SHF.R.U64 R4, R4, 0x3, RZ ;  /* 0x0000000304047819 */ /* 0x000fc400000012ff */
[----:B------:R-:W-:Y:S02]  /*e660*/  SHF.R.U64 R6, R6, 0x3, RZ ;  /* 0x0000000306067819 */ /* 0x000fe400000012ff */
[----:B------:R-:W-:Y:S02]  /*e670*/  LOP3.LUT R4, R4, R153, RZ, 0x3c, !PT ;  /* 0x0000009904047212 */ /* 0x000fe400078e3cff */
[----:B------:R-:W-:Y:S02]  /*e680*/  LOP3.LUT R20, R6, R7, RZ, 0x3c, !PT ;  /* 0x0000000706147212 */ /* 0x000fe400078e3cff */
[----:B------:R-:W-:Y:S02]  /*e690*/  F2FP.BF16.F32.PACK_AB R6, R141, R140 ;  /* 0x0000008c8d06723e */ /* 0x000fe400000010ff */
[----:B------:R-:W-:Y:S02]  /*e6a0*/  F2FP.BF16.F32.PACK_AB R7, R143, R142 ;  /* 0x0000008e8f07723e */ /* 0x000fe400000010ff */
[----:B------:R-:W-:-:S02]  /*e6b0*/  MOV R20, R20 ;  /* 0x0000001400147202 */ /* 0x000fc40000000f00 */
[----:B------:R-:W-:Y:S02]  /*e6c0*/  PLOP3.LUT P1, PT, PT, PT, UP0, 0x80, 0x0 ;  /* 0x000000000000781c */ /* 0x000fe40003f2f008 */
[----:B0-----:R-:W-:Y:S02]  /*e6d0*/  MOV R0, R4 ;  /* 0x0000000400007202 */ /* 0x001fe40000000f00 */
[----:B------:R-:W-:Y:S02]  /*e6e0*/  F2FP.BF16.F32.PACK_AB R4, R137, R136 ;  /* 0x000000888904723e */ /* 0x000fe400000010ff */
[----:B------:R-:W-:Y:S02]  /*e6f0*/  F2FP.BF16.F32.PACK_AB R5, R139, R138 ;  /* 0x0000008a8b05723e */ /* 0x000fe400000010ff */
[----:B------:R-:W-:Y:S02]  /*e700*/  F2FP.BF16.F32.PACK_AB R8, R145, R144 ;  /* 0x000000909108723e */ /* 0x000fe400000010ff */
[----:B------:R-:W-:Y:S01]  /*e710*/  F2FP.BF16.F32.PACK_AB R9, R147, R146 ;  /* 0x000000929309723e */ /* 0x000fe200000010ff */
[----:B------:R0:W-:Y:S01]  /*e720*/  STSM.16.M88.4 [R0], R4 ;  /* 0x0000000400007844 */ /* 0x0001e20000000200 */
[----:B------:R-:W-:-:S02]  /*e730*/  F2FP.BF16.F32.PACK_AB R10, R149, R148 ;  /* 0x00000094950a723e */ /* 0x000fc400000010ff */
[----:B------:R-:W-:Y:S02]  /*e740*/  F2FP.BF16.F32.PACK_AB R11, R151, R150 ;  /* 0x00000096970b723e */ /* 0x000fe400000010ff */
[----:B------:R-:W-:-:S03]  /*e750*/  ISETP.NE.U32.AND P0, PT, RZ, UR14, PT ;  /* 0x0000000eff007c0c */ /* 0x000fc6000bf05070 */
[----:B------:R1:W-:Y:S01]  /*e760*/  STSM.16.M88.4 [R20], R8 ;  /* 0x0000000814007844 */ /* 0x0003e20000000200 */
[----:B------:R-:W-:Y:S01]  /*e770*/  BAR.SYNC.DEFER_BLOCKING 0x1, 0x100 ;  /* 0x0044000000007b1d */ /* 0x000fe20000010000 */
[----:B------:R-:W-:Y:S01]  /*e780*/  ISETP.NE.AND.EX P0, PT, RZ, UR15, PT, P0 ;  /* 0x0000000fff007c0c */ /* 0x000fe2000bf05300 */
[----:B0-----:R-:W-:Y:S02]  /*e790*/  IMAD.U32 R4, RZ, RZ, UR10 ;  /* 0x0000000aff047e24 */ /* 0x001fe4000f8e00ff */
[----:B------:R-:W-:-:S05]  /*e7a0*/  IMAD.U32 R5, RZ, RZ, UR11 ;  /* 0x0000000bff057e24 */ /* 0x000fca000f8e00ff */
[----:B------:R0:W2:Y:S02]  /*e7b0*/  @P1 LDG.E R6, desc[UR40][R4.64] ;  /* 0x0000002804061981 */ /* 0x0000a4000c1e1900 */
[----:B0-----:R-:W-:Y:S02]  /*e7c0*/  IMAD.U32 R4, RZ, RZ, UR12 ;  /* 0x0000000cff047e24 */ /* 0x001fe4000f8e00ff */
[----:B------:R-:W-:-:S05]  /*e7d0*/  IMAD.U32 R5, RZ, RZ, UR13 ;  /* 0x0000000dff057e24 */ /* 0x000fca000f8e00ff */
[----:B------:R1:W5:Y:S01]  /*e7e0*/  @P0 LDG.E R0, desc[UR40][R4.64] ;  /* 0x0000002804000981 */ /* 0x000362000c1e1900 */
[----:B------:R-:W-:Y:S01]  /*e7f0*/  UISETP.NE.AND UP0, UPT, UR9, URZ, UPT ;  /* 0x0000003f0900728c */ /* 0x000fe2000bf05270 */
[----:B------:R-:W-:Y:S01]  /*e800*/  ULDC UR8, c[0x0][0xa88] ;  /* 0x0002a20000087ab9 */ /* 0x000fe20000000800 */
[----:B------:R-:W-:Y:S02]  /*e810*/  ULOP3.LUT UR45, UR45, 0xff, URZ, 0xc0, !UPT ;  /* 0x000000ff2d2d7892 */ /* 0x000fe4000f8ec03f */
[----:B------:R-:W-:Y:S01]  /*e820*/  USEL UR10, UR9, UR4, UP0 ;  /* 0x00000004090a7287 */ /* 0x000fe20008000000 */
[----:B--2---:R-:W-:Y:S01]  /*e830*/  @P1 R2UR UR8, R6 ;  /* 0x00000000060812ca */ /* 0x004fe200000e0000 */
[----:B-1----:R-:W-:-:S14]  /*e840*/  @P1 BRA `(.L_x_5349) ;  /* 0x0000000000281947 */ /* 0x002fdc0003800000 */
[----:B------:R-:W-:Y:S05]  /*e850*/  @!P0 BRA `(.L_x_5349) ;  /* 0x0000000000248947 */ /* 0x000fea0003800000 */
[----:B------:R-:W-:Y:S02]  /*e860*/  IMAD.U32 R4, RZ, RZ, UR12 ;  /* 0x0000000cff047e24 */ /* 0x000fe4000f8e00ff */
[----:B------:R-:W-:Y:S02]  /*e870*/  IMAD.U32 R6, RZ, RZ, UR12 ;  /* 0x0000000cff067e24 */ /* 0x000fe4000f8e00ff */
[----:B------:R-:W-:Y:S02]  /*e880*/  IMAD.U32 R5, RZ, RZ, UR13 ;  /* 0x0000000dff057e24 */ /* 0x000fe4000f8e00ff */
[----:B------:R-:W-:-:S03]  /*e890*/  IMAD.U32 R7, RZ, RZ, UR13 ;  /* 0x0000000dff077e24 */ /* 0x000fc6000f8e00ff */
[----:B------:R-:W2:Y:S04]  /*e8a0*/  LDG.E R4, desc[UR40][R4.64] ;  /* 0x0000002804047981 */ /* 0x000ea8000c1e1900 */
[----:B------:R-:W3:Y:S01]  /*e8b0*/  LDG.E R6, desc[UR40][R6.64+0x4] ;  /* 0x0000042806067981 */ /* 0x000ee2000c1e1900 */
[----:B--2---:R-:W-:Y:S02]  /*e8c0*/  R2UR UR4, R4 ;  /* 0x00000000040472ca */ /* 0x004fe400000e0000 */
[----:B---3--:R-:W-:-:S13]  /*e8d0*/  R2UR UR8, R6 ;  /* 0x00000000060872ca */ /* 0x008fda00000e0000 */
[----:B------:R-:W-:-:S12]  /*e8e0*/  UIADD3 UR8, -UR4, UR8, URZ ;  /* 0x0000000804087290 */ /* 0x000fd8000fffe13f */
.L_x_5349:
        /* <DEDUP_REMOVED lines=14> */
[----:B------:R-:W-:Y:S01]  /*e9d0*/  VIADD R9, R186, UR42 ;  /* 0x0000002aba097c36 */ /* 0x000fe20008000000 */
[----:B------:R-:W-:Y:S01]  /*e9e0*/  UMOV UR20, 0x9b8 ;  /* 0x000009b800147882 */ /* 0x000fe20000000000 */
[----:B------:R-:W-:Y:S01]  /*e9f0*/  UISETP.NE.U32.AND UP0, UPT, UR14, URZ, UPT ;  /* 0x0000003f0e00728c */ /* 0x000fe2000bf05070 */
[----:B------:R-:W-:Y:S01]  /*ea00*/  VIADD R20, R16, UR42 ;  /* 0x0000002a10147c36 */ /* 0x000fe20008000000 */
[----:B------:R-:W-:Y:S01]  /*ea10*/  USEL UR20, UR20, 0x978, UP1 ;  /* 0x0000097814147887 */ /* 0x000fe20008800000 */
[----:B------:R-:W-:Y:S01]  /*ea20*/  IMAD.MOV.U32 R5, RZ, RZ, R9 ;  /* 0x000000ffff057224 */ /* 0x000fe200078e0009 */
[----:B------:R-:W-:Y:S02]  /*ea30*/  UISETP.NE.AND.EX UP0, UPT, UR15, URZ, UPT, UP0 ;  /* 0x0000003f0f00728c */ /* 0x000fe4000bf05300 */
[----:B------:R-:W-:-:S02]  /*ea40*/  USEL UR16, UR45, URZ, UP1 ;  /* 0x0000003f2d107287 */ /* 0x000fc40008800000 */
[----:B------:R-:W-:Y:S02]  /*ea50*/  USEL UR18, UR43, URZ, !UP0 ;  /* 0x0000003f2b127287 */ /* 0x000fe4000c000000 */
[----:B------:R-:W-:-:S04]  /*ea60*/  USHF.R.S32.HI UR17, URZ, 0x1f, UR43 ;  /* 0x0000001f3f117899 */ /* 0x000fc8000801142b */
[----:B------:R-:W-:Y:S01]  /*ea70*/  ULDC.64 UR14, c[0x0][UR20+0x228] ;  /* 0x00008a00140e7abb */ /* 0x000fe20008000a00 */
[----:B------:R-:W-:Y:S01]  /*ea80*/  ULDC.64 UR10, c[0x0][UR20+0x220] ;  /* 0x00008800140a7abb */ /* 0x000fe20008000a00 */
[----:B------:R-:W-:Y:S02]  /*ea90*/  UIMAD.WIDE.U32 UR22, UR14, UR16, URZ ;  /* 0x000000100e1672a5 */ /* 0x000fe4000f8e003f */
[----:B------:R-:W-:Y:S01]  /*eaa0*/  UIMAD UR21, UR15, UR16, URZ ;  /* 0x000000100f1572a4 */ /* 0x000fe2000f8e023f */
[----:B0-----:R-:W-:Y:S01]  /*eab0*/  ISETP.NE.AND P0, PT, R0, 0x1, PT ;  /* 0x000000010000780c */ /* 0x001fe20003f05270 */
[----:B------:R-:W-:Y:S01]  /*eac0*/  UIMAD.WIDE.U32 UR14, UR10, UR18, URZ ;  /* 0x000000120a0e72a5 */ /* 0x000fe2000f8e003f */
[----:B------:R-:W-:Y:S01]  /*ead0*/  ULDC.64 UR12, c[0x0][UR20+0x218] ;  /* 0x00008600140c7abb */ /* 0x000fe20008000a00 */
[----:B------:R-:W-:Y:S02]  /*eae0*/  USEL UR19, UR17, URZ, !UP0 ;  /* 0x0000003f11137287 */ /* 0x000fe4000c000000 */
[----:B------:R-:W-:-:S02]  /*eaf0*/  UIMAD UR18, UR11, UR18, URZ ;  /* 0x000000120b1272a4 */ /* 0x000fc4000f8e023f */
[----:B------:R-:W-:Y:S02]  /*eb00*/  UIMAD.WIDE.U32 UR16, UR12, UR44, URZ ;  /* 0x0000002c0c1072a5 */ /* 0x000fe4000f8e003f */
[----:B------:R-:W-:Y:S02]  /*eb10*/  UIMAD UR12, UR13, UR44, URZ ;  /* 0x0000002c0d0c72a4 */ /* 0x000fe4000f8e023f */
[----:B------:R-:W-:Y:S02]  /*eb20*/  UIMAD UR18, UR10, UR19, UR18 ;  /* 0x000000130a1272a4 */ /* 0x000fe4000f8e0212 */
[----:B------:R-:W0:Y:S01]  /*eb30*/  @P0 LDC R4, c[0x0][0xbec] ;  /* 0x0002fb00ff040b82 */ /* 0x000e220000000800 */
[----:B------:R-:W-:Y:S02]  /*eb40*/  UIADD3 UR21, UR23, UR21, URZ ;  /* 0x0000001517157290 */ /* 0x000fe4000fffe03f */
[----:B------:R-:W-:Y:S02]  /*eb50*/  UIADD3 UR10, UR17, UR12, URZ ;  /* 0x0000000c110a7290 */ /* 0x000fe4000fffe03f */
[----:B------:R-:W-:-:S02]  /*eb60*/  UIADD3 UR16, UP0, UP2, UR14, UR16, UR4 ;  /* 0x000000100e107290 */ /* 0x000fc4000fa1e004 */
[----:B------:R-:W-:Y:S01]  /*eb70*/  UIADD3 UR12, UR15, UR18, URZ ;  /* 0x000000120f0c7290 */ /* 0x000fe2000fffe03f */
[----:B------:R-:W1:Y:S01]  /*eb80*/  @P0 LDC R7, c[0x0][0xbf0] ;  /* 0x0002fc00ff070b82 */ /* 0x000e620000000800 */
[----:B------:R-:W-:Y:S02]  /*eb90*/  IMAD.U32 R6, RZ, RZ, UR21 ;  /* 0x00000015ff067e24 */ /* 0x000fe4000f8e00ff */
[----:B------:R-:W-:-:S03]  /*eba0*/  UIADD3.X UR12, UR12, UR10, UR24, UP0, UP2 ;  /* 0x0000000a0c0c7290 */ /* 0x000fc600087e4418 */
[----:B------:R-:W-:Y:S01]  /*ebb0*/  ULDC.64 UR10, c[0x0][UR20+0x210] ;  /* 0x00008400140a7abb */ /* 0x000fe20008000a00 */
[----:B0-----:R-:W-:-:S05]  /*ebc0*/  @P0 IMAD.HI.U32 R4, R9, R4, RZ ;  /* 0x0000000409040227 */ /* 0x001fca00078e00ff */
[----:B-1----:R-:W-:Y:S01]  /*ebd0*/  @P0 SHF.R.U32.HI R5, RZ, R7, R4 ;  /* 0x00000007ff050219 */ /* 0x002fe20000011604 */
[----:B------:R-:W-:-:S04]  /*ebe0*/  IMAD.U32 R4, RZ, RZ, UR22 ;  /* 0x00000016ff047e24 */ /* 0x000fc8000f8e00ff */
[--C-:B------:R-:W-:Y:S01]  /*ebf0*/  IMAD.MOV R7, RZ, RZ, -R5.reuse ;  /* 0x000000ffff077224 */ /* 0x100fe200078e0a05 */
[----:B------:R-:W-:Y:S02]  /*ec00*/  IADD3 R4, P0, P2, R5, UR16, R4 ;  /* 0x0000001005047c10 */ /* 0x000fe4000fa1e004 */
[----:B------:R-:W-:Y:S01]  /*ec10*/  SHF.R.S32.HI R5, RZ, 0x1f, R5 ;  /* 0x0000001fff057819 */ /* 0x000fe20000011405 */
[----:B------:R-:W-:-:S03]  /*ec20*/  IMAD R7, R0, R7, R9 ;  /* 0x0000000700077224 */ /* 0x000fc600078e0209 */
        /* <DEDUP_REMOVED lines=9> */
[----:B------:R-:W-:Y:S02]  /*ecc0*/  IMAD.IADD R5, R5, 0x1, R9 ;  /* 0x0000000105057824 */ /* 0x000fe400078e0209 */
[----:B------:R-:W-:Y:S03]  /*ecd0*/  SHFL.IDX PT, R6, R8, 0x1, 0x1c1f ;  /* 0x003c1f0008067f89 */ /* 0x000fe600000e0000 */
[----:B------:R-:W-:Y:S02]  /*ece0*/  LEA.HI.X R10, R4, UR13, R5, 0x2, P0 ;  /* 0x0000000d040a7c11 */ /* 0x000fe400080f1405 */
[----:B------:R-:W-:Y:S04]  /*ecf0*/  SHFL.IDX PT, R4, R8, RZ, 0x1c1f ;  /* 0x001c1fff08047589 */ /* 0x000fe800000e0000 */
[----:B------:R-:W0:Y:S04]  /*ed00*/  SHFL.IDX PT, R5, R10, RZ, 0x1c1f ;  /* 0x001c1fff0a057589 */ /* 0x000e2800000e0000 */
[----:B------:R-:W1:Y:S01]  /*ed10*/  SHFL.IDX PT, R7, R10, 0x1, 0x1c1f ;  /* 0x003c1f000a077f89 */ /* 0x000e6200000e0000 */
[----:B--2---:R-:W-:-:S02]  /*ed20*/  IMAD.MOV R9, RZ, RZ, -R11 ;  /* 0x000000ffff097224 */ /* 0x004fc400078e0a0b */
[----:B------:R-:W-:Y:S02]  /*ed30*/  IMAD R11, R0, UR8, RZ ;  /* 0x00000008000b7c24 */ /* 0x000fe4000f8e02ff */
[----:B------:R-:W-:Y:S01]  /*ed40*/  VIADD R0, R20, 0x8 ;  /* 0x0000000814007836 */ /* 0x000fe20000000000 */
[----:B------:R-:W-:-:S04]  /*ed50*/  ISETP.NE.AND P0, PT, R2, R9, PT ;  /* 0x000000090200720c */ /* 0x000fc80003f05270 */
[-C--:B------:R-:W-:Y:S02]  /*ed60*/  ISETP.GE.OR P2, PT, R20, R11.reuse, P0 ;  /* 0x0000000b1400720c */ /* 0x080fe40000746670 */
[----:B------:R-:W-:-:S11]  /*ed70*/  ISETP.GE.OR P0, PT, R0, R11, P0 ;  /* 0x0000000b0000720c */ /* 0x000fd60000706670 */
[----:B0-----:R0:W-:Y:S04]  /*ed80*/  @!P2 ST.E desc[UR40][R4.64], R3 ;  /* 0x000000030400a985 */ /* 0x0011e8000c101928 */
[----:B-1----:R0:W-:Y:S02]  /*ed90*/  @!P0 ST.E desc[UR40][R6.64], R12 ;  /* 0x0000000c06008985 */ /* 0x0021e4000c101928 */
.L_x_5350:
[----:B------:R-:W-:Y:S05]  /*eda0*/  @P1 BRA `(.L_x_5351) ;  /* 0x0000001000481947 */ /* 0x000fea0003800000 */
[----:B0-----:R-:W-:Y:S01]  /*edb0*/  IMAD R3, R224, 0x40, R185 ;  /* 0x00000040e0037824 */ /* 0x001fe200078e02b9 */
[----:B------:R-:W0:Y:S01]  /*edc0*/  LDC R81, c[0x0][0xbe8] ;  /* 0x0002fa00ff517b82 */ /* 0x000e220000000800 */
[----:B------:R-:W-:Y:S01]  /*edd0*/  ULDC UR16, c[0x0][0xac8] ;  /* 0x0002b20000107ab9 */ /* 0x000fe20000000800 */
[----:B------:R-:W-:Y:S01]  /*ede0*/  ULDC.64 UR14, c[0x0][0xaa0] ;  /* 0x0002a800000e7ab9 */ /* 0x000fe20000000a00 */
[----:B------:R-:W-:-:S03]  /*edf0*/  IMAD.WIDE R14, R3, 0x2, R14 ;  /* 0x00000002030e7825 */ /* 0x000fc600078e020e */
[C---:B------:R-:W-:Y:S02]  /*ee00*/  IADD3 R41, P2, R14.reuse, 0x7000, RZ ;  /* 0x000070000e297810 */ /* 0x040fe40007f5e0ff */
[----:B------:R-:W-:Y:S02]  /*ee10*/  IADD3 R9, P3, R14, 0x1000, RZ ;  /* 0x000010000e097810 */ /* 0x000fe40007f7e0ff */
[----:B------:R-:W-:Y:S02]  /*ee20*/  LOP3.LUT R40, R41, 0x380, RZ, 0xc0, !PT ;  /* 0x0000038029287812 */ /* 0x000fe400078ec0ff */
[----:B------:R-:W-:Y:S02]  /*ee30*/  LOP3.LUT R8, R9, 0x380, RZ, 0xc0, !PT ;  /* 0x0000038009087812 */ /* 0x000fe400078ec0ff */
[----:B------:R-:W-:Y:S02]  /*ee40*/  SHF.R.U64 R40, R40, 0x3, RZ ;  /* 0x0000000328287819 */ /* 0x000fe400000012ff */
[----:B------:R-:W-:-:S02]  /*ee50*/  SHF.R.U64 R8, R8, 0x3, RZ ;  /* 0x0000000308087819 */ /* 0x000fc400000012ff */
[----:B------:R-:W-:Y:S02]  /*ee60*/  IADD3 R33, P0, R14, 0x5000, RZ ;  /* 0x000050000e217810 */ /* 0x000fe40007f1e0ff */
[----:B------:R-:W-:Y:S01]  /*ee70*/  LOP3.LUT R40, R40, R41, RZ, 0x3c, !PT ;  /* 0x0000002928287212 */ /* 0x000fe200078e3cff */
[--C-:B------:R-:W-:Y:S01]  /*ee80*/  IMAD.X R41, RZ, RZ, R15.reuse, P2 ;  /* 0x000000ffff297224 */ /* 0x100fe200010e060f */
[----:B------:R-:W-:Y:S01]  /*ee90*/  LOP3.LUT R8, R8, R9, RZ, 0x3c, !PT ;  /* 0x0000000908087212 */ /* 0x000fe200078e3cff */
[----:B------:R-:W-:Y:S01]  /*eea0*/  IMAD.X R9, RZ, RZ, R15, P3 ;  /* 0x000000ffff097224 */ /* 0x000fe200018e060f */
[C---:B------:R-:W-:Y:S02]  /*eeb0*/  IADD3 R69, P2, R14.reuse, 0xe000, RZ ;  /* 0x0000e0000e457810 */ /* 0x040fe40007f5e0ff */
[----:B------:R-:W-:Y:S01]  /*eec0*/  LOP3.LUT R32, R33, 0x380, RZ, 0xc0, !PT ;  /* 0x0000038021207812 */ /* 0x000fe200078ec0ff */
[----:B------:R-:W-:Y:S01]  /*eed0*/  UIMAD UR12, UR24, UR14, URZ ;  /* 0x0000000e180c72a4 */ /* 0x000fe2000f8e023f */
[C---:B------:R-:W-:Y:S01]  /*eee0*/  IADD3 R45, P3, R14.reuse, 0x8000, RZ ;  /* 0x000080000e2d7810 */ /* 0x040fe20007f7e0ff */
[C---:B------:R-:W-:Y:S01]  /*eef0*/  VIADD R99, R185.reuse, 0x80 ;  /* 0x00000080b9637836 */ /* 0x040fe20000000000 */
[----:B------:R-:W-:Y:S01]  /*ef00*/  IADD3 R37, P1, R14, 0x6000, RZ ;  /* 0x000060000e257810 */ /* 0x000fe20007f3e0ff */
[----:B------:R-:W-:Y:S01]  /*ef10*/  VIADD R97, R185, 0xc0 ;  /* 0x000000c0b9617836 */ /* 0x000fe20000000000 */
[----:B------:R-:W-:Y:S01]  /*ef20*/  LOP3.LUT R68, R69, 0x380, RZ, 0xc0, !PT ;  /* 0x0000038045447812 */ /* 0x000fe200078ec0ff */
[----:B------:R-:W-:Y:S01]  /*ef30*/  UIMAD.WIDE.U32 UR10, UR4, UR14, URZ ;  /* 0x0000000e040a72a5 */ /* 0x000fe2000f8e003f */
[----:B------:R-:W-:Y:S01]  /*ef40*/  SHF.R.U64 R32, R32, 0x3, RZ ;  /* 0x0000000320207819 */ /* 0x000fe200000012ff */
[----:B------:R-:W-:Y:S01]  /*ef50*/  VIADD R101, R185, 0x100 ;  /* 0x00000100b9657836 */ /* 0x000fe20000000000 */
[----:B------:R-:W-:Y:S01]  /*ef60*/  LOP3.LUT R44, R45, 0x380, RZ, 0xc0, !PT ;  /* 0x000003802d2c7812 */ /* 0x000fe200078ec0ff */
[----:B------:R-:W-:Y:S01]  /*ef70*/  VIADD R91, R185, 0x140 ;  /* 0x00000140b95b7836 */ /* 0x000fe20000000000 */
[----:B------:R-:W-:Y:S01]  /*ef80*/  LOP3.LUT R36, R37, 0x380, RZ, 0xc0, !PT ;  /* 0x0000038025247812 */ /* 0x000fe200078ec0ff */
[----:B------:R-:W5:Y:S01]  /*ef90*/  LD.E.128 R8, desc[UR40][R8.64] ;  /* 0x0000002808087980 */ /* 0x000f62000c101d00 */
[----:B------:R-:W-:-:S02]  /*efa0*/  SHF.R.U64 R68, R68, 0x3, RZ ;  /* 0x0000000344447819 */ /* 0x000fc400000012ff */
[----:B------:R-:W-:Y:S01]  /*efb0*/  LOP3.LUT R32, R32, R33, RZ, 0x3c, !PT ;  /* 0x0000002120207212 */ /* 0x000fe200078e3cff */
[--C-:B------:R-:W-:Y:S01]  /*efc0*/  IMAD.X R33, RZ, RZ, R15.reuse, P0 ;  /* 0x000000ffff217224 */ /* 0x100fe200000e060f */
[----:B------:R-:W-:Y:S01]  /*efd0*/  SHF.R.U64 R44, R44, 0x3, RZ ;  /* 0x000000032c2c7819 */ /* 0x000fe200000012ff */
[----:B------:R-:W5:Y:S01]  /*efe0*/  LD.E.128 R40, desc[UR40][R40.64] ;  /* 0x0000002828287980 */ /* 0x000f62000c101d00 */
[----:B------:R-:W-:Y:S02]  /*eff0*/  SHF.R.U64 R36, R36, 0x3, RZ ;  /* 0x0000000324247819 */ /* 0x000fe400000012ff */
[----:B------:R-:W-:Y:S01]  /*f000*/  IADD3 R61, P0, R14, 0xc000, RZ ;  /* 0x0000c0000e3d7810 */ /* 0x000fe20007f1e0ff */
[----:B------:R-:W-:Y:S01]  /*f010*/  UIMAD UR12, UR4, UR15, UR12 ;  /* 0x0000000f040c72a4 */ /* 0x000fe2000f8e020c */
[----:B------:R-:W-:Y:S01]  /*f020*/  LOP3.LUT R68, R68, R69, RZ, 0x3c, !PT ;  /* 0x0000004544447212 */ /* 0x000fe200078e3cff */
[--C-:B------:R-:W-:Y:S01]  /*f030*/  IMAD.X R69, RZ, RZ, R15.reuse, P2 ;  /* 0x000000ffff457224 */ /* 0x100fe200010e060f */
[----:B------:R-:W-:Y:S01]  /*f040*/  LOP3.LUT R44, R44, R45, RZ, 0x3c, !PT ;  /* 0x0000002d2c2c7212 */ /* 0x000fe200078e3cff */
[--C-:B------:R-:W-:Y:S01]  /*f050*/  IMAD.X R45, RZ, RZ, R15.reuse, P3 ;  /* 0x000000ffff2d7224 */ /* 0x100fe200018e060f */
[----:B0-----:R-:W-:Y:S01]  /*f060*/  ISETP.NE.AND P2, PT, R81, 0x1, PT ;  /* 0x000000015100780c */ /* 0x001fe20003f45270 */
[----:B------:R-:W5:Y:S01]  /*f070*/  LD.E.128 R32, desc[UR40][R32.64] ;  /* 0x0000002820207980 */ /* 0x000f62000c101d00 */
[----:B------:R-:W-:Y:S01]  /*f080*/  LOP3.LUT R36, R36, R37, RZ, 0x3c, !PT ;  /* 0x0000002524247212 */ /* 0x000fe200078e3cff */
[----:B------:R-:W-:Y:S01]  /*f090*/  IMAD.X R37, RZ, RZ, R15, P1 ;  /* 0x000000ffff257224 */ /* 0x000fe200008e060f */
[----:B------:R-:W-:-:S02]  /*f0a0*/  LOP3.LUT R60, R61, 0x380, RZ, 0xc0, !PT ;  /* 0x000003803d3c7812 */ /* 0x000fc400078ec0ff */
[C---:B------:R-:W-:Y:S02]  /*f0b0*/  IADD3 R13, P4, R14.reuse, 0x2000, RZ ;  /* 0x000020000e0d7810 */ /* 0x040fe40007f9e0ff */
[C---:B------:R-:W-:Y:S02]  /*f0c0*/  IADD3 R25, P5, R14.reuse, 0x3000, RZ ;  /* 0x000030000e197810 */ /* 0x040fe40007fbe0ff */
[C---:B------:R-:W-:Y:S01]  /*f0d0*/  IADD3 R29, P6, R14.reuse, 0x4000, RZ ;  /* 0x000040000e1d7810 */ /* 0x040fe20007fde0ff */
[----:B------:R-:W-:Y:S01]  /*f0e0*/  UIADD3 UR11, UR11, UR12, URZ ;  /* 0x0000000c0b0b7290 */ /* 0x000fe2000fffe03f */
[C---:B------:R-:W-:Y:S01]  /*f0f0*/  IADD3 R3, P3, R14.reuse, 0xf000, RZ ;  /* 0x0000f0000e037810 */ /* 0x040fe20007f7e0ff */
[----:B------:R-:W0:Y:S01]  /*f100*/  @P2 LDC R21, c[0x0][0xbec] ;  /* 0x0002fb00ff152b82 */ /* 0x000e220000000800 */
[----:B------:R-:W-:Y:S01]  /*f110*/  IADD3 R65, P1, R14, 0xd000, RZ ;  /* 0x0000d0000e417810 */ /* 0x000fe20007f3e0ff */
[----:B------:R-:W-:Y:S01]  /*f120*/  ULDC.64 UR12, c[0x0][0xae8] ;  /* 0x0002ba00000c7ab9 */ /* 0x000fe20000000a00 */
[----:B------:R-:W-:Y:S01]  /*f130*/  SHF.R.U64 R60, R60, 0x3, RZ ;  /* 0x000000033c3c7819 */ /* 0x000fe200000012ff */
[----:B------:R-:W-:Y:S01]  /*f140*/  USHF.R.S32.HI UR4, URZ, 0x1f, UR9 ;  /* 0x0000001f3f047899 */ /* 0x000fe20008011409 */
[----:B------:R-:W-:Y:S01]  /*f150*/  LOP3.LUT R0, R3, 0x380, RZ, 0xc0, !PT ;  /* 0x0000038003007812 */ /* 0x000fe200078ec0ff */
[--C-:B------:R-:W-:Y:S01]  /*f160*/  IMAD.X R73, RZ, RZ, R15.reuse, P3 ;  /* 0x000000ffff497224 */ /* 0x100fe200018e060f */
[----:B------:R-:W-:Y:S01]  /*f170*/  LOP3.LUT R64, R65, 0x380, RZ, 0xc0, !PT ;  /* 0x0000038041407812 */ /* 0x000fe200078ec0ff */
[----:B------:R-:W1:Y:S01]  /*f180*/  @P2 LDC R77, c[0x0][0xbf0] ;  /* 0x0002fc00ff4d2b82 */ /* 0x000e620000000800 */
[----:B------:R-:W-:Y:S01]  /*f190*/  LOP3.LUT R60, R60, R61, RZ, 0x3c, !PT ;  /* 0x0000003d3c3c7212 */ /* 0x000fe200078e3cff */
[----:B------:R-:W-:Y:S01]  /*f1a0*/  IMAD.X R61, RZ, RZ, R15, P0 ;  /* 0x000000ffff3d7224 */ /* 0x000fe200000e060f */
[----:B------:R-:W-:Y:S01]  /*f1b0*/  SHF.R.U64 R0, R0, 0x3, RZ ;  /* 0x0000000300007819 */ /* 0x000fe200000012ff */
[----:B------:R-:W5:Y:S01]  /*f1c0*/  LD.E.128 R36, desc[UR40][R36.64] ;  /* 0x0000002824247980 */ /* 0x000f62000c101d00 */
[----:B------:R-:W-:-:S02]  /*f1d0*/  SHF.R.U64 R64, R64, 0x3, RZ ;  /* 0x0000000340407819 */ /* 0x000fc400000012ff */
[----:B------:R-:W-:Y:S01]  /*f1e0*/  ISETP.GE.AND P0, PT, R192, UR16, PT ;  /* 0x00000010c0007c0c */ /* 0x000fe2000bf06270 */
[----:B------:R-:W5:Y:S01]  /*f1f0*/  LD.E.128 R44, desc[UR40][R44.64] ;  /* 0x000000282c2c7980 */ /* 0x000f62000c101d00 */
[----:B------:R-:W-:Y:S02]  /*f200*/  LOP3.LUT R72, R0, R3, RZ, 0x3c, !PT ;  /* 0x0000000300487212 */ /* 0x000fe400078e3cff */
[----:B------:R-:W-:Y:S01]  /*f210*/  LOP3.LUT R64, R64, R65, RZ, 0x3c, !PT ;  /* 0x0000004140407212 */ /* 0x000fe200078e3cff */
[----:B------:R-:W-:Y:S01]  /*f220*/  IMAD.X R65, RZ, RZ, R15, P1 ;  /* 0x000000ffff417224 */ /* 0x000fe200008e060f */
[----:B------:R-:W-:Y:S01]  /*f230*/  SEL R3, RZ, 0xffffffff, P0 ;  /* 0xffffffffff037807 */ /* 0x000fe20000000000 */
[----:B------:R-:W5:Y:S01]  /*f240*/  LD.E.128 R68, desc[UR40][R68.64] ;  /* 0x0000002844447980 */ /* 0x000f62000c101d00 */
[----:B------:R-:W-:Y:S02]  /*f250*/  ISETP.GE.AND P1, PT, R185, UR16, PT ;  /* 0x00000010b9007c0c */ /* 0x000fe4000bf26270 */
[----:B------:R-:W-:Y:S01]  /*f260*/  LOP3.LUT R12, R13, 0x380, RZ, 0xc0, !PT ;  /* 0x000003800d0c7812 */ /* 0x000fe200078ec0ff */
[----:B------:R-:W-:Y:S01]  /*f270*/  IMAD.SHL.U32 R3, R3, 0x2, RZ ;  /* 0x0000000203037824 */ /* 0x000fe200078e00ff */
[----:B------:R-:W-:-:S02]  /*f280*/  SEL R0, RZ, 0x1, P1 ;  /* 0x00000001ff007807 */ /* 0x000fc40000800000 */
[----:B------:R-:W-:Y:S02]  /*f290*/  LOP3.LUT R24, R25, 0x380, RZ, 0xc0, !PT ;  /* 0x0000038019187812 */ /* 0x000fe400078ec0ff */
[----:B------:R-:W-:Y:S01]  /*f2a0*/  LOP3.LUT R28, R29, 0x380, RZ, 0xc0, !PT ;  /* 0x000003801d1c7812 */ /* 0x000fe200078ec0ff */
[----:B------:R-:W-:Y:S01]  /*f2b0*/  UIMAD.WIDE.U32 UR10, UR44, UR12, UR10 ;  /* 0x0000000c2c0a72a5 */ /* 0x000fe2000f8e000a */
[----:B------:R-:W-:Y:S01]  /*f2c0*/  LOP3.LUT R3, R3, 0x2, R0, 0xe2, !PT ;  /* 0x0000000203037812 */ /* 0x000fe200078ee200 */
[----:B------:R-:W-:Y:S01]  /*f2d0*/  IMAD R0, R187, 0x20, R224 ;  /* 0x00000020bb007824 */ /* 0x000fe200078e02e0 */
[----:B------:R-:W-:Y:S01]  /*f2e0*/  ISETP.GE.AND P1, PT, R99, UR16, PT ;  /* 0x0000001063007c0c */ /* 0x000fe2000bf26270 */
[----:B------:R-:W5:Y:S01]  /*f2f0*/  LD.E.128 R60, desc[UR40][R60.64] ;  /* 0x000000283c3c7980 */ /* 0x000f62000c101d00 */
[----:B------:R-:W-:Y:S01]  /*f300*/  ISETP.GE.AND P0, PT, R97, UR16, PT ;  /* 0x0000001061007c0c */ /* 0x000fe2000bf06270 */
[----:B------:R-:W-:Y:S01]  /*f310*/  VIADD R80, R0, UR42 ;  /* 0x0000002a00507c36 */ /* 0x000fe20008000000 */
[----:B------:R-:W-:Y:S01]  /*f320*/  SHF.R.U64 R12, R12, 0x3, RZ ;  /* 0x000000030c0c7819 */ /* 0x000fe200000012ff */
[----:B------:R-:W5:Y:S01]  /*f330*/  LD.E.128 R64, desc[UR40][R64.64] ;  /* 0x0000002840407980 */ /* 0x000f62000c101d00 */
[----:B------:R-:W-:-:S02]  /*f340*/  SHF.R.U64 R24, R24, 0x3, RZ ;  /* 0x0000000318187819 */ /* 0x000fc400000012ff */
[----:B------:R-:W-:Y:S01]  /*f350*/  SHF.R.U64 R28, R28, 0x3, RZ ;  /* 0x000000031c1c7819 */ /* 0x000fe200000012ff */
[----:B------:R-:W5:Y:S01]  /*f360*/  LD.E.128 R72, desc[UR40][R72.64] ;  /* 0x0000002848487980 */ /* 0x000f62000c101d00 */
[----:B------:R-:W-:Y:S02]  /*f370*/  SEL R20, RZ, 0xffffffff, P1 ;  /* 0xffffffffff147807 */ /* 0x000fe40000800000 */
[----:B------:R-:W-:Y:S01]  /*f380*/  SEL R0, RZ, 0xffffffff, P0 ;  /* 0xffffffffff007807 */ /* 0x000fe20000000000 */
[----:B------:R-:W-:Y:S01]  /*f390*/  UIMAD UR11, UR44, UR13, UR11 ;  /* 0x0000000d2c0b72a4 */ /* 0x000fe2000f8e020b */
[----:B------:R-:W-:Y:S01]  /*f3a0*/  LOP3.LUT R12, R12, R13, RZ, 0x3c, !PT ;  /* 0x0000000d0c0c7212 */ /* 0x000fe200078e3cff */
[--C-:B------:R-:W-:Y:S01]  /*f3b0*/  IMAD.X R13, RZ, RZ, R15.reuse, P4 ;  /* 0x000000ffff0d7224 */ /* 0x100fe200020e060f */
[----:B------:R-:W-:Y:S01]  /*f3c0*/  LOP3.LUT R24, R24, R25, RZ, 0x3c, !PT ;  /* 0x0000001918187212 */ /* 0x000fe200078e3cff */
[--C-:B------:R-:W-:Y:S01]  /*f3d0*/  IMAD.X R25, RZ, RZ, R15.reuse, P5 ;  /* 0x000000ffff197224 */ /* 0x100fe200028e060f */
[----:B------:R-:W-:Y:S01]  /*f3e0*/  LOP3.LUT R28, R28, R29, RZ, 0x3c, !PT ;  /* 0x0000001d1c1c7212 */ /* 0x000fe200078e3cff */
[----:B------:R-:W-:Y:S01]  /*f3f0*/  IMAD.X R29, RZ, RZ, R15, P6 ;  /* 0x000000ffff1d7224 */ /* 0x000fe200030e060f */
[----:B------:R-:W-:Y:S01]  /*f400*/  IADD3 R49, P4, R14, 0x9000, RZ ;  /* 0x000090000e317810 */ /* 0x000fe20007f9e0ff */
[----:B------:R-:W-:Y:S01]  /*f410*/  IMAD.SHL.U32 R20, R20, 0x4, RZ ;  /* 0x0000000414147824 */ /* 0x000fe200078e00ff */
[C---:B------:R-:W-:Y:S01]  /*f420*/  IADD3 R53, P5, R14.reuse, 0xa000, RZ ;  /* 0x0000a0000e357810 */ /* 0x040fe20007fbe0ff */
[----:B------:R-:W-:Y:S01]  /*f430*/  ULDC.64 UR12, c[0x0][0xaf0] ;  /* 0x0002bc00000c7ab9 */ /* 0x000fe20000000a00 */
[----:B------:R-:W-:Y:S01]  /*f440*/  IADD3 R57, P6, R14, 0xb000, RZ ;  /* 0x0000b0000e397810 */ /* 0x000fe20007fde0ff */
[----:B------:R-:W-:Y:S01]  /*f450*/  IMAD.SHL.U32 R79, R0, 0x8, RZ ;  /* 0x00000008004f7824 */ /* 0x000fe200078e00ff */
[----:B------:R-:W-:Y:S01]  /*f460*/  UIMAD UR4, UR4, UR12, URZ ;  /* 0x0000000c040472a4 */ /* 0x000fe2000f8e023f */
[----:B0-----:R-:W-:Y:S01]  /*f470*/  @P2 IMAD.HI.U32 R0, R80, R21, RZ ;  /* 0x0000001550002227 */ /* 0x001fe200078e00ff */
[----:B------:R-:W-:Y:S01]  /*f480*/  LOP3.LUT R48, R49, 0x380, RZ, 0xc0, !PT ;  /* 0x0000038031307812 */ /* 0x000fe200078ec0ff */
[----:B------:R-:W5:Y:S01]  /*f490*/  LD.E.128 R24, desc[UR40][R24.64] ;  /* 0x0000002818187980 */ /* 0x000f62000c101d00 */
[----:B------:R-:W-:-:S02]  /*f4a0*/  LOP3.LUT R52, R53, 0x380, RZ, 0xc0, !PT ;  /* 0x0000038035347812 */ /* 0x000fc400078ec0ff */
[----:B------:R-:W-:Y:S01]  /*f4b0*/  LOP3.LUT R56, R57, 0x380, RZ, 0xc0, !PT ;  /* 0x0000038039387812 */ /* 0x000fe200078ec0ff */
[----:B------:R-:W5:Y:S01]  /*f4c0*/  LD.E.128 R28, desc[UR40][R28.64] ;  /* 0x000000281c1c7980 */ /* 0x000f62000c101d00 */
[----:B------:R-:W-:Y:S02]  /*f4d0*/  LOP3.LUT R5, R14, 0x380, RZ, 0xc0, !PT ;  /* 0x000003800e057812 */ /* 0x000fe400078ec0ff */
[----:B------:R-:W-:Y:S01]  /*f4e0*/  LOP3.LUT R76, R20, 0x4, R3, 0xe2, !PT ;  /* 0x00000004144c7812 */ /* 0x000fe200078ee203 */
[----:B------:R-:W-:Y:S01]  /*f4f0*/  IMAD.MOV.U32 R3, RZ, RZ, R80 ;  /* 0x000000ffff037224 */ /* 0x000fe200078e0050 */
[----:B------:R-:W-:Y:S01]  /*f500*/  UIMAD UR4, UR9, UR13, UR4 ;  /* 0x0000000d090472a4 */ /* 0x000fe2000f8e0204 */
[----:B-1----:R-:W-:Y:S01]  /*f510*/  @P2 SHF.R.U32.HI R3, RZ, R77, R0 ;  /* 0x0000004dff032219 */ /* 0x002fe20000011600 */
[----:B------:R-:W-:Y:S01]  /*f520*/  UIMAD.WIDE.U32 UR10, UR9, UR12, UR10 ;  /* 0x0000000c090a72a5 */ /* 0x000fe2000f8e000a */
[----:B------:R-:W-:Y:S02]  /*f530*/  SHF.R.U64 R48, R48, 0x3, RZ ;  /* 0x0000000330307819 */ /* 0x000fe400000012ff */
[----:B------:R-:W-:-:S02]  /*f540*/  SHF.R.U64 R52, R52, 0x3, RZ ;  /* 0x0000000334347819 */ /* 0x000fc400000012ff */
[----:B------:R-:W-:Y:S02]  /*f550*/  SHF.R.U64 R56, R56, 0x3, RZ ;  /* 0x0000000338387819 */ /* 0x000fe400000012ff */
[----:B------:R-:W-:Y:S01]  /*f560*/  SHF.R.U64 R5, R5, 0x3, RZ ;  /* 0x0000000305057819 */ /* 0x000fe200000012ff */
[----:B------:R-:W-:Y:S01]  /*f570*/  UIADD3 UR4, UR11, UR4, URZ ;  /* 0x000000040b047290 */ /* 0x000fe2000fffe03f */
[----:B------:R-:W-:Y:S02]  /*f580*/  ISETP.GE.AND P0, PT, R101, UR16, PT ;  /* 0x0000001065007c0c */ /* 0x000fe4000bf06270 */
[--C-:B------:R-:W-:Y:S01]  /*f590*/  SHF.R.S32.HI R77, RZ, 0x1f, R3.reuse ;  /* 0x0000001fff4d7819 */ /* 0x100fe20000011403 */
[----:B------:R-:W-:Y:S01]  /*f5a0*/  IMAD.U32 R20, RZ, RZ, UR10 ;  /* 0x0000000aff147e24 */ /* 0x000fe2000f8e00ff */
[----:B------:R-:W-:Y:S01]  /*f5b0*/  LOP3.LUT R76, R79, 0x8, R76, 0xe2, !PT ;  /* 0x000000084f4c7812 */ /* 0x000fe200078ee24c */
[----:B------:R-:W-:Y:S01]  /*f5c0*/  IMAD.U32 R21, RZ, RZ, UR11 ;  /* 0x0000000bff157e24 */ /* 0x000fe2000f8e00ff */
        /* <DEDUP_REMOVED lines=8> */
[----:B------:R-:W-:Y:S01]  /*f650*/  ULDC.64 UR10, c[0x0][0xae0] ;  /* 0x0002b800000a7ab9 */ /* 0x000fe20000000a00 */
[----:B------:R-:W-:Y:S01]  /*f660*/  IMAD.MOV.U32 R5, RZ, RZ, R15 ;  /* 0x000000ffff057224 */ /* 0x000fe200078e000f */
[----:B------:R-:W-:Y:S01]  /*f670*/  SEL R0, RZ, 0xffffffff, P0 ;  /* 0xffffffffff007807 */ /* 0x000fe20000000000 */
[----:B------:R-:W-:Y:S01]  /*f680*/  IMAD R78, R77, UR10, RZ ;  /* 0x0000000a4d4e7c24 */ /* 0x000fe2000f8e02ff */
[----:B------:R-:W-:Y:S01]  /*f690*/  ISETP.GE.AND P0, PT, R91, UR16, PT ;  /* 0x000000105b007c0c */ /* 0x000fe2000bf06270 */
[----:B------:R-:W-:Y:S01]  /*f6a0*/  IMAD.U32 R21, RZ, RZ, UR4 ;  /* 0x00000004ff157e24 */ /* 0x000fe2000f8e00ff */
[----:B------:R-:W5:Y:S01]  /*f6b0*/  LD.E.128 R12, desc[UR40][R12.64] ;  /* 0x000000280c0c7980 */ /* 0x000f62000c101d00 */
[----:B------:R-:W-:-:S02]  /*f6c0*/  IMAD R77, R81, R79, R80 ;  /* 0x0000004f514d7224 */ /* 0x000fc400078e0250 */
[----:B------:R-:W-:Y:S01]  /*f6d0*/  IMAD.SHL.U32 R83, R0, 0x10, RZ ;  /* 0x0000001000537824 */ /* 0x000fe200078e00ff */
[----:B------:R-:W5:Y:S01]  /*f6e0*/  LD.E.128 R4, desc[UR40][R4.64] ;  /* 0x0000002804047980 */ /* 0x000f62000c101d00 */
[C---:B------:R-:W-:Y:S01]  /*f6f0*/  IMAD R79, R3.reuse, UR11, R78 ;  /* 0x0000000b034f7c24 */ /* 0x040fe2000f8e024e */
[----:B------:R-:W-:Y:S01]  /*f700*/  SEL R0, RZ, 0xffffffff, P0 ;  /* 0xffffffffff007807 */ /* 0x000fe20000000000 */
[----:B------:R-:W-:Y:S01]  /*f710*/  IMAD.WIDE.U32 R20, R3, UR10, R20 ;  /* 0x0000000a03147c25 */ /* 0x000fe2000f8e0014 */
[----:B------:R-:W5:Y:S01]  /*f720*/  LD.E.128 R48, desc[UR40][R48.64] ;  /* 0x0000002830307980 */ /* 0x000f62000c101d00 */
[----:B------:R-:W-:Y:S01]  /*f730*/  SHF.R.S32.HI R3, RZ, 0x1f, R77 ;  /* 0x0000001fff037819 */ /* 0x000fe2000001144d */
[----:B------:R-:W-:Y:S02]  /*f740*/  ULDC.64 UR10, c[0x0][0xad8] ;  /* 0x0002b600000a7ab9 */ /* 0x000fe40000000a00 */
[----:B------:R-:W5:Y:S01]  /*f750*/  LD.E.128 R52, desc[UR40][R52.64] ;  /* 0x0000002834347980 */ /* 0x000f62000c101d00 */
[----:B------:R-:W-:-:S03]  /*f760*/  VIADD R93, R185, 0x180 ;  /* 0x00000180b95d7836 */ /* 0x000fc60000000000 */
[----:B------:R-:W5:Y:S01]  /*f770*/  LD.E.128 R56, desc[UR40][R56.64] ;  /* 0x0000002838387980 */ /* 0x000f62000c101d00 */
[----:B------:R-:W-:Y:S01]  /*f780*/  @!PT LDS RZ, [RZ] ;  /* 0x00000000fffff984 */ /* 0x000fe20000000800 */
[----:B------:R-:W-:Y:S01]  /*f790*/  @!PT LDS RZ, [RZ] ;  /* 0x00000000fffff984 */ /* 0x000fe20000000800 */
[----:B------:R-:W-:Y:S01]  /*f7a0*/  @!PT LDS RZ, [RZ] ;  /* 0x00000000fffff984 */ /* 0x000fe20000000800 */
[----:B------:R-:W-:Y:S01]  /*f7b0*/  @!PT LDS RZ, [RZ] ;  /* 0x00000000fffff984 */ /* 0x000fe20000000800 */
[----:B------:R0:W-:Y:S06]  /*f7c0*/  MEMBAR.ALL.CTA ;  /* 0x0000000000007992 */ /* 0x0001ec0000008000 */
[----:B0-----:R-:W0:Y:S01]  /*f7d0*/  FENCE.VIEW.ASYNC.S ;  /* 0x00000000000073c6 */ /* 0x001e220000000000 */
[----:B------:R-:W-:Y:S01]  /*f7e0*/  LOP3.LUT R76, R83, 0x10, R76, 0xe2, !PT ;  /* 0x00000010534c7812 */ /* 0x000fe200078ee24c */
[----:B------:R-:W-:Y:S01]  /*f7f0*/  IMAD.SHL.U32 R83, R0, 0x20, RZ ;  /* 0x0000002000537824 */ /* 0x000fe200078e00ff */
[----:B------:R-:W-:Y:S01]  /*f800*/  ISETP.GE.AND P0, PT, R93, UR16, PT ;  /* 0x000000105d007c0c */ /* 0x000fe2000bf06270 */
[----:B------:R-:W-:-:S02]  /*f810*/  IMAD.IADD R21, R21, 0x1, R79 ;  /* 0x0000000115157824 */ /* 0x000fc400078e024f */
[----:B------:R-:W-:Y:S02]  /*f820*/  IMAD R0, R3, UR10, RZ ;  /* 0x0000000a03007c24 */ /* 0x000fe4000f8e02ff */
[----:B------:R-:W-:Y:S02]  /*f830*/  VIADD R88, R224, UR42 ;  /* 0x0000002ae0587c36 */ /* 0x000fe40008000000 */
[----:B------:R-:W-:Y:S01]  /*f840*/  IMAD R89, R81, UR8, RZ ;  /* 0x0000000851597c24 */ /* 0x000fe2000f8e02ff */
[----:B------:R-:W-:Y:S01]  /*f850*/  UIADD3 UR4, UR46, 0x28c20, URZ ;  /* 0x00028c202e047890 */ /* 0x000fe2000fffe03f */
[C---:B------:R-:W-:Y:S01]  /*f860*/  IMAD R79, R77.reuse, UR11, R0 ;  /* 0x0000000b4d4f7c24 */ /* 0x040fe2000f8e0200 */
[----:B------:R-:W-:Y:S01]  /*f870*/  SEL R3, RZ, 0x40, P0 ;  /* 0x00000040ff037807 */ /* 0x000fe20000000000 */
[----:B------:R-:W-:Y:S01]  /*f880*/  IMAD.WIDE.U32 R20, R77, UR10, R20 ;  /* 0x0000000a4d147c25 */ /* 0x000fe2000f8e0014 */
[----:B------:R-:W-:Y:S01]  /*f890*/  ISETP.GE.AND P0, PT, R88, R89, PT ;  /* 0x000000595800720c */ /* 0x000fe20003f06270 */
[----:B------:R-:W-:Y:S01]  /*f8a0*/  ULDC.64 UR10, c[0x0][0xa80] ;  /* 0x0002a000000a7ab9 */ /* 0x000fe20000000a00 */
[----:B------:R-:W-:Y:S01]  /*f8b0*/  UPRMT UR4, URZ, 0x654, UR4 ;  /* 0x000006543f047896 */ /* 0x000fe20008000004 */
[----:B------:R-:W-:Y:S01]  /*f8c0*/  VIADD R95, R185, 0x1c0 ;  /* 0x000001c0b95f7836 */ /* 0x000fe20000000000 */
[----:B------:R-:W-:Y:S01]  /*f8d0*/  LEA R86, P2, R20, UR10, 0x1 ;  /* 0x0000000a14567c11 */ /* 0x000fe2000f8408ff */
[----:B------:R-:W-:Y:S01]  /*f8e0*/  IMAD.IADD R21, R21, 0x1, R79 ;  /* 0x0000000115157824 */ /* 0x000fe200078e024f */
[----:B------:R-:W-:-:S02]  /*f8f0*/  LOP3.LUT R76, R83, 0x20, R76, 0xe2, !PT ;  /* 0x00000020534c7812 */ /* 0x000fc400078ee24c */
[----:B------:R-:W-:Y:S02]  /*f900*/  ISETP.GE.AND P1, PT, R95, UR16, PT ;  /* 0x000000105f007c0c */ /* 0x000fe4000bf26270 */
[----:B------:R-:W-:Y:S01]  /*f910*/  LEA.HI.X R87, R20, UR11, R21, 0x1, P2 ;  /* 0x0000000b14577c11 */ /* 0x000fe200090f0c15 */
[----:B0-----:R-:W-:Y:S01]  /*f920*/  SYNCS.ARRIVE.TRANS64.RED.A1T0 RZ, [UR4], RZ ;  /* 0x000000ffffff79a7 */ /* 0x001fe20008100404 */
[----:B------:R-:W-:Y:S01]  /*f930*/  LOP3.LUT R3, R76, R3, RZ, 0xfc, !PT ;  /* 0x000000034c037212 */ /* 0x000fe200078efcff */
[----:B------:R0:W1:Y:S01]  /*f940*/  SHFL.IDX PT, R20, R86, RZ, 0x181f ;  /* 0x00181fff56147589 */ /* 0x00006200000e0000 */
[----:B------:R-:W-:Y:S01]  /*f950*/  SEL R0, RZ, 0x80, P1 ;  /* 0x00000080ff007807 */ /* 0x000fe20000800000 */
[----:B------:R-:W-:Y:S02]  /*f960*/  BSSY B1, `(.L_x_5352) ;  /* 0x000002a000017945 */ /* 0x000fe40003800000 */
[----:B------:R0:W2:Y:S01]  /*f970*/  SHFL.IDX PT, R21, R87, RZ, 0x181f ;  /* 0x00181fff57157589 */ /* 0x0000a200000e0000 */
[----:B------:R-:W-:-:S02]  /*f980*/  LOP3.LUT R0, R3, R0, RZ, 0xfc, !PT ;  /* 0x0000000003007212 */ /* 0x000fc400078efcff */
        /* <DEDUP_REMOVED lines=9> */
[CC--:B-1----:R-:W-:Y:S01]  /*fa20*/  @!P1 LEA R76, P2, R192.reuse, R20.reuse, 0x1 ;  /* 0x00000014c04c9211 */ /* 0x0c2fe200078408ff */
        /* <DEDUP_REMOVED lines=8> */
[-C--:B------:R-:W-:Y:S02]  /*fab0*/  @!P3 LEA R82, P6, R97, R20.reuse, 0x1 ;  /* 0x000000146152b211 */ /* 0x080fe400078c08ff */
        /* <DEDUP_REMOVED lines=9> */
[----:B------:R-:W-:Y:S01]  /*fb50*/  SHF.R.S32.HI R7, RZ, 0x1f, R93 ;  /* 0x0000001fff077819 */ /* 0x000fe2000001145d */
[----:B------:R3:W-:Y:S01]  /*fb60*/  @!P2 ST.E.128 desc[UR40][R84.64], R44 ;  /* 0x0000002c5400a985 */ /* 0x0007e2000c101d28 */
[-C--:B------:R-:W-:Y:S02]  /*fb70*/  @!P1 LEA.HI.X R5, R91, R21.reuse, R5, 0x1, P5 ;  /* 0x000000155b059211 */ /* 0x080fe400028f0c05 */
[C---:B------:R-:W-:Y:S02]  /*fb80*/  @P0 LEA R6, P5, R93.reuse, R20, 0x1 ;  /* 0x000000145d060211 */ /* 0x040fe400078a08ff */
[----:B--2---:R-:W-:Y:S01]  /*fb90*/  SHF.R.S32.HI R13, RZ, 0x1f, R95 ;  /* 0x0000001fff0d7819 */ /* 0x004fe2000001145f */
[----:B------:R3:W-:Y:S01]  /*fba0*/  @!P1 ST.E.128 desc[UR40][R4.64], R52 ;  /* 0x0000003404009985 */ /* 0x0007e2000c101d28 */
[----:B------:R-:W-:-:S02]  /*fbb0*/  @P0 LEA.HI.X R7, R93, R21, R7, 0x1, P5 ;  /* 0x000000155d070211 */ /* 0x000fc400028f0c07 */
[----:B------:R-:W-:-:S03]  /*fbc0*/  @P6 LEA R12, P5, R95, R20, 0x1 ;  /* 0x000000145f0c6211 */ /* 0x000fc600078a08ff */
[----:B------:R3:W-:Y:S01]  /*fbd0*/  @P0 ST.E.128 desc[UR40][R6.64], R60 ;  /* 0x0000003c06000985 */ /* 0x0007e2000c101d28 */
[----:B------:R-:W-:-:S05]  /*fbe0*/  @P6 LEA.HI.X R13, R95, R21, R13, 0x1, P5 ;  /* 0x000000155f0d6211 */ /* 0x000fca00028f0c0d */
[----:B------:R3:W-:Y:S04]  /*fbf0*/  @P6 ST.E.128 desc[UR40][R12.64], R68 ;  /* 0x000000440c006985 */ /* 0x0007e8000c101d28 */
.L_x_5353:
[----:B------:R-:W-:Y:S05]  /*fc00*/  BSYNC B1 ;  /* 0x0000000000017941 */ /* 0x000fea0003800000 */
.L_x_5352:
        /* <DEDUP_REMOVED lines=11> */
[----:B--2---:R-:W-:Y:S01]  /*fcc0*/  SHF.R.S32.HI R21, RZ, 0x1f, R97 ;  /* 0x0000001fff157819 */ /* 0x004fe20000011461 */
[----:B0---4-:R-:W-:Y:S02]  /*fcd0*/  @!P0 IMAD.WIDE R6, R185, 0x2, R4 ;  /* 0x00000002b9068825 */ /* 0x011fe400078e0204 */
[CC--:B------:R-:W-:Y:S02]  /*fce0*/  @!P4 LEA R12, P5, R192.reuse, R4.reuse, 0x1 ;  /* 0x00000004c00cc211 */ /* 0x0c0fe400078a08ff */
[-C--:B------:R-:W-:Y:S01]  /*fcf0*/  @!P3 LEA R14, P6, R99, R4.reuse, 0x1 ;  /* 0x00000004630eb211 */ /* 0x080fe200078c08ff */
[----:B------:R0:W-:Y:S01]  /*fd00*/  @!P0 ST.E.128 desc[UR40][R6.64], R8 ;  /* 0x0000000806008985 */ /* 0x0001e2000c101d28 */
[----:B------:R-:W-:Y:S02]  /*fd10*/  ISETP.GE.AND P0, PT, R91, UR16, PT ;  /* 0x000000105b007c0c */ /* 0x000fe4000bf06270 */
[----:B------:R-:W-:Y:S02]  /*fd20*/  @!P4 LEA.HI.X R13, R192, R5, R152, 0x1, P5 ;  /* 0x00000005c00dc211 */ /* 0x000fe400028f0c98 */
[----:B-1----:R-:W-:-:S02]  /*fd30*/  @!P2 LEA R20, P5, R97, R4, 0x1 ;  /* 0x000000046114a211 */ /* 0x002fc400078a08ff */
[-C--:B------:R-:W-:Y:S01]  /*fd40*/  @!P3 LEA.HI.X R15, R99, R5.reuse, R15, 0x1, P6 ;  /* 0x00000005630fb211 */ /* 0x080fe200030f0c0f */
[----:B------:R1:W-:Y:S01]  /*fd50*/  @!P4 ST.E.128 desc[UR40][R12.64], R24 ;  /* 0x000000180c00c985 */ /* 0x0003e2000c101d28 */
[----:B------:R-:W-:Y:S02]  /*fd60*/  LOP3.LUT P6, RZ, R3, 0x40, RZ, 0xc0, !PT ;  /* 0x0000004003ff7812 */ /* 0x000fe400078cc0ff */
[----:B------:R-:W-:Y:S01]  /*fd70*/  @!P2 LEA.HI.X R21, R97, R5, R21, 0x1, P5 ;  /* 0x000000056115a211 */ /* 0x000fe200028f0c15 */
[----:B------:R1:W-:Y:S01]  /*fd80*/  @!P3 ST.E.128 desc[UR40][R14.64], R32 ;  /* 0x000000200e00b985 */ /* 0x0003e2000c101d28 */
[----:B------:R-:W-:-:S03]  /*fd90*/  SHF.R.S32.HI R3, RZ, 0x1f, R101 ;  /* 0x0000001fff037819 */ /* 0x000fc60000011465 */
[----:B------:R1:W-:Y:S01]  /*fda0*/  @!P2 ST.E.128 desc[UR40][R20.64], R40 ;  /* 0x000000281400a985 */ /* 0x0003e2000c101d28 */
[----:B0-----:R-:W-:-:S04]  /*fdb0*/  @!P1 LEA R6, P5, R101, R4, 0x1 ;  /* 0x0000000465069211 */ /* 0x001fc800078a08ff */
[-C--:B------:R-:W-:Y:S02]  /*fdc0*/  @!P1 LEA.HI.X R7, R101, R5.reuse, R3, 0x1, P5 ;  /* 0x0000000565079211 */ /* 0x080fe400028f0c03 */
[----:B------:R-:W-:Y:S02]  /*fdd0*/  SHF.R.S32.HI R3, RZ, 0x1f, R91 ;  /* 0x0000001fff037819 */ /* 0x000fe4000001145b */
[C---:B------:R-:W-:Y:S01]  /*fde0*/  @!P0 LEA R8, P5, R91.reuse, R4, 0x1 ;  /* 0x000000045b088211 */ /* 0x040fe200078a08ff */
[----:B------:R1:W-:Y:S03]  /*fdf0*/  @!P1 ST.E.128 desc[UR40][R6.64], R48 ;  /* 0x0000003006009985 */ /* 0x0003e6000c101d28 */
[----:B------:R-:W-:Y:S02]  /*fe00*/  @!P0 LEA.HI.X R9, R91, R5, R3, 0x1, P5 ;  /* 0x000000055b098211 */ /* 0x000fe400028f0c03 */
[----:B------:R-:W-:-:S02]  /*fe10*/  SHF.R.S32.HI R3, RZ, 0x1f, R93 ;  /* 0x0000001fff037819 */ /* 0x000fc4000001145d */
[C---:B------:R-:W-:Y:S01]  /*fe20*/  @P6 LEA R10, P5, R93.reuse, R4, 0x1 ;  /* 0x000000045d0a6211 */ /* 0x040fe200078a08ff */
[----:B------:R1:W-:Y:S01]  /*fe30*/  @!P0 ST.E.128 desc[UR40][R8.64], R56 ;  /* 0x0000003808008985 */ /* 0x0003e2000c101d28 */
[----:B------:R-:W-:Y:S02]  /*fe40*/  LOP3.LUT P0, RZ, R0, 0x80, RZ, 0xc0, !PT ;  /* 0x0000008000ff7812 */ /* 0x000fe4000780c0ff */
[----:B------:R-:W-:-:S05]  /*fe50*/  @P6 LEA.HI.X R11, R93, R5, R3, 0x1, P5 ;  /* 0x000000055d0b6211 */ /* 0x000fca00028f0c03 */
[----:B------:R1:W-:Y:S06]  /*fe60*/  @P6 ST.E.128 desc[UR40][R10.64], R64 ;  /* 0x000000400a006985 */ /* 0x0003ec000c101d28 */
[----:B------:R-:W-:Y:S05]  /*fe70*/  @!P0 BRA `(.L_x_5354) ;  /* 0x0000002400648947 */ /* 0x000fea0003800000 */
[----:B------:R-:W-:Y:S02]  /*fe80*/  LEA R4, P0, R95, R4, 0x1 ;  /* 0x000000045f047211 */ /* 0x000fe400078008ff */
[----:B------:R-:W-:-:S04]  /*fe90*/  SHF.R.S32.HI R0, RZ, 0x1f, R95 ;  /* 0x0000001fff007819 */ /* 0x000fc8000001145f */
[----:B------:R-:W-:-:S05]  /*fea0*/  LEA.HI.X R5, R95, R5, R0, 0x1, P0 ;  /* 0x000000055f057211 */ /* 0x000fca00000f0c00 */
[----:B------:R0:W-:Y:S01]  /*feb0*/  ST.E.128 desc[UR40][R4.64], R72 ;  /* 0x0000004804007985 */ /* 0x0001e2000c101d28 */
[----:B------:R-:W-:Y:S05]  /*fec0*/  BRA `(.L_x_5354) ;  /* 0x0000002400507947 */ /* 0x000fea0003800000 */
.L_x_5351:
[----:B------:R-:W-:Y:S01]  /*fed0*/  ULDC.64 UR14, c[0x0][0xb08] ;  /* 0x0002c200000e7ab9 */ /* 0x000fe20000000a00 */
[----:B0-----:R-:W-:Y:S01]  /*fee0*/  VIADD R4, R186, UR42 ;  /* 0x0000002aba047c36 */ /* 0x001fe20008000000 */
[----:B------:R-:W-:Y:S01]  /*fef0*/  UIMAD UR12, UR24, UR14, URZ ;  /* 0x0000000e180c72a4 */ /* 0x000fe2000f8e023f */
[----:B------:R-:W-:Y:S01]  /*ff00*/  BSSY B1, `(.L_x_5355) ;  /* 0x00000ca000017945 */ /* 0x000fe20003800000 */
[----:B------:R-:W-:Y:S01]  /*ff10*/  UIMAD.WIDE.U32 UR10, UR4, UR14, URZ ;  /* 0x0000000e040a72a5 */ /* 0x000fe2000f8e003f */
[----:B------:R-:W-:Y:S01]  /*ff20*/  IMAD.MOV.U32 R3, RZ, RZ, R4 ;  /* 0x000000ffff037224 */ /* 0x000fe200078e0004 */
[----:B------:R-:W-:Y:S01]  /*ff30*/  UIMAD UR12, UR4, UR15, UR12 ;  /* 0x0000000f040c72a4 */ /* 0x000fe2000f8e020c */
[----:B------:R-:W-:Y:S01]  /*ff40*/  SHF.R.S32.HI R21, RZ, 0x1f, R205 ;  /* 0x0000001fff157819 */ /* 0x000fe200000114cd */
[----:B------:R-:W-:Y:S01]  /*ff50*/  ULDC UR14, c[0x0][0xbe8] ;  /* 0x0002fa00000e7ab9 */ /* 0x000fe20000000800 */
[----:B------:R-:W-:Y:S01]  /*ff60*/  USHF.R.S32.HI UR4, URZ, 0x1f, UR9 ;  /* 0x0000001f3f047899 */ /* 0x000fe20008011409 */
[----:B------:R-:W-:Y:S01]  /*ff70*/  SHF.R.S32.HI R152, RZ, 0x1f, R206 ;  /* 0x0000001fff987819 */ /* 0x000fe200000114ce */
[----:B------:R-:W-:Y:S01]  /*ff80*/  UIADD3 UR11, UR11, UR12, URZ ;  /* 0x0000000c0b0b7290 */ /* 0x000fe2000fffe03f */
[----:B------:R-:W-:Y:S01]  /*ff90*/  SHF.R.S32.HI R153, RZ, 0x1f, R207 ;  /* 0x0000001fff997819 */ /* 0x000fe200000114cf */
[----:B------:R-:W-:Y:S01]  /*ffa0*/  UISETP.NE.AND UP0, UPT, UR14, 0x1, UPT ;  /* 0x000000010e00788c */ /* 0x000fe2000bf05270 */
[----:B------:R-:W-:Y:S01]  /*ffb0*/  SHF.R.S32.HI R154, RZ, 0x1f, R208 ;  /* 0x0000001fff9a7819 */ /* 0x000fe200000114d0 */
[----:B------:R-:W-:Y:S01]  /*ffc0*/  ULDC.64 UR12, c[0x0][0xb38] ;  /* 0x0002ce00000c7ab9 */ /* 0x000fe20000000a00 */
[----:B------:R-:W-:Y:S01]  /*ffd0*/  UIMAD UR8, UR8, UR14, URZ ;  /* 0x0000000e080872a4 */ /* 0x000fe2000f8e023f */
[----:B------:R-:W-:Y:S01]  /*ffe0*/  SHF.R.S32.HI R155, RZ, 0x1f, R209 ;  /* 0x0000001fff9b7819 */ /* 0x000fe200000114d1 */
[----:B------:R-:W-:Y:S01]  /*fff0*/  UIMAD.WIDE.U32 UR10, UR44, UR12, UR10 ;  /* 0x0000000c2c0a72a5 */ /* 0x000fe2000f8e000a */
[----:B------:R-:W-:-:S02]  /*10000*/  PLOP3.LUT P0, PT, PT, PT, UP0, 0x80, 0x0 ;  /* 0x000000000000781c */ /* 0x000fc40003f0f008 */
[----:B------:R-:W-:Y:S01]  /*10010*/  SHF.R.S32.HI R156, RZ, 0x1f, R210 ;  /* 0x0000001fff9c7819 */ /* 0x000fe200000114d2 */
[----:B------:R-:W-:Y:S01]  /*10020*/  UIMAD UR11, UR44, UR13, UR11 ;  /* 0x0000000d2c0b72a4 */ /* 0x000fe2000f8e020b */
[----:B------:R-:W-:Y:S02]  /*10030*/  SHF.R.S32.HI R157, RZ, 0x1f, R211 ;  /* 0x0000001fff9d7819 */ /* 0x000fe400000114d3 */
[----:B------:R-:W-:Y:S01]  /*10040*/  ULDC.64 UR12, c[0x0][0xb40] ;  /* 0x0002d000000c7ab9 */ /* 0x000fe20000000a00 */
[----:B------:R-:W-:Y:S01]  /*10050*/  SHF.R.S32.HI R158, RZ, 0x1f, R212 ;  /* 0x0000001fff9e7819 */ /* 0x000fe200000114d4 */
[----:B------:R-:W-:Y:S01]  /*10060*/  UIMAD UR4, UR4, UR12, URZ ;  /* 0x0000000c040472a4 */ /* 0x000fe2000f8e023f */
[----:B------:R-:W-:Y:S01]  /*10070*/  SHF.R.S32.HI R159, RZ, 0x1f, R213 ;  /* 0x0000001fff9f7819 */ /* 0x000fe200000114d5 */
[----:B------:R-:W-:Y:S01]  /*10080*/  UIMAD.WIDE.U32 UR10, UR9, UR12, UR10 ;  /* 0x0000000c090a72a5 */ /* 0x000fe2000f8e000a */
[----:B------:R-:W-:Y:S01]  /*10090*/  SHF.R.S32.HI R160, RZ, 0x1f, R214 ;  /* 0x0000001fffa07819 */ /* 0x000fe200000114d6 */
[----:B------:R-:W-:Y:S01]  /*100a0*/  UIMAD UR4, UR9, UR13, UR4 ;  /* 0x0000000d090472a4 */ /* 0x000fe2000f8e0204 */
[----:B------:R-:W-:-:S02]  /*100b0*/  SHF.R.S32.HI R161, RZ, 0x1f, R215 ;  /* 0x0000001fffa17819 */ /* 0x000fc400000114d7 */
[----:B------:R-:W-:Y:S01]  /*100c0*/  @UP0 ULDC UR9, c[0x0][0xbec] ;  /* 0x0002fb0000090ab9 */ /* 0x000fe20000000800 */
[----:B------:R-:W-:Y:S01]  /*100d0*/  UIADD3 UR11, UR11, UR4, URZ ;  /* 0x000000040b0b7290 */ /* 0x000fe2000fffe03f */
[----:B------:R-:W-:Y:S01]  /*100e0*/  @P0 IMAD.HI.U32 R0, R4, UR9, RZ ;  /* 0x0000000904000c27 */ /* 0x000fe2000f8e00ff */
[----:B------:R-:W-:Y:S01]  /*100f0*/  ULDC.64 UR12, c[0x0][0xb48] ;  /* 0x0002d200000c7ab9 */ /* 0x000fe20000000a00 */
[----:B------:R-:W-:Y:S01]  /*10100*/  @UP0 ULDC UR4, c[0x0][0xbf0] ;  /* 0x0002fc0000040ab9 */ /* 0x000fe20000000800 */
[----:B------:R-:W-:Y:S01]  /*10110*/  UIMAD.WIDE.U32 UR10, UR45, UR12, UR10 ;  /* 0x0000000c2d0a72a5 */ /* 0x000fe2000f8e000a */
[----:B------:R-:W-:Y:S02]  /*10120*/  SHF.R.S32.HI R162, RZ, 0x1f, R216 ;  /* 0x0000001fffa27819 */ /* 0x000fe400000114d8 */
[----:B------:R-:W-:Y:S01]  /*10130*/  @P0 SHF.R.U32.HI R3, RZ, UR4, R0 ;  /* 0x00000004ff030c19 */ /* 0x000fe20008011600 */
[----:B------:R-:W-:Y:S01]  /*10140*/  UIMAD UR45, UR45, UR13, UR11 ;  /* 0x0000000d2d2d72a4 */ /* 0x000fe2000f8e020b */
[----:B------:R-:W-:Y:S01]  /*10150*/  SHF.R.S32.HI R163, RZ, 0x1f, R217 ;  /* 0x0000001fffa37819 */ /* 0x000fe200000114d9 */
[----:B------:R-:W-:Y:S01]  /*10160*/  IMAD.U32 R5, RZ, RZ, UR11 ;  /* 0x0000000bff057e24 */ /* 0x000fe2000f8e00ff */
[--C-:B------:R-:W-:Y:S01]  /*10170*/  SHF.R.S32.HI R0, RZ, 0x1f, R3.reuse ;  /* 0x0000001fff007819 */ /* 0x100fe20000011403 */
[----:B------:R-:W-:Y:S01]  /*10180*/  IMAD.MOV R7, RZ, RZ, -R3 ;  /* 0x000000ffff077224 */ /* 0x000fe200078e0a03 */
[----:B------:R-:W-:Y:S01]  /*10190*/  ULDC.64 UR12, c[0x0][0xb30] ;  /* 0x0002cc00000c7ab9 */ /* 0x000fe20000000a00 */
[----:B------:R-:W-:Y:S01]  /*101a0*/  IMAD.U32 R5, RZ, RZ, UR45 ;  /* 0x0000002dff057e24 */ /* 0x000fe2000f8e00ff */
[----:B------:R-:W-:Y:S01]  /*101b0*/  UIADD3 UR4, UR46, 0x28c20, URZ ;  /* 0x00028c202e047890 */ /* 0x000fe2000fffe03f */
[----:B------:R-:W-:Y:S01]  /*101c0*/  IMAD R7, R7, UR14, R4 ;  /* 0x0000000e07077c24 */ /* 0x000fe2000f8e0204 */
[----:B------:R-:W-:Y:S01]  /*101d0*/  SHF.R.S32.HI R164, RZ, 0x1f, R218 ;  /* 0x0000001fffa47819 */ /* 0x000fe200000114da */
[----:B------:R-:W-:Y:S01]  /*101e0*/  IMAD R0, R0, UR12, RZ ;  /* 0x0000000c00007c24 */ /* 0x000fe2000f8e02ff */
[----:B------:R-:W-:Y:S01]  /*101f0*/  UPRMT UR4, URZ, 0x654, UR4 ;  /* 0x000006543f047896 */ /* 0x000fe20008000004 */
[----:B------:R-:W-:Y:S01]  /*10200*/  IMAD.U32 R4, RZ, RZ, UR10 ;  /* 0x0000000aff047e24 */ /* 0x000fe2000f8e00ff */
[----:B------:R-:W-:Y:S01]  /*10210*/  ULDC.64 UR10, c[0x0][0xb28] ;  /* 0x0002ca00000a7ab9 */ /* 0x000fe20000000a00 */
[C---:B------:R-:W-:Y:S01]  /*10220*/  IMAD R9, R3.reuse, UR13, R0 ;  /* 0x0000000d03097c24 */ /* 0x040fe2000f8e0200 */
[----:B------:R-:W-:Y:S01]  /*10230*/  SHF.R.S32.HI R0, RZ, 0x1f, R7 ;  /* 0x0000001fff007819 */ /* 0x000fe20000011407 */
[----:B------:R-:W-:Y:S01]  /*10240*/  IMAD.WIDE.U32 R4, R3, UR12, R4 ;  /* 0x0000000c03047c25 */ /* 0x000fe2000f8e0004 */
[----:B------:R-:W-:-:S02]  /*10250*/  SHF.R.S32.HI R165, RZ, 0x1f, R219 ;  /* 0x0000001fffa57819 */ /* 0x000fc400000114db */
[----:B------:R-:W-:Y:S01]  /*10260*/  SHF.R.S32.HI R166, RZ, 0x1f, R220 ;  /* 0x0000001fffa67819 */ /* 0x000fe200000114dc */
[----:B------:R-:W-:Y:S01]  /*10270*/  IMAD R0, R0, UR10, RZ ;  /* 0x0000000a00007c24 */ /* 0x000fe2000f8e02ff */
[----:B------:R-:W-:Y:S01]  /*10280*/  SYNCS.ARRIVE.TRANS64.RED.A1T0 RZ, [UR4], RZ ;  /* 0x000000ffffff79a7 */ /* 0x000fe20008100404 */
[----:B------:R-:W-:Y:S01]  /*10290*/  IMAD.IADD R5, R5, 0x1, R9 ;  /* 0x0000000105057824 */ /* 0x000fe200078e0209 */
[----:B------:R-:W-:Y:S01]  /*102a0*/  SHF.R.S32.HI R13, RZ, 0x1f, R221 ;  /* 0x0000001fff0d7819 */ /* 0x000fe200000114dd */
[C---:B------:R-:W-:Y:S01]  /*102b0*/  IMAD R3, R7.reuse, UR11, R0 ;  /* 0x0000000b07037c24 */ /* 0x040fe2000f8e0200 */
[----:B------:R-:W-:Y:S01]  /*102c0*/  SHF.R.S32.HI R167, RZ, 0x1f, R222 ;  /* 0x0000001fffa77819 */ /* 0x000fe200000114de */
[----:B------:R-:W-:Y:S01]  /*102d0*/  VIADD R0, R16, UR42 ;  /* 0x0000002a10007c36 */ /* 0x000fe20008000000 */
[----:B------:R-:W-:Y:S01]  /*102e0*/  SHF.R.S32.HI R168, RZ, 0x1f, R223 ;  /* 0x0000001fffa87819 */ /* 0x000fe200000114df */
[----:B------:R-:W-:Y:S01]  /*102f0*/  IMAD.WIDE.U32 R4, R7, UR10, R4 ;  /* 0x0000000a07047c25 */ /* 0x000fe2000f8e0004 */
[----:B------:R-:W-:Y:S01]  /*10300*/  ULDC.64 UR10, c[0x0][0xb00] ;  /* 0x0002c000000a7ab9 */ /* 0x000fe20000000a00 */
[----:B------:R-:W-:-:S02]  /*10310*/  SHF.R.S32.HI R169, RZ, 0x1f, R17 ;  /* 0x0000001fffa97819 */ /* 0x000fc40000011411 */
[----:B------:R-:W-:Y:S01]  /*10320*/  ISETP.GE.AND P0, PT, R0, UR8, PT ;  /* 0x0000000800007c0c */ /* 0x000fe2000bf06270 */
[----:B------:R-:W-:Y:S01]  /*10330*/  IMAD.IADD R5, R5, 0x1, R3 ;  /* 0x0000000105057824 */ /* 0x000fe200078e0203 */
[----:B------:R-:W-:-:S04]  /*10340*/  LEA R3, P1, R4, UR10, 0x2 ;  /* 0x0000000a04037c11 */ /* 0x000fc8000f8210ff */
[----:B------:R-:W-:Y:S01]  /*10350*/  LEA.HI.X R10, R4, UR11, R5, 0x2, P1 ;  /* 0x0000000b040a7c11 */ /* 0x000fe200088f1405 */
[----:B------:R0:W1:Y:S04]  /*10360*/  SHFL.IDX PT, R11, R3, RZ, 0x1c1f ;  /* 0x001c1fff030b7589 */ /* 0x00006800000e0000 */
[----:B------:R0:W2:Y:S02]  /*10370*/  SHFL.IDX PT, R12, R10, RZ, 0x1c1f ;  /* 0x001c1fff0a0c7589 */ /* 0x0000a400000e0000 */
        /* <DEDUP_REMOVED lines=130> */
.L_x_5356:
[----:B------:R-:W-:Y:S05]  /*10ba0*/  BSYNC B1 ;  /* 0x0000000000017941 */ /* 0x000fea0003800000 */
.L_x_5355:
        /* <DEDUP_REMOVED lines=10> */
[-C--:B0--3--:R-:W-:Y:S02]  /*10c50*/  @!P4 LEA R4, P3, R17, R24.reuse, 0x2 ;  /* 0x000000181104c211 */ /* 0x089fe400078610ff */
[----:B------:R-:W-:Y:S02]  /*10c60*/  @!P2 LEA R6, P6, R223, R24, 0x2 ;  /* 0x00000018df06a211 */ /* 0x000fe400078c10ff */
[----:B------:R-:W-:Y:S02]  /*10c70*/  @!P4 LEA.HI.X R5, R17, R20, R169, 0x2, P3 ;  /* 0x000000141105c211 */ /* 0x000fe400018f14a9 */
        /* <DEDUP_REMOVED lines=9> */
[----:B-1----:R-:W-:Y:S01]  /*10d10*/  @!P0 LEA.HI.X R11, R221, R20, R13, 0x2, P6 ;  /* 0x00000014dd0b8211 */ /* 0x002fe200030f140d */
        /* <DEDUP_REMOVED lines=14> */
[-C--:B---3--:R-:W-:Y:S02]  /*10e00*/  @!P0 LEA R6, P6, R217, R24.reuse, 0x2 ;  /* 0x00000018d9068211 */ /* 0x088fe400078c10ff */
[----:B------:R-:W-:Y:S01]  /*10e10*/  ISETP.GE.AND P4, PT, R213, UR4, PT ;  /* 0x00000004d5007c0c */ /* 0x000fe2000bf86270 */
[----:B------:R3:W-:Y:S01]  /*10e20*/  @!P5 ST.E.64 desc[UR40][R14.64], R50 ;  /* 0x000000320e00d985 */ /* 0x0007e2000c101b28 */
[----:B-1----:R-:W-:-:S02]  /*10e30*/  @!P1 LEA R8, P5, R216, R24, 0x2 ;  /* 0x00000018d8089211 */ /* 0x002fc400078a10ff */
        /* <DEDUP_REMOVED lines=16> */
[----:B---3--:R-:W-:-:S03]  /*10f40*/  @!P5 LEA R14, P6, R212, R24, 0x2 ;  /* 0x00000018d40ed211 */ /* 0x008fc600078c10ff */
[----:B------:R3:W-:Y:S01]  /*10f50*/  @!P4 ST.E.64 desc[UR40][R12.64], R70 ;  /* 0x000000460c00c985 */ /* 0x0007e2000c101b28 */
[----:B------:R-:W-:Y:S02]  /*10f60*/  @!P5 LEA.HI.X R15, R212, R20, R158, 0x2, P6 ;  /* 0x00000014d40fd211 */ /* 0x000fe400030f149e */
[CC--:B0-----:R-:W-:Y:S02]  /*10f70*/  @!P0 LEA R6, P4, R211.reuse, R24.reuse, 0x2 ;  /* 0x00000018d3068211 */ /* 0x0c1fe400078810ff */
[----:B-1----:R-:W-:Y:S01]  /*10f80*/  @!P1 LEA R8, P3, R210, R24, 0x2 ;  /* 0x00000018d2089211 */ /* 0x002fe200078610ff */
        /* <DEDUP_REMOVED lines=23> */
[-C--:B-1----:R-:W-:Y:S02]  /*11100*/  @!P2 LEA R6, P6, R205, R24.reuse, 0x2 ;  /* 0x00000018cd06a211 */ /* 0x082fe400078c10ff */
[----:B------:R-:W-:Y:S01]  /*11110*/  ISETP.GE.AND P4, PT, R201, UR4, PT ;  /* 0x00000004c9007c0c */ /* 0x000fe2000bf86270 */
[----:B------:R1:W-:Y:S01]  /*11120*/  @!P3 ST.E.64 desc[UR40][R14.64], R98 ;  /* 0x000000620e00b985 */ /* 0x0003e2000c101b28 */
[----:B--2---:R-:W-:Y:S02]  /*11130*/  @!P1 LEA R8, P3, R204, R24, 0x2 ;  /* 0x00000018cc089211 */ /* 0x004fe400078610ff */
[----:B------:R-:W-:Y:S02]  /*11140*/  @!P2 LEA.HI.X R7, R205, R20, R21, 0x2, P6 ;  /* 0x00000014cd07a211 */ /* 0x000fe400030f1415 */
[----:B---3--:R-:W-:-:S02]  /*11150*/  @!P0 LEA R10, P6, R203, R24, 0x2 ;  /* 0x00000018cb0a8211 */ /* 0x008fc400078c10ff */
[-C--:B------:R-:W-:Y:S01]  /*11160*/  @!P1 LEA.HI.X R9, R204, R20.reuse, R237, 0x2, P3 ;  /* 0x00000014cc099211 */ /* 0x080fe200018f14ed */
[----:B------:R2:W-:Y:S01]  /*11170*/  @!P2 ST.E.64 desc[UR40][R6.64], R102 ;  /* 0x000000660600a985 */ /* 0x0005e2000c101b28 */
[----:B------:R-:W-:Y:S02]  /*11180*/  ISETP.GE.AND P3, PT, R200, UR4, PT ;  /* 0x00000004c8007c0c */ /* 0x000fe4000bf66270 */
[----:B------:R-:W-:Y:S01]  /*11190*/  @!P0 LEA.HI.X R11, R203, R20, R236, 0x2, P6 ;  /* 0x00000014cb0b8211 */ /* 0x000fe200030f14ec */
[----:B------:R3:W-:Y:S01]  /*111a0*/  @!P1 ST.E.64 desc[UR40][R8.64], R106 ;  /* 0x0000006a08009985 */ /* 0x0007e2000c101b28 */
[-C--:B0-----:R-:W-:Y:S02]  /*111b0*/  @!P5 LEA R4, P1, R202, R24.reuse, 0x2 ;  /* 0x00000018ca04d211 */ /* 0x081fe400078210ff */
[----:B----4-:R-:W-:Y:S01]  /*111c0*/  @!P4 LEA R12, P2, R201, R24, 0x2 ;  /* 0x00000018c90cc211 */ /* 0x010fe200078410ff */
[----:B------:R-:W-:Y:S01]  /*111d0*/  @!P0 ST.E.64 desc[UR40][R10.64], R110 ;  /* 0x0000006e0a008985 */ /* 0x000fe2000c101b28 */
[----:B------:R-:W-:-:S02]  /*111e0*/  ISETP.GE.AND P0, PT, R199, UR4, PT ;  /* 0x00000004c7007c0c */ /* 0x000fc4000bf06270 */
[----:B------:R-:W-:Y:S02]  /*111f0*/  @!P5 LEA.HI.X R5, R202, R20, R235, 0x2, P1 ;  /* 0x00000014ca05d211 */ /* 0x000fe400008f14eb */
[----:B------:R-:W-:Y:S02]  /*11200*/  ISETP.GE.AND P1, PT, R198, UR4, PT ;  /* 0x00000004c6007c0c */ /* 0x000fe4000bf26270 */
[C---:B-1----:R-:W-:Y:S01]  /*11210*/  @!P3 LEA R14, P6, R200.reuse, R24, 0x2 ;  /* 0x00000018c80eb211 */ /* 0x042fe200078c10ff */
[----:B------:R0:W-:Y:S01]  /*11220*/  @!P5 ST.E.64 desc[UR40][R4.64], R114 ;  /* 0x000000720400d985 */ /* 0x0001e2000c101b28 */
[-C--:B------:R-:W-:Y:S02]  /*11230*/  @!P4 LEA.HI.X R13, R201, R20.reuse, R234, 0x2, P2 ;  /* 0x00000014c90dc211 */ /* 0x080fe400010f14ea */
[----:B------:R-:W-:Y:S02]  /*11240*/  @!P3 LEA.HI.X R15, R200, R20, R233, 0x2, P6 ;  /* 0x00000014c80fb211 */ /* 0x000fe400030f14e9 */
[----:B------:R-:W-:Y:S01]  /*11250*/  ISETP.GE.AND P2, PT, R195, UR4, PT ;  /* 0x00000004c3007c0c */ /* 0x000fe2000bf46270 */
[----:B------:R1:W-:Y:S01]  /*11260*/  @!P4 ST.E.64 desc[UR40][R12.64], R118 ;  /* 0x000000760c00c985 */ /* 0x0003e2000c101b28 */
[----:B------:R-:W-:-:S02]  /*11270*/  ISETP.GE.AND P4, PT, R197, UR4, PT ;  /* 0x00000004c5007c0c */ /* 0x000fc4000bf86270 */
[C---:B--2---:R-:W-:Y:S01]  /*11280*/  @!P0 LEA R6, P5, R199.reuse, R24, 0x2 ;  /* 0x00000018c7068211 */ /* 0x044fe200078a10ff */
[----:B------:R2:W-:Y:S01]  /*11290*/  @!P3 ST.E.64 desc[UR40][R14.64], R122 ;  /* 0x0000007a0e00b985 */ /* 0x0005e2000c101b28 */
[----:B------:R-:W-:Y:S02]  /*112a0*/  ISETP.GE.AND P3, PT, R196, UR4, PT ;  /* 0x00000004c4007c0c */ /* 0x000fe4000bf66270 */
[----:B------:R-:W-:Y:S02]  /*112b0*/  @!P0 LEA.HI.X R7, R199, R20, R232, 0x2, P5 ;  /* 0x00000014c7078211 */ /* 0x000fe400028f14e8 */
[----:B------:R-:W-:Y:S02]  /*112c0*/  ISETP.GE.AND P5, PT, R194, UR4, PT ;  /* 0x00000004c2007c0c */ /* 0x000fe4000bfa6270 */
[-C--:B---3--:R-:W-:Y:S01]  /*112d0*/  @!P1 LEA R8, P6, R198, R24.reuse, 0x2 ;  /* 0x00000018c6089211 */ /* 0x088fe200078c10ff */
[----:B------:R3:W-:Y:S02]  /*112e0*/  @!P0 ST.E.64 desc[UR40][R6.64], R126 ;  /* 0x0000007e06008985 */ /* 0x0007e4000c101b28 */
[----:B0-----:R-:W-:-:S02]  /*112f0*/  @!P4 LEA R4, P0, R197, R24, 0x2 ;  /* 0x00000018c504c211 */ /* 0x001fc400078010ff */
[----:B------:R-:W-:Y:S02]  /*11300*/  @!P1 LEA.HI.X R9, R198, R20, R231, 0x2, P6 ;  /* 0x00000014c6099211 */ /* 0x000fe400030f14e7 */
[----:B------:R-:W-:Y:S02]  /*11310*/  @!P3 LEA R10, P6, R196, R24, 0x2 ;  /* 0x00000018c40ab211 */ /* 0x000fe400078c10ff */
[----:B------:R-:W-:Y:S01]  /*11320*/  @!P4 LEA.HI.X R5, R197, R20, R230, 0x2, P0 ;  /* 0x00000014c505c211 */ /* 0x000fe200000f14e6 */
[----:B------:R3:W-:Y:S01]  /*11330*/  @!P1 ST.E.64 desc[UR40][R8.64], R130 ;  /* 0x0000008208009985 */ /* 0x0007e2000c101b28 */
[-C--:B-1----:R-:W-:Y:S02]  /*11340*/  @!P2 LEA R12, P1, R195, R24.reuse, 0x2 ;  /* 0x00000018c30ca211 */ /* 0x082fe400078210ff */
[----:B--2---:R-:W-:Y:S01]  /*11350*/  @!P5 LEA R14, P0, R194, R24, 0x2 ;  /* 0x00000018c20ed211 */ /* 0x004fe200078010ff */
        /* <DEDUP_REMOVED lines=9> */
[----:B---3--:R-:W-:-:S04]  /*113f0*/  LEA R4, P0, R193, R24, 0x2 ;  /* 0x00000018c1047211 */ /* 0x008fc800078010ff */
[----:B------:R-:W-:-:S05]  /*11400*/  LEA.HI.X R5, R193, R20, R226, 0x2, P0 ;  /* 0x00000014c1057211 */ /* 0x000fca00000f14e2 */
[----:B------:R0:W-:Y:S01]  /*11410*/  ST.E.64 desc[UR40][R4.64], R150 ;  /* 0x0000009604007985 */ /* 0x0001e2000c101b28 */
[----:B------:R-:W-:Y:S05]  /*11420*/  BRA `(.L_x_5354) ;  /* 0x0000000c00f87947 */ /* 0x000fea0003800000 */
.L_x_5348:
        /* <DEDUP_REMOVED lines=9> */
[----:B------:R-:W-:Y:S01]  /*114c0*/  UISETP.NE.U32.AND UP1, UPT, UR10, URZ, UPT ;  /* 0x0000003f0a00728c */ /* 0x000fe2000bf25070 */
[----:B------:R-:W-:Y:S02]  /*114d0*/  ULDC UR4, c[0x0][0xa88] ;  /* 0x0002a20000047ab9 */ /* 0x000fe40000000800 */
[----:B------:R-:W2:Y:S01]  /*114e0*/  @P1 LDG.E R9, desc[UR40][R4.64] ;  /* 0x0000002804091981 */ /* 0x000ea2000c1e1900 */
[----:B------:R-:W-:Y:S01]  /*114f0*/  UISETP.NE.AND.EX UP1, UPT, UR11, URZ, UPT, UP1 ;  /* 0x0000003f0b00728c */ /* 0x000fe2000bf25310 */
[----:B------:R-:W-:-:S05]  /*11500*/  IMAD.U32 R0, RZ, RZ, UR4 ;  /* 0x00000004ff007e24 */ /* 0x000fca000f8e00ff */
[----:B------:R-:W-:-:S05]  /*11510*/  PLOP3.LUT P2, PT, PT, PT, UP1, 0x80, 0x0 ;  /* 0x000000000000781c */ /* 0x000fca0003f4f018 */
[----:B------:R-:W-:Y:S02]  /*11520*/  @UP1 ULDC.64 UR10, c[0x0][0xc08] ;  /* 0x00030200000a1ab9 */ /* 0x000fe40000000a00 */
[----:B------:R-:W-:-:S06]  /*11530*/  @UP1 UIMAD.WIDE UR10, UR43, 0x4, UR10 ;  /* 0x000000042b0a18a5 */ /* 0x000fcc000f8e020a */
[----:B------:R-:W-:Y:S02]  /*11540*/  IMAD.U32 R6, RZ, RZ, UR10 ;  /* 0x0000000aff067e24 */ /* 0x000fe4000f8e00ff */
[----:B------:R-:W-:-:S05]  /*11550*/  IMAD.U32 R7, RZ, RZ, UR11 ;  /* 0x0000000bff077e24 */ /* 0x000fca000f8e00ff */
[----:B------:R0:W5:Y:S01]  /*11560*/  @P2 LDG.E R0, desc[UR40][R6.64] ;  /* 0x0000002806002981 */ /* 0x000162000c1e1900 */
[----:B------:R-:W-:Y:S01]  /*11570*/  UISETP.NE.AND UP1, UPT, UR9, URZ, UPT ;  /* 0x0000003f0900728c */ /* 0x000fe2000bf25270 */
[----:B------:R-:W-:Y:S01]  /*11580*/  UMOV UR4, URZ ;  /* 0x0000003f00047c82 */ /* 0x000fe20008000000 */
[----:B------:R-:W1:Y:S09]  /*11590*/  S2R R8, SR_TID.X ;  /* 0x0000000000087919 */ /* 0x000e720000002100 */
[----:B------:R-:W-:Y:S01]  /*115a0*/  @!UP1 ULDC UR9, c[0x0][0xad4] ;  /* 0x0002b50000099ab9 */ /* 0x000fe20000000800 */
[----:B-1----:R-:W-:-:S05]  /*115b0*/  VIADD R3, R8, 0xffffff80 ;  /* 0xffffff8008037836 */ /* 0x002fca0000000000 */
[----:B------:R-:W-:Y:S02]  /*115c0*/  ISETP.GT.AND P0, PT, R3, 0x3f, PT ;  /* 0x0000003f0300780c */ /* 0x000fe40003f04270 */
[----:B--2---:R-:W-:Y:S01]  /*115d0*/  @P1 R2UR UR4, R9 ;  /* 0x00000000090412ca */ /* 0x004fe200000e0000 */
[----:B0-----:R-:W-:-:S14]  /*115e0*/  @P2 BRA `(.L_x_5357) ;  /* 0x0000000000102947 */ /* 0x001fdc0003800000 */
[----:B------:R-:W-:Y:S05]  /*115f0*/  @!P1 BRA `(.L_x_5357) ;  /* 0x00000000000c9947 */ /* 0x000fea0003800000 */
[----:B------:R-:W2:Y:S04]  /*11600*/  LDG.E R3, desc[UR40][R4.64] ;  /* 0x0000002804037981 */ /* 0x000ea8000c1e1900 */
[----:B-----5:R-:W2:Y:S02]  /*11610*/  LDG.E R0, desc[UR40][R4.64+0x4] ;  /* 0x0000042804007981 */ /* 0x020ea4000c1e1900 */
[----:B--2---:R-:W-:-:S07]  /*11620*/  IMAD.IADD R0, R0, 0x1, -R3 ;  /* 0x0000000100007824 */ /* 0x004fce00078e0a03 */
.L_x_5357:
[----:B------:R-:W-:Y:S01]  /*11630*/  USHF.R.S32.HI UR16, URZ, 0x1f, UR43 ;  /* 0x0000001f3f107899 */ /* 0x000fe2000801142b */
[----:B------:R-:W-:Y:S01]  /*11640*/  BSSY B1, `(.L_x_5358) ;  /* 0x000003a000017945 */ /* 0x000fe20003800000 */
[----:B------:R-:W-:Y:S02]  /*11650*/  USHF.R.S32.HI UR24, URZ, 0x1f, UR4 ;  /* 0x0000001f3f187899 */ /* 0x000fe40008011404 */
[----:B------:R-:W-:Y:S02]  /*11660*/  USEL UR8, UR43, URZ, !UP0 ;  /* 0x0000003f2b087287 */ /* 0x000fe4000c000000 */
[----:B------:R-:W-:Y:S01]  /*11670*/  USEL UR16, UR16, URZ, !UP0 ;  /* 0x0000003f10107287 */ /* 0x000fe2000c000000 */
[----:B------:R-:W-:Y:S11]  /*11680*/  @P0 BRA `(.L_x_5359) ;  /* 0x0000000000d40947 */ /* 0x000ff60003800000 */
[----:B------:R-:W0:Y:S01]  /*11690*/  LDC R9, c[0x0][0xbe8] ;  /* 0x0002fa00ff097b82 */ /* 0x000e220000000800 */
[----:B------:R-:W-:-:S05]  /*116a0*/  IMAD.U32 R5, RZ, RZ, UR42 ;  /* 0x0000002aff057e24 */ /* 0x000fca000f8e00ff */
[----:B------:R-:W-:Y:S01]  /*116b0*/  IADD3 R6, R5, -0x80, R8 ;  /* 0xffffff8005067810 */ /* 0x000fe20007ffe008 */
[----:B0----5:R-:W-:-:S05]  /*116c0*/  IMAD R3, R0, R9, RZ ;  /* 0x0000000900037224 */ /* 0x021fca00078e02ff */
[----:B------:R-:W-:-:S13]  /*116d0*/  ISETP.GE.AND P0, PT, R6, R3, PT ;  /* 0x000000030600720c */ /* 0x000fda0003f06270 */
[----:B------:R-:W-:Y:S05]  /*116e0*/  @P0 BRA `(.L_x_5359) ;  /* 0x0000000000bc0947 */ /* 0x000fea0003800000 */
[----:B------:R-:W-:Y:S01]  /*116f0*/  ISETP.NE.AND P0, PT, R9, 0x1, PT ;  /* 0x000000010900780c */ /* 0x000fe20003f05270 */
[----:B------:R-:W-:Y:S01]  /*11700*/  UISETP.GT.AND UP0, UPT, UR9, 0x1, UPT ;  /* 0x000000010900788c */ /* 0x000fe2000bf04270 */
[----:B------:R-:W-:Y:S01]  /*11710*/  UMOV UR20, 0x9b8 ;  /* 0x000009b800147882 */ /* 0x000fe20000000000 */
[----:B------:R-:W-:Y:S02]  /*11720*/  ULOP3.LUT UR17, UR45, 0xff, URZ, 0xc0, !UPT ;  /* 0x000000ff2d117892 */ /* 0x000fe4000f8ec03f */
[----:B------:R-:W-:Y:S02]  /*11730*/  USEL UR20, UR20, 0x978, UP0 ;  /* 0x0000097814147887 */ /* 0x000fe40008000000 */
[----:B------:R-:W-:-:S06]  /*11740*/  USEL UR17, UR17, URZ, UP0 ;  /* 0x0000003f11117287 */ /* 0x000fcc0008000000 */
[----:B------:R-:W0:Y:S04]  /*11750*/  @P0 LDC R3, c[0x0][0xbec] ;  /* 0x0002fb00ff030b82 */ /* 0x000e280000000800 */
[----:B------:R-:W-:Y:S01]  /*11760*/  ULDC.64 UR14, c[0x0][UR20+0x220] ;  /* 0x00008800140e7abb */ /* 0x000fe20008000a00 */
[----:B------:R-:W-:Y:S01]  /*11770*/  ULDC.64 UR12, c[0x0][UR20+0x218] ;  /* 0x00008600140c7abb */ /* 0x000fe20008000a00 */
[----:B------:R-:W-:Y:S02]  /*11780*/  ULDC.64 UR18, c[0x0][UR20+0x228] ;  /* 0x00008a0014127abb */ /* 0x000fe40008000a00 */
[----:B------:R-:W1:Y:S01]  /*11790*/  @P0 LDC R5, c[0x0][0xbf0] ;  /* 0x0002fc00ff050b82 */ /* 0x000e620000000800 */
[----:B------:R-:W-:Y:S02]  /*117a0*/  UIMAD UR15, UR15, UR8, URZ ;  /* 0x000000080f0f72a4 */ /* 0x000fe4000f8e023f */
[----:B------:R-:W-:-:S02]  /*117b0*/  UIMAD.WIDE.U32 UR10, UR12, UR44, URZ ;  /* 0x0000002c0c0a72a5 */ /* 0x000fc4000f8e003f */
[----:B------:R-:W-:Y:S02]  /*117c0*/  UIMAD UR21, UR13, UR44, URZ ;  /* 0x0000002c0d1572a4 */ /* 0x000fe4000f8e023f */
[----:B------:R-:W-:Y:S02]  /*117d0*/  UIMAD.WIDE.U32 UR22, UR18, UR17, URZ ;  /* 0x00000011121672a5 */ /* 0x000fe4000f8e003f */
[----:B------:R-:W-:Y:S02]  /*117e0*/  UIMAD.WIDE.U32 UR12, UR14, UR8, URZ ;  /* 0x000000080e0c72a5 */ /* 0x000fe4000f8e003f */
[----:B------:R-:W-:Y:S02]  /*117f0*/  UIMAD UR17, UR19, UR17, URZ ;  /* 0x00000011131172a4 */ /* 0x000fe4000f8e023f */
[----:B------:R-:W-:Y:S02]  /*11800*/  UIMAD UR15, UR14, UR16, UR15 ;  /* 0x000000100e0f72a4 */ /* 0x000fe4000f8e020f */
[----:B------:R-:W-:Y:S01]  /*11810*/  UIADD3 UR10, UP1, UP2, UR12, UR10, UR4 ;  /* 0x0000000a0c0a7290 */ /* 0x000fe2000fa3e004 */
[----:B0-----:R-:W-:Y:S01]  /*11820*/  @P0 IMAD.HI.U32 R4, R6, R3, RZ ;  /* 0x0000000306040227 */ /* 0x001fe200078e00ff */
[----:B------:R-:W-:-:S02]  /*11830*/  UIADD3 UR17, UR23, UR17, URZ ;  /* 0x0000001117117290 */ /* 0x000fc4000fffe03f */
[----:B------:R-:W-:Y:S01]  /*11840*/  UIADD3 UR21, UR11, UR21, URZ ;  /* 0x000000150b157290 */ /* 0x000fe2000fffe03f */
[----:B------:R-:W-:Y:S01]  /*11850*/  IMAD.MOV.U32 R3, RZ, RZ, R6 ;  /* 0x000000ffff037224 */ /* 0x000fe200078e0006 */
[----:B------:R-:W-:Y:S02]  /*11860*/  UIADD3 UR12, UR13, UR15, URZ ;  /* 0x0000000f0d0c7290 */ /* 0x000fe4000fffe03f */
[----:B------:R-:W-:Y:S01]  /*11870*/  IMAD.U32 R8, RZ, RZ, UR17 ;  /* 0x00000011ff087e24 */ /* 0x000fe2000f8e00ff */
[----:B-1----:R-:W-:Y:S01]  /*11880*/  @P0 SHF.R.U32.HI R3, RZ, R5, R4 ;  /* 0x00000005ff030219 */ /* 0x002fe20000011604 */
[----:B------:R-:W-:Y:S01]  /*11890*/  IMAD.U32 R4, RZ, RZ, UR22 ;  /* 0x00000016ff047e24 */ /* 0x000fe2000f8e00ff */
[----:B------:R-:W-:Y:S01]  /*118a0*/  UIADD3.X UR12, UR12, UR21, UR24, UP1, UP2 ;  /* 0x000000150c0c7290 */ /* 0x000fe20008fe4418 */
[----:B------:R-:W-:Y:S01]  /*118b0*/  IMAD.U32 R5, RZ, RZ, UR23 ;  /* 0x00000017ff057e24 */ /* 0x000fe2000f8e00ff */
[--C-:B------:R-:W-:Y:S01]  /*118c0*/  SHF.R.S32.HI R5, RZ, 0x1f, R3.reuse ;  /* 0x0000001fff057819 */ /* 0x100fe20000011403 */
[----:B------:R-:W-:Y:S01]  /*118d0*/  IMAD.MOV R7, RZ, RZ, -R3 ;  /* 0x000000ffff077224 */ /* 0x000fe200078e0a03 */
[----:B------:R-:W-:Y:S01]  /*118e0*/  IADD3 R4, P0, P1, R3, UR10, R4 ;  /* 0x0000000a03047c10 */ /* 0x000fe2000f91e004 */
[----:B------:R-:W-:-:S02]  /*118f0*/  ULDC.64 UR10, c[0x0][UR20+0x210] ;  /* 0x00008400140a7abb */ /* 0x000fc40008000a00 */
[----:B------:R-:W-:Y:S01]  /*11900*/  IMAD R7, R9, R7, R6 ;  /* 0x0000000709077224 */ /* 0x000fe200078e0206 */
[----:B------:R-:W-:Y:S01]  /*11910*/  IADD3.X R5, R5, UR12, R8, P0, P1 ;  /* 0x0000000c05057c10 */ /* 0x000fe200087e2408 */
[----:B------:R-:W-:Y:S01]  /*11920*/  ULDC.64 UR12, c[0x0][0xba8] ;  /* 0x0002ea00000c7ab9 */ /* 0x000fe20000000a00 */
[----:B------:R-:W-:Y:S01]  /*11930*/  @!UP0 ULDC UR12, c[0x0][0xb50] ;  /* 0x0002d400000c8ab9 */ /* 0x000fe20000000800 */
[C---:B------:R-:W-:Y:S01]  /*11940*/  IMAD R6, R7.reuse, UR11, RZ ;  /* 0x0000000b07067c24 */ /* 0x040fe2000f8e02ff */
[----:B------:R-:W-:Y:S01]  /*11950*/  SHF.R.S32.HI R3, RZ, 0x1f, R7 ;  /* 0x0000001fff037819 */ /* 0x000fe20000011407 */
        /* <DEDUP_REMOVED lines=8> */
.L_x_5359:
[----:B------:R-:W-:Y:S05]  /*119e0*/  BSYNC B1 ;  /* 0x0000000000017941 */ /* 0x000fea0003800000 */
.L_x_5358:
[----:B------:R-:W-:-:S06]  /*119f0*/  UISETP.GT.AND UP0, UPT, UR9, 0x1, UPT ;  /* 0x000000010900788c */ /* 0x000fcc000bf04270 */
[----:B------:R-:W-:-:S13]  /*11a00*/  PLOP3.LUT P0, PT, PT, PT, UP0, 0x80, 0x0 ;  /* 0x000000000000781c */ /* 0x000fda0003f0f008 */
[----:B------:R-:W-:Y:S05]  /*11a10*/  @P0 BRA `(.L_x_5354) ;  /* 0x00000008007c0947 */ /* 0x000fea0003800000 */
[----:B------:R-:W1:Y:S01]  /*11a20*/  LDC R11, c[0x0][0xbe8] ;  /* 0x0002fa00ff0b7b82 */ /* 0x000e620000000800 */
[----:B------:R-:W-:Y:S01]  /*11a30*/  ULDC UR14, c[0x0][0xac8] ;  /* 0x0002b200000e7ab9 */ /* 0x000fe20000000800 */
[----:B------:R-:W-:Y:S01]  /*11a40*/  ULDC.64 UR12, c[0x0][0xaa0] ;  /* 0x0002a800000c7ab9 */ /* 0x000fe20000000a00 */
[----:B------:R-:W-:Y:S01]  /*11a50*/  ISETP.GE.AND P1, PT, R192, UR14, PT ;  /* 0x0000000ec0007c0c */ /* 0x000fe2000bf26270 */
[----:B------:R-:W-:Y:S01]  /*11a60*/  UIMAD UR9, UR24, UR12, URZ ;  /* 0x0000000c180972a4 */ /* 0x000fe2000f8e023f */
[C---:B------:R-:W-:Y:S01]  /*11a70*/  ISETP.GE.AND P2, PT, R185.reuse, UR14, PT ;  /* 0x0000000eb9007c0c */ /* 0x040fe2000bf46270 */
[----:B------:R-:W-:Y:S01]  /*11a80*/  UIMAD.WIDE.U32 UR10, UR4, UR12, URZ ;  /* 0x0000000c040a72a5 */ /* 0x000fe2000f8e003f */
[----:B------:R-:W-:Y:S01]  /*11a90*/  SEL R4, RZ, 0xffffffff, P1 ;  /* 0xffffffffff047807 */ /* 0x000fe20000800000 */
[----:B------:R-:W-:Y:S01]  /*11aa0*/  UIMAD UR9, UR4, UR13, UR9 ;  /* 0x0000000d040972a4 */ /* 0x000fe2000f8e0209 */
[----:B0-----:R-:W-:Y:S01]  /*11ab0*/  SEL R3, RZ, 0x1, P2 ;  /* 0x00000001ff037807 */ /* 0x001fe20001000000 */
[C---:B------:R-:W-:Y:S01]  /*11ac0*/  VIADD R35, R185.reuse, 0x80 ;  /* 0x00000080b9237836 */ /* 0x040fe20000000000 */
[----:B------:R-:W-:Y:S01]  /*11ad0*/  ULDC.64 UR12, c[0x0][0xae8] ;  /* 0x0002ba00000c7ab9 */ /* 0x000fe20000000a00 */
[----:B------:R-:W-:Y:S01]  /*11ae0*/  IMAD.SHL.U32 R4, R4, 0x2, RZ ;  /* 0x0000000204047824 */ /* 0x000fe200078e00ff */
[----:B------:R-:W-:Y:S01]  /*11af0*/  UIADD3 UR11, UR11, UR9, URZ ;  /* 0x000000090b0b7290 */ /* 0x000fe2000fffe03f */
[----:B------:R-:W-:Y:S01]  /*11b00*/  VIADD R31, R185, 0xc0 ;  /* 0x000000c0b91f7836 */ /* 0x000fe20000000000 */
[----:B------:R-:W-:Y:S01]  /*11b10*/  ISETP.GE.AND P1, PT, R35, UR14, PT ;  /* 0x0000000e23007c0c */ /* 0x000fe2000bf26270 */
[----:B------:R-:W-:Y:S01]  /*11b20*/  VIADD R29, R185, 0x100 ;  /* 0x00000100b91d7836 */ /* 0x000fe20000000000 */
[----:B------:R-:W-:Y:S01]  /*11b30*/  LOP3.LUT R6, R4, 0x2, R3, 0xe2, !PT ;  /* 0x0000000204067812 */ /* 0x000fe200078ee203 */
[----:B------:R-:W-:Y:S01]  /*11b40*/  IMAD R3, R187, 0x20, R224 ;  /* 0x00000020bb037824 */ /* 0x000fe200078e02e0 */
[----:B------:R-:W-:Y:S01]  /*11b50*/  UIMAD.WIDE.U32 UR10, UR44, UR12, UR10 ;  /* 0x0000000c2c0a72a5 */ /* 0x000fe2000f8e000a */
[----:B------:R-:W-:Y:S01]  /*11b60*/  VIADD R33, R185, 0x140 ;  /* 0x00000140b9217836 */ /* 0x000fe20000000000 */
[----:B------:R-:W-:Y:S01]  /*11b70*/  BSSY B1, `(.L_x_5360) ;  /* 0x0000065000017945 */ /* 0x000fe20003800000 */
[----:B------:R-:W-:Y:S01]  /*11b80*/  VIADD R8, R3, UR42 ;  /* 0x0000002a03087c36 */ /* 0x000fe20008000000 */
[----:B------:R-:W-:Y:S01]  /*11b90*/  SEL R3, RZ, 0xffffffff, P1 ;  /* 0xffffffffff037807 */ /* 0x000fe20000800000 */
[----:B------:R-:W-:Y:S01]  /*11ba0*/  UIMAD UR11, UR44, UR13, UR11 ;  /* 0x0000000d2c0b72a4 */ /* 0x000fe2000f8e020b */
[----:B-1----:R-:W-:Y:S01]  /*11bb0*/  ISETP.NE.AND P0, PT, R11, 0x1, PT ;  /* 0x000000010b00780c */ /* 0x002fe20003f05270 */
[----:B------:R-:W-:Y:S01]  /*11bc0*/  VIADD R37, R185, 0x180 ;  /* 0x00000180b9257836 */ /* 0x000fe20000000000 */
[----:B------:R-:W-:Y:S01]  /*11bd0*/  ISETP.GE.AND P1, PT, R31, UR14, PT ;  /* 0x0000000e1f007c0c */ /* 0x000fe2000bf26270 */
[----:B------:R-:W-:Y:S01]  /*11be0*/  ULDC.64 UR12, c[0x0][0xaf0] ;  /* 0x0002bc00000c7ab9 */ /* 0x000fe20000000a00 */
[----:B------:R-:W-:Y:S01]  /*11bf0*/  IMAD.SHL.U32 R9, R3, 0x4, RZ ;  /* 0x0000000403097824 */ /* 0x000fe200078e00ff */
[----:B------:R-:W-:Y:S01]  /*11c00*/  UIMAD UR16, UR16, UR12, URZ ;  /* 0x0000000c101072a4 */ /* 0x000fe2000f8e023f */
[----:B------:R-:W-:Y:S01]  /*11c10*/  IMAD.MOV.U32 R3, RZ, RZ, R8 ;  /* 0x000000ffff037224 */ /* 0x000fe200078e0008 */
[----:B------:R-:W-:Y:S01]  /*11c20*/  SHF.R.S32.HI R30, RZ, 0x1f, R29 ;  /* 0x0000001fff1e7819 */ /* 0x000fe2000001141d */
[----:B-----5:R-:W-:Y:S01]  /*11c30*/  IMAD R25, R0, R11, RZ ;  /* 0x0000000b00197224 */ /* 0x020fe200078e02ff */
[----:B------:R-:W-:Y:S01]  /*11c40*/  UIMAD UR4, UR8, UR13, UR16 ;  /* 0x0000000d080472a4 */ /* 0x000fe2000f8e0210 */
[----:B------:R-:W-:Y:S01]  /*11c50*/  LOP3.LUT R6, R9, 0x4, R6, 0xe2, !PT ;  /* 0x0000000409067812 */ /* 0x000fe200078ee206 */
[----:B------:R-:W-:Y:S01]  /*11c60*/  UIMAD.WIDE.U32 UR8, UR8, UR12, UR10 ;  /* 0x0000000c080872a5 */ /* 0x000fe2000f8e000a */
[----:B------:R-:W-:Y:S01]  /*11c70*/  VIADD R26, R224, UR42 ;  /* 0x0000002ae01a7c36 */ /* 0x000fe20008000000 */
[----:B------:R-:W0:Y:S01]  /*11c80*/  @P0 LDC R5, c[0x0][0xbec] ;  /* 0x0002fb00ff050b82 */ /* 0x000e220000000800 */
[----:B------:R-:W-:Y:S01]  /*11c90*/  VIADD R27, R185, 0x1c0 ;  /* 0x000001c0b91b7836 */ /* 0x000fe20000000000 */
[----:B------:R-:W-:Y:S01]  /*11ca0*/  UIADD3 UR4, UR9, UR4, URZ ;  /* 0x0000000409047290 */ /* 0x000fe2000fffe03f */
[----:B------:R-:W-:-:S02]  /*11cb0*/  SHF.R.S32.HI R32, RZ, 0x1f, R31 ;  /* 0x0000001fff207819 */ /* 0x000fc4000001141f */
[----:B------:R-:W-:Y:S02]  /*11cc0*/  SHF.R.S32.HI R34, RZ, 0x1f, R37 ;  /* 0x0000001fff227819 */ /* 0x000fe40000011425 */
[----:B------:R-:W-:Y:S01]  /*11cd0*/  SHF.R.S32.HI R28, RZ, 0x1f, R27 ;  /* 0x0000001fff1c7819 */ /* 0x000fe2000001141b */
[----:B------:R-:W1:Y:S01]  /*11ce0*/  @P0 LDC R7, c[0x0][0xbf0] ;  /* 0x0002fc00ff070b82 */ /* 0x000e620000000800 */
[----:B------:R-:W-:Y:S02]  /*11cf0*/  SHF.R.S32.HI R36, RZ, 0x1f, R33 ;  /* 0x0000001fff247819 */ /* 0x000fe40000011421 */
[----:B------:R-:W-:Y:S02]  /*11d00*/  SHF.R.S32.HI R38, RZ, 0x1f, R35 ;  /* 0x0000001fff267819 */ /* 0x000fe40000011423 */
[----:B------:R-:W-:Y:S01]  /*11d10*/  SHF.R.S32.HI R39, RZ, 0x1f, R192 ;  /* 0x0000001fff277819 */ /* 0x000fe200000114c0 */
[----:B0-----:R-:W-:Y:S01]  /*11d20*/  @P0 IMAD.HI.U32 R4, R8, R5, RZ ;  /* 0x0000000508040227 */ /* 0x001fe200078e00ff */
[----:B------:R-:W-:-:S02]  /*11d30*/  SEL R5, RZ, 0xffffffff, P1 ;  /* 0xffffffffff057807 */ /* 0x000fc40000800000 */
[----:B------:R-:W-:-:S04]  /*11d40*/  ISETP.GE.AND P1, PT, R27, UR14, PT ;  /* 0x0000000e1b007c0c */ /* 0x000fc8000bf26270 */
[----:B------:R-:W-:Y:S02]  /*11d50*/  SEL R0, RZ, 0x80, P1 ;  /* 0x00000080ff007807 */ /* 0x000fe40000800000 */
[----:B-1----:R-:W-:Y:S01]  /*11d60*/  @P0 SHF.R.U32.HI R3, RZ, R7, R4 ;  /* 0x00000007ff030219 */ /* 0x002fe20000011604 */
[----:B------:R-:W-:Y:S01]  /*11d70*/  IMAD.SHL.U32 R7, R5, 0x8, RZ ;  /* 0x0000000805077824 */ /* 0x000fe200078e00ff */
[----:B------:R-:W-:Y:S01]  /*11d80*/  ISETP.GE.AND P0, PT, R29, UR14, PT ;  /* 0x0000000e1d007c0c */ /* 0x000fe2000bf06270 */
[----:B------:R-:W-:Y:S02]  /*11d90*/  IMAD.U32 R4, RZ, RZ, UR8 ;  /* 0x00000008ff047e24 */ /* 0x000fe4000f8e00ff */
[----:B------:R-:W-:Y:S01]  /*11da0*/  IMAD.U32 R5, RZ, RZ, UR9 ;  /* 0x00000009ff057e24 */ /* 0x000fe2000f8e00ff */
[----:B------:R-:W-:Y:S01]  /*11db0*/  LOP3.LUT R10, R7, 0x8, R6, 0xe2, !PT ;  /* 0x00000008070a7812 */ /* 0x000fe200078ee206 */
[--C-:B------:R-:W-:Y:S01]  /*11dc0*/  IMAD.MOV R7, RZ, RZ, -R3.reuse ;  /* 0x000000ffff077224 */ /* 0x100fe200078e0a03 */
[----:B------:R-:W-:Y:S01]  /*11dd0*/  SHF.R.S32.HI R6, RZ, 0x1f, R3 ;  /* 0x0000001fff067819 */ /* 0x000fe20000011403 */
[----:B------:R-:W-:Y:S01]  /*11de0*/  ULDC.64 UR8, c[0x0][0xae0] ;  /* 0x0002b80000087ab9 */ /* 0x000fe20000000a00 */
[----:B------:R-:W-:Y:S01]  /*11df0*/  SEL R9, RZ, 0xffffffff, P0 ;  /* 0xffffffffff097807 */ /* 0x000fe20000000000 */
[----:B------:R-:W-:Y:S01]  /*11e00*/  IMAD.U32 R5, RZ, RZ, UR4 ;  /* 0x00000004ff057e24 */ /* 0x000fe2000f8e00ff */
[----:B------:R-:W-:Y:S01]  /*11e10*/  ISETP.GE.AND P0, PT, R33, UR14, PT ;  /* 0x0000000e21007c0c */ /* 0x000fe2000bf06270 */
[----:B------:R-:W-:-:S02]  /*11e20*/  IMAD R6, R6, UR8, RZ ;  /* 0x0000000806067c24 */ /* 0x000fc4000f8e02ff */
[----:B------:R-:W-:Y:S01]  /*11e30*/  IMAD R7, R11, R7, R8 ;  /* 0x000000070b077224 */ /* 0x000fe200078e0208 */
[----:B------:R-:W-:Y:S01]  /*11e40*/  SEL R8, RZ, 0xffffffff, P0 ;  /* 0xffffffffff087807 */ /* 0x000fe20000000000 */
[----:B------:R-:W-:Y:S01]  /*11e50*/  IMAD.SHL.U32 R13, R9, 0x10, RZ ;  /* 0x00000010090d7824 */ /* 0x000fe200078e00ff */
[----:B------:R-:W-:Y:S01]  /*11e60*/  ISETP.GE.AND P0, PT, R37, UR14, PT ;  /* 0x0000000e25007c0c */ /* 0x000fe2000bf06270 */
[C---:B------:R-:W-:Y:S02]  /*11e70*/  IMAD R9, R3.reuse, UR9, R6 ;  /* 0x0000000903097c24 */ /* 0x040fe4000f8e0206 */
[----:B------:R-:W-:Y:S01]  /*11e80*/  IMAD.WIDE.U32 R4, R3, UR8, R4 ;  /* 0x0000000803047c25 */ /* 0x000fe2000f8e0004 */
[----:B------:R-:W-:Y:S01]  /*11e90*/  SHF.R.S32.HI R3, RZ, 0x1f, R7 ;  /* 0x0000001fff037819 */ /* 0x000fe20000011407 */
[----:B------:R-:W-:Y:S01]  /*11ea0*/  ULDC.64 UR8, c[0x0][0xad8] ;  /* 0x0002b60000087ab9 */ /* 0x000fe20000000a00 */
[----:B------:R-:W-:Y:S01]  /*11eb0*/  LOP3.LUT R10, R13, 0x10, R10, 0xe2, !PT ;  /* 0x000000100d0a7812 */ /* 0x000fe200078ee20a */
[----:B------:R-:W-:-:S02]  /*11ec0*/  IMAD.IADD R5, R5, 0x1, R9 ;  /* 0x0000000105057824 */ /* 0x000fc400078e0209 */
[----:B------:R-:W-:Y:S02]  /*11ed0*/  IMAD R6, R3, UR8, RZ ;  /* 0x0000000803067c24 */ /* 0x000fe4000f8e02ff */
[----:B------:R-:W-:-:S04]  /*11ee0*/  IMAD.WIDE.U32 R4, R7, UR8, R4 ;  /* 0x0000000807047c25 */ /* 0x000fc8000f8e0004 */
[----:B------:R-:W-:Y:S01]  /*11ef0*/  IMAD R3, R7, UR9, R6 ;  /* 0x0000000907037c24 */ /* 0x000fe2000f8e0206 */
[----:B------:R-:W-:Y:S01]  /*11f00*/  ULDC.64 UR8, c[0x0][0xa80] ;  /* 0x0002a00000087ab9 */ /* 0x000fe20000000a00 */
[----:B------:R-:W-:Y:S01]  /*11f10*/  SEL R7, RZ, 0x40, P0 ;  /* 0x00000040ff077807 */ /* 0x000fe20000000000 */
[----:B------:R-:W-:Y:S01]  /*11f20*/  IMAD.SHL.U32 R9, R8, 0x20, RZ ;  /* 0x0000002008097824 */ /* 0x000fe200078e00ff */
[----:B------:R-:W-:Y:S01]  /*11f30*/  LEA R20, P0, R4, UR8, 0x1 ;  /* 0x0000000804147c11 */ /* 0x000fe2000f8008ff */
[----:B------:R-:W-:-:S03]  /*11f40*/  IMAD.IADD R3, R5, 0x1, R3 ;  /* 0x0000000105037824 */ /* 0x000fc600078e0203 */
[----:B------:R-:W-:Y:S01]  /*11f50*/  LOP3.LUT R10, R9, 0x20, R10, 0xe2, !PT ;  /* 0x00000020090a7812 */ /* 0x000fe200078ee20a */
[----:B------:R0:W1:Y:S01]  /*11f60*/  SHFL.IDX PT, R6, R20, RZ, 0x181f ;  /* 0x00181fff14067589 */ /* 0x00006200000e0000 */
[----:B------:R-:W-:Y:S02]  /*11f70*/  LEA.HI.X R3, R4, UR9, R3, 0x1, P0 ;  /* 0x0000000904037c11 */ /* 0x000fe400080f0c03 */
[----:B------:R-:W-:Y:S02]  /*11f80*/  ISETP.GE.AND P0, PT, R26, R25, PT ;  /* 0x000000191a00720c */ /* 0x000fe40003f06270 */
[----:B------:R-:W-:Y:S02]  /*11f90*/  LOP3.LUT R21, R10, R7, RZ, 0xfc, !PT ;  /* 0x000000070a157212 */ /* 0x000fe400078efcff */
[----:B------:R0:W2:Y:S02]  /*11fa0*/  SHFL.IDX PT, R7, R3, RZ, 0x181f ;  /* 0x00181fff03077589 */ /* 0x0000a400000e0000 */
        /* <DEDUP_REMOVED lines=33> */
.L_x_5361:
[----:B------:R-:W-:Y:S05]  /*121c0*/  BSYNC B1 ;  /* 0x0000000000017941 */ /* 0x000fea0003800000 */
.L_x_5360:
        /* <DEDUP_REMOVED lines=9> */
[----:B------:R-:W-:-:S05]  /*12260*/  ISETP.GE.AND P2, PT, R29, UR14, PT ;  /* 0x0000000e1d007c0c */ /* 0x000fca000bf46270 */
[----:B-1-3--:R-:W-:Y:S02]  /*12270*/  @!P1 IMAD.WIDE R4, R185, 0x2, R6 ;  /* 0x00000002b9049825 */ /* 0x00afe400078e0206 */
        /* <DEDUP_REMOVED lines=25> */
.L_x_5354:
[----:B------:R-:W-:Y:S05]  /*12410*/  BSYNC B0 ;  /* 0x0000000000007941 */ /* 0x000fea0003800000 */
.L_x_5347:
[----:B------:R-:W-:Y:S02]  /*12420*/  ULDC UR4, c[0x0][0xc3c] ;  /* 0x00030f0000047ab9 */ /* 0x000fe40000000800 */
[----:B------:R-:W-:-:S06]  /*12430*/  UISETP.GE.AND UP0, UPT, UR6, UR4, UPT ;  /* 0x000000040600728c */ /* 0x000fcc000bf06270 */
[----:B------:R-:W-:-:S13]  /*12440*/  PLOP3.LUT P0, PT, PT, PT, UP0, 0x80, 0x0 ;  /* 0x000000000000781c */ /* 0x000fda0003f0f008 */
[----:B------:R-:W-:Y:S05]  /*12450*/  @!P0 BRA `(.L_x_5362) ;  /* 0xfffffeec00cc8947 */ /* 0x000fea000383ffff */
[----:B------:R-:W-:Y:S05]  /*12460*/  EXIT ;  /* 0x000000000000794d */ /* 0x000fea0003800000 */
.L_x_5248:
        /* <DEDUP_REMOVED lines=18> */
.L_x_5363:
        /* <DEDUP_REMOVED lines=43> */
.L_x_5367:
        /* <DEDUP_REMOVED lines=39> */
.L_x_5365:
        /* <DEDUP_REMOVED lines=12> */
.L_x_5368:
[----:B---34-:R-:W-:Y:S01]  /*12b70*/  IMAD R2, R3, UR5, R10 ;  /* 0x0000000503027c24 */ /* 0x018fe2000f8e020a */
[----:B-1----:R-:W-:Y:S01]  /*12b80*/  ISETP.NE.AND P0, PT, R8, 0x1, PT ;  /* 0x000000010800780c */ /* 0x002fe20003f05270 */
[----:B------:R-:W-:-:S03]  /*12b90*/  VIADD R14, R9, UR4 ;  /* 0x00000004090e7c36 */ /* 0x000fc60008000000 */
[----:B------:R1:W-:Y:S01]  /*12ba0*/  STL [R1], R2 ;  /* 0x0000000201007387 */ /* 0x0003e20000100800 */
[----:B------:R-:W-:-:S03]  /*12bb0*/  IADD3 R5, -R2, UR6, RZ ;  /* 0x0000000602057c10 */ /* 0x000fc6000fffe1ff */
[----:B------:R1:W-:Y:S05]  /*12bc0*/  STL [R1+0xc], R14 ;  /* 0x00000c0e01007387 */ /* 0x0003ea0000100800 */
[----:B------:R-:W-:Y:S05]  /*12bd0*/  @!P0 BRA `(.L_x_5369) ;  /* 0x0000000000e08947 */ /* 0x000fea0003800000 */
[----:B0-2---:R-:W-:Y:S02]  /*12be0*/  IABS R7, R4 ;  /* 0x0000000400077213 */ /* 0x005fe40000000000 */
[----:B------:R-:W-:Y:S02]  /*12bf0*/  IABS R9, R8 ;  /* 0x0000000800097213 */ /* 0x000fe40000000000 */
[----:B------:R-:W0:Y:S08]  /*12c00*/  I2F.RP R10, R7 ;  /* 0x00000007000a7306 */ /* 0x000e300000209400 */
[----:B------:R-:W2:Y:S08]  /*12c10*/  I2F.RP R11, R9 ;  /* 0x00000009000b7306 */ /* 0x000eb00000209400 */
[----:B0-----:R-:W1:Y:S08]  /*12c20*/  MUFU.RCP R10, R10 ;  /* 0x0000000a000a7308 */ /* 0x001e700000001000 */
[----:B--2---:R-:W-:Y:S01]  /*12c30*/  MUFU.RCP R11, R11 ;  /* 0x0000000b000b7308 */ /* 0x004fe20000001000 */
[----:B-1----:R-:W-:Y:S01]  /*12c40*/  VIADD R2, R10, 0xffffffe ;  /* 0x0ffffffe0a027836 */ /* 0x002fe20000000000 */
[----:B------:R-:W-:-:S06]  /*12c50*/  IABS R10, R4 ;  /* 0x00000004000a7213 */ /* 0x000fcc0000000000 */
[----:B------:R0:W1:Y:S02]  /*12c60*/  F2I.FTZ.U32.TRUNC.NTZ R3, R2 ;  /* 0x0000000200037305 */ /* 0x000064000021f000 */
[----:B0-----:R-:W-:Y:S02]  /*12c70*/  IMAD.MOV.U32 R2, RZ, RZ, RZ ;  /* 0x000000ffff027224 */ /* 0x001fe400078e00ff */
[----:B-1----:R-:W-:-:S04]  /*12c80*/  IMAD.MOV R12, RZ, RZ, -R3 ;  /* 0x000000ffff0c7224 */ /* 0x002fc800078e0a03 */
[----:B------:R-:W-:-:S04]  /*12c90*/  IMAD R13, R12, R7, RZ ;  /* 0x000000070c0d7224 */ /* 0x000fc800078e02ff */
[----:B------:R-:W-:Y:S01]  /*12ca0*/  IMAD.HI.U32 R3, R3, R13, R2 ;  /* 0x0000000d03037227 */ /* 0x000fe200078e0002 */
[----:B------:R-:W-:-:S03]  /*12cb0*/  IABS R2, R5 ;  /* 0x0000000500027213 */ /* 0x000fc60000000000 */
[----:B------:R-:W-:Y:S02]  /*12cc0*/  IMAD.MOV R13, RZ, RZ, -R10 ;  /* 0x000000ffff0d7224 */ /* 0x000fe400078e0a0a */
[----:B------:R-:W-:-:S04]  /*12cd0*/  IMAD.HI.U32 R10, R3, R2, RZ ;  /* 0x00000002030a7227 */ /* 0x000fc800078e00ff */
[----:B------:R-:W-:Y:S02]  /*12ce0*/  IMAD R2, R10, R13, R2 ;  /* 0x0000000d0a027224 */ /* 0x000fe400078e0202 */
[----:B------:R-:W-:-:S03]  /*12cf0*/  VIADD R3, R11, 0xffffffe ;  /* 0x0ffffffe0b037836 */ /* 0x000fc60000000000 */
[----:B------:R-:W-:-:S03]  /*12d00*/  ISETP.GT.U32.AND P1, PT, R7, R2, PT ;  /* 0x000000020700720c */ /* 0x000fc60003f24070 */
[----:B------:R-:W0:Y:S10]  /*12d10*/  F2I.FTZ.U32.TRUNC.NTZ R3, R3 ;  /* 0x0000000300037305 */ /* 0x000e34000021f000 */
[----:B------:R-:W-:-:S02]  /*12d20*/  @!P1 IMAD.IADD R2, R2, 0x1, -R7 ;  /* 0x0000000102029824 */ /* 0x000fc400078e0a07 */
[----:B------:R-:W-:Y:S01]  /*12d30*/  @!P1 VIADD R10, R10, 0x1 ;  /* 0x000000010a0a9836 */ /* 0x000fe20000000000 */
[----:B------:R-:W-:Y:S02]  /*12d40*/  ISETP.NE.AND P1, PT, R4, RZ, PT ;  /* 0x000000ff0400720c */ /* 0x000fe40003f25270 */
[----:B------:R-:W-:Y:S01]  /*12d50*/  ISETP.GE.U32.AND P0, PT, R2, R7, PT ;  /* 0x000000070200720c */ /* 0x000fe20003f06070 */
[----:B0-----:R-:W-:-:S04]  /*12d60*/  IMAD.MOV R2, RZ, RZ, -R3 ;  /* 0x000000ffff027224 */ /* 0x001fc800078e0a03 */
[----:B------:R-:W-:Y:S02]  /*12d70*/  IMAD R7, R2, R9, RZ ;  /* 0x0000000902077224 */ /* 0x000fe400078e02ff */
[----:B------:R-:W-:-:S04]  /*12d80*/  IMAD.MOV.U32 R2, RZ, RZ, RZ ;  /* 0x000000ffff027224 */ /* 0x000fc800078e00ff */
        /* <DEDUP_REMOVED lines=29> */
.L_x_5369:
        /* <DEDUP_REMOVED lines=61> */
.L_x_5370:
[----:B01----:R-:W-:-:S05]  /*13330*/  LOP3.LUT R3, RZ, R2, RZ, 0x33, !PT ;  /* 0x00000002ff037212 */ /* 0x003fca00078e33ff */
[----:B------:R-:W-:-:S05]  /*13340*/  IMAD.IADD R2, R4, 0x1, R3 ;  /* 0x0000000104027824 */ /* 0x000fca00078e0203 */
[----:B------:R1:W-:Y:S01]  /*13350*/  STL [R1+0x4], R2 ;  /* 0x0000040201007387 */ /* 0x0003e20000100800 */
[----:B------:R-:W-:Y:S05]  /*13360*/  BRA `(.L_x_5371) ;  /* 0x0000000000107947 */ /* 0x000fea0003800000 */
.L_x_5366:
[----:B------:R-:W-:Y:S01]  /*13370*/  IMAD.U32 R2, RZ, RZ, UR6 ;  /* 0x00000006ff027e24 */ /* 0x000fe2000f8e00ff */
[----:B------:R0:W-:Y:S04]  /*13380*/  STL [R1+0x4], RZ ;  /* 0x000004ff01007387 */ /* 0x0001e80000100800 */
[----:B------:R0:W-:Y:S04]  /*13390*/  STL [R1+0x8], RZ ;  /* 0x000008ff01007387 */ /* 0x0001e80000100800 */
[----:B------:R0:W-:Y:S02]  /*133a0*/  STL [R1], R2 ;  /* 0x0000000201007387 */ /* 0x0001e40000100800 */
.L_x_5371:
        /* <DEDUP_REMOVED lines=10> */
.L_x_5364:
        /* <DEDUP_REMOVED lines=8> */
[----:B------:R-:W2:Y:S01]  /*134d0*/  S2UR UR5, SR_CgaCtaId ;  /* 0x00000000000579c3 */ /* 0x000ea20000008800 */
[C---:B---3--:R-:W-:Y:S01]  /*134e0*/  IMAD.SHL.U32 R0, R6.reuse, 0x8, RZ ;  /* 0x0000000806007824 */ /* 0x048fe200078e00ff */
[----:B------:R-:W-:Y:S01]  /*134f0*/  LOP3.LUT R4, R6, 0x7f, RZ, 0xc0, !PT ;  /* 0x0000007f06047812 */ /* 0x000fe200078ec0ff */
[----:B------:R-:W-:Y:S01]  /*13500*/  UMOV UR4, 0x400 ;  /* 0x0000040000047882 */ /* 0x000fe20000000000 */
[----:B------:R-:W-:Y:S01]  /*13510*/  BSSY B8, `(.L_x_5372) ;  /* 0x00006a2000087945 */ /* 0x000fe20003800000 */
[----:B------:R-:W-:Y:S01]  /*13520*/  ULDC UR37, c[0x0][0xc] ;  /* 0x0000030000257ab9 */ /* 0x000fe20000000800 */
[----:B------:R-:W-:Y:S01]  /*13530*/  LOP3.LUT R3, R0, 0x1f8, RZ, 0xc0, !PT ;  /* 0x000001f800037812 */ /* 0x000fe200078ec0ff */
[----:B01----:R-:W-:Y:S01]  /*13540*/  IMAD.SHL.U32 R2, R4, 0x8, RZ ;  /* 0x0000000804027824 */ /* 0x003fe200078e00ff */
[----:B------:R-:W-:Y:S01]  /*13550*/  ULDC.64 UR38, c[0x0][0x198] ;  /* 0x0000660000267ab9 */ /* 0x000fe20000000a00 */
[----:B------:R-:W-:Y:S01]  /*13560*/  IMAD.MOV.U32 R0, RZ, RZ, 0x1 ;  /* 0x00000001ff007424 */ /* 0x000fe200078e00ff */
[----:B------:R-:W-:Y:S01]  /*13570*/  LOP3.LUT R3, R3, 0x38, R6, 0x78, !PT ;  /* 0x0000003803037812 */ /* 0x000fe200078e7806 */
[----:B------:R-:W-:-:S03]  /*13580*/  IMAD.SHL.U32 R6, R6, 0x10, RZ ;  /* 0x0000001006067824 */ /* 0x000fc600078e00ff */
[----:B------:R-:W-:Y:S02]  /*13590*/  LOP3.LUT R2, R3, 0x200, R2, 0xf8, !PT ;  /* 0x0000020003027812 */ /* 0x000fe400078ef802 */
[----:B------:R-:W-:-:S04]  /*135a0*/  SHF.R.U32.HI R3, RZ, 0x3, R4 ;  /* 0x00000003ff037819 */ /* 0x000fc80000011604 */
[----:B------:R-:W-:Y:S01]  /*135b0*/  LOP3.LUT R3, R3, 0x70, R6, 0xf8, !PT ;  /* 0x0000007003037812 */ /* 0x000fe200078ef806 */
[----:B--2---:R-:W-:-:S06]  /*135c0*/  ULEA UR4, UR5, UR4, 0x18 ;  /* 0x0000000405047291 */ /* 0x004fcc000f8ec03f */
[----:B------:R-:W-:-:S04]  /*135d0*/  IMAD.U32 R19, RZ, RZ, UR4 ;  /* 0x00000004ff137e24 */ /* 0x000fc8000f8e00ff */
[----:B------:R-:W-:-:S05]  /*135e0*/  IMAD R2, R2, 0x2, R19 ;  /* 0x0000000202027824 */ /* 0x000fca00078e0213 */
[----:B------:R0:W-:Y:S04]  /*135f0*/  STL [R1+0x54], R2 ;  /* 0x0000540201007387 */ /* 0x0001e80000100800 */
[----:B------:R0:W-:Y:S04]  /*13600*/  STL [R1+0x48], RZ ;  /* 0x000048ff01007387 */ /* 0x0001e80000100800 */
[----:B------:R0:W-:Y:S04]  /*13610*/  STL [R1+0x14], R0 ;  /* 0x0000140001007387 */ /* 0x0001e80000100800 */
[----:B------:R0:W-:Y:S02]  /*13620*/  STL [R1+0x10], RZ ;  /* 0x000010ff01007387 */ /* 0x0001e40000100800 */
.L_x_5500:
[----:B--2---:R-:W2:Y:S01]  /*13630*/  LDL R9, [R1+0xc] ;  /* 0x00000c0001097983 */ /* 0x004ea20000100800 */
[----:B------:R-:W-:Y:S05]  /*13640*/  YIELD ;  /* 0x0000000000007946 */ /* 0x000fea0003800000 */
[----:B------:R-:W-:Y:S01]  /*13650*/  ULDC.64 UR4, c[0x0][0xa28] ;  /* 0x00028a0000047ab9 */ /* 0x000fe20000000a00 */
[----:B0-----:R-:W-:Y:S01]  /*13660*/  IMAD.MOV.U32 R0, RZ, RZ, RZ ;  /* 0x000000ffff007224 */ /* 0x001fe200078e00ff */
[----:B------:R-:W-:Y:S01]  /*13670*/  ISETP.NE.U32.AND P0, PT, RZ, UR4, PT ;  /* 0x00000004ff007c0c */ /* 0x000fe2000bf05070 */
[----:B-1----:R-:W0:Y:S01]  /*13680*/  LDC.64 R4, c[0x0][0xa00] ;  /* 0x00028000ff047b82 */ /* 0x002e220000000a00 */
[----:B------:R-:W-:Y:S01]  /*13690*/  IMAD.MOV.U32 R10, RZ, RZ, RZ ;  /* 0x000000ffff0a7224 */ /* 0x000fe200078e00ff */
[----:B------:R-:W-:Y:S01]  /*136a0*/  ULDC.64 UR6, c[0x0][0xa08] ;  /* 0x0002820000067ab9 */ /* 0x000fe20000000a00 */
[----:B------:R-:W-:Y:S01]  /*136b0*/  ISETP.NE.AND.EX P0, PT, RZ, UR5, PT, P0 ;  /* 0x00000005ff007c0c */ /* 0x000fe2000bf05300 */
[----:B------:R-:W-:-:S12]  /*136c0*/  ULDC.64 UR4, c[0x0][0xa18] ;  /* 0x0002860000047ab9 */ /* 0x000fd80000000a00 */
        /* <DEDUP_REMOVED lines=37> */
.L_x_5373:
        /* <DEDUP_REMOVED lines=12> */
[----:B------:R-:W3:Y:S02]  /*139e0*/  LDC.64 R2, c[0x0][0xa20] ;  /* 0x00028800ff027b82 */ /* 0x000ee40000000a00 */
[----:B---3--:R-:W-:-:S05]  /*139f0*/  IMAD.WIDE R2, R9, 0x4, R2 ;  /* 0x0000000409027825 */ /* 0x008fca00078e0202 */
[----:B------:R3:W5:Y:S01]  /*13a00*/  LDG.E R7, desc[UR40][R2.64] ;  /* 0x0000002802077981 */ /* 0x000762000c1e1900 */
[----:B------:R-:W-:Y:S05]  /*13a10*/  BRA `(.L_x_5375) ;  /* 0x0000000000107947 */ /* 0x000fea0003800000 */
.L_x_5374:
[----:B------:R-:W-:Y:S05]  /*13a20*/  @!P1 BRA `(.L_x_5375) ;  /* 0x00000000000c9947 */ /* 0x000fea0003800000 */
[----:B------:R-:W3:Y:S04]  /*13a30*/  LDG.E R7, desc[UR40][R2.64] ;  /* 0x0000002802077981 */ /* 0x000ee8000c1e1900 */
[----:B------:R-:W3:Y:S02]  /*13a40*/  LDG.E R2, desc[UR40][R2.64+0x4] ;  /* 0x0000042802027981 */ /* 0x000ee4000c1e1900 */
[----:B---3--:R-:W-:-:S07]  /*13a50*/  IMAD.IADD R7, R2, 0x1, -R7 ;  /* 0x0000000102077824 */ /* 0x008fce00078e0a07 */
.L_x_5375:
        /* <DEDUP_REMOVED lines=12> */
[----:B------:R-:W-:-:S05]  /*13b20*/  VIADD R4, R0, 0x3f ;  /* 0x0000003f00047836 */ /* 0x000fca0000000000 */
[----:B------:R-:W-:-:S04]  /*13b30*/  SHF.R.S32.HI R2, RZ, 0x1f, R4 ;  /* 0x0000001fff027819 */ /* 0x000fc80000011404 */
[----:B------:R-:W-:Y:S02]  /*13b40*/  LEA.HI R4, R2, R4, RZ, 0x6 ;  /* 0x0000000402047211 */ /* 0x000fe400078f30ff */
[----:B------:R-:W-:Y:S02]  /*13b50*/  IADD3 R2, R0, 0x1, -R10 ;  /* 0x0000000100027810 */ /* 0x000fe40007ffe80a */
[----:B------:R-:W-:-:S03]  /*13b60*/  SHF.R.S32.HI R9, RZ, 0x6, R4 ;  /* 0x00000006ff097819 */ /* 0x000fc60000011404 */
[----:B------:R-:W-:Y:S02]  /*13b70*/  IMAD.IADD R7, R2, 0x1, R7 ;  /* 0x0000000102077824 */ /* 0x000fe400078e0207 */
[----:B------:R-:W3:Y:S01]  /*13b80*/  LDC.64 R2, c[0x0][0x9e0] ;  /* 0x00027800ff027b82 */ /* 0x000ee20000000a00 */
[----:B------:R2:W-:Y:S01]  /*13b90*/  STL [R1+0x58], R9 ;  /* 0x0000580901007387 */ /* 0x0005e20000100800 */
        /* <DEDUP_REMOVED lines=14> */
.L_x_5378:
[----:B------:R-:W-:-:S13]  /*13c80*/  ISETP.NE.AND P0, PT, R3, 0x1, PT ;  /* 0x000000010300780c */ /* 0x000fda0003f05270 */
[----:B------:R-:W2:Y:S02]  /*13c90*/  @P0 LDC.64 R4, c[0x0][0x9e8] ;  /* 0x00027a00ff040b82 */ /* 0x000ea40000000a00 */
[----:B--2---:R-:W-:-:S05]  /*13ca0*/  @P0 IMAD.HI.U32 R4, R8, R4, RZ ;  /* 0x0000000408040227 */ /* 0x004fca00078e00ff */
[----:B------:R-:W-:-:S07]  /*13cb0*/  @P0 SHF.R.U32.HI R8, RZ, R5, R4 ;  /* 0x00000005ff080219 */ /* 0x000fce0000011604 */
.L_x_5379:
[----:B------:R-:W-:Y:S05]  /*13cc0*/  BSYNC B0 ;  /* 0x0000000000007941 */ /* 0x000fea0003800000 */
.L_x_5377:
[----:B------:R-:W-:-:S05]  /*13cd0*/  IMAD R8, R8, R3, R3 ;  /* 0x0000000308087224 */ /* 0x000fca00078e0203 */
[----:B------:R-:W-:-:S07]  /*13ce0*/  VIMNMX R2, R2, R8, PT ;  /* 0x0000000802027248 */ /* 0x000fce0003fe0100 */
.L_x_5376:
[----:B------:R-:W2:Y:S01]  /*13cf0*/  @P1 LDC R4, c[0x0][0x44c] ;  /* 0x00011300ff041b82 */ /* 0x000ea20000000800 */
[----:B------:R-:W-:Y:S01]  /*13d00*/  IMAD.MOV.U32 R5, RZ, RZ, R11 ;  /* 0x000000ffff057224 */ /* 0x000fe200078e000b */
[----:B------:R-:W-:Y:S01]  /*13d10*/  ULDC UR4, c[0x0][0x9dc] ;  /* 0x0002770000047ab9 */ /* 0x000fe20000000800 */
[----:B------:R-:W-:-:S05]  /*13d20*/  VIADD R2, R2, 0x3f ;  /* 0x0000003f02027836 */ /* 0x000fca0000000000 */
[----:B------:R-:W3:Y:S01]  /*13d30*/  @P1 LDC R7, c[0x0][0x450] ;  /* 0x00011400ff071b82 */ /* 0x000ee20000000800 */
[----:B--2---:R-:W-:-:S05]  /*13d40*/  @P1 IMAD.HI.U32 R4, R11, R4, RZ ;  /* 0x000000040b041227 */ /* 0x004fca00078e00ff */
[----:B---3--:R-:W-:-:S04]  /*13d50*/  @P1 SHF.R.U32.HI R5, RZ, R7, R4 ;  /* 0x00000007ff051219 */ /* 0x008fc80000011604 */
[----:B------:R-:W-:Y:S02]  /*13d60*/  IADD3 R7, R5, R0, -R10 ;  /* 0x0000000005077210 */ /* 0x000fe40007ffe80a */
[----:B------:R-:W-:-:S04]  /*13d70*/  SHF.R.S32.HI R0, RZ, 0x1f, R2 ;  /* 0x0000001fff007819 */ /* 0x000fc80000011402 */
[----:B------:R-:W-:Y:S01]  /*13d80*/  LEA.HI R0, R0, R2, RZ, 0x6 ;  /* 0x0000000200007211 */ /* 0x000fe200078f30ff */
[----:B------:R-:W-:-:S03]  /*13d90*/  VIADD R2, R7, -UR4 ;  /* 0x8000000407027c36 */ /* 0x000fc60008000000 */
[----:B------:R-:W-:-:S04]  /*13da0*/  SHF.R.S32.HI R4, RZ, 0x6, R0 ;  /* 0x00000006ff047819 */ /* 0x000fc80000011400 */
        /* <DEDUP_REMOVED lines=13> */
.L_x_5382:
[----:B------:R-:W-:-:S13]  /*13e80*/  ISETP.NE.AND P0, PT, R3, 0x1, PT ;  /* 0x000000010300780c */ /* 0x000fda0003f05270 */
[----:B--2---:R-:W2:Y:S02]  /*13e90*/  @P0 LDC.64 R4, c[0x0][0x9e8] ;  /* 0x00027a00ff040b82 */ /* 0x004ea40000000a00 */
[----:B--2---:R-:W-:-:S05]  /*13ea0*/  @P0 IMAD.HI.U32 R4, R7, R4, RZ ;  /* 0x0000000407040227 */ /* 0x004fca00078e00ff */
[----:B------:R-:W-:-:S07]  /*13eb0*/  @P0 SHF.R.U32.HI R7, RZ, R5, R4 ;  /* 0x00000005ff070219 */ /* 0x000fce0000011604 */
.L_x_5383:
[----:B------:R-:W-:Y:S05]  /*13ec0*/  BSYNC B0 ;  /* 0x0000000000007941 */ /* 0x000fea0003800000 */
.L_x_5381:
[----:B------:R-:W-:-:S05]  /*13ed0*/  IMAD R3, R7, R3, RZ ;  /* 0x0000000307037224 */ /* 0x000fca00078e02ff */
[----:B------:R-:W-:-:S07]  /*13ee0*/  VIMNMX R2, R2, R3, !PT ;  /* 0x0000000302027248 */ /* 0x000fce0007fe0100 */
.L_x_5380:
[----:B------:R-:W-:Y:S01]  /*13ef0*/  SHF.R.S32.HI R3, RZ, 0x1f, R2 ;  /* 0x0000001fff037819 */ /* 0x000fe20000011402 */
[----:B------:R-:W-:Y:S01]  /*13f00*/  IMAD.MOV.U32 R5, RZ, RZ, RZ ;  /* 0x000000ffff057224 */ /* 0x000fe200078e00ff */
[----:B--2---:R-:W-:Y:S01]  /*13f10*/  SHF.R.U32.HI R4, RZ, 0x10, R6 ;  /* 0x00000010ff047819 */ /* 0x004fe20000011606 */
[----:B------:R-:W-:Y:S01]  /*13f20*/  BSSY B0, `(.L_x_5384) ;  /* 0x0000029000007945 */ /* 0x000fe20003800000 */
[----:B------:R-:W-:Y:S01]  /*13f30*/  LEA.HI R3, R3, R2, RZ, 0x6 ;  /* 0x0000000203037211 */ /* 0x000fe200078f30ff */
[----:B01----:R-:W-:Y:S01]  /*13f40*/  IMAD.MOV.U32 R10, RZ, RZ, R5 ;  /* 0x000000ffff0a7224 */ /* 0x003fe200078e0005 */
[----:B------:R-:W-:Y:S02]  /*13f50*/  ISETP.NE.AND P0, PT, R4, RZ, PT ;  /* 0x000000ff0400720c */ /* 0x000fe40003f05270 */
[----:B------:R-:W-:Y:S02]  /*13f60*/  SHF.R.S32.HI R3, RZ, 0x6, R3 ;  /* 0x00000006ff037819 */ /* 0x000fe40000011403 */
[----:B------:R-:W-:-:S02]  /*13f70*/  LOP3.LUT R8, R6, 0xff, RZ, 0xc0, !PT ;  /* 0x000000ff06087812 */ /* 0x000fc400078ec0ff */
        /* <DEDUP_REMOVED lines=35> */
.L_x_5385:
[----:B------:R-:W-:Y:S05]  /*141b0*/  BSYNC B0 ;  /* 0x0000000000007941 */ /* 0x000fea0003800000 */
.L_x_5384:
        /* <DEDUP_REMOVED lines=15> */
[----:B------:R-:W0:Y:S02]  /*142b0*/  FLO.U32 R0, UR4 ;  /* 0x0000000400007d00 */ /* 0x000e2400080e0000 */
        /* <DEDUP_REMOVED lines=10> */
.L_x_5387:
        /* <DEDUP_REMOVED lines=20> */
.L_x_5390:
[----:B------:R-:W-:Y:S05]  /*144a0*/  BSYNC B6 ;  /* 0x0000000000067941 */ /* 0x000fea0003800000 */
.L_x_5389:
        /* <DEDUP_REMOVED lines=20> */
.L_x_5393:
        /* <DEDUP_REMOVED lines=15> */
.L_x_5392:
[----:B------:R-:W-:Y:S05]  /*146e0*/  BSYNC B6 ;  /* 0x0000000000067941 */ /* 0x000fea0003800000 */
.L_x_5391:
[----:B------:R-:W3:Y:S01]  /*146f0*/  LDL R0, [R1+0xc] ;  /* 0x00000c0001007983 */ /* 0x000ee20000100800 */
[----:B------:R-:W-:Y:S02]  /*14700*/  ULDC.64 UR4, c[0x0][0x9f8] ;  /* 0x00027e0000047ab9 */ /* 0x000fe40000000a00 */
[----:B------:R-:W-:Y:S01]  /*14710*/  ISETP.NE.U32.AND P0, PT, RZ, UR4, PT ;  /* 0x00000004ff007c0c */ /* 0x000fe2000bf05070 */
[----:B------:R-:W4:Y:S03]  /*14720*/  LDL R16, [R1+0x30] ;  /* 0x0000300001107983 */ /* 0x000f260000100800 */
        /* <DEDUP_REMOVED lines=20> */
.L_x_5517:
        /* <DEDUP_REMOVED lines=9> */
.L_x_5520:
        /* <DEDUP_REMOVED lines=9> */
[----:B-1----:R-:W1:Y:S02]  /*14990*/  @P0 LDC.64 R4, c[0x0][0x440] ;  /* 0x00011000ff040b82 */ /* 0x002e640000000a00 */
        /* <DEDUP_REMOVED lines=14> */
.L_x_5397:
[----:B------:R-:W4:Y:S04]  /*14a80*/  LDL R0, [R1+0x10] ;  /* 0x0000100001007983 */ /* 0x000f280000100800 */
[----:B---3--:R-:W3:Y:S01]  /*14a90*/  LDL R2, [R1+0x14] ;  /* 0x0000140001027983 */ /* 0x008ee20000100800 */
[----:B----4-:R-:W-:Y:S01]  /*14aa0*/  IMAD R0, R0, 0x8, R19 ;  /* 0x0000000800007824 */ /* 0x010fe200078e0213 */
[----:B---3--:R-:W-:-:S04]  /*14ab0*/  SHF.L.U32 R2, R2, 0x1f, RZ ;  /* 0x0000001f02027819 */ /* 0x008fc800000006ff */
[----:B------:R-:W3:Y:S02]  /*14ac0*/  SYNCS.PHASECHK.TRANS64.TRYWAIT P0, [R0+URZ+0x28c40], R2 ;  /* 0x028c4002000075a7 */ /* 0x000ee4000800017f */
[----:B---3--:R-:W-:Y:S05]  /*14ad0*/  @!P0 BRA `(.L_x_5398) ;  /* 0x0000005c00548947 */ /* 0x008fea0003800000 */
.L_x_5521:
        /* <DEDUP_REMOVED lines=11> */
.L_x_5399:
[----:B------:R-:W4:Y:S04]  /*14b90*/  LDL R3, [R1+0x10] ;  /* 0x0000100001037983 */ /* 0x000f280000100800 */
[----:B-1----:R-:W2:Y:S04]  /*14ba0*/  LDL R4, [R1+0x20] ;  /* 0x0000200001047983 */ /* 0x002ea80000100800 */
        /* <DEDUP_REMOVED lines=21> */
.L_x_5395:
[----:B------:R-:W3:Y:S01]  /*14d00*/  LDL.LU R3, [R1+0x3c] ;  /* 0x00003c0001037983 */ /* 0x000ee20000300800 */
[----:B------:R-:W-:Y:S05]  /*14d10*/  WARPSYNC.ALL ;  /* 0x0000000000007948 */ /* 0x000fea0003800000 */
[----:B------:R-:W-:Y:S01]  /*14d20*/  ULDC.64 UR4, c[0x0][0x298] ;  /* 0x0000a60000047ab9 */ /* 0x000fe20000000a00 */
[----:B------:R-:W-:Y:S01]  /*14d30*/  BSSY B6, `(.L_x_5400) ;  /* 0x000001c000067945 */ /* 0x000fe20003800000 */
[----:B------:R-:W-:Y:S01]  /*14d40*/  BAR.SYNC.DEFER_BLOCKING 0x8, 0x100 ;  /* 0x0204000000007b1d */ /* 0x000fe20000010000 */
[----:B---3--:R-:W-:Y:S01]  /*14d50*/  SHF.R.S32.HI R0, RZ, 0x1f, R3 ;  /* 0x0000001fff007819 */ /* 0x008fe20000011403 */
[----:B-1----:R-:W-:-:S04]  /*14d60*/  IMAD.WIDE.U32 R4, R3, UR4, RZ ;  /* 0x0000000403047c25 */ /* 0x002fc8000f8e00ff */
        /* <DEDUP_REMOVED lines=24> */
.L_x_5401:
[----:B------:R-:W-:Y:S05]  /*14ef0*/  BSYNC B6 ;  /* 0x0000000000067941 */ /* 0x000fea0003800000 */
.L_x_5400:
[----:B-1----:R-:W3:Y:S01]  /*14f00*/  LDL.LU R0, [R1+0x3c] ;  /* 0x00003c0001007983 */ /* 0x002ee20000300800 */
[----:B------:R-:W-:Y:S01]  /*14f10*/  ULDC.64 UR6, c[0x0][0xa00] ;  /* 0x0002800000067ab9 */ /* 0x000fe20000000a00 */
[----:B------:R-:W-:Y:S01]  /*14f20*/  ULDC.64 UR4, c[0x0][0x2d8] ;  /* 0x0000b60000047ab9 */ /* 0x000fe20000000a00 */
[----:B0-----:R-:W0:Y:S01]  /*14f30*/  LDC R7, c[0x0][0x448] ;  /* 0x00011200ff077b82 */ /* 0x001e220000000800 */
[----:B------:R-:W3:Y:S04]  /*14f40*/  LDL.LU.64 R2, [R1+0x40] ;  /* 0x0000400001027983 */ /* 0x000ee80000300a00 */
[----:B------:R-:W4:Y:S04]  /*14f50*/  LDL R5, [R1+0xc] ;  /* 0x00000c0001057983 */ /* 0x000f280000100800 */
[----:B------:R-:W2:Y:S01]  /*14f60*/  LDL R12, [R1+0x24] ;  /* 0x00002400010c7983 */ /* 0x000ea20000100800 */
[----:B------:R-:W-:Y:S01]  /*14f70*/  ISETP.NE.U32.AND P0, PT, RZ, UR6, PT ;  /* 0x00000006ff007c0c */ /* 0x000fe2000bf05070 */
[----:B------:R-:W-:-:S03]  /*14f80*/  ULDC UR6, c[0x0][0x2b8] ;  /* 0x0000ae0000067ab9 */ /* 0x000fc60000000800 */
[----:B------:R-:W-:Y:S01]  /*14f90*/  ISETP.NE.AND.EX P0, PT, RZ, UR7, PT, P0 ;  /* 0x00000007ff007c0c */ /* 0x000fe2000bf05300 */
[----:B------:R-:W1:Y:S02]  /*14fa0*/  S2R R8, SR_TID.X ;  /* 0x0000000000087919 */ /* 0x000e640000002100 */
[----:B-1----:R-:W-:Y:S02]  /*14fb0*/  IMAD.SHL.U32 R8, R8, 0x10, RZ ;  /* 0x0000001008087824 */ /* 0x002fe400078e00ff */
[----:B---3--:R-:W-:Y:S01]  /*14fc0*/  IMAD.MOV.U32 R3, RZ, RZ, R0 ;  /* 0x000000ffff037224 */ /* 0x008fe200078e0000 */
[----:B----4-:R-:W-:-:S04]  /*14fd0*/  SHF.R.S32.HI R0, RZ, 0x1f, R5 ;  /* 0x0000001fff007819 */ /* 0x010fc80000011405 */
[----:B------:R-:W-:Y:S02]  /*14fe0*/  SEL R4, R0, RZ, !P0 ;  /* 0x000000ff00047207 */ /* 0x000fe40004000000 */
[----:B------:R-:W-:Y:S02]  /*14ff0*/  SEL R0, R5, RZ, !P0 ;  /* 0x000000ff05007207 */ /* 0x000fe40004000000 */
[----:B------:R-:W1:Y:S01]  /*15000*/  S2R R5, SR_TID.X ;  /* 0x0000000000057919 */ /* 0x000e620000002100 */
[----:B------:R-:W-:-:S04]  /*15010*/  IMAD.WIDE.U32 R2, R17, UR4, R2 ;  /* 0x0000000411027c25 */ /* 0x000fc8000f8e0002 */
[----:B------:R-:W-:Y:S01]  /*15020*/  IMAD R3, R17, UR5, R3 ;  /* 0x0000000511037c24 */ /* 0x000fe2000f8e0203 */
[----:B------:R-:W-:Y:S02]  /*15030*/  ULDC.64 UR4, c[0x0][0x2e0] ;  /* 0x0000b80000047ab9 */ /* 0x000fe40000000a00 */
[----:B------:R-:W-:Y:S02]  /*15040*/  IMAD R4, R4, UR4, RZ ;  /* 0x0000000404047c24 */ /* 0x000fe4000f8e02ff */
[----:B------:R-:W-:-:S04]  /*15050*/  IMAD.WIDE.U32 R2, R0, UR4, R2 ;  /* 0x0000000400027c25 */ /* 0x000fc8000f8e0002 */
[----:B------:R-:W-:Y:S01]  /*15060*/  IMAD R0, R0, UR5, R4 ;  /* 0x0000000500007c24 */ /* 0x000fe2000f8e0204 */
[----:B0-----:R-:W-:Y:S01]  /*15070*/  ISETP.NE.AND P0, PT, R7, 0x1, PT ;  /* 0x000000010700780c */ /* 0x001fe20003f05270 */
[----:B------:R-:W0:Y:S01]  /*15080*/  S2R R9, SR_TID.X ;  /* 0x0000000000097919 */ /* 0x000e220000002100 */
[----:B------:R-:W-:-:S11]  /*15090*/  ULDC.64 UR4, c[0x0][0x2d0] ;  /* 0x0000b40000047ab9 */ /* 0x000fd60000000a00 */
[----:B------:R-:W3:Y:S01]  /*150a0*/  @P0 LDC R6, c[0x0][0x450] ;  /* 0x00011400ff060b82 */ /* 0x000ee20000000800 */
[----:B-1----:R-:W-:-:S04]  /*150b0*/  LOP3.LUT R5, R5, 0x7f, RZ, 0xc0, !PT ;  /* 0x0000007f05057812 */ /* 0x002fc800078ec0ff */
[----:B------:R-:W-:-:S04]  /*150c0*/  SHF.R.U32.HI R5, RZ, 0x3, R5 ;  /* 0x00000003ff057819 */ /* 0x000fc80000011605 */
[----:B------:R-:W-:Y:S02]  /*150d0*/  LOP3.LUT R8, R5, 0x70, R8, 0xf8, !PT ;  /* 0x0000007005087812 */ /* 0x000fe400078ef808 */
[----:B------:R-:W1:Y:S03]  /*150e0*/  @P0 LDC R5, c[0x0][0x44c] ;  /* 0x00011300ff050b82 */ /* 0x000e660000000800 */
[----:B--2---:R-:W-:Y:S02]  /*150f0*/  IMAD.IADD R4, R8, 0x1, R12 ;  /* 0x0000000108047824 */ /* 0x004fe400078e020c */
[----:B------:R2:W5:Y:S01]  /*15100*/  LDL R8, [R1+0x54] ;  /* 0x0000540001087983 */ /* 0x0005620000100800 */
[----:B------:R-:W-:Y:S02]  /*15110*/  IMAD.IADD R3, R3, 0x1, R0 ;  /* 0x0000000103037824 */ /* 0x000fe400078e0200 */
[----:B------:R-:W-:Y:S01]  /*15120*/  IMAD.MOV.U32 R0, RZ, RZ, R4 ;  /* 0x000000ffff007224 */ /* 0x000fe200078e0004 */
[----:B------:R-:W4:Y:S01]  /*15130*/  S2R R10, SR_TID.X ;  /* 0x00000000000a7919 */ /* 0x000f220000002100 */
[----:B-1----:R-:W-:-:S05]  /*15140*/  @P0 IMAD.HI.U32 R5, R4, R5, RZ ;  /* 0x0000000504050227 */ /* 0x002fca00078e00ff */
        /* <DEDUP_REMOVED lines=10> */
[----:B0-----:R-:W-:-:S04]  /*151f0*/  IMAD.SHL.U32 R9, R9, 0x8, RZ ;  /* 0x0000000809097824 */ /* 0x001fc800078e00ff */
[----:B------:R-:W-:Y:S02]  /*15200*/  IMAD R0, R0, UR4, RZ ;  /* 0x0000000400007c24 */ /* 0x000fe4000f8e02ff */
[----:B------:R-:W-:-:S04]  /*15210*/  IMAD.WIDE.U32 R2, R4, UR4, R2 ;  /* 0x0000000404027c25 */ /* 0x000fc8000f8e0002 */
[----:B------:R-:W-:Y:S01]  /*15220*/  IMAD R0, R4, UR5, R0 ;  /* 0x0000000504007c24 */ /* 0x000fe2000f8e0200 */
[----:B------:R-:W-:Y:S01]  /*15230*/  ULDC.64 UR4, c[0x0][0x280] ;  /* 0x0000a00000047ab9 */ /* 0x000fe20000000a00 */
[----:B------:R-:W-:Y:S02]  /*15240*/  LOP3.LUT R9, R9, 0x38, RZ, 0xc0, !PT ;  /* 0x0000003809097812 */ /* 0x000fe400078ec0ff */
[----:B------:R-:W-:Y:S01]  /*15250*/  IMAD.IADD R0, R3, 0x1, R0 ;  /* 0x0000000103007824 */ /* 0x000fe200078e0200 */
[----:B------:R-:W-:Y:S01]  /*15260*/  LEA R4, P1, R2, UR4, 0x1 ;  /* 0x0000000402047c11 */ /* 0x000fe2000f8208ff */
[----:B------:R-:W-:Y:S01]  /*15270*/  UMOV UR4, 0xffffffff ;  /* 0xffffffff00047882 */ /* 0x000fe20000000000 */
[----:B----4-:R-:W-:Y:S02]  /*15280*/  LOP3.LUT R10, R10, 0x7f, RZ, 0xc0, !PT ;  /* 0x0000007f0a0a7812 */ /* 0x010fe400078ec0ff */
[----:B------:R-:W-:Y:S02]  /*15290*/  ISETP.GE.AND P0, PT, R9, UR6, PT ;  /* 0x0000000609007c0c */ /* 0x000fe4000bf06270 */
[----:B------:R-:W-:-:S02]  /*152a0*/  LEA.HI.X R0, R2, UR5, R0, 0x1, P1 ;  /* 0x0000000502007c11 */ /* 0x000fc400088f0c00 */
[----:B------:R-:W-:Y:S01]  /*152b0*/  SHF.R.U32.HI R10, RZ, 0x3, R10 ;  /* 0x00000003ff0a7819 */ /* 0x000fe2000001160a */
[----:B--2---:R-:W-:Y:S08]  /*152c0*/  BRA.DIV UR4, `(.L_x_5402) ;  /* 0x00000056046c7947 */ /* 0x004ff0000b800000 */
[----:B------:R-:W2:Y:S04]  /*152d0*/  LDL.LU R6, [R1+0x28] ;  /* 0x0000280001067983 */ /* 0x000ea80000300800 */
[----:B------:R-:W3:Y:S01]  /*152e0*/  LDL.LU R5, [R1+0x24] ;  /* 0x0000240001057983 */ /* 0x000ee20000300800 */
        /* <DEDUP_REMOVED lines=24> */
[----:B------:R-:W-:Y:S04]  /*15470*/  SHFL.IDX PT, R4, R4, 0x3, 0x181f ;  /* 0x00781f0004047f89 */ /* 0x000fe800000e0000 */
[----:B0-----:R-:W0:Y:S04]  /*15480*/  SHFL.IDX PT, R6, R0, 0x2, 0x181f ;  /* 0x00581f0000067f89 */ /* 0x001e2800000e0000 */
[----:B------:R-:W2:Y:S01]  /*15490*/  SHFL.IDX PT, R0, R0, 0x3, 0x181f ;  /* 0x00781f0000007f89 */ /* 0x000ea200000e0000 */
[----:B-1----:R-:W-:-:S05]  /*154a0*/  @!P1 LEA R5, P2, R9, R5, 0x1 ;  /* 0x0000000509059211 */ /* 0x002fca00078408ff */
[----:B0-----:R-:W-:-:S04]  /*154b0*/  @!P1 IMAD.X R6, RZ, RZ, R6, P2 ;  /* 0x000000ffff069224 */ /* 0x001fc800010e0606 */
[----:B------:R-:W-:Y:S02]  /*154c0*/  @!P1 IMAD.MOV.U32 R7, RZ, RZ, R6 ;  /* 0x000000ffff079224 */ /* 0x000fe400078e0006 */
[----:B------:R-:W-:-:S05]  /*154d0*/  @!P1 IMAD.MOV.U32 R6, RZ, RZ, R5 ;  /* 0x000000ffff069224 */ /* 0x000fca00078e0005 */
[----:B--2---:R0:W-:Y:S02]  /*154e0*/  @!P1 LDGSTS.E.BYPASS.LTC128B.128 [R8+0x21400], desc[UR40][R6.64], !P0 ;  /* 0x2140000006089fae */ /* 0x0041e4000c101d68 */
.L_x_5530:
[----:B------:R-:W-:-:S05]  /*154f0*/  VIADD R3, R3, 0x30 ;  /* 0x0000003003037836 */ /* 0x000fca0000000000 */
[----:B------:R-:W-:-:S13]  /*15500*/  ISETP.GE.AND P1, PT, R3, R2, PT ;  /* 0x000000020300720c */ /* 0x000fda0003f26270 */
[----:B------:R-:W-:-:S05]  /*15510*/  @!P1 LEA R2, P2, R9, R4, 0x1 ;  /* 0x0000000409029211 */ /* 0x000fca00078408ff */
[----:B------:R-:W-:-:S05]  /*15520*/  @!P1 IMAD.X R3, RZ, RZ, R0, P2 ;  /* 0x000000ffff039224 */ /* 0x000fca00010e0600 */
[----:B------:R-:W-:Y:S01]  /*15530*/  @!PT LDS RZ, [RZ] ;  /* 0x00000000fffff984 */ /* 0x000fe20000000800 */
[----:B------:R-:W-:Y:S01]  /*15540*/  @!PT LDS RZ, [RZ] ;  /* 0x00000000fffff984 */ /* 0x000fe20000000800 */
[----:B------:R-:W-:Y:S01]  /*15550*/  @!PT LDS RZ, [RZ] ;  /* 0x00000000fffff984 */ /* 0x000fe20000000800 */
[----:B------:R1:W-:Y:S01]  /*15560*/  @!P1 LDGSTS.E.BYPASS.LTC128B.128 [R8+0x21c00], desc[UR40][R2.64], !P0 ;  /* 0x21c0000002089fae */ /* 0x0003e2000c101d68 */
[----:B------:R-:W-:Y:S01]  /*15570*/  PLOP3.LUT P0, PT, PT, PT, PT, 0x80, 0x0 ;  /* 0x000000000000781c */ /* 0x000fe20003f0f070 */
[----:B------:R-:W-:-:S12]  /*15580*/  NOP ;  /* 0x0000000000007918 */ /* 0x000fd80000000000 */
.L_x_5403:
[----:B------:R-:W-:Y:S02]  /*15590*/  PLOP3.LUT P1, PT, P1, P0, PT, 0xa2, 0x0 ;  /* 0x000000000000781c */ /* 0x000fe40000f21472 */
[----:B------:R-:W-:-:S08]  /*155a0*/  @P0 R2UR P1, UR4, R19 ;  /* 0x00000000130402ca */ /* 0x000fd00000020000 */
[----:B------:R-:W-:-:S05]  /*155b0*/  @P0 PLOP3.LUT P0, PT, P1, PT, PT, 0x80, 0x0 ;  /* 0x000000000000081c */ /* 0x000fca0000f0f070 */
[----:B------:R-:W-:Y:S01]  /*155c0*/  @!P1 SYNCS.ARRIVE.TRANS64.RED.A0T1 RZ, [UR4+0x28c00], RZ ;  /* 0x028c00ffffff99a7 */ /* 0x000fe20008200404 */
[----:B------:R-:W-:Y:S07]  /*155d0*/  @!P1 ARRIVES.LDGSTSBAR.64.TRANSCNT [UR4+0x28c00] ;  /* 0x028c0000ff0099b0 */ /* 0x000fee0008000a84 */
[----:B------:R-:W-:Y:S05]  /*155e0*/  @P0 BRA.U.ANY `(.L_x_5403) ;  /* 0xfffffffd00e80947 */ /* 0x000fea000393ffff */
[----:B-1----:R-:W2:Y:S02]  /*155f0*/  LDL.LU R2, [R1+0x48] ;  /* 0x0000480001027983 */ /* 0x002ea40000300800 */
        /* <DEDUP_REMOVED lines=9> */
[----:B------:R-:W2:Y:S03]  /*15690*/  SYNCS.PHASECHK.TRANS64.TRYWAIT P0, [R19+URZ+0x28c20], R0 ;  /* 0x028c2000130075a7 */ /* 0x000ea6000800017f */
[----:B-12---:R-:W-:Y:S05]  /*156a0*/  @!P0 BRA `(.L_x_5405) ;  /* 0x0000005400b88947 */ /* 0x006fea0003800000 */
.L_x_5531:
[----:B------:R-:W-:Y:S05]  /*156b0*/  BSYNC B0 ;  /* 0x0000000000007941 */ /* 0x000fea0003800000 */
.L_x_5404:
[----:B------:R-:W-:Y:S01]  /*156c0*/  LOP3.LUT P0, RZ, R18, 0x1, RZ, 0xc0, !PT ;  /* 0x0000000112ff7812 */ /* 0x000fe2000780c0ff */
[----:B------:R-:W-:-:S12]  /*156d0*/  BSSY B0, `(.L_x_5406) ;  /* 0x0000097000007945 */ /* 0x000fd80003800000 */
[----:B------:R-:W-:Y:S05]  /*156e0*/  @!P0 BRA `(.L_x_5407) ;  /* 0x0000000800548947 */ /* 0x000fea0003800000 */
[----:B------:R-:W1:Y:S04]  /*156f0*/  LDL R4, [R1+0x10] ;  /* 0x0000100001047983 */ /* 0x000e680000100800 */
[----:B------:R-:W2:Y:S01]  /*15700*/  LDL R2, [R1+0x14] ;  /* 0x0000140001027983 */ /* 0x000ea20000100800 */
[----:B------:R-:W-:Y:S01]  /*15710*/  BSSY B1, `(.L_x_5408) ;  /* 0x0000008000017945 */ /* 0x000fe20003800000 */
[----:B------:R-:W3:Y:S02]  /*15720*/  S2R R3, SR_TID.X ;  /* 0x0000000000037919 */ /* 0x000ee40000002100 */
[----:B---3--:R-:W-:-:S04]  /*15730*/  LOP3.LUT R3, R3, 0x7f, RZ, 0xc0, !PT ;  /* 0x0000007f03037812 */ /* 0x008fc800078ec0ff */
[----:B------:R-:W-:Y:S01]  /*15740*/  ISETP.NE.AND P1, PT, R3, RZ, PT ;  /* 0x000000ff0300720c */ /* 0x000fe20003f25270 */
[----:B-1----:R-:W-:Y:S01]  /*15750*/  IMAD R0, R4, 0x8, R19 ;  /* 0x0000000804007824 */ /* 0x002fe200078e0213 */
[----:B--2---:R-:W-:-:S04]  /*15760*/  SHF.L.U32 R2, R2, 0x1f, RZ ;  /* 0x0000001f02027819 */ /* 0x004fc800000006ff */
[----:B------:R-:W1:Y:S02]  /*15770*/  SYNCS.PHASECHK.TRANS64.TRYWAIT P0, [R0+URZ+0x28c60], R2 ;  /* 0x028c6002000075a7 */ /* 0x000e64000800017f */
[----:B-1----:R-:W-:Y:S05]  /*15780*/  @!P0 BRA `(.L_x_5409) ;  /* 0x0000005400948947 */ /* 0x002fea0003800000 */
.L_x_5532:
[----:B------:R-:W-:Y:S05]  /*15790*/  BSYNC B1 ;  /* 0x0000000000017941 */ /* 0x000fea0003800000 */
.L_x_5408:
[----:B------:R-:W-:Y:S04]  /*157a0*/  BSSY B1, `(.L_x_5410) ;  /* 0x0000009000017945 */ /* 0x000fe80003800000 */
        /* <DEDUP_REMOVED lines=8> */
.L_x_5411:
[----:B------:R-:W-:Y:S05]  /*15830*/  BSYNC B1 ;  /* 0x0000000000017941 */ /* 0x000fea0003800000 */
.L_x_5410:
[----:B------:R-:W2:Y:S04]  /*15840*/  LDL R4, [R1+0x18] ;  /* 0x0000180001047983 */ /* 0x000ea80000100800 */
[----:B------:R-:W2:Y:S04]  /*15850*/  LDL.LU R3, [R1+0x20] ;  /* 0x0000200001037983 */ /* 0x000ea80000300800 */
[----:B-1----:R-:W3:Y:S01]  /*15860*/  LDL R2, [R1+0x10] ;  /* 0x0000100001027983 */ /* 0x002ee20000100800 */
        /* <DEDUP_REMOVED lines=10> */
.L_x_5412:
        /* <DEDUP_REMOVED lines=15> */
.L_x_5413:
        /* <DEDUP_REMOVED lines=15> */
.L_x_5414:
        /* <DEDUP_REMOVED lines=15> */
.L_x_5415:
        /* <DEDUP_REMOVED lines=15> */
.L_x_5416:
        /* <DEDUP_REMOVED lines=15> */
.L_x_5417:
        /* <DEDUP_REMOVED lines=15> */
.L_x_5418:
        /* <DEDUP_REMOVED lines=15> */
.L_x_5419:
        /* <DEDUP_REMOVED lines=10> */
.L_x_5407:
[----:B------:R-:W-:Y:S05]  /*16040*/  BSYNC B0 ;  /* 0x0000000000007941 */ /* 0x000fea0003800000 */
.L_x_5406:
[----:B------:R-:W1:Y:S04]  /*16050*/  LDL R4, [R1+0x30] ;  /* 0x0000300001047983 */ /* 0x000e680000100800 */
[----:B------:R-:W2:Y:S01]  /*16060*/  LDL R5, [R1+0x1c] ;  /* 0x00001c0001057983 */ /* 0x000ea20000100800 */
[----:B------:R-:W-:Y:S01]  /*16070*/  BSSY B0, `(.L_x_5420) ;  /* 0x00002b1000007945 */ /* 0x000fe20003800000 */
[----:B-1----:R-:W-:-:S05]  /*16080*/  VIADD R0, R4, 0xfffffffe ;  /* 0xfffffffe04007836 */ /* 0x002fca0000000000 */
[----:B--2---:R-:W-:-:S13]  /*16090*/  ISETP.GE.AND P0, PT, R0, R5, PT ;  /* 0x000000050000720c */ /* 0x004fda0003f06270 */
[----:B------:R-:W-:Y:S05]  /*160a0*/  @!P0 BRA `(.L_x_5421) ;  /* 0x0000002800b48947 */ /* 0x000fea0003800000 */
[----:B------:R-:W2:Y:S04]  /*160b0*/  LDL.LU R9, [R1+0x4c] ;  /* 0x00004c0001097983 */ /* 0x000ea80000300800 */
[----:B0-----:R-:W3:Y:S04]  /*160c0*/  LDL.LU R8, [R1+0x38] ;  /* 0x0000380001087983 */ /* 0x001ee80000300800 */
[----:B------:R-:W4:Y:S04]  /*160d0*/  LDL.LU R7, [R1+0x50] ;  /* 0x0000500001077983 */ /* 0x000f280000300800 */
[----:B------:R-:W5:Y:S04]  /*160e0*/  LDL.LU R6, [R1+0x34] ;  /* 0x0000340001067983 */ /* 0x000f680000300800 */
[----:B------:R-:W5:Y:S01]  /*160f0*/  LDL.LU R4, [R1+0x58] ;  /* 0x0000580001047983 */ /* 0x000f620000300800 */
[----:B------:R-:W-:Y:S01]  /*16100*/  LOP3.LUT R5, RZ, R5, RZ, 0x33, !PT ;  /* 0x00000005ff057212 */ /* 0x000fe200078e33ff */
[----:B------:R-:W-:Y:S01]  /*16110*/  BSSY B2, `(.L_x_5422) ;  /* 0x00000eb000027945 */ /* 0x000fe20003800000 */
[----:B--2---:R-:W-:-:S04]  /*16120*/  VIADD R2, R9, 0x1 ;  /* 0x0000000109027836 */ /* 0x004fc80000000000 */
[----:B---3--:R-:W-:Y:S01]  /*16130*/  IMAD R2, R2, R8, RZ ;  /* 0x0000000802027224 */ /* 0x008fe200078e02ff */
[----:B----4-:R-:W-:-:S04]  /*16140*/  LOP3.LUT R3, RZ, R7, RZ, 0x33, !PT ;  /* 0x00000007ff037212 */ /* 0x010fc800078e33ff */
        /* <DEDUP_REMOVED lines=45> */
.L_x_5426:
        /* <DEDUP_REMOVED lines=8> */
.L_x_5533:
[----:B------:R-:W-:Y:S05]  /*164a0*/  BSYNC B3 ;  /* 0x0000000000037941 */ /* 0x000fea0003800000 */
.L_x_5427:
        /* <DEDUP_REMOVED lines=9> */
.L_x_5430:
[----:B------:R-:W-:Y:S05]  /*16540*/  BSYNC B3 ;  /* 0x0000000000037941 */ /* 0x000fea0003800000 */
.L_x_5429:
[----:B------:R-:W2:Y:S04]  /*16550*/  LDL R6, [R1+0x10] ;  /* 0x0000100001067983 */ /* 0x000ea80000100800 */
[----:B------:R-:W3:Y:S01]  /*16560*/  LDL R7, [R1+0x18] ;  /* 0x0000180001077983 */ /* 0x000ee20000100800 */
[----:B------:R-:W-:Y:S01]  /*16570*/  IMAD.MOV.U32 R10, RZ, RZ, RZ ;  /* 0x000000ffff0a7224 */ /* 0x000fe200078e00ff */
        /* <DEDUP_REMOVED lines=10> */
.L_x_5431:
        /* <DEDUP_REMOVED lines=13> */
.L_x_5534:
[----:B------:R-:W-:Y:S05]  /*166f0*/  BSYNC B3 ;  /* 0x0000000000037941 */ /* 0x000fea0003800000 */
.L_x_5432:
        /* <DEDUP_REMOVED lines=11> */
.L_x_5435:
[----:B------:R-:W-:Y:S05]  /*167b0*/  BSYNC B3 ;  /* 0x0000000000037941 */ /* 0x000fea0003800000 */
.L_x_5434:
[----:B-12---:R-:W2:Y:S01]  /*167c0*/  LDL R2, [R1+0x10] ;  /* 0x0000100001027983 */ /* 0x006ea20000100800 */
        /* <DEDUP_REMOVED lines=9> */
.L_x_5436:
        /* <DEDUP_REMOVED lines=15> */
.L_x_5437:
        /* <DEDUP_REMOVED lines=15> */
.L_x_5438:
        /* <DEDUP_REMOVED lines=15> */
.L_x_5439:
        /* <DEDUP_REMOVED lines=15> */
.L_x_5440:
        /* <DEDUP_REMOVED lines=15> */
.L_x_5441:
        /* <DEDUP_REMOVED lines=15> */
.L_x_5442:
        /* <DEDUP_REMOVED lines=15> */
.L_x_5443:
        /* <DEDUP_REMOVED lines=10> */
.L_x_5425:
[----:B------:R-:W-:Y:S05]  /*16f90*/  BSYNC B1 ;  /* 0x0000000000017941 */ /* 0x000fea0003800000 */
.L_x_5424:
[----:B------:R-:W2:Y:S02]  /*16fa0*/  LDL.LU R6, [R1+0x30] ;  /* 0x0000300001067983 */ /* 0x000ea40000300800 */
[----:B--2---:R-:W-:-:S07]  /*16fb0*/  VIADD R0, R6, 0xfffffffd ;  /* 0xfffffffd06007836 */ /* 0x004fce0000000000 */
.L_x_5423:
[----:B------:R-:W-:Y:S05]  /*16fc0*/  BSYNC B2 ;  /* 0x0000000000027941 */ /* 0x000fea0003800000 */
.L_x_5422:
[----:B------:R-:W-:-:S05]  /*16fd0*/  VIADD R5, R5, 0xfffffffe ;  /* 0xfffffffe05057836 */ /* 0x000fca0000000000 */
[----:B------:R-:W-:-:S13]  /*16fe0*/  ISETP.NE.AND P0, PT, R5, R4, PT ;  /* 0x000000040500720c */ /* 0x000fda0003f05270 */
[----:B------:R-:W-:Y:S05]  /*16ff0*/  @!P0 BRA `(.L_x_5421) ;  /* 0x0000001800e08947 */ /* 0x000fea0003800000 */
.L_x_5484:
        /* <DEDUP_REMOVED lines=35> */
.L_x_5446:
        /* <DEDUP_REMOVED lines=8> */
.L_x_5535:
[----:B------:R-:W-:Y:S05]  /*172b0*/  BSYNC B2 ;  /* 0x0000000000027941 */ /* 0x000fea0003800000 */
.L_x_5447:
        /* <DEDUP_REMOVED lines=9> */
.L_x_5450:
[----:B------:R-:W-:Y:S05]  /*17350*/  BSYNC B2 ;  /* 0x0000000000027941 */ /* 0x000fea0003800000 */
.L_x_5449:
        /* <DEDUP_REMOVED lines=12> */
.L_x_5451:
        /* <DEDUP_REMOVED lines=13> */
.L_x_5536:
[----:B------:R-:W-:Y:S05]  /*174f0*/  BSYNC B2 ;  /* 0x0000000000027941 */ /* 0x000fea0003800000 */
.L_x_5452:
        /* <DEDUP_REMOVED lines=11> */
.L_x_5455:
[----:B------:R-:W-:Y:S05]  /*175b0*/  BSYNC B2 ;  /* 0x0000000000027941 */ /* 0x000fea0003800000 */
.L_x_5454:
        /* <DEDUP_REMOVED lines=9> */
.L_x_5456:
        /* <DEDUP_REMOVED lines=15> */
.L_x_5457:
        /* <DEDUP_REMOVED lines=15> */
.L_x_5458:
        /* <DEDUP_REMOVED lines=15> */
.L_x_5459:
        /* <DEDUP_REMOVED lines=15> */
.L_x_5460:
        /* <DEDUP_REMOVED lines=15> */
.L_x_5461:
        /* <DEDUP_REMOVED lines=15> */
.L_x_5462:
        /* <DEDUP_REMOVED lines=15> */
.L_x_5463:
        /* <DEDUP_REMOVED lines=10> */
.L_x_5445:
[----:B------:R-:W-:Y:S05]  /*17d80*/  BSYNC B1 ;  /* 0x0000000000017941 */ /* 0x000fea0003800000 */
.L_x_5444:
        /* <DEDUP_REMOVED lines=35> */
.L_x_5466:
        /* <DEDUP_REMOVED lines=8> */
.L_x_5537:
[----:B------:R-:W-:Y:S05]  /*18040*/  BSYNC B2 ;  /* 0x0000000000027941 */ /* 0x000fea0003800000 */
.L_x_5467:
        /* <DEDUP_REMOVED lines=9> */
.L_x_5470:
[----:B------:R-:W-:Y:S05]  /*180e0*/  BSYNC B2 ;  /* 0x0000000000027941 */ /* 0x000fea0003800000 */
.L_x_5469:
        /* <DEDUP_REMOVED lines=13> */
.L_x_5471:
        /* <DEDUP_REMOVED lines=13> */
.L_x_5538:
[----:B------:R-:W-:Y:S05]  /*18290*/  BSYNC B2 ;  /* 0x0000000000027941 */ /* 0x000fea0003800000 */
.L_x_5472:
        /* <DEDUP_REMOVED lines=11> */
.L_x_5475:
[----:B------:R-:W-:Y:S05]  /*18350*/  BSYNC B2 ;  /* 0x0000000000027941 */ /* 0x000fea0003800000 */
.L_x_5474:
        /* <DEDUP_REMOVED lines=10> */
.L_x_5476:
        /* <DEDUP_REMOVED lines=15> */
.L_x_5477:
        /* <DEDUP_REMOVED lines=15> */
.L_x_5478:
        /* <DEDUP_REMOVED lines=15> */
.L_x_5479:
        /* <DEDUP_REMOVED lines=15> */
.L_x_5480:
        /* <DEDUP_REMOVED lines=15> */
.L_x_5481:
        /* <DEDUP_REMOVED lines=15> */
.L_x_5482:
        /* <DEDUP_REMOVED lines=15> */
.L_x_5483:
        /* <DEDUP_REMOVED lines=10> */
.L_x_5465:
[----:B------:R-:W-:Y:S05]  /*18b30*/  BSYNC B1 ;  /* 0x0000000000017941 */ /* 0x000fea0003800000 */
.L_x_5464:
[----:B------:R-:W2:Y:S01]  /*18b40*/  LDL R2, [R1+0x1c] ;  /* 0x00001c0001027983 */ /* 0x000ea20000100800 */
[----:B------:R-:W-:Y:S01]  /*18b50*/  VIADD R0, R0, 0xfffffffe ;  /* 0xfffffffe00007836 */ /* 0x000fe20000000000 */
[----:B--2---:R-:W-:-:S13]  /*18b60*/  ISETP.GT.AND P0, PT, R6, R2, PT ;  /* 0x000000020600720c */ /* 0x004fda0003f04270 */
[----:B------:R-:W-:Y:S05]  /*18b70*/  @P0 BRA `(.L_x_5484) ;  /* 0xffffffe400200947 */ /* 0x000fea000383ffff */
.L_x_5421:
[----:B------:R-:W-:Y:S05]  /*18b80*/  BSYNC B0 ;  /* 0x0000000000007941 */ /* 0x000fea0003800000 */
.L_x_5420:
        /* <DEDUP_REMOVED lines=19> */
[----:B0-----:R-:W0:Y:S02]  /*18cc0*/  S2R R6, SR_LTMASK ;  /* 0x0000000000067919 */ /* 0x001e240000003900 */
[----:B0-----:R-:W-:-:S04]  /*18cd0*/  LOP3.LUT R6, R6, UR4, RZ, 0xc0, !PT ;  /* 0x0000000406067c12 */ /* 0x001fc8000f8ec0ff */
[----:B------:R-:W0:Y:S01]  /*18ce0*/  POPC R7, R6 ;  /* 0x0000000600077309 */ /* 0x000e220000000000 */
[----:B--2---:R-:W0:Y:S02]  /*18cf0*/  SHFL.IDX PT, R4, R3, R4, 0x1f ;  /* 0x00001f0403047589 */ /* 0x004e2400000e0000 */
[----:B0-----:R-:W-:-:S05]  /*18d00*/  IADD3 R2, R4, UR37, R7 ;  /* 0x0000002504027c10 */ /* 0x001fca000fffe007 */
[----:B------:R2:W-:Y:S02]  /*18d10*/  STL [R1], R2 ;  /* 0x0000000201007387 */ /* 0x0005e40000100800 */
.L_x_5486:
[----:B------:R-:W-:Y:S05]  /*18d20*/  BSYNC B0 ;  /* 0x0000000000007941 */ /* 0x000fea0003800000 */
.L_x_5485:
[----:B------:R-:W-:-:S05]  /*18d30*/  SEL R0, R0, RZ, P0 ;  /* 0x000000ff00007207 */ /* 0x000fca0000000000 */
[----:B------:R3:W-:Y:S02]  /*18d40*/  STL [R1+0x10], R0 ;  /* 0x0000100001007387 */ /* 0x0007e40000100800 */
.L_x_5388:
[----:B------:R-:W-:Y:S05]  /*18d50*/  BSYNC B7 ;  /* 0x0000000000077941 */ /* 0x000fea0003800000 */
.L_x_5386:
        /* <DEDUP_REMOVED lines=8> */
[----:B01----:R-:W0:Y:S04]  /*18de0*/  LDS.128 R4, [R19+0x28cd0] ;  /* 0x028cd00013047984 */ /* 0x003e280000000c00 */
[----:B0-----:R1:W-:Y:S04]  /*18df0*/  STL.64 [R1], R4 ;  /* 0x0000000401007387 */ /* 0x0013e80000100a00 */
[----:B------:R1:W-:Y:S01]  /*18e00*/  STL.64 [R1+0x8], R6 ;  /* 0x0000080601007387 */ /* 0x0003e20000100a00 */
[----:B------:R-:W-:Y:S06]  /*18e10*/  BAR.ARV 0x4, 0x180 ;  /* 0x0106000000007b1d */ /* 0x000fec0000002000 */
[----:B------:R-:W-:Y:S05]  /*18e20*/  BRA `(.L_x_5488) ;  /* 0x0000001000307947 */ /* 0x000fea0003800000 */
.L_x_5487:
[----:B------:R-:W5:Y:S01]  /*18e30*/  S2R R16, SR_TID.X ;  /* 0x0000000000107919 */ /* 0x000f620000002100 */
[----:B------:R-:W-:Y:S01]  /*18e40*/  UMOV UR4, 0xffffffff ;  /* 0xffffffff00047882 */ /* 0x000fe20000000000 */
[----:B-----5:R-:W-:-:S04]  /*18e50*/  LOP3.LUT R16, R16, 0x1f, RZ, 0xc0, !PT ;  /* 0x0000001f10107812 */ /* 0x020fc800078ec0ff */
[----:B------:R-:W-:Y:S01]  /*18e60*/  ISETP.NE.AND P0, PT, R16, 0x1f, PT ;  /* 0x0000001f1000780c */ /* 0x000fe20003f05270 */
[----:B------:R-:W-:-:S12]  /*18e70*/  BRA.DIV UR4, `(.L_x_5489) ;  /* 0x0000002204647947 */ /* 0x000fd8000b800000 */
[----:B-1----:R-:W2:Y:S01]  /*18e80*/  LDL.LU R3, [R1] ;  /* 0x0000000001037983 */ /* 0x002ea20000300800 */
[----:B------:R-:W-:-:S03]  /*18e90*/  ULDC UR4, c[0x0][0xc3c] ;  /* 0x00030f0000047ab9 */ /* 0x000fc60000000800 */
[----:B0-----:R-:W3:Y:S01]  /*18ea0*/  LDL R8, [R1+0xc] ;  /* 0x00000c0001087983 */ /* 0x001ee20000100800 */
[----:B--2---:R-:W-:Y:S02]  /*18eb0*/  IMAD.MOV.U32 R10, RZ, RZ, R3 ;  /* 0x000000ffff0a7224 */ /* 0x004fe400078e0003 */
[----:B---34-:R-:W-:-:S05]  /*18ec0*/  IMAD.IADD R0, R8, 0x1, R16 ;  /* 0x0000000108007824 */ /* 0x018fca00078e0210 */
        /* <DEDUP_REMOVED lines=16> */
[----:B---3--:R-:W-:Y:S01]  /*18fd0*/  @!P1 IMAD.MOV.U32 R7, RZ, RZ, R6 ;  /* 0x000000ffff079224 */ /* 0x008fe200078e0006 */
        /* <DEDUP_REMOVED lines=19> */
.L_x_5548:
[----:B------:R-:W-:Y:S02]  /*19110*/  ULDC UR4, c[0x0][0xc38] ;  /* 0x00030e0000047ab9 */ /* 0x000fe40000000800 */
[----:B------:R-:W-:-:S04]  /*19120*/  IMAD.U32 R8, RZ, RZ, UR4 ;  /* 0x00000004ff087e24 */ /* 0x000fc8000f8e00ff */
[----:B-1----:R-:W-:-:S04]  /*19130*/  IMAD R9, R14, R8, RZ ;  /* 0x000000080e097224 */ /* 0x002fc800078e02ff */
[----:B------:R-:W-:-:S05]  /*19140*/  IMAD.IADD R0, R0, 0x1, R9 ;  /* 0x0000000100007824 */ /* 0x000fca00078e0209 */
[----:B------:R-:W-:-:S13]  /*19150*/  ISETP.GT.AND P6, PT, R0, R4, PT ;  /* 0x000000040000720c */ /* 0x000fda0003fc4270 */
[----:B------:R-:W-:Y:S05]  /*19160*/  @P6 BRA `(.L_x_5490) ;  /* 0x0000000000ac6947 */ /* 0x000fea0003800000 */
.L_x_5493:
        /* <DEDUP_REMOVED lines=37> */
.L_x_5556:
[----:B------:R-:W-:Y:S02]  /*193c0*/  ULDC UR4, c[0x0][0xc38] ;  /* 0x00030e0000047ab9 */ /* 0x000fe40000000800 */
[----:B------:R-:W-:-:S04]  /*193d0*/  IMAD.U32 R8, RZ, RZ, UR4 ;  /* 0x00000004ff087e24 */ /* 0x000fc8000f8e00ff */
[----:B-1----:R-:W-:-:S04]  /*193e0*/  IMAD R9, R14, R8, RZ ;  /* 0x000000080e097224 */ /* 0x002fc800078e02ff */
[----:B------:R-:W-:-:S05]  /*193f0*/  IMAD.IADD R0, R9, 0x1, R0 ;  /* 0x0000000109007824 */ /* 0x000fca00078e0200 */
[----:B------:R-:W-:-:S13]  /*19400*/  ISETP.GT.AND P6, PT, R0, R4, PT ;  /* 0x000000040000720c */ /* 0x000fda0003fc4270 */
[----:B------:R-:W-:Y:S05]  /*19410*/  @!P6 BRA `(.L_x_5493) ;  /* 0xfffffffc0054e947 */ /* 0x000fea000383ffff */
.L_x_5490:
        /* <DEDUP_REMOVED lines=12> */
.L_x_5561:
[----:B------:R-:W-:-:S13]  /*194e0*/  ISETP.NE.AND P0, PT, R3, RZ, PT ;  /* 0x000000ff0300720c */ /* 0x000fda0003f05270 */
[----:B------:R-:W-:Y:S05]  /*194f0*/  @!P0 BRA `(.L_x_5495) ;  /* 0x0000000000108947 */ /* 0x000fea0003800000 */
[----:B------:R-:W-:Y:S01]  /*19500*/  UMOV UR4, 0xffffffff ;  /* 0xffffffff00047882 */ /* 0x000fe20000000000 */
[----:B------:R-:W-:Y:S02]  /*19510*/  VIADD R12, R10, 0xffffffff ;  /* 0xffffffff0a0c7836 */ /* 0x000fe40000000000 */
[----:B------:R-:W-:Y:S05]  /*19520*/  BRA.DIV UR4, `(.L_x_5496) ;  /* 0x0000002604287947 */ /* 0x000fea000b800000 */
[----:B------:R2:W4:Y:S02]  /*19530*/  SHFL.IDX PT, R6, R2, R12, 0x1f ;  /* 0x00001f0c02067589 */ /* 0x00052400000e0000 */
.L_x_5495:
[----:B----4-:R-:W-:Y:S01]  /*19540*/  IMAD R3, R6, R8, R9 ;  /* 0x0000000806037224 */ /* 0x010fe200078e0209 */
[----:B------:R-:W-:-:S03]  /*19550*/  ISETP.NE.AND P0, PT, R7, 0x1, PT ;  /* 0x000000010700780c */ /* 0x000fc60003f05270 */
[----:B------:R-:W-:Y:S01]  /*19560*/  IMAD.IADD R4, R4, 0x1, -R3 ;  /* 0x0000000104047824 */ /* 0x000fe200078e0a03 */
[----:B------:R4:W-:Y:S09]  /*19570*/  STL [R1], R3 ;  /* 0x0000000301007387 */ /* 0x0009f20000100800 */
[----:B------:R-:W-:Y:S05]  /*19580*/  @!P0 BRA `(.L_x_5497) ;  /* 0x0000000000e48947 */ /* 0x000fea0003800000 */
[----:B-1-3--:R-:W-:-:S04]  /*19590*/  IABS R5, R0 ;  /* 0x0000000000057213 */ /* 0x00afc80000000000 */
[----:B------:R-:W1:Y:S08]  /*195a0*/  I2F.RP R6, R5 ;  /* 0x0000000500067306 */ /* 0x000e700000209400 */
[----:B-1----:R-:W1:Y:S02]  /*195b0*/  MUFU.RCP R6, R6 ;  /* 0x0000000600067308 */ /* 0x002e640000001000 */
[----:B-1----:R-:W-:-:S06]  /*195c0*/  VIADD R9, R6, 0xffffffe ;  /* 0x0ffffffe06097836 */ /* 0x002fcc0000000000 */
[----:B----4-:R-:W0:Y:S02]  /*195d0*/  F2I.FTZ.U32.TRUNC.NTZ R3, R9 ;  /* 0x0000000900037305 */ /* 0x010e24000021f000 */
[----:B0-2---:R-:W-:-:S04]  /*195e0*/  IMAD.MOV R2, RZ, RZ, -R3 ;  /* 0x000000ffff027224 */ /* 0x005fc800078e0a03 */
        /* <DEDUP_REMOVED lines=38> */
[----:B------:R-:W-:Y:S01]  /*19850*/  IMAD.MOV R5, RZ, RZ, -R3 ;  /* 0x000000ffff057224 */ /* 0x000fe200078e0a03 */
[----:B------:R-:W-:-:S03]  /*19860*/  LOP3.LUT R2, R3, R7, RZ, 0x3c, !PT ;  /* 0x0000000703027212 */ /* 0x000fc600078e3cff */
[----:B------:R-:W-:Y:S01]  /*19870*/  IMAD R4, R0, R5, R4 ;  /* 0x0000000500047224 */ /* 0x000fe200078e0204 */
        /* <DEDUP_REMOVED lines=10> */
.L_x_5497:
[----:B-1-3--:R-:W3:Y:S01]  /*19920*/  LDL R5, [R1+0xc] ;  /* 0x00000c0001057983 */ /* 0x00aee20000100800 */
[----:B0-2-4-:R-:W3:Y:S02]  /*19930*/  LDC.64 R2, c[0x0][0xc90] ;  /* 0x00032400ff027b82 */ /* 0x015ee40000000a00 */
[----:B---3--:R-:W-:-:S05]  /*19940*/  IMAD.WIDE R2, R5, 0x4, R2 ;  /* 0x0000000405027825 */ /* 0x008fca00078e0202 */
        /* <DEDUP_REMOVED lines=60> */
.L_x_5498:
[----:B-1----:R-:W-:-:S05]  /*19d10*/  LOP3.LUT R3, RZ, R4, RZ, 0x33, !PT ;  /* 0x00000004ff037212 */ /* 0x002fca00078e33ff */
[----:B------:R-:W-:-:S05]  /*19d20*/  IMAD.IADD R0, R0, 0x1, R3 ;  /* 0x0000000100007824 */ /* 0x000fca00078e0203 */
[----:B------:R1:W-:Y:S01]  /*19d30*/  STL [R1+0x4], R0 ;  /* 0x0000040001007387 */ /* 0x0003e20000100800 */
[----:B------:R-:W-:Y:S05]  /*19d40*/  BRA `(.L_x_5499) ;  /* 0x0000000000287947 */ /* 0x000fea0003800000 */
.L_x_5491:
        /* <DEDUP_REMOVED lines=10> */
.L_x_5499:
[----:B0-----:R-:W2:Y:S04]  /*19df0*/  LDL R3, [R1+0x8] ;  /* 0x0000080001037983 */ /* 0x001ea80000100800 */
[----:B------:R-:W3:Y:S04]  /*19e00*/  LDL R2, [R1+0xc] ;  /* 0x00000c0001027983 */ /* 0x000ee80000100800 */
[----:B------:R-:W4:Y:S04]  /*19e10*/  LDL R5, [R1+0x4] ;  /* 0x0000040001057983 */ /* 0x000f280000100800 */
[----:B------:R-:W4:Y:S01]  /*19e20*/  LDL R4, [R1] ;  /* 0x0000000001047983 */ /* 0x000f220000100800 */
[----:B-1----:R-:W0:Y:S01]  /*19e30*/  S2R R0, SR_TID.X ;  /* 0x0000000000007919 */ /* 0x002e220000002100 */
        /* <DEDUP_REMOVED lines=11> */
.L_x_5488:
[----:B---34-:R-:W3:Y:S01]  /*19ef0*/  LDL R0, [R1+0xc] ;  /* 0x00000c0001007983 */ /* 0x018ee20000100800 */
[----:B------:R-:W-:Y:S02]  /*19f00*/  ULDC UR4, c[0x0][0xc3c] ;  /* 0x00030f0000047ab9 */ /* 0x000fe40000000800 */
[----:B---3--:R-:W-:-:S13]  /*19f10*/  ISETP.GE.AND P0, PT, R0, UR4, PT ;  /* 0x0000000400007c0c */ /* 0x008fda000bf06270 */
[----:B------:R-:W-:Y:S05]  /*19f20*/  @!P0 BRA `(.L_x_5500) ;  /* 0xffffff9400c08947 */ /* 0x000fea000383ffff */
[----:B------:R-:W-:Y:S05]  /*19f30*/  BSYNC B8 ;  /* 0x0000000000087941 */ /* 0x000fea0003800000 */
.L_x_5372:
[----:B---3--:R-:W3:Y:S01]  /*19f40*/  LDL.LU R0, [R1+0x48] ;  /* 0x0000480001007983 */ /* 0x008ee20000300800 */
[----:B------:R-:W-:Y:S01]  /*19f50*/  BSSY B0, `(.L_x_5501) ;  /* 0x000000b000007945 */ /* 0x000fe20003800000 */
[----:B01----:R-:W0:Y:S01]  /*19f60*/  S2R R5, SR_CgaCtaId ;  /* 0x0000000000057919 */ /* 0x003e220000008800 */
[----:B---3--:R-:W-:-:S05]  /*19f70*/  VIADD R0, R0, 0x1 ;  /* 0x0000000100007836 */ /* 0x008fca0000000000 */
[----:B--2---:R-:W-:-:S04]  /*19f80*/  LEA.HI R2, R0, R0, RZ, 0x1 ;  /* 0x0000000000027211 */ /* 0x004fc800078f08ff */
[----:B------:R-:W-:-:S05]  /*19f90*/  LOP3.LUT R3, R2, 0xfffffffe, RZ, 0xc0, !PT ;  /* 0xfffffffe02037812 */ /* 0x000fca00078ec0ff */
[----:B------:R-:W-:Y:S01]  /*19fa0*/  IMAD.IADD R3, R0, 0x1, -R3 ;  /* 0x0000000100037824 */ /* 0x000fe200078e0a03 */
[----:B------:R-:W-:-:S04]  /*19fb0*/  MOV R0, 0x400 ;  /* 0x0000040000007802 */ /* 0x000fc80000000f00 */
[----:B0-----:R-:W-:Y:S02]  /*19fc0*/  LEA R0, R5, R0, 0x18 ;  /* 0x0000000005007211 */ /* 0x001fe400078ec0ff */
[----:B------:R-:W-:-:S04]  /*19fd0*/  SHF.L.U32 R3, R3, 0x1f, RZ ;  /* 0x0000001f03037819 */ /* 0x000fc800000006ff */
[----:B------:R-:W0:Y:S02]  /*19fe0*/  SYNCS.PHASECHK.TRANS64.TRYWAIT P0, [R0+URZ+0x28c20], R3 ;  /* 0x028c2003000075a7 */ /* 0x000e24000800017f */
[----:B0-----:R-:W-:Y:S05]  /*19ff0*/  @!P0 BRA `(.L_x_5502) ;  /* 0x00000018009c8947 */ /* 0x001fea0003800000 */
.L_x_5564:
[----:B------:R-:W-:Y:S05]  /*1a000*/  BSYNC B0 ;  /* 0x0000000000007941 */ /* 0x000fea0003800000 */
.L_x_5501:
[----:B------:R-:W-:-:S03]  /*1a010*/  UMOV UR4, 0xffffffff ;  /* 0xffffffff00047882 */ /* 0x000fc60000000000 */
[----:B------:R-:W-:Y:S05]  /*1a020*/  BRA.DIV UR4, `(.L_x_5503) ;  /* 0x0000001a04a47947 */ /* 0x000fea000b800000 */
[----:B------:R-:W1:Y:S02]  /*1a030*/  S2R R2, SR_TID.X ;  /* 0x0000000000027919 */ /* 0x000e640000002100 */
[----:B-1----:R-:W-:-:S04]  /*1a040*/  SHF.R.U32.HI R2, RZ, 0x5, R2 ;  /* 0x00000005ff027819 */ /* 0x002fc80000011602 */
[----:B------:R-:W-:-:S05]  /*1a050*/  LOP3.LUT R2, R2, 0x3, RZ, 0xc0, !PT ;  /* 0x0000000302027812 */ /* 0x000fca00078ec0ff */
[----:B------:R1:W2:Y:S02]  /*1a060*/  SHFL.IDX PT, R14, R2, RZ, 0x1f ;  /* 0x00001fff020e7589 */ /* 0x0002a400000e0000 */
.L_x_5567:
[----:B--2---:R-:W-:Y:S01]  /*1a070*/  ISETP.NE.AND P0, PT, R14, RZ, PT ;  /* 0x000000ff0e00720c */ /* 0x004fe20003f05270 */
[----:B------:R-:W-:-:S12]  /*1a080*/  BSSY B0, `(.L_x_5504) ;  /* 0x0000027000007945 */ /* 0x000fd80003800000 */
[----:B------:R-:W-:Y:S05]  /*1a090*/  @P0 BRA `(.L_x_5505) ;  /* 0x0000000000940947 */ /* 0x000fea0003800000 */
[----:B------:R-:W-:-:S03]  /*1a0a0*/  UMOV UR4, 0xffffffff ;  /* 0xffffffff00047882 */ /* 0x000fc60000000000 */
[----:B------:R-:W-:Y:S05]  /*1a0b0*/  BRA.DIV UR4, `(.L_x_5506) ;  /* 0x0000001a04b47947 */ /* 0x000fea000b800000 */
[----:B------:R-:W-:-:S13]  /*1a0c0*/  ELECT P6, URZ, PT ;  /* 0x00000000003f782f */ /* 0x000fda00038c0000 */
.L_x_5570:
[----:B------:R-:W-:Y:S05]  /*1a0d0*/  @!P6 BRA `(.L_x_5505) ;  /* 0x000000000084e947 */ /* 0x000fea0003800000 */
[----:B------:R-:W-:-:S06]  /*1a0e0*/  ULOP3.LUT UR4, UR36, 0x2, URZ, 0xfc, !UPT ;  /* 0x0000000224047892 */ /* 0x000fcc000f8efc3f */
[----:B-1----:R-:W-:-:S05]  /*1a0f0*/  IMAD.U32 R2, RZ, RZ, UR4 ;  /* 0x00000004ff027e24 */ /* 0x002fca000f8e00ff */
[----:B------:R-:W-:-:S13]  /*1a100*/  ISETP.NE.AND P2, PT, R2, 0x3, PT ;  /* 0x000000030200780c */ /* 0x000fda0003f45270 */
[----:B------:R-:W-:Y:S05]  /*1a110*/  @!P2 BRA `(.L_x_5507) ;  /* 0x000000000004a947 */ /* 0x000fea0003800000 */
[----:B------:R-:W-:Y:S01]  /*1a120*/  BPT.TRAP 0x1 ;  /* 0x000000040000795c */ /* 0x000fe20000300000 */
.L_x_5507:
        /* <DEDUP_REMOVED lines=14> */
.L_x_5571:
[----:B------:R-:W1:Y:S02]  /*1a210*/  SYNCS.PHASECHK.TRANS64.TRYWAIT P0, [R7+URZ], R2 ;  /* 0x00000002070075a7 */ /* 0x000e64000800017f */
[----:B-1----:R-:W-:Y:S05]  /*1a220*/  @!P0 BRA `(.L_x_5509) ;  /* 0x00000018008c8947 */ /* 0x002fea0003800000 */
.L_x_5572:
[----:B------:R-:W-:Y:S05]  /*1a230*/  @!P2 BRA `(.L_x_5510) ;  /* 0x000000000004a947 */ /* 0x000fea0003800000 */
[----:B------:R-:W-:Y:S01]  /*1a240*/  BPT.TRAP 0x1 ;  /* 0x000000040000795c */ /* 0x000fe20000300000 */
.L_x_5510:
[----:B------:R-:W2:Y:S01]  /*1a250*/  LDL.LU R4, [R1+0x10] ;  /* 0x0000100001047983 */ /* 0x000ea20000300800 */
[----:B------:R-:W-:-:S04]  /*1a260*/  VIADD R0, R0, 0x28c60 ;  /* 0x00028c6000007836 */ /* 0x000fc80000000000 */
[----:B--2---:R-:W-:-:S04]  /*1a270*/  IMAD R4, R4, 0x8, R0 ;  /* 0x0000000804047824 */ /* 0x004fc800078e0200 */
[----:B------:R-:W2:Y:S02]  /*1a280*/  SYNCS.PHASECHK.TRANS64.TRYWAIT P0, [R4+URZ], R5 ;  /* 0x00000005040075a7 */ /* 0x000ea4000800017f */
[----:B--2---:R-:W-:Y:S05]  /*1a290*/  @!P0 BRA `(.L_x_5511) ;  /* 0x0000001800848947 */ /* 0x004fea0003800000 */
.L_x_5573:
[----:B------:R-:W-:-:S07]  /*1a2a0*/  IMAD R3, R3, 0x8, R0 ;  /* 0x0000000803037824 */ /* 0x000fce00078e0200 */
.L_x_5512:
[----:B---3--:R3:W4:Y:S02]  /*1a2b0*/  SYNCS.PHASECHK.TRANS64.TRYWAIT P0, [R3+URZ], R2 ;  /* 0x00000002030075a7 */ /* 0x008724000800017f */
[----:B----4-:R-:W-:Y:S05]  /*1a2c0*/  @!P0 NANOSLEEP.SYNCS 0x989680 ;  /* 0x009896800000895d */ /* 0x010fea0003900000 */
[----:B------:R-:W4:Y:S02]  /*1a2d0*/  @!P0 SYNCS.PHASECHK.TRANS64 P0, [R3+URZ], R2 ;  /* 0x00000002030085a7 */ /* 0x000f24000800007f */
[----:B----4-:R-:W-:Y:S05]  /*1a2e0*/  @!P0 BRA `(.L_x_5512) ;  /* 0xfffffffc00f08947 */ /* 0x010fea000383ffff */
.L_x_5505:
[----:B------:R-:W-:Y:S05]  /*1a2f0*/  BSYNC B0 ;  /* 0x0000000000007941 */ /* 0x000fea0003800000 */
.L_x_5504:
[----:B------:R-:W-:Y:S05]  /*1a300*/  EXIT ;  /* 0x000000000000794d */ /* 0x000fea0003800000 */
.L_x_5263:
[----:B0-----:R-:W-:-:S04]  /*1a310*/  IMAD.U32 R3, RZ, RZ, UR23 ;  /* 0x00000017ff037e24 */ /* 0x001fc8000f8e00ff */
[----:B------:R0:W1:Y:S03]  /*1a320*/  SYNCS.PHASECHK.TRANS64.TRYWAIT P1, [R3+URZ+0x28c50], R0 ;  /* 0x028c5000030075a7 */ /* 0x000066000802017f */
[----:B-1----:R-:W-:Y:S05]  /*1a330*/  @!P1 NANOSLEEP.SYNCS 0x989680 ;  /* 0x009896800000995d */ /* 0x002fea0003900000 */
[----:B------:R-:W1:Y:S02]  /*1a340*/  @!P1 SYNCS.PHASECHK.TRANS64 P1, [R3+URZ+0x28c50], R0 ;  /* 0x028c5000030095a7 */ /* 0x000e64000802007f */
[----:B-1----:R-:W-:Y:S05]  /*1a350*/  @!P1 BRA `(.L_x_5263) ;  /* 0xfffffffc00ec9947 */ /* 0x002fea000383ffff */
[----:B------:R-:W-:Y:S05]  /*1a360*/  BRA `(.L_x_5513) ;  /* 0xfffffe80008c7947 */ /* 0x000fea000383ffff */
.L_x_5268:
[----:B-1----:R-:W-:-:S04]  /*1a370*/  IMAD.U32 R3, RZ, RZ, UR23 ;  /* 0x00000017ff037e24 */ /* 0x002fc8000f8e00ff */
[----:B------:R1:W2:Y:S03]  /*1a380*/  SYNCS.PHASECHK.TRANS64.TRYWAIT P1, [R3+URZ+0x28c50], R0 ;  /* 0x028c5000030075a7 */ /* 0x0002a6000802017f */
[----:B--2---:R-:W-:Y:S05]  /*1a390*/  @!P1 NANOSLEEP.SYNCS 0x989680 ;  /* 0x009896800000995d */ /* 0x004fea0003900000 */
[----:B------:R-:W2:Y:S02]  /*1a3a0*/  @!P1 SYNCS.PHASECHK.TRANS64 P1, [R3+URZ+0x28c50], R0 ;  /* 0x028c5000030095a7 */ /* 0x000ea4000802007f */
[----:B--2---:R-:W-:Y:S05]  /*1a3b0*/  @!P1 BRA `(.L_x_5268) ;  /* 0xfffffffc00ec9947 */ /* 0x004fea000383ffff */
[----:B------:R-:W-:Y:S05]  /*1a3c0*/  BRA `(.L_x_5267) ;  /* 0xfffffe8c00907947 */ /* 0x000fea000383ffff */
.L_x_5278:
[----:B0-----:R-:W-:-:S04]  /*1a3d0*/  IMAD.U32 R3, RZ, RZ, UR46 ;  /* 0x0000002eff037e24 */ /* 0x001fc8000f8e00ff */
[----:B------:R0:W1:Y:S03]  /*1a3e0*/  SYNCS.PHASECHK.TRANS64.TRYWAIT P1, [R3+URZ+0x28c00], R0 ;  /* 0x028c0000030075a7 */ /* 0x000066000802017f */
[----:B-1----:R-:W-:Y:S05]  /*1a3f0*/  @!P1 NANOSLEEP.SYNCS 0x989680 ;  /* 0x009896800000995d */ /* 0x002fea0003900000 */
[----:B------:R-:W1:Y:S02]  /*1a400*/  @!P1 SYNCS.PHASECHK.TRANS64 P1, [R3+URZ+0x28c00], R0 ;  /* 0x028c0000030095a7 */ /* 0x000e64000802007f */
[----:B-1----:R-:W-:Y:S05]  /*1a410*/  @!P1 BRA `(.L_x_5278) ;  /* 0xfffffffc00ec9947 */ /* 0x002fea000383ffff */
[----:B------:R-:W-:Y:S05]  /*1a420*/  BRA `(.L_x_5514) ;  /* 0xfffffea400b47947 */ /* 0x000fea000383ffff */
.L_x_5282:
[----:B--2---:R2:W3:Y:S02]  /*1a430*/  SYNCS.PHASECHK.TRANS64.TRYWAIT P1, [R7+URZ+0x28c30], R8 ;  /* 0x028c3008070075a7 */ /* 0x0044e4000802017f */
[----:B---3--:R-:W-:Y:S05]  /*1a440*/  @!P1 NANOSLEEP.SYNCS 0x989680 ;  /* 0x009896800000995d */ /* 0x008fea0003900000 */
[----:B------:R-:W3:Y:S02]  /*1a450*/  @!P1 SYNCS.PHASECHK.TRANS64 P1, [R7+URZ+0x28c30], R8 ;  /* 0x028c3008070095a7 */ /* 0x000ee4000802007f */
[----:B---3--:R-:W-:Y:S05]  /*1a460*/  @!P1 BRA `(.L_x_5282) ;  /* 0xfffffffc00f09947 */ /* 0x008fea000383ffff */
[----:B------:R-:W-:Y:S05]  /*1a470*/  BRA `(.L_x_5281) ;  /* 0xfffffea400d07947 */ /* 0x000fea000383ffff */
.L_x_5294:
[----:B---3--:R3:W0:Y:S02]  /*1a480*/  SYNCS.PHASECHK.TRANS64.TRYWAIT P2, [R7+URZ+0x28c50], R8 ;  /* 0x028c5008070075a7 */ /* 0x008624000804017f */
[----:B0-----:R-:W-:Y:S05]  /*1a490*/  @!P2 NANOSLEEP.SYNCS 0x989680 ;  /* 0x009896800000a95d */ /* 0x001fea0003900000 */
[----:B------:R-:W0:Y:S02]  /*1a4a0*/  @!P2 SYNCS.PHASECHK.TRANS64 P2, [R7+URZ+0x28c50], R8 ;  /* 0x028c50080700a5a7 */ /* 0x000e24000804007f */
[----:B0-----:R-:W-:Y:S05]  /*1a4b0*/  @!P2 BRA `(.L_x_5294) ;  /* 0xfffffffc00f0a947 */ /* 0x001fea000383ffff */
[----:B------:R-:W-:Y:S05]  /*1a4c0*/  BRA `(.L_x_5293) ;  /* 0xfffffec000707947 */ /* 0x000fea000383ffff */
.L_x_5302:
[----:B-1----:R-:W-:-:S04]  /*1a4d0*/  IMAD.U32 R8, RZ, RZ, UR27 ;  /* 0x0000001bff087e24 */ /* 0x002fc8000f8e00ff */
[----:B------:R1:W2:Y:S03]  /*1a4e0*/  SYNCS.PHASECHK.TRANS64.TRYWAIT P2, [R8+URZ+0x28c30], R7 ;  /* 0x028c3007080075a7 */ /* 0x0002a6000804017f */
[----:B--2---:R-:W-:Y:S05]  /*1a4f0*/  @!P2 NANOSLEEP.SYNCS 0x989680 ;  /* 0x009896800000a95d */ /* 0x004fea0003900000 */
[----:B------:R-:W2:Y:S02]  /*1a500*/  @!P2 SYNCS.PHASECHK.TRANS64 P2, [R8+URZ+0x28c30], R7 ;  /* 0x028c30070800a5a7 */ /* 0x000ea4000804007f */
[----:B--2---:R-:W-:Y:S05]  /*1a510*/  @!P2 BRA `(.L_x_5302) ;  /* 0xfffffffc00eca947 */ /* 0x004fea000383ffff */
[----:B------:R-:W-:Y:S05]  /*1a520*/  BRA `(.L_x_5301) ;  /* 0xfffffec400c47947 */ /* 0x000fea000383ffff */
.L_x_5314:
[----:B--2---:R2:W3:Y:S02]  /*1a530*/  SYNCS.PHASECHK.TRANS64.TRYWAIT P2, [R10+URZ+0x28c50], R7 ;  /* 0x028c50070a0075a7 */ /* 0x0044e4000804017f */
[----:B---3--:R-:W-:Y:S05]  /*1a540*/  @!P2 NANOSLEEP.SYNCS 0x989680 ;  /* 0x009896800000a95d */ /* 0x008fea0003900000 */
[----:B------:R-:W3:Y:S02]  /*1a550*/  @!P2 SYNCS.PHASECHK.TRANS64 P2, [R10+URZ+0x28c50], R7 ;  /* 0x028c50070a00a5a7 */ /* 0x000ee4000804007f */
[----:B---3--:R-:W-:Y:S05]  /*1a560*/  @!P2 BRA `(.L_x_5314) ;  /* 0xfffffffc00f0a947 */ /* 0x008fea000383ffff */
[----:B------:R-:W-:Y:S05]  /*1a570*/  BRA `(.L_x_5313) ;  /* 0xfffffee8001c7947 */ /* 0x000fea000383ffff */
.L_x_5323:
[----:B-1----:R-:W-:-:S04]  /*1a580*/  IMAD.U32 R6, RZ, RZ, UR24 ;  /* 0x00000018ff067e24 */ /* 0x002fc8000f8e00ff */
[----:B------:R1:W3:Y:S03]  /*1a590*/  SYNCS.PHASECHK.TRANS64.TRYWAIT P2, [R6+URZ+0x28c30], R7 ;  /* 0x028c3007060075a7 */ /* 0x0002e6000804017f */
[----:B---3--:R-:W-:Y:S05]  /*1a5a0*/  @!P2 NANOSLEEP.SYNCS 0x989680 ;  /* 0x009896800000a95d */ /* 0x008fea0003900000 */
[----:B------:R-:W3:Y:S02]  /*1a5b0*/  @!P2 SYNCS.PHASECHK.TRANS64 P2, [R6+URZ+0x28c30], R7 ;  /* 0x028c30070600a5a7 */ /* 0x000ee4000804007f */
[----:B---3--:R-:W-:Y:S05]  /*1a5c0*/  @!P2 BRA `(.L_x_5323) ;  /* 0xfffffffc00eca947 */ /* 0x008fea000383ffff */
[----:B------:R-:W-:Y:S05]  /*1a5d0*/  BRA `(.L_x_5322) ;  /* 0xfffffeec00b87947 */ /* 0x000fea000383ffff */
.L_x_5327:
[----:B--2---:R2:W4:Y:S02]  /*1a5e0*/  SYNCS.PHASECHK.TRANS64.TRYWAIT P2, [R10+URZ+0x28c50], R7 ;  /* 0x028c50070a0075a7 */ /* 0x004524000804017f */
[----:B----4-:R-:W-:Y:S05]  /*1a5f0*/  @!P2 NANOSLEEP.SYNCS 0x989680 ;  /* 0x009896800000a95d */ /* 0x010fea0003900000 */
[----:B------:R-:W4:Y:S02]  /*1a600*/  @!P2 SYNCS.PHASECHK.TRANS64 P2, [R10+URZ+0x28c50], R7 ;  /* 0x028c50070a00a5a7 */ /* 0x000f24000804007f */
[----:B----4-:R-:W-:Y:S05]  /*1a610*/  @!P2 BRA `(.L_x_5327) ;  /* 0xfffffffc00f0a947 */ /* 0x010fea000383ffff */
[----:B------:R-:W-:Y:S05]  /*1a620*/  BRA `(.L_x_5326) ;  /* 0xffffff0000d87947 */ /* 0x000fea000383ffff */
.L_x_5333:
[----:B---3--:R-:W-:-:S04]  /*1a630*/  IMAD.U32 R5, RZ, RZ, UR26 ;  /* 0x0000001aff057e24 */ /* 0x008fc8000f8e00ff */
[----:B------:R3:W0:Y:S03]  /*1a640*/  SYNCS.PHASECHK.TRANS64.TRYWAIT P2, [R5+URZ+0x28c30], R8 ;  /* 0x028c3008050075a7 */ /* 0x000626000804017f */
[----:B0-----:R-:W-:Y:S05]  /*1a650*/  @!P2 NANOSLEEP.SYNCS 0x989680 ;  /* 0x009896800000a95d */ /* 0x001fea0003900000 */
[----:B------:R-:W0:Y:S02]  /*1a660*/  @!P2 SYNCS.PHASECHK.TRANS64 P2, [R5+URZ+0x28c30], R8 ;  /* 0x028c30080500a5a7 */ /* 0x000e24000804007f */
[----:B0-----:R-:W-:Y:S05]  /*1a670*/  @!P2 BRA `(.L_x_5333) ;  /* 0xfffffffc00eca947 */ /* 0x001fea000383ffff */
[----:B------:R-:W-:Y:S05]  /*1a680*/  BRA `(.L_x_5332) ;  /* 0xffffff0400cc7947 */ /* 0x000fea000383ffff */
.L_x_5345:
[----:B---3--:R3:W4:Y:S02]  /*1a690*/  SYNCS.PHASECHK.TRANS64.TRYWAIT P2, [R9+URZ+0x28c50], R8 ;  /* 0x028c5008090075a7 */ /* 0x008724000804017f */
[----:B----4-:R-:W-:Y:S05]  /*1a6a0*/  @!P2 NANOSLEEP.SYNCS 0x989680 ;  /* 0x009896800000a95d */ /* 0x010fea0003900000 */
[----:B------:R-:W4:Y:S02]  /*1a6b0*/  @!P2 SYNCS.PHASECHK.TRANS64 P2, [R9+URZ+0x28c50], R8 ;  /* 0x028c50080900a5a7 */ /* 0x000f24000804007f */
[----:B----4-:R-:W-:Y:S05]  /*1a6c0*/  @!P2 BRA `(.L_x_5345) ;  /* 0xfffffffc00f0a947 */ /* 0x010fea000383ffff */
[----:B------:R-:W-:Y:S05]  /*1a6d0*/  BRA `(.L_x_5344) ;  /* 0xffffff24009c7947 */ /* 0x000fea000383ffff */
.L_x_5394:
        /* <DEDUP_REMOVED lines=11> */
.L_x_5516:
[----:B------:R-:W-:Y:S05]  /*1a790*/  BSYNC B0 ;  /* 0x0000000000007941 */ /* 0x000fea0003800000 */
.L_x_5515:
[----:B------:R-:W-:Y:S05]  /*1a7a0*/  BRA `(.L_x_5517) ;  /* 0xffffffa000307947 */ /* 0x000fea000383ffff */
.L_x_5396:
[----:B------:R-:W-:Y:S01]  /*1a7b0*/  BSSY B0, `(.L_x_5518) ;  /* 0x0000006000007945 */ /* 0x000fe20003800000 */
[----:B------:R-:W-:-:S07]  /*1a7c0*/  IMAD.MOV.U32 R15, RZ, RZ, -0x1 ;  /* 0xffffffffff0f7424 */ /* 0x000fce00078e00ff */
[----:B012---:R-:W-:Y:S05]  /*1a7d0*/  WARPSYNC.COLLECTIVE R15, `(.L_x_5519) ;  /* 0x000000000f0c7348 */ /* 0x007fea0003c00000 */
[----:B------:R-:W-:Y:S02]  /*1a7e0*/  ELECT P6, UR62, PT ;  /* 0x00000000003e782f */ /* 0x000fe400038c0000 */
[----:B------:R-:W-:Y:S01]  /*1a7f0*/  MOV R14, UR62 ;  /* 0x0000003e000e7c02 */ /* 0x000fe20008000f00 */
[----:B012---:R-:W-:Y:S10]  /*1a800*/  ENDCOLLECTIVE ;  /* 0x000000000000791b */ /* 0x007ff40003800000 */
.L_x_5519:
[----:B------:R-:W-:Y:S05]  /*1a810*/  BSYNC B0 ;  /* 0x0000000000007941 */ /* 0x000fea0003800000 */
.L_x_5518:
[----:B------:R-:W-:Y:S05]  /*1a820*/  BRA `(.L_x_5520) ;  /* 0xffffffa000347947 */ /* 0x000fea000383ffff */
.L_x_5398:
[----:B---3--:R3:W4:Y:S02]  /*1a830*/  SYNCS.PHASECHK.TRANS64.TRYWAIT P0, [R0+URZ+0x28c40], R2 ;  /* 0x028c4002000075a7 */ /* 0x008724000800017f */
[----:B----4-:R-:W-:Y:S05]  /*1a840*/  @!P0 NANOSLEEP.SYNCS 0x989680 ;  /* 0x009896800000895d */ /* 0x010fea0003900000 */
[----:B------:R-:W4:Y:S02]  /*1a850*/  @!P0 SYNCS.PHASECHK.TRANS64 P0, [R0+URZ+0x28c40], R2 ;  /* 0x028c4002000085a7 */ /* 0x000f24000800007f */
[----:B----4-:R-:W-:Y:S05]  /*1a860*/  @!P0 BRA `(.L_x_5398) ;  /* 0xfffffffc00f08947 */ /* 0x010fea000383ffff */
[----:B------:R-:W-:Y:S05]  /*1a870*/  BRA `(.L_x_5521) ;  /* 0xffffffa000987947 */ /* 0x000fea000383ffff */
.L_x_5402:
[----:B------:R-:W2:Y:S01]  /*1a880*/  LDL.LU R11, [R1+0x28] ;  /* 0x00002800010b7983 */ /* 0x000ea20000300800 */
[----:B------:R-:W-:Y:S02]  /*1a890*/  IMAD.MOV.U32 R5, RZ, RZ, R12 ;  /* 0x000000ffff057224 */ /* 0x000fe400078e000c */
[----:B------:R-:W-:Y:S02]  /*1a8a0*/  IMAD.MOV.U32 R13, RZ, RZ, R0 ;  /* 0x000000ffff0d7224 */ /* 0x000fe400078e0000 */
[----:B------:R-:W-:Y:S02]  /*1a8b0*/  IMAD.MOV.U32 R12, RZ, RZ, RZ ;  /* 0x000000ffff0c7224 */ /* 0x000fe400078e00ff */
[----:B------:R-:W-:Y:S02]  /*1a8c0*/  IMAD.MOV.U32 R15, RZ, RZ, -0x1 ;  /* 0xffffffffff0f7424 */ /* 0x000fe400078e00ff */
        /* <DEDUP_REMOVED lines=8> */
.L_x_5522:
[----:B------:R-:W-:Y:S02]  /*1a950*/  IMAD.MOV.U32 R13, RZ, RZ, R4 ;  /* 0x000000ffff0d7224 */ /* 0x000fe400078e0004 */
[----:B------:R-:W-:-:S07]  /*1a960*/  IMAD.MOV.U32 R6, RZ, RZ, R14 ;  /* 0x000000ffff067224 */ /* 0x000fce00078e000e */
[----:B------:R-:W-:Y:S05]  /*1a970*/  WARPSYNC.COLLECTIVE R15, `(.L_x_5523) ;  /* 0x000000000f087348 */ /* 0x000fea0003c00000 */
[----:B------:R0:W1:Y:S02]  /*1a980*/  SHFL.IDX P6, R14, R13, R12, R11 ;  /* 0x0000000c0d0e7389 */ /* 0x00006400000c000b */
[----:B01----:R-:W-:Y:S01]  /*1a990*/  ENDCOLLECTIVE ;  /* 0x000000000000791b */ /* 0x003fe20003800000 */
.L_x_5523:
[----:B------:R-:W-:Y:S02]  /*1a9a0*/  IMAD.MOV.U32 R13, RZ, RZ, R0 ;  /* 0x000000ffff0d7224 */ /* 0x000fe400078e0000 */
[----:B------:R-:W-:Y:S02]  /*1a9b0*/  IMAD.MOV.U32 R12, RZ, RZ, 0x1 ;  /* 0x00000001ff0c7424 */ /* 0x000fe400078e00ff */
[----:B------:R-:W-:-:S07]  /*1a9c0*/  IMAD.MOV.U32 R7, RZ, RZ, R14 ;  /* 0x000000ffff077224 */ /* 0x000fce00078e000e */
[----:B------:R-:W-:Y:S05]  /*1a9d0*/  WARPSYNC.COLLECTIVE R15, `(.L_x_5524) ;  /* 0x000000000f087348 */ /* 0x000fea0003c00000 */
[----:B------:R0:W1:Y:S02]  /*1a9e0*/  SHFL.IDX P6, R14, R13, R12, R11 ;  /* 0x0000000c0d0e7389 */ /* 0x00006400000c000b */
[----:B01----:R-:W-:Y:S01]  /*1a9f0*/  ENDCOLLECTIVE ;  /* 0x000000000000791b */ /* 0x003fe20003800000 */
.L_x_5524:
        /* <DEDUP_REMOVED lines=15> */
.L_x_5525:
[----:B------:R-:W-:Y:S02]  /*1aaf0*/  IMAD.MOV.U32 R13, RZ, RZ, R0 ;  /* 0x000000ffff0d7224 */ /* 0x000fe400078e0000 */
[----:B------:R-:W-:Y:S02]  /*1ab00*/  IMAD.MOV.U32 R12, RZ, RZ, 0x2 ;  /* 0x00000002ff0c7424 */ /* 0x000fe400078e00ff */
[----:B------:R-:W-:-:S07]  /*1ab10*/  IMAD.MOV.U32 R5, RZ, RZ, R14 ;  /* 0x000000ffff057224 */ /* 0x000fce00078e000e */
[----:B------:R-:W-:Y:S05]  /*1ab20*/  WARPSYNC.COLLECTIVE R15, `(.L_x_5526) ;  /* 0x000000000f087348 */ /* 0x000fea0003c00000 */
[----:B------:R0:W1:Y:S02]  /*1ab30*/  SHFL.IDX P6, R14, R13, R12, R11 ;  /* 0x0000000c0d0e7389 */ /* 0x00006400000c000b */
[----:B01----:R-:W-:Y:S01]  /*1ab40*/  ENDCOLLECTIVE ;  /* 0x000000000000791b */ /* 0x003fe20003800000 */
.L_x_5526:
        /* <DEDUP_REMOVED lines=15> */
.L_x_5527:
[----:B------:R-:W-:Y:S02]  /*1ac40*/  IMAD.MOV.U32 R13, RZ, RZ, R0 ;  /* 0x000000ffff0d7224 */ /* 0x000fe400078e0000 */
[----:B------:R-:W-:Y:S02]  /*1ac50*/  IMAD.MOV.U32 R12, RZ, RZ, 0x3 ;  /* 0x00000003ff0c7424 */ /* 0x000fe400078e00ff */
[----:B------:R-:W-:-:S07]  /*1ac60*/  IMAD.MOV.U32 R5, RZ, RZ, R14 ;  /* 0x000000ffff057224 */ /* 0x000fce00078e000e */
[----:B------:R-:W-:Y:S05]  /*1ac70*/  WARPSYNC.COLLECTIVE R15, `(.L_x_5528) ;  /* 0x000000000f087348 */ /* 0x000fea0003c00000 */
[----:B------:R0:W1:Y:S02]  /*1ac80*/  SHFL.IDX P6, R14, R13, R12, R11 ;  /* 0x0000000c0d0e7389 */ /* 0x00006400000c000b */
[----:B01----:R-:W-:Y:S01]  /*1ac90*/  ENDCOLLECTIVE ;  /* 0x000000000000791b */ /* 0x003fe20003800000 */
.L_x_5528:
        /* <DEDUP_REMOVED lines=13> */
.L_x_5529:
[----:B------:R-:W-:Y:S01]  /*1ad70*/  IMAD.MOV.U32 R4, RZ, RZ, R14 ;  /* 0x000000ffff047224 */ /* 0x000fe200078e000e */
[----:B------:R-:W-:Y:S06]  /*1ad80*/  BRA `(.L_x_5530) ;  /* 0xffffffa400d87947 */ /* 0x000fec000383ffff */
.L_x_5405:
[----:B-1----:R1:W2:Y:S02]  /*1ad90*/  SYNCS.PHASECHK.TRANS64.TRYWAIT P0, [R19+URZ+0x28c20], R0 ;  /* 0x028c2000130075a7 */ /* 0x0022a4000800017f */
[----:B--2---:R-:W-:Y:S05]  /*1ada0*/  @!P0 NANOSLEEP.SYNCS 0x989680 ;  /* 0x009896800000895d */ /* 0x004fea0003900000 */
[----:B------:R-:W2:Y:S02]  /*1adb0*/  @!P0 SYNCS.PHASECHK.TRANS64 P0, [R19+URZ+0x28c20], R0 ;  /* 0x028c2000130085a7 */ /* 0x000ea4000800007f */
[----:B--2---:R-:W-:Y:S05]  /*1adc0*/  @!P0 BRA `(.L_x_5405) ;  /* 0xfffffffc00f08947 */ /* 0x004fea000383ffff */
[----:B------:R-:W-:Y:S05]  /*1add0*/  BRA `(.L_x_5531) ;  /* 0xffffffa800347947 */ /* 0x000fea000383ffff */
.L_x_5409:
[----:B-1----:R1:W2:Y:S02]  /*1ade0*/  SYNCS.PHASECHK.TRANS64.TRYWAIT P0, [R0+URZ+0x28c60], R2 ;  /* 0x028c6002000075a7 */ /* 0x0022a4000800017f */
[----:B--2---:R-:W-:Y:S05]  /*1adf0*/  @!P0 NANOSLEEP.SYNCS 0x989680 ;  /* 0x009896800000895d */ /* 0x004fea0003900000 */
[----:B------:R-:W2:Y:S02]  /*1ae00*/  @!P0 SYNCS.PHASECHK.TRANS64 P0, [R0+URZ+0x28c60], R2 ;  /* 0x028c6002000085a7 */ /* 0x000ea4000800007f */
[----:B--2---:R-:W-:Y:S05]  /*1ae10*/  @!P0 BRA `(.L_x_5409) ;  /* 0xfffffffc00f08947 */ /* 0x004fea000383ffff */
[----:B------:R-:W-:Y:S05]  /*1ae20*/  BRA `(.L_x_5532) ;  /* 0xffffffa800587947 */ /* 0x000fea000383ffff */
.L_x_5428:
[----:B-1----:R1:W2:Y:S02]  /*1ae30*/  SYNCS.PHASECHK.TRANS64.TRYWAIT P0, [R3+URZ+0x28c40], R2 ;  /* 0x028c4002030075a7 */ /* 0x0022a4000800017f */
[----:B--2---:R-:W-:Y:S05]  /*1ae40*/  @!P0 NANOSLEEP.SYNCS 0x989680 ;  /* 0x009896800000895d */ /* 0x004fea0003900000 */
[----:B------:R-:W2:Y:S02]  /*1ae50*/  @!P0 SYNCS.PHASECHK.TRANS64 P0, [R3+URZ+0x28c40], R2 ;  /* 0x028c4002030085a7 */ /* 0x000ea4000800007f */
[----:B--2---:R-:W-:Y:S05]  /*1ae60*/  @!P0 BRA `(.L_x_5428) ;  /* 0xfffffffc00f08947 */ /* 0x004fea000383ffff */
[----:B------:R-:W-:Y:S05]  /*1ae70*/  BRA `(.L_x_5533) ;  /* 0xffffffb400887947 */ /* 0x000fea000383ffff */
.L_x_5433:
[----:B--2---:R2:W3:Y:S02]  /*1ae80*/  SYNCS.PHASECHK.TRANS64.TRYWAIT P0, [R3+URZ+0x28c60], R2 ;  /* 0x028c6002030075a7 */ /* 0x0044e4000800017f */
[----:B---3--:R-:W-:Y:S05]  /*1ae90*/  @!P0 NANOSLEEP.SYNCS 0x989680 ;  /* 0x009896800000895d */ /* 0x008fea0003900000 */
[----:B------:R-:W3:Y:S02]  /*1aea0*/  @!P0 SYNCS.PHASECHK.TRANS64 P0, [R3+URZ+0x28c60], R2 ;  /* 0x028c6002030085a7 */ /* 0x000ee4000800007f */
[----:B---3--:R-:W-:Y:S05]  /*1aeb0*/  @!P0 BRA `(.L_x_5433) ;  /* 0xfffffffc00f08947 */ /* 0x008fea000383ffff */
[----:B------:R-:W-:Y:S05]  /*1aec0*/  BRA `(.L_x_5534) ;  /* 0xffffffb800087947 */ /* 0x000fea000383ffff */
.L_x_5448:
[----:B0-----:R0:W1:Y:S02]  /*1aed0*/  SYNCS.PHASECHK.TRANS64.TRYWAIT P0, [R4+URZ+0x28c40], R2 ;  /* 0x028c4002040075a7 */ /* 0x001064000800017f */
[----:B-1----:R-:W-:Y:S05]  /*1aee0*/  @!P0 NANOSLEEP.SYNCS 0x989680 ;  /* 0x009896800000895d */ /* 0x002fea0003900000 */
[----:B------:R-:W1:Y:S02]  /*1aef0*/  @!P0 SYNCS.PHASECHK.TRANS64 P0, [R4+URZ+0x28c40], R2 ;  /* 0x028c4002040085a7 */ /* 0x000e64000800007f */
[----:B-1----:R-:W-:Y:S05]  /*1af00*/  @!P0 BRA `(.L_x_5448) ;  /* 0xfffffffc00f08947 */ /* 0x002fea000383ffff */
[----:B------:R-:W-:Y:S05]  /*1af10*/  BRA `(.L_x_5535) ;  /* 0xffffffc000e47947 */ /* 0x000fea000383ffff */
.L_x_5453:
[----:B-1----:R1:W2:Y:S02]  /*1af20*/  SYNCS.PHASECHK.TRANS64.TRYWAIT P0, [R4+URZ+0x28c60], R2 ;  /* 0x028c6002040075a7 */ /* 0x0022a4000800017f */
[----:B--2---:R-:W-:Y:S05]  /*1af30*/  @!P0 NANOSLEEP.SYNCS 0x989680 ;  /* 0x009896800000895d */ /* 0x004fea0003900000 */
[----:B------:R-:W2:Y:S02]  /*1af40*/  @!P0 SYNCS.PHASECHK.TRANS64 P0, [R4+URZ+0x28c60], R2 ;  /* 0x028c6002040085a7 */ /* 0x000ea4000800007f */
[----:B--2---:R-:W-:Y:S05]  /*1af50*/  @!P0 BRA `(.L_x_5453) ;  /* 0xfffffffc00f08947 */ /* 0x004fea000383ffff */
[----:B------:R-:W-:Y:S05]  /*1af60*/  BRA `(.L_x_5536) ;  /* 0xffffffc400607947 */ /* 0x000fea000383ffff */
.L_x_5468:
[----:B-1----:R1:W2:Y:S02]  /*1af70*/  SYNCS.PHASECHK.TRANS64.TRYWAIT P0, [R4+URZ+0x28c40], R2 ;  /* 0x028c4002040075a7 */ /* 0x0022a4000800017f */
[----:B--2---:R-:W-:Y:S05]  /*1af80*/  @!P0 NANOSLEEP.SYNCS 0x989680 ;  /* 0x009896800000895d */ /* 0x004fea0003900000 */
[----:B------:R-:W2:Y:S02]  /*1af90*/  @!P0 SYNCS.PHASECHK.TRANS64 P0, [R4+URZ+0x28c40], R2 ;  /* 0x028c4002040085a7 */ /* 0x000ea4000800007f */
[----:B--2---:R-:W-:Y:S05]  /*1afa0*/  @!P0 BRA `(.L_x_5468) ;  /* 0xfffffffc00f08947 */ /* 0x004fea000383ffff */
[----:B------:R-:W-:Y:S05]  /*1afb0*/  BRA `(.L_x_5537) ;  /* 0xffffffd000207947 */ /* 0x000fea000383ffff */
.L_x_5473:
[----:B0-----:R0:W2:Y:S02]  /*1afc0*/  SYNCS.PHASECHK.TRANS64.TRYWAIT P0, [R4+URZ+0x28c60], R2 ;  /* 0x028c6002040075a7 */ /* 0x0010a4000800017f */
[----:B--2---:R-:W-:Y:S05]  /*1afd0*/  @!P0 NANOSLEEP.SYNCS 0x989680 ;  /* 0x009896800000895d */ /* 0x004fea0003900000 */
[----:B------:R-:W2:Y:S02]  /*1afe0*/  @!P0 SYNCS.PHASECHK.TRANS64 P0, [R4+URZ+0x28c60], R2 ;  /* 0x028c6002040085a7 */ /* 0x000ea4000800007f */
[----:B--2---:R-:W-:Y:S05]  /*1aff0*/  @!P0 BRA `(.L_x_5473) ;  /* 0xfffffffc00f08947 */ /* 0x004fea000383ffff */
[----:B------:R-:W-:Y:S05]  /*1b000*/  BRA `(.L_x_5538) ;  /* 0xffffffd000a07947 */ /* 0x000fea000383ffff */
.L_x_5489:
[----:B---34-:R-:W3:Y:S01]  /*1b010*/  LDL R0, [R1] ;  /* 0x0000000001007983 */ /* 0x018ee20000100800 */
[----:B------:R-:W-:Y:S01]  /*1b020*/  BSSY B0, `(.L_x_5539) ;  /* 0x0000008000007945 */ /* 0x000fe20003800000 */
[----:B------:R-:W-:Y:S02]  /*1b030*/  IMAD.MOV.U32 R12, RZ, RZ, RZ ;  /* 0x000000ffff0c7224 */ /* 0x000fe400078e00ff */
[----:B------:R-:W-:Y:S02]  /*1b040*/  IMAD.MOV.U32 R11, RZ, RZ, 0x1f ;  /* 0x0000001fff0b7424 */ /* 0x000fe400078e00ff */
[----:B------:R-:W-:Y:S02]  /*1b050*/  IMAD.MOV.U32 R15, RZ, RZ, -0x1 ;  /* 0xffffffffff0f7424 */ /* 0x000fe400078e00ff */
[----:B---3--:R-:W-:-:S07]  /*1b060*/  IMAD.MOV.U32 R13, RZ, RZ, R0 ;  /* 0x000000ffff0d7224 */ /* 0x008fce00078e0000 */
[----:B012---:R-:W-:Y:S05]  /*1b070*/  WARPSYNC.COLLECTIVE R15, `(.L_x_5540) ;  /* 0x000000000f087348 */ /* 0x007fea0003c00000 */
[----:B------:R3:W4:Y:S02]  /*1b080*/  SHFL.IDX P6, R14, R13, R12, R11 ;  /* 0x0000000c0d0e7389 */ /* 0x00072400000c000b */
[----:B01234-:R-:W-:Y:S01]  /*1b090*/  ENDCOLLECTIVE ;  /* 0x000000000000791b */ /* 0x01ffe20003800000 */
.L_x_5540:
[----:B------:R-:W-:Y:S05]  /*1b0a0*/  BSYNC B0 ;  /* 0x0000000000007941 */ /* 0x000fea0003800000 */
.L_x_5539:
        /* <DEDUP_REMOVED lines=9> */
.L_x_5541:
        /* <DEDUP_REMOVED lines=14> */
[C---:B------:R-:W-:Y:S02]  /*1b220*/  ISETP.GE.U32.AND P3, PT, R16.reuse, 0x4, PT ;  /* 0x000000041000780c */ /* 0x040fe40003f66070 */
[C---:B------:R-:W-:Y:S02]  /*1b230*/  ISETP.GE.U32.AND P4, PT, R16.reuse, 0x8, PT ;  /* 0x000000081000780c */ /* 0x040fe40003f86070 */
[C---:B------:R-:W-:Y:S01]  /*1b240*/  ISETP.GE.U32.AND P5, PT, R16.reuse, 0x10, PT ;  /* 0x000000101000780c */ /* 0x040fe20003fa6070 */
[----:B--2---:R-:W-:Y:S02]  /*1b250*/  @!P1 IMAD.MOV.U32 R5, RZ, RZ, R8 ;  /* 0x000000ffff059224 */ /* 0x004fe400078e0008 */
[----:B---3--:R-:W-:Y:S01]  /*1b260*/  @!P1 IMAD.MOV.U32 R7, RZ, RZ, R6 ;  /* 0x000000ffff079224 */ /* 0x008fe200078e0006 */
[----:B------:R-:W-:Y:S01]  /*1b270*/  ISETP.NE.AND P1, PT, R16, RZ, PT ;  /* 0x000000ff1000720c */ /* 0x000fe20003f25270 */
[----:B------:R-:W-:-:S02]  /*1b280*/  IMAD.MOV.U32 R6, RZ, RZ, RZ ;  /* 0x000000ffff067224 */ /* 0x000fc400078e00ff */
[----:B------:R-:W-:-:S04]  /*1b290*/  IMAD R2, R7, R5, RZ ;  /* 0x0000000507027224 */ /* 0x000fc800078e02ff */
[----:B------:R-:W-:-:S07]  /*1b2a0*/  IMAD.MOV.U32 R13, RZ, RZ, R2 ;  /* 0x000000ffff0d7224 */ /* 0x000fce00078e0002 */
[----:B------:R-:W-:Y:S05]  /*1b2b0*/  WARPSYNC.COLLECTIVE R15, `(.L_x_5542) ;  /* 0x000000000f087348 */ /* 0x000fea0003c00000 */
[----:B------:R0:W1:Y:S02]  /*1b2c0*/  SHFL.UP P6, R14, R13, R12, R11 ;  /* 0x0400000c0d0e7389 */ /* 0x00006400000c000b */
[----:B01----:R-:W-:Y:S01]  /*1b2d0*/  ENDCOLLECTIVE ;  /* 0x000000000000791b */ /* 0x003fe20003800000 */
.L_x_5542:
[----:B------:R-:W-:Y:S01]  /*1b2e0*/  IMAD.MOV.U32 R12, RZ, RZ, 0x2 ;  /* 0x00000002ff0c7424 */ /* 0x000fe200078e00ff */
[----:B------:R-:W-:-:S05]  /*1b2f0*/  SEL R3, R14, RZ, P1 ;  /* 0x000000ff0e037207 */ /* 0x000fca0000800000 */
[----:B------:R-:W-:-:S04]  /*1b300*/  IMAD.IADD R2, R2, 0x1, R3 ;  /* 0x0000000102027824 */ /* 0x000fc800078e0203 */
[----:B------:R-:W-:-:S07]  /*1b310*/  IMAD.MOV.U32 R13, RZ, RZ, R2 ;  /* 0x000000ffff0d7224 */ /* 0x000fce00078e0002 */
[----:B------:R-:W-:Y:S05]  /*1b320*/  WARPSYNC.COLLECTIVE R15, `(.L_x_5543) ;  /* 0x000000000f087348 */ /* 0x000fea0003c00000 */
[----:B------:R0:W1:Y:S02]  /*1b330*/  SHFL.UP P6, R14, R13, R12, R11 ;  /* 0x0400000c0d0e7389 */ /* 0x00006400000c000b */
[----:B01----:R-:W-:Y:S01]  /*1b340*/  ENDCOLLECTIVE ;  /* 0x000000000000791b */ /* 0x003fe20003800000 */
.L_x_5543:
[----:B------:R-:W-:Y:S01]  /*1b350*/  IMAD.MOV.U32 R12, RZ, RZ, 0x4 ;  /* 0x00000004ff0c7424 */ /* 0x000fe200078e00ff */
[----:B------:R-:W-:-:S05]  /*1b360*/  SEL R3, R14, RZ, P2 ;  /* 0x000000ff0e037207 */ /* 0x000fca0001000000 */
[----:B------:R-:W-:-:S04]  /*1b370*/  IMAD.IADD R2, R2, 0x1, R3 ;  /* 0x0000000102027824 */ /* 0x000fc800078e0203 */
[----:B------:R-:W-:-:S07]  /*1b380*/  IMAD.MOV.U32 R13, RZ, RZ, R2 ;  /* 0x000000ffff0d7224 */ /* 0x000fce00078e0002 */
[----:B------:R-:W-:Y:S05]  /*1b390*/  WARPSYNC.COLLECTIVE R15, `(.L_x_5544) ;  /* 0x000000000f087348 */ /* 0x000fea0003c00000 */
[----:B------:R0:W1:Y:S02]  /*1b3a0*/  SHFL.UP P6, R14, R13, R12, R11 ;  /* 0x0400000c0d0e7389 */ /* 0x00006400000c000b */
[----:B01----:R-:W-:Y:S01]  /*1b3b0*/  ENDCOLLECTIVE ;  /* 0x000000000000791b */ /* 0x003fe20003800000 */
.L_x_5544:
[----:B------:R-:W-:Y:S01]  /*1b3c0*/  IMAD.MOV.U32 R12, RZ, RZ, 0x8 ;  /* 0x00000008ff0c7424 */ /* 0x000fe200078e00ff */
[----:B------:R-:W-:-:S05]  /*1b3d0*/  SEL R3, R14, RZ, P3 ;  /* 0x000000ff0e037207 */ /* 0x000fca0001800000 */
[----:B------:R-:W-:-:S04]  /*1b3e0*/  IMAD.IADD R2, R2, 0x1, R3 ;  /* 0x0000000102027824 */ /* 0x000fc800078e0203 */
[----:B------:R-:W-:-:S07]  /*1b3f0*/  IMAD.MOV.U32 R13, RZ, RZ, R2 ;  /* 0x000000ffff0d7224 */ /* 0x000fce00078e0002 */
[----:B------:R-:W-:Y:S05]  /*1b400*/  WARPSYNC.COLLECTIVE R15, `(.L_x_5545) ;  /* 0x000000000f087348 */ /* 0x000fea0003c00000 */
[----:B------:R0:W1:Y:S02]  /*1b410*/  SHFL.UP P6, R14, R13, R12, R11 ;  /* 0x0400000c0d0e7389 */ /* 0x00006400000c000b */
[----:B01----:R-:W-:Y:S01]  /*1b420*/  ENDCOLLECTIVE ;  /* 0x000000000000791b */ /* 0x003fe20003800000 */
.L_x_5545:
[----:B------:R-:W-:Y:S01]  /*1b430*/  IMAD.MOV.U32 R12, RZ, RZ, 0x10 ;  /* 0x00000010ff0c7424 */ /* 0x000fe200078e00ff */
[----:B------:R-:W-:-:S05]  /*1b440*/  SEL R3, R14, RZ, P4 ;  /* 0x000000ff0e037207 */ /* 0x000fca0002000000 */
[----:B------:R-:W-:-:S04]  /*1b450*/  IMAD.IADD R2, R2, 0x1, R3 ;  /* 0x0000000102027824 */ /* 0x000fc800078e0203 */
[----:B------:R-:W-:-:S07]  /*1b460*/  IMAD.MOV.U32 R13, RZ, RZ, R2 ;  /* 0x000000ffff0d7224 */ /* 0x000fce00078e0002 */
[----:B------:R-:W-:Y:S05]  /*1b470*/  WARPSYNC.COLLECTIVE R15, `(.L_x_5546) ;  /* 0x000000000f087348 */ /* 0x000fea0003c00000 */
[----:B------:R0:W1:Y:S02]  /*1b480*/  SHFL.UP P6, R14, R13, R12, R11 ;  /* 0x0400000c0d0e7389 */ /* 0x00006400000c000b */
[----:B01----:R-:W-:Y:S01]  /*1b490*/  ENDCOLLECTIVE ;  /* 0x000000000000791b */ /* 0x003fe20003800000 */
.L_x_5546:
        /* <DEDUP_REMOVED lines=8> */
.L_x_5547:
[----:B------:R-:W-:Y:S05]  /*1b520*/  BRA `(.L_x_5548) ;  /* 0xffffffd800f87947 */ /* 0x000fea000383ffff */
.L_x_5492:
        /* <DEDUP_REMOVED lines=8> */
.L_x_5550:
[----:B------:R-:W-:Y:S05]  /*1b5b0*/  BSYNC B0 ;  /* 0x0000000000007941 */ /* 0x000fea0003800000 */
.L_x_5549:
        /* <DEDUP_REMOVED lines=9> */
.L_x_5551:
[----:B------:R-:W-:Y:S01]  /*1b650*/  IMAD.MOV.U32 R12, RZ, RZ, 0x4 ;  /* 0x00000004ff0c7424 */ /* 0x000fe200078e00ff */
[----:B------:R-:W-:-:S05]  /*1b660*/  SEL R3, R14, RZ, P2 ;  /* 0x000000ff0e037207 */ /* 0x000fca0001000000 */
[----:B------:R-:W-:-:S04]  /*1b670*/  IMAD.IADD R2, R2, 0x1, R3 ;  /* 0x0000000102027824 */ /* 0x000fc800078e0203 */
[----:B------:R-:W-:-:S07]  /*1b680*/  IMAD.MOV.U32 R13, RZ, RZ, R2 ;  /* 0x000000ffff0d7224 */ /* 0x000fce00078e0002 */
[----:B------:R-:W-:Y:S05]  /*1b690*/  WARPSYNC.COLLECTIVE R15, `(.L_x_5552) ;  /* 0x000000000f087348 */ /* 0x000fea0003c00000 */
[----:B------:R0:W1:Y:S02]  /*1b6a0*/  SHFL.UP P6, R14, R13, R12, R11 ;  /* 0x0400000c0d0e7389 */ /* 0x00006400000c000b */
[----:B01----:R-:W-:Y:S01]  /*1b6b0*/  ENDCOLLECTIVE ;  /* 0x000000000000791b */ /* 0x003fe20003800000 */
.L_x_5552:
[----:B------:R-:W-:Y:S01]  /*1b6c0*/  IMAD.MOV.U32 R12, RZ, RZ, 0x8 ;  /* 0x00000008ff0c7424 */ /* 0x000fe200078e00ff */
[----:B------:R-:W-:-:S05]  /*1b6d0*/  SEL R3, R14, RZ, P3 ;  /* 0x000000ff0e037207 */ /* 0x000fca0001800000 */
[----:B------:R-:W-:-:S04]  /*1b6e0*/  IMAD.IADD R2, R2, 0x1, R3 ;  /* 0x0000000102027824 */ /* 0x000fc800078e0203 */
[----:B------:R-:W-:-:S07]  /*1b6f0*/  IMAD.MOV.U32 R13, RZ, RZ, R2 ;  /* 0x000000ffff0d7224 */ /* 0x000fce00078e0002 */
[----:B------:R-:W-:Y:S05]  /*1b700*/  WARPSYNC.COLLECTIVE R15, `(.L_x_5553) ;  /* 0x000000000f087348 */ /* 0x000fea0003c00000 */
[----:B------:R0:W1:Y:S02]  /*1b710*/  SHFL.UP P6, R14, R13, R12, R11 ;  /* 0x0400000c0d0e7389 */ /* 0x00006400000c000b */
[----:B01----:R-:W-:Y:S01]  /*1b720*/  ENDCOLLECTIVE ;  /* 0x000000000000791b */ /* 0x003fe20003800000 */
.L_x_5553:
[----:B------:R-:W-:Y:S01]  /*1b730*/  IMAD.MOV.U32 R12, RZ, RZ, 0x10 ;  /* 0x00000010ff0c7424 */ /* 0x000fe200078e00ff */
[----:B------:R-:W-:-:S05]  /*1b740*/  SEL R3, R14, RZ, P4 ;  /* 0x000000ff0e037207 */ /* 0x000fca0002000000 */
[----:B------:R-:W-:-:S04]  /*1b750*/  IMAD.IADD R2, R2, 0x1, R3 ;  /* 0x0000000102027824 */ /* 0x000fc800078e0203 */
[----:B------:R-:W-:-:S07]  /*1b760*/  IMAD.MOV.U32 R13, RZ, RZ, R2 ;  /* 0x000000ffff0d7224 */ /* 0x000fce00078e0002 */
[----:B------:R-:W-:Y:S05]  /*1b770*/  WARPSYNC.COLLECTIVE R15, `(.L_x_5554) ;  /* 0x000000000f087348 */ /* 0x000fea0003c00000 */
[----:B------:R0:W1:Y:S02]  /*1b780*/  SHFL.UP P6, R14, R13, R12, R11 ;  /* 0x0400000c0d0e7389 */ /* 0x00006400000c000b */
[----:B01----:R-:W-:Y:S01]  /*1b790*/  ENDCOLLECTIVE ;  /* 0x000000000000791b */ /* 0x003fe20003800000 */
.L_x_5554:
        /* <DEDUP_REMOVED lines=8> */
.L_x_5555:
[----:B------:R-:W-:Y:S05]  /*1b820*/  BRA `(.L_x_5556) ;  /* 0xffffffd800e47947 */ /* 0x000fea000383ffff */
.L_x_5494:
[----:B------:R-:W-:Y:S01]  /*1b830*/  BSSY B0, `(.L_x_5557) ;  /* 0x0000006000007945 */ /* 0x000fe20003800000 */
[----:B------:R-:W-:Y:S01]  /*1b840*/  PLOP3.LUT P6, PT, P6, PT, PT, 0x8, 0x0 ;  /* 0x000000000000781c */ /* 0x000fe200037ce170 */
[----:B------:R-:W-:-:S12]  /*1b850*/  IMAD.MOV.U32 R15, RZ, RZ, -0x1 ;  /* 0xffffffffff0f7424 */ /* 0x000fd800078e00ff */
[----:B0-----:R-:W-:Y:S05]  /*1b860*/  WARPSYNC.COLLECTIVE R15, `(.L_x_5558) ;  /* 0x000000000f087348 */ /* 0x001fea0003c00000 */
[----:B------:R-:W-:Y:S01]  /*1b870*/  VOTE.ANY R14, PT, P6 ;  /* 0x00000000000e7806 */ /* 0x000fe200030e0100 */
[----:B0-----:R-:W-:Y:S06]  /*1b880*/  ENDCOLLECTIVE ;  /* 0x000000000000791b */ /* 0x001fec0003800000 */
.L_x_5558:
[----:B------:R-:W-:Y:S05]  /*1b890*/  BSYNC B0 ;  /* 0x0000000000007941 */ /* 0x000fea0003800000 */
.L_x_5557:
        /* <DEDUP_REMOVED lines=10> */
.L_x_5559:
[----:B------:R-:W-:Y:S02]  /*1b940*/  IMAD.MOV.U32 R13, RZ, RZ, R7 ;  /* 0x000000ffff0d7224 */ /* 0x000fe400078e0007 */
[----:B------:R-:W-:-:S07]  /*1b950*/  IMAD.MOV.U32 R0, RZ, RZ, R14 ;  /* 0x000000ffff007224 */ /* 0x000fce00078e000e */
[----:B------:R-:W-:Y:S05]  /*1b960*/  WARPSYNC.COLLECTIVE R15, `(.L_x_5560) ;  /* 0x000000000f087348 */ /* 0x000fea0003c00000 */
[----:B------:R0:W1:Y:S02]  /*1b970*/  SHFL.IDX P6, R14, R13, R12, R11 ;  /* 0x0000000c0d0e7389 */ /* 0x00006400000c000b */
[----:B01----:R-:W-:Y:S01]  /*1b980*/  ENDCOLLECTIVE ;  /* 0x000000000000791b */ /* 0x003fe20003800000 */
.L_x_5560:
[----:B------:R-:W-:Y:S02]  /*1b990*/  IMAD.MOV.U32 R7, RZ, RZ, R14 ;  /* 0x000000ffff077224 */ /* 0x000fe400078e000e */
[----:B------:R-:W-:-:S05]  /*1b9a0*/  IMAD.IADD R5, R10, 0x1, R16 ;  /* 0x000000010a057824 */ /* 0x000fca00078e0210 */
[----:B------:R1:W-:Y:S01]  /*1b9b0*/  STL [R1+0xc], R5 ;  /* 0x00000c0501007387 */ /* 0x0003e20000100800 */
[----:B------:R-:W-:Y:S05]  /*1b9c0*/  BRA `(.L_x_5561) ;  /* 0xffffffd800c47947 */ /* 0x000fea000383ffff */
.L_x_5496:
[----:B------:R-:W-:Y:S01]  /*1b9d0*/  BSSY B0, `(.L_x_5562) ;  /* 0x0000007000007945 */ /* 0x000fe20003800000 */
[----:B------:R-:W-:Y:S02]  /*1b9e0*/  IMAD.MOV.U32 R13, RZ, RZ, R2 ;  /* 0x000000ffff0d7224 */ /* 0x000fe400078e0002 */
[----:B------:R-:W-:Y:S02]  /*1b9f0*/  IMAD.MOV.U32 R11, RZ, RZ, 0x1f ;  /* 0x0000001fff0b7424 */ /* 0x000fe400078e00ff */
[----:B------:R-:W-:-:S07]  /*1ba00*/  IMAD.MOV.U32 R15, RZ, RZ, -0x1 ;  /* 0xffffffffff0f7424 */ /* 0x000fce00078e00ff */
[----:B01-3--:R-:W-:Y:S05]  /*1ba10*/  WARPSYNC.COLLECTIVE R15, `(.L_x_5563) ;  /* 0x000000000f087348 */ /* 0x00bfea0003c00000 */
[----:B------:R2:W4:Y:S02]  /*1ba20*/  SHFL.IDX P6, R14, R13, R12, R11 ;  /* 0x0000000c0d0e7389 */ /* 0x00052400000c000b */
[----:B01234-:R-:W-:Y:S01]  /*1ba30*/  ENDCOLLECTIVE ;  /* 0x000000000000791b */ /* 0x01ffe20003800000 */
.L_x_5563:
[----:B------:R-:W-:Y:S05]  /*1ba40*/  BSYNC B0 ;  /* 0x0000000000007941 */ /* 0x000fea0003800000 */
.L_x_5562:
[----:B------:R-:W-:Y:S01]  /*1ba50*/  IMAD.MOV.U32 R6, RZ, RZ, R14 ;  /* 0x000000ffff067224 */ /* 0x000fe200078e000e */
[----:B------:R-:W-:Y:S06]  /*1ba60*/  BRA `(.L_x_5495) ;  /* 0xffffffd800b47947 */ /* 0x000fec000383ffff */
.L_x_5502:
[----:B0-----:R0:W1:Y:S02]  /*1ba70*/  SYNCS.PHASECHK.TRANS64.TRYWAIT P0, [R0+URZ+0x28c20], R3 ;  /* 0x028c2003000075a7 */ /* 0x001064000800017f */
[----:B-1----:R-:W-:Y:S05]  /*1ba80*/  @!P0 NANOSLEEP.SYNCS 0x989680 ;  /* 0x009896800000895d */ /* 0x002fea0003900000 */
[----:B------:R-:W1:Y:S02]  /*1ba90*/  @!P0 SYNCS.PHASECHK.TRANS64 P0, [R0+URZ+0x28c20], R3 ;  /* 0x028c2003000085a7 */ /* 0x000e64000800007f */
[----:B-1----:R-:W-:Y:S05]  /*1baa0*/  @!P0 BRA `(.L_x_5502) ;  /* 0xfffffffc00f08947 */ /* 0x002fea000383ffff */
[----:B------:R-:W-:Y:S05]  /*1bab0*/  BRA `(.L_x_5564) ;  /* 0xffffffe400507947 */ /* 0x000fea000383ffff */
.L_x_5503:
        /* <DEDUP_REMOVED lines=11> */
.L_x_5566:
[----:B------:R-:W-:Y:S05]  /*1bb70*/  BSYNC B0 ;  /* 0x0000000000007941 */ /* 0x000fea0003800000 */
.L_x_5565:
[----:B------:R-:W-:Y:S05]  /*1bb80*/  BRA `(.L_x_5567) ;  /* 0xffffffe400387947 */ /* 0x000fea000383ffff */
.L_x_5506:
[----:B------:R-:W-:Y:S01]  /*1bb90*/  BSSY B1, `(.L_x_5568) ;  /* 0x0000006000017945 */ /* 0x000fe20003800000 */
[----:B------:R-:W-:-:S07]  /*1bba0*/  IMAD.MOV.U32 R15, RZ, RZ, -0x1 ;  /* 0xffffffffff0f7424 */ /* 0x000fce00078e00ff */
[----:B01----:R-:W-:Y:S05]  /*1bbb0*/  WARPSYNC.COLLECTIVE R15, `(.L_x_5569) ;  /* 0x000000000f0c7348 */ /* 0x003fea0003c00000 */
[----:B------:R-:W-:Y:S02]  /*1bbc0*/  ELECT P6, UR62, PT ;  /* 0x00000000003e782f */ /* 0x000fe400038c0000 */
[----:B------:R-:W-:Y:S01]  /*1bbd0*/  MOV R14, UR62 ;  /* 0x0000003e000e7c02 */ /* 0x000fe20008000f00 */
[----:B01----:R-:W-:Y:S10]  /*1bbe0*/  ENDCOLLECTIVE ;  /* 0x000000000000791b */ /* 0x003ff40003800000 */
.L_x_5569:
[----:B------:R-:W-:Y:S05]  /*1bbf0*/  BSYNC B1 ;  /* 0x0000000000017941 */ /* 0x000fea0003800000 */
.L_x_5568:
[----:B------:R-:W-:Y:S05]  /*1bc00*/  BRA `(.L_x_5570) ;  /* 0xffffffe400307947 */ /* 0x000fea000383ffff */
.L_x_5508:
[----:B0-----:R0:W1:Y:S02]  /*1bc10*/  SYNCS.PHASECHK.TRANS64.TRYWAIT P0, [R6+URZ], R5 ;  /* 0x00000005060075a7 */ /* 0x001064000800017f */
[----:B-1----:R-:W-:Y:S05]  /*1bc20*/  @!P0 NANOSLEEP.SYNCS 0x989680 ;  /* 0x009896800000895d */ /* 0x002fea0003900000 */
[----:B------:R-:W1:Y:S02]  /*1bc30*/  @!P0 SYNCS.PHASECHK.TRANS64 P0, [R6+URZ], R5 ;  /* 0x00000005060085a7 */ /* 0x000e64000800007f */
[----:B-1----:R-:W-:Y:S05]  /*1bc40*/  @!P0 BRA `(.L_x_5508) ;  /* 0xfffffffc00f08947 */ /* 0x002fea000383ffff */
[----:B------:R-:W-:Y:S05]  /*1bc50*/  BRA `(.L_x_5571) ;  /* 0xffffffe4006c7947 */ /* 0x000fea000383ffff */
.L_x_5509:
[----:B-1----:R1:W2:Y:S02]  /*1bc60*/  SYNCS.PHASECHK.TRANS64.TRYWAIT P0, [R7+URZ], R2 ;  /* 0x00000002070075a7 */ /* 0x0022a4000800017f */
[----:B--2---:R-:W-:Y:S05]  /*1bc70*/  @!P0 NANOSLEEP.SYNCS 0x989680 ;  /* 0x009896800000895d */ /* 0x004fea0003900000 */
[----:B------:R-:W2:Y:S02]  /*1bc80*/  @!P0 SYNCS.PHASECHK.TRANS64 P0, [R7+URZ], R2 ;  /* 0x00000002070085a7 */ /* 0x000ea4000800007f */
[----:B--2---:R-:W-:Y:S05]  /*1bc90*/  @!P0 BRA `(.L_x_5509) ;  /* 0xfffffffc00f08947 */ /* 0x004fea000383ffff */
[----:B------:R-:W-:Y:S05]  /*1bca0*/  BRA `(.L_x_5572) ;  /* 0xffffffe400607947 */ /* 0x000fea000383ffff */
.L_x_5511:
[----:B--2---:R2:W3:Y:S02]  /*1bcb0*/  SYNCS.PHASECHK.TRANS64.TRYWAIT P0, [R4+URZ], R5 ;  /* 0x00000005040075a7 */ /* 0x0044e4000800017f */
[----:B---3--:R-:W-:Y:S05]  /*1bcc0*/  @!P0 NANOSLEEP.SYNCS 0x989680 ;  /* 0x009896800000895d */ /* 0x008fea0003900000 */
[----:B------:R-:W3:Y:S02]  /*1bcd0*/  @!P0 SYNCS.PHASECHK.TRANS64 P0, [R4+URZ], R5 ;  /* 0x00000005040085a7 */ /* 0x000ee4000800007f */
[----:B---3--:R-:W-:Y:S05]  /*1bce0*/  @!P0 BRA `(.L_x_5511) ;  /* 0xfffffffc00f08947 */ /* 0x008fea000383ffff */
[----:B------:R-:W-:Y:S05]  /*1bcf0*/  BRA `(.L_x_5573) ;  /* 0xffffffe400687947 */ /* 0x000fea000383ffff */
.L_x_5574:
        /* <DEDUP_REMOVED lines=16> */
.L_x_15004:


//--------------------- .text._ZN7cutlass13device_kernelIN5flash11enable_sm90INS1_16FlashAttnFwdSm90INS1_25CollectiveMainloopFwdSm90ILi2EN4cute5tupleIJNS5_1CILi1EEES8_S8_EEENS6_IJNS7_ILi64EEESA_SA_EEELi512ENS_10bfloat16_tEfNS_4arch4Sm90ELb0ELb1ELb0ELb1ELb0ELb1ELb0ELb0ELb0ELb1ELb1ELb0EEENS1_21CollectiveEpilogueFwdINS6_IJSA_NS7_ILi512EEESA_EEES9_SC_SE_Li256ELb1ELb1ELb1ELb0EEENS1_36VarlenDynamicPersistentTileSchedulerILi64ELi64ELi256ELi128ELb1ELb1ELb1ELb1ELb0ELb1EEEEEEEEEvNT_6ParamsE --------------------------
	.section	.text._ZN7cutlass13device_kernelIN5flash11enable_sm90INS1_16FlashAttnFwdSm90INS1_25CollectiveMainloopFwdSm90ILi2EN4cute5tupleIJNS5_1CILi1EEES8_S8_EEENS6_IJNS7_ILi64EEESA_SA_EEELi512ENS_10bfloat16_tEfNS_4arch4Sm90ELb0ELb1ELb0ELb1ELb0ELb1ELb0ELb0ELb0ELb1ELb1ELb0EEENS1_21CollectiveEpilogueFwdINS6_IJSA_NS7_ILi512EEESA_EEES9_SC_SE_Li256ELb1ELb1ELb1ELb0EEENS1_36VarlenDynamicPersistentTileSchedulerILi64ELi64ELi256ELi128ELb1ELb1ELb1ELb1ELb0ELb1EEEEEEEEEvNT_6ParamsE,"ax",@progbits
	.align	128
.text._ZN7cutlass13device_kernelIN5flash11enable_sm90INS1_16FlashAttnFwdSm90INS1_25CollectiveMainloopFwdSm90ILi2EN4cute5tupleIJNS5_1CILi1EEES8_S8_EEENS6_IJNS7_ILi64EEESA_SA_EEELi512ENS_10bfloat16_tEfNS_4arch4Sm90ELb0ELb1ELb0ELb1ELb0ELb1ELb0ELb0ELb0ELb1ELb1ELb0EEENS1_21CollectiveEpilogueFwdINS6_IJSA_NS7_ILi512EEESA_EEES9_SC_SE_Li256ELb1ELb1ELb1ELb0EEENS1_36VarlenDynamicPersistentTileSchedulerILi64ELi64ELi256ELi128ELb1ELb1ELb1ELb1ELb0ELb1EEEEEEEEEvNT_6ParamsE:
        .type           _ZN7cutlass13device_kernelIN5flash11enable_sm90INS1_16FlashAttnFwdSm90INS1_25CollectiveMainloopFwdSm90ILi2EN4cute5tupleIJNS5_1CILi1EEES8_S8_EEENS6_IJNS7_ILi64EEESA_SA_EEELi512ENS_10bfloat16_tEfNS_4arch4Sm90ELb0ELb1ELb0ELb1ELb0ELb1ELb0ELb0ELb0ELb1ELb1ELb0EEENS1_21CollectiveEpilogueFwdINS6_IJSA_NS7_ILi512EEESA_EEES9_SC_SE_Li256ELb1ELb1ELb1ELb0EEENS1_36VarlenDynamicPersistentTileSchedulerILi64ELi64ELi256ELi128ELb1ELb1ELb1ELb1ELb0ELb1EEEEEEEEEvNT_6ParamsE,@function
        .size           _ZN7cutlass13device_kernelIN5flash11enable_sm90INS1_16FlashAttnFwdSm90INS1_25CollectiveMainloopFwdSm90ILi2EN4cute5tupleIJNS5_1CILi1EEES8_S8_EEENS6_IJNS7_ILi64EEESA_SA_EEELi512ENS_10bfloat16_tEfNS_4arch4Sm90ELb0ELb1ELb0ELb1ELb0ELb1ELb0ELb0ELb0ELb1ELb1ELb0EEENS1_21CollectiveEpilogueFwdINS6_IJSA_NS7_ILi512EEESA_EEES9_SC_SE_Li256ELb1ELb1ELb1ELb0EEENS1_36VarlenDynamicPersistentTileSchedulerILi64ELi64ELi256ELi128ELb1ELb1ELb1ELb1ELb0ELb1EEEEEEEEEvNT_6ParamsE,(.L_x_15005 - _ZN7cutlass13device_kernelIN5flash11enable_sm90INS1_16FlashAttnFwdSm90INS1_25CollectiveMainloopFwdSm90ILi2EN4cute5tupleIJNS5_1CILi1EEES8_S8_EEENS6_IJNS7_ILi64EEESA_SA_EEELi512ENS_10bfloat16_tEfNS_4arch4Sm90ELb0ELb1ELb0ELb1ELb0ELb1ELb0ELb0ELb0ELb1ELb1ELb0EEENS1_21CollectiveEpilogueFwdINS6_IJSA_NS7_ILi512EEESA_EEES9_SC_SE_Li256ELb1ELb1ELb1ELb0EEENS1_36VarlenDynamicPersistentTileSchedulerILi64ELi64ELi256ELi128ELb1ELb1ELb1ELb1ELb0ELb1EEEEEEEEEvNT_6ParamsE)
        .other          _ZN7cutlass13device_kernelIN5flash11enable_sm90INS1_16FlashAttnFwdSm90INS1_25CollectiveMainloopFwdSm90ILi2EN4cute5tupleIJNS5_1CILi1EEES8_S8_EEENS6_IJNS7_ILi64EEESA_SA_EEELi512ENS_10bfloat16_tEfNS_4arch4Sm90ELb0ELb1ELb0ELb1ELb0ELb1ELb0ELb0ELb0ELb1ELb1ELb0EEENS1_21CollectiveEpilogueFwdINS6_IJSA_NS7_ILi512EEESA_EEES9_SC_SE_Li256ELb1ELb1ELb1ELb0EEENS1_36VarlenDynamicPersistentTileSchedulerILi64ELi64ELi256ELi128ELb1ELb1ELb1ELb1ELb0ELb1EEEEEEEEEvNT_6ParamsE,@"STO_CUDA_ENTRY STV_DEFAULT"
_ZN7cutlass13device_kernelIN5flash11enable_sm90INS1_16FlashAttnFwdSm90INS1_25CollectiveMainloopFwdSm90ILi2EN4cute5tupleIJNS5_1CILi1EEES8_S8_EEENS6_IJNS7_ILi64EEESA_SA_EEELi512ENS_10bfloat16_tEfNS_4arch4Sm90ELb0ELb1ELb0ELb1ELb0ELb1ELb0ELb0ELb0ELb1ELb1ELb0EEENS1_21CollectiveEpilogueFwdINS6_IJSA_NS7_ILi512EEESA_EEES9_SC_SE_Li256ELb1ELb1ELb1ELb0EEENS1_36VarlenDynamicPersistentTileSchedulerILi64ELi64ELi256ELi128ELb1ELb1ELb1ELb1ELb0ELb1EEEEEEEEEvNT_6ParamsE:
        /* <DEDUP_REMOVED lines=24> */
.L_x_5576:
[----:B------:R-:W-:Y:S05]  /*0180*/  BSYNC B0 ;  /* 0x0000000000007941 */ /* 0x000fea0003800000 */
.L_x_5575:
        /* <DEDUP_REMOVED lines=37> */
.L_x_5577:
        /* <DEDUP_REMOVED lines=22> */
.L_x_5578:
        /* <DEDUP_REMOVED lines=18> */
.L_x_5579:
        /* <DEDUP_REMOVED lines=22> */
.L_x_5580:
        /* <DEDUP_REMOVED lines=22> */
.L_x_5581:
        /* <DEDUP_REMOVED lines=8> */
.L_x_5584:
        /* <DEDUP_REMOVED lines=18> */
[----:B------:R-:W-:Y:S01]  /*0ac0*/  VIADD R6, R6, 0xffffff80 ;  /* 0xffffff8006067836 */ /* 0x000fe20000000000 */
[----:B------:R-:W-:Y:S01]  /*0ad0*/  CS2R R18, SRZ ;  /* 0x0000000000127805 */ /* 0x000fe2000001ff00 */
[----:B------:R-:W-:Y:S01]  /*0ae0*/  IMAD.MOV.U32 R198, RZ, RZ, 0x20 ;  /* 0x00000020ffc67424 */ /* 0x000fe200078e00ff */
[----:B------:R-:W-:Y:S01]  /*0af0*/  ULOP3.LUT UR37, UR36, 0x1, URZ, 0xfc, !UPT ;  /* 0x0000000124257892 */ /* 0x000fe2000f8efc3f */
[----:B------:R-:W-:Y:S01]  /*0b00*/  IMAD.MOV.U32 R219, RZ, RZ, RZ ;  /* 0x000000ffffdb7224 */ /* 0x000fe200078e00ff */
[----:B------:R-:W-:Y:S01]  /*0b10*/  SHF.R.S32.HI R3, RZ, 0x1f, R6 ;  /* 0x0000001fff037819 */ /* 0x000fe20000011406 */
[----:B------:R-:W-:Y:S02]  /*0b20*/  IMAD.MOV.U32 R184, RZ, RZ, RZ ;  /* 0x000000ffffb87224 */ /* 0x000fe400078e00ff */
[----:B------:R-:W-:Y:S01]  /*0b30*/  IMAD.MOV.U32 R187, RZ, RZ, RZ ;  /* 0x000000ffffbb7224 */ /* 0x000fe200078e00ff */
        /* <DEDUP_REMOVED lines=8> */
[----:B------:R-:W-:Y:S01]  /*0bc0*/  LOP3.LUT R9, R7, 0xffffff80, RZ, 0xc0, !PT ;  /* 0xffffff8007097812 */ /* 0x000fe200078ec0ff */
[C---:B------:R-:W-:Y:S01]  /*0bd0*/  IMAD.IADD R13, R6.reuse, 0x1, -R13 ;  /* 0x00000001060d7824 */ /* 0x040fe200078e0a0d */
[--C-:B------:R-:W-:Y:S01]  /*0be0*/  SHF.R.S32.HI R203, RZ, 0x5, R4.reuse ;  /* 0x00000005ffcb7819 */ /* 0x100fe20000011404 */
[----:B------:R-:W-:Y:S01]  /*0bf0*/  IMAD.IADD R3, R6, 0x1, -R3 ;  /* 0x0000000106037824 */ /* 0x000fe200078e0a03 */
[----:B------:R-:W-:Y:S01]  /*0c00*/  LEA.HI R0, R0, R5, RZ, 0x1 ;  /* 0x0000000500007211 */ /* 0x000fe200078f08ff */
[----:B------:R-:W-:Y:S01]  /*0c10*/  IMAD.IADD R9, R6, 0x1, -R9 ;  /* 0x0000000106097824 */ /* 0x000fe200078e0a09 */
[----:B------:R-:W-:Y:S01]  /*0c20*/  LOP3.LUT R11, R10, 0xfffffffc, RZ, 0xc0, !PT ;  /* 0xfffffffc0a0b7812 */ /* 0x000fe200078ec0ff */
[----:B------:R-:W-:Y:S01]  /*0c30*/  IMAD.SHL.U32 R193, R13, 0x8, RZ ;  /* 0x000000080dc17824 */ /* 0x000fe200078e00ff */
[----:B------:R-:W-:Y:S02]  /*0c40*/  SHF.R.S32.HI R4, RZ, 0x1f, R4 ;  /* 0x0000001fff047819 */ /* 0x000fe40000011404 */
[----:B------:R-:W-:Y:S01]  /*0c50*/  SHF.R.S32.HI R8, RZ, 0x1f, R3 ;  /* 0x0000001fff087819 */ /* 0x000fe20000011403 */
[----:B------:R-:W-:Y:S01]  /*0c60*/  IMAD.IADD R188, R6, 0x1, -R11 ;  /* 0x0000000106bc7824 */ /* 0x000fe200078e0a0b */
[----:B------:R-:W-:Y:S01]  /*0c70*/  LOP3.LUT R0, R0, 0x1ffffffe, RZ, 0xc0, !PT ;  /* 0x1ffffffe00007812 */ /* 0x000fe200078ec0ff */
[C---:B------:R-:W-:Y:S01]  /*0c80*/  VIADD R218, R193.reuse, 0x40 ;  /* 0x00000040c1da7836 */ /* 0x040fe20000000000 */
[----:B------:R-:W-:Y:S01]  /*0c90*/  LEA.HI R4, R4, R203, RZ, 0x2 ;  /* 0x000000cb04047211 */ /* 0x000fe200078f10ff */
[----:B------:R-:W-:Y:S01]  /*0ca0*/  VIADD R216, R193, 0xc0 ;  /* 0x000000c0c1d87836 */ /* 0x000fe20000000000 */
[----:B------:R-:W-:Y:S01]  /*0cb0*/  SHF.R.S32.HI R6, RZ, 0x1f, R9 ;  /* 0x0000001fff067819 */ /* 0x000fe20000011409 */
[----:B------:R-:W-:Y:S01]  /*0cc0*/  IMAD.IADD R0, R5, 0x1, -R0 ;  /* 0x0000000105007824 */ /* 0x000fe200078e0a00 */
[----:B------:R-:W-:Y:S01]  /*0cd0*/  LEA.HI R12, R8, R3, RZ, 0x3 ;  /* 0x00000003080c7211 */ /* 0x000fe200078f18ff */
[C---:B------:R-:W-:Y:S01]  /*0ce0*/  VIADD R217, R193.reuse, 0x80 ;  /* 0x00000080c1d97836 */ /* 0x040fe20000000000 */
[----:B------:R-:W-:Y:S01]  /*0cf0*/  SHF.R.S32.HI R20, RZ, 0x7, R7 ;  /* 0x00000007ff147819 */ /* 0x000fe20000011407 */
[----:B------:R-:W-:Y:S01]  /*0d00*/  IMAD.SHL.U32 R0, R0, 0x8, RZ ;  /* 0x0000000800007824 */ /* 0x000fe200078e00ff */
[----:B------:R-:W-:Y:S01]  /*0d10*/  LOP3.LUT R4, R4, 0x3ffffc, RZ, 0xc0, !PT ;  /* 0x003ffffc04047812 */ /* 0x000fe200078ec0ff */
[----:B------:R-:W-:Y:S01]  /*0d20*/  VIADD R215, R193, 0x100 ;  /* 0x00000100c1d77836 */ /* 0x000fe20000000000 */
[----:B------:R-:W-:Y:S01]  /*0d30*/  LEA.HI R5, R6, R9, RZ, 0x2 ;  /* 0x0000000906057211 */ /* 0x000fe200078f10ff */
[----:B------:R-:W-:Y:S01]  /*0d40*/  IMAD R15, R20, 0x100, R3 ;  /* 0x00000100140f7824 */ /* 0x000fe200078e0203 */
[C---:B------:R-:W-:Y:S01]  /*0d50*/  LOP3.LUT R14, R12.reuse, 0xfffffff8, RZ, 0xc0, !PT ;  /* 0xfffffff80c0e7812 */ /* 0x040fe200078ec0ff */
[----:B------:R-:W-:Y:S01]  /*0d60*/  IMAD.IADD R4, R203, 0x1, -R4 ;  /* 0x00000001cb047824 */ /* 0x000fe200078e0a04 */
[----:B------:R-:W-:Y:S01]  /*0d70*/  SHF.R.S32.HI R186, RZ, 0x2, R10 ;  /* 0x00000002ffba7819 */ /* 0x000fe2000001140a */
[----:B------:R-:W-:Y:S01]  /*0d80*/  IMAD.SHL.U32 R12, R12, 0x40, RZ ;  /* 0x000000400c0c7824 */ /* 0x000fe200078e00ff */
[--C-:B------:R-:W-:Y:S01]  /*0d90*/  SHF.R.S32.HI R8, RZ, 0x2, R5.reuse ;  /* 0x00000002ff087819 */ /* 0x100fe20000011405 */
[----:B------:R-:W-:Y:S01]  /*0da0*/  IMAD.IADD R14, R3, 0x1, -R14 ;  /* 0x00000001030e7824 */ /* 0x000fe200078e0a0e */
[----:B------:R-:W-:Y:S01]  /*0db0*/  SHF.R.S32.HI R11, RZ, 0x1f, R5 ;  /* 0x0000001fff0b7819 */ /* 0x000fe20000011405 */
[----:B------:R-:W-:Y:S01]  /*0dc0*/  IMAD R17, R4, 0x10, R15 ;  /* 0x0000001004117824 */ /* 0x000fe200078e020f */
[----:B------:R-:W-:Y:S01]  /*0dd0*/  LOP3.LUT R4, R5, 0x7ffffffc, RZ, 0xc0, !PT ;  /* 0x7ffffffc05047812 */ /* 0x000fe200078ec0ff */
[----:B------:R-:W-:Y:S01]  /*0de0*/  VIADD R15, R186, 0x20 ;  /* 0x00000020ba0f7836 */ /* 0x000fe20000000000 */
[----:B------:R-:W-:Y:S01]  /*0df0*/  LEA.HI R11, R11, R8, RZ, 0x3 ;  /* 0x000000080b0b7211 */ /* 0x000fe200078f18ff */
[----:B------:R-:W-:Y:S01]  /*0e00*/  IMAD.SHL.U32 R3, R14, 0x40, RZ ;  /* 0x000000400e037824 */ /* 0x000fe200078e00ff */
[----:B------:R-:W-:Y:S01]  /*0e10*/  LOP3.LUT R12, R12, 0x7ffffe00, RZ, 0xc0, !PT ;  /* 0x7ffffe000c0c7812 */ /* 0x000fe200078ec0ff */
[----:B------:R-:W-:Y:S01]  /*0e20*/  STL [R1+0x4c], R20 ;  /* 0x00004c1401007387 */ /* 0x000fe20000100800 */
        /* <DEDUP_REMOVED lines=10> */
[----:B------:R-:W-:Y:S01]  /*0ed0*/  SHF.R.U32.HI R3, RZ, 0x3, R3 ;  /* 0x00000003ff037819 */ /* 0x000fe20000011603 */
[----:B------:R-:W-:Y:S01]  /*0ee0*/  IMAD.SHL.U32 R5, R5, 0x40, RZ ;  /* 0x0000004005057824 */ /* 0x000fe200078e00ff */
[----:B------:R-:W-:Y:S01]  /*0ef0*/  LEA.HI R7, R7, R20, RZ, 0x1 ;  /* 0x0000001407077211 */ /* 0x000fe200078f08ff */
[----:B------:R-:W-:Y:S01]  /*0f00*/  IMAD.SHL.U32 R16, R188, 0x8, RZ ;  /* 0x00000008bc107824 */ /* 0x000fe200078e00ff */
[----:B------:R-:W-:Y:S01]  /*0f10*/  LEA.HI R6, R6, R9, RZ, 0x5 ;  /* 0x0000000906067211 */ /* 0x000fe200078f28ff */
[----:B------:R0:W-:Y:S01]  /*0f20*/  STL [R1+0x6c], R8 ;  /* 0x00006c0801007387 */ /* 0x0001e20000100800 */
[----:B------:R-:W-:Y:S01]  /*0f30*/  LOP3.LUT R3, R0, R3, RZ, 0x3c, !PT ;  /* 0x0000000300037212 */ /* 0x000fe200078e3cff */
[----:B------:R-:W-:Y:S01]  /*0f40*/  IMAD.SHL.U32 R185, R4, 0x2, RZ ;  /* 0x0000000204b97824 */ /* 0x000fe200078e00ff */
[----:B------:R-:W-:-:S02]  /*0f50*/  LOP3.LUT R7, R7, 0xfffffe, RZ, 0xc0, !PT ;  /* 0x00fffffe07077812 */ /* 0x000fc400078ec0ff */
[----:B------:R-:W-:Y:S02]  /*0f60*/  LOP3.LUT R15, R15, 0x1c0, RZ, 0xc0, !PT ;  /* 0x000001c00f0f7812 */ /* 0x000fe400078ec0ff */
[----:B------:R-:W-:Y:S01]  /*0f70*/  SHF.R.S32.HI R6, RZ, 0x5, R6 ;  /* 0x00000005ff067819 */ /* 0x000fe20000011406 */
[----:B------:R-:W-:Y:S01]  /*0f80*/  IMAD.IADD R7, R20, 0x1, -R7 ;  /* 0x0000000114077824 */ /* 0x000fe200078e0a07 */
[----:B------:R-:W-:Y:S02]  /*0f90*/  SHF.R.U32.HI R9, RZ, 0x3, R15 ;  /* 0x00000003ff097819 */ /* 0x000fe4000001160f */
[----:B0-----:R-:W-:Y:S01]  /*0fa0*/  LOP3.LUT R8, R5, 0xfffffe00, RZ, 0xc0, !PT ;  /* 0xfffffe0005087812 */ /* 0x001fe200078ec0ff */
[----:B------:R-:W-:Y:S01]  /*0fb0*/  IMAD.IADD R5, R12, 0x1, R3 ;  /* 0x000000010c057824 */ /* 0x000fe200078e0203 */
[----:B------:R-:W-:Y:S01]  /*0fc0*/  SHF.R.S32.HI R3, RZ, 0x1f, R10 ;  /* 0x0000001fff037819 */ /* 0x000fe2000001140a */
[----:B------:R-:W-:Y:S01]  /*0fd0*/  IMAD R191, R6, 0x10, R11 ;  /* 0x0000001006bf7824 */ /* 0x000fe200078e020b */
[----:B------:R-:W-:Y:S01]  /*0fe0*/  LOP3.LUT R15, R15, 0x38, R16, 0xf8, !PT ;  /* 0x000000380f0f7812 */ /* 0x000fe200078ef810 */
[----:B------:R-:W-:Y:S01]  /*0ff0*/  IMAD.SHL.U32 R6, R7, 0x100, RZ ;  /* 0x0000010007067824 */ /* 0x000fe200078e00ff */
[----:B------:R-:W-:Y:S01]  /*1000*/  LEA.HI R0, R188, R188, RZ, 0x1 ;  /* 0x000000bcbc007211 */ /* 0x000fe200078f08ff */
[----:B------:R-:W-:Y:S01]  /*1010*/  IMAD R196, R5, 0x2, R2 ;  /* 0x0000000205c47824 */ /* 0x000fe200078e0202 */
[----:B------:R-:W-:Y:S01]  /*1020*/  LEA.HI R3, R3, R186, RZ, 0x3 ;  /* 0x000000ba03037211 */ /* 0x000fe200078f18ff */
[----:B------:R-:W-:Y:S01]  /*1030*/  IMAD.IADD R194, R185, 0x1, R6 ;  /* 0x00000001b9c27824 */ /* 0x000fe200078e0206 */
[----:B------:R-:W-:Y:S01]  /*1040*/  LOP3.LUT R15, R8, R15, R9, 0xf6, !PT ;  /* 0x0000000f080f7212 */ /* 0x000fe200078ef609 */
[----:B------:R0:W-:Y:S01]  /*1050*/  STL [R1+0x68], R6 ;  /* 0x0000680601007387 */ /* 0x0001e20000100800 */
[----:B------:R-:W-:Y:S01]  /*1060*/  LOP3.LUT R9, R0, 0x1ffffffe, RZ, 0xc0, !PT ;  /* 0x1ffffffe00097812 */ /* 0x000fe200078ec0ff */
[C---:B------:R-:W-:Y:S01]  /*1070*/  VIADD R25, R194.reuse, 0x10 ;  /* 0x00000010c2197836 */ /* 0x040fe20000000000 */
[----:B------:R-:W-:Y:S01]  /*1080*/  LOP3.LUT R3, R3, 0xfffffff8, RZ, 0xc0, !PT ;  /* 0xfffffff803037812 */ /* 0x000fe200078ec0ff */
[----:B------:R-:W-:Y:S01]  /*1090*/  VIADD R22, R194, 0x28 ;  /* 0x00000028c2167836 */ /* 0x000fe20000000000 */
[----:B------:R-:W-:Y:S01]  /*10a0*/  R2P PR, R14, 0x6 ;  /* 0x000000060e007804 */ /* 0x000fe20000000000 */
[----:B------:R-:W-:Y:S01]  /*10b0*/  IMAD.IADD R0, R188, 0x1, -R9 ;  /* 0x00000001bc007824 */ /* 0x000fe200078e0a09 */
[----:B------:R-:W-:Y:S01]  /*10c0*/  SHF.R.S32.HI R4, RZ, 0x1f, R218 ;  /* 0x0000001fff047819 */ /* 0x000fe200000114da */
[----:B------:R-:W-:Y:S01]  /*10d0*/  IMAD.IADD R195, R186, 0x1, -R3 ;  /* 0x00000001bac37824 */ /* 0x000fe200078e0a03 */
[----:B------:R-:W-:Y:S01]  /*10e0*/  SHF.R.S32.HI R4, RZ, 0x1f, R216 ;  /* 0x0000001fff047819 */ /* 0x000fe200000114d8 */
[----:B------:R-:W-:Y:S01]  /*10f0*/  IMAD R4, R15, 0x2, R2 ;  /* 0x000000020f047824 */ /* 0x000fe200078e0202 */
[----:B------:R-:W-:Y:S01]  /*1100*/  SHF.R.S32.HI R3, RZ, 0x1f, R217 ;  /* 0x0000001fff037819 */ /* 0x000fe200000114d9 */
[C---:B------:R-:W-:Y:S01]  /*1110*/  VIADD R15, R194.reuse, 0x40 ;  /* 0x00000040c20f7836 */ /* 0x040fe20000000000 */
[----:B------:R-:W-:Y:S01]  /*1120*/  SHF.R.S32.HI R3, RZ, 0x1f, R215 ;  /* 0x0000001fff037819 */ /* 0x000fe200000114d7 */
[C---:B------:R-:W-:Y:S01]  /*1130*/  VIADD R12, R194.reuse, 0x58 ;  /* 0x00000058c20c7836 */ /* 0x040fe20000000000 */
[----:B------:R-:W-:Y:S01]  /*1140*/  SHF.R.S32.HI R3, RZ, 0x1f, R194 ;  /* 0x0000001fff037819 */ /* 0x000fe200000114c2 */
[----:B------:R-:W-:Y:S01]  /*1150*/  VIADD R9, R194, 0x70 ;  /* 0x00000070c2097836 */ /* 0x000fe20000000000 */
[----:B------:R1:W-:Y:S01]  /*1160*/  STL [R1+0x64], R4 ;  /* 0x0000640401007387 */ /* 0x0003e20000100800 */
[----:B------:R-:W-:Y:S01]  /*1170*/  IMAD R201, R0, 0x8, R191 ;  /* 0x0000000800c97824 */ /* 0x000fe200078e02bf */
        /* <DEDUP_REMOVED lines=8> */
[----:B------:R-:W-:Y:S01]  /*1200*/  SEL R198, R198, 0xffffffe0, !P1 ;  /* 0xffffffe0c6c67807 */ /* 0x000fe20004800000 */
[C---:B-1----:R-:W-:Y:S01]  /*1210*/  VIADD R4, R194.reuse, 0x90 ;  /* 0x00000090c2047836 */ /* 0x042fe20000000000 */
        /* <DEDUP_REMOVED lines=53> */
[----:B------:R-:W-:-:S02]  /*1570*/  VIADD R200, R188, 0x10 ;  /* 0x00000010bcc87836 */ /* 0x000fc40000000000 */
[----:B------:R-:W-:-:S07]  /*1580*/  IMAD.IADD R198, R198, 0x1, R197 ;  /* 0x00000001c6c67824 */ /* 0x000fce00078e02c5 */
.L_x_5803:
[----:B------:R-:W-:Y:S01]  /*1590*/  ULDC.64 UR4, c[0x0][0xa28] ;  /* 0x00028a0000047ab9 */ /* 0x000fe20000000a00 */
[----:B01--4-:R-:W0:Y:S01]  /*15a0*/  LDC.64 R4, c[0x0][0xa08] ;  /* 0x00028200ff047b82 */ /* 0x013e220000000a00 */
        /* <DEDUP_REMOVED lines=10> */
[----:B------:R-:W1:Y:S01]  /*1650*/  @P0 LDC.64 R6, c[0x0][0xa28] ;  /* 0x00028a00ff060b82 */ /* 0x000e620000000a00 */
[----:B------:R-:W-:Y:S01]  /*1660*/  ISETP.NE.AND.EX P3, PT, RZ, UR5, PT, P3 ;  /* 0x00000005ff007c0c */ /* 0x000fe2000bf65330 */
[----:B0-----:R-:W-:-:S06]  /*1670*/  IMAD.WIDE R4, R79, 0x4, R4 ;  /* 0x000000044f047825 */ /* 0x001fcc00078e0204 */
[----:B------:R-:W0:Y:S01]  /*1680*/  @P1 LDC.64 R8, c[0x0][0xa18] ;  /* 0x00028600ff081b82 */ /* 0x000e220000000a00 */
[----:B------:R-:W-:Y:S02]  /*1690*/  ULDC UR4, c[0x0][0x288] ;  /* 0x0000a20000047ab9 */ /* 0x000fe40000000800 */
[----:B------:R-:W-:Y:S01]  /*16a0*/  IMAD.U32 R22, RZ, RZ, UR4 ;  /* 0x00000004ff167e24 */ /* 0x000fe2000f8e00ff */
[----:B------:R-:W-:Y:S02]  /*16b0*/  ULDC.64 UR4, c[0x0][0x418] ;  /* 0x0001060000047ab9 */ /* 0x000fe40000000a00 */
[----:B--2---:R2:W5:Y:S01]  /*16c0*/  @P3 LDG.E R24, desc[UR42][R4.64] ;  /* 0x0000002a04183981 */ /* 0x004562000c1e1900 */
[----:B-1----:R-:W-:-:S05]  /*16d0*/  @P0 IMAD.WIDE R6, R79, 0x4, R6 ;  /* 0x000000044f060825 */ /* 0x002fca00078e0206 */
[----:B------:R2:W5:Y:S01]  /*16e0*/  @P0 LDG.E R10, desc[UR42][R6.64] ;  /* 0x0000002a060a0981 */ /* 0x000562000c1e1900 */
[----:B0-----:R-:W-:-:S05]  /*16f0*/  @P1 IMAD.WIDE R8, R79, 0x4, R8 ;  /* 0x000000044f081825 */ /* 0x001fca00078e0208 */
[----:B------:R2:W5:Y:S01]  /*1700*/  @P1 LDG.E R22, desc[UR42][R8.64] ;  /* 0x0000002a08161981 */ /* 0x000562000c1e1900 */
[----:B------:R-:W-:Y:S01]  /*1710*/  UISETP.NE.U32.AND UP0, UPT, UR4, URZ, UPT ;  /* 0x0000003f0400728c */ /* 0x000fe2000bf05070 */
[C---:B------:R-:W-:Y:S02]  /*1720*/  LOP3.LUT R3, R78.reuse, 0xff000000, RZ, 0xc0, !PT ;  /* 0xff0000004e037812 */ /* 0x040fe400078ec0ff */
[----:B------:R-:W-:Y:S01]  /*1730*/  ULDC UR4, c[0x0][0x424] ;  /* 0x0001090000047ab9 */ /* 0x000fe20000000800 */
[----:B------:R-:W-:Y:S01]  /*1740*/  UISETP.NE.AND.EX UP0, UPT, UR5, URZ, UPT, UP0 ;  /* 0x0000003f0500728c */ /* 0x000fe2000bf05300 */
[----:B------:R-:W-:Y:S02]  /*1750*/  ISETP.NE.U32.AND P2, PT, RZ, UR6, PT ;  /* 0x00000006ff007c0c */ /* 0x000fe4000bf45070 */
[----:B------:R-:W-:Y:S01]  /*1760*/  ULDC UR5, c[0x0][0x2f0] ;  /* 0x0000bc0000057ab9 */ /* 0x000fe20000000800 */
[----:B------:R-:W-:Y:S01]  /*1770*/  USEL UR4, UR4, 0x1, UP0 ;  /* 0x0000000104047887 */ /* 0x000fe20008000000 */
[----:B------:R-:W-:-:S02]  /*1780*/  LOP3.LUT R0, R78, 0xff0000, RZ, 0xc0, !PT ;  /* 0x00ff00004e007812 */ /* 0x000fc400078ec0ff */
[----:B------:R-:W-:Y:S01]  /*1790*/  SHF.R.U32.HI R3, RZ, 0x8, R3 ;  /* 0x00000008ff037819 */ /* 0x000fe20000011603 */
[----:B------:R-:W-:Y:S01]  /*17a0*/  UIMAD UR4, UR4, UR5, URZ ;  /* 0x00000005040472a4 */ /* 0x000fe2000f8e023f */
[----:B------:R-:W-:Y:S02]  /*17b0*/  ISETP.NE.AND.EX P2, PT, RZ, UR7, PT, P2 ;  /* 0x00000007ff007c0c */ /* 0x000fe4000bf45320 */
[----:B------:R-:W-:Y:S01]  /*17c0*/  ULDC UR5, c[0x0][0x348] ;  /* 0x0000d20000057ab9 */ /* 0x000fe20000000800 */
[----:B------:R-:W-:Y:S01]  /*17d0*/  LEA.HI R205, R0, R3, RZ, 0x10 ;  /* 0x0000000300cd7211 */ /* 0x000fe200078f80ff */
[----:B------:R-:W-:Y:S01]  /*17e0*/  IMAD.MOV.U32 R214, RZ, RZ, R79 ;  /* 0x000000ffffd67224 */ /* 0x000fe200078e004f */
[----:B------:R-:W-:Y:S01]  /*17f0*/  LOP3.LUT R204, R78, 0xffff, RZ, 0xc0, !PT ;  /* 0x0000ffff4ecc7812 */ /* 0x000fe200078ec0ff */
[----:B--2---:R-:W-:Y:S07]  /*1800*/  @P1 BRA `(.L_x_5586) ;  /* 0x0000000000241947 */ /* 0x004fee0003800000 */
        /* <DEDUP_REMOVED lines=9> */
.L_x_5586:
[----:B------:R-:W-:Y:S02]  /*18a0*/  IMAD.U32 R40, RZ, RZ, UR5 ;  /* 0x00000005ff287e24 */ /* 0x000fe4000f8e00ff */
[----:B------:R-:W-:Y:S01]  /*18b0*/  IMAD.U32 R25, RZ, RZ, UR4 ;  /* 0x00000004ff197e24 */ /* 0x000fe2000f8e00ff */
[----:B------:R-:W-:Y:S06]  /*18c0*/  @!P2 BRA `(.L_x_5587) ;  /* 0x000000000010a947 */ /* 0x000fec0003800000 */
[----:B------:R-:W0:Y:S02]  /*18d0*/  LDC.64 R4, c[0x0][0xa20] ;  /* 0x00028800ff047b82 */ /* 0x000e240000000a00 */
[----:B0-----:R-:W-:-:S05]  /*18e0*/  IMAD.WIDE R4, R79, 0x4, R4 ;  /* 0x000000044f047825 */ /* 0x001fca00078e0204 */
[----:B------:R0:W5:Y:S01]  /*18f0*/  LDG.E R25, desc[UR42][R4.64] ;  /* 0x0000002a04197981 */ /* 0x000162000c1e1900 */
[----:B------:R-:W-:Y:S05]  /*1900*/  BRA `(.L_x_5588) ;  /* 0x0000000000107947 */ /* 0x000fea0003800000 */
.L_x_5587:
[----:B------:R-:W-:Y:S05]  /*1910*/  @!P3 BRA `(.L_x_5588) ;  /* 0x00000000000cb947 */ /* 0x000fea0003800000 */
[----:B------:R-:W2:Y:S04]  /*1920*/  LDG.E R0, desc[UR42][R4.64] ;  /* 0x0000002a04007981 */ /* 0x000ea8000c1e1900 */
[----:B------:R-:W2:Y:S02]  /*1930*/  LDG.E R25, desc[UR42][R4.64+0x4] ;  /* 0x0000042a04197981 */ /* 0x000ea4000c1e1900 */
[----:B--2---:R-:W-:-:S07]  /*1940*/  IMAD.IADD R25, R25, 0x1, -R0 ;  /* 0x0000000119197824 */ /* 0x004fce00078e0a00 */
.L_x_5588:
        /* <DEDUP_REMOVED lines=25> */
[----:B--2---:R-:W-:-:S03]  /*1ae0*/  @P1 IMAD.HI.U32 R3, R0, R11, RZ ;  /* 0x0000000b00031227 */ /* 0x004fc600078e00ff */
[C---:B------:R-:W-:Y:S01]  /*1af0*/  IADD3 R7, R23.reuse, 0x1, -R22 ;  /* 0x0000000117077810 */ /* 0x040fe20007ffe816 */
[----:B------:R-:W-:Y:S01]  /*1b00*/  IMAD.MOV.U32 R6, RZ, RZ, R0 ;  /* 0x000000ffff067224 */ /* 0x000fe200078e0000 */
[----:B----4-:R-:W-:Y:S01]  /*1b10*/  @P1 SHF.R.U32.HI R6, RZ, R12, R3 ;  /* 0x0000000cff061219 */ /* 0x010fe20000011603 */
[----:B------:R-:W-:-:S04]  /*1b20*/  VIADD R0, R23, 0x3f ;  /* 0x0000003f17007836 */ /* 0x000fc80000000000 */
[----:B-1----:R-:W-:Y:S01]  /*1b30*/  IMAD.IADD R9, R7, 0x1, R6 ;  /* 0x0000000107097824 */ /* 0x002fe200078e0206 */
[----:B------:R-:W-:-:S03]  /*1b40*/  SHF.R.S32.HI R3, RZ, 0x1f, R0 ;  /* 0x0000001fff037819 */ /* 0x000fc60000011400 */
[----:B------:R-:W-:Y:S01]  /*1b50*/  IMAD.IADD R4, R9, 0x1, R4 ;  /* 0x0000000109047824 */ /* 0x000fe200078e0204 */
[----:B------:R-:W-:-:S04]  /*1b60*/  LEA.HI R3, R3, R0, RZ, 0x6 ;  /* 0x0000000003037211 */ /* 0x000fc800078f30ff */
[----:B------:R-:W-:Y:S01]  /*1b70*/  SHF.R.S32.HI R43, RZ, 0x6, R3 ;  /* 0x00000006ff2b7819 */ /* 0x000fe20000011403 */
        /* <DEDUP_REMOVED lines=12> */
.L_x_5591:
[----:B------:R-:W-:-:S13]  /*1c40*/  ISETP.NE.AND P0, PT, R5, 0x1, PT ;  /* 0x000000010500780c */ /* 0x000fda0003f05270 */
[----:B------:R-:W0:Y:S02]  /*1c50*/  @P0 LDC.64 R6, c[0x0][0x9e8] ;  /* 0x00027a00ff060b82 */ /* 0x000e240000000a00 */
[----:B0-----:R-:W-:-:S05]  /*1c60*/  @P0 IMAD.HI.U32 R6, R0, R6, RZ ;  /* 0x0000000600060227 */ /* 0x001fca00078e00ff */
[----:B------:R-:W-:-:S07]  /*1c70*/  @P0 SHF.R.U32.HI R0, RZ, R7, R6 ;  /* 0x00000007ff000219 */ /* 0x000fce0000011606 */
.L_x_5592:
[----:B------:R-:W-:Y:S05]  /*1c80*/  BSYNC B0 ;  /* 0x0000000000007941 */ /* 0x000fea0003800000 */
.L_x_5590:
[----:B------:R-:W-:-:S05]  /*1c90*/  IMAD R3, R0, R5, R5 ;  /* 0x0000000500037224 */ /* 0x000fca00078e0205 */
[----:B------:R-:W-:-:S07]  /*1ca0*/  VIMNMX R4, R4, R3, PT ;  /* 0x0000000304047248 */ /* 0x000fce0003fe0100 */
.L_x_5589:
[----:B------:R-:W0:Y:S01]  /*1cb0*/  @P1 LDC R7, c[0x0][0x44c] ;  /* 0x00011300ff071b82 */ /* 0x000e220000000800 */
[----:B------:R-:W-:Y:S01]  /*1cc0*/  VIADD R4, R4, 0x3f ;  /* 0x0000003f04047836 */ /* 0x000fe20000000000 */
[----:B------:R-:W-:Y:S01]  /*1cd0*/  ULDC UR4, c[0x0][0x9dc] ;  /* 0x0002770000047ab9 */ /* 0x000fe20000000800 */
[----:B------:R-:W-:-:S03]  /*1ce0*/  IMAD.MOV.U32 R6, RZ, RZ, R192 ;  /* 0x000000ffff067224 */ /* 0x000fc600078e00c0 */
[----:B------:R-:W-:Y:S02]  /*1cf0*/  SHF.R.S32.HI R3, RZ, 0x1f, R4 ;  /* 0x0000001fff037819 */ /* 0x000fe40000011404 */
[----:B------:R-:W1:Y:S02]  /*1d00*/  @P1 LDC R9, c[0x0][0x450] ;  /* 0x00011400ff091b82 */ /* 0x000e640000000800 */
[----:B------:R-:W-:Y:S01]  /*1d10*/  LEA.HI R3, R3, R4, RZ, 0x6 ;  /* 0x0000000403037211 */ /* 0x000fe200078f30ff */
[----:B0-----:R-:W-:-:S05]  /*1d20*/  @P1 IMAD.HI.U32 R0, R192, R7, RZ ;  /* 0x00000007c0001227 */ /* 0x001fca00078e00ff */
[----:B-1----:R-:W-:Y:S02]  /*1d30*/  @P1 SHF.R.U32.HI R6, RZ, R9, R0 ;  /* 0x00000009ff061219 */ /* 0x002fe40000011600 */
[----:B------:R-:W-:Y:S02]  /*1d40*/  SHF.R.S32.HI R0, RZ, 0x6, R3 ;  /* 0x00000006ff007819 */ /* 0x000fe40000011403 */
[----:B------:R-:W-:Y:S02]  /*1d50*/  IADD3 R3, R6, R23, -R22 ;  /* 0x0000001706037210 */ /* 0x000fe40007ffe816 */
[----:B------:R-:W-:-:S03]  /*1d60*/  VIMNMX R8, R43, R0, PT ;  /* 0x000000002b087248 */ /* 0x000fc60003fe0100 */
        /* <DEDUP_REMOVED lines=12> */
.L_x_5595:
[----:B------:R-:W-:-:S13]  /*1e30*/  ISETP.NE.AND P0, PT, R5, 0x1, PT ;  /* 0x000000010500780c */ /* 0x000fda0003f05270 */
[----:B------:R-:W0:Y:S02]  /*1e40*/  @P0 LDC.64 R6, c[0x0][0x9e8] ;  /* 0x00027a00ff060b82 */ /* 0x000e240000000a00 */
[----:B0-----:R-:W-:-:S05]  /*1e50*/  @P0 IMAD.HI.U32 R4, R3, R6, RZ ;  /* 0x0000000603040227 */ /* 0x001fca00078e00ff */
[----:B------:R-:W-:-:S07]  /*1e60*/  @P0 SHF.R.U32.HI R3, RZ, R7, R4 ;  /* 0x00000007ff030219 */ /* 0x000fce0000011604 */
.L_x_5596:
[----:B------:R-:W-:Y:S05]  /*1e70*/  BSYNC B0 ;  /* 0x0000000000007941 */ /* 0x000fea0003800000 */
.L_x_5594:
[----:B------:R-:W-:-:S05]  /*1e80*/  IMAD R3, R3, R5, RZ ;  /* 0x0000000503037224 */ /* 0x000fca00078e02ff */
[----:B------:R-:W-:-:S07]  /*1e90*/  VIMNMX R0, R0, R3, !PT ;  /* 0x0000000300007248 */ /* 0x000fce0007fe0100 */
.L_x_5593:
[----:B------:R-:W-:Y:S01]  /*1ea0*/  SHF.R.S32.HI R3, RZ, 0x1f, R0 ;  /* 0x0000001fff037819 */ /* 0x000fe20000011400 */
[----:B------:R-:W-:Y:S01]  /*1eb0*/  BSSY B0, `(.L_x_5597) ;  /* 0x0000028000007945 */ /* 0x000fe20003800000 */
[----:B------:R-:W-:Y:S02]  /*1ec0*/  LOP3.LUT R220, R205, 0xff, RZ, 0xc0, !PT ;  /* 0x000000ffcddc7812 */ /* 0x000fe400078ec0ff */
[----:B------:R-:W-:Y:S02]  /*1ed0*/  LEA.HI R3, R3, R0, RZ, 0x6 ;  /* 0x0000000003037211 */ /* 0x000fe400078f30ff */
[----:B------:R-:W-:Y:S02]  /*1ee0*/  SHF.R.U32.HI R205, RZ, 0x10, R205 ;  /* 0x00000010ffcd7819 */ /* 0x000fe400000116cd */
[----:B------:R-:W-:-:S04]  /*1ef0*/  SHF.R.S32.HI R3, RZ, 0x6, R3 ;  /* 0x00000006ff037819 */ /* 0x000fc80000011403 */
[----:B------:R-:W-:Y:S01]  /*1f00*/  VIMNMX R9, RZ, R3, !PT ;  /* 0x00000003ff097248 */ /* 0x000fe20007fe0100 */
[----:B------:R-:W-:-:S03]  /*1f10*/  IMAD.MOV.U32 R3, RZ, RZ, RZ ;  /* 0x000000ffff037224 */ /* 0x000fc600078e00ff */
        /* <DEDUP_REMOVED lines=33> */
.L_x_5598:
[----:B------:R-:W-:Y:S05]  /*2130*/  BSYNC B0 ;  /* 0x0000000000007941 */ /* 0x000fea0003800000 */
.L_x_5597:
[----:B------:R-:W-:-:S05]  /*2140*/  IMAD R0, R220, R3, R9 ;  /* 0x00000003dc007224 */ /* 0x000fca00078e0209 */
        /* <DEDUP_REMOVED lines=35> */
.L_x_5601:
[----:B------:R-:W-:Y:S05]  /*2380*/  BSYNC B6 ;  /* 0x0000000000067941 */ /* 0x000fea0003800000 */
.L_x_5600:
        /* <DEDUP_REMOVED lines=20> */
.L_x_5603:
[----:B------:R-:W-:Y:S05]  /*24d0*/  BSYNC B6 ;  /* 0x0000000000067941 */ /* 0x000fea0003800000 */
.L_x_5602:
[----:B------:R-:W-:Y:S01]  /*24e0*/  ULDC.64 UR4, c[0x0][0x9f8] ;  /* 0x00027e0000047ab9 */ /* 0x000fe20000000a00 */
[----:B------:R-:W0:Y:S01]  /*24f0*/  LDC.64 R60, c[0x0][0x300] ;  /* 0x0000c000ff3c7b82 */ /* 0x000e220000000a00 */
[----:B------:R-:W-:Y:S01]  /*2500*/  ISETP.NE.U32.AND P0, PT, RZ, UR4, PT ;  /* 0x00000004ff007c0c */ /* 0x000fe2000bf05070 */
[----:B------:R-:W-:Y:S01]  /*2510*/  IMAD.IADD R39, R24, 0x1, R25 ;  /* 0x0000000118277824 */ /* 0x000fe200078e0219 */
[----:B------:R-:W-:Y:S02]  /*2520*/  ULDC.64 UR6, c[0x0][0xa08] ;  /* 0x0002820000067ab9 */ /* 0x000fe40000000a00 */
[----:B------:R-:W-:Y:S01]  /*2530*/  ISETP.NE.AND.EX P0, PT, RZ, UR5, PT, P0 ;  /* 0x00000005ff007c0c */ /* 0x000fe2000bf05300 */
[----:B------:R-:W-:Y:S02]  /*2540*/  ULDC.64 UR4, c[0x0][0x308] ;  /* 0x0000c20000047ab9 */ /* 0x000fe40000000a00 */
[----:B------:R-:W1:Y:S01]  /*2550*/  LDC.64 R58, c[0x0][0x3f8] ;  /* 0x0000fe00ff3a7b82 */ /* 0x000e620000000a00 */
[----:B------:R-:W-:-:S07]  /*2560*/  SHF.R.S32.HI R17, RZ, 0x1f, R16 ;  /* 0x0000001fff117819 */ /* 0x000fce0000011410 */
[----:B------:R-:W2:Y:S08]  /*2570*/  LDC R51, c[0x0][0x3f4] ;  /* 0x0000fd00ff337b82 */ /* 0x000eb00000000800 */
[----:B------:R-:W3:Y:S02]  /*2580*/  @P0 LDC.64 R4, c[0x0][0x9f8] ;  /* 0x00027e00ff040b82 */ /* 0x000ee40000000a00 */
[----:B---3--:R-:W-:-:S05]  /*2590*/  @P0 IMAD.WIDE R4, R79, 0x4, R4 ;  /* 0x000000044f040825 */ /* 0x008fca00078e0204 */
        /* <DEDUP_REMOVED lines=9> */
[----:B------:R-:W-:Y:S01]  /*2630*/  SHF.R.S32.HI R189, RZ, 0x1f, R188 ;  /* 0x0000001fffbd7819 */ /* 0x000fe200000114bc */
[----:B------:R-:W-:Y:S01]  /*2640*/  IMAD R3, R39, R61, R0 ;  /* 0x0000003d27037224 */ /* 0x000fe200078e0200 */
[----:B---3--:R-:W3:Y:S01]  /*2650*/  LDC.64 R4, c[0x0][0x408] ;  /* 0x00010200ff047b82 */ /* 0x008ee20000000a00 */
[----:B------:R-:W-:Y:S01]  /*2660*/  IMAD R8, R72, R60, RZ ;  /* 0x0000003c48087224 */ /* 0x000fe200078e02ff */
[----:B--2---:R-:W-:Y:S01]  /*2670*/  ISETP.GE.AND P1, PT, R16, R51, PT ;  /* 0x000000331000720c */ /* 0x004fe20003f26270 */
[----:B------:R-:W-:Y:S01]  /*2680*/  IMAD.IADD R7, R7, 0x1, R3 ;  /* 0x0000000107077824 */ /* 0x000fe200078e0203 */
[----:B------:R-:W-:Y:S01]  /*2690*/  LOP3.LUT R57, R57, 0x1c0, RZ, 0xc0, !PT ;  /* 0x000001c039397812 */ /* 0x000fe200078ec0ff */
[----:B-1----:R-:W-:Y:S01]  /*26a0*/  IMAD R3, R72, R58, RZ ;  /* 0x0000003a48037224 */ /* 0x002fe200078e02ff */
[----:B------:R-:W-:Y:S01]  /*26b0*/  P2R R73, PR, RZ, 0x2 ;  /* 0x00000002ff497803 */ /* 0x000fe20000000000 */
[----:B------:R-:W-:Y:S01]  /*26c0*/  IMAD.WIDE.U32 R20, R204, UR4, R6 ;  /* 0x00000004cc147c25 */ /* 0x000fe2000f8e0006 */
[----:B------:R-:W-:-:S03]  /*26d0*/  SHF.R.U32.HI R53, RZ, 0x3, R57 ;  /* 0x00000003ff357819 */ /* 0x000fc60000011639 */
[----:B------:R-:W-:Y:S01]  /*26e0*/  IMAD R21, R204, UR5, R21 ;  /* 0x00000005cc157c24 */ /* 0x000fe2000f8e0215 */
[----:B------:R-:W-:Y:S01]  /*26f0*/  ULDC.64 UR4, c[0x0][0x330] ;  /* 0x0000cc0000047ab9 */ /* 0x000fe20000000a00 */
[----:B------:R-:W-:Y:S01]  /*2700*/  IMAD R8, R186, R61, R8 ;  /* 0x0000003dba087224 */ /* 0x000fe200078e0208 */
[----:B------:R-:W-:Y:S01]  /*2710*/  SHF.L.U64.HI R61, R60, 0x6, R61 ;  /* 0x000000063c3d7819 */ /* 0x000fe2000001023d */
[----:B------:R-:W-:-:S04]  /*2720*/  IMAD.WIDE.U32 R28, R204, UR4, R16 ;  /* 0x00000004cc1c7c25 */ /* 0x000fc8000f8e0010 */
[----:B------:R-:W-:Y:S01]  /*2730*/  IMAD R29, R204, UR5, R29 ;  /* 0x00000005cc1d7c24 */ /* 0x000fe2000f8e021d */
[----:B------:R-:W-:Y:S01]  /*2740*/  ULDC.64 UR4, c[0x0][0x310] ;  /* 0x0000c40000047ab9 */ /* 0x000fe20000000a00 */
[C---:B------:R-:W-:Y:S01]  /*2750*/  IMAD R11, R186.reuse, R59, R3 ;  /* 0x0000003bba0b7224 */ /* 0x040fe200078e0203 */
[----:B------:R-:W-:Y:S01]  /*2760*/  SEL R3, R51, RZ, P1 ;  /* 0x000000ff33037207 */ /* 0x000fe20000800000 */
[----:B------:R-:W-:Y:S01]  /*2770*/  IMAD.WIDE.U32 R30, R186, R58, R188 ;  /* 0x0000003aba1e7225 */ /* 0x000fe200078e00bc */
[----:B---3--:R-:W-:Y:S02]  /*2780*/  SHF.L.U64.HI R56, R4, 0x6, R5 ;  /* 0x0000000604387819 */ /* 0x008fe40000010205 */
[----:B0-----:R-:W-:Y:S01]  /*2790*/  LEA.HI R52, R52, 0x8, RZ, 0x19 ;  /* 0x0000000834347811 */ /* 0x001fe200078fc8ff */
[----:B------:R-:W-:-:S04]  /*27a0*/  IMAD.WIDE.U32 R34, R186, R4, R188 ;  /* 0x00000004ba227225 */ /* 0x000fc800078e00bc */
[----:B------:R-:W-:-:S04]  /*27b0*/  IMAD.WIDE.U32 R36, R186, R4, R16 ;  /* 0x00000004ba247225 */ /* 0x000fc800078e0010 */
[----:B------:R-:W-:Y:S02]  /*27c0*/  IMAD.IADD R3, R16, 0x1, R3 ;  /* 0x0000000110037824 */ /* 0x000fe400078e0203 */
[----:B------:R-:W-:-:S03]  /*27d0*/  IMAD.WIDE.U32 R32, R186, R58, R16 ;  /* 0x0000003aba207225 */ /* 0x000fc600078e0010 */
[----:B------:R-:W-:Y:S01]  /*27e0*/  SHF.R.S32.HI R62, RZ, 0x1f, R3 ;  /* 0x0000001fff3e7819 */ /* 0x000fe20000011403 */
[----:B------:R-:W-:Y:S02]  /*27f0*/  IMAD.IADD R31, R31, 0x1, R11 ;  /* 0x000000011f1f7824 */ /* 0x000fe400078e020b */
[----:B------:R-:W-:Y:S01]  /*2800*/  IMAD.IADD R33, R11, 0x1, R33 ;  /* 0x000000010b217824 */ /* 0x000fe200078e0221 */
[----:B------:R-:W-:Y:S01]  /*2810*/  LEA.HI R62, R62, R3, RZ, 0x3 ;  /* 0x000000033e3e7211 */ /* 0x000fe200078f18ff */
[----:B-----5:R-:W-:-:S03]  /*2820*/  IMAD.WIDE.U32 R30, R76, R58, R30 ;  /* 0x0000003a4c1e7225 */ /* 0x020fc600078e001e */
[----:B------:R-:W-:Y:S01]  /*2830*/  LOP3.LUT R47, R62, 0xfffffff8, RZ, 0xc0, !PT ;  /* 0xfffffff83e2f7812 */ /* 0x000fe200078ec0ff */
[----:B------:R-:W-:-:S03]  /*2840*/  IMAD.WIDE.U32 R32, R76, R58, R32 ;  /* 0x0000003a4c207225 */ /* 0x000fc600078e0020 */
[----:B------:R-:W-:Y:S01]  /*2850*/  SHF.R.S32.HI R44, RZ, 0x1f, R47 ;  /* 0x0000001fff2c7819 */ /* 0x000fe2000001142f */
[----:B------:R-:W-:Y:S02]  /*2860*/  VIADD R54, R16, 0x20 ;  /* 0x0000002010367836 */ /* 0x000fe40000000000 */
[----:B------:R-:W-:Y:S02]  /*2870*/  IMAD.SHL.U32 R55, R4, 0x40, RZ ;  /* 0x0000004004377824 */ /* 0x000fe400078e00ff */
[----:B------:R-:W-:Y:S01]  /*2880*/  IMAD.SHL.U32 R51, R51, 0x2, RZ ;  /* 0x0000000233337824 */ /* 0x000fe200078e00ff */
[----:B----4-:R-:W-:Y:S02]  /*2890*/  SHF.R.S32.HI R0, RZ, 0x1f, R79 ;  /* 0x0000001fff007819 */ /* 0x010fe4000001144f */
[----:B------:R-:W-:Y:S02]  /*28a0*/  SEL R79, R79, RZ, !P0 ;  /* 0x000000ff4f4f7207 */ /* 0x000fe40004000000 */
[----:B------:R-:W-:-:S03]  /*28b0*/  SEL R0, R0, RZ, !P0 ;  /* 0x000000ff00007207 */ /* 0x000fc60004000000 */
[----:B------:R-:W-:-:S04]  /*28c0*/  IMAD.WIDE.U32 R20, R79, UR4, R20 ;  /* 0x000000044f147c25 */ /* 0x000fc8000f8e0014 */
[----:B------:R-:W-:-:S04]  /*28d0*/  IMAD R6, R0, UR4, RZ ;  /* 0x0000000400067c24 */ /* 0x000fc8000f8e02ff */
[----:B------:R-:W-:Y:S01]  /*28e0*/  IMAD R65, R79, UR5, R6 ;  /* 0x000000054f417c24 */ /* 0x000fe2000f8e0206 */
[----:B------:R-:W-:Y:S01]  /*28f0*/  ULDC.64 UR4, c[0x0][0x338] ;  /* 0x0000ce0000047ab9 */ /* 0x000fe20000000a00 */
[----:B------:R-:W-:-:S04]  /*2900*/  IMAD.WIDE.U32 R6, R186, R60, R16 ;  /* 0x0000003cba067225 */ /* 0x000fc800078e0010 */
[----:B------:R-:W-:Y:S01]  /*2910*/  IMAD R0, R0, UR4, RZ ;  /* 0x0000000400007c24 */ /* 0x000fe2000f8e02ff */
[----:B------:R-:W-:Y:S01]  /*2920*/  IADD3 R64, P0, R20, R6, RZ ;  /* 0x0000000614407210 */ /* 0x000fe20007f1e0ff */
[----:B------:R-:W-:Y:S02]  /*2930*/  IMAD.IADD R65, R21, 0x1, R65 ;  /* 0x0000000115417824 */ /* 0x000fe400078e0241 */
[----:B------:R-:W-:Y:S01]  /*2940*/  IMAD.WIDE.U32 R28, R79, UR4, R28 ;  /* 0x000000044f1c7c25 */ /* 0x000fe2000f8e001c */
[----:B------:R-:W-:Y:S02]  /*2950*/  ULDC UR4, c[0x0][0x2f4] ;  /* 0x0000bd0000047ab9 */ /* 0x000fe40000000800 */
[----:B------:R-:W-:Y:S01]  /*2960*/  IADD3.X R63, R65, R7, R8, P0, !PT ;  /* 0x00000007413f7210 */ /* 0x000fe200007fe408 */
[----:B------:R-:W-:Y:S01]  /*2970*/  IMAD R79, R79, UR5, R0 ;  /* 0x000000054f4f7c24 */ /* 0x000fe2000f8e0200 */
[----:B------:R-:W-:Y:S01]  /*2980*/  IADD3 R38, P0, R186, R39, RZ ;  /* 0x00000027ba267210 */ /* 0x000fe20007f1e0ff */
[----:B------:R-:W-:Y:S01]  /*2990*/  IMAD R0, R72, R4, RZ ;  /* 0x0000000448007224 */ /* 0x000fe200078e02ff */
[----:B------:R-:W-:Y:S01]  /*29a0*/  ISETP.GE.AND P4, PT, R16, UR4, PT ;  /* 0x0000000410007c0c */ /* 0x000fe2000bf86270 */
[----:B------:R-:W-:Y:S01]  /*29b0*/  IMAD.SHL.U32 R60, R60, 0x40, RZ ;  /* 0x000000403c3c7824 */ /* 0x000fe200078e00ff */
[----:B------:R-:W-:Y:S01]  /*29c0*/  ISETP.GE.AND P3, PT, R54, UR4, PT ;  /* 0x0000000436007c0c */ /* 0x000fe2000bf66270 */
[----:B------:R-:W-:-:S02]  /*29d0*/  IMAD R7, R186, R5, R0 ;  /* 0x00000005ba077224 */ /* 0x000fc400078e0200 */
[----:B------:R-:W-:Y:S02]  /*29e0*/  IMAD.X R39, R9, 0x1, R72, P0 ;  /* 0x0000000109277824 */ /* 0x000fe400000e0648 */
[----:B------:R-:W-:Y:S02]  /*29f0*/  IMAD.IADD R35, R35, 0x1, R7 ;  /* 0x0000000123237824 */ /* 0x000fe400078e0207 */
[----:B------:R-:W-:Y:S01]  /*2a00*/  IMAD.IADD R37, R7, 0x1, R37 ;  /* 0x0000000107257824 */ /* 0x000fe200078e0225 */
[----:B------:R-:W-:Y:S01]  /*2a10*/  SHF.R.S32.HI R7, RZ, 0x1f, R76 ;  /* 0x0000001fff077819 */ /* 0x000fe2000001144c */
[----:B------:R-:W-:-:S04]  /*2a20*/  IMAD.WIDE.U32 R34, R76, R4, R34 ;  /* 0x000000044c227225 */ /* 0x000fc800078e0022 */
[C---:B------:R-:W-:Y:S02]  /*2a30*/  IMAD R0, R7.reuse, R58, RZ ;  /* 0x0000003a07007224 */ /* 0x040fe400078e02ff */
[-C--:B------:R-:W-:Y:S02]  /*2a40*/  IMAD R7, R7, R4.reuse, RZ ;  /* 0x0000000407077224 */ /* 0x080fe400078e02ff */
[C---:B------:R-:W-:Y:S01]  /*2a50*/  IMAD R3, R76.reuse, R59, R0 ;  /* 0x0000003b4c037224 */ /* 0x040fe200078e0200 */
[----:B------:R-:W-:Y:S01]  /*2a60*/  LOP3.LUT R0, R57, 0x18, R16, 0xf8, !PT ;  /* 0x0000001839007812 */ /* 0x000fe200078ef810 */
[----:B------:R-:W-:Y:S01]  /*2a70*/  IMAD R7, R76, R5, R7 ;  /* 0x000000054c077224 */ /* 0x000fe200078e0207 */
[----:B------:R-:W-:Y:S01]  /*2a80*/  SHF.L.U64.HI R59, R58, 0x6, R59 ;  /* 0x000000063a3b7819 */ /* 0x000fe2000001023b */
[----:B------:R-:W-:Y:S01]  /*2a90*/  IMAD.WIDE.U32 R36, R76, R4, R36 ;  /* 0x000000044c247225 */ /* 0x000fe200078e0024 */
[----:B------:R-:W-:-:S03]  /*2aa0*/  LOP3.LUT R0, R0, R53, RZ, 0x3c, !PT ;  /* 0x0000003500007212 */ /* 0x000fc600078e3cff */
[----:B------:R-:W-:Y:S02]  /*2ab0*/  IMAD.IADD R49, R31, 0x1, R3 ;  /* 0x000000011f317824 */ /* 0x000fe400078e0203 */
[----:B------:R-:W-:Y:S01]  /*2ac0*/  IMAD R50, R203, 0x200, R0 ;  /* 0x00000200cb327824 */ /* 0x000fe200078e0200 */
[----:B------:R-:W-:Y:S01]  /*2ad0*/  LOP3.LUT R0, R57, 0x38, R62, 0xf8, !PT ;  /* 0x0000003839007812 */ /* 0x000fe200078ef83e */
[----:B------:R-:W-:Y:S02]  /*2ae0*/  IMAD.IADD R48, R3, 0x1, R33 ;  /* 0x0000000103307824 */ /* 0x000fe400078e0221 */
[----:B------:R-:W-:Y:S01]  /*2af0*/  IMAD.SHL.U32 R58, R58, 0x40, RZ ;  /* 0x000000403a3a7824 */ /* 0x000fe200078e00ff */
[----:B------:R-:W-:Y:S01]  /*2b00*/  LOP3.LUT R0, R0, R53, RZ, 0x3c, !PT ;  /* 0x0000003500007212 */ /* 0x000fe200078e3cff */
[----:B------:R-:W-:Y:S02]  /*2b10*/  IMAD.IADD R46, R35, 0x1, R7 ;  /* 0x00000001232e7824 */ /* 0x000fe400078e0207 */
[----:B------:R-:W-:-:S02]  /*2b20*/  IMAD.IADD R45, R7, 0x1, R37 ;  /* 0x00000001072d7824 */ /* 0x000fc400078e0225 */
[----:B------:R-:W-:Y:S02]  /*2b30*/  IMAD R3, R203, 0x200, R0 ;  /* 0x00000200cb037824 */ /* 0x000fe400078e0200 */
[----:B------:R-:W-:-:S07]  /*2b40*/  IMAD.IADD R0, R29, 0x1, R79 ;  /* 0x000000011d007824 */ /* 0x000fce00078e024f */
.L_x_5633:
[----:B0-----:R-:W0:Y:S01]  /*2b50*/  LDC R69, c[0x0][0x3f4] ;  /* 0x0000fd00ff457b82 */ /* 0x001e220000000800 */
[----:B------:R-:W-:Y:S01]  /*2b60*/  VIADD R41, R41, 0xffffffff ;  /* 0xffffffff29297836 */ /* 0x000fe20000000000 */
[----:B------:R-:W-:Y:S05]  /*2b70*/  YIELD ;  /* 0x0000000000007946 */ /* 0x000fea0003800000 */
[----:B------:R-:W-:Y:S01]  /*2b80*/  SHF.R.S32.HI R68, RZ, 0x1f, R41 ;  /* 0x0000001fff447819 */ /* 0x000fe20000011429 */
[----:B----4-:R-:W1:Y:S01]  /*2b90*/  LDC.64 R66, c[0x0][0x2e8] ;  /* 0x0000ba00ff427b82 */ /* 0x010e620000000a00 */
[-C--:B------:R-:W-:Y:S01]  /*2ba0*/  IMAD R5, R61, R41.reuse, RZ ;  /* 0x000000293d057224 */ /* 0x080fe200078e02ff */
[----:B------:R-:W-:Y:S01]  /*2bb0*/  BSSY B0, `(.L_x_5604) ;  /* 0x0000192000007945 */ /* 0x000fe20003800000 */
[----:B---3--:R-:W-:Y:S01]  /*2bc0*/  IMAD.WIDE.U32 R14, R60, R41, RZ ;  /* 0x000000293c0e7225 */ /* 0x008fe200078e00ff */
[----:B------:R-:W-:-:S03]  /*2bd0*/  ISETP.GT.AND P2, PT, R41, R42, PT ;  /* 0x0000002a2900720c */ /* 0x000fc60003f44270 */
[----:B------:R-:W-:Y:S01]  /*2be0*/  IMAD R5, R68, R60, R5 ;  /* 0x0000003c44057224 */ /* 0x000fe200078e0205 */
[----:B------:R-:W-:Y:S01]  /*2bf0*/  IADD3 R4, P0, R64, R14, RZ ;  /* 0x0000000e40047210 */ /* 0x000fe20007f1e0ff */
[----:B--2---:R-:W-:Y:S02]  /*2c00*/  IMAD.SHL.U32 R27, R184, 0x1000, RZ ;  /* 0x00001000b81b7824 */ /* 0x004fe400078e00ff */
        /* <DEDUP_REMOVED lines=25> */
[----:B------:R-:W-:Y:S01]  /*2da0*/  ULDC.64 UR4, c[0x0][0x3e8] ;  /* 0x0000fa0000047ab9 */ /* 0x000fe20000000a00 */
[----:B------:R-:W-:Y:S01]  /*2db0*/  IMAD.MOV.U32 R6, RZ, RZ, R34 ;  /* 0x000000ffff067224 */ /* 0x000fe200078e0022 */
[----:B------:R-:W-:Y:S01]  /*2dc0*/  ULDC.64 UR6, c[0x0][0x400] ;  /* 0x0001000000067ab9 */ /* 0x000fe20000000a00 */
[----:B------:R-:W-:Y:S02]  /*2dd0*/  IMAD.MOV.U32 R7, RZ, RZ, R46 ;  /* 0x000000ffff077224 */ /* 0x000fe400078e002e */
[-C--:B------:R-:W-:Y:S02]  /*2de0*/  IMAD R5, R68, R55.reuse, R8 ;  /* 0x0000003744057224 */ /* 0x080fe400078e0208 */
[----:B------:R-:W-:Y:S01]  /*2df0*/  IMAD.WIDE.U32 R8, R41, R55, R6 ;  /* 0x0000003729087225 */ /* 0x000fe200078e0006 */
[----:B------:R-:W-:-:S03]  /*2e00*/  IADD3 R7, P0, R30, R4, RZ ;  /* 0x000000041e077210 */ /* 0x000fc60007f1e0ff */
[----:B------:R-:W-:Y:S01]  /*2e10*/  IMAD.IADD R5, R9, 0x1, R5 ;  /* 0x0000000109057824 */ /* 0x000fe200078e0205 */
[----:B------:R-:W-:Y:S01]  /*2e20*/  LEA R4, P5, R8, UR6, 0x1 ;  /* 0x0000000608047c11 */ /* 0x000fe2000f8a08ff */
[----:B------:R-:W-:Y:S01]  /*2e30*/  IMAD.X R10, R70, 0x1, R49, P0 ;  /* 0x00000001460a7824 */ /* 0x000fe200000e0631 */
[C---:B------:R-:W-:Y:S02]  /*2e40*/  LEA R6, P0, R7.reuse, UR4, 0x1 ;  /* 0x0000000407067c11 */ /* 0x040fe4000f8008ff */
[----:B------:R-:W-:Y:S02]  /*2e50*/  LEA.HI.X R5, R8, UR7, R5, 0x1, P5 ;  /* 0x0000000708057c11 */ /* 0x000fe4000a8f0c05 */
[----:B------:R-:W-:Y:S02]  /*2e60*/  CS2R R8, SRZ ;  /* 0x0000000000087805 */ /* 0x000fe4000001ff00 */
[----:B------:R-:W-:Y:S02]  /*2e70*/  LEA.HI.X R7, R7, UR5, R10, 0x1, P0 ;  /* 0x0000000507077c11 */ /* 0x000fe400080f0c0a */
[----:B------:R-:W-:-:S02]  /*2e80*/  CS2R R10, SRZ ;  /* 0x00000000000a7805 */ /* 0x000fc4000001ff00 */
[-C--:B------:R-:W-:Y:S02]  /*2e90*/  ISETP.GE.AND P5, PT, R188, R69.reuse, PT ;  /* 0x00000045bc00720c */ /* 0x080fe40003fa6270 */
[----:B------:R-:W-:-:S11]  /*2ea0*/  ISETP.GE.AND P0, PT, R200, R69, PT ;  /* 0x00000045c800720c */ /* 0x000fd60003f06270 */
[----:B------:R0:W5:Y:S04]  /*2eb0*/  @!P5 LDG.E.64 R14, desc[UR42][R6.64] ;  /* 0x0000002a060ed981 */ /* 0x000168000c1e1b00 */
[----:B------:R0:W5:Y:S04]  /*2ec0*/  @!P0 LDG.E.64 R8, desc[UR42][R6.64+0x20] ;  /* 0x0000202a06088981 */ /* 0x000168000c1e1b00 */
[----:B------:R0:W5:Y:S04]  /*2ed0*/  @!P5 LDG.E.64 R24, desc[UR42][R4.64] ;  /* 0x0000002a0418d981 */ /* 0x000168000c1e1b00 */
[----:B------:R0:W5:Y:S02]  /*2ee0*/  @!P0 LDG.E.64 R10, desc[UR42][R4.64+0x20] ;  /* 0x0000202a040a8981 */ /* 0x000164000c1e1b00 */
.L_x_5608:
[----:B------:R-:W-:Y:S05]  /*2ef0*/  BSYNC B1 ;  /* 0x0000000000017941 */ /* 0x000fea0003800000 */
.L_x_5607:
[----:B------:R-:W-:Y:S01]  /*2f00*/  UISETP.NE.AND UP0, UPT, UR37, 0x3, UPT ;  /* 0x000000032500788c */ /* 0x000fe2000bf05270 */
[----:B0----5:R-:W-:Y:S02]  /*2f10*/  IMAD.MOV.U32 R4, RZ, RZ, R8 ;  /* 0x000000ffff047224 */ /* 0x021fe400078e0008 */
[----:B------:R-:W-:Y:S02]  /*2f20*/  IMAD.MOV.U32 R5, RZ, RZ, R9 ;  /* 0x000000ffff057224 */ /* 0x000fe400078e0009 */
[----:B------:R-:W-:Y:S01]  /*2f30*/  IMAD.MOV.U32 R6, RZ, RZ, R14 ;  /* 0x000000ffff067224 */ /* 0x000fe200078e000e */
[----:B------:R-:W-:Y:S01]  /*2f40*/  PLOP3.LUT P0, PT, PT, PT, UP0, 0x80, 0x0 ;  /* 0x000000000000781c */ /* 0x000fe20003f0f008 */
[----:B------:R-:W-:Y:S01]  /*2f50*/  IMAD.MOV.U32 R7, RZ, RZ, R25 ;  /* 0x000000ffff077224 */ /* 0x000fe200078e0019 */
        /* <DEDUP_REMOVED lines=8> */
[----:B------:R-:W-:Y:S02]  /*2fe0*/  PRMT R83, R83, 0x5410, R4 ;  /* 0x0000541053537816 */ /* 0x000fe40000000004 */
[----:B------:R-:W-:Y:S01]  /*2ff0*/  PRMT R68, R7, 0x5410, R6 ;  /* 0x0000541007447816 */ /* 0x000fe20000000006 */
[----:B------:R-:W-:Y:S06]  /*3000*/  @!P0 BRA `(.L_x_5609) ;  /* 0x0000000000048947 */ /* 0x000fec0003800000 */
[----:B------:R-:W-:Y:S01]  /*3010*/  BPT.TRAP 0x1 ;  /* 0x000000040000795c */ /* 0x000fe20000300000 */
.L_x_5609:
[----:B------:R-:W-:Y:S01]  /*3020*/  IMAD R74, R184, 0x8, R2 ;  /* 0x00000008b84a7824 */ /* 0x000fe200078e0202 */
[----:B------:R-:W-:Y:S01]  /*3030*/  SHF.L.U32 R75, R187, 0x1f, RZ ;  /* 0x0000001fbb4b7819 */ /* 0x000fe200000006ff */
[----:B------:R-:W-:Y:S03]  /*3040*/  BSSY B1, `(.L_x_5610) ;  /* 0x0000003000017945 */ /* 0x000fe60003800000 */
[----:B------:R-:W0:Y:S02]  /*3050*/  SYNCS.PHASECHK.TRANS64.TRYWAIT P5, [R74+URZ+0x28c90], R75 ;  /* 0x028c904b4a0075a7 */ /* 0x000e2400080a017f */
[----:B0-----:R-:W-:Y:S05]  /*3060*/  @!P5 BRA `(.L_x_5611) ;  /* 0x000001fc0048d947 */ /* 0x001fea0003800000 */
.L_x_6008:
[----:B------:R-:W-:Y:S05]  /*3070*/  BSYNC B1 ;  /* 0x0000000000017941 */ /* 0x000fea0003800000 */
.L_x_5610:
        /* <DEDUP_REMOVED lines=27> */
[----:B------:R-:W-:-:S02]  /*3230*/  IMAD.U32 R6, R5, 0x10000, RZ ;  /* 0x0001000005067824 */ /* 0x000fc400078e00ff */
[----:B------:R-:W-:Y:S01]  /*3240*/  FMUL.FTZ R80, R7, R66 ;  /* 0x0000004207507220 */ /* 0x000fe20000410000 */
[----:B------:R-:W-:Y:S01]  /*3250*/  LOP3.LUT R77, R77, 0xffff0000, RZ, 0xc0, !PT ;  /* 0xffff00004d4d7812 */ /* 0x000fe200078ec0ff */
[C---:B------:R-:W-:Y:S01]  /*3260*/  FMUL.FTZ R7, R15.reuse, R78 ;  /* 0x0000004e0f077220 */ /* 0x040fe20000410000 */
[-C--:B------:R-:W-:Y:S01]  /*3270*/  FMUL.FTZ R15, R15, R68.reuse ;  /* 0x000000440f0f7220 */ /* 0x080fe20000410000 */
[----:B------:R-:W-:Y:S01]  /*3280*/  LOP3.LUT R67, R67, 0xffff0000, RZ, 0xc0, !PT ;  /* 0xffff000043437812 */ /* 0x000fe200078ec0ff */
[C---:B------:R-:W-:Y:S01]  /*3290*/  IMAD.U32 R5, R4.reuse, 0x10000, RZ ;  /* 0x0001000004057824 */ /* 0x040fe200078e00ff */
[----:B------:R-:W-:Y:S01]  /*32a0*/  LOP3.LUT R4, R4, 0xffff0000, RZ, 0xc0, !PT ;  /* 0xffff000004047812 */ /* 0x000fe200078ec0ff */
[----:B------:R-:W-:Y:S01]  /*32b0*/  FFMA.FTZ R80, R6, R71, R80 ;  /* 0x0000004706507223 */ /* 0x000fe20000010050 */
[C---:B------:R-:W-:Y:S01]  /*32c0*/  FFMA.FTZ R68, R14.reuse, R68, -R7 ;  /* 0x000000440e447223 */ /* 0x040fe20000010807 */
[----:B------:R-:W-:Y:S01]  /*32d0*/  FFMA.FTZ R15, R14, R78, R15 ;  /* 0x0000004e0e0f7223 */ /* 0x000fe2000001000f */
[C---:B------:R-:W-:Y:S01]  /*32e0*/  FMUL.FTZ R71, R25.reuse, R77 ;  /* 0x0000004d19477220 */ /* 0x040fe20000410000 */
[-C--:B------:R-:W-:Y:S01]  /*32f0*/  FMUL.FTZ R14, R25, R67.reuse ;  /* 0x00000043190e7220 */ /* 0x080fe20000410000 */
[----:B------:R-:W-:Y:S01]  /*3300*/  FFMA.FTZ R79, R6, R66, -R79 ;  /* 0x00000042064f7223 */ /* 0x000fe2000001084f */
        /* <DEDUP_REMOVED lines=12> */
.L_x_5616:
[----:B------:R-:W-:Y:S05]  /*33d0*/  BSYNC B2 ;  /* 0x0000000000027941 */ /* 0x000fea0003800000 */
.L_x_5615:
[----:B--2---:R1:W-:Y:S02]  /*33e0*/  STG.E.128 desc[UR42][R12.64], R4 ;  /* 0x000000040c007986 */ /* 0x0043e4000c101d2a */
.L_x_5614:
[----:B------:R-:W-:Y:S05]  /*33f0*/  BSYNC B1 ;  /* 0x0000000000017941 */ /* 0x000fea0003800000 */
.L_x_5613:
        /* <DEDUP_REMOVED lines=56> */
.L_x_5618:
[----:B------:R-:W-:Y:S05]  /*3780*/  BSYNC B1 ;  /* 0x0000000000017941 */ /* 0x000fea0003800000 */
.L_x_5617:
[----:B-1----:R1:W-:Y:S01]  /*3790*/  STG.E.128 desc[UR42][R12.64+0x40], R4 ;  /* 0x000040040c007986 */ /* 0x0023e2000c101d2a */
[----:B------:R-:W-:Y:S05]  /*37a0*/  BRA `(.L_x_5612) ;  /* 0x0000000c00487947 */ /* 0x000fea0003800000 */
.L_x_5606:
[----:B------:R-:W-:-:S05]  /*37b0*/  IMAD R5, R41, -0x40, R40 ;  /* 0xffffffc029057824 */ /* 0x000fca00078e0228 */
[----:B------:R-:W-:-:S04]  /*37c0*/  VIMNMX R5, R5, 0x40, PT ;  /* 0x0000004005057848 */ /* 0x000fc80003fe0100 */
[----:B------:R-:W-:-:S04]  /*37d0*/  ISETP.GE.AND P1, PT, R186, R5, PT ;  /* 0x00000005ba00720c */ /* 0x000fc80003f26270 */
[----:B------:R-:W-:-:S13]  /*37e0*/  ISETP.GE.OR P0, PT, R16, R69, P1 ;  /* 0x000000451000720c */ /* 0x000fda0000f06670 */
[----:B------:R-:W0:Y:S01]  /*37f0*/  @!P0 LDC.64 R8, c[0x0][0x3e8] ;  /* 0x0000fa00ff088b82 */ /* 0x000e220000000a00 */
[----:B------:R-:W-:Y:S01]  /*3800*/  @!P0 IADD3 R6, P5, R32, R4, RZ ;  /* 0x0000000420068210 */ /* 0x000fe20007fbe0ff */
[----:B------:R-:W-:Y:S02]  /*3810*/  @!P0 IMAD R4, R56, R41, RZ ;  /* 0x0000002938048224 */ /* 0x000fe400078e02ff */
[----:B------:R-:W-:Y:S02]  /*3820*/  @!P0 IMAD.MOV.U32 R5, RZ, RZ, R45 ;  /* 0x000000ffff058224 */ /* 0x000fe400078e002d */
[----:B------:R-:W-:Y:S02]  /*3830*/  @!P0 IMAD R25, R68, R55, R4 ;  /* 0x0000003744198224 */ /* 0x000fe400078e0204 */
[----:B------:R-:W1:Y:S01]  /*3840*/  @!P0 LDC.64 R12, c[0x0][0x400] ;  /* 0x00010000ff0c8b82 */ /* 0x000e620000000a00 */
[----:B------:R-:W-:Y:S02]  /*3850*/  @!P0 IMAD.MOV.U32 R4, RZ, RZ, R36 ;  /* 0x000000ffff048224 */ /* 0x000fe400078e0024 */
[----:B------:R-:W-:-:S02]  /*3860*/  @!P0 IMAD.X R7, R70, 0x1, R48, P5 ;  /* 0x0000000146078824 */ /* 0x000fc400028e0630 */
[----:B------:R-:W-:Y:S01]  /*3870*/  @!P0 IMAD.WIDE.U32 R10, R41, R55, R4 ;  /* 0x00000037290a8225 */ /* 0x000fe200078e0004 */
[----:B------:R-:W-:-:S03]  /*3880*/  CS2R R4, SRZ ;  /* 0x0000000000047805 */ /* 0x000fc6000001ff00 */
[----:B------:R-:W-:Y:S01]  /*3890*/  @!P0 IMAD.IADD R11, R25, 0x1, R11 ;  /* 0x00000001190b8824 */ /* 0x000fe200078e020b */
[----:B0-----:R-:W-:-:S04]  /*38a0*/  @!P0 LEA R8, P5, R6, R8, 0x1 ;  /* 0x0000000806088211 */ /* 0x001fc800078a08ff */
[----:B------:R-:W-:Y:S02]  /*38b0*/  @!P0 LEA.HI.X R9, R6, R9, R7, 0x1, P5 ;  /* 0x0000000906098211 */ /* 0x000fe400028f0c07 */
[----:B------:R-:W-:Y:S02]  /*38c0*/  CS2R R6, SRZ ;  /* 0x0000000000067805 */ /* 0x000fe4000001ff00 */
[----:B-1----:R-:W-:-:S04]  /*38d0*/  @!P0 LEA R12, P5, R10, R12, 0x1 ;  /* 0x0000000c0a0c8211 */ /* 0x002fc800078a08ff */
[----:B------:R0:W2:Y:S01]  /*38e0*/  @!P0 LDG.E.128 R4, desc[UR42][R8.64] ;  /* 0x0000002a08048981 */ /* 0x0000a2000c1e1d00 */
[----:B------:R-:W-:Y:S02]  /*38f0*/  @!P0 LEA.HI.X R13, R10, R13, R11, 0x1, P5 ;  /* 0x0000000d0a0d8211 */ /* 0x000fe400028f0c0b */
[----:B------:R-:W-:Y:S02]  /*3900*/  CS2R R10, SRZ ;  /* 0x00000000000a7805 */ /* 0x000fe4000001ff00 */
[----:B0-----:R-:W-:-:S06]  /*3910*/  CS2R R8, SRZ ;  /* 0x0000000000087805 */ /* 0x001fcc000001ff00 */
[----:B------:R-:W3:Y:S01]  /*3920*/  @!P0 LDG.E.128 R8, desc[UR42][R12.64] ;  /* 0x0000002a0c088981 */ /* 0x000ee2000c1e1d00 */
[----:B------:R-:W-:Y:S01]  /*3930*/  UISETP.NE.AND UP0, UPT, UR37, 0x3, UPT ;  /* 0x000000032500788c */ /* 0x000fe2000bf05270 */
[----:B------:R-:W-:-:S04]  /*3940*/  ISETP.GE.AND P0, PT, R16, R69, PT ;  /* 0x000000451000720c */ /* 0x000fc80003f06270 */
[----:B------:R-:W-:Y:S02]  /*3950*/  P2R R70, PR, RZ, 0x1 ;  /* 0x00000001ff467803 */ /* 0x000fe40000000000 */
[----:B------:R-:W-:Y:S01]  /*3960*/  PLOP3.LUT P0, PT, PT, PT, UP0, 0x80, 0x0 ;  /* 0x000000000000781c */ /* 0x000fe20003f0f008 */
[----:B--2---:R-:W-:Y:S02]  /*3970*/  IMAD.MOV.U32 R25, RZ, RZ, R4 ;  /* 0x000000ffff197224 */ /* 0x004fe400078e0004 */
[----:B------:R-:W-:Y:S02]  /*3980*/  IMAD.MOV.U32 R26, RZ, RZ, R5 ;  /* 0x000000ffff1a7224 */ /* 0x000fe400078e0005 */
[----:B------:R-:W-:Y:S02]  /*3990*/  IMAD.MOV.U32 R69, RZ, RZ, R7 ;  /* 0x000000ffff457224 */ /* 0x000fe400078e0007 */
[----:B------:R-:W-:Y:S01]  /*39a0*/  IMAD.MOV.U32 R68, RZ, RZ, R6 ;  /* 0x000000ffff447224 */ /* 0x000fe200078e0006 */
[----:B------:R-:W-:-:S02]  /*39b0*/  PRMT R88, R26, 0x5410, R25 ;  /* 0x000054101a587816 */ /* 0x000fc40000000019 */
[----:B------:R-:W-:Y:S02]  /*39c0*/  PRMT R90, R90, 0x5410, R69 ;  /* 0x000054105a5a7816 */ /* 0x000fe40000000045 */
[----:B------:R-:W-:Y:S01]  /*39d0*/  PRMT R92, R68, 0x7610, R92 ;  /* 0x00007610445c7816 */ /* 0x000fe2000000005c */
[----:B---3--:R-:W-:Y:S02]  /*39e0*/  IMAD.MOV.U32 R12, RZ, RZ, R8 ;  /* 0x000000ffff0c7224 */ /* 0x008fe400078e0008 */
[----:B------:R-:W-:Y:S02]  /*39f0*/  IMAD.MOV.U32 R13, RZ, RZ, R9 ;  /* 0x000000ffff0d7224 */ /* 0x000fe400078e0009 */
[----:B------:R-:W-:Y:S02]  /*3a00*/  IMAD.MOV.U32 R25, RZ, RZ, R10 ;  /* 0x000000ffff197224 */ /* 0x000fe400078e000a */
[----:B------:R-:W-:Y:S01]  /*3a10*/  IMAD.MOV.U32 R26, RZ, RZ, R11 ;  /* 0x000000ffff1a7224 */ /* 0x000fe200078e000b */
[----:B------:R-:W-:-:S02]  /*3a20*/  PRMT R82, R12, 0x5410, R13 ;  /* 0x000054100c527816 */ /* 0x000fc4000000000d */
[----:B------:R-:W-:Y:S02]  /*3a30*/  PRMT R90, R25, 0x7610, R90 ;  /* 0x00007610195a7816 */ /* 0x000fe4000000005a */
[----:B------:R-:W-:Y:S01]  /*3a40*/  PRMT R91, R26, 0x7610, R91 ;  /* 0x000076101a5b7816 */ /* 0x000fe2000000005b */
[----:B------:R-:W-:Y:S06]  /*3a50*/  @!P0 BRA `(.L_x_5619) ;  /* 0x0000000000048947 */ /* 0x000fec0003800000 */
[----:B------:R-:W-:Y:S01]  /*3a60*/  BPT.TRAP 0x1 ;  /* 0x000000040000795c */ /* 0x000fe20000300000 */
.L_x_5619:
[----:B------:R-:W-:Y:S01]  /*3a70*/  IMAD R74, R184, 0x8, R2 ;  /* 0x00000008b84a7824 */ /* 0x000fe200078e0202 */
[----:B------:R-:W-:Y:S01]  /*3a80*/  SHF.L.U32 R75, R187, 0x1f, RZ ;  /* 0x0000001fbb4b7819 */ /* 0x000fe200000006ff */
[----:B------:R-:W0:Y:S01]  /*3a90*/  LDC R77, c[0x0][0x2f4] ;  /* 0x0000bd00ff4d7b82 */ /* 0x000e220000000800 */
[----:B------:R-:W-:Y:S02]  /*3aa0*/  BSSY B1, `(.L_x_5620) ;  /* 0x0000003000017945 */ /* 0x000fe40003800000 */
[----:B------:R-:W1:Y:S02]  /*3ab0*/  SYNCS.PHASECHK.TRANS64.TRYWAIT P5, [R74+URZ+0x28c90], R75 ;  /* 0x028c904b4a0075a7 */ /* 0x000e6400080a017f */
[----:B-1----:R-:W-:Y:S05]  /*3ac0*/  @!P5 BRA `(.L_x_5621) ;  /* 0x000001f000c4d947 */ /* 0x002fea0003800000 */
.L_x_6009:
[----:B------:R-:W-:Y:S05]  /*3ad0*/  BSYNC B1 ;  /* 0x0000000000017941 */ /* 0x000fea0003800000 */
.L_x_5620:
        /* <DEDUP_REMOVED lines=22> */
[----:B------:R-:W-:Y:S02]  /*3c40*/  IMAD.SHL.U32 R79, R13, 0x8, RZ ;  /* 0x000000080d4f7824 */ /* 0x000fe400078e00ff */
[----:B------:R-:W-:-:S03]  /*3c50*/  IMAD.IADD R13, R3, 0x1, R27 ;  /* 0x00000001030d7824 */ /* 0x000fc600078e021b */
[----:B------:R-:W-:Y:S01]  /*3c60*/  LOP3.LUT R12, R57, 0x38, R79, 0xf8, !PT ;  /* 0x00000038390c7812 */ /* 0x000fe200078ef84f */
[----:B------:R-:W-:-:S03]  /*3c70*/  IMAD R13, R13, 0x2, R2 ;  /* 0x000000020d0d7824 */ /* 0x000fc600078e0202 */
[----:B------:R-:W-:-:S05]  /*3c80*/  LOP3.LUT R12, R12, R53, RZ, 0x3c, !PT ;  /* 0x000000350c0c7212 */ /* 0x000fca00078e3cff */
[----:B------:R-:W-:-:S04]  /*3c90*/  IMAD R12, R203, 0x200, R12 ;  /* 0x00000200cb0c7824 */ /* 0x000fc800078e020c */
[----:B------:R-:W-:Y:S02]  /*3ca0*/  IMAD.IADD R27, R27, 0x1, R12 ;  /* 0x000000011b1b7824 */ /* 0x000fe400078e020c */
[----:B------:R-:W0:Y:S02]  /*3cb0*/  LDS.128 R12, [R13+0x22400] ;  /* 0x022400000d0c7984 */ /* 0x000e240000000c00 */
[----:B------:R-:W-:-:S06]  /*3cc0*/  IMAD R27, R27, 0x2, R2 ;  /* 0x000000021b1b7824 */ /* 0x000fcc00078e0202 */
[----:B------:R-:W2:Y:S01]  /*3cd0*/  LDS.128 R24, [R27+0x22400] ;  /* 0x022400001b187984 */ /* 0x000ea20000000c00 */
[----:B------:R-:W-:Y:S05]  /*3ce0*/  @P6 BRA `(.L_x_5623) ;  /* 0x0000000400686947 */ /* 0x000fea0003800000 */
[----:B------:R-:W-:Y:S02]  /*3cf0*/  SHF.R.U32.HI R86, RZ, 0x10, R9 ;  /* 0x00000010ff567819 */ /* 0x000fe40000011609 */
[--C-:B------:R-:W-:Y:S01]  /*3d00*/  SHF.R.U64 R80, R4, 0x10, R5.reuse ;  /* 0x0000001004507819 */ /* 0x100fe20000001205 */
[----:B0-----:R-:W-:Y:S01]  /*3d10*/  IMAD.U32 R4, R14, 0x10000, RZ ;  /* 0x000100000e047824 */ /* 0x001fe200078e00ff */
[----:B------:R-:W-:Y:S01]  /*3d20*/  SHF.R.U32.HI R81, RZ, 0x10, R5 ;  /* 0x00000010ff517819 */ /* 0x000fe20000011605 */
[----:B--2---:R-:W-:Y:S01]  /*3d30*/  IMAD.U32 R5, R26, 0x10000, RZ ;  /* 0x000100001a057824 */ /* 0x004fe200078e00ff */
[----:B------:R-:W-:Y:S02]  /*3d40*/  PRMT R86, R82, 0x5432, R86 ;  /* 0x0000543252567816 */ /* 0x000fe40000000056 */
[--C-:B------:R-:W-:Y:S01]  /*3d50*/  SHF.R.U64 R83, R6, 0x10, R7.reuse ;  /* 0x0000001006537819 */ /* 0x100fe20000001207 */
[----:B------:R-:W-:Y:S01]  /*3d60*/  IMAD.U32 R6, R12, 0x10000, RZ ;  /* 0x000100000c067824 */ /* 0x000fe200078e00ff */
[----:B------:R-:W-:Y:S01]  /*3d70*/  SHF.R.U32.HI R84, RZ, 0x10, R7 ;  /* 0x00000010ff547819 */ /* 0x000fe20000011607 */
[----:B------:R-:W-:Y:S01]  /*3d80*/  IMAD.U32 R7, R13, 0x10000, RZ ;  /* 0x000100000d077824 */ /* 0x000fe200078e00ff */
[----:B------:R-:W-:Y:S01]  /*3d90*/  SHF.R.U64 R85, R8, 0x10, R9 ;  /* 0x0000001008557819 */ /* 0x000fe20000001209 */
[----:B------:R-:W-:Y:S01]  /*3da0*/  IMAD.U32 R9, R15, 0x10000, RZ ;  /* 0x000100000f097824 */ /* 0x000fe200078e00ff */
[----:B------:R-:W-:-:S02]  /*3db0*/  SHF.R.U64 R87, R10, 0x10, R11 ;  /* 0x000000100a577819 */ /* 0x000fc4000000120b */
[----:B------:R-:W-:Y:S01]  /*3dc0*/  LOP3.LUT R8, R13, 0xffff0000, RZ, 0xc0, !PT ;  /* 0xffff00000d087812 */ /* 0x000fe200078ec0ff */
[----:B------:R-:W-:Y:S01]  /*3dd0*/  IMAD.U32 R13, R25, 0x10000, RZ ;  /* 0x00010000190d7824 */ /* 0x000fe200078e00ff */
[C---:B------:R-:W-:Y:S02]  /*3de0*/  PRMT R80, R88.reuse, 0x5432, R80 ;  /* 0x0000543258507816 */ /* 0x040fe40000000050 */
[----:B------:R-:W-:Y:S01]  /*3df0*/  PRMT R81, R88, 0x5410, R81 ;  /* 0x0000541058517816 */ /* 0x000fe20000000051 */
[----:B------:R-:W-:Y:S01]  /*3e00*/  IMAD.U32 R88, R86, 0x10000, RZ ;  /* 0x0001000056587824 */ /* 0x000fe200078e00ff */
[----:B------:R-:W-:Y:S01]  /*3e10*/  SHF.R.U32.HI R89, RZ, 0x10, R11 ;  /* 0x00000010ff597819 */ /* 0x000fe2000001160b */
[----:B------:R-:W-:Y:S01]  /*3e20*/  IMAD.U32 R11, R24, 0x10000, RZ ;  /* 0x00010000180b7824 */ /* 0x000fe200078e00ff */
[----:B------:R-:W-:Y:S02]  /*3e30*/  PRMT R84, R90, 0x5432, R84 ;  /* 0x000054325a547816 */ /* 0x000fe40000000054 */
[----:B------:R-:W-:Y:S01]  /*3e40*/  PRMT R85, R82, 0x5410, R85 ;  /* 0x0000541052557816 */ /* 0x000fe20000000055 */
[----:B------:R-:W-:Y:S01]  /*3e50*/  IMAD.U32 R82, R81, 0x10000, RZ ;  /* 0x0001000051527824 */ /* 0x000fe200078e00ff */
[----:B------:R-:W-:Y:S01]  /*3e60*/  PRMT R87, R90, 0x5410, R87 ;  /* 0x000054105a577816 */ /* 0x000fe20000000057 */
[----:B------:R-:W-:Y:S01]  /*3e70*/  FMUL.FTZ R90, R13, R88 ;  /* 0x000000580d5a7220 */ /* 0x000fe20000410000 */
[----:B------:R-:W-:-:S02]  /*3e80*/  PRMT R89, R91, 0x5410, R89 ;  /* 0x000054105b597816 */ /* 0x000fc40000000059 */
[----:B------:R-:W-:Y:S01]  /*3e90*/  LOP3.LUT R25, R25, 0xffff0000, RZ, 0xc0, !PT ;  /* 0xffff000019197812 */ /* 0x000fe200078ec0ff */
[-C--:B------:R-:W-:Y:S01]  /*3ea0*/  FFMA.FTZ R91, R7, R82.reuse, -R90 ;  /* 0x00000052075b7223 */ /* 0x080fe2000001085a */
[----:B------:R-:W-:Y:S01]  /*3eb0*/  LOP3.LUT R86, R86, 0xffff0000, RZ, 0xc0, !PT ;  /* 0xffff000056567812 */ /* 0x000fe200078ec0ff */
[----:B------:R-:W-:Y:S01]  /*3ec0*/  IMAD.U32 R90, R89, 0x10000, RZ ;  /* 0x00010000595a7824 */ /* 0x000fe200078e00ff */
[----:B------:R-:W-:Y:S02]  /*3ed0*/  LOP3.LUT R81, R81, 0xffff0000, RZ, 0xc0, !PT ;  /* 0xffff000051517812 */ /* 0x000fe400078ec0ff */
[----:B------:R-:W-:Y:S01]  /*3ee0*/  LOP3.LUT R10, R15, 0xffff0000, RZ, 0xc0, !PT ;  /* 0xffff00000f0a7812 */ /* 0x000fe200078ec0ff */
[----:B------:R-:W-:Y:S01]  /*3ef0*/  IMAD.U32 R15, R27, 0x10000, RZ ;  /* 0x000100001b0f7824 */ /* 0x000fe200078e00ff */
[----:B------:R-:W-:Y:S01]  /*3f00*/  PRMT R83, R92, 0x5410, R83 ;  /* 0x000054105c537816 */ /* 0x000fe20000000053 */
[----:B------:R-:W-:Y:S01]  /*3f10*/  FMUL.FTZ R92, R13, R82 ;  /* 0x000000520d5c7220 */ /* 0x000fe20000410000 */
[----:B------:R-:W-:Y:S01]  /*3f20*/  FMUL.FTZ R13, R25, R86 ;  /* 0x00000056190d7220 */ /* 0x000fe20000410000 */
[----:B------:R-:W-:-:S02]  /*3f30*/  IMAD.U32 R82, R84, 0x10000, RZ ;  /* 0x0001000054527824 */ /* 0x000fc400078e00ff */
[-C--:B------:R-:W-:Y:S01]  /*3f40*/  FMUL.FTZ R25, R25, R81.reuse ;  /* 0x0000005119197220 */ /* 0x080fe20000410000 */
[----:B------:R-:W-:Y:S01]  /*3f50*/  FFMA.FTZ R92, R7, R88, R92 ;  /* 0x00000058075c7223 */ /* 0x000fe2000001005c */
[----:B------:R-:W-:Y:S01]  /*3f60*/  FMUL.FTZ R94, R15, R90 ;  /* 0x0000005a0f5e7220 */ /* 0x000fe20000410000 */
[----:B------:R-:W-:Y:S01]  /*3f70*/  LOP3.LUT R27, R27, 0xffff0000, RZ, 0xc0, !PT ;  /* 0xffff00001b1b7812 */ /* 0x000fe200078ec0ff */
[C---:B------:R-:W-:Y:S01]  /*3f80*/  FFMA.FTZ R88, R8.reuse, R81, -R13 ;  /* 0x0000005108587223 */ /* 0x040fe2000001080d */
[----:B------:R-:W-:Y:S01]  /*3f90*/  LOP3.LUT R89, R89, 0xffff0000, RZ, 0xc0, !PT ;  /* 0xffff000059597812 */ /* 0x000fe200078ec0ff */
[----:B------:R-:W-:Y:S01]  /*3fa0*/  FMUL.FTZ R15, R15, R82 ;  /* 0x000000520f0f7220 */ /* 0x000fe20000410000 */
[----:B------:R-:W-:Y:S01]  /*3fb0*/  FFMA.FTZ R81, R8, R86, R25 ;  /* 0x0000005608517223 */ /* 0x000fe20000010019 */
[----:B------:R-:W-:Y:S01]  /*3fc0*/  LOP3.LUT R84, R84, 0xffff0000, RZ, 0xc0, !PT ;  /* 0xffff000054547812 */ /* 0x000fe200078ec0ff */
[----:B------:R-:W-:Y:S02]  /*3fd0*/  IMAD.U32 R8, R85, 0x10000, RZ ;  /* 0x0001000055087824 */ /* 0x000fe400078e00ff */
[----:B------:R-:W-:Y:S01]  /*3fe0*/  FFMA.FTZ R94, R9, R82, -R94 ;  /* 0x00000052095e7223 */ /* 0x000fe2000001085e */
[----:B------:R-:W-:-:S02]  /*3ff0*/  IMAD.U32 R7, R80, 0x10000, RZ ;  /* 0x0001000050077824 */ /* 0x000fc400078e00ff */
[----:B------:R-:W-:Y:S01]  /*4000*/  FFMA.FTZ R90, R9, R90, R15 ;  /* 0x0000005a095a7223 */ /* 0x000fe2000001000f */
[C---:B------:R-:W-:Y:S01]  /*4010*/  FMUL.FTZ R9, R27.reuse, R89 ;  /* 0x000000591b097220 */ /* 0x040fe20000410000 */
[----:B------:R-:W-:Y:S01]  /*4020*/  LOP3.LUT R24, R24, 0xffff0000, RZ, 0xc0, !PT ;  /* 0xffff000018187812 */ /* 0x000fe200078ec0ff */
[----:B------:R-:W-:Y:S01]  /*4030*/  FMUL.FTZ R15, R27, R84 ;  /* 0x000000541b0f7220 */ /* 0x000fe20000410000 */
[----:B------:R-:W-:Y:S01]  /*4040*/  LOP3.LUT R85, R85, 0xffff0000, RZ, 0xc0, !PT ;  /* 0xffff000055557812 */ /* 0x000fe200078ec0ff */
[C---:B------:R-:W-:Y:S01]  /*4050*/  FMUL.FTZ R13, R11.reuse, R8 ;  /* 0x000000080b0d7220 */ /* 0x040fe20000410000 */
[----:B------:R-:W-:Y:S01]  /*4060*/  FMUL.FTZ R11, R11, R7 ;  /* 0x000000070b0b7220 */ /* 0x000fe20000410000 */
[----:B------:R-:W-:Y:S01]  /*4070*/  FFMA.FTZ R27, R10, R84, -R9 ;  /* 0x000000540a1b7223 */ /* 0x000fe20000010809 */
[----:B------:R-:W-:Y:S01]  /*4080*/  LOP3.LUT R12, R12, 0xffff0000, RZ, 0xc0, !PT ;  /* 0xffff00000c0c7812 */ /* 0x000fe200078ec0ff */
[----:B------:R-:W-:Y:S01]  /*4090*/  FFMA.FTZ R89, R10, R89, R15 ;  /* 0x000000590a597223 */ /* 0x000fe2000001000f */
[----:B------:R-:W-:Y:S01]  /*40a0*/  LOP3.LUT R9, R80, 0xffff0000, RZ, 0xc0, !PT ;  /* 0xffff000050097812 */ /* 0x000fe200078ec0ff */
[----:B------:R-:W-:Y:S01]  /*40b0*/  FFMA.FTZ R13, R6, R7, -R13 ;  /* 0x00000007060d7223 */ /* 0x000fe2000001080d */
[----:B------:R-:W-:Y:S01]  /*40c0*/  FMUL.FTZ R15, R24, R85 ;  /* 0x00000055180f7220 */ /* 0x000fe20000410000 */
[----:B------:R-:W-:Y:S01]  /*40d0*/  FFMA.FTZ R11, R6, R8, R11 ;  /* 0x00000008060b7223 */ /* 0x000fe2000001000b */
[----:B------:R-:W-:Y:S01]  /*40e0*/  IMAD.U32 R7, R87, 0x10000, RZ ;  /* 0x0001000057077824 */ /* 0x000fe200078e00ff */
[----:B------:R-:W-:Y:S01]  /*40f0*/  LOP3.LUT R26, R26, 0xffff0000, RZ, 0xc0, !PT ;  /* 0xffff00001a1a7812 */ /* 0x000fe200078ec0ff */
[----:B------:R-:W-:Y:S01]  /*4100*/  IMAD.U32 R6, R83, 0x10000, RZ ;  /* 0x0001000053067824 */ /* 0x000fe200078e00ff */
[----:B------:R-:W-:Y:S01]  /*4110*/  LOP3.LUT R87, R87, 0xffff0000, RZ, 0xc0, !PT ;  /* 0xffff000057577812 */ /* 0x000fe200078ec0ff */
[-C--:B------:R-:W-:Y:S01]  /*4120*/  FMUL.FTZ R25, R24, R9.reuse ;  /* 0x0000000918197220 */ /* 0x080fe20000410000 */
[----:B------:R-:W-:Y:S01]  /*4130*/  LOP3.LUT R83, R83, 0xffff0000, RZ, 0xc0, !PT ;  /* 0xffff000053537812 */ /* 0x000fe200078ec0ff */
[----:B------:R-:W-:Y:S01]  /*4140*/  FFMA.FTZ R8, R12, R9, -R15 ;  /* 0x000000090c087223 */ /* 0x000fe2000001080f */
[----:B------:R-:W-:Y:S01]  /*4150*/  LOP3.LUT R14, R14, 0xffff0000, RZ, 0xc0, !PT ;  /* 0xffff00000e0e7812 */ /* 0x000fe200078ec0ff */
[C---:B------:R-:W-:Y:S01]  /*4160*/  FMUL.FTZ R9, R5.reuse, R7 ;  /* 0x0000000705097220 */ /* 0x040fe20000410000 */
[-C--:B------:R-:W-:Y:S01]  /*4170*/  FMUL.FTZ R10, R5, R6.reuse ;  /* 0x00000006050a7220 */ /* 0x080fe20000410000 */
        /* <DEDUP_REMOVED lines=12> */
[----:B------:R-:W-:Y:S01]  /*4240*/  IMAD.MOV.U32 R12, RZ, RZ, R5 ;  /* 0x000000ffff0c7224 */ /* 0x000fe200078e0005 */
[----:B------:R-:W-:Y:S02]  /*4250*/  F2FP.BF16.F32.PACK_AB R25, R81, R92 ;  /* 0x0000005c5119723e */ /* 0x000fe400000010ff */
[----:B------:R-:W-:Y:S02]  /*4260*/  F2FP.BF16.F32.PACK_AB R27, R89, R90 ;  /* 0x0000005a591b723e */ /* 0x000fe400000010ff */
[----:B------:R-:W-:-:S02]  /*4270*/  F2FP.BF16.F32.PACK_AB R14, R4, R9 ;  /* 0x00000009040e723e */ /* 0x000fc400000010ff */
[----:B------:R-:W-:-:S07]  /*4280*/  F2FP.BF16.F32.PACK_AB R26, R87, R10 ;  /* 0x0000000a571a723e */ /* 0x000fce00000010ff */
.L_x_5623:
[----:B------:R-:W-:Y:S05]  /*4290*/  BSYNC B1 ;  /* 0x0000000000017941 */ /* 0x000fea0003800000 */
.L_x_5622:
        /* <DEDUP_REMOVED lines=10> */
.L_x_5605:
[----:B------:R-:W-:-:S06]  /*4340*/  UISETP.NE.AND UP0, UPT, UR37, 0x3, UPT ;  /* 0x000000032500788c */ /* 0x000fcc000bf05270 */
[----:B------:R-:W-:-:S13]  /*4350*/  PLOP3.LUT P0, PT, PT, PT, UP0, 0x80, 0x0 ;  /* 0x000000000000781c */ /* 0x000fda0003f0f008 */
[----:B------:R-:W-:Y:S05]  /*4360*/  @!P0 BRA `(.L_x_5624) ;  /* 0x0000000000048947 */ /* 0x000fea0003800000 */
[----:B------:R-:W-:Y:S01]  /*4370*/  BPT.TRAP 0x1 ;  /* 0x000000040000795c */ /* 0x000fe20000300000 */
.L_x_5624:
        /* <DEDUP_REMOVED lines=8> */
.L_x_6010:
[----:B------:R-:W-:Y:S05]  /*4400*/  BSYNC B1 ;  /* 0x0000000000017941 */ /* 0x000fea0003800000 */
.L_x_5625:
[----:B------:R-:W-:Y:S05]  /*4410*/  @P1 BRA `(.L_x_5612) ;  /* 0x00000000002c1947 */ /* 0x000fea0003800000 */
[----:B------:R-:W-:Y:S01]  /*4420*/  @!P3 LOP3.LUT P5, RZ, R195, 0x4, RZ, 0xc0, !PT ;  /* 0x00000004c3ffb812 */ /* 0x000fe200078ac0ff */
[----:B------:R-:W-:Y:S01]  /*4430*/  @!P3 VIADD R4, R50, 0x20 ;  /* 0x000000203204b836 */ /* 0x000fe20000000000 */
[----:B------:R-:W-:Y:S02]  /*4440*/  PLOP3.LUT P6, PT, PT, PT, PT, 0x8, 0x0 ;  /* 0x000000000000781c */ /* 0x000fe40003fce170 */
[----:B------:R-:W-:-:S13]  /*4450*/  @!P3 PLOP3.LUT P6, PT, P5, PT, PT, 0x80, 0x0 ;  /* 0x000000000000b81c */ /* 0x000fda0002fcf070 */
[----:B------:R-:W-:-:S04]  /*4460*/  @P6 VIADD R4, R50, 0xffffffe0 ;  /* 0xffffffe032046836 */ /* 0x000fc80000000000 */
[----:B------:R-:W-:Y:S02]  /*4470*/  @!P3 IMAD.IADD R27, R27, 0x1, R4 ;  /* 0x000000011b1bb824 */ /* 0x000fe400078e0204 */
[----:B------:R-:W1:Y:S02]  /*4480*/  @!P4 LDS.128 R4, [R26+0x22400] ;  /* 0x022400001a04c984 */ /* 0x000e640000000c00 */
[----:B------:R-:W-:-:S06]  /*4490*/  @!P3 IMAD R8, R27, 0x2, R2 ;  /* 0x000000021b08b824 */ /* 0x000fcc00078e0202 */
[----:B------:R-:W2:Y:S04]  /*44a0*/  @!P3 LDS.128 R8, [R8+0x22400] ;  /* 0x022400000808b984 */ /* 0x000ea80000000c00 */
[----:B-1----:R1:W-:Y:S04]  /*44b0*/  @!P4 STG.E.128 desc[UR42][R12.64], R4 ;  /* 0x000000040c00c986 */ /* 0x0023e8000c101d2a */
[----:B--2---:R1:W-:Y:S02]  /*44c0*/  @!P3 STG.E.128 desc[UR42][R12.64+0x40], R8 ;  /* 0x000040080c00b986 */ /* 0x0043e4000c101d2a */
.L_x_5612:
[----:B------:R-:W-:Y:S05]  /*44d0*/  BSYNC B0 ;  /* 0x0000000000007941 */ /* 0x000fea0003800000 */
.L_x_5604:
[----:B-1----:R-:W1:Y:S01]  /*44e0*/  S2R R4, SR_TID.X ;  /* 0x0000000000047919 */ /* 0x002e620000002100 */
[----:B------:R-:W-:Y:S01]  /*44f0*/  @!PT LDS RZ, [RZ] ;  /* 0x00000000fffff984 */ /* 0x000fe20000000800 */
[----:B------:R-:W-:Y:S01]  /*4500*/  @!PT LDS RZ, [RZ] ;  /* 0x00000000fffff984 */ /* 0x000fe20000000800 */
[----:B------:R-:W-:Y:S01]  /*4510*/  @!PT LDS RZ, [RZ] ;  /* 0x00000000fffff984 */ /* 0x000fe20000000800 */
[----:B------:R-:W-:Y:S01]  /*4520*/  @!PT LDS RZ, [RZ] ;  /* 0x00000000fffff984 */ /* 0x000fe20000000800 */
[----:B------:R5:W-:Y:S06]  /*4530*/  MEMBAR.ALL.CTA ;  /* 0x0000000000007992 */ /* 0x000bec0000008000 */
[----:B-----5:R-:W5:Y:S01]  /*4540*/  FENCE.VIEW.ASYNC.S ;  /* 0x00000000000073c6 */ /* 0x020f620000000000 */
[----:B------:R-:W-:Y:S05]  /*4550*/  WARPSYNC.ALL ;  /* 0x0000000000007948 */ /* 0x000fea0003800000 */
[----:B------:R-:W-:Y:S01]  /*4560*/  BSSY B0, `(.L_x_5627) ;  /* 0x0000009000007945 */ /* 0x000fe20003800000 */
[----:B-1----:R-:W-:Y:S01]  /*4570*/  LOP3.LUT R4, R4, 0x7f, RZ, 0xc0, !PT ;  /* 0x0000007f04047812 */ /* 0x002fe200078ec0ff */
[----:B-----5:R1:W-:Y:S03]  /*4580*/  BAR.SYNC.DEFER_BLOCKING R52, 0x80 ;  /* 0x000200340000751d */ /* 0x0203e60000010000 */
[----:B------:R-:W-:-:S13]  /*4590*/  ISETP.NE.AND P5, PT, R4, RZ, PT ;  /* 0x000000ff0400720c */ /* 0x000fda0003fa5270 */
[----:B------:R-:W-:-:S05]  /*45a0*/  @!P5 VIADD R4, R74, 0x28ca0 ;  /* 0x00028ca04a04d836 */ /* 0x000fca0000000000 */
[----:B------:R-:W-:-:S04]  /*45b0*/  @!P5 PRMT R4, RZ, 0x654, R4 ;  /* 0x00000654ff04d816 */ /* 0x000fc80000000004 */
[----:B------:R1:W-:Y:S01]  /*45c0*/  @!P5 SYNCS.ARRIVE.TRANS64.RED.A1T0 RZ, [R4+URZ], RZ ;  /* 0x000000ff04ffd9a7 */ /* 0x0003e2000810043f */
[----:B------:R-:W-:Y:S05]  /*45d0*/  @!P0 BRA `(.L_x_5628) ;  /* 0x0000000000048947 */ /* 0x000fea0003800000 */
[----:B------:R-:W-:Y:S01]  /*45e0*/  BPT.TRAP 0x1 ;  /* 0x000000040000795c */ /* 0x000fe20000300000 */
.L_x_5628:
[----:B------:R-:W-:Y:S05]  /*45f0*/  BSYNC B0 ;  /* 0x0000000000007941 */ /* 0x000fea0003800000 */
.L_x_5627:
[----:B------:R-:W5:Y:S01]  /*4600*/  SYNCS.PHASECHK.TRANS64.TRYWAIT P0, [R74+URZ+0x28cb0], R75 ;  /* 0x028cb04b4a0075a7 */ /* 0x000f62000800017f */
[----:B------:R-:W-:Y:S04]  /*4610*/  BSSY B0, `(.L_x_5629) ;  /* 0x0000002000007945 */ /* 0x000fe80003800000 */
[----:B-----5:R-:W-:Y:S05]  /*4620*/  @!P0 BRA `(.L_x_5630) ;  /* 0x000001e800148947 */ /* 0x020fea0003800000 */
.L_x_6011:
[----:B------:R-:W-:Y:S05]  /*4630*/  BSYNC B0 ;  /* 0x0000000000007941 */ /* 0x000fea0003800000 */
.L_x_5629:
[----:B------:R-:W-:Y:S04]  /*4640*/  BSSY B0, `(.L_x_5631) ;  /* 0x0000052000007945 */ /* 0x000fe80003800000 */
[----:B------:R-:W-:Y:S05]  /*4650*/  @P1 BRA `(.L_x_5632) ;  /* 0x0000000400401947 */ /* 0x000fea0003800000 */
[----:B------:R-:W-:Y:S01]  /*4660*/  IMAD.WIDE R6, R41, 0x40, R38 ;  /* 0x0000004029067825 */ /* 0x000fe200078e0226 */
[----:B------:R-:W-:Y:S01]  /*4670*/  ULDC.64 UR4, c[0x0][0x328] ;  /* 0x0000ca0000047ab9 */ /* 0x000fe20000000a00 */
[----:B------:R-:W-:Y:S02]  /*4680*/  LOP3.LUT P0, RZ, R195, 0x4, RZ, 0xc0, !PT ;  /* 0x00000004c3ff7812 */ /* 0x000fe4000780c0ff */
[----:B------:R-:W-:Y:S02]  /*4690*/  IMAD R7, R7, UR4, RZ ;  /* 0x0000000407077c24 */ /* 0x000fe4000f8e02ff */
[----:B-1----:R-:W-:Y:S02]  /*46a0*/  IMAD.MOV.U32 R4, RZ, RZ, R28 ;  /* 0x000000ffff047224 */ /* 0x002fe400078e001c */
[----:B------:R-:W-:Y:S02]  /*46b0*/  IMAD.MOV.U32 R5, RZ, RZ, R0 ;  /* 0x000000ffff057224 */ /* 0x000fe400078e0000 */
[----:B------:R-:W-:-:S02]  /*46c0*/  IMAD R7, R6, UR5, R7 ;  /* 0x0000000506077c24 */ /* 0x000fc4000f8e0207 */
[----:B------:R-:W-:Y:S01]  /*46d0*/  IMAD.WIDE.U32 R4, R6, UR4, R4 ;  /* 0x0000000406047c25 */ /* 0x000fe2000f8e0004 */
[----:B------:R-:W-:-:S03]  /*46e0*/  ULDC.64 UR4, c[0x0][0x318] ;  /* 0x0000c60000047ab9 */ /* 0x000fc60000000a00 */
[----:B------:R-:W-:Y:S01]  /*46f0*/  IMAD R9, R184, 0x8000, R50 ;  /* 0x00008000b8097824 */ /* 0x000fe200078e0232 */
[----:B---3--:R-:W-:Y:S01]  /*4700*/  LEA R12, P1, R4, UR4, 0x1 ;  /* 0x00000004040c7c11 */ /* 0x008fe2000f8208ff */
[----:B------:R-:W-:Y:S01]  /*4710*/  IMAD.IADD R5, R5, 0x1, R7 ;  /* 0x0000000105057824 */ /* 0x000fe200078e0207 */
[----:B------:R-:W-:Y:S01]  /*4720*/  ULDC UR4, c[0x0][0x320] ;  /* 0x0000c80000047ab9 */ /* 0x000fe20000000800 */
[----:B------:R-:W-:Y:S02]  /*4730*/  VIADD R6, R16, 0x40 ;  /* 0x0000004010067836 */ /* 0x000fe40000000000 */
[C---:B------:R-:W-:Y:S01]  /*4740*/  VIADD R15, R9.reuse, 0x20 ;  /* 0x00000020090f7836 */ /* 0x040fe20000000000 */
[----:B------:R-:W-:Y:S01]  /*4750*/  LEA.HI.X R13, R4, UR5, R5, 0x1, P1 ;  /* 0x00000005040d7c11 */ /* 0x000fe200088f0c05 */
[C---:B------:R-:W-:Y:S01]  /*4760*/  @P0 VIADD R15, R9.reuse, 0xffffffe0 ;  /* 0xffffffe0090f0836 */ /* 0x040fe20000000000 */
[----:B------:R-:W-:Y:S01]  /*4770*/  ISETP.GE.AND P1, PT, R16, UR4, PT ;  /* 0x0000000410007c0c */ /* 0x000fe2000bf26270 */
[----:B--2-4-:R-:W-:Y:S01]  /*4780*/  IMAD R25, R9, 0x2, R2 ;  /* 0x0000000209197824 */ /* 0x014fe200078e0202 */
[----:B------:R-:W-:Y:S01]  /*4790*/  ISETP.GE.AND P0, PT, R6, UR4, PT ;  /* 0x0000000406007c0c */ /* 0x000fe2000bf06270 */
[----:B------:R-:W-:-:S02]  /*47a0*/  VIADD R14, R16, 0x80 ;  /* 0x00000080100e7836 */ /* 0x000fc40000000000 */
[----:B------:R-:W-:-:S08]  /*47b0*/  VIADD R24, R16, 0xc0 ;  /* 0x000000c010187836 */ /* 0x000fd00000000000 */
[----:B------:R-:W1:Y:S04]  /*47c0*/  @!P1 LDS.128 R4, [R25+0x400] ;  /* 0x0004000019049984 */ /* 0x000e680000000c00 */
[----:B------:R-:W2:Y:S04]  /*47d0*/  @!P0 LDS.128 R8, [R25+0x2400] ;  /* 0x0024000019088984 */ /* 0x000ea80000000c00 */
[----:B-1----:R-:W-:Y:S01]  /*47e0*/  @!P1 STG.E.128 desc[UR42][R12.64], R4 ;  /* 0x000000040c009986 */ /* 0x002fe2000c101d2a */
[----:B------:R-:W-:Y:S01]  /*47f0*/  ISETP.GE.AND P1, PT, R14, UR4, PT ;  /* 0x000000040e007c0c */ /* 0x000fe2000bf26270 */
[----:B------:R-:W-:-:S02]  /*4800*/  VIADD R14, R16, 0x100 ;  /* 0x00000100100e7836 */ /* 0x000fc40000000000 */
[----:B--2---:R-:W-:Y:S01]  /*4810*/  @!P0 STG.E.128 desc[UR42][R12.64+0x80], R8 ;  /* 0x000080080c008986 */ /* 0x004fe2000c101d2a */
[----:B------:R-:W-:Y:S01]  /*4820*/  ISETP.GE.AND P0, PT, R24, UR4, PT ;  /* 0x0000000418007c0c */ /* 0x000fe2000bf06270 */
        /* <DEDUP_REMOVED lines=16> */
[----:B------:R-:W-:Y:S02]  /*4930*/  IMAD R24, R15, 0x2, R2 ;  /* 0x000000020f187824 */ /* 0x000fe400078e0202 */
[----:B------:R-:W-:-:S06]  /*4940*/  VIADD R15, R16, 0xe0 ;  /* 0x000000e0100f7836 */ /* 0x000fcc0000000000 */
[----:B------:R-:W1:Y:S04]  /*4950*/  @!P1 LDS.128 R4, [R25+0xc400] ;  /* 0x00c4000019049984 */ /* 0x000e680000000c00 */
[----:B------:R-:W2:Y:S04]  /*4960*/  @!P0 LDS.128 R8, [R25+0xe400] ;  /* 0x00e4000019088984 */ /* 0x000ea80000000c00 */
[----:B-1----:R-:W-:Y:S01]  /*4970*/  @!P1 STG.E.128 desc[UR42][R12.64+0x300], R4 ;  /* 0x000300040c009986 */ /* 0x002fe2000c101d2a */
[----:B------:R-:W-:-:S03]  /*4980*/  ISETP.GE.AND P1, PT, R54, UR4, PT ;  /* 0x0000000436007c0c */ /* 0x000fc6000bf26270 */
        /* <DEDUP_REMOVED lines=22> */
[----:B------:R-:W-:-:S03]  /*4af0*/  ISETP.GE.AND P1, PT, R14, UR4, PT ;  /* 0x000000040e007c0c */ /* 0x000fc6000bf26270 */
[----:B--2---:R-:W-:Y:S01]  /*4b00*/  @!P0 STG.E.128 desc[UR42][R12.64+0x2c0], R8 ;  /* 0x0002c0080c008986 */ /* 0x004fe2000c101d2a */
[----:B------:R-:W-:-:S09]  /*4b10*/  ISETP.GE.AND P0, PT, R15, UR4, PT ;  /* 0x000000040f007c0c */ /* 0x000fd2000bf06270 */
[----:B------:R-:W1:Y:S04]  /*4b20*/  @!P1 LDS.128 R4, [R24+0xc400] ;  /* 0x00c4000018049984 */ /* 0x000e680000000c00 */
[----:B------:R-:W2:Y:S04]  /*4b30*/  @!P0 LDS.128 R8, [R24+0xe400] ;  /* 0x00e4000018088984 */ /* 0x000ea80000000c00 */
[----:B-1----:R1:W-:Y:S04]  /*4b40*/  @!P1 STG.E.128 desc[UR42][R12.64+0x340], R4 ;  /* 0x000340040c009986 */ /* 0x0023e8000c101d2a */
[----:B--2---:R1:W-:Y:S02]  /*4b50*/  @!P0 STG.E.128 desc[UR42][R12.64+0x3c0], R8 ;  /* 0x0003c0080c008986 */ /* 0x0043e4000c101d2a */
.L_x_5632:
[----:B------:R-:W-:Y:S05]  /*4b60*/  BSYNC B0 ;  /* 0x0000000000007941 */ /* 0x000fea0003800000 */
.L_x_5631:
        /* <DEDUP_REMOVED lines=8> */
[----:B0-----:R-:W-:-:S03]  /*4bf0*/  @!P5 VIADD R74, R74, 0x28cc0 ;  /* 0x00028cc04a4ad836 */ /* 0x001fc60000000000 */
        /* <DEDUP_REMOVED lines=8> */
.L_x_5599:
[----:B------:R-:W-:Y:S04]  /*4c80*/  BSSY B0, `(.L_x_5634) ;  /* 0x0000004000007945 */ /* 0x000fe80003800000 */
[----:B------:R-:W-:Y:S05]  /*4c90*/  @P0 BRA `(.L_x_5635) ;  /* 0x0000000000080947 */ /* 0x000fea0003800000 */
[----:B------:R-:W1:Y:S02]  /*4ca0*/  FENCE.VIEW.ASYNC.G ;  /* 0x00000000000073c6 */ /* 0x000e640000000100 */
[----:B-1----:R-:W-:Y:S06]  /*4cb0*/  BAR.ARV 0xc, 0x180 ;  /* 0x0306000000007b1d */ /* 0x002fec0000002000 */
.L_x_5635:
[----:B------:R-:W-:Y:S05]  /*4cc0*/  BSYNC B0 ;  /* 0x0000000000007941 */ /* 0x000fea0003800000 */
.L_x_5634:
[----:B------:R-:W-:Y:S01]  /*4cd0*/  UISETP.NE.AND UP0, UPT, UR38, 0x1, UPT ;  /* 0x000000012600788c */ /* 0x000fe2000bf05270 */
[----:B------:R-:W-:Y:S05]  /*4ce0*/  BSSY B7, `(.L_x_5636) ;  /* 0x0000f4f000077945 */ /* 0x000fea0003800000 */
[----:B------:R-:W-:-:S13]  /*4cf0*/  PLOP3.LUT P0, PT, PT, PT, UP0, 0x80, 0x0 ;  /* 0x000000000000781c */ /* 0x000fda0003f0f008 */
[----:B------:R-:W-:Y:S05]  /*4d00*/  @!P0 BRA `(.L_x_5637) ;  /* 0x00000024004c8947 */ /* 0x000fea0003800000 */
[----:B------:R-:W1:Y:S01]  /*4d10*/  LDC R0, c[0x0][0x448] ;  /* 0x00011200ff007b82 */ /* 0x000e620000000800 */
[----:B------:R-:W-:-:S07]  /*4d20*/  IADD3 R7, R23, 0x1, -R22 ;  /* 0x0000000117077810 */ /* 0x000fce0007ffe816 */
[----:B------:R-:W0:Y:S01]  /*4d30*/  LDC.64 R4, c[0x0][0x9e0] ;  /* 0x00027800ff047b82 */ /* 0x000e220000000a00 */
[----:B-1----:R-:W-:Y:S01]  /*4d40*/  ISETP.NE.AND P1, PT, R0, 0x1, PT ;  /* 0x000000010000780c */ /* 0x002fe20003f25270 */
[----:B------:R-:W-:Y:S01]  /*4d50*/  VIADD R0, R192, 0x3f ;  /* 0x0000003fc0007836 */ /* 0x000fe20000000000 */
[----:B0-----:R-:W-:-:S11]  /*4d60*/  ISETP.GE.AND P2, PT, R5, 0x1, PT ;  /* 0x000000010500780c */ /* 0x001fd60003f46270 */
[----:B------:R-:W0:Y:S08]  /*4d70*/  @P1 LDC R3, c[0x0][0x44c] ;  /* 0x00011300ff031b82 */ /* 0x000e300000000800 */
[----:B------:R-:W1:Y:S01]  /*4d80*/  @P1 LDC R6, c[0x0][0x450] ;  /* 0x00011400ff061b82 */ /* 0x000e620000000800 */
[----:B0-----:R-:W-:-:S05]  /*4d90*/  @P1 IMAD.HI.U32 R3, R0, R3, RZ ;  /* 0x0000000300031227 */ /* 0x001fca00078e00ff */
[----:B-1----:R-:W-:-:S05]  /*4da0*/  @P1 SHF.R.U32.HI R0, RZ, R6, R3 ;  /* 0x00000006ff001219 */ /* 0x002fca0000011603 */
[----:B------:R-:W-:-:S04]  /*4db0*/  IMAD.IADD R3, R7, 0x1, R0 ;  /* 0x0000000107037824 */ /* 0x000fc800078e0200 */
        /* <DEDUP_REMOVED lines=13> */
.L_x_5640:
[----:B------:R-:W-:-:S13]  /*4e90*/  ISETP.NE.AND P0, PT, R5, 0x1, PT ;  /* 0x000000010500780c */ /* 0x000fda0003f05270 */
[----:B------:R-:W0:Y:S02]  /*4ea0*/  @P0 LDC.64 R6, c[0x0][0x9e8] ;  /* 0x00027a00ff060b82 */ /* 0x000e240000000a00 */
[----:B0-----:R-:W-:-:S05]  /*4eb0*/  @P0 IMAD.HI.U32 R6, R0, R6, RZ ;  /* 0x0000000600060227 */ /* 0x001fca00078e00ff */
[----:B------:R-:W-:-:S07]  /*4ec0*/  @P0 SHF.R.U32.HI R0, RZ, R7, R6 ;  /* 0x00000007ff000219 */ /* 0x000fce0000011606 */
.L_x_5641:
[----:B------:R-:W-:Y:S05]  /*4ed0*/  BSYNC B0 ;  /* 0x0000000000007941 */ /* 0x000fea0003800000 */
.L_x_5639:
[----:B------:R-:W-:-:S05]  /*4ee0*/  IMAD R3, R0, R5, R5 ;  /* 0x0000000500037224 */ /* 0x000fca00078e0205 */
[----:B------:R-:W-:-:S07]  /*4ef0*/  VIMNMX R4, R4, R3, PT ;  /* 0x0000000304047248 */ /* 0x000fce0003fe0100 */
.L_x_5638:
        /* <DEDUP_REMOVED lines=24> */
.L_x_5644:
[----:B------:R-:W-:-:S13]  /*5080*/  ISETP.NE.AND P0, PT, R5, 0x1, PT ;  /* 0x000000010500780c */ /* 0x000fda0003f05270 */
[----:B------:R-:W0:Y:S02]  /*5090*/  @P0 LDC.64 R6, c[0x0][0x9e8] ;  /* 0x00027a00ff060b82 */ /* 0x000e240000000a00 */
[----:B0-----:R-:W-:-:S05]  /*50a0*/  @P0 IMAD.HI.U32 R4, R22, R6, RZ ;  /* 0x0000000616040227 */ /* 0x001fca00078e00ff */
[----:B------:R-:W-:-:S07]  /*50b0*/  @P0 SHF.R.U32.HI R22, RZ, R7, R4 ;  /* 0x00000007ff160219 */ /* 0x000fce0000011604 */
.L_x_5645:
[----:B------:R-:W-:Y:S05]  /*50c0*/  BSYNC B0 ;  /* 0x0000000000007941 */ /* 0x000fea0003800000 */
.L_x_5643:
[----:B------:R-:W-:-:S05]  /*50d0*/  IMAD R5, R22, R5, RZ ;  /* 0x0000000516057224 */ /* 0x000fca00078e02ff */
[----:B------:R-:W-:-:S07]  /*50e0*/  VIMNMX R0, R0, R5, !PT ;  /* 0x0000000500007248 */ /* 0x000fce0007fe0100 */
.L_x_5642:
[----:B------:R-:W-:Y:S01]  /*50f0*/  SHF.R.S32.HI R3, RZ, 0x1f, R0 ;  /* 0x0000001fff037819 */ /* 0x000fe20000011400 */
[----:B------:R-:W-:Y:S01]  /*5100*/  BSSY B0, `(.L_x_5646) ;  /* 0x0000025000007945 */ /* 0x000fe20003800000 */
[----:B------:R-:W-:Y:S02]  /*5110*/  IMAD.MOV.U32 R5, RZ, RZ, RZ ;  /* 0x000000ffff057224 */ /* 0x000fe400078e00ff */
[----:B------:R-:W-:-:S04]  /*5120*/  LEA.HI R3, R3, R0, RZ, 0x6 ;  /* 0x0000000003037211 */ /* 0x000fc800078f30ff */
[----:B------:R-:W-:-:S04]  /*5130*/  SHF.R.S32.HI R3, RZ, 0x6, R3 ;  /* 0x00000006ff037819 */ /* 0x000fc80000011403 */
        /* <DEDUP_REMOVED lines=9> */
[----:B---3--:R-:W-:Y:S02]  /*51d0*/  IABS R12, R11 ;  /* 0x0000000b000c7213 */ /* 0x008fe40000000000 */
        /* <DEDUP_REMOVED lines=23> */
.L_x_5647:
[----:B------:R-:W-:Y:S05]  /*5350*/  BSYNC B0 ;  /* 0x0000000000007941 */ /* 0x000fea0003800000 */
.L_x_5646:
[-C--:B------:R-:W-:Y:S01]  /*5360*/  IMAD R0, R220, R5.reuse, R9 ;  /* 0x00000005dc007224 */ /* 0x080fe200078e0209 */
        /* <DEDUP_REMOVED lines=45> */
[----:B---3--:R-:W-:Y:S02]  /*5640*/  CS2R R70, SRZ ;  /* 0x0000000000467805 */ /* 0x008fe4000001ff00 */
[----:B------:R-:W-:Y:S02]  /*5650*/  CS2R R68, SRZ ;  /* 0x0000000000447805 */ /* 0x000fe4000001ff00 */
[----:B----4-:R-:W-:Y:S02]  /*5660*/  CS2R R66, SRZ ;  /* 0x0000000000427805 */ /* 0x010fe4000001ff00 */
        /* <DEDUP_REMOVED lines=19> */
[----:B--2---:R-:W-:-:S02]  /*57a0*/  CS2R R26, SRZ ;  /* 0x00000000001a7805 */ /* 0x004fc4000001ff00 */
[----:B------:R-:W-:Y:S01]  /*57b0*/  CS2R R24, SRZ ;  /* 0x0000000000187805 */ /* 0x000fe2000001ff00 */
[----:B------:R-:W-:Y:S06]  /*57c0*/  @!P1 BRA `(.L_x_5648) ;  /* 0x000000e800809947 */ /* 0x000fec0003800000 */
[----:B------:R-:W2:Y:S04]  /*57d0*/  LDL R10, [R1+0x4c] ;  /* 0x00004c00010a7983 */ /* 0x000ea80000100800 */
[----:B--2---:R-:W0:Y:S02]  /*57e0*/  SHFL.IDX PT, R3, R10, RZ, 0x1f ;  /* 0x00001fff0a037589 */ /* 0x004e2400000e0000 */
[----:B0-----:R-:W-:-:S04]  /*57f0*/  LEA.HI R4, R3, R3, RZ, 0x1 ;  /* 0x0000000303047211 */ /* 0x001fc800078f08ff */
[----:B------:R-:W-:-:S05]  /*5800*/  LOP3.LUT R4, R4, 0x1fffe, RZ, 0xc0, !PT ;  /* 0x0001fffe04047812 */ /* 0x000fca00078ec0ff */
[----:B------:R-:W-:Y:S02]  /*5810*/  IMAD.IADD R3, R3, 0x1, -R4 ;  /* 0x0000000103037824 */ /* 0x000fe400078e0a04 */
[----:B------:R-:W-:Y:S02]  /*5820*/  IMAD.U32 R4, RZ, RZ, UR37 ;  /* 0x00000025ff047e24 */ /* 0x000fe4000f8e00ff */
[----:B------:R-:W-:-:S03]  /*5830*/  IMAD R3, R3, 0x8000, R2 ;  /* 0x0000800003037824 */ /* 0x000fc600078e0202 */
[----:B------:R-:W-:Y:S01]  /*5840*/  ISETP.NE.AND P0, PT, R4, 0x3, PT ;  /* 0x000000030400780c */ /* 0x000fe20003f05270 */
[----:B------:R-:W-:-:S05]  /*5850*/  VIADD R3, R3, 0x400 ;  /* 0x0000040003037836 */ /* 0x000fca0000000000 */
[----:B------:R-:W-:-:S04]  /*5860*/  SHF.R.U32.HI R3, RZ, 0x4, R3 ;  /* 0x00000004ff037819 */ /* 0x000fc80000011603 */
[----:B------:R-:W-:-:S04]  /*5870*/  LOP3.LUT R3, R3, 0x3fff, RZ, 0xc0, !PT ;  /* 0x00003fff03037812 */ /* 0x000fc800078ec0ff */
[----:B------:R-:W-:Y:S01]  /*5880*/  LOP3.LUT R3, R3, 0x2000000, RZ, 0xfc, !PT ;  /* 0x0200000003037812 */ /* 0x000fe200078efcff */
[----:B------:R-:W-:Y:S06]  /*5890*/  @!P0 BRA `(.L_x_5649) ;  /* 0x0000000000048947 */ /* 0x000fec0003800000 */
[----:B------:R-:W-:Y:S01]  /*58a0*/  BPT.TRAP 0x1 ;  /* 0x000000040000795c */ /* 0x000fe20000300000 */
.L_x_5649:
[----:B------:R-:W-:Y:S01]  /*58b0*/  IMAD R9, R18, 0x8, R2 ;  /* 0x0000000812097824 */ /* 0x000fe200078e0202 */
[----:B------:R-:W-:Y:S01]  /*58c0*/  SHF.L.U32 R10, R19, 0x1f, RZ ;  /* 0x0000001f130a7819 */ /* 0x000fe200000006ff */
[----:B------:R-:W-:Y:S01]  /*58d0*/  VIADD R4, R2, 0x26800 ;  /* 0x0002680002047836 */ /* 0x000fe20000000000 */
[----:B------:R-:W-:Y:S01]  /*58e0*/  BSSY B0, `(.L_x_5650) ;  /* 0x0000008000007945 */ /* 0x000fe20003800000 */
[----:B------:R-:W-:Y:S01]  /*58f0*/  IMAD R6, R18, 0x1000, R3 ;  /* 0x0000100012067824 */ /* 0x000fe200078e0203 */
[----:B------:R-:W0:Y:S01]  /*5900*/  SYNCS.PHASECHK.TRANS64.TRYWAIT P1, [R9+URZ+0x28c50], R10 ;  /* 0x028c500a090075a7 */ /* 0x000e22000802017f */
[----:B------:R-:W-:Y:S01]  /*5910*/  IMAD.MOV.U32 R7, RZ, RZ, 0x40000040 ;  /* 0x40000040ff077424 */ /* 0x000fe200078e00ff */
[----:B------:R-:W-:-:S04]  /*5920*/  SHF.R.U32.HI R4, RZ, 0x4, R4 ;  /* 0x00000004ff047819 */ /* 0x000fc80000011604 */
[----:B------:R-:W-:-:S04]  /*5930*/  LOP3.LUT R4, R4, 0x3fff, RZ, 0xc0, !PT ;  /* 0x00003fff04047812 */ /* 0x000fc800078ec0ff */
[----:B------:R-:W-:Y:S01]  /*5940*/  LOP3.LUT R4, R4, 0x10000, RZ, 0xfc, !PT ;  /* 0x0001000004047812 */ /* 0x000fe200078efcff */
[----:B0-----:R-:W-:Y:S06]  /*5950*/  @!P1 BRA `(.L_x_5651) ;  /* 0x000001d4005c9947 */ /* 0x001fec0003800000 */
.L_x_6012:
[----:B------:R-:W-:Y:S05]  /*5960*/  BSYNC B0 ;  /* 0x0000000000007941 */ /* 0x000fea0003800000 */
.L_x_5650:
        /* <DEDUP_REMOVED lines=24> */
[----:B-----5:R-:W-:Y:S01]  /*5af0*/  WARPGROUP.ARRIVE ;  /* 0x00000000000079c5 */ /* 0x020fe20000000000 */
[----:B------:R-:W-:Y:S01]  /*5b00*/  R2UR UR13, R11 ;  /* 0x000000000b0d72ca */ /* 0x000fe200000e0000 */
[----:B------:R-:W-:Y:S01]  /*5b10*/  VIADD R8, R8, 0xfffffffe ;  /* 0xfffffffe08087836 */ /* 0x000fe20000000000 */
[----:B------:R-:W-:Y:S03]  /*5b20*/  BSSY B0, `(.L_x_5652) ;  /* 0x00000e2000007945 */ /* 0x000fe60003800000 */
[----:B------:R-:W-:Y:S01]  /*5b30*/  HGMMA.64x256x16.F32.BF16 R24, gdesc[UR4].tnspB, RZ, !UPT, gsb0 ;  /* 0x43e00000041879f0 */ /* 0x000fe2000c0018ff */
[----:B------:R-:W-:Y:S01]  /*5b40*/  R2UR UR6, R6 ;  /* 0x00000000060672ca */ /* 0x000fe200000e0000 */
[----:B------:R-:W-:Y:S01]  /*5b50*/  VIADD R6, R4, 0x6 ;  /* 0x0000000604067836 */ /* 0x000fe20000000000 */
[----:B------:R-:W-:Y:S01]  /*5b60*/  R2UR UR7, R7 ;  /* 0x00000000070772ca */ /* 0x000fe200000e0000 */
[----:B------:R-:W-:Y:S01]  /*5b70*/  IMAD.MOV.U32 R7, RZ, RZ, 0x40000040 ;  /* 0x40000040ff077424 */ /* 0x000fe200078e00ff */
[----:B------:R-:W-:-:S02]  /*5b80*/  ISETP.GE.AND P2, PT, R8, R0, PT ;  /* 0x000000000800720c */ /* 0x000fc40003f46270 */
        /* <DEDUP_REMOVED lines=22> */
.L_x_5659:
[----:B------:R-:W-:Y:S01]  /*5cf0*/  BAR.SYNC.DEFER_BLOCKING 0xe, 0x100 ;  /* 0x0384000000007b1d */ /* 0x000fe20000010000 */
[C---:B------:R-:W-:Y:S02]  /*5d00*/  IMAD R8, R18.reuse, 0x40, R191 ;  /* 0x0000004012087824 */ /* 0x040fe400078e02bf */
[----:B------:R-:W-:Y:S02]  /*5d10*/  VIADD R18, R18, 0x1 ;  /* 0x0000000112127836 */ /* 0x000fe40000000000 */
[----:B------:R-:W-:-:S03]  /*5d20*/  IMAD R8, R8, 0x4, R2 ;  /* 0x0000000408087824 */ /* 0x000fc600078e0202 */
[----:B------:R-:W-:-:S04]  /*5d30*/  ISETP.NE.AND P2, PT, R18, 0x2, PT ;  /* 0x000000021200780c */ /* 0x000fc80003f45270 */
[----:B------:R-:W-:Y:S01]  /*5d40*/  SEL R18, R18, RZ, P2 ;  /* 0x000000ff12127207 */ /* 0x000fe20001000000 */
[----:B0-----:R-:W0:Y:S04]  /*5d50*/  LDS R9, [R8+0x28800] ;  /* 0x0288000008097984 */ /* 0x001e280000000800 */
[----:B-1----:R-:W1:Y:S01]  /*5d60*/  LDS R8, [R8+0x28820] ;  /* 0x0288200008087984 */ /* 0x002e620000000800 */
        /* <DEDUP_REMOVED lines=135> */
.L_x_5654:
[----:B------:R-:W-:Y:S01]  /*65e0*/  IMAD R21, R18, 0x8, R2 ;  /* 0x0000000812157824 */ /* 0x000fe200078e0202 */
[----:B------:R-:W-:-:S04]  /*65f0*/  SHF.L.U32 R8, R19, 0x1f, RZ ;  /* 0x0000001f13087819 */ /* 0x000fc800000006ff */
[----:B------:R0:W1:Y:S01]  /*6600*/  SYNCS.PHASECHK.TRANS64.TRYWAIT P2, [R21+URZ+0x28c50], R8 ;  /* 0x028c5008150075a7 */ /* 0x000062000804017f */
[----:B------:R-:W-:Y:S05]  /*6610*/  @!P0 BRA `(.L_x_5655) ;  /* 0x0000000000048947 */ /* 0x000fea0003800000 */
[----:B------:R-:W-:Y:S01]  /*6620*/  BPT.TRAP 0x1 ;  /* 0x000000040000795c */ /* 0x000fe20000300000 */
.L_x_5655:
[----:B------:R-:W-:Y:S04]  /*6630*/  BSSY B1, `(.L_x_5656) ;  /* 0x0000004000017945 */ /* 0x000fe80003800000 */
[----:B-1----:R-:W-:Y:S05]  /*6640*/  @P2 BRA `(.L_x_5657) ;  /* 0x0000000000082947 */ /* 0x002fea0003800000 */
[----:B------:R-:W1:Y:S02]  /*6650*/  SYNCS.PHASECHK.TRANS64.TRYWAIT P2, [R21+URZ+0x28c50], R8 ;  /* 0x028c5008150075a7 */ /* 0x000e64000804017f */
[----:B-1----:R-:W-:Y:S05]  /*6660*/  @!P2 BRA `(.L_x_5658) ;  /* 0x000001c8002ca947 */ /* 0x002fea0003800000 */
.L_x_5657:
[----:B------:R-:W-:Y:S05]  /*6670*/  BSYNC B1 ;  /* 0x0000000000017941 */ /* 0x000fea0003800000 */
.L_x_5656:
[----:B01----:R-:W-:Y:S01]  /*6680*/  IMAD R8, R18, 0x1000, R3 ;  /* 0x0000100012087824 */ /* 0x003fe200078e0203 */
[----:B------:R-:W-:Y:S01]  /*6690*/  R2UR UR4, R4 ;  /* 0x00000000040472ca */ /* 0x000fe200000e0000 */
[----:B------:R-:W-:Y:S01]  /*66a0*/  IMAD.MOV.U32 R9, RZ, RZ, 0x40000040 ;  /* 0x40000040ff097424 */ /* 0x000fe200078e00ff */
[----:B------:R-:W-:Y:S01]  /*66b0*/  R2UR UR5, R5 ;  /* 0x00000000050572ca */ /* 0x000fe200000e0000 */
[----:B------:R-:W-:Y:S01]  /*66c0*/  WARPGROUP.ARRIVE ;  /* 0x00000000000079c5 */ /* 0x000fe20000000000 */
[C---:B------:R-:W-:Y:S01]  /*66d0*/  R2UR UR6, R8.reuse ;  /* 0x00000000080672ca */ /* 0x040fe200000e0000 */
[----:B------:R-:W-:Y:S01]  /*66e0*/  VIADD R14, R8, 0x80 ;  /* 0x00000080080e7836 */ /* 0x000fe20000000000 */
[----:B------:R-:W-:Y:S01]  /*66f0*/  R2UR UR7, R9 ;  /* 0x00000000090772ca */ /* 0x000fe200000e0000 */
[----:B------:R-:W-:Y:S02]  /*6700*/  IMAD.MOV.U32 R15, RZ, RZ, 0x40000040 ;  /* 0x40000040ff0f7424 */ /* 0x000fe400078e00ff */
[----:B------:R-:W-:-:S02]  /*6710*/  IMAD.MOV.U32 R9, RZ, RZ, 0x40000040 ;  /* 0x40000040ff097424 */ /* 0x000fc400078e00ff */
[----:B------:R-:W-:-:S05]  /*6720*/  @!P1 VIADD R21, R21, 0x28c60 ;  /* 0x00028c6015159836 */ /* 0x000fca0000000000 */
[----:B------:R-:W-:-:S03]  /*6730*/  @!P1 PRMT R21, RZ, 0x654, R21 ;  /* 0x00000654ff159816 */ /* 0x000fc60000000015 */
        /* <DEDUP_REMOVED lines=27> */
[----:B------:R-:W-:Y:S03]  /*68f0*/  HGMMA.64x256x16.F32.BF16 R24, gdesc[UR4].tnspB, R24, gsb0 ;  /* 0x43e00000041879f0 */ /* 0x000fe60008001818 */
[----:B------:R-:W-:Y:S02]  /*6900*/  WARPGROUP.DEPBAR.LE gsb0, 0x0 ;  /* 0x00008000000079c5 */ /* 0x000fe40000010000 */
[----:B------:R-:W-:Y:S06]  /*6910*/  BAR.ARV 0xf, 0x100 ;  /* 0x03c4000000007b1d */ /* 0x000fec0000002000 */
[----:B------:R1:W-:Y:S01]  /*6920*/  @!P1 SYNCS.ARRIVE.TRANS64.RED.A1T0 RZ, [R21+URZ], RZ ;  /* 0x000000ff15ff99a7 */ /* 0x0003e2000810043f */
[----:B------:R-:W-:Y:S05]  /*6930*/  @P3 BRA `(.L_x_5659) ;  /* 0xfffffff000ec3947 */ /* 0x000fea000383ffff */
.L_x_5653:
[----:B------:R-:W-:Y:S05]  /*6940*/  BSYNC B0 ;  /* 0x0000000000007941 */ /* 0x000fea0003800000 */
.L_x_5652:
[----:B------:R-:W-:Y:S01]  /*6950*/  BAR.SYNC.DEFER_BLOCKING 0xe, 0x100 ;  /* 0x0384000000007b1d */ /* 0x000fe20000010000 */
[C---:B------:R-:W-:Y:S01]  /*6960*/  IMAD R3, R18.reuse, 0x40, R191 ;  /* 0x0000004012037824 */ /* 0x040fe200078e02bf */
[----:B------:R-:W-:Y:S01]  /*6970*/  PLOP3.LUT P0, PT, PT, PT, PT, 0x8, 0x0 ;  /* 0x000000000000781c */ /* 0x000fe20003f0e170 */
[----:B------:R-:W-:Y:S02]  /*6980*/  VIADD R18, R18, 0x1 ;  /* 0x0000000112127836 */ /* 0x000fe40000000000 */
[----:B------:R-:W-:Y:S02]  /*6990*/  IMAD R3, R3, 0x4, R2 ;  /* 0x0000000403037824 */ /* 0x000fe400078e0202 */
[----:B------:R-:W-:Y:S01]  /*69a0*/  IMAD.MOV.U32 R152, RZ, RZ, RZ ;  /* 0x000000ffff987224 */ /* 0x000fe200078e00ff */
[----:B------:R-:W-:-:S04]  /*69b0*/  ISETP.NE.AND P1, PT, R18, 0x2, PT ;  /* 0x000000021200780c */ /* 0x000fc80003f25270 */
[----:B------:R-:W-:Y:S01]  /*69c0*/  SEL R18, R18, RZ, P1 ;  /* 0x000000ff12127207 */ /* 0x000fe20000800000 */
[----:B------:R-:W2:Y:S04]  /*69d0*/  LDS R0, [R3+0x28820] ;  /* 0x0288200003007984 */ /* 0x000ea80000000800 */
[----:B------:R3:W4:Y:S02]  /*69e0*/  LDS R2, [R3+0x28800] ;  /* 0x0288000003027984 */ /* 0x0007240000000800 */
[----:B---3--:R-:W-:Y:S02]  /*69f0*/  IMAD.MOV.U32 R3, RZ, RZ, RZ ;  /* 0x000000ffff037224 */ /* 0x008fe400078e00ff */
        /* <DEDUP_REMOVED lines=65> */
[-C--:B----4-:R-:W-:Y:S01]  /*6e10*/  FMUL.FTZ R24, R24, R2.reuse ;  /* 0x0000000218187220 */ /* 0x090fe20000410000 */
        /* <DEDUP_REMOVED lines=66> */
.L_x_5637:
        /* <DEDUP_REMOVED lines=24> */
.L_x_5662:
[----:B------:R-:W-:-:S13]  /*73c0*/  ISETP.NE.AND P0, PT, R5, 0x1, PT ;  /* 0x000000010500780c */ /* 0x000fda0003f05270 */
[----:B------:R-:W0:Y:S02]  /*73d0*/  @P0 LDC.64 R6, c[0x0][0x9e8] ;  /* 0x00027a00ff060b82 */ /* 0x000e240000000a00 */
[----:B0-----:R-:W-:-:S05]  /*73e0*/  @P0 IMAD.HI.U32 R6, R0, R6, RZ ;  /* 0x0000000600060227 */ /* 0x001fca00078e00ff */
[----:B------:R-:W-:-:S07]  /*73f0*/  @P0 SHF.R.U32.HI R0, RZ, R7, R6 ;  /* 0x00000007ff000219 */ /* 0x000fce0000011606 */
.L_x_5663:
[----:B------:R-:W-:Y:S05]  /*7400*/  BSYNC B0 ;  /* 0x0000000000007941 */ /* 0x000fea0003800000 */
.L_x_5661:
[----:B------:R-:W-:-:S05]  /*7410*/  IMAD R3, R0, R5, R5 ;  /* 0x0000000500037224 */ /* 0x000fca00078e0205 */
[----:B------:R-:W-:-:S07]  /*7420*/  VIMNMX R4, R4, R3, PT ;  /* 0x0000000304047248 */ /* 0x000fce0003fe0100 */
.L_x_5660:
        /* <DEDUP_REMOVED lines=24> */
.L_x_5666:
[----:B------:R-:W-:-:S13]  /*75b0*/  ISETP.NE.AND P0, PT, R5, 0x1, PT ;  /* 0x000000010500780c */ /* 0x000fda0003f05270 */
[----:B------:R-:W0:Y:S02]  /*75c0*/  @P0 LDC.64 R6, c[0x0][0x9e8] ;  /* 0x00027a00ff060b82 */ /* 0x000e240000000a00 */
[----:B0-----:R-:W-:-:S05]  /*75d0*/  @P0 IMAD.HI.U32 R4, R3, R6, RZ ;  /* 0x0000000603040227 */ /* 0x001fca00078e00ff */
[----:B------:R-:W-:-:S07]  /*75e0*/  @P0 SHF.R.U32.HI R3, RZ, R7, R4 ;  /* 0x00000007ff030219 */ /* 0x000fce0000011604 */
.L_x_5667:
[----:B------:R-:W-:Y:S05]  /*75f0*/  BSYNC B0 ;  /* 0x0000000000007941 */ /* 0x000fea0003800000 */
.L_x_5665:
[----:B------:R-:W-:-:S05]  /*7600*/  IMAD R3, R3, R5, RZ ;  /* 0x0000000503037224 */ /* 0x000fca00078e02ff */
[----:B------:R-:W-:-:S07]  /*7610*/  VIMNMX R0, R0, R3, !PT ;  /* 0x0000000300007248 */ /* 0x000fce0007fe0100 */
.L_x_5664:
        /* <DEDUP_REMOVED lines=38> */
.L_x_5669:
[----:B------:R-:W-:Y:S05]  /*7880*/  BSYNC B0 ;  /* 0x0000000000007941 */ /* 0x000fea0003800000 */
.L_x_5668:
        /* <DEDUP_REMOVED lines=101> */
.L_x_5671:
[----:B------:R-:W-:Y:S05]  /*7ee0*/  BSYNC B6 ;  /* 0x0000000000067941 */ /* 0x000fea0003800000 */
.L_x_5670:
        /* <DEDUP_REMOVED lines=12> */
.L_x_5675:
[----:B-1----:R1:W2:Y:S02]  /*7fb0*/  SYNCS.PHASECHK.TRANS64.TRYWAIT P0, [R2+URZ+0x28c00], R3 ;  /* 0x028c0003020075a7 */ /* 0x0022a4000800017f */
[----:B--2---:R-:W-:Y:S05]  /*7fc0*/  @!P0 NANOSLEEP.SYNCS 0x989680 ;  /* 0x009896800000895d */ /* 0x004fea0003900000 */
[----:B------:R-:W2:Y:S02]  /*7fd0*/  @!P0 SYNCS.PHASECHK.TRANS64 P0, [R2+URZ+0x28c00], R3 ;  /* 0x028c0003020085a7 */ /* 0x000ea4000800007f */
[----:B--2---:R-:W-:Y:S05]  /*7fe0*/  @!P0 BRA `(.L_x_5675) ;  /* 0xfffffffc00f08947 */ /* 0x004fea000383ffff */
.L_x_5674:
[----:B------:R-:W-:Y:S05]  /*7ff0*/  BSYNC B0 ;  /* 0x0000000000007941 */ /* 0x000fea0003800000 */
.L_x_5673:
[----:B------:R-:W-:Y:S05]  /*8000*/  BRA `(.L_x_5676) ;  /* 0x0000002c00ac7947 */ /* 0x000fea0003800000 */
.L_x_5672:
[----:B------:R-:W-:Y:S01]  /*8010*/  VIADD R4, R2, 0x20400 ;  /* 0x0002040002047836 */ /* 0x000fe20000000000 */
[----:B-----5:R-:W-:Y:S01]  /*8020*/  SHF.R.S32.HI R0, RZ, 0x1f, R76 ;  /* 0x0000001fff007819 */ /* 0x020fe2000001144c */
[----:B------:R-:W-:Y:S01]  /*8030*/  ULDC.64 UR4, c[0x0][0x3f8] ;  /* 0x0000fe0000047ab9 */ /* 0x000fe20000000a00 */
[----:B------:R-:W-:Y:S01]  /*8040*/  ULDC.64 UR6, c[0x0][0x408] ;  /* 0x0001020000067ab9 */ /* 0x000fe20000000a00 */
[----:B------:R-:W-:Y:S01]  /*8050*/  IMAD.WIDE.U32 R24, R76, UR4, RZ ;  /* 0x000000044c187c25 */ /* 0x000fe2000f8e00ff */
[----:B------:R-:W-:Y:S01]  /*8060*/  LOP3.LUT P0, RZ, R4, 0x3ff, RZ, 0xc0, !PT ;  /* 0x000003ff04ff7812 */ /* 0x000fe2000780c0ff */
[----:B------:R-:W-:Y:S02]  /*8070*/  BSSY B6, `(.L_x_5677) ;  /* 0x0000019000067945 */ /* 0x000fe40003800000 */
[C---:B------:R-:W-:Y:S02]  /*8080*/  IMAD R3, R0.reuse, UR4, RZ ;  /* 0x0000000400037c24 */ /* 0x040fe4000f8e02ff */
[----:B------:R-:W-:-:S02]  /*8090*/  IMAD R5, R0, UR6, RZ ;  /* 0x0000000600057c24 */ /* 0x000fc4000f8e02ff */
        /* <DEDUP_REMOVED lines=22> */
.L_x_5678:
[----:B------:R-:W-:Y:S05]  /*8200*/  BSYNC B6 ;  /* 0x0000000000067941 */ /* 0x000fea0003800000 */
.L_x_5677:
[----:B------:R-:W0:Y:S01]  /*8210*/  S2R R0, SR_TID.X ;  /* 0x0000000000007919 */ /* 0x000e220000002100 */
[----:B------:R-:W-:Y:S01]  /*8220*/  ULDC.U8 UR4, c[0x0][0x410] ;  /* 0x0001040000047ab9 */ /* 0x000fe20000000000 */
[----:B------:R-:W-:Y:S01]  /*8230*/  BSSY B0, `(.L_x_5679) ;  /* 0x00002c0000007945 */ /* 0x000fe20003800000 */
[----:B------:R-:W-:Y:S01]  /*8240*/  ISETP.NE.AND P0, PT, RZ, UR4, PT ;  /* 0x00000004ff007c0c */ /* 0x000fe2000bf05270 */
[C---:B------:R-:W-:Y:S02]  /*8250*/  VIADD R36, R186.reuse, 0x20 ;  /* 0x00000020ba247836 */ /* 0x040fe40000000000 */
[----:B------:R-:W-:Y:S02]  /*8260*/  IMAD.IADD R34, R186, 0x1, R192 ;  /* 0x00000001ba227824 */ /* 0x000fe400078e02c0 */
[----:B0-----:R-:W-:-:S05]  /*8270*/  VIADD R0, R0, 0xffffff80 ;  /* 0xffffff8000007836 */ /* 0x001fca0000000000 */
[----:B------:R-:W-:-:S04]  /*8280*/  SHF.R.S32.HI R3, RZ, 0x1f, R0 ;  /* 0x0000001fff037819 */ /* 0x000fc80000011400 */
[----:B------:R-:W-:-:S04]  /*8290*/  LEA.HI R3, R3, R0, RZ, 0x2 ;  /* 0x0000000003037211 */ /* 0x000fc800078f10ff */
[----:B------:R-:W-:-:S05]  /*82a0*/  LOP3.LUT R3, R3, 0xfffffffc, RZ, 0xc0, !PT ;  /* 0xfffffffc03037812 */ /* 0x000fca00078ec0ff */
[----:B------:R-:W-:Y:S01]  /*82b0*/  IMAD.IADD R3, R0, 0x1, -R3 ;  /* 0x0000000100037824 */ /* 0x000fe200078e0a03 */
[----:B------:R-:W-:Y:S06]  /*82c0*/  @!P0 BRA `(.L_x_5680) ;  /* 0x0000001400988947 */ /* 0x000fec0003800000 */
[----:B------:R-:W0:Y:S01]  /*82d0*/  LDC R37, c[0x0][0x448] ;  /* 0x00011200ff257b82 */ /* 0x000e220000000800 */
[----:B------:R-:W-:Y:S01]  /*82e0*/  IMAD R3, R3, 0x20, R34 ;  /* 0x0000002003037824 */ /* 0x000fe200078e0222 */
[----:B------:R-:W-:Y:S01]  /*82f0*/  ULDC.64 UR4, c[0x0][0x3f8] ;  /* 0x0000fe0000047ab9 */ /* 0x000fe20000000a00 */
[----:B------:R-:W-:Y:S01]  /*8300*/  ULDC.64 UR6, c[0x0][0x408] ;  /* 0x0001020000067ab9 */ /* 0x000fe20000000a00 */
[----:B------:R-:W-:Y:S01]  /*8310*/  IMAD.MOV.U32 R6, RZ, RZ, R24 ;  /* 0x000000ffff067224 */ /* 0x000fe200078e0018 */
[----:B------:R-:W-:Y:S01]  /*8320*/  SHF.R.S32.HI R31, RZ, 0x1f, R200 ;  /* 0x0000001fff1f7819 */ /* 0x000fe200000114c8 */
[----:B------:R-:W-:Y:S02]  /*8330*/  IMAD.MOV.U32 R7, RZ, RZ, R27 ;  /* 0x000000ffff077224 */ /* 0x000fe400078e001b */
[----:B------:R-:W-:Y:S02]  /*8340*/  IMAD.MOV.U32 R8, RZ, RZ, R76 ;  /* 0x000000ffff087224 */ /* 0x000fe400078e004c */
[----:B------:R-:W-:Y:S01]  /*8350*/  IMAD.MOV.U32 R9, RZ, RZ, R29 ;  /* 0x000000ffff097224 */ /* 0x000fe200078e001d */
[----:B0-----:R-:W-:-:S13]  /*8360*/  ISETP.NE.AND P0, PT, R37, 0x1, PT ;  /* 0x000000012500780c */ /* 0x001fda0003f05270 */
[----:B------:R-:W0:Y:S08]  /*8370*/  @P0 LDC R0, c[0x0][0x44c] ;  /* 0x00011300ff000b82 */ /* 0x000e300000000800 */
[----:B------:R-:W1:Y:S01]  /*8380*/  @P0 LDC R5, c[0x0][0x450] ;  /* 0x00011400ff050b82 */ /* 0x000e620000000800 */
[----:B0-----:R-:W-:-:S05]  /*8390*/  @P0 IMAD.HI.U32 R0, R3, R0, RZ ;  /* 0x0000000003000227 */ /* 0x001fca00078e00ff */
[----:B-1----:R-:W-:-:S04]  /*83a0*/  @P0 SHF.R.U32.HI R3, RZ, R5, R0 ;  /* 0x00000005ff030219 */ /* 0x002fc80000011600 */
        /* <DEDUP_REMOVED lines=21> */
.L_x_6018:
[----:B------:R-:W-:Y:S01]  /*8500*/  IMAD R37, R22, R37, RZ ;  /* 0x0000002516257224 */ /* 0x000fe200078e02ff */
[----:B------:R-:W-:Y:S01]  /*8510*/  BSSY B1, `(.L_x_5682) ;  /* 0x000001d000017945 */ /* 0x000fe20003800000 */
[----:B------:R-:W-:Y:S02]  /*8520*/  CS2R R24, SRZ ;  /* 0x0000000000187805 */ /* 0x000fe4000001ff00 */
[----:B------:R-:W-:Y:S02]  /*8530*/  CS2R R26, SRZ ;  /* 0x00000000001a7805 */ /* 0x000fe4000001ff00 */
[----:B------:R-:W-:Y:S02]  /*8540*/  CS2R R20, SRZ ;  /* 0x0000000000147805 */ /* 0x000fe4000001ff00 */
[----:B------:R-:W-:Y:S02]  /*8550*/  ISETP.GE.AND P0, PT, R34, R37, PT ;  /* 0x000000252200720c */ /* 0x000fe40003f06270 */
[----:B------:R-:W-:-:S11]  /*8560*/  CS2R R28, SRZ ;  /* 0x00000000001c7805 */ /* 0x000fd6000001ff00 */
[----:B------:R-:W-:Y:S05]  /*8570*/  @P0 BRA `(.L_x_5683) ;  /* 0x0000000000580947 */ /* 0x000fea0003800000 */
[----:B------:R-:W-:Y:S01]  /*8580*/  ULDC UR4, c[0x0][0x3f4] ;  /* 0x0000fd0000047ab9 */ /* 0x000fe20000000800 */
[----:B--2---:R-:W-:Y:S01]  /*8590*/  IMAD.MOV.U32 R8, RZ, RZ, R0 ;  /* 0x000000ffff087224 */ /* 0x004fe200078e0000 */
[----:B------:R-:W-:Y:S01]  /*85a0*/  ISETP.GE.AND P2, PT, R188, UR4, PT ;  /* 0x00000004bc007c0c */ /* 0x000fe2000bf46270 */
[----:B-1----:R-:W-:Y:S01]  /*85b0*/  IMAD.MOV.U32 R9, RZ, RZ, R3 ;  /* 0x000000ffff097224 */ /* 0x002fe200078e0003 */
[----:B------:R-:W-:Y:S01]  /*85c0*/  ISETP.GE.AND P3, PT, R200, UR4, PT ;  /* 0x00000004c8007c0c */ /* 0x000fe2000bf66270 */
[----:B---3--:R-:W-:Y:S01]  /*85d0*/  IMAD.MOV.U32 R15, RZ, RZ, R5 ;  /* 0x000000ffff0f7224 */ /* 0x008fe200078e0005 */
[----:B------:R-:W-:-:S09]  /*85e0*/  CS2R R26, SRZ ;  /* 0x00000000001a7805 */ /* 0x000fd2000001ff00 */
[----:B------:R-:W-:Y:S02]  /*85f0*/  @!P2 IMAD.WIDE R32, R188, 0x2, R8 ;  /* 0x00000002bc20a825 */ /* 0x000fe400078e0208 */
[C---:B------:R-:W-:Y:S02]  /*8600*/  @!P3 SHF.L.U64.HI R20, R200.reuse, 0x1, R31 ;  /* 0x00000001c814b819 */ /* 0x040fe4000001021f */
[----:B------:R-:W-:Y:S01]  /*8610*/  @!P3 IMAD.SHL.U32 R9, R200, 0x2, RZ ;  /* 0x00000002c809b824 */ /* 0x000fe200078e00ff */
[----:B------:R-:W-:Y:S02]  /*8620*/  CS2R R28, SRZ ;  /* 0x00000000001c7805 */ /* 0x000fe4000001ff00 */
[----:B------:R-:W-:Y:S01]  /*8630*/  CS2R R24, SRZ ;  /* 0x0000000000187805 */ /* 0x000fe2000001ff00 */
[----:B----4-:R-:W-:Y:S01]  /*8640*/  @!P2 IMAD.WIDE R12, R188, 0x2, R14 ;  /* 0x00000002bc0ca825 */ /* 0x010fe200078e020e */
[----:B------:R1:W5:Y:S01]  /*8650*/  @!P2 LD.E.64 R26, desc[UR42][R32.64] ;  /* 0x0000002a201aa980 */ /* 0x000362000c101b00 */
[----:B------:R-:W-:-:S02]  /*8660*/  @!P3 IADD3 R10, P0, R0, R9, RZ ;  /* 0x00000009000ab210 */ /* 0x000fc40007f1e0ff */
[----:B------:R-:W-:Y:S01]  /*8670*/  @!P3 IADD3 R8, P1, R14, R9, RZ ;  /* 0x000000090e08b210 */ /* 0x000fe20007f3e0ff */
[----:B------:R1:W5:Y:S02]  /*8680*/  @!P2 LD.E.64 R28, desc[UR42][R12.64] ;  /* 0x0000002a0c1ca980 */ /* 0x000364000c101b00 */
[--C-:B------:R-:W-:Y:S02]  /*8690*/  @!P3 IMAD.X R11, R3, 0x1, R20.reuse, P0 ;  /* 0x00000001030bb824 */ /* 0x100fe400000e0614 */
[----:B------:R-:W-:Y:S01]  /*86a0*/  @!P3 IMAD.X R9, R5, 0x1, R20, P1 ;  /* 0x000000010509b824 */ /* 0x000fe200008e0614 */
[----:B------:R-:W-:Y:S02]  /*86b0*/  CS2R R20, SRZ ;  /* 0x0000000000147805 */ /* 0x000fe4000001ff00 */
[----:B------:R1:W5:Y:S04]  /*86c0*/  @!P3 LD.E.64 R24, desc[UR42][R10.64] ;  /* 0x0000002a0a18b980 */ /* 0x000368000c101b00 */
[----:B------:R1:W5:Y:S02]  /*86d0*/  @!P3 LD.E.64 R20, desc[UR42][R8.64] ;  /* 0x0000002a0814b980 */ /* 0x000364000c101b00 */
.L_x_5683:
[----:B------:R-:W-:Y:S05]  /*86e0*/  BSYNC B1 ;  /* 0x0000000000017941 */ /* 0x000fea0003800000 */
.L_x_5682:
[----:B-1---5:R-:W-:Y:S01]  /*86f0*/  IMAD.MOV.U32 R8, RZ, RZ, R27 ;  /* 0x000000ffff087224 */ /* 0x022fe200078e001b */
[----:B------:R-:W-:Y:S01]  /*8700*/  UMOV UR4, 0xffffffff ;  /* 0xffffffff00047882 */ /* 0x000fe20000000000 */
[----:B--2---:R-:W-:Y:S02]  /*8710*/  IMAD.MOV.U32 R0, RZ, RZ, R24 ;  /* 0x000000ffff007224 */ /* 0x004fe400078e0018 */
[----:B------:R-:W-:Y:S01]  /*8720*/  IMAD.MOV.U32 R3, RZ, RZ, R25 ;  /* 0x000000ffff037224 */ /* 0x000fe200078e0019 */
[----:B------:R-:W-:Y:S01]  /*8730*/  PRMT R41, R8, 0x7610, R41 ;  /* 0x0000761008297816 */ /* 0x000fe20000000029 */
[----:B---3--:R-:W-:Y:S02]  /*8740*/  IMAD.MOV.U32 R5, RZ, RZ, R26 ;  /* 0x000000ffff057224 */ /* 0x008fe400078e001a */
[----:B------:R-:W-:Y:S01]  /*8750*/  IMAD.MOV.U32 R8, RZ, RZ, R29 ;  /* 0x000000ffff087224 */ /* 0x000fe200078e001d */
[----:B------:R-:W-:Y:S01]  /*8760*/  PRMT R46, R3, 0x5410, R0 ;  /* 0x00005410032e7816 */ /* 0x000fe20000000000 */
[----:B------:R-:W-:Y:S01]  /*8770*/  IMAD.MOV.U32 R0, RZ, RZ, R20 ;  /* 0x000000ffff007224 */ /* 0x000fe200078e0014 */
[----:B------:R-:W-:Y:S01]  /*8780*/  PRMT R38, R5, 0x7610, R38 ;  /* 0x0000761005267816 */ /* 0x000fe20000000026 */
[----:B------:R-:W-:-:S02]  /*8790*/  IMAD.MOV.U32 R3, RZ, RZ, R21 ;  /* 0x000000ffff037224 */ /* 0x000fc400078e0015 */
[----:B------:R-:W-:Y:S01]  /*87a0*/  IMAD.MOV.U32 R5, RZ, RZ, R28 ;  /* 0x000000ffff057224 */ /* 0x000fe200078e001c */
[----:B------:R-:W-:Y:S02]  /*87b0*/  PRMT R38, R38, 0x5410, R8 ;  /* 0x0000541026267816 */ /* 0x000fe40000000008 */
[----:B------:R-:W-:Y:S02]  /*87c0*/  CS2R R8, SRZ ;  /* 0x0000000000087805 */ /* 0x000fe4000001ff00 */
[----:B------:R-:W-:Y:S02]  /*87d0*/  PRMT R47, R0, 0x7610, R47 ;  /* 0x00007610002f7816 */ /* 0x000fe4000000002f */
[----:B------:R-:W-:Y:S02]  /*87e0*/  PRMT R48, R3, 0x7610, R48 ;  /* 0x0000761003307816 */ /* 0x000fe40000000030 */
[----:B------:R-:W-:Y:S01]  /*87f0*/  PRMT R42, R5, 0x7610, R42 ;  /* 0x00007610052a7816 */ /* 0x000fe2000000002a */
[----:B------:R-:W-:Y:S06]  /*8800*/  BRA.DIV UR4, `(.L_x_5684) ;  /* 0x000001aa04487947 */ /* 0x000fec000b800000 */
[----:B------:R1:W2:Y:S04]  /*8810*/  SHFL.IDX PT, R3, R6, 0x1, 0x1c1f ;  /* 0x003c1f0006037f89 */ /* 0x0002a800000e0000 */
[----:B0-----:R-:W0:Y:S04]  /*8820*/  SHFL.IDX PT, R4, R4, 0x1, 0x1c1f ;  /* 0x003c1f0004047f89 */ /* 0x001e2800000e0000 */
[----:B------:R-:W3:Y:S04]  /*8830*/  SHFL.IDX PT, R7, R7, 0x1, 0x1c1f ;  /* 0x003c1f0007077f89 */ /* 0x000ee800000e0000 */
[----:B------:R1:W0:Y:S02]  /*8840*/  SHFL.IDX PT, R0, R30, 0x1, 0x1c1f ;  /* 0x003c1f001e007f89 */ /* 0x00022400000e0000 */
.L_x_6024:
[----:B------:R-:W-:Y:S01]  /*8850*/  VIADD R34, R34, 0x20 ;  /* 0x0000002022227836 */ /* 0x000fe20000000000 */
[----:B------:R-:W-:Y:S01]  /*8860*/  LEA.HI R5, R219, R219, RZ, 0x1 ;  /* 0x000000dbdb057211 */ /* 0x000fe200078f08ff */
[----:B------:R-:W-:Y:S01]  /*8870*/  BSSY B1, `(.L_x_5685) ;  /* 0x0000020000017945 */ /* 0x000fe20003800000 */
[----:B------:R-:W-:Y:S02]  /*8880*/  CS2R R12, SRZ ;  /* 0x00000000000c7805 */ /* 0x000fe4000001ff00 */
[----:B------:R-:W-:Y:S02]  /*8890*/  CS2R R10, SRZ ;  /* 0x00000000000a7805 */ /* 0x000fe4000001ff00 */
[----:B------:R-:W-:Y:S01]  /*88a0*/  ISETP.GE.AND P0, PT, R34, R37, PT ;  /* 0x000000252200720c */ /* 0x000fe20003f06270 */
[----:B------:R-:W-:Y:S01]  /*88b0*/  IMAD.SHL.U32 R34, R195, 0x40, RZ ;  /* 0x00000040c3227824 */ /* 0x000fe200078e00ff */
[----:B-1----:R-:W-:Y:S02]  /*88c0*/  LOP3.LUT R6, R5, 0xfffffffe, RZ, 0xc0, !PT ;  /* 0xfffffffe05067812 */ /* 0x002fe400078ec0ff */
[----:B----4-:R-:W-:-:S03]  /*88d0*/  CS2R R14, SRZ ;  /* 0x00000000000e7805 */ /* 0x010fc6000001ff00 */
[----:B------:R-:W-:-:S05]  /*88e0*/  IMAD.IADD R6, R219, 0x1, -R6 ;  /* 0x00000001db067824 */ /* 0x000fca00078e0a06 */
[----:B------:R-:W-:Y:S01]  /*88f0*/  SHF.L.U32 R35, R6, 0x1f, RZ ;  /* 0x0000001f06237819 */ /* 0x000fe200000006ff */
[----:B------:R-:W-:Y:S06]  /*8900*/  @P0 BRA `(.L_x_5686) ;  /* 0x0000000000580947 */ /* 0x000fec0003800000 */
[----:B------:R-:W-:Y:S01]  /*8910*/  ULDC UR4, c[0x0][0x3f4] ;  /* 0x0000fd0000047ab9 */ /* 0x000fe20000000800 */
[----:B--2---:R-:W-:Y:S01]  /*8920*/  IMAD.MOV.U32 R5, RZ, RZ, R3 ;  /* 0x000000ffff057224 */ /* 0x004fe200078e0003 */
[----:B------:R-:W-:Y:S02]  /*8930*/  ISETP.GE.AND P2, PT, R188, UR4, PT ;  /* 0x00000004bc007c0c */ /* 0x000fe4000bf46270 */
[----:B------:R-:W-:Y:S02]  /*8940*/  CS2R R12, SRZ ;  /* 0x00000000000c7805 */ /* 0x000fe4000001ff00 */
[----:B------:R-:W-:Y:S01]  /*8950*/  ISETP.GE.AND P3, PT, R200, UR4, PT ;  /* 0x00000004c8007c0c */ /* 0x000fe2000bf66270 */
[----:B0-----:R-:W-:Y:S02]  /*8960*/  IMAD.MOV.U32 R8, RZ, RZ, R0 ;  /* 0x000000ffff087224 */ /* 0x001fe400078e0000 */
[----:B---3--:R-:W-:-:S06]  /*8970*/  IMAD.MOV.U32 R9, RZ, RZ, R7 ;  /* 0x000000ffff097224 */ /* 0x008fcc00078e0007 */
[----:B------:R-:W-:-:S04]  /*8980*/  @!P2 IMAD.WIDE R32, R188, 0x2, R4 ;  /* 0x00000002bc20a825 */ /* 0x000fc800078e0204 */
[C---:B------:R-:W-:Y:S01]  /*8990*/  @!P3 SHF.L.U64.HI R10, R200.reuse, 0x1, R31 ;  /* 0x00000001c80ab819 */ /* 0x040fe2000001021f */
[----:B------:R-:W-:Y:S01]  /*89a0*/  @!P3 IMAD.SHL.U32 R5, R200, 0x2, RZ ;  /* 0x00000002c805b824 */ /* 0x000fe200078e00ff */
[----:B------:R-:W-:Y:S01]  /*89b0*/  CS2R R14, SRZ ;  /* 0x00000000000e7805 */ /* 0x000fe2000001ff00 */
[----:B------:R1:W5:Y:S01]  /*89c0*/  @!P2 LD.E.64 R12, desc[UR42][R32.64] ;  /* 0x0000002a200ca980 */ /* 0x000362000c101b00 */
[----:B------:R-:W-:Y:S01]  /*89d0*/  @!P2 IMAD.WIDE R30, R188, 0x2, R8 ;  /* 0x00000002bc1ea825 */ /* 0x000fe200078e0208 */
[----:B------:R-:W-:Y:S02]  /*89e0*/  CS2R R8, SRZ ;  /* 0x0000000000087805 */ /* 0x000fe4000001ff00 */
[-C--:B------:R-:W-:Y:S02]  /*89f0*/  @!P3 IADD3 R4, P0, R4, R5.reuse, RZ ;  /* 0x000000050404b210 */ /* 0x080fe40007f1e0ff */
[----:B------:R-:W-:Y:S01]  /*8a00*/  @!P3 IADD3 R6, P1, R0, R5, RZ ;  /* 0x000000050006b210 */ /* 0x000fe20007f3e0ff */
[----:B------:R1:W5:Y:S02]  /*8a10*/  @!P2 LD.E.64 R14, desc[UR42][R30.64] ;  /* 0x0000002a1e0ea980 */ /* 0x000364000c101b00 */
[----:B------:R-:W-:-:S02]  /*8a20*/  @!P3 IMAD.X R5, R3, 0x1, R10, P0 ;  /* 0x000000010305b824 */ /* 0x000fc400000e060a */
[----:B------:R-:W-:Y:S01]  /*8a30*/  @!P3 IMAD.X R7, R7, 0x1, R10, P1 ;  /* 0x000000010707b824 */ /* 0x000fe200008e060a */
[----:B------:R-:W-:Y:S02]  /*8a40*/  CS2R R10, SRZ ;  /* 0x00000000000a7805 */ /* 0x000fe4000001ff00 */
[----:B------:R1:W5:Y:S04]  /*8a50*/  @!P3 LD.E.64 R8, desc[UR42][R4.64] ;  /* 0x0000002a0408b980 */ /* 0x000368000c101b00 */
[----:B------:R1:W5:Y:S02]  /*8a60*/  @!P3 LD.E.64 R10, desc[UR42][R6.64] ;  /* 0x0000002a060ab980 */ /* 0x000364000c101b00 */
.L_x_5686:
[----:B------:R-:W-:Y:S05]  /*8a70*/  BSYNC B1 ;  /* 0x0000000000017941 */ /* 0x000fea0003800000 */
.L_x_5685:
[----:B------:R-:W4:Y:S01]  /*8a80*/  SYNCS.PHASECHK.TRANS64.TRYWAIT P0, [R2+URZ+0x28c00], R35 ;  /* 0x028c0023020075a7 */ /* 0x000f22000800017f */
[----:B--2---:R-:W-:Y:S01]  /*8a90*/  LOP3.LUT R3, R34, 0x1c0, RZ, 0xc0, !PT ;  /* 0x000001c022037812 */ /* 0x004fe200078ec0ff */
[----:B01---5:R-:W-:Y:S01]  /*8aa0*/  IMAD.MOV.U32 R4, RZ, RZ, R8 ;  /* 0x000000ffff047224 */ /* 0x023fe200078e0008 */
[----:B------:R-:W-:Y:S01]  /*8ab0*/  VIADDMNMX R31, R37, -R192, 0x40, PT ;  /* 0x00000040251f7446 */ /* 0x000fe200038009c0 */
[----:B------:R-:W-:Y:S01]  /*8ac0*/  IMAD.MOV.U32 R6, RZ, RZ, R10 ;  /* 0x000000ffff067224 */ /* 0x000fe200078e000a */
[----:B------:R-:W-:Y:S01]  /*8ad0*/  LOP3.LUT R0, R3, 0x18, R16, 0xf8, !PT ;  /* 0x0000001803007812 */ /* 0x000fe200078ef810 */
[----:B------:R-:W-:Y:S01]  /*8ae0*/  IMAD.MOV.U32 R5, RZ, RZ, R13 ;  /* 0x000000ffff057224 */ /* 0x000fe200078e000d */
[----:B------:R-:W-:Y:S01]  /*8af0*/  SHF.R.U32.HI R3, RZ, 0x3, R3 ;  /* 0x00000003ff037819 */ /* 0x000fe20000011603 */
[----:B------:R-:W-:Y:S01]  /*8b00*/  BSSY B1, `(.L_x_5687) ;  /* 0x0000014000017945 */ /* 0x000fe20003800000 */
[----:B------:R-:W-:Y:S01]  /*8b10*/  PRMT R33, R4, 0x7610, R33 ;  /* 0x0000761004217816 */ /* 0x000fe20000000021 */
[----:B------:R-:W-:Y:S01]  /*8b20*/  IMAD.MOV.U32 R4, RZ, RZ, R12 ;  /* 0x000000ffff047224 */ /* 0x000fe200078e000c */
[----:B------:R-:W-:Y:S01]  /*8b30*/  LOP3.LUT R0, R0, R3, RZ, 0x3c, !PT ;  /* 0x0000000300007212 */ /* 0x000fe200078e3cff */
[----:B------:R-:W-:Y:S01]  /*8b40*/  IMAD.MOV.U32 R3, RZ, RZ, R9 ;  /* 0x000000ffff037224 */ /* 0x000fe200078e0009 */
[----:B------:R-:W-:Y:S01]  /*8b50*/  PRMT R49, R5, 0x7610, R49 ;  /* 0x0000761005317816 */ /* 0x000fe20000000031 */
[----:B------:R-:W-:Y:S01]  /*8b60*/  IMAD.MOV.U32 R5, RZ, RZ, R15 ;  /* 0x000000ffff057224 */ /* 0x000fe200078e000f */
[----:B------:R-:W-:Y:S01]  /*8b70*/  PRMT R30, R6, 0x5410, R4 ;  /* 0x00005410061e7816 */ /* 0x000fe20000000004 */
[----:B------:R-:W-:Y:S01]  /*8b80*/  IMAD.MOV.U32 R4, RZ, RZ, R14 ;  /* 0x000000ffff047224 */ /* 0x000fe200078e000e */
[----:B------:R-:W-:Y:S01]  /*8b90*/  PRMT R32, R3, 0x7610, R32 ;  /* 0x0000761003207816 */ /* 0x000fe20000000020 */
[----:B------:R-:W-:Y:S01]  /*8ba0*/  IMAD R3, R203, 0x200, R0 ;  /* 0x00000200cb037824 */ /* 0x000fe200078e0200 */
[----:B------:R-:W-:Y:S01]  /*8bb0*/  LOP3.LUT P2, RZ, R195, 0x4, RZ, 0xc0, !PT ;  /* 0x00000004c3ff7812 */ /* 0x000fe2000784c0ff */
[----:B------:R-:W-:Y:S01]  /*8bc0*/  IMAD.MOV.U32 R0, RZ, RZ, R11 ;  /* 0x000000ffff007224 */ /* 0x000fe200078e000b */
[----:B------:R-:W-:Y:S01]  /*8bd0*/  PRMT R50, R4, 0x7610, R50 ;  /* 0x0000761004327816 */ /* 0x000fe20000000032 */
[----:B------:R-:W-:Y:S01]  /*8be0*/  IMAD R3, R3, 0x2, R2 ;  /* 0x0000000203037824 */ /* 0x000fe200078e0202 */
[----:B------:R-:W-:-:S02]  /*8bf0*/  ISETP.GE.AND P1, PT, R186, R31, PT ;  /* 0x0000001fba00720c */ /* 0x000fc40003f26270 */
[----:B------:R-:W-:Y:S01]  /*8c00*/  PRMT R34, R0, 0x7610, R34 ;  /* 0x0000761000227816 */ /* 0x000fe20000000022 */
[C---:B------:R-:W-:Y:S02]  /*8c10*/  VIADD R4, R3.reuse, 0x20400 ;  /* 0x0002040003047836 */ /* 0x040fe40000000000 */
[----:B------:R-:W-:Y:S01]  /*8c20*/  VIADD R0, R3, 0x20440 ;  /* 0x0002044003007836 */ /* 0x000fe20000000000 */
[----:B----4-:R-:W-:Y:S07]  /*8c30*/  @!P0 BRA `(.L_x_5688) ;  /* 0x000001a400b08947 */ /* 0x010fee0003800000 */
.L_x_6025:
[----:B------:R-:W-:Y:S05]  /*8c40*/  BSYNC B1 ;  /* 0x0000000000017941 */ /* 0x000fea0003800000 */
.L_x_5687:
[----:B------:R-:W-:Y:S01]  /*8c50*/  BSSY B1, `(.L_x_5689) ;  /* 0x0000067000017945 */ /* 0x000fe20003800000 */
[----:B------:R-:W-:Y:S01]  /*8c60*/  PRMT R32, R32, 0x5410, R5 ;  /* 0x0000541020207816 */ /* 0x000fe20000000005 */
[----:B------:R-:W-:Y:S02]  /*8c70*/  @P2 VIADD R0, R4, 0xffffffc0 ;  /* 0xffffffc004002836 */ /* 0x000fe40000000000 */
[----:B------:R-:W-:Y:S05]  /*8c80*/  @P1 BRA `(.L_x_5690) ;  /* 0x00000004008c1947 */ /* 0x000fea0003800000 */
[----:B------:R-:W1:Y:S01]  /*8c90*/  LDC R5, c[0x0][0x3f4] ;  /* 0x0000fd00ff057b82 */ /* 0x000e620000000800 */
[----:B------:R-:W-:Y:S01]  /*8ca0*/  BSSY B2, `(.L_x_5691) ;  /* 0x0000032000027945 */ /* 0x000fe20003800000 */
[-C--:B-1----:R-:W-:Y:S02]  /*8cb0*/  ISETP.GE.AND P0, PT, R188, R5.reuse, PT ;  /* 0x00000005bc00720c */ /* 0x082fe40003f06270 */
[----:B------:R-:W-:-:S11]  /*8cc0*/  ISETP.GE.AND P1, PT, R200, R5, PT ;  /* 0x00000005c800720c */ /* 0x000fd60003f26270 */
[----:B------:R-:W-:Y:S05]  /*8cd0*/  @P0 BRA `(.L_x_5692) ;  /* 0x0000000000b80947 */ /* 0x000fea0003800000 */
[----:B---3--:R-:W1:Y:S01]  /*8ce0*/  LDS.128 R4, [R3+0x20400] ;  /* 0x0204000003047984 */ /* 0x008e620000000c00 */
[----:B------:R-:W-:Y:S02]  /*8cf0*/  SHF.R.U32.HI R40, RZ, 0x10, R29 ;  /* 0x00000010ff287819 */ /* 0x000fe4000001161d */
[--C-:B------:R-:W-:Y:S02]  /*8d00*/  SHF.R.U32.HI R37, RZ, 0x10, R27.reuse ;  /* 0x00000010ff257819 */ /* 0x100fe4000001161b */
[----:B------:R-:W-:Y:S02]  /*8d10*/  PRMT R40, R38, 0x5432, R40 ;  /* 0x0000543226287816 */ /* 0x000fe40000000028 */
[----:B0-----:R-:W-:Y:S02]  /*8d20*/  SHF.R.U64 R35, R26, 0x10, R27 ;  /* 0x000000101a237819 */ /* 0x001fe4000000121b */
[----:B------:R-:W-:Y:S01]  /*8d30*/  PRMT R37, R41, 0x5410, R37 ;  /* 0x0000541029257816 */ /* 0x000fe20000000025 */
[----:B------:R-:W-:Y:S01]  /*8d40*/  IMAD.U32 R41, R40, 0x10000, RZ ;  /* 0x0001000028297824 */ /* 0x000fe200078e00ff */
[----:B------:R-:W-:-:S02]  /*8d50*/  SHF.R.U64 R39, R28, 0x10, R29 ;  /* 0x000000101c277819 */ /* 0x000fc4000000121d */
[----:B------:R-:W-:Y:S01]  /*8d60*/  PRMT R35, R38, 0x5410, R35 ;  /* 0x0000541026237816 */ /* 0x000fe20000000023 */
[C---:B------:R-:W-:Y:S01]  /*8d70*/  IMAD.U32 R38, R37.reuse, 0x10000, RZ ;  /* 0x0001000025267824 */ /* 0x040fe200078e00ff */
[----:B------:R-:W-:Y:S02]  /*8d80*/  LOP3.LUT R40, R40, 0xffff0000, RZ, 0xc0, !PT ;  /* 0xffff000028287812 */ /* 0x000fe400078ec0ff */
[----:B------:R-:W-:Y:S02]  /*8d90*/  PRMT R39, R42, 0x5410, R39 ;  /* 0x000054102a277816 */ /* 0x000fe40000000027 */
[----:B------:R-:W-:Y:S02]  /*8da0*/  LOP3.LUT R37, R37, 0xffff0000, RZ, 0xc0, !PT ;  /* 0xffff000025257812 */ /* 0x000fe400078ec0ff */
[C---:B-1----:R-:W-:Y:S01]  /*8db0*/  LOP3.LUT R27, R6.reuse, 0xffff0000, RZ, 0xc0, !PT ;  /* 0xffff0000061b7812 */ /* 0x042fe200078ec0ff */
[----:B------:R-:W-:Y:S01]  /*8dc0*/  IMAD.U32 R26, R6, 0x10000, RZ ;  /* 0x00010000061a7824 */ /* 0x000fe200078e00ff */
[C---:B------:R-:W-:Y:S01]  /*8dd0*/  LOP3.LUT R29, R7.reuse, 0xffff0000, RZ, 0xc0, !PT ;  /* 0xffff0000071d7812 */ /* 0x040fe200078ec0ff */
[----:B------:R-:W-:-:S02]  /*8de0*/  IMAD.U32 R28, R7, 0x10000, RZ ;  /* 0x00010000071c7824 */ /* 0x000fc400078e00ff */
[CC--:B------:R-:W-:Y:S01]  /*8df0*/  FMUL.FTZ R43, R27.reuse, R41.reuse ;  /* 0x000000291b2b7220 */ /* 0x0c0fe20000410000 */
[----:B------:R-:W-:Y:S01]  /*8e00*/  FMUL.FTZ R42, R27, R38 ;  /* 0x000000261b2a7220 */ /* 0x000fe20000410000 */
[----:B------:R-:W-:Y:S01]  /*8e10*/  FMUL.FTZ R27, R29, R40 ;  /* 0x000000281d1b7220 */ /* 0x000fe20000410000 */
[----:B------:R-:W-:Y:S02]  /*8e20*/  IMAD.U32 R6, R4, 0x10000, RZ ;  /* 0x0001000004067824 */ /* 0x000fe400078e00ff */
[C---:B------:R-:W-:Y:S01]  /*8e30*/  FFMA.FTZ R43, R26.reuse, R38, -R43 ;  /* 0x000000261a2b7223 */ /* 0x040fe2000001082b */
[----:B------:R-:W-:Y:S02]  /*8e40*/  IMAD.U32 R7, R5, 0x10000, RZ ;  /* 0x0001000005077824 */ /* 0x000fe400078e00ff */
[----:B------:R-:W-:Y:S01]  /*8e50*/  FFMA.FTZ R42, R26, R41, R42 ;  /* 0x000000291a2a7223 */ /* 0x000fe2000001002a */
[----:B------:R-:W-:Y:S01]  /*8e60*/  LOP3.LUT R4, R4, 0xffff0000, RZ, 0xc0, !PT ;  /* 0xffff000004047812 */ /* 0x000fe200078ec0ff */
[-C--:B------:R-:W-:Y:S01]  /*8e70*/  FMUL.FTZ R45, R29, R37.reuse ;  /* 0x000000251d2d7220 */ /* 0x080fe20000410000 */
        /* <DEDUP_REMOVED lines=15> */
[----:B------:R-:W-:Y:S02]  /*8f70*/  F2FP.BF16.F32.PACK_AB R6, R42, R43 ;  /* 0x0000002b2a06723e */ /* 0x000fe400000010ff */
[----:B------:R-:W-:-:S02]  /*8f80*/  F2FP.BF16.F32.PACK_AB R7, R44, R41 ;  /* 0x000000292c07723e */ /* 0x000fc400000010ff */
[----:B------:R-:W-:Y:S02]  /*8f90*/  F2FP.BF16.F32.PACK_AB R4, R29, R4 ;  /* 0x000000041d04723e */ /* 0x000fe400000010ff */
[----:B------:R-:W-:-:S05]  /*8fa0*/  F2FP.BF16.F32.PACK_AB R5, R38, R5 ;  /* 0x000000052605723e */ /* 0x000fca00000010ff */
[----:B------:R1:W-:Y:S02]  /*8fb0*/  STS.128 [R3+0x20400], R4 ;  /* 0x0204000403007388 */ /* 0x0003e40000000c00 */
.L_x_5692:
[----:B------:R-:W-:Y:S05]  /*8fc0*/  BSYNC B2 ;  /* 0x0000000000027941 */ /* 0x000fea0003800000 */
.L_x_5691:
[----:B------:R-:W-:Y:S05]  /*8fd0*/  @P1 BRA `(.L_x_5690) ;  /* 0x0000000000b81947 */ /* 0x000fea0003800000 */
[----:B-1-3--:R-:W1:Y:S01]  /*8fe0*/  LDS.128 R4, [R0] ;  /* 0x0000000000047984 */ /* 0x00ae620000000c00 */
[----:B0-----:R-:W-:Y:S02]  /*8ff0*/  SHF.R.U32.HI R35, RZ, 0x10, R21 ;  /* 0x00000010ff237819 */ /* 0x001fe40000011615 */
[----:B------:R-:W-:Y:S02]  /*9000*/  SHF.R.U32.HI R27, RZ, 0x10, R25 ;  /* 0x00000010ff1b7819 */ /* 0x000fe40000011619 */
[----:B------:R-:W-:Y:S02]  /*9010*/  PRMT R35, R48, 0x5410, R35 ;  /* 0x0000541030237816 */ /* 0x000fe40000000023 */
[----:B------:R-:W-:Y:S02]  /*9020*/  PRMT R27, R46, 0x5410, R27 ;  /* 0x000054102e1b7816 */ /* 0x000fe4000000001b */
[----:B------:R-:W-:Y:S01]  /*9030*/  SHF.R.U64 R29, R20, 0x10, R21 ;  /* 0x00000010141d7819 */ /* 0x000fe20000001215 */
[----:B------:R-:W-:Y:S01]  /*9040*/  IMAD.U32 R37, R35, 0x10000, RZ ;  /* 0x0001000023257824 */ /* 0x000fe200078e00ff */
[----:B------:R-:W-:Y:S01]  /*9050*/  SHF.R.U64 R26, R24, 0x10, R25 ;  /* 0x00000010181a7819 */ /* 0x000fe20000001219 */
[----:B------:R-:W-:Y:S01]  /*9060*/  IMAD.U32 R28, R27, 0x10000, RZ ;  /* 0x000100001b1c7824 */ /* 0x000fe200078e00ff */
[----:B------:R-:W-:-:S02]  /*9070*/  LOP3.LUT R35, R35, 0xffff0000, RZ, 0xc0, !PT ;  /* 0xffff000023237812 */ /* 0x000fc400078ec0ff */
[----:B------:R-:W-:Y:S02]  /*9080*/  LOP3.LUT R27, R27, 0xffff0000, RZ, 0xc0, !PT ;  /* 0xffff00001b1b7812 */ /* 0x000fe400078ec0ff */
[----:B------:R-:W-:Y:S02]  /*9090*/  PRMT R26, R46, 0x5432, R26 ;  /* 0x000054322e1a7816 */ /* 0x000fe4000000001a */
[----:B------:R-:W-:Y:S02]  /*90a0*/  PRMT R29, R47, 0x5410, R29 ;  /* 0x000054102f1d7816 */ /* 0x000fe4000000001d */
[C---:B-1----:R-:W-:Y:S01]  /*90b0*/  LOP3.LUT R21, R6.reuse, 0xffff0000, RZ, 0xc0, !PT ;  /* 0xffff000006157812 */ /* 0x042fe200078ec0ff */
[----:B------:R-:W-:Y:S01]  /*90c0*/  IMAD.U32 R20, R6, 0x10000, RZ ;  /* 0x0001000006147824 */ /* 0x000fe200078e00ff */
[C---:B------:R-:W-:Y:S01]  /*90d0*/  LOP3.LUT R25, R7.reuse, 0xffff0000, RZ, 0xc0, !PT ;  /* 0xffff000007197812 */ /* 0x040fe200078ec0ff */
[----:B------:R-:W-:Y:S02]  /*90e0*/  IMAD.U32 R24, R7, 0x10000, RZ ;  /* 0x0001000007187824 */ /* 0x000fe400078e00ff */
[C---:B------:R-:W-:Y:S01]  /*90f0*/  FMUL.FTZ R39, R21.reuse, R37 ;  /* 0x0000002515277220 */ /* 0x040fe20000410000 */
[----:B------:R-:W-:Y:S01]  /*9100*/  FMUL.FTZ R38, R21, R28 ;  /* 0x0000001c15267220 */ /* 0x000fe20000410000 */
[----:B------:R-:W-:Y:S01]  /*9110*/  FMUL.FTZ R21, R25, R35 ;  /* 0x0000002319157220 */ /* 0x000fe20000410000 */
[----:B------:R-:W-:-:S02]  /*9120*/  IMAD.U32 R6, R4, 0x10000, RZ ;  /* 0x0001000004067824 */ /* 0x000fc400078e00ff */
[C---:B------:R-:W-:Y:S01]  /*9130*/  FFMA.FTZ R39, R20.reuse, R28, -R39 ;  /* 0x0000001c14277223 */ /* 0x040fe20000010827 */
[----:B------:R-:W-:Y:S01]  /*9140*/  FFMA.FTZ R38, R20, R37, R38 ;  /* 0x0000002514267223 */ /* 0x000fe20000010026 */
[-C--:B------:R-:W-:Y:S01]  /*9150*/  FFMA.FTZ R37, R24, R27.reuse, -R21 ;  /* 0x0000001b18257223 */ /* 0x080fe20000010815 */
[C---:B------:R-:W-:Y:S01]  /*9160*/  IMAD.U32 R7, R5.reuse, 0x10000, RZ ;  /* 0x0001000005077824 */ /* 0x040fe200078e00ff */
[----:B------:R-:W-:Y:S01]  /*9170*/  LOP3.LUT R4, R4, 0xffff0000, RZ, 0xc0, !PT ;  /* 0xffff000004047812 */ /* 0x000fe200078ec0ff */
[C---:B------:R-:W-:Y:S01]  /*9180*/  IMAD.U32 R21, R26.reuse, 0x10000, RZ ;  /* 0x000100001a157824 */ /* 0x040fe200078e00ff */
[----:B------:R-:W-:Y:S01]  /*9190*/  LOP3.LUT R5, R5, 0xffff0000, RZ, 0xc0, !PT ;  /* 0xffff000005057812 */ /* 0x000fe200078ec0ff */
[----:B------:R-:W-:Y:S01]  /*91a0*/  FMUL.FTZ R41, R25, R27 ;  /* 0x0000001b19297220 */ /* 0x000fe20000410000 */
[C---:B------:R-:W-:Y:S01]  /*91b0*/  LOP3.LUT R20, R29.reuse, 0xffff0000, RZ, 0xc0, !PT ;  /* 0xffff00001d147812 */ /* 0x040fe200078ec0ff */
[----:B------:R-:W-:Y:S01]  /*91c0*/  IMAD.U32 R25, R29, 0x10000, RZ ;  /* 0x000100001d197824 */ /* 0x000fe200078e00ff */
[----:B------:R-:W-:Y:S01]  /*91d0*/  LOP3.LUT R26, R26, 0xffff0000, RZ, 0xc0, !PT ;  /* 0xffff00001a1a7812 */ /* 0x000fe200078ec0ff */
[----:B------:R-:W-:Y:S01]  /*91e0*/  FFMA.FTZ R40, R24, R35, R41 ;  /* 0x0000002318287223 */ /* 0x000fe20000010029 */
[C---:B------:R-:W-:Y:S01]  /*91f0*/  FMUL.FTZ R24, R4.reuse, R21 ;  /* 0x0000001504187220 */ /* 0x040fe20000410000 */
        /* <DEDUP_REMOVED lines=10> */
[----:B------:R-:W-:-:S05]  /*92a0*/  F2FP.BF16.F32.PACK_AB R5, R20, R5 ;  /* 0x000000051405723e */ /* 0x000fca00000010ff */
[----:B------:R2:W-:Y:S02]  /*92b0*/  STS.128 [R0], R4 ;  /* 0x0000000400007388 */ /* 0x0005e40000000c00 */
.L_x_5690:
[----:B------:R-:W-:Y:S05]  /*92c0*/  BSYNC B1 ;  /* 0x0000000000017941 */ /* 0x000fea0003800000 */
.L_x_5689:
[----:B------:R-:W-:-:S13]  /*92d0*/  ISETP.GE.AND P0, PT, R36, R31, PT ;  /* 0x0000001f2400720c */ /* 0x000fda0003f06270 */
[----:B------:R-:W-:Y:S05]  /*92e0*/  @P0 BRA `(.L_x_5693) ;  /* 0x0000001800d00947 */ /* 0x000fea0003800000 */
[----:B-12---:R-:W1:Y:S01]  /*92f0*/  LDC R5, c[0x0][0x3f4] ;  /* 0x0000fd00ff057b82 */ /* 0x006e620000000800 */
[----:B------:R-:W-:Y:S01]  /*9300*/  BSSY B1, `(.L_x_5694) ;  /* 0x0000032000017945 */ /* 0x000fe20003800000 */
[-C--:B-1----:R-:W-:Y:S02]  /*9310*/  ISETP.GE.AND P0, PT, R188, R5.reuse, PT ;  /* 0x00000005bc00720c */ /* 0x082fe40003f06270 */
[----:B------:R-:W-:-:S11]  /*9320*/  ISETP.GE.AND P1, PT, R200, R5, PT ;  /* 0x00000005c800720c */ /* 0x000fd60003f26270 */
[----:B------:R-:W-:Y:S05]  /*9330*/  @P0 BRA `(.L_x_5695) ;  /* 0x0000000000b80947 */ /* 0x000fea0003800000 */
[----:B---3--:R-:W1:Y:S01]  /*9340*/  LDS.128 R4, [R3+0x21400] ;  /* 0x0214000003047984 */ /* 0x008e620000000c00 */
[----:B------:R-:W-:Y:S02]  /*9350*/  SHF.R.U32.HI R26, RZ, 0x10, R15 ;  /* 0x00000010ff1a7819 */ /* 0x000fe4000001160f */
        /* <DEDUP_REMOVED lines=43> */
[----:B------:R1:W-:Y:S02]  /*9610*/  STS.128 [R3+0x21400], R4 ;  /* 0x0214000403007388 */ /* 0x0003e40000000c00 */
.L_x_5695:
[----:B------:R-:W-:Y:S05]  /*9620*/  BSYNC B1 ;  /* 0x0000000000017941 */ /* 0x000fea0003800000 */
.L_x_5694:
[----:B------:R-:W-:Y:S05]  /*9630*/  @P1 BRA `(.L_x_5693) ;  /* 0x0000001400fc1947 */ /* 0x000fea0003800000 */
[----:B-1-3--:R-:W1:Y:S01]  /*9640*/  LDS.128 R4, [R0+0x1000] ;  /* 0x0010000000047984 */ /* 0x00ae620000000c00 */
        /* <DEDUP_REMOVED lines=12> */
[C---:B-1----:R-:W-:Y:S01]  /*9710*/  LOP3.LUT R9, R6.reuse, 0xffff0000, RZ, 0xc0, !PT ;  /* 0xffff000006097812 */ /* 0x042fe200078ec0ff */
        /* <DEDUP_REMOVED lines=10> */
[C---:B------:R-:W-:Y:S01]  /*97c0*/  IMAD.U32 R6, R5.reuse, 0x10000, RZ ;  /* 0x0001000005067824 */ /* 0x040fe200078e00ff */
        /* <DEDUP_REMOVED lines=22> */
.L_x_5680:
        /* <DEDUP_REMOVED lines=36> */
.L_x_6031:
[----:B------:R-:W-:Y:S01]  /*9b70*/  IMAD R33, R22, R21, RZ ;  /* 0x0000001516217224 */ /* 0x000fe200078e02ff */
[----:B------:R-:W-:Y:S01]  /*9b80*/  BSSY B1, `(.L_x_5697) ;  /* 0x000000f000017945 */ /* 0x000fe20003800000 */
[----:B---3--:R-:W-:Y:S01]  /*9b90*/  IMAD.MOV.U32 R15, RZ, RZ, R5 ;  /* 0x000000ffff0f7224 */ /* 0x008fe200078e0005 */
[----:B------:R-:W-:Y:S02]  /*9ba0*/  CS2R R28, SRZ ;  /* 0x00000000001c7805 */ /* 0x000fe4000001ff00 */
[----:B------:R-:W-:Y:S02]  /*9bb0*/  CS2R R30, SRZ ;  /* 0x00000000001e7805 */ /* 0x000fe4000001ff00 */
[----:B------:R-:W-:Y:S02]  /*9bc0*/  ISETP.GE.AND P0, PT, R34, R33, PT ;  /* 0x000000212200720c */ /* 0x000fe40003f06270 */
[----:B------:R-:W-:Y:S02]  /*9bd0*/  CS2R R24, SRZ ;  /* 0x0000000000187805 */ /* 0x000fe4000001ff00 */
[----:B------:R-:W-:-:S09]  /*9be0*/  CS2R R26, SRZ ;  /* 0x00000000001a7805 */ /* 0x000fd2000001ff00 */
[----:B------:R-:W-:Y:S05]  /*9bf0*/  @P0 BRA `(.L_x_5698) ;  /* 0x00000000001c0947 */ /* 0x000fea0003800000 */
[----:B------:R-:W-:Y:S02]  /*9c00*/  ULDC UR4, c[0x0][0x3f4] ;  /* 0x0000fd0000047ab9 */ /* 0x000fe40000000800 */
[----:B------:R-:W-:-:S13]  /*9c10*/  ISETP.GE.AND P0, PT, R16, UR4, PT ;  /* 0x0000000410007c0c */ /* 0x000fda000bf06270 */
[----:B------:R-:W-:Y:S05]  /*9c20*/  @P0 BRA `(.L_x_5698) ;  /* 0x0000000000100947 */ /* 0x000fea0003800000 */
[----:B------:R-:W-:-:S04]  /*9c30*/  IMAD.WIDE R10, R16, 0x2, R10 ;  /* 0x00000002100a7825 */ /* 0x000fc800078e020a */
[----:B----4-:R-:W-:Y:S01]  /*9c40*/  IMAD.WIDE R14, R16, 0x2, R14 ;  /* 0x00000002100e7825 */ /* 0x010fe200078e020e */
[----:B------:R0:W5:Y:S04]  /*9c50*/  LD.E.128 R24, desc[UR42][R10.64] ;  /* 0x0000002a0a187980 */ /* 0x000168000c101d00 */
[----:B------:R0:W5:Y:S02]  /*9c60*/  LD.E.128 R28, desc[UR42][R14.64] ;  /* 0x0000002a0e1c7980 */ /* 0x000164000c101d00 */
.L_x_5698:
[----:B------:R-:W-:Y:S05]  /*9c70*/  BSYNC B1 ;  /* 0x0000000000017941 */ /* 0x000fea0003800000 */
.L_x_5697:
[----:B-----5:R-:W-:Y:S01]  /*9c80*/  IMAD.MOV.U32 R0, RZ, RZ, R28 ;  /* 0x000000ffff007224 */ /* 0x020fe200078e001c */
[----:B------:R-:W-:Y:S01]  /*9c90*/  UMOV UR4, 0xffffffff ;  /* 0xffffffff00047882 */ /* 0x000fe20000000000 */
        /* <DEDUP_REMOVED lines=16> */
[----:B------:R-:W1:Y:S04]  /*9da0*/  SHFL.IDX PT, R3, R8, 0x1, 0x1c1f ;  /* 0x003c1f0008037f89 */ /* 0x000e6800000e0000 */
[----:B------:R-:W2:Y:S04]  /*9db0*/  SHFL.IDX PT, R0, R6, 0x1, 0x1c1f ;  /* 0x003c1f0006007f89 */ /* 0x000ea800000e0000 */
[----:B------:R-:W3:Y:S04]  /*9dc0*/  SHFL.IDX PT, R7, R7, 0x1, 0x1c1f ;  /* 0x003c1f0007077f89 */ /* 0x000ee800000e0000 */
[----:B0---4-:R0:W4:Y:S01]  /*9dd0*/  SHFL.IDX PT, R14, R9, 0x1, 0x1c1f ;  /* 0x003c1f00090e7f89 */ /* 0x01112200000e0000 */
[----:B-1----:R-:W-:-:S02]  /*9de0*/  IMAD.MOV.U32 R13, RZ, RZ, R3 ;  /* 0x000000ffff0d7224 */ /* 0x002fc400078e0003 */
[----:B0-2---:R-:W-:-:S07]  /*9df0*/  IMAD.MOV.U32 R12, RZ, RZ, R0 ;  /* 0x000000ffff0c7224 */ /* 0x005fce00078e0000 */
.L_x_6037:
[----:B------:R-:W0:Y:S01]  /*9e00*/  LDC R3, c[0x0][0x3f4] ;  /* 0x0000fd00ff037b82 */ /* 0x000e220000000800 */
[----:B------:R-:W-:Y:S01]  /*9e10*/  VIADD R34, R34, 0x20 ;  /* 0x0000002022227836 */ /* 0x000fe20000000000 */
[----:B------:R-:W-:Y:S01]  /*9e20*/  LEA.HI R0, R219, R219, RZ, 0x1 ;  /* 0x000000dbdb007211 */ /* 0x000fe200078f08ff */
[----:B------:R-:W-:Y:S01]  /*9e30*/  BSSY B1, `(.L_x_5700) ;  /* 0x0000014000017945 */ /* 0x000fe20003800000 */
[----:B---3--:R-:W-:Y:S01]  /*9e40*/  IMAD.MOV.U32 R15, RZ, RZ, R7 ;  /* 0x000000ffff0f7224 */ /* 0x008fe200078e0007 */
[----:B------:R-:W-:Y:S02]  /*9e50*/  CS2R R6, SRZ ;  /* 0x0000000000067805 */ /* 0x000fe4000001ff00 */
[----:B------:R-:W-:Y:S02]  /*9e60*/  ISETP.GE.AND P0, PT, R34, R33, PT ;  /* 0x000000212200720c */ /* 0x000fe40003f06270 */
[----:B------:R-:W-:Y:S02]  /*9e70*/  CS2R R8, SRZ ;  /* 0x0000000000087805 */ /* 0x000fe4000001ff00 */
[----:B------:R-:W-:-:S02]  /*9e80*/  LOP3.LUT R0, R0, 0xfffffffe, RZ, 0xc0, !PT ;  /* 0xfffffffe00007812 */ /* 0x000fc400078ec0ff */
[----:B------:R-:W-:-:S03]  /*9e90*/  CS2R R10, SRZ ;  /* 0x00000000000a7805 */ /* 0x000fc6000001ff00 */
[----:B------:R-:W-:-:S05]  /*9ea0*/  IMAD.IADD R0, R219, 0x1, -R0 ;  /* 0x00000001db007824 */ /* 0x000fca00078e0a00 */
[----:B------:R-:W-:Y:S01]  /*9eb0*/  SHF.L.U32 R21, R0, 0x1f, RZ ;  /* 0x0000001f00157819 */ /* 0x000fe200000006ff */
[----:B------:R-:W-:Y:S06]  /*9ec0*/  @P0 BRA `(.L_x_5701) ;  /* 0x0000000000280947 */ /* 0x000fec0003800000 */
[----:B------:R-:W-:Y:S01]  /*9ed0*/  ULDC UR4, c[0x0][0x3f4] ;  /* 0x0000fd0000047ab9 */ /* 0x000fe20000000800 */
[----:B------:R-:W-:Y:S02]  /*9ee0*/  CS2R R6, SRZ ;  /* 0x0000000000067805 */ /* 0x000fe4000001ff00 */
[----:B------:R-:W-:Y:S02]  /*9ef0*/  ISETP.GE.AND P0, PT, R16, UR4, PT ;  /* 0x0000000410007c0c */ /* 0x000fe4000bf06270 */
[----:B------:R-:W-:Y:S02]  /*9f00*/  CS2R R8, SRZ ;  /* 0x0000000000087805 */ /* 0x000fe4000001ff00 */
[----:B------:R-:W-:-:S09]  /*9f10*/  CS2R R10, SRZ ;  /* 0x00000000000a7805 */ /* 0x000fd2000001ff00 */
[----:B------:R-:W-:Y:S05]  /*9f20*/  @P0 BRA `(.L_x_5701) ;  /* 0x0000000000100947 */ /* 0x000fea0003800000 */
[----:B------:R-:W-:-:S04]  /*9f30*/  IMAD.WIDE R12, R16, 0x2, R12 ;  /* 0x00000002100c7825 */ /* 0x000fc800078e020c */
[----:B----4-:R-:W-:Y:S01]  /*9f40*/  IMAD.WIDE R14, R16, 0x2, R14 ;  /* 0x00000002100e7825 */ /* 0x010fe200078e020e */
[----:B------:R1:W5:Y:S04]  /*9f50*/  LD.E.128 R8, desc[UR42][R12.64] ;  /* 0x0000002a0c087980 */ /* 0x000368000c101d00 */
[----:B------:R1:W5:Y:S02]  /*9f60*/  LD.E.128 R4, desc[UR42][R14.64] ;  /* 0x0000002a0e047980 */ /* 0x000364000c101d00 */
.L_x_5701:
[----:B------:R-:W-:Y:S05]  /*9f70*/  BSYNC B1 ;  /* 0x0000000000017941 */ /* 0x000fea0003800000 */
.L_x_5700:
[----:B------:R-:W2:Y:S01]  /*9f80*/  SYNCS.PHASECHK.TRANS64.TRYWAIT P1, [R2+URZ+0x28c00], R21 ;  /* 0x028c0015020075a7 */ /* 0x000ea2000802017f */
[----:B-----5:R-:W-:Y:S01]  /*9f90*/  IMAD.MOV.U32 R0, RZ, RZ, R4 ;  /* 0x000000ffff007224 */ /* 0x020fe200078e0004 */
[----:B-1----:R-:W-:Y:S01]  /*9fa0*/  VIADDMNMX R13, R33, -R192, 0x40, PT ;  /* 0x00000040210d7446 */ /* 0x002fe200038009c0 */
[----:B------:R-:W-:Y:S01]  /*9fb0*/  IMAD.MOV.U32 R12, RZ, RZ, R5 ;  /* 0x000000ffff0c7224 */ /* 0x000fe200078e0005 */
[----:B0-----:R-:W-:Y:S01]  /*9fc0*/  ISETP.GE.AND P0, PT, R16, R3, PT ;  /* 0x000000031000720c */ /* 0x001fe20003f06270 */
[----:B----4-:R-:W-:Y:S01]  /*9fd0*/  IMAD.MOV.U32 R14, RZ, RZ, R9 ;  /* 0x000000ffff0e7224 */ /* 0x010fe200078e0009 */
[----:B------:R-:W-:Y:S01]  /*9fe0*/  PRMT R51, R51, 0x5410, R0 ;  /* 0x0000541033337816 */ /* 0x000fe20000000000 */
[----:B------:R-:W-:Y:S01]  /*9ff0*/  IMAD.MOV.U32 R0, RZ, RZ, R6 ;  /* 0x000000ffff007224 */ /* 0x000fe200078e0006 */
[-C--:B------:R-:W-:Y:S01]  /*a000*/  ISETP.GE.OR P2, PT, R186, R13.reuse, P0 ;  /* 0x0000000dba00720c */ /* 0x080fe20000746670 */
[----:B------:R-:W-:Y:S01]  /*a010*/  BSSY B1, `(.L_x_5702) ;  /* 0x000000b000017945 */ /* 0x000fe20003800000 */
[----:B------:R-:W-:Y:S01]  /*a020*/  PRMT R53, R53, 0x5410, R12 ;  /* 0x0000541035357816 */ /* 0x000fe2000000000c */
[----:B------:R-:W-:Y:S01]  /*a030*/  IMAD.MOV.U32 R12, RZ, RZ, R7 ;  /* 0x000000ffff0c7224 */ /* 0x000fe200078e0007 */
[----:B------:R-:W-:Y:S01]  /*a040*/  ISETP.GE.OR P0, PT, R36, R13, P0 ;  /* 0x0000000d2400720c */ /* 0x000fe20000706670 */
[----:B------:R-:W-:Y:S01]  /*a050*/  IMAD.MOV.U32 R13, RZ, RZ, R8 ;  /* 0x000000ffff0d7224 */ /* 0x000fe200078e0008 */
[----:B------:R-:W-:Y:S01]  /*a060*/  PRMT R51, R0, 0x7610, R51 ;  /* 0x0000761000337816 */ /* 0x000fe20000000033 */
[----:B------:R-:W-:Y:S01]  /*a070*/  IMAD.MOV.U32 R0, RZ, RZ, R10 ;  /* 0x000000ffff007224 */ /* 0x000fe200078e000a */
[----:B------:R-:W-:Y:S01]  /*a080*/  PRMT R53, R12, 0x7610, R53 ;  /* 0x000076100c357816 */ /* 0x000fe20000000035 */
[----:B------:R-:W-:Y:S01]  /*a090*/  IMAD.MOV.U32 R20, RZ, RZ, R11 ;  /* 0x000000ffff147224 */ /* 0x000fe200078e000b */
[----:B------:R-:W-:Y:S01]  /*a0a0*/  PRMT R54, R13, 0x5410, R14 ;  /* 0x000054100d367816 */ /* 0x000fe2000000000e */
[----:B--2---:R-:W-:Y:S06]  /*a0b0*/  @!P1 BRA `(.L_x_5703) ;  /* 0x0000019400949947 */ /* 0x004fec0003800000 */
.L_x_6038:
[----:B------:R-:W-:Y:S05]  /*a0c0*/  BSYNC B1 ;  /* 0x0000000000017941 */ /* 0x000fea0003800000 */
.L_x_5702:
[----:B------:R-:W-:Y:S04]  /*a0d0*/  BSSY B1, `(.L_x_5704) ;  /* 0x000006a000017945 */ /* 0x000fe80003800000 */
[----:B------:R-:W-:Y:S05]  /*a0e0*/  @P2 BRA `(.L_x_5705) ;  /* 0x0000000400a02947 */ /* 0x000fea0003800000 */
[----:B------:R-:W-:Y:S01]  /*a0f0*/  IMAD.SHL.U32 R12, R195, 0x40, RZ ;  /* 0x00000040c30c7824 */ /* 0x000fe200078e00ff */
[----:B------:R-:W-:Y:S01]  /*a100*/  SHF.R.U64 R44, R28, 0x10, R29 ;  /* 0x000000101c2c7819 */ /* 0x000fe2000000121d */
[----:B------:R-:W-:Y:S01]  /*a110*/  IMAD.IADD R13, R16, 0x1, R3 ;  /* 0x00000001100d7824 */ /* 0x000fe200078e0203 */
[----:B------:R-:W-:Y:S02]  /*a120*/  SHF.R.U64 R39, R24, 0x10, R25 ;  /* 0x0000001018277819 */ /* 0x000fe40000001219 */
[----:B------:R-:W-:Y:S02]  /*a130*/  LOP3.LUT R14, R12, 0x1c0, RZ, 0xc0, !PT ;  /* 0x000001c00c0e7812 */ /* 0x000fe400078ec0ff */
[----:B------:R-:W-:Y:S02]  /*a140*/  SHF.R.U32.HI R43, RZ, 0x10, R27 ;  /* 0x00000010ff2b7819 */ /* 0x000fe4000001161b */
[----:B------:R-:W-:Y:S02]  /*a150*/  LOP3.LUT R12, R14, 0x38, R16, 0xf8, !PT ;  /* 0x000000380e0c7812 */ /* 0x000fe400078ef810 */
[----:B------:R-:W-:-:S02]  /*a160*/  SHF.R.U32.HI R15, RZ, 0x3, R14 ;  /* 0x00000003ff0f7819 */ /* 0x000fc4000001160e */
[----:B------:R-:W-:Y:S02]  /*a170*/  LOP3.LUT R13, R14, 0x38, R13, 0xf8, !PT ;  /* 0x000000380e0d7812 */ /* 0x000fe400078ef80d */
[-C--:B------:R-:W-:Y:S02]  /*a180*/  LOP3.LUT R12, R12, R15.reuse, RZ, 0x3c, !PT ;  /* 0x0000000f0c0c7212 */ /* 0x080fe400078e3cff */
[----:B------:R-:W-:Y:S02]  /*a190*/  SHF.R.U32.HI R48, RZ, 0x10, R31 ;  /* 0x00000010ff307819 */ /* 0x000fe4000001161f */
[----:B------:R-:W-:Y:S01]  /*a1a0*/  PRMT R44, R38, 0x5432, R44 ;  /* 0x00005432262c7816 */ /* 0x000fe2000000002c */
[----:B0-----:R-:W-:Y:S01]  /*a1b0*/  IMAD R21, R203, 0x200, R12 ;  /* 0x00000200cb157824 */ /* 0x001fe200078e020c */
[----:B------:R-:W-:Y:S02]  /*a1c0*/  LOP3.LUT R12, R13, R15, RZ, 0x3c, !PT ;  /* 0x0000000f0d0c7212 */ /* 0x000fe400078e3cff */
[----:B------:R-:W-:Y:S01]  /*a1d0*/  SHF.R.U32.HI R46, RZ, 0x10, R29 ;  /* 0x00000010ff2e7819 */ /* 0x000fe2000001161d */
[----:B------:R-:W-:Y:S01]  /*a1e0*/  IMAD R21, R21, 0x2, R2 ;  /* 0x0000000215157824 */ /* 0x000fe200078e0202 */
[----:B------:R-:W-:Y:S01]  /*a1f0*/  PRMT R39, R41, 0x5410, R39 ;  /* 0x0000541029277816 */ /* 0x000fe20000000027 */
[----:B------:R-:W-:Y:S01]  /*a200*/  IMAD R37, R203, 0x200, R12 ;  /* 0x00000200cb257824 */ /* 0x000fe200078e020c */
[----:B------:R-:W-:-:S02]  /*a210*/  SHF.R.U32.HI R40, RZ, 0x10, R25 ;  /* 0x00000010ff287819 */ /* 0x000fc40000011619 */
[----:B------:R-:W0:Y:S01]  /*a220*/  LDS.128 R12, [R21+0x20400] ;  /* 0x02040000150c7984 */ /* 0x000e220000000c00 */
[----:B------:R-:W-:Y:S01]  /*a230*/  IMAD R37, R37, 0x2, R2 ;  /* 0x0000000225257824 */ /* 0x000fe200078e0202 */
[----:B------:R-:W-:Y:S02]  /*a240*/  SHF.R.U64 R47, R30, 0x10, R31 ;  /* 0x000000101e2f7819 */ /* 0x000fe4000000121f */
[C---:B------:R-:W-:Y:S02]  /*a250*/  PRMT R43, R45.reuse, 0x5410, R43 ;  /* 0x000054102d2b7816 */ /* 0x040fe4000000002b */
[----:B------:R-:W1:Y:S01]  /*a260*/  LDS.128 R32, [R37+0x20400] ;  /* 0x0204000025207984 */ /* 0x000e620000000c00 */
[----:B------:R-:W-:Y:S01]  /*a270*/  PRMT R48, R45, 0x5432, R48 ;  /* 0x000054322d307816 */ /* 0x000fe20000000030 */
[----:B------:R-:W-:Y:S01]  /*a280*/  IMAD.U32 R45, R44, 0x10000, RZ ;  /* 0x000100002c2d7824 */ /* 0x000fe200078e00ff */
[----:B------:R-:W-:Y:S01]  /*a290*/  PRMT R46, R41, 0x5432, R46 ;  /* 0x00005432292e7816 */ /* 0x000fe2000000002e */
[----:B------:R-:W-:Y:S01]  /*a2a0*/  IMAD.U32 R41, R39, 0x10000, RZ ;  /* 0x0001000027297824 */ /* 0x000fe200078e00ff */
[----:B------:R-:W-:-:S02]  /*a2b0*/  PRMT R40, R49, 0x5432, R40 ;  /* 0x0000543231287816 */ /* 0x000fc40000000028 */
[----:B------:R-:W-:Y:S02]  /*a2c0*/  PRMT R47, R38, 0x5410, R47 ;  /* 0x00005410262f7816 */ /* 0x000fe4000000002f */
[----:B------:R-:W-:Y:S02]  /*a2d0*/  LOP3.LUT R44, R44, 0xffff0000, RZ, 0xc0, !PT ;  /* 0xffff00002c2c7812 */ /* 0x000fe400078ec0ff */
[----:B------:R-:W-:Y:S02]  /*a2e0*/  SHF.R.U64 R42, R26, 0x10, R27 ;  /* 0x000000101a2a7819 */ /* 0x000fe4000000121b */
[----:B------:R-:W-:Y:S02]  /*a2f0*/  LOP3.LUT R39, R39, 0xffff0000, RZ, 0xc0, !PT ;  /* 0xffff000027277812 */ /* 0x000fe400078ec0ff */
[----:B------:R-:W-:Y:S01]  /*a300*/  PRMT R42, R50, 0x5432, R42 ;  /* 0x00005432322a7816 */ /* 0x000fe2000000002a */
[C---:B0-----:R-:W-:Y:S01]  /*a310*/  IMAD.U32 R24, R12.reuse, 0x10000, RZ ;  /* 0x000100000c187824 */ /* 0x041fe200078e00ff */
        /* <DEDUP_REMOVED lines=11> */
[----:B------:R-:W-:-:S02]  /*a3d0*/  IMAD.U32 R38, R35, 0x10000, RZ ;  /* 0x0001000023267824 */ /* 0x000fc400078e00ff */
[C---:B------:R-:W-:Y:S01]  /*a3e0*/  FMUL.FTZ R49, R28.reuse, R45 ;  /* 0x0000002d1c317220 */ /* 0x040fe20000410000 */
[----:B------:R-:W-:Y:S01]  /*a3f0*/  LOP3.LUT R34, R35, 0xffff0000, RZ, 0xc0, !PT ;  /* 0xffff000023227812 */ /* 0x000fe200078ec0ff */
[-C--:B------:R-:W-:Y:S01]  /*a400*/  FMUL.FTZ R35, R28, R41.reuse ;  /* 0x000000291c237220 */ /* 0x080fe20000410000 */
[----:B------:R-:W-:Y:S02]  /*a410*/  IMAD.U32 R28, R46, 0x10000, RZ ;  /* 0x000100002e1c7824 */ /* 0x000fe400078e00ff */
[C---:B------:R-:W-:Y:S01]  /*a420*/  FFMA.FTZ R49, R24.reuse, R41, -R49 ;  /* 0x0000002918317223 */ /* 0x040fe20000010831 */
[C---:B------:R-:W-:Y:S01]  /*a430*/  FMUL.FTZ R41, R29.reuse, R44 ;  /* 0x0000002c1d297220 */ /* 0x040fe20000410000 */
        /* <DEDUP_REMOVED lines=9> */
[----:B------:R-:W-:Y:S01]  /*a4d0*/  FFMA.FTZ R44, R12, R44, R29 ;  /* 0x0000002c0c2c7223 */ /* 0x000fe2000001001d */
[----:B------:R-:W-:Y:S01]  /*a4e0*/  FFMA.FTZ R39, R25, R28, R39 ;  /* 0x0000001c19277223 */ /* 0x000fe20000010027 */
[----:B------:R-:W-:Y:S01]  /*a4f0*/  FMUL.FTZ R24, R32, R46 ;  /* 0x0000002e20187220 */ /* 0x000fe20000410000 */
[----:B------:R-:W-:-:S02]  /*a500*/  IMAD.U32 R25, R47, 0x10000, RZ ;  /* 0x000100002f197824 */ /* 0x000fc400078e00ff */
[-C--:B------:R-:W-:Y:S01]  /*a510*/  FMUL.FTZ R32, R32, R40.reuse ;  /* 0x0000002820207220 */ /* 0x080fe20000410000 */
[----:B------:R-:W-:Y:S02]  /*a520*/  IMAD.U32 R28, R48, 0x10000, RZ ;  /* 0x00010000301c7824 */ /* 0x000fe400078e00ff */
[----:B------:R-:W-:Y:S01]  /*a530*/  FFMA.FTZ R29, R13, R40, -R24 ;  /* 0x000000280d1d7223 */ /* 0x000fe20000010818 */
[----:B------:R-:W-:Y:S02]  /*a540*/  IMAD.U32 R12, R42, 0x10000, RZ ;  /* 0x000100002a0c7824 */ /* 0x000fe400078e00ff */
[-C--:B------:R-:W-:Y:S01]  /*a550*/  FMUL.FTZ R41, R31, R25.reuse ;  /* 0x000000191f297220 */ /* 0x080fe20000410000 */
[----:B------:R-:W-:Y:S02]  /*a560*/  IMAD.U32 R27, R15, 0x10000, RZ ;  /* 0x000100000f1b7824 */ /* 0x000fe400078e00ff */
[----:B------:R-:W-:Y:S01]  /*a570*/  FMUL.FTZ R40, R38, R28 ;  /* 0x0000001c26287220 */ /* 0x000fe20000410000 */
[----:B------:R-:W-:Y:S01]  /*a580*/  IMAD.U32 R24, R43, 0x10000, RZ ;  /* 0x000100002b187824 */ /* 0x000fe200078e00ff */
[----:B------:R-:W-:Y:S01]  /*a590*/  LOP3.LUT R47, R47, 0xffff0000, RZ, 0xc0, !PT ;  /* 0xffff00002f2f7812 */ /* 0x000fe200078ec0ff */
[----:B------:R-:W-:Y:S01]  /*a5a0*/  FMUL.FTZ R30, R31, R12 ;  /* 0x0000000c1f1e7220 */ /* 0x000fe20000410000 */
[----:B------:R-:W-:Y:S01]  /*a5b0*/  LOP3.LUT R48, R48, 0xffff0000, RZ, 0xc0, !PT ;  /* 0xffff000030307812 */ /* 0x000fe200078ec0ff */
[----:B------:R-:W-:Y:S01]  /*a5c0*/  FFMA.FTZ R32, R13, R46, R32 ;  /* 0x0000002e0d207223 */ /* 0x000fe20000010020 */
[----:B------:R-:W-:Y:S01]  /*a5d0*/  LOP3.LUT R42, R42, 0xffff0000, RZ, 0xc0, !PT ;  /* 0xffff00002a2a7812 */ /* 0x000fe200078ec0ff */
[----:B------:R-:W-:Y:S01]  /*a5e0*/  FFMA.FTZ R41, R26, R12, -R41 ;  /* 0x0000000c1a297223 */ /* 0x000fe20000010829 */
[----:B------:R-:W-:Y:S01]  /*a5f0*/  LOP3.LUT R43, R43, 0xffff0000, RZ, 0xc0, !PT ;  /* 0xffff00002b2b7812 */ /* 0x000fe200078ec0ff */
[-C--:B------:R-:W-:Y:S01]  /*a600*/  FMUL.FTZ R38, R38, R24.reuse ;  /* 0x0000001826267220 */ /* 0x080fe20000410000 */
[----:B------:R-:W-:Y:S01]  /*a610*/  LOP3.LUT R15, R15, 0xffff0000, RZ, 0xc0, !PT ;  /* 0xffff00000f0f7812 */ /* 0x000fe200078ec0ff */
[----:B------:R-:W-:Y:S01]  /*a620*/  FFMA.FTZ R40, R27, R24, -R40 ;  /* 0x000000181b287223 */ /* 0x000fe20000010828 */
[----:B------:R-:W-:Y:S01]  /*a630*/  FFMA.FTZ R26, R26, R25, R30 ;  /* 0x000000191a1a7223 */ /* 0x000fe2000001001e */
        /* <DEDUP_REMOVED lines=19> */
.L_x_5705:
[----:B------:R-:W-:Y:S05]  /*a770*/  BSYNC B1 ;  /* 0x0000000000017941 */ /* 0x000fea0003800000 */
.L_x_5704:
[----:B------:R-:W-:Y:S01]  /*a780*/  PRMT R30, R0, 0x7610, R30 ;  /* 0x00007610001e7816 */ /* 0x000fe2000000001e */
[----:B------:R-:W-:Y:S06]  /*a790*/  @P0 BRA `(.L_x_5693) ;  /* 0x0000000400a40947 */ /* 0x000fec0003800000 */
[----:B------:R-:W2:Y:S01]  /*a7a0*/  LDL R40, [R1+0x64] ;  /* 0x0000640001287983 */ /* 0x000ea20000100800 */
[----:B-1----:R-:W-:Y:S01]  /*a7b0*/  IMAD.SHL.U32 R12, R36, 0x40, RZ ;  /* 0x00000040240c7824 */ /* 0x002fe200078e00ff */
[----:B------:R-:W-:Y:S01]  /*a7c0*/  SHF.R.S32.HI R13, RZ, 0x1f, R36 ;  /* 0x0000001fff0d7819 */ /* 0x000fe20000011424 */
[----:B------:R-:W-:Y:S01]  /*a7d0*/  IMAD.IADD R0, R16, 0x1, R3 ;  /* 0x0000000110007824 */ /* 0x000fe200078e0203 */
[----:B------:R-:W-:Y:S02]  /*a7e0*/  SHF.R.U64 R32, R4, 0x10, R5 ;  /* 0x0000001004207819 */ /* 0x000fe40000001205 */
[----:B------:R-:W-:Y:S02]  /*a7f0*/  LOP3.LUT R3, R12, 0x1c0, RZ, 0xc0, !PT ;  /* 0x000001c00c037812 */ /* 0x000fe400078ec0ff */
[----:B------:R-:W-:Y:S02]  /*a800*/  LEA.HI R13, R13, R36, RZ, 0x3 ;  /* 0x000000240d0d7211 */ /* 0x000fe400078f18ff */
[----:B------:R-:W-:-:S02]  /*a810*/  LOP3.LUT R0, R3, 0x38, R0, 0xf8, !PT ;  /* 0x0000003803007812 */ /* 0x000fc400078ef800 */
[----:B------:R-:W-:Y:S01]  /*a820*/  SHF.R.U32.HI R3, RZ, 0x3, R3 ;  /* 0x00000003ff037819 */ /* 0x000fe20000011603 */
[----:B------:R-:W-:Y:S01]  /*a830*/  IMAD.SHL.U32 R13, R13, 0x40, RZ ;  /* 0x000000400d0d7824 */ /* 0x000fe200078e00ff */
[----:B0-----:R-:W-:Y:S02]  /*a840*/  SHF.R.U64 R21, R8, 0x10, R9 ;  /* 0x0000001008157819 */ /* 0x001fe40000001209 */
[----:B------:R-:W-:Y:S02]  /*a850*/  LOP3.LUT R0, R0, R3, RZ, 0x3c, !PT ;  /* 0x0000000300007212 */ /* 0x000fe400078e3cff */
[----:B------:R-:W-:Y:S02]  /*a860*/  LOP3.LUT R3, R13, 0xfffffe00, RZ, 0xc0, !PT ;  /* 0xfffffe000d037812 */ /* 0x000fe400078ec0ff */
[----:B------:R-:W-:Y:S02]  /*a870*/  PRMT R32, R51, 0x5432, R32 ;  /* 0x0000543233207816 */ /* 0x000fe40000000020 */
[----:B------:R-:W-:Y:S01]  /*a880*/  PRMT R21, R54, 0x5410, R21 ;  /* 0x0000541036157816 */ /* 0x000fe20000000015 */
[----:B------:R-:W-:Y:S01]  /*a890*/  IMAD.IADD R3, R3, 0x1, R0 ;  /* 0x0000000103037824 */ /* 0x000fe200078e0200 */
[----:B------:R-:W-:Y:S01]  /*a8a0*/  SHF.R.U32.HI R28, RZ, 0x10, R9 ;  /* 0x00000010ff1c7819 */ /* 0x000fe20000011609 */
[----:B------:R-:W-:Y:S01]  /*a8b0*/  IMAD.U32 R33, R32, 0x10000, RZ ;  /* 0x0001000020217824 */ /* 0x000fe200078e00ff */
[--C-:B------:R-:W-:Y:S01]  /*a8c0*/  SHF.R.U64 R29, R10, 0x10, R11.reuse ;  /* 0x000000100a1d7819 */ /* 0x100fe2000000120b */
[----:B------:R-:W-:Y:S01]  /*a8d0*/  IMAD R3, R3, 0x2, R2 ;  /* 0x0000000203037824 */ /* 0x000fe200078e0202 */
[----:B------:R-:W-:-:S02]  /*a8e0*/  SHF.R.U32.HI R31, RZ, 0x10, R11 ;  /* 0x00000010ff1f7819 */ /* 0x000fc4000001160b */
[----:B------:R-:W-:Y:S02]  /*a8f0*/  SHF.R.U32.HI R34, RZ, 0x10, R5 ;  /* 0x00000010ff227819 */ /* 0x000fe40000011605 */
[----:B------:R-:W0:Y:S01]  /*a900*/  LDS.128 R24, [R3+0x20400] ;  /* 0x0204000003187984 */ /* 0x000e220000000c00 */
[----:B------:R-:W-:Y:S02]  /*a910*/  SHF.R.U32.HI R37, RZ, 0x10, R7 ;  /* 0x00000010ff257819 */ /* 0x000fe40000011607 */
[C---:B------:R-:W-:Y:S02]  /*a920*/  PRMT R34, R53.reuse, 0x5432, R34 ;  /* 0x0000543235227816 */ /* 0x040fe40000000022 */
[----:B------:R-:W-:Y:S02]  /*a930*/  PRMT R37, R53, 0x5410, R37 ;  /* 0x0000541035257816 */ /* 0x000fe40000000025 */
[----:B------:R-:W-:Y:S01]  /*a940*/  PRMT R31, R20, 0x5410, R31 ;  /* 0x00005410141f7816 */ /* 0x000fe2000000001f */
[----:B------:R-:W-:Y:S01]  /*a950*/  IMAD.U32 R36, R34, 0x10000, RZ ;  /* 0x0001000022247824 */ /* 0x000fe200078e00ff */
[----:B------:R-:W-:-:S02]  /*a960*/  PRMT R28, R54, 0x5432, R28 ;  /* 0x00005432361c7816 */ /* 0x000fc4000000001c */
[----:B------:R-:W-:Y:S02]  /*a970*/  SHF.R.U64 R35, R6, 0x10, R7 ;  /* 0x0000001006237819 */ /* 0x000fe40000001207 */
[----:B------:R-:W-:Y:S01]  /*a980*/  PRMT R29, R30, 0x5410, R29 ;  /* 0x000054101e1d7816 */ /* 0x000fe2000000001d */
[----:B------:R-:W-:Y:S01]  /*a990*/  IMAD.U32 R30, R28, 0x10000, RZ ;  /* 0x000100001c1e7824 */ /* 0x000fe200078e00ff */
[----:B------:R-:W-:Y:S01]  /*a9a0*/  PRMT R35, R51, 0x5410, R35 ;  /* 0x0000541033237816 */ /* 0x000fe20000000023 */
[C---:B0-----:R-:W-:Y:S01]  /*a9b0*/  IMAD.U32 R9, R24.reuse, 0x10000, RZ ;  /* 0x0001000018097824 */ /* 0x041fe200078e00ff */
[----:B------:R-:W-:Y:S01]  /*a9c0*/  LOP3.LUT R10, R24, 0xffff0000, RZ, 0xc0, !PT ;  /* 0xffff0000180a7812 */ /* 0x000fe200078ec0ff */
[C---:B------:R-:W-:Y:S01]  /*a9d0*/  IMAD.U32 R11, R25.reuse, 0x10000, RZ ;  /* 0x00010000190b7824 */ /* 0x040fe200078e00ff */
[----:B------:R-:W-:Y:S01]  /*a9e0*/  LOP3.LUT R24, R25, 0xffff0000, RZ, 0xc0, !PT ;  /* 0xffff000019187812 */ /* 0x000fe200078ec0ff */
[----:B------:R-:W-:Y:S02]  /*a9f0*/  IMAD.U32 R25, R21, 0x10000, RZ ;  /* 0x0001000015197824 */ /* 0x000fe400078e00ff */
[----:B------:R-:W-:Y:S01]  /*aa00*/  FMUL.FTZ R39, R9, R33 ;  /* 0x0000002109277220 */ /* 0x000fe20000410000 */
[----:B------:R-:W-:-:S02]  /*aa10*/  IMAD.U32 R20, R27, 0x10000, RZ ;  /* 0x000100001b147824 */ /* 0x000fc400078e00ff */
[----:B------:R-:W-:Y:S01]  /*aa20*/  FMUL.FTZ R38, R11, R36 ;  /* 0x000000240b267220 */ /* 0x000fe20000410000 */
[-C--:B------:R-:W-:Y:S01]  /*aa30*/  FMUL.FTZ R9, R9, R25.reuse ;  /* 0x0000001909097220 */ /* 0x080fe20000410000 */
[----:B------:R-:W-:Y:S01]  /*aa40*/  LOP3.LUT R21, R21, 0xffff0000, RZ, 0xc0, !PT ;  /* 0xffff000015157812 */ /* 0x000fe200078ec0ff */
[----:B--2---:R-:W0:Y:S02]  /*aa50*/  LDS.128 R12, [R40+0x20400] ;  /* 0x02040000280c7984 */ /* 0x004e240000000c00 */
[C---:B0-----:R-:W-:Y:S01]  /*aa60*/  IMAD.U32 R0, R12.reuse, 0x10000, RZ ;  /* 0x000100000c007824 */ /* 0x041fe200078e00ff */
[----:B------:R-:W-:Y:S01]  /*aa70*/  LOP3.LUT R4, R12, 0xffff0000, RZ, 0xc0, !PT ;  /* 0xffff00000c047812 */ /* 0x000fe200078ec0ff */
[C---:B------:R-:W-:Y:S01]  /*aa80*/  IMAD.U32 R6, R14.reuse, 0x10000, RZ ;  /* 0x000100000e067824 */ /* 0x040fe200078e00ff */
[----:B------:R-:W-:Y:S01]  /*aa90*/  LOP3.LUT R7, R14, 0xffff0000, RZ, 0xc0, !PT ;  /* 0xffff00000e077812 */ /* 0x000fe200078ec0ff */
[----:B------:R-:W-:Y:S01]  /*aaa0*/  FFMA.FTZ R39, R0, R25, -R39 ;  /* 0x0000001900277223 */ /* 0x000fe20000010827 */
[----:B------:R-:W-:-:S02]  /*aab0*/  IMAD.U32 R25, R37, 0x10000, RZ ;  /* 0x0001000025197824 */ /* 0x000fc400078e00ff */
[----:B------:R-:W-:Y:S01]  /*aac0*/  FFMA.FTZ R33, R0, R33, R9 ;  /* 0x0000002100217223 */ /* 0x000fe20000010009 */
[C---:B------:R-:W-:Y:S01]  /*aad0*/  IMAD.U32 R5, R13.reuse, 0x10000, RZ ;  /* 0x000100000d057824 */ /* 0x040fe200078e00ff */
[----:B------:R-:W-:Y:S01]  /*aae0*/  LOP3.LUT R12, R13, 0xffff0000, RZ, 0xc0, !PT ;  /* 0xffff00000d0c7812 */ /* 0x000fe200078ec0ff */
[C---:B------:R-:W-:Y:S01]  /*aaf0*/  IMAD.U32 R8, R15.reuse, 0x10000, RZ ;  /* 0x000100000f087824 */ /* 0x040fe200078e00ff */
[----:B------:R-:W-:Y:S01]  /*ab00*/  LOP3.LUT R14, R15, 0xffff0000, RZ, 0xc0, !PT ;  /* 0xffff00000f0e7812 */ /* 0x000fe200078ec0ff */
[----:B------:R-:W-:Y:S01]  /*ab10*/  IMAD.U32 R9, R31, 0x10000, RZ ;  /* 0x000100001f097824 */ /* 0x000fe200078e00ff */
[C---:B------:R-:W-:Y:S01]  /*ab20*/  LOP3.LUT R15, R26.reuse, 0xffff0000, RZ, 0xc0, !PT ;  /* 0xffff00001a0f7812 */ /* 0x040fe200078ec0ff */
[----:B------:R-:W-:Y:S01]  /*ab30*/  IMAD.U32 R13, R26, 0x10000, RZ ;  /* 0x000100001a0d7824 */ /* 0x000fe200078e00ff */
[----:B------:R-:W-:Y:S01]  /*ab40*/  LOP3.LUT R26, R27, 0xffff0000, RZ, 0xc0, !PT ;  /* 0xffff00001b1a7812 */ /* 0x000fe200078ec0ff */
[C---:B------:R-:W-:Y:S01]  /*ab50*/  FMUL.FTZ R27, R20.reuse, R25 ;  /* 0x00000019141b7220 */ /* 0x040fe20000410000 */
[-C--:B------:R-:W-:Y:S01]  /*ab60*/  FMUL.FTZ R20, R20, R9.reuse ;  /* 0x0000000914147220 */ /* 0x080fe20000410000 */
[-C--:B------:R-:W-:Y:S01]  /*ab70*/  FMUL.FTZ R0, R11, R30.reuse ;  /* 0x0000001e0b007220 */ /* 0x080fe20000410000 */
[----:B------:R-:W-:Y:S01]  /*ab80*/  FFMA.FTZ R38, R5, R30, -R38 ;  /* 0x0000001e05267223 */ /* 0x000fe20000010826 */
[----:B------:R-:W-:Y:S01]  /*ab90*/  LOP3.LUT R11, R32, 0xffff0000, RZ, 0xc0, !PT ;  /* 0xffff0000200b7812 */ /* 0x000fe200078ec0ff */
[C---:B------:R-:W-:Y:S01]  /*aba0*/  FFMA.FTZ R30, R8.reuse, R9, -R27 ;  /* 0x00000009081e7223 */ /* 0x040fe2000001081b */
[----:B------:R-:W-:Y:S01]  /*abb0*/  FFMA.FTZ R32, R8, R25, R20 ;  /* 0x0000001908207223 */ /* 0x000fe20000010014 */
[----:B------:R-:W-:Y:S01]  /*abc0*/  FMUL.FTZ R27, R10, R21 ;  /* 0x000000150a1b7220 */ /* 0x000fe20000410000 */
[----:B------:R-:W-:-:S02]  /*abd0*/  IMAD.U32 R8, R35, 0x10000, RZ ;  /* 0x0001000023087824 */ /* 0x000fc400078e00ff */
[----:B------:R-:W-:Y:S01]  /*abe0*/  FFMA.FTZ R36, R5, R36, R0 ;  /* 0x0000002405247223 */ /* 0x000fe20000010000 */
[-C--:B------:R-:W-:Y:S01]  /*abf0*/  FMUL.FTZ R25, R10, R11.reuse ;  /* 0x0000000b0a197220 */ /* 0x080fe20000410000 */
[----:B------:R-:W-:Y:S01]  /*ac00*/  FFMA.FTZ R20, R4, R11, R27 ;  /* 0x0000000b04147223 */ /* 0x000fe2000001001b */
[----:B------:R-:W-:Y:S02]  /*ac10*/  IMAD.U32 R0, R29, 0x10000, RZ ;  /* 0x000100001d007824 */ /* 0x000fe400078e00ff */
[C---:B------:R-:W-:Y:S01]  /*ac20*/  FMUL.FTZ R11, R13.reuse, R8 ;  /* 0x000000080d0b7220 */ /* 0x040fe20000410000 */
[----:B------:R-:W-:Y:S01]  /*ac30*/  LOP3.LUT R9, R34, 0xffff0000, RZ, 0xc0, !PT ;  /* 0xffff000022097812 */ /* 0x000fe200078ec0ff */
[----:B------:R-:W-:Y:S01]  /*ac40*/  FFMA.FTZ R10, R4, R21, -R25 ;  /* 0x00000015040a7223 */ /* 0x000fe20000010819 */
[----:B------:R-:W-:Y:S01]  /*ac50*/  LOP3.LUT R5, R28, 0xffff0000, RZ, 0xc0, !PT ;  /* 0xffff00001c057812 */ /* 0x000fe200078ec0ff */
[-C--:B------:R-:W-:Y:S01]  /*ac60*/  FMUL.FTZ R13, R13, R0.reuse ;  /* 0x000000000d0d7220 */ /* 0x080fe20000410000 */
[----:B------:R-:W-:Y:S01]  /*ac70*/  FFMA.FTZ R11, R6, R0, -R11 ;  /* 0x00000000060b7223 */ /* 0x000fe2000001080b */
[----:B------:R-:W-:Y:S01]  /*ac80*/  LOP3.LUT R4, R35, 0xffff0000, RZ, 0xc0, !PT ;  /* 0xffff000023047812 */ /* 0x000fe200078ec0ff */
[----:B------:R-:W-:Y:S01]  /*ac90*/  FMUL.FTZ R21, R24, R9 ;  /* 0x0000000918157220 */ /* 0x000fe20000410000 */
[----:B------:R-:W-:Y:S01]  /*aca0*/  LOP3.LUT R0, R29, 0xffff0000, RZ, 0xc0, !PT ;  /* 0xffff00001d007812 */ /* 0x000fe200078ec0ff */
[----:B------:R-:W-:Y:S01]  /*acb0*/  FFMA.FTZ R13, R6, R8, R13 ;  /* 0x00000008060d7223 */ /* 0x000fe2000001000d */
[----:B------:R-:W-:Y:S01]  /*acc0*/  LOP3.LUT R37, R37, 0xffff0000, RZ, 0xc0, !PT ;  /* 0xffff000025257812 */ /* 0x000fe200078ec0ff */
[-C--:B------:R-:W-:Y:S01]  /*acd0*/  FMUL.FTZ R24, R24, R5.reuse ;  /* 0x0000000518187220 */ /* 0x080fe20000410000 */
[----:B------:R-:W-:Y:S01]  /*ace0*/  LOP3.LUT R31, R31, 0xffff0000, RZ, 0xc0, !PT ;  /* 0xffff00001f1f7812 */ /* 0x000fe200078ec0ff */
[C---:B------:R-:W-:Y:S01]  /*acf0*/  FMUL.FTZ R6, R15.reuse, R4 ;  /* 0x000000040f067220 */ /* 0x040fe20000410000 */
[----:B------:R-:W-:Y:S01]  /*ad00*/  FFMA.FTZ R5, R12, R5, -R21 ;  /* 0x000000050c057223 */ /* 0x000fe20000010815 */
[-C--:B------:R-:W-:Y:S01]  /*ad10*/  FMUL.FTZ R15, R15, R0.reuse ;  /* 0x000000000f0f7220 */ /* 0x080fe20000410000 */
[C---:B------:R-:W-:Y:S01]  /*ad20*/  FMUL.FTZ R21, R26.reuse, R37 ;  /* 0x000000251a157220 */ /* 0x040fe20000410000 */
[-C--:B------:R-:W-:Y:S01]  /*ad30*/  FMUL.FTZ R26, R26, R31.reuse ;  /* 0x0000001f1a1a7220 */ /* 0x080fe20000410000 */
        /* <DEDUP_REMOVED lines=15> */
.L_x_5693:
[----:B------:R-:W-:Y:S05]  /*ae30*/  BSYNC B0 ;  /* 0x0000000000007941 */ /* 0x000fea0003800000 */
.L_x_5679:
        /* <DEDUP_REMOVED lines=8> */
.L_x_5676:
[----:B--2-4-:R-:W-:-:S05]  /*aec0*/  IMAD.U32 R0, RZ, RZ, UR37 ;  /* 0x00000025ff007e24 */ /* 0x014fca000f8e00ff */
[----:B------:R-:W-:-:S13]  /*aed0*/  ISETP.NE.AND P0, PT, R0, 0x3, PT ;  /* 0x000000030000780c */ /* 0x000fda0003f05270 */
[----:B------:R-:W-:Y:S05]  /*aee0*/  @!P0 BRA `(.L_x_5706) ;  /* 0x0000000000048947 */ /* 0x000fea0003800000 */
[----:B------:R-:W-:Y:S01]  /*aef0*/  BPT.TRAP 0x1 ;  /* 0x000000040000795c */ /* 0x000fe20000300000 */
.L_x_5706:
[----:B-1----:R-:W-:Y:S01]  /*af00*/  IMAD R14, R18, 0x8, R2 ;  /* 0x00000008120e7824 */ /* 0x002fe200078e0202 */
[----:B------:R-:W-:-:S04]  /*af10*/  SHF.L.U32 R57, R19, 0x1f, RZ ;  /* 0x0000001f13397819 */ /* 0x000fc800000006ff */
[----:B------:R1:W2:Y:S01]  /*af20*/  SYNCS.PHASECHK.TRANS64.TRYWAIT P2, [R14+URZ+0x28c30], R57 ;  /* 0x028c30390e0075a7 */ /* 0x0002a2000804017f */
[----:B------:R-:W-:Y:S05]  /*af30*/  @!P0 BRA `(.L_x_5707) ;  /* 0x0000000000048947 */ /* 0x000fea0003800000 */
[----:B------:R-:W-:Y:S01]  /*af40*/  BPT.TRAP 0x1 ;  /* 0x000000040000795c */ /* 0x000fe20000300000 */
.L_x_5707:
[----:B------:R-:W4:Y:S02]  /*af50*/  S2R R0, SR_TID.X ;  /* 0x0000000000007919 */ /* 0x000f240000002100 */
[----:B----4-:R-:W-:-:S04]  /*af60*/  LOP3.LUT R0, R0, 0x7f, RZ, 0xc0, !PT ;  /* 0x0000007f00007812 */ /* 0x010fc800078ec0ff */
[----:B------:R-:W-:Y:S01]  /*af70*/  ISETP.NE.AND P1, PT, R0, RZ, PT ;  /* 0x000000ff0000720c */ /* 0x000fe20003f25270 */
[----:B------:R-:W-:-:S05]  /*af80*/  VIADD R0, R2, 0x22400 ;  /* 0x0002240002007836 */ /* 0x000fca0000000000 */
[----:B------:R-:W-:Y:S01]  /*af90*/  SHF.R.U32.HI R0, RZ, 0x4, R0 ;  /* 0x00000004ff007819 */ /* 0x000fe20000011600 */
[----:B--2---:R-:W-:Y:S06]  /*afa0*/  @P2 BRA `(.L_x_5708) ;  /* 0x0000000000082947 */ /* 0x004fec0003800000 */
[----:B------:R-:W2:Y:S02]  /*afb0*/  SYNCS.PHASECHK.TRANS64.TRYWAIT P2, [R14+URZ+0x28c30], R57 ;  /* 0x028c30390e0075a7 */ /* 0x000ea4000804017f */
[----:B--2---:R-:W-:Y:S05]  /*afc0*/  @!P2 BRA `(.L_x_5709) ;  /* 0x0000018400e4a947 */ /* 0x004fea0003800000 */
.L_x_5708:
[----:B------:R-:W-:Y:S01]  /*afd0*/  LOP3.LUT R0, R0, 0x3fff, RZ, 0xc0, !PT ;  /* 0x00003fff00007812 */ /* 0x000fe200078ec0ff */
[----:B------:R-:W-:Y:S05]  /*afe0*/  WARPSYNC.ALL ;  /* 0x0000000000007948 */ /* 0x000fea0003800000 */
[----:B------:R-:W-:Y:S01]  /*aff0*/  LOP3.LUT R15, R0, 0x10000, RZ, 0xfc, !PT ;  /* 0x00010000000f7812 */ /* 0x000fe200078efcff */
[----:B------:R-:W-:Y:S01]  /*b000*/  VIADD R0, R2, 0x20400 ;  /* 0x0002040002007836 */ /* 0x000fe20000000000 */
[----:B0-----:R-:W-:-:S03]  /*b010*/  WARPGROUP.ARRIVE ;  /* 0x00000000000079c5 */ /* 0x001fc60000000000 */
[----:B------:R-:W-:Y:S01]  /*b020*/  IMAD R6, R18, 0x200, R15 ;  /* 0x0000020012067824 */ /* 0x000fe200078e020f */
[----:B------:R-:W-:Y:S01]  /*b030*/  ULDC.64 UR40, c[0x0][0x9e0] ;  /* 0x0002780000287ab9 */ /* 0x000fe20000000a00 */
[----:B---3--:R-:W-:Y:S01]  /*b040*/  IMAD.MOV.U32 R7, RZ, RZ, 0x40000040 ;  /* 0x40000040ff077424 */ /* 0x008fe200078e00ff */
[----:B------:R-:W-:Y:S01]  /*b050*/  SHF.R.U32.HI R0, RZ, 0x4, R0 ;  /* 0x00000004ff007819 */ /* 0x000fe20000011600 */
[----:B------:R-:W-:Y:S01]  /*b060*/  IMAD.MOV.U32 R5, RZ, RZ, 0x40000040 ;  /* 0x40000040ff057424 */ /* 0x000fe200078e00ff */
[C---:B------:R-:W-:Y:S01]  /*b070*/  R2UR UR6, R6.reuse ;  /* 0x00000000060672ca */ /* 0x040fe200000e0000 */
[----:B------:R-:W-:Y:S01]  /*b080*/  VIADD R8, R6, 0x2 ;  /* 0x0000000206087836 */ /* 0x000fe20000000000 */
[----:B------:R-:W-:Y:S01]  /*b090*/  LOP3.LUT R0, R0, 0x3fff, RZ, 0xc0, !PT ;  /* 0x00003fff00007812 */ /* 0x000fe200078ec0ff */
[----:B------:R-:W-:Y:S01]  /*b0a0*/  IMAD.MOV.U32 R9, RZ, RZ, 0x40000040 ;  /* 0x40000040ff097424 */ /* 0x000fe200078e00ff */
[----:B------:R-:W-:Y:S01]  /*b0b0*/  R2UR UR7, R7 ;  /* 0x00000000070772ca */ /* 0x000fe200000e0000 */
[----:B------:R-:W-:Y:S01]  /*b0c0*/  IMAD.MOV.U32 R11, RZ, RZ, 0x40000040 ;  /* 0x40000040ff0b7424 */ /* 0x000fe200078e00ff */
[----:B------:R-:W-:Y:S01]  /*b0d0*/  LOP3.LUT R4, R0, 0x10000, RZ, 0xfc, !PT ;  /* 0x0001000000047812 */ /* 0x000fe200078efcff */
[----:B------:R-:W-:Y:S01]  /*b0e0*/  VIADD R12, R6, 0x4 ;  /* 0x00000004060c7836 */ /* 0x000fe20000000000 */
[----:B------:R-:W-:Y:S01]  /*b0f0*/  R2UR UR5, R5 ;  /* 0x00000000050572ca */ /* 0x000fe200000e0000 */
[----:B------:R-:W-:Y:S01]  /*b100*/  IMAD.MOV.U32 R13, RZ, RZ, 0x40000040 ;  /* 0x40000040ff0d7424 */ /* 0x000fe200078e00ff */
[C---:B------:R-:W-:Y:S01]  /*b110*/  R2UR UR4, R4.reuse ;  /* 0x00000000040472ca */ /* 0x040fe200000e0000 */
[----:B------:R-:W-:Y:S01]  /*b120*/  VIADD R10, R4, 0x2 ;  /* 0x00000002040a7836 */ /* 0x000fe20000000000 */
[----:B------:R-:W0:Y:S01]  /*b130*/  LDC R0, c[0x0][0x448] ;  /* 0x00011200ff007b82 */ /* 0x000e220000000800 */
[----:B------:R-:W-:Y:S01]  /*b140*/  IMAD.MOV.U32 R7, RZ, RZ, 0x40000040 ;  /* 0x40000040ff077424 */ /* 0x000fe200078e00ff */
[----:B------:R-:W-:Y:S01]  /*b150*/  UISETP.GE.AND UP0, UPT, UR41, 0x1, UPT ;  /* 0x000000012900788c */ /* 0x000fe2000bf06270 */
[----:B------:R-:W-:-:S03]  /*b160*/  LEA R56, R168, 0xffffffc0, 0x6 ;  /* 0xffffffc0a8387811 */ /* 0x000fc600078e30ff */
[----:B------:R-:W-:Y:S01]  /*b170*/  UP2UR UR47, UPR, URZ, 0x1 ;  /* 0x000000013f2f7883 */ /* 0x000fe20008000000 */
[----:B------:R-:W-:Y:S02]  /*b180*/  IADD3 R58, -R185, R23, -R56 ;  /* 0x00000017b93a7210 */ /* 0x000fe40007ffe938 */
[----:B------:R-:W-:Y:S02]  /*b190*/  PLOP3.LUT P3, PT, PT, PT, UP0, 0x40, 0x0 ;  /* 0x000000000000781c */ /* 0x000fe40003f6e808 */
[----:B------:R-:W-:Y:S01]  /*b1a0*/  HGMMA.64x64x16.F32.BF16 R24, gdesc[UR4], RZ, !UPT, gsb0 ;  /* 0x00e00000041879f0 */ /* 0x000fe2000c0018ff */
[----:B------:R-:W-:Y:S01]  /*b1b0*/  R2UR UR6, R8 ;  /* 0x00000000080672ca */ /* 0x000fe200000e0000 */
[----:B------:R-:W-:Y:S01]  /*b1c0*/  VIADD R8, R4, 0x4 ;  /* 0x0000000404087836 */ /* 0x000fe20000000000 */
[----:B------:R-:W-:Y:S01]  /*b1d0*/  R2UR UR7, R9 ;  /* 0x00000000090772ca */ /* 0x000fe200000e0000 */
[----:B------:R-:W-:Y:S01]  /*b1e0*/  IMAD.MOV.U32 R9, RZ, RZ, 0x40000040 ;  /* 0x40000040ff097424 */ /* 0x000fe200078e00ff */
[----:B------:R-:W-:-:S02]  /*b1f0*/  R2UR UR4, R10 ;  /* 0x000000000a0472ca */ /* 0x000fc400000e0000 */
[----:B------:R-:W-:Y:S02]  /*b200*/  R2UR UR5, R11 ;  /* 0x000000000b0572ca */ /* 0x000fe400000e0000 */
[----:B0-----:R-:W-:Y:S01]  /*b210*/  ISETP.NE.AND P2, PT, R0, 0x1, PT ;  /* 0x000000010000780c */ /* 0x001fe20003f45270 */
[----:B------:R-:W-:-:S12]  /*b220*/  IMAD.IADD R0, R201, 0x1, R192 ;  /* 0x00000001c9007824 */ /* 0x000fd800078e02c0 */
[----:B------:R-:W0:Y:S01]  /*b230*/  @P2 LDC R3, c[0x0][0x44c] ;  /* 0x00011300ff032b82 */ /* 0x000e220000000800 */
[----:B------:R-:W-:Y:S02]  /*b240*/  WARPGROUP.DEPBAR.LE gsb0, 0x0 ;  /* 0x00008000000079c5 */ /* 0x000fe40000010000 */
[----:B------:R-:W-:-:S06]  /*b250*/  WARPGROUP.ARRIVE ;  /* 0x00000000000079c5 */ /* 0x000fcc0000000000 */
[----:B------:R-:W-:Y:S01]  /*b260*/  HGMMA.64x64x16.F32.BF16 R24, gdesc[UR4], R24, gsb0 ;  /* 0x00e00000041879f0 */ /* 0x000fe20008001818 */
[----:B------:R-:W-:Y:S01]  /*b270*/  R2UR UR6, R12 ;  /* 0x000000000c0672ca */ /* 0x000fe200000e0000 */
[----:B------:R-:W-:Y:S01]  /*b280*/  VIADD R12, R6, 0x6 ;  /* 0x00000006060c7836 */ /* 0x000fe20000000000 */
[----:B------:R-:W-:Y:S01]  /*b290*/  R2UR UR7, R13 ;  /* 0x000000000d0772ca */ /* 0x000fe200000e0000 */
[----:B------:R-:W-:Y:S01]  /*b2a0*/  VIADD R6, R4, 0x6 ;  /* 0x0000000604067836 */ /* 0x000fe20000000000 */
[----:B------:R-:W-:Y:S01]  /*b2b0*/  R2UR UR4, R8 ;  /* 0x00000000080472ca */ /* 0x000fe200000e0000 */
[----:B------:R-:W-:Y:S01]  /*b2c0*/  IMAD.MOV.U32 R13, RZ, RZ, 0x40000040 ;  /* 0x40000040ff0d7424 */ /* 0x000fe200078e00ff */
[----:B------:R-:W-:Y:S01]  /*b2d0*/  R2UR UR5, R9 ;  /* 0x00000000090572ca */ /* 0x000fe200000e0000 */
[----:B------:R-:W-:Y:S02]  /*b2e0*/  WARPGROUP.DEPBAR.LE gsb0, 0x0 ;  /* 0x00008000000079c5 */ /* 0x000fe40000010000 */
[----:B------:R-:W-:-:S10]  /*b2f0*/  WARPGROUP.ARRIVE ;  /* 0x00000000000079c5 */ /* 0x000fd40000000000 */
[----:B------:R-:W-:Y:S01]  /*b300*/  HGMMA.64x64x16.F32.BF16 R24, gdesc[UR4], R24, gsb0 ;  /* 0x00e00000041879f0 */ /* 0x000fe20008001818 */
[----:B------:R-:W-:Y:S01]  /*b310*/  R2UR UR6, R12 ;  /* 0x000000000c0672ca */ /* 0x000fe200000e0000 */
[----:B0-----:R-:W-:Y:S01]  /*b320*/  @P2 IMAD.HI.U32 R12, R0, R3, RZ ;  /* 0x00000003000c2227 */ /* 0x001fe200078e00ff */
[----:B------:R-:W-:Y:S02]  /*b330*/  R2UR UR7, R13 ;  /* 0x000000000d0772ca */ /* 0x000fe400000e0000 */
[----:B------:R-:W-:Y:S01]  /*b340*/  R2UR UR4, R6 ;  /* 0x00000000060472ca */ /* 0x000fe200000e0000 */
[----:B------:R-:W0:Y:S01]  /*b350*/  @P2 LDC R13, c[0x0][0x450] ;  /* 0x00011400ff0d2b82 */ /* 0x000e220000000800 */
[----:B------:R-:W-:Y:S01]  /*b360*/  R2UR UR5, R7 ;  /* 0x00000000070572ca */ /* 0x000fe200000e0000 */
[----:B------:R-:W-:Y:S02]  /*b370*/  IMAD.MOV.U32 R3, RZ, RZ, R0 ;  /* 0x000000ffff037224 */ /* 0x000fe400078e0000 */
[----:B------:R-:W-:-:S05]  /*b380*/  @!P1 VIADD R0, R14, 0x28c40 ;  /* 0x00028c400e009836 */ /* 0x000fca0000000000 */
[----:B------:R-:W-:Y:S02]  /*b390*/  @!P1 PRMT R0, RZ, 0x654, R0 ;  /* 0x00000654ff009816 */ /* 0x000fe40000000000 */
[----:B0-----:R-:W-:Y:S01]  /*b3a0*/  @P2 SHF.R.U32.HI R3, RZ, R13, R12 ;  /* 0x0000000dff032219 */ /* 0x001fe2000001160c */
[----:B------:R-:W-:-:S04]  /*b3b0*/  IMAD.MOV.U32 R13, RZ, RZ, -0x40 ;  /* 0xffffffc0ff0d7424 */ /* 0x000fc800078e00ff */
[----:B------:R-:W0:Y:S01]  /*b3c0*/  SHFL.IDX PT, R63, R3, RZ, 0x1c1f ;  /* 0x001c1fff033f7589 */ /* 0x000e2200000e0000 */
[----:B------:R-:W-:-:S04]  /*b3d0*/  IMAD R12, R168, R13, 0x41 ;  /* 0x00000041a80c7424 */ /* 0x000fc800078e020d */
[----:B------:R-:W-:Y:S01]  /*b3e0*/  VIADD R61, R12, 0xffffffff ;  /* 0xffffffff0c3d7836 */ /* 0x000fe20000000000 */
[----:B------:R-:W-:-:S05]  /*b3f0*/  IADD3 R13, -R185, R12, R23 ;  /* 0x0000000cb90d7210 */ /* 0x000fca0007ffe117 */
[----:B------:R-:W-:-:S04]  /*b400*/  IMAD.IADD R13, R13, 0x1, -R22 ;  /* 0x000000010d0d7824 */ /* 0x000fc800078e0a16 */
[----:B------:R-:W-:-:S05]  /*b410*/  VIADD R59, R13, UR40 ;  /* 0x000000280d3b7c36 */ /* 0x000fca0008000000 */
[----:B0-----:R-:W-:Y:S01]  /*b420*/  VIADDMNMX R12, R63, R59, R58, PT ;  /* 0x0000003b3f0c7246 */ /* 0x001fe2000380013a */
[----:B------:R-:W-:Y:S02]  /*b430*/  WARPGROUP.DEPBAR.LE gsb0, 0x0 ;  /* 0x00008000000079c5 */ /* 0x000fe40000010000 */
[----:B------:R-:W-:-:S06]  /*b440*/  WARPGROUP.ARRIVE ;  /* 0x00000000000079c5 */ /* 0x000fcc0000000000 */
[----:B------:R-:W-:Y:S01]  /*b450*/  HGMMA.64x64x16.F32.BF16 R24, gdesc[UR4], R24, gsb0 ;  /* 0x00e00000041879f0 */ /* 0x000fe20008001818 */
[----:B------:R-:W-:Y:S02]  /*b460*/  ULDC UR4, c[0x0][0x9dc] ;  /* 0x0002770000047ab9 */ /* 0x000fe40000000800 */
[----:B------:R-:W-:Y:S01]  /*b470*/  IMAD.U32 R21, RZ, RZ, UR4 ;  /* 0x00000004ff157e24 */ /* 0x000fe2000f8e00ff */
[----:B------:R-:W-:Y:S02]  /*b480*/  WARPGROUP.DEPBAR.LE gsb0, 0x0 ;  /* 0x00008000000079c5 */ /* 0x000fe40000010000 */
[----:B------:R0:W-:Y:S02]  /*b490*/  @!P1 SYNCS.ARRIVE.TRANS64.RED.A1T0 RZ, [R0+URZ], RZ ;  /* 0x000000ff00ff99a7 */ /* 0x0001e4000810043f */
[----:B0-----:R-:W-:-:S05]  /*b4a0*/  LOP3.LUT R0, RZ, R21, RZ, 0x33, !PT ;  /* 0x00000015ff007212 */ /* 0x001fca00078e33ff */
[----:B------:R-:W-:-:S04]  /*b4b0*/  IMAD.IADD R60, R13, 0x1, R0 ;  /* 0x000000010d3c7824 */ /* 0x000fc800078e0200 */
        /* <DEDUP_REMOVED lines=14> */
.L_x_5712:
[----:B------:R-:W-:-:S06]  /*b5a0*/  UISETP.NE.AND UP0, UPT, UR41, 0x1, UPT ;  /* 0x000000012900788c */ /* 0x000fcc000bf05270 */
[----:B------:R-:W-:-:S05]  /*b5b0*/  PLOP3.LUT P3, PT, PT, PT, UP0, 0x80, 0x0 ;  /* 0x000000000000781c */ /* 0x000fca0003f6f008 */
[----:B------:R-:W-:-:S08]  /*b5c0*/  @UP0 ULDC.64 UR4, c[0x0][0x9e8] ;  /* 0x00027a0000040ab9 */ /* 0x000fd00000000a00 */
[----:B------:R-:W-:-:S05]  /*b5d0*/  @P3 IMAD.HI.U32 R20, R0, UR4, RZ ;  /* 0x0000000400143c27 */ /* 0x000fca000f8e00ff */
[----:B------:R-:W-:-:S07]  /*b5e0*/  @P3 SHF.R.U32.HI R0, RZ, UR5, R20 ;  /* 0x00000005ff003c19 */ /* 0x000fce0008011614 */
.L_x_5713:
[----:B------:R-:W-:Y:S05]  /*b5f0*/  BSYNC B0 ;  /* 0x0000000000007941 */ /* 0x000fea0003800000 */
.L_x_5711:
[----:B------:R-:W-:-:S04]  /*b600*/  IMAD R0, R0, UR41, -R56 ;  /* 0x0000002900007c24 */ /* 0x000fc8000f8e0a38 */
[----:B------:R-:W-:-:S05]  /*b610*/  IMAD.IADD R0, R0, 0x1, -R185 ;  /* 0x0000000100007824 */ /* 0x000fca00078e0ab9 */
[----:B------:R-:W-:Y:S02]  /*b620*/  VIMNMX R13, R13, R0, !PT ;  /* 0x000000000d0d7248 */ /* 0x000fe40007fe0100 */
[----:B------:R-:W-:-:S07]  /*b630*/  VIADDMNMX R12, R0, UR41, R12, PT ;  /* 0x00000029000c7c46 */ /* 0x000fce000b80010c */
.L_x_5710:
[C---:B------:R-:W-:Y:S01]  /*b640*/  ISETP.GE.AND P3, PT, R61.reuse, 0x2, PT ;  /* 0x000000023d00780c */ /* 0x040fe20003f66270 */
[----:B------:R-:W0:Y:S01]  /*b650*/  SHFL.IDX PT, R3, R3, 0x1, 0x1c1f ;  /* 0x003c1f0003037f89 */ /* 0x000e2200000e0000 */
[----:B------:R-:W-:Y:S01]  /*b660*/  ISETP.GE.AND P4, PT, R61, 0x9, PT ;  /* 0x000000093d00780c */ /* 0x000fe20003f86270 */
[----:B------:R-:W-:Y:S01]  /*b670*/  UISETP.NE.AND UP0, UPT, UR47, URZ, UPT ;  /* 0x0000003f2f00728c */ /* 0x000fe2000bf05270 */
[C---:B------:R-:W-:Y:S02]  /*b680*/  ISETP.GT.AND P6, PT, R13.reuse, 0x1, !P3 ;  /* 0x000000010d00780c */ /* 0x040fe40005fc4270 */
[----:B------:R-:W-:Y:S02]  /*b690*/  ISETP.GT.AND P5, PT, R13, 0x8, !P4 ;  /* 0x000000080d00780c */ /* 0x000fe400067a4270 */
[C---:B------:R-:W-:Y:S02]  /*b6a0*/  ISETP.LT.OR P6, PT, R12.reuse, 0x2, P6 ;  /* 0x000000020c00780c */ /* 0x040fe400037c1670 */
[----:B------:R-:W-:-:S02]  /*b6b0*/  ISETP.LT.OR P5, PT, R12, 0x9, P5 ;  /* 0x000000090c00780c */ /* 0x000fc40002fa1670 */
[----:B-----5:R-:W-:Y:S02]  /*b6c0*/  FSEL R76, R25, -INF , !P6 ;  /* 0xff800000194c7808 */ /* 0x020fe40007000000 */
[----:B------:R-:W-:Y:S02]  /*b6d0*/  ISETP.GE.AND P6, PT, R61, 0xa, PT ;  /* 0x0000000a3d00780c */ /* 0x000fe40003fc6270 */
[----:B------:R-:W-:Y:S02]  /*b6e0*/  FSEL R74, R28, -INF , !P5 ;  /* 0xff8000001c4a7808 */ /* 0x000fe40006800000 */
[----:B------:R-:W-:Y:S02]  /*b6f0*/  ISETP.GT.AND P5, PT, R13, 0x9, !P6 ;  /* 0x000000090d00780c */ /* 0x000fe400077a4270 */
[----:B------:R-:W-:Y:S02]  /*b700*/  P2R R62, PR, RZ, 0x40 ;  /* 0x00000040ff3e7803 */ /* 0x000fe40000000000 */
[----:B------:R-:W-:-:S02]  /*b710*/  ISETP.LT.OR P5, PT, R12, 0xa, P5 ;  /* 0x0000000a0c00780c */ /* 0x000fc40002fa1670 */
[----:B------:R-:W-:Y:S02]  /*b720*/  ISETP.GE.AND P6, PT, R61, 0x11, PT ;  /* 0x000000113d00780c */ /* 0x000fe40003fc6270 */
[----:B------:R-:W-:Y:S01]  /*b730*/  FSEL R72, R29, -INF , !P5 ;  /* 0xff8000001d487808 */ /* 0x000fe20006800000 */
[----:B0-----:R-:W-:Y:S01]  /*b740*/  IMAD.IADD R29, R60, 0x1, R3 ;  /* 0x000000013c1d7824 */ /* 0x001fe200078e0203 */
        /* <DEDUP_REMOVED lines=48> */
[----:B------:R-:W-:Y:S02]  /*ba50*/  VIADDMNMX R25, R3, R59, R58, PT ;  /* 0x0000003b03197246 */ /* 0x000fe4000380013a */
        /* <DEDUP_REMOVED lines=13> */
[----:B------:R-:W-:-:S04]  /*bb30*/  ISETP.LT.OR P6, PT, R12, 0x3a, P6 ;  /* 0x0000003a0c00780c */ /* 0x000fc800037c1670 */
[----:B------:R-:W-:Y:S02]  /*bb40*/  FSEL R24, R53, -INF , !P6 ;  /* 0xff80000035187808 */ /* 0x000fe40007000000 */
[----:B------:R-:W-:-:S13]  /*bb50*/  PLOP3.LUT P6, PT, PT, PT, UP0, 0x40, 0x0 ;  /* 0x000000000000781c */ /* 0x000fda0003fce808 */
        /* <DEDUP_REMOVED lines=14> */
.L_x_5716:
[----:B------:R-:W-:-:S06]  /*bc40*/  UISETP.NE.AND UP0, UPT, UR41, 0x1, UPT ;  /* 0x000000012900788c */ /* 0x000fcc000bf05270 */
[----:B------:R-:W-:-:S05]  /*bc50*/  PLOP3.LUT P6, PT, PT, PT, UP0, 0x80, 0x0 ;  /* 0x000000000000781c */ /* 0x000fca0003fcf008 */
[----:B------:R-:W-:-:S08]  /*bc60*/  @UP0 ULDC.64 UR4, c[0x0][0x9e8] ;  /* 0x00027a0000040ab9 */ /* 0x000fd00000000a00 */
[----:B------:R-:W-:Y:S01]  /*bc70*/  @P6 IMAD.HI.U32 R12, R3, UR4, RZ ;  /* 0x00000004030c6c27 */ /* 0x000fe2000f8e00ff */
[----:B------:R-:W-:-:S13]  /*bc80*/  PLOP3.LUT P6, PT, PT, PT, UP0, 0x80, 0x0 ;  /* 0x000000000000781c */ /* 0x000fda0003fcf008 */
[----:B------:R-:W-:-:S07]  /*bc90*/  @P6 SHF.R.U32.HI R3, RZ, UR5, R12 ;  /* 0x00000005ff036c19 */ /* 0x000fce000801160c */
.L_x_5717:
[----:B------:R-:W-:Y:S05]  /*bca0*/  BSYNC B0 ;  /* 0x0000000000007941 */ /* 0x000fea0003800000 */
.L_x_5715:
[----:B------:R-:W-:-:S04]  /*bcb0*/  IMAD R12, R3, UR41, -R56 ;  /* 0x00000029030c7c24 */ /* 0x000fc8000f8e0a38 */
[----:B------:R-:W-:-:S05]  /*bcc0*/  IMAD.IADD R12, R12, 0x1, -R185 ;  /* 0x000000010c0c7824 */ /* 0x000fca00078e0ab9 */
[----:B------:R-:W-:Y:S02]  /*bcd0*/  VIMNMX R29, R29, R12, !PT ;  /* 0x0000000c1d1d7248 */ /* 0x000fe40007fe0100 */
[----:B------:R-:W-:-:S07]  /*bce0*/  VIADDMNMX R25, R12, UR41, R25, PT ;  /* 0x000000290c197c46 */ /* 0x000fce000b800119 */
.L_x_5714:
[----:B------:R-:W-:Y:S01]  /*bcf0*/  BAR.SYNC.DEFER_BLOCKING 0xf, 0x100 ;  /* 0x03c4000000007b1d */ /* 0x000fe20000010000 */
[----:B------:R-:W-:Y:S02]  /*bd00*/  ISETP.GT.AND P3, PT, R29, 0x1, !P3 ;  /* 0x000000011d00780c */ /* 0x000fe40005f64270 */
[----:B------:R-:W-:Y:S02]  /*bd10*/  FMNMX.FTZ R3, R164, R76, !PT ;  /* 0x0000004ca4037209 */ /* 0x000fe40007810000 */
[----:B------:R-:W-:Y:S01]  /*bd20*/  ISETP.LT.OR P3, PT, R25, 0x2, P3 ;  /* 0x000000021900780c */ /* 0x000fe20001f61670 */
[----:B------:R-:W-:Y:S01]  /*bd30*/  ULDC UR4, c[0x0][0x988] ;  /* 0x0002620000047ab9 */ /* 0x000fe20000000800 */
[----:B------:R-:W-:Y:S01]  /*bd40*/  FMNMX.FTZ R3, R74, R3, !PT ;  /* 0x000000034a037209 */ /* 0x000fe20007810000 */
[----:B------:R-:W-:Y:S01]  /*bd50*/  IMAD.U32 R13, RZ, RZ, UR4 ;  /* 0x00000004ff0d7e24 */ /* 0x000fe2000f8e00ff */
        /* <DEDUP_REMOVED lines=32> */
[----:B------:R-:W-:Y:S01]  /*bf60*/  ISETP.GT.AND P4, PT, R29, 0x8, !P4 ;  /* 0x000000081d00780c */ /* 0x000fe20006784270 */
[----:B------:R-:W0:Y:S01]  /*bf70*/  SHFL.BFLY PT, R12, R27, 0x2, 0x1f ;  /* 0x0c401f001b0c7f89 */ /* 0x000e2200000e0000 */
[C---:B------:R-:W-:Y:S02]  /*bf80*/  ISETP.LT.OR P3, PT, R25.reuse, 0x1a, P3 ;  /* 0x0000001a1900780c */ /* 0x040fe40001f61670 */
[----:B------:R-:W-:Y:S02]  /*bf90*/  ISETP.LT.OR P4, PT, R25, 0x9, P4 ;  /* 0x000000091900780c */ /* 0x000fe40002781670 */
[----:B------:R-:W-:Y:S02]  /*bfa0*/  FSEL R60, R39, -INF , !P3 ;  /* 0xff800000273c7808 */ /* 0x000fe40005800000 */
[----:B------:R-:W-:Y:S02]  /*bfb0*/  ISETP.NE.AND P3, PT, R37, RZ, PT ;  /* 0x000000ff2500720c */ /* 0x000fe40003f65270 */
        /* <DEDUP_REMOVED lines=8> */
[----:B------:R-:W-:Y:S02]  /*c040*/  ISETP.GT.AND P3, PT, R29, 0x21, !P3 ;  /* 0x000000211d00780c */ /* 0x000fe40005f64270 */
[----:B0-----:R-:W-:Y:S02]  /*c050*/  FMNMX.FTZ R31, R27, R12, !PT ;  /* 0x0000000c1b1f7209 */ /* 0x001fe40007810000 */
[C---:B------:R-:W-:Y:S02]  /*c060*/  ISETP.LT.OR P3, PT, R25.reuse, 0x22, P3 ;  /* 0x000000221900780c */ /* 0x040fe40001f61670 */
[----:B------:R-:W-:Y:S01]  /*c070*/  ISETP.LT.OR P5, PT, R25, 0x39, P5 ;  /* 0x000000391900780c */ /* 0x000fe20002fa1670 */
[----:B------:R-:W0:Y:S01]  /*c080*/  SHFL.BFLY PT, R12, R31, 0x1, 0x1f ;  /* 0x0c201f001f0c7f89 */ /* 0x000e2200000e0000 */
[----:B------:R-:W-:-:S02]  /*c090*/  FSEL R62, R43, -INF , !P3 ;  /* 0xff8000002b3e7808 */ /* 0x000fc40005800000 */
[----:B------:R-:W-:Y:S02]  /*c0a0*/  ISETP.NE.AND P3, PT, R41, RZ, PT ;  /* 0x000000ff2900720c */ /* 0x000fe40003f65270 */
[----:B------:R-:W-:Y:S02]  /*c0b0*/  FSEL R54, R54, -INF , !P5 ;  /* 0xff80000036367808 */ /* 0x000fe40006800000 */
[----:B------:R-:W-:-:S04]  /*c0c0*/  ISETP.GT.AND P3, PT, R29, 0x28, !P3 ;  /* 0x000000281d00780c */ /* 0x000fc80005f64270 */
[----:B------:R-:W-:-:S04]  /*c0d0*/  ISETP.LT.OR P3, PT, R25, 0x29, P3 ;  /* 0x000000291900780c */ /* 0x000fc80001f61670 */
[----:B------:R-:W-:Y:S02]  /*c0e0*/  FSEL R46, R46, -INF , !P3 ;  /* 0xff8000002e2e7808 */ /* 0x000fe40005800000 */
[----:B------:R-:W-:Y:S02]  /*c0f0*/  ISETP.GT.AND P3, PT, R29, 0x29, !P4 ;  /* 0x000000291d00780c */ /* 0x000fe40006764270 */
[----:B------:R-:W-:Y:S02]  /*c100*/  ISETP.NE.AND P4, PT, R73, RZ, PT ;  /* 0x000000ff4900720c */ /* 0x000fe40003f85270 */
[----:B------:R-:W-:Y:S02]  /*c110*/  ISETP.LT.OR P3, PT, R25, 0x2a, P3 ;  /* 0x0000002a1900780c */ /* 0x000fe40001f61670 */
[----:B------:R-:W-:Y:S02]  /*c120*/  ISETP.GT.AND P4, PT, R29, 0x31, !P4 ;  /* 0x000000311d00780c */ /* 0x000fe40006784270 */
[----:B------:R-:W-:-:S02]  /*c130*/  FSEL R64, R47, -INF , !P3 ;  /* 0xff8000002f407808 */ /* 0x000fc40005800000 */
[----:B------:R-:W-:Y:S02]  /*c140*/  ISETP.GT.AND P3, PT, R29, RZ, !P6 ;  /* 0x000000ff1d00720c */ /* 0x000fe40007764270 */
[----:B0-----:R-:W-:Y:S02]  /*c150*/  FMNMX.FTZ R12, R31, R12, !PT ;  /* 0x0000000c1f0c7209 */ /* 0x001fe40007810000 */
[----:B------:R-:W-:Y:S02]  /*c160*/  ISETP.LT.OR P3, PT, R25, 0x1, P3 ;  /* 0x000000011900780c */ /* 0x000fe40001f61670 */
[----:B------:R-:W-:Y:S01]  /*c170*/  ISETP.NE.AND P6, PT, R49, RZ, PT ;  /* 0x000000ff3100720c */ /* 0x000fe20003fc5270 */
[----:B------:R-:W-:Y:S01]  /*c180*/  FMUL.FTZ R3, R12, R13 ;  /* 0x0000000d0c037220 */ /* 0x000fe20000410000 */
[----:B------:R-:W-:Y:S02]  /*c190*/  FSEL R26, R26, -INF , !P3 ;  /* 0xff8000001a1a7808 */ /* 0x000fe40005800000 */
[----:B------:R-:W-:-:S02]  /*c1a0*/  FSETP.NEU.FTZ.AND P3, PT, R12, -INF , PT ;  /* 0xff8000000c00780b */ /* 0x000fc40003f7d000 */
[----:B------:R-:W-:Y:S02]  /*c1b0*/  ISETP.LT.OR P4, PT, R25, 0x32, P4 ;  /* 0x000000321900780c */ /* 0x000fe40002781670 */
[----:B------:R-:W-:Y:S02]  /*c1c0*/  FSEL R33, R3, RZ, P3 ;  /* 0x000000ff03217208 */ /* 0x000fe40001800000 */
[----:B------:R-:W-:Y:S02]  /*c1d0*/  FMNMX.FTZ R3, R26, R36, !PT ;  /* 0x000000241a037209 */ /* 0x000fe40007810000 */
[----:B------:R-:W-:Y:S01]  /*c1e0*/  ISETP.NE.AND P3, PT, R45, RZ, PT ;  /* 0x000000ff2d00720c */ /* 0x000fe20003f65270 */
[--C-:B------:R-:W-:Y:S01]  /*c1f0*/  FFMA.FTZ R27, R76, R13, -R33.reuse ;  /* 0x0000000d4c1b7223 */ /* 0x100fe20000010821 */
[----:B------:R-:W-:Y:S01]  /*c200*/  FMNMX.FTZ R3, R30, R3, !PT ;  /* 0x000000031e037209 */ /* 0x000fe20007810000 */
[-CC-:B------:R-:W-:Y:S01]  /*c210*/  FFMA.FTZ R35, R20, R13.reuse, -R33.reuse ;  /* 0x0000000d14237223 */ /* 0x180fe20000010821 */
[----:B------:R-:W-:Y:S01]  /*c220*/  ISETP.GT.AND P3, PT, R29, 0x30, !P3 ;  /* 0x000000301d00780c */ /* 0x000fe20005f64270 */
[--C-:B------:R-:W-:Y:S01]  /*c230*/  FFMA.FTZ R0, R0, R13, -R33.reuse ;  /* 0x0000000d00007223 */ /* 0x100fe20000010821 */
[----:B------:R-:W-:Y:S01]  /*c240*/  FMNMX.FTZ R3, R56, R3, !PT ;  /* 0x0000000338037209 */ /* 0x000fe20007810000 */
[--C-:B------:R-:W-:Y:S01]  /*c250*/  FFMA.FTZ R164, R164, R13, -R33.reuse ;  /* 0x0000000da4a47223 */ /* 0x100fe20000010821 */
[----:B------:R-:W-:Y:S01]  /*c260*/  ISETP.LT.OR P3, PT, R25, 0x31, P3 ;  /* 0x000000311900780c */ /* 0x000fe20001f61670 */
[----:B------:R-:W-:Y:S01]  /*c270*/  MUFU.EX2 R31, R0 ;  /* 0x00000000001f7308 */ /* 0x000fe20000000800 */
[----:B------:R-:W-:Y:S01]  /*c280*/  FMNMX.FTZ R3, R34, R3, !PT ;  /* 0x0000000322037209 */ /* 0x000fe20007810000 */
[-CC-:B------:R-:W-:Y:S01]  /*c290*/  FFMA.FTZ R74, R74, R13.reuse, -R33.reuse ;  /* 0x0000000d4a4a7223 */ /* 0x180fe20000010821 */
[----:B------:R-:W-:Y:S01]  /*c2a0*/  FSEL R50, R50, -INF , !P3 ;  /* 0xff80000032327808 */ /* 0x000fe20005800000 */
[--C-:B------:R-:W-:Y:S01]  /*c2b0*/  FFMA.FTZ R70, R70, R13, -R33.reuse ;  /* 0x0000000d46467223 */ /* 0x100fe20000010821 */
[----:B------:R-:W-:Y:S01]  /*c2c0*/  FMNMX.FTZ R3, R58, R3, !PT ;  /* 0x000000033a037209 */ /* 0x000fe20007810000 */
[-CC-:B------:R-:W-:Y:S01]  /*c2d0*/  FFMA.FTZ R68, R68, R13.reuse, -R33.reuse ;  /* 0x0000000d44447223 */ /* 0x180fe20000010821 */
        /* <DEDUP_REMOVED lines=22> */
[----:B------:R-:W-:-:S03]  /*c440*/  FMNMX.FTZ R3, R78, R3, !PT ;  /* 0x000000034e037209 */ /* 0x000fc60007810000 */
[----:B------:R-:W-:Y:S01]  /*c450*/  MUFU.EX2 R74, R74 ;  /* 0x0000004a004a7308 */ /* 0x000fe20000000800 */
[----:B------:R-:W-:-:S04]  /*c460*/  FMNMX.FTZ R3, R54, R3, !PT ;  /* 0x0000000336037209 */ /* 0x000fc80007810000 */
[----:B------:R-:W-:-:S03]  /*c470*/  FMNMX.FTZ R3, R76, R3, !PT ;  /* 0x000000034c037209 */ /* 0x000fc60007810000 */
[----:B------:R-:W3:Y:S01]  /*c480*/  MUFU.EX2 R25, R25 ;  /* 0x0000001900197308 */ /* 0x000ee20000000800 */
[----:B0-----:R-:W-:Y:S01]  /*c490*/  FADD.FTZ R43, R164, R27 ;  /* 0x0000001ba42b7221 */ /* 0x001fe20000010000 */
[----:B------:R-:W0:Y:S01]  /*c4a0*/  SHFL.BFLY PT, R72, R3, 0x2, 0x1f ;  /* 0x0c401f0003487f89 */ /* 0x000e2200000e0000 */
[----:B------:R-:W-:-:S05]  /*c4b0*/  F2FP.BF16.F32.PACK_AB R164, R27, R164 ;  /* 0x000000a41ba4723e */ /* 0x000fca00000010ff */
[----:B------:R-:W-:Y:S08]  /*c4c0*/  MUFU.EX2 R70, R70 ;  /* 0x0000004600467308 */ /* 0x000ff00000000800 */
[----:B------:R-:W4:Y:S01]  /*c4d0*/  MUFU.EX2 R29, R68 ;  /* 0x00000044001d7308 */ /* 0x000f220000000800 */
[----:B---3--:R-:W-:-:S07]  /*c4e0*/  F2FP.BF16.F32.PACK_AB R166, R25, R74 ;  /* 0x0000004a19a6723e */ /* 0x008fce00000010ff */
[----:B------:R-:W3:Y:S01]  /*c4f0*/  MUFU.EX2 R66, R66 ;  /* 0x0000004200427308 */ /* 0x000ee20000000800 */
[----:B0-----:R-:W-:-:S05]  /*c500*/  FMNMX.FTZ R72, R3, R72, !PT ;  /* 0x0000004803487209 */ /* 0x001fca0007810000 */
[----:B------:R-:W0:Y:S02]  /*c510*/  SHFL.BFLY PT, R3, R72, 0x1, 0x1f ;  /* 0x0c201f0048037f89 */ /* 0x000e2400000e0000 */
[----:B------:R-:W-:Y:S01]  /*c520*/  MUFU.EX2 R40, R40 ;  /* 0x0000002800287308 */ /* 0x000fe20000000800 */
[----:B----4-:R-:W-:-:S07]  /*c530*/  F2FP.BF16.F32.PACK_AB R160, R29, R70 ;  /* 0x000000461da0723e */ /* 0x010fce00000010ff */
[----:B------:R-:W4:Y:S01]  /*c540*/  MUFU.EX2 R35, R35 ;  /* 0x0000002300237308 */ /* 0x000f220000000800 */
[----:B---3--:R-:W-:-:S07]  /*c550*/  F2FP.BF16.F32.PACK_AB R162, R31, R66 ;  /* 0x000000421fa2723e */ /* 0x008fce00000010ff */
[----:B------:R-:W-:Y:S01]  /*c560*/  MUFU.EX2 R44, R44 ;  /* 0x0000002c002c7308 */ /* 0x000fe20000000800 */
[----:B0-----:R-:W-:-:S07]  /*c570*/  FMNMX.FTZ R20, R72, R3, !PT ;  /* 0x0000000348147209 */ /* 0x001fce0007810000 */
[----:B------:R-:W0:Y:S01]  /*c580*/  MUFU.EX2 R37, R28 ;  /* 0x0000001c00257308 */ /* 0x000e220000000800 */
[----:B----4-:R-:W-:Y:S02]  /*c590*/  F2FP.BF16.F32.PACK_AB R156, R35, R40 ;  /* 0x00000028239c723e */ /* 0x010fe400000010ff */
[C---:B------:R-:W-:Y:S01]  /*c5a0*/  FSETP.NEU.FTZ.AND P3, PT, R20.reuse, -INF , PT ;  /* 0xff8000001400780b */ /* 0x040fe20003f7d000 */
[----:B------:R-:W-:-:S04]  /*c5b0*/  FMUL.FTZ R0, R20, R13 ;  /* 0x0000000d14007220 */ /* 0x000fc80000410000 */
[----:B------:R3:W-:Y:S01]  /*c5c0*/  MUFU.EX2 R3, R24 ;  /* 0x0000001800037308 */ /* 0x0007e20000000800 */
[----:B------:R-:W-:Y:S01]  /*c5d0*/  FSEL R33, R0, RZ, P3 ;  /* 0x000000ff00217208 */ /* 0x000fe20001800000 */
[----:B------:R-:W-:-:S04]  /*c5e0*/  FADD.FTZ R0, R74, R43 ;  /* 0x0000002b4a007221 */ /* 0x000fc80000010000 */
        /* <DEDUP_REMOVED lines=9> */
[----:B------:R-:W-:Y:S01]  /*c680*/  FADD.FTZ R45, R25, R0 ;  /* 0x00000000192d7221 */ /* 0x000fe20000010000 */
[-CC-:B------:R-:W-:Y:S01]  /*c690*/  FFMA.FTZ R42, R42, R13.reuse, -R33.reuse ;  /* 0x0000000d2a2a7223 */ /* 0x180fe20000010821 */
[-CC-:B------:R-:W-:Y:S01]  /*c6a0*/  FFMA.FTZ R62, R62, R13.reuse, -R33.reuse ;  /* 0x0000000d3e3e7223 */ /* 0x180fe20000010821 */
[-C--:B------:R-:W-:Y:S01]  /*c6b0*/  FFMA.FTZ R46, R46, R13.reuse, -R33 ;  /* 0x0000000d2e2e7223 */ /* 0x080fe20000010821 */
[----:B------:R-:W4:Y:S01]  /*c6c0*/  MUFU.EX2 R26, R26 ;  /* 0x0000001a001a7308 */ /* 0x000f220000000800 */
[----:B---3--:R-:W-:Y:S01]  /*c6d0*/  FADD.FTZ R24, R70, R45 ;  /* 0x0000002d46187221 */ /* 0x008fe20000010000 */
[-CC-:B------:R-:W-:Y:S01]  /*c6e0*/  FFMA.FTZ R64, R64, R13.reuse, -R33.reuse ;  /* 0x0000000d40407223 */ /* 0x180fe20000010821 */
[-CC-:B------:R-:W-:Y:S01]  /*c6f0*/  FFMA.FTZ R50, R50, R13.reuse, -R33.reuse ;  /* 0x0000000d32327223 */ /* 0x180fe20000010821 */
[-CC-:B------:R-:W-:Y:S01]  /*c700*/  FFMA.FTZ R78, R78, R13.reuse, -R33.reuse ;  /* 0x0000000d4e4e7223 */ /* 0x180fe20000010821 */
[----:B------:R-:W-:Y:S01]  /*c710*/  FADD.FTZ R47, R29, R24 ;  /* 0x000000181d2f7221 */ /* 0x000fe20000010000 */
[-CC-:B------:R-:W-:Y:S01]  /*c720*/  FFMA.FTZ R54, R54, R13.reuse, -R33.reuse ;  /* 0x0000000d36367223 */ /* 0x180fe20000010821 */
[----:B------:R-:W-:Y:S01]  /*c730*/  FFMA.FTZ R33, R76, R13, -R33 ;  /* 0x0000000d4c217223 */ /* 0x000fe20000010821 */
[----:B------:R-:W3:Y:S01]  /*c740*/  MUFU.EX2 R30, R30 ;  /* 0x0000001e001e7308 */ /* 0x000ee20000000800 */
[----:B------:R-:W-:Y:S01]  /*c750*/  FADD.FTZ R24, R66, R47 ;  /* 0x0000002f42187221 */ /* 0x000fe20000010000 */
[----:B0-----:R-:W-:-:S06]  /*c760*/  F2FP.BF16.F32.PACK_AB R158, R37, R44 ;  /* 0x0000002c259e723e */ /* 0x001fcc00000010ff */
[----:B------:R-:W0:Y:S01]  /*c770*/  MUFU.EX2 R167, R56 ;  /* 0x0000003800a77308 */ /* 0x000e220000000800 */
[----:B----4-:R-:W-:Y:S01]  /*c780*/  FADD.FTZ R43, R26, R165 ;  /* 0x000000a51a2b7221 */ /* 0x010fe20000010000 */
[----:B------:R-:W-:-:S06]  /*c790*/  F2FP.BF16.F32.PACK_AB R165, R165, R26 ;  /* 0x0000001aa5a5723e */ /* 0x000fcc00000010ff */
[----:B------:R-:W4:Y:S01]  /*c7a0*/  MUFU.EX2 R34, R34 ;  /* 0x0000002200227308 */ /* 0x000f220000000800 */
[----:B---3--:R-:W-:-:S07]  /*c7b0*/  FADD.FTZ R0, R30, R43 ;  /* 0x0000002b1e007221 */ /* 0x008fce0000010000 */
[----:B------:R-:W3:Y:S01]  /*c7c0*/  MUFU.EX2 R161, R58 ;  /* 0x0000003a00a17308 */ /* 0x000ee20000000800 */
[C---:B0-----:R-:W-:Y:S01]  /*c7d0*/  FADD.FTZ R45, R167.reuse, R0 ;  /* 0x00000000a72d7221 */ /* 0x041fe20000010000 */
[----:B------:R-:W-:-:S05]  /*c7e0*/  F2FP.BF16.F32.PACK_AB R167, R167, R30 ;  /* 0x0000001ea7a7723e */ /* 0x000fca00000010ff */
[----:B------:R0:W-:Y:S01]  /*c7f0*/  STSM.16.M88.4 [R196+0x26800], R164 ;  /* 0x026800a4c4007844 */ /* 0x0001e20000000200 */
[----:B------:R-:W5:Y:S01]  /*c800*/  MUFU.EX2 R38, R38 ;  /* 0x0000002600267308 */ /* 0x000f620000000800 */
[----:B----4-:R-:W-:Y:S01]  /*c810*/  FADD.FTZ R0, R34, R45 ;  /* 0x0000002d22007221 */ /* 0x010fe20000010000 */
[----:B------:R-:W-:-:S04]  /*c820*/  FADD.FTZ R45, R31, R24 ;  /* 0x000000181f2d7221 */ /* 0x000fc80000010000 */
[----:B------:R-:W-:Y:S02]  /*c830*/  FADD.FTZ R24, R40, R45 ;  /* 0x0000002d28187221 */ /* 0x000fe40000010000 */
[----:B------:R-:W4:Y:S01]  /*c840*/  MUFU.EX2 R163, R60 ;  /* 0x0000003c00a37308 */ /* 0x000f220000000800 */
[C---:B---3--:R-:W-:Y:S01]  /*c850*/  FADD.FTZ R27, R161.reuse, R0 ;  /* 0x00000000a11b7221 */ /* 0x048fe20000010000 */
[----:B------:R-:W-:-:S06]  /*c860*/  F2FP.BF16.F32.PACK_AB R161, R161, R34 ;  /* 0x00000022a1a1723e */ /* 0x000fcc00000010ff */
[----:B------:R-:W3:Y:S01]  /*c870*/  MUFU.EX2 R42, R42 ;  /* 0x0000002a002a7308 */ /* 0x000ee20000000800 */
[----:B-----5:R-:W-:Y:S01]  /*c880*/  FADD.FTZ R0, R38, R27 ;  /* 0x0000001b26007221 */ /* 0x020fe20000010000 */
[----:B------:R-:W-:-:S06]  /*c890*/  FADD.FTZ R27, R35, R24 ;  /* 0x00000018231b7221 */ /* 0x000fcc0000010000 */
[----:B------:R-:W5:Y:S01]  /*c8a0*/  MUFU.EX2 R157, R62 ;  /* 0x0000003e009d7308 */ /* 0x000f620000000800 */
[C---:B----4-:R-:W-:Y:S01]  /*c8b0*/  FADD.FTZ R25, R163.reuse, R0 ;  /* 0x00000000a3197221 */ /* 0x050fe20000010000 */
[----:B------:R-:W-:-:S05]  /*c8c0*/  F2FP.BF16.F32.PACK_AB R163, R163, R38 ;  /* 0x00000026a3a3723e */ /* 0x000fca00000010ff */
[----:B------:R0:W-:Y:S01]  /*c8d0*/  STSM.16.M88.4 [R199], R160 ;  /* 0x000000a0c7007844 */ /* 0x0001e20000000200 */
[----:B------:R-:W4:Y:S01]  /*c8e0*/  MUFU.EX2 R46, R46 ;  /* 0x0000002e002e7308 */ /* 0x000f220000000800 */
[----:B---3--:R-:W-:-:S07]  /*c8f0*/  FADD.FTZ R0, R42, R25 ;  /* 0x000000192a007221 */ /* 0x008fce0000010000 */
[----:B------:R-:W3:Y:S01]  /*c900*/  MUFU.EX2 R41, R64 ;  /* 0x0000004000297308 */ /* 0x000ee20000000800 */
[C---:B-----5:R-:W-:Y:S01]  /*c910*/  FADD.FTZ R25, R157.reuse, R0 ;  /* 0x000000009d197221 */ /* 0x060fe20000010000 */
[----:B------:R-:W-:Y:S01]  /*c920*/  FADD.FTZ R0, R44, R27 ;  /* 0x0000001b2c007221 */ /* 0x000fe20000010000 */
[----:B------:R-:W-:-:S03]  /*c930*/  F2FP.BF16.F32.PACK_AB R157, R157, R42 ;  /* 0x0000002a9d9d723e */ /* 0x000fc600000010ff */
[----:B------:R-:W-:Y:S02]  /*c940*/  FADD.FTZ R37, R37, R0 ;  /* 0x0000000025257221 */ /* 0x000fe40000010000 */
[----:B------:R-:W-:Y:S01]  /*c950*/  MUFU.EX2 R48, R48 ;  /* 0x0000003000307308 */ /* 0x000fe20000000800 */
[----:B----4-:R-:W-:-:S07]  /*c960*/  FADD.FTZ R24, R46, R25 ;  /* 0x000000192e187221 */ /* 0x010fce0000010000 */
[----:B------:R-:W4:Y:S01]  /*c970*/  MUFU.EX2 R39, R32 ;  /* 0x0000002000277308 */ /* 0x000f220000000800 */
[C---:B---3--:R-:W-:Y:S01]  /*c980*/  F2FP.BF16.F32.PACK_AB R159, R41.reuse, R46 ;  /* 0x0000002e299f723e */ /* 0x048fe200000010ff */
[----:B------:R-:W-:-:S04]  /*c990*/  FADD.FTZ R41, R41, R24 ;  /* 0x0000001829297221 */ /* 0x000fc80000010000 */
[----:B------:R0:W-:Y:S02]  /*c9a0*/  STSM.16.M88.4 [R197], R156 ;  /* 0x0000009cc5007844 */ /* 0x0001e40000000200 */
[----:B------:R-:W-:Y:S08]  /*c9b0*/  MUFU.EX2 R50, R50 ;  /* 0x0000003200327308 */ /* 0x000ff00000000800 */
[----:B------:R-:W3:Y:S01]  /*c9c0*/  MUFU.EX2 R43, R78 ;  /* 0x0000004e002b7308 */ /* 0x000ee20000000800 */
[----:B----4-:R-:W-:Y:S01]  /*c9d0*/  F2FP.BF16.F32.PACK_AB R152, R39, R48 ;  /* 0x000000302798723e */ /* 0x010fe200000010ff */
[----:B------:R-:W-:-:S04]  /*c9e0*/  FADD.FTZ R48, R48, R37 ;  /* 0x0000002530307221 */ /* 0x000fc80000010000 */
[----:B------:R-:W-:Y:S02]  /*c9f0*/  FADD.FTZ R39, R39, R48 ;  /* 0x0000003027277221 */ /* 0x000fe40000010000 */
[----:B------:R-:W4:Y:S08]  /*ca00*/  MUFU.EX2 R52, R52 ;  /* 0x0000003400347308 */ /* 0x000f300000000800 */
[----:B------:R-:W-:Y:S01]  /*ca10*/  MUFU.EX2 R54, R54 ;  /* 0x0000003600367308 */ /* 0x000fe20000000800 */
[----:B---3--:R-:W-:Y:S01]  /*ca20*/  F2FP.BF16.F32.PACK_AB R153, R43, R50 ;  /* 0x000000322b99723e */ /* 0x008fe200000010ff */
[----:B------:R-:W-:-:S04]  /*ca30*/  FADD.FTZ R50, R50, R41 ;  /* 0x0000002932327221 */ /* 0x000fc80000010000 */
[----:B------:R-:W-:Y:S02]  /*ca40*/  FADD.FTZ R43, R43, R50 ;  /* 0x000000322b2b7221 */ /* 0x000fe40000010000 */
[----:B------:R-:W3:Y:S01]  /*ca50*/  MUFU.EX2 R33, R33 ;  /* 0x0000002100217308 */ /* 0x000ee20000000800 */
[----:B----4-:R-:W-:Y:S01]  /*ca60*/  F2FP.BF16.F32.PACK_AB R154, R3, R52 ;  /* 0x00000034039a723e */ /* 0x010fe200000010ff */
[----:B------:R-:W-:-:S04]  /*ca70*/  FADD.FTZ R0, R52, R39 ;  /* 0x0000002734007221 */ /* 0x000fc80000010000 */
[----:B------:R-:W-:Y:S01]  /*ca80*/  FADD.FTZ R0, R3, R0 ;  /* 0x0000000003007221 */ /* 0x000fe20000010000 */
[----:B---3--:R-:W-:Y:S01]  /*ca90*/  F2FP.BF16.F32.PACK_AB R155, R33, R54 ;  /* 0x00000036219b723e */ /* 0x008fe200000010ff */
[----:B------:R-:W-:-:S04]  /*caa0*/  FADD.FTZ R54, R54, R43 ;  /* 0x0000002b36367221 */ /* 0x000fc80000010000 */
[----:B------:R0:W-:Y:S01]  /*cab0*/  STSM.16.M88.4 [R198], R152 ;  /* 0x00000098c6007844 */ /* 0x0001e20000000200 */
[----:B------:R-:W-:Y:S01]  /*cac0*/  FADD.FTZ R3, R33, R54 ;  /* 0x0000003621037221 */ /* 0x000fe20000010000 */
[----:B------:R-:W-:Y:S06]  /*cad0*/  @!P0 BRA `(.L_x_5718) ;  /* 0x0000000000048947 */ /* 0x000fec0003800000 */
[----:B------:R-:W-:Y:S01]  /*cae0*/  BPT.TRAP 0x1 ;  /* 0x000000040000795c */ /* 0x000fe20000300000 */
.L_x_5718:
[----:B------:R3:W4:Y:S01]  /*caf0*/  SYNCS.PHASECHK.TRANS64.TRYWAIT P3, [R14+URZ+0x28c50], R57 ;  /* 0x028c50390e0075a7 */ /* 0x000722000806017f */
[----:B------:R-:W-:Y:S05]  /*cb00*/  @!P0 BRA `(.L_x_5719) ;  /* 0x0000000000048947 */ /* 0x000fea0003800000 */
[----:B------:R-:W-:Y:S01]  /*cb10*/  BPT.TRAP 0x1 ;  /* 0x000000040000795c */ /* 0x000fe20000300000 */
.L_x_5719:
[----:B------:R-:W0:Y:S01]  /*cb20*/  @P2 LDC R27, c[0x0][0x44c] ;  /* 0x00011300ff1b2b82 */ /* 0x000e220000000800 */
[----:B------:R-:W-:Y:S01]  /*cb30*/  ULDC UR44, c[0x0][0x9e4] ;  /* 0x00027900002c7ab9 */ /* 0x000fe20000000800 */
[----:B------:R-:W-:Y:S01]  /*cb40*/  ULDC UR45, c[0x0][0x9dc] ;  /* 0x00027700002d7ab9 */ /* 0x000fe20000000800 */
[----:B------:R-:W-:Y:S01]  /*cb50*/  ULDC UR39, c[0x0][0x988] ;  /* 0x0002620000277ab9 */ /* 0x000fe20000000800 */
[----:B------:R-:W-:Y:S01]  /*cb60*/  ULDC UR46, c[0x0][0x9e0] ;  /* 0x00027800002e7ab9 */ /* 0x000fe20000000800 */
[----:B------:R-:W-:Y:S01]  /*cb70*/  BSSY B0, `(.L_x_5720) ;  /* 0x0000006000007945 */ /* 0x000fe20003800000 */
[----:B------:R-:W-:Y:S02]  /*cb80*/  IMAD R28, R18, 0x1000, R190 ;  /* 0x00001000121c7824 */ /* 0x000fe400078e02be */
[----:B------:R-:W0:Y:S01]  /*cb90*/  @P2 LDC R30, c[0x0][0x450] ;  /* 0x00011400ff1e2b82 */ /* 0x000e220000000800 */
[----:B----4-:R-:W-:Y:S05]  /*cba0*/  @P3 BRA `(.L_x_5721) ;  /* 0x0000000000083947 */ /* 0x010fea0003800000 */
[----:B------:R-:W4:Y:S02]  /*cbb0*/  SYNCS.PHASECHK.TRANS64.TRYWAIT P3, [R14+URZ+0x28c50], R57 ;  /* 0x028c50390e0075a7 */ /* 0x000f24000806017f */
[----:B----4-:R-:W-:Y:S05]  /*cbc0*/  @!P3 BRA `(.L_x_5722) ;  /* 0x0000016800f8b947 */ /* 0x010fea0003800000 */
.L_x_5721:
[----:B------:R-:W-:Y:S05]  /*cbd0*/  BSYNC B0 ;  /* 0x0000000000007941 */ /* 0x000fea0003800000 */
.L_x_5720:
[----:B------:R-:W-:Y:S01]  /*cbe0*/  IMAD.MOV.U32 R24, RZ, RZ, R28 ;  /* 0x000000ffff187224 */ /* 0x000fe200078e001c */
[----:B------:R-:W-:Y:S01]  /*cbf0*/  UISETP.NE.AND UP0, UPT, UR47, URZ, UPT ;  /* 0x0000003f2f00728c */ /* 0x000fe2000bf05270 */
[----:B------:R-:W-:Y:S02]  /*cc00*/  IMAD.MOV.U32 R25, RZ, RZ, 0x40000040 ;  /* 0x40000040ff197424 */ /* 0x000fe400078e00ff */
[----:B0-----:R-:W-:Y:S01]  /*cc10*/  @P2 IMAD.HI.U32 R27, R192, R27, RZ ;  /* 0x0000001bc01b2227 */ /* 0x001fe200078e00ff */
[----:B------:R-:W-:Y:S02]  /*cc20*/  R2UR UR6, R24 ;  /* 0x00000000180672ca */ /* 0x000fe400000e0000 */
[C---:B------:R-:W-:Y:S01]  /*cc30*/  R2UR UR7, R25.reuse ;  /* 0x00000000190772ca */ /* 0x040fe200000e0000 */
[----:B------:R-:W-:Y:S01]  /*cc40*/  IMAD.MOV.U32 R169, RZ, RZ, R192 ;  /* 0x000000ffffa97224 */ /* 0x000fe200078e00c0 */
[----:B------:R-:W-:Y:S01]  /*cc50*/  @P2 SHF.R.U32.HI R169, RZ, R30, R27 ;  /* 0x0000001effa92219 */ /* 0x000fe2000001161b */
[C---:B------:R-:W-:Y:S01]  /*cc60*/  VIADD R24, R28.reuse, 0x80 ;  /* 0x000000801c187836 */ /* 0x040fe20000000000 */
[----:B------:R-:W-:Y:S01]  /*cc70*/  R2UR UR11, R25 ;  /* 0x00000000190b72ca */ /* 0x000fe200000e0000 */
[C---:B------:R-:W-:Y:S01]  /*cc80*/  VIADD R26, R28.reuse, 0x100 ;  /* 0x000001001c1a7836 */ /* 0x040fe20000000000 */
[----:B------:R-:W-:Y:S01]  /*cc90*/  PLOP3.LUT P3, PT, PT, PT, UP0, 0x40, 0x0 ;  /* 0x000000000000781c */ /* 0x000fe20003f6e808 */
[----:B------:R-:W-:Y:S01]  /*cca0*/  VIADD R28, R28, 0x180 ;  /* 0x000001801c1c7836 */ /* 0x000fe20000000000 */
[----:B------:R-:W-:Y:S01]  /*ccb0*/  R2UR UR10, R24 ;  /* 0x00000000180a72ca */ /* 0x000fe200000e0000 */
[----:B------:R-:W-:Y:S01]  /*ccc0*/  IMAD.MOV.U32 R27, RZ, RZ, 0x40000040 ;  /* 0x40000040ff1b7424 */ /* 0x000fe200078e00ff */
[----:B------:R-:W-:Y:S01]  /*ccd0*/  R2UR UR14, R26 ;  /* 0x000000001a0e72ca */ /* 0x000fe200000e0000 */
[----:B------:R-:W-:Y:S01]  /*cce0*/  IMAD.MOV.U32 R29, RZ, RZ, 0x40000040 ;  /* 0x40000040ff1d7424 */ /* 0x000fe200078e00ff */
[----:B------:R-:W-:Y:S01]  /*ccf0*/  R2UR UR18, R28 ;  /* 0x000000001c1272ca */ /* 0x000fe200000e0000 */
[----:B-1234-:R-:W-:Y:S01]  /*cd00*/  @!P1 VIADD R14, R14, 0x28c60 ;  /* 0x00028c600e0e9836 */ /* 0x01efe20000000000 */
[----:B------:R-:W-:-:S02]  /*cd10*/  R2UR UR15, R27 ;  /* 0x000000001b0f72ca */ /* 0x000fc400000e0000 */
[----:B------:R-:W-:Y:S02]  /*cd20*/  R2UR UR19, R29 ;  /* 0x000000001d1372ca */ /* 0x000fe400000e0000 */
[----:B------:R-:W-:Y:S01]  /*cd30*/  WARPGROUP.ARRIVE ;  /* 0x00000000000079c5 */ /* 0x000fe20000000000 */
[----:B------:R-:W-:-:S05]  /*cd40*/  @!P1 PRMT R14, RZ, 0x654, R14 ;  /* 0x00000654ff0e9816 */ /* 0x000fca000000000e */
        /* <DEDUP_REMOVED lines=19> */
[----:B0-----:R-:W0:Y:S01]  /*ce80*/  FENCE.VIEW.ASYNC.S ;  /* 0x00000000000073c6 */ /* 0x001e220000000000 */
[----:B------:R-:W-:-:S05]  /*ce90*/  IADD3 R152, R169, R23, -R22 ;  /* 0x00000017a9987210 */ /* 0x000fca0007ffe816 */
[----:B------:R-:W-:Y:S01]  /*cea0*/  VIADD R153, R152, UR40 ;  /* 0x0000002898997c36 */ /* 0x000fe20008000000 */
[----:B0-----:R-:W-:Y:S01]  /*ceb0*/  NOP ;  /* 0x0000000000007918 */ /* 0x001fe20000000000 */
[----:B------:R-:W-:Y:S06]  /*cec0*/  BAR.ARV 0xe, 0x100 ;  /* 0x0384000000007b1d */ /* 0x000fec0000002000 */
[----:B------:R0:W-:Y:S02]  /*ced0*/  @!P1 SYNCS.ARRIVE.TRANS64.RED.A1T0 RZ, [R14+URZ], RZ ;  /* 0x000000ff0eff99a7 */ /* 0x0001e4000810043f */
[----:B0-----:R-:W-:Y:S01]  /*cee0*/  VIADD R14, R168, 0xfffffffe ;  /* 0xfffffffea80e7836 */ /* 0x001fe20000000000 */
[----:B------:R-:W-:Y:S06]  /*cef0*/  @P3 BRA `(.L_x_5723) ;  /* 0x0000000000543947 */ /* 0x000fec0003800000 */
[C---:B------:R-:W-:Y:S01]  /*cf00*/  ISETP.GT.AND P3, PT, R152.reuse, RZ, PT ;  /* 0x000000ff9800720c */ /* 0x040fe20003f64270 */
[----:B------:R-:W-:Y:S01]  /*cf10*/  BSSY B0, `(.L_x_5724) ;  /* 0x0000010000007945 */ /* 0x000fe20003800000 */
[----:B------:R-:W-:-:S11]  /*cf20*/  VIADD R154, R152, 0xffffffff ;  /* 0xffffffff989a7836 */ /* 0x000fd60000000000 */
[----:B------:R-:W-:Y:S05]  /*cf30*/  @P3 BRA `(.L_x_5725) ;  /* 0x0000000000203947 */ /* 0x000fea0003800000 */
[----:B------:R-:W-:Y:S01]  /*cf40*/  UISETP.NE.AND UP0, UPT, UR41, 0x1, UPT ;  /* 0x000000012900788c */ /* 0x000fe2000bf05270 */
[----:B------:R-:W-:-:S05]  /*cf50*/  IMAD.MOV R152, RZ, RZ, -R152 ;  /* 0x000000ffff987224 */ /* 0x000fca00078e0a98 */
[----:B------:R-:W-:-:S05]  /*cf60*/  PLOP3.LUT P3, PT, PT, PT, UP0, 0x80, 0x0 ;  /* 0x000000000000781c */ /* 0x000fca0003f6f008 */
[----:B------:R-:W-:-:S08]  /*cf70*/  @UP0 ULDC.64 UR4, c[0x0][0x9e8] ;  /* 0x00027a0000040ab9 */ /* 0x000fd00000000a00 */
[----:B------:R-:W-:-:S05]  /*cf80*/  @P3 IMAD.HI.U32 R154, R152, UR4, RZ ;  /* 0x00000004989a3c27 */ /* 0x000fca000f8e00ff */
[----:B------:R-:W-:-:S04]  /*cf90*/  @P3 SHF.R.U32.HI R152, RZ, UR5, R154 ;  /* 0x00000005ff983c19 */ /* 0x000fc8000801169a */
[----:B------:R-:W-:Y:S01]  /*cfa0*/  LOP3.LUT R154, RZ, R152, RZ, 0x33, !PT ;  /* 0x00000098ff9a7212 */ /* 0x000fe200078e33ff */
[----:B------:R-:W-:Y:S06]  /*cfb0*/  BRA `(.L_x_5726) ;  /* 0x0000000000147947 */ /* 0x000fec0003800000 */
.L_x_5725:
[----:B------:R-:W-:-:S06]  /*cfc0*/  UISETP.NE.AND UP0, UPT, UR41, 0x1, UPT ;  /* 0x000000012900788c */ /* 0x000fcc000bf05270 */
[----:B------:R-:W-:-:S05]  /*cfd0*/  PLOP3.LUT P3, PT, PT, PT, UP0, 0x80, 0x0 ;  /* 0x000000000000781c */ /* 0x000fca0003f6f008 */
[----:B------:R-:W-:-:S08]  /*cfe0*/  @UP0 ULDC.64 UR4, c[0x0][0x9e8] ;  /* 0x00027a0000040ab9 */ /* 0x000fd00000000a00 */
[----:B------:R-:W-:-:S05]  /*cff0*/  @P3 IMAD.HI.U32 R152, R154, UR4, RZ ;  /* 0x000000049a983c27 */ /* 0x000fca000f8e00ff */
[----:B------:R-:W-:-:S07]  /*d000*/  @P3 SHF.R.U32.HI R154, RZ, UR5, R152 ;  /* 0x00000005ff9a3c19 */ /* 0x000fce0008011698 */
.L_x_5726:
[----:B------:R-:W-:Y:S05]  /*d010*/  BSYNC B0 ;  /* 0x0000000000007941 */ /* 0x000fea0003800000 */
.L_x_5724:
[----:B------:R-:W-:-:S04]  /*d020*/  IMAD.U32 R152, RZ, RZ, UR41 ;  /* 0x00000029ff987e24 */ /* 0x000fc8000f8e00ff */
[----:B------:R-:W-:-:S05]  /*d030*/  IMAD R154, R154, R152, UR41 ;  /* 0x000000299a9a7e24 */ /* 0x000fca000f8e0298 */
[----:B------:R-:W-:-:S07]  /*d040*/  VIMNMX R153, R153, R154, PT ;  /* 0x0000009a99997248 */ /* 0x000fce0003fe0100 */
.L_x_5723:
[----:B------:R-:W-:Y:S01]  /*d050*/  SHF.R.S32.HI R152, RZ, 0x1f, R153 ;  /* 0x0000001fff987819 */ /* 0x000fe20000011499 */
[----:B------:R-:W-:Y:S03]  /*d060*/  BSSY B1, `(.L_x_5727) ;  /* 0x0000252000017945 */ /* 0x000fe60003800000 */
[----:B------:R-:W-:-:S04]  /*d070*/  LEA.HI R152, R152, R153, RZ, 0x6 ;  /* 0x0000009998987211 */ /* 0x000fc800078f30ff */
[----:B------:R-:W-:-:S04]  /*d080*/  SHF.R.S32.HI R152, RZ, 0x6, R152 ;  /* 0x00000006ff987819 */ /* 0x000fc80000011498 */
[----:B------:R-:W-:-:S04]  /*d090*/  VIMNMX R210, R202, R152, !PT ;  /* 0x00000098cad27248 */ /* 0x000fc80007fe0100 */
[----:B------:R-:W-:-:S13]  /*d0a0*/  ISETP.GE.AND P3, PT, R14, R210, PT ;  /* 0x000000d20e00720c */ /* 0x000fda0003f66270 */
[----:B------:R-:W-:Y:S05]  /*d0b0*/  @!P3 BRA `(.L_x_5728) ;  /* 0x000000240030b947 */ /* 0x000fea0003800000 */
[----:B------:R-:W-:Y:S01]  /*d0c0*/  BSSY B0, `(.L_x_5729) ;  /* 0x0000248000007945 */ /* 0x000fe20003800000 */
.L_x_5748:
[----:B------:R-:W-:-:S05]  /*d0d0*/  VIADD R211, R18, 0x1 ;  /* 0x0000000112d37836 */ /* 0x000fca0000000000 */
[----:B------:R-:W-:-:S04]  /*d0e0*/  ISETP.NE.AND P3, PT, R211, 0x2, PT ;  /* 0x00000002d300780c */ /* 0x000fc80003f65270 */
[----:B------:R-:W-:Y:S02]  /*d0f0*/  SEL R13, RZ, 0x1, P3 ;  /* 0x00000001ff0d7807 */ /* 0x000fe40001800000 */
[----:B------:R-:W-:Y:S02]  /*d100*/  SEL R211, R211, RZ, P3 ;  /* 0x000000ffd3d37207 */ /* 0x000fe40001800000 */
[----:B------:R-:W-:Y:S01]  /*d110*/  LOP3.LUT R19, R19, R13, RZ, 0x3c, !PT ;  /* 0x0000000d13137212 */ /* 0x000fe200078e3cff */
[----:B0-----:R-:W-:Y:S06]  /*d120*/  @!P0 BRA `(.L_x_5730) ;  /* 0x0000000000048947 */ /* 0x001fec0003800000 */
[----:B------:R-:W-:Y:S01]  /*d130*/  BPT.TRAP 0x1 ;  /* 0x000000040000795c */ /* 0x000fe20000300000 */
.L_x_5730:
[----:B------:R-:W-:Y:S01]  /*d140*/  IMAD R212, R211, 0x8, R2 ;  /* 0x00000008d3d47824 */ /* 0x000fe200078e0202 */
[----:B------:R-:W-:-:S04]  /*d150*/  SHF.L.U32 R213, R19, 0x1f, RZ ;  /* 0x0000001f13d57819 */ /* 0x000fc800000006ff */
[----:B------:R0:W1:Y:S01]  /*d160*/  SYNCS.PHASECHK.TRANS64.TRYWAIT P3, [R212+URZ+0x28c30], R213 ;  /* 0x028c30d5d40075a7 */ /* 0x000062000806017f */
[----:B------:R-:W-:Y:S05]  /*d170*/  @!P0 BRA `(.L_x_5731) ;  /* 0x0000000000048947 */ /* 0x000fea0003800000 */
[----:B------:R-:W-:Y:S01]  /*d180*/  BPT.TRAP 0x1 ;  /* 0x000000040000795c */ /* 0x000fe20000300000 */
.L_x_5731:
[----:B------:R-:W-:Y:S01]  /*d190*/  BSSY B2, `(.L_x_5732) ;  /* 0x0000006000027945 */ /* 0x000fe20003800000 */
[----:B------:R-:W-:Y:S02]  /*d1a0*/  IMAD R206, R211, 0x200, R15 ;  /* 0x00000200d3ce7824 */ /* 0x000fe400078e020f */
[----:B------:R-:W-:Y:S01]  /*d1b0*/  IMAD.MOV.U32 R207, RZ, RZ, 0x40000040 ;  /* 0x40000040ffcf7424 */ /* 0x000fe200078e00ff */
[----:B-1----:R-:W-:Y:S06]  /*d1c0*/  @P3 BRA `(.L_x_5733) ;  /* 0x0000000000083947 */ /* 0x002fec0003800000 */
[----:B------:R-:W1:Y:S02]  /*d1d0*/  SYNCS.PHASECHK.TRANS64.TRYWAIT P3, [R212+URZ+0x28c30], R213 ;  /* 0x028c30d5d40075a7 */ /* 0x000e64000806017f */
[----:B-1----:R-:W-:Y:S05]  /*d1e0*/  @!P3 BRA `(.L_x_5734) ;  /* 0x000001640084b947 */ /* 0x002fea0003800000 */
.L_x_5733:
[----:B------:R-:W-:Y:S05]  /*d1f0*/  BSYNC B2 ;  /* 0x0000000000027941 */ /* 0x000fea0003800000 */
.L_x_5732:
[C---:B------:R-:W-:Y:S01]  /*d200*/  R2UR UR6, R206.reuse ;  /* 0x00000000ce0672ca */ /* 0x040fe200000e0000 */
[----:B------:R-:W-:Y:S01]  /*d210*/  WARPGROUP.ARRIVE ;  /* 0x00000000000079c5 */ /* 0x000fe20000000000 */
[----:B------:R-:W-:Y:S01]  /*d220*/  R2UR UR7, R207 ;  /* 0x00000000cf0772ca */ /* 0x000fe200000e0000 */
[----:B------:R-:W-:Y:S01]  /*d230*/  VIADD R208, R206, 0x2 ;  /* 0x00000002ced07836 */ /* 0x000fe20000000000 */
[----:B------:R-:W-:Y:S01]  /*d240*/  R2UR UR4, R4 ;  /* 0x00000000040472ca */ /* 0x000fe200000e0000 */
[----:B------:R-:W-:Y:S01]  /*d250*/  IMAD.MOV.U32 R209, RZ, RZ, 0x40000040 ;  /* 0x40000040ffd17424 */ /* 0x000fe200078e00ff */
[----:B------:R-:W-:Y:S01]  /*d260*/  R2UR UR5, R5 ;  /* 0x00000000050572ca */ /* 0x000fe200000e0000 */
[----:B------:R-:W-:Y:S01]  /*d270*/  IMAD.MOV.U32 R207, RZ, RZ, 0x40000040 ;  /* 0x40000040ffcf7424 */ /* 0x000fe200078e00ff */
[----:B------:R-:W2:Y:S01]  /*d280*/  @P2 LDC R21, c[0x0][0x44c] ;  /* 0x00011300ff152b82 */ /* 0x000ea20000000800 */
[----:B------:R-:W-:Y:S01]  /*d290*/  IMAD.IADD R233, R201, 0x1, R192 ;  /* 0x00000001c9e97824 */ /* 0x000fe200078e02c0 */
[----:B------:R-:W-:-:S06]  /*d2a0*/  UISETP.NE.AND UP0, UPT, UR47, URZ, UPT ;  /* 0x0000003f2f00728c */ /* 0x000fcc000bf05270 */
[----:B------:R-:W3:Y:S01]  /*d2b0*/  @P2 LDC R13, c[0x0][0x450] ;  /* 0x00011400ff0d2b82 */ /* 0x000ee20000000800 */
[----:B------:R-:W-:Y:S02]  /*d2c0*/  PLOP3.LUT P3, PT, PT, PT, UP0, 0x40, 0x0 ;  /* 0x000000000000781c */ /* 0x000fe40003f6e808 */
[----:B------:R-:W-:Y:S01]  /*d2d0*/  HGMMA.64x64x16.F32.BF16 R152, gdesc[UR4], RZ, !UPT, gsb0 ;  /* 0x00e00000049879f0 */ /* 0x000fe2000c0018ff */
[----:B------:R-:W-:Y:S01]  /*d2e0*/  R2UR UR6, R208 ;  /* 0x00000000d00672ca */ /* 0x000fe200000e0000 */
[----:B------:R-:W-:Y:S01]  /*d2f0*/  VIADD R208, R206, 0x4 ;  /* 0x00000004ced07836 */ /* 0x000fe20000000000 */
[----:B------:R-:W-:Y:S01]  /*d300*/  R2UR UR7, R209 ;  /* 0x00000000d10772ca */ /* 0x000fe200000e0000 */
[----:B------:R-:W-:Y:S01]  /*d310*/  IMAD.MOV.U32 R209, RZ, RZ, 0x40000040 ;  /* 0x40000040ffd17424 */ /* 0x000fe200078e00ff */
[----:B------:R-:W-:Y:S01]  /*d320*/  R2UR UR4, R10 ;  /* 0x000000000a0472ca */ /* 0x000fe200000e0000 */
[----:B------:R-:W-:Y:S01]  /*d330*/  VIADD R206, R206, 0x6 ;  /* 0x00000006cece7836 */ /* 0x000fe20000000000 */
[----:B------:R-:W-:Y:S01]  /*d340*/  R2UR UR5, R11 ;  /* 0x000000000b0572ca */ /* 0x000fe200000e0000 */
[----:B--2---:R-:W-:-:S05]  /*d350*/  @P2 IMAD.HI.U32 R21, R233, R21, RZ ;  /* 0x00000015e9152227 */ /* 0x004fca00078e00ff */
[----:B---3--:R-:W-:Y:S01]  /*d360*/  @P2 SHF.R.U32.HI R233, RZ, R13, R21 ;  /* 0x0000000dffe92219 */ /* 0x008fe20000011615 */
[----:B------:R-:W-:Y:S02]  /*d370*/  @!P1 VIADD R13, R212, 0x28c40 ;  /* 0x00028c40d40d9836 */ /* 0x000fe40000000000 */
[----:B------:R-:W-:Y:S02]  /*d380*/  IMAD.U32 R21, RZ, RZ, UR45 ;  /* 0x0000002dff157e24 */ /* 0x000fe4000f8e00ff */
[----:B------:R-:W2:Y:S01]  /*d390*/  SHFL.IDX PT, R234, R233, RZ, 0x1c1f ;  /* 0x001c1fffe9ea7589 */ /* 0x000ea200000e0000 */
[----:B------:R-:W-:Y:S02]  /*d3a0*/  @!P1 PRMT R13, RZ, 0x654, R13 ;  /* 0x00000654ff0d9816 */ /* 0x000fe4000000000d */
[----:B------:R-:W-:Y:S01]  /*d3b0*/  LOP3.LUT R232, RZ, R21, RZ, 0x33, !PT ;  /* 0x00000015ffe87212 */ /* 0x000fe200078e33ff */
        /* <DEDUP_REMOVED lines=16> */
[----:B------:R-:W-:Y:S03]  /*d4c0*/  HGMMA.64x64x16.F32.BF16 R152, gdesc[UR4], R152, gsb0 ;  /* 0x00e00000049879f0 */ /* 0x000fe60008001898 */
[----:B------:R-:W-:Y:S02]  /*d4d0*/  WARPGROUP.DEPBAR.LE gsb0, 0x0 ;  /* 0x00008000000079c5 */ /* 0x000fe40000010000 */
[----:B------:R3:W-:Y:S02]  /*d4e0*/  @!P1 SYNCS.ARRIVE.TRANS64.RED.A1T0 RZ, [R13+URZ], RZ ;  /* 0x000000ff0dff99a7 */ /* 0x0007e4000810043f */
[----:B---3--:R-:W-:-:S05]  /*d4f0*/  IMAD.SHL.U32 R13, R14, 0x40, RZ ;  /* 0x000000400e0d7824 */ /* 0x008fca00078e00ff */
[----:B------:R-:W-:-:S04]  /*d500*/  IADD3 R231, -R185, 0x1, -R13 ;  /* 0x00000001b9e77810 */ /* 0x000fc80007ffe90d */
[----:B------:R-:W-:-:S05]  /*d510*/  IADD3 R231, -R22, R231, R23 ;  /* 0x000000e716e77210 */ /* 0x000fca0007ffe117 */
[----:B------:R-:W-:Y:S02]  /*d520*/  IMAD.IADD R232, R232, 0x1, R231 ;  /* 0x00000001e8e87824 */ /* 0x000fe400078e02e7 */
[----:B------:R-:W-:Y:S02]  /*d530*/  VIADD R231, R231, UR46 ;  /* 0x0000002ee7e77c36 */ /* 0x000fe40008000000 */
[C---:B--2---:R-:W-:Y:S02]  /*d540*/  IMAD.IADD R208, R234.reuse, 0x1, R232 ;  /* 0x00000001ead07824 */ /* 0x044fe400078e02e8 */
        /* <DEDUP_REMOVED lines=9> */
[----:B------:R-:W2:Y:S02]  /*d5e0*/  @P3 LDC.64 R206, c[0x0][0x9e8] ;  /* 0x00027a00ffce3b82 */ /* 0x000ea40000000a00 */
[----:B--2---:R-:W-:-:S05]  /*d5f0*/  @P3 IMAD.HI.U32 R206, R234, R206, RZ ;  /* 0x000000ceeace3227 */ /* 0x004fca00078e00ff */
[----:B------:R-:W-:-:S04]  /*d600*/  @P3 SHF.R.U32.HI R234, RZ, R207, R206 ;  /* 0x000000cfffea3219 */ /* 0x000fc800000116ce */
[----:B------:R-:W-:Y:S01]  /*d610*/  LOP3.LUT R234, RZ, R234, RZ, 0x33, !PT ;  /* 0x000000eaffea7212 */ /* 0x000fe200078e33ff */
[----:B------:R-:W-:Y:S06]  /*d620*/  BRA `(.L_x_5738) ;  /* 0x0000000000147947 */ /* 0x000fec0003800000 */
.L_x_5737:
[----:B------:R-:W-:-:S05]  /*d630*/  IMAD.U32 R235, RZ, RZ, UR44 ;  /* 0x0000002cffeb7e24 */ /* 0x000fca000f8e00ff */
[----:B------:R-:W-:-:S13]  /*d640*/  ISETP.NE.AND P3, PT, R235, 0x1, PT ;  /* 0x00000001eb00780c */ /* 0x000fda0003f65270 */
[----:B------:R-:W2:Y:S02]  /*d650*/  @P3 LDC.64 R206, c[0x0][0x9e8] ;  /* 0x00027a00ffce3b82 */ /* 0x000ea40000000a00 */
[----:B--2---:R-:W-:-:S05]  /*d660*/  @P3 IMAD.HI.U32 R206, R234, R206, RZ ;  /* 0x000000ceeace3227 */ /* 0x004fca00078e00ff */
[----:B------:R-:W-:-:S07]  /*d670*/  @P3 SHF.R.U32.HI R234, RZ, R207, R206 ;  /* 0x000000cfffea3219 */ /* 0x000fce00000116ce */
.L_x_5738:
[----:B------:R-:W-:Y:S05]  /*d680*/  BSYNC B2 ;  /* 0x0000000000027941 */ /* 0x000fea0003800000 */
.L_x_5736:
[----:B------:R-:W-:-:S04]  /*d690*/  IMAD R234, R234, R235, -R13 ;  /* 0x000000ebeaea7224 */ /* 0x000fc800078e0a0d */
[----:B------:R-:W-:-:S05]  /*d6a0*/  IMAD.IADD R234, R234, 0x1, -R185 ;  /* 0x00000001eaea7824 */ /* 0x000fca00078e0ab9 */
[----:B------:R-:W-:Y:S02]  /*d6b0*/  VIMNMX R208, R208, R234, !PT ;  /* 0x000000ead0d07248 */ /* 0x000fe40007fe0100 */
[----:B------:R-:W-:-:S07]  /*d6c0*/  VIADDMNMX R209, R234, R235, R209, PT ;  /* 0x000000ebead17246 */ /* 0x000fce00038001d1 */
.L_x_5735:
[----:B------:R-:W-:Y:S01]  /*d6d0*/  ISETP.GT.AND P3, PT, R14, -0x1, PT ;  /* 0xffffffff0e00780c */ /* 0x000fe20003f64270 */
[----:B------:R-:W-:-:S03]  /*d6e0*/  UISETP.NE.AND UP0, UPT, UR47, URZ, UPT ;  /* 0x0000003f2f00728c */ /* 0x000fc6000bf05270 */
[C---:B------:R-:W-:Y:S02]  /*d6f0*/  ISETP.GT.AND P4, PT, R208.reuse, RZ, P3 ;  /* 0x000000ffd000720c */ /* 0x040fe40001f84270 */
[C---:B------:R-:W-:Y:S02]  /*d700*/  ISETP.GT.AND P6, PT, R208.reuse, 0x8, P3 ;  /* 0x00000008d000780c */ /* 0x040fe40001fc4270 */
[C---:B------:R-:W-:Y:S02]  /*d710*/  ISETP.LT.OR P5, PT, R209.reuse, 0x1, P4 ;  /* 0x00000001d100780c */ /* 0x040fe400027a1670 */
[----:B------:R-:W-:Y:S02]  /*d720*/  ISETP.GT.AND P4, PT, R208, 0x1, P3 ;  /* 0x00000001d000780c */ /* 0x000fe40001f84270 */
[----:B------:R-:W-:Y:S02]  /*d730*/  FSEL R206, R152, -INF , !P5 ;  /* 0xff80000098ce7808 */ /* 0x000fe40006800000 */
[----:B------:R-:W-:Y:S01]  /*d740*/  ISETP.LT.OR P4, PT, R209, 0x2, P4 ;  /* 0x00000002d100780c */ /* 0x000fe20002781670 */
[----:B------:R-:W2:Y:S01]  /*d750*/  SHFL.IDX PT, R152, R233, 0x1, 0x1c1f ;  /* 0x003c1f00e9987f89 */ /* 0x000ea200000e0000 */
[----:B------:R-:W-:-:S02]  /*d760*/  ISETP.GT.AND P5, PT, R208, 0x9, P3 ;  /* 0x00000009d000780c */ /* 0x000fc40001fa4270 */
[----:B------:R-:W-:Y:S02]  /*d770*/  FSEL R207, R153, -INF , !P4 ;  /* 0xff80000099cf7808 */ /* 0x000fe40006000000 */
[----:B------:R-:W-:Y:S02]  /*d780*/  ISETP.GT.AND P4, PT, R208, 0x10, P3 ;  /* 0x00000010d000780c */ /* 0x000fe40001f84270 */
[C---:B------:R-:W-:Y:S02]  /*d790*/  ISETP.LT.OR P6, PT, R209.reuse, 0x9, P6 ;  /* 0x00000009d100780c */ /* 0x040fe400037c1670 */
[C---:B------:R-:W-:Y:S02]  /*d7a0*/  ISETP.LT.OR P4, PT, R209.reuse, 0x11, P4 ;  /* 0x00000011d100780c */ /* 0x040fe40002781670 */
[----:B------:R-:W-:Y:S02]  /*d7b0*/  ISETP.LT.OR P5, PT, R209, 0xa, P5 ;  /* 0x0000000ad100780c */ /* 0x000fe40002fa1670 */
[----:B------:R-:W-:-:S02]  /*d7c0*/  FSEL R160, R160, -INF , !P4 ;  /* 0xff800000a0a07808 */ /* 0x000fc40006000000 */
[----:B------:R-:W-:Y:S02]  /*d7d0*/  ISETP.GT.AND P4, PT, R208, 0x19, P3 ;  /* 0x00000019d000780c */ /* 0x000fe40001f84270 */
[----:B------:R-:W-:Y:S02]  /*d7e0*/  FSEL R156, R156, -INF , !P6 ;  /* 0xff8000009c9c7808 */ /* 0x000fe40007000000 */
[----:B------:R-:W-:Y:S02]  /*d7f0*/  ISETP.LT.OR P4, PT, R209, 0x1a, P4 ;  /* 0x0000001ad100780c */ /* 0x000fe40002781670 */
[----:B------:R-:W-:Y:S02]  /*d800*/  FSEL R157, R157, -INF , !P5 ;  /* 0xff8000009d9d7808 */ /* 0x000fe40006800000 */
[C---:B------:R-:W-:Y:S01]  /*d810*/  ISETP.GT.AND P6, PT, R208.reuse, 0x11, P3 ;  /* 0x00000011d000780c */ /* 0x040fe20001fc4270 */
[--C-:B--2---:R-:W-:Y:S01]  /*d820*/  IMAD.IADD R231, R231, 0x1, R152.reuse ;  /* 0x00000001e7e77824 */ /* 0x104fe200078e0298 */
[----:B------:R-:W-:Y:S01]  /*d830*/  ISETP.GT.AND P5, PT, R208, 0x18, P3 ;  /* 0x00000018d000780c */ /* 0x000fe20001fa4270 */
[----:B------:R-:W-:Y:S01]  /*d840*/  IMAD.IADD R232, R232, 0x1, R152 ;  /* 0x00000001e8e87824 */ /* 0x000fe200078e0298 */
[----:B------:R-:W-:-:S02]  /*d850*/  FSEL R165, R165, -INF , !P4 ;  /* 0xff800000a5a57808 */ /* 0x000fc40006000000 */
[----:B------:R-:W-:Y:S02]  /*d860*/  ISETP.GT.AND P4, PT, R208, 0x28, P3 ;  /* 0x00000028d000780c */ /* 0x000fe40001f84270 */
[C---:B------:R-:W-:Y:S02]  /*d870*/  ISETP.LT.OR P6, PT, R209.reuse, 0x12, P6 ;  /* 0x00000012d100780c */ /* 0x040fe400037c1670 */
[C---:B------:R-:W-:Y:S02]  /*d880*/  ISETP.LT.OR P5, PT, R209.reuse, 0x19, P5 ;  /* 0x00000019d100780c */ /* 0x040fe40002fa1670 */
[----:B------:R-:W-:Y:S02]  /*d890*/  ISETP.LT.OR P4, PT, R209, 0x29, P4 ;  /* 0x00000029d100780c */ /* 0x000fe40002781670 */
[----:B------:R-:W-:Y:S02]  /*d8a0*/  FSEL R161, R161, -INF , !P6 ;  /* 0xff800000a1a17808 */ /* 0x000fe40007000000 */
[----:B------:R-:W-:-:S02]  /*d8b0*/  FSEL R164, R164, -INF , !P5 ;  /* 0xff800000a4a47808 */ /* 0x000fc40006800000 */
[C---:B------:R-:W-:Y:S02]  /*d8c0*/  ISETP.GT.AND P6, PT, R208.reuse, 0x20, P3 ;  /* 0x00000020d000780c */ /* 0x040fe40001fc4270 */
[----:B------:R-:W-:Y:S02]  /*d8d0*/  ISETP.GT.AND P5, PT, R208, 0x21, P3 ;  /* 0x00000021d000780c */ /* 0x000fe40001fa4270 */
[----:B------:R-:W-:Y:S02]  /*d8e0*/  FSEL R233, R172, -INF , !P4 ;  /* 0xff800000ace97808 */ /* 0x000fe40006000000 */
[----:B------:R-:W-:Y:S02]  /*d8f0*/  ISETP.GT.AND P4, PT, R208, 0x31, P3 ;  /* 0x00000031d000780c */ /* 0x000fe40001f84270 */
[C---:B------:R-:W-:Y:S02]  /*d900*/  ISETP.LT.OR P6, PT, R209.reuse, 0x21, P6 ;  /* 0x00000021d100780c */ /* 0x040fe400037c1670 */
[----:B------:R-:W-:-:S02]  /*d910*/  ISETP.LT.OR P5, PT, R209, 0x22, P5 ;  /* 0x00000022d100780c */ /* 0x000fc40002fa1670 */
[----:B------:R-:W-:Y:S02]  /*d920*/  ISETP.LT.OR P4, PT, R209, 0x32, P4 ;  /* 0x00000032d100780c */ /* 0x000fe40002781670 */
[----:B------:R-:W-:Y:S02]  /*d930*/  FSEL R168, R168, -INF , !P6 ;  /* 0xff800000a8a87808 */ /* 0x000fe40007000000 */
[----:B------:R-:W-:Y:S02]  /*d940*/  FSEL R169, R169, -INF , !P5 ;  /* 0xff800000a9a97808 */ /* 0x000fe40006800000 */
[C---:B------:R-:W-:Y:S02]  /*d950*/  ISETP.GT.AND P6, PT, R208.reuse, 0x29, P3 ;  /* 0x00000029d000780c */ /* 0x040fe40001fc4270 */
[----:B------:R-:W-:Y:S02]  /*d960*/  ISETP.GT.AND P5, PT, R208, 0x30, P3 ;  /* 0x00000030d000780c */ /* 0x000fe40001fa4270 */
[----:B------:R-:W-:-:S02]  /*d970*/  FSEL R177, R177, -INF , !P4 ;  /* 0xff800000b1b17808 */ /* 0x000fc40006000000 */
[----:B------:R-:W-:Y:S02]  /*d980*/  PLOP3.LUT P4, PT, PT, PT, UP0, 0x40, 0x0 ;  /* 0x000000000000781c */ /* 0x000fe40003f8e808 */
[C---:B------:R-:W-:Y:S02]  /*d990*/  ISETP.LT.OR P6, PT, R209.reuse, 0x2a, P6 ;  /* 0x0000002ad100780c */ /* 0x040fe400037c1670 */
[----:B------:R-:W-:Y:S02]  /*d9a0*/  ISETP.LT.OR P5, PT, R209, 0x31, P5 ;  /* 0x00000031d100780c */ /* 0x000fe40002fa1670 */
[----:B------:R-:W-:Y:S02]  /*d9b0*/  FSEL R173, R173, -INF , !P6 ;  /* 0xff800000adad7808 */ /* 0x000fe40007000000 */
[----:B------:R-:W-:Y:S02]  /*d9c0*/  FSEL R176, R176, -INF , !P5 ;  /* 0xff800000b0b07808 */ /* 0x000fe40006800000 */
[----:B------:R-:W-:-:S02]  /*d9d0*/  ISETP.GT.AND P6, PT, R208, 0x38, P3 ;  /* 0x00000038d000780c */ /* 0x000fc40001fc4270 */
[----:B------:R-:W-:Y:S02]  /*d9e0*/  ISETP.GT.AND P5, PT, R208, 0x39, P3 ;  /* 0x00000039d000780c */ /* 0x000fe40001fa4270 */
[C---:B------:R-:W-:Y:S02]  /*d9f0*/  ISETP.LT.OR P6, PT, R209.reuse, 0x39, P6 ;  /* 0x00000039d100780c */ /* 0x040fe400037c1670 */
[----:B------:R-:W-:Y:S02]  /*da00*/  ISETP.LT.OR P5, PT, R209, 0x3a, P5 ;  /* 0x0000003ad100780c */ /* 0x000fe40002fa1670 */
[----:B------:R-:W-:Y:S02]  /*da10*/  FSEL R180, R180, -INF , !P6 ;  /* 0xff800000b4b47808 */ /* 0x000fe40007000000 */
[----:B------:R-:W-:Y:S01]  /*da20*/  FSEL R181, R181, -INF , !P5 ;  /* 0xff800000b5b57808 */ /* 0x000fe20006800000 */
[----:B------:R-:W-:Y:S08]  /*da30*/  @P4 BRA `(.L_x_5739) ;  /* 0x0000000000584947 */ /* 0x000ff00003800000 */
        /* <DEDUP_REMOVED lines=12> */
.L_x_5741:
[----:B------:R-:W-:-:S05]  /*db00*/  IMAD.U32 R208, RZ, RZ, UR44 ;  /* 0x0000002cffd07e24 */ /* 0x000fca000f8e00ff */
[----:B------:R-:W-:-:S13]  /*db10*/  ISETP.NE.AND P4, PT, R208, 0x1, PT ;  /* 0x00000001d000780c */ /* 0x000fda0003f85270 */
[----:B------:R-:W2:Y:S02]  /*db20*/  @P4 LDC.64 R152, c[0x0][0x9e8] ;  /* 0x00027a00ff984b82 */ /* 0x000ea40000000a00 */
[----:B--2---:R-:W-:-:S05]  /*db30*/  @P4 IMAD.HI.U32 R152, R172, R152, RZ ;  /* 0x00000098ac984227 */ /* 0x004fca00078e00ff */
[----:B------:R-:W-:-:S07]  /*db40*/  @P4 SHF.R.U32.HI R172, RZ, R153, R152 ;  /* 0x00000099ffac4219 */ /* 0x000fce0000011698 */
.L_x_5742:
[----:B------:R-:W-:Y:S05]  /*db50*/  BSYNC B2 ;  /* 0x0000000000027941 */ /* 0x000fea0003800000 */
.L_x_5740:
[----:B------:R-:W-:-:S04]  /*db60*/  IMAD R13, R172, R208, -R13 ;  /* 0x000000d0ac0d7224 */ /* 0x000fc800078e0a0d */
[----:B------:R-:W-:-:S05]  /*db70*/  IMAD.IADD R13, R13, 0x1, -R185 ;  /* 0x000000010d0d7824 */ /* 0x000fca00078e0ab9 */
[----:B------:R-:W-:Y:S02]  /*db80*/  VIMNMX R232, R232, R13, !PT ;  /* 0x0000000de8e87248 */ /* 0x000fe40007fe0100 */
[----:B------:R-:W-:-:S07]  /*db90*/  VIADDMNMX R231, R13, R208, R231, PT ;  /* 0x000000d00de77246 */ /* 0x000fce00038001e7 */
.L_x_5739:
        /* <DEDUP_REMOVED lines=33> */
[----:B------:R-:W2:Y:S01]  /*ddb0*/  SHFL.BFLY PT, R152, R13, 0x2, 0x1f ;  /* 0x0c401f000d987f89 */ /* 0x000ea200000e0000 */
        /* <DEDUP_REMOVED lines=9> */
[----:B--2---:R-:W-:Y:S01]  /*de50*/  FMNMX.FTZ R152, R13, R152, !PT ;  /* 0x000000980d987209 */ /* 0x004fe20007810000 */
[----:B------:R-:W-:Y:S01]  /*de60*/  IMAD.U32 R13, RZ, RZ, UR39 ;  /* 0x00000027ff0d7e24 */ /* 0x000fe2000f8e00ff */
[----:B------:R-:W-:Y:S02]  /*de70*/  FSEL R174, R174, -INF , !P5 ;  /* 0xff800000aeae7808 */ /* 0x000fe40006800000 */
[----:B------:R-:W-:Y:S01]  /*de80*/  ISETP.GT.AND P5, PT, R232, 0x30, P3 ;  /* 0x00000030e800780c */ /* 0x000fe20001fa4270 */
[----:B------:R-:W2:Y:S03]  /*de90*/  SHFL.BFLY PT, R172, R152, 0x1, 0x1f ;  /* 0x0c201f0098ac7f89 */ /* 0x000ea600000e0000 */
[----:B------:R-:W-:-:S04]  /*dea0*/  ISETP.LT.OR P5, PT, R231, 0x31, P5 ;  /* 0x00000031e700780c */ /* 0x000fc80002fa1670 */
[----:B------:R-:W-:Y:S02]  /*deb0*/  FSEL R178, R178, -INF , !P5 ;  /* 0xff800000b2b27808 */ /* 0x000fe40006800000 */
[----:B--2---:R-:W-:-:S04]  /*dec0*/  FMNMX.FTZ R172, R152, R172, !PT ;  /* 0x000000ac98ac7209 */ /* 0x004fc80007810000 */
[----:B------:R-:W-:-:S04]  /*ded0*/  FSETP.NEU.FTZ.AND P4, PT, R172, -INF , PT ;  /* 0xff800000ac00780b */ /* 0x000fc80003f9d000 */
[----:B------:R-:W-:-:S05]  /*dee0*/  FSEL R152, R172, RZ, P4 ;  /* 0x000000ffac987208 */ /* 0x000fca0002000000 */
[----:B------:R-:W-:Y:S01]  /*def0*/  FADD.FTZ R152, -R152, R12 ;  /* 0x0000000c98987221 */ /* 0x000fe20000010100 */
[----:B------:R-:W-:-:S05]  /*df00*/  FMUL.FTZ R12, R172, R13 ;  /* 0x0000000dac0c7220 */ /* 0x000fca0000410000 */
[----:B------:R-:W-:Y:S02]  /*df10*/  FSEL R12, R12, RZ, P4 ;  /* 0x000000ff0c0c7208 */ /* 0x000fe40002000000 */
[----:B------:R-:W-:-:S03]  /*df20*/  ISETP.GT.AND P4, PT, R232, 0x8, P3 ;  /* 0x00000008e800780c */ /* 0x000fc60001f84270 */
[-CC-:B------:R-:W-:Y:S01]  /*df30*/  FFMA.FTZ R206, R206, R13.reuse, -R12.reuse ;  /* 0x0000000dcece7223 */ /* 0x180fe2000001080c */
[----:B------:R-:W-:Y:S01]  /*df40*/  ISETP.LT.OR P4, PT, R231, 0x9, P4 ;  /* 0x00000009e700780c */ /* 0x000fe20002781670 */
[-CC-:B------:R-:W-:Y:S01]  /*df50*/  FFMA.FTZ R207, R207, R13.reuse, -R12.reuse ;  /* 0x0000000dcfcf7223 */ /* 0x180fe2000001080c */
[-CC-:B------:R-:W-:Y:S01]  /*df60*/  FFMA.FTZ R156, R156, R13.reuse, -R12.reuse ;  /* 0x0000000d9c9c7223 */ /* 0x180fe2000001080c */
[-CC-:B------:R-:W-:Y:S01]  /*df70*/  FFMA.FTZ R157, R157, R13.reuse, -R12.reuse ;  /* 0x0000000d9d9d7223 */ /* 0x180fe2000001080c */
[----:B------:R-:W-:Y:S01]  /*df80*/  FSEL R158, R158, -INF , !P4 ;  /* 0xff8000009e9e7808 */ /* 0x000fe20006000000 */
[-CC-:B------:R-:W-:Y:S01]  /*df90*/  FFMA.FTZ R160, R160, R13.reuse, -R12.reuse ;  /* 0x0000000da0a07223 */ /* 0x180fe2000001080c */
[----:B------:R-:W-:Y:S01]  /*dfa0*/  ISETP.GT.AND P4, PT, R232, 0x11, P3 ;  /* 0x00000011e800780c */ /* 0x000fe20001f84270 */
[-CC-:B------:R-:W-:Y:S01]  /*dfb0*/  FFMA.FTZ R161, R161, R13.reuse, -R12.reuse ;  /* 0x0000000da1a17223 */ /* 0x180fe2000001080c */
[-CC-:B------:R-:W-:Y:S01]  /*dfc0*/  FFMA.FTZ R164, R164, R13.reuse, -R12.reuse ;  /* 0x0000000da4a47223 */ /* 0x180fe2000001080c */
        /* <DEDUP_REMOVED lines=12> */
[-C--:B------:R-:W-:Y:S01]  /*e090*/  FFMA.FTZ R181, R181, R13.reuse, -R12 ;  /* 0x0000000db5b57223 */ /* 0x080fe2000001080c */
[----:B------:R-:W-:Y:S01]  /*e0a0*/  FMUL.FTZ R12, R152, R13 ;  /* 0x0000000d980c7220 */ /* 0x000fe20000410000 */
[----:B------:R-:W-:Y:S01]  /*e0b0*/  MUFU.EX2 R206, R206 ;  /* 0x000000ce00ce7308 */ /* 0x000fe20000000800 */
[----:B------:R-:W-:-:S02]  /*e0c0*/  FSEL R153, R170, -INF , !P4 ;  /* 0xff800000aa997808 */ /* 0x000fc40006000000 */
[----:B------:R-:W-:Y:S02]  /*e0d0*/  FMNMX.FTZ R170, R154, R20, !PT ;  /* 0x000000149aaa7209 */ /* 0x000fe40007810000 */
[----:B------:R-:W-:Y:S02]  /*e0e0*/  ISETP.GT.AND P4, PT, R232, 0x29, P3 ;  /* 0x00000029e800780c */ /* 0x000fe40001f84270 */
[----:B------:R-:W-:Y:S01]  /*e0f0*/  FMNMX.FTZ R170, R155, R170, !PT ;  /* 0x000000aa9baa7209 */ /* 0x000fe20007810000 */
[----:B------:R-:W2:Y:S01]  /*e100*/  MUFU.EX2 R12, R12 ;  /* 0x0000000c000c7308 */ /* 0x000ea20000000800 */
[----:B------:R-:W-:Y:S02]  /*e110*/  ISETP.LT.OR P4, PT, R231, 0x2a, P4 ;  /* 0x0000002ae700780c */ /* 0x000fe40002781670 */
[----:B------:R-:W-:Y:S02]  /*e120*/  FMNMX.FTZ R170, R158, R170, !PT ;  /* 0x000000aa9eaa7209 */ /* 0x000fe40007810000 */
[----:B------:R-:W-:-:S02]  /*e130*/  FSEL R175, R175, -INF , !P4 ;  /* 0xff800000afaf7808 */ /* 0x000fc40006000000 */
[----:B------:R-:W-:Y:S01]  /*e140*/  FMNMX.FTZ R170, R159, R170, !PT ;  /* 0x000000aa9faa7209 */ /* 0x000fe20007810000 */
[----:B------:R-:W3:Y:S01]  /*e150*/  MUFU.EX2 R152, R207 ;  /* 0x000000cf00987308 */ /* 0x000ee20000000800 */
[----:B------:R-:W-:Y:S02]  /*e160*/  ISETP.GT.AND P4, PT, R232, 0x31, P3 ;  /* 0x00000031e800780c */ /* 0x000fe40001f84270 */
[----:B------:R-:W-:Y:S02]  /*e170*/  FMNMX.FTZ R170, R162, R170, !PT ;  /* 0x000000aaa2aa7209 */ /* 0x000fe40007810000 */
[----:B------:R-:W-:Y:S02]  /*e180*/  ISETP.LT.OR P4, PT, R231, 0x32, P4 ;  /* 0x00000032e700780c */ /* 0x000fe40002781670 */
[----:B------:R-:W-:Y:S01]  /*e190*/  FMNMX.FTZ R170, R163, R170, !PT ;  /* 0x000000aaa3aa7209 */ /* 0x000fe20007810000 */
[----:B------:R-:W4:Y:S01]  /*e1a0*/  MUFU.EX2 R156, R156 ;  /* 0x0000009c009c7308 */ /* 0x000f220000000800 */
[----:B------:R-:W-:Y:S01]  /*e1b0*/  ISETP.GT.AND P3, PT, R232, 0x39, P3 ;  /* 0x00000039e800780c */ /* 0x000fe20001f64270 */
[----:B--2---:R-:W-:Y:S01]  /*e1c0*/  FFMA.FTZ R0, R12, R0, R206 ;  /* 0x000000000c007223 */ /* 0x004fe200000100ce */
[----:B------:R-:W-:Y:S01]  /*e1d0*/  FMNMX.FTZ R170, R166, R170, !PT ;  /* 0x000000aaa6aa7209 */ /* 0x000fe20007810000 */
[-C--:B------:R-:W-:Y:S01]  /*e1e0*/  FMUL.FTZ R24, R24, R12.reuse ;  /* 0x0000000c18187220 */ /* 0x080fe20000410000 */
[----:B------:R-:W-:Y:S01]  /*e1f0*/  FSEL R179, R179, -INF , !P4 ;  /* 0xff800000b3b37808 */ /* 0x000fe20006000000 */
[----:B------:R-:W-:Y:S01]  /*e200*/  FMUL.FTZ R25, R25, R12 ;  /* 0x0000000c19197220 */ /* 0x000fe20000410000 */
[----:B------:R-:W-:Y:S01]  /*e210*/  FMNMX.FTZ R170, R167, R170, !PT ;  /* 0x000000aaa7aa7209 */ /* 0x000fe20007810000 */
[----:B------:R-:W2:Y:S01]  /*e220*/  MUFU.EX2 R157, R157 ;  /* 0x0000009d009d7308 */ /* 0x000ea20000000800 */
[----:B------:R-:W-:Y:S01]  /*e230*/  ISETP.LT.OR P3, PT, R231, 0x3a, P3 ;  /* 0x0000003ae700780c */ /* 0x000fe20001f61670 */
[----:B---3--:R-:W-:Y:S01]  /*e240*/  FADD.FTZ R0, R152, R0 ;  /* 0x0000000098007221 */ /* 0x008fe20000010000 */
[----:B------:R-:W-:Y:S01]  /*e250*/  FMNMX.FTZ R170, R153, R170, !PT ;  /* 0x000000aa99aa7209 */ /* 0x000fe20007810000 */
[-C--:B------:R-:W-:Y:S01]  /*e260*/  FMUL.FTZ R28, R28, R12.reuse ;  /* 0x0000000c1c1c7220 */ /* 0x080fe20000410000 */
[----:B------:R-:W-:Y:S01]  /*e270*/  FSEL R183, R183, -INF , !P3 ;  /* 0xff800000b7b77808 */ /* 0x000fe20005800000 */
[----:B------:R-:W-:Y:S01]  /*e280*/  FMUL.FTZ R29, R29, R12 ;  /* 0x0000000c1d1d7220 */ /* 0x000fe20000410000 */
[----:B------:R-:W-:Y:S01]  /*e290*/  FMNMX.FTZ R170, R171, R170, !PT ;  /* 0x000000aaabaa7209 */ /* 0x000fe20007810000 */
[----:B------:R-:W3:Y:S01]  /*e2a0*/  MUFU.EX2 R160, R160 ;  /* 0x000000a000a07308 */ /* 0x000ee20000000800 */
[----:B------:R-:W-:Y:S01]  /*e2b0*/  F2FP.BF16.F32.PACK_AB R152, R152, R206 ;  /* 0x000000ce9898723e */ /* 0x000fe200000010ff */
[----:B----4-:R-:W-:Y:S01]  /*e2c0*/  FADD.FTZ R0, R156, R0 ;  /* 0x000000009c007221 */ /* 0x010fe20000010000 */
[----:B------:R-:W-:Y:S01]  /*e2d0*/  FMNMX.FTZ R170, R174, R170, !PT ;  /* 0x000000aaaeaa7209 */ /* 0x000fe20007810000 */
[-C--:B------:R-:W-:Y:S01]  /*e2e0*/  FMUL.FTZ R32, R32, R12.reuse ;  /* 0x0000000c20207220 */ /* 0x080fe20000410000 */
[----:B------:R-:W-:Y:S01]  /*e2f0*/  ISETP.NE.AND P3, PT, R194, RZ, PT ;  /* 0x000000ffc200720c */ /* 0x000fe20003f65270 */
[----:B------:R-:W-:Y:S01]  /*e300*/  FMUL.FTZ R33, R33, R12 ;  /* 0x0000000c21217220 */ /* 0x000fe20000410000 */
[----:B------:R-:W-:Y:S01]  /*e310*/  FMNMX.FTZ R170, R175, R170, !PT ;  /* 0x000000aaafaa7209 */ /* 0x000fe20007810000 */
[----:B------:R-:W4:Y:S01]  /*e320*/  MUFU.EX2 R161, R161 ;  /* 0x000000a100a17308 */ /* 0x000f220000000800 */
[----:B--2---:R-:W-:Y:S01]  /*e330*/  FADD.FTZ R0, R157, R0 ;  /* 0x000000009d007221 */ /* 0x004fe20000010000 */
[----:B------:R-:W-:Y:S01]  /*e340*/  FMUL.FTZ R36, R36, R12 ;  /* 0x0000000c24247220 */ /* 0x000fe20000410000 */
[----:B------:R-:W-:Y:S01]  /*e350*/  FMNMX.FTZ R170, R178, R170, !PT ;  /* 0x000000aab2aa7209 */ /* 0x000fe20007810000 */
[-C--:B------:R-:W-:Y:S01]  /*e360*/  FMUL.FTZ R37, R37, R12.reuse ;  /* 0x0000000c25257220 */ /* 0x080fe20000410000 */
[-C--:B------:R-:W-:Y:S01]  /*e370*/  FMUL.FTZ R40, R40, R12.reuse ;  /* 0x0000000c28287220 */ /* 0x080fe20000410000 */
[----:B------:R-:W-:Y:S01]  /*e380*/  FMUL.FTZ R41, R41, R12 ;  /* 0x0000000c29297220 */ /* 0x000fe20000410000 */
[----:B------:R-:W-:Y:S01]  /*e390*/  FMNMX.FTZ R170, R179, R170, !PT ;  /* 0x000000aab3aa7209 */ /* 0x000fe20007810000 */
[----:B------:R-:W2:Y:S01]  /*e3a0*/  MUFU.EX2 R164, R164 ;  /* 0x000000a400a47308 */ /* 0x000ea20000000800 */
[----:B---3--:R-:W-:Y:S01]  /*e3b0*/  FADD.FTZ R0, R160, R0 ;  /* 0x00000000a0007221 */ /* 0x008fe20000010000 */
[----:B------:R-:W-:Y:S01]  /*e3c0*/  @!P3 IMAD R18, R18, 0x40, R191 ;  /* 0x000000401212b824 */ /* 0x000fe200078e02bf */
[----:B------:R-:W-:Y:S01]  /*e3d0*/  FMNMX.FTZ R170, R182, R170, !PT ;  /* 0x000000aab6aa7209 */ /* 0x000fe20007810000 */
[-C--:B------:R-:W-:Y:S01]  /*e3e0*/  FMUL.FTZ R44, R44, R12.reuse ;  /* 0x0000000c2c2c7220 */ /* 0x080fe20000410000 */
[----:B------:R-:W-:Y:S01]  /*e3f0*/  FMUL.FTZ R45, R45, R12 ;  /* 0x0000000c2d2d7220 */ /* 0x000fe20000410000 */
[----:B------:R-:W-:Y:S01]  /*e400*/  @!P3 IMAD R18, R18, 0x4, R2 ;  /* 0x000000041212b824 */ /* 0x000fe200078e0202 */
[----:B------:R-:W-:Y:S01]  /*e410*/  FMNMX.FTZ R170, R183, R170, !PT ;  /* 0x000000aab7aa7209 */ /* 0x000fe20007810000 */
[----:B------:R-:W3:Y:S01]  /*e420*/  MUFU.EX2 R165, R165 ;  /* 0x000000a500a57308 */ /* 0x000ee20000000800 */
[----:B----4-:R-:W-:Y:S01]  /*e430*/  FADD.FTZ R0, R161, R0 ;  /* 0x00000000a1007221 */ /* 0x010fe20000010000 */
[-C--:B------:R-:W-:Y:S01]  /*e440*/  FMUL.FTZ R48, R48, R12.reuse ;  /* 0x0000000c30307220 */ /* 0x080fe20000410000 */
[----:B------:R-:W-:Y:S01]  /*e450*/  @!P3 STS [R18+0x28800], R12 ;  /* 0x0288000c1200b388 */ /* 0x000fe20000000800 */
[-C--:B------:R-:W-:Y:S01]  /*e460*/  FMUL.FTZ R49, R49, R12.reuse ;  /* 0x0000000c31317220 */ /* 0x080fe20000410000 */
[-C--:B------:R-:W-:Y:S01]  /*e470*/  FMUL.FTZ R52, R52, R12.reuse ;  /* 0x0000000c34347220 */ /* 0x080fe20000410000 */
[-C--:B------:R-:W-:Y:S01]  /*e480*/  FMUL.FTZ R53, R53, R12.reuse ;  /* 0x0000000c35357220 */ /* 0x080fe20000410000 */
[----:B------:R-:W4:Y:S01]  /*e490*/  SHFL.BFLY PT, R206, R170, 0x2, 0x1f ;  /* 0x0c401f00aace7f89 */ /* 0x000f2200000e0000 */
[----:B------:R-:W5:Y:S01]  /*e4a0*/  MUFU.EX2 R168, R168 ;  /* 0x000000a800a87308 */ /* 0x000f620000000800 */
        /* <DEDUP_REMOVED lines=16> */
[----:B-----5:R-:W-:Y:S01]  /*e5b0*/  FADD.FTZ R0, R168, R0 ;  /* 0x00000000a8007221 */ /* 0x020fe20000010000 */
[-C--:B------:R-:W-:Y:S01]  /*e5c0*/  FMUL.FTZ R80, R80, R12.reuse ;  /* 0x0000000c50507220 */ /* 0x080fe20000410000 */
[-C--:B------:R-:W-:Y:S01]  /*e5d0*/  FMUL.FTZ R81, R81, R12.reuse ;  /* 0x0000000c51517220 */ /* 0x080fe20000410000 */
[-C--:B------:R-:W-:Y:S01]  /*e5e0*/  FMUL.FTZ R84, R84, R12.reuse ;  /* 0x0000000c54547220 */ /* 0x080fe20000410000 */
[-C--:B------:R-:W-:Y:S01]  /*e5f0*/  FMUL.FTZ R85, R85, R12.reuse ;  /* 0x0000000c55557220 */ /* 0x080fe20000410000 */
[----:B------:R-:W-:Y:S01]  /*e600*/  FMUL.FTZ R88, R88, R12 ;  /* 0x0000000c58587220 */ /* 0x000fe20000410000 */
[----:B----4-:R-:W-:Y:S01]  /*e610*/  FMNMX.FTZ R170, R170, R206, !PT ;  /* 0x000000ceaaaa7209 */ /* 0x010fe20007810000 */
[----:B------:R-:W4:Y:S01]  /*e620*/  MUFU.EX2 R173, R173 ;  /* 0x000000ad00ad7308 */ /* 0x000f220000000800 */
[----:B--2---:R-:W-:Y:S01]  /*e630*/  FADD.FTZ R0, R169, R0 ;  /* 0x00000000a9007221 */ /* 0x004fe20000010000 */
[-C--:B------:R-:W-:Y:S01]  /*e640*/  FMUL.FTZ R89, R89, R12.reuse ;  /* 0x0000000c59597220 */ /* 0x080fe20000410000 */
[-C--:B------:R-:W-:Y:S01]  /*e650*/  FMUL.FTZ R92, R92, R12.reuse ;  /* 0x0000000c5c5c7220 */ /* 0x080fe20000410000 */
[----:B------:R-:W2:Y:S01]  /*e660*/  SHFL.BFLY PT, R206, R170, 0x1, 0x1f ;  /* 0x0c201f00aace7f89 */ /* 0x000ea200000e0000 */
[-C--:B------:R-:W-:Y:S01]  /*e670*/  FMUL.FTZ R93, R93, R12.reuse ;  /* 0x0000000c5d5d7220 */ /* 0x080fe20000410000 */
[-C--:B------:R-:W-:Y:S01]  /*e680*/  FMUL.FTZ R96, R96, R12.reuse ;  /* 0x0000000c60607220 */ /* 0x080fe20000410000 */
[-C--:B------:R-:W-:Y:S01]  /*e690*/  FMUL.FTZ R97, R97, R12.reuse ;  /* 0x0000000c61617220 */ /* 0x080fe20000410000 */
[----:B------:R-:W5:Y:S01]  /*e6a0*/  MUFU.EX2 R176, R176 ;  /* 0x000000b000b07308 */ /* 0x000f620000000800 */
        /* <DEDUP_REMOVED lines=8> */
[----:B----4-:R-:W-:Y:S01]  /*e730*/  FADD.FTZ R0, R173, R0 ;  /* 0x00000000ad007221 */ /* 0x010fe20000010000 */
[-C--:B------:R-:W-:Y:S01]  /*e740*/  FMUL.FTZ R112, R112, R12.reuse ;  /* 0x0000000c70707220 */ /* 0x080fe20000410000 */
[-C--:B------:R-:W-:Y:S01]  /*e750*/  FMUL.FTZ R113, R113, R12.reuse ;  /* 0x0000000c71717220 */ /* 0x080fe20000410000 */
[-C--:B------:R-:W-:Y:S01]  /*e760*/  FMUL.FTZ R116, R116, R12.reuse ;  /* 0x0000000c74747220 */ /* 0x080fe20000410000 */
[-C--:B------:R-:W-:Y:S01]  /*e770*/  FMUL.FTZ R117, R117, R12.reuse ;  /* 0x0000000c75757220 */ /* 0x080fe20000410000 */
[-C--:B------:R-:W-:Y:S01]  /*e780*/  FMUL.FTZ R120, R120, R12.reuse ;  /* 0x0000000c78787220 */ /* 0x080fe20000410000 */
[-C--:B------:R-:W-:Y:S01]  /*e790*/  FMUL.FTZ R121, R121, R12.reuse ;  /* 0x0000000c79797220 */ /* 0x080fe20000410000 */
[----:B------:R-:W-:Y:S01]  /*e7a0*/  MUFU.EX2 R181, R181 ;  /* 0x000000b500b57308 */ /* 0x000fe20000000800 */
[----:B-----5:R-:W-:Y:S01]  /*e7b0*/  FADD.FTZ R0, R176, R0 ;  /* 0x00000000b0007221 */ /* 0x020fe20000010000 */
[-C--:B------:R-:W-:Y:S01]  /*e7c0*/  FMUL.FTZ R124, R124, R12.reuse ;  /* 0x0000000c7c7c7220 */ /* 0x080fe20000410000 */
[----:B------:R-:W-:Y:S01]  /*e7d0*/  FMUL.FTZ R125, R125, R12 ;  /* 0x0000000c7d7d7220 */ /* 0x000fe20000410000 */
[----:B--2---:R-:W-:Y:S01]  /*e7e0*/  FMNMX.FTZ R170, R170, R206, !PT ;  /* 0x000000ceaaaa7209 */ /* 0x004fe20007810000 */
[-C--:B------:R-:W-:Y:S01]  /*e7f0*/  FMUL.FTZ R128, R128, R12.reuse ;  /* 0x0000000c80807220 */ /* 0x080fe20000410000 */
[-C--:B------:R-:W-:Y:S01]  /*e800*/  FMUL.FTZ R129, R129, R12.reuse ;  /* 0x0000000c81817220 */ /* 0x080fe20000410000 */
[-C--:B------:R-:W-:Y:S01]  /*e810*/  FMUL.FTZ R132, R132, R12.reuse ;  /* 0x0000000c84847220 */ /* 0x080fe20000410000 */
[C---:B------:R-:W-:Y:S01]  /*e820*/  FSETP.NEU.FTZ.AND P4, PT, R170.reuse, -INF , PT ;  /* 0xff800000aa00780b */ /* 0x040fe20003f9d000 */
[CC--:B------:R-:W-:Y:S01]  /*e830*/  FMUL.FTZ R209, R170.reuse, R13.reuse ;  /* 0x0000000daad17220 */ /* 0x0c0fe20000410000 */
[----:B---3--:R-:W-:Y:S01]  /*e840*/  FADD.FTZ R0, R177, R0 ;  /* 0x00000000b1007221 */ /* 0x008fe20000010000 */
[-C--:B------:R-:W-:Y:S01]  /*e850*/  FMUL.FTZ R133, R133, R12.reuse ;  /* 0x0000000c85857220 */ /* 0x080fe20000410000 */
[----:B------:R-:W-:Y:S01]  /*e860*/  FSEL R206, R170, RZ, P4 ;  /* 0x000000ffaace7208 */ /* 0x000fe20002000000 */
[-C--:B------:R-:W-:Y:S01]  /*e870*/  FMUL.FTZ R136, R136, R12.reuse ;  /* 0x0000000c88887220 */ /* 0x080fe20000410000 */
[----:B------:R-:W-:Y:S01]  /*e880*/  FSEL R209, R209, RZ, P4 ;  /* 0x000000ffd1d17208 */ /* 0x000fe20002000000 */
[-C--:B------:R-:W-:Y:S01]  /*e890*/  FMUL.FTZ R137, R137, R12.reuse ;  /* 0x0000000c89897220 */ /* 0x080fe20000410000 */
[-C--:B------:R-:W-:Y:S01]  /*e8a0*/  FMUL.FTZ R140, R140, R12.reuse ;  /* 0x0000000c8c8c7220 */ /* 0x080fe20000410000 */
[----:B------:R-:W-:Y:S01]  /*e8b0*/  FADD.FTZ R206, -R206, R20 ;  /* 0x00000014cece7221 */ /* 0x000fe20000010100 */
[----:B------:R-:W-:Y:S01]  /*e8c0*/  FMUL.FTZ R141, R141, R12 ;  /* 0x0000000c8d8d7220 */ /* 0x000fe20000410000 */
[-CC-:B------:R-:W-:Y:S01]  /*e8d0*/  FFMA.FTZ R155, R155, R13.reuse, -R209.reuse ;  /* 0x0000000d9b9b7223 */ /* 0x180fe200000108d1 */
[-CC-:B------:R-:W-:Y:S01]  /*e8e0*/  FFMA.FTZ R159, R159, R13.reuse, -R209.reuse ;  /* 0x0000000d9f9f7223 */ /* 0x180fe200000108d1 */
[-C--:B------:R-:W-:Y:S01]  /*e8f0*/  FMUL.FTZ R20, R206, R13.reuse ;  /* 0x0000000dce147220 */ /* 0x080fe20000410000 */
[-CC-:B------:R-:W-:Y:S01]  /*e900*/  FFMA.FTZ R206, R154, R13.reuse, -R209.reuse ;  /* 0x0000000d9ace7223 */ /* 0x180fe200000108d1 */
[-CC-:B------:R-:W-:Y:S01]  /*e910*/  FFMA.FTZ R207, R162, R13.reuse, -R209.reuse ;  /* 0x0000000da2cf7223 */ /* 0x180fe200000108d1 */
[-CC-:B------:R-:W-:Y:S01]  /*e920*/  FFMA.FTZ R163, R163, R13.reuse, -R209.reuse ;  /* 0x0000000da3a37223 */ /* 0x180fe200000108d1 */
[----:B------:R-:W-:Y:S01]  /*e930*/  MUFU.EX2 R155, R155 ;  /* 0x0000009b009b7308 */ /* 0x000fe20000000800 */
[----:B------:R-:W-:Y:S01]  /*e940*/  F2FP.BF16.F32.PACK_AB R154, R157, R156 ;  /* 0x0000009c9d9a723e */ /* 0x000fe200000010ff */
[-CC-:B------:R-:W-:Y:S01]  /*e950*/  FFMA.FTZ R208, R166, R13.reuse, -R209.reuse ;  /* 0x0000000da6d07223 */ /* 0x180fe200000108d1 */
[-CC-:B------:R-:W-:Y:S01]  /*e960*/  FFMA.FTZ R167, R167, R13.reuse, -R209.reuse ;  /* 0x0000000da7a77223 */ /* 0x180fe200000108d1 */
[-CC-:B------:R-:W-:Y:S01]  /*e970*/  FFMA.FTZ R153, R153, R13.reuse, -R209.reuse ;  /* 0x0000000d99997223 */ /* 0x180fe200000108d1 */
[-CC-:B------:R-:W-:Y:S01]  /*e980*/  FFMA.FTZ R171, R171, R13.reuse, -R209.reuse ;  /* 0x0000000dabab7223 */ /* 0x180fe200000108d1 */
[----:B------:R-:W-:Y:S01]  /*e990*/  F2FP.BF16.F32.PACK_AB R156, R161, R160 ;  /* 0x000000a0a19c723e */ /* 0x000fe200000010ff */
[-CC-:B------:R-:W-:Y:S01]  /*e9a0*/  FFMA.FTZ R174, R174, R13.reuse, -R209.reuse ;  /* 0x0000000daeae7223 */ /* 0x180fe200000108d1 */
[----:B------:R-:W2:Y:S01]  /*e9b0*/  MUFU.EX2 R20, R20 ;  /* 0x0000001400147308 */ /* 0x000ea20000000800 */
[-CC-:B------:R-:W-:Y:S01]  /*e9c0*/  FFMA.FTZ R175, R175, R13.reuse, -R209.reuse ;  /* 0x0000000dafaf7223 */ /* 0x180fe200000108d1 */
[-CC-:B------:R-:W-:Y:S01]  /*e9d0*/  FFMA.FTZ R178, R178, R13.reuse, -R209.reuse ;  /* 0x0000000db2b27223 */ /* 0x180fe200000108d1 */
[-CC-:B------:R-:W-:Y:S01]  /*e9e0*/  FFMA.FTZ R179, R179, R13.reuse, -R209.reuse ;  /* 0x0000000db3b37223 */ /* 0x180fe200000108d1 */
[-CC-:B------:R-:W-:Y:S01]  /*e9f0*/  FFMA.FTZ R182, R182, R13.reuse, -R209.reuse ;  /* 0x0000000db6b67223 */ /* 0x180fe200000108d1 */
[----:B------:R-:W-:Y:S01]  /*ea00*/  FFMA.FTZ R183, R183, R13, -R209 ;  /* 0x0000000db7b77223 */ /* 0x000fe200000108d1 */
[----:B------:R-:W-:Y:S01]  /*ea10*/  F2FP.BF16.F32.PACK_AB R160, R169, R168 ;  /* 0x000000a8a9a0723e */ /* 0x000fe200000010ff */
[-C--:B------:R-:W-:Y:S01]  /*ea20*/  FMUL.FTZ R144, R144, R12.reuse ;  /* 0x0000000c90907220 */ /* 0x080fe20000410000 */
[----:B------:R-:W3:Y:S01]  /*ea30*/  MUFU.EX2 R206, R206 ;  /* 0x000000ce00ce7308 */ /* 0x000ee20000000800 */
[----:B------:R-:W-:Y:S01]  /*ea40*/  F2FP.BF16.F32.PACK_AB R162, R173, R233 ;  /* 0x000000e9ada2723e */ /* 0x000fe200000010ff */
[-C--:B------:R-:W-:Y:S01]  /*ea50*/  FMUL.FTZ R145, R145, R12.reuse ;  /* 0x0000000c91917220 */ /* 0x080fe20000410000 */
[-C--:B------:R-:W-:Y:S01]  /*ea60*/  FMUL.FTZ R148, R148, R12.reuse ;  /* 0x0000000c94947220 */ /* 0x080fe20000410000 */
[----:B------:R-:W-:-:S04]  /*ea70*/  FMUL.FTZ R149, R149, R12 ;  /* 0x0000000c95957220 */ /* 0x000fc80000410000 */
[----:B------:R-:W-:Y:S01]  /*ea80*/  MUFU.EX2 R159, R159 ;  /* 0x0000009f009f7308 */ /* 0x000fe20000000800 */
[----:B--2---:R2:W-:Y:S01]  /*ea90*/  @!P3 STS [R18+0x28820], R20 ;  /* 0x028820141200b388 */ /* 0x0045e20000000800 */
[-C--:B------:R-:W-:Y:S01]  /*eaa0*/  FMUL.FTZ R26, R26, R20.reuse ;  /* 0x000000141a1a7220 */ /* 0x080fe20000410000 */
[-C--:B------:R-:W-:Y:S01]  /*eab0*/  FMUL.FTZ R27, R27, R20.reuse ;  /* 0x000000141b1b7220 */ /* 0x080fe20000410000 */
[-C--:B------:R-:W-:Y:S01]  /*eac0*/  FMUL.FTZ R30, R30, R20.reuse ;  /* 0x000000141e1e7220 */ /* 0x080fe20000410000 */
[-C--:B------:R-:W-:Y:S01]  /*ead0*/  FMUL.FTZ R31, R31, R20.reuse ;  /* 0x000000141f1f7220 */ /* 0x080fe20000410000 */
[-C--:B------:R-:W-:Y:S01]  /*eae0*/  FMUL.FTZ R34, R34, R20.reuse ;  /* 0x0000001422227220 */ /* 0x080fe20000410000 */
[-C--:B------:R-:W-:Y:S01]  /*eaf0*/  FMUL.FTZ R35, R35, R20.reuse ;  /* 0x0000001423237220 */ /* 0x080fe20000410000 */
[----:B------:R-:W-:Y:S01]  /*eb00*/  MUFU.EX2 R157, R207 ;  /* 0x000000cf009d7308 */ /* 0x000fe20000000800 */
[----:B---3--:R-:W-:Y:S01]  /*eb10*/  FFMA.FTZ R3, R20, R3, R206 ;  /* 0x0000000314037223 */ /* 0x008fe200000100ce */
[----:B------:R-:W-:Y:S01]  /*eb20*/  FMUL.FTZ R38, R38, R20 ;  /* 0x0000001426267220 */ /* 0x000fe20000410000 */
[----:B--2---:R-:W-:Y:S01]  /*eb30*/  FFMA.FTZ R18, R158, R13, -R209 ;  /* 0x0000000d9e127223 */ /* 0x004fe200000108d1 */
[----:B------:R-:W-:Y:S01]  /*eb40*/  F2FP.BF16.F32.PACK_AB R158, R165, R164 ;  /* 0x000000a4a59e723e */ /* 0x000fe200000010ff */
[----:B------:R-:W-:Y:S01]  /*eb50*/  FADD.FTZ R3, R155, R3 ;  /* 0x000000039b037221 */ /* 0x000fe20000010000 */
[----:B------:R-:W-:Y:S01]  /*eb60*/  F2FP.BF16.F32.PACK_AB R164, R177, R176 ;  /* 0x000000b0b1a4723e */ /* 0x000fe200000010ff */
        /* <DEDUP_REMOVED lines=28> */
[-C--:B------:R-:W-:Y:S01]  /*ed30*/  FMUL.FTZ R86, R86, R20.reuse ;  /* 0x0000001456567220 */ /* 0x080fe20000410000 */
[-C--:B------:R-:W-:Y:S01]  /*ed40*/  FMUL.FTZ R87, R87, R20.reuse ;  /* 0x0000001457577220 */ /* 0x080fe20000410000 */
[----:B------:R-:W-:Y:S01]  /*ed50*/  FADD.FTZ R3, R159, R3 ;  /* 0x000000039f037221 */ /* 0x000fe20000010000 */
[-C--:B------:R-:W-:Y:S01]  /*ed60*/  FMUL.FTZ R90, R90, R20.reuse ;  /* 0x000000145a5a7220 */ /* 0x080fe20000410000 */
[-C--:B------:R-:W-:Y:S01]  /*ed70*/  FMUL.FTZ R91, R91, R20.reuse ;  /* 0x000000145b5b7220 */ /* 0x080fe20000410000 */
[----:B------:R2:W5:Y:S01]  /*ed80*/  MUFU.EX2 R161, R153 ;  /* 0x0000009900a17308 */ /* 0x0005620000000800 */
[----:B------:R-:W-:Y:S01]  /*ed90*/  FADD.FTZ R3, R157, R3 ;  /* 0x000000039d037221 */ /* 0x000fe20000010000 */
[----:B------:R-:W-:Y:S01]  /*eda0*/  F2FP.BF16.F32.PACK_AB R157, R163, R157 ;  /* 0x0000009da39d723e */ /* 0x000fe200000010ff */
[-C--:B------:R-:W-:Y:S01]  /*edb0*/  FMUL.FTZ R94, R94, R20.reuse ;  /* 0x000000145e5e7220 */ /* 0x080fe20000410000 */
[-C--:B------:R-:W-:Y:S01]  /*edc0*/  FMUL.FTZ R95, R95, R20.reuse ;  /* 0x000000145f5f7220 */ /* 0x080fe20000410000 */
[----:B------:R-:W-:Y:S01]  /*edd0*/  FADD.FTZ R3, R163, R3 ;  /* 0x00000003a3037221 */ /* 0x000fe20000010000 */
[-C--:B------:R-:W-:Y:S01]  /*ede0*/  FMUL.FTZ R98, R98, R20.reuse ;  /* 0x0000001462627220 */ /* 0x080fe20000410000 */
[----:B------:R-:W-:Y:S01]  /*edf0*/  FMUL.FTZ R99, R99, R20 ;  /* 0x0000001463637220 */ /* 0x000fe20000410000 */
[----:B------:R-:W0:Y:S01]  /*ee00*/  MUFU.EX2 R171, R171 ;  /* 0x000000ab00ab7308 */ /* 0x000e220000000800 */
[----:B---3--:R-:W-:Y:S01]  /*ee10*/  FADD.FTZ R3, R208, R3 ;  /* 0x00000003d0037221 */ /* 0x008fe20000010000 */
[----:B--2---:R-:W-:Y:S01]  /*ee20*/  F2FP.BF16.F32.PACK_AB R153, R155, R206 ;  /* 0x000000ce9b99723e */ /* 0x004fe200000010ff */
[----:B------:R-:W-:Y:S01]  /*ee30*/  FMUL.FTZ R102, R102, R20 ;  /* 0x0000001466667220 */ /* 0x000fe20000410000 */
[----:B------:R-:W-:Y:S01]  /*ee40*/  F2FP.BF16.F32.PACK_AB R155, R159, R18 ;  /* 0x000000129f9b723e */ /* 0x000fe200000010ff */
[C---:B----4-:R-:W-:Y:S01]  /*ee50*/  FADD.FTZ R3, R167.reuse, R3 ;  /* 0x00000003a7037221 */ /* 0x050fe20000010000 */
[----:B------:R-:W-:Y:S01]  /*ee60*/  BAR.SYNC.DEFER_BLOCKING 0xf, 0x100 ;  /* 0x03c4000000007b1d */ /* 0x000fe20000010000 */
[----:B------:R-:W-:Y:S01]  /*ee70*/  F2FP.BF16.F32.PACK_AB R159, R167, R208 ;  /* 0x000000d0a79f723e */ /* 0x000fe200000010ff */
[-C--:B------:R-:W-:Y:S01]  /*ee80*/  FMUL.FTZ R103, R103, R20.reuse ;  /* 0x0000001467677220 */ /* 0x080fe20000410000 */
[----:B-----5:R-:W-:Y:S01]  /*ee90*/  FADD.FTZ R3, R161, R3 ;  /* 0x00000003a1037221 */ /* 0x020fe20000010000 */
[-C--:B------:R-:W-:Y:S01]  /*eea0*/  FMUL.FTZ R106, R106, R20.reuse ;  /* 0x000000146a6a7220 */ /* 0x080fe20000410000 */
[-C--:B------:R-:W-:Y:S01]  /*eeb0*/  FMUL.FTZ R107, R107, R20.reuse ;  /* 0x000000146b6b7220 */ /* 0x080fe20000410000 */
[----:B------:R-:W2:Y:S01]  /*eec0*/  MUFU.EX2 R174, R174 ;  /* 0x000000ae00ae7308 */ /* 0x000ea20000000800 */
[-C--:B------:R-:W-:Y:S01]  /*eed0*/  FMUL.FTZ R110, R110, R20.reuse ;  /* 0x000000146e6e7220 */ /* 0x080fe20000410000 */
[-C--:B------:R-:W-:Y:S01]  /*eee0*/  FMUL.FTZ R111, R111, R20.reuse ;  /* 0x000000146f6f7220 */ /* 0x080fe20000410000 */
[-C--:B------:R-:W-:Y:S01]  /*eef0*/  FMUL.FTZ R114, R114, R20.reuse ;  /* 0x0000001472727220 */ /* 0x080fe20000410000 */
[-C--:B------:R-:W-:Y:S01]  /*ef00*/  FMUL.FTZ R115, R115, R20.reuse ;  /* 0x0000001473737220 */ /* 0x080fe20000410000 */
[C---:B0-----:R-:W-:Y:S01]  /*ef10*/  FADD.FTZ R3, R171.reuse, R3 ;  /* 0x00000003ab037221 */ /* 0x041fe20000010000 */
[----:B------:R-:W-:Y:S01]  /*ef20*/  F2FP.BF16.F32.PACK_AB R161, R171, R161 ;  /* 0x000000a1aba1723e */ /* 0x000fe200000010ff */
        /* <DEDUP_REMOVED lines=11> */
[----:B------:R2:W-:Y:S01]  /*efe0*/  STSM.16.M88.4 [R196+0x26800], R152 ;  /* 0x02680098c4007844 */ /* 0x0005e20000000200 */
[-C--:B------:R-:W-:Y:S01]  /*eff0*/  FMUL.FTZ R134, R134, R20.reuse ;  /* 0x0000001486867220 */ /* 0x080fe20000410000 */
[-C--:B------:R-:W-:Y:S01]  /*f000*/  FMUL.FTZ R135, R135, R20.reuse ;  /* 0x0000001487877220 */ /* 0x080fe20000410000 */
[-C--:B------:R-:W-:Y:S01]  /*f010*/  FMUL.FTZ R138, R138, R20.reuse ;  /* 0x000000148a8a7220 */ /* 0x080fe20000410000 */
[----:B------:R2:W-:Y:S01]  /*f020*/  STSM.16.M88.4 [R199], R156 ;  /* 0x0000009cc7007844 */ /* 0x0005e20000000200 */
[----:B------:R-:W-:Y:S01]  /*f030*/  FMUL.FTZ R139, R139, R20 ;  /* 0x000000148b8b7220 */ /* 0x000fe20000410000 */
[----:B------:R-:W4:Y:S01]  /*f040*/  MUFU.EX2 R166, R180 ;  /* 0x000000b400a67308 */ /* 0x000f220000000800 */
[C---:B0-----:R-:W-:Y:S01]  /*f050*/  FADD.FTZ R3, R175.reuse, R3 ;  /* 0x00000003af037221 */ /* 0x041fe20000010000 */
[----:B------:R-:W-:Y:S01]  /*f060*/  F2FP.BF16.F32.PACK_AB R163, R175, R174 ;  /* 0x000000aeafa3723e */ /* 0x000fe200000010ff */
[-C--:B------:R-:W-:Y:S01]  /*f070*/  FMUL.FTZ R142, R142, R20.reuse ;  /* 0x000000148e8e7220 */ /* 0x080fe20000410000 */
[-C--:B------:R-:W-:Y:S01]  /*f080*/  FMUL.FTZ R143, R143, R20.reuse ;  /* 0x000000148f8f7220 */ /* 0x080fe20000410000 */
[-C--:B------:R-:W-:Y:S01]  /*f090*/  FMUL.FTZ R146, R146, R20.reuse ;  /* 0x0000001492927220 */ /* 0x080fe20000410000 */
[-C--:B------:R-:W-:Y:S01]  /*f0a0*/  FMUL.FTZ R147, R147, R20.reuse ;  /* 0x0000001493937220 */ /* 0x080fe20000410000 */
[----:B------:R2:W-:Y:S01]  /*f0b0*/  STSM.16.M88.4 [R197], R160 ;  /* 0x000000a0c5007844 */ /* 0x0005e20000000200 */
[----:B------:R-:W0:Y:S01]  /*f0c0*/  MUFU.EX2 R179, R179 ;  /* 0x000000b300b37308 */ /* 0x000e220000000800 */
[----:B---3--:R-:W-:Y:S01]  /*f0d0*/  FADD.FTZ R3, R165, R3 ;  /* 0x00000003a5037221 */ /* 0x008fe20000010000 */
[-C--:B------:R-:W-:Y:S01]  /*f0e0*/  FMUL.FTZ R150, R150, R20.reuse ;  /* 0x0000001496967220 */ /* 0x080fe20000410000 */
[----:B------:R-:W-:-:S05]  /*f0f0*/  FMUL.FTZ R151, R151, R20 ;  /* 0x0000001497977220 */ /* 0x000fca0000410000 */
[----:B------:R-:W3:Y:S01]  /*f100*/  MUFU.EX2 R182, R182 ;  /* 0x000000b600b67308 */ /* 0x000ee20000000800 */
[----:B----4-:R-:W-:Y:S01]  /*f110*/  FADD.FTZ R0, R166, R0 ;  /* 0x00000000a6007221 */ /* 0x010fe20000010000 */
[----:B------:R-:W-:-:S03]  /*f120*/  F2FP.BF16.F32.PACK_AB R166, R181, R166 ;  /* 0x000000a6b5a6723e */ /* 0x000fc600000010ff */
[----:B------:R-:W-:-:S03]  /*f130*/  FADD.FTZ R0, R181, R0 ;  /* 0x00000000b5007221 */ /* 0x000fc60000010000 */
[----:B------:R-:W4:Y:S01]  /*f140*/  MUFU.EX2 R183, R183 ;  /* 0x000000b700b77308 */ /* 0x000f220000000800 */
[C---:B0-----:R-:W-:Y:S01]  /*f150*/  FADD.FTZ R3, R179.reuse, R3 ;  /* 0x00000003b3037221 */ /* 0x041fe20000010000 */
[----:B------:R-:W-:-:S03]  /*f160*/  F2FP.BF16.F32.PACK_AB R165, R179, R165 ;  /* 0x000000a5b3a5723e */ /* 0x000fc600000010ff */
[----:B---3--:R-:W-:Y:S01]  /*f170*/  FADD.FTZ R3, R182, R3 ;  /* 0x00000003b6037221 */ /* 0x008fe20000010000 */
[----:B----4-:R-:W-:-:S03]  /*f180*/  F2FP.BF16.F32.PACK_AB R167, R183, R182 ;  /* 0x000000b6b7a7723e */ /* 0x010fc600000010ff */
[----:B------:R-:W-:Y:S02]  /*f190*/  FADD.FTZ R3, R183, R3 ;  /* 0x00000003b7037221 */ /* 0x000fe40000010000 */
[----:B------:R2:W-:Y:S01]  /*f1a0*/  STSM.16.M88.4 [R198], R164 ;  /* 0x000000a4c6007844 */ /* 0x0005e20000000200 */
[----:B------:R-:W-:Y:S05]  /*f1b0*/  @!P0 BRA `(.L_x_5743) ;  /* 0x0000000000048947 */ /* 0x000fea0003800000 */
[----:B------:R-:W-:Y:S01]  /*f1c0*/  BPT.TRAP 0x1 ;  /* 0x000000040000795c */ /* 0x000fe20000300000 */
.L_x_5743:
[----:B------:R0:W3:Y:S01]  /*f1d0*/  SYNCS.PHASECHK.TRANS64.TRYWAIT P3, [R212+URZ+0x28c50], R213 ;  /* 0x028c50d5d40075a7 */ /* 0x0000e2000806017f */
[----:B------:R-:W-:Y:S05]  /*f1e0*/  @!P0 BRA `(.L_x_5744) ;  /* 0x0000000000048947 */ /* 0x000fea0003800000 */
[----:B------:R-:W-:Y:S01]  /*f1f0*/  BPT.TRAP 0x1 ;  /* 0x000000040000795c */ /* 0x000fe20000300000 */
.L_x_5744:
[----:B------:R-:W-:Y:S04]  /*f200*/  BSSY B2, `(.L_x_5745) ;  /* 0x0000004000027945 */ /* 0x000fe80003800000 */
[----:B---3--:R-:W-:Y:S05]  /*f210*/  @P3 BRA `(.L_x_5746) ;  /* 0x0000000000083947 */ /* 0x008fea0003800000 */
[----:B------:R-:W3:Y:S02]  /*f220*/  SYNCS.PHASECHK.TRANS64.TRYWAIT P3, [R212+URZ+0x28c50], R213 ;  /* 0x028c50d5d40075a7 */ /* 0x000ee4000806017f */
[----:B---3--:R-:W-:Y:S05]  /*f230*/  @!P3 BRA `(.L_x_5747) ;  /* 0x000001440084b947 */ /* 0x008fea0003800000 */
.L_x_5746:
[----:B------:R-:W-:Y:S05]  /*f240*/  BSYNC B2 ;  /* 0x0000000000027941 */ /* 0x000fea0003800000 */
.L_x_5745:
[----:B------:R-:W-:Y:S01]  /*f250*/  IMAD R168, R211, 0x1000, R190 ;  /* 0x00001000d3a87824 */ /* 0x000fe200078e02be */
[----:B------:R-:W-:Y:S01]  /*f260*/  WARPGROUP.ARRIVE ;  /* 0x00000000000079c5 */ /* 0x000fe20000000000 */
[----:B------:R-:W-:Y:S01]  /*f270*/  IMAD.MOV.U32 R169, RZ, RZ, 0x40000040 ;  /* 0x40000040ffa97424 */ /* 0x000fe200078e00ff */
[----:B------:R-:W-:Y:S01]  /*f280*/  ISETP.GT.AND P3, PT, R14, R210, PT ;  /* 0x000000d20e00720c */ /* 0x000fe20003f64270 */
[----:B01-3--:R-:W-:Y:S01]  /*f290*/  @!P1 VIADD R212, R212, 0x28c60 ;  /* 0x00028c60d4d49836 */ /* 0x00bfe20000000000 */
[----:B------:R-:W-:Y:S01]  /*f2a0*/  R2UR UR6, R168 ;  /* 0x00000000a80672ca */ /* 0x000fe200000e0000 */
[----:B------:R-:W-:Y:S01]  /*f2b0*/  VIADD R14, R14, 0xffffffff ;  /* 0xffffffff0e0e7836 */ /* 0x000fe20000000000 */
[----:B------:R-:W-:Y:S01]  /*f2c0*/  R2UR UR7, R169 ;  /* 0x00000000a90772ca */ /* 0x000fe200000e0000 */
[----:B------:R-:W-:Y:S01]  /*f2d0*/  IMAD.MOV.U32 R169, RZ, RZ, 0x40000040 ;  /* 0x40000040ffa97424 */ /* 0x000fe200078e00ff */
[----:B------:R-:W-:Y:S01]  /*f2e0*/  @!P1 PRMT R212, RZ, 0x654, R212 ;  /* 0x00000654ffd49816 */ /* 0x000fe200000000d4 */
[----:B------:R-:W-:-:S02]  /*f2f0*/  IMAD.MOV.U32 R20, RZ, RZ, R170 ;  /* 0x000000ffff147224 */ /* 0x000fc400078e00aa */
[----:B------:R-:W-:Y:S02]  /*f300*/  IMAD.MOV.U32 R12, RZ, RZ, R172 ;  /* 0x000000ffff0c7224 */ /* 0x000fe400078e00ac */
[----:B------:R-:W-:-:S06]  /*f310*/  IMAD.MOV.U32 R18, RZ, RZ, R211 ;  /* 0x000000ffff127224 */ /* 0x000fcc00078e00d3 */
[----:B------:R-:W-:Y:S03]  /*f320*/  HGMMA.64x256x16.F32.BF16 R24, R152, gdesc[UR4].tnspB, R24, gsb0 ;  /* 0x43e0000498187df0 */ /* 0x000fe60008001818 */
[----:B------:R-:W-:Y:S02]  /*f330*/  WARPGROUP.DEPBAR.LE gsb0, 0x0 ;  /* 0x00008000000079c5 */ /* 0x000fe40000010000 */
[----:B--2---:R-:W-:Y:S01]  /*f340*/  VIADD R152, R168, 0x80 ;  /* 0x00000080a8987836 */ /* 0x004fe20000000000 */
[----:B------:R-:W-:Y:S01]  /*f350*/  WARPGROUP.ARRIVE ;  /* 0x00000000000079c5 */ /* 0x000fe20000000000 */
[----:B------:R-:W-:-:S03]  /*f360*/  IMAD.MOV.U32 R153, RZ, RZ, 0x40000040 ;  /* 0x40000040ff997424 */ /* 0x000fc600078e00ff */
[----:B------:R-:W-:Y:S01]  /*f370*/  R2UR UR6, R152 ;  /* 0x00000000980672ca */ /* 0x000fe200000e0000 */
[C---:B------:R-:W-:Y:S01]  /*f380*/  VIADD R152, R168.reuse, 0x100 ;  /* 0x00000100a8987836 */ /* 0x040fe20000000000 */
[----:B------:R-:W-:Y:S01]  /*f390*/  R2UR UR7, R153 ;  /* 0x00000000990772ca */ /* 0x000fe200000e0000 */
[----:B------:R-:W-:Y:S02]  /*f3a0*/  IMAD.MOV.U32 R153, RZ, RZ, 0x40000040 ;  /* 0x40000040ff997424 */ /* 0x000fe400078e00ff */
[----:B------:R-:W-:-:S13]  /*f3b0*/  VIADD R168, R168, 0x180 ;  /* 0x00000180a8a87836 */ /* 0x000fda0000000000 */
        /* <DEDUP_REMOVED lines=24> */
[----:B------:R-:W-:Y:S05]  /*f540*/  BSYNC B0 ;  /* 0x0000000000007941 */ /* 0x000fea0003800000 */
.L_x_5729:
[----:B------:R-:W-:Y:S02]  /*f550*/  IMAD.MOV.U32 R20, RZ, RZ, R170 ;  /* 0x000000ffff147224 */ /* 0x000fe400078e00aa */
[----:B------:R-:W-:Y:S02]  /*f560*/  IMAD.MOV.U32 R12, RZ, RZ, R172 ;  /* 0x000000ffff0c7224 */ /* 0x000fe400078e00ac */
[----:B------:R-:W-:-:S07]  /*f570*/  IMAD.MOV.U32 R18, RZ, RZ, R211 ;  /* 0x000000ffff127224 */ /* 0x000fce00078e00d3 */
.L_x_5728:
[----:B------:R-:W-:Y:S05]  /*f580*/  BSYNC B1 ;  /* 0x0000000000017941 */ /* 0x000fea0003800000 */
.L_x_5727:
[----:B------:R-:W1:Y:S01]  /*f590*/  LDC R152, c[0x0][0x448] ;  /* 0x00011200ff987b82 */ /* 0x000e620000000800 */
[----:B------:R-:W-:-:S07]  /*f5a0*/  VIADD R153, R192, 0x3f ;  /* 0x0000003fc0997836 */ /* 0x000fce0000000000 */
[----:B------:R-:W2:Y:S01]  /*f5b0*/  LDC R155, c[0x0][0x9e4] ;  /* 0x00027900ff9b7b82 */ /* 0x000ea20000000800 */
[----:B-1----:R-:W-:Y:S02]  /*f5c0*/  ISETP.NE.AND P5, PT, R152, 0x1, PT ;  /* 0x000000019800780c */ /* 0x002fe40003fa5270 */
[----:B--2---:R-:W-:-:S11]  /*f5d0*/  ISETP.GE.AND P6, PT, R155, 0x1, PT ;  /* 0x000000019b00780c */ /* 0x004fd60003fc6270 */
[----:B------:R-:W1:Y:S08]  /*f5e0*/  @P5 LDC R154, c[0x0][0x44c] ;  /* 0x00011300ff9a5b82 */ /* 0x000e700000000800 */
[----:B------:R-:W2:Y:S01]  /*f5f0*/  @P5 LDC R152, c[0x0][0x450] ;  /* 0x00011400ff985b82 */ /* 0x000ea20000000800 */
[----:B-1----:R-:W-:-:S05]  /*f600*/  @P5 IMAD.HI.U32 R154, R153, R154, RZ ;  /* 0x0000009a999a5227 */ /* 0x002fca00078e00ff */
[----:B--2---:R-:W-:Y:S02]  /*f610*/  @P5 SHF.R.U32.HI R153, RZ, R152, R154 ;  /* 0x00000098ff995219 */ /* 0x004fe4000001169a */
[----:B------:R-:W-:-:S05]  /*f620*/  IADD3 R152, R23, 0x1, -R22 ;  /* 0x0000000117987810 */ /* 0x000fca0007ffe816 */
[----:B------:R-:W-:-:S04]  /*f630*/  IMAD.IADD R153, R152, 0x1, R153 ;  /* 0x0000000198997824 */ /* 0x000fc800078e0299 */
[----:B------:R-:W-:Y:S01]  /*f640*/  IMAD.IADD R21, R153, 0x1, -R21 ;  /* 0x0000000199157824 */ /* 0x000fe200078e0a15 */
[----:B------:R-:W-:Y:S06]  /*f650*/  @!P6 BRA `(.L_x_5749) ;  /* 0x000000000048e947 */ /* 0x000fec0003800000 */
[----:B------:R-:W-:Y:S01]  /*f660*/  IMAD.MOV.U32 R154, RZ, RZ, R153 ;  /* 0x000000ffff9a7224 */ /* 0x000fe200078e0099 */
[----:B------:R-:W-:Y:S04]  /*f670*/  BSSY B0, `(.L_x_5750) ;  /* 0x000000e000007945 */ /* 0x000fe80003800000 */
[----:B------:R-:W-:-:S13]  /*f680*/  ISETP.GT.AND P2, PT, R154, -0x1, PT ;  /* 0xffffffff9a00780c */ /* 0x000fda0003f44270 */
        /* <DEDUP_REMOVED lines=8> */
.L_x_5751:
[----:B------:R-:W-:-:S13]  /*f710*/  ISETP.NE.AND P2, PT, R155, 0x1, PT ;  /* 0x000000019b00780c */ /* 0x000fda0003f45270 */
[----:B------:R-:W1:Y:S02]  /*f720*/  @P2 LDC.64 R152, c[0x0][0x9e8] ;  /* 0x00027a00ff982b82 */ /* 0x000e640000000a00 */
[----:B-1----:R-:W-:-:S05]  /*f730*/  @P2 IMAD.HI.U32 R152, R154, R152, RZ ;  /* 0x000000989a982227 */ /* 0x002fca00078e00ff */
[----:B------:R-:W-:-:S07]  /*f740*/  @P2 SHF.R.U32.HI R154, RZ, R153, R152 ;  /* 0x00000099ff9a2219 */ /* 0x000fce0000011698 */
.L_x_5752:
[----:B------:R-:W-:Y:S05]  /*f750*/  BSYNC B0 ;  /* 0x0000000000007941 */ /* 0x000fea0003800000 */
.L_x_5750:
[----:B------:R-:W-:-:S05]  /*f760*/  IMAD R154, R154, R155, RZ ;  /* 0x0000009b9a9a7224 */ /* 0x000fca00078e02ff */
[----:B------:R-:W-:-:S07]  /*f770*/  VIMNMX R21, R21, R154, !PT ;  /* 0x0000009a15157248 */ /* 0x000fce0007fe0100 */
.L_x_5749:
[----:B------:R-:W-:Y:S01]  /*f780*/  VIADD R21, R21, 0x3f ;  /* 0x0000003f15157836 */ /* 0x000fe20000000000 */
[----:B------:R-:W-:Y:S04]  /*f790*/  BSSY B0, `(.L_x_5753) ;  /* 0x00001ac000007945 */ /* 0x000fe80003800000 */
[----:B------:R-:W-:-:S04]  /*f7a0*/  SHF.R.S32.HI R152, RZ, 0x1f, R21 ;  /* 0x0000001fff987819 */ /* 0x000fc80000011415 */
[----:B------:R-:W-:-:S04]  /*f7b0*/  LEA.HI R152, R152, R21, RZ, 0x6 ;  /* 0x0000001598987211 */ /* 0x000fc800078f30ff */
[----:B------:R-:W-:-:S04]  /*f7c0*/  SHF.R.S32.HI R21, RZ, 0x6, R152 ;  /* 0x00000006ff157819 */ /* 0x000fc80000011498 */
[----:B------:R-:W-:-:S04]  /*f7d0*/  VIMNMX R21, R202, R21, !PT ;  /* 0x00000015ca157248 */ /* 0x000fc80007fe0100 */
[----:B------:R-:W-:-:S13]  /*f7e0*/  ISETP.GE.AND P2, PT, R14, R21, PT ;  /* 0x000000150e00720c */ /* 0x000fda0003f46270 */
[----:B------:R-:W-:Y:S05]  /*f7f0*/  @!P2 BRA `(.L_x_5754) ;  /* 0x000000180094a947 */ /* 0x000fea0003800000 */
[----:B------:R-:W-:Y:S01]  /*f800*/  BSSY B1, `(.L_x_5755) ;  /* 0x00001a3000017945 */ /* 0x000fe20003800000 */
[----:B------:R-:W-:Y:S02]  /*f810*/  IMAD.MOV.U32 R208, RZ, RZ, R20 ;  /* 0x000000ffffd07224 */ /* 0x000fe400078e0014 */
[----:B------:R-:W-:Y:S02]  /*f820*/  IMAD.MOV.U32 R209, RZ, RZ, R12 ;  /* 0x000000ffffd17224 */ /* 0x000fe400078e000c */
[----:B------:R-:W-:Y:S02]  /*f830*/  IMAD.MOV.U32 R206, RZ, RZ, R14 ;  /* 0x000000ffffce7224 */ /* 0x000fe400078e000e */
[----:B------:R-:W-:-:S07]  /*f840*/  IMAD.MOV.U32 R210, RZ, RZ, R18 ;  /* 0x000000ffffd27224 */ /* 0x000fce00078e0012 */
.L_x_5766:
        /* <DEDUP_REMOVED lines=8> */
[----:B-1----:R-:W-:Y:S06]  /*f8d0*/  @!P0 BRA `(.L_x_5756) ;  /* 0x0000000000048947 */ /* 0x002fec0003800000 */
[----:B------:R-:W-:Y:S01]  /*f8e0*/  BPT.TRAP 0x1 ;  /* 0x000000040000795c */ /* 0x000fe20000300000 */
.L_x_5756:
[----:B------:R-:W-:Y:S01]  /*f8f0*/  IMAD R14, R18, 0x8, R2 ;  /* 0x00000008120e7824 */ /* 0x000fe200078e0202 */
[----:B------:R-:W-:-:S04]  /*f900*/  SHF.L.U32 R207, R19, 0x1f, RZ ;  /* 0x0000001f13cf7819 */ /* 0x000fc800000006ff */
[----:B------:R1:W2:Y:S01]  /*f910*/  SYNCS.PHASECHK.TRANS64.TRYWAIT P3, [R14+URZ+0x28c30], R207 ;  /* 0x028c30cf0e0075a7 */ /* 0x0002a2000806017f */
[----:B------:R-:W-:Y:S05]  /*f920*/  @!P0 BRA `(.L_x_5757) ;  /* 0x0000000000048947 */ /* 0x000fea0003800000 */
[----:B------:R-:W-:Y:S01]  /*f930*/  BPT.TRAP 0x1 ;  /* 0x000000040000795c */ /* 0x000fe20000300000 */
.L_x_5757:
[----:B------:R-:W-:Y:S01]  /*f940*/  BSSY B2, `(.L_x_5758) ;  /* 0x0000006000027945 */ /* 0x000fe20003800000 */
[----:B------:R-:W-:Y:S02]  /*f950*/  IMAD R154, R18, 0x200, R15 ;  /* 0x00000200129a7824 */ /* 0x000fe400078e020f */
[----:B------:R-:W-:Y:S01]  /*f960*/  IMAD.MOV.U32 R155, RZ, RZ, 0x40000040 ;  /* 0x40000040ff9b7424 */ /* 0x000fe200078e00ff */
[----:B--2---:R-:W-:Y:S06]  /*f970*/  @P3 BRA `(.L_x_5759) ;  /* 0x0000000000083947 */ /* 0x004fec0003800000 */
[----:B------:R-:W2:Y:S02]  /*f980*/  SYNCS.PHASECHK.TRANS64.TRYWAIT P3, [R14+URZ+0x28c30], R207 ;  /* 0x028c30cf0e0075a7 */ /* 0x000ea4000806017f */
[----:B--2---:R-:W-:Y:S05]  /*f990*/  @!P3 BRA `(.L_x_5760) ;  /* 0x0000013c00c0b947 */ /* 0x004fea0003800000 */
.L_x_5759:
[----:B------:R-:W-:Y:S05]  /*f9a0*/  BSYNC B2 ;  /* 0x0000000000027941 */ /* 0x000fea0003800000 */
.L_x_5758:
[C---:B------:R-:W-:Y:S01]  /*f9b0*/  R2UR UR6, R154.reuse ;  /* 0x000000009a0672ca */ /* 0x040fe200000e0000 */
[C---:B------:R-:W-:Y:S01]  /*f9c0*/  VIADD R152, R154.reuse, 0x2 ;  /* 0x000000029a987836 */ /* 0x040fe20000000000 */
[----:B------:R-:W-:Y:S01]  /*f9d0*/  R2UR UR7, R155 ;  /* 0x000000009b0772ca */ /* 0x000fe200000e0000 */
[----:B------:R-:W-:Y:S01]  /*f9e0*/  VIADD R12, R154, 0x4 ;  /* 0x000000049a0c7836 */ /* 0x000fe20000000000 */
[----:B------:R-:W-:Y:S01]  /*f9f0*/  R2UR UR4, R4 ;  /* 0x00000000040472ca */ /* 0x000fe200000e0000 */
[----:B------:R-:W-:Y:S01]  /*fa00*/  VIADD R154, R154, 0x6 ;  /* 0x000000069a9a7836 */ /* 0x000fe20000000000 */
[----:B------:R-:W-:Y:S01]  /*fa10*/  R2UR UR5, R5 ;  /* 0x00000000050572ca */ /* 0x000fe200000e0000 */
[----:B------:R-:W-:Y:S01]  /*fa20*/  IMAD.MOV.U32 R153, RZ, RZ, 0x40000040 ;  /* 0x40000040ff997424 */ /* 0x000fe200078e00ff */
        /* <DEDUP_REMOVED lines=11> */
[----:B------:R-:W-:Y:S01]  /*fae0*/  R2UR UR15, R13 ;  /* 0x000000000d0f72ca */ /* 0x000fe200000e0000 */
[----:B------:R-:W-:Y:S01]  /*faf0*/  ULDC UR4, c[0x0][0x988] ;  /* 0x0002620000047ab9 */ /* 0x000fe20000000800 */
[----:B------:R-:W-:-:S02]  /*fb00*/  R2UR UR12, R8 ;  /* 0x00000000080c72ca */ /* 0x000fc400000e0000 */
        /* <DEDUP_REMOVED lines=30> */
[----:B------:R-:W3:Y:S02]  /*fcf0*/  SHFL.BFLY PT, R13, R12, 0x2, 0x1f ;  /* 0x0c401f000c0d7f89 */ /* 0x000ee400000e0000 */
[----:B---3--:R-:W-:-:S05]  /*fd00*/  FMNMX.FTZ R12, R12, R13, !PT ;  /* 0x0000000d0c0c7209 */ /* 0x008fca0007810000 */
[----:B------:R-:W3:Y:S02]  /*fd10*/  SHFL.BFLY PT, R13, R12, 0x1, 0x1f ;  /* 0x0c201f000c0d7f89 */ /* 0x000ee400000e0000 */
[----:B---3--:R-:W-:Y:S01]  /*fd20*/  FMNMX.FTZ R12, R12, R13, !PT ;  /* 0x0000000d0c0c7209 */ /* 0x008fe20007810000 */
[----:B------:R-:W-:-:S04]  /*fd30*/  IMAD.U32 R13, RZ, RZ, UR4 ;  /* 0x00000004ff0d7e24 */ /* 0x000fc8000f8e00ff */
        /* <DEDUP_REMOVED lines=19> */
[----:B------:R-:W-:Y:S01]  /*fe70*/  @!P1 VIADD R20, R14, 0x28c40 ;  /* 0x00028c400e149836 */ /* 0x000fe20000000000 */
[----:B------:R-:W3:Y:S04]  /*fe80*/  MUFU.EX2 R168, R211 ;  /* 0x000000d300a87308 */ /* 0x000ee80000000800 */
[----:B------:R-:W-:-:S04]  /*fe90*/  @!P1 PRMT R20, RZ, 0x654, R20 ;  /* 0x00000654ff149816 */ /* 0x000fc80000000014 */
[----:B------:R4:W-:Y:S01]  /*fea0*/  @!P1 SYNCS.ARRIVE.TRANS64.RED.A1T0 RZ, [R20+URZ], RZ ;  /* 0x000000ff14ff99a7 */ /* 0x0009e2000810043f */
[----:B------:R-:W5:Y:S01]  /*feb0*/  MUFU.EX2 R152, R152 ;  /* 0x0000009800987308 */ /* 0x000f620000000800 */
[----:B----4-:R-:W-:-:S07]  /*fec0*/  FMNMX.FTZ R20, R154, R208, !PT ;  /* 0x000000d09a147209 */ /* 0x010fce0007810000 */
[----:B------:R-:W4:Y:S01]  /*fed0*/  MUFU.EX2 R153, R153 ;  /* 0x0000009900997308 */ /* 0x000f220000000800 */
[-C--:B---3--:R-:W-:Y:S01]  /*fee0*/  FMUL.FTZ R24, R24, R168.reuse ;  /* 0x000000a818187220 */ /* 0x088fe20000410000 */
[----:B------:R-:W-:Y:S01]  /*fef0*/  FMUL.FTZ R25, R25, R168 ;  /* 0x000000a819197220 */ /* 0x000fe20000410000 */
[----:B------:R-:W-:Y:S01]  /*ff00*/  FMNMX.FTZ R20, R155, R20, !PT ;  /* 0x000000149b147209 */ /* 0x000fe20007810000 */
[-C--:B------:R-:W-:Y:S01]  /*ff10*/  FMUL.FTZ R28, R28, R168.reuse ;  /* 0x000000a81c1c7220 */ /* 0x080fe20000410000 */
[-C--:B------:R-:W-:Y:S01]  /*ff20*/  FMUL.FTZ R29, R29, R168.reuse ;  /* 0x000000a81d1d7220 */ /* 0x080fe20000410000 */
[----:B------:R-:W-:Y:S01]  /*ff30*/  FMUL.FTZ R32, R32, R168 ;  /* 0x000000a820207220 */ /* 0x000fe20000410000 */
[----:B------:R-:W-:Y:S01]  /*ff40*/  FMNMX.FTZ R20, R158, R20, !PT ;  /* 0x000000149e147209 */ /* 0x000fe20007810000 */
[----:B------:R-:W-:Y:S01]  /*ff50*/  FMUL.FTZ R33, R33, R168 ;  /* 0x000000a821217220 */ /* 0x000fe20000410000 */
[----:B-----5:R-:W-:Y:S01]  /*ff60*/  FFMA.FTZ R0, R168, R0, R152 ;  /* 0x00000000a8007223 */ /* 0x020fe20000010098 */
[----:B------:R-:W-:Y:S01]  /*ff70*/  FMUL.FTZ R36, R36, R168 ;  /* 0x000000a824247220 */ /* 0x000fe20000410000 */
[----:B------:R-:W-:Y:S01]  /*ff80*/  FMNMX.FTZ R20, R159, R20, !PT ;  /* 0x000000149f147209 */ /* 0x000fe20007810000 */
[-C--:B------:R-:W-:Y:S01]  /*ff90*/  FMUL.FTZ R37, R37, R168.reuse ;  /* 0x000000a825257220 */ /* 0x080fe20000410000 */
[-C--:B------:R-:W-:Y:S01]  /*ffa0*/  FMUL.FTZ R40, R40, R168.reuse ;  /* 0x000000a828287220 */ /* 0x080fe20000410000 */
[----:B------:R-:W-:Y:S01]  /*ffb0*/  FMUL.FTZ R41, R41, R168 ;  /* 0x000000a829297220 */ /* 0x000fe20000410000 */
[----:B------:R-:W-:Y:S01]  /*ffc0*/  FMNMX.FTZ R20, R162, R20, !PT ;  /* 0x00000014a2147209 */ /* 0x000fe20007810000 */
[----:B------:R-:W-:Y:S01]  /*ffd0*/  FMUL.FTZ R44, R44, R168 ;  /* 0x000000a82c2c7220 */ /* 0x000fe20000410000 */
[C---:B----4-:R-:W-:Y:S01]  /*ffe0*/  FADD.FTZ R0, R153.reuse, R0 ;  /* 0x0000000099007221 */ /* 0x050fe20000010000 */
[----:B------:R-:W-:Y:S01]  /*fff0*/  F2FP.BF16.F32.PACK_AB R152, R153, R152 ;  /* 0x000000989998723e */ /* 0x000fe200000010ff */
[----:B------:R-:W-:Y:S01]  /*10000*/  @!P3 IMAD R153, R210, 0x40, R191 ;  /* 0x00000040d299b824 */ /* 0x000fe200078e02bf */
[----:B------:R-:W-:Y:S01]  /*10010*/  FMNMX.FTZ R20, R163, R20, !PT ;  /* 0x00000014a3147209 */ /* 0x000fe20007810000 */
[-C--:B------:R-:W-:Y:S01]  /*10020*/  FMUL.FTZ R45, R45, R168.reuse ;  /* 0x000000a82d2d7220 */ /* 0x080fe20000410000 */
[----:B------:R-:W-:Y:S01]  /*10030*/  FMUL.FTZ R48, R48, R168 ;  /* 0x000000a830307220 */ /* 0x000fe20000410000 */
[----:B------:R-:W-:Y:S01]  /*10040*/  @!P3 IMAD R153, R153, 0x4, R2 ;  /* 0x000000049999b824 */ /* 0x000fe200078e0202 */
        /* <DEDUP_REMOVED lines=61> */
[----:B------:R-:W-:Y:S01]  /*10420*/  @!P3 STS [R153+0x28800], R168 ;  /* 0x028800a89900b388 */ /* 0x000fe20000000800 */
[----:B------:R-:W3:Y:S03]  /*10430*/  MUFU.EX2 R156, R156 ;  /* 0x0000009c009c7308 */ /* 0x000ee60000000800 */
[----:B------:R-:W4:Y:S05]  /*10440*/  SHFL.BFLY PT, R168, R20, 0x2, 0x1f ;  /* 0x0c401f0014a87f89 */ /* 0x000f2a00000e0000 */
[----:B------:R-:W5:Y:S08]  /*10450*/  MUFU.EX2 R157, R157 ;  /* 0x0000009d009d7308 */ /* 0x000f700000000800 */
[----:B------:R-:W0:Y:S01]  /*10460*/  MUFU.EX2 R160, R160 ;  /* 0x000000a000a07308 */ /* 0x000e220000000800 */
[----:B---3--:R-:W-:-:S07]  /*10470*/  FADD.FTZ R0, R156, R0 ;  /* 0x000000009c007221 */ /* 0x008fce0000010000 */
[----:B------:R-:W3:Y:S01]  /*10480*/  MUFU.EX2 R161, R161 ;  /* 0x000000a100a17308 */ /* 0x000ee20000000800 */
[----:B-----5:R-:W-:Y:S01]  /*10490*/  FADD.FTZ R0, R157, R0 ;  /* 0x000000009d007221 */ /* 0x020fe20000010000 */
[----:B----4-:R-:W-:-:S05]  /*104a0*/  FMNMX.FTZ R20, R20, R168, !PT ;  /* 0x000000a814147209 */ /* 0x010fca0007810000 */
[----:B------:R-:W4:Y:S01]  /*104b0*/  SHFL.BFLY PT, R168, R20, 0x1, 0x1f ;  /* 0x0c201f0014a87f89 */ /* 0x000f2200000e0000 */
[----:B------:R-:W5:Y:S01]  /*104c0*/  MUFU.EX2 R164, R164 ;  /* 0x000000a400a47308 */ /* 0x000f620000000800 */
[----:B0-----:R-:W-:-:S07]  /*104d0*/  FADD.FTZ R0, R160, R0 ;  /* 0x00000000a0007221 */ /* 0x001fce0000010000 */
[----:B------:R-:W0:Y:S01]  /*104e0*/  MUFU.EX2 R165, R165 ;  /* 0x000000a500a57308 */ /* 0x000e220000000800 */
[----:B---3--:R-:W-:-:S07]  /*104f0*/  FADD.FTZ R0, R161, R0 ;  /* 0x00000000a1007221 */ /* 0x008fce0000010000 */
[----:B------:R-:W3:Y:S01]  /*10500*/  MUFU.EX2 R209, R209 ;  /* 0x000000d100d17308 */ /* 0x000ee20000000800 */
[----:B-----5:R-:W-:Y:S01]  /*10510*/  FADD.FTZ R0, R164, R0 ;  /* 0x00000000a4007221 */ /* 0x020fe20000010000 */
[----:B----4-:R-:W-:-:S06]  /*10520*/  FMNMX.FTZ R20, R20, R168, !PT ;  /* 0x000000a814147209 */ /* 0x010fcc0007810000 */
[----:B------:R-:W4:Y:S01]  /*10530*/  MUFU.EX2 R169, R169 ;  /* 0x000000a900a97308 */ /* 0x000f220000000800 */
[----:B0-----:R-:W-:Y:S01]  /*10540*/  FADD.FTZ R0, R165, R0 ;  /* 0x00000000a5007221 */ /* 0x001fe20000010000 */
[----:B------:R-:W-:-:S04]  /*10550*/  FADD.FTZ R168, -R20, R208 ;  /* 0x000000d014a87221 */ /* 0x000fc80000010100 */
[----:B------:R-:W-:Y:S02]  /*10560*/  FMUL.FTZ R168, R168, R13 ;  /* 0x0000000da8a87220 */ /* 0x000fe40000410000 */
[----:B------:R-:W0:Y:S01]  /*10570*/  MUFU.EX2 R172, R172 ;  /* 0x000000ac00ac7308 */ /* 0x000e220000000800 */
[----:B---3--:R-:W-:-:S07]  /*10580*/  FADD.FTZ R0, R209, R0 ;  /* 0x00000000d1007221 */ /* 0x008fce0000010000 */
[----:B------:R-:W3:Y:S01]  /*10590*/  MUFU.EX2 R168, R168 ;  /* 0x000000a800a87308 */ /* 0x000ee20000000800 */
[----:B----4-:R-:W-:-:S07]  /*105a0*/  FADD.FTZ R0, R169, R0 ;  /* 0x00000000a9007221 */ /* 0x010fce0000010000 */
[----:B------:R-:W4:Y:S01]  /*105b0*/  MUFU.EX2 R173, R173 ;  /* 0x000000ad00ad7308 */ /* 0x000f220000000800 */
[----:B0-----:R-:W-:-:S07]  /*105c0*/  FADD.FTZ R0, R172, R0 ;  /* 0x00000000ac007221 */ /* 0x001fce0000010000 */
[----:B------:R-:W0:Y:S01]  /*105d0*/  MUFU.EX2 R176, R176 ;  /* 0x000000b000b07308 */ /* 0x000e220000000800 */
[----:B---3--:R3:W-:Y:S01]  /*105e0*/  @!P3 STS [R153+0x28820], R168 ;  /* 0x028820a89900b388 */ /* 0x0087e20000000800 */
[-C--:B------:R-:W-:Y:S01]  /*105f0*/  FMUL.FTZ R26, R26, R168.reuse ;  /* 0x000000a81a1a7220 */ /* 0x080fe20000410000 */
[-C--:B------:R-:W-:Y:S01]  /*10600*/  FMUL.FTZ R27, R27, R168.reuse ;  /* 0x000000a81b1b7220 */ /* 0x080fe20000410000 */
[-C--:B------:R-:W-:Y:S01]  /*10610*/  FMUL.FTZ R30, R30, R168.reuse ;  /* 0x000000a81e1e7220 */ /* 0x080fe20000410000 */
[-C--:B------:R-:W-:Y:S01]  /*10620*/  FMUL.FTZ R31, R31, R168.reuse ;  /* 0x000000a81f1f7220 */ /* 0x080fe20000410000 */
[-C--:B------:R-:W-:Y:S01]  /*10630*/  FMUL.FTZ R34, R34, R168.reuse ;  /* 0x000000a822227220 */ /* 0x080fe20000410000 */
[-C--:B------:R-:W-:Y:S01]  /*10640*/  FMUL.FTZ R35, R35, R168.reuse ;  /* 0x000000a823237220 */ /* 0x080fe20000410000 */
[----:B------:R-:W5:Y:S01]  /*10650*/  MUFU.EX2 R177, R177 ;  /* 0x000000b100b17308 */ /* 0x000f620000000800 */
[----:B----4-:R-:W-:Y:S01]  /*10660*/  FADD.FTZ R0, R173, R0 ;  /* 0x00000000ad007221 */ /* 0x010fe20000010000 */
[-C--:B------:R-:W-:Y:S01]  /*10670*/  FMUL.FTZ R38, R38, R168.reuse ;  /* 0x000000a826267220 */ /* 0x080fe20000410000 */
[-C--:B---3--:R-:W-:Y:S01]  /*10680*/  FMUL.FTZ R153, R20, R13.reuse ;  /* 0x0000000d14997220 */ /* 0x088fe20000410000 */
        /* <DEDUP_REMOVED lines=20> */
[----:B0-----:R-:W-:Y:S01]  /*107d0*/  FADD.FTZ R0, R176, R0 ;  /* 0x00000000b0007221 */ /* 0x001fe20000010000 */
[-C--:B------:R-:W-:Y:S01]  /*107e0*/  FMUL.FTZ R46, R46, R168.reuse ;  /* 0x000000a82e2e7220 */ /* 0x080fe20000410000 */
[-C--:B------:R-:W-:Y:S01]  /*107f0*/  FMUL.FTZ R47, R47, R168.reuse ;  /* 0x000000a82f2f7220 */ /* 0x080fe20000410000 */
[-C--:B------:R-:W-:Y:S01]  /*10800*/  FMUL.FTZ R50, R50, R168.reuse ;  /* 0x000000a832327220 */ /* 0x080fe20000410000 */
[----:B-----5:R-:W-:Y:S01]  /*10810*/  FADD.FTZ R0, R177, R0 ;  /* 0x00000000b1007221 */ /* 0x020fe20000010000 */
        /* <DEDUP_REMOVED lines=12> */
[----:B------:R-:W-:Y:S01]  /*108e0*/  FMUL.FTZ R70, R70, R168 ;  /* 0x000000a846467220 */ /* 0x000fe20000410000 */
[----:B------:R-:W-:Y:S01]  /*108f0*/  F2FP.BF16.F32.PACK_AB R156, R161, R160 ;  /* 0x000000a0a19c723e */ /* 0x000fe200000010ff */
[-C--:B------:R-:W-:Y:S01]  /*10900*/  FMUL.FTZ R71, R71, R168.reuse ;  /* 0x000000a847477220 */ /* 0x080fe20000410000 */
[----:B------:R-:W-:Y:S01]  /*10910*/  F2FP.BF16.F32.PACK_AB R160, R169, R209 ;  /* 0x000000d1a9a0723e */ /* 0x000fe200000010ff */
[-C--:B------:R-:W-:Y:S01]  /*10920*/  FMUL.FTZ R74, R74, R168.reuse ;  /* 0x000000a84a4a7220 */ /* 0x080fe20000410000 */
[-C--:B------:R-:W-:Y:S01]  /*10930*/  FMUL.FTZ R75, R75, R168.reuse ;  /* 0x000000a84b4b7220 */ /* 0x080fe20000410000 */
[----:B------:R0:W4:Y:S01]  /*10940*/  MUFU.EX2 R181, R158 ;  /* 0x0000009e00b57308 */ /* 0x0001220000000800 */
[----:B---3--:R-:W-:Y:S01]  /*10950*/  FFMA.FTZ R3, R168, R3, R153 ;  /* 0x00000003a8037223 */ /* 0x008fe20000010099 */
[----:B------:R-:W-:Y:S01]  /*10960*/  F2FP.BF16.F32.PACK_AB R153, R155, R153 ;  /* 0x000000999b99723e */ /* 0x000fe200000010ff */
[-C--:B------:R-:W-:Y:S01]  /*10970*/  FMUL.FTZ R78, R78, R168.reuse ;  /* 0x000000a84e4e7220 */ /* 0x080fe20000410000 */
[-C--:B------:R-:W-:Y:S01]  /*10980*/  FMUL.FTZ R79, R79, R168.reuse ;  /* 0x000000a84f4f7220 */ /* 0x080fe20000410000 */
[----:B------:R-:W-:Y:S01]  /*10990*/  FADD.FTZ R3, R155, R3 ;  /* 0x000000039b037221 */ /* 0x000fe20000010000 */
[-C--:B------:R-:W-:Y:S01]  /*109a0*/  FMUL.FTZ R82, R82, R168.reuse ;  /* 0x000000a852527220 */ /* 0x080fe20000410000 */
[----:B------:R-:W-:Y:S01]  /*109b0*/  FMUL.FTZ R83, R83, R168 ;  /* 0x000000a853537220 */ /* 0x000fe20000410000 */
[----:B------:R-:W3:Y:S01]  /*109c0*/  MUFU.EX2 R159, R159 ;  /* 0x0000009f009f7308 */ /* 0x000ee20000000800 */
[----:B0-----:R-:W-:Y:S01]  /*109d0*/  F2FP.BF16.F32.PACK_AB R158, R165, R164 ;  /* 0x000000a4a59e723e */ /* 0x001fe200000010ff */
[----:B------:R-:W-:Y:S01]  /*109e0*/  FMUL.FTZ R86, R86, R168 ;  /* 0x000000a856567220 */ /* 0x000fe20000410000 */
[----:B------:R-:W-:Y:S01]  /*109f0*/  F2FP.BF16.F32.PACK_AB R164, R177, R176 ;  /* 0x000000b0b1a4723e */ /* 0x000fe200000010ff */
[-C--:B------:R-:W-:Y:S01]  /*10a00*/  FMUL.FTZ R87, R87, R168.reuse ;  /* 0x000000a857577220 */ /* 0x080fe20000410000 */
[-C--:B------:R-:W-:Y:S01]  /*10a10*/  FMUL.FTZ R90, R90, R168.reuse ;  /* 0x000000a85a5a7220 */ /* 0x080fe20000410000 */
[-C--:B------:R-:W-:Y:S01]  /*10a20*/  FMUL.FTZ R91, R91, R168.reuse ;  /* 0x000000a85b5b7220 */ /* 0x080fe20000410000 */
[-C--:B------:R-:W-:Y:S01]  /*10a30*/  FMUL.FTZ R94, R94, R168.reuse ;  /* 0x000000a85e5e7220 */ /* 0x080fe20000410000 */
[----:B------:R0:W5:Y:S01]  /*10a40*/  MUFU.EX2 R210, R162 ;  /* 0x000000a200d27308 */ /* 0x0001620000000800 */
        /* <DEDUP_REMOVED lines=8> */
[C---:B---3--:R-:W-:Y:S01]  /*10ad0*/  FADD.FTZ R3, R159.reuse, R3 ;  /* 0x000000039f037221 */ /* 0x048fe20000010000 */
[----:B------:R-:W-:Y:S01]  /*10ae0*/  F2FP.BF16.F32.PACK_AB R155, R159, R181 ;  /* 0x000000b59f9b723e */ /* 0x000fe200000010ff */
[----:B------:R-:W-:Y:S01]  /*10af0*/  BAR.SYNC.DEFER_BLOCKING 0xf, 0x100 ;  /* 0x03c4000000007b1d */ /* 0x000fe20000010000 */
[----:B0-----:R-:W-:Y:S01]  /*10b00*/  F2FP.BF16.F32.PACK_AB R162, R173, R172 ;  /* 0x000000acada2723e */ /* 0x001fe200000010ff */
[-C--:B------:R-:W-:Y:S01]  /*10b10*/  FMUL.FTZ R107, R107, R168.reuse ;  /* 0x000000a86b6b7220 */ /* 0x080fe20000410000 */
[-C--:B------:R-:W-:Y:S01]  /*10b20*/  FMUL.FTZ R110, R110, R168.reuse ;  /* 0x000000a86e6e7220 */ /* 0x080fe20000410000 */
[-C--:B------:R-:W-:Y:S01]  /*10b30*/  FMUL.FTZ R111, R111, R168.reuse ;  /* 0x000000a86f6f7220 */ /* 0x080fe20000410000 */
[-C--:B------:R-:W-:Y:S01]  /*10b40*/  FMUL.FTZ R114, R114, R168.reuse ;  /* 0x000000a872727220 */ /* 0x080fe20000410000 */
[----:B------:R-:W0:Y:S01]  /*10b50*/  MUFU.EX2 R208, R208 ;  /* 0x000000d000d07308 */ /* 0x000e220000000800 */
[----:B-----5:R-:W-:Y:S01]  /*10b60*/  FADD.FTZ R3, R210, R3 ;  /* 0x00000003d2037221 */ /* 0x020fe20000010000 */
[-C--:B------:R-:W-:Y:S01]  /*10b70*/  FMUL.FTZ R115, R115, R168.reuse ;  /* 0x000000a873737220 */ /* 0x080fe20000410000 */
[-C--:B------:R-:W-:Y:S01]  /*10b80*/  FMUL.FTZ R118, R118, R168.reuse ;  /* 0x000000a876767220 */ /* 0x080fe20000410000 */
[-C--:B------:R-:W-:Y:S01]  /*10b90*/  FMUL.FTZ R119, R119, R168.reuse ;  /* 0x000000a877777220 */ /* 0x080fe20000410000 */
[-C--:B------:R-:W-:Y:S01]  /*10ba0*/  FMUL.FTZ R122, R122, R168.reuse ;  /* 0x000000a87a7a7220 */ /* 0x080fe20000410000 */
[-C--:B------:R-:W-:Y:S01]  /*10bb0*/  FMUL.FTZ R123, R123, R168.reuse ;  /* 0x000000a87b7b7220 */ /* 0x080fe20000410000 */
[----:B------:R-:W-:Y:S01]  /*10bc0*/  FMUL.FTZ R126, R126, R168 ;  /* 0x000000a87e7e7220 */ /* 0x000fe20000410000 */
        /* <DEDUP_REMOVED lines=9> */
[----:B0-----:R-:W-:Y:S01]  /*10c60*/  FADD.FTZ R3, R208, R3 ;  /* 0x00000003d0037221 */ /* 0x001fe20000010000 */
[----:B------:R0:W-:Y:S01]  /*10c70*/  STSM.16.M88.4 [R196+0x26800], R152 ;  /* 0x02680098c4007844 */ /* 0x0001e20000000200 */
[-C--:B------:R-:W-:Y:S01]  /*10c80*/  FMUL.FTZ R138, R138, R168.reuse ;  /* 0x000000a88a8a7220 */ /* 0x080fe20000410000 */
[-C--:B------:R-:W-:Y:S01]  /*10c90*/  FMUL.FTZ R139, R139, R168.reuse ;  /* 0x000000a88b8b7220 */ /* 0x080fe20000410000 */
[-C--:B------:R-:W-:Y:S01]  /*10ca0*/  FMUL.FTZ R142, R142, R168.reuse ;  /* 0x000000a88e8e7220 */ /* 0x080fe20000410000 */
[-C--:B------:R-:W-:Y:S01]  /*10cb0*/  FMUL.FTZ R143, R143, R168.reuse ;  /* 0x000000a88f8f7220 */ /* 0x080fe20000410000 */
[----:B------:R-:W-:Y:S01]  /*10cc0*/  FMUL.FTZ R146, R146, R168 ;  /* 0x000000a892927220 */ /* 0x000fe20000410000 */
[----:B------:R-:W5:Y:S01]  /*10cd0*/  MUFU.EX2 R171, R171 ;  /* 0x000000ab00ab7308 */ /* 0x000f620000000800 */
[C---:B---3--:R-:W-:Y:S01]  /*10ce0*/  FADD.FTZ R3, R167.reuse, R3 ;  /* 0x00000003a7037221 */ /* 0x048fe20000010000 */
[----:B------:R-:W-:Y:S01]  /*10cf0*/  F2FP.BF16.F32.PACK_AB R159, R167, R208 ;  /* 0x000000d0a79f723e */ /* 0x000fe200000010ff */
[-C--:B------:R-:W-:Y:S01]  /*10d00*/  FMUL.FTZ R147, R147, R168.reuse ;  /* 0x000000a893937220 */ /* 0x080fe20000410000 */
[-C--:B------:R-:W-:Y:S01]  /*10d10*/  FMUL.FTZ R150, R150, R168.reuse ;  /* 0x000000a896967220 */ /* 0x080fe20000410000 */
[----:B------:R-:W-:-:S02]  /*10d20*/  FMUL.FTZ R151, R151, R168 ;  /* 0x000000a897977220 */ /* 0x000fc40000410000 */
[----:B------:R0:W-:Y:S01]  /*10d30*/  STSM.16.M88.4 [R199], R156 ;  /* 0x0000009cc7007844 */ /* 0x0001e20000000200 */
[----:B------:R-:W3:Y:S01]  /*10d40*/  MUFU.EX2 R174, R174 ;  /* 0x000000ae00ae7308 */ /* 0x000ee20000000800 */
[----:B----4-:R-:W-:-:S07]  /*10d50*/  FADD.FTZ R3, R161, R3 ;  /* 0x00000003a1037221 */ /* 0x010fce0000010000 */
[----:B------:R-:W4:Y:S01]  /*10d60*/  MUFU.EX2 R175, R175 ;  /* 0x000000af00af7308 */ /* 0x000f220000000800 */
[C---:B-----5:R-:W-:Y:S01]  /*10d70*/  FADD.FTZ R3, R171.reuse, R3 ;  /* 0x00000003ab037221 */ /* 0x060fe20000010000 */
[----:B------:R-:W-:-:S06]  /*10d80*/  F2FP.BF16.F32.PACK_AB R161, R171, R161 ;  /* 0x000000a1aba1723e */ /* 0x000fcc00000010ff */
[----:B------:R-:W5:Y:S01]  /*10d90*/  MUFU.EX2 R180, R180 ;  /* 0x000000b400b47308 */ /* 0x000f620000000800 */
[----:B---3--:R-:W-:-:S07]  /*10da0*/  FADD.FTZ R3, R174, R3 ;  /* 0x00000003ae037221 */ /* 0x008fce0000010000 */
[----:B------:R-:W3:Y:S01]  /*10db0*/  MUFU.EX2 R165, R178 ;  /* 0x000000b200a57308 */ /* 0x000ee20000000800 */
[C---:B----4-:R-:W-:Y:S01]  /*10dc0*/  FADD.FTZ R3, R175.reuse, R3 ;  /* 0x00000003af037221 */ /* 0x050fe20000010000 */
[----:B------:R-:W-:-:S05]  /*10dd0*/  F2FP.BF16.F32.PACK_AB R163, R175, R174 ;  /* 0x000000aeafa3723e */ /* 0x000fca00000010ff */
[----:B------:R0:W-:Y:S01]  /*10de0*/  STSM.16.M88.4 [R197], R160 ;  /* 0x000000a0c5007844 */ /* 0x0001e20000000200 */
[----:B------:R-:W4:Y:S01]  /*10df0*/  MUFU.EX2 R179, R179 ;  /* 0x000000b300b37308 */ /* 0x000f220000000800 */
[----:B-----5:R-:W-:-:S04]  /*10e00*/  FADD.FTZ R0, R180, R0 ;  /* 0x00000000b4007221 */ /* 0x020fc80000010000 */
[C---:B------:R-:W-:Y:S01]  /*10e10*/  FADD.FTZ R0, R166.reuse, R0 ;  /* 0x00000000a6007221 */ /* 0x040fe20000010000 */
[----:B------:R-:W-:Y:S02]  /*10e20*/  F2FP.BF16.F32.PACK_AB R166, R166, R180 ;  /* 0x000000b4a6a6723e */ /* 0x000fe400000010ff */
[----:B------:R-:W5:Y:S01]  /*10e30*/  MUFU.EX2 R182, R182 ;  /* 0x000000b600b67308 */ /* 0x000f620000000800 */
[----:B---3--:R-:W-:-:S07]  /*10e40*/  FADD.FTZ R3, R165, R3 ;  /* 0x00000003a5037221 */ /* 0x008fce0000010000 */
[----:B------:R-:W3:Y:S01]  /*10e50*/  MUFU.EX2 R183, R183 ;  /* 0x000000b700b77308 */ /* 0x000ee20000000800 */
[C---:B----4-:R-:W-:Y:S01]  /*10e60*/  FADD.FTZ R3, R179.reuse, R3 ;  /* 0x00000003b3037221 */ /* 0x050fe20000010000 */
[----:B------:R-:W-:-:S03]  /*10e70*/  F2FP.BF16.F32.PACK_AB R165, R179, R165 ;  /* 0x000000a5b3a5723e */ /* 0x000fc600000010ff */
[----:B-----5:R-:W-:Y:S01]  /*10e80*/  FADD.FTZ R3, R182, R3 ;  /* 0x00000003b6037221 */ /* 0x020fe20000010000 */
[----:B---3--:R-:W-:-:S03]  /*10e90*/  F2FP.BF16.F32.PACK_AB R167, R183, R182 ;  /* 0x000000b6b7a7723e */ /* 0x008fc600000010ff */
[----:B------:R-:W-:Y:S02]  /*10ea0*/  FADD.FTZ R3, R183, R3 ;  /* 0x00000003b7037221 */ /* 0x000fe40000010000 */
[----:B------:R0:W-:Y:S01]  /*10eb0*/  STSM.16.M88.4 [R198], R164 ;  /* 0x000000a4c6007844 */ /* 0x0001e20000000200 */
[----:B------:R-:W-:Y:S05]  /*10ec0*/  @!P0 BRA `(.L_x_5761) ;  /* 0x0000000000048947 */ /* 0x000fea0003800000 */
[----:B------:R-:W-:Y:S01]  /*10ed0*/  BPT.TRAP 0x1 ;  /* 0x000000040000795c */ /* 0x000fe20000300000 */
.L_x_5761:
[----:B------:R3:W4:Y:S01]  /*10ee0*/  SYNCS.PHASECHK.TRANS64.TRYWAIT P3, [R14+URZ+0x28c50], R207 ;  /* 0x028c50cf0e0075a7 */ /* 0x000722000806017f */
[----:B------:R-:W-:Y:S05]  /*10ef0*/  @!P0 BRA `(.L_x_5762) ;  /* 0x0000000000048947 */ /* 0x000fea0003800000 */
[----:B------:R-:W-:Y:S01]  /*10f00*/  BPT.TRAP 0x1 ;  /* 0x000000040000795c */ /* 0x000fe20000300000 */
.L_x_5762:
[----:B------:R-:W-:Y:S04]  /*10f10*/  BSSY B2, `(.L_x_5763) ;  /* 0x0000004000027945 */ /* 0x000fe80003800000 */
[----:B----4-:R-:W-:Y:S05]  /*10f20*/  @P3 BRA `(.L_x_5764) ;  /* 0x0000000000083947 */ /* 0x010fea0003800000 */
[----:B------:R-:W4:Y:S02]  /*10f30*/  SYNCS.PHASECHK.TRANS64.TRYWAIT P3, [R14+URZ+0x28c50], R207 ;  /* 0x028c50cf0e0075a7 */ /* 0x000f24000806017f */
[----:B----4-:R-:W-:Y:S05]  /*10f40*/  @!P3 BRA `(.L_x_5765) ;  /* 0x000001280068b947 */ /* 0x010fea0003800000 */
.L_x_5764:
[----:B------:R-:W-:Y:S05]  /*10f50*/  BSYNC B2 ;  /* 0x0000000000027941 */ /* 0x000fea0003800000 */
.L_x_5763:
[----:B------:R-:W-:Y:S01]  /*10f60*/  IMAD R168, R18, 0x1000, R190 ;  /* 0x0000100012a87824 */ /* 0x000fe200078e02be */
[----:B------:R-:W-:Y:S01]  /*10f70*/  WARPGROUP.ARRIVE ;  /* 0x00000000000079c5 */ /* 0x000fe20000000000 */
[----:B------:R-:W-:Y:S02]  /*10f80*/  IMAD.MOV.U32 R169, RZ, RZ, 0x40000040 ;  /* 0x40000040ffa97424 */ /* 0x000fe400078e00ff */
[----:B-1234-:R-:W-:Y:S01]  /*10f90*/  @!P1 VIADD R14, R14, 0x28c60 ;  /* 0x00028c600e0e9836 */ /* 0x01efe20000000000 */
[----:B------:R-:W-:Y:S01]  /*10fa0*/  R2UR UR6, R168 ;  /* 0x00000000a80672ca */ /* 0x000fe200000e0000 */
[----:B------:R-:W-:Y:S01]  /*10fb0*/  IMAD.MOV.U32 R208, RZ, RZ, R20 ;  /* 0x000000ffffd07224 */ /* 0x000fe200078e0014 */
[----:B------:R-:W-:Y:S01]  /*10fc0*/  R2UR UR7, R169 ;  /* 0x00000000a90772ca */ /* 0x000fe200000e0000 */
[----:B------:R-:W-:Y:S01]  /*10fd0*/  IMAD.MOV.U32 R169, RZ, RZ, 0x40000040 ;  /* 0x40000040ffa97424 */ /* 0x000fe200078e00ff */
[----:B------:R-:W-:Y:S01]  /*10fe0*/  @!P1 PRMT R14, RZ, 0x654, R14 ;  /* 0x00000654ff0e9816 */ /* 0x000fe2000000000e */
[----:B------:R-:W-:-:S02]  /*10ff0*/  IMAD.MOV.U32 R209, RZ, RZ, R12 ;  /* 0x000000ffffd17224 */ /* 0x000fc400078e000c */
[----:B------:R-:W-:-:S08]  /*11000*/  IMAD.MOV.U32 R210, RZ, RZ, R18 ;  /* 0x000000ffffd27224 */ /* 0x000fd000078e0012 */
[----:B------:R-:W-:Y:S03]  /*11010*/  HGMMA.64x256x16.F32.BF16 R24, R152, gdesc[UR4].tnspB, R24, gsb0 ;  /* 0x43e0000498187df0 */ /* 0x000fe60008001818 */
[----:B------:R-:W-:Y:S02]  /*11020*/  WARPGROUP.DEPBAR.LE gsb0, 0x0 ;  /* 0x00008000000079c5 */ /* 0x000fe40000010000 */
[----:B0-----:R-:W-:Y:S01]  /*11030*/  VIADD R152, R168, 0x80 ;  /* 0x00000080a8987836 */ /* 0x001fe20000000000 */
        /* <DEDUP_REMOVED lines=32> */
.L_x_5755:
[----:B-1----:R-:W-:-:S07]  /*11240*/  IMAD.MOV.U32 R14, RZ, RZ, R206 ;  /* 0x000000ffff0e7224 */ /* 0x002fce00078e00ce */
.L_x_5754:
[----:B------:R-:W-:Y:S05]  /*11250*/  BSYNC B0 ;  /* 0x0000000000007941 */ /* 0x000fea0003800000 */
.L_x_5753:
[----:B------:R-:W-:Y:S01]  /*11260*/  ISETP.GE.AND P2, PT, R14, R202, PT ;  /* 0x000000ca0e00720c */ /* 0x000fe20003f46270 */
[----:B------:R-:W-:-:S12]  /*11270*/  BSSY B0, `(.L_x_5767) ;  /* 0x000024e000007945 */ /* 0x000fd80003800000 */
[----:B------:R-:W-:Y:S05]  /*11280*/  @!P2 BRA `(.L_x_5768) ;  /* 0x000000240030a947 */ /* 0x000fea0003800000 */
[----:B------:R-:W-:Y:S02]  /*11290*/  IMAD.MOV.U32 R208, RZ, RZ, R20 ;  /* 0x000000ffffd07224 */ /* 0x000fe400078e0014 */
[----:B------:R-:W-:Y:S02]  /*112a0*/  IMAD.MOV.U32 R210, RZ, RZ, R12 ;  /* 0x000000ffffd27224 */ /* 0x000fe400078e000c */
[----:B------:R-:W-:-:S07]  /*112b0*/  IMAD.MOV.U32 R209, RZ, RZ, R18 ;  /* 0x000000ffffd17224 */ /* 0x000fce00078e0012 */
.L_x_5787:
[----:B------:R-:W-:-:S05]  /*112c0*/  VIADD R18, R209, 0x1 ;  /* 0x00000001d1127836 */ /* 0x000fca0000000000 */
[----:B------:R-:W-:-:S04]  /*112d0*/  ISETP.NE.AND P2, PT, R18, 0x2, PT ;  /* 0x000000021200780c */ /* 0x000fc80003f45270 */
[----:B------:R-:W-:Y:S02]  /*112e0*/  SEL R12, RZ, 0x1, P2 ;  /* 0x00000001ff0c7807 */ /* 0x000fe40001000000 */
[----:B------:R-:W-:Y:S02]  /*112f0*/  SEL R18, R18, RZ, P2 ;  /* 0x000000ff12127207 */ /* 0x000fe40001000000 */
[----:B------:R-:W-:Y:S01]  /*11300*/  LOP3.LUT R19, R19, R12, RZ, 0x3c, !PT ;  /* 0x0000000c13137212 */ /* 0x000fe200078e3cff */
[----:B-1----:R-:W-:Y:S06]  /*11310*/  @!P0 BRA `(.L_x_5769) ;  /* 0x0000000000048947 */ /* 0x002fec0003800000 */
[----:B------:R-:W-:Y:S01]  /*11320*/  BPT.TRAP 0x1 ;  /* 0x000000040000795c */ /* 0x000fe20000300000 */
.L_x_5769:
[----:B------:R-:W-:Y:S01]  /*11330*/  IMAD R206, R18, 0x8, R2 ;  /* 0x0000000812ce7824 */ /* 0x000fe200078e0202 */
[----:B------:R-:W-:-:S04]  /*11340*/  SHF.L.U32 R207, R19, 0x1f, RZ ;  /* 0x0000001f13cf7819 */ /* 0x000fc800000006ff */
[----:B------:R1:W2:Y:S01]  /*11350*/  SYNCS.PHASECHK.TRANS64.TRYWAIT P2, [R206+URZ+0x28c30], R207 ;  /* 0x028c30cfce0075a7 */ /* 0x0002a2000804017f */
[----:B------:R-:W-:Y:S05]  /*11360*/  @!P0 BRA `(.L_x_5770) ;  /* 0x0000000000048947 */ /* 0x000fea0003800000 */
[----:B------:R-:W-:Y:S01]  /*11370*/  BPT.TRAP 0x1 ;  /* 0x000000040000795c */ /* 0x000fe20000300000 */
.L_x_5770:
[----:B------:R-:W-:Y:S01]  /*11380*/  BSSY B1, `(.L_x_5771) ;  /* 0x0000006000017945 */ /* 0x000fe20003800000 */
[----:B------:R-:W-:Y:S02]  /*11390*/  IMAD R12, R18, 0x200, R15 ;  /* 0x00000200120c7824 */ /* 0x000fe400078e020f */
[----:B------:R-:W-:Y:S01]  /*113a0*/  IMAD.MOV.U32 R13, RZ, RZ, 0x40000040 ;  /* 0x40000040ff0d7424 */ /* 0x000fe200078e00ff */
[----:B--2---:R-:W-:Y:S06]  /*113b0*/  @P2 BRA `(.L_x_5772) ;  /* 0x0000000000082947 */ /* 0x004fec0003800000 */
[----:B------:R-:W2:Y:S02]  /*113c0*/  SYNCS.PHASECHK.TRANS64.TRYWAIT P2, [R206+URZ+0x28c30], R207 ;  /* 0x028c30cfce0075a7 */ /* 0x000ea4000804017f */
[----:B--2---:R-:W-:Y:S05]  /*113d0*/  @!P2 BRA `(.L_x_5773) ;  /* 0x000001240058a947 */ /* 0x004fea0003800000 */
.L_x_5772:
[----:B------:R-:W-:Y:S05]  /*113e0*/  BSYNC B1 ;  /* 0x0000000000017941 */ /* 0x000fea0003800000 */
.L_x_5771:
[C---:B------:R-:W-:Y:S01]  /*113f0*/  R2UR UR6, R12.reuse ;  /* 0x000000000c0672ca */ /* 0x040fe200000e0000 */
[----:B------:R-:W-:Y:S01]  /*11400*/  WARPGROUP.ARRIVE ;  /* 0x00000000000079c5 */ /* 0x000fe20000000000 */
[----:B------:R-:W-:Y:S01]  /*11410*/  R2UR UR7, R13 ;  /* 0x000000000d0772ca */ /* 0x000fe200000e0000 */
[----:B------:R-:W-:Y:S01]  /*11420*/  VIADD R20, R12, 0x2 ;  /* 0x000000020c147836 */ /* 0x000fe20000000000 */
[----:B------:R-:W-:Y:S01]  /*11430*/  R2UR UR4, R4 ;  /* 0x00000000040472ca */ /* 0x000fe200000e0000 */
[----:B------:R-:W-:Y:S01]  /*11440*/  IMAD.MOV.U32 R21, RZ, RZ, 0x40000040 ;  /* 0x40000040ff157424 */ /* 0x000fe200078e00ff */
[----:B------:R-:W-:Y:S01]  /*11450*/  R2UR UR5, R5 ;  /* 0x00000000050572ca */ /* 0x000fe200000e0000 */
[----:B------:R-:W-:Y:S02]  /*11460*/  IMAD.MOV.U32 R13, RZ, RZ, 0x40000040 ;  /* 0x40000040ff0d7424 */ /* 0x000fe400078e00ff */
[----:B------:R-:W-:-:S10]  /*11470*/  IMAD.IADD R231, R201, 0x1, R192 ;  /* 0x00000001c9e77824 */ /* 0x000fd400078e02c0 */
        /* <DEDUP_REMOVED lines=9> */
[----:B------:R-:W-:-:S10]  /*11510*/  WARPGROUP.ARRIVE ;  /* 0x00000000000079c5 */ /* 0x000fd40000000000 */
[----:B------:R-:W-:Y:S01]  /*11520*/  HGMMA.64x64x16.F32.BF16 R152, gdesc[UR4], R152, gsb0 ;  /* 0x00e00000049879f0 */ /* 0x000fe20008001898 */
[----:B------:R-:W-:Y:S01]  /*11530*/  R2UR UR6, R20 ;  /* 0x00000000140672ca */ /* 0x000fe200000e0000 */
[----:B------:R-:W-:Y:S01]  /*11540*/  IMAD.SHL.U32 R20, R14, 0x40, RZ ;  /* 0x000000400e147824 */ /* 0x000fe200078e00ff */
[----:B------:R-:W-:Y:S02]  /*11550*/  R2UR UR7, R21 ;  /* 0x00000000150772ca */ /* 0x000fe400000e0000 */
[----:B------:R-:W-:Y:S02]  /*11560*/  R2UR UR4, R8 ;  /* 0x00000000080472ca */ /* 0x000fe400000e0000 */
[----:B------:R-:W-:Y:S02]  /*11570*/  R2UR UR5, R9 ;  /* 0x00000000090572ca */ /* 0x000fe400000e0000 */
[----:B0-----:R-:W-:-:S04]  /*11580*/  IADD3 R212, -R185, 0x1, -R20 ;  /* 0x00000001b9d47810 */ /* 0x001fc80007ffe914 */
[----:B------:R-:W-:Y:S01]  /*11590*/  IADD3 R212, -R22, R212, R23 ;  /* 0x000000d416d47210 */ /* 0x000fe20007ffe117 */
[----:B------:R-:W-:Y:S02]  /*115a0*/  WARPGROUP.DEPBAR.LE gsb0, 0x0 ;  /* 0x00008000000079c5 */ /* 0x000fe40000010000 */
[----:B------:R-:W-:-:S06]  /*115b0*/  WARPGROUP.ARRIVE ;  /* 0x00000000000079c5 */ /* 0x000fcc0000000000 */
[----:B------:R-:W-:Y:S01]  /*115c0*/  HGMMA.64x64x16.F32.BF16 R152, gdesc[UR4], R152, gsb0 ;  /* 0x00e00000049879f0 */ /* 0x000fe20008001898 */
[----:B------:R-:W-:Y:S02]  /*115d0*/  R2UR UR6, R12 ;  /* 0x000000000c0672ca */ /* 0x000fe400000e0000 */
[----:B------:R-:W-:Y:S01]  /*115e0*/  R2UR UR7, R13 ;  /* 0x000000000d0772ca */ /* 0x000fe200000e0000 */
[----:B------:R-:W0:Y:S01]  /*115f0*/  @P5 LDC R12, c[0x0][0x450] ;  /* 0x00011400ff0c5b82 */ /* 0x000e220000000800 */
[----:B------:R-:W-:Y:S02]  /*11600*/  R2UR UR4, R6 ;  /* 0x00000000060472ca */ /* 0x000fe400000e0000 */
[----:B------:R-:W-:-:S05]  /*11610*/  R2UR UR5, R7 ;  /* 0x00000000070572ca */ /* 0x000fca00000e0000 */
[----:B------:R-:W3:Y:S02]  /*11620*/  @P5 LDC R13, c[0x0][0x44c] ;  /* 0x00011300ff0d5b82 */ /* 0x000ee40000000800 */
[----:B---3--:R-:W-:-:S05]  /*11630*/  @P5 IMAD.HI.U32 R13, R231, R13, RZ ;  /* 0x0000000de70d5227 */ /* 0x008fca00078e00ff */
[----:B0-----:R-:W-:Y:S01]  /*11640*/  @P5 SHF.R.U32.HI R231, RZ, R12, R13 ;  /* 0x0000000cffe75219 */ /* 0x001fe2000001160d */
[----:B------:R-:W-:-:S04]  /*11650*/  @!P1 VIADD R12, R206, 0x28c40 ;  /* 0x00028c40ce0c9836 */ /* 0x000fc80000000000 */
[----:B------:R-:W0:Y:S01]  /*11660*/  SHFL.IDX PT, R232, R231, RZ, 0x1c1f ;  /* 0x001c1fffe7e87589 */ /* 0x000e2200000e0000 */
[----:B------:R-:W-:Y:S01]  /*11670*/  @!P1 PRMT R12, RZ, 0x654, R12 ;  /* 0x00000654ff0c9816 */ /* 0x000fe2000000000c */
[----:B------:R-:W-:Y:S02]  /*11680*/  WARPGROUP.DEPBAR.LE gsb0, 0x0 ;  /* 0x00008000000079c5 */ /* 0x000fe40000010000 */
[----:B------:R-:W-:-:S06]  /*11690*/  WARPGROUP.ARRIVE ;  /* 0x00000000000079c5 */ /* 0x000fcc0000000000 */
[----:B------:R-:W-:Y:S01]  /*116a0*/  HGMMA.64x64x16.F32.BF16 R152, gdesc[UR4], R152, gsb0 ;  /* 0x00e00000049879f0 */ /* 0x000fe20008001898 */
[----:B------:R-:W-:Y:S01]  /*116b0*/  ULDC UR4, c[0x0][0x9dc] ;  /* 0x0002770000047ab9 */ /* 0x000fe20000000800 */
[----:B------:R-:W-:Y:S01]  /*116c0*/  ULDC UR5, c[0x0][0x9e0] ;  /* 0x0002780000057ab9 */ /* 0x000fe20000000800 */
[----:B------:R-:W-:Y:S01]  /*116d0*/  ULOP3.LUT UR4, URZ, UR4, URZ, 0x33, !UPT ;  /* 0x000000043f047292 */ /* 0x000fe2000f8e333f */
[----:B------:R-:W-:-:S04]  /*116e0*/  VIADD R213, R212, UR5 ;  /* 0x00000005d4d57c36 */ /* 0x000fc80008000000 */
[----:B0-----:R-:W-:Y:S02]  /*116f0*/  IMAD.IADD R211, R213, 0x1, R232 ;  /* 0x00000001d5d37824 */ /* 0x001fe400078e02e8 */
[----:B------:R-:W-:-:S04]  /*11700*/  VIADD R212, R212, UR4 ;  /* 0x00000004d4d47c36 */ /* 0x000fc80008000000 */
[----:B------:R-:W-:Y:S01]  /*11710*/  IMAD.IADD R21, R212, 0x1, R232 ;  /* 0x00000001d4157824 */ /* 0x000fe200078e02e8 */
[----:B------:R-:W-:Y:S02]  /*11720*/  WARPGROUP.DEPBAR.LE gsb0, 0x0 ;  /* 0x00008000000079c5 */ /* 0x000fe40000010000 */
[----:B------:R0:W-:Y:S01]  /*11730*/  @!P1 SYNCS.ARRIVE.TRANS64.RED.A1T0 RZ, [R12+URZ], RZ ;  /* 0x000000ff0cff99a7 */ /* 0x0001e2000810043f */
[----:B------:R-:W-:Y:S05]  /*11740*/  @!P6 BRA `(.L_x_5774) ;  /* 0x000000000060e947 */ /* 0x000fea0003800000 */
[----:B------:R-:W-:Y:S01]  /*11750*/  IADD3 R232, -R22, R23, R232 ;  /* 0x0000001716e87210 */ /* 0x000fe20007ffe1e8 */
[----:B------:R-:W-:Y:S03]  /*11760*/  BSSY B1, `(.L_x_5775) ;  /* 0x0000012000017945 */ /* 0x000fe60003800000 */
[----:B------:R-:W-:-:S13]  /*11770*/  ISETP.GT.AND P2, PT, R232, -0x1, PT ;  /* 0xffffffffe800780c */ /* 0x000fda0003f44270 */
[----:B------:R-:W-:Y:S05]  /*11780*/  @P2 BRA `(.L_x_5776) ;  /* 0x0000000000242947 */ /* 0x000fea0003800000 */
[----:B------:R-:W-:Y:S01]  /*11790*/  ULDC UR4, c[0x0][0x9e4] ;  /* 0x0002790000047ab9 */ /* 0x000fe20000000800 */
[----:B------:R-:W-:Y:S01]  /*117a0*/  LOP3.LUT R232, RZ, R232, RZ, 0x33, !PT ;  /* 0x000000e8ffe87212 */ /* 0x000fe200078e33ff */
[----:B------:R-:W-:-:S05]  /*117b0*/  IMAD.U32 R233, RZ, RZ, UR4 ;  /* 0x00000004ffe97e24 */ /* 0x000fca000f8e00ff */
[----:B------:R-:W-:-:S13]  /*117c0*/  ISETP.NE.AND P2, PT, R233, 0x1, PT ;  /* 0x00000001e900780c */ /* 0x000fda0003f45270 */
[----:B0-----:R-:W0:Y:S02]  /*117d0*/  @P2 LDC.64 R12, c[0x0][0x9e8] ;  /* 0x00027a00ff0c2b82 */ /* 0x001e240000000a00 */
[----:B0-----:R-:W-:-:S05]  /*117e0*/  @P2 IMAD.HI.U32 R12, R232, R12, RZ ;  /* 0x0000000ce80c2227 */ /* 0x001fca00078e00ff */
[----:B------:R-:W-:-:S04]  /*117f0*/  @P2 SHF.R.U32.HI R232, RZ, R13, R12 ;  /* 0x0000000dffe82219 */ /* 0x000fc8000001160c */
[----:B------:R-:W-:Y:S01]  /*11800*/  LOP3.LUT R232, RZ, R232, RZ, 0x33, !PT ;  /* 0x000000e8ffe87212 */ /* 0x000fe200078e33ff */
[----:B------:R-:W-:Y:S06]  /*11810*/  BRA `(.L_x_5777) ;  /* 0x0000000000187947 */ /* 0x000fec0003800000 */
.L_x_5776:
[----:B------:R-:W-:Y:S02]  /*11820*/  ULDC UR4, c[0x0][0x9e4] ;  /* 0x0002790000047ab9 */ /* 0x000fe40000000800 */
[----:B------:R-:W-:-:S05]  /*11830*/  IMAD.U32 R233, RZ, RZ, UR4 ;  /* 0x00000004ffe97e24 */ /* 0x000fca000f8e00ff */
[----:B------:R-:W-:-:S13]  /*11840*/  ISETP.NE.AND P2, PT, R233, 0x1, PT ;  /* 0x00000001e900780c */ /* 0x000fda0003f45270 */
[----:B0-----:R-:W0:Y:S02]  /*11850*/  @P2 LDC.64 R12, c[0x0][0x9e8] ;  /* 0x00027a00ff0c2b82 */ /* 0x001e240000000a00 */
[----:B0-----:R-:W-:-:S05]  /*11860*/  @P2 IMAD.HI.U32 R12, R232, R12, RZ ;  /* 0x0000000ce80c2227 */ /* 0x001fca00078e00ff */
[----:B------:R-:W-:-:S07]  /*11870*/  @P2 SHF.R.U32.HI R232, RZ, R13, R12 ;  /* 0x0000000dffe82219 */ /* 0x000fce000001160c */
.L_x_5777:
[----:B------:R-:W-:Y:S05]  /*11880*/  BSYNC B1 ;  /* 0x0000000000017941 */ /* 0x000fea0003800000 */
.L_x_5775:
[----:B------:R-:W-:-:S04]  /*11890*/  IMAD R232, R232, R233, -R20 ;  /* 0x000000e9e8e87224 */ /* 0x000fc800078e0a14 */
[----:B------:R-:W-:-:S05]  /*118a0*/  IMAD.IADD R232, R232, 0x1, -R185 ;  /* 0x00000001e8e87824 */ /* 0x000fca00078e0ab9 */
[----:B------:R-:W-:Y:S02]  /*118b0*/  VIMNMX R21, R21, R232, !PT ;  /* 0x000000e815157248 */ /* 0x000fe40007fe0100 */
[----:B------:R-:W-:-:S07]  /*118c0*/  VIADDMNMX R211, R232, R233, R211, PT ;  /* 0x000000e9e8d37246 */ /* 0x000fce00038001d3 */
.L_x_5774:
[----:B------:R-:W-:Y:S01]  /*118d0*/  ISETP.GT.AND P2, PT, R14, -0x1, PT ;  /* 0xffffffff0e00780c */ /* 0x000fe20003f44270 */
[----:B------:R-:W3:Y:S03]  /*118e0*/  SHFL.IDX PT, R231, R231, 0x1, 0x1c1f ;  /* 0x003c1f00e7e77f89 */ /* 0x000ee600000e0000 */
[C---:B------:R-:W-:Y:S02]  /*118f0*/  ISETP.GT.AND P4, PT, R21.reuse, RZ, P2 ;  /* 0x000000ff1500720c */ /* 0x040fe40001784270 */
[----:B------:R-:W-:Y:S02]  /*11900*/  ISETP.GT.AND P3, PT, R21, 0x1, P2 ;  /* 0x000000011500780c */ /* 0x000fe40001764270 */
[C---:B------:R-:W-:Y:S02]  /*11910*/  ISETP.LT.OR P4, PT, R211.reuse, 0x1, P4 ;  /* 0x00000001d300780c */ /* 0x040fe40002781670 */
[----:B------:R-:W-:-:S02]  /*11920*/  ISETP.LT.OR P3, PT, R211, 0x2, P3 ;  /* 0x00000002d300780c */ /* 0x000fc40001f61670 */
[----:B------:R-:W-:Y:S02]  /*11930*/  FSEL R152, R152, -INF , !P4 ;  /* 0xff80000098987808 */ /* 0x000fe40006000000 */
[----:B------:R-:W-:Y:S02]  /*11940*/  FSEL R153, R153, -INF , !P3 ;  /* 0xff80000099997808 */ /* 0x000fe40005800000 */
[C---:B------:R-:W-:Y:S02]  /*11950*/  ISETP.GT.AND P4, PT, R21.reuse, 0x8, P2 ;  /* 0x000000081500780c */ /* 0x040fe40001784270 */
[----:B------:R-:W-:Y:S02]  /*11960*/  ISETP.GT.AND P3, PT, R21, 0x9, P2 ;  /* 0x000000091500780c */ /* 0x000fe40001764270 */
[C---:B------:R-:W-:Y:S02]  /*11970*/  ISETP.LT.OR P4, PT, R211.reuse, 0x9, P4 ;  /* 0x00000009d300780c */ /* 0x040fe40002781670 */
[----:B------:R-:W-:-:S02]  /*11980*/  ISETP.LT.OR P3, PT, R211, 0xa, P3 ;  /* 0x0000000ad300780c */ /* 0x000fc40001f61670 */
[----:B------:R-:W-:Y:S01]  /*11990*/  FSEL R156, R156, -INF , !P4 ;  /* 0xff8000009c9c7808 */ /* 0x000fe20006000000 */
[--C-:B---3--:R-:W-:Y:S01]  /*119a0*/  IMAD.IADD R213, R213, 0x1, R231.reuse ;  /* 0x00000001d5d57824 */ /* 0x108fe200078e02e7 */
[----:B------:R-:W-:Y:S01]  /*119b0*/  FSEL R157, R157, -INF , !P3 ;  /* 0xff8000009d9d7808 */ /* 0x000fe20005800000 */
[----:B------:R-:W-:Y:S01]  /*119c0*/  IMAD.IADD R212, R212, 0x1, R231 ;  /* 0x00000001d4d47824 */ /* 0x000fe200078e02e7 */
[C---:B------:R-:W-:Y:S02]  /*119d0*/  ISETP.GT.AND P4, PT, R21.reuse, 0x10, P2 ;  /* 0x000000101500780c */ /* 0x040fe40001784270 */
        /* <DEDUP_REMOVED lines=34> */
[----:B------:R-:W-:Y:S01]  /*11c00*/  FSEL R181, R181, -INF , !P3 ;  /* 0xff800000b5b57808 */ /* 0x000fe20005800000 */
[----:B------:R-:W-:Y:S08]  /*11c10*/  @!P6 BRA `(.L_x_5778) ;  /* 0x000000000060e947 */ /* 0x000ff00003800000 */
        /* <DEDUP_REMOVED lines=13> */
.L_x_5780:
[----:B------:R-:W-:Y:S02]  /*11cf0*/  ULDC UR4, c[0x0][0x9e4] ;  /* 0x0002790000047ab9 */ /* 0x000fe40000000800 */
[----:B------:R-:W-:-:S05]  /*11d00*/  IMAD.U32 R21, RZ, RZ, UR4 ;  /* 0x00000004ff157e24 */ /* 0x000fca000f8e00ff */
[----:B------:R-:W-:-:S13]  /*11d10*/  ISETP.NE.AND P3, PT, R21, 0x1, PT ;  /* 0x000000011500780c */ /* 0x000fda0003f65270 */
[----:B0-----:R-:W0:Y:S02]  /*11d20*/  @P3 LDC.64 R12, c[0x0][0x9e8] ;  /* 0x00027a00ff0c3b82 */ /* 0x001e240000000a00 */
[----:B0-----:R-:W-:-:S05]  /*11d30*/  @P3 IMAD.HI.U32 R12, R231, R12, RZ ;  /* 0x0000000ce70c3227 */ /* 0x001fca00078e00ff */
[----:B------:R-:W-:-:S07]  /*11d40*/  @P3 SHF.R.U32.HI R231, RZ, R13, R12 ;  /* 0x0000000dffe73219 */ /* 0x000fce000001160c */
.L_x_5781:
[----:B------:R-:W-:Y:S05]  /*11d50*/  BSYNC B1 ;  /* 0x0000000000017941 */ /* 0x000fea0003800000 */
.L_x_5779:
[----:B------:R-:W-:-:S04]  /*11d60*/  IMAD R20, R231, R21, -R20 ;  /* 0x00000015e7147224 */ /* 0x000fc800078e0a14 */
[----:B------:R-:W-:-:S05]  /*11d70*/  IMAD.IADD R20, R20, 0x1, -R185 ;  /* 0x0000000114147824 */ /* 0x000fca00078e0ab9 */
[----:B------:R-:W-:Y:S02]  /*11d80*/  VIMNMX R212, R212, R20, !PT ;  /* 0x00000014d4d47248 */ /* 0x000fe40007fe0100 */
[----:B------:R-:W-:-:S07]  /*11d90*/  VIADDMNMX R213, R20, R21, R213, PT ;  /* 0x0000001514d57246 */ /* 0x000fce00038001d5 */
.L_x_5778:
[----:B0-----:R-:W-:Y:S01]  /*11da0*/  FMNMX.FTZ R12, R152, R210, !PT ;  /* 0x000000d2980c7209 */ /* 0x001fe20007810000 */
[----:B------:R-:W-:-:S03]  /*11db0*/  ULDC UR4, c[0x0][0x988] ;  /* 0x0002620000047ab9 */ /* 0x000fc60000000800 */
        /* <DEDUP_REMOVED lines=18> */
[----:B0-----:R-:W-:Y:S01]  /*11ee0*/  FMNMX.FTZ R12, R12, R13, !PT ;  /* 0x0000000d0c0c7209 */ /* 0x001fe20007810000 */
[----:B------:R-:W-:-:S03]  /*11ef0*/  IMAD.U32 R13, RZ, RZ, UR4 ;  /* 0x00000004ff0d7e24 */ /* 0x000fc6000f8e00ff */
[C---:B------:R-:W-:Y:S01]  /*11f00*/  FSETP.NEU.FTZ.AND P3, PT, R12.reuse, -INF , PT ;  /* 0xff8000000c00780b */ /* 0x040fe20003f7d000 */
[----:B------:R-:W-:-:S03]  /*11f10*/  FMUL.FTZ R20, R12, R13 ;  /* 0x0000000d0c147220 */ /* 0x000fc60000410000 */
[----:B------:R-:W-:Y:S02]  /*11f20*/  FSEL R21, R12, RZ, P3 ;  /* 0x000000ff0c157208 */ /* 0x000fe40001800000 */
[----:B------:R-:W-:Y:S02]  /*11f30*/  FSEL R20, R20, RZ, P3 ;  /* 0x000000ff14147208 */ /* 0x000fe40001800000 */
[----:B------:R-:W-:Y:S01]  /*11f40*/  ISETP.GT.AND P3, PT, R212, 0x1, P2 ;  /* 0x00000001d400780c */ /* 0x000fe20001764270 */
[----:B------:R-:W-:Y:S02]  /*11f50*/  FADD.FTZ R21, -R21, R210 ;  /* 0x000000d215157221 */ /* 0x000fe40000010100 */
[-CC-:B------:R-:W-:Y:S01]  /*11f60*/  FFMA.FTZ R152, R152, R13.reuse, -R20.reuse ;  /* 0x0000000d98987223 */ /* 0x180fe20000010814 */
[----:B------:R-:W-:Y:S01]  /*11f70*/  ISETP.LT.OR P4, PT, R213, 0x2, P3 ;  /* 0x00000002d500780c */ /* 0x000fe20001f81670 */
[-CC-:B------:R-:W-:Y:S01]  /*11f80*/  FFMA.FTZ R153, R153, R13.reuse, -R20.reuse ;  /* 0x0000000d99997223 */ /* 0x180fe20000010814 */
[----:B------:R-:W-:Y:S01]  /*11f90*/  ISETP.GT.AND P3, PT, R212, 0x8, P2 ;  /* 0x00000008d400780c */ /* 0x000fe20001764270 */
[-CC-:B------:R-:W-:Y:S01]  /*11fa0*/  FFMA.FTZ R156, R156, R13.reuse, -R20.reuse ;  /* 0x0000000d9c9c7223 */ /* 0x180fe20000010814 */
[----:B------:R-:W-:Y:S01]  /*11fb0*/  FSEL R155, R155, -INF , !P4 ;  /* 0xff8000009b9b7808 */ /* 0x000fe20006000000 */
[-CC-:B------:R-:W-:Y:S01]  /*11fc0*/  FFMA.FTZ R157, R157, R13.reuse, -R20.reuse ;  /* 0x0000000d9d9d7223 */ /* 0x180fe20000010814 */
[----:B------:R-:W-:Y:S01]  /*11fd0*/  ISETP.GT.AND P4, PT, R212, 0x9, P2 ;  /* 0x00000009d400780c */ /* 0x000fe20001784270 */
[-CC-:B------:R-:W-:Y:S01]  /*11fe0*/  FFMA.FTZ R160, R160, R13.reuse, -R20.reuse ;  /* 0x0000000da0a07223 */ /* 0x180fe20000010814 */
[----:B------:R-:W-:Y:S01]  /*11ff0*/  ISETP.LT.OR P3, PT, R213, 0x9, P3 ;  /* 0x00000009d500780c */ /* 0x000fe20001f61670 */
[-CC-:B------:R-:W-:Y:S01]  /*12000*/  FFMA.FTZ R161, R161, R13.reuse, -R20.reuse ;  /* 0x0000000da1a17223 */ /* 0x180fe20000010814 */
[----:B------:R-:W-:Y:S01]  /*12010*/  ISETP.LT.OR P4, PT, R213, 0xa, P4 ;  /* 0x0000000ad500780c */ /* 0x000fe20002781670 */
[-CC-:B------:R-:W-:Y:S01]  /*12020*/  FFMA.FTZ R164, R164, R13.reuse, -R20.reuse ;  /* 0x0000000da4a47223 */ /* 0x180fe20000010814 */
[----:B------:R-:W-:Y:S01]  /*12030*/  FSEL R158, R158, -INF , !P3 ;  /* 0xff8000009e9e7808 */ /* 0x000fe20005800000 */
[-CC-:B------:R-:W-:Y:S01]  /*12040*/  FFMA.FTZ R165, R165, R13.reuse, -R20.reuse ;  /* 0x0000000da5a57223 */ /* 0x180fe20000010814 */
[----:B------:R-:W-:Y:S01]  /*12050*/  FSEL R159, R159, -INF , !P4 ;  /* 0xff8000009f9f7808 */ /* 0x000fe20006000000 */
[-CC-:B------:R-:W-:Y:S01]  /*12060*/  FFMA.FTZ R168, R168, R13.reuse, -R20.reuse ;  /* 0x0000000da8a87223 */ /* 0x180fe20000010814 */
[C---:B------:R-:W-:Y:S01]  /*12070*/  ISETP.GT.AND P4, PT, R212.reuse, 0x11, P2 ;  /* 0x00000011d400780c */ /* 0x040fe20001784270 */
[-CC-:B------:R-:W-:Y:S01]  /*12080*/  FFMA.FTZ R169, R169, R13.reuse, -R20.reuse ;  /* 0x0000000da9a97223 */ /* 0x180fe20000010814 */
[----:B------:R-:W-:Y:S01]  /*12090*/  ISETP.GT.AND P3, PT, R212, 0x10, P2 ;  /* 0x00000010d400780c */ /* 0x000fe20001764270 */
        /* <DEDUP_REMOVED lines=8> */
[-C--:B------:R-:W-:Y:S01]  /*12120*/  FFMA.FTZ R181, R181, R13.reuse, -R20 ;  /* 0x0000000db5b57223 */ /* 0x080fe20000010814 */
[----:B------:R-:W-:Y:S01]  /*12130*/  ISETP.LT.OR P3, PT, R213, 0x11, P3 ;  /* 0x00000011d500780c */ /* 0x000fe20001f61670 */
[----:B------:R-:W-:Y:S01]  /*12140*/  FMUL.FTZ R21, R21, R13 ;  /* 0x0000000d15157220 */ /* 0x000fe20000410000 */
[----:B------:R-:W-:Y:S01]  /*12150*/  ISETP.LT.OR P4, PT, R213, 0x1a, P4 ;  /* 0x0000001ad500780c */ /* 0x000fe20002781670 */
[----:B------:R-:W-:Y:S01]  /*12160*/  MUFU.EX2 R152, R152 ;  /* 0x0000009800987308 */ /* 0x000fe20000000800 */
[----:B------:R-:W-:-:S02]  /*12170*/  FSEL R162, R162, -INF , !P3 ;  /* 0xff800000a2a27808 */ /* 0x000fc40005800000 */
[----:B------:R-:W-:Y:S02]  /*12180*/  FSEL R167, R167, -INF , !P4 ;  /* 0xff800000a7a77808 */ /* 0x000fe40006000000 */
[C---:B------:R-:W-:Y:S02]  /*12190*/  ISETP.GT.AND P4, PT, R212.reuse, 0x21, P2 ;  /* 0x00000021d400780c */ /* 0x040fe40001784270 */
[----:B------:R-:W-:Y:S01]  /*121a0*/  ISETP.GT.AND P3, PT, R212, 0x18, P2 ;  /* 0x00000018d400780c */ /* 0x000fe20001764270 */
[----:B------:R-:W0:Y:S01]  /*121b0*/  MUFU.EX2 R21, R21 ;  /* 0x0000001500157308 */ /* 0x000e220000000800 */
[C---:B------:R-:W-:Y:S02]  /*121c0*/  ISETP.LT.OR P4, PT, R213.reuse, 0x22, P4 ;  /* 0x00000022d500780c */ /* 0x040fe40002781670 */
[----:B------:R-:W-:Y:S02]  /*121d0*/  ISETP.LT.OR P3, PT, R213, 0x19, P3 ;  /* 0x00000019d500780c */ /* 0x000fe40001f61670 */
[----:B------:R-:W-:-:S02]  /*121e0*/  FSEL R171, R171, -INF , !P4 ;  /* 0xff800000abab7808 */ /* 0x000fc40006000000 */
[----:B------:R-:W-:Y:S01]  /*121f0*/  ISETP.GT.AND P4, PT, R212, 0x29, P2 ;  /* 0x00000029d400780c */ /* 0x000fe20001784270 */
[----:B------:R-:W3:Y:S01]  /*12200*/  MUFU.EX2 R153, R153 ;  /* 0x0000009900997308 */ /* 0x000ee20000000800 */
[----:B------:R-:W-:Y:S02]  /*12210*/  FSEL R166, R166, -INF , !P3 ;  /* 0xff800000a6a67808 */ /* 0x000fe40005800000 */
[----:B------:R-:W-:Y:S02]  /*12220*/  ISETP.LT.OR P4, PT, R213, 0x2a, P4 ;  /* 0x0000002ad500780c */ /* 0x000fe40002781670 */
[C---:B------:R-:W-:Y:S02]  /*12230*/  ISETP.GT.AND P3, PT, R212.reuse, 0x20, P2 ;  /* 0x00000020d400780c */ /* 0x040fe40001764270 */
[----:B------:R-:W-:Y:S01]  /*12240*/  FSEL R175, R175, -INF , !P4 ;  /* 0xff800000afaf7808 */ /* 0x000fe20006000000 */
[----:B------:R-:W4:Y:S01]  /*12250*/  MUFU.EX2 R156, R156 ;  /* 0x0000009c009c7308 */ /* 0x000f220000000800 */
[----:B------:R-:W-:Y:S01]  /*12260*/  ISETP.GT.AND P4, PT, R212, RZ, P2 ;  /* 0x000000ffd400720c */ /* 0x000fe20001784270 */
[----:B0-----:R-:W-:Y:S01]  /*12270*/  FFMA.FTZ R0, R21, R0, R152 ;  /* 0x0000000015007223 */ /* 0x001fe20000010098 */
[C---:B------:R-:W-:Y:S01]  /*12280*/  ISETP.LT.OR P3, PT, R213.reuse, 0x21, P3 ;  /* 0x00000021d500780c */ /* 0x040fe20001f61670 */
[-C--:B------:R-:W-:Y:S01]  /*12290*/  FMUL.FTZ R24, R24, R21.reuse ;  /* 0x0000001518187220 */ /* 0x080fe20000410000 */
[----:B------:R-:W-:Y:S01]  /*122a0*/  ISETP.LT.OR P4, PT, R213, 0x1, P4 ;  /* 0x00000001d500780c */ /* 0x000fe20002781670 */
[-C--:B------:R-:W-:Y:S01]  /*122b0*/  FMUL.FTZ R25, R25, R21.reuse ;  /* 0x0000001519197220 */ /* 0x080fe20000410000 */
[----:B------:R-:W-:Y:S01]  /*122c0*/  FSEL R170, R170, -INF , !P3 ;  /* 0xff800000aaaa7808 */ /* 0x000fe20005800000 */
[----:B------:R-:W0:Y:S01]  /*122d0*/  MUFU.EX2 R157, R157 ;  /* 0x0000009d009d7308 */ /* 0x000e220000000800 */
[----:B------:R-:W-:Y:S01]  /*122e0*/  FSEL R154, R154, -INF , !P4 ;  /* 0xff8000009a9a7808 */ /* 0x000fe20006000000 */
[----:B---3--:R-:W-:Y:S01]  /*122f0*/  FADD.FTZ R0, R153, R0 ;  /* 0x0000000099007221 */ /* 0x008fe20000010000 */
[----:B------:R-:W-:Y:S01]  /*12300*/  ISETP.GT.AND P3, PT, R212, 0x28, P2 ;  /* 0x00000028d400780c */ /* 0x000fe20001764270 */
[-C--:B------:R-:W-:Y:S01]  /*12310*/  FMUL.FTZ R28, R28, R21.reuse ;  /* 0x000000151c1c7220 */ /* 0x080fe20000410000 */
[----:B------:R-:W-:Y:S01]  /*12320*/  FMNMX.FTZ R20, R154, R208, !PT ;  /* 0x000000d09a147209 */ /* 0x000fe20007810000 */
[-C--:B------:R-:W-:Y:S01]  /*12330*/  FMUL.FTZ R29, R29, R21.reuse ;  /* 0x000000151d1d7220 */ /* 0x080fe20000410000 */
[----:B------:R-:W-:Y:S01]  /*12340*/  ISETP.LT.OR P3, PT, R213, 0x29, P3 ;  /* 0x00000029d500780c */ /* 0x000fe20001f61670 */
[----:B------:R-:W3:Y:S01]  /*12350*/  MUFU.EX2 R160, R160 ;  /* 0x000000a000a07308 */ /* 0x000ee20000000800 */
[----:B------:R-:W-:Y:S01]  /*12360*/  FMNMX.FTZ R20, R155, R20, !PT ;  /* 0x000000149b147209 */ /* 0x000fe20007810000 */
[----:B----4-:R-:W-:Y:S01]  /*12370*/  FADD.FTZ R0, R156, R0 ;  /* 0x000000009c007221 */ /* 0x010fe20000010000 */
[----:B------:R-:W-:Y:S01]  /*12380*/  FSEL R174, R174, -INF , !P3 ;  /* 0xff800000aeae7808 */ /* 0x000fe20005800000 */
[-C--:B------:R-:W-:Y:S01]  /*12390*/  FMUL.FTZ R32, R32, R21.reuse ;  /* 0x0000001520207220 */ /* 0x080fe20000410000 */
[----:B------:R-:W-:Y:S01]  /*123a0*/  FMNMX.FTZ R20, R158, R20, !PT ;  /* 0x000000149e147209 */ /* 0x000fe20007810000 */
[-C--:B------:R-:W-:Y:S01]  /*123b0*/  FMUL.FTZ R33, R33, R21.reuse ;  /* 0x0000001521217220 */ /* 0x080fe20000410000 */
[----:B------:R-:W-:Y:S01]  /*123c0*/  ISETP.GT.AND P3, PT, R212, 0x30, P2 ;  /* 0x00000030d400780c */ /* 0x000fe20001764270 */
[----:B------:R-:W4:Y:S01]  /*123d0*/  MUFU.EX2 R161, R161 ;  /* 0x000000a100a17308 */ /* 0x000f220000000800 */
[----:B------:R-:W-:Y:S01]  /*123e0*/  FMNMX.FTZ R20, R159, R20, !PT ;  /* 0x000000149f147209 */ /* 0x000fe20007810000 */
[----:B0-----:R-:W-:Y:S01]  /*123f0*/  FADD.FTZ R0, R157, R0 ;  /* 0x000000009d007221 */ /* 0x001fe20000010000 */
[----:B------:R-:W-:Y:S01]  /*12400*/  ISETP.LT.OR P3, PT, R213, 0x31, P3 ;  /* 0x00000031d500780c */ /* 0x000fe20001f61670 */
[-C--:B------:R-:W-:Y:S01]  /*12410*/  FMUL.FTZ R36, R36, R21.reuse ;  /* 0x0000001524247220 */ /* 0x080fe20000410000 */
[----:B------:R-:W-:Y:S01]  /*12420*/  FMNMX.FTZ R20, R162, R20, !PT ;  /* 0x00000014a2147209 */ /* 0x000fe20007810000 */
[-C--:B------:R-:W-:Y:S01]  /*12430*/  FMUL.FTZ R37, R37, R21.reuse ;  /* 0x0000001525257220 */ /* 0x080fe20000410000 */
[----:B------:R-:W-:Y:S01]  /*12440*/  FSEL R178, R178, -INF , !P3 ;  /* 0xff800000b2b27808 */ /* 0x000fe20005800000 */
[----:B------:R-:W0:Y:S01]  /*12450*/  MUFU.EX2 R164, R164 ;  /* 0x000000a400a47308 */ /* 0x000e220000000800 */
[----:B------:R-:W-:Y:S01]  /*12460*/  FMNMX.FTZ R20, R163, R20, !PT ;  /* 0x00000014a3147209 */ /* 0x000fe20007810000 */
[----:B---3--:R-:W-:Y:S01]  /*12470*/  FADD.FTZ R0, R160, R0 ;  /* 0x00000000a0007221 */ /* 0x008fe20000010000 */
[----:B------:R-:W-:Y:S01]  /*12480*/  ISETP.GT.AND P3, PT, R212, 0x31, P2 ;  /* 0x00000031d400780c */ /* 0x000fe20001764270 */
[-C--:B------:R-:W-:Y:S01]  /*12490*/  FMUL.FTZ R40, R40, R21.reuse ;  /* 0x0000001528287220 */ /* 0x080fe20000410000 */
[----:B------:R-:W-:Y:S01]  /*124a0*/  FMNMX.FTZ R20, R166, R20, !PT ;  /* 0x00000014a6147209 */ /* 0x000fe20007810000 */
[-C--:B------:R-:W-:Y:S01]  /*124b0*/  FMUL.FTZ R41, R41, R21.reuse ;  /* 0x0000001529297220 */ /* 0x080fe20000410000 */
[----:B------:R-:W-:Y:S01]  /*124c0*/  ISETP.GT.AND P4, PT, R212, 0x38, P2 ;  /* 0x00000038d400780c */ /* 0x000fe20001784270 */
[----:B------:R-:W3:Y:S01]  /*124d0*/  MUFU.EX2 R165, R165 ;  /* 0x000000a500a57308 */ /* 0x000ee20000000800 */
[----:B------:R-:W-:Y:S01]  /*124e0*/  FMNMX.FTZ R20, R167, R20, !PT ;  /* 0x00000014a7147209 */ /* 0x000fe20007810000 */
[----:B----4-:R-:W-:Y:S01]  /*124f0*/  FADD.FTZ R0, R161, R0 ;  /* 0x00000000a1007221 */ /* 0x010fe20000010000 */
[----:B------:R-:W-:Y:S01]  /*12500*/  ISETP.LT.OR P3, PT, R213, 0x32, P3 ;  /* 0x00000032d500780c */ /* 0x000fe20001f61670 */
[-C--:B------:R-:W-:Y:S01]  /*12510*/  FMUL.FTZ R44, R44, R21.reuse ;  /* 0x000000152c2c7220 */ /* 0x080fe20000410000 */
[----:B------:R-:W-:Y:S01]  /*12520*/  FMNMX.FTZ R20, R170, R20, !PT ;  /* 0x00000014aa147209 */ /* 0x000fe20007810000 */
[-C--:B------:R-:W-:Y:S01]  /*12530*/  FMUL.FTZ R45, R45, R21.reuse ;  /* 0x000000152d2d7220 */ /* 0x080fe20000410000 */
[----:B------:R-:W-:Y:S01]  /*12540*/  ISETP.GT.AND P2, PT, R212, 0x39, P2 ;  /* 0x00000039d400780c */ /* 0x000fe20001744270 */
[----:B------:R-:W-:Y:S01]  /*12550*/  MUFU.EX2 R169, R169 ;  /* 0x000000a900a97308 */ /* 0x000fe20000000800 */
[----:B------:R-:W-:Y:S01]  /*12560*/  FMNMX.FTZ R20, R171, R20, !PT ;  /* 0x00000014ab147209 */ /* 0x000fe20007810000 */
[----:B0-----:R-:W-:Y:S01]  /*12570*/  FADD.FTZ R0, R164, R0 ;  /* 0x00000000a4007221 */ /* 0x001fe20000010000 */
[----:B------:R-:W-:Y:S01]  /*12580*/  ISETP.LT.OR P4, PT, R213, 0x39, P4 ;  /* 0x00000039d500780c */ /* 0x000fe20002781670 */
[-C--:B------:R-:W-:Y:S01]  /*12590*/  FMUL.FTZ R48, R48, R21.reuse ;  /* 0x0000001530307220 */ /* 0x080fe20000410000 */
[----:B------:R-:W-:Y:S01]  /*125a0*/  FMNMX.FTZ R20, R174, R20, !PT ;  /* 0x00000014ae147209 */ /* 0x000fe20007810000 */
[-C--:B------:R-:W-:Y:S01]  /*125b0*/  FMUL.FTZ R49, R49, R21.reuse ;  /* 0x0000001531317220 */ /* 0x080fe20000410000 */
[----:B------:R-:W-:Y:S01]  /*125c0*/  FSEL R179, R179, -INF , !P3 ;  /* 0xff800000b3b37808 */ /* 0x000fe20005800000 */
[----:B------:R-:W-:Y:S01]  /*125d0*/  MUFU.EX2 R172, R172 ;  /* 0x000000ac00ac7308 */ /* 0x000fe20000000800 */
[----:B------:R-:W-:Y:S01]  /*125e0*/  FMNMX.FTZ R20, R175, R20, !PT ;  /* 0x00000014af147209 */ /* 0x000fe20007810000 */
[----:B---3--:R-:W-:Y:S01]  /*125f0*/  FADD.FTZ R0, R165, R0 ;  /* 0x00000000a5007221 */ /* 0x008fe20000010000 */
[----:B------:R-:W-:Y:S01]  /*12600*/  ISETP.LT.OR P2, PT, R213, 0x3a, P2 ;  /* 0x0000003ad500780c */ /* 0x000fe20001741670 */
[-C--:B------:R-:W-:Y:S01]  /*12610*/  FMUL.FTZ R52, R52, R21.reuse ;  /* 0x0000001534347220 */ /* 0x080fe20000410000 */
[----:B------:R-:W-:Y:S01]  /*12620*/  FMNMX.FTZ R20, R178, R20, !PT ;  /* 0x00000014b2147209 */ /* 0x000fe20007810000 */
[-C--:B------:R-:W-:Y:S01]  /*12630*/  FMUL.FTZ R53, R53, R21.reuse ;  /* 0x0000001535357220 */ /* 0x080fe20000410000 */
[----:B------:R-:W-:Y:S01]  /*12640*/  FSEL R182, R182, -INF , !P4 ;  /* 0xff800000b6b67808 */ /* 0x000fe20006000000 */
[----:B------:R-:W-:Y:S01]  /*12650*/  MUFU.EX2 R176, R176 ;  /* 0x000000b000b07308 */ /* 0x000fe20000000800 */
[----:B------:R-:W-:Y:S01]  /*12660*/  FMNMX.FTZ R20, R179, R20, !PT ;  /* 0x00000014b3147209 */ /* 0x000fe20007810000 */
[-C--:B------:R-:W-:Y:S01]  /*12670*/  FMUL.FTZ R56, R56, R21.reuse ;  /* 0x0000001538387220 */ /* 0x080fe20000410000 */
[----:B------:R-:W-:Y:S01]  /*12680*/  FSEL R183, R183, -INF , !P2 ;  /* 0xff800000b7b77808 */ /* 0x000fe20005000000 */
[-C--:B------:R-:W-:Y:S01]  /*12690*/  FMUL.FTZ R57, R57, R21.reuse ;  /* 0x0000001539397220 */ /* 0x080fe20000410000 */
[----:B------:R-:W-:Y:S01]  /*126a0*/  FMNMX.FTZ R20, R182, R20, !PT ;  /* 0x00000014b6147209 */ /* 0x000fe20007810000 */
[-C--:B------:R-:W-:Y:S01]  /*126b0*/  FMUL.FTZ R60, R60, R21.reuse ;  /* 0x000000153c3c7220 */ /* 0x080fe20000410000 */
[----:B------:R-:W-:Y:S01]  /*126c0*/  F2FP.BF16.F32.PACK_AB R152, R153, R152 ;  /* 0x000000989998723e */ /* 0x000fe200000010ff */
[----:B------:R-:W-:Y:S01]  /*126d0*/  MUFU.EX2 R177, R177 ;  /* 0x000000b100b17308 */ /* 0x000fe20000000800 */
[----:B------:R-:W-:Y:S01]  /*126e0*/  FMNMX.FTZ R20, R183, R20, !PT ;  /* 0x00000014b7147209 */ /* 0x000fe20007810000 */
[-C--:B------:R-:W-:Y:S01]  /*126f0*/  FMUL.FTZ R61, R61, R21.reuse ;  /* 0x000000153d3d7220 */ /* 0x080fe20000410000 */
[----:B------:R-:W-:Y:S01]  /*12700*/  ISETP.NE.AND P3, PT, R194, RZ, PT ;  /* 0x000000ffc200720c */ /* 0x000fe20003f65270 */
        /* <DEDUP_REMOVED lines=14> */
[-C--:B------:R-:W-:Y:S01]  /*127f0*/  FMUL.FTZ R85, R85, R21.reuse ;  /* 0x0000001555557220 */ /* 0x080fe20000410000 */
[-C--:B------:R-:W-:Y:S01]  /*12800*/  FMUL.FTZ R88, R88, R21.reuse ;  /* 0x0000001558587220 */ /* 0x080fe20000410000 */
[----:B------:R-:W-:Y:S02]  /*12810*/  @!P3 IMAD R212, R212, 0x4, R2 ;  /* 0x00000004d4d4b824 */ /* 0x000fe400078e0202 */
        /* <DEDUP_REMOVED lines=8> */
[----:B------:R-:W-:Y:S01]  /*128a0*/  FMUL.FTZ R104, R104, R21 ;  /* 0x0000001568687220 */ /* 0x000fe20000410000 */
[----:B0-----:R-:W-:Y:S01]  /*128b0*/  FMNMX.FTZ R20, R20, R153, !PT ;  /* 0x0000009914147209 */ /* 0x001fe20007810000 */
        /* <DEDUP_REMOVED lines=24> */
[----:B0-----:R-:W-:-:S02]  /*12a40*/  FMNMX.FTZ R20, R20, R153, !PT ;  /* 0x0000009914147209 */ /* 0x001fc40007810000 */
[----:B------:R0:W3:Y:S02]  /*12a50*/  MUFU.EX2 R153, R168 ;  /* 0x000000a800997308 */ /* 0x0000e40000000800 */
[C---:B------:R-:W-:Y:S01]  /*12a60*/  FSETP.NEU.FTZ.AND P2, PT, R20.reuse, -INF , PT ;  /* 0xff8000001400780b */ /* 0x040fe20003f5d000 */
[----:B------:R-:W-:-:S05]  /*12a70*/  FMUL.FTZ R211, R20, R13 ;  /* 0x0000000d14d37220 */ /* 0x000fca0000410000 */
[----:B------:R-:W-:Y:S02]  /*12a80*/  FSEL R211, R211, RZ, P2 ;  /* 0x000000ffd3d37208 */ /* 0x000fe40001000000 */
[----:B0-----:R-:W-:-:S03]  /*12a90*/  FSEL R168, R20, RZ, P2 ;  /* 0x000000ff14a87208 */ /* 0x001fc60001000000 */
[-CC-:B------:R-:W-:Y:S01]  /*12aa0*/  FFMA.FTZ R210, R154, R13.reuse, -R211.reuse ;  /* 0x0000000d9ad27223 */ /* 0x180fe200000108d3 */
[----:B------:R-:W-:Y:S01]  /*12ab0*/  F2FP.BF16.F32.PACK_AB R154, R157, R156 ;  /* 0x0000009c9d9a723e */ /* 0x000fe200000010ff */
[----:B------:R-:W-:Y:S01]  /*12ac0*/  FADD.FTZ R168, -R168, R208 ;  /* 0x000000d0a8a87221 */ /* 0x000fe20000010100 */
[-CC-:B------:R-:W-:Y:S01]  /*12ad0*/  FFMA.FTZ R209, R155, R13.reuse, -R211.reuse ;  /* 0x0000000d9bd17223 */ /* 0x180fe200000108d3 */
[----:B------:R-:W-:Y:S01]  /*12ae0*/  F2FP.BF16.F32.PACK_AB R156, R161, R160 ;  /* 0x000000a0a19c723e */ /* 0x000fe200000010ff */
[----:B---3--:R-:W-:Y:S01]  /*12af0*/  FADD.FTZ R0, R153, R0 ;  /* 0x0000000099007221 */ /* 0x008fe20000010000 */
[----:B------:R-:W-:Y:S01]  /*12b00*/  FMUL.FTZ R168, R168, R13 ;  /* 0x0000000da8a87220 */ /* 0x000fe20000410000 */
[----:B------:R-:W-:Y:S01]  /*12b10*/  F2FP.BF16.F32.PACK_AB R160, R169, R153 ;  /* 0x00000099a9a0723e */ /* 0x000fe200000010ff */
        /* <DEDUP_REMOVED lines=15> */
[----:B------:R-:W-:Y:S01]  /*12c10*/  FFMA.FTZ R183, R183, R13, -R211 ;  /* 0x0000000db7b77223 */ /* 0x000fe200000108d3 */
[----:B------:R-:W-:Y:S01]  /*12c20*/  F2FP.BF16.F32.PACK_AB R158, R165, R164 ;  /* 0x000000a4a59e723e */ /* 0x000fe200000010ff */
[----:B------:R-:W3:Y:S01]  /*12c30*/  MUFU.EX2 R209, R209 ;  /* 0x000000d100d17308 */ /* 0x000ee20000000800 */
[----:B------:R-:W-:Y:S01]  /*12c40*/  FADD.FTZ R0, R169, R0 ;  /* 0x00000000a9007221 */ /* 0x000fe20000010000 */
[----:B------:R-:W-:-:S03]  /*12c50*/  F2FP.BF16.F32.PACK_AB R164, R177, R176 ;  /* 0x000000b0b1a4723e */ /* 0x000fc600000010ff */
[----:B------:R-:W-:-:S03]  /*12c60*/  FADD.FTZ R0, R172, R0 ;  /* 0x00000000ac007221 */ /* 0x000fc60000010000 */
[----:B------:R-:W4:Y:S01]  /*12c70*/  MUFU.EX2 R155, R155 ;  /* 0x0000009b009b7308 */ /* 0x000f220000000800 */
[----:B0-----:R-:W-:Y:S01]  /*12c80*/  FFMA.FTZ R3, R168, R3, R153 ;  /* 0x00000003a8037223 */ /* 0x001fe20000010099 */
[----:B------:R0:W-:Y:S01]  /*12c90*/  @!P3 STS [R212+0x28820], R168 ;  /* 0x028820a8d400b388 */ /* 0x0001e20000000800 */
[-C--:B------:R-:W-:Y:S01]  /*12ca0*/  FMUL.FTZ R26, R26, R168.reuse ;  /* 0x000000a81a1a7220 */ /* 0x080fe20000410000 */
[-C--:B------:R-:W-:Y:S01]  /*12cb0*/  FMUL.FTZ R27, R27, R168.reuse ;  /* 0x000000a81b1b7220 */ /* 0x080fe20000410000 */
[-C--:B------:R-:W-:Y:S01]  /*12cc0*/  FMUL.FTZ R30, R30, R168.reuse ;  /* 0x000000a81e1e7220 */ /* 0x080fe20000410000 */
[-C--:B------:R-:W-:Y:S01]  /*12cd0*/  FMUL.FTZ R31, R31, R168.reuse ;  /* 0x000000a81f1f7220 */ /* 0x080fe20000410000 */
[-C--:B------:R-:W-:Y:S01]  /*12ce0*/  FMUL.FTZ R34, R34, R168.reuse ;  /* 0x000000a822227220 */ /* 0x080fe20000410000 */
[----:B------:R-:W5:Y:S01]  /*12cf0*/  MUFU.EX2 R159, R159 ;  /* 0x0000009f009f7308 */ /* 0x000f620000000800 */
        /* <DEDUP_REMOVED lines=18> */
[----:B------:R-:W-:Y:S01]  /*12e20*/  BAR.SYNC.DEFER_BLOCKING 0xf, 0x100 ;  /* 0x03c4000000007b1d */ /* 0x000fe20000010000 */
[-C--:B------:R-:W-:Y:S01]  /*12e30*/  FMUL.FTZ R58, R58, R168.reuse ;  /* 0x000000a83a3a7220 */ /* 0x080fe20000410000 */
[-C--:B------:R-:W-:Y:S01]  /*12e40*/  FMUL.FTZ R59, R59, R168.reuse ;  /* 0x000000a83b3b7220 */ /* 0x080fe20000410000 */
        /* <DEDUP_REMOVED lines=20> */
[----:B-----5:R-:W-:Y:S01]  /*12f90*/  FADD.FTZ R3, R213, R3 ;  /* 0x00000003d5037221 */ /* 0x020fe20000010000 */
[----:B------:R0:W-:Y:S01]  /*12fa0*/  STSM.16.M88.4 [R196+0x26800], R152 ;  /* 0x02680098c4007844 */ /* 0x0001e20000000200 */
        /* <DEDUP_REMOVED lines=34> */
[----:B------:R-:W-:Y:S01]  /*131d0*/  FADD.FTZ R0, R176, R0 ;  /* 0x00000000b0007221 */ /* 0x000fe20000010000 */
[-C--:B------:R-:W-:Y:S01]  /*131e0*/  FMUL.FTZ R134, R134, R168.reuse ;  /* 0x000000a886867220 */ /* 0x080fe20000410000 */
[-C--:B------:R-:W-:Y:S01]  /*131f0*/  FMUL.FTZ R135, R135, R168.reuse ;  /* 0x000000a887877220 */ /* 0x080fe20000410000 */
[----:B------:R-:W3:Y:S01]  /*13200*/  MUFU.EX2 R165, R178 ;  /* 0x000000b200a57308 */ /* 0x000ee20000000800 */
[----:B----4-:R-:W-:Y:S01]  /*13210*/  FADD.FTZ R3, R174, R3 ;  /* 0x00000003ae037221 */ /* 0x010fe20000010000 */
[----:B------:R-:W-:Y:S01]  /*13220*/  FADD.FTZ R0, R177, R0 ;  /* 0x00000000b1007221 */ /* 0x000fe20000010000 */
[-C--:B------:R-:W-:Y:S01]  /*13230*/  FMUL.FTZ R138, R138, R168.reuse ;  /* 0x000000a88a8a7220 */ /* 0x080fe20000410000 */
[-C--:B------:R-:W-:Y:S01]  /*13240*/  FMUL.FTZ R139, R139, R168.reuse ;  /* 0x000000a88b8b7220 */ /* 0x080fe20000410000 */
[-C--:B------:R-:W-:Y:S01]  /*13250*/  FMUL.FTZ R142, R142, R168.reuse ;  /* 0x000000a88e8e7220 */ /* 0x080fe20000410000 */
[-C--:B------:R-:W-:Y:S01]  /*13260*/  FMUL.FTZ R143, R143, R168.reuse ;  /* 0x000000a88f8f7220 */ /* 0x080fe20000410000 */
[----:B------:R-:W-:Y:S01]  /*13270*/  FMUL.FTZ R146, R146, R168 ;  /* 0x000000a892927220 */ /* 0x000fe20000410000 */
[----:B------:R-:W4:Y:S01]  /*13280*/  MUFU.EX2 R166, R180 ;  /* 0x000000b400a67308 */ /* 0x000f220000000800 */
[C---:B-----5:R-:W-:Y:S01]  /*13290*/  FADD.FTZ R3, R175.reuse, R3 ;  /* 0x00000003af037221 */ /* 0x060fe20000010000 */
[----:B------:R-:W-:Y:S01]  /*132a0*/  F2FP.BF16.F32.PACK_AB R163, R175, R174 ;  /* 0x000000aeafa3723e */ /* 0x000fe200000010ff */
[-C--:B------:R-:W-:Y:S01]  /*132b0*/  FMUL.FTZ R147, R147, R168.reuse ;  /* 0x000000a893937220 */ /* 0x080fe20000410000 */
[-C--:B------:R-:W-:Y:S01]  /*132c0*/  FMUL.FTZ R150, R150, R168.reuse ;  /* 0x000000a896967220 */ /* 0x080fe20000410000 */
[----:B------:R-:W-:-:S02]  /*132d0*/  FMUL.FTZ R151, R151, R168 ;  /* 0x000000a897977220 */ /* 0x000fc40000410000 */
[----:B------:R0:W-:Y:S01]  /*132e0*/  STSM.16.M88.4 [R197], R160 ;  /* 0x000000a0c5007844 */ /* 0x0001e20000000200 */
[----:B------:R-:W5:Y:S01]  /*132f0*/  MUFU.EX2 R179, R179 ;  /* 0x000000b300b37308 */ /* 0x000f620000000800 */
[----:B---3--:R-:W-:-:S07]  /*13300*/  FADD.FTZ R3, R165, R3 ;  /* 0x00000003a5037221 */ /* 0x008fce0000010000 */
[----:B------:R-:W3:Y:S01]  /*13310*/  MUFU.EX2 R182, R182 ;  /* 0x000000b600b67308 */ /* 0x000ee20000000800 */
[----:B----4-:R-:W-:Y:S01]  /*13320*/  FADD.FTZ R0, R166, R0 ;  /* 0x00000000a6007221 */ /* 0x010fe20000010000 */
[----:B------:R-:W-:-:S03]  /*13330*/  F2FP.BF16.F32.PACK_AB R166, R181, R166 ;  /* 0x000000a6b5a6723e */ /* 0x000fc600000010ff */
[----:B------:R-:W-:-:S03]  /*13340*/  FADD.FTZ R0, R181, R0 ;  /* 0x00000000b5007221 */ /* 0x000fc60000010000 */
[----:B------:R-:W4:Y:S01]  /*13350*/  MUFU.EX2 R183, R183 ;  /* 0x000000b700b77308 */ /* 0x000f220000000800 */
[C---:B-----5:R-:W-:Y:S01]  /*13360*/  FADD.FTZ R3, R179.reuse, R3 ;  /* 0x00000003b3037221 */ /* 0x060fe20000010000 */
[----:B------:R-:W-:-:S03]  /*13370*/  F2FP.BF16.F32.PACK_AB R165, R179, R165 ;  /* 0x000000a5b3a5723e */ /* 0x000fc600000010ff */
[----:B---3--:R-:W-:Y:S01]  /*13380*/  FADD.FTZ R3, R182, R3 ;  /* 0x00000003b6037221 */ /* 0x008fe20000010000 */
[----:B----4-:R-:W-:-:S03]  /*13390*/  F2FP.BF16.F32.PACK_AB R167, R183, R182 ;  /* 0x000000b6b7a7723e */ /* 0x010fc600000010ff */
[----:B------:R-:W-:Y:S02]  /*133a0*/  FADD.FTZ R3, R183, R3 ;  /* 0x00000003b7037221 */ /* 0x000fe40000010000 */
[----:B------:R0:W-:Y:S01]  /*133b0*/  STSM.16.M88.4 [R198], R164 ;  /* 0x000000a4c6007844 */ /* 0x0001e20000000200 */
[----:B------:R-:W-:Y:S05]  /*133c0*/  @!P0 BRA `(.L_x_5782) ;  /* 0x0000000000048947 */ /* 0x000fea0003800000 */
[----:B------:R-:W-:Y:S01]  /*133d0*/  BPT.TRAP 0x1 ;  /* 0x000000040000795c */ /* 0x000fe20000300000 */
.L_x_5782:
[----:B------:R3:W4:Y:S01]  /*133e0*/  SYNCS.PHASECHK.TRANS64.TRYWAIT P2, [R206+URZ+0x28c50], R207 ;  /* 0x028c50cfce0075a7 */ /* 0x000722000804017f */
[----:B------:R-:W-:Y:S05]  /*133f0*/  @!P0 BRA `(.L_x_5783) ;  /* 0x0000000000048947 */ /* 0x000fea0003800000 */
[----:B------:R-:W-:Y:S01]  /*13400*/  BPT.TRAP 0x1 ;  /* 0x000000040000795c */ /* 0x000fe20000300000 */
.L_x_5783:
[----:B------:R-:W-:Y:S04]  /*13410*/  BSSY B1, `(.L_x_5784) ;  /* 0x0000004000017945 */ /* 0x000fe80003800000 */
[----:B----4-:R-:W-:Y:S05]  /*13420*/  @P2 BRA `(.L_x_5785) ;  /* 0x0000000000082947 */ /* 0x010fea0003800000 */
[----:B------:R-:W4:Y:S02]  /*13430*/  SYNCS.PHASECHK.TRANS64.TRYWAIT P2, [R206+URZ+0x28c50], R207 ;  /* 0x028c50cfce0075a7 */ /* 0x000f24000804017f */
[----:B----4-:R-:W-:Y:S05]  /*13440*/  @!P2 BRA `(.L_x_5786) ;  /* 0x000001040050a947 */ /* 0x010fea0003800000 */
.L_x_5785:
[----:B------:R-:W-:Y:S05]  /*13450*/  BSYNC B1 ;  /* 0x0000000000017941 */ /* 0x000fea0003800000 */
.L_x_5784:
[----:B0-----:R-:W-:Y:S01]  /*13460*/  IMAD R168, R18, 0x1000, R190 ;  /* 0x0000100012a87824 */ /* 0x001fe200078e02be */
[----:B------:R-:W-:Y:S01]  /*13470*/  WARPGROUP.ARRIVE ;  /* 0x00000000000079c5 */ /* 0x000fe20000000000 */
[----:B------:R-:W-:Y:S01]  /*13480*/  IMAD.MOV.U32 R169, RZ, RZ, 0x40000040 ;  /* 0x40000040ffa97424 */ /* 0x000fe200078e00ff */
[----:B------:R-:W-:Y:S01]  /*13490*/  ISETP.GT.AND P2, PT, R14, R202, PT ;  /* 0x000000ca0e00720c */ /* 0x000fe20003f44270 */
[----:B-1234-:R-:W-:Y:S01]  /*134a0*/  @!P1 VIADD R206, R206, 0x28c60 ;  /* 0x00028c60cece9836 */ /* 0x01efe20000000000 */
        /* <DEDUP_REMOVED lines=10> */
[----:B------:R-:W-:Y:S01]  /*13550*/  VIADD R152, R168, 0x80 ;  /* 0x00000080a8987836 */ /* 0x000fe20000000000 */
        /* <DEDUP_REMOVED lines=31> */
.L_x_5768:
[----:B------:R-:W-:Y:S05]  /*13750*/  BSYNC B0 ;  /* 0x0000000000007941 */ /* 0x000fea0003800000 */
.L_x_5767:
[----:B------:R-:W2:Y:S01]  /*13760*/  SHFL.BFLY PT, R4, R0, 0x2, 0x1f ;  /* 0x0c401f0000047f89 */ /* 0x000ea200000e0000 */
[----:B------:R-:W-:Y:S02]  /*13770*/  IMAD.MOV.U32 R152, RZ, RZ, -0x800000 ;  /* 0xff800000ff987424 */ /* 0x000fe400078e00ff */
[----:B------:R-:W-:Y:S01]  /*13780*/  VIADD R219, R219, 0x1 ;  /* 0x00000001dbdb7836 */ /* 0x000fe20000000000 */
[----:B------:R-:W-:Y:S08]  /*13790*/  BAR.ARV 0x8, 0x100 ;  /* 0x0204000000007b1d */ /* 0x000ff00000002000 */
[----:B------:R-:W-:Y:S01]  /*137a0*/  BAR.SYNC.DEFER_BLOCKING 0xf, 0x100 ;  /* 0x03c4000000007b1d */ /* 0x000fe20000010000 */
[----:B--2---:R-:W-:-:S05]  /*137b0*/  FADD.FTZ R4, R4, R0 ;  /* 0x0000000004047221 */ /* 0x004fca0000010000 */
[----:B------:R-:W2:Y:S02]  /*137c0*/  SHFL.BFLY PT, R0, R4, 0x1, 0x1f ;  /* 0x0c201f0004007f89 */ /* 0x000ea400000e0000 */
[----:B--2---:R-:W-:Y:S01]  /*137d0*/  FADD.FTZ R0, R4, R0 ;  /* 0x0000000004007221 */ /* 0x004fe20000010000 */
[----:B------:R-:W-:-:S04]  /*137e0*/  IMAD.MOV.U32 R4, RZ, RZ, RZ ;  /* 0x000000ffff047224 */ /* 0x000fc800078e00ff */
[----:B------:R-:W-:-:S13]  /*137f0*/  FSETP.NE.FTZ.AND P0, PT, R0, RZ, PT ;  /* 0x000000ff0000720b */ /* 0x000fda0003f15000 */
[----:B------:R-:W2:Y:S01]  /*13800*/  @P0 MUFU.RCP R4, R0 ;  /* 0x0000000000040308 */ /* 0x000ea20000001000 */
[----:B------:R-:W-:-:S07]  /*13810*/  @P0 FMUL.FTZ R5, R13, 0.69314718246459960938 ;  /* 0x3f3172180d050820 */ /* 0x000fce0000410000 */
[----:B------:R-:W3:Y:S01]  /*13820*/  @P0 MUFU.LG2 R0, R0 ;  /* 0x0000000000000308 */ /* 0x000ee20000000c00 */
        /* <DEDUP_REMOVED lines=8> */
[----:B---3--:R-:W-:Y:S01]  /*138b0*/  @P0 FMUL.FTZ R0, R0, 0.69314718246459960938 ;  /* 0x3f31721800000820 */ /* 0x008fe20000410000 */
[-C--:B------:R-:W-:Y:S01]  /*138c0*/  FMUL.FTZ R40, R40, R4.reuse ;  /* 0x0000000428287220 */ /* 0x080fe20000410000 */
[-C--:B------:R-:W-:Y:S01]  /*138d0*/  FMUL.FTZ R41, R41, R4.reuse ;  /* 0x0000000429297220 */ /* 0x080fe20000410000 */
[----:B------:R-:W-:Y:S01]  /*138e0*/  FMUL.FTZ R44, R44, R4 ;  /* 0x000000042c2c7220 */ /* 0x000fe20000410000 */
[----:B------:R-:W-:Y:S01]  /*138f0*/  @P0 FFMA.FTZ R152, R5, R12, R0 ;  /* 0x0000000c05980223 */ /* 0x000fe20000010000 */
[-C--:B------:R-:W-:Y:S01]  /*13900*/  FMUL.FTZ R45, R45, R4.reuse ;  /* 0x000000042d2d7220 */ /* 0x080fe20000410000 */
[----:B------:R-:W2:Y:S01]  /*13910*/  SHFL.BFLY PT, R0, R3, 0x2, 0x1f ;  /* 0x0c401f0003007f89 */ /* 0x000ea200000e0000 */
        /* <DEDUP_REMOVED lines=52> */
[----:B--2---:R-:W-:Y:S01]  /*13c60*/  FADD.FTZ R3, R0, R3 ;  /* 0x0000000300037221 */ /* 0x004fe20000010000 */
[----:B------:R-:W-:-:S02]  /*13c70*/  IMAD.MOV.U32 R0, RZ, RZ, RZ ;  /* 0x000000ffff007224 */ /* 0x000fc400078e00ff */
[-C--:B------:R-:W-:Y:S01]  /*13c80*/  FMUL.FTZ R148, R148, R4.reuse ;  /* 0x0000000494947220 */ /* 0x080fe20000410000 */
[----:B------:R-:W-:Y:S01]  /*13c90*/  FMUL.FTZ R149, R149, R4 ;  /* 0x0000000495957220 */ /* 0x000fe20000410000 */
        /* <DEDUP_REMOVED lines=11> */
[----:B------:R-:W-:Y:S01]  /*13d50*/  FMUL.FTZ R39, R39, R0 ;  /* 0x0000000027277220 */ /* 0x000fe20000410000 */
[----:B---3--:R-:W-:Y:S01]  /*13d60*/  @P0 FMUL.FTZ R5, R3, 0.69314718246459960938 ;  /* 0x3f31721803050820 */ /* 0x008fe20000410000 */
[----:B------:R-:W-:-:S02]  /*13d70*/  IMAD.MOV.U32 R3, RZ, RZ, -0x800000 ;  /* 0xff800000ff037424 */ /* 0x000fc400078e00ff */
[-C--:B------:R-:W-:Y:S01]  /*13d80*/  FMUL.FTZ R42, R42, R0.reuse ;  /* 0x000000002a2a7220 */ /* 0x080fe20000410000 */
[----:B------:R-:W-:Y:S01]  /*13d90*/  FMUL.FTZ R43, R43, R0 ;  /* 0x000000002b2b7220 */ /* 0x000fe20000410000 */
        /* <DEDUP_REMOVED lines=23> */
[----:B------:R2:W-:Y:S01]  /*13f10*/  @!P0 STS [R5+0x28800], R4 ;  /* 0x0288000405008388 */ /* 0x0005e20000000800 */
        /* <DEDUP_REMOVED lines=39> */
[----:B------:R-:W-:Y:S06]  /*14190*/  BAR.ARV 0xe, 0x100 ;  /* 0x0384000000007b1d */ /* 0x000fec0000002000 */
[----:B------:R-:W-:-:S02]  /*141a0*/  PLOP3.LUT P0, PT, PT, PT, PT, 0x8, 0x0 ;  /* 0x000000000000781c */ /* 0x000fc40003f0e170 */
[----:B------:R-:W-:Y:S02]  /*141b0*/  LOP3.LUT R19, R19, R0, RZ, 0x3c, !PT ;  /* 0x0000000013137212 */ /* 0x000fe400078e3cff */
[----:B------:R-:W-:-:S09]  /*141c0*/  SEL R18, R18, RZ, P1 ;  /* 0x000000ff12127207 */ /* 0x000fd20000800000 */
.L_x_5648:
[----:B------:R-:W-:Y:S05]  /*141d0*/  BSYNC B7 ;  /* 0x0000000000077941 */ /* 0x000fea0003800000 */
.L_x_5636:
[----:B------:R-:W2:Y:S08]  /*141e0*/  S2UR UR5, SR_CgaCtaId ;  /* 0x00000000000579c3 */ /* 0x000eb00000008800 */
[----:B------:R-:W-:Y:S06]  /*141f0*/  BAR.SYNC.DEFER_BLOCKING 0x5, 0x180 ;  /* 0x0146000000007b1d */ /* 0x000fec0000010000 */
[----:B------:R-:W-:Y:S01]  /*14200*/  UMOV UR4, 0x400 ;  /* 0x0000040000047882 */ /* 0x000fe20000000000 */
[----:B------:R-:W-:Y:S01]  /*14210*/  BSSY B0, `(.L_x_5788) ;  /* 0x00004a0000007945 */ /* 0x000fe20003800000 */
[----:B--2---:R-:W-:-:S06]  /*14220*/  ULEA UR4, UR5, UR4, 0x18 ;  /* 0x0000000405047291 */ /* 0x004fcc000f8ec03f */
[----:B------:R-:W-:-:S05]  /*14230*/  IMAD.U32 R2, RZ, RZ, UR4 ;  /* 0x00000004ff027e24 */ /* 0x000fca000f8e00ff */
[----:B-----5:R2:W3:Y:S01]  /*14240*/  LDS.128 R76, [R2+0x28cd0] ;  /* 0x028cd000024c7984 */ /* 0x0204e20000000c00 */
[----:B------:R-:W-:Y:S06]  /*14250*/  BAR.ARV 0x4, 0x180 ;  /* 0x0106000000007b1d */ /* 0x000fec0000002000 */
[----:B------:R-:W-:Y:S05]  /*14260*/  @P0 BRA `(.L_x_5789) ;  /* 0x0000003800a00947 */ /* 0x000fea0003800000 */
[----:B------:R-:W4:Y:S01]  /*14270*/  LDL R8, [R1+0x6c] ;  /* 0x00006c0001087983 */ /* 0x000f220000100800 */
        /* <DEDUP_REMOVED lines=12> */
[----:B----4-:R-:W-:-:S04]  /*14340*/  IMAD.WIDE R22, R8, 0x2, R20 ;  /* 0x0000000208167825 */ /* 0x010fc800078e0214 */
        /* <DEDUP_REMOVED lines=162> */
[----:B------:R-:W-:Y:S01]  /*14d70*/  ISETP.NE.U32.AND P0, PT, RZ, UR4, PT ;  /* 0x00000004ff007c0c */ /* 0x000fe2000bf05070 */
[----:B------:R-:W-:Y:S02]  /*14d80*/  ULDC UR4, c[0x0][0xa88] ;  /* 0x0002a20000047ab9 */ /* 0x000fe40000000800 */
[----:B------:R0:W-:Y:S01]  /*14d90*/  STSM.16.M88.4 [R12], R8 ;  /* 0x000000080c007844 */ /* 0x0001e20000000200 */
[----:B------:R-:W-:Y:S02]  /*14da0*/  ISETP.NE.AND.EX P0, PT, RZ, UR5, PT, P0 ;  /* 0x00000005ff007c0c */ /* 0x000fe4000bf05300 */
[----:B0-----:R-:W-:-:S11]  /*14db0*/  LOP3.LUT R8, R0, 0x380, RZ, 0xc0, !PT ;  /* 0x0000038000087812 */ /* 0x001fd600078ec0ff */
[----:B------:R-:W0:Y:S01]  /*14dc0*/  @P0 LDC.64 R10, c[0x0][0xc08] ;  /* 0x00030200ff0a0b82 */ /* 0x000e220000000a00 */
[----:B------:R-:W-:Y:S02]  /*14dd0*/  F2FP.BF16.F32.PACK_AB R12, R145, R144 ;  /* 0x00000090910c723e */ /* 0x000fe400000010ff */
[----:B------:R-:W-:-:S04]  /*14de0*/  SHF.R.U64 R8, R8, 0x3, RZ ;  /* 0x0000000308087819 */ /* 0x000fc800000012ff */
[----:B------:R-:W-:Y:S01]  /*14df0*/  LOP3.LUT R22, R8, R0, RZ, 0x3c, !PT ;  /* 0x0000000008167212 */ /* 0x000fe200078e3cff */
[----:B------:R-:W-:-:S03]  /*14e00*/  IMAD.U32 R8, RZ, RZ, UR4 ;  /* 0x00000004ff087e24 */ /* 0x000fc6000f8e00ff */
[----:B------:R-:W-:-:S05]  /*14e10*/  MOV R22, R22 ;  /* 0x0000001600167202 */ /* 0x000fca0000000f00 */
[----:B------:R1:W-:Y:S01]  /*14e20*/  STSM.16.M88.4 [R22], R12 ;  /* 0x0000000c16007844 */ /* 0x0003e20000000200 */
[----:B0-----:R-:W-:Y:S01]  /*14e30*/  @P0 IMAD.WIDE R10, R214, 0x4, R10 ;  /* 0x00000004d60a0825 */ /* 0x001fe200078e020a */
[----:B------:R-:W-:Y:S01]  /*14e40*/  BAR.SYNC.DEFER_BLOCKING 0x1, 0x100 ;  /* 0x0044000000007b1d */ /* 0x000fe20000010000 */
[----:B------:R-:W-:-:S04]  /*14e50*/  ISETP.NE.U32.AND P1, PT, RZ, UR6, PT ;  /* 0x00000006ff007c0c */ /* 0x000fc8000bf25070 */
[----:B------:R-:W-:Y:S01]  /*14e60*/  ISETP.NE.AND.EX P1, PT, RZ, UR7, PT, P1 ;  /* 0x00000007ff007c0c */ /* 0x000fe2000bf25310 */
[----:B------:R0:W5:Y:S01]  /*14e70*/  @P0 LDG.E R8, desc[UR42][R10.64] ;  /* 0x0000002a0a080981 */ /* 0x000162000c1e1900 */
[----:B------:R-:W-:Y:S01]  /*14e80*/  IMAD.MOV.U32 R0, RZ, RZ, RZ ;  /* 0x000000ffff007224 */ /* 0x000fe200078e00ff */
[----:B0-----:R-:W0:Y:S02]  /*14e90*/  LDC.64 R10, c[0x0][0xc00] ;  /* 0x00030000ff0a7b82 */ /* 0x001e240000000a00 */
[----:B0-----:R-:W-:-:S08]  /*14ea0*/  IMAD.WIDE R10, R214, 0x4, R10 ;  /* 0x00000004d60a7825 */ /* 0x001fd000078e020a */
[----:B------:R1:W5:Y:S01]  /*14eb0*/  @P1 LDG.E R0, desc[UR42][R10.64] ;  /* 0x0000002a0a001981 */ /* 0x000362000c1e1900 */
[----:B------:R-:W-:Y:S05]  /*14ec0*/  @P0 BRA `(.L_x_5790) ;  /* 0x0000000000100947 */ /* 0x000fea0003800000 */
[----:B------:R-:W-:Y:S05]  /*14ed0*/  @!P1 BRA `(.L_x_5790) ;  /* 0x00000000000c9947 */ /* 0x000fea0003800000 */
[----:B-----5:R-:W4:Y:S04]  /*14ee0*/  LDG.E R8, desc[UR42][R10.64] ;  /* 0x0000002a0a087981 */ /* 0x020f28000c1e1900 */
[----:B-1----:R-:W4:Y:S02]  /*14ef0*/  LDG.E R10, desc[UR42][R10.64+0x4] ;  /* 0x0000042a0a0a7981 */ /* 0x002f24000c1e1900 */
[----:B----4-:R-:W-:-:S07]  /*14f00*/  IMAD.IADD R8, R10, 0x1, -R8 ;  /* 0x000000010a087824 */ /* 0x010fce00078e0a08 */
.L_x_5790:
[----:B------:R-:W4:Y:S01]  /*14f10*/  LDL R9, [R1+0x4c] ;  /* 0x00004c0001097983 */ /* 0x000f220000100800 */
[----:B------:R-:W-:Y:S01]  /*14f20*/  ISETP.NE.AND P1, PT, R205, RZ, PT ;  /* 0x000000ffcd00720c */ /* 0x000fe20003f25270 */
[----:B------:R-:W-:-:S03]  /*14f30*/  ULDC UR4, c[0x0][0xad4] ;  /* 0x0002b50000047ab9 */ /* 0x000fc60000000800 */
[----:B------:R-:W-:Y:S01]  /*14f40*/  SEL R205, R205, UR4, P1 ;  /* 0x00000004cdcd7c07 */ /* 0x000fe20008800000 */
[----:B----4-:R-:W0:Y:S02]  /*14f50*/  SHFL.IDX PT, R9, R9, RZ, 0x1f ;  /* 0x00001fff09097589 */ /* 0x010e2400000e0000 */
[----:B0-----:R-:W-:Y:S02]  /*14f60*/  ISETP.NE.AND P0, PT, R9, RZ, PT ;  /* 0x000000ff0900720c */ /* 0x001fe40003f05270 */
[----:B-----5:R-:W-:-:S11]  /*14f70*/  SHF.R.S32.HI R9, RZ, 0x1f, R0 ;  /* 0x0000001fff097819 */ /* 0x020fd60000011400 */
[----:B------:R-:W-:Y:S05]  /*14f80*/  @P0 BRA `(.L_x_5791) ;  /* 0x0000000000f80947 */ /* 0x000fea0003800000 */
[----:B------:R-:W4:Y:S01]  /*14f90*/  LDL R155, [R1+0x68] ;  /* 0x00006800019b7983 */ /* 0x000f220000100800 */
[----:B-1----:R-:W-:Y:S01]  /*14fa0*/  IMAD.MOV.U32 R14, RZ, RZ, 0x9b8 ;  /* 0x000009b8ff0e7424 */ /* 0x002fe200078e00ff */
[----:B------:R-:W-:Y:S01]  /*14fb0*/  ISETP.GT.AND P1, PT, R205, 0x1, PT ;  /* 0x00000001cd00780c */ /* 0x000fe20003f24270 */
[----:B------:R-:W0:Y:S01]  /*14fc0*/  LDC R154, c[0x0][0xbe8] ;  /* 0x0002fa00ff9a7b82 */ /* 0x000e220000000800 */
[----:B------:R-:W-:Y:S01]  /*14fd0*/  ISETP.NE.U32.AND P0, PT, RZ, UR6, PT ;  /* 0x00000006ff007c0c */ /* 0x000fe2000bf05070 */
[----:B---3--:R-:W-:Y:S01]  /*14fe0*/  IMAD.IADD R76, R201, 0x1, R192 ;  /* 0x00000001c94c7824 */ /* 0x008fe200078e02c0 */
[----:B------:R-:W-:Y:S02]  /*14ff0*/  SEL R14, R14, 0x978, P1 ;  /* 0x000009780e0e7807 */ /* 0x000fe40000800000 */
[----:B------:R-:W-:Y:S02]  /*15000*/  ISETP.NE.AND.EX P0, PT, RZ, UR7, PT, P0 ;  /* 0x00000007ff007c0c */ /* 0x000fe4000bf05300 */
[----:B------:R-:W-:Y:S01]  /*15010*/  SHF.R.S32.HI R15, RZ, 0x1f, R214 ;  /* 0x0000001fff0f7819 */ /* 0x000fe200000114d6 */
[----:B------:R-:W1:Y:S01]  /*15020*/  LDC.64 R12, c[0x0][R14+0x220] ;  /* 0x000088000e0c7b82 */ /* 0x000e620000000a00 */
[----:B------:R-:W-:-:S02]  /*15030*/  SEL R22, R214, RZ, !P0 ;  /* 0x000000ffd6167207 */ /* 0x000fc40004000000 */
[----:B------:R-:W-:Y:S02]  /*15040*/  SEL R15, R15, RZ, !P0 ;  /* 0x000000ff0f0f7207 */ /* 0x000fe40004000000 */
[----:B------:R-:W-:-:S03]  /*15050*/  SEL R153, R220, RZ, P1 ;  /* 0x000000ffdc997207 */ /* 0x000fc60000800000 */
[----:B------:R-:W3:Y:S01]  /*15060*/  LDC.64 R10, c[0x0][R14+0x218] ;  /* 0x000086000e0a7b82 */ /* 0x000ee20000000a00 */
[----:B0-----:R-:W-:Y:S01]  /*15070*/  ISETP.NE.AND P0, PT, R154, 0x1, PT ;  /* 0x000000019a00780c */ /* 0x001fe20003f05270 */
[----:B-1----:R-:W-:-:S04]  /*15080*/  IMAD R13, R13, R22, RZ ;  /* 0x000000160d0d7224 */ /* 0x002fc800078e02ff */
[C---:B------:R-:W-:Y:S02]  /*15090*/  IMAD R15, R12.reuse, R15, R13 ;  /* 0x0000000f0c0f7224 */ /* 0x040fe400078e020d */
[----:B------:R-:W-:-:S04]  /*150a0*/  IMAD.WIDE.U32 R12, R12, R22, RZ ;  /* 0x000000160c0c7225 */ /* 0x000fc800078e00ff */
[-C--:B---3--:R-:W-:Y:S02]  /*150b0*/  IMAD R22, R11, R204.reuse, RZ ;  /* 0x000000cc0b167224 */ /* 0x088fe400078e02ff */
[----:B------:R-:W-:-:S04]  /*150c0*/  IMAD.WIDE.U32 R10, R10, R204, RZ ;  /* 0x000000cc0a0a7225 */ /* 0x000fc800078e00ff */
[----:B------:R-:W-:Y:S01]  /*150d0*/  IMAD.IADD R22, R11, 0x1, R22 ;  /* 0x000000010b167824 */ /* 0x000fe200078e0216 */
[----:B------:R-:W-:Y:S01]  /*150e0*/  IADD3 R23, P2, P3, R12, R10, R0 ;  /* 0x0000000a0c177210 */ /* 0x000fe20007b5e000 */
[----:B------:R-:W0:Y:S01]  /*150f0*/  @P0 LDC R11, c[0x0][0xbec] ;  /* 0x0002fb00ff0b0b82 */ /* 0x000e220000000800 */
[----:B------:R-:W-:-:S05]  /*15100*/  IMAD.IADD R15, R13, 0x1, R15 ;  /* 0x000000010d0f7824 */ /* 0x000fca00078e020f */
[----:B------:R-:W-:Y:S01]  /*15110*/  IADD3.X R15, R15, R22, R9, P2, P3 ;  /* 0x000000160f0f7210 */ /* 0x000fe200017e6409 */
[----:B------:R-:W-:Y:S01]  /*15120*/  IMAD.MOV.U32 R22, RZ, RZ, R76 ;  /* 0x000000ffff167224 */ /* 0x000fe200078e004c */
[----:B------:R-:W1:Y:S01]  /*15130*/  @P0 LDC R10, c[0x0][0xbf0] ;  /* 0x0002fc00ff0a0b82 */ /* 0x000e620000000800 */
[----:B0-----:R-:W-:-:S05]  /*15140*/  @P0 IMAD.HI.U32 R11, R76, R11, RZ ;  /* 0x0000000b4c0b0227 */ /* 0x001fca00078e00ff */
[----:B-1----:R-:W-:Y:S02]  /*15150*/  @P0 SHF.R.U32.HI R22, RZ, R10, R11 ;  /* 0x0000000aff160219 */ /* 0x002fe4000001160b */
[----:B------:R-:W0:Y:S02]  /*15160*/  LDC.64 R10, c[0x0][R14+0x228] ;  /* 0x00008a000e0a7b82 */ /* 0x000e240000000a00 */
[----:B0-----:R-:W-:-:S04]  /*15170*/  IMAD.WIDE.U32 R12, R10, R153, RZ ;  /* 0x000000990a0c7225 */ /* 0x001fc800078e00ff */
[----:B------:R-:W-:Y:S01]  /*15180*/  IMAD R10, R11, R153, RZ ;  /* 0x000000990b0a7224 */ /* 0x000fe200078e02ff */
[----:B------:R-:W-:Y:S01]  /*15190*/  IADD3 R12, P0, P2, R22, R23, R12 ;  /* 0x00000017160c7210 */ /* 0x000fe20007a1e00c */
[--C-:B------:R-:W-:Y:S01]  /*151a0*/  IMAD.MOV R23, RZ, RZ, -R22.reuse ;  /* 0x000000ffff177224 */ /* 0x100fe200078e0a16 */
[----:B------:R-:W-:Y:S01]  /*151b0*/  SHF.R.S32.HI R22, RZ, 0x1f, R22 ;  /* 0x0000001fff167819 */ /* 0x000fe20000011416 */
[----:B------:R-:W-:Y:S02]  /*151c0*/  IMAD.IADD R13, R13, 0x1, R10 ;  /* 0x000000010d0d7824 */ /* 0x000fe400078e020a */
[----:B------:R0:W1:Y:S01]  /*151d0*/  LDC.64 R10, c[0x0][R14+0x210] ;  /* 0x000084000e0a7b82 */ /* 0x0000620000000a00 */
[----:B------:R-:W-:Y:S02]  /*151e0*/  IMAD R23, R154, R23, R76 ;  /* 0x000000179a177224 */ /* 0x000fe400078e024c */
[----:B------:R-:W-:Y:S01]  /*151f0*/  IADD3.X R13, R22, R15, R13, P0, P2 ;  /* 0x0000000f160d7210 */ /* 0x000fe200007e440d */
[----:B------:R-:W-:-:S02]  /*15200*/  IMAD.IADD R15, R191, 0x1, R192 ;  /* 0x00000001bf0f7824 */ /* 0x000fc400078e02c0 */
[----:B0-----:R-:W-:Y:S01]  /*15210*/  SHF.R.S32.HI R14, RZ, 0x1f, R23 ;  /* 0x0000001fff0e7819 */ /* 0x001fe20000011417 */
[-C--:B-1----:R-:W-:Y:S02]  /*15220*/  IMAD R11, R11, R23.reuse, RZ ;  /* 0x000000170b0b7224 */ /* 0x082fe400078e02ff */
[----:B------:R-:W-:-:S04]  /*15230*/  IMAD.WIDE.U32 R12, R10, R23, R12 ;  /* 0x000000170a0c7225 */ /* 0x000fc800078e000c */
[----:B------:R-:W-:Y:S02]  /*15240*/  IMAD R14, R10, R14, R11 ;  /* 0x0000000e0a0e7224 */ /* 0x000fe400078e020b */
[----:B------:R-:W0:Y:S02]  /*15250*/  LDC.64 R10, c[0x0][0xba8] ;  /* 0x0002ea00ff0a7b82 */ /* 0x000e240000000a00 */
[----:B------:R-:W-:-:S06]  /*15260*/  IMAD.IADD R14, R13, 0x1, R14 ;  /* 0x000000010d0e7824 */ /* 0x000fcc00078e020e */
[----:B0-----:R-:W0:Y:S08]  /*15270*/  @!P1 LDC R10, c[0x0][0xb50] ;  /* 0x0002d400ff0a9b82 */ /* 0x001e300000000800 */
[----:B------:R-:W1:Y:S01]  /*15280*/  @!P1 LDC R11, c[0x0][0xb54] ;  /* 0x0002d500ff0b9b82 */ /* 0x000e620000000800 */
[----:B0-----:R-:W-:-:S04]  /*15290*/  LEA R13, P0, R12, R10, 0x2 ;  /* 0x0000000a0c0d7211 */ /* 0x001fc800078010ff */
[----:B-1----:R-:W-:Y:S02]  /*152a0*/  LEA.HI.X R14, R12, R11, R14, 0x2, P0 ;  /* 0x0000000b0c0e7211 */ /* 0x002fe400000f140e */
[----:B------:R-:W-:Y:S04]  /*152b0*/  SHFL.IDX PT, R12, R13, 0x1, 0x1c1f ;  /* 0x003c1f000d0c7f89 */ /* 0x000fe800000e0000 */
[----:B------:R-:W-:Y:S01]  /*152c0*/  SHFL.IDX PT, R11, R14, RZ, 0x1c1f ;  /* 0x001c1fff0e0b7589 */ /* 0x000fe200000e0000 */
[----:B----4-:R-:W-:-:S05]  /*152d0*/  IMAD.MOV R10, RZ, RZ, -R155 ;  /* 0x000000ffff0a7224 */ /* 0x010fca00078e0a9b */
[----:B------:R-:W-:Y:S02]  /*152e0*/  ISETP.NE.AND P0, PT, R185, R10, PT ;  /* 0x0000000ab900720c */ /* 0x000fe40003f05270 */
[----:B------:R-:W0:Y:S04]  /*152f0*/  SHFL.IDX PT, R10, R13, RZ, 0x1c1f ;  /* 0x001c1fff0d0a7589 */ /* 0x000e2800000e0000 */
[----:B------:R1:W3:Y:S02]  /*15300*/  SHFL.IDX PT, R13, R14, 0x1, 0x1c1f ;  /* 0x003c1f000e0d7f89 */ /* 0x0002e400000e0000 */
[----:B-1----:R-:W-:-:S05]  /*15310*/  IMAD R14, R8, R154, RZ ;  /* 0x0000009a080e7224 */ /* 0x002fca00078e02ff */
[C---:B------:R-:W-:Y:S01]  /*15320*/  ISETP.GE.OR P1, PT, R15.reuse, R14, P0 ;  /* 0x0000000e0f00720c */ /* 0x040fe20000726670 */
[----:B------:R-:W-:-:S05]  /*15330*/  VIADD R15, R15, 0x8 ;  /* 0x000000080f0f7836 */ /* 0x000fca0000000000 */
[----:B------:R-:W-:-:S07]  /*15340*/  ISETP.GE.OR P0, PT, R15, R14, P0 ;  /* 0x0000000e0f00720c */ /* 0x000fce0000706670 */
[----:B0-----:R0:W-:Y:S06]  /*15350*/  @!P1 ST.E desc[UR42][R10.64], R152 ;  /* 0x000000980a009985 */ /* 0x0011ec000c10192a */
[----:B---3--:R0:W-:Y:S02]  /*15360*/  @!P0 ST.E desc[UR42][R12.64], R3 ;  /* 0x000000030c008985 */ /* 0x0081e4000c10192a */
.L_x_5791:
[----:B------:R-:W-:Y:S02]  /*15370*/  ISETP.GT.AND P1, PT, R205, 0x1, PT ;  /* 0x00000001cd00780c */ /* 0x000fe40003f24270 */
[----:B------:R-:W-:-:S04]  /*15380*/  ISETP.NE.U32.AND P0, PT, RZ, UR6, PT ;  /* 0x00000006ff007c0c */ /* 0x000fc8000bf05070 */
[----:B------:R-:W-:-:S04]  /*15390*/  ISETP.NE.AND.EX P0, PT, RZ, UR7, PT, P0 ;  /* 0x00000007ff007c0c */ /* 0x000fc8000bf05300 */
[----:B0-----:R-:W-:-:S03]  /*153a0*/  SEL R3, R214, RZ, !P0 ;  /* 0x000000ffd6037207 */ /* 0x001fc60004000000 */
[----:B------:R-:W-:Y:S06]  /*153b0*/  @P1 BRA `(.L_x_5792) ;  /* 0x00000010003c1947 */ /* 0x000fec0003800000 */
[----:B------:R-:W0:Y:S01]  /*153c0*/  S2R R81, SR_TID.X ;  /* 0x0000000000517919 */ /* 0x000e220000002100 */
[----:B------:R-:W4:Y:S01]  /*153d0*/  LDC R83, c[0x0][0xbe8] ;  /* 0x0002fa00ff537b82 */ /* 0x000f220000000800 */
[----:B------:R-:W-:Y:S01]  /*153e0*/  ULDC.64 UR4, c[0x0][0xaa0] ;  /* 0x0002a80000047ab9 */ /* 0x000fe20000000a00 */
[----:B0-----:R-:W-:-:S05]  /*153f0*/  VIADD R81, R81, 0xffffff80 ;  /* 0xffffff8051517836 */ /* 0x001fca0000000000 */
[----:B------:R-:W-:-:S04]  /*15400*/  SHF.R.S32.HI R80, RZ, 0x1f, R81 ;  /* 0x0000001fff507819 */ /* 0x000fc80000011451 */
[----:B------:R-:W-:-:S04]  /*15410*/  LEA.HI R80, R80, R81, RZ, 0x3 ;  /* 0x0000005150507211 */ /* 0x000fc800078f18ff */
[----:B---3--:R-:W-:-:S05]  /*15420*/  SHF.R.S32.HI R76, RZ, 0x3, R80 ;  /* 0x00000003ff4c7819 */ /* 0x008fca0000011450 */
[----:B------:R-:W-:-:S04]  /*15430*/  IMAD R5, R76, 0x40, R193 ;  /* 0x000000404c057824 */ /* 0x000fc800078e02c1 */
[----:B------:R-:W-:-:S03]  /*15440*/  IMAD.WIDE R4, R5, 0x2, R20 ;  /* 0x0000000205047825 */ /* 0x000fc600078e0214 */
[C---:B------:R-:W-:Y:S02]  /*15450*/  IADD3 R41, P2, R4.reuse, 0x7000, RZ ;  /* 0x0000700004297810 */ /* 0x040fe40007f5e0ff */
[----:B-1----:R-:W-:Y:S02]  /*15460*/  IADD3 R13, P3, R4, 0x1000, RZ ;  /* 0x00001000040d7810 */ /* 0x002fe40007f7e0ff */
[----:B------:R-:W-:Y:S02]  /*15470*/  LOP3.LUT R40, R41, 0x380, RZ, 0xc0, !PT ;  /* 0x0000038029287812 */ /* 0x000fe400078ec0ff */
[----:B------:R-:W-:Y:S02]  /*15480*/  LOP3.LUT R12, R13, 0x380, RZ, 0xc0, !PT ;  /* 0x000003800d0c7812 */ /* 0x000fe400078ec0ff */
[----:B------:R-:W-:Y:S02]  /*15490*/  SHF.R.U64 R40, R40, 0x3, RZ ;  /* 0x0000000328287819 */ /* 0x000fe400000012ff */
[----:B------:R-:W-:-:S02]  /*154a0*/  SHF.R.U64 R12, R12, 0x3, RZ ;  /* 0x000000030c0c7819 */ /* 0x000fc400000012ff */
[----:B------:R-:W-:Y:S01]  /*154b0*/  LOP3.LUT R40, R40, R41, RZ, 0x3c, !PT ;  /* 0x0000002928287212 */ /* 0x000fe200078e3cff */
[--C-:B------:R-:W-:Y:S01]  /*154c0*/  IMAD.X R41, RZ, RZ, R5.reuse, P2 ;  /* 0x000000ffff297224 */ /* 0x100fe200010e0605 */
[----:B------:R-:W-:Y:S02]  /*154d0*/  IADD3 R69, P2, R4, 0xe000, RZ ;  /* 0x0000e00004457810 */ /* 0x000fe40007f5e0ff */
[----:B------:R-:W-:Y:S01]  /*154e0*/  LOP3.LUT R12, R12, R13, RZ, 0x3c, !PT ;  /* 0x0000000d0c0c7212 */ /* 0x000fe200078e3cff */
[----:B------:R-:W-:Y:S01]  /*154f0*/  IMAD.X R13, RZ, RZ, R5, P3 ;  /* 0x000000ffff0d7224 */ /* 0x000fe200018e0605 */
[----:B------:R-:W-:Y:S01]  /*15500*/  LOP3.LUT R68, R69, 0x380, RZ, 0xc0, !PT ;  /* 0x0000038045447812 */ /* 0x000fe200078ec0ff */
[----:B------:R-:W-:Y:S01]  /*15510*/  IMAD R9, R9, UR4, RZ ;  /* 0x0000000409097c24 */ /* 0x000fe2000f8e02ff */
[----:B------:R-:W-:Y:S01]  /*15520*/  IADD3 R21, P4, R4, 0x2000, RZ ;  /* 0x0000200004157810 */ /* 0x000fe20007f9e0ff */
[----:B----4-:R-:W-:Y:S01]  /*15530*/  IMAD R87, R8, R83, RZ ;  /* 0x0000005308577224 */ /* 0x010fe200078e02ff */
[C---:B------:R-:W-:Y:S01]  /*15540*/  IADD3 R25, P5, R4.reuse, 0x3000, RZ ;  /* 0x0000300004197810 */ /* 0x040fe20007fbe0ff */
[----:B------:R-:W5:Y:S01]  /*15550*/  LD.E.128 R12, desc[UR42][R12.64] ;  /* 0x0000002a0c0c7980 */ /* 0x000f62000c101d00 */
[----:B------:R-:W-:-:S02]  /*15560*/  IADD3 R29, P6, R4, 0x4000, RZ ;  /* 0x00004000041d7810 */ /* 0x000fc40007fde0ff */
[C---:B------:R-:W-:Y:S01]  /*15570*/  IADD3 R33, P0, R4.reuse, 0x5000, RZ ;  /* 0x0000500004217810 */ /* 0x040fe20007f1e0ff */
[----:B------:R-:W5:Y:S01]  /*15580*/  LD.E.128 R40, desc[UR42][R40.64] ;  /* 0x0000002a28287980 */ /* 0x000f62000c101d00 */
[C---:B------:R-:W-:Y:S02]  /*15590*/  IADD3 R37, P1, R4.reuse, 0x6000, RZ ;  /* 0x0000600004257810 */ /* 0x040fe40007f3e0ff */
[----:B------:R-:W-:Y:S02]  /*155a0*/  IADD3 R45, P3, R4, 0x8000, RZ ;  /* 0x00008000042d7810 */ /* 0x000fe40007f7e0ff */
[----:B------:R-:W-:Y:S02]  /*155b0*/  SHF.R.U64 R68, R68, 0x3, RZ ;  /* 0x0000000344447819 */ /* 0x000fe400000012ff */
[----:B------:R-:W-:Y:S02]  /*155c0*/  LOP3.LUT R20, R21, 0x380, RZ, 0xc0, !PT ;  /* 0x0000038015147812 */ /* 0x000fe400078ec0ff */
[----:B------:R-:W-:-:S02]  /*155d0*/  LOP3.LUT R24, R25, 0x380, RZ, 0xc0, !PT ;  /* 0x0000038019187812 */ /* 0x000fc400078ec0ff */
[----:B------:R-:W-:Y:S02]  /*155e0*/  LOP3.LUT R28, R29, 0x380, RZ, 0xc0, !PT ;  /* 0x000003801d1c7812 */ /* 0x000fe400078ec0ff */
[----:B------:R-:W-:Y:S02]  /*155f0*/  LOP3.LUT R32, R33, 0x380, RZ, 0xc0, !PT ;  /* 0x0000038021207812 */ /* 0x000fe400078ec0ff */
[----:B------:R-:W-:Y:S02]  /*15600*/  LOP3.LUT R36, R37, 0x380, RZ, 0xc0, !PT ;  /* 0x0000038025247812 */ /* 0x000fe400078ec0ff */
[----:B------:R-:W-:Y:S02]  /*15610*/  LOP3.LUT R44, R45, 0x380, RZ, 0xc0, !PT ;  /* 0x000003802d2c7812 */ /* 0x000fe400078ec0ff */
[----:B------:R-:W-:Y:S01]  /*15620*/  LOP3.LUT R68, R68, R69, RZ, 0x3c, !PT ;  /* 0x0000004544447212 */ /* 0x000fe200078e3cff */
[----:B------:R-:W-:Y:S01]  /*15630*/  IMAD.X R69, RZ, RZ, R5, P2 ;  /* 0x000000ffff457224 */ /* 0x000fe200010e0605 */
[----:B------:R-:W-:-:S02]  /*15640*/  LOP3.LUT R11, R4, 0x380, RZ, 0xc0, !PT ;  /* 0x00000380040b7812 */ /* 0x000fc400078ec0ff */
[----:B------:R-:W-:Y:S02]  /*15650*/  ISETP.NE.AND P2, PT, R83, 0x1, PT ;  /* 0x000000015300780c */ /* 0x000fe40003f45270 */
[----:B------:R-:W-:Y:S01]  /*15660*/  SHF.R.U64 R20, R20, 0x3, RZ ;  /* 0x0000000314147819 */ /* 0x000fe200000012ff */
[----:B------:R-:W-:Y:S01]  /*15670*/  IMAD R9, R0, UR5, R9 ;  /* 0x0000000500097c24 */ /* 0x000fe2000f8e0209 */
[----:B------:R-:W-:Y:S01]  /*15680*/  SHF.R.U64 R24, R24, 0x3, RZ ;  /* 0x0000000318187819 */ /* 0x000fe200000012ff */
[----:B------:R-:W5:Y:S01]  /*15690*/  LD.E.128 R68, desc[UR42][R68.64] ;  /* 0x0000002a44447980 */ /* 0x000f62000c101d00 */
[----:B------:R-:W-:Y:S02]  /*156a0*/  SHF.R.U64 R28, R28, 0x3, RZ ;  /* 0x000000031c1c7819 */ /* 0x000fe400000012ff */
[----:B------:R-:W-:Y:S02]  /*156b0*/  SHF.R.U64 R32, R32, 0x3, RZ ;  /* 0x0000000320207819 */ /* 0x000fe400000012ff */
[----:B------:R-:W-:-:S02]  /*156c0*/  SHF.R.U64 R36, R36, 0x3, RZ ;  /* 0x0000000324247819 */ /* 0x000fc400000012ff */
[----:B------:R-:W-:Y:S01]  /*156d0*/  SHF.R.U64 R44, R44, 0x3, RZ ;  /* 0x000000032c2c7819 */ /* 0x000fe200000012ff */
[----:B------:R-:W0:Y:S01]  /*156e0*/  @P2 LDC R85, c[0x0][0xbec] ;  /* 0x0002fb00ff552b82 */ /* 0x000e220000000800 */
        /* <DEDUP_REMOVED lines=14> */
[----:B------:R-:W1:Y:S01]  /*157d0*/  @P2 LDC R84, c[0x0][0xbf0] ;  /* 0x0002fc00ff542b82 */ /* 0x000e620000000800 */
[C---:B------:R-:W-:Y:S01]  /*157e0*/  IADD3 R53, P5, R4.reuse, 0xa000, RZ ;  /* 0x0000a00004357810 */ /* 0x040fe20007fbe0ff */
[----:B------:R-:W5:Y:S01]  /*157f0*/  LD.E.128 R20, desc[UR42][R20.64] ;  /* 0x0000002a14147980 */ /* 0x000f62000c101d00 */
[----:B------:R-:W-:-:S02]  /*15800*/  IADD3 R57, P6, R4, 0xb000, RZ ;  /* 0x0000b00004397810 */ /* 0x000fc40007fde0ff */
[C---:B------:R-:W-:Y:S01]  /*15810*/  IADD3 R61, P0, R4.reuse, 0xc000, RZ ;  /* 0x0000c000043d7810 */ /* 0x040fe20007f1e0ff */
[----:B------:R-:W5:Y:S01]  /*15820*/  LD.E.128 R24, desc[UR42][R24.64] ;  /* 0x0000002a18187980 */ /* 0x000f62000c101d00 */
[C---:B------:R-:W-:Y:S02]  /*15830*/  IADD3 R65, P1, R4.reuse, 0xd000, RZ ;  /* 0x0000d00004417810 */ /* 0x040fe40007f3e0ff */
[----:B------:R-:W-:Y:S01]  /*15840*/  IADD3 R7, P3, R4, 0xf000, RZ ;  /* 0x0000f00004077810 */ /* 0x000fe20007f7e0ff */
[----:B------:R-:W5:Y:S01]  /*15850*/  LD.E.128 R28, desc[UR42][R28.64] ;  /* 0x0000002a1c1c7980 */ /* 0x000f62000c101d00 */
[----:B------:R-:W-:Y:S01]  /*15860*/  LOP3.LUT R4, R11, R4, RZ, 0x3c, !PT ;  /* 0x000000040b047212 */ /* 0x000fe200078e3cff */
[----:B------:R-:W-:Y:S01]  /*15870*/  IMAD.WIDE.U32 R10, R0, UR4, RZ ;  /* 0x00000004000a7c25 */ /* 0x000fe2000f8e00ff */
[----:B------:R-:W-:Y:S01]  /*15880*/  ULDC.64 UR4, c[0x0][0xae8] ;  /* 0x0002ba0000047ab9 */ /* 0x000fe20000000a00 */
[----:B------:R-:W3:Y:S01]  /*15890*/  LDC R0, c[0x0][0xac8] ;  /* 0x0002b200ff007b82 */ /* 0x000ee20000000800 */
[----:B------:R-:W-:Y:S01]  /*158a0*/  LOP3.LUT R82, R80, 0xfffffff8, RZ, 0xc0, !PT ;  /* 0xfffffff850527812 */ /* 0x000fe200078ec0ff */
[----:B------:R-:W-:Y:S01]  /*158b0*/  IMAD.IADD R11, R11, 0x1, R9 ;  /* 0x000000010b0b7824 */ /* 0x000fe200078e0209 */
[----:B------:R-:W-:Y:S01]  /*158c0*/  SHF.R.S32.HI R9, RZ, 0x1f, R3 ;  /* 0x0000001fff097819 */ /* 0x000fe20000011403 */
[----:B------:R-:W-:Y:S01]  /*158d0*/  IMAD.X R73, RZ, RZ, R5, P3 ;  /* 0x000000ffff497224 */ /* 0x000fe200018e0605 */
[----:B------:R-:W-:Y:S01]  /*158e0*/  LOP3.LUT R60, R61, 0x380, RZ, 0xc0, !PT ;  /* 0x000003803d3c7812 */ /* 0x000fe200078ec0ff */
[----:B------:R-:W-:Y:S01]  /*158f0*/  IMAD.WIDE.U32 R10, R204, UR4, R10 ;  /* 0x00000004cc0a7c25 */ /* 0x000fe2000f8e000a */
[----:B------:R-:W-:Y:S01]  /*15900*/  LOP3.LUT R64, R65, 0x380, RZ, 0xc0, !PT ;  /* 0x0000038041407812 */ /* 0x000fe200078ec0ff */
[----:B------:R-:W5:Y:S01]  /*15910*/  LD.E.128 R32, desc[UR42][R32.64] ;  /* 0x0000002a20207980 */ /* 0x000f62000c101d00 */
[----:B------:R-:W-:Y:S01]  /*15920*/  SHF.R.U64 R60, R60, 0x3, RZ ;  /* 0x000000033c3c7819 */ /* 0x000fe200000012ff */
[----:B------:R-:W-:Y:S01]  /*15930*/  IMAD R11, R204, UR5, R11 ;  /* 0x00000005cc0b7c24 */ /* 0x000fe2000f8e020b */
[----:B------:R-:W-:Y:S01]  /*15940*/  ULDC.64 UR4, c[0x0][0xaf0] ;  /* 0x0002bc0000047ab9 */ /* 0x000fe20000000a00 */
[----:B------:R-:W-:Y:S01]  /*15950*/  IMAD.IADD R81, R81, 0x1, -R82 ;  /* 0x0000000151517824 */ /* 0x000fe200078e0a52 */
[----:B------:R-:W-:Y:S01]  /*15960*/  LOP3.LUT R60, R60, R61, RZ, 0x3c, !PT ;  /* 0x0000003d3c3c7212 */ /* 0x000fe200078e3cff */
[----:B------:R-:W-:Y:S01]  /*15970*/  IMAD R80, R9, UR4, RZ ;  /* 0x0000000409507c24 */ /* 0x000fe2000f8e02ff */
[----:B------:R-:W-:Y:S01]  /*15980*/  SHF.R.U64 R64, R64, 0x3, RZ ;  /* 0x0000000340407819 */ /* 0x000fe200000012ff */
[----:B------:R-:W-:Y:S01]  /*15990*/  IMAD.WIDE.U32 R10, R3, UR4, R10 ;  /* 0x00000004030a7c25 */ /* 0x000fe2000f8e000a */
[----:B------:R-:W-:Y:S01]  /*159a0*/  LOP3.LUT R48, R49, 0x380, RZ, 0xc0, !PT ;  /* 0x0000038031307812 */ /* 0x000fe200078ec0ff */
[----:B------:R-:W5:Y:S01]  /*159b0*/  LD.E.128 R36, desc[UR42][R36.64] ;  /* 0x0000002a24247980 */ /* 0x000f62000c101d00 */
[----:B------:R-:W-:Y:S01]  /*159c0*/  LOP3.LUT R64, R64, R65, RZ, 0x3c, !PT ;  /* 0x0000004140407212 */ /* 0x000fe200078e3cff */
[----:B------:R-:W-:Y:S01]  /*159d0*/  IMAD R9, R3, UR5, R80 ;  /* 0x0000000503097c24 */ /* 0x000fe2000f8e0250 */
[----:B------:R-:W-:Y:S01]  /*159e0*/  LOP3.LUT R52, R53, 0x380, RZ, 0xc0, !PT ;  /* 0x0000038035347812 */ /* 0x000fe200078ec0ff */
[----:B------:R-:W-:Y:S01]  /*159f0*/  IMAD R3, R81, 0x20, R76 ;  /* 0x0000002051037824 */ /* 0x000fe200078e024c */
[----:B------:R-:W-:Y:S01]  /*15a00*/  LOP3.LUT R56, R57, 0x380, RZ, 0xc0, !PT ;  /* 0x0000038039387812 */ /* 0x000fe200078ec0ff */
[----:B------:R-:W-:Y:S01]  /*15a10*/  IMAD.X R61, RZ, RZ, R5, P0 ;  /* 0x000000ffff3d7224 */ /* 0x000fe200000e0605 */
[-C--:B---3--:R-:W-:Y:S01]  /*15a20*/  ISETP.GE.AND P0, PT, R218, R0.reuse, PT ;  /* 0x00000000da00720c */ /* 0x088fe20003f06270 */
[----:B------:R-:W-:Y:S01]  /*15a30*/  IMAD.IADD R82, R192, 0x1, R3 ;  /* 0x00000001c0527824 */ /* 0x000fe200078e0203 */
[----:B------:R-:W-:Y:S01]  /*15a40*/  LOP3.LUT R6, R7, 0x380, RZ, 0xc0, !PT ;  /* 0x0000038007067812 */ /* 0x000fe200078ec0ff */
[----:B------:R-:W-:Y:S01]  /*15a50*/  IMAD.X R65, RZ, RZ, R5, P1 ;  /* 0x000000ffff417224 */ /* 0x000fe200008e0605 */
[----:B------:R-:W-:Y:S01]  /*15a60*/  SEL R80, RZ, 0xffffffff, P0 ;  /* 0xffffffffff507807 */ /* 0x000fe20000000000 */
[----:B0-----:R-:W-:Y:S01]  /*15a70*/  @P2 IMAD.HI.U32 R3, R82, R85, RZ ;  /* 0x0000005552032227 */ /* 0x001fe200078e00ff */
[-C--:B------:R-:W-:Y:S01]  /*15a80*/  ISETP.GE.AND P1, PT, R193, R0.reuse, PT ;  /* 0x00000000c100720c */ /* 0x080fe20003f26270 */
[----:B------:R-:W-:Y:S01]  /*15a90*/  ULDC.64 UR4, c[0x0][0xae0] ;  /* 0x0002b80000047ab9 */ /* 0x000fe20000000a00 */
[----:B------:R-:W-:Y:S01]  /*15aa0*/  ISETP.GE.AND P0, PT, R217, R0, PT ;  /* 0x00000000d900720c */ /* 0x000fe20003f06270 */
[----:B------:R-:W-:Y:S01]  /*15ab0*/  IMAD.IADD R11, R11, 0x1, R9 ;  /* 0x000000010b0b7824 */ /* 0x000fe200078e0209 */
[----:B------:R-:W-:Y:S01]  /*15ac0*/  SHF.R.U64 R48, R48, 0x3, RZ ;  /* 0x0000000330307819 */ /* 0x000fe200000012ff */
[--C-:B------:R-:W-:Y:S01]  /*15ad0*/  IMAD.MOV.U32 R9, RZ, RZ, R82.reuse ;  /* 0x000000ffff097224 */ /* 0x100fe200078e0052 */
[----:B-1----:R-:W-:Y:S01]  /*15ae0*/  @P2 SHF.R.U32.HI R9, RZ, R84, R3 ;  /* 0x00000054ff092219 */ /* 0x002fe20000011603 */
[----:B------:R-:W-:Y:S01]  /*15af0*/  IMAD.SHL.U32 R84, R80, 0x2, RZ ;  /* 0x0000000250547824 */ /* 0x000fe200078e00ff */
[----:B------:R-:W-:Y:S01]  /*15b00*/  SEL R3, RZ, 0x1, P1 ;  /* 0x00000001ff037807 */ /* 0x000fe20000800000 */
[----:B------:R-:W5:Y:S01]  /*15b10*/  LD.E.128 R44, desc[UR42][R44.64] ;  /* 0x0000002a2c2c7980 */ /* 0x000f62000c101d00 */
[----:B------:R-:W-:Y:S01]  /*15b20*/  SEL R80, RZ, 0xffffffff, P0 ;  /* 0xffffffffff507807 */ /* 0x000fe20000000000 */
[----:B------:R-:W-:Y:S01]  /*15b30*/  IMAD.MOV R81, RZ, RZ, -R9 ;  /* 0x000000ffff517224 */ /* 0x000fe200078e0a09 */
[----:B------:R-:W-:Y:S01]  /*15b40*/  ISETP.GE.AND P0, PT, R216, R0, PT ;  /* 0x00000000d800720c */ /* 0x000fe20003f06270 */
[----:B------:R-:W5:Y:S01]  /*15b50*/  LD.E.128 R60, desc[UR42][R60.64] ;  /* 0x0000002a3c3c7980 */ /* 0x000f62000c101d00 */
[----:B------:R-:W-:Y:S01]  /*15b60*/  LOP3.LUT R3, R84, 0x2, R3, 0xe2, !PT ;  /* 0x0000000254037812 */ /* 0x000fe200078ee203 */
[----:B------:R-:W-:Y:S01]  /*15b70*/  IMAD.SHL.U32 R84, R80, 0x4, RZ ;  /* 0x0000000450547824 */ /* 0x000fe200078e00ff */
[----:B------:R-:W-:Y:S01]  /*15b80*/  SEL R80, RZ, 0xffffffff, P0 ;  /* 0xffffffffff507807 */ /* 0x000fe20000000000 */
[----:B------:R-:W-:Y:S01]  /*15b90*/  IMAD R81, R83, R81, R82 ;  /* 0x0000005153517224 */ /* 0x000fe200078e0252 */
[----:B------:R-:W-:Y:S01]  /*15ba0*/  SHF.R.U64 R52, R52, 0x3, RZ ;  /* 0x0000000334347819 */ /* 0x000fe200000012ff */
[----:B------:R-:W5:Y:S01]  /*15bb0*/  LD.E.128 R64, desc[UR42][R64.64] ;  /* 0x0000002a40407980 */ /* 0x000f62000c101d00 */
[----:B------:R-:W-:-:S02]  /*15bc0*/  SHF.R.U64 R56, R56, 0x3, RZ ;  /* 0x0000000338387819 */ /* 0x000fc400000012ff */
[----:B------:R-:W-:Y:S01]  /*15bd0*/  LOP3.LUT R8, R84, 0x4, R3, 0xe2, !PT ;  /* 0x0000000454087812 */ /* 0x000fe200078ee203 */
[----:B------:R-:W-:Y:S01]  /*15be0*/  VIADD R3, R193, 0x140 ;  /* 0x00000140c1037836 */ /* 0x000fe20000000000 */
[----:B------:R-:W-:Y:S02]  /*15bf0*/  SHF.R.S32.HI R82, RZ, 0x1f, R9 ;  /* 0x0000001fff527819 */ /* 0x000fe40000011409 */
[----:B------:R-:W-:Y:S02]  /*15c00*/  SHF.R.U64 R6, R6, 0x3, RZ ;  /* 0x0000000306067819 */ /* 0x000fe400000012ff */
[-C--:B------:R-:W-:Y:S01]  /*15c10*/  ISETP.GE.AND P0, PT, R215, R0.reuse, PT ;  /* 0x00000000d700720c */ /* 0x080fe20003f06270 */
[----:B------:R-:W-:Y:S01]  /*15c20*/  IMAD.SHL.U32 R83, R80, 0x8, RZ ;  /* 0x0000000850537824 */ /* 0x000fe200078e00ff */
[----:B------:R-:W-:Y:S01]  /*15c30*/  LOP3.LUT R48, R48, R49, RZ, 0x3c, !PT ;  /* 0x0000003130307212 */ /* 0x000fe200078e3cff */
[--C-:B------:R-:W-:Y:S01]  /*15c40*/  IMAD.X R49, RZ, RZ, R5.reuse, P4 ;  /* 0x000000ffff317224 */ /* 0x100fe200020e0605 */
[----:B------:R-:W-:Y:S01]  /*15c50*/  LOP3.LUT R52, R52, R53, RZ, 0x3c, !PT ;  /* 0x0000003534347212 */ /* 0x000fe200078e3cff */
[--C-:B------:R-:W-:Y:S01]  /*15c60*/  IMAD.X R53, RZ, RZ, R5.reuse, P5 ;  /* 0x000000ffff357224 */ /* 0x100fe200028e0605 */
[----:B------:R-:W-:Y:S01]  /*15c70*/  LOP3.LUT R56, R56, R57, RZ, 0x3c, !PT ;  /* 0x0000003938387212 */ /* 0x000fe200078e3cff */
[----:B------:R-:W-:Y:S01]  /*15c80*/  IMAD.X R57, RZ, RZ, R5, P6 ;  /* 0x000000ffff397224 */ /* 0x000fe200030e0605 */
[----:B------:R-:W-:Y:S01]  /*15c90*/  LOP3.LUT R72, R6, R7, RZ, 0x3c, !PT ;  /* 0x0000000706487212 */ /* 0x000fe200078e3cff */
[----:B------:R-:W-:Y:S01]  /*15ca0*/  IMAD R82, R82, UR4, RZ ;  /* 0x0000000452527c24 */ /* 0x000fe2000f8e02ff */
[----:B------:R-:W-:Y:S01]  /*15cb0*/  SEL R80, RZ, 0xffffffff, P0 ;  /* 0xffffffffff507807 */ /* 0x000fe20000000000 */
[----:B------:R-:W-:Y:S01]  /*15cc0*/  IMAD.WIDE.U32 R10, R9, UR4, R10 ;  /* 0x00000004090a7c25 */ /* 0x000fe2000f8e000a */
[----:B------:R-:W-:Y:S01]  /*15cd0*/  ISETP.GE.AND P0, PT, R3, R0, PT ;  /* 0x000000000300720c */ /* 0x000fe20003f06270 */
[----:B------:R-:W5:Y:S01]  /*15ce0*/  LD.E.128 R4, desc[UR42][R4.64] ;  /* 0x0000002a04047980 */ /* 0x000f62000c101d00 */
[----:B------:R-:W-:Y:S01]  /*15cf0*/  LOP3.LUT R8, R83, 0x8, R8, 0xe2, !PT ;  /* 0x0000000853087812 */ /* 0x000fe200078ee208 */
[----:B------:R-:W-:Y:S01]  /*15d00*/  IMAD R83, R9, UR5, R82 ;  /* 0x0000000509537c24 */ /* 0x000fe2000f8e0252 */
[----:B------:R-:W-:Y:S01]  /*15d10*/  SEL R9, RZ, 0xffffffff, P0 ;  /* 0xffffffffff097807 */ /* 0x000fe20000000000 */
[----:B------:R-:W5:Y:S01]  /*15d20*/  LD.E.128 R48, desc[UR42][R48.64] ;  /* 0x0000002a30307980 */ /* 0x000f62000c101d00 */
[----:B------:R-:W-:-:S02]  /*15d30*/  IMAD.SHL.U32 R85, R80, 0x10, RZ ;  /* 0x0000001050557824 */ /* 0x000fc400078e00ff */
[----:B------:R-:W-:Y:S01]  /*15d40*/  VIADD R89, R193, 0x180 ;  /* 0x00000180c1597836 */ /* 0x000fe20000000000 */
[----:B------:R-:W5:Y:S01]  /*15d50*/  LD.E.128 R52, desc[UR42][R52.64] ;  /* 0x0000002a34347980 */ /* 0x000f62000c101d00 */
[----:B------:R-:W-:-:S03]  /*15d60*/  SHF.R.S32.HI R80, RZ, 0x1f, R81 ;  /* 0x0000001fff507819 */ /* 0x000fc60000011451 */
[----:B------:R-:W5:Y:S04]  /*15d70*/  LD.E.128 R56, desc[UR42][R56.64] ;  /* 0x0000002a38387980 */ /* 0x000f68000c101d00 */
[----:B------:R-:W5:Y:S01]  /*15d80*/  LD.E.128 R72, desc[UR42][R72.64] ;  /* 0x0000002a48487980 */ /* 0x000f62000c101d00 */
[----:B------:R-:W-:Y:S01]  /*15d90*/  IMAD.SHL.U32 R9, R9, 0x20, RZ ;  /* 0x0000002009097824 */ /* 0x000fe200078e00ff */
[----:B------:R-:W-:Y:S01]  /*15da0*/  ULDC.64 UR4, c[0x0][0xad8] ;  /* 0x0002b60000047ab9 */ /* 0x000fe20000000a00 */
[----:B------:R-:W-:Y:S01]  /*15db0*/  @!PT LDS RZ, [RZ] ;  /* 0x00000000fffff984 */ /* 0x000fe20000000800 */
[----:B------:R-:W-:Y:S01]  /*15dc0*/  @!PT LDS RZ, [RZ] ;  /* 0x00000000fffff984 */ /* 0x000fe20000000800 */
[----:B------:R-:W-:Y:S01]  /*15dd0*/  @!PT LDS RZ, [RZ] ;  /* 0x00000000fffff984 */ /* 0x000fe20000000800 */
[----:B------:R-:W-:Y:S01]  /*15de0*/  @!PT LDS RZ, [RZ] ;  /* 0x00000000fffff984 */ /* 0x000fe20000000800 */
[----:B------:R0:W-:Y:S06]  /*15df0*/  MEMBAR.ALL.CTA ;  /* 0x0000000000007992 */ /* 0x0001ec0000008000 */
[----:B0-----:R-:W0:Y:S01]  /*15e00*/  FENCE.VIEW.ASYNC.S ;  /* 0x00000000000073c6 */ /* 0x001e220000000000 */
[----:B------:R-:W-:-:S02]  /*15e10*/  LOP3.LUT R8, R85, 0x10, R8, 0xe2, !PT ;  /* 0x0000001055087812 */ /* 0x000fc400078ee208 */
[-C--:B------:R-:W-:Y:S01]  /*15e20*/  ISETP.GE.AND P0, PT, R89, R0.reuse, PT ;  /* 0x000000005900720c */ /* 0x080fe20003f06270 */
[----:B------:R-:W-:Y:S01]  /*15e30*/  IMAD.IADD R11, R11, 0x1, R83 ;  /* 0x000000010b0b7824 */ /* 0x000fe200078e0253 */
[----:B------:R-:W-:Y:S01]  /*15e40*/  LOP3.LUT R8, R9, 0x20, R8, 0xe2, !PT ;  /* 0x0000002009087812 */ /* 0x000fe200078ee208 */
[----:B------:R-:W-:Y:S01]  /*15e50*/  IMAD R80, R80, UR4, RZ ;  /* 0x0000000450507c24 */ /* 0x000fe2000f8e02ff */
[----:B------:R-:W-:Y:S01]  /*15e60*/  SEL R9, RZ, 0x40, P0 ;  /* 0x00000040ff097807 */ /* 0x000fe20000000000 */
[----:B------:R-:W-:Y:S02]  /*15e70*/  IMAD.IADD R76, R76, 0x1, R192 ;  /* 0x000000014c4c7824 */ /* 0x000fe400078e02c0 */
[----:B------:R-:W-:Y:S02]  /*15e80*/  VIADD R91, R193, 0x1c0 ;  /* 0x000001c0c15b7836 */ /* 0x000fe40000000000 */
[C---:B------:R-:W-:Y:S02]  /*15e90*/  IMAD R83, R81.reuse, UR5, R80 ;  /* 0x0000000551537c24 */ /* 0x040fe4000f8e0250 */
[----:B------:R-:W-:Y:S01]  /*15ea0*/  IMAD.WIDE.U32 R10, R81, UR4, R10 ;  /* 0x00000004510a7c25 */ /* 0x000fe2000f8e000a */
[----:B------:R-:W-:Y:S01]  /*15eb0*/  LOP3.LUT R82, R8, R9, RZ, 0xfc, !PT ;  /* 0x0000000908527212 */ /* 0x000fe200078efcff */
[----:B------:R-:W-:Y:S01]  /*15ec0*/  ULDC.64 UR4, c[0x0][0xa80] ;  /* 0x0002a00000047ab9 */ /* 0x000fe20000000a00 */
[----:B------:R-:W-:Y:S01]  /*15ed0*/  ISETP.GE.AND P1, PT, R76, R87, PT ;  /* 0x000000574c00720c */ /* 0x000fe20003f26270 */
[----:B------:R-:W-:Y:S01]  /*15ee0*/  VIADD R8, R2, 0x28c20 ;  /* 0x00028c2002087836 */ /* 0x000fe20000000000 */
[----:B------:R-:W-:Y:S01]  /*15ef0*/  ISETP.GE.AND P0, PT, R91, R0, PT ;  /* 0x000000005b00720c */ /* 0x000fe20003f06270 */
[----:B------:R-:W-:Y:S01]  /*15f00*/  IMAD.IADD R11, R11, 0x1, R83 ;  /* 0x000000010b0b7824 */ /* 0x000fe200078e0253 */
[----:B------:R-:W-:-:S02]  /*15f10*/  LEA R84, P2, R10, UR4, 0x1 ;  /* 0x000000040a547c11 */ /* 0x000fc4000f8408ff */
[----:B------:R-:W-:Y:S02]  /*15f20*/  PRMT R8, RZ, 0x654, R8 ;  /* 0x00000654ff087816 */ /* 0x000fe40000000008 */
[----:B------:R-:W-:Y:S02]  /*15f30*/  SEL R9, RZ, 0x80, P0 ;  /* 0x00000080ff097807 */ /* 0x000fe40000000000 */
[----:B------:R-:W-:Y:S01]  /*15f40*/  LEA.HI.X R85, R10, UR5, R11, 0x1, P2 ;  /* 0x000000050a557c11 */ /* 0x000fe200090f0c0b */
[----:B0-----:R0:W-:Y:S01]  /*15f50*/  SYNCS.ARRIVE.TRANS64.RED.A1T0 RZ, [R8+URZ], RZ ;  /* 0x000000ff08ff79a7 */ /* 0x0011e2000810043f */
[----:B------:R-:W-:Y:S01]  /*15f60*/  LOP3.LUT R83, R82, R9, RZ, 0xfc, !PT ;  /* 0x0000000952537212 */ /* 0x000fe200078efcff */
[----:B------:R-:W-:Y:S02]  /*15f70*/  BSSY B1, `(.L_x_5793) ;  /* 0x000002a000017945 */ /* 0x000fe40003800000 */
[----:B------:R1:W3:Y:S01]  /*15f80*/  SHFL.IDX PT, R9, R85, RZ, 0x181f ;  /* 0x00181fff55097589 */ /* 0x0002e200000e0000 */
[----:B------:R-:W-:-:S03]  /*15f90*/  SHF.R.S32.HI R152, RZ, 0x1f, R215 ;  /* 0x0000001fff987819 */ /* 0x000fc600000114d7 */
[----:B0-----:R1:W0:Y:S01]  /*15fa0*/  SHFL.IDX PT, R8, R84, RZ, 0x181f ;  /* 0x00181fff54087589 */ /* 0x00122200000e0000 */
[----:B------:R-:W-:Y:S02]  /*15fb0*/  SHF.R.S32.HI R153, RZ, 0x1f, R216 ;  /* 0x0000001fff997819 */ /* 0x000fe400000114d8 */
[----:B------:R-:W-:Y:S02]  /*15fc0*/  SHF.R.S32.HI R154, RZ, 0x1f, R217 ;  /* 0x0000001fff9a7819 */ /* 0x000fe400000114d9 */
[----:B------:R-:W-:Y:S01]  /*15fd0*/  SHF.R.S32.HI R155, RZ, 0x1f, R218 ;  /* 0x0000001fff9b7819 */ /* 0x000fe200000114da */
[----:B------:R-:W-:Y:S06]  /*15fe0*/  @P1 BRA `(.L_x_5794) ;  /* 0x0000000000881947 */ /* 0x000fec0003800000 */
[-C--:B------:R-:W-:Y:S02]  /*15ff0*/  ISETP.GE.AND P5, PT, R218, R0.reuse, PT ;  /* 0x00000000da00720c */ /* 0x080fe40003fa6270 */
[-C--:B------:R-:W-:Y:S02]  /*16000*/  ISETP.GE.AND P0, PT, R193, R0.reuse, PT ;  /* 0x00000000c100720c */ /* 0x080fe40003f06270 */
[-C--:B------:R-:W-:Y:S02]  /*16010*/  ISETP.GE.AND P4, PT, R217, R0.reuse, PT ;  /* 0x00000000d900720c */ /* 0x080fe40003f86270 */
[-C--:B------:R-:W-:Y:S02]  /*16020*/  ISETP.GE.AND P3, PT, R216, R0.reuse, PT ;  /* 0x00000000d800720c */ /* 0x080fe40003f66270 */
[----:B------:R-:W-:Y:S02]  /*16030*/  ISETP.GE.AND P2, PT, R215, R0, PT ;  /* 0x00000000d700720c */ /* 0x000fe40003f46270 */
[----:B------:R-:W-:-:S03]  /*16040*/  SHF.R.S32.HI R86, RZ, 0x1f, R3 ;  /* 0x0000001fff567819 */ /* 0x000fc60000011403 */
[C---:B0-----:R-:W-:Y:S02]  /*16050*/  @!P5 LEA R10, P1, R218.reuse, R8, 0x1 ;  /* 0x00000008da0ad211 */ /* 0x041fe400078208ff */
[----:B---3--:R-:W-:Y:S02]  /*16060*/  @!P0 IMAD.WIDE R80, R193, 0x2, R8 ;  /* 0x00000002c1508825 */ /* 0x008fe400078e0208 */
[----:B------:R-:W-:Y:S02]  /*16070*/  @!P5 LEA.HI.X R11, R218, R9, R155, 0x1, P1 ;  /* 0x00000009da0bd211 */ /* 0x000fe400008f0c9b */
[----:B------:R-:W-:Y:S01]  /*16080*/  ISETP.GE.AND P1, PT, R3, R0, PT ;  /* 0x000000000300720c */ /* 0x000fe20003f26270 */
[----:B-----5:R0:W-:Y:S01]  /*16090*/  @!P0 ST.E.128 desc[UR42][R80.64], R4 ;  /* 0x0000000450008985 */ /* 0x0201e2000c101d2a */
[----:B------:R-:W-:-:S03]  /*160a0*/  LOP3.LUT P0, RZ, R82, 0x40, RZ, 0xc0, !PT ;  /* 0x0000004052ff7812 */ /* 0x000fc6000780c0ff */
[----:B------:R3:W-:Y:S01]  /*160b0*/  @!P5 ST.E.128 desc[UR42][R10.64], R20 ;  /* 0x000000140a00d985 */ /* 0x0007e2000c101d2a */
[----:B0-----:R-:W-:Y:S02]  /*160c0*/  SHF.R.S32.HI R5, RZ, 0x1f, R89 ;  /* 0x0000001fff057819 */ /* 0x001fe40000011459 */
[----:B------:R-:W-:Y:S02]  /*160d0*/  SHF.R.S32.HI R80, RZ, 0x1f, R91 ;  /* 0x0000001fff507819 */ /* 0x000fe4000001145b */
[CC--:B---3--:R-:W-:Y:S02]  /*160e0*/  @!P4 LEA R22, P5, R217.reuse, R8.reuse, 0x1 ;  /* 0x00000008d916c211 */ /* 0x0c8fe400078a08ff */
[-C--:B------:R-:W-:Y:S02]  /*160f0*/  @!P3 LEA R20, P6, R216, R8.reuse, 0x1 ;  /* 0x00000008d814b211 */ /* 0x080fe400078c08ff */
[----:B------:R-:W-:Y:S02]  /*16100*/  @!P4 LEA.HI.X R23, R217, R9, R154, 0x1, P5 ;  /* 0x00000009d917c211 */ /* 0x000fe400028f0c9a */
[----:B------:R-:W-:-:S02]  /*16110*/  @!P2 LEA R10, P5, R215, R8, 0x1 ;  /* 0x00000008d70aa211 */ /* 0x000fc400078a08ff */
[-C--:B------:R-:W-:Y:S01]  /*16120*/  @!P3 LEA.HI.X R21, R216, R9.reuse, R153, 0x1, P6 ;  /* 0x00000009d815b211 */ /* 0x080fe200030f0c99 */
[----:B------:R4:W-:Y:S01]  /*16130*/  @!P4 ST.E.128 desc[UR42][R22.64], R28 ;  /* 0x0000001c1600c985 */ /* 0x0009e2000c101d2a */
[----:B------:R-:W-:Y:S02]  /*16140*/  LOP3.LUT P6, RZ, R83, 0x80, RZ, 0xc0, !PT ;  /* 0x0000008053ff7812 */ /* 0x000fe400078cc0ff */
[----:B------:R-:W-:Y:S01]  /*16150*/  @!P2 LEA.HI.X R11, R215, R9, R152, 0x1, P5 ;  /* 0x00000009d70ba211 */ /* 0x000fe200028f0c98 */
[----:B------:R4:W-:Y:S01]  /*16160*/  @!P3 ST.E.128 desc[UR42][R20.64], R36 ;  /* 0x000000241400b985 */ /* 0x0009e2000c101d2a */
[----:B------:R-:W-:-:S03]  /*16170*/  @!P1 LEA R6, P5, R3, R8, 0x1 ;  /* 0x0000000803069211 */ /* 0x000fc600078a08ff */
[----:B------:R4:W-:Y:S01]  /*16180*/  @!P2 ST.E.128 desc[UR42][R10.64], R44 ;  /* 0x0000002c0a00a985 */ /* 0x0009e2000c101d2a */
[----:B------:R-:W-:Y:S02]  /*16190*/  @!P1 LEA.HI.X R7, R3, R9, R86, 0x1, P5 ;  /* 0x0000000903079211 */ /* 0x000fe400028f0c56 */
[----:B------:R-:W-:-:S03]  /*161a0*/  @P0 LEA R4, P5, R89, R8, 0x1 ;  /* 0x0000000859040211 */ /* 0x000fc600078a08ff */
[----:B------:R4:W-:Y:S01]  /*161b0*/  @!P1 ST.E.128 desc[UR42][R6.64], R52 ;  /* 0x0000003406009985 */ /* 0x0009e2000c101d2a */
[----:B------:R-:W-:Y:S02]  /*161c0*/  @P0 LEA.HI.X R5, R89, R9, R5, 0x1, P5 ;  /* 0x0000000959050211 */ /* 0x000fe400028f0c05 */
[----:B------:R-:W-:-:S03]  /*161d0*/  @P6 LEA R8, P5, R91, R8, 0x1 ;  /* 0x000000085b086211 */ /* 0x000fc600078a08ff */
[----:B------:R4:W-:Y:S01]  /*161e0*/  @P0 ST.E.128 desc[UR42][R4.64], R60 ;  /* 0x0000003c04000985 */ /* 0x0009e2000c101d2a */
[----:B------:R-:W-:-:S05]  /*161f0*/  @P6 LEA.HI.X R9, R91, R9, R80, 0x1, P5 ;  /* 0x000000095b096211 */ /* 0x000fca00028f0c50 */
[----:B------:R4:W-:Y:S04]  /*16200*/  @P6 ST.E.128 desc[UR42][R8.64], R68 ;  /* 0x0000004408006985 */ /* 0x0009e8000c101d2a */
.L_x_5794:
[----:B------:R-:W-:Y:S05]  /*16210*/  BSYNC B1 ;  /* 0x0000000000017941 */ /* 0x000fea0003800000 */
.L_x_5793:
[----:B------:R-:W-:Y:S01]  /*16220*/  VIADD R76, R76, 0x20 ;  /* 0x000000204c4c7836 */ /* 0x000fe20000000000 */
[----:B----45:R4:W0:Y:S04]  /*16230*/  SHFL.IDX PT, R5, R85, 0x1, 0x181f ;  /* 0x00381f0055057f89 */ /* 0x03082800000e0000 */
[----:B------:R-:W-:Y:S01]  /*16240*/  ISETP.GE.AND P0, PT, R76, R87, PT ;  /* 0x000000574c00720c */ /* 0x000fe20003f06270 */
[----:B------:R4:W0:-:S12]  /*16250*/  SHFL.IDX PT, R4, R84, 0x1, 0x181f ;  /* 0x00381f0054047f89 */ /* 0x00081800000e0000 */
[----:B----4-:R-:W-:Y:S05]  /*16260*/  @P0 BRA `(.L_x_5795) ;  /* 0x0000002800680947 */ /* 0x010fea0003800000 */
[-C--:B------:R-:W-:Y:S02]  /*16270*/  ISETP.GE.AND P2, PT, R193, R0.reuse, PT ;  /* 0x00000000c100720c */ /* 0x080fe40003f46270 */
[-C--:B------:R-:W-:Y:S02]  /*16280*/  ISETP.GE.AND P6, PT, R218, R0.reuse, PT ;  /* 0x00000000da00720c */ /* 0x080fe40003fc6270 */
[-C--:B------:R-:W-:Y:S02]  /*16290*/  ISETP.GE.AND P4, PT, R217, R0.reuse, PT ;  /* 0x00000000d900720c */ /* 0x080fe40003f86270 */
[-C--:B------:R-:W-:Y:S02]  /*162a0*/  ISETP.GE.AND P3, PT, R216, R0.reuse, PT ;  /* 0x00000000d800720c */ /* 0x080fe40003f66270 */
[----:B------:R-:W-:-:S05]  /*162b0*/  ISETP.GE.AND P1, PT, R3, R0, PT ;  /* 0x000000000300720c */ /* 0x000fca0003f26270 */
[----:B0--3--:R-:W-:Y:S02]  /*162c0*/  @!P2 IMAD.WIDE R8, R193, 0x2, R4 ;  /* 0x00000002c108a825 */ /* 0x009fe400078e0204 */
[CC--:B------:R-:W-:Y:S02]  /*162d0*/  @!P6 LEA R6, P0, R218.reuse, R4.reuse, 0x1 ;  /* 0x00000004da06e211 */ /* 0x0c0fe400078008ff */
[----:B------:R-:W-:Y:S01]  /*162e0*/  @!P4 LEA R10, P5, R217, R4, 0x1 ;  /* 0x00000004d90ac211 */ /* 0x000fe200078a08ff */
[----:B------:R0:W-:Y:S01]  /*162f0*/  @!P2 ST.E.128 desc[UR42][R8.64], R12 ;  /* 0x0000000c0800a985 */ /* 0x0001e2000c101d2a */
[----:B------:R-:W-:Y:S02]  /*16300*/  ISETP.GE.AND P2, PT, R215, R0, PT ;  /* 0x00000000d700720c */ /* 0x000fe40003f46270 */
[----:B------:R-:W-:Y:S02]  /*16310*/  @!P6 LEA.HI.X R7, R218, R5, R155, 0x1, P0 ;  /* 0x00000005da07e211 */ /* 0x000fe400000f0c9b */
[----:B------:R-:W-:-:S02]  /*16320*/  LOP3.LUT P0, RZ, R82, 0x40, RZ, 0xc0, !PT ;  /* 0x0000004052ff7812 */ /* 0x000fc4000780c0ff */
[-C--:B------:R-:W-:Y:S01]  /*16330*/  @!P4 LEA.HI.X R11, R217, R5.reuse, R154, 0x1, P5 ;  /* 0x00000005d90bc211 */ /* 0x080fe200028f0c9a */
[----:B------:R3:W-:Y:S01]  /*16340*/  @!P6 ST.E.128 desc[UR42][R6.64], R24 ;  /* 0x000000180600e985 */ /* 0x0007e2000c101d2a */
[CC--:B------:R-:W-:Y:S02]  /*16350*/  @!P3 LEA R22, P5, R216.reuse, R4.reuse, 0x1 ;  /* 0x00000004d816b211 */ /* 0x0c0fe400078a08ff */
[----:B------:R-:W-:Y:S01]  /*16360*/  SHF.R.S32.HI R0, RZ, 0x1f, R3 ;  /* 0x0000001fff007819 */ /* 0x000fe20000011403 */
[----:B------:R3:W-:Y:S01]  /*16370*/  @!P4 ST.E.128 desc[UR42][R10.64], R32 ;  /* 0x000000200a00c985 */ /* 0x0007e2000c101d2a */
[C---:B------:R-:W-:Y:S02]  /*16380*/  @!P1 LEA R20, P6, R3.reuse, R4, 0x1 ;  /* 0x0000000403149211 */ /* 0x040fe400078c08ff */
[-C--:B------:R-:W-:Y:S02]  /*16390*/  @!P3 LEA.HI.X R23, R216, R5.reuse, R153, 0x1, P5 ;  /* 0x00000005d817b211 */ /* 0x080fe400028f0c99 */
[----:B------:R-:W-:-:S02]  /*163a0*/  @!P1 LEA.HI.X R21, R3, R5, R0, 0x1, P6 ;  /* 0x0000000503159211 */ /* 0x000fc400030f0c00 */
[-C--:B0-----:R-:W-:Y:S01]  /*163b0*/  @!P2 LEA R12, P5, R215, R4.reuse, 0x1 ;  /* 0x00000004d70ca211 */ /* 0x081fe200078a08ff */
[----:B------:R3:W-:Y:S01]  /*163c0*/  @!P3 ST.E.128 desc[UR42][R22.64], R40 ;  /* 0x000000281600b985 */ /* 0x0007e2000c101d2a */
[----:B------:R-:W-:Y:S02]  /*163d0*/  SHF.R.S32.HI R0, RZ, 0x1f, R89 ;  /* 0x0000001fff007819 */ /* 0x000fe40000011459 */
[----:B------:R-:W-:Y:S02]  /*163e0*/  @P0 LEA R8, P6, R89, R4, 0x1 ;  /* 0x0000000459080211 */ /* 0x000fe400078c08ff */
[-C--:B------:R-:W-:Y:S02]  /*163f0*/  @!P2 LEA.HI.X R13, R215, R5.reuse, R152, 0x1, P5 ;  /* 0x00000005d70da211 */ /* 0x080fe400028f0c98 */
[----:B------:R-:W-:-:S03]  /*16400*/  @P0 LEA.HI.X R9, R89, R5, R0, 0x1, P6 ;  /* 0x0000000559090211 */ /* 0x000fc600030f0c00 */
        /* <DEDUP_REMOVED lines=10> */
.L_x_5792:
[----:B------:R-:W-:Y:S01]  /*164b0*/  ULDC.64 UR4, c[0x0][0xb08] ;  /* 0x0002c20000047ab9 */ /* 0x000fe20000000a00 */
[----:B-1----:R-:W-:Y:S01]  /*164c0*/  IMAD.IADD R12, R201, 0x1, R192 ;  /* 0x00000001c90c7824 */ /* 0x002fe200078e02c0 */
        /* <DEDUP_REMOVED lines=9> */
[----:B------:R-:W-:Y:S01]  /*16560*/  IMAD.IADD R192, R191, 0x1, R192 ;  /* 0x00000001bfc07824 */ /* 0x000fe200078e02c0 */
[----:B------:R-:W-:Y:S01]  /*16570*/  SHF.R.S32.HI R153, RZ, 0x1f, R224 ;  /* 0x0000001fff997819 */ /* 0x000fe200000114e0 */
[----:B------:R-:W-:Y:S01]  /*16580*/  IMAD.IADD R11, R11, 0x1, R9 ;  /* 0x000000010b0b7824 */ /* 0x000fe200078e0209 */
[----:B------:R-:W-:Y:S01]  /*16590*/  SHF.R.S32.HI R154, RZ, 0x1f, R225 ;  /* 0x0000001fff9a7819 */ /* 0x000fe200000114e1 */
[----:B------:R-:W-:Y:S01]  /*165a0*/  IMAD.MOV.U32 R9, RZ, RZ, R12 ;  /* 0x000000ffff097224 */ /* 0x000fe200078e000c */
[----:B------:R-:W-:Y:S01]  /*165b0*/  SHF.R.S32.HI R155, RZ, 0x1f, R226 ;  /* 0x0000001fff9b7819 */ /* 0x000fe200000114e2 */
[----:B------:R-:W-:Y:S01]  /*165c0*/  IMAD.WIDE.U32 R10, R204, UR4, R10 ;  /* 0x00000004cc0a7c25 */ /* 0x000fe2000f8e000a */
[----:B------:R-:W-:-:S02]  /*165d0*/  SHF.R.S32.HI R156, RZ, 0x1f, R227 ;  /* 0x0000001fff9c7819 */ /* 0x000fc400000114e3 */
[----:B------:R-:W-:Y:S01]  /*165e0*/  SHF.R.S32.HI R157, RZ, 0x1f, R228 ;  /* 0x0000001fff9d7819 */ /* 0x000fe200000114e4 */
[----:B------:R-:W-:Y:S01]  /*165f0*/  IMAD R11, R204, UR5, R11 ;  /* 0x00000005cc0b7c24 */ /* 0x000fe2000f8e020b */
        /* <DEDUP_REMOVED lines=10> */
[----:B------:R-:W0:Y:S01]  /*166a0*/  LDC R0, c[0x0][0xbe8] ;  /* 0x0002fa00ff007b82 */ /* 0x000e220000000800 */
[C---:B------:R-:W-:Y:S01]  /*166b0*/  VIADD R165, R194.reuse, 0x90 ;  /* 0x00000090c2a57836 */ /* 0x040fe20000000000 */
[----:B------:R-:W-:Y:S01]  /*166c0*/  SHF.R.S32.HI R163, RZ, 0x1f, R163 ;  /* 0x0000001fffa37819 */ /* 0x000fe200000114a3 */
[----:B------:R-:W-:Y:S01]  /*166d0*/  IMAD.IADD R11, R11, 0x1, R3 ;  /* 0x000000010b0b7824 */ /* 0x000fe200078e0203 */
[----:B------:R-:W-:Y:S01]  /*166e0*/  SHF.R.S32.HI R235, RZ, 0x1f, R194 ;  /* 0x0000001fffeb7819 */ /* 0x000fe200000114c2 */
[----:B------:R-:W-:Y:S01]  /*166f0*/  VIADD R167, R194, 0x88 ;  /* 0x00000088c2a77836 */ /* 0x000fe20000000000 */
[----:B------:R-:W-:Y:S01]  /*16700*/  SHF.R.S32.HI R165, RZ, 0x1f, R165 ;  /* 0x0000001fffa57819 */ /* 0x000fe200000114a5 */
[----:B------:R-:W-:-:S03]  /*16710*/  IMAD.WIDE.U32 R10, R220, UR4, R10 ;  /* 0x00000004dc0a7c25 */ /* 0x000fc6000f8e000a */
[----:B------:R-:W-:Y:S01]  /*16720*/  SHF.R.S32.HI R167, RZ, 0x1f, R167 ;  /* 0x0000001fffa77819 */ /* 0x000fe200000114a7 */
[----:B------:R-:W-:Y:S01]  /*16730*/  IMAD R11, R220, UR5, R11 ;  /* 0x00000005dc0b7c24 */ /* 0x000fe2000f8e020b */
[----:B------:R-:W-:Y:S01]  /*16740*/  ULDC.64 UR4, c[0x0][0xb30] ;  /* 0x0002cc0000047ab9 */ /* 0x000fe20000000a00 */
[C---:B------:R-:W-:Y:S02]  /*16750*/  VIADD R169, R194.reuse, 0x80 ;  /* 0x00000080c2a97836 */ /* 0x040fe40000000000 */
[C---:B------:R-:W-:Y:S02]  /*16760*/  VIADD R171, R194.reuse, 0x78 ;  /* 0x00000078c2ab7836 */ /* 0x040fe40000000000 */
[C---:B------:R-:W-:Y:S01]  /*16770*/  VIADD R173, R194.reuse, 0x70 ;  /* 0x00000070c2ad7836 */ /* 0x040fe20000000000 */
[----:B------:R-:W-:Y:S01]  /*16780*/  SHF.R.S32.HI R169, RZ, 0x1f, R169 ;  /* 0x0000001fffa97819 */ /* 0x000fe200000114a9 */
[C---:B------:R-:W-:Y:S01]  /*16790*/  VIADD R175, R194.reuse, 0x68 ;  /* 0x00000068c2af7836 */ /* 0x040fe20000000000 */
[----:B------:R-:W-:Y:S01]  /*167a0*/  SHF.R.S32.HI R171, RZ, 0x1f, R171 ;  /* 0x0000001fffab7819 */ /* 0x000fe200000114ab */
[C---:B------:R-:W-:Y:S01]  /*167b0*/  VIADD R177, R194.reuse, 0x60 ;  /* 0x00000060c2b17836 */ /* 0x040fe20000000000 */
[----:B------:R-:W-:Y:S01]  /*167c0*/  SHF.R.S32.HI R173, RZ, 0x1f, R173 ;  /* 0x0000001fffad7819 */ /* 0x000fe200000114ad */
[----:B------:R-:W-:Y:S01]  /*167d0*/  VIADD R179, R194, 0x58 ;  /* 0x00000058c2b37836 */ /* 0x000fe20000000000 */
[----:B0-----:R-:W-:Y:S01]  /*167e0*/  ISETP.NE.AND P0, PT, R0, 0x1, PT ;  /* 0x000000010000780c */ /* 0x001fe20003f05270 */
        /* <DEDUP_REMOVED lines=12> */
[----:B------:R-:W0:Y:S01]  /*168b0*/  @P0 LDC R13, c[0x0][0xbec] ;  /* 0x0002fb00ff0d0b82 */ /* 0x000e220000000800 */
[C---:B------:R-:W-:Y:S01]  /*168c0*/  VIADD R212, R194.reuse, 0x20 ;  /* 0x00000020c2d47836 */ /* 0x040fe20000000000 */
[----:B------:R-:W-:Y:S01]  /*168d0*/  SHF.R.S32.HI R206, RZ, 0x1f, R206 ;  /* 0x0000001fffce7819 */ /* 0x000fe200000114ce */
[C---:B------:R-:W-:Y:S01]  /*168e0*/  VIADD R214, R194.reuse, 0x18 ;  /* 0x00000018c2d67836 */ /* 0x040fe20000000000 */
[----:B------:R-:W-:Y:S01]  /*168f0*/  SHF.R.S32.HI R208, RZ, 0x1f, R208 ;  /* 0x0000001fffd07819 */ /* 0x000fe200000114d0 */
[C---:B------:R-:W-:Y:S01]  /*16900*/  VIADD R232, R194.reuse, 0x10 ;  /* 0x00000010c2e87836 */ /* 0x040fe20000000000 */
[----:B------:R-:W-:Y:S01]  /*16910*/  SHF.R.S32.HI R210, RZ, 0x1f, R210 ;  /* 0x0000001fffd27819 */ /* 0x000fe200000114d2 */
[C---:B------:R-:W-:Y:S01]  /*16920*/  VIADD R234, R194.reuse, 0x8 ;  /* 0x00000008c2ea7836 */ /* 0x040fe20000000000 */
[----:B------:R-:W1:Y:S01]  /*16930*/  @P0 LDC R3, c[0x0][0xbf0] ;  /* 0x0002fc00ff030b82 */ /* 0x000e620000000800 */
        /* <DEDUP_REMOVED lines=11> */
[----:B------:R-:W-:Y:S02]  /*169f0*/  VIADD R176, R194, 0x60 ;  /* 0x00000060c2b07836 */ /* 0x000fe40000000000 */
[----:B0-----:R-:W-:-:S04]  /*16a00*/  @P0 IMAD.HI.U32 R13, R12, R13, RZ ;  /* 0x0000000d0c0d0227 */ /* 0x001fc800078e00ff */
[C---:B------:R-:W-:Y:S02]  /*16a10*/  VIADD R178, R194.reuse, 0x58 ;  /* 0x00000058c2b27836 */ /* 0x040fe40000000000 */
[C---:B------:R-:W-:Y:S01]  /*16a20*/  VIADD R180, R194.reuse, 0x50 ;  /* 0x00000050c2b47836 */ /* 0x040fe20000000000 */
[----:B-1----:R-:W-:Y:S01]  /*16a30*/  @P0 SHF.R.U32.HI R9, RZ, R3, R13 ;  /* 0x00000003ff090219 */ /* 0x002fe2000001160d */
[C---:B------:R-:W-:Y:S02]  /*16a40*/  VIADD R182, R194.reuse, 0x48 ;  /* 0x00000048c2b67836 */ /* 0x040fe40000000000 */
[----:B------:R-:W-:Y:S02]  /*16a50*/  VIADD R190, R194, 0x40 ;  /* 0x00000040c2be7836 */ /* 0x000fe40000000000 */
[----:B------:R-:W-:Y:S02]  /*16a60*/  IMAD.MOV R3, RZ, RZ, -R9 ;  /* 0x000000ffff037224 */ /* 0x000fe400078e0a09 */
[----:B------:R-:W-:-:S04]  /*16a70*/  IMAD.WIDE.U32 R10, R9, UR4, R10 ;  /* 0x00000004090a7c25 */ /* 0x000fc8000f8e000a */
[----:B------:R-:W-:Y:S02]  /*16a80*/  IMAD R3, R0, R3, R12 ;  /* 0x0000000300037224 */ /* 0x000fe400078e020c */
[----:B------:R-:W-:Y:S01]  /*16a90*/  IMAD R0, R8, R0, RZ ;  /* 0x0000000008007224 */ /* 0x000fe200078e02ff */
[----:B------:R-:W-:Y:S01]  /*16aa0*/  SHF.R.S32.HI R8, RZ, 0x1f, R9 ;  /* 0x0000001fff087819 */ /* 0x000fe20000011409 */
[C---:B------:R-:W-:Y:S02]  /*16ab0*/  VIADD R205, R194.reuse, 0x38 ;  /* 0x00000038c2cd7836 */ /* 0x040fe40000000000 */
[----:B------:R-:W-:Y:S02]  /*16ac0*/  VIADD R207, R194, 0x30 ;  /* 0x00000030c2cf7836 */ /* 0x000fe40000000000 */
[----:B------:R-:W-:Y:S02]  /*16ad0*/  IMAD R8, R8, UR4, RZ ;  /* 0x0000000408087c24 */ /* 0x000fe4000f8e02ff */
[----:B------:R-:W-:-:S02]  /*16ae0*/  VIADD R209, R194, 0x28 ;  /* 0x00000028c2d17836 */ /* 0x000fc40000000000 */
[----:B------:R-:W-:Y:S01]  /*16af0*/  IMAD R9, R9, UR5, R8 ;  /* 0x0000000509097c24 */ /* 0x000fe2000f8e0208 */
[----:B------:R-:W-:Y:S01]  /*16b00*/  SHF.R.S32.HI R8, RZ, 0x1f, R3 ;  /* 0x0000001fff087819 */ /* 0x000fe20000011403 */
[----:B------:R-:W-:Y:S01]  /*16b10*/  ULDC.64 UR4, c[0x0][0xb28] ;  /* 0x0002ca0000047ab9 */ /* 0x000fe20000000a00 */
[----:B------:R-:W-:Y:S02]  /*16b20*/  VIADD R211, R194, 0x20 ;  /* 0x00000020c2d37836 */ /* 0x000fe40000000000 */
[----:B------:R-:W-:Y:S02]  /*16b30*/  IMAD.IADD R11, R11, 0x1, R9 ;  /* 0x000000010b0b7824 */ /* 0x000fe400078e0209 */
[----:B------:R-:W-:Y:S02]  /*16b40*/  IMAD R8, R8, UR4, RZ ;  /* 0x0000000408087c24 */ /* 0x000fe4000f8e02ff */
[----:B------:R-:W-:-:S04]  /*16b50*/  IMAD.WIDE.U32 R10, R3, UR4, R10 ;  /* 0x00000004030a7c25 */ /* 0x000fc8000f8e000a */
[----:B------:R-:W-:Y:S01]  /*16b60*/  IMAD R8, R3, UR5, R8 ;  /* 0x0000000503087c24 */ /* 0x000fe2000f8e0208 */
[----:B------:R-:W-:Y:S01]  /*16b70*/  ULDC.64 UR4, c[0x0][0xb00] ;  /* 0x0002c00000047ab9 */ /* 0x000fe20000000a00 */
[----:B------:R-:W-:Y:S01]  /*16b80*/  VIADD R213, R194, 0x18 ;  /* 0x00000018c2d57836 */ /* 0x000fe20000000000 */
[----:B------:R-:W-:Y:S01]  /*16b90*/  LEA R3, P0, R10, UR4, 0x2 ;  /* 0x000000040a037c11 */ /* 0x000fe2000f8010ff */
[----:B------:R-:W-:Y:S02]  /*16ba0*/  IMAD.IADD R9, R11, 0x1, R8 ;  /* 0x000000010b097824 */ /* 0x000fe400078e0208 */
[----:B------:R-:W-:Y:S02]  /*16bb0*/  VIADD R8, R2, 0x28c20 ;  /* 0x00028c2002087836 */ /* 0x000fe40000000000 */
[----:B------:R0:W1:Y:S01]  /*16bc0*/  SHFL.IDX PT, R20, R3, RZ, 0x1c1f ;  /* 0x001c1fff03147589 */ /* 0x00006200000e0000 */
[----:B------:R-:W-:Y:S01]  /*16bd0*/  LEA.HI.X R14, R10, UR5, R9, 0x2, P0 ;  /* 0x000000050a0e7c11 */ /* 0x000fe200080f1409 */
[----:B------:R-:W-:Y:S01]  /*16be0*/  VIADD R231, R194, 0x10 ;  /* 0x00000010c2e77836 */ /* 0x000fe20000000000 */
[----:B------:R-:W-:Y:S01]  /*16bf0*/  ISETP.GE.AND P0, PT, R192, R0, PT ;  /* 0x00000000c000720c */ /* 0x000fe20003f06270 */
[----:B------:R-:W-:Y:S01]  /*16c00*/  VIADD R233, R194, 0x8 ;  /* 0x00000008c2e97836 */ /* 0x000fe20000000000 */
[----:B------:R-:W-:Y:S01]  /*16c10*/  PRMT R8, RZ, 0x654, R8 ;  /* 0x00000654ff087816 */ /* 0x000fe20000000008 */
[----:B------:R0:W3:Y:S03]  /*16c20*/  SHFL.IDX PT, R15, R14, RZ, 0x1c1f ;  /* 0x001c1fff0e0f7589 */ /* 0x0000e600000e0000 */
[----:B------:R0:W-:Y:S07]  /*16c30*/  SYNCS.ARRIVE.TRANS64.RED.A1T0 RZ, [R8+URZ], RZ ;  /* 0x000000ff08ff79a7 */ /* 0x0001ee000810043f */
[----:B------:R-:W-:Y:S05]  /*16c40*/  @P0 BRA `(.L_x_5797) ;  /* 0x0000000800040947 */ /* 0x000fea0003800000 */
[----:B------:R-:W-:Y:S02]  /*16c50*/  ULDC UR4, c[0x0][0xac8] ;  /* 0x0002b20000047ab9 */ /* 0x000fe40000000800 */
[----:B------:R-:W-:Y:S02]  /*16c60*/  ISETP.GE.AND P0, PT, R194, UR4, PT ;  /* 0x00000004c2007c0c */ /* 0x000fe4000bf06270 */
[----:B------:R-:W-:Y:S02]  /*16c70*/  ISETP.GE.AND P4, PT, R176, UR4, PT ;  /* 0x00000004b0007c0c */ /* 0x000fe4000bf86270 */
[----:B------:R-:W-:-:S09]  /*16c80*/  ISETP.GE.AND P5, PT, R174, UR4, PT ;  /* 0x00000004ae007c0c */ /* 0x000fd2000bfa6270 */
[----:B01----:R-:W-:-:S04]  /*16c90*/  @!P0 LEA R8, P1, R194, R20, 0x2 ;  /* 0x00000014c2088211 */ /* 0x003fc800078210ff */
[----:B---3--:R-:W-:Y:S02]  /*16ca0*/  @!P0 LEA.HI.X R9, R194, R15, R235, 0x2, P1 ;  /* 0x0000000fc2098211 */ /* 0x008fe400008f14eb */
        /* <DEDUP_REMOVED lines=25> */
[----:B------:R-:W-:-:S03]  /*16e40*/  ISETP.GE.AND P2, PT, R190, UR4, PT ;  /* 0x00000004be007c0c */ /* 0x000fc6000bf46270 */
[----:B------:R0:W-:Y:S02]  /*16e50*/  @!P1 ST.E.64 desc[UR42][R8.64], R48 ;  /* 0x0000003008009985 */ /* 0x0001e4000c101b2a */
[----:B0-----:R-:W-:-:S04]  /*16e60*/  @!P0 LEA R8, P1, R205, R20, 0x2 ;  /* 0x00000014cd088211 */ /* 0x001fc800078210ff */
[----:B------:R-:W-:Y:S02]  /*16e70*/  @!P0 LEA.HI.X R9, R205, R15, R206, 0x2, P1 ;  /* 0x0000000fcd098211 */ /* 0x000fe400008f14ce */
[----:B------:R-:W-:-:S03]  /*16e80*/  ISETP.GE.AND P1, PT, R180, UR4, PT ;  /* 0x00000004b4007c0c */ /* 0x000fc6000bf26270 */
[----:B------:R0:W-:Y:S01]  /*16e90*/  @!P0 ST.E.64 desc[UR42][R8.64], R52 ;  /* 0x0000003408008985 */ /* 0x0001e2000c101b2a */
[----:B------:R-:W-:-:S09]  /*16ea0*/  ISETP.GE.AND P0, PT, R182, UR4, PT ;  /* 0x00000004b6007c0c */ /* 0x000fd2000bf06270 */
[-C--:B------:R-:W-:Y:S02]  /*16eb0*/  @!P1 LEA R10, P6, R180, R20.reuse, 0x2 ;  /* 0x00000014b40a9211 */ /* 0x080fe400078c10ff */
[----:B0-----:R-:W-:Y:S02]  /*16ec0*/  @!P2 LEA R8, P3, R190, R20, 0x2 ;  /* 0x00000014be08a211 */ /* 0x001fe400078610ff */
[-C--:B------:R-:W-:Y:S02]  /*16ed0*/  @!P1 LEA.HI.X R11, R180, R15.reuse, R181, 0x2, P6 ;  /* 0x0000000fb40b9211 */ /* 0x080fe400030f14b5 */
[----:B------:R-:W-:Y:S02]  /*16ee0*/  @!P2 LEA.HI.X R9, R190, R15, R202, 0x2, P3 ;  /* 0x0000000fbe09a211 */ /* 0x000fe400018f14ca */
[----:B------:R-:W-:-:S03]  /*16ef0*/  ISETP.GE.AND P3, PT, R178, UR4, PT ;  /* 0x00000004b2007c0c */ /* 0x000fc6000bf66270 */
[----:B------:R0:W-:Y:S02]  /*16f00*/  @!P2 ST.E.64 desc[UR42][R8.64], R56 ;  /* 0x000000380800a985 */ /* 0x0001e4000c101b2a */
[----:B0-----:R-:W-:-:S04]  /*16f10*/  @!P0 LEA R8, P2, R182, R20, 0x2 ;  /* 0x00000014b6088211 */ /* 0x001fc800078410ff */
[----:B------:R-:W-:-:S05]  /*16f20*/  @!P0 LEA.HI.X R9, R182, R15, R183, 0x2, P2 ;  /* 0x0000000fb6098211 */ /* 0x000fca00010f14b7 */
[----:B------:R0:W-:Y:S01]  /*16f30*/  @!P0 ST.E.64 desc[UR42][R8.64], R60 ;  /* 0x0000003c08008985 */ /* 0x0001e2000c101b2a */
[----:B------:R-:W-:-:S03]  /*16f40*/  ISETP.GE.AND P0, PT, R172, UR4, PT ;  /* 0x00000004ac007c0c */ /* 0x000fc6000bf06270 */
[----:B------:R1:W-:Y:S01]  /*16f50*/  @!P1 ST.E.64 desc[UR42][R10.64], R64 ;  /* 0x000000400a009985 */ /* 0x0003e2000c101b2a */
[----:B------:R-:W-:Y:S02]  /*16f60*/  ISETP.GE.AND P1, PT, R170, UR4, PT ;  /* 0x00000004aa007c0c */ /* 0x000fe4000bf26270 */
[-C--:B0-----:R-:W-:Y:S02]  /*16f70*/  @!P3 LEA R8, P6, R178, R20.reuse, 0x2 ;  /* 0x00000014b208b211 */ /* 0x081fe400078c10ff */
[-C--:B-1----:R-:W-:Y:S02]  /*16f80*/  @!P4 LEA R10, P2, R176, R20.reuse, 0x2 ;  /* 0x00000014b00ac211 */ /* 0x082fe400078410ff */
[-C--:B------:R-:W-:Y:S02]  /*16f90*/  @!P3 LEA.HI.X R9, R178, R15.reuse, R179, 0x2, P6 ;  /* 0x0000000fb209b211 */ /* 0x080fe400030f14b3 */
[----:B------:R-:W-:Y:S02]  /*16fa0*/  @!P5 LEA R12, P6, R174, R20, 0x2 ;  /* 0x00000014ae0cd211 */ /* 0x000fe400078c10ff */
[-C--:B------:R-:W-:Y:S01]  /*16fb0*/  @!P4 LEA.HI.X R11, R176, R15.reuse, R177, 0x2, P2 ;  /* 0x0000000fb00bc211 */ /* 0x080fe200010f14b1 */
[----:B------:R0:W-:Y:S01]  /*16fc0*/  @!P3 ST.E.64 desc[UR42][R8.64], R68 ;  /* 0x000000440800b985 */ /* 0x0001e2000c101b2a */
[----:B------:R-:W-:-:S02]  /*16fd0*/  @!P5 LEA.HI.X R13, R174, R15, R175, 0x2, P6 ;  /* 0x0000000fae0dd211 */ /* 0x000fc400030f14af */
[----:B------:R-:W-:Y:S01]  /*16fe0*/  ISETP.GE.AND P2, PT, R168, UR4, PT ;  /* 0x00000004a8007c0c */ /* 0x000fe2000bf46270 */
[----:B------:R1:W-:Y:S01]  /*16ff0*/  @!P4 ST.E.64 desc[UR42][R10.64], R72 ;  /* 0x000000480a00c985 */ /* 0x0003e2000c101b2a */
[----:B------:R-:W-:-:S03]  /*17000*/  ISETP.GE.AND P3, PT, R166, UR4, PT ;  /* 0x00000004a6007c0c */ /* 0x000fc6000bf66270 */
[----:B------:R3:W-:Y:S01]  /*17010*/  @!P5 ST.E.64 desc[UR42][R12.64], R6 ;  /* 0x000000060c00d985 */ /* 0x0007e2000c101b2a */
[----:B0-----:R-:W-:-:S07]  /*17020*/  @!P1 LEA R8, P5, R170, R20, 0x2 ;  /* 0x00000014aa089211 */ /* 0x001fce00078a10ff */
[-C--:B-1----:R-:W-:Y:S02]  /*17030*/  @!P2 LEA R10, P6, R168, R20.reuse, 0x2 ;  /* 0x00000014a80aa211 */ /* 0x082fe400078c10ff */
[-C--:B------:R-:W-:Y:S02]  /*17040*/  @!P1 LEA.HI.X R9, R170, R15.reuse, R171, 0x2, P5 ;  /* 0x0000000faa099211 */ /* 0x080fe400028f14ab */
[----:B---3--:R-:W-:Y:S02]  /*17050*/  @!P0 LEA R6, P4, R172, R20, 0x2 ;  /* 0x00000014ac068211 */ /* 0x008fe400078810ff */
[----:B------:R-:W-:Y:S02]  /*17060*/  ISETP.GE.AND P5, PT, R162, UR4, PT ;  /* 0x00000004a2007c0c */ /* 0x000fe4000bfa6270 */
[----:B------:R-:W-:Y:S02]  /*17070*/  @!P0 LEA.HI.X R7, R172, R15, R173, 0x2, P4 ;  /* 0x0000000fac078211 */ /* 0x000fe400020f14ad */
[----:B------:R-:W-:-:S02]  /*17080*/  ISETP.GE.AND P4, PT, R164, UR4, PT ;  /* 0x00000004a4007c0c */ /* 0x000fc4000bf86270 */
[----:B------:R-:W-:Y:S01]  /*17090*/  @!P2 LEA.HI.X R11, R168, R15, R169, 0x2, P6 ;  /* 0x0000000fa80ba211 */ /* 0x000fe200030f14a9 */
[----:B------:R0:W-:Y:S04]  /*170a0*/  @!P0 ST.E.64 desc[UR42][R6.64], R80 ;  /* 0x0000005006008985 */ /* 0x0001e8000c101b2a */
[----:B------:R1:W-:Y:S01]  /*170b0*/  @!P1 ST.E.64 desc[UR42][R8.64], R84 ;  /* 0x0000005408009985 */ /* 0x0003e2000c101b2a */
[----:B------:R-:W-:-:S03]  /*170c0*/  ISETP.GE.AND P1, PT, R236, UR4, PT ;  /* 0x00000004ec007c0c */ /* 0x000fc6000bf26270 */
[----:B------:R3:W-:Y:S01]  /*170d0*/  @!P2 ST.E.64 desc[UR42][R10.64], R88 ;  /* 0x000000580a00a985 */ /* 0x0007e2000c101b2a */
[----:B------:R-:W-:Y:S02]  /*170e0*/  ISETP.GE.AND P2, PT, R237, UR4, PT ;  /* 0x00000004ed007c0c */ /* 0x000fe4000bf46270 */
[-C--:B0-----:R-:W-:Y:S02]  /*170f0*/  @!P3 LEA R6, P6, R166, R20.reuse, 0x2 ;  /* 0x00000014a606b211 */ /* 0x081fe400078c10ff */
[-C--:B-1----:R-:W-:Y:S02]  /*17100*/  @!P4 LEA R8, P0, R164, R20.reuse, 0x2 ;  /* 0x00000014a408c211 */ /* 0x082fe400078010ff */
[-C--:B------:R-:W-:Y:S02]  /*17110*/  @!P3 LEA.HI.X R7, R166, R15.reuse, R167, 0x2, P6 ;  /* 0x0000000fa607b211 */ /* 0x080fe400030f14a7 */
[----:B------:R-:W-:Y:S02]  /*17120*/  @!P4 LEA.HI.X R9, R164, R15, R165, 0x2, P0 ;  /* 0x0000000fa409c211 */ /* 0x000fe400000f14a5 */
[----:B------:R-:W-:Y:S01]  /*17130*/  ISETP.GE.AND P0, PT, R230, UR4, PT ;  /* 0x00000004e6007c0c */ /* 0x000fe2000bf06270 */
[----:B------:R0:W-:Y:S01]  /*17140*/  @!P3 ST.E.64 desc[UR42][R6.64], R92 ;  /* 0x0000005c0600b985 */ /* 0x0001e2000c101b2a */
[----:B---3--:R-:W-:-:S03]  /*17150*/  @!P5 LEA R10, P6, R162, R20, 0x2 ;  /* 0x00000014a20ad211 */ /* 0x008fc600078c10ff */
[----:B------:R1:W-:Y:S01]  /*17160*/  @!P4 ST.E.64 desc[UR42][R8.64], R96 ;  /* 0x000000600800c985 */ /* 0x0003e2000c101b2a */
[----:B------:R-:W-:Y:S02]  /*17170*/  @!P5 LEA.HI.X R11, R162, R15, R163, 0x2, P6 ;  /* 0x0000000fa20bd211 */ /* 0x000fe400030f14a3 */
[----:B------:R-:W-:-:S03]  /*17180*/  ISETP.GE.AND P4, PT, R228, UR4, PT ;  /* 0x00000004e4007c0c */ /* 0x000fc6000bf86270 */
[----:B------:R3:W-:Y:S01]  /*17190*/  @!P5 ST.E.64 desc[UR42][R10.64], R100 ;  /* 0x000000640a00d985 */ /* 0x0007e2000c101b2a */
[----:B------:R-:W-:Y:S02]  /*171a0*/  ISETP.GE.AND P5, PT, R229, UR4, PT ;  /* 0x00000004e5007c0c */ /* 0x000fe4000bfa6270 */
[CC--:B0-----:R-:W-:Y:S02]  /*171b0*/  @!P2 LEA R6, P6, R237.reuse, R20.reuse, 0x2 ;  /* 0x00000014ed06a211 */ /* 0x0c1fe400078c10ff */
[CC--:B-1----:R-:W-:Y:S02]  /*171c0*/  @!P1 LEA R8, P3, R236.reuse, R20.reuse, 0x2 ;  /* 0x00000014ec089211 */ /* 0x0c2fe400078610ff */
[-C--:B------:R-:W-:Y:S02]  /*171d0*/  @!P2 LEA.HI.X R7, R237, R15.reuse, R161, 0x2, P6 ;  /* 0x0000000fed07a211 */ /* 0x080fe400030f14a1 */
[----:B------:R-:W-:Y:S02]  /*171e0*/  @!P1 LEA.HI.X R9, R236, R15, R160, 0x2, P3 ;  /* 0x0000000fec099211 */ /* 0x000fe400018f14a0 */
[----:B---3--:R-:W-:Y:S01]  /*171f0*/  @!P0 LEA R10, P6, R230, R20, 0x2 ;  /* 0x00000014e60a8211 */ /* 0x008fe200078c10ff */
[----:B------:R0:W-:Y:S01]  /*17200*/  @!P2 ST.E.64 desc[UR42][R6.64], R104 ;  /* 0x000000680600a985 */ /* 0x0001e2000c101b2a */
[----:B------:R-:W-:-:S02]  /*17210*/  ISETP.GE.AND P3, PT, R227, UR4, PT ;  /* 0x00000004e3007c0c */ /* 0x000fc4000bf66270 */
[----:B------:R-:W-:Y:S01]  /*17220*/  @!P0 LEA.HI.X R11, R230, R15, R159, 0x2, P6 ;  /* 0x0000000fe60b8211 */ /* 0x000fe200030f149f */
[----:B------:R1:W-:Y:S04]  /*17230*/  @!P1 ST.E.64 desc[UR42][R8.64], R108 ;  /* 0x0000006c08009985 */ /* 0x0003e8000c101b2a */
[----:B------:R3:W-:Y:S01]  /*17240*/  @!P0 ST.E.64 desc[UR42][R10.64], R112 ;  /* 0x000000700a008985 */ /* 0x0007e2000c101b2a */
[----:B------:R-:W-:Y:S02]  /*17250*/  ISETP.GE.AND P0, PT, R226, UR4, PT ;  /* 0x00000004e2007c0c */ /* 0x000fe4000bf06270 */
[-C--:B0-----:R-:W-:Y:S02]  /*17260*/  @!P5 LEA R6, P1, R229, R20.reuse, 0x2 ;  /* 0x00000014e506d211 */ /* 0x081fe400078210ff */
[----:B-1----:R-:W-:-:S02]  /*17270*/  @!P4 LEA R8, P2, R228, R20, 0x2 ;  /* 0x00000014e408c211 */ /* 0x002fc400078410ff */
[-C--:B------:R-:W-:Y:S02]  /*17280*/  @!P5 LEA.HI.X R7, R229, R15.reuse, R158, 0x2, P1 ;  /* 0x0000000fe507d211 */ /* 0x080fe400008f149e */
[----:B---3--:R-:W-:Y:S02]  /*17290*/  @!P3 LEA R10, P6, R227, R20, 0x2 ;  /* 0x00000014e30ab211 */ /* 0x008fe400078c10ff */
[----:B------:R-:W-:Y:S01]  /*172a0*/  ISETP.GE.AND P1, PT, R225, UR4, PT ;  /* 0x00000004e1007c0c */ /* 0x000fe2000bf26270 */
[----:B------:R0:W-:Y:S01]  /*172b0*/  @!P5 ST.E.64 desc[UR42][R6.64], R116 ;  /* 0x000000740600d985 */ /* 0x0001e2000c101b2a */
[-C--:B------:R-:W-:Y:S02]  /*172c0*/  @!P4 LEA.HI.X R9, R228, R15.reuse, R157, 0x2, P2 ;  /* 0x0000000fe409c211 */ /* 0x080fe400010f149d */
        /* <DEDUP_REMOVED lines=12> */
[----:B---3--:R-:W-:-:S03]  /*17390*/  @!P3 LEA R10, P6, R223, R20, 0x2 ;  /* 0x00000014df0ab211 */ /* 0x008fc600078c10ff */
        /* <DEDUP_REMOVED lines=12> */
.L_x_5797:
[----:B------:R-:W-:Y:S05]  /*17460*/  BSYNC B1 ;  /* 0x0000000000017941 */ /* 0x000fea0003800000 */
.L_x_5796:
[----:B----4-:R-:W-:Y:S01]  /*17470*/  VIADD R7, R192, 0x8 ;  /* 0x00000008c0077836 */ /* 0x010fe20000000000 */
[----:B------:R4:W1:Y:S04]  /*17480*/  SHFL.IDX PT, R23, R14, 0x1, 0x1c1f ;  /* 0x003c1f000e177f89 */ /* 0x00086800000e0000 */
[----:B------:R-:W-:Y:S01]  /*17490*/  ISETP.GE.AND P0, PT, R7, R0, PT ;  /* 0x000000000700720c */ /* 0x000fe20003f06270 */
[----:B0-----:R-:W0:-:S12]  /*174a0*/  SHFL.IDX PT, R3, R3, 0x1, 0x1c1f ;  /* 0x003c1f0003037f89 */ /* 0x001e1800000e0000 */
[----:B----4-:R-:W-:Y:S05]  /*174b0*/  @P0 BRA `(.L_x_5795) ;  /* 0x0000001400d40947 */ /* 0x010fea0003800000 */
[----:B------:R-:W-:Y:S02]  /*174c0*/  ULDC UR4, c[0x0][0xac8] ;  /* 0x0002b20000047ab9 */ /* 0x000fe40000000800 */
[----:B------:R-:W-:Y:S02]  /*174d0*/  ISETP.GE.AND P4, PT, R194, UR4, PT ;  /* 0x00000004c2007c0c */ /* 0x000fe4000bf86270 */
[----:B------:R-:W-:Y:S02]  /*174e0*/  ISETP.GE.AND P2, PT, R233, UR4, PT ;  /* 0x00000004e9007c0c */ /* 0x000fe4000bf46270 */
[----:B------:R-:W-:Y:S02]  /*174f0*/  ISETP.GE.AND P1, PT, R231, UR4, PT ;  /* 0x00000004e7007c0c */ /* 0x000fe4000bf26270 */
[----:B------:R-:W-:-:S07]  /*17500*/  ISETP.GE.AND P0, PT, R213, UR4, PT ;  /* 0x00000004d5007c0c */ /* 0x000fce000bf06270 */
[----:B0-----:R-:W-:-:S04]  /*17510*/  @!P4 LEA R6, P3, R194, R3, 0x2 ;  /* 0x00000003c206c211 */ /* 0x001fc800078610ff */
[----:B-1----:R-:W-:Y:S02]  /*17520*/  @!P4 LEA.HI.X R7, R194, R23, R235, 0x2, P3 ;  /* 0x00000017c207c211 */ /* 0x002fe400018f14eb */
        /* <DEDUP_REMOVED lines=15> */
[----:B-1----:R-:W-:Y:S02]  /*17620*/  @!P4 LEA R8, P2, R209, R3, 0x2 ;  /* 0x00000003d108c211 */ /* 0x002fe400078410ff */
[----:B------:R-:W-:-:S02]  /*17630*/  @!P3 LEA.HI.X R7, R211, R23, R212, 0x2, P1 ;  /* 0x00000017d307b211 */ /* 0x000fc400008f14d4 */
[----:B------:R-:W-:Y:S02]  /*17640*/  ISETP.GE.AND P1, PT, R190, UR4, PT ;  /* 0x00000004be007c0c */ /* 0x000fe4000bf26270 */
[----:B------:R-:W-:Y:S01]  /*17650*/  @!P4 LEA.HI.X R9, R209, R23, R210, 0x2, P2 ;  /* 0x00000017d109c211 */ /* 0x000fe200010f14d2 */
[----:B------:R0:W-:Y:S01]  /*17660*/  @!P3 ST.E.64 desc[UR42][R6.64], R42 ;  /* 0x0000002a0600b985 */ /* 0x0001e2000c101b2a */
[----:B------:R-:W-:Y:S02]  /*17670*/  ISETP.GE.AND P2, PT, R182, UR4, PT ;  /* 0x00000004b6007c0c */ /* 0x000fe4000bf46270 */
[C---:B----4-:R-:W-:Y:S01]  /*17680*/  @!P5 LEA R10, P6, R207.reuse, R3, 0x2 ;  /* 0x00000003cf0ad211 */ /* 0x050fe200078c10ff */
[----:B------:R1:W-:Y:S01]  /*17690*/  @!P4 ST.E.64 desc[UR42][R8.64], R46 ;  /* 0x0000002e0800c985 */ /* 0x0003e2000c101b2a */
[----:B------:R-:W-:Y:S02]  /*176a0*/  ISETP.GE.AND P3, PT, R180, UR4, PT ;  /* 0x00000004b4007c0c */ /* 0x000fe4000bf66270 */
[----:B------:R-:W-:-:S02]  /*176b0*/  @!P5 LEA.HI.X R11, R207, R23, R208, 0x2, P6 ;  /* 0x00000017cf0bd211 */ /* 0x000fc400030f14d0 */
[----:B------:R-:W-:-:S03]  /*176c0*/  ISETP.GE.AND P4, PT, R178, UR4, PT ;  /* 0x00000004b2007c0c */ /* 0x000fc6000bf86270 */
[----:B------:R4:W-:Y:S01]  /*176d0*/  @!P5 ST.E.64 desc[UR42][R10.64], R50 ;  /* 0x000000320a00d985 */ /* 0x0009e2000c101b2a */
[CC--:B0-----:R-:W-:Y:S02]  /*176e0*/  @!P0 LEA R6, P6, R205.reuse, R3.reuse, 0x2 ;  /* 0x00000003cd068211 */ /* 0x0c1fe400078c10ff */
[C---:B-1----:R-:W-:Y:S02]  /*176f0*/  @!P1 LEA R8, P5, R190.reuse, R3, 0x2 ;  /* 0x00000003be089211 */ /* 0x042fe400078a10ff */
[-C--:B------:R-:W-:Y:S02]  /*17700*/  @!P0 LEA.HI.X R7, R205, R23.reuse, R206, 0x2, P6 ;  /* 0x00000017cd078211 */ /* 0x080fe400030f14ce */
[----:B------:R-:W-:Y:S02]  /*17710*/  @!P1 LEA.HI.X R9, R190, R23, R202, 0x2, P5 ;  /* 0x00000017be099211 */ /* 0x000fe400028f14ca */
[----:B------:R-:W-:Y:S01]  /*17720*/  ISETP.GE.AND P5, PT, R176, UR4, PT ;  /* 0x00000004b0007c0c */ /* 0x000fe2000bfa6270 */
[----:B------:R0:W-:Y:S01]  /*17730*/  @!P0 ST.E.64 desc[UR42][R6.64], R54 ;  /* 0x0000003606008985 */ /* 0x0001e2000c101b2a */
[----:B----4-:R-:W-:-:S02]  /*17740*/  @!P2 LEA R10, P6, R182, R3, 0x2 ;  /* 0x00000003b60aa211 */ /* 0x010fc400078c10ff */
[----:B------:R-:W-:Y:S01]  /*17750*/  ISETP.GE.AND P0, PT, R174, UR4, PT ;  /* 0x00000004ae007c0c */ /* 0x000fe2000bf06270 */
[----:B------:R1:W-:Y:S01]  /*17760*/  @!P1 ST.E.64 desc[UR42][R8.64], R58 ;  /* 0x0000003a08009985 */ /* 0x0003e2000c101b2a */
[----:B------:R-:W-:Y:S02]  /*17770*/  @!P2 LEA.HI.X R11, R182, R23, R183, 0x2, P6 ;  /* 0x00000017b60ba211 */ /* 0x000fe400030f14b7 */
[----:B------:R-:W-:-:S03]  /*17780*/  ISETP.GE.AND P1, PT, R172, UR4, PT ;  /* 0x00000004ac007c0c */ /* 0x000fc6000bf26270 */
[----:B------:R4:W-:Y:S01]  /*17790*/  @!P2 ST.E.64 desc[UR42][R10.64], R62 ;  /* 0x0000003e0a00a985 */ /* 0x0009e2000c101b2a */
[-C--:B0-----:R-:W-:Y:S02]  /*177a0*/  @!P3 LEA R6, P6, R180, R3.reuse, 0x2 ;  /* 0x00000003b406b211 */ /* 0x081fe400078c10ff */
[----:B-1----:R-:W-:Y:S02]  /*177b0*/  @!P4 LEA R8, P2, R178, R3, 0x2 ;  /* 0x00000003b208c211 */ /* 0x002fe400078410ff */
[-C--:B------:R-:W-:Y:S02]  /*177c0*/  @!P3 LEA.HI.X R7, R180, R23.reuse, R181, 0x2, P6 ;  /* 0x00000017b407b211 */ /* 0x080fe400030f14b5 */
[----:B------:R-:W-:Y:S02]  /*177d0*/  @!P4 LEA.HI.X R9, R178, R23, R179, 0x2, P2 ;  /* 0x00000017b209c211 */ /* 0x000fe400010f14b3 */
[----:B------:R-:W-:Y:S01]  /*177e0*/  ISETP.GE.AND P2, PT, R170, UR4, PT ;  /* 0x00000004aa007c0c */ /* 0x000fe2000bf46270 */
[----:B------:R0:W-:Y:S01]  /*177f0*/  @!P3 ST.E.64 desc[UR42][R6.64], R66 ;  /* 0x000000420600b985 */ /* 0x0001e2000c101b2a */
[----:B----4-:R-:W-:-:S03]  /*17800*/  @!P5 LEA R10, P6, R176, R3, 0x2 ;  /* 0x00000003b00ad211 */ /* 0x010fc600078c10ff */
[----:B------:R1:W-:Y:S01]  /*17810*/  @!P4 ST.E.64 desc[UR42][R8.64], R70 ;  /* 0x000000460800c985 */ /* 0x0003e2000c101b2a */
[----:B------:R-:W-:-:S05]  /*17820*/  @!P5 LEA.HI.X R11, R176, R23, R177, 0x2, P6 ;  /* 0x00000017b00bd211 */ /* 0x000fca00030f14b1 */
[----:B------:R4:W-:Y:S01]  /*17830*/  @!P5 ST.E.64 desc[UR42][R10.64], R74 ;  /* 0x0000004a0a00d985 */ /* 0x0009e2000c101b2a */
[----:B------:R-:W-:Y:S02]  /*17840*/  ISETP.GE.AND P5, PT, R168, UR4, PT ;  /* 0x00000004a8007c0c */ /* 0x000fe4000bfa6270 */
[----:B0-----:R-:W-:-:S04]  /*17850*/  @!P0 LEA R6, P4, R174, R3, 0x2 ;  /* 0x00000003ae068211 */ /* 0x001fc800078810ff */
[----:B------:R-:W-:Y:S02]  /*17860*/  @!P0 LEA.HI.X R7, R174, R23, R175, 0x2, P4 ;  /* 0x00000017ae078211 */ /* 0x000fe400020f14af */
[----:B------:R-:W-:Y:S02]  /*17870*/  ISETP.GE.AND P4, PT, R166, UR4, PT ;  /* 0x00000004a6007c0c */ /* 0x000fe4000bf86270 */
[-C--:B-1----:R-:W-:Y:S01]  /*17880*/  @!P1 LEA R8, P3, R172, R3.reuse, 0x2 ;  /* 0x00000003ac089211 */ /* 0x082fe200078610ff */
[----:B------:R0:W-:Y:S01]  /*17890*/  @!P0 ST.E.64 desc[UR42][R6.64], R4 ;  /* 0x0000000406008985 */ /* 0x0001e2000c101b2a */
[----:B----4-:R-:W-:Y:S02]  /*178a0*/  @!P2 LEA R10, P6, R170, R3, 0x2 ;  /* 0x00000003aa0aa211 */ /* 0x010fe400078c10ff */
[----:B------:R-:W-:Y:S02]  /*178b0*/  @!P1 LEA.HI.X R9, R172, R23, R173, 0x2, P3 ;  /* 0x00000017ac099211 */ /* 0x000fe400018f14ad */
[----:B------:R-:W-:-:S02]  /*178c0*/  ISETP.GE.AND P3, PT, R164, UR4, PT ;  /* 0x00000004a4007c0c */ /* 0x000fc4000bf66270 */
[----:B------:R-:W-:Y:S01]  /*178d0*/  @!P2 LEA.HI.X R11, R170, R23, R171, 0x2, P6 ;  /* 0x00000017aa0ba211 */ /* 0x000fe200030f14ab */
[----:B------:R1:W-:Y:S01]  /*178e0*/  @!P1 ST.E.64 desc[UR42][R8.64], R82 ;  /* 0x0000005208009985 */ /* 0x0003e2000c101b2a */
[-C--:B------:R-:W-:Y:S02]  /*178f0*/  @!P5 LEA R12, P6, R168, R3.reuse, 0x2 ;  /* 0x00000003a80cd211 */ /* 0x080fe400078c10ff */
[----:B------:R-:W-:Y:S01]  /*17900*/  @!P4 LEA R14, P0, R166, R3, 0x2 ;  /* 0x00000003a60ec211 */ /* 0x000fe200078010ff */
[----:B------:R4:W-:Y:S01]  /*17910*/  @!P2 ST.E.64 desc[UR42][R10.64], R86 ;  /* 0x000000560a00a985 */ /* 0x0009e2000c101b2a */
[----:B------:R-:W-:Y:S02]  /*17920*/  ISETP.GE.AND P2, PT, R162, UR4, PT ;  /* 0x00000004a2007c0c */ /* 0x000fe4000bf46270 */
[----:B------:R-:W-:Y:S02]  /*17930*/  ISETP.GE.AND P1, PT, R237, UR4, PT ;  /* 0x00000004ed007c0c */ /* 0x000fe4000bf26270 */
[----:B---3--:R-:W-:-:S02]  /*17940*/  @!P4 LEA.HI.X R15, R166, R23, R167, 0x2, P0 ;  /* 0x00000017a60fc211 */ /* 0x008fc400000f14a7 */
[----:B------:R-:W-:Y:S02]  /*17950*/  @!P5 LEA.HI.X R13, R168, R23, R169, 0x2, P6 ;  /* 0x00000017a80dd211 */ /* 0x000fe400030f14a9 */
[----:B------:R-:W-:Y:S02]  /*17960*/  ISETP.GE.AND P0, PT, R236, UR4, PT ;  /* 0x00000004ec007c0c */ /* 0x000fe4000bf06270 */
[----:B------:R-:W-:Y:S01]  /*17970*/  @!P3 LEA R20, P6, R164, R3, 0x2 ;  /* 0x00000003a414b211 */ /* 0x000fe200078c10ff */
[----:B------:R3:W-:Y:S01]  /*17980*/  @!P5 ST.E.64 desc[UR42][R12.64], R90 ;  /* 0x0000005a0c00d985 */ /* 0x0007e2000c101b2a */
[----:B------:R-:W-:Y:S02]  /*17990*/  ISETP.GE.AND P5, PT, R230, UR4, PT ;  /* 0x00000004e6007c0c */ /* 0x000fe4000bfa6270 */
[----:B------:R-:W-:Y:S01]  /*179a0*/  @!P3 LEA.HI.X R21, R164, R23, R165, 0x2, P6 ;  /* 0x00000017a415b211 */ /* 0x000fe200030f14a5 */
[----:B------:R5:W-:Y:S01]  /*179b0*/  @!P4 ST.E.64 desc[UR42][R14.64], R94 ;  /* 0x0000005e0e00c985 */ /* 0x000be2000c101b2a */
[----:B0-----:R-:W-:-:S02]  /*179c0*/  @!P2 LEA R4, P6, R162, R3, 0x2 ;  /* 0x00000003a204a211 */ /* 0x001fc400078c10ff */
[----:B------:R-:W-:Y:S01]  /*179d0*/  ISETP.GE.AND P4, PT, R229, UR4, PT ;  /* 0x00000004e5007c0c */ /* 0x000fe2000bf86270 */
[----:B------:R-:W-:Y:S01]  /*179e0*/  @!P3 ST.E.64 desc[UR42][R20.64], R98 ;  /* 0x000000621400b985 */ /* 0x000fe2000c101b2a */
[C---:B------:R-:W-:Y:S02]  /*179f0*/  @!P1 LEA R6, P3, R237.reuse, R3, 0x2 ;  /* 0x00000003ed069211 */ /* 0x040fe400078610ff */
[----:B------:R-:W-:Y:S02]  /*17a00*/  @!P2 LEA.HI.X R5, R162, R23, R163, 0x2, P6 ;  /* 0x00000017a205a211 */ /* 0x000fe400030f14a3 */
[----:B-1----:R-:W-:Y:S02]  /*17a10*/  @!P0 LEA R8, P6, R236, R3, 0x2 ;  /* 0x00000003ec088211 */ /* 0x002fe400078c10ff */
[----:B------:R-:W-:Y:S01]  /*17a20*/  @!P1 LEA.HI.X R7, R237, R23, R161, 0x2, P3 ;  /* 0x00000017ed079211 */ /* 0x000fe200018f14a1 */
[----:B------:R0:W-:Y:S01]  /*17a30*/  @!P2 ST.E.64 desc[UR42][R4.64], R102 ;  /* 0x000000660400a985 */ /* 0x0001e2000c101b2a */
[----:B------:R-:W-:-:S02]  /*17a40*/  ISETP.GE.AND P3, PT, R228, UR4, PT ;  /* 0x00000004e4007c0c */ /* 0x000fc4000bf66270 */
[----:B------:R-:W-:Y:S01]  /*17a50*/  @!P0 LEA.HI.X R9, R236, R23, R160, 0x2, P6 ;  /* 0x00000017ec098211 */ /* 0x000fe200030f14a0 */
[----:B------:R1:W-:Y:S01]  /*17a60*/  @!P1 ST.E.64 desc[UR42][R6.64], R106 ;  /* 0x0000006a06009985 */ /* 0x0003e2000c101b2a */
[CC--:B----4-:R-:W-:Y:S02]  /*17a70*/  @!P5 LEA R10, P1, R230.reuse, R3.reuse, 0x2 ;  /* 0x00000003e60ad211 */ /* 0x0d0fe400078210ff */
[----:B---3--:R-:W-:Y:S01]  /*17a80*/  @!P4 LEA R12, P2, R229, R3, 0x2 ;  /* 0x00000003e50cc211 */ /* 0x008fe200078410ff */
[----:B------:R3:W-:Y:S01]  /*17a90*/  @!P0 ST.E.64 desc[UR42][R8.64], R110 ;  /* 0x0000006e08008985 */ /* 0x0007e2000c101b2a */
[----:B------:R-:W-:Y:S02]  /*17aa0*/  ISETP.GE.AND P0, PT, R227, UR4, PT ;  /* 0x00000004e3007c0c */ /* 0x000fe4000bf06270 */
[----:B------:R-:W-:Y:S02]  /*17ab0*/  @!P5 LEA.HI.X R11, R230, R23, R159, 0x2, P1 ;  /* 0x00000017e60bd211 */ /* 0x000fe400008f149f */
[----:B------:R-:W-:-:S02]  /*17ac0*/  ISETP.GE.AND P1, PT, R226, UR4, PT ;  /* 0x00000004e2007c0c */ /* 0x000fc4000bf26270 */
[C---:B-----5:R-:W-:Y:S01]  /*17ad0*/  @!P3 LEA R14, P6, R228.reuse, R3, 0x2 ;  /* 0x00000003e40eb211 */ /* 0x060fe200078c10ff */
[----:B------:R4:W-:Y:S01]  /*17ae0*/  @!P5 ST.E.64 desc[UR42][R10.64], R114 ;  /* 0x000000720a00d985 */ /* 0x0009e2000c101b2a */
[-C--:B------:R-:W-:Y:S02]  /*17af0*/  @!P4 LEA.HI.X R13, R229, R23.reuse, R158, 0x2, P2 ;  /* 0x00000017e50dc211 */ /* 0x080fe400010f149e */
[----:B------:R-:W-:Y:S02]  /*17b00*/  @!P3 LEA.HI.X R15, R228, R23, R157, 0x2, P6 ;  /* 0x00000017e40fb211 */ /* 0x000fe400030f149d */
[----:B------:R-:W-:Y:S01]  /*17b10*/  ISETP.GE.AND P2, PT, R223, UR4, PT ;  /* 0x00000004df007c0c */ /* 0x000fe2000bf46270 */
[----:B------:R5:W-:Y:S01]  /*17b20*/  @!P4 ST.E.64 desc[UR42][R12.64], R118 ;  /* 0x000000760c00c985 */ /* 0x000be2000c101b2a */
[----:B------:R-:W-:Y:S02]  /*17b30*/  ISETP.GE.AND P4, PT, R225, UR4, PT ;  /* 0x00000004e1007c0c */ /* 0x000fe4000bf86270 */
[----:B0-----:R-:W-:Y:S01]  /*17b40*/  @!P0 LEA R4, P5, R227, R3, 0x2 ;  /* 0x00000003e3048211 */ /* 0x001fe200078a10ff */
[----:B------:R0:W-:Y:S01]  /*17b50*/  @!P3 ST.E.64 desc[UR42][R14.64], R122 ;  /* 0x0000007a0e00b985 */ /* 0x0001e2000c101b2a */
[----:B------:R-:W-:-:S02]  /*17b60*/  ISETP.GE.AND P3, PT, R224, UR4, PT ;  /* 0x00000004e0007c0c */ /* 0x000fc4000bf66270 */
[----:B------:R-:W-:Y:S02]  /*17b70*/  @!P0 LEA.HI.X R5, R227, R23, R156, 0x2, P5 ;  /* 0x00000017e3058211 */ /* 0x000fe400028f149c */
[----:B------:R-:W-:Y:S02]  /*17b80*/  ISETP.GE.AND P5, PT, R222, UR4, PT ;  /* 0x00000004de007c0c */ /* 0x000fe4000bfa6270 */
[CC--:B-1----:R-:W-:Y:S01]  /*17b90*/  @!P1 LEA R6, P6, R226.reuse, R3.reuse, 0x2 ;  /* 0x00000003e2069211 */ /* 0x0c2fe200078c10ff */
[----:B------:R1:W-:Y:S02]  /*17ba0*/  @!P0 ST.E.64 desc[UR42][R4.64], R126 ;  /* 0x0000007e04008985 */ /* 0x0003e4000c101b2a */
[----:B---3--:R-:W-:Y:S02]  /*17bb0*/  @!P4 LEA R8, P0, R225, R3, 0x2 ;  /* 0x00000003e108c211 */ /* 0x008fe400078010ff */
[----:B------:R-:W-:Y:S02]  /*17bc0*/  @!P1 LEA.HI.X R7, R226, R23, R155, 0x2, P6 ;  /* 0x00000017e2079211 */ /* 0x000fe400030f149b */
[----:B----4-:R-:W-:-:S02]  /*17bd0*/  @!P3 LEA R10, P6, R224, R3, 0x2 ;  /* 0x00000003e00ab211 */ /* 0x010fc400078c10ff */
[----:B------:R-:W-:Y:S01]  /*17be0*/  @!P4 LEA.HI.X R9, R225, R23, R154, 0x2, P0 ;  /* 0x00000017e109c211 */ /* 0x000fe200000f149a */
[----:B------:R1:W-:Y:S01]  /*17bf0*/  @!P1 ST.E.64 desc[UR42][R6.64], R130 ;  /* 0x0000008206009985 */ /* 0x0003e2000c101b2a */
[CC--:B-----5:R-:W-:Y:S02]  /*17c00*/  @!P2 LEA R12, P1, R223.reuse, R3.reuse, 0x2 ;  /* 0x00000003df0ca211 */ /* 0x0e0fe400078210ff */
[----:B0-----:R-:W-:Y:S01]  /*17c10*/  @!P5 LEA R14, P0, R222, R3, 0x2 ;  /* 0x00000003de0ed211 */ /* 0x001fe200078010ff */
[----:B------:R1:W-:Y:S01]  /*17c20*/  @!P4 ST.E.64 desc[UR42][R8.64], R134 ;  /* 0x000000860800c985 */ /* 0x0003e2000c101b2a */
[-C--:B------:R-:W-:Y:S02]  /*17c30*/  @!P3 LEA.HI.X R11, R224, R23.reuse, R153, 0x2, P6 ;  /* 0x00000017e00bb211 */ /* 0x080fe400030f1499 */
[-C--:B------:R-:W-:Y:S02]  /*17c40*/  @!P2 LEA.HI.X R13, R223, R23.reuse, R152, 0x2, P1 ;  /* 0x00000017df0da211 */ /* 0x080fe400008f1498 */
[----:B------:R-:W-:Y:S01]  /*17c50*/  @!P5 LEA.HI.X R15, R222, R23, R76, 0x2, P0 ;  /* 0x00000017de0fd211 */ /* 0x000fe200000f144c */
[----:B------:R1:W-:Y:S01]  /*17c60*/  @!P3 ST.E.64 desc[UR42][R10.64], R138 ;  /* 0x0000008a0a00b985 */ /* 0x0003e2000c101b2a */
[----:B------:R-:W-:-:S03]  /*17c70*/  ISETP.GE.AND P0, PT, R221, UR4, PT ;  /* 0x00000004dd007c0c */ /* 0x000fc6000bf06270 */
[----:B------:R1:W-:Y:S04]  /*17c80*/  @!P2 ST.E.64 desc[UR42][R12.64], R142 ;  /* 0x0000008e0c00a985 */ /* 0x0003e8000c101b2a */
[----:B------:R1:W-:Y:S06]  /*17c90*/  @!P5 ST.E.64 desc[UR42][R14.64], R146 ;  /* 0x000000920e00d985 */ /* 0x0003ec000c101b2a */
[----:B------:R-:W-:Y:S05]  /*17ca0*/  @P0 BRA `(.L_x_5795) ;  /* 0x0000000c00d80947 */ /* 0x000fea0003800000 */
[----:B-1----:R-:W-:-:S04]  /*17cb0*/  LEA R4, P0, R221, R3, 0x2 ;  /* 0x00000003dd047211 */ /* 0x002fc800078010ff */
[----:B------:R-:W-:-:S05]  /*17cc0*/  LEA.HI.X R5, R221, R23, R22, 0x2, P0 ;  /* 0x00000017dd057211 */ /* 0x000fca00000f1416 */
[----:B------:R0:W-:Y:S01]  /*17cd0*/  ST.E.64 desc[UR42][R4.64], R150 ;  /* 0x0000009604007985 */ /* 0x0001e2000c101b2a */
[----:B------:R-:W-:Y:S05]  /*17ce0*/  BRA `(.L_x_5795) ;  /* 0x0000000c00c87947 */ /* 0x000fea0003800000 */
.L_x_5789:
[----:B------:R-:W-:Y:S01]  /*17cf0*/  ULDC.64 UR4, c[0x0][0xc08] ;  /* 0x0003020000047ab9 */ /* 0x000fe20000000a00 */
[----:B------:R-:W4:Y:S01]  /*17d00*/  LDC.64 R4, c[0x0][0xc00] ;  /* 0x00030000ff047b82 */ /* 0x000f220000000a00 */
[----:B------:R-:W-:Y:S01]  /*17d10*/  ISETP.NE.U32.AND P0, PT, RZ, UR4, PT ;  /* 0x00000004ff007c0c */ /* 0x000fe2000bf05070 */
[----:B------:R-:W-:-:S03]  /*17d20*/  IMAD.MOV.U32 R3, RZ, RZ, RZ ;  /* 0x000000ffff037224 */ /* 0x000fc600078e00ff */
[----:B------:R-:W-:Y:S01]  /*17d30*/  ISETP.NE.AND.EX P1, PT, RZ, UR5, PT, P0 ;  /* 0x00000005ff007c0c */ /* 0x000fe2000bf25300 */
[----:B------:R-:W-:Y:S02]  /*17d40*/  ULDC.64 UR4, c[0x0][0xc00] ;  /* 0x0003000000047ab9 */ /* 0x000fe40000000a00 */
[----:B------:R-:W-:-:S04]  /*17d50*/  ISETP.NE.U32.AND P0, PT, RZ, UR4, PT ;  /* 0x00000004ff007c0c */ /* 0x000fc8000bf05070 */
[----:B------:R-:W-:-:S06]  /*17d60*/  ISETP.NE.AND.EX P0, PT, RZ, UR5, PT, P0 ;  /* 0x00000005ff007c0c */ /* 0x000fcc000bf05300 */
[----:B------:R-:W0:Y:S01]  /*17d70*/  @P1 LDC.64 R6, c[0x0][0xc08] ;  /* 0x00030200ff061b82 */ /* 0x000e220000000a00 */
[----:B------:R-:W-:Y:S02]  /*17d80*/  ULDC UR4, c[0x0][0xa88] ;  /* 0x0002a20000047ab9 */ /* 0x000fe40000000800 */
[----:B------:R-:W-:Y:S02]  /*17d90*/  IMAD.U32 R0, RZ, RZ, UR4 ;  /* 0x00000004ff007e24 */ /* 0x000fe4000f8e00ff */
[----:B----4-:R-:W-:-:S05]  /*17da0*/  IMAD.WIDE R4, R214, 0x4, R4 ;  /* 0x00000004d6047825 */ /* 0x010fca00078e0204 */
[----:B------:R4:W5:Y:S01]  /*17db0*/  @P0 LDG.E R3, desc[UR42][R4.64] ;  /* 0x0000002a04030981 */ /* 0x000962000c1e1900 */
[----:B0-----:R-:W-:-:S05]  /*17dc0*/  @P1 IMAD.WIDE R6, R214, 0x4, R6 ;  /* 0x00000004d6061825 */ /* 0x001fca00078e0206 */
[----:B------:R4:W5:Y:S01]  /*17dd0*/  @P1 LDG.E R0, desc[UR42][R6.64] ;  /* 0x0000002a06001981 */ /* 0x000962000c1e1900 */
[----:B------:R-:W-:Y:S02]  /*17de0*/  ISETP.NE.AND P2, PT, R205, RZ, PT ;  /* 0x000000ffcd00720c */ /* 0x000fe40003f45270 */
[----:B------:R-:W-:Y:S01]  /*17df0*/  SHF.R.S32.HI R26, RZ, 0x1f, R214 ;  /* 0x0000001fff1a7819 */ /* 0x000fe200000114d6 */
[----:B------:R-:W0:Y:S10]  /*17e00*/  S2R R29, SR_TID.X ;  /* 0x00000000001d7919 */ /* 0x000e340000002100 */
[----:B------:R-:W1:Y:S01]  /*17e10*/  @!P2 LDC R205, c[0x0][0xad4] ;  /* 0x0002b500ffcdab82 */ /* 0x000e620000000800 */
[----:B0-----:R-:W-:Y:S01]  /*17e20*/  VIADD R8, R29, 0xffffff80 ;  /* 0xffffff801d087836 */ /* 0x001fe20000000000 */
[----:B-1----:R-:W-:-:S04]  /*17e30*/  ISETP.GT.AND P2, PT, R205, 0x1, PT ;  /* 0x00000001cd00780c */ /* 0x002fc80003f44270 */
[----:B------:R-:W-:Y:S01]  /*17e40*/  ISETP.GT.AND P3, PT, R8, 0x3f, PT ;  /* 0x0000003f0800780c */ /* 0x000fe20003f64270 */
[----:B----4-:R-:W-:-:S12]  /*17e50*/  @P1 BRA `(.L_x_5798) ;  /* 0x0000000000101947 */ /* 0x010fd80003800000 */
[----:B------:R-:W-:Y:S05]  /*17e60*/  @!P0 BRA `(.L_x_5798) ;  /* 0x00000000000c8947 */ /* 0x000fea0003800000 */
[----:B------:R-:W4:Y:S04]  /*17e70*/  LDG.E R7, desc[UR42][R4.64] ;  /* 0x0000002a04077981 */ /* 0x000f28000c1e1900 */
[----:B-----5:R-:W4:Y:S02]  /*17e80*/  LDG.E R0, desc[UR42][R4.64+0x4] ;  /* 0x0000042a04007981 */ /* 0x020f24000c1e1900 */
[----:B----4-:R-:W-:-:S07]  /*17e90*/  IMAD.IADD R0, R0, 0x1, -R7 ;  /* 0x0000000100007824 */ /* 0x010fce00078e0a07 */
.L_x_5798:
[----:B------:R-:W-:Y:S01]  /*17ea0*/  BSSY B1, `(.L_x_5799) ;  /* 0x0000035000017945 */ /* 0x000fe20003800000 */
[----:B------:R-:W-:Y:S02]  /*17eb0*/  SEL R27, R214, RZ, !P0 ;  /* 0x000000ffd61b7207 */ /* 0x000fe40004000000 */
[----:B------:R-:W-:Y:S02]  /*17ec0*/  SEL R26, R26, RZ, !P0 ;  /* 0x000000ff1a1a7207 */ /* 0x000fe40004000000 */
[----:B-----5:R-:W-:Y:S01]  /*17ed0*/  SHF.R.S32.HI R24, RZ, 0x1f, R3 ;  /* 0x0000001fff187819 */ /* 0x020fe20000011403 */
[----:B------:R-:W-:Y:S06]  /*17ee0*/  @P3 BRA `(.L_x_5800) ;  /* 0x0000000000c03947 */ /* 0x000fec0003800000 */
[----:B------:R-:W0:Y:S01]  /*17ef0*/  LDC R31, c[0x0][0xbe8] ;  /* 0x0002fa00ff1f7b82 */ /* 0x000e220000000800 */
[----:B------:R-:W-:Y:S01]  /*17f00*/  IADD3 R29, R192, -0x80, R29 ;  /* 0xffffff80c01d7810 */ /* 0x000fe20007ffe01d */
[----:B0-----:R-:W-:-:S05]  /*17f10*/  IMAD R4, R0, R31, RZ ;  /* 0x0000001f00047224 */ /* 0x001fca00078e02ff */
        /* <DEDUP_REMOVED lines=9> */
[----:B------:R-:W4:Y:S08]  /*17fb0*/  LDC.64 R14, c[0x0][R22+0x218] ;  /* 0x00008600160e7b82 */ /* 0x000f300000000a00 */
[----:B------:R-:W5:Y:S08]  /*17fc0*/  LDC.64 R8, c[0x0][R22+0x228] ;  /* 0x00008a0016087b82 */ /* 0x000f700000000a00 */
[----:B------:R-:W2:Y:S08]  /*17fd0*/  LDC.64 R6, c[0x0][R22+0x210] ;  /* 0x0000840016067b82 */ /* 0x000eb00000000a00 */
[----:B------:R-:W3:Y:S08]  /*17fe0*/  @P1 LDC R20, c[0x0][0xbec] ;  /* 0x0002fb00ff141b82 */ /* 0x000ef00000000800 */
[----:B------:R-:W5:Y:S01]  /*17ff0*/  @P1 LDC R25, c[0x0][0xbf0] ;  /* 0x0002fc00ff191b82 */ /* 0x000f620000000800 */
[----:B-1----:R-:W-:-:S07]  /*18000*/  IMAD R13, R13, R27, RZ ;  /* 0x0000001b0d0d7224 */ /* 0x002fce00078e02ff */
[----:B0-----:R-:W0:Y:S01]  /*18010*/  @!P0 LDC R4, c[0x0][0xb50] ;  /* 0x0002d400ff048b82 */ /* 0x001e220000000800 */
[----:B------:R-:W-:-:S04]  /*18020*/  IMAD.WIDE.U32 R10, R12, R27, RZ ;  /* 0x0000001b0c0a7225 */ /* 0x000fc800078e00ff */
[----:B---3--:R-:W-:-:S03]  /*18030*/  @P1 IMAD.HI.U32 R20, R29, R20, RZ ;  /* 0x000000141d141227 */ /* 0x008fc600078e00ff */
[----:B------:R-:W1:Y:S01]  /*18040*/  @!P0 LDC R5, c[0x0][0xb54] ;  /* 0x0002d500ff058b82 */ /* 0x000e620000000800 */
[-C--:B----4-:R-:W-:Y:S02]  /*18050*/  IMAD R23, R15, R204.reuse, RZ ;  /* 0x000000cc0f177224 */ /* 0x090fe400078e02ff */
        /* <DEDUP_REMOVED lines=14> */
[----:B--2---:R-:W-:Y:S01]  /*18140*/  IMAD R7, R7, R11, RZ ;  /* 0x0000000b07077224 */ /* 0x004fe200078e02ff */
[----:B------:R-:W-:Y:S02]  /*18150*/  SHF.R.S32.HI R21, RZ, 0x1f, R21 ;  /* 0x0000001fff157819 */ /* 0x000fe40000011415 */
[----:B------:R-:W-:Y:S02]  /*18160*/  SHF.R.S32.HI R13, RZ, 0x1f, R11 ;  /* 0x0000001fff0d7819 */ /* 0x000fe4000001140b */
[----:B------:R-:W-:-:S03]  /*18170*/  IADD3.X R9, R21, R10, R15, P0, P1 ;  /* 0x0000000a15097210 */ /* 0x000fc600007e240f */
[C---:B------:R-:W-:Y:S02]  /*18180*/  IMAD R13, R6.reuse, R13, R7 ;  /* 0x0000000d060d7224 */ /* 0x040fe400078e0207 */
[----:B------:R-:W-:-:S04]  /*18190*/  IMAD.WIDE.U32 R6, R6, R11, R8 ;  /* 0x0000000b06067225 */ /* 0x000fc800078e0008 */
[----:B------:R-:W-:Y:S01]  /*181a0*/  IMAD.IADD R7, R7, 0x1, R13 ;  /* 0x0000000107077824 */ /* 0x000fe200078e020d */
[----:B0-----:R-:W-:-:S04]  /*181b0*/  LEA R4, P0, R6, R4, 0x2 ;  /* 0x0000000406047211 */ /* 0x001fc800078010ff */
[----:B-1----:R-:W-:Y:S01]  /*181c0*/  LEA.HI.X R5, R6, R5, R7, 0x2, P0 ;  /* 0x0000000506057211 */ /* 0x002fe200000f1407 */
[----:B------:R-:W-:-:S05]  /*181d0*/  IMAD.MOV.U32 R7, RZ, RZ, -0x800000 ;  /* 0xff800000ff077424 */ /* 0x000fca00078e00ff */
[----:B------:R0:W-:Y:S03]  /*181e0*/  STG.E desc[UR42][R4.64], R7 ;  /* 0x0000000704007986 */ /* 0x0001e6000c10192a */
.L_x_5800:
[----:B------:R-:W-:Y:S05]  /*181f0*/  BSYNC B1 ;  /* 0x0000000000017941 */ /* 0x000fea0003800000 */
.L_x_5799:
[----:B------:R-:W-:Y:S05]  /*18200*/  @P2 BRA `(.L_x_5795) ;  /* 0x0000000800802947 */ /* 0x000fea0003800000 */
[----:B0-----:R-:W0:Y:S01]  /*18210*/  S2R R5, SR_TID.X ;  /* 0x0000000000057919 */ /* 0x001e220000002100 */
[----:B------:R-:W1:Y:S01]  /*18220*/  LDC R9, c[0x0][0xbe8] ;  /* 0x0002fa00ff097b82 */ /* 0x000e620000000800 */
[----:B------:R-:W-:Y:S01]  /*18230*/  ULDC.64 UR4, c[0x0][0xaa0] ;  /* 0x0002a80000047ab9 */ /* 0x000fe20000000a00 */
[C---:B------:R-:W-:Y:S01]  /*18240*/  VIADD R31, R193.reuse, 0x140 ;  /* 0x00000140c11f7836 */ /* 0x040fe20000000000 */
[----:B------:R-:W-:Y:S01]  /*18250*/  BSSY B1, `(.L_x_5801) ;  /* 0x0000077000017945 */ /* 0x000fe20003800000 */
[----:B------:R-:W-:Y:S01]  /*18260*/  IMAD R4, R24, UR4, RZ ;  /* 0x0000000418047c24 */ /* 0x000fe2000f8e02ff */
[----:B------:R-:W-:Y:S01]  /*18270*/  SHF.R.S32.HI R30, RZ, 0x1f, R215 ;  /* 0x0000001fff1e7819 */ /* 0x000fe200000114d7 */
[----:B------:R-:W-:Y:S01]  /*18280*/  VIADD R29, R193, 0x1c0 ;  /* 0x000001c0c11d7836 */ /* 0x000fe20000000000 */
[----:B------:R-:W-:Y:S01]  /*18290*/  SHF.R.S32.HI R32, RZ, 0x1f, R216 ;  /* 0x0000001fff207819 */ /* 0x000fe200000114d8 */
[----:B------:R-:W-:Y:S01]  /*182a0*/  IMAD R7, R3, UR5, R4 ;  /* 0x0000000503077c24 */ /* 0x000fe2000f8e0204 */
[----:B------:R-:W4:Y:S01]  /*182b0*/  LDC R22, c[0x0][0xac8] ;  /* 0x0002b200ff167b82 */ /* 0x000f220000000800 */
[----:B------:R-:W-:-:S02]  /*182c0*/  SHF.R.S32.HI R33, RZ, 0x1f, R217 ;  /* 0x0000001fff217819 */ /* 0x000fc400000114d9 */
[----:B------:R-:W-:Y:S02]  /*182d0*/  SHF.R.S32.HI R24, RZ, 0x1f, R29 ;  /* 0x0000001fff187819 */ /* 0x000fe4000001141d */
[----:B------:R-:W-:Y:S02]  /*182e0*/  SHF.R.S32.HI R34, RZ, 0x1f, R218 ;  /* 0x0000001fff227819 */ /* 0x000fe400000114da */
[----:B-1----:R-:W-:Y:S01]  /*182f0*/  ISETP.NE.AND P0, PT, R9, 0x1, PT ;  /* 0x000000010900780c */ /* 0x002fe20003f05270 */
[----:B------:R-:W-:Y:S02]  /*18300*/  IMAD R25, R0, R9, RZ ;  /* 0x0000000900197224 */ /* 0x000fe400078e02ff */
[----:B0-----:R-:W-:Y:S02]  /*18310*/  VIADD R6, R5, 0xffffff80 ;  /* 0xffffff8005067836 */ /* 0x001fe40000000000 */
[----:B------:R-:W-:Y:S01]  /*18320*/  IMAD.WIDE.U32 R4, R3, UR4, RZ ;  /* 0x0000000403047c25 */ /* 0x000fe2000f8e00ff */
[----:B------:R-:W-:Y:S01]  /*18330*/  ULDC.64 UR4, c[0x0][0xae8] ;  /* 0x0002ba0000047ab9 */ /* 0x000fe20000000a00 */
[----:B----4-:R-:W-:-:S02]  /*18340*/  ISETP.GE.AND P1, PT, R193, R22, PT ;  /* 0x00000016c100720c */ /* 0x010fc40003f26270 */
[----:B------:R-:W-:-:S04]  /*18350*/  SHF.R.S32.HI R3, RZ, 0x1f, R6 ;  /* 0x0000001fff037819 */ /* 0x000fc80000011406 */
[----:B------:R-:W0:Y:S01]  /*18360*/  @P0 LDC R11, c[0x0][0xbec] ;  /* 0x0002fb00ff0b0b82 */ /* 0x000e220000000800 */
[----:B------:R-:W-:Y:S01]  /*18370*/  IMAD.IADD R5, R5, 0x1, R7 ;  /* 0x0000000105057824 */ /* 0x000fe200078e0207 */
[----:B------:R-:W-:Y:S02]  /*18380*/  SEL R10, RZ, 0x1, P1 ;  /* 0x00000001ff0a7807 */ /* 0x000fe40000800000 */
[----:B------:R-:W-:Y:S01]  /*18390*/  LEA.HI R3, R3, R6, RZ, 0x3 ;  /* 0x0000000603037211 */ /* 0x000fe200078f18ff */
[----:B------:R-:W-:-:S03]  /*183a0*/  IMAD.WIDE.U32 R4, R204, UR4, R4 ;  /* 0x00000004cc047c25 */ /* 0x000fc6000f8e0004 */
[----:B------:R-:W1:Y:S01]  /*183b0*/  @P0 LDC R13, c[0x0][0xbf0] ;  /* 0x0002fc00ff0d0b82 */ /* 0x000e620000000800 */
[----:B------:R-:W-:Y:S01]  /*183c0*/  LOP3.LUT R7, R3, 0xfffffff8, RZ, 0xc0, !PT ;  /* 0xfffffff803077812 */ /* 0x000fe200078ec0ff */
[----:B------:R-:W-:Y:S01]  /*183d0*/  IMAD R5, R204, UR5, R5 ;  /* 0x00000005cc057c24 */ /* 0x000fe2000f8e0205 */
[----:B------:R-:W-:Y:S01]  /*183e0*/  SHF.R.S32.HI R15, RZ, 0x3, R3 ;  /* 0x00000003ff0f7819 */ /* 0x000fe20000011403 */
[----:B------:R-:W-:Y:S02]  /*183f0*/  ULDC.64 UR4, c[0x0][0xaf0] ;  /* 0x0002bc0000047ab9 */ /* 0x000fe40000000a00 */
[----:B------:R-:W-:Y:S02]  /*18400*/  IMAD.IADD R6, R6, 0x1, -R7 ;  /* 0x0000000106067824 */ /* 0x000fe400078e0a07 */
[----:B------:R-:W-:Y:S01]  /*18410*/  IMAD R3, R26, UR4, RZ ;  /* 0x000000041a037c24 */ /* 0x000fe2000f8e02ff */
[----:B------:R-:W-:Y:S01]  /*18420*/  SHF.R.S32.HI R26, RZ, 0x1f, R31 ;  /* 0x0000001fff1a7819 */ /* 0x000fe2000001141f */
[----:B------:R-:W-:-:S02]  /*18430*/  IMAD R7, R6, 0x20, R15 ;  /* 0x0000002006077824 */ /* 0x000fc400078e020f */
[----:B------:R-:W-:-:S04]  /*18440*/  IMAD.WIDE.U32 R4, R27, UR4, R4 ;  /* 0x000000041b047c25 */ /* 0x000fc8000f8e0004 */
[----:B------:R-:W-:Y:S02]  /*18450*/  IMAD.IADD R8, R192, 0x1, R7 ;  /* 0x00000001c0087824 */ /* 0x000fe400078e0207 */
[----:B------:R-:W-:Y:S01]  /*18460*/  IMAD R7, R27, UR5, R3 ;  /* 0x000000051b077c24 */ /* 0x000fe2000f8e0203 */
[----:B------:R-:W-:Y:S01]  /*18470*/  ULDC.64 UR4, c[0x0][0xae0] ;  /* 0x0002b80000047ab9 */ /* 0x000fe20000000a00 */
[----:B0-----:R-:W-:-:S04]  /*18480*/  @P0 IMAD.HI.U32 R6, R8, R11, RZ ;  /* 0x0000000b08060227 */ /* 0x001fc800078e00ff */
[----:B------:R-:W-:Y:S01]  /*18490*/  IMAD.MOV.U32 R3, RZ, RZ, R8 ;  /* 0x000000ffff037224 */ /* 0x000fe200078e0008 */
[----:B-1----:R-:W-:Y:S01]  /*184a0*/  @P0 SHF.R.U32.HI R3, RZ, R13, R6 ;  /* 0x0000000dff030219 */ /* 0x002fe20000011606 */
[----:B------:R-:W-:Y:S01]  /*184b0*/  IMAD.IADD R5, R5, 0x1, R7 ;  /* 0x0000000105057824 */ /* 0x000fe200078e0207 */
[-C--:B------:R-:W-:Y:S01]  /*184c0*/  ISETP.GE.AND P0, PT, R218, R22.reuse, PT ;  /* 0x00000016da00720c */ /* 0x080fe20003f06270 */
[----:B------:R-:W-:Y:S01]  /*184d0*/  IMAD.IADD R192, R15, 0x1, R192 ;  /* 0x000000010fc07824 */ /* 0x000fe200078e02c0 */
[----:B------:R-:W-:Y:S01]  /*184e0*/  SHF.R.S32.HI R6, RZ, 0x1f, R3 ;  /* 0x0000001fff067819 */ /* 0x000fe20000011403 */
[----:B------:R-:W-:Y:S01]  /*184f0*/  IMAD.WIDE.U32 R4, R3, UR4, R4 ;  /* 0x0000000403047c25 */ /* 0x000fe2000f8e0004 */
[----:B------:R-:W-:Y:S02]  /*18500*/  SEL R7, RZ, 0xffffffff, P0 ;  /* 0xffffffffff077807 */ /* 0x000fe40000000000 */
[----:B------:R-:W-:Y:S01]  /*18510*/  ISETP.GE.AND P0, PT, R217, R22, PT ;  /* 0x00000016d900720c */ /* 0x000fe20003f06270 */
[----:B------:R-:W-:-:S02]  /*18520*/  IMAD R6, R6, UR4, RZ ;  /* 0x0000000406067c24 */ /* 0x000fc4000f8e02ff */
[----:B------:R-:W-:Y:S02]  /*18530*/  IMAD.SHL.U32 R11, R7, 0x2, RZ ;  /* 0x00000002070b7824 */ /* 0x000fe400078e00ff */
[----:B------:R-:W-:Y:S01]  /*18540*/  IMAD R7, R3, UR5, R6 ;  /* 0x0000000503077c24 */ /* 0x000fe2000f8e0206 */
[----:B------:R-:W-:Y:S01]  /*18550*/  SEL R6, RZ, 0xffffffff, P0 ;  /* 0xffffffffff067807 */ /* 0x000fe20000000000 */
[----:B------:R-:W-:Y:S01]  /*18560*/  IMAD.MOV R3, RZ, RZ, -R3 ;  /* 0x000000ffff037224 */ /* 0x000fe200078e0a03 */
[----:B------:R-:W-:Y:S01]  /*18570*/  ISETP.GE.AND P0, PT, R216, R22, PT ;  /* 0x00000016d800720c */ /* 0x000fe20003f06270 */
[----:B------:R-:W-:Y:S01]  /*18580*/  IMAD.IADD R5, R5, 0x1, R7 ;  /* 0x0000000105057824 */ /* 0x000fe200078e0207 */
[----:B------:R-:W-:Y:S01]  /*18590*/  LOP3.LUT R10, R11, 0x2, R10, 0xe2, !PT ;  /* 0x000000020b0a7812 */ /* 0x000fe200078ee20a */
[----:B------:R-:W-:Y:S01]  /*185a0*/  IMAD R3, R9, R3, R8 ;  /* 0x0000000309037224 */ /* 0x000fe200078e0208 */
[----:B------:R-:W-:Y:S01]  /*185b0*/  ULDC.64 UR4, c[0x0][0xad8] ;  /* 0x0002b60000047ab9 */ /* 0x000fe20000000a00 */
[----:B------:R-:W-:Y:S01]  /*185c0*/  IMAD.SHL.U32 R7, R6, 0x4, RZ ;  /* 0x0000000406077824 */ /* 0x000fe200078e00ff */
[----:B------:R-:W-:Y:S01]  /*185d0*/  SEL R6, RZ, 0xffffffff, P0 ;  /* 0xffffffffff067807 */ /* 0x000fe20000000000 */
[----:B------:R-:W-:Y:S01]  /*185e0*/  IMAD.WIDE.U32 R4, R3, UR4, R4 ;  /* 0x0000000403047c25 */ /* 0x000fe2000f8e0004 */
[----:B------:R-:W-:-:S02]  /*185f0*/  SHF.R.S32.HI R0, RZ, 0x1f, R3 ;  /* 0x0000001fff007819 */ /* 0x000fc40000011403 */
[----:B------:R-:W-:Y:S01]  /*18600*/  LOP3.LUT R10, R7, 0x4, R10, 0xe2, !PT ;  /* 0x00000004070a7812 */ /* 0x000fe200078ee20a */
[----:B------:R-:W-:Y:S01]  /*18610*/  IMAD.SHL.U32 R7, R6, 0x8, RZ ;  /* 0x0000000806077824 */ /* 0x000fe200078e00ff */
[-C--:B------:R-:W-:Y:S01]  /*18620*/  ISETP.GE.AND P0, PT, R215, R22.reuse, PT ;  /* 0x00000016d700720c */ /* 0x080fe20003f06270 */
[----:B------:R-:W-:Y:S02]  /*18630*/  IMAD R0, R0, UR4, RZ ;  /* 0x0000000400007c24 */ /* 0x000fe4000f8e02ff */
[----:B------:R-:W-:Y:S01]  /*18640*/  VIADD R27, R193, 0x180 ;  /* 0x00000180c11b7836 */ /* 0x000fe20000000000 */
[----:B------:R-:W-:Y:S02]  /*18650*/  SEL R6, RZ, 0xffffffff, P0 ;  /* 0xffffffffff067807 */ /* 0x000fe40000000000 */
[----:B------:R-:W-:Y:S01]  /*18660*/  LOP3.LUT R10, R7, 0x8, R10, 0xe2, !PT ;  /* 0x00000008070a7812 */ /* 0x000fe200078ee20a */
[----:B------:R-:W-:Y:S01]  /*18670*/  IMAD R7, R3, UR5, R0 ;  /* 0x0000000503077c24 */ /* 0x000fe2000f8e0200 */
[-C--:B------:R-:W-:Y:S01]  /*18680*/  ISETP.GE.AND P0, PT, R31, R22.reuse, PT ;  /* 0x000000161f00720c */ /* 0x080fe20003f06270 */
[----:B------:R-:W-:Y:S01]  /*18690*/  ULDC.64 UR4, c[0x0][0xa80] ;  /* 0x0002a00000047ab9 */ /* 0x000fe20000000a00 */
[----:B------:R-:W-:Y:S01]  /*186a0*/  IMAD.SHL.U32 R9, R6, 0x10, RZ ;  /* 0x0000001006097824 */ /* 0x000fe200078e00ff */
[----:B------:R-:W-:Y:S01]  /*186b0*/  ISETP.GE.AND P1, PT, R27, R22, PT ;  /* 0x000000161b00720c */ /* 0x000fe20003f26270 */
[----:B------:R-:W-:Y:S01]  /*186c0*/  IMAD.IADD R3, R5, 0x1, R7 ;  /* 0x0000000105037824 */ /* 0x000fe200078e0207 */
[----:B------:R-:W-:-:S02]  /*186d0*/  SEL R0, RZ, 0xffffffff, P0 ;  /* 0xffffffffff007807 */ /* 0x000fc40000000000 */
[----:B------:R-:W-:Y:S02]  /*186e0*/  LEA R20, P0, R4, UR4, 0x1 ;  /* 0x0000000404147c11 */ /* 0x000fe4000f8008ff */
[----:B------:R-:W-:Y:S01]  /*186f0*/  LOP3.LUT R10, R9, 0x10, R10, 0xe2, !PT ;  /* 0x00000010090a7812 */ /* 0x000fe200078ee20a */
[----:B------:R-:W-:Y:S01]  /*18700*/  IMAD.SHL.U32 R9, R0, 0x20, RZ ;  /* 0x0000002000097824 */ /* 0x000fe200078e00ff */
[----:B------:R-:W-:Y:S02]  /*18710*/  LEA.HI.X R3, R4, UR5, R3, 0x1, P0 ;  /* 0x0000000504037c11 */ /* 0x000fe400080f0c03 */
[----:B------:R-:W-:Y:S01]  /*18720*/  ISETP.GE.AND P0, PT, R192, R25, PT ;  /* 0x00000019c000720c */ /* 0x000fe20003f06270 */
[----:B------:R0:W1:Y:S01]  /*18730*/  SHFL.IDX PT, R4, R20, RZ, 0x181f ;  /* 0x00181fff14047589 */ /* 0x00006200000e0000 */
[----:B------:R-:W-:Y:S02]  /*18740*/  SEL R5, RZ, 0x40, P1 ;  /* 0x00000040ff057807 */ /* 0x000fe40000800000 */
[----:B------:R-:W-:-:S02]  /*18750*/  LOP3.LUT R10, R9, 0x20, R10, 0xe2, !PT ;  /* 0x00000020090a7812 */ /* 0x000fc400078ee20a */
[----:B------:R-:W-:Y:S02]  /*18760*/  ISETP.GE.AND P1, PT, R29, R22, PT ;  /* 0x000000161d00720c */ /* 0x000fe40003f26270 */
[----:B------:R-:W-:Y:S02]  /*18770*/  LOP3.LUT R21, R10, R5, RZ, 0xfc, !PT ;  /* 0x000000050a157212 */ /* 0x000fe400078efcff */
[----:B------:R-:W-:Y:S01]  /*18780*/  SEL R0, RZ, 0x80, P1 ;  /* 0x00000080ff007807 */ /* 0x000fe20000800000 */
[----:B------:R0:W4:Y:S01]  /*18790*/  SHFL.IDX PT, R5, R3, RZ, 0x181f ;  /* 0x00181fff03057589 */ /* 0x00012200000e0000 */
[----:B------:R-:W-:Y:S02]  /*187a0*/  SHF.R.S32.HI R28, RZ, 0x1f, R27 ;  /* 0x0000001fff1c7819 */ /* 0x000fe4000001141b */
[----:B------:R-:W-:Y:S01]  /*187b0*/  LOP3.LUT R23, R21, R0, RZ, 0xfc, !PT ;  /* 0x0000000015177212 */ /* 0x000fe200078efcff */
[----:B------:R-:W-:Y:S06]  /*187c0*/  @P0 BRA `(.L_x_5802) ;  /* 0x00000000007c0947 */ /* 0x000fec0003800000 */
[-C--:B------:R-:W-:Y:S02]  /*187d0*/  ISETP.GE.AND P2, PT, R218, R22.reuse, PT ;  /* 0x00000016da00720c */ /* 0x080fe40003f46270 */
[-C--:B------:R-:W-:Y:S02]  /*187e0*/  ISETP.GE.AND P1, PT, R193, R22.reuse, PT ;  /* 0x00000016c100720c */ /* 0x080fe40003f26270 */
[-C--:B------:R-:W-:Y:S02]  /*187f0*/  ISETP.GE.AND P5, PT, R217, R22.reuse, PT ;  /* 0x00000016d900720c */ /* 0x080fe40003fa6270 */
[----:B------:R-:W-:-:S07]  /*18800*/  ISETP.GE.AND P3, PT, R216, R22, PT ;  /* 0x00000016d800720c */ /* 0x000fce0003f66270 */
[CC--:B-1----:R-:W-:Y:S02]  /*18810*/  @!P2 LEA R8, P0, R218.reuse, R4.reuse, 0x1 ;  /* 0x00000004da08a211 */ /* 0x0c2fe400078008ff */
        /* <DEDUP_REMOVED lines=26> */
.L_x_5802:
[----:B------:R-:W-:Y:S05]  /*189c0*/  BSYNC B1 ;  /* 0x0000000000017941 */ /* 0x000fea0003800000 */
.L_x_5801:
[----:B------:R-:W-:Y:S01]  /*189d0*/  VIADD R0, R192, 0x20 ;  /* 0x00000020c0007836 */ /* 0x000fe20000000000 */
[----:B----4-:R4:W0:Y:S04]  /*189e0*/  SHFL.IDX PT, R5, R3, 0x1, 0x181f ;  /* 0x00381f0003057f89 */ /* 0x01082800000e0000 */
[----:B------:R-:W-:Y:S01]  /*189f0*/  ISETP.GE.AND P0, PT, R0, R25, PT ;  /* 0x000000190000720c */ /* 0x000fe20003f06270 */
[----:B-1----:R4:W1:-:S12]  /*18a00*/  SHFL.IDX PT, R4, R20, 0x1, 0x181f ;  /* 0x00381f0014047f89 */ /* 0x00285800000e0000 */
[----:B----4-:R-:W-:Y:S05]  /*18a10*/  @P0 BRA `(.L_x_5795) ;  /* 0x00000000007c0947 */ /* 0x010fea0003800000 */
[-C--:B------:R-:W-:Y:S02]  /*18a20*/  ISETP.GE.AND P5, PT, R218, R22.reuse, PT ;  /* 0x00000016da00720c */ /* 0x080fe40003fa6270 */
[-C--:B------:R-:W-:Y:S02]  /*18a30*/  ISETP.GE.AND P6, PT, R193, R22.reuse, PT ;  /* 0x00000016c100720c */ /* 0x080fe40003fc6270 */
[-C--:B------:R-:W-:Y:S02]  /*18a40*/  ISETP.GE.AND P4, PT, R217, R22.reuse, PT ;  /* 0x00000016d900720c */ /* 0x080fe40003f86270 */
[-C--:B------:R-:W-:Y:S02]  /*18a50*/  ISETP.GE.AND P3, PT, R216, R22.reuse, PT ;  /* 0x00000016d800720c */ /* 0x080fe40003f66270 */
[-C--:B------:R-:W-:Y:S02]  /*18a60*/  ISETP.GE.AND P2, PT, R215, R22.reuse, PT ;  /* 0x00000016d700720c */ /* 0x080fe40003f46270 */
[----:B------:R-:W-:-:S03]  /*18a70*/  ISETP.GE.AND P1, PT, R31, R22, PT ;  /* 0x000000161f00720c */ /* 0x000fc60003f26270 */
[CC--:B-1----:R-:W-:Y:S02]  /*18a80*/  @!P5 LEA R8, P0, R218.reuse, R4.reuse, 0x1 ;  /* 0x00000004da08d211 */ /* 0x0c2fe400078008ff */
[----:B0-----:R-:W-:Y:S02]  /*18a90*/  @!P6 IMAD.WIDE R6, R193, 0x2, R4 ;  /* 0x00000002c106e825 */ /* 0x001fe400078e0204 */
[----:B------:R-:W-:Y:S02]  /*18aa0*/  @!P5 LEA.HI.X R9, R218, R5, R34, 0x1, P0 ;  /* 0x00000005da09d211 */ /* 0x000fe400000f0c22 */
[----:B------:R-:W-:Y:S01]  /*18ab0*/  LOP3.LUT P0, RZ, R21, 0x40, RZ, 0xc0, !PT ;  /* 0x0000004015ff7812 */ /* 0x000fe2000780c0ff */
[----:B------:R0:W-:Y:S01]  /*18ac0*/  @!P6 ST.E.128 desc[UR42][R6.64], RZ ;  /* 0x000000ff0600e985 */ /* 0x0001e2000c101d2a */
[----:B------:R-:W-:-:S03]  /*18ad0*/  @!P4 LEA R10, P6, R217, R4, 0x1 ;  /* 0x00000004d90ac211 */ /* 0x000fc600078c08ff */
[----:B------:R4:W-:Y:S01]  /*18ae0*/  @!P5 ST.E.128 desc[UR42][R8.64], RZ ;  /* 0x000000ff0800d985 */ /* 0x0009e2000c101d2a */
[CC--:B------:R-:W-:Y:S02]  /*18af0*/  @!P3 LEA R12, P5, R216.reuse, R4.reuse, 0x1 ;  /* 0x00000004d80cb211 */ /* 0x0c0fe400078a08ff */
[-C--:B------:R-:W-:Y:S02]  /*18b00*/  @!P4 LEA.HI.X R11, R217, R5.reuse, R33, 0x1, P6 ;  /* 0x00000005d90bc211 */ /* 0x080fe400030f0c21 */
[-C--:B------:R-:W-:Y:S02]  /*18b10*/  @!P2 LEA R14, P6, R215, R4.reuse, 0x1 ;  /* 0x00000004d70ea211 */ /* 0x080fe400078c08ff */
[-C--:B------:R-:W-:Y:S01]  /*18b20*/  @!P3 LEA.HI.X R13, R216, R5.reuse, R32, 0x1, P5 ;  /* 0x00000005d80db211 */ /* 0x080fe200028f0c20 */
[----:B------:R4:W-:Y:S01]  /*18b30*/  @!P4 ST.E.128 desc[UR42][R10.64], RZ ;  /* 0x000000ff0a00c985 */ /* 0x0009e2000c101d2a */
[----:B------:R-:W-:Y:S02]  /*18b40*/  LOP3.LUT P5, RZ, R23, 0x80, RZ, 0xc0, !PT ;  /* 0x0000008017ff7812 */ /* 0x000fe400078ac0ff */
[----:B------:R-:W-:Y:S01]  /*18b50*/  @!P2 LEA.HI.X R15, R215, R5, R30, 0x1, P6 ;  /* 0x00000005d70fa211 */ /* 0x000fe200030f0c1e */
[----:B------:R4:W-:Y:S01]  /*18b60*/  @!P3 ST.E.128 desc[UR42][R12.64], RZ ;  /* 0x000000ff0c00b985 */ /* 0x0009e2000c101d2a */
[----:B------:R-:W-:-:S03]  /*18b70*/  @!P1 LEA R20, P6, R31, R4, 0x1 ;  /* 0x000000041f149211 */ /* 0x000fc600078c08ff */
[----:B------:R4:W-:Y:S01]  /*18b80*/  @!P2 ST.E.128 desc[UR42][R14.64], RZ ;  /* 0x000000ff0e00a985 */ /* 0x0009e2000c101d2a */
[----:B------:R-:W-:Y:S02]  /*18b90*/  @!P1 LEA.HI.X R21, R31, R5, R26, 0x1, P6 ;  /* 0x000000051f159211 */ /* 0x000fe400030f0c1a */
[----:B0-----:R-:W-:-:S03]  /*18ba0*/  @P0 LEA R6, P6, R27, R4, 0x1 ;  /* 0x000000041b060211 */ /* 0x001fc600078c08ff */
[----:B------:R4:W-:Y:S01]  /*18bb0*/  @!P1 ST.E.128 desc[UR42][R20.64], RZ ;  /* 0x000000ff14009985 */ /* 0x0009e2000c101d2a */
[----:B------:R-:W-:Y:S02]  /*18bc0*/  @P0 LEA.HI.X R7, R27, R5, R28, 0x1, P6 ;  /* 0x000000051b070211 */ /* 0x000fe400030f0c1c */
[----:B------:R-:W-:-:S03]  /*18bd0*/  @P5 LEA R4, P6, R29, R4, 0x1 ;  /* 0x000000041d045211 */ /* 0x000fc600078c08ff */
[----:B------:R4:W-:Y:S01]  /*18be0*/  @P0 ST.E.128 desc[UR42][R6.64], RZ ;  /* 0x000000ff06000985 */ /* 0x0009e2000c101d2a */
[----:B------:R-:W-:-:S05]  /*18bf0*/  @P5 LEA.HI.X R5, R29, R5, R24, 0x1, P6 ;  /* 0x000000051d055211 */ /* 0x000fca00030f0c18 */
[----:B------:R4:W-:Y:S04]  /*18c00*/  @P5 ST.E.128 desc[UR42][R4.64], RZ ;  /* 0x000000ff04005985 */ /* 0x0009e8000c101d2a */
.L_x_5795:
[----:B------:R-:W-:Y:S05]  /*18c10*/  BSYNC B0 ;  /* 0x0000000000007941 */ /* 0x000fea0003800000 */
.L_x_5788:
[----:B------:R-:W-:Y:S02]  /*18c20*/  ULDC UR4, c[0x0][0xc3c] ;  /* 0x00030f0000047ab9 */ /* 0x000fe40000000800 */
[----:B---3--:R-:W-:-:S13]  /*18c30*/  ISETP.GE.AND P0, PT, R79, UR4, PT ;  /* 0x000000044f007c0c */ /* 0x008fda000bf06270 */
[----:B------:R-:W-:Y:S05]  /*18c40*/  @!P0 BRA `(.L_x_5803) ;  /* 0xfffffe8800508947 */ /* 0x000fea000383ffff */
[----:B------:R-:W-:Y:S05]  /*18c50*/  BRA `(.L_x_5585) ;  /* 0x000000a000447947 */ /* 0x000fea0003800000 */
.L_x_5583:
        /* <DEDUP_REMOVED lines=20> */
.L_x_5804:
        /* <DEDUP_REMOVED lines=43> */
.L_x_5808:
        /* <DEDUP_REMOVED lines=39> */
.L_x_5806:
        /* <DEDUP_REMOVED lines=12> */
.L_x_5809:
        /* <DEDUP_REMOVED lines=63> */
.L_x_5810:
        /* <DEDUP_REMOVED lines=61> */
.L_x_5811:
[----:B01----:R-:W-:-:S05]  /*19b40*/  LOP3.LUT R3, RZ, R2, RZ, 0x33, !PT ;  /* 0x00000002ff037212 */ /* 0x003fca00078e33ff */
[----:B------:R-:W-:-:S05]  /*19b50*/  IMAD.IADD R2, R4, 0x1, R3 ;  /* 0x0000000104027824 */ /* 0x000fca00078e0203 */
[----:B------:R1:W-:Y:S01]  /*19b60*/  STL [R1+0x4], R2 ;  /* 0x0000040201007387 */ /* 0x0003e20000100800 */
[----:B------:R-:W-:Y:S05]  /*19b70*/  BRA `(.L_x_5812) ;  /* 0x0000000000107947 */ /* 0x000fea0003800000 */
.L_x_5807:
[----:B------:R-:W-:Y:S01]  /*19b80*/  IMAD.U32 R2, RZ, RZ, UR6 ;  /* 0x00000006ff027e24 */ /* 0x000fe2000f8e00ff */
[----:B------:R0:W-:Y:S04]  /*19b90*/  STL [R1+0x4], RZ ;  /* 0x000004ff01007387 */ /* 0x0001e80000100800 */
[----:B------:R0:W-:Y:S04]  /*19ba0*/  STL [R1+0x8], RZ ;  /* 0x000008ff01007387 */ /* 0x0001e80000100800 */
[----:B------:R0:W-:Y:S02]  /*19bb0*/  STL [R1], R2 ;  /* 0x0000000201007387 */ /* 0x0001e40000100800 */
.L_x_5812:
        /* <DEDUP_REMOVED lines=10> */
.L_x_5805:
        /* <DEDUP_REMOVED lines=24> */
[----:B----4-:R-:W-:-:S06]  /*19de0*/  ULEA UR4, UR5, UR4, 0x18 ;  /* 0x0000000405047291 */ /* 0x010fcc000f8ec03f */
[----:B------:R-:W-:-:S04]  /*19df0*/  IMAD.U32 R18, RZ, RZ, UR4 ;  /* 0x00000004ff127e24 */ /* 0x000fc8000f8e00ff */
[----:B------:R-:W-:-:S05]  /*19e00*/  IMAD R2, R3, 0x2, R18 ;  /* 0x0000000203027824 */ /* 0x000fca00078e0212 */
[----:B------:R0:W-:Y:S04]  /*19e10*/  STL [R1+0x60], R2 ;  /* 0x0000600201007387 */ /* 0x0001e80000100800 */
[----:B------:R0:W-:Y:S04]  /*19e20*/  STL [R1+0x54], RZ ;  /* 0x000054ff01007387 */ /* 0x0001e80000100800 */
[----:B------:R0:W-:Y:S04]  /*19e30*/  STL [R1+0x18], R0 ;  /* 0x0000180001007387 */ /* 0x0001e80000100800 */
[----:B------:R0:W-:Y:S04]  /*19e40*/  STL [R1+0x10], RZ ;  /* 0x000010ff01007387 */ /* 0x0001e80000100800 */
[----:B------:R0:W-:Y:S02]  /*19e50*/  STL [R1+0x14], R0 ;  /* 0x0000140001007387 */ /* 0x0001e40000100800 */
.L_x_5997:
[----:B------:R-:W2:Y:S01]  /*19e60*/  LDL R14, [R1+0xc] ;  /* 0x00000c00010e7983 */ /* 0x000ea20000100800 */
[----:B------:R-:W-:Y:S05]  /*19e70*/  YIELD ;  /* 0x0000000000007946 */ /* 0x000fea0003800000 */
[----:B------:R-:W-:Y:S01]  /*19e80*/  ULDC.64 UR4, c[0x0][0xa28] ;  /* 0x00028a0000047ab9 */ /* 0x000fe20000000a00 */
[----:B01----:R-:W-:Y:S02]  /*19e90*/  CS2R R6, SRZ ;  /* 0x0000000000067805 */ /* 0x003fe4000001ff00 */
[----:B------:R-:W-:Y:S01]  /*19ea0*/  ISETP.NE.U32.AND P0, PT, RZ, UR4, PT ;  /* 0x00000004ff007c0c */ /* 0x000fe2000bf05070 */
[----:B------:R-:W1:Y:S01]  /*19eb0*/  LDC.64 R12, c[0x0][0xa00] ;  /* 0x00028000ff0c7b82 */ /* 0x000e620000000a00 */
[----:B------:R-:W-:Y:S01]  /*19ec0*/  ULDC.64 UR6, c[0x0][0xa08] ;  /* 0x0002820000067ab9 */ /* 0x000fe20000000a00 */
[----:B------:R-:W-:Y:S01]  /*19ed0*/  ULDC.64 UR8, c[0x0][0xa10] ;  /* 0x0002840000087ab9 */ /* 0x000fe20000000a00 */
[----:B------:R-:W-:Y:S01]  /*19ee0*/  ISETP.NE.AND.EX P0, PT, RZ, UR5, PT, P0 ;  /* 0x00000005ff007c0c */ /* 0x000fe2000bf05300 */
[----:B------:R-:W-:-:S04]  /*19ef0*/  ULDC.64 UR4, c[0x0][0xa18] ;  /* 0x0002860000047ab9 */ /* 0x000fc80000000a00 */
[----:B------:R-:W4:Y:S08]  /*19f00*/  LDC.64 R4, c[0x0][0xa08] ;  /* 0x00028200ff047b82 */ /* 0x000f300000000a00 */
[----:B0-----:R-:W2:Y:S02]  /*19f10*/  @P0 LDC.64 R2, c[0x0][0xa28] ;  /* 0x00028a00ff020b82 */ /* 0x001ea40000000a00 */
[----:B--2---:R-:W-:-:S05]  /*19f20*/  @P0 IMAD.WIDE R2, R14, 0x4, R2 ;  /* 0x000000040e020825 */ /* 0x004fca00078e0202 */
[----:B------:R0:W5:Y:S01]  /*19f30*/  @P0 LDG.E R6, desc[UR42][R2.64] ;  /* 0x0000002a02060981 */ /* 0x000162000c1e1900 */
[----:B------:R-:W-:Y:S01]  /*19f40*/  ISETP.NE.U32.AND P0, PT, RZ, UR4, PT ;  /* 0x00000004ff007c0c */ /* 0x000fe2000bf05070 */
[----:B-1----:R-:W-:Y:S01]  /*19f50*/  IMAD.WIDE R12, R14, 0x4, R12 ;  /* 0x000000040e0c7825 */ /* 0x002fe200078e020c */
[----:B------:R-:W-:Y:S02]  /*19f60*/  ISETP.NE.U32.AND P2, PT, RZ, UR6, PT ;  /* 0x00000006ff007c0c */ /* 0x000fe4000bf45070 */
[----:B------:R-:W-:Y:S01]  /*19f70*/  ISETP.NE.AND.EX P0, PT, RZ, UR5, PT, P0 ;  /* 0x00000005ff007c0c */ /* 0x000fe2000bf05300 */
[----:B------:R-:W-:Y:S01]  /*19f80*/  ULDC.64 UR4, c[0x0][0xa00] ;  /* 0x0002800000047ab9 */ /* 0x000fe20000000a00 */
[----:B------:R-:W-:Y:S01]  /*19f90*/  ISETP.NE.U32.AND P4, PT, RZ, UR8, PT ;  /* 0x00000008ff007c0c */ /* 0x000fe2000bf85070 */
[----:B---3--:R-:W-:Y:S01]  /*19fa0*/  IMAD.MOV.U32 R8, RZ, RZ, RZ ;  /* 0x000000ffff087224 */ /* 0x008fe200078e00ff */
[----:B------:R-:W-:Y:S01]  /*19fb0*/  ISETP.NE.U32.AND P1, PT, RZ, UR4, PT ;  /* 0x00000004ff007c0c */ /* 0x000fe2000bf25070 */
[----:B0-----:R-:W0:Y:S01]  /*19fc0*/  LDC.64 R2, c[0x0][0xa10] ;  /* 0x00028400ff027b82 */ /* 0x001e220000000a00 */
[----:B------:R-:W-:-:S02]  /*19fd0*/  IMAD.MOV.U32 R0, RZ, RZ, RZ ;  /* 0x000000ffff007224 */ /* 0x000fc400078e00ff */
[----:B------:R-:W-:Y:S01]  /*19fe0*/  ISETP.NE.AND.EX P3, PT, RZ, UR5, PT, P1 ;  /* 0x00000005ff007c0c */ /* 0x000fe2000bf65310 */
[----:B----4-:R-:W-:-:S04]  /*19ff0*/  IMAD.WIDE R4, R14, 0x4, R4 ;  /* 0x000000040e047825 */ /* 0x010fc800078e0204 */
[----:B------:R-:W1:Y:S01]  /*1a000*/  @P0 LDC.64 R10, c[0x0][0xa18] ;  /* 0x00028600ff0a0b82 */ /* 0x000e620000000a00 */
[----:B------:R-:W-:Y:S01]  /*1a010*/  ULDC UR4, c[0x0][0x288] ;  /* 0x0000a20000047ab9 */ /* 0x000fe20000000800 */
[----:B------:R-:W-:Y:S02]  /*1a020*/  ISETP.NE.AND.EX P1, PT, RZ, UR7, PT, P2 ;  /* 0x00000007ff007c0c */ /* 0x000fe4000bf25320 */
[----:B------:R-:W-:-:S04]  /*1a030*/  ISETP.NE.AND.EX P2, PT, RZ, UR9, PT, P4 ;  /* 0x00000009ff007c0c */ /* 0x000fc8000bf45340 */
[----:B------:R-:W2:Y:S07]  /*1a040*/  @P3 LDG.E R7, desc[UR42][R12.64] ;  /* 0x0000002a0c073981 */ /* 0x000eae000c1e1900 */
[----:B------:R3:W5:Y:S01]  /*1a050*/  @P1 LDG.E R8, desc[UR42][R4.64] ;  /* 0x0000002a04081981 */ /* 0x000762000c1e1900 */
[----:B0-----:R-:W-:-:S05]  /*1a060*/  IMAD.WIDE R2, R14, 0x4, R2 ;  /* 0x000000040e027825 */ /* 0x001fca00078e0202 */
[----:B------:R3:W5:Y:S01]  /*1a070*/  @P2 LDG.E R0, desc[UR42][R2.64] ;  /* 0x0000002a02002981 */ /* 0x000762000c1e1900 */
[----:B-1----:R-:W-:-:S03]  /*1a080*/  @P0 IMAD.WIDE R10, R14, 0x4, R10 ;  /* 0x000000040e0a0825 */ /* 0x002fc600078e020a */
[----:B--2---:R0:W-:Y:S02]  /*1a090*/  STL [R1+0x40], R7 ;  /* 0x0000400701007387 */ /* 0x0041e40000100800 */
[----:B0-----:R-:W-:Y:S01]  /*1a0a0*/  IMAD.U32 R7, RZ, RZ, UR4 ;  /* 0x00000004ff077e24 */ /* 0x001fe2000f8e00ff */
        /* <DEDUP_REMOVED lines=12> */
[----:B0-----:R-:W-:Y:S01]  /*1a170*/  IMAD.U32 R7, RZ, RZ, UR4 ;  /* 0x00000004ff077e24 */ /* 0x001fe2000f8e00ff */
[----:B---3--:R-:W-:Y:S06]  /*1a180*/  @P0 BRA `(.L_x_5814) ;  /* 0x0000000000140947 */ /* 0x008fec0003800000 */
[----:B------:R-:W-:Y:S05]  /*1a190*/  @!P3 BRA `(.L_x_5814) ;  /* 0x000000000010b947 */ /* 0x000fea0003800000 */
[----:B------:R-:W2:Y:S04]  /*1a1a0*/  LDG.E R9, desc[UR42][R12.64] ;  /* 0x0000002a0c097981 */ /* 0x000ea8000c1e1900 */
[----:B------:R-:W2:Y:S02]  /*1a1b0*/  LDG.E R12, desc[UR42][R12.64+0x4] ;  /* 0x0000042a0c0c7981 */ /* 0x000ea4000c1e1900 */
[----:B--2--5:R-:W-:-:S05]  /*1a1c0*/  IMAD.IADD R15, R12, 0x1, -R9 ;  /* 0x000000010c0f7824 */ /* 0x024fca00078e0a09 */
[----:B------:R0:W-:Y:S02]  /*1a1d0*/  STL [R1+0x38], R15 ;  /* 0x0000380f01007387 */ /* 0x0001e40000100800 */
.L_x_5814:
        /* <DEDUP_REMOVED lines=16> */
.L_x_5815:
[----:B------:R-:W-:Y:S05]  /*1a2e0*/  @!P1 BRA `(.L_x_5816) ;  /* 0x00000000000c9947 */ /* 0x000fea0003800000 */
[----:B------:R-:W2:Y:S04]  /*1a2f0*/  LDG.E R7, desc[UR42][R4.64] ;  /* 0x0000002a04077981 */ /* 0x000ea8000c1e1900 */
[----:B------:R-:W2:Y:S02]  /*1a300*/  LDG.E R4, desc[UR42][R4.64+0x4] ;  /* 0x0000042a04047981 */ /* 0x000ea4000c1e1900 */
[----:B--2---:R-:W-:-:S07]  /*1a310*/  IMAD.IADD R7, R4, 0x1, -R7 ;  /* 0x0000000104077824 */ /* 0x004fce00078e0a07 */
.L_x_5816:
        /* <DEDUP_REMOVED lines=16> */
[----:B------:R-:W-:-:S04]  /*1a420*/  IADD3 R20, R6, 0x1, -R15 ;  /* 0x0000000106147810 */ /* 0x000fc80007ffe80f */
[----:B------:R-:W-:Y:S01]  /*1a430*/  SHF.R.S32.HI R3, RZ, 0x1f, R2 ;  /* 0x0000001fff037819 */ /* 0x000fe20000011402 */
[----:B------:R-:W-:-:S03]  /*1a440*/  IMAD.IADD R7, R20, 0x1, R7 ;  /* 0x0000000114077824 */ /* 0x000fc600078e0207 */
[----:B------:R-:W-:Y:S02]  /*1a450*/  LEA.HI R4, R3, R2, RZ, 0x6 ;  /* 0x0000000203047211 */ /* 0x000fe400078f30ff */
[----:B------:R-:W1:Y:S02]  /*1a460*/  LDC.64 R2, c[0x0][0x9e0] ;  /* 0x00027800ff027b82 */ /* 0x000e640000000a00 */
[----:B------:R-:W-:-:S05]  /*1a470*/  SHF.R.S32.HI R12, RZ, 0x6, R4 ;  /* 0x00000006ff0c7819 */ /* 0x000fca0000011404 */
        /* <DEDUP_REMOVED lines=15> */
.L_x_5819:
[----:B------:R-:W-:-:S13]  /*1a570*/  ISETP.NE.AND P0, PT, R3, 0x1, PT ;  /* 0x000000010300780c */ /* 0x000fda0003f05270 */
[----:B------:R-:W1:Y:S02]  /*1a580*/  @P0 LDC.64 R4, c[0x0][0x9e8] ;  /* 0x00027a00ff040b82 */ /* 0x000e640000000a00 */
[----:B-1----:R-:W-:-:S05]  /*1a590*/  @P0 IMAD.HI.U32 R4, R8, R4, RZ ;  /* 0x0000000408040227 */ /* 0x002fca00078e00ff */
[----:B------:R-:W-:-:S07]  /*1a5a0*/  @P0 SHF.R.U32.HI R8, RZ, R5, R4 ;  /* 0x00000005ff080219 */ /* 0x000fce0000011604 */
.L_x_5820:
[----:B------:R-:W-:Y:S05]  /*1a5b0*/  BSYNC B0 ;  /* 0x0000000000007941 */ /* 0x000fea0003800000 */
.L_x_5818:
[----:B------:R-:W-:-:S05]  /*1a5c0*/  IMAD R8, R8, R3, R3 ;  /* 0x0000000308087224 */ /* 0x000fca00078e0203 */
[----:B------:R-:W-:-:S07]  /*1a5d0*/  VIMNMX R2, R2, R8, PT ;  /* 0x0000000802027248 */ /* 0x000fce0003fe0100 */
.L_x_5817:
[----:B------:R-:W1:Y:S01]  /*1a5e0*/  @P1 LDC R5, c[0x0][0x44c] ;  /* 0x00011300ff051b82 */ /* 0x000e620000000800 */
[----:B------:R-:W-:Y:S01]  /*1a5f0*/  VIADD R2, R2, 0x3f ;  /* 0x0000003f02027836 */ /* 0x000fe20000000000 */
[----:B------:R-:W-:Y:S01]  /*1a600*/  ULDC UR4, c[0x0][0x9dc] ;  /* 0x0002770000047ab9 */ /* 0x000fe20000000800 */
[----:B------:R-:W-:Y:S02]  /*1a610*/  IMAD.MOV.U32 R4, RZ, RZ, R13 ;  /* 0x000000ffff047224 */ /* 0x000fe400078e000d */
[----:B------:R-:W-:-:S03]  /*1a620*/  IMAD.IADD R17, R6, 0x1, -R15 ;  /* 0x0000000106117824 */ /* 0x000fc600078e0a0f */
[----:B------:R-:W2:Y:S01]  /*1a630*/  @P1 LDC R7, c[0x0][0x450] ;  /* 0x00011400ff071b82 */ /* 0x000ea20000000800 */
[----:B-1----:R-:W-:-:S05]  /*1a640*/  @P1 IMAD.HI.U32 R5, R13, R5, RZ ;  /* 0x000000050d051227 */ /* 0x002fca00078e00ff */
[----:B--2---:R-:W-:Y:S02]  /*1a650*/  @P1 SHF.R.U32.HI R4, RZ, R7, R5 ;  /* 0x00000007ff041219 */ /* 0x004fe40000011605 */
[----:B------:R-:W-:-:S03]  /*1a660*/  SHF.R.S32.HI R7, RZ, 0x1f, R2 ;  /* 0x0000001fff077819 */ /* 0x000fc60000011402 */
[----:B------:R-:W-:Y:S01]  /*1a670*/  IMAD.IADD R6, R17, 0x1, R4 ;  /* 0x0000000111067824 */ /* 0x000fe200078e0204 */
[----:B------:R-:W-:-:S03]  /*1a680*/  LEA.HI R7, R7, R2, RZ, 0x6 ;  /* 0x0000000207077211 */ /* 0x000fc600078f30ff */
[----:B------:R-:W-:Y:S01]  /*1a690*/  VIADD R2, R6, -UR4 ;  /* 0x8000000406027c36 */ /* 0x000fe20008000000 */
[----:B------:R-:W-:-:S04]  /*1a6a0*/  SHF.R.S32.HI R7, RZ, 0x6, R7 ;  /* 0x00000006ff077819 */ /* 0x000fc80000011407 */
[----:B------:R-:W-:Y:S01]  /*1a6b0*/  VIMNMX R7, R12, R7, PT ;  /* 0x000000070c077248 */ /* 0x000fe20003fe0100 */
        /* <DEDUP_REMOVED lines=11> */
.L_x_5823:
[----:B------:R-:W-:-:S13]  /*1a770*/  ISETP.NE.AND P0, PT, R3, 0x1, PT ;  /* 0x000000010300780c */ /* 0x000fda0003f05270 */
[----:B------:R-:W1:Y:S02]  /*1a780*/  @P0 LDC.64 R4, c[0x0][0x9e8] ;  /* 0x00027a00ff040b82 */ /* 0x000e640000000a00 */
[----:B-1----:R-:W-:-:S05]  /*1a790*/  @P0 IMAD.HI.U32 R4, R6, R4, RZ ;  /* 0x0000000406040227 */ /* 0x002fca00078e00ff */
[----:B------:R-:W-:-:S07]  /*1a7a0*/  @P0 SHF.R.U32.HI R6, RZ, R5, R4 ;  /* 0x00000005ff060219 */ /* 0x000fce0000011604 */
.L_x_5824:
[----:B------:R-:W-:Y:S05]  /*1a7b0*/  BSYNC B0 ;  /* 0x0000000000007941 */ /* 0x000fea0003800000 */
.L_x_5822:
[----:B------:R-:W-:-:S05]  /*1a7c0*/  IMAD R3, R6, R3, RZ ;  /* 0x0000000306037224 */ /* 0x000fca00078e02ff */
[----:B------:R-:W-:-:S07]  /*1a7d0*/  VIMNMX R2, R2, R3, !PT ;  /* 0x0000000302027248 */ /* 0x000fce0007fe0100 */
.L_x_5821:
[----:B------:R-:W-:Y:S01]  /*1a7e0*/  SHF.R.S32.HI R5, RZ, 0x1f, R2 ;  /* 0x0000001fff057819 */ /* 0x000fe20000011402 */
[----:B------:R-:W-:Y:S01]  /*1a7f0*/  BSSY B0, `(.L_x_5825) ;  /* 0x0000028000007945 */ /* 0x000fe20003800000 */
[----:B------:R-:W-:Y:S02]  /*1a800*/  LOP3.LUT R13, R11, 0xff, RZ, 0xc0, !PT ;  /* 0x000000ff0b0d7812 */ /* 0x000fe400078ec0ff */
[----:B------:R-:W-:Y:S01]  /*1a810*/  LEA.HI R5, R5, R2, RZ, 0x6 ;  /* 0x0000000205057211 */ /* 0x000fe200078f30ff */
[----:B------:R-:W-:Y:S01]  /*1a820*/  IMAD.MOV.U32 R2, RZ, RZ, RZ ;  /* 0x000000ffff027224 */ /* 0x000fe200078e00ff */
[----:B------:R-:W-:Y:S01]  /*1a830*/  SHF.R.U32.HI R4, RZ, 0x10, R11 ;  /* 0x00000010ff047819 */ /* 0x000fe2000001160b */
[----:B------:R1:W-:Y:S01]  /*1a840*/  STL [R1+0x50], R13 ;  /* 0x0000500d01007387 */ /* 0x0003e20000100800 */
[----:B------:R-:W-:-:S04]  /*1a850*/  SHF.R.S32.HI R5, RZ, 0x6, R5 ;  /* 0x00000006ff057819 */ /* 0x000fc80000011405 */
        /* <DEDUP_REMOVED lines=33> */
.L_x_5826:
[----:B------:R-:W-:Y:S05]  /*1aa70*/  BSYNC B0 ;  /* 0x0000000000007941 */ /* 0x000fea0003800000 */
.L_x_5825:
[-C--:B------:R-:W-:Y:S01]  /*1aa80*/  IMAD R5, R13, R2.reuse, R5 ;  /* 0x000000020d057224 */ /* 0x080fe200078e0205 */
[----:B------:R-:W-:Y:S04]  /*1aa90*/  BSSY B0, `(.L_x_5827) ;  /* 0x00001b8000007945 */ /* 0x000fe80003800000 */
[C---:B------:R-:W-:Y:S01]  /*1aaa0*/  VIADDMNMX R2, R5.reuse, R2, R7, PT ;  /* 0x0000000205027246 */ /* 0x040fe20003800107 */
[----:B------:R-:W-:-:S04]  /*1aab0*/  IMAD R5, R5, 0x40, -R9 ;  /* 0x0000004005057824 */ /* 0x000fc800078e0a09 */
[----:B------:R-:W-:Y:S01]  /*1aac0*/  IMAD R2, R2, 0x40, -R9 ;  /* 0x0000004002027824 */ /* 0x000fe200078e0a09 */
[----:B------:R-:W-:-:S04]  /*1aad0*/  VIMNMX R5, RZ, R5, !PT ;  /* 0x00000005ff057248 */ /* 0x000fc80007fe0100 */
[----:B------:R-:W-:Y:S02]  /*1aae0*/  VIMNMX R2, R2, R10, PT ;  /* 0x0000000a02027248 */ /* 0x000fe40003fe0100 */
[----:B------:R-:W-:Y:S02]  /*1aaf0*/  SHF.R.U32.HI R3, RZ, 0x6, R5 ;  /* 0x00000006ff037819 */ /* 0x000fe40000011605 */
[----:B------:R-:W-:-:S13]  /*1ab00*/  ISETP.GT.AND P0, PT, R2, R5, PT ;  /* 0x000000050200720c */ /* 0x000fda0003f04270 */
[----:B------:R-:W-:-:S05]  /*1ab10*/  @P0 VIADD R2, R2, 0x3f ;  /* 0x0000003f02020836 */ /* 0x000fca0000000000 */
[----:B------:R-:W-:-:S04]  /*1ab20*/  @P0 SHF.R.S32.HI R5, RZ, 0x1f, R2 ;  /* 0x0000001fff050819 */ /* 0x000fc80000011402 */
[----:B------:R-:W-:Y:S01]  /*1ab30*/  @P0 LEA.HI R2, R5, R2, RZ, 0x6 ;  /* 0x0000000205020211 */ /* 0x000fe200078f30ff */
[----:B------:R-:W-:-:S03]  /*1ab40*/  IMAD.MOV.U32 R5, RZ, RZ, R3 ;  /* 0x000000ffff057224 */ /* 0x000fc600078e0003 */
        /* <DEDUP_REMOVED lines=11> */
.L_x_6041:
[----:B--2---:R-:W-:Y:S02]  /*1ac00*/  ISETP.NE.AND P0, PT, R14, RZ, PT ;  /* 0x000000ff0e00720c */ /* 0x004fe40003f05270 */
[----:B------:R-:W-:-:S11]  /*1ac10*/  PLOP3.LUT P6, PT, PT, PT, PT, 0x8, 0x0 ;  /* 0x000000000000781c */ /* 0x000fd60003fce170 */
[----:B------:R-:W-:Y:S05]  /*1ac20*/  @P0 BRA `(.L_x_5830) ;  /* 0x00000000000c0947 */ /* 0x000fea0003800000 */
[----:B------:R-:W-:-:S03]  /*1ac30*/  UMOV UR4, 0xffffffff ;  /* 0xffffffff00047882 */ /* 0x000fc60000000000 */
[----:B------:R-:W-:Y:S05]  /*1ac40*/  BRA.DIV UR4, `(.L_x_5831) ;  /* 0x0000008e04987947 */ /* 0x000fea000b800000 */
[----:B------:R-:W-:-:S13]  /*1ac50*/  ELECT P6, URZ, PT ;  /* 0x00000000003f782f */ /* 0x000fda00038c0000 */
.L_x_5830:
        /* <DEDUP_REMOVED lines=9> */
.L_x_6044:
[----:B------:R-:W-:Y:S05]  /*1acf0*/  BSYNC B1 ;  /* 0x0000000000017941 */ /* 0x000fea0003800000 */
.L_x_5832:
        /* <DEDUP_REMOVED lines=12> */
.L_x_6045:
[----:B------:R-:W-:Y:S05]  /*1adc0*/  BSYNC B2 ;  /* 0x0000000000027941 */ /* 0x000fea0003800000 */
.L_x_5836:
[----:B------:R-:W-:Y:S04]  /*1add0*/  BSSY B2, `(.L_x_5838) ;  /* 0x0000009000027945 */ /* 0x000fe80003800000 */
        /* <DEDUP_REMOVED lines=8> */
.L_x_5839:
[----:B------:R-:W-:Y:S05]  /*1ae60*/  BSYNC B2 ;  /* 0x0000000000027941 */ /* 0x000fea0003800000 */
.L_x_5838:
[----:B------:R-:W3:Y:S01]  /*1ae70*/  LDL R8, [R1+0x10] ;  /* 0x0000100001087983 */ /* 0x000ee20000100800 */
[----:B------:R-:W-:Y:S01]  /*1ae80*/  IMAD.MOV.U32 R12, RZ, RZ, RZ ;  /* 0x000000ffff0c7224 */ /* 0x000fe200078e00ff */
[----:B------:R-:W-:Y:S01]  /*1ae90*/  UIADD3 UR4, UP0, UR40, 0x570, URZ ;  /* 0x0000057028047890 */ /* 0x000fe2000ff1e03f */
[----:B-1----:R-:W-:Y:S01]  /*1aea0*/  IMAD R6, R5, 0x40, R0 ;  /* 0x0000004005067824 */ /* 0x002fe200078e0200 */
[----:B------:R-:W-:Y:S01]  /*1aeb0*/  PLOP3.LUT P0, PT, PT, PT, PT, 0x80, 0x0 ;  /* 0x000000000000781c */ /* 0x000fe20003f0f070 */
[----:B------:R-:W-:Y:S01]  /*1aec0*/  VIADD R9, R7, 0x28c90 ;  /* 0x00028c9007097836 */ /* 0x000fe20000000000 */
[----:B------:R-:W-:Y:S01]  /*1aed0*/  R2UR UR10, R12 ;  /* 0x000000000c0a72ca */ /* 0x000fe200000e0000 */
[----:B------:R-:W-:Y:S01]  /*1aee0*/  VIADD R6, R6, 0xffffffc0 ;  /* 0xffffffc006067836 */ /* 0x000fe20000000000 */
[----:B------:R-:W-:Y:S01]  /*1aef0*/  UIADD3.X UR5, URZ, UR41, URZ, UP0, !UPT ;  /* 0x000000293f057290 */ /* 0x000fe200087fe43f */
[----:B------:R-:W-:Y:S01]  /*1af00*/  UMOV UR6, 0x0 ;  /* 0x0000000000067882 */ /* 0x000fe20000000000 */
[----:B------:R-:W-:Y:S01]  /*1af10*/  UMOV UR7, 0x12f00000 ;  /* 0x12f0000000077882 */ /* 0x000fe20000000000 */
[----:B---3--:R-:W-:-:S04]  /*1af20*/  IMAD R8, R8, 0x2000, R18 ;  /* 0x0000200008087824 */ /* 0x008fc800078e0212 */
[----:B------:R-:W-:-:S07]  /*1af30*/  VIADD R8, R8, 0x22400 ;  /* 0x0002240008087836 */ /* 0x000fce0000000000 */
.L_x_5840:
        /* <DEDUP_REMOVED lines=13> */
.L_x_6046:
[----:B------:R-:W-:Y:S05]  /*1b010*/  BSYNC B2 ;  /* 0x0000000000027941 */ /* 0x000fea0003800000 */
.L_x_5841:
[----:B------:R-:W-:Y:S01]  /*1b020*/  BSSY B2, `(.L_x_5843) ;  /* 0x000000b000027945 */ /* 0x000fe20003800000 */
[----:B-12---:R-:W-:Y:S02]  /*1b030*/  IMAD.MOV.U32 R10, RZ, RZ, 0x0 ;  /* 0x00000000ff0a7424 */ /* 0x006fe400078e00ff */
        /* <DEDUP_REMOVED lines=9> */
.L_x_5844:
[----:B------:R-:W-:Y:S05]  /*1b0d0*/  BSYNC B2 ;  /* 0x0000000000027941 */ /* 0x000fea0003800000 */
.L_x_5843:
        /* <DEDUP_REMOVED lines=10> */
.L_x_5845:
        /* <DEDUP_REMOVED lines=12> */
[----:B------:R-:W-:Y:S01]  /*1b240*/  R2UR UR7, R11 ;  /* 0x000000000b0772ca */ /* 0x000fe200000e0000 */
[----:B------:R-:W-:Y:S01]  /*1b250*/  UMOV UR10, 0x40 ;  /* 0x00000040000a7882 */ /* 0x000fe20000000000 */
[----:B------:R-:W-:-:S13]  /*1b260*/  PLOP3.LUT P0, PT, PT, PT, PT, 0x80, 0x0 ;  /* 0x000000000000781c */ /* 0x000fda0003f0f070 */
.L_x_5846:
        /* <DEDUP_REMOVED lines=15> */
.L_x_5847:
        /* <DEDUP_REMOVED lines=15> */
.L_x_5848:
        /* <DEDUP_REMOVED lines=15> */
.L_x_5849:
        /* <DEDUP_REMOVED lines=15> */
.L_x_5850:
        /* <DEDUP_REMOVED lines=15> */
.L_x_5851:
        /* <DEDUP_REMOVED lines=15> */
.L_x_5852:
        /* <DEDUP_REMOVED lines=10> */
.L_x_5835:
[----:B------:R-:W-:Y:S05]  /*1b8b0*/  BSYNC B1 ;  /* 0x0000000000017941 */ /* 0x000fea0003800000 */
.L_x_5834:
[----:B------:R-:W1:Y:S04]  /*1b8c0*/  LDL.LU R10, [R1+0x10] ;  /* 0x00001000010a7983 */ /* 0x000e680000300800 */
[----:B------:R-:W2:Y:S01]  /*1b8d0*/  LDL.LU R9, [R1+0x18] ;  /* 0x0000180001097983 */ /* 0x000ea20000300800 */
[----:B------:R-:W-:Y:S01]  /*1b8e0*/  VIADD R5, R5, 0xfffffffe ;  /* 0xfffffffe05057836 */ /* 0x000fe20000000000 */
[----:B------:R-:W-:-:S04]  /*1b8f0*/  PLOP3.LUT P0, PT, PT, PT, PT, 0x8, 0x0 ;  /* 0x000000000000781c */ /* 0x000fc80003f0e170 */
[----:B------:R-:W-:Y:S01]  /*1b900*/  ISETP.GE.AND P2, PT, R5, R3, PT ;  /* 0x000000030500720c */ /* 0x000fe20003f46270 */
[----:B-1----:R-:W-:-:S05]  /*1b910*/  VIADD R6, R10, 0x1 ;  /* 0x000000010a067836 */ /* 0x002fca0000000000 */
[----:B------:R-:W-:-:S04]  /*1b920*/  ISETP.NE.AND P1, PT, R6, 0x2, PT ;  /* 0x000000020600780c */ /* 0x000fc80003f25270 */
[----:B------:R-:W-:Y:S02]  /*1b930*/  SEL R7, RZ, 0x1, P1 ;  /* 0x00000001ff077807 */ /* 0x000fe40000800000 */
[----:B------:R-:W-:Y:S02]  /*1b940*/  SEL R6, R6, RZ, P1 ;  /* 0x000000ff06067207 */ /* 0x000fe40000800000 */
[----:B--2---:R-:W-:-:S03]  /*1b950*/  LOP3.LUT R9, R9, R7, RZ, 0x3c, !PT ;  /* 0x0000000709097212 */ /* 0x004fc600078e3cff */
[----:B------:R1:W-:Y:S04]  /*1b960*/  STL [R1+0x10], R6 ;  /* 0x0000100601007387 */ /* 0x0003e80000100800 */
[----:B------:R1:W-:Y:S01]  /*1b970*/  STL [R1+0x18], R9 ;  /* 0x0000180901007387 */ /* 0x0003e20000100800 */
[----:B------:R-:W-:Y:S05]  /*1b980*/  @!P2 BRA `(.L_x_5828) ;  /* 0x0000000c0020a947 */ /* 0x000fea0003800000 */
.L_x_5872:
[----:B------:R-:W-:Y:S05]  /*1b990*/  YIELD ;  /* 0x0000000000007946 */ /* 0x000fea0003800000 */
[----:B------:R-:W-:Y:S04]  /*1b9a0*/  BSSY B1, `(.L_x_5853) ;  /* 0x00000ba000017945 */ /* 0x000fe80003800000 */
[----:B--2---:R-:W-:Y:S05]  /*1b9b0*/  @!P6 BRA `(.L_x_5854) ;  /* 0x0000000800e0e947 */ /* 0x004fea0003800000 */
[----:B-1----:R-:W2:Y:S04]  /*1b9c0*/  LDL R6, [R1+0x10] ;  /* 0x0000100001067983 */ /* 0x002ea80000100800 */
        /* <DEDUP_REMOVED lines=9> */
.L_x_6047:
[----:B------:R-:W-:Y:S05]  /*1ba60*/  BSYNC B2 ;  /* 0x0000000000027941 */ /* 0x000fea0003800000 */
.L_x_5855:
        /* <DEDUP_REMOVED lines=9> */
.L_x_5858:
[----:B------:R-:W-:Y:S05]  /*1bb00*/  BSYNC B2 ;  /* 0x0000000000027941 */ /* 0x000fea0003800000 */
.L_x_5857:
        /* <DEDUP_REMOVED lines=12> */
.L_x_5859:
        /* <DEDUP_REMOVED lines=13> */
.L_x_6048:
[----:B------:R-:W-:Y:S05]  /*1bca0*/  BSYNC B2 ;  /* 0x0000000000027941 */ /* 0x000fea0003800000 */
.L_x_5860:
[----:B------:R-:W-:Y:S01]  /*1bcb0*/  BSSY B2, `(.L_x_5862) ;  /* 0x000000b000027945 */ /* 0x000fe20003800000 */
[----:B------:R-:W-:Y:S02]  /*1bcc0*/  IMAD.MOV.U32 R10, RZ, RZ, 0x0 ;  /* 0x00000000ff0a7424 */ /* 0x000fe400078e00ff */
[----:B------:R-:W-:Y:S01]  /*1bcd0*/  IMAD.MOV.U32 R11, RZ, RZ, 0x12f00000 ;  /* 0x12f00000ff0b7424 */ /* 0x000fe200078e00ff */
[----:B------:R-:W-:Y:S06]  /*1bce0*/  @P2 BRA `(.L_x_5863) ;  /* 0x00000000001c2947 */ /* 0x000fec0003800000 */
[----:B------:R-:W3:Y:S01]  /*1bcf0*/  S2R R8, SR_TID.X ;  /* 0x0000000000087919 */ /* 0x000ee20000002100 */
[----:B-12---:R-:W-:-:S04]  /*1bd00*/  IMAD.MOV.U32 R7, RZ, RZ, 0x10000 ;  /* 0x00010000ff077424 */ /* 0x006fc800078e00ff */
[----:B------:R4:W-:Y:S01]  /*1bd10*/  SYNCS.ARRIVE.TRANS64 RZ, [R6+URZ+0x28cb0], R7 ;  /* 0x028cb00706ff79a7 */ /* 0x0009e2000800003f */
[----:B---3--:R-:W-:-:S04]  /*1bd20*/  LOP3.LUT R8, R8, 0x1f, RZ, 0xc0, !PT ;  /* 0x0000001f08087812 */ /* 0x008fc800078ec0ff */
[----:B------:R-:W-:-:S13]  /*1bd30*/  ISETP.NE.AND P1, PT, R8, RZ, PT ;  /* 0x000000ff0800720c */ /* 0x000fda0003f25270 */
[----:B----4-:R-:W-:Y:S05]  /*1bd40*/  @!P1 BRA `(.L_x_5863) ;  /* 0x0000000000049947 */ /* 0x010fea0003800000 */
[----:B------:R-:W-:Y:S01]  /*1bd50*/  BPT.TRAP 0x1 ;  /* 0x000000040000795c */ /* 0x000fe20000300000 */
.L_x_5863:
[----:B------:R-:W-:Y:S05]  /*1bd60*/  BSYNC B2 ;  /* 0x0000000000027941 */ /* 0x000fea0003800000 */
.L_x_5862:
        /* <DEDUP_REMOVED lines=10> */
.L_x_5864:
        /* <DEDUP_REMOVED lines=15> */
.L_x_5865:
        /* <DEDUP_REMOVED lines=15> */
.L_x_5866:
        /* <DEDUP_REMOVED lines=15> */
.L_x_5867:
        /* <DEDUP_REMOVED lines=15> */
.L_x_5868:
        /* <DEDUP_REMOVED lines=15> */
.L_x_5869:
        /* <DEDUP_REMOVED lines=15> */
.L_x_5870:
        /* <DEDUP_REMOVED lines=15> */
.L_x_5871:
        /* <DEDUP_REMOVED lines=10> */
.L_x_5854:
[----:B------:R-:W-:Y:S05]  /*1c540*/  BSYNC B1 ;  /* 0x0000000000017941 */ /* 0x000fea0003800000 */
.L_x_5853:
[----:B------:R-:W1:Y:S04]  /*1c550*/  LDL.LU R10, [R1+0x10] ;  /* 0x00001000010a7983 */ /* 0x000e680000300800 */
[----:B------:R-:W2:Y:S01]  /*1c560*/  LDL.LU R8, [R1+0x18] ;  /* 0x0000180001087983 */ /* 0x000ea20000300800 */
[C---:B------:R-:W-:Y:S01]  /*1c570*/  ISETP.GT.AND P2, PT, R5.reuse, R3, PT ;  /* 0x000000030500720c */ /* 0x040fe20003f44270 */
[----:B------:R-:W-:Y:S02]  /*1c580*/  VIADD R5, R5, 0xffffffff ;  /* 0xffffffff05057836 */ /* 0x000fe40000000000 */
[----:B-1----:R-:W-:-:S05]  /*1c590*/  VIADD R6, R10, 0x1 ;  /* 0x000000010a067836 */ /* 0x002fca0000000000 */
[----:B------:R-:W-:-:S04]  /*1c5a0*/  ISETP.NE.AND P1, PT, R6, 0x2, PT ;  /* 0x000000020600780c */ /* 0x000fc80003f25270 */
[----:B------:R-:W-:Y:S02]  /*1c5b0*/  SEL R7, RZ, 0x1, P1 ;  /* 0x00000001ff077807 */ /* 0x000fe40000800000 */
[----:B------:R-:W-:Y:S02]  /*1c5c0*/  SEL R6, R6, RZ, P1 ;  /* 0x000000ff06067207 */ /* 0x000fe40000800000 */
[----:B--2---:R-:W-:-:S05]  /*1c5d0*/  LOP3.LUT R8, R8, R7, RZ, 0x3c, !PT ;  /* 0x0000000708087212 */ /* 0x004fca00078e3cff */
[----:B------:R2:W-:Y:S04]  /*1c5e0*/  STL [R1+0x18], R8 ;  /* 0x0000180801007387 */ /* 0x0005e80000100800 */
[----:B------:R2:W-:Y:S01]  /*1c5f0*/  STL [R1+0x10], R6 ;  /* 0x0000100601007387 */ /* 0x0005e20000100800 */
[----:B------:R-:W-:Y:S05]  /*1c600*/  @P2 BRA `(.L_x_5872) ;  /* 0xfffffff000e02947 */ /* 0x000fea000383ffff */
.L_x_5828:
[----:B------:R-:W-:Y:S05]  /*1c610*/  BSYNC B0 ;  /* 0x0000000000007941 */ /* 0x000fea0003800000 */
.L_x_5827:
[----:B--2---:R-:W2:Y:S01]  /*1c620*/  LDL R8, [R1+0x28] ;  /* 0x0000280001087983 */ /* 0x004ea20000100800 */
[----:B------:R-:W3:Y:S01]  /*1c630*/  LDC R0, c[0x0][0x448] ;  /* 0x00011200ff007b82 */ /* 0x000ee20000000800 */
[----:B------:R-:W-:Y:S07]  /*1c640*/  @!P0 WARPSYNC.ALL ;  /* 0x0000000000008948 */ /* 0x000fee0003800000 */
[----:B------:R-:W-:Y:S01]  /*1c650*/  @!P0 BAR.SYNC.DEFER_BLOCKING 0xc, 0x180 ;  /* 0x0306000000008b1d */ /* 0x000fe20000010000 */
[----:B---3--:R-:W-:-:S13]  /*1c660*/  ISETP.NE.AND P1, PT, R0, 0x1, PT ;  /* 0x000000010000780c */ /* 0x008fda0003f25270 */
[----:B------:R-:W3:Y:S08]  /*1c670*/  @P1 LDC R0, c[0x0][0x44c] ;  /* 0x00011300ff001b82 */ /* 0x000ef00000000800 */
[----:B------:R-:W4:Y:S01]  /*1c680*/  @P1 LDC R3, c[0x0][0x450] ;  /* 0x00011400ff031b82 */ /* 0x000f220000000800 */
[----:B--2---:R-:W-:-:S04]  /*1c690*/  VIADD R2, R8, 0x3f ;  /* 0x0000003f08027836 */ /* 0x004fc80000000000 */
[----:B---3--:R-:W-:-:S05]  /*1c6a0*/  @P1 IMAD.HI.U32 R0, R2, R0, RZ ;  /* 0x0000000002001227 */ /* 0x008fca00078e00ff */
[----:B----4-:R-:W-:-:S05]  /*1c6b0*/  @P1 SHF.R.U32.HI R2, RZ, R3, R0 ;  /* 0x00000003ff021219 */ /* 0x010fca0000011600 */
[----:B------:R-:W-:Y:S02]  /*1c6c0*/  IMAD.IADD R0, R20, 0x1, R2 ;  /* 0x0000000114007824 */ /* 0x000fe400078e0202 */
[----:B------:R-:W2:Y:S02]  /*1c6d0*/  LDC.64 R2, c[0x0][0x9e0] ;  /* 0x00027800ff027b82 */ /* 0x000ea40000000a00 */
[----:B--2---:R-:W-:Y:S01]  /*1c6e0*/  ISETP.GE.AND P2, PT, R3, 0x1, PT ;  /* 0x000000010300780c */ /* 0x004fe20003f46270 */
[----:B------:R-:W-:-:S12]  /*1c6f0*/  IMAD.IADD R2, R0, 0x1, R2 ;  /* 0x0000000100027824 */ /* 0x000fd800078e0202 */
[----:B------:R-:W-:Y:S05]  /*1c700*/  @!P2 BRA `(.L_x_5873) ;  /* 0x000000000048a947 */ /* 0x000fea0003800000 */
[C---:B------:R-:W-:Y:S01]  /*1c710*/  ISETP.GT.AND P0, PT, R0.reuse, RZ, PT ;  /* 0x000000ff0000720c */ /* 0x040fe20003f04270 */
[----:B------:R-:W-:Y:S01]  /*1c720*/  BSSY B0, `(.L_x_5874) ;  /* 0x000000e000007945 */ /* 0x000fe20003800000 */
[----:B------:R-:W-:-:S11]  /*1c730*/  VIADD R5, R0, 0xffffffff ;  /* 0xffffffff00057836 */ /* 0x000fd60000000000 */
[----:B------:R-:W-:Y:S05]  /*1c740*/  @P0 BRA `(.L_x_5875) ;  /* 0x00000000001c0947 */ /* 0x000fea0003800000 */
[----:B------:R-:W-:Y:S01]  /*1c750*/  ISETP.NE.AND P0, PT, R3, 0x1, PT ;  /* 0x000000010300780c */ /* 0x000fe20003f05270 */
[----:B------:R-:W-:-:S12]  /*1c760*/  IMAD.MOV R0, RZ, RZ, -R0 ;  /* 0x000000ffff007224 */ /* 0x000fd800078e0a00 */
[----:B-1----:R-:W1:Y:S02]  /*1c770*/  @P0 LDC.64 R6, c[0x0][0x9e8] ;  /* 0x00027a00ff060b82 */ /* 0x002e640000000a00 */
[----:B-1----:R-:W-:-:S05]  /*1c780*/  @P0 IMAD.HI.U32 R6, R0, R6, RZ ;  /* 0x0000000600060227 */ /* 0x002fca00078e00ff */
[----:B------:R-:W-:-:S04]  /*1c790*/  @P0 SHF.R.U32.HI R0, RZ, R7, R6 ;  /* 0x00000007ff000219 */ /* 0x000fc80000011606 */
[----:B------:R-:W-:Y:S01]  /*1c7a0*/  LOP3.LUT R5, RZ, R0, RZ, 0x33, !PT ;  /* 0x00000000ff057212 */ /* 0x000fe200078e33ff */
[----:B------:R-:W-:Y:S06]  /*1c7b0*/  BRA `(.L_x_5876) ;  /* 0x0000000000107947 */ /* 0x000fec0003800000 */
.L_x_5875:
[----:B------:R-:W-:-:S13]  /*1c7c0*/  ISETP.NE.AND P0, PT, R3, 0x1, PT ;  /* 0x000000010300780c */ /* 0x000fda0003f05270 */
[----:B-1----:R-:W1:Y:S02]  /*1c7d0*/  @P0 LDC.64 R6, c[0x0][0x9e8] ;  /* 0x00027a00ff060b82 */ /* 0x002e640000000a00 */
[----:B-1----:R-:W-:-:S05]  /*1c7e0*/  @P0 IMAD.HI.U32 R6, R5, R6, RZ ;  /* 0x0000000605060227 */ /* 0x002fca00078e00ff */
[----:B------:R-:W-:-:S07]  /*1c7f0*/  @P0 SHF.R.U32.HI R5, RZ, R7, R6 ;  /* 0x00000007ff050219 */ /* 0x000fce0000011606 */
.L_x_5876:
[----:B------:R-:W-:Y:S05]  /*1c800*/  BSYNC B0 ;  /* 0x0000000000007941 */ /* 0x000fea0003800000 */
.L_x_5874:
[----:B------:R-:W-:-:S05]  /*1c810*/  IMAD R5, R5, R3, R3 ;  /* 0x0000000305057224 */ /* 0x000fca00078e0203 */
[----:B------:R-:W-:-:S07]  /*1c820*/  VIMNMX R2, R2, R5, PT ;  /* 0x0000000502027248 */ /* 0x000fce0003fe0100 */
.L_x_5873:
[----:B------:R-:W2:Y:S01]  /*1c830*/  LDL R7, [R1+0x5c] ;  /* 0x00005c0001077983 */ /* 0x000ea20000100800 */
[----:B------:R-:W3:Y:S01]  /*1c840*/  @P1 LDC R5, c[0x0][0x44c] ;  /* 0x00011300ff051b82 */ /* 0x000ee20000000800 */
[----:B------:R-:W-:Y:S01]  /*1c850*/  IMAD.MOV.U32 R0, RZ, RZ, R8 ;  /* 0x000000ffff007224 */ /* 0x000fe200078e0008 */
[----:B------:R-:W-:-:S06]  /*1c860*/  ULDC UR4, c[0x0][0x9dc] ;  /* 0x0002770000047ab9 */ /* 0x000fcc0000000800 */
[----:B-1----:R-:W1:Y:S01]  /*1c870*/  @P1 LDC R6, c[0x0][0x450] ;  /* 0x00011400ff061b82 */ /* 0x002e620000000800 */
[----:B---3--:R-:W-:-:S05]  /*1c880*/  @P1 IMAD.HI.U32 R5, R8, R5, RZ ;  /* 0x0000000508051227 */ /* 0x008fca00078e00ff */
[----:B-1----:R-:W-:Y:S01]  /*1c890*/  @P1 SHF.R.U32.HI R0, RZ, R6, R5 ;  /* 0x00000006ff001219 */ /* 0x002fe20000011605 */
[----:B------:R-:W-:-:S04]  /*1c8a0*/  VIADD R5, R2, 0x3f ;  /* 0x0000003f02057836 */ /* 0x000fc80000000000 */
[----:B------:R-:W-:Y:S01]  /*1c8b0*/  IMAD.IADD R2, R17, 0x1, R0 ;  /* 0x0000000111027824 */ /* 0x000fe200078e0200 */
[----:B------:R-:W-:-:S04]  /*1c8c0*/  SHF.R.S32.HI R0, RZ, 0x1f, R5 ;  /* 0x0000001fff007819 */ /* 0x000fc80000011405 */
[----:B------:R-:W-:-:S04]  /*1c8d0*/  LEA.HI R0, R0, R5, RZ, 0x6 ;  /* 0x0000000500007211 */ /* 0x000fc800078f30ff */
[----:B------:R-:W-:Y:S01]  /*1c8e0*/  SHF.R.S32.HI R8, RZ, 0x6, R0 ;  /* 0x00000006ff087819 */ /* 0x000fe20000011400 */
        /* <DEDUP_REMOVED lines=14> */
.L_x_5879:
[----:B------:R-:W-:-:S13]  /*1c9d0*/  ISETP.NE.AND P0, PT, R3, 0x1, PT ;  /* 0x000000010300780c */ /* 0x000fda0003f05270 */
[----:B------:R-:W1:Y:S02]  /*1c9e0*/  @P0 LDC.64 R6, c[0x0][0x9e8] ;  /* 0x00027a00ff060b82 */ /* 0x000e640000000a00 */
[----:B-1----:R-:W-:-:S05]  /*1c9f0*/  @P0 IMAD.HI.U32 R6, R2, R6, RZ ;  /* 0x0000000602060227 */ /* 0x002fca00078e00ff */
[----:B------:R-:W-:-:S07]  /*1ca00*/  @P0 SHF.R.U32.HI R2, RZ, R7, R6 ;  /* 0x00000007ff020219 */ /* 0x000fce0000011606 */
.L_x_5880:
[----:B------:R-:W-:Y:S05]  /*1ca10*/  BSYNC B0 ;  /* 0x0000000000007941 */ /* 0x000fea0003800000 */
.L_x_5878:
[----:B------:R-:W-:-:S05]  /*1ca20*/  IMAD R2, R2, R3, RZ ;  /* 0x0000000302027224 */ /* 0x000fca00078e02ff */
[----:B------:R-:W-:-:S07]  /*1ca30*/  VIMNMX R0, R0, R2, !PT ;  /* 0x0000000200007248 */ /* 0x000fce0007fe0100 */
.L_x_5877:
[----:B------:R-:W-:Y:S01]  /*1ca40*/  SHF.R.S32.HI R2, RZ, 0x1f, R0 ;  /* 0x0000001fff027819 */ /* 0x000fe20000011400 */
[----:B------:R-:W-:Y:S01]  /*1ca50*/  BSSY B0, `(.L_x_5881) ;  /* 0x0000025000007945 */ /* 0x000fe20003800000 */
[----:B------:R-:W-:Y:S02]  /*1ca60*/  ISETP.NE.AND P1, PT, R4, RZ, PT ;  /* 0x000000ff0400720c */ /* 0x000fe40003f25270 */
[----:B------:R-:W-:-:S04]  /*1ca70*/  LEA.HI R2, R2, R0, RZ, 0x6 ;  /* 0x0000000002027211 */ /* 0x000fc800078f30ff */
[----:B------:R-:W-:-:S04]  /*1ca80*/  SHF.R.S32.HI R2, RZ, 0x6, R2 ;  /* 0x00000006ff027819 */ /* 0x000fc80000011402 */
[----:B------:R-:W-:-:S03]  /*1ca90*/  VIMNMX R8, RZ, R2, !PT ;  /* 0x00000002ff087248 */ /* 0x000fc60007fe0100 */
[----:B------:R-:W1:Y:S01]  /*1caa0*/  @!P1 LDC R4, c[0x0][0x9f0] ;  /* 0x00027c00ff049b82 */ /* 0x000e620000000800 */
[----:B------:R-:W-:Y:S01]  /*1cab0*/  ISETP.GT.AND P0, PT, R5, R8, PT ;  /* 0x000000080500720c */ /* 0x000fe20003f04270 */
[----:B------:R2:W-:Y:S04]  /*1cac0*/  STL [R1+0x34], R8 ;  /* 0x0000340801007387 */ /* 0x0005e80000100800 */
[----:B------:R2:W-:Y:S08]  /*1cad0*/  STL [R1+0x3c], RZ ;  /* 0x00003cff01007387 */ /* 0x0005f00000100800 */
[----:B--2---:R-:W-:Y:S05]  /*1cae0*/  @!P0 BRA `(.L_x_5882) ;  /* 0x00000000006c8947 */ /* 0x004fea0003800000 */
[-C--:B-1----:R-:W-:Y:S02]  /*1caf0*/  IABS R0, R4.reuse ;  /* 0x0000000400007213 */ /* 0x082fe40000000000 */
[----:B------:R-:W-:Y:S02]  /*1cb00*/  IABS R7, R4 ;  /* 0x0000000400077213 */ /* 0x000fe40000000000 */
[----:B------:R-:W1:Y:S03]  /*1cb10*/  I2F.RP R2, R0 ;  /* 0x0000000000027306 */ /* 0x000e660000209400 */
[----:B------:R-:W-:-:S05]  /*1cb20*/  IMAD.MOV R7, RZ, RZ, -R7 ;  /* 0x000000ffff077224 */ /* 0x000fca00078e0a07 */
[----:B-1----:R-:W1:Y:S02]  /*1cb30*/  MUFU.RCP R2, R2 ;  /* 0x0000000200027308 */ /* 0x002e640000001000 */
[----:B-1----:R-:W-:-:S06]  /*1cb40*/  VIADD R2, R2, 0xffffffe ;  /* 0x0ffffffe02027836 */ /* 0x002fcc0000000000 */
[----:B------:R-:W1:Y:S02]  /*1cb50*/  F2I.FTZ.U32.TRUNC.NTZ R3, R2 ;  /* 0x0000000200037305 */ /* 0x000e64000021f000 */
[----:B-1----:R-:W-:-:S04]  /*1cb60*/  IMAD.MOV R2, RZ, RZ, -R3 ;  /* 0x000000ffff027224 */ /* 0x002fc800078e0a03 */
        /* <DEDUP_REMOVED lines=19> */
.L_x_5882:
[----:B------:R-:W-:Y:S05]  /*1cca0*/  BSYNC B0 ;  /* 0x0000000000007941 */ /* 0x000fea0003800000 */
.L_x_5881:
        /* <DEDUP_REMOVED lines=15> */
[----:B------:R-:W3:Y:S01]  /*1cda0*/  LDC.64 R2, c[0x0][0xc60] ;  /* 0x00031800ff027b82 */ /* 0x000ee20000000a00 */
[----:B------:R-:W2:Y:S02]  /*1cdb0*/  FLO.U32 R0, UR4 ;  /* 0x0000000400007d00 */ /* 0x000ea400080e0000 */
[----:B--2---:R-:W-:-:S06]  /*1cdc0*/  ISETP.EQ.U32.AND P0, PT, R0, R5, PT ;  /* 0x000000050000720c */ /* 0x004fcc0003f02070 */
[----:B------:R-:W3:Y:S07]  /*1cdd0*/  POPC R5, UR4 ;  /* 0x0000000400057d09 */ /* 0x000eee0008000000 */
[----:B---3--:R-:W2:Y:S01]  /*1cde0*/  @P0 ATOMG.E.ADD.STRONG.GPU PT, R3, desc[UR42][R2.64], R5 ;  /* 0x00000005020309a8 */ /* 0x008ea200081ee1ea */
[----:B-1----:R-:W1:Y:S02]  /*1cdf0*/  S2R R4, SR_LTMASK ;  /* 0x0000000000047919 */ /* 0x002e640000003900 */
[----:B-1----:R-:W-:-:S04]  /*1ce00*/  LOP3.LUT R4, R4, UR4, RZ, 0xc0, !PT ;  /* 0x0000000404047c12 */ /* 0x002fc8000f8ec0ff */
[----:B------:R-:W1:Y:S01]  /*1ce10*/  POPC R7, R4 ;  /* 0x0000000400077309 */ /* 0x000e620000000000 */
[----:B--2---:R-:W1:Y:S02]  /*1ce20*/  SHFL.IDX PT, R0, R3, R0, 0x1f ;  /* 0x00001f0003007589 */ /* 0x004e6400000e0000 */
[----:B-1----:R-:W-:-:S05]  /*1ce30*/  IADD3 R0, R0, UR37, R7 ;  /* 0x0000002500007c10 */ /* 0x002fca000fffe007 */
[----:B------:R2:W-:Y:S01]  /*1ce40*/  STL [R1], R0 ;  /* 0x0000000001007387 */ /* 0x0005e20000100800 */
[----:B------:R-:W-:Y:S05]  /*1ce50*/  BRA `(.L_x_5885) ;  /* 0x0000004800647947 */ /* 0x000fea0003800000 */
.L_x_5884:
        /* <DEDUP_REMOVED lines=20> */
.L_x_5887:
[----:B------:R-:W-:Y:S05]  /*1cfa0*/  BSYNC B6 ;  /* 0x0000000000067941 */ /* 0x000fea0003800000 */
.L_x_5886:
        /* <DEDUP_REMOVED lines=8> */
[----:B------:R2:W3:Y:S01]  /*1d030*/  LDC.64 R2, c[0x4][R17] ;  /* 0x0100000011027b82 */ /* 0x0004e20000000a00 */
[----:B-1----:R-:W-:Y:S02]  /*1d040*/  IMAD.U32 R4, RZ, RZ, UR6 ;  /* 0x00000006ff047e24 */ /* 0x002fe4000f8e00ff */
[----:B------:R-:W-:Y:S02]  /*1d050*/  IMAD.U32 R5, RZ, RZ, UR7 ;  /* 0x00000007ff057e24 */ /* 0x000fe4000f8e00ff */
[----:B------:R-:W-:Y:S02]  /*1d060*/  IMAD.U32 R6, RZ, RZ, UR8 ;  /* 0x00000008ff067e24 */ /* 0x000fe4000f8e00ff */
[----:B------:R-:W-:-:S02]  /*1d070*/  IMAD.U32 R7, RZ, RZ, UR9 ;  /* 0x00000009ff077e24 */ /* 0x000fc4000f8e00ff */
[----:B------:R-:W-:Y:S02]  /*1d080*/  IMAD.U32 R10, RZ, RZ, UR4 ;  /* 0x00000004ff0a7e24 */ /* 0x000fe4000f8e00ff */
[----:B------:R-:W-:Y:S02]  /*1d090*/  IMAD.U32 R11, RZ, RZ, UR5 ;  /* 0x00000005ff0b7e24 */ /* 0x000fe4000f8e00ff */
[----:B------:R-:W-:Y:S02]  /*1d0a0*/  IMAD.MOV.U32 R8, RZ, RZ, 0x70 ;  /* 0x00000070ff087424 */ /* 0x000fe400078e00ff */
[----:B------:R-:W-:Y:S02]  /*1d0b0*/  IMAD.MOV.U32 R12, RZ, RZ, 0x1 ;  /* 0x00000001ff0c7424 */ /* 0x000fe400078e00ff */
[----:B--2---:R-:W-:-:S07]  /*1d0c0*/  IMAD.MOV.U32 R13, RZ, RZ, RZ ;  /* 0x000000ffff0d7224 */ /* 0x004fce00078e00ff */
[----:B------:R-:W-:-:S07]  /*1d0d0*/  LEPC R20, `(.L_x_5890) ;  /* 0x000000001014794e */ /* 0x000fce0000000000 */
[----:B0--3--:R-:W-:Y:S05]  /*1d0e0*/  CALL.ABS.NOINC R2 ;  /* 0x0000000002007343 */ /* 0x009fea0003c00000 */
.L_x_5890:
        /* <DEDUP_REMOVED lines=15> */
.L_x_5889:
[----:B------:R-:W-:Y:S05]  /*1d1e0*/  BSYNC B6 ;  /* 0x0000000000067941 */ /* 0x000fea0003800000 */
.L_x_5888:
[----:B------:R-:W2:Y:S01]  /*1d1f0*/  LDL R0, [R1+0xc] ;  /* 0x00000c0001007983 */ /* 0x000ea20000100800 */
[----:B------:R-:W-:Y:S02]  /*1d200*/  ULDC.64 UR4, c[0x0][0x9f8] ;  /* 0x00027e0000047ab9 */ /* 0x000fe40000000a00 */
[----:B------:R-:W-:Y:S01]  /*1d210*/  ISETP.NE.U32.AND P0, PT, RZ, UR4, PT ;  /* 0x00000004ff007c0c */ /* 0x000fe2000bf05070 */
[----:B------:R-:W3:Y:S03]  /*1d220*/  LDL R17, [R1+0x30] ;  /* 0x0000300001117983 */ /* 0x000ee60000100800 */
[----:B------:R-:W-:Y:S01]  /*1d230*/  ISETP.NE.AND.EX P0, PT, RZ, UR5, PT, P0 ;  /* 0x00000005ff007c0c */ /* 0x000fe2000bf05300 */
[----:B------:R-:W-:-:S12]  /*1d240*/  ULDC.64 UR4, c[0x0][0xa08] ;  /* 0x0002820000047ab9 */ /* 0x000fd80000000a00 */
[----:B------:R-:W4:Y:S01]  /*1d250*/  @P0 LDC.64 R2, c[0x0][0x9f8] ;  /* 0x00027e00ff020b82 */ /* 0x000f220000000a00 */
[----:B--2---:R-:W-:Y:S02]  /*1d260*/  IMAD.MOV.U32 R7, RZ, RZ, R0 ;  /* 0x000000ffff077224 */ /* 0x004fe400078e0000 */
[----:B----4-:R-:W-:-:S05]  /*1d270*/  @P0 IMAD.WIDE R2, R0, 0x4, R2 ;  /* 0x0000000400020825 */ /* 0x010fca00078e0202 */
[----:B------:R2:W4:Y:S01]  /*1d280*/  @P0 LDG.E R7, desc[UR42][R2.64] ;  /* 0x0000002a02070981 */ /* 0x000522000c1e1900 */
[----:B---3--:R-:W-:Y:S01]  /*1d290*/  VIADD R0, R17, 0xffffffff ;  /* 0xffffffff11007836 */ /* 0x008fe20000000000 */
[----:B--2---:R-:W2:Y:S02]  /*1d2a0*/  LDC.64 R2, c[0x0][0x418] ;  /* 0x00010600ff027b82 */ /* 0x004ea40000000a00 */
[----:B--2---:R-:W-:Y:S01]  /*1d2b0*/  LOP3.LUT P0, RZ, R2, UR4, RZ, 0xfc, !PT ;  /* 0x0000000402ff7c12 */ /* 0x004fe2000f80fcff */
[----:B------:R-:W-:-:S03]  /*1d2c0*/  UMOV UR4, 0xffffffff ;  /* 0xffffffff00047882 */ /* 0x000fc60000000000 */
[----:B------:R-:W-:Y:S02]  /*1d2d0*/  LOP3.LUT P0, RZ, R3, UR5, RZ, 0xfc, P0 ;  /* 0x0000000503ff7c12 */ /* 0x000fe4000800fcff */
[----:B----4-:R-:W-:Y:S01]  /*1d2e0*/  SHF.R.S32.HI R8, RZ, 0x1f, R7 ;  /* 0x0000001fff087819 */ /* 0x010fe20000011407 */
        /* <DEDUP_REMOVED lines=8> */
.L_x_6051:
        /* <DEDUP_REMOVED lines=11> */
.L_x_6054:
[----:B------:R-:W-:Y:S05]  /*1d420*/  @!P6 BRA `(.L_x_5892) ;  /* 0x0000000000fce947 */ /* 0x000fea0003800000 */
[----:B------:R-:W-:-:S04]  /*1d430*/  ISETP.NE.U32.AND P0, PT, R2, RZ, PT ;  /* 0x000000ff0200720c */ /* 0x000fc80003f05070 */
[----:B------:R-:W-:-:S13]  /*1d440*/  ISETP.NE.AND.EX P0, PT, R3, RZ, PT, P0 ;  /* 0x000000ff0300720c */ /* 0x000fda0003f05300 */
[----:B------:R-:W-:Y:S05]  /*1d450*/  @!P0 BRA `(.L_x_5894) ;  /* 0x0000000000508947 */ /* 0x000fea0003800000 */
[----:B------:R-:W3:Y:S01]  /*1d460*/  LDC R6, c[0x0][0x43c] ;  /* 0x00010f00ff067b82 */ /* 0x000ee20000000800 */
[----:B------:R-:W-:Y:S01]  /*1d470*/  IMAD.MOV.U32 R9, RZ, RZ, R0 ;  /* 0x000000ffff097224 */ /* 0x000fe200078e0000 */
[----:B------:R-:W-:-:S03]  /*1d480*/  ULDC.64 UR4, c[0x0][0x428] ;  /* 0x00010a0000047ab9 */ /* 0x000fc60000000a00 */
        /* <DEDUP_REMOVED lines=17> */
.L_x_5894:
[----:B---3--:R-:W3:Y:S01]  /*1d5a0*/  LDL R2, [R1+0x14] ;  /* 0x0000140001027983 */ /* 0x008ee20000100800 */
[----:B-1----:R-:W-:Y:S01]  /*1d5b0*/  IMAD R0, R19, 0x8, R18 ;  /* 0x0000000813007824 */ /* 0x002fe200078e0212 */
[----:B---3--:R-:W-:-:S04]  /*1d5c0*/  SHF.L.U32 R2, R2, 0x1f, RZ ;  /* 0x0000001f02027819 */ /* 0x008fc800000006ff */
[----:B------:R-:W1:Y:S02]  /*1d5d0*/  SYNCS.PHASECHK.TRANS64.TRYWAIT P0, [R0+URZ+0x28c40], R2 ;  /* 0x028c4002000075a7 */ /* 0x000e64000800017f */
[----:B-1----:R-:W-:Y:S05]  /*1d5e0*/  @!P0 BRA `(.L_x_5895) ;  /* 0x0000006800088947 */ /* 0x002fea0003800000 */
.L_x_6055:
        /* <DEDUP_REMOVED lines=11> */
.L_x_5896:
[----:B------:R-:W3:Y:S04]  /*1d6a0*/  LDL R4, [R1+0x2c] ;  /* 0x00002c0001047983 */ /* 0x000ee80000100800 */
[----:B------:R-:W4:Y:S04]  /*1d6b0*/  LDL R3, [R1+0x20] ;  /* 0x0000200001037983 */ /* 0x000f280000100800 */
[----:B-1----:R-:W2:Y:S01]  /*1d6c0*/  LDL.LU R2, [R1+0x1c] ;  /* 0x00001c0001027983 */ /* 0x002ea20000300800 */
        /* <DEDUP_REMOVED lines=12> */
[----:B---3--:R-:W-:Y:S02]  /*1d790*/  R2UR UR11, R4 ;  /* 0x00000000040b72ca */ /* 0x008fe400000e0000 */
[----:B----4-:R-:W-:Y:S02]  /*1d7a0*/  R2UR UR4, R3 ;  /* 0x00000000030472ca */ /* 0x010fe400000e0000 */
[----:B--2---:R-:W-:-:S04]  /*1d7b0*/  LOP3.LUT R2, R2, 0xfffffffe, RZ, 0xc0, !PT ;  /* 0xfffffffe02027812 */ /* 0x004fc800078ec0ff */
[----:B------:R-:W-:-:S07]  /*1d7c0*/  @P0 LOP3.LUT R2, R2, 0x1, RZ, 0xfc, !PT ;  /* 0x0000000102020812 */ /* 0x000fce00078efcff */
[----:B------:R-:W-:Y:S01]  /*1d7d0*/  ULEA UR11, UR11, UR4, 0x6 ;  /* 0x000000040b0b7291 */ /* 0x000fe2000f8e303f */
[----:B------:R3:W-:Y:S02]  /*1d7e0*/  STL [R1+0x1c], R2 ;  /* 0x00001c0201007387 */ /* 0x0007e40000100800 */
[----:B------:R-:W-:-:S06]  /*1d7f0*/  UMOV UR4, 0x0 ;  /* 0x0000000000047882 */ /* 0x000fcc0000000000 */
[----:B------:R3:W-:Y:S01]  /*1d800*/  UTMALDG.4D [UR8], [UR6], desc[UR4] ;  /* 0x00000408060075b4 */ /* 0x0007e20008019000 */
[----:B------:R-:W-:Y:S02]  /*1d810*/  NOP ;  /* 0x0000000000007918 */ /* 0x000fe40000000000 */
.L_x_5892:
[----:B------:R-:W1:Y:S01]  /*1d820*/  LDL.LU R3, [R1+0x40] ;  /* 0x0000400001037983 */ /* 0x000e620000300800 */
[----:B------:R-:W-:Y:S05]  /*1d830*/  WARPSYNC.ALL ;  /* 0x0000000000007948 */ /* 0x000fea0003800000 */
[----:B---3--:R-:W-:Y:S01]  /*1d840*/  ULDC.64 UR4, c[0x0][0x298] ;  /* 0x0000a60000047ab9 */ /* 0x008fe20000000a00 */
        /* <DEDUP_REMOVED lines=21> */
[----:B------:R-:W-:Y:S02]  /*1d9a0*/  IMAD.U32 R10, RZ, RZ, UR8 ;  /* 0x00000008ff0a7e24 */ /* 0x000fe4000f8e00ff */
[----:B------:R-:W-:Y:S02]  /*1d9b0*/  IMAD.U32 R11, RZ, RZ, UR9 ;  /* 0x00000009ff0b7e24 */ /* 0x000fe4000f8e00ff */
[----:B------:R-:W-:Y:S02]  /*1d9c0*/  IMAD.MOV.U32 R8, RZ, RZ, 0x70 ;  /* 0x00000070ff087424 */ /* 0x000fe400078e00ff */
[----:B------:R-:W-:Y:S02]  /*1d9d0*/  IMAD.MOV.U32 R12, RZ, RZ, 0x1 ;  /* 0x00000001ff0c7424 */ /* 0x000fe400078e00ff */
[----:B------:R-:W-:-:S07]  /*1d9e0*/  IMAD.MOV.U32 R13, RZ, RZ, RZ ;  /* 0x000000ffff0d7224 */ /* 0x000fce00078e00ff */
[----:B------:R-:W-:-:S07]  /*1d9f0*/  LEPC R20, `(.L_x_5898) ;  /* 0x000000001014794e */ /* 0x000fce0000000000 */
[----:B01----:R-:W-:Y:S05]  /*1da00*/  CALL.ABS.NOINC R2 ;  /* 0x0000000002007343 */ /* 0x003fea0003c00000 */
.L_x_5898:
[----:B------:R-:W-:Y:S05]  /*1da10*/  BSYNC B6 ;  /* 0x0000000000067941 */ /* 0x000fea0003800000 */
.L_x_5897:
[----:B-1----:R-:W3:Y:S01]  /*1da20*/  LDL.LU R0, [R1+0x40] ;  /* 0x0000400001007983 */ /* 0x002ee20000300800 */
[----:B------:R-:W-:Y:S01]  /*1da30*/  ULDC.64 UR6, c[0x0][0xa00] ;  /* 0x0002800000067ab9 */ /* 0x000fe20000000a00 */
[----:B------:R-:W-:Y:S01]  /*1da40*/  ULDC.64 UR4, c[0x0][0x2d8] ;  /* 0x0000b60000047ab9 */ /* 0x000fe20000000a00 */
[----:B--2---:R-:W1:Y:S01]  /*1da50*/  LDC R7, c[0x0][0x448] ;  /* 0x00011200ff077b82 */ /* 0x004e620000000800 */
[----:B------:R-:W3:Y:S04]  /*1da60*/  LDL.LU.64 R2, [R1+0x48] ;  /* 0x0000480001027983 */ /* 0x000ee80000300a00 */
[----:B------:R-:W2:Y:S04]  /*1da70*/  LDL R5, [R1+0xc] ;  /* 0x00000c0001057983 */ /* 0x000ea80000100800 */
[----:B------:R-:W4:Y:S01]  /*1da80*/  LDL R12, [R1+0x28] ;  /* 0x00002800010c7983 */ /* 0x000f220000100800 */
[----:B------:R-:W-:Y:S01]  /*1da90*/  ISETP.NE.U32.AND P0, PT, RZ, UR6, PT ;  /* 0x00000006ff007c0c */ /* 0x000fe2000bf05070 */
[----:B------:R-:W-:-:S03]  /*1daa0*/  ULDC UR6, c[0x0][0x2b8] ;  /* 0x0000ae0000067ab9 */ /* 0x000fc60000000800 */
[----:B------:R-:W-:Y:S01]  /*1dab0*/  ISETP.NE.AND.EX P0, PT, RZ, UR7, PT, P0 ;  /* 0x00000007ff007c0c */ /* 0x000fe2000bf05300 */
[----:B------:R-:W0:Y:S02]  /*1dac0*/  S2R R8, SR_TID.X ;  /* 0x0000000000087919 */ /* 0x000e240000002100 */
[----:B0-----:R-:W-:Y:S02]  /*1dad0*/  IMAD.SHL.U32 R8, R8, 0x10, RZ ;  /* 0x0000001008087824 */ /* 0x001fe400078e00ff */
[----:B---3--:R-:W-:Y:S01]  /*1dae0*/  IMAD.MOV.U32 R3, RZ, RZ, R0 ;  /* 0x000000ffff037224 */ /* 0x008fe200078e0000 */
[----:B--2---:R-:W-:-:S04]  /*1daf0*/  SHF.R.S32.HI R0, RZ, 0x1f, R5 ;  /* 0x0000001fff007819 */ /* 0x004fc80000011405 */
[----:B------:R-:W-:Y:S02]  /*1db00*/  SEL R4, R0, RZ, !P0 ;  /* 0x000000ff00047207 */ /* 0x000fe40004000000 */
[----:B------:R-:W-:Y:S02]  /*1db10*/  SEL R0, R5, RZ, !P0 ;  /* 0x000000ff05007207 */ /* 0x000fe40004000000 */
[----:B------:R-:W0:Y:S01]  /*1db20*/  S2R R5, SR_TID.X ;  /* 0x0000000000057919 */ /* 0x000e220000002100 */
[----:B------:R-:W-:-:S04]  /*1db30*/  IMAD.WIDE.U32 R2, R16, UR4, R2 ;  /* 0x0000000410027c25 */ /* 0x000fc8000f8e0002 */
[----:B------:R-:W-:Y:S01]  /*1db40*/  IMAD R3, R16, UR5, R3 ;  /* 0x0000000510037c24 */ /* 0x000fe2000f8e0203 */
[----:B------:R-:W-:Y:S02]  /*1db50*/  ULDC.64 UR4, c[0x0][0x2e0] ;  /* 0x0000b80000047ab9 */ /* 0x000fe40000000a00 */
[----:B------:R-:W-:Y:S02]  /*1db60*/  IMAD R4, R4, UR4, RZ ;  /* 0x0000000404047c24 */ /* 0x000fe4000f8e02ff */
[----:B------:R-:W-:-:S04]  /*1db70*/  IMAD.WIDE.U32 R2, R0, UR4, R2 ;  /* 0x0000000400027c25 */ /* 0x000fc8000f8e0002 */
[----:B------:R-:W-:Y:S01]  /*1db80*/  IMAD R0, R0, UR5, R4 ;  /* 0x0000000500007c24 */ /* 0x000fe2000f8e0204 */
[----:B-1----:R-:W-:Y:S01]  /*1db90*/  ISETP.NE.AND P0, PT, R7, 0x1, PT ;  /* 0x000000010700780c */ /* 0x002fe20003f05270 */
[----:B------:R-:W1:Y:S01]  /*1dba0*/  S2R R9, SR_TID.X ;  /* 0x0000000000097919 */ /* 0x000e620000002100 */
[----:B------:R-:W-:-:S11]  /*1dbb0*/  ULDC.64 UR4, c[0x0][0x2d0] ;  /* 0x0000b40000047ab9 */ /* 0x000fd60000000a00 */
[----:B------:R-:W2:Y:S01]  /*1dbc0*/  @P0 LDC R6, c[0x0][0x450] ;  /* 0x00011400ff060b82 */ /* 0x000ea20000000800 */
[----:B0-----:R-:W-:-:S04]  /*1dbd0*/  LOP3.LUT R5, R5, 0x7f, RZ, 0xc0, !PT ;  /* 0x0000007f05057812 */ /* 0x001fc800078ec0ff */
[----:B------:R-:W-:-:S04]  /*1dbe0*/  SHF.R.U32.HI R5, RZ, 0x3, R5 ;  /* 0x00000003ff057819 */ /* 0x000fc80000011605 */
[----:B------:R-:W-:Y:S02]  /*1dbf0*/  LOP3.LUT R8, R5, 0x70, R8, 0xf8, !PT ;  /* 0x0000007005087812 */ /* 0x000fe400078ef808 */
[----:B------:R-:W0:Y:S03]  /*1dc00*/  @P0 LDC R5, c[0x0][0x44c] ;  /* 0x00011300ff050b82 */ /* 0x000e260000000800 */
[----:B----4-:R-:W-:Y:S02]  /*1dc10*/  IMAD.IADD R4, R8, 0x1, R12 ;  /* 0x0000000108047824 */ /* 0x010fe400078e020c */
[----:B------:R3:W5:Y:S01]  /*1dc20*/  LDL R8, [R1+0x60] ;  /* 0x0000600001087983 */ /* 0x0007620000100800 */
[----:B------:R-:W-:Y:S02]  /*1dc30*/  IMAD.IADD R3, R3, 0x1, R0 ;  /* 0x0000000103037824 */ /* 0x000fe400078e0200 */
[----:B------:R-:W-:Y:S01]  /*1dc40*/  IMAD.MOV.U32 R0, RZ, RZ, R4 ;  /* 0x000000ffff007224 */ /* 0x000fe200078e0004 */
[----:B------:R-:W4:Y:S01]  /*1dc50*/  S2R R10, SR_TID.X ;  /* 0x00000000000a7919 */ /* 0x000f220000002100 */
[----:B0-----:R-:W-:-:S05]  /*1dc60*/  @P0 IMAD.HI.U32 R5, R4, R5, RZ ;  /* 0x0000000504050227 */ /* 0x001fca00078e00ff */
[----:B--2---:R-:W-:-:S05]  /*1dc70*/  @P0 SHF.R.U32.HI R0, RZ, R6, R5 ;  /* 0x00000006ff000219 */ /* 0x004fca0000011605 */
        /* <DEDUP_REMOVED lines=9> */
[----:B-1----:R-:W-:-:S04]  /*1dd10*/  IMAD.SHL.U32 R9, R9, 0x8, RZ ;  /* 0x0000000809097824 */ /* 0x002fc800078e00ff */
        /* <DEDUP_REMOVED lines=12> */
[----:B---3--:R-:W-:Y:S08]  /*1dde0*/  BRA.DIV UR4, `(.L_x_5899) ;  /* 0x00000062041c7947 */ /* 0x008ff0000b800000 */
        /* <DEDUP_REMOVED lines=34> */
.L_x_6064:
        /* <DEDUP_REMOVED lines=10> */
.L_x_5900:
        /* <DEDUP_REMOVED lines=18> */
.L_x_6065:
[----:B------:R-:W-:Y:S05]  /*1e1d0*/  BSYNC B0 ;  /* 0x0000000000007941 */ /* 0x000fea0003800000 */
.L_x_5901:
        /* <DEDUP_REMOVED lines=13> */
.L_x_6066:
[----:B------:R-:W-:Y:S05]  /*1e2b0*/  BSYNC B1 ;  /* 0x0000000000017941 */ /* 0x000fea0003800000 */
.L_x_5905:
        /* <DEDUP_REMOVED lines=9> */
.L_x_5908:
[----:B------:R-:W-:Y:S05]  /*1e350*/  BSYNC B1 ;  /* 0x0000000000017941 */ /* 0x000fea0003800000 */
.L_x_5907:
        /* <DEDUP_REMOVED lines=12> */
.L_x_5909:
        /* <DEDUP_REMOVED lines=15> */
.L_x_5910:
        /* <DEDUP_REMOVED lines=15> */
.L_x_5911:
        /* <DEDUP_REMOVED lines=15> */
.L_x_5912:
        /* <DEDUP_REMOVED lines=15> */
.L_x_5913:
        /* <DEDUP_REMOVED lines=15> */
.L_x_5914:
        /* <DEDUP_REMOVED lines=15> */
.L_x_5915:
        /* <DEDUP_REMOVED lines=15> */
.L_x_5916:
        /* <DEDUP_REMOVED lines=10> */
.L_x_5904:
[----:B------:R-:W-:Y:S05]  /*1eb50*/  BSYNC B0 ;  /* 0x0000000000007941 */ /* 0x000fea0003800000 */
.L_x_5903:
        /* <DEDUP_REMOVED lines=8> */
[----:B------:R-:W4:Y:S04]  /*1ebe0*/  LDL.LU R7, [R1+0x58] ;  /* 0x0000580001077983 */ /* 0x000f280000300800 */
[----:B------:R-:W5:Y:S04]  /*1ebf0*/  LDL.LU R6, [R1+0x34] ;  /* 0x0000340001067983 */ /* 0x000f680000300800 */
[----:B------:R-:W5:Y:S01]  /*1ec00*/  LDL.LU R4, [R1+0x5c] ;  /* 0x00005c0001047983 */ /* 0x000f620000300800 */
[----:B------:R-:W-:Y:S01]  /*1ec10*/  BSSY B2, `(.L_x_5919) ;  /* 0x00000e9000027945 */ /* 0x000fe20003800000 */
[----:B--2---:R-:W-:-:S04]  /*1ec20*/  VIADD R2, R9, 0x1 ;  /* 0x0000000109027836 */ /* 0x004fc80000000000 */
[----:B---3--:R-:W-:Y:S01]  /*1ec30*/  IMAD R2, R2, R8, RZ ;  /* 0x0000000802027224 */ /* 0x008fe200078e02ff */
[----:B------:R-:W-:Y:S02]  /*1ec40*/  LOP3.LUT R8, RZ, R5, RZ, 0x33, !PT ;  /* 0x00000005ff087212 */ /* 0x000fe400078e33ff */
[----:B----4-:R-:W-:Y:S02]  /*1ec50*/  LOP3.LUT R3, RZ, R7, RZ, 0x33, !PT ;  /* 0x00000007ff037212 */ /* 0x010fe400078e33ff */
        /* <DEDUP_REMOVED lines=44> */
.L_x_5923:
        /* <DEDUP_REMOVED lines=8> */
.L_x_6067:
[----:B------:R-:W-:Y:S05]  /*1efa0*/  BSYNC B3 ;  /* 0x0000000000037941 */ /* 0x000fea0003800000 */
.L_x_5924:
        /* <DEDUP_REMOVED lines=9> */
.L_x_5927:
[----:B------:R-:W-:Y:S05]  /*1f040*/  BSYNC B3 ;  /* 0x0000000000037941 */ /* 0x000fea0003800000 */
.L_x_5926:
        /* <DEDUP_REMOVED lines=12> */
.L_x_5928:
        /* <DEDUP_REMOVED lines=13> */
.L_x_6068:
[----:B------:R-:W-:Y:S05]  /*1f1e0*/  BSYNC B3 ;  /* 0x0000000000037941 */ /* 0x000fea0003800000 */
.L_x_5929:
        /* <DEDUP_REMOVED lines=11> */
.L_x_5932:
[----:B------:R-:W-:Y:S05]  /*1f2a0*/  BSYNC B3 ;  /* 0x0000000000037941 */ /* 0x000fea0003800000 */
.L_x_5931:
        /* <DEDUP_REMOVED lines=9> */
.L_x_5933:
        /* <DEDUP_REMOVED lines=15> */
.L_x_5934:
        /* <DEDUP_REMOVED lines=15> */
.L_x_5935:
        /* <DEDUP_REMOVED lines=15> */
.L_x_5936:
        /* <DEDUP_REMOVED lines=15> */
.L_x_5937:
        /* <DEDUP_REMOVED lines=15> */
.L_x_5938:
        /* <DEDUP_REMOVED lines=15> */
.L_x_5939:
        /* <DEDUP_REMOVED lines=15> */
.L_x_5940:
        /* <DEDUP_REMOVED lines=10> */
.L_x_5922:
[----:B------:R-:W-:Y:S05]  /*1fa70*/  BSYNC B1 ;  /* 0x0000000000017941 */ /* 0x000fea0003800000 */
.L_x_5921:
[----:B------:R-:W2:Y:S02]  /*1fa80*/  LDL.LU R5, [R1+0x30] ;  /* 0x0000300001057983 */ /* 0x000ea40000300800 */
[----:B--2---:R-:W-:-:S07]  /*1fa90*/  VIADD R0, R5, 0xfffffffd ;  /* 0xfffffffd05007836 */ /* 0x004fce0000000000 */
.L_x_5920:
[----:B------:R-:W-:Y:S05]  /*1faa0*/  BSYNC B2 ;  /* 0x0000000000027941 */ /* 0x000fea0003800000 */
.L_x_5919:
[----:B------:R-:W-:-:S05]  /*1fab0*/  VIADD R8, R8, 0xfffffffe ;  /* 0xfffffffe08087836 */ /* 0x000fca0000000000 */
[----:B------:R-:W-:-:S13]  /*1fac0*/  ISETP.NE.AND P0, PT, R8, R4, PT ;  /* 0x000000040800720c */ /* 0x000fda0003f05270 */
[----:B------:R-:W-:Y:S05]  /*1fad0*/  @!P0 BRA `(.L_x_5918) ;  /* 0x0000001800d88947 */ /* 0x000fea0003800000 */
.L_x_5981:
        /* <DEDUP_REMOVED lines=35> */
.L_x_5943:
        /* <DEDUP_REMOVED lines=8> */
.L_x_6069:
[----:B------:R-:W-:Y:S05]  /*1fd90*/  BSYNC B2 ;  /* 0x0000000000027941 */ /* 0x000fea0003800000 */
.L_x_5944:
        /* <DEDUP_REMOVED lines=9> */
.L_x_5947:
[----:B------:R-:W-:Y:S05]  /*1fe30*/  BSYNC B2 ;  /* 0x0000000000027941 */ /* 0x000fea0003800000 */
.L_x_5946:
        /* <DEDUP_REMOVED lines=12> */
.L_x_5948:
        /* <DEDUP_REMOVED lines=13> */
.L_x_6070:
[----:B------:R-:W-:Y:S05]  /*1ffd0*/  BSYNC B2 ;  /* 0x0000000000027941 */ /* 0x000fea0003800000 */
.L_x_5949:
        /* <DEDUP_REMOVED lines=11> */
.L_x_5952:
[----:B------:R-:W-:Y:S05]  /*20090*/  BSYNC B2 ;  /* 0x0000000000027941 */ /* 0x000fea0003800000 */
.L_x_5951:
        /* <DEDUP_REMOVED lines=9> */
.L_x_5953:
        /* <DEDUP_REMOVED lines=15> */
.L_x_5954:
        /* <DEDUP_REMOVED lines=15> */
.L_x_5955:
        /* <DEDUP_REMOVED lines=15> */
.L_x_5956:
        /* <DEDUP_REMOVED lines=15> */
.L_x_5957:
        /* <DEDUP_REMOVED lines=15> */
.L_x_5958:
        /* <DEDUP_REMOVED lines=15> */
.L_x_5959:
        /* <DEDUP_REMOVED lines=15> */
.L_x_5960:
        /* <DEDUP_REMOVED lines=10> */
.L_x_5942:
[----:B------:R-:W-:Y:S05]  /*20860*/  BSYNC B1 ;  /* 0x0000000000017941 */ /* 0x000fea0003800000 */
.L_x_5941:
        /* <DEDUP_REMOVED lines=35> */
.L_x_5963:
        /* <DEDUP_REMOVED lines=8> */
.L_x_6071:
[----:B------:R-:W-:Y:S05]  /*20b20*/  BSYNC B2 ;  /* 0x0000000000027941 */ /* 0x000fea0003800000 */
.L_x_5964:
        /* <DEDUP_REMOVED lines=9> */
.L_x_5967:
[----:B------:R-:W-:Y:S05]  /*20bc0*/  BSYNC B2 ;  /* 0x0000000000027941 */ /* 0x000fea0003800000 */
.L_x_5966:
        /* <DEDUP_REMOVED lines=12> */
.L_x_5968:
        /* <DEDUP_REMOVED lines=13> */
.L_x_6072:
[----:B------:R-:W-:Y:S05]  /*20d60*/  BSYNC B2 ;  /* 0x0000000000027941 */ /* 0x000fea0003800000 */
.L_x_5969:
        /* <DEDUP_REMOVED lines=11> */
.L_x_5972:
[----:B------:R-:W-:Y:S05]  /*20e20*/  BSYNC B2 ;  /* 0x0000000000027941 */ /* 0x000fea0003800000 */
.L_x_5971:
        /* <DEDUP_REMOVED lines=9> */
.L_x_5973:
        /* <DEDUP_REMOVED lines=15> */
.L_x_5974:
        /* <DEDUP_REMOVED lines=15> */
.L_x_5975:
        /* <DEDUP_REMOVED lines=15> */
.L_x_5976:
        /* <DEDUP_REMOVED lines=15> */
.L_x_5977:
        /* <DEDUP_REMOVED lines=15> */
.L_x_5978:
        /* <DEDUP_REMOVED lines=15> */
.L_x_5979:
        /* <DEDUP_REMOVED lines=15> */
.L_x_5980:
        /* <DEDUP_REMOVED lines=10> */
.L_x_5962:
[----:B------:R-:W-:Y:S05]  /*215f0*/  BSYNC B1 ;  /* 0x0000000000017941 */ /* 0x000fea0003800000 */
.L_x_5961:
[----:B------:R-:W2:Y:S01]  /*21600*/  LDL R5, [R1+0x24] ;  /* 0x0000240001057983 */ /* 0x000ea20000100800 */
[----:B------:R-:W-:Y:S01]  /*21610*/  VIADD R0, R0, 0xfffffffe ;  /* 0xfffffffe00007836 */ /* 0x000fe20000000000 */
[----:B--2---:R-:W-:-:S13]  /*21620*/  ISETP.GT.AND P0, PT, R6, R5, PT ;  /* 0x000000050600720c */ /* 0x004fda0003f04270 */
[----:B------:R-:W-:Y:S05]  /*21630*/  @P0 BRA `(.L_x_5981) ;  /* 0xffffffe400280947 */ /* 0x000fea000383ffff */
.L_x_5918:
[----:B------:R-:W-:Y:S05]  /*21640*/  BSYNC B0 ;  /* 0x0000000000007941 */ /* 0x000fea0003800000 */
.L_x_5917:
        /* <DEDUP_REMOVED lines=24> */
.L_x_5983:
[----:B------:R-:W-:Y:S05]  /*217d0*/  BSYNC B0 ;  /* 0x0000000000007941 */ /* 0x000fea0003800000 */
.L_x_5982:
[----:B------:R-:W-:-:S07]  /*217e0*/  SEL R19, R19, RZ, P0 ;  /* 0x000000ff13137207 */ /* 0x000fce0000000000 */
.L_x_5885:
[----:B------:R-:W-:Y:S05]  /*217f0*/  BSYNC B7 ;  /* 0x0000000000077941 */ /* 0x000fea0003800000 */
.L_x_5883:
[----:B--2---:R-:W2:Y:S02]  /*21800*/  LDL R0, [R1+0x1c] ;  /* 0x00001c0001007983 */ /* 0x004ea40000100800 */
        /* <DEDUP_REMOVED lines=13> */
.L_x_5984:
[----:B------:R-:W2:Y:S01]  /*218e0*/  S2R R16, SR_TID.X ;  /* 0x0000000000107919 */ /* 0x000ea20000002100 */
[----:B------:R-:W-:Y:S01]  /*218f0*/  UMOV UR4, 0xffffffff ;  /* 0xffffffff00047882 */ /* 0x000fe20000000000 */
[----:B--2---:R-:W-:-:S04]  /*21900*/  LOP3.LUT R16, R16, 0x1f, RZ, 0xc0, !PT ;  /* 0x0000001f10107812 */ /* 0x004fc800078ec0ff */
[----:B------:R-:W-:Y:S01]  /*21910*/  ISETP.NE.AND P0, PT, R16, 0x1f, PT ;  /* 0x0000001f1000780c */ /* 0x000fe20003f05270 */
[----:B------:R-:W-:-:S12]  /*21920*/  BRA.DIV UR4, `(.L_x_5986) ;  /* 0x0000002e04307947 */ /* 0x000fd8000b800000 */
[----:B-1----:R-:W2:Y:S01]  /*21930*/  LDL.LU R2, [R1] ;  /* 0x0000000001027983 */ /* 0x002ea20000300800 */
        /* <DEDUP_REMOVED lines=15> */
[----:B------:R-:W-:Y:S01]  /*21a30*/  SHFL.IDX PT, R0, R10, 0x1, 0x1f ;  /* 0x00201f000a007f89 */ /* 0x000fe200000e0000 */
        /* <DEDUP_REMOVED lines=10> */
[----:B------:R-:W-:Y:S04]  /*21ae0*/  SHFL.IDX PT, R5, R10, RZ, 0x1f ;  /* 0x00001fff0a057589 */ /* 0x000fe800000e0000 */
        /* <DEDUP_REMOVED lines=13> */
.L_x_6082:
[----:B------:R-:W-:Y:S02]  /*21bc0*/  ULDC UR4, c[0x0][0xc38] ;  /* 0x00030e0000047ab9 */ /* 0x000fe40000000800 */
[----:B------:R-:W-:-:S04]  /*21bd0*/  IMAD.U32 R2, RZ, RZ, UR4 ;  /* 0x00000004ff027e24 */ /* 0x000fc8000f8e00ff */
[----:B-1----:R-:W-:-:S04]  /*21be0*/  IMAD R9, R9, R2, RZ ;  /* 0x0000000209097224 */ /* 0x002fc800078e02ff */
[----:B------:R-:W-:-:S05]  /*21bf0*/  IMAD.IADD R0, R0, 0x1, R9 ;  /* 0x0000000100007824 */ /* 0x000fca00078e0209 */
[----:B------:R-:W-:-:S13]  /*21c00*/  ISETP.GT.AND P6, PT, R0, R5, PT ;  /* 0x000000050000720c */ /* 0x000fda0003fc4270 */
[----:B------:R-:W-:Y:S05]  /*21c10*/  @P6 BRA `(.L_x_5987) ;  /* 0x0000000000ac6947 */ /* 0x000fea0003800000 */
.L_x_5990:
        /* <DEDUP_REMOVED lines=37> */
.L_x_6090:
[----:B------:R-:W-:Y:S02]  /*21e70*/  ULDC UR4, c[0x0][0xc38] ;  /* 0x00030e0000047ab9 */ /* 0x000fe40000000800 */
[----:B------:R-:W-:-:S04]  /*21e80*/  IMAD.U32 R2, RZ, RZ, UR4 ;  /* 0x00000004ff027e24 */ /* 0x000fc8000f8e00ff */
[----:B-1----:R-:W-:-:S04]  /*21e90*/  IMAD R9, R9, R2, RZ ;  /* 0x0000000209097224 */ /* 0x002fc800078e02ff */
[----:B------:R-:W-:-:S05]  /*21ea0*/  IMAD.IADD R0, R9, 0x1, R0 ;  /* 0x0000000109007824 */ /* 0x000fca00078e0200 */
[----:B------:R-:W-:-:S13]  /*21eb0*/  ISETP.GT.AND P6, PT, R0, R5, PT ;  /* 0x000000050000720c */ /* 0x000fda0003fc4270 */
[----:B------:R-:W-:Y:S05]  /*21ec0*/  @!P6 BRA `(.L_x_5990) ;  /* 0xfffffffc0054e947 */ /* 0x000fea000383ffff */
.L_x_5987:
        /* <DEDUP_REMOVED lines=12> */
.L_x_6095:
[----:B------:R-:W-:-:S13]  /*21f90*/  ISETP.NE.AND P0, PT, R0, RZ, PT ;  /* 0x000000ff0000720c */ /* 0x000fda0003f05270 */
[----:B------:R-:W-:Y:S05]  /*21fa0*/  @!P0 BRA `(.L_x_5992) ;  /* 0x0000000000108947 */ /* 0x000fea0003800000 */
[----:B------:R-:W-:Y:S01]  /*21fb0*/  UMOV UR4, 0xffffffff ;  /* 0xffffffff00047882 */ /* 0x000fe20000000000 */
[----:B-1----:R-:W-:Y:S02]  /*21fc0*/  VIADD R7, R7, 0xffffffff ;  /* 0xffffffff07077836 */ /* 0x002fe40000000000 */
[----:B------:R-:W-:Y:S05]  /*21fd0*/  BRA.DIV UR4, `(.L_x_5993) ;  /* 0x0000003204247947 */ /* 0x000fea000b800000 */
[----:B------:R3:W4:Y:S02]  /*21fe0*/  SHFL.IDX PT, R8, R3, R7, 0x1f ;  /* 0x00001f0703087589 */ /* 0x00072400000e0000 */
.L_x_5992:
[----:B------:R-:W-:Y:S01]  /*21ff0*/  ISETP.NE.AND P0, PT, R6, 0x1, PT ;  /* 0x000000010600780c */ /* 0x000fe20003f05270 */
[----:B----4-:R-:W-:-:S05]  /*22000*/  IMAD R0, R8, R2, R9 ;  /* 0x0000000208007224 */ /* 0x010fca00078e0209 */
[----:B------:R4:W-:Y:S02]  /*22010*/  STL [R1], R0 ;  /* 0x0000000001007387 */ /* 0x0009e40000100800 */
[----:B----4-:R-:W-:-:S05]  /*22020*/  IMAD.IADD R0, R5, 0x1, -R0 ;  /* 0x0000000105007824 */ /* 0x010fca00078e0a00 */
[----:B------:R-:W-:Y:S05]  /*22030*/  @!P0 BRA `(.L_x_5994) ;  /* 0x0000000000e48947 */ /* 0x000fea0003800000 */
[----:B------:R-:W-:-:S04]  /*22040*/  IABS R5, R4 ;  /* 0x0000000400057213 */ /* 0x000fc80000000000 */
[----:B-1-3--:R-:W1:Y:S08]  /*22050*/  I2F.RP R7, R5 ;  /* 0x0000000500077306 */ /* 0x00ae700000209400 */
        /* <DEDUP_REMOVED lines=55> */
.L_x_5994:
[----:B0--3--:R-:W3:Y:S01]  /*223d0*/  LDL R3, [R1+0xc] ;  /* 0x00000c0001037983 */ /* 0x009ee20000100800 */
[----:B-1----:R-:W3:Y:S02]  /*223e0*/  LDC.64 R6, c[0x0][0xc90] ;  /* 0x00032400ff067b82 */ /* 0x002ee40000000a00 */
        /* <DEDUP_REMOVED lines=61> */
.L_x_5995:
[----:B------:R-:W-:-:S05]  /*227c0*/  LOP3.LUT R3, RZ, R0, RZ, 0x33, !PT ;  /* 0x00000000ff037212 */ /* 0x000fca00078e33ff */
[----:B------:R-:W-:-:S05]  /*227d0*/  IMAD.IADD R0, R4, 0x1, R3 ;  /* 0x0000000104007824 */ /* 0x000fca00078e0203 */
[----:B------:R3:W-:Y:S01]  /*227e0*/  STL [R1+0x4], R0 ;  /* 0x0000040001007387 */ /* 0x0007e20000100800 */
[----:B------:R-:W-:Y:S05]  /*227f0*/  BRA `(.L_x_5996) ;  /* 0x0000000000287947 */ /* 0x000fea0003800000 */
.L_x_5988:
        /* <DEDUP_REMOVED lines=10> */
.L_x_5996:
[----:B0-----:R-:W4:Y:S04]  /*228a0*/  LDL R3, [R1+0x8] ;  /* 0x0000080001037983 */ /* 0x001f280000100800 */
[----:B-1----:R-:W5:Y:S04]  /*228b0*/  LDL R2, [R1+0xc] ;  /* 0x00000c0001027983 */ /* 0x002f680000100800 */
[----:B------:R-:W2:Y:S04]  /*228c0*/  LDL R5, [R1+0x4] ;  /* 0x0000040001057983 */ /* 0x000ea80000100800 */
[----:B------:R-:W2:Y:S01]  /*228d0*/  LDL R4, [R1] ;  /* 0x0000000001047983 */ /* 0x000ea20000100800 */
[----:B---3--:R-:W0:Y:S01]  /*228e0*/  S2R R0, SR_TID.X ;  /* 0x0000000000007919 */ /* 0x008e220000002100 */
[----:B------:R-:W-:Y:S05]  /*228f0*/  WARPSYNC.ALL ;  /* 0x0000000000007948 */ /* 0x000fea0003800000 */
[----:B0-----:R-:W-:Y:S01]  /*22900*/  LOP3.LUT R0, R0, 0x1f, RZ, 0xc0, !PT ;  /* 0x0000001f00007812 */ /* 0x001fe200078ec0ff */
[----:B------:R-:W-:Y:S03]  /*22910*/  BAR.SYNC.DEFER_BLOCKING 0x4, 0x180 ;  /* 0x0106000000007b1d */ /* 0x000fe60000010000 */
[----:B------:R-:W-:-:S13]  /*22920*/  ISETP.NE.AND P0, PT, R0, RZ, PT ;  /* 0x000000ff0000720c */ /* 0x000fda0003f05270 */
[----:B------:R-:W-:Y:S01]  /*22930*/  @!P0 MOV R0, 0x400 ;  /* 0x0000040000008802 */ /* 0x000fe20000000f00 */
[----:B----4-:R-:W-:Y:S02]  /*22940*/  IMAD.MOV.U32 R6, RZ, RZ, R3 ;  /* 0x000000ffff067224 */ /* 0x010fe400078e0003 */
[----:B------:R-:W0:Y:S01]  /*22950*/  @!P0 S2R R3, SR_CgaCtaId ;  /* 0x0000000000038919 */ /* 0x000e220000008800 */
[----:B-----5:R-:W-:Y:S01]  /*22960*/  IMAD.MOV.U32 R7, RZ, RZ, R2 ;  /* 0x000000ffff077224 */ /* 0x020fe200078e0002 */
[----:B0-----:R-:W-:-:S05]  /*22970*/  @!P0 LEA R18, R3, R0, 0x18 ;  /* 0x0000000003128211 */ /* 0x001fca00078ec0ff */
[----:B--2---:R0:W-:Y:S01]  /*22980*/  @!P0 STS.128 [R18+0x28cd0], R4 ;  /* 0x028cd00412008388 */ /* 0x0041e20000000c00 */
[----:B------:R-:W-:Y:S06]  /*22990*/  BAR.ARV 0x5, 0x180 ;  /* 0x0146000000007b1d */ /* 0x000fec0000002000 */
.L_x_5985:
[----:B------:R-:W2:Y:S01]  /*229a0*/  LDL R0, [R1+0xc] ;  /* 0x00000c0001007983 */ /* 0x000ea20000100800 */
[----:B------:R-:W-:Y:S02]  /*229b0*/  ULDC UR4, c[0x0][0xc3c] ;  /* 0x00030f0000047ab9 */ /* 0x000fe40000000800 */
[----:B--2---:R-:W-:-:S13]  /*229c0*/  ISETP.GE.AND P0, PT, R0, UR4, PT ;  /* 0x0000000400007c0c */ /* 0x004fda000bf06270 */
[----:B------:R-:W-:Y:S05]  /*229d0*/  @!P0 BRA `(.L_x_5997) ;  /* 0xffffff7400208947 */ /* 0x000fea000383ffff */
[----:B------:R-:W-:Y:S05]  /*229e0*/  BSYNC B8 ;  /* 0x0000000000087941 */ /* 0x000fea0003800000 */
.L_x_5813:
        /* <DEDUP_REMOVED lines=12> */
.L_x_6098:
[----:B------:R-:W-:Y:S05]  /*22ab0*/  BSYNC B0 ;  /* 0x0000000000007941 */ /* 0x000fea0003800000 */
.L_x_5998:
[----:B------:R-:W-:-:S03]  /*22ac0*/  UMOV UR4, 0xffffffff ;  /* 0xffffffff00047882 */ /* 0x000fc60000000000 */
[----:B------:R-:W-:Y:S05]  /*22ad0*/  BRA.DIV UR4, `(.L_x_6000) ;  /* 0x0000002604a47947 */ /* 0x000fea000b800000 */
[----:B------:R-:W1:Y:S02]  /*22ae0*/  S2R R2, SR_TID.X ;  /* 0x0000000000027919 */ /* 0x000e640000002100 */
[----:B-1----:R-:W-:-:S04]  /*22af0*/  SHF.R.U32.HI R2, RZ, 0x5, R2 ;  /* 0x00000005ff027819 */ /* 0x002fc80000011602 */
[----:B------:R-:W-:-:S05]  /*22b00*/  LOP3.LUT R2, R2, 0x3, RZ, 0xc0, !PT ;  /* 0x0000000302027812 */ /* 0x000fca00078ec0ff */
[----:B------:R1:W2:Y:S02]  /*22b10*/  SHFL.IDX PT, R14, R2, RZ, 0x1f ;  /* 0x00001fff020e7589 */ /* 0x0002a400000e0000 */
.L_x_6101:
[----:B--2---:R-:W-:-:S13]  /*22b20*/  ISETP.NE.AND P0, PT, R14, RZ, PT ;  /* 0x000000ff0e00720c */ /* 0x004fda0003f05270 */
[----:B------:R-:W-:Y:S05]  /*22b30*/  @P0 BRA `(.L_x_5585) ;  /* 0x00000000008c0947 */ /* 0x000fea0003800000 */
[----:B------:R-:W-:-:S03]  /*22b40*/  UMOV UR4, 0xffffffff ;  /* 0xffffffff00047882 */ /* 0x000fc60000000000 */
[----:B------:R-:W-:Y:S05]  /*22b50*/  BRA.DIV UR4, `(.L_x_6001) ;  /* 0x0000002604b87947 */ /* 0x000fea000b800000 */
[----:B------:R-:W-:-:S13]  /*22b60*/  ELECT P6, URZ, PT ;  /* 0x00000000003f782f */ /* 0x000fda00038c0000 */
.L_x_6104:
[----:B------:R-:W-:Y:S05]  /*22b70*/  @!P6 BRA `(.L_x_5585) ;  /* 0x00000000007ce947 */ /* 0x000fea0003800000 */
[----:B------:R-:W-:-:S06]  /*22b80*/  ULOP3.LUT UR4, UR36, 0x2, URZ, 0xfc, !UPT ;  /* 0x0000000224047892 */ /* 0x000fcc000f8efc3f */
[----:B-1----:R-:W-:-:S05]  /*22b90*/  IMAD.U32 R2, RZ, RZ, UR4 ;  /* 0x00000004ff027e24 */ /* 0x002fca000f8e00ff */
[----:B------:R-:W-:-:S13]  /*22ba0*/  ISETP.NE.AND P2, PT, R2, 0x3, PT ;  /* 0x000000030200780c */ /* 0x000fda0003f45270 */
[----:B------:R-:W-:Y:S05]  /*22bb0*/  @!P2 BRA `(.L_x_6002) ;  /* 0x000000000004a947 */ /* 0x000fea0003800000 */
[----:B------:R-:W-:Y:S01]  /*22bc0*/  BPT.TRAP 0x1 ;  /* 0x000000040000795c */ /* 0x000fe20000300000 */
.L_x_6002:
        /* <DEDUP_REMOVED lines=13> */
.L_x_6105:
[----:B------:R-:W1:Y:S02]  /*22ca0*/  SYNCS.PHASECHK.TRANS64.TRYWAIT P0, [R7+URZ], R2 ;  /* 0x00000002070075a7 */ /* 0x000e64000800017f */
[----:B-1----:R-:W-:Y:S05]  /*22cb0*/  @!P0 BRA `(.L_x_6004) ;  /* 0x0000002400948947 */ /* 0x002fea0003800000 */
.L_x_6106:
[----:B------:R-:W-:Y:S05]  /*22cc0*/  @!P2 BRA `(.L_x_6005) ;  /* 0x000000000004a947 */ /* 0x000fea0003800000 */
[----:B------:R-:W-:Y:S01]  /*22cd0*/  BPT.TRAP 0x1 ;  /* 0x000000040000795c */ /* 0x000fe20000300000 */
.L_x_6005:
[----:B------:R-:W-:-:S04]  /*22ce0*/  VIADD R0, R0, 0x28c60 ;  /* 0x00028c6000007836 */ /* 0x000fc80000000000 */
[----:B------:R-:W-:-:S04]  /*22cf0*/  IMAD R4, R19, 0x8, R0 ;  /* 0x0000000813047824 */ /* 0x000fc800078e0200 */
[----:B------:R-:W2:Y:S02]  /*22d00*/  SYNCS.PHASECHK.TRANS64.TRYWAIT P0, [R4+URZ], R5 ;  /* 0x00000005040075a7 */ /* 0x000ea4000800017f */
[----:B--2---:R-:W-:Y:S05]  /*22d10*/  @!P0 BRA `(.L_x_6006) ;  /* 0x0000002400908947 */ /* 0x004fea0003800000 */
.L_x_6107:
[----:B------:R-:W-:-:S07]  /*22d20*/  IMAD R3, R3, 0x8, R0 ;  /* 0x0000000803037824 */ /* 0x000fce00078e0200 */
.L_x_6007:
[----:B----4-:R4:W0:Y:S02]  /*22d30*/  SYNCS.PHASECHK.TRANS64.TRYWAIT P0, [R3+URZ], R2 ;  /* 0x00000002030075a7 */ /* 0x010824000800017f */
[----:B0-----:R-:W-:Y:S05]  /*22d40*/  @!P0 NANOSLEEP.SYNCS 0x989680 ;  /* 0x009896800000895d */ /* 0x001fea0003900000 */
[----:B------:R-:W0:Y:S02]  /*22d50*/  @!P0 SYNCS.PHASECHK.TRANS64 P0, [R3+URZ], R2 ;  /* 0x00000002030085a7 */ /* 0x000e24000800007f */
[----:B0-----:R-:W-:Y:S05]  /*22d60*/  @!P0 BRA `(.L_x_6007) ;  /* 0xfffffffc00f08947 */ /* 0x001fea000383ffff */
.L_x_5585:
[----:B------:R-:W-:Y:S05]  /*22d70*/  BSYNC B9 ;  /* 0x0000000000097941 */ /* 0x000fea0003800000 */
.L_x_5582:
[----:B------:R-:W-:Y:S05]  /*22d80*/  EXIT ;  /* 0x000000000000794d */ /* 0x000fea0003800000 */
.L_x_5611:
[----:B0-----:R0:W1:Y:S02]  /*22d90*/  SYNCS.PHASECHK.TRANS64.TRYWAIT P5, [R74+URZ+0x28c90], R75 ;  /* 0x028c904b4a0075a7 */ /* 0x00106400080a017f */
[----:B-1----:R-:W-:Y:S05]  /*22da0*/  @!P5 NANOSLEEP.SYNCS 0x989680 ;  /* 0x009896800000d95d */ /* 0x002fea0003900000 */
[----:B------:R-:W1:Y:S02]  /*22db0*/  @!P5 SYNCS.PHASECHK.TRANS64 P5, [R74+URZ+0x28c90], R75 ;  /* 0x028c904b4a00d5a7 */ /* 0x000e6400080a007f */
[----:B-1----:R-:W-:Y:S05]  /*22dc0*/  @!P5 BRA `(.L_x_5611) ;  /* 0xfffffffc00f0d947 */ /* 0x002fea000383ffff */
[----:B------:R-:W-:Y:S05]  /*22dd0*/  BRA `(.L_x_6008) ;  /* 0xfffffe0000a47947 */ /* 0x000fea000383ffff */
.L_x_5621:
[----:B-1----:R1:W2:Y:S02]  /*22de0*/  SYNCS.PHASECHK.TRANS64.TRYWAIT P5, [R74+URZ+0x28c90], R75 ;  /* 0x028c904b4a0075a7 */ /* 0x0022a400080a017f */
[----:B--2---:R-:W-:Y:S05]  /*22df0*/  @!P5 NANOSLEEP.SYNCS 0x989680 ;  /* 0x009896800000d95d */ /* 0x004fea0003900000 */
[----:B------:R-:W2:Y:S02]  /*22e00*/  @!P5 SYNCS.PHASECHK.TRANS64 P5, [R74+URZ+0x28c90], R75 ;  /* 0x028c904b4a00d5a7 */ /* 0x000ea400080a007f */
[----:B--2---:R-:W-:Y:S05]  /*22e10*/  @!P5 BRA `(.L_x_5621) ;  /* 0xfffffffc00f0d947 */ /* 0x004fea000383ffff */
[----:B------:R-:W-:Y:S05]  /*22e20*/  BRA `(.L_x_6009) ;  /* 0xfffffe0c00287947 */ /* 0x000fea000383ffff */
.L_x_5626:
[----:B0-----:R0:W1:Y:S02]  /*22e30*/  SYNCS.PHASECHK.TRANS64.TRYWAIT P5, [R74+URZ+0x28c90], R75 ;  /* 0x028c904b4a0075a7 */ /* 0x00106400080a017f */
[----:B-1----:R-:W-:Y:S05]  /*22e40*/  @!P5 NANOSLEEP.SYNCS 0x989680 ;  /* 0x009896800000d95d */ /* 0x002fea0003900000 */
[----:B------:R-:W1:Y:S02]  /*22e50*/  @!P5 SYNCS.PHASECHK.TRANS64 P5, [R74+URZ+0x28c90], R75 ;  /* 0x028c904b4a00d5a7 */ /* 0x000e6400080a007f */
[----:B-1----:R-:W-:Y:S05]  /*22e60*/  @!P5 BRA `(.L_x_5626) ;  /* 0xfffffffc00f0d947 */ /* 0x002fea000383ffff */
[----:B------:R-:W-:Y:S05]  /*22e70*/  BRA `(.L_x_6010) ;  /* 0xfffffe1400607947 */ /* 0x000fea000383ffff */
.L_x_5630:
[----:B------:R0:W0:Y:S02]  /*22e80*/  SYNCS.PHASECHK.TRANS64.TRYWAIT P0, [R74+URZ+0x28cb0], R75 ;  /* 0x028cb04b4a0075a7 */ /* 0x000024000800017f */
[----:B0-----:R-:W-:Y:S05]  /*22e90*/  @!P0 NANOSLEEP.SYNCS 0x989680 ;  /* 0x009896800000895d */ /* 0x001fea0003900000 */
[----:B------:R-:W0:Y:S02]  /*22ea0*/  @!P0 SYNCS.PHASECHK.TRANS64 P0, [R74+URZ+0x28cb0], R75 ;  /* 0x028cb04b4a0085a7 */ /* 0x000e24000800007f */
[----:B0-----:R-:W-:Y:S05]  /*22eb0*/  @!P0 BRA `(.L_x_5630) ;  /* 0xfffffffc00f08947 */ /* 0x001fea000383ffff */
[----:B------:R-:W-:Y:S05]  /*22ec0*/  BRA `(.L_x_6011) ;  /* 0xfffffe1400d87947 */ /* 0x000fea000383ffff */
.L_x_5651:
[----:B0-----:R0:W1:Y:S02]  /*22ed0*/  SYNCS.PHASECHK.TRANS64.TRYWAIT P1, [R9+URZ+0x28c50], R10 ;  /* 0x028c500a090075a7 */ /* 0x001064000802017f */
[----:B-1----:R-:W-:Y:S05]  /*22ee0*/  @!P1 NANOSLEEP.SYNCS 0x989680 ;  /* 0x009896800000995d */ /* 0x002fea0003900000 */
[----:B------:R-:W1:Y:S02]  /*22ef0*/  @!P1 SYNCS.PHASECHK.TRANS64 P1, [R9+URZ+0x28c50], R10 ;  /* 0x028c500a090095a7 */ /* 0x000e64000802007f */
[----:B-1----:R-:W-:Y:S05]  /*22f00*/  @!P1 BRA `(.L_x_5651) ;  /* 0xfffffffc00f09947 */ /* 0x002fea000383ffff */
[----:B------:R-:W-:Y:S05]  /*22f10*/  BRA `(.L_x_6012) ;  /* 0xfffffe2800907947 */ /* 0x000fea000383ffff */
.L_x_5658:
[----:B-1----:R1:W2:Y:S02]  /*22f20*/  SYNCS.PHASECHK.TRANS64.TRYWAIT P2, [R21+URZ+0x28c50], R8 ;  /* 0x028c5008150075a7 */ /* 0x0022a4000804017f */
[----:B--2---:R-:W-:Y:S05]  /*22f30*/  @!P2 NANOSLEEP.SYNCS 0x989680 ;  /* 0x009896800000a95d */ /* 0x004fea0003900000 */
[----:B------:R-:W2:Y:S02]  /*22f40*/  @!P2 SYNCS.PHASECHK.TRANS64 P2, [R21+URZ+0x28c50], R8 ;  /* 0x028c50081500a5a7 */ /* 0x000ea4000804007f */
[----:B--2---:R-:W-:Y:S05]  /*22f50*/  @!P2 BRA `(.L_x_5658) ;  /* 0xfffffffc00f0a947 */ /* 0x004fea000383ffff */
[----:B------:R-:W-:Y:S05]  /*22f60*/  BRA `(.L_x_5657) ;  /* 0xfffffe3400c07947 */ /* 0x000fea000383ffff */
.L_x_5681:
        /* <DEDUP_REMOVED lines=8> */
.L_x_6014:
[----:B------:R-:W-:Y:S05]  /*22ff0*/  BSYNC B1 ;  /* 0x0000000000017941 */ /* 0x000fea0003800000 */
.L_x_6013:
        /* <DEDUP_REMOVED lines=8> */
.L_x_6015:
[----:B------:R-:W-:Y:S02]  /*23080*/  IMAD.MOV.U32 R13, RZ, RZ, R7 ;  /* 0x000000ffff0d7224 */ /* 0x000fe400078e0007 */
[----:B------:R-:W-:-:S07]  /*23090*/  IMAD.MOV.U32 R0, RZ, RZ, R14 ;  /* 0x000000ffff007224 */ /* 0x000fce00078e000e */
[----:B------:R-:W-:Y:S05]  /*230a0*/  WARPSYNC.COLLECTIVE R15, `(.L_x_6016) ;  /* 0x000000000f087348 */ /* 0x000fea0003c00000 */
[----:B------:R0:W1:Y:S02]  /*230b0*/  SHFL.IDX P6, R14, R13, R12, R11 ;  /* 0x0000000c0d0e7389 */ /* 0x00006400000c000b */
[----:B01----:R-:W-:Y:S01]  /*230c0*/  ENDCOLLECTIVE ;  /* 0x000000000000791b */ /* 0x003fe20003800000 */
.L_x_6016:
[----:B------:R-:W-:Y:S02]  /*230d0*/  IMAD.MOV.U32 R13, RZ, RZ, R30 ;  /* 0x000000ffff0d7224 */ /* 0x000fe400078e001e */
[----:B------:R-:W-:-:S07]  /*230e0*/  IMAD.MOV.U32 R5, RZ, RZ, R14 ;  /* 0x000000ffff057224 */ /* 0x000fce00078e000e */
[----:B------:R-:W-:Y:S05]  /*230f0*/  WARPSYNC.COLLECTIVE R15, `(.L_x_6017) ;  /* 0x000000000f087348 */ /* 0x000fea0003c00000 */
[----:B------:R0:W1:Y:S02]  /*23100*/  SHFL.IDX P6, R14, R13, R12, R11 ;  /* 0x0000000c0d0e7389 */ /* 0x00006400000c000b */
[----:B01----:R-:W-:Y:S01]  /*23110*/  ENDCOLLECTIVE ;  /* 0x000000000000791b */ /* 0x003fe20003800000 */
.L_x_6017:
[----:B------:R-:W-:Y:S05]  /*23120*/  BRA `(.L_x_6018) ;  /* 0xfffffe5000f47947 */ /* 0x000fea000383ffff */
.L_x_5684:
[----:B------:R-:W-:Y:S01]  /*23130*/  BSSY B1, `(.L_x_6019) ;  /* 0x0000008000017945 */ /* 0x000fe20003800000 */
[----:B------:R-:W-:Y:S02]  /*23140*/  IMAD.MOV.U32 R13, RZ, RZ, R6 ;  /* 0x000000ffff0d7224 */ /* 0x000fe400078e0006 */
[----:B------:R-:W-:Y:S02]  /*23150*/  IMAD.MOV.U32 R12, RZ, RZ, 0x1 ;  /* 0x00000001ff0c7424 */ /* 0x000fe400078e00ff */
[----:B------:R-:W-:Y:S02]  /*23160*/  IMAD.MOV.U32 R11, RZ, RZ, 0x1c1f ;  /* 0x00001c1fff0b7424 */ /* 0x000fe400078e00ff */
[----:B------:R-:W-:-:S07]  /*23170*/  IMAD.MOV.U32 R15, RZ, RZ, -0x1 ;  /* 0xffffffffff0f7424 */ /* 0x000fce00078e00ff */
[----:B0---4-:R-:W-:Y:S05]  /*23180*/  WARPSYNC.COLLECTIVE R15, `(.L_x_6020) ;  /* 0x000000000f087348 */ /* 0x011fea0003c00000 */
[----:B----4-:R1:W2:Y:S02]  /*23190*/  SHFL.IDX P6, R14, R13, R12, R11 ;  /* 0x0000000c0d0e7389 */ /* 0x0102a400000c000b */
[----:B012---:R-:W-:Y:S01]  /*231a0*/  ENDCOLLECTIVE ;  /* 0x000000000000791b */ /* 0x007fe20003800000 */
.L_x_6020:
[----:B------:R-:W-:Y:S05]  /*231b0*/  BSYNC B1 ;  /* 0x0000000000017941 */ /* 0x000fea0003800000 */
.L_x_6019:
        /* <DEDUP_REMOVED lines=8> */
.L_x_6021:
[----:B------:R-:W-:Y:S02]  /*23240*/  IMAD.MOV.U32 R13, RZ, RZ, R7 ;  /* 0x000000ffff0d7224 */ /* 0x000fe400078e0007 */
[----:B------:R-:W-:-:S07]  /*23250*/  IMAD.MOV.U32 R4, RZ, RZ, R14 ;  /* 0x000000ffff047224 */ /* 0x000fce00078e000e */
[----:B------:R-:W-:Y:S05]  /*23260*/  WARPSYNC.COLLECTIVE R15, `(.L_x_6022) ;  /* 0x000000000f087348 */ /* 0x000fea0003c00000 */
[----:B------:R0:W1:Y:S02]  /*23270*/  SHFL.IDX P6, R14, R13, R12, R11 ;  /* 0x0000000c0d0e7389 */ /* 0x00006400000c000b */
[----:B01----:R-:W-:Y:S01]  /*23280*/  ENDCOLLECTIVE ;  /* 0x000000000000791b */ /* 0x003fe20003800000 */
.L_x_6022:
[----:B------:R-:W-:Y:S02]  /*23290*/  IMAD.MOV.U32 R13, RZ, RZ, R30 ;  /* 0x000000ffff0d7224 */ /* 0x000fe400078e001e */
[----:B------:R-:W-:-:S07]  /*232a0*/  IMAD.MOV.U32 R7, RZ, RZ, R14 ;  /* 0x000000ffff077224 */ /* 0x000fce00078e000e */
[----:B------:R-:W-:Y:S05]  /*232b0*/  WARPSYNC.COLLECTIVE R15, `(.L_x_6023) ;  /* 0x000000000f087348 */ /* 0x000fea0003c00000 */
[----:B------:R0:W1:Y:S02]  /*232c0*/  SHFL.IDX P6, R14, R13, R12, R11 ;  /* 0x0000000c0d0e7389 */ /* 0x00006400000c000b */
[----:B01----:R-:W-:Y:S01]  /*232d0*/  ENDCOLLECTIVE ;  /* 0x000000000000791b */ /* 0x003fe20003800000 */
.L_x_6023:
[----:B------:R-:W-:Y:S01]  /*232e0*/  IMAD.MOV.U32 R0, RZ, RZ, R14 ;  /* 0x000000ffff007224 */ /* 0x000fe200078e000e */
[----:B------:R-:W-:Y:S06]  /*232f0*/  BRA `(.L_x_6024) ;  /* 0xfffffe5400547947 */ /* 0x000fec000383ffff */
.L_x_5688:
[----:B0-----:R0:W1:Y:S02]  /*23300*/  SYNCS.PHASECHK.TRANS64.TRYWAIT P0, [R2+URZ+0x28c00], R35 ;  /* 0x028c0023020075a7 */ /* 0x001064000800017f */
[----:B-1----:R-:W-:Y:S05]  /*23310*/  @!P0 NANOSLEEP.SYNCS 0x989680 ;  /* 0x009896800000895d */ /* 0x002fea0003900000 */
[----:B------:R-:W1:Y:S02]  /*23320*/  @!P0 SYNCS.PHASECHK.TRANS64 P0, [R2+URZ+0x28c00], R35 ;  /* 0x028c0023020085a7 */ /* 0x000e64000800007f */
[----:B-1----:R-:W-:Y:S05]  /*23330*/  @!P0 BRA `(.L_x_5688) ;  /* 0xfffffffc00f08947 */ /* 0x002fea000383ffff */
[----:B------:R-:W-:Y:S05]  /*23340*/  BRA `(.L_x_6025) ;  /* 0xfffffe58003c7947 */ /* 0x000fea000383ffff */
.L_x_5696:
        /* <DEDUP_REMOVED lines=8> */
.L_x_6027:
[----:B------:R-:W-:Y:S05]  /*233d0*/  BSYNC B1 ;  /* 0x0000000000017941 */ /* 0x000fea0003800000 */
.L_x_6026:
        /* <DEDUP_REMOVED lines=8> */
.L_x_6028:
[----:B------:R-:W-:Y:S02]  /*23460*/  IMAD.MOV.U32 R13, RZ, RZ, R7 ;  /* 0x000000ffff0d7224 */ /* 0x000fe400078e0007 */
[----:B------:R-:W-:-:S07]  /*23470*/  IMAD.MOV.U32 R0, RZ, RZ, R14 ;  /* 0x000000ffff007224 */ /* 0x000fce00078e000e */
[----:B------:R-:W-:Y:S05]  /*23480*/  WARPSYNC.COLLECTIVE R15, `(.L_x_6029) ;  /* 0x000000000f087348 */ /* 0x000fea0003c00000 */
[----:B------:R0:W1:Y:S02]  /*23490*/  SHFL.IDX P6, R14, R13, R12, R11 ;  /* 0x0000000c0d0e7389 */ /* 0x00006400000c000b */
[----:B01----:R-:W-:Y:S01]  /*234a0*/  ENDCOLLECTIVE ;  /* 0x000000000000791b */ /* 0x003fe20003800000 */
.L_x_6029:
[----:B------:R-:W-:Y:S02]  /*234b0*/  IMAD.MOV.U32 R10, RZ, RZ, R0 ;  /* 0x000000ffff0a7224 */ /* 0x000fe400078e0000 */
[----:B------:R-:W-:Y:S02]  /*234c0*/  IMAD.MOV.U32 R13, RZ, RZ, R9 ;  /* 0x000000ffff0d7224 */ /* 0x000fe400078e0009 */
[----:B------:R-:W-:-:S07]  /*234d0*/  IMAD.MOV.U32 R5, RZ, RZ, R14 ;  /* 0x000000ffff057224 */ /* 0x000fce00078e000e */
[----:B------:R-:W-:Y:S05]  /*234e0*/  WARPSYNC.COLLECTIVE R15, `(.L_x_6030) ;  /* 0x000000000f087348 */ /* 0x000fea0003c00000 */
[----:B------:R0:W1:Y:S02]  /*234f0*/  SHFL.IDX P6, R14, R13, R12, R11 ;  /* 0x0000000c0d0e7389 */ /* 0x00006400000c000b */
[----:B01----:R-:W-:Y:S01]  /*23500*/  ENDCOLLECTIVE ;  /* 0x000000000000791b */ /* 0x003fe20003800000 */
.L_x_6030:
[----:B------:R-:W-:Y:S01]  /*23510*/  IMAD.MOV.U32 R11, RZ, RZ, R3 ;  /* 0x000000ffff0b7224 */ /* 0x000fe200078e0003 */
[----:B------:R-:W-:Y:S06]  /*23520*/  BRA `(.L_x_6031) ;  /* 0xfffffe6400907947 */ /* 0x000fec000383ffff */
.L_x_5699:
[----:B------:R-:W-:Y:S01]  /*23530*/  BSSY B1, `(.L_x_6032) ;  /* 0x0000008000017945 */ /* 0x000fe20003800000 */
[----:B------:R-:W-:Y:S02]  /*23540*/  IMAD.MOV.U32 R13, RZ, RZ, R8 ;  /* 0x000000ffff0d7224 */ /* 0x000fe400078e0008 */
[----:B------:R-:W-:Y:S02]  /*23550*/  IMAD.MOV.U32 R12, RZ, RZ, 0x1 ;  /* 0x00000001ff0c7424 */ /* 0x000fe400078e00ff */
[----:B0-----:R-:W-:Y:S02]  /*23560*/  IMAD.MOV.U32 R11, RZ, RZ, 0x1c1f ;  /* 0x00001c1fff0b7424 */ /* 0x001fe400078e00ff */
[----:B------:R-:W-:-:S07]  /*23570*/  IMAD.MOV.U32 R15, RZ, RZ, -0x1 ;  /* 0xffffffffff0f7424 */ /* 0x000fce00078e00ff */
[----:B----4-:R-:W-:Y:S05]  /*23580*/  WARPSYNC.COLLECTIVE R15, `(.L_x_6033) ;  /* 0x000000000f087348 */ /* 0x010fea0003c00000 */
[----:B----4-:R0:W1:Y:S02]  /*23590*/  SHFL.IDX P6, R14, R13, R12, R11 ;  /* 0x0000000c0d0e7389 */ /* 0x01006400000c000b */
[----:B01----:R-:W-:Y:S01]  /*235a0*/  ENDCOLLECTIVE ;  /* 0x000000000000791b */ /* 0x003fe20003800000 */
.L_x_6033:
[----:B------:R-:W-:Y:S05]  /*235b0*/  BSYNC B1 ;  /* 0x0000000000017941 */ /* 0x000fea0003800000 */
.L_x_6032:
        /* <DEDUP_REMOVED lines=8> */
.L_x_6034:
[----:B------:R-:W-:Y:S02]  /*23640*/  IMAD.MOV.U32 R13, RZ, RZ, R7 ;  /* 0x000000ffff0d7224 */ /* 0x000fe400078e0007 */
[----:B------:R-:W-:-:S07]  /*23650*/  IMAD.MOV.U32 R0, RZ, RZ, R14 ;  /* 0x000000ffff007224 */ /* 0x000fce00078e000e */
[----:B------:R-:W-:Y:S05]  /*23660*/  WARPSYNC.COLLECTIVE R15, `(.L_x_6035) ;  /* 0x000000000f087348 */ /* 0x000fea0003c00000 */
[----:B------:R0:W1:Y:S02]  /*23670*/  SHFL.IDX P6, R14, R13, R12, R11 ;  /* 0x0000000c0d0e7389 */ /* 0x00006400000c000b */
[----:B01----:R-:W-:Y:S01]  /*23680*/  ENDCOLLECTIVE ;  /* 0x000000000000791b */ /* 0x003fe20003800000 */
.L_x_6035:
[----:B------:R-:W-:Y:S02]  /*23690*/  IMAD.MOV.U32 R13, RZ, RZ, R9 ;  /* 0x000000ffff0d7224 */ /* 0x000fe400078e0009 */
[----:B------:R-:W-:-:S07]  /*236a0*/  IMAD.MOV.U32 R7, RZ, RZ, R14 ;  /* 0x000000ffff077224 */ /* 0x000fce00078e000e */
[----:B------:R-:W-:Y:S05]  /*236b0*/  WARPSYNC.COLLECTIVE R15, `(.L_x_6036) ;  /* 0x000000000f087348 */ /* 0x000fea0003c00000 */
[----:B------:R0:W1:Y:S02]  /*236c0*/  SHFL.IDX P6, R14, R13, R12, R11 ;  /* 0x0000000c0d0e7389 */ /* 0x00006400000c000b */
[----:B01----:R-:W-:Y:S01]  /*236d0*/  ENDCOLLECTIVE ;  /* 0x000000000000791b */ /* 0x003fe20003800000 */
.L_x_6036:
[----:B------:R-:W-:Y:S02]  /*236e0*/  IMAD.MOV.U32 R12, RZ, RZ, R0 ;  /* 0x000000ffff0c7224 */ /* 0x000fe400078e0000 */
[----:B------:R-:W-:Y:S01]  /*236f0*/  IMAD.MOV.U32 R13, RZ, RZ, R3 ;  /* 0x000000ffff0d7224 */ /* 0x000fe200078e0003 */
[----:B------:R-:W-:Y:S06]  /*23700*/  BRA `(.L_x_6037) ;  /* 0xfffffe6400bc7947 */ /* 0x000fec000383ffff */
.L_x_5703:
[----:B0-----:R0:W1:Y:S02]  /*23710*/  SYNCS.PHASECHK.TRANS64.TRYWAIT P1, [R2+URZ+0x28c00], R21 ;  /* 0x028c0015020075a7 */ /* 0x001064000802017f */
[----:B-1----:R-:W-:Y:S05]  /*23720*/  @!P1 NANOSLEEP.SYNCS 0x989680 ;  /* 0x009896800000995d */ /* 0x002fea0003900000 */
[----:B------:R-:W1:Y:S02]  /*23730*/  @!P1 SYNCS.PHASECHK.TRANS64 P1, [R2+URZ+0x28c00], R21 ;  /* 0x028c0015020095a7 */ /* 0x000e64000802007f */
[----:B-1----:R-:W-:Y:S05]  /*23740*/  @!P1 BRA `(.L_x_5703) ;  /* 0xfffffffc00f09947 */ /* 0x002fea000383ffff */
[----:B------:R-:W-:Y:S05]  /*23750*/  BRA `(.L_x_6038) ;  /* 0xfffffe6800587947 */ /* 0x000fea000383ffff */
.L_x_5709:
[----:B--2---:R2:W4:Y:S02]  /*23760*/  SYNCS.PHASECHK.TRANS64.TRYWAIT P2, [R14+URZ+0x28c30], R57 ;  /* 0x028c30390e0075a7 */ /* 0x004524000804017f */
[----:B----4-:R-:W-:Y:S05]  /*23770*/  @!P2 NANOSLEEP.SYNCS 0x989680 ;  /* 0x009896800000a95d */ /* 0x010fea0003900000 */
[----:B------:R-:W4:Y:S02]  /*23780*/  @!P2 SYNCS.PHASECHK.TRANS64 P2, [R14+URZ+0x28c30], R57 ;  /* 0x028c30390e00a5a7 */ /* 0x000f24000804007f */
[----:B----4-:R-:W-:Y:S05]  /*23790*/  @!P2 BRA `(.L_x_5709) ;  /* 0xfffffffc00f0a947 */ /* 0x010fea000383ffff */
[----:B------:R-:W-:Y:S05]  /*237a0*/  BRA `(.L_x_5708) ;  /* 0xfffffe7800087947 */ /* 0x000fea000383ffff */
.L_x_5722:
[----:B----4-:R4:W0:Y:S02]  /*237b0*/  SYNCS.PHASECHK.TRANS64.TRYWAIT P3, [R14+URZ+0x28c50], R57 ;  /* 0x028c50390e0075a7 */ /* 0x010824000806017f */
[----:B0-----:R-:W-:Y:S05]  /*237c0*/  @!P3 NANOSLEEP.SYNCS 0x989680 ;  /* 0x009896800000b95d */ /* 0x001fea0003900000 */
[----:B------:R-:W0:Y:S02]  /*237d0*/  @!P3 SYNCS.PHASECHK.TRANS64 P3, [R14+URZ+0x28c50], R57 ;  /* 0x028c50390e00b5a7 */ /* 0x000e24000806007f */
[----:B0-----:R-:W-:Y:S05]  /*237e0*/  @!P3 BRA `(.L_x_5722) ;  /* 0xfffffffc00f0b947 */ /* 0x001fea000383ffff */
[----:B------:R-:W-:Y:S05]  /*237f0*/  BRA `(.L_x_5721) ;  /* 0xfffffe9000f47947 */ /* 0x000fea000383ffff */
.L_x_5734:
[----:B-1----:R1:W2:Y:S02]  /*23800*/  SYNCS.PHASECHK.TRANS64.TRYWAIT P3, [R212+URZ+0x28c30], R213 ;  /* 0x028c30d5d40075a7 */ /* 0x0022a4000806017f */
[----:B--2---:R-:W-:Y:S05]  /*23810*/  @!P3 NANOSLEEP.SYNCS 0x989680 ;  /* 0x009896800000b95d */ /* 0x004fea0003900000 */
[----:B------:R-:W2:Y:S02]  /*23820*/  @!P3 SYNCS.PHASECHK.TRANS64 P3, [R212+URZ+0x28c30], R213 ;  /* 0x028c30d5d400b5a7 */ /* 0x000ea4000806007f */
[----:B--2---:R-:W-:Y:S05]  /*23830*/  @!P3 BRA `(.L_x_5734) ;  /* 0xfffffffc00f0b947 */ /* 0x004fea000383ffff */
[----:B------:R-:W-:Y:S05]  /*23840*/  BRA `(.L_x_5733) ;  /* 0xfffffe9800687947 */ /* 0x000fea000383ffff */
.L_x_5747:
[----:B---3--:R3:W4:Y:S02]  /*23850*/  SYNCS.PHASECHK.TRANS64.TRYWAIT P3, [R212+URZ+0x28c50], R213 ;  /* 0x028c50d5d40075a7 */ /* 0x008724000806017f */
[----:B----4-:R-:W-:Y:S05]  /*23860*/  @!P3 NANOSLEEP.SYNCS 0x989680 ;  /* 0x009896800000b95d */ /* 0x010fea0003900000 */
[----:B------:R-:W4:Y:S02]  /*23870*/  @!P3 SYNCS.PHASECHK.TRANS64 P3, [R212+URZ+0x28c50], R213 ;  /* 0x028c50d5d400b5a7 */ /* 0x000f24000806007f */
[----:B----4-:R-:W-:Y:S05]  /*23880*/  @!P3 BRA `(.L_x_5747) ;  /* 0xfffffffc00f0b947 */ /* 0x010fea000383ffff */
[----:B------:R-:W-:Y:S05]  /*23890*/  BRA `(.L_x_5746) ;  /* 0xfffffeb800687947 */ /* 0x000fea000383ffff */
.L_x_5760:
[----:B--2---:R2:W3:Y:S02]  /*238a0*/  SYNCS.PHASECHK.TRANS64.TRYWAIT P3, [R14+URZ+0x28c30], R207 ;  /* 0x028c30cf0e0075a7 */ /* 0x0044e4000806017f */
[----:B---3--:R-:W-:Y:S05]  /*238b0*/  @!P3 NANOSLEEP.SYNCS 0x989680 ;  /* 0x009896800000b95d */ /* 0x008fea0003900000 */
[----:B------:R-:W3:Y:S02]  /*238c0*/  @!P3 SYNCS.PHASECHK.TRANS64 P3, [R14+URZ+0x28c30], R207 ;  /* 0x028c30cf0e00b5a7 */ /* 0x000ee4000806007f */
[----:B---3--:R-:W-:Y:S05]  /*238d0*/  @!P3 BRA `(.L_x_5760) ;  /* 0xfffffffc00f0b947 */ /* 0x008fea000383ffff */
[----:B------:R-:W-:Y:S05]  /*238e0*/  BRA `(.L_x_5759) ;  /* 0xfffffec0002c7947 */ /* 0x000fea000383ffff */
.L_x_5765:
[----:B----4-:R4:W0:Y:S02]  /*238f0*/  SYNCS.PHASECHK.TRANS64.TRYWAIT P3, [R14+URZ+0x28c50], R207 ;  /* 0x028c50cf0e0075a7 */ /* 0x010824000806017f */
[----:B0-----:R-:W-:Y:S05]  /*23900*/  @!P3 NANOSLEEP.SYNCS 0x989680 ;  /* 0x009896800000b95d */ /* 0x001fea0003900000 */
[----:B------:R-:W0:Y:S02]  /*23910*/  @!P3 SYNCS.PHASECHK.TRANS64 P3, [R14+URZ+0x28c50], R207 ;  /* 0x028c50cf0e00b5a7 */ /* 0x000e24000806007f */
[----:B0-----:R-:W-:Y:S05]  /*23920*/  @!P3 BRA `(.L_x_5765) ;  /* 0xfffffffc00f0b947 */ /* 0x001fea000383ffff */
[----:B------:R-:W-:Y:S05]  /*23930*/  BRA `(.L_x_5764) ;  /* 0xfffffed400847947 */ /* 0x000fea000383ffff */
.L_x_5773:
[----:B--2---:R2:W3:Y:S02]  /*23940*/  SYNCS.PHASECHK.TRANS64.TRYWAIT P2, [R206+URZ+0x28c30], R207 ;  /* 0x028c30cfce0075a7 */ /* 0x0044e4000804017f */
[----:B---3--:R-:W-:Y:S05]  /*23950*/  @!P2 NANOSLEEP.SYNCS 0x989680 ;  /* 0x009896800000a95d */ /* 0x008fea0003900000 */
[----:B------:R-:W3:Y:S02]  /*23960*/  @!P2 SYNCS.PHASECHK.TRANS64 P2, [R206+URZ+0x28c30], R207 ;  /* 0x028c30cfce00a5a7 */ /* 0x000ee4000804007f */
[----:B---3--:R-:W-:Y:S05]  /*23970*/  @!P2 BRA `(.L_x_5773) ;  /* 0xfffffffc00f0a947 */ /* 0x008fea000383ffff */
[----:B------:R-:W-:Y:S05]  /*23980*/  BRA `(.L_x_5772) ;  /* 0xfffffed800947947 */ /* 0x000fea000383ffff */
.L_x_5786:
[----:B----4-:R4:W0:Y:S02]  /*23990*/  SYNCS.PHASECHK.TRANS64.TRYWAIT P2, [R206+URZ+0x28c50], R207 ;  /* 0x028c50cfce0075a7 */ /* 0x010824000804017f */
[----:B0-----:R-:W-:Y:S05]  /*239a0*/  @!P2 NANOSLEEP.SYNCS 0x989680 ;  /* 0x009896800000a95d */ /* 0x001fea0003900000 */
[----:B------:R-:W0:Y:S02]  /*239b0*/  @!P2 SYNCS.PHASECHK.TRANS64 P2, [R206+URZ+0x28c50], R207 ;  /* 0x028c50cfce00a5a7 */ /* 0x000e24000804007f */
[----:B0-----:R-:W-:Y:S05]  /*239c0*/  @!P2 BRA `(.L_x_5786) ;  /* 0xfffffffc00f0a947 */ /* 0x001fea000383ffff */
[----:B------:R-:W-:Y:S05]  /*239d0*/  BRA `(.L_x_5785) ;  /* 0xfffffef8009c7947 */ /* 0x000fea000383ffff */
.L_x_5829:
        /* <DEDUP_REMOVED lines=11> */
.L_x_6040:
[----:B------:R-:W-:Y:S05]  /*23a90*/  BSYNC B1 ;  /* 0x0000000000017941 */ /* 0x000fea0003800000 */
.L_x_6039:
[----:B------:R-:W-:Y:S05]  /*23aa0*/  BRA `(.L_x_6041) ;  /* 0xffffff7000547947 */ /* 0x000fea000383ffff */
.L_x_5831:
[----:B------:R-:W-:Y:S01]  /*23ab0*/  BSSY B1, `(.L_x_6042) ;  /* 0x0000006000017945 */ /* 0x000fe20003800000 */
[----:B0-----:R-:W-:-:S07]  /*23ac0*/  IMAD.MOV.U32 R15, RZ, RZ, -0x1 ;  /* 0xffffffffff0f7424 */ /* 0x001fce00078e00ff */
[----:B-1----:R-:W-:Y:S05]  /*23ad0*/  WARPSYNC.COLLECTIVE R15, `(.L_x_6043) ;  /* 0x000000000f0c7348 */ /* 0x002fea0003c00000 */
[----:B------:R-:W-:Y:S02]  /*23ae0*/  ELECT P6, UR62, PT ;  /* 0x00000000003e782f */ /* 0x000fe400038c0000 */
[----:B------:R-:W-:Y:S01]  /*23af0*/  MOV R14, UR62 ;  /* 0x0000003e000e7c02 */ /* 0x000fe20008000f00 */
[----:B-1----:R-:W-:Y:S10]  /*23b00*/  ENDCOLLECTIVE ;  /* 0x000000000000791b */ /* 0x002ff40003800000 */
.L_x_6043:
[----:B------:R-:W-:Y:S05]  /*23b10*/  BSYNC B1 ;  /* 0x0000000000017941 */ /* 0x000fea0003800000 */
.L_x_6042:
[----:B------:R-:W-:Y:S05]  /*23b20*/  BRA `(.L_x_5830) ;  /* 0xffffff70004c7947 */ /* 0x000fea000383ffff */
.L_x_5833:
[----:B-1----:R1:W2:Y:S02]  /*23b30*/  SYNCS.PHASECHK.TRANS64.TRYWAIT P0, [R18+URZ+0x28c20], R6 ;  /* 0x028c2006120075a7 */ /* 0x0022a4000800017f */
[----:B--2---:R-:W-:Y:S05]  /*23b40*/  @!P0 NANOSLEEP.SYNCS 0x989680 ;  /* 0x009896800000895d */ /* 0x004fea0003900000 */
[----:B------:R-:W2:Y:S02]  /*23b50*/  @!P0 SYNCS.PHASECHK.TRANS64 P0, [R18+URZ+0x28c20], R6 ;  /* 0x028c2006120085a7 */ /* 0x000ea4000800007f */
[----:B--2---:R-:W-:Y:S05]  /*23b60*/  @!P0 BRA `(.L_x_5833) ;  /* 0xfffffffc00f08947 */ /* 0x004fea000383ffff */
[----:B------:R-:W-:Y:S05]  /*23b70*/  BRA `(.L_x_6044) ;  /* 0xffffff70005c7947 */ /* 0x000fea000383ffff */
.L_x_5837:
[----:B--2---:R2:W3:Y:S02]  /*23b80*/  SYNCS.PHASECHK.TRANS64.TRYWAIT P0, [R7+URZ+0x28ca0], R10 ;  /* 0x028ca00a070075a7 */ /* 0x0044e4000800017f */
[----:B---3--:R-:W-:Y:S05]  /*23b90*/  @!P0 NANOSLEEP.SYNCS 0x989680 ;  /* 0x009896800000895d */ /* 0x008fea0003900000 */
[----:B------:R-:W3:Y:S02]  /*23ba0*/  @!P0 SYNCS.PHASECHK.TRANS64 P0, [R7+URZ+0x28ca0], R10 ;  /* 0x028ca00a070085a7 */ /* 0x000ee4000800007f */
[----:B---3--:R-:W-:Y:S05]  /*23bb0*/  @!P0 BRA `(.L_x_5837) ;  /* 0xfffffffc00f08947 */ /* 0x008fea000383ffff */
[----:B------:R-:W-:Y:S05]  /*23bc0*/  BRA `(.L_x_6045) ;  /* 0xffffff70007c7947 */ /* 0x000fea000383ffff */
.L_x_5842:
[----:B-1----:R1:W3:Y:S02]  /*23bd0*/  SYNCS.PHASECHK.TRANS64.TRYWAIT P0, [R7+URZ+0x28cc0], R10 ;  /* 0x028cc00a070075a7 */ /* 0x0022e4000800017f */
[----:B---3--:R-:W-:Y:S05]  /*23be0*/  @!P0 NANOSLEEP.SYNCS 0x989680 ;  /* 0x009896800000895d */ /* 0x008fea0003900000 */
[----:B------:R-:W3:Y:S02]  /*23bf0*/  @!P0 SYNCS.PHASECHK.TRANS64 P0, [R7+URZ+0x28cc0], R10 ;  /* 0x028cc00a070085a7 */ /* 0x000ee4000800007f */
[----:B---3--:R-:W-:Y:S05]  /*23c00*/  @!P0 BRA `(.L_x_5842) ;  /* 0xfffffffc00f08947 */ /* 0x008fea000383ffff */
[----:B------:R-:W-:Y:S05]  /*23c10*/  BRA `(.L_x_6046) ;  /* 0xffffff7000fc7947 */ /* 0x000fea000383ffff */
.L_x_5856:
[----:B-1----:R1:W2:Y:S02]  /*23c20*/  SYNCS.PHASECHK.TRANS64.TRYWAIT P1, [R6+URZ+0x28ca0], R7 ;  /* 0x028ca007060075a7 */ /* 0x0022a4000802017f */
[----:B--2---:R-:W-:Y:S05]  /*23c30*/  @!P1 NANOSLEEP.SYNCS 0x989680 ;  /* 0x009896800000995d */ /* 0x004fea0003900000 */
[----:B------:R-:W2:Y:S02]  /*23c40*/  @!P1 SYNCS.PHASECHK.TRANS64 P1, [R6+URZ+0x28ca0], R7 ;  /* 0x028ca007060095a7 */ /* 0x000ea4000802007f */
[----:B--2---:R-:W-:Y:S05]  /*23c50*/  @!P1 BRA `(.L_x_5856) ;  /* 0xfffffffc00f09947 */ /* 0x004fea000383ffff */
[----:B------:R-:W-:Y:S05]  /*23c60*/  BRA `(.L_x_6047) ;  /* 0xffffff7c007c7947 */ /* 0x000fea000383ffff */
.L_x_5861:
[----:B--2---:R2:W3:Y:S02]  /*23c70*/  SYNCS.PHASECHK.TRANS64.TRYWAIT P1, [R6+URZ+0x28cc0], R7 ;  /* 0x028cc007060075a7 */ /* 0x0044e4000802017f */
[----:B---3--:R-:W-:Y:S05]  /*23c80*/  @!P1 NANOSLEEP.SYNCS 0x989680 ;  /* 0x009896800000995d */ /* 0x008fea0003900000 */
[----:B------:R-:W3:Y:S02]  /*23c90*/  @!P1 SYNCS.PHASECHK.TRANS64 P1, [R6+URZ+0x28cc0], R7 ;  /* 0x028cc007060095a7 */ /* 0x000ee4000802007f */
[----:B---3--:R-:W-:Y:S05]  /*23ca0*/  @!P1 BRA `(.L_x_5861) ;  /* 0xfffffffc00f09947 */ /* 0x008fea000383ffff */
[----:B------:R-:W-:Y:S05]  /*23cb0*/  BRA `(.L_x_6048) ;  /* 0xffffff7c00f87947 */ /* 0x000fea000383ffff */
.L_x_5891:
[----:B-1----:R-:W1:Y:S01]  /*23cc0*/  S2R R4, SR_TID.X ;  /* 0x0000000000047919 */ /* 0x002e620000002100 */
[----:B------:R-:W-:Y:S01]  /*23cd0*/  BSSY B0, `(.L_x_6049) ;  /* 0x000000a000007945 */ /* 0x000fe20003800000 */
[----:B------:R-:W-:Y:S02]  /*23ce0*/  IMAD.MOV.U32 R12, RZ, RZ, RZ ;  /* 0x000000ffff0c7224 */ /* 0x000fe400078e00ff */
[----:B------:R-:W-:Y:S02]  /*23cf0*/  IMAD.MOV.U32 R11, RZ, RZ, 0x1f ;  /* 0x0000001fff0b7424 */ /* 0x000fe400078e00ff */
[----:B0-----:R-:W-:Y:S01]  /*23d00*/  IMAD.MOV.U32 R15, RZ, RZ, -0x1 ;  /* 0xffffffffff0f7424 */ /* 0x001fe200078e00ff */
[----:B-1----:R-:W-:-:S04]  /*23d10*/  SHF.R.U32.HI R4, RZ, 0x5, R4 ;  /* 0x00000005ff047819 */ /* 0x002fc80000011604 */
[----:B------:R-:W-:-:S05]  /*23d20*/  LOP3.LUT R4, R4, 0x3, RZ, 0xc0, !PT ;  /* 0x0000000304047812 */ /* 0x000fca00078ec0ff */
[----:B------:R-:W-:-:S07]  /*23d30*/  IMAD.MOV.U32 R13, RZ, RZ, R4 ;  /* 0x000000ffff0d7224 */ /* 0x000fce00078e0004 */
[----:B--2---:R-:W-:Y:S05]  /*23d40*/  WARPSYNC.COLLECTIVE R15, `(.L_x_6050) ;  /* 0x000000000f087348 */ /* 0x004fea0003c00000 */
[----:B------:R0:W1:Y:S02]  /*23d50*/  SHFL.IDX P6, R14, R13, R12, R11 ;  /* 0x0000000c0d0e7389 */ /* 0x00006400000c000b */
[----:B012---:R-:W-:Y:S01]  /*23d60*/  ENDCOLLECTIVE ;  /* 0x000000000000791b */ /* 0x007fe20003800000 */
.L_x_6050:
[----:B------:R-:W-:Y:S05]  /*23d70*/  BSYNC B0 ;  /* 0x0000000000007941 */ /* 0x000fea0003800000 */
.L_x_6049:
[----:B------:R-:W-:Y:S05]  /*23d80*/  BRA `(.L_x_6051) ;  /* 0xffffff9400787947 */ /* 0x000fea000383ffff */
.L_x_5893:
[----:B------:R-:W-:Y:S01]  /*23d90*/  BSSY B0, `(.L_x_6052) ;  /* 0x0000006000007945 */ /* 0x000fe20003800000 */
[----:B0-----:R-:W-:-:S07]  /*23da0*/  IMAD.MOV.U32 R15, RZ, RZ, -0x1 ;  /* 0xffffffffff0f7424 */ /* 0x001fce00078e00ff */
[----:B-12---:R-:W-:Y:S05]  /*23db0*/  WARPSYNC.COLLECTIVE R15, `(.L_x_6053) ;  /* 0x000000000f0c7348 */ /* 0x006fea0003c00000 */
[----:B------:R-:W-:Y:S02]  /*23dc0*/  ELECT P6, UR62, PT ;  /* 0x00000000003e782f */ /* 0x000fe400038c0000 */
[----:B------:R-:W-:Y:S01]  /*23dd0*/  MOV R14, UR62 ;  /* 0x0000003e000e7c02 */ /* 0x000fe20008000f00 */
[----:B-12---:R-:W-:Y:S10]  /*23de0*/  ENDCOLLECTIVE ;  /* 0x000000000000791b */ /* 0x006ff40003800000 */
.L_x_6053:
[----:B------:R-:W-:Y:S05]  /*23df0*/  BSYNC B0 ;  /* 0x0000000000007941 */ /* 0x000fea0003800000 */
.L_x_6052:
[----:B------:R-:W-:Y:S05]  /*23e00*/  BRA `(.L_x_6054) ;  /* 0xffffff9400847947 */ /* 0x000fea000383ffff */
.L_x_5895:
[----:B-1----:R1:W3:Y:S02]  /*23e10*/  SYNCS.PHASECHK.TRANS64.TRYWAIT P0, [R0+URZ+0x28c40], R2 ;  /* 0x028c4002000075a7 */ /* 0x0022e4000800017f */
[----:B---3--:R-:W-:Y:S05]  /*23e20*/  @!P0 NANOSLEEP.SYNCS 0x989680 ;  /* 0x009896800000895d */ /* 0x008fea0003900000 */
[----:B------:R-:W3:Y:S02]  /*23e30*/  @!P0 SYNCS.PHASECHK.TRANS64 P0, [R0+URZ+0x28c40], R2 ;  /* 0x028c4002000085a7 */ /* 0x000ee4000800007f */
[----:B---3--:R-:W-:Y:S05]  /*23e40*/  @!P0 BRA `(.L_x_5895) ;  /* 0xfffffffc00f08947 */ /* 0x008fea000383ffff */
[----:B------:R-:W-:Y:S05]  /*23e50*/  BRA `(.L_x_6055) ;  /* 0xffffff9400e47947 */ /* 0x000fea000383ffff */
.L_x_5899:
        /* <DEDUP_REMOVED lines=13> */
.L_x_6056:
[----:B------:R-:W-:Y:S02]  /*23f30*/  IMAD.MOV.U32 R13, RZ, RZ, R4 ;  /* 0x000000ffff0d7224 */ /* 0x000fe400078e0004 */
[----:B------:R-:W-:-:S07]  /*23f40*/  IMAD.MOV.U32 R6, RZ, RZ, R14 ;  /* 0x000000ffff067224 */ /* 0x000fce00078e000e */
[----:B------:R-:W-:Y:S05]  /*23f50*/  WARPSYNC.COLLECTIVE R15, `(.L_x_6057) ;  /* 0x000000000f087348 */ /* 0x000fea0003c00000 */
[----:B------:R0:W1:Y:S02]  /*23f60*/  SHFL.IDX P6, R14, R13, R12, R11 ;  /* 0x0000000c0d0e7389 */ /* 0x00006400000c000b */
[----:B01----:R-:W-:Y:S01]  /*23f70*/  ENDCOLLECTIVE ;  /* 0x000000000000791b */ /* 0x003fe20003800000 */
.L_x_6057:
[----:B------:R-:W-:Y:S02]  /*23f80*/  IMAD.MOV.U32 R13, RZ, RZ, R3 ;  /* 0x000000ffff0d7224 */ /* 0x000fe400078e0003 */
[----:B------:R-:W-:Y:S02]  /*23f90*/  IMAD.MOV.U32 R12, RZ, RZ, 0x1 ;  /* 0x00000001ff0c7424 */ /* 0x000fe400078e00ff */
[----:B------:R-:W-:-:S07]  /*23fa0*/  IMAD.MOV.U32 R7, RZ, RZ, R14 ;  /* 0x000000ffff077224 */ /* 0x000fce00078e000e */
[----:B------:R-:W-:Y:S05]  /*23fb0*/  WARPSYNC.COLLECTIVE R15, `(.L_x_6058) ;  /* 0x000000000f087348 */ /* 0x000fea0003c00000 */
[----:B------:R0:W1:Y:S02]  /*23fc0*/  SHFL.IDX P6, R14, R13, R12, R11 ;  /* 0x0000000c0d0e7389 */ /* 0x00006400000c000b */
[----:B01----:R-:W-:Y:S01]  /*23fd0*/  ENDCOLLECTIVE ;  /* 0x000000000000791b */ /* 0x003fe20003800000 */
.L_x_6058:
        /* <DEDUP_REMOVED lines=15> */
.L_x_6059:
[----:B------:R-:W-:Y:S02]  /*240d0*/  IMAD.MOV.U32 R13, RZ, RZ, R3 ;  /* 0x000000ffff0d7224 */ /* 0x000fe400078e0003 */
[----:B------:R-:W-:Y:S02]  /*240e0*/  IMAD.MOV.U32 R12, RZ, RZ, 0x2 ;  /* 0x00000002ff0c7424 */ /* 0x000fe400078e00ff */
[----:B------:R-:W-:-:S07]  /*240f0*/  IMAD.MOV.U32 R5, RZ, RZ, R14 ;  /* 0x000000ffff057224 */ /* 0x000fce00078e000e */
[----:B------:R-:W-:Y:S05]  /*24100*/  WARPSYNC.COLLECTIVE R15, `(.L_x_6060) ;  /* 0x000000000f087348 */ /* 0x000fea0003c00000 */
[----:B------:R0:W1:Y:S02]  /*24110*/  SHFL.IDX P6, R14, R13, R12, R11 ;  /* 0x0000000c0d0e7389 */ /* 0x00006400000c000b */
[----:B01----:R-:W-:Y:S01]  /*24120*/  ENDCOLLECTIVE ;  /* 0x000000000000791b */ /* 0x003fe20003800000 */
.L_x_6060:
        /* <DEDUP_REMOVED lines=15> */
.L_x_6061:
[----:B------:R-:W-:Y:S02]  /*24220*/  IMAD.MOV.U32 R13, RZ, RZ, R3 ;  /* 0x000000ffff0d7224 */ /* 0x000fe400078e0003 */
[----:B------:R-:W-:Y:S02]  /*24230*/  IMAD.MOV.U32 R12, RZ, RZ, 0x3 ;  /* 0x00000003ff0c7424 */ /* 0x000fe400078e00ff */
[----:B------:R-:W-:-:S07]  /*24240*/  IMAD.MOV.U32 R5, RZ, RZ, R14 ;  /* 0x000000ffff057224 */ /* 0x000fce00078e000e */
[----:B------:R-:W-:Y:S05]  /*24250*/  WARPSYNC.COLLECTIVE R15, `(.L_x_6062) ;  /* 0x000000000f087348 */ /* 0x000fea0003c00000 */
[----:B------:R0:W1:Y:S02]  /*24260*/  SHFL.IDX P6, R14, R13, R12, R11 ;  /* 0x0000000c0d0e7389 */ /* 0x00006400000c000b */
[----:B01----:R-:W-:Y:S01]  /*24270*/  ENDCOLLECTIVE ;  /* 0x000000000000791b */ /* 0x003fe20003800000 */
.L_x_6062:
        /* <DEDUP_REMOVED lines=13> */
.L_x_6063:
[----:B------:R-:W-:Y:S01]  /*24350*/  IMAD.MOV.U32 R3, RZ, RZ, R14 ;  /* 0x000000ffff037224 */ /* 0x000fe200078e000e */
[----:B------:R-:W-:Y:S06]  /*24360*/  BRA `(.L_x_6064) ;  /* 0xffffff9c00287947 */ /* 0x000fec000383ffff */
.L_x_5902:
[----:B0-----:R0:W1:Y:S02]  /*24370*/  SYNCS.PHASECHK.TRANS64.TRYWAIT P0, [R18+URZ+0x28c20], R0 ;  /* 0x028c2000120075a7 */ /* 0x001064000800017f */
[----:B-1----:R-:W-:Y:S05]  /*24380*/  @!P0 NANOSLEEP.SYNCS 0x989680 ;  /* 0x009896800000895d */ /* 0x002fea0003900000 */
[----:B------:R-:W1:Y:S02]  /*24390*/  @!P0 SYNCS.PHASECHK.TRANS64 P0, [R18+URZ+0x28c20], R0 ;  /* 0x028c2000120085a7 */ /* 0x000e64000800007f */
[----:B-1----:R-:W-:Y:S05]  /*243a0*/  @!P0 BRA `(.L_x_5902) ;  /* 0xfffffffc00f08947 */ /* 0x002fea000383ffff */
[----:B------:R-:W-:Y:S05]  /*243b0*/  BRA `(.L_x_6065) ;  /* 0xffffff9c00847947 */ /* 0x000fea000383ffff */
.L_x_5906:
[----:B0-----:R0:W1:Y:S02]  /*243c0*/  SYNCS.PHASECHK.TRANS64.TRYWAIT P0, [R0+URZ+0x28c60], R2 ;  /* 0x028c6002000075a7 */ /* 0x001064000800017f */
[----:B-1----:R-:W-:Y:S05]  /*243d0*/  @!P0 NANOSLEEP.SYNCS 0x989680 ;  /* 0x009896800000895d */ /* 0x002fea0003900000 */
[----:B------:R-:W1:Y:S02]  /*243e0*/  @!P0 SYNCS.PHASECHK.TRANS64 P0, [R0+URZ+0x28c60], R2 ;  /* 0x028c6002000085a7 */ /* 0x000e64000800007f */
[----:B-1----:R-:W-:Y:S05]  /*243f0*/  @!P0 BRA `(.L_x_5906) ;  /* 0xfffffffc00f08947 */ /* 0x002fea000383ffff */
[----:B------:R-:W-:Y:S05]  /*24400*/  BRA `(.L_x_6066) ;  /* 0xffffff9c00a87947 */ /* 0x000fea000383ffff */
.L_x_5925:
[----:B-1----:R1:W2:Y:S02]  /*24410*/  SYNCS.PHASECHK.TRANS64.TRYWAIT P0, [R2+URZ+0x28c40], R6 ;  /* 0x028c4006020075a7 */ /* 0x0022a4000800017f */
[----:B--2---:R-:W-:Y:S05]  /*24420*/  @!P0 NANOSLEEP.SYNCS 0x989680 ;  /* 0x009896800000895d */ /* 0x004fea0003900000 */
[----:B------:R-:W2:Y:S02]  /*24430*/  @!P0 SYNCS.PHASECHK.TRANS64 P0, [R2+URZ+0x28c40], R6 ;  /* 0x028c4006020085a7 */ /* 0x000ea4000800007f */
[----:B--2---:R-:W-:Y:S05]  /*24440*/  @!P0 BRA `(.L_x_5925) ;  /* 0xfffffffc00f08947 */ /* 0x004fea000383ffff */
[----:B------:R-:W-:Y:S05]  /*24450*/  BRA `(.L_x_6067) ;  /* 0xffffffa800d07947 */ /* 0x000fea000383ffff */
.L_x_5930:
[----:B0-----:R0:W2:Y:S02]  /*24460*/  SYNCS.PHASECHK.TRANS64.TRYWAIT P0, [R2+URZ+0x28c60], R6 ;  /* 0x028c6006020075a7 */ /* 0x0010a4000800017f */
[----:B--2---:R-:W-:Y:S05]  /*24470*/  @!P0 NANOSLEEP.SYNCS 0x989680 ;  /* 0x009896800000895d */ /* 0x004fea0003900000 */
[----:B------:R-:W2:Y:S02]  /*24480*/  @!P0 SYNCS.PHASECHK.TRANS64 P0, [R2+URZ+0x28c60], R6 ;  /* 0x028c6006020085a7 */ /* 0x000ea4000800007f */
[----:B--2---:R-:W-:Y:S05]  /*24490*/  @!P0 BRA `(.L_x_5930) ;  /* 0xfffffffc00f08947 */ /* 0x004fea000383ffff */
[----:B------:R-:W-:Y:S05]  /*244a0*/  BRA `(.L_x_6068) ;  /* 0xffffffac004c7947 */ /* 0x000fea000383ffff */
.L_x_5945:
[----:B-1----:R1:W2:Y:S02]  /*244b0*/  SYNCS.PHASECHK.TRANS64.TRYWAIT P0, [R2+URZ+0x28c40], R3 ;  /* 0x028c4003020075a7 */ /* 0x0022a4000800017f */
[----:B--2---:R-:W-:Y:S05]  /*244c0*/  @!P0 NANOSLEEP.SYNCS 0x989680 ;  /* 0x009896800000895d */ /* 0x004fea0003900000 */
[----:B------:R-:W2:Y:S02]  /*244d0*/  @!P0 SYNCS.PHASECHK.TRANS64 P0, [R2+URZ+0x28c40], R3 ;  /* 0x028c4003020085a7 */ /* 0x000ea4000800007f */
[----:B--2---:R-:W-:Y:S05]  /*244e0*/  @!P0 BRA `(.L_x_5945) ;  /* 0xfffffffc00f08947 */ /* 0x004fea000383ffff */
[----:B------:R-:W-:Y:S05]  /*244f0*/  BRA `(.L_x_6069) ;  /* 0xffffffb800247947 */ /* 0x000fea000383ffff */
.L_x_5950:
[----:B--2---:R2:W3:Y:S02]  /*24500*/  SYNCS.PHASECHK.TRANS64.TRYWAIT P0, [R2+URZ+0x28c60], R3 ;  /* 0x028c6003020075a7 */ /* 0x0044e4000800017f */
[----:B---3--:R-:W-:Y:S05]  /*24510*/  @!P0 NANOSLEEP.SYNCS 0x989680 ;  /* 0x009896800000895d */ /* 0x008fea0003900000 */
[----:B------:R-:W3:Y:S02]  /*24520*/  @!P0 SYNCS.PHASECHK.TRANS64 P0, [R2+URZ+0x28c60], R3 ;  /* 0x028c6003020085a7 */ /* 0x000ee4000800007f */
[----:B---3--:R-:W-:Y:S05]  /*24530*/  @!P0 BRA `(.L_x_5950) ;  /* 0xfffffffc00f08947 */ /* 0x008fea000383ffff */
[----:B------:R-:W-:Y:S05]  /*24540*/  BRA `(.L_x_6070) ;  /* 0xffffffb800a07947 */ /* 0x000fea000383ffff */
.L_x_5965:
[----:B-1----:R1:W2:Y:S02]  /*24550*/  SYNCS.PHASECHK.TRANS64.TRYWAIT P0, [R3+URZ+0x28c40], R2 ;  /* 0x028c4002030075a7 */ /* 0x0022a4000800017f */
[----:B--2---:R-:W-:Y:S05]  /*24560*/  @!P0 NANOSLEEP.SYNCS 0x989680 ;  /* 0x009896800000895d */ /* 0x004fea0003900000 */
[----:B------:R-:W2:Y:S02]  /*24570*/  @!P0 SYNCS.PHASECHK.TRANS64 P0, [R3+URZ+0x28c40], R2 ;  /* 0x028c4002030085a7 */ /* 0x000ea4000800007f */
[----:B--2---:R-:W-:Y:S05]  /*24580*/  @!P0 BRA `(.L_x_5965) ;  /* 0xfffffffc00f08947 */ /* 0x004fea000383ffff */
[----:B------:R-:W-:Y:S05]  /*24590*/  BRA `(.L_x_6071) ;  /* 0xffffffc400607947 */ /* 0x000fea000383ffff */
.L_x_5970:
[----:B--2---:R2:W3:Y:S02]  /*245a0*/  SYNCS.PHASECHK.TRANS64.TRYWAIT P0, [R3+URZ+0x28c60], R2 ;  /* 0x028c6002030075a7 */ /* 0x0044e4000800017f */
[----:B---3--:R-:W-:Y:S05]  /*245b0*/  @!P0 NANOSLEEP.SYNCS 0x989680 ;  /* 0x009896800000895d */ /* 0x008fea0003900000 */
[----:B------:R-:W3:Y:S02]  /*245c0*/  @!P0 SYNCS.PHASECHK.TRANS64 P0, [R3+URZ+0x28c60], R2 ;  /* 0x028c6002030085a7 */ /* 0x000ee4000800007f */
[----:B---3--:R-:W-:Y:S05]  /*245d0*/  @!P0 BRA `(.L_x_5970) ;  /* 0xfffffffc00f08947 */ /* 0x008fea000383ffff */
[----:B------:R-:W-:Y:S05]  /*245e0*/  BRA `(.L_x_6072) ;  /* 0xffffffc400dc7947 */ /* 0x000fea000383ffff */
.L_x_5986:
[----:B------:R-:W2:Y:S01]  /*245f0*/  LDL R0, [R1] ;  /* 0x0000000001007983 */ /* 0x000ea20000100800 */
[----:B------:R-:W-:Y:S01]  /*24600*/  BSSY B0, `(.L_x_6073) ;  /* 0x0000008000007945 */ /* 0x000fe20003800000 */
[----:B------:R-:W-:Y:S02]  /*24610*/  IMAD.MOV.U32 R12, RZ, RZ, RZ ;  /* 0x000000ffff0c7224 */ /* 0x000fe400078e00ff */
[----:B------:R-:W-:Y:S02]  /*24620*/  IMAD.MOV.U32 R11, RZ, RZ, 0x1f ;  /* 0x0000001fff0b7424 */ /* 0x000fe400078e00ff */
[----:B0-----:R-:W-:Y:S02]  /*24630*/  IMAD.MOV.U32 R15, RZ, RZ, -0x1 ;  /* 0xffffffffff0f7424 */ /* 0x001fe400078e00ff */
[----:B--2---:R-:W-:-:S07]  /*24640*/  IMAD.MOV.U32 R13, RZ, RZ, R0 ;  /* 0x000000ffff0d7224 */ /* 0x004fce00078e0000 */
[----:B-1----:R-:W-:Y:S05]  /*24650*/  WARPSYNC.COLLECTIVE R15, `(.L_x_6074) ;  /* 0x000000000f087348 */ /* 0x002fea0003c00000 */
[----:B------:R0:W2:Y:S02]  /*24660*/  SHFL.IDX P6, R14, R13, R12, R11 ;  /* 0x0000000c0d0e7389 */ /* 0x0000a400000c000b */
[----:B012---:R-:W-:Y:S01]  /*24670*/  ENDCOLLECTIVE ;  /* 0x000000000000791b */ /* 0x007fe20003800000 */
.L_x_6074:
[----:B------:R-:W-:Y:S05]  /*24680*/  BSYNC B0 ;  /* 0x0000000000007941 */ /* 0x000fea0003800000 */
.L_x_6073:
        /* <DEDUP_REMOVED lines=9> */
.L_x_6075:
        /* <DEDUP_REMOVED lines=26> */
.L_x_6076:
        /* <DEDUP_REMOVED lines=8> */
.L_x_6077:
        /* <DEDUP_REMOVED lines=8> */
.L_x_6078:
        /* <DEDUP_REMOVED lines=8> */
.L_x_6079:
        /* <DEDUP_REMOVED lines=8> */
.L_x_6080:
        /* <DEDUP_REMOVED lines=9> */
.L_x_6081:
[----:B------:R-:W-:Y:S01]  /*24b50*/  IMAD.MOV.U32 R9, RZ, RZ, R14 ;  /* 0x000000ffff097224 */ /* 0x000fe200078e000e */
[----:B------:R-:W-:Y:S06]  /*24b60*/  BRA `(.L_x_6082) ;  /* 0xffffffd000147947 */ /* 0x000fec000383ffff */
.L_x_5989:
        /* <DEDUP_REMOVED lines=8> */
.L_x_6084:
[----:B------:R-:W-:Y:S05]  /*24bf0*/  BSYNC B0 ;  /* 0x0000000000007941 */ /* 0x000fea0003800000 */
.L_x_6083:
        /* <DEDUP_REMOVED lines=10> */
.L_x_6085:
        /* <DEDUP_REMOVED lines=8> */
.L_x_6086:
        /* <DEDUP_REMOVED lines=8> */
.L_x_6087:
        /* <DEDUP_REMOVED lines=8> */
.L_x_6088:
        /* <DEDUP_REMOVED lines=9> */
.L_x_6089:
[----:B------:R-:W-:Y:S01]  /*24eb0*/  IMAD.MOV.U32 R9, RZ, RZ, R14 ;  /* 0x000000ffff097224 */ /* 0x000fe200078e000e */
[----:B------:R-:W-:Y:S06]  /*24ec0*/  BRA `(.L_x_6090) ;  /* 0xffffffcc00e87947 */ /* 0x000fec000383ffff */
.L_x_5991:
[----:B------:R-:W-:Y:S01]  /*24ed0*/  BSSY B0, `(.L_x_6091) ;  /* 0x0000006000007945 */ /* 0x000fe20003800000 */
[----:B------:R-:W-:Y:S01]  /*24ee0*/  PLOP3.LUT P6, PT, P6, PT, PT, 0x8, 0x0 ;  /* 0x000000000000781c */ /* 0x000fe200037ce170 */
[----:B------:R-:W-:-:S12]  /*24ef0*/  IMAD.MOV.U32 R15, RZ, RZ, -0x1 ;  /* 0xffffffffff0f7424 */ /* 0x000fd800078e00ff */
[----:B0-----:R-:W-:Y:S05]  /*24f00*/  WARPSYNC.COLLECTIVE R15, `(.L_x_6092) ;  /* 0x000000000f087348 */ /* 0x001fea0003c00000 */
[----:B------:R-:W-:Y:S01]  /*24f10*/  VOTE.ANY R14, PT, P6 ;  /* 0x00000000000e7806 */ /* 0x000fe200030e0100 */
[----:B0-----:R-:W-:Y:S06]  /*24f20*/  ENDCOLLECTIVE ;  /* 0x000000000000791b */ /* 0x001fec0003800000 */
.L_x_6092:
[----:B------:R-:W-:Y:S05]  /*24f30*/  BSYNC B0 ;  /* 0x0000000000007941 */ /* 0x000fea0003800000 */
.L_x_6091:
        /* <DEDUP_REMOVED lines=10> */
.L_x_6093:
[----:B------:R-:W-:Y:S02]  /*24fe0*/  IMAD.MOV.U32 R13, RZ, RZ, R6 ;  /* 0x000000ffff0d7224 */ /* 0x000fe400078e0006 */
[----:B------:R-:W-:-:S07]  /*24ff0*/  IMAD.MOV.U32 R4, RZ, RZ, R14 ;  /* 0x000000ffff047224 */ /* 0x000fce00078e000e */
[----:B------:R-:W-:Y:S05]  /*25000*/  WARPSYNC.COLLECTIVE R15, `(.L_x_6094) ;  /* 0x000000000f087348 */ /* 0x000fea0003c00000 */
[----:B------:R0:W1:Y:S02]  /*25010*/  SHFL.IDX P6, R14, R13, R12, R11 ;  /* 0x0000000c0d0e7389 */ /* 0x00006400000c000b */
[----:B01----:R-:W-:Y:S01]  /*25020*/  ENDCOLLECTIVE ;  /* 0x000000000000791b */ /* 0x003fe20003800000 */
.L_x_6094:
[----:B------:R-:W-:Y:S02]  /*25030*/  IMAD.MOV.U32 R6, RZ, RZ, R14 ;  /* 0x000000ffff067224 */ /* 0x000fe400078e000e */
[----:B------:R-:W-:-:S05]  /*25040*/  IMAD.IADD R10, R7, 0x1, R10 ;  /* 0x00000001070a7824 */ /* 0x000fca00078e020a */
[----:B------:R2:W-:Y:S01]  /*25050*/  STL [R1+0xc], R10 ;  /* 0x00000c0a01007387 */ /* 0x0005e20000100800 */
[----:B------:R-:W-:Y:S05]  /*25060*/  BRA `(.L_x_6095) ;  /* 0xffffffcc00c87947 */ /* 0x000fea000383ffff */
.L_x_5993:
        /* <DEDUP_REMOVED lines=8> */
.L_x_6097:
[----:B------:R-:W-:Y:S05]  /*250f0*/  BSYNC B0 ;  /* 0x0000000000007941 */ /* 0x000fea0003800000 */
.L_x_6096:
[----:B------:R-:W-:Y:S01]  /*25100*/  IMAD.MOV.U32 R8, RZ, RZ, R14 ;  /* 0x000000ffff087224 */ /* 0x000fe200078e000e */
[----:B------:R-:W-:Y:S06]  /*25110*/  BRA `(.L_x_5992) ;  /* 0xffffffcc00b47947 */ /* 0x000fec000383ffff */
.L_x_5999:
[----:B0-----:R0:W1:Y:S02]  /*25120*/  SYNCS.PHASECHK.TRANS64.TRYWAIT P0, [R0+URZ+0x28c20], R3 ;  /* 0x028c2003000075a7 */ /* 0x001064000800017f */
[----:B-1----:R-:W-:Y:S05]  /*25130*/  @!P0 NANOSLEEP.SYNCS 0x989680 ;  /* 0x009896800000895d */ /* 0x002fea0003900000 */
[----:B------:R-:W1:Y:S02]  /*25140*/  @!P0 SYNCS.PHASECHK.TRANS64 P0, [R0+URZ+0x28c20], R3 ;  /* 0x028c2003000085a7 */ /* 0x000e64000800007f */
[----:B-1----:R-:W-:Y:S05]  /*25150*/  @!P0 BRA `(.L_x_5999) ;  /* 0xfffffffc00f08947 */ /* 0x002fea000383ffff */
[----:B------:R-:W-:Y:S05]  /*25160*/  BRA `(.L_x_6098) ;  /* 0xffffffd800507947 */ /* 0x000fea000383ffff */
.L_x_6000:
        /* <DEDUP_REMOVED lines=11> */
.L_x_6100:
[----:B------:R-:W-:Y:S05]  /*25220*/  BSYNC B0 ;  /* 0x0000000000007941 */ /* 0x000fea0003800000 */
.L_x_6099:
[----:B------:R-:W-:Y:S05]  /*25230*/  BRA `(.L_x_6101) ;  /* 0xffffffd800387947 */ /* 0x000fea000383ffff */
.L_x_6001:
[----:B------:R-:W-:Y:S01]  /*25240*/  BSSY B0, `(.L_x_6102) ;  /* 0x0000006000007945 */ /* 0x000fe20003800000 */
[----:B------:R-:W-:-:S07]  /*25250*/  IMAD.MOV.U32 R15, RZ, RZ, -0x1 ;  /* 0xffffffffff0f7424 */ /* 0x000fce00078e00ff */
[----:B01-3--:R-:W-:Y:S05]  /*25260*/  WARPSYNC.COLLECTIVE R15, `(.L_x_6103) ;  /* 0x000000000f0c7348 */ /* 0x00bfea0003c00000 */
[----:B------:R-:W-:Y:S02]  /*25270*/  ELECT P6, UR62, PT ;  /* 0x00000000003e782f */ /* 0x000fe400038c0000 */
[----:B------:R-:W-:Y:S01]  /*25280*/  MOV R14, UR62 ;  /* 0x0000003e000e7c02 */ /* 0x000fe20008000f00 */
[----:B01-3--:R-:W-:Y:S10]  /*25290*/  ENDCOLLECTIVE ;  /* 0x000000000000791b */ /* 0x00bff40003800000 */
.L_x_6103:
[----:B------:R-:W-:Y:S05]  /*252a0*/  BSYNC B0 ;  /* 0x0000000000007941 */ /* 0x000fea0003800000 */
.L_x_6102:
[----:B------:R-:W-:Y:S05]  /*252b0*/  BRA `(.L_x_6104) ;  /* 0xffffffd8002c7947 */ /* 0x000fea000383ffff */
.L_x_6003:
[----:B0-----:R0:W1:Y:S02]  /*252c0*/  SYNCS.PHASECHK.TRANS64.TRYWAIT P0, [R6+URZ], R5 ;  /* 0x00000005060075a7 */ /* 0x001064000800017f */
[----:B-1----:R-:W-:Y:S05]  /*252d0*/  @!P0 NANOSLEEP.SYNCS 0x989680 ;  /* 0x009896800000895d */ /* 0x002fea0003900000 */
[----:B------:R-:W1:Y:S02]  /*252e0*/  @!P0 SYNCS.PHASECHK.TRANS64 P0, [R6+URZ], R5 ;  /* 0x00000005060085a7 */ /* 0x000e64000800007f */
[----:B-1----:R-:W-:Y:S05]  /*252f0*/  @!P0 BRA `(.L_x_6003) ;  /* 0xfffffffc00f08947 */ /* 0x002fea000383ffff */
[----:B------:R-:W-:Y:S05]  /*25300*/  BRA `(.L_x_6105) ;  /* 0xffffffd800647947 */ /* 0x000fea000383ffff */
.L_x_6004:
[----:B-1----:R1:W2:Y:S02]  /*25310*/  SYNCS.PHASECHK.TRANS64.TRYWAIT P0, [R7+URZ], R2 ;  /* 0x00000002070075a7 */ /* 0x0022a4000800017f */
[----:B--2---:R-:W-:Y:S05]  /*25320*/  @!P0 NANOSLEEP.SYNCS 0x989680 ;  /* 0x009896800000895d */ /* 0x004fea0003900000 */
[----:B------:R-:W2:Y:S02]  /*25330*/  @!P0 SYNCS.PHASECHK.TRANS64 P0, [R7+URZ], R2 ;  /* 0x00000002070085a7 */ /* 0x000ea4000800007f */
[----:B--2---:R-:W-:Y:S05]  /*25340*/  @!P0 BRA `(.L_x_6004) ;  /* 0xfffffffc00f08947 */ /* 0x004fea000383ffff */
[----:B------:R-:W-:Y:S05]  /*25350*/  BRA `(.L_x_6106) ;  /* 0xffffffd800587947 */ /* 0x000fea000383ffff */
.L_x_6006:
[----:B--2---:R2:W4:Y:S02]  /*25360*/  SYNCS.PHASECHK.TRANS64.TRYWAIT P0, [R4+URZ], R5 ;  /* 0x00000005040075a7 */ /* 0x004524000800017f */
[----:B----4-:R-:W-:Y:S05]  /*25370*/  @!P0 NANOSLEEP.SYNCS 0x989680 ;  /* 0x009896800000895d */ /* 0x010fea0003900000 */
[----:B------:R-:W4:Y:S02]  /*25380*/  @!P0 SYNCS.PHASECHK.TRANS64 P0, [R4+URZ], R5 ;  /* 0x00000005040085a7 */ /* 0x000f24000800007f */
[----:B----4-:R-:W-:Y:S05]  /*25390*/  @!P0 BRA `(.L_x_6006) ;  /* 0xfffffffc00f08947 */ /* 0x010fea000383ffff */
[----:B------:R-:W-:Y:S05]  /*253a0*/  BRA `(.L_x_6107) ;  /* 0xffffffd8005c7947 */ /* 0x000fea000383ffff */
.L_x_6108:
        /* <DEDUP_REMOVED lines=13> */
.L_x_15005:


//--------------------- .text._ZN7cutlass13device_kernelIN5flash11enable_sm90INS1_16FlashAttnFwdSm90INS1_25CollectiveMainloopFwdSm90ILi2EN4cute5tupleIJNS5_1CILi1EEES8_S8_EEENS6_IJNS7_ILi64EEESA_SA_EEELi512ENS_10bfloat16_tEfNS_4arch4Sm90ELb0ELb1ELb0ELb1ELb0ELb0ELb1ELb0ELb0ELb1ELb1ELb0EEENS1_21CollectiveEpilogueFwdINS6_IJSA_NS7_ILi512EEESA_EEES9_SC_SE_Li256ELb1ELb1ELb1ELb0EEENS1_36VarlenDynamicPersistentTileSchedulerILi64ELi64ELi256ELi128ELb1ELb1ELb1ELb1ELb0ELb1EEEEEEEEEvNT_6ParamsE --------------------------
	.section	.text._ZN7cutlass13device_kernelIN5flash11enable_sm90INS1_16FlashAttnFwdSm90INS1_25CollectiveMainloopFwdSm90ILi2EN4cute5tupleIJNS5_1CILi1EEES8_S8_EEENS6_IJNS7_ILi64EEESA_SA_EEELi512ENS_10bfloat16_tEfNS_4arch4Sm90ELb0ELb1ELb0ELb1ELb0ELb0ELb1ELb0ELb0ELb1ELb1ELb0EEENS1_21CollectiveEpilogueFwdINS6_IJSA_NS7_ILi512EEESA_EEES9_SC_SE_Li256ELb1ELb1ELb1ELb0EEENS1_36VarlenDynamicPersistentTileSchedulerILi64ELi64ELi256ELi128ELb1ELb1ELb1ELb1ELb0ELb1EEEEEEEEEvNT_6ParamsE,"ax",@progbits
	.align	128
.text._ZN7cutlass13device_kernelIN5flash11enable_sm90INS1_16FlashAttnFwdSm90INS1_25CollectiveMainloopFwdSm90ILi2EN4cute5tupleIJNS5_1CILi1EEES8_S8_EEENS6_IJNS7_ILi64EEESA_SA_EEELi512ENS_10bfloat16_tEfNS_4arch4Sm90ELb0ELb1ELb0ELb1ELb0ELb0ELb1ELb0ELb0ELb1ELb1ELb0EEENS1_21CollectiveEpilogueFwdINS6_IJSA_NS7_ILi512EEESA_EEES9_SC_SE_Li256ELb1ELb1ELb1ELb0EEENS1_36VarlenDynamicPersistentTileSchedulerILi64ELi64ELi256ELi128ELb1ELb1ELb1ELb1ELb0ELb1EEEEEEEEEvNT_6ParamsE:
        .type           _ZN7cutlass13device_kernelIN5flash11enable_sm90INS1_16FlashAttnFwdSm90INS1_25CollectiveMainloopFwdSm90ILi2EN4cute5tupleIJNS5_1CILi1EEES8_S8_EEENS6_IJNS7_ILi64EEESA_SA_EEELi512ENS_10bfloat16_tEfNS_4arch4Sm90ELb0ELb1ELb0ELb1ELb0ELb0ELb1ELb0ELb0ELb1ELb1ELb0EEENS1_21CollectiveEpilogueFwdINS6_IJSA_NS7_ILi512EEESA_EEES9_SC_SE_Li256ELb1ELb1ELb1ELb0EEENS1_36VarlenDynamicPersistentTileSchedulerILi64ELi64ELi256ELi128ELb1ELb1ELb1ELb1ELb0ELb1EEEEEEEEEvNT_6ParamsE,@function
        .size           _ZN7cutlass13device_kernelIN5flash11enable_sm90INS1_16FlashAttnFwdSm90INS1_25CollectiveMainloopFwdSm90ILi2EN4cute5tupleIJNS5_1CILi1EEES8_S8_EEENS6_IJNS7_ILi64EEESA_SA_EEELi512ENS_10bfloat16_tEfNS_4arch4Sm90ELb0ELb1ELb0ELb1ELb0ELb0ELb1ELb0ELb0ELb1ELb1ELb0EEENS1_21CollectiveEpilogueFwdINS6_IJSA_NS7_ILi512EEESA_EEES9_SC_SE_Li256ELb1ELb1ELb1ELb0EEENS1_36VarlenDynamicPersistentTileSchedulerILi64ELi64ELi256ELi128ELb1ELb1ELb1ELb1ELb0ELb1EEEEEEEEEvNT_6ParamsE,(.L_x_15006 - _ZN7cutlass13device_kernelIN5flash11enable_sm90INS1_16FlashAttnFwdSm90INS1_25CollectiveMainloopFwdSm90ILi2EN4cute5tupleIJNS5_1CILi1EEES8_S8_EEENS6_IJNS7_ILi64EEESA_SA_EEELi512ENS_10bfloat16_tEfNS_4arch4Sm90ELb0ELb1ELb0ELb1ELb0ELb0ELb1ELb0ELb0ELb1ELb1ELb0EEENS1_21CollectiveEpilogueFwdINS6_IJSA_NS7_ILi512EEESA_EEES9_SC_SE_Li256ELb1ELb1ELb1ELb0EEENS1_36VarlenDynamicPersistentTileSchedulerILi64ELi64ELi256ELi128ELb1ELb1ELb1ELb1ELb0ELb1EEEEEEEEEvNT_6ParamsE)
        .other          _ZN7cutlass13device_kernelIN5flash11enable_sm90INS1_16FlashAttnFwdSm90INS1_25CollectiveMainloopFwdSm90ILi2EN4cute5tupleIJNS5_1CILi1EEES8_S8_EEENS6_IJNS7_ILi64EEESA_SA_EEELi512ENS_10bfloat16_tEfNS_4arch4Sm90ELb0ELb1ELb0ELb1ELb0ELb0ELb1ELb0ELb0ELb1ELb1ELb0EEENS1_21CollectiveEpilogueFwdINS6_IJSA_NS7_ILi512EEESA_EEES9_SC_SE_Li256ELb1ELb1ELb1ELb0EEENS1_36VarlenDynamicPersistentTileSchedulerILi64ELi64ELi256ELi128ELb1ELb1ELb1ELb1ELb0ELb1EEEEEEEEEvNT_6ParamsE,@"STO_CUDA_ENTRY STV_DEFAULT"
_ZN7cutlass13device_kernelIN5flash11enable_sm90INS1_16FlashAttnFwdSm90INS1_25CollectiveMainloopFwdSm90ILi2EN4cute5tupleIJNS5_1CILi1EEES8_S8_EEENS6_IJNS7_ILi64EEESA_SA_EEELi512ENS_10bfloat16_tEfNS_4arch4Sm90ELb0ELb1ELb0ELb1ELb0ELb0ELb1ELb0ELb0ELb1ELb1ELb0EEENS1_21CollectiveEpilogueFwdINS6_IJSA_NS7_ILi512EEESA_EEES9_SC_SE_Li256ELb1ELb1ELb1ELb0EEENS1_36VarlenDynamicPersistentTileSchedulerILi64ELi64ELi256ELi128ELb1ELb1ELb1ELb1ELb0ELb1EEEEEEEEEvNT_6ParamsE:
        /* <DEDUP_REMOVED lines=18> */
.L_x_6110:
[----:B------:R-:W-:Y:S05]  /*0120*/  BSYNC B0 ;  /* 0x0000000000007941 */ /* 0x000fea0003800000 */
.L_x_6109:
        /* <DEDUP_REMOVED lines=39> */
.L_x_6111:
        /* <DEDUP_REMOVED lines=22> */
.L_x_6112:
        /* <DEDUP_REMOVED lines=18> */
.L_x_6113:
        /* <DEDUP_REMOVED lines=22> */
.L_x_6114:
        /* <DEDUP_REMOVED lines=22> */
.L_x_6115:
[----:B------:R-:W-:Y:S01]  /*08e0*/  PLOP3.LUT P0, PT, PT, PT, UP0, 0x80, 0x0 ;  /* 0x000000000000781c */ /* 0x000fe20003f0f008 */
[----:B------:R-:W-:Y:S01]  /*08f0*/  UMOV UR36, 0x1 ;  /* 0x0000000100247882 */ /* 0x000fe20000000000 */
[----:B------:R-:W-:Y:S01]  /*0900*/  NOP ;  /* 0x0000000000007918 */ /* 0x000fe20000000000 */
[----:B------:R-:W-:Y:S01]  /*0910*/  USEL UR36, UR36, 0x2, !UP0 ;  /* 0x0000000224247887 */ /* 0x000fe2000c000000 */
[----:B------:R-:W-:Y:S01]  /*0920*/  ULDC.64 UR38, c[0x0][0x208] ;  /* 0x0000820000267ab9 */ /* 0x000fe20000000a00 */
[----:B0123--:R-:W-:Y:S08]  /*0930*/  BAR.SYNC.DEFER_BLOCKING 0x0 ;  /* 0x0000000000007b1d */ /* 0x00fff00000010000 */
[----:B------:R-:W-:Y:S05]  /*0940*/  @!P0 BRA `(.L_x_6116) ;  /* 0x0000015400988947 */ /* 0x000fea0003800000 */
.L_x_6117:
        /* <DEDUP_REMOVED lines=21> */
[----:B------:R-:W-:Y:S01]  /*0aa0*/  UMOV UR37, URZ ;  /* 0x0000003f00257c82 */ /* 0x000fe20008000000 */
[----:B------:R-:W-:Y:S01]  /*0ab0*/  IMAD.MOV.U32 R227, RZ, RZ, RZ ;  /* 0x000000ffffe37224 */ /* 0x000fe200078e00ff */
[----:B------:R-:W-:-:S04]  /*0ac0*/  SHF.R.S32.HI R3, RZ, 0x1f, R6 ;  /* 0x0000001fff037819 */ /* 0x000fc80000011406 */
[CC--:B------:R-:W-:Y:S02]  /*0ad0*/  LEA.HI R2, R3.reuse, R6.reuse, RZ, 0x5 ;  /* 0x0000000603027211 */ /* 0x0c0fe400078f28ff */
[CC--:B------:R-:W-:Y:S02]  /*0ae0*/  LEA.HI R0, R3.reuse, R6.reuse, RZ, 0x4 ;  /* 0x0000000603007211 */ /* 0x0c0fe400078f20ff */
[CC--:B------:R-:W-:Y:S02]  /*0af0*/  LEA.HI R7, R3.reuse, R6.reuse, RZ, 0x7 ;  /* 0x0000000603077211 */ /* 0x0c0fe400078f38ff */
[CC--:B------:R-:W-:Y:S02]  /*0b00*/  LEA.HI R5, R3.reuse, R6.reuse, RZ, 0x3 ;  /* 0x0000000603057211 */ /* 0x0c0fe400078f18ff */
[----:B------:R-:W-:Y:S02]  /*0b10*/  LEA.HI R3, R3, R6, RZ, 0x2 ;  /* 0x0000000603037211 */ /* 0x000fe400078f10ff */
[----:B------:R-:W-:-:S02]  /*0b20*/  LOP3.LUT R13, R5, 0xfffffff8, RZ, 0xc0, !PT ;  /* 0xfffffff8050d7812 */ /* 0x000fc400078ec0ff */
[----:B------:R-:W-:Y:S02]  /*0b30*/  LOP3.LUT R15, R3, 0xfffffffc, RZ, 0xc0, !PT ;  /* 0xfffffffc030f7812 */ /* 0x000fe400078ec0ff */
[----:B------:R-:W-:Y:S01]  /*0b40*/  LOP3.LUT R3, R0, 0xfffffff0, RZ, 0xc0, !PT ;  /* 0xfffffff000037812 */ /* 0x000fe200078ec0ff */
[C---:B------:R-:W-:Y:S01]  /*0b50*/  IMAD.IADD R13, R6.reuse, 0x1, -R13 ;  /* 0x00000001060d7824 */ /* 0x040fe200078e0a0d */
[----:B------:R-:W-:Y:S01]  /*0b60*/  LOP3.LUT R11, R7, 0xffffff80, RZ, 0xc0, !PT ;  /* 0xffffff80070b7812 */ /* 0x000fe200078ec0ff */
[C---:B------:R-:W-:Y:S01]  /*0b70*/  IMAD.IADD R15, R6.reuse, 0x1, -R15 ;  /* 0x00000001060f7824 */ /* 0x040fe200078e0a0f */
[--C-:B------:R-:W-:Y:S01]  /*0b80*/  SHF.R.S32.HI R4, RZ, 0x5, R2.reuse ;  /* 0x00000005ff047819 */ /* 0x100fe20000011402 */
[C---:B------:R-:W-:Y:S01]  /*0b90*/  IMAD.IADD R3, R6.reuse, 0x1, -R3 ;  /* 0x0000000106037824 */ /* 0x040fe200078e0a03 */
[----:B------:R-:W-:Y:S01]  /*0ba0*/  SHF.R.S32.HI R9, RZ, 0x1f, R2 ;  /* 0x0000001fff097819 */ /* 0x000fe20000011402 */
[----:B------:R-:W-:Y:S01]  /*0bb0*/  IMAD.IADD R11, R6, 0x1, -R11 ;  /* 0x00000001060b7824 */ /* 0x000fe200078e0a0b */
[----:B------:R-:W-:Y:S01]  /*0bc0*/  SHF.R.S32.HI R5, RZ, 0x4, R0 ;  /* 0x00000004ff057819 */ /* 0x000fe20000011400 */
[----:B------:R-:W-:Y:S01]  /*0bd0*/  IMAD.SHL.U32 R22, R13, 0x8, RZ ;  /* 0x000000080d167824 */ /* 0x000fe200078e00ff */
[----:B------:R-:W-:-:S02]  /*0be0*/  LEA.HI R9, R9, R4, RZ, 0x2 ;  /* 0x0000000409097211 */ /* 0x000fc400078f10ff */
[----:B------:R-:W-:Y:S01]  /*0bf0*/  LEA.HI R0, R0, R5, RZ, 0x1 ;  /* 0x0000000500007211 */ /* 0x000fe200078f08ff */
[----:B------:R-:W-:Y:S01]  /*0c00*/  VIADD R194, R22, 0x40 ;  /* 0x0000004016c27836 */ /* 0x000fe20000000000 */
[----:B------:R-:W-:Y:S02]  /*0c10*/  SHF.R.S32.HI R6, RZ, 0x1f, R3 ;  /* 0x0000001fff067819 */ /* 0x000fe40000011403 */
[----:B------:R-:W-:Y:S02]  /*0c20*/  LOP3.LUT R0, R0, 0x1ffffffe, RZ, 0xc0, !PT ;  /* 0x1ffffffe00007812 */ /* 0x000fe400078ec0ff */
[----:B------:R-:W-:Y:S02]  /*0c30*/  SHF.R.S32.HI R228, RZ, 0x7, R7 ;  /* 0x00000007ffe47819 */ /* 0x000fe40000011407 */
[----:B------:R-:W-:Y:S01]  /*0c40*/  LOP3.LUT R9, R9, 0x3ffffc, RZ, 0xc0, !PT ;  /* 0x003ffffc09097812 */ /* 0x000fe200078ec0ff */
[----:B------:R-:W-:Y:S01]  /*0c50*/  IMAD.IADD R0, R5, 0x1, -R0 ;  /* 0x0000000105007824 */ /* 0x000fe200078e0a00 */
[----:B------:R-:W-:Y:S01]  /*0c60*/  LEA.HI R8, R15, R15, RZ, 0x1 ;  /* 0x0000000f0f087211 */ /* 0x000fe200078f08ff */
[----:B------:R-:W-:Y:S01]  /*0c70*/  IMAD R10, R228, 0x100, R3 ;  /* 0x00000100e40a7824 */ /* 0x000fe200078e0203 */
[----:B------:R-:W-:Y:S01]  /*0c80*/  LEA.HI R6, R6, R3, RZ, 0x3 ;  /* 0x0000000306067211 */ /* 0x000fe200078f18ff */
[----:B------:R-:W-:Y:S01]  /*0c90*/  IMAD.IADD R9, R4, 0x1, -R9 ;  /* 0x0000000104097824 */ /* 0x000fe200078e0a09 */
[----:B------:R-:W-:Y:S01]  /*0ca0*/  SHF.R.S32.HI R2, RZ, 0x1f, R11 ;  /* 0x0000001fff027819 */ /* 0x000fe2000001140b */
[----:B------:R-:W-:Y:S01]  /*0cb0*/  IMAD.SHL.U32 R0, R0, 0x8, RZ ;  /* 0x0000000800007824 */ /* 0x000fe200078e00ff */
[----:B------:R-:W-:Y:S01]  /*0cc0*/  LOP3.LUT R12, R8, 0x1ffffffe, RZ, 0xc0, !PT ;  /* 0x1ffffffe080c7812 */ /* 0x000fe200078ec0ff */
[----:B------:R-:W-:Y:S01]  /*0cd0*/  IMAD R19, R9, 0x10, R10 ;  /* 0x0000001009137824 */ /* 0x000fe200078e020a */
[C---:B------:R-:W-:Y:S01]  /*0ce0*/  LOP3.LUT R8, R6.reuse, 0xfffffff8, RZ, 0xc0, !PT ;  /* 0xfffffff806087812 */ /* 0x040fe200078ec0ff */
[----:B------:R-:W-:Y:S01]  /*0cf0*/  IMAD.SHL.U32 R9, R6, 0x40, RZ ;  /* 0x0000004006097824 */ /* 0x000fe200078e00ff */
[----:B------:R-:W-:Y:S01]  /*0d00*/  LEA.HI R5, R2, R11, RZ, 0x2 ;  /* 0x0000000b02057211 */ /* 0x000fe200078f10ff */
[----:B------:R-:W-:Y:S01]  /*0d10*/  IMAD.IADD R12, R15, 0x1, -R12 ;  /* 0x000000010f0c7824 */ /* 0x000fe200078e0a0c */
[----:B------:R-:W-:Y:S01]  /*0d20*/  LEA.HI R7, R7, R228, RZ, 0x1 ;  /* 0x000000e407077211 */ /* 0x000fe200078f08ff */
[----:B------:R-:W-:Y:S01]  /*0d30*/  IMAD.IADD R8, R3, 0x1, -R8 ;  /* 0x0000000103087824 */ /* 0x000fe200078e0a08 */
[----:B------:R-:W-:-:S02]  /*0d40*/  LOP3.LUT R10, R5, 0x7ffffffc, RZ, 0xc0, !PT ;  /* 0x7ffffffc050a7812 */ /* 0x000fc400078ec0ff */
[----:B------:R-:W-:Y:S01]  /*0d50*/  LEA.HI R3, R2, R11, RZ, 0x5 ;  /* 0x0000000b02037211 */ /* 0x000fe200078f28ff */
[----:B------:R-:W-:Y:S01]  /*0d60*/  IMAD.SHL.U32 R6, R8, 0x40, RZ ;  /* 0x0000004008067824 */ /* 0x000fe200078e00ff */
[----:B------:R-:W-:Y:S01]  /*0d70*/  LOP3.LUT R7, R7, 0xfffffe, RZ, 0xc0, !PT ;  /* 0x00fffffe07077812 */ /* 0x000fe200078ec0ff */
[----:B------:R-:W-:Y:S01]  /*0d80*/  IMAD.IADD R10, R11, 0x1, -R10 ;  /* 0x000000010b0a7824 */ /* 0x000fe200078e0a0a */
[----:B------:R-:W-:Y:S02]  /*0d90*/  LOP3.LUT R11, R9, 0x7ffffe00, RZ, 0xc0, !PT ;  /* 0x7ffffe00090b7812 */ /* 0x000fe400078ec0ff */
[----:B------:R-:W-:Y:S01]  /*0da0*/  LOP3.LUT R9, R6, 0x1c0, RZ, 0xc0, !PT ;  /* 0x000001c006097812 */ /* 0x000fe200078ec0ff */
[----:B------:R-:W-:Y:S01]  /*0db0*/  IMAD.IADD R7, R228, 0x1, -R7 ;  /* 0x00000001e4077824 */ /* 0x000fe200078e0a07 */
[----:B------:R-:W-:Y:S01]  /*0dc0*/  SHF.R.S32.HI R2, RZ, 0x2, R5 ;  /* 0x00000002ff027819 */ /* 0x000fe20000011405 */
[----:B------:R-:W-:Y:S01]  /*0dd0*/  IMAD R11, R4, 0x400, R11 ;  /* 0x00000400040b7824 */ /* 0x000fe200078e020b */
[----:B------:R-:W-:Y:S01]  /*0de0*/  SHF.R.S32.HI R5, RZ, 0x1f, R5 ;  /* 0x0000001fff057819 */ /* 0x000fe20000011405 */
[--C-:B------:R-:W-:Y:S01]  /*0df0*/  IMAD.U32 R4, R19, 0x40, R0.reuse ;  /* 0x0000004013047824 */ /* 0x100fe200078e0000 */
[----:B------:R-:W-:Y:S01]  /*0e00*/  LOP3.LUT R0, R9, 0x8, R0, 0xf8, !PT ;  /* 0x0000000809007812 */ /* 0x000fe200078ef800 */
[----:B------:R-:W-:Y:S01]  /*0e10*/  IMAD.SHL.U32 R19, R10, 0x2, RZ ;  /* 0x000000020a137824 */ /* 0x000fe200078e00ff */
[----:B------:R-:W-:Y:S01]  /*0e20*/  SHF.R.U32.HI R9, RZ, 0x3, R9 ;  /* 0x00000003ff097819 */ /* 0x000fe20000011609 */
[----:B------:R-:W-:Y:S01]  /*0e30*/  IMAD.MOV.U32 R6, RZ, RZ, R18 ;  /* 0x000000ffff067224 */ /* 0x000fe200078e0012 */
[----:B------:R-:W-:Y:S01]  /*0e40*/  LEA.HI R5, R5, R2, RZ, 0x3 ;  /* 0x0000000205057211 */ /* 0x000fe200078f18ff */
[----:B------:R0:W-:Y:S01]  /*0e50*/  STL [R1+0x68], R4 ;  /* 0x0000680401007387 */ /* 0x0001e20000100800 */
[----:B------:R-:W-:-:S02]  /*0e60*/  LOP3.LUT R0, R0, R9, RZ, 0x3c, !PT ;  /* 0x0000000900007212 */ /* 0x000fc400078e3cff */
[----:B------:R-:W-:Y:S02]  /*0e70*/  LOP3.LUT R5, R5, 0xfffffff8, RZ, 0xc0, !PT ;  /* 0xfffffff805057812 */ /* 0x000fe400078ec0ff */
[----:B------:R-:W-:Y:S01]  /*0e80*/  R2P PR, R8, 0x6 ;  /* 0x0000000608007804 */ /* 0x000fe20000000000 */
[----:B------:R-:W-:Y:S01]  /*0e90*/  IMAD.IADD R0, R11, 0x1, R0 ;  /* 0x000000010b007824 */ /* 0x000fe200078e0200 */
[----:B------:R-:W-:Y:S01]  /*0ea0*/  SHF.R.S32.HI R3, RZ, 0x5, R3 ;  /* 0x00000005ff037819 */ /* 0x000fe20000011403 */
[----:B------:R-:W-:Y:S02]  /*0eb0*/  IMAD.IADD R2, R2, 0x1, -R5 ;  /* 0x0000000102027824 */ /* 0x000fe400078e0a05 */
[----:B0-----:R-:W-:Y:S01]  /*0ec0*/  IMAD.SHL.U32 R4, R7, 0x100, RZ ;  /* 0x0000010007047824 */ /* 0x001fe200078e00ff */
[----:B------:R-:W-:Y:S01]  /*0ed0*/  LEA R186, R0, UR41, 0x1 ;  /* 0x0000002900ba7c11 */ /* 0x000fe2000f8e08ff */
[----:B------:R-:W-:Y:S01]  /*0ee0*/  IMAD R23, R3, 0x10, R2 ;  /* 0x0000001003177824 */ /* 0x000fe200078e0202 */
[----:B------:R-:W-:Y:S01]  /*0ef0*/  SEL R188, R188, 0xffffffe0, !P1 ;  /* 0xffffffe0bcbc7807 */ /* 0x000fe20004800000 */
[----:B------:R-:W-:Y:S01]  /*0f00*/  IMAD.IADD R184, R19, 0x1, R4 ;  /* 0x0000000113b87824 */ /* 0x000fe200078e0204 */
[----:B------:R0:W-:Y:S01]  /*0f10*/  STL [R1+0x64], R4 ;  /* 0x0000640401007387 */ /* 0x0001e20000100800 */
[----:B------:R-:W-:-:S02]  /*0f20*/  VIADD R189, R186, 0x36400 ;  /* 0x00036400babd7836 */ /* 0x000fc40000000000 */
[C---:B------:R-:W-:Y:S01]  /*0f30*/  VIADD R226, R184.reuse, 0x8 ;  /* 0x00000008b8e27836 */ /* 0x040fe20000000000 */
[----:B------:R-:W-:Y:S01]  /*0f40*/  SHF.R.S32.HI R3, RZ, 0x1f, R184 ;  /* 0x0000001fff037819 */ /* 0x000fe200000114b8 */
[C---:B------:R-:W-:Y:S02]  /*0f50*/  VIADD R225, R184.reuse, 0x10 ;  /* 0x00000010b8e17836 */ /* 0x040fe40000000000 */
        /* <DEDUP_REMOVED lines=63> */
[----:B------:R-:W-:Y:S01]  /*1350*/  IMAD.MOV.U32 R5, RZ, RZ, R17 ;  /* 0x000000ffff057224 */ /* 0x000fe200078e0011 */
[----:B------:R-:W-:Y:S01]  /*1360*/  SHF.R.S32.HI R229, RZ, 0x1f, R196 ;  /* 0x0000001fffe57819 */ /* 0x000fe200000114c4 */
[----:B------:R-:W-:-:S02]  /*1370*/  IMAD.MOV.U32 R2, RZ, RZ, RZ ;  /* 0x000000ffff027224 */ /* 0x000fc400078e00ff */
[----:B------:R-:W-:Y:S02]  /*1380*/  IMAD R190, R12, 0x8, R23 ;  /* 0x000000080cbe7824 */ /* 0x000fe400078e0217 */
[----:B------:R-:W-:-:S07]  /*1390*/  IMAD.IADD R188, R188, 0x1, R187 ;  /* 0x00000001bcbc7824 */ /* 0x000fce00078e02bb */
.L_x_6225:
[----:B------:R-:W-:Y:S01]  /*13a0*/  ULDC.64 UR6, c[0x0][0xb20] ;  /* 0x0002c80000067ab9 */ /* 0x000fe20000000a00 */
[----:B012-4-:R-:W0:Y:S01]  /*13b0*/  LDC R17, c[0x0][0x288] ;  /* 0x0000a200ff117b82 */ /* 0x017e220000000800 */
[----:B------:R-:W-:Y:S01]  /*13c0*/  UISETP.NE.U32.AND UP0, UPT, UR6, URZ, UPT ;  /* 0x0000003f0600728c */ /* 0x000fe2000bf05070 */
[----:B------:R-:W-:-:S03]  /*13d0*/  IMAD.MOV.U32 R13, RZ, RZ, RZ ;  /* 0x000000ffff0d7224 */ /* 0x000fc600078e00ff */
[----:B------:R-:W-:-:S03]  /*13e0*/  UISETP.NE.AND.EX UP0, UPT, UR7, URZ, UPT, UP0 ;  /* 0x0000003f0700728c */ /* 0x000fc6000bf05300 */
[----:B------:R-:W-:Y:S01]  /*13f0*/  ULDC.64 UR6, c[0x0][0xb10] ;  /* 0x0002c40000067ab9 */ /* 0x000fe20000000a00 */
[----:B------:R-:W1:Y:S01]  /*1400*/  LDC.64 R14, c[0x0][0x418] ;  /* 0x00010600ff0e7b82 */ /* 0x000e620000000a00 */
[----:B------:R-:W-:Y:S01]  /*1410*/  UISETP.NE.U32.AND UP1, UPT, UR6, URZ, UPT ;  /* 0x0000003f0600728c */ /* 0x000fe2000bf25070 */
[----:B------:R-:W-:-:S03]  /*1420*/  PLOP3.LUT P0, PT, PT, PT, UP0, 0x80, 0x0 ;  /* 0x000000000000781c */ /* 0x000fc60003f0f008 */
[----:B------:R-:W-:-:S03]  /*1430*/  UISETP.NE.AND.EX UP1, UPT, UR7, URZ, UPT, UP1 ;  /* 0x0000003f0700728c */ /* 0x000fc6000bf25310 */
[----:B------:R-:W-:Y:S01]  /*1440*/  @UP0 ULDC.64 UR6, c[0x0][0xb20] ;  /* 0x0002c80000060ab9 */ /* 0x000fe20000000a00 */
[----:B------:R-:W2:Y:S01]  /*1450*/  LDC R3, c[0x0][0x424] ;  /* 0x00010900ff037b82 */ /* 0x000ea20000000800 */
[----:B------:R-:W-:Y:S01]  /*1460*/  @UP0 UIMAD.WIDE UR6, UR4, 0x4, UR6 ;  /* 0x00000004040608a5 */ /* 0x000fe2000f8e0206 */
[----:B------:R-:W-:-:S05]  /*1470*/  PLOP3.LUT P2, PT, PT, PT, UP1, 0x80, 0x0 ;  /* 0x000000000000781c */ /* 0x000fca0003f4f018 */
[----:B------:R-:W-:Y:S01]  /*1480*/  @UP1 ULDC.64 UR8, c[0x0][0xb10] ;  /* 0x0002c40000081ab9 */ /* 0x000fe20000000a00 */
[----:B------:R-:W-:Y:S01]  /*1490*/  IMAD.U32 R8, RZ, RZ, UR6 ;  /* 0x00000006ff087e24 */ /* 0x000fe2000f8e00ff */
[----:B---3--:R-:W3:Y:S01]  /*14a0*/  LDC R16, c[0x0][0x2f0] ;  /* 0x0000bc00ff107b82 */ /* 0x008ee20000000800 */
[----:B------:R-:W-:Y:S01]  /*14b0*/  IMAD.U32 R9, RZ, RZ, UR7 ;  /* 0x00000007ff097e24 */ /* 0x000fe2000f8e00ff */
[----:B------:R-:W-:-:S04]  /*14c0*/  @UP1 UIMAD.WIDE UR6, UR4, 0x4, UR8 ;  /* 0x00000004040618a5 */ /* 0x000fc8000f8e0208 */
[----:B------:R4:W5:Y:S02]  /*14d0*/  @P0 LDG.E R13, desc[UR38][R8.64] ;  /* 0x00000026080d0981 */ /* 0x000964000c1e1900 */
[----:B------:R-:W-:Y:S02]  /*14e0*/  IMAD.U32 R10, RZ, RZ, UR6 ;  /* 0x00000006ff0a7e24 */ /* 0x000fe4000f8e00ff */
[----:B------:R-:W-:Y:S01]  /*14f0*/  IMAD.U32 R11, RZ, RZ, UR7 ;  /* 0x00000007ff0b7e24 */ /* 0x000fe2000f8e00ff */
[----:B-1----:R-:W-:Y:S01]  /*1500*/  ISETP.NE.U32.AND P0, PT, R14, RZ, PT ;  /* 0x000000ff0e00720c */ /* 0x002fe20003f05070 */
[----:B------:R-:W-:-:S03]  /*1510*/  ULDC.64 UR6, c[0x0][0xb18] ;  /* 0x0002c60000067ab9 */ /* 0x000fc60000000a00 */
[----:B0-----:R4:W5:Y:S01]  /*1520*/  @P2 LDG.E R17, desc[UR38][R10.64] ;  /* 0x000000260a112981 */ /* 0x001962000c1e1900 */
[----:B------:R-:W-:Y:S02]  /*1530*/  ISETP.NE.AND.EX P0, PT, R15, RZ, PT, P0 ;  /* 0x000000ff0f00720c */ /* 0x000fe40003f05300 */
[C---:B------:R-:W-:Y:S02]  /*1540*/  LOP3.LUT R0, R6.reuse, 0xff000000, RZ, 0xc0, !PT ;  /* 0xff00000006007812 */ /* 0x040fe400078ec0ff */
[----:B------:R-:W-:Y:S02]  /*1550*/  ISETP.NE.U32.AND P1, PT, RZ, UR6, PT ;  /* 0x00000006ff007c0c */ /* 0x000fe4000bf25070 */
[----:B--2---:R-:W-:Y:S02]  /*1560*/  SEL R3, R3, 0x1, P0 ;  /* 0x0000000103037807 */ /* 0x004fe40000000000 */
[----:B------:R-:W-:Y:S02]  /*1570*/  LOP3.LUT R195, R6, 0xff0000, RZ, 0xc0, !PT ;  /* 0x00ff000006c37812 */ /* 0x000fe400078ec0ff */
[----:B------:R-:W-:Y:S01]  /*1580*/  SHF.R.U32.HI R0, RZ, 0x8, R0 ;  /* 0x00000008ff007819 */ /* 0x000fe20000011600 */
[----:B---3--:R-:W-:Y:S01]  /*1590*/  IMAD R16, R3, R16, RZ ;  /* 0x0000001003107224 */ /* 0x008fe200078e02ff */
[----:B------:R-:W-:-:S02]  /*15a0*/  ISETP.NE.AND.EX P1, PT, RZ, UR7, PT, P1 ;  /* 0x00000007ff007c0c */ /* 0x000fc4000bf25310 */
[----:B------:R-:W-:Y:S01]  /*15b0*/  LEA.HI R195, R195, R0, RZ, 0x10 ;  /* 0x00000000c3c37211 */ /* 0x000fe200078f80ff */
[----:B----4-:R-:W-:Y:S10]  /*15c0*/  @P2 BRA `(.L_x_6118) ;  /* 0x00000000002c2947 */ /* 0x010ff40003800000 */
        /* <DEDUP_REMOVED lines=8> */
[----:B-----5:R-:W2:Y:S04]  /*1650*/  LDG.E R17, desc[UR38][R8.64] ;  /* 0x0000002608117981 */ /* 0x020ea8000c1e1900 */
[----:B------:R-:W2:Y:S02]  /*1660*/  LDG.E R0, desc[UR38][R8.64+0x4] ;  /* 0x0000042608007981 */ /* 0x000ea4000c1e1900 */
[----:B--2---:R-:W-:-:S07]  /*1670*/  IMAD.IADD R17, R0, 0x1, -R17 ;  /* 0x0000000100117824 */ /* 0x004fce00078e0a11 */
.L_x_6118:
[----:B------:R-:W-:Y:S01]  /*1680*/  LOP3.LUT R192, R6, 0xffff, RZ, 0xc0, !PT ;  /* 0x0000ffff06c07812 */ /* 0x000fe200078ec0ff */
[----:B------:R-:W-:Y:S01]  /*1690*/  IMAD.U32 R193, RZ, RZ, UR4 ;  /* 0x00000004ffc17e24 */ /* 0x000fe2000f8e00ff */
[----:B------:R-:W-:Y:S06]  /*16a0*/  @!P1 BRA `(.L_x_6119) ;  /* 0x0000000000189947 */ /* 0x000fec0003800000 */
[----:B------:R-:W-:Y:S02]  /*16b0*/  ULDC.64 UR6, c[0x0][0xb18] ;  /* 0x0002c60000067ab9 */ /* 0x000fe40000000a00 */
[----:B------:R-:W-:-:S06]  /*16c0*/  UIMAD.WIDE UR4, UR4, 0x4, UR6 ;  /* 0x00000004040478a5 */ /* 0x000fcc000f8e0206 */
[----:B------:R-:W-:Y:S02]  /*16d0*/  IMAD.U32 R6, RZ, RZ, UR4 ;  /* 0x00000004ff067e24 */ /* 0x000fe4000f8e00ff */
[----:B------:R-:W-:-:S05]  /*16e0*/  IMAD.U32 R7, RZ, RZ, UR5 ;  /* 0x00000005ff077e24 */ /* 0x000fca000f8e00ff */
[----:B------:R0:W5:Y:S01]  /*16f0*/  LDG.E R16, desc[UR38][R6.64] ;  /* 0x0000002606107981 */ /* 0x000162000c1e1900 */
[----:B------:R-:W-:Y:S05]  /*1700*/  BRA `(.L_x_6120) ;  /* 0x00000000002c7947 */ /* 0x000fea0003800000 */
.L_x_6119:
        /* <DEDUP_REMOVED lines=9> */
[----:B------:R-:W2:Y:S02]  /*17a0*/  LDG.E R3, desc[UR38][R6.64+0x4] ;  /* 0x0000042606037981 */ /* 0x000ea4000c1e1900 */
[----:B--2---:R-:W-:-:S07]  /*17b0*/  IMAD.IADD R16, R3, 0x1, -R16 ;  /* 0x0000000103107824 */ /* 0x004fce00078e0a10 */
.L_x_6120:
[----:B------:R-:W-:Y:S01]  /*17c0*/  UISETP.NE.AND UP0, UPT, UR40, 0x1, UPT ;  /* 0x000000012800788c */ /* 0x000fe2000bf05270 */
[----:B-----5:R-:W-:Y:S02]  /*17d0*/  IMAD.IADD R16, R16, 0x1, -R13 ;  /* 0x0000000110107824 */ /* 0x020fe400078e0a0d */
[----:B------:R-:W-:Y:S02]  /*17e0*/  IMAD.SHL.U32 R185, R5, 0x40, RZ ;  /* 0x0000004005b97824 */ /* 0x000fe400078e00ff */
[----:B------:R-:W-:Y:S01]  /*17f0*/  VIADD R0, R16, 0x3f ;  /* 0x0000003f10007836 */ /* 0x000fe20000000000 */
[----:B------:R-:W-:-:S04]  /*1800*/  PLOP3.LUT P0, PT, PT, PT, UP0, 0x80, 0x0 ;  /* 0x000000000000781c */ /* 0x000fc80003f0f008 */
[----:B------:R-:W-:-:S04]  /*1810*/  SHF.R.S32.HI R3, RZ, 0x1f, R0 ;  /* 0x0000001fff037819 */ /* 0x000fc80000011400 */
[----:B------:R-:W-:-:S04]  /*1820*/  LEA.HI R3, R3, R0, RZ, 0x6 ;  /* 0x0000000003037211 */ /* 0x000fc800078f30ff */
[----:B------:R-:W-:Y:S01]  /*1830*/  SHF.R.S32.HI R8, RZ, 0x6, R3 ;  /* 0x00000006ff087819 */ /* 0x000fe20000011403 */
[----:B------:R-:W-:Y:S06]  /*1840*/  @!P0 BRA `(.L_x_6121) ;  /* 0x0000002000788947 */ /* 0x000fec0003800000 */
[----:B------:R-:W1:Y:S01]  /*1850*/  LDC R0, c[0x0][0x448] ;  /* 0x00011200ff007b82 */ /* 0x000e620000000800 */
[----:B0-----:R-:W-:-:S07]  /*1860*/  IADD3 R7, R16, 0x1, -R17 ;  /* 0x0000000110077810 */ /* 0x001fce0007ffe811 */
        /* <DEDUP_REMOVED lines=21> */
.L_x_6123:
[----:B------:R-:W-:-:S13]  /*19c0*/  ISETP.NE.AND P0, PT, R5, 0x1, PT ;  /* 0x000000010500780c */ /* 0x000fda0003f05270 */
[----:B------:R-:W0:Y:S02]  /*19d0*/  @P0 LDC.64 R6, c[0x0][0xae0] ;  /* 0x0002b800ff060b82 */ /* 0x000e240000000a00 */
[----:B0-----:R-:W-:-:S05]  /*19e0*/  @P0 IMAD.HI.U32 R6, R0, R6, RZ ;  /* 0x0000000600060227 */ /* 0x001fca00078e00ff */
[----:B------:R-:W-:-:S07]  /*19f0*/  @P0 SHF.R.U32.HI R0, RZ, R7, R6 ;  /* 0x00000007ff000219 */ /* 0x000fce0000011606 */
.L_x_6124:
[----:B------:R-:W-:-:S05]  /*1a00*/  IMAD R3, R0, R5, R5 ;  /* 0x0000000500037224 */ /* 0x000fca00078e0205 */
[----:B------:R-:W-:-:S07]  /*1a10*/  VIMNMX R4, R4, R3, PT ;  /* 0x0000000304047248 */ /* 0x000fce0003fe0100 */
.L_x_6122:
[----:B------:R-:W0:Y:S01]  /*1a20*/  @P1 LDC R6, c[0x0][0x44c] ;  /* 0x00011300ff061b82 */ /* 0x000e220000000800 */
[----:B------:R-:W-:Y:S01]  /*1a30*/  VIADD R4, R4, 0x3f ;  /* 0x0000003f04047836 */ /* 0x000fe20000000000 */
[----:B------:R-:W-:Y:S01]  /*1a40*/  ULDC UR4, c[0x0][0xad4] ;  /* 0x0002b50000047ab9 */ /* 0x000fe20000000800 */
[----:B------:R-:W-:-:S03]  /*1a50*/  IMAD.MOV.U32 R0, RZ, RZ, R185 ;  /* 0x000000ffff007224 */ /* 0x000fc600078e00b9 */
[----:B------:R-:W-:Y:S02]  /*1a60*/  SHF.R.S32.HI R3, RZ, 0x1f, R4 ;  /* 0x0000001fff037819 */ /* 0x000fe40000011404 */
[----:B------:R-:W1:Y:S02]  /*1a70*/  @P1 LDC R7, c[0x0][0x450] ;  /* 0x00011400ff071b82 */ /* 0x000e640000000800 */
[----:B------:R-:W-:-:S04]  /*1a80*/  LEA.HI R3, R3, R4, RZ, 0x6 ;  /* 0x0000000403037211 */ /* 0x000fc800078f30ff */
[----:B------:R-:W-:-:S04]  /*1a90*/  SHF.R.S32.HI R3, RZ, 0x6, R3 ;  /* 0x00000006ff037819 */ /* 0x000fc80000011403 */
[----:B------:R-:W-:Y:S01]  /*1aa0*/  VIMNMX R11, R8, R3, PT ;  /* 0x00000003080b7248 */ /* 0x000fe20003fe0100 */
[----:B0-----:R-:W-:-:S05]  /*1ab0*/  @P1 IMAD.HI.U32 R6, R185, R6, RZ ;  /* 0x00000006b9061227 */ /* 0x001fca00078e00ff */
[----:B-1----:R-:W-:-:S04]  /*1ac0*/  @P1 SHF.R.U32.HI R0, RZ, R7, R6 ;  /* 0x00000007ff001219 */ /* 0x002fc80000011606 */
[----:B------:R-:W-:-:S05]  /*1ad0*/  IADD3 R16, R0, R16, -R17 ;  /* 0x0000001000107210 */ /* 0x000fca0007ffe811 */
        /* <DEDUP_REMOVED lines=11> */
.L_x_6126:
[----:B------:R-:W-:-:S13]  /*1b90*/  ISETP.NE.AND P0, PT, R5, 0x1, PT ;  /* 0x000000010500780c */ /* 0x000fda0003f05270 */
[----:B------:R-:W0:Y:S02]  /*1ba0*/  @P0 LDC.64 R6, c[0x0][0xae0] ;  /* 0x0002b800ff060b82 */ /* 0x000e240000000a00 */
[----:B0-----:R-:W-:-:S05]  /*1bb0*/  @P0 IMAD.HI.U32 R4, R16, R6, RZ ;  /* 0x0000000610040227 */ /* 0x001fca00078e00ff */
[----:B------:R-:W-:-:S07]  /*1bc0*/  @P0 SHF.R.U32.HI R16, RZ, R7, R4 ;  /* 0x00000007ff100219 */ /* 0x000fce0000011604 */
.L_x_6127:
[----:B------:R-:W-:-:S05]  /*1bd0*/  IMAD R5, R16, R5, RZ ;  /* 0x0000000510057224 */ /* 0x000fca00078e02ff */
[----:B------:R-:W-:-:S07]  /*1be0*/  VIMNMX R0, R0, R5, !PT ;  /* 0x0000000500007248 */ /* 0x000fce0007fe0100 */
.L_x_6125:
[----:B------:R-:W-:Y:S02]  /*1bf0*/  SHF.R.S32.HI R3, RZ, 0x1f, R0 ;  /* 0x0000001fff037819 */ /* 0x000fe40000011400 */
[----:B------:R-:W-:Y:S02]  /*1c00*/  LOP3.LUT R8, R195, 0xff, RZ, 0xc0, !PT ;  /* 0x000000ffc3087812 */ /* 0x000fe400078ec0ff */
[----:B------:R-:W-:-:S04]  /*1c10*/  LEA.HI R3, R3, R0, RZ, 0x6 ;  /* 0x0000000003037211 */ /* 0x000fc800078f30ff */
[----:B------:R-:W-:-:S04]  /*1c20*/  SHF.R.S32.HI R3, RZ, 0x6, R3 ;  /* 0x00000006ff037819 */ /* 0x000fc80000011403 */
[----:B------:R-:W-:Y:S01]  /*1c30*/  VIMNMX R10, RZ, R3, !PT ;  /* 0x00000003ff0a7248 */ /* 0x000fe20007fe0100 */
[----:B------:R-:W-:-:S03]  /*1c40*/  IMAD.MOV.U32 R3, RZ, RZ, RZ ;  /* 0x000000ffff037224 */ /* 0x000fc600078e00ff */
[----:B------:R-:W-:-:S13]  /*1c50*/  ISETP.GT.AND P0, PT, R11, R10, PT ;  /* 0x0000000a0b00720c */ /* 0x000fda0003f04270 */
[----:B------:R-:W-:Y:S05]  /*1c60*/  @!P0 BRA `(.L_x_6128) ;  /* 0x00000000007c8947 */ /* 0x000fea0003800000 */
[----:B------:R-:W-:-:S04]  /*1c70*/  SHF.R.U32.HI R0, RZ, 0x10, R195 ;  /* 0x00000010ff007819 */ /* 0x000fc800000116c3 */
[----:B------:R-:W-:-:S13]  /*1c80*/  ISETP.NE.AND P0, PT, R0, RZ, PT ;  /* 0x000000ff0000720c */ /* 0x000fda0003f05270 */
[----:B------:R-:W0:Y:S02]  /*1c90*/  @!P0 LDC R0, c[0x0][0xae8] ;  /* 0x0002ba00ff008b82 */ /* 0x000e240000000800 */
[-C--:B0-----:R-:W-:Y:S02]  /*1ca0*/  IABS R7, R0.reuse ;  /* 0x0000000000077213 */ /* 0x081fe40000000000 */
[----:B------:R-:W-:Y:S02]  /*1cb0*/  IADD3 R3, R0, -0x1, R11 ;  /* 0xffffffff00037810 */ /* 0x000fe40007ffe00b */
[----:B------:R-:W0:Y:S01]  /*1cc0*/  I2F.RP R6, R7 ;  /* 0x0000000700067306 */ /* 0x000e220000209400 */
[----:B------:R-:W-:Y:S02]  /*1cd0*/  IABS R13, R0 ;  /* 0x00000000000d7213 */ /* 0x000fe40000000000 */
[----:B------:R-:W-:-:S05]  /*1ce0*/  IMAD.IADD R3, R3, 0x1, -R10 ;  /* 0x0000000103037824 */ /* 0x000fca00078e0a0a */
        /* <DEDUP_REMOVED lines=8> */
[----:B------:R-:W-:Y:S01]  /*1d70*/  LOP3.LUT R3, R3, R0, RZ, 0x3c, !PT ;  /* 0x0000000003037212 */ /* 0x000fe200078e3cff */
        /* <DEDUP_REMOVED lines=14> */
.L_x_6128:
[-C--:B------:R-:W-:Y:S01]  /*1e60*/  IMAD R0, R8, R3.reuse, R10 ;  /* 0x0000000308007224 */ /* 0x080fe200078e020a */
        /* <DEDUP_REMOVED lines=8> */
[----:B------:R-:W-:Y:S02]  /*1ef0*/  R2UR UR16, R11 ;  /* 0x000000000b1072ca */ /* 0x000fe400000e0000 */
        /* <DEDUP_REMOVED lines=120> */
.L_x_6131:
[----:B------:R-:W-:Y:S01]  /*2680*/  BAR.SYNC.DEFER_BLOCKING 0xe, 0x100 ;  /* 0x0384000000007b1d */ /* 0x000fe20000010000 */
[----:B------:R-:W-:Y:S01]  /*2690*/  IMAD.U32 R4, RZ, RZ, UR37 ;  /* 0x00000025ff047e24 */ /* 0x000fe2000f8e00ff */
[----:B------:R-:W-:Y:S01]  /*26a0*/  UIADD3 UR37, UR37, 0x1, URZ ;  /* 0x0000000125257890 */ /* 0x000fe2000fffe03f */
[----:B------:R-:W-:Y:S01]  /*26b0*/  ISETP.LT.AND P0, PT, R0, UR20, PT ;  /* 0x0000001400007c0c */ /* 0x000fe2000bf01270 */
[----:B------:R-:W-:Y:S01]  /*26c0*/  UIADD3 UR20, UR20, -0x1, URZ ;  /* 0xffffffff14147890 */ /* 0x000fe2000fffe03f */
[----:B01----:R-:W-:Y:S01]  /*26d0*/  IMAD R3, R4, 0x40, R23 ;  /* 0x0000004004037824 */ /* 0x003fe200078e0217 */
        /* <DEDUP_REMOVED lines=147> */
[----:B------:R-:W-:-:S06]  /*3010*/  USEL UR6, URZ, 0x1, UP0 ;  /* 0x000000013f067887 */ /* 0x000fcc0008000000 */
[----:B------:R-:W-:Y:S01]  /*3020*/  LOP3.LUT R2, R2, UR6, RZ, 0x3c, !PT ;  /* 0x0000000602027c12 */ /* 0x000fe2000f8e3cff */
        /* <DEDUP_REMOVED lines=16> */
.L_x_6130:
[----:B------:R-:W-:Y:S01]  /*3130*/  BAR.SYNC.DEFER_BLOCKING 0xe, 0x100 ;  /* 0x0384000000007b1d */ /* 0x000fe20000010000 */
[----:B------:R-:W-:Y:S01]  /*3140*/  IMAD.U32 R0, RZ, RZ, UR37 ;  /* 0x00000025ff007e24 */ /* 0x000fe2000f8e00ff */
[----:B------:R-:W-:Y:S01]  /*3150*/  UIADD3 UR37, UR37, 0x1, URZ ;  /* 0x0000000125257890 */ /* 0x000fe2000fffe03f */
[----:B------:R-:W-:Y:S01]  /*3160*/  PLOP3.LUT P0, PT, PT, PT, PT, 0x8, 0x0 ;  /* 0x000000000000781c */ /* 0x000fe20003f0e170 */
[----:B------:R-:W-:Y:S02]  /*3170*/  IMAD.MOV.U32 R20, RZ, RZ, RZ ;  /* 0x000000ffff147224 */ /* 0x000fe400078e00ff */
[----:B------:R-:W-:Y:S01]  /*3180*/  IMAD R0, R0, 0x40, R23 ;  /* 0x0000004000007824 */ /* 0x000fe200078e0217 */
[----:B------:R-:W-:-:S04]  /*3190*/  UISETP.NE.AND UP0, UPT, UR37, 0x2, UPT ;  /* 0x000000022500788c */ /* 0x000fc8000bf05270 */
[----:B------:R-:W-:Y:S01]  /*31a0*/  LEA R4, R0, UR41, 0x2 ;  /* 0x0000002900047c11 */ /* 0x000fe2000f8e10ff */
[----:B------:R-:W-:Y:S02]  /*31b0*/  USEL UR4, URZ, 0x1, UP0 ;  /* 0x000000013f047887 */ /* 0x000fe40008000000 */
[----:B------:R-:W-:-:S04]  /*31c0*/  USEL UR37, UR37, URZ, UP0 ;  /* 0x0000003f25257287 */ /* 0x000fc80008000000 */
[----:B------:R-:W-:Y:S01]  /*31d0*/  LOP3.LUT R2, R2, UR4, RZ, 0x3c, !PT ;  /* 0x0000000402027c12 */ /* 0x000fe2000f8e3cff */
[----:B01----:R-:W0:Y:S04]  /*31e0*/  LDS R3, [R4+0x38400] ;  /* 0x0384000004037984 */ /* 0x003e280000000800 */
        /* <DEDUP_REMOVED lines=132> */
.L_x_6121:
        /* <DEDUP_REMOVED lines=23> */
.L_x_6133:
[----:B------:R-:W-:-:S13]  /*3ba0*/  ISETP.NE.AND P0, PT, R5, 0x1, PT ;  /* 0x000000010500780c */ /* 0x000fda0003f05270 */
[----:B------:R-:W0:Y:S02]  /*3bb0*/  @P0 LDC.64 R6, c[0x0][0xae0] ;  /* 0x0002b800ff060b82 */ /* 0x000e240000000a00 */
[----:B0-----:R-:W-:-:S05]  /*3bc0*/  @P0 IMAD.HI.U32 R6, R0, R6, RZ ;  /* 0x0000000600060227 */ /* 0x001fca00078e00ff */
[----:B------:R-:W-:-:S07]  /*3bd0*/  @P0 SHF.R.U32.HI R0, RZ, R7, R6 ;  /* 0x00000007ff000219 */ /* 0x000fce0000011606 */
.L_x_6134:
[----:B------:R-:W-:-:S05]  /*3be0*/  IMAD R3, R0, R5, R5 ;  /* 0x0000000500037224 */ /* 0x000fca00078e0205 */
[----:B------:R-:W-:-:S07]  /*3bf0*/  VIMNMX R4, R4, R3, PT ;  /* 0x0000000304047248 */ /* 0x000fce0003fe0100 */
.L_x_6132:
[----:B------:R-:W0:Y:S01]  /*3c00*/  @P1 LDC R0, c[0x0][0x44c] ;  /* 0x00011300ff001b82 */ /* 0x000e220000000800 */
[----:B------:R-:W-:Y:S01]  /*3c10*/  VIADD R4, R4, 0x3f ;  /* 0x0000003f04047836 */ /* 0x000fe20000000000 */
[----:B------:R-:W-:Y:S01]  /*3c20*/  ULDC UR4, c[0x0][0xad4] ;  /* 0x0002b50000047ab9 */ /* 0x000fe20000000800 */
[----:B------:R-:W-:-:S03]  /*3c30*/  IMAD.IADD R7, R16, 0x1, -R17 ;  /* 0x0000000110077824 */ /* 0x000fc600078e0a11 */
[----:B------:R-:W-:Y:S02]  /*3c40*/  SHF.R.S32.HI R3, RZ, 0x1f, R4 ;  /* 0x0000001fff037819 */ /* 0x000fe40000011404 */
[----:B------:R-:W1:Y:S02]  /*3c50*/  @P1 LDC R9, c[0x0][0x450] ;  /* 0x00011400ff091b82 */ /* 0x000e640000000800 */
[----:B------:R-:W-:-:S04]  /*3c60*/  LEA.HI R3, R3, R4, RZ, 0x6 ;  /* 0x0000000403037211 */ /* 0x000fc800078f30ff */
[----:B------:R-:W-:-:S04]  /*3c70*/  SHF.R.S32.HI R3, RZ, 0x6, R3 ;  /* 0x00000006ff037819 */ /* 0x000fc80000011403 */
[----:B------:R-:W-:Y:S01]  /*3c80*/  VIMNMX R8, R8, R3, PT ;  /* 0x0000000308087248 */ /* 0x000fe20003fe0100 */
[----:B0-----:R-:W-:-:S04]  /*3c90*/  @P1 IMAD.HI.U32 R6, R185, R0, RZ ;  /* 0x00000000b9061227 */ /* 0x001fc800078e00ff */
[----:B------:R-:W-:Y:S01]  /*3ca0*/  IMAD.MOV.U32 R0, RZ, RZ, R185 ;  /* 0x000000ffff007224 */ /* 0x000fe200078e00b9 */
[----:B-1----:R-:W-:-:S05]  /*3cb0*/  @P1 SHF.R.U32.HI R0, RZ, R9, R6 ;  /* 0x00000009ff001219 */ /* 0x002fca0000011606 */
        /* <DEDUP_REMOVED lines=12> */
.L_x_6136:
[----:B------:R-:W-:-:S13]  /*3d80*/  ISETP.NE.AND P0, PT, R5, 0x1, PT ;  /* 0x000000010500780c */ /* 0x000fda0003f05270 */
[----:B------:R-:W0:Y:S02]  /*3d90*/  @P0 LDC.64 R6, c[0x0][0xae0] ;  /* 0x0002b800ff060b82 */ /* 0x000e240000000a00 */
[----:B0-----:R-:W-:-:S05]  /*3da0*/  @P0 IMAD.HI.U32 R4, R0, R6, RZ ;  /* 0x0000000600040227 */ /* 0x001fca00078e00ff */
[----:B------:R-:W-:-:S07]  /*3db0*/  @P0 SHF.R.U32.HI R0, RZ, R7, R4 ;  /* 0x00000007ff000219 */ /* 0x000fce0000011604 */
.L_x_6137:
[----:B------:R-:W-:-:S05]  /*3dc0*/  IMAD R0, R0, R5, RZ ;  /* 0x0000000500007224 */ /* 0x000fca00078e02ff */
[----:B------:R-:W-:-:S07]  /*3dd0*/  VIMNMX R3, R3, R0, !PT ;  /* 0x0000000003037248 */ /* 0x000fce0007fe0100 */
.L_x_6135:
[----:B------:R-:W-:Y:S01]  /*3de0*/  SHF.R.S32.HI R0, RZ, 0x1f, R3 ;  /* 0x0000001fff007819 */ /* 0x000fe20000011403 */
[----:B------:R-:W-:Y:S01]  /*3df0*/  IMAD.MOV.U32 R168, RZ, RZ, RZ ;  /* 0x000000ffffa87224 */ /* 0x000fe200078e00ff */
[----:B------:R-:W-:Y:S02]  /*3e00*/  LOP3.LUT R10, R195, 0xff, RZ, 0xc0, !PT ;  /* 0x000000ffc30a7812 */ /* 0x000fe400078ec0ff */
[----:B------:R-:W-:-:S04]  /*3e10*/  LEA.HI R0, R0, R3, RZ, 0x6 ;  /* 0x0000000300007211 */ /* 0x000fc800078f30ff */
[----:B------:R-:W-:-:S04]  /*3e20*/  SHF.R.S32.HI R0, RZ, 0x6, R0 ;  /* 0x00000006ff007819 */ /* 0x000fc80000011400 */
[----:B------:R-:W-:-:S04]  /*3e30*/  VIMNMX R191, RZ, R0, !PT ;  /* 0x00000000ffbf7248 */ /* 0x000fc80007fe0100 */
        /* <DEDUP_REMOVED lines=33> */
.L_x_6138:
        /* <DEDUP_REMOVED lines=101> */
.L_x_6139:
[----:B------:R-:W-:Y:S02]  /*46a0*/  LEA.HI R0, R227, R227, RZ, 0x1 ;  /* 0x000000e3e3007211 */ /* 0x000fe400078f08ff */
[----:B------:R-:W-:Y:S02]  /*46b0*/  ISETP.NE.AND P0, PT, RZ, UR40, PT ;  /* 0x00000028ff007c0c */ /* 0x000fe4000bf05270 */
[----:B------:R-:W-:-:S05]  /*46c0*/  LOP3.LUT R0, R0, 0xfffffffe, RZ, 0xc0, !PT ;  /* 0xfffffffe00007812 */ /* 0x000fca00078ec0ff */
[----:B------:R-:W-:-:S05]  /*46d0*/  IMAD.IADD R0, R227, 0x1, -R0 ;  /* 0x00000001e3007824 */ /* 0x000fca00078e0a00 */
[----:B------:R-:W-:Y:S01]  /*46e0*/  SHF.L.U32 R3, R0, 0x1f, RZ ;  /* 0x0000001f00037819 */ /* 0x000fe200000006ff */
[----:B------:R-:W-:-:S03]  /*46f0*/  IMAD.MOV.U32 R0, RZ, RZ, 0x1 ;  /* 0x00000001ff007424 */ /* 0x000fc600078e00ff */
[----:B------:R-:W0:Y:S02]  /*4700*/  SYNCS.PHASECHK.TRANS64.TRYWAIT P1, [UR41+0x38800], R3 ;  /* 0x03880003ff0075a7 */ /* 0x000e240008020169 */
[----:B------:R-:W-:-:S04]  /*4710*/  SEL R0, R0, 0x2, !P0 ;  /* 0x0000000200007807 */ /* 0x000fc80004000000 */
[----:B------:R-:W-:-:S04]  /*4720*/  LOP3.LUT R0, R0, 0x1, RZ, 0xfc, !PT ;  /* 0x0000000100007812 */ /* 0x000fc800078efcff */
[----:B------:R-:W-:Y:S01]  /*4730*/  ISETP.NE.AND P0, PT, R0, 0x3, PT ;  /* 0x000000030000780c */ /* 0x000fe20003f05270 */
[----:B0-----:R-:W-:-:S12]  /*4740*/  @!P1 BRA `(.L_x_6140) ;  /* 0x000001a400fc9947 */ /* 0x001fd80003800000 */
.L_x_6382:
[----:B------:R-:W-:Y:S05]  /*4750*/  @!P0 BRA `(.L_x_6141) ;  /* 0x0000000000048947 */ /* 0x000fea0003800000 */
[----:B------:R-:W-:Y:S01]  /*4760*/  BPT.TRAP 0x1 ;  /* 0x000000040000795c */ /* 0x000fe20000300000 */
.L_x_6141:
[----:B------:R-:W-:Y:S01]  /*4770*/  IMAD.U32 R7, RZ, RZ, UR37 ;  /* 0x00000025ff077e24 */ /* 0x000fe2000f8e00ff */
[----:B------:R-:W-:-:S04]  /*4780*/  SHF.L.U32 R4, R2, 0x1f, RZ ;  /* 0x0000001f02047819 */ /* 0x000fc800000006ff */
[----:B------:R-:W-:-:S04]  /*4790*/  LEA R7, R7, UR41, 0x3 ;  /* 0x0000002907077c11 */ /* 0x000fc8000f8e18ff */
[----:B------:R1:W2:Y:S01]  /*47a0*/  SYNCS.PHASECHK.TRANS64.TRYWAIT P1, [R7+URZ+0x38830], R4 ;  /* 0x03883004070075a7 */ /* 0x0002a2000802017f */
[----:B------:R-:W-:Y:S05]  /*47b0*/  @!P0 BRA `(.L_x_6142) ;  /* 0x0000000000048947 */ /* 0x000fea0003800000 */
[----:B------:R-:W-:Y:S01]  /*47c0*/  BPT.TRAP 0x1 ;  /* 0x000000040000795c */ /* 0x000fe20000300000 */
.L_x_6142:
[----:B--2---:R-:W-:Y:S05]  /*47d0*/  @P1 BRA `(.L_x_6143) ;  /* 0x0000000000081947 */ /* 0x004fea0003800000 */
[----:B------:R-:W2:Y:S02]  /*47e0*/  SYNCS.PHASECHK.TRANS64.TRYWAIT P1, [R7+URZ+0x38830], R4 ;  /* 0x03883004070075a7 */ /* 0x000ea4000802017f */
[----:B--2---:R-:W-:Y:S05]  /*47f0*/  @!P1 BRA `(.L_x_6144) ;  /* 0x000001a400e89947 */ /* 0x004fea0003800000 */
.L_x_6143:
        /* <DEDUP_REMOVED lines=40> */
.L_x_6383:
[----:B------:R-:W-:Y:S05]  /*4a80*/  @!P0 BRA `(.L_x_6146) ;  /* 0x0000000000048947 */ /* 0x000fea0003800000 */
[----:B------:R-:W-:Y:S01]  /*4a90*/  BPT.TRAP 0x1 ;  /* 0x000000040000795c */ /* 0x000fe20000300000 */
.L_x_6146:
[----:B------:R3:W4:Y:S01]  /*4aa0*/  SYNCS.PHASECHK.TRANS64.TRYWAIT P1, [R7+URZ+0x38850], R4 ;  /* 0x03885004070075a7 */ /* 0x000722000802017f */
[----:B------:R-:W-:Y:S05]  /*4ab0*/  @!P0 BRA `(.L_x_6147) ;  /* 0x0000000000048947 */ /* 0x000fea0003800000 */
[----:B------:R-:W-:Y:S01]  /*4ac0*/  BPT.TRAP 0x1 ;  /* 0x000000040000795c */ /* 0x000fe20000300000 */
.L_x_6147:
[----:B----4-:R-:W-:Y:S05]  /*4ad0*/  @P1 BRA `(.L_x_6148) ;  /* 0x0000000000081947 */ /* 0x010fea0003800000 */
[----:B------:R-:W4:Y:S02]  /*4ae0*/  SYNCS.PHASECHK.TRANS64.TRYWAIT P1, [R7+URZ+0x38850], R4 ;  /* 0x03885004070075a7 */ /* 0x000f24000802017f */
[----:B----4-:R-:W-:Y:S05]  /*4af0*/  @!P1 BRA `(.L_x_6149) ;  /* 0x000001a400549947 */ /* 0x010fea0003800000 */
.L_x_6148:
[----:B------:R-:W-:Y:S01]  /*4b00*/  UIADD3 UR4, UR41, 0x400, URZ ;  /* 0x0000040029047890 */ /* 0x000fe2000fffe03f */
[----:B------:R-:W-:Y:S01]  /*4b10*/  WARPGROUP.ARRIVE ;  /* 0x00000000000079c5 */ /* 0x000fe20000000000 */
[----:B------:R-:W-:-:S05]  /*4b20*/  UIADD3 UR5, UR41, 0x26400, URZ ;  /* 0x0002640029057890 */ /* 0x000fca000fffe03f */
[----:B0-----:R-:W0:Y:S01]  /*4b30*/  S2R R3, SR_TID.X ;  /* 0x0000000000037919 */ /* 0x001e220000002100 */
[----:B------:R-:W-:Y:S01]  /*4b40*/  USHF.R.U32.HI UR4, URZ, 0x4, UR4 ;  /* 0x000000043f047899 */ /* 0x000fe20008011604 */
[----:B------:R-:W-:Y:S01]  /*4b50*/  LEA R9, R168, 0xffffffc0, 0x6 ;  /* 0xffffffc0a8097811 */ /* 0x000fe200078e30ff */
[----:B------:R-:W-:Y:S01]  /*4b60*/  USHF.R.U32.HI UR5, URZ, 0x4, UR5 ;  /* 0x000000043f057899 */ /* 0x000fe20008011605 */
[----:B-1234-:R-:W1:Y:S01]  /*4b70*/  S2R R4, SR_TID.X ;  /* 0x0000000000047919 */ /* 0x01ee620000002100 */
[----:B------:R-:W-:Y:S01]  /*4b80*/  ULOP3.LUT UR4, UR4, 0x3fff, URZ, 0xc0, !UPT ;  /* 0x00003fff04047892 */ /* 0x000fe2000f8ec03f */
[----:B------:R-:W-:Y:S01]  /*4b90*/  IADD3 R8, -R19, R16, -R9 ;  /* 0x0000001013087210 */ /* 0x000fe20007ffe909 */
[----:B------:R-:W-:Y:S02]  /*4ba0*/  ULOP3.LUT UR5, UR5, 0x3fff, URZ, 0xc0, !UPT ;  /* 0x00003fff05057892 */ /* 0x000fe4000f8ec03f */
[----:B------:R-:W-:Y:S02]  /*4bb0*/  ULOP3.LUT UR4, UR4, 0x10000, URZ, 0xfc, !UPT ;  /* 0x0001000004047892 */ /* 0x000fe4000f8efc3f */
[----:B------:R-:W-:-:S02]  /*4bc0*/  ULOP3.LUT UR6, UR5, 0x10000, URZ, 0xfc, !UPT ;  /* 0x0001000005067892 */ /* 0x000fc4000f8efc3f */
[----:B------:R-:W-:Y:S01]  /*4bd0*/  ULEA UR26, UR37, UR4, 0xc ;  /* 0x00000004251a7291 */ /* 0x000fe2000f8e603f */
[----:B------:R-:W-:Y:S01]  /*4be0*/  UMOV UR25, 0x40000040 ;  /* 0x4000004000197882 */ /* 0x000fe20000000000 */
[----:B------:R-:W-:Y:S01]  /*4bf0*/  UMOV UR27, 0x40000040 ;  /* 0x40000040001b7882 */ /* 0x000fe20000000000 */
[----:B------:R-:W-:Y:S02]  /*4c00*/  UIADD3 UR28, UR6, 0x2, URZ ;  /* 0x00000002061c7890 */ /* 0x000fe4000fffe03f */
[----:B------:R-:W-:Y:S01]  /*4c10*/  UMOV UR24, UR6 ;  /* 0x0000000600187c82 */ /* 0x000fe20008000000 */
[----:B------:R-:W-:-:S03]  /*4c20*/  UIADD3 UR30, UR26, 0x2, URZ ;  /* 0x000000021a1e7890 */ /* 0x000fc6000fffe03f */
[----:B------:R-:W-:Y:S01]  /*4c30*/  HGMMA.64x64x16.F32.BF16 R24, gdesc[UR24], R24, gsb0 ;  /* 0x00e00000181879f0 */ /* 0x000fe20008001818 */
[----:B------:R-:W-:Y:S01]  /*4c40*/  UMOV UR29, 0x40000040 ;  /* 0x40000040001d7882 */ /* 0x000fe20000000000 */
[----:B------:R-:W-:Y:S01]  /*4c50*/  UMOV UR31, 0x40000040 ;  /* 0x40000040001f7882 */ /* 0x000fe20000000000 */
[----:B------:R-:W-:Y:S02]  /*4c60*/  UIADD3 UR11, UR6, 0x800, URZ ;  /* 0x00000800060b7890 */ /* 0x000fe4000fffe03f */
[----:B------:R-:W-:Y:S01]  /*4c70*/  UIADD3 UR14, UR26, 0x800, URZ ;  /* 0x000008001a0e7890 */ /* 0x000fe2000fffe03f */
[----:B0-----:R-:W-:Y:S02]  /*4c80*/  SHF.R.U32.HI R3, RZ, 0x7, R3 ;  /* 0x00000007ff037819 */ /* 0x001fe40000011603 */
[----:B-1----:R-:W-:-:S04]  /*4c90*/  LOP3.LUT R4, R4, 0x7f, RZ, 0xc0, !PT ;  /* 0x0000007f04047812 */ /* 0x002fc800078ec0ff */
[----:B------:R-:W0:Y:S01]  /*4ca0*/  SHFL.IDX PT, R3, R3, RZ, 0x1f ;  /* 0x00001fff03037589 */ /* 0x000e2200000e0000 */
[----:B------:R-:W-:Y:S02]  /*4cb0*/  ISETP.NE.AND P1, PT, R4, RZ, PT ;  /* 0x000000ff0400720c */ /* 0x000fe40003f25270 */
[----:B0-----:R-:W-:Y:S01]  /*4cc0*/  R2UR UR5, R3 ;  /* 0x00000000030572ca */ /* 0x001fe200000e0000 */
[----:B------:R-:W-:-:S04]  /*4cd0*/  IMAD.IADD R3, R190, 0x1, R185 ;  /* 0x00000001be037824 */ /* 0x000fc800078e02b9 */
[----:B------:R-:W-:-:S08]  /*4ce0*/  IMAD.MOV.U32 R4, RZ, RZ, R3 ;  /* 0x000000ffff047224 */ /* 0x000fd000078e0003 */
        /* <DEDUP_REMOVED lines=236> */
[----:B------:R-:W-:Y:S01]  /*5bb0*/  ULDC.64 UR10, c[0x0][0xad8] ;  /* 0x0002b600000a7ab9 */ /* 0x000fe20000000a00 */
[----:B------:R-:W-:Y:S02]  /*5bc0*/  USEL UR5, UR5, 0x3e, UP0 ;  /* 0x0000003e05057887 */ /* 0x000fe40008000000 */
[----:B------:R-:W-:-:S02]  /*5bd0*/  UISETP.GE.AND UP1, UPT, UR11, 0x1, UPT ;  /* 0x000000010b00788c */ /* 0x000fc4000bf26270 */
        /* <DEDUP_REMOVED lines=9> */
[----:B------:R-:W-:Y:S01]  /*5c70*/  ULDC UR26, c[0x0][0xad4] ;  /* 0x0002b500001a7ab9 */ /* 0x000fe20000000800 */
[----:B------:R-:W-:-:S06]  /*5c80*/  UISETP.NE.AND UP0, UPT, UR5, 0x1, UPT ;  /* 0x000000010500788c */ /* 0x000fcc000bf05270 */
[----:B------:R-:W-:Y:S02]  /*5c90*/  PLOP3.LUT P2, PT, PT, PT, UP0, 0x80, 0x0 ;  /* 0x000000000000781c */ /* 0x000fe40003f4f008 */
[----:B------:R-:W-:-:S03]  /*5ca0*/  PLOP3.LUT P3, PT, PT, PT, UP0, 0x80, 0x0 ;  /* 0x000000000000781c */ /* 0x000fc60003f6f008 */
[----:B------:R-:W-:-:S08]  /*5cb0*/  @UP0 ULDC UR5, c[0x0][0x44c] ;  /* 0x0001130000050ab9 */ /* 0x000fd00000000800 */
[----:B------:R-:W-:Y:S01]  /*5cc0*/  @P2 IMAD.HI.U32 R5, R3, UR5, RZ ;  /* 0x0000000503052c27 */ /* 0x000fe2000f8e00ff */
[----:B------:R-:W-:Y:S01]  /*5cd0*/  @UP0 ULDC UR5, c[0x0][0x450] ;  /* 0x0001140000050ab9 */ /* 0x000fe20000000800 */
[----:B------:R-:W-:Y:S02]  /*5ce0*/  PLOP3.LUT P2, PT, PT, PT, UP1, 0x40, 0x0 ;  /* 0x000000000000781c */ /* 0x000fe40003f4e818 */
[----:B------:R-:W-:Y:S01]  /*5cf0*/  @!P1 VIADD R3, R7, 0x38840 ;  /* 0x0003884007039836 */ /* 0x000fe20000000000 */
[----:B------:R-:W-:Y:S01]  /*5d00*/  @P3 SHF.R.U32.HI R4, RZ, UR5, R5 ;  /* 0x00000005ff043c19 */ /* 0x000fe20008011605 */
[----:B------:R-:W-:Y:S01]  /*5d10*/  IMAD.MOV.U32 R5, RZ, RZ, -0x40 ;  /* 0xffffffc0ff057424 */ /* 0x000fe200078e00ff */
[----:B------:R-:W-:Y:S02]  /*5d20*/  ULOP3.LUT UR5, URZ, UR26, URZ, 0x33, !UPT ;  /* 0x0000001a3f057292 */ /* 0x000fe4000f8e333f */
[----:B------:R-:W-:Y:S01]  /*5d30*/  @!P1 PRMT R3, RZ, 0x654, R3 ;  /* 0x00000654ff039816 */ /* 0x000fe20000000003 */
[----:B------:R-:W0:Y:S01]  /*5d40*/  SHFL.IDX PT, R13, R4, RZ, 0x1c1f ;  /* 0x001c1fff040d7589 */ /* 0x000e2200000e0000 */
[----:B------:R-:W-:-:S04]  /*5d50*/  IMAD R5, R168, R5, 0x41 ;  /* 0x00000041a8057424 */ /* 0x000fc800078e0205 */
[----:B------:R-:W-:Y:S01]  /*5d60*/  VIADD R12, R5, 0xffffffff ;  /* 0xffffffff050c7836 */ /* 0x000fe20000000000 */
[----:B------:R-:W-:-:S05]  /*5d70*/  IADD3 R6, -R19, R5, R16 ;  /* 0x0000000513067210 */ /* 0x000fca0007ffe110 */
[----:B------:R-:W-:-:S04]  /*5d80*/  IMAD.IADD R6, R6, 0x1, -R17 ;  /* 0x0000000106067824 */ /* 0x000fc800078e0a11 */
[C---:B------:R-:W-:Y:S02]  /*5d90*/  VIADD R11, R6.reuse, UR10 ;  /* 0x0000000a060b7c36 */ /* 0x040fe40008000000 */
[----:B------:R-:W-:-:S04]  /*5da0*/  VIADD R10, R6, UR5 ;  /* 0x00000005060a7c36 */ /* 0x000fc80008000000 */
[----:B0-----:R-:W-:Y:S01]  /*5db0*/  IMAD.IADD R5, R10, 0x1, R13 ;  /* 0x000000010a057824 */ /* 0x001fe200078e020d */
[----:B------:R-:W-:Y:S02]  /*5dc0*/  WARPGROUP.DEPBAR.LE gsb0, 0x0 ;  /* 0x00008000000079c5 */ /* 0x000fe40000010000 */
[----:B------:R-:W-:-:S06]  /*5dd0*/  WARPGROUP.ARRIVE ;  /* 0x00000000000079c5 */ /* 0x000fcc0000000000 */
[----:B------:R-:W-:Y:S03]  /*5de0*/  HGMMA.64x64x16.F32.BF16 R24, gdesc[UR28], R24, gsb0 ;  /* 0x00e000001c1879f0 */ /* 0x000fe60008001818 */
[----:B------:R-:W-:Y:S02]  /*5df0*/  WARPGROUP.DEPBAR.LE gsb0, 0x0 ;  /* 0x00008000000079c5 */ /* 0x000fe40000010000 */
[----:B------:R0:W-:Y:S02]  /*5e00*/  @!P1 SYNCS.ARRIVE.TRANS64.RED.A1T0 RZ, [R3+URZ], RZ ;  /* 0x000000ff03ff99a7 */ /* 0x0001e4000810043f */
[----:B0-----:R-:W-:Y:S01]  /*5e10*/  VIADDMNMX R3, R13, R11, R8, PT ;  /* 0x0000000b0d037246 */ /* 0x001fe20003800108 */
        /* <DEDUP_REMOVED lines=13> */
.L_x_6152:
[----:B------:R-:W-:-:S06]  /*5ef0*/  UISETP.NE.AND UP2, UPT, UR11, 0x1, UPT ;  /* 0x000000010b00788c */ /* 0x000fcc000bf45270 */
[----:B------:R-:W-:-:S05]  /*5f00*/  PLOP3.LUT P2, PT, PT, PT, UP2, 0x80, 0x0 ;  /* 0x000000000000781c */ /* 0x000fca0003f4f028 */
[----:B------:R-:W-:-:S08]  /*5f10*/  @UP2 ULDC.64 UR14, c[0x0][0xae0] ;  /* 0x0002b800000e2ab9 */ /* 0x000fd00000000a00 */
[----:B------:R-:W-:-:S05]  /*5f20*/  @P2 IMAD.HI.U32 R13, R6, UR14, RZ ;  /* 0x0000000e060d2c27 */ /* 0x000fca000f8e00ff */
[----:B------:R-:W-:-:S07]  /*5f30*/  @P2 SHF.R.U32.HI R6, RZ, UR15, R13 ;  /* 0x0000000fff062c19 */ /* 0x000fce000801160d */
.L_x_6153:
[----:B------:R-:W-:Y:S05]  /*5f40*/  BSYNC B0 ;  /* 0x0000000000007941 */ /* 0x000fea0003800000 */
.L_x_6151:
[----:B------:R-:W-:-:S04]  /*5f50*/  IMAD R6, R6, UR11, -R9 ;  /* 0x0000000b06067c24 */ /* 0x000fc8000f8e0a09 */
[----:B------:R-:W-:-:S05]  /*5f60*/  IMAD.IADD R6, R6, 0x1, -R19 ;  /* 0x0000000106067824 */ /* 0x000fca00078e0a13 */
[----:B------:R-:W-:Y:S02]  /*5f70*/  VIMNMX R5, R5, R6, !PT ;  /* 0x0000000605057248 */ /* 0x000fe40007fe0100 */
[----:B------:R-:W-:-:S07]  /*5f80*/  VIADDMNMX R3, R6, UR11, R3, PT ;  /* 0x0000000b06037c46 */ /* 0x000fce000b800103 */
.L_x_6150:
        /* <DEDUP_REMOVED lines=94> */
.L_x_6156:
[----:B------:R-:W-:-:S06]  /*6570*/  UISETP.NE.AND UP2, UPT, UR11, 0x1, UPT ;  /* 0x000000010b00788c */ /* 0x000fcc000bf45270 */
[----:B------:R-:W-:-:S05]  /*6580*/  PLOP3.LUT P6, PT, PT, PT, UP2, 0x80, 0x0 ;  /* 0x000000000000781c */ /* 0x000fca0003fcf028 */
[----:B------:R-:W-:-:S08]  /*6590*/  @UP2 ULDC.64 UR14, c[0x0][0xae0] ;  /* 0x0002b800000e2ab9 */ /* 0x000fd00000000a00 */
[----:B------:R-:W-:Y:S01]  /*65a0*/  @P6 IMAD.HI.U32 R5, R4, UR14, RZ ;  /* 0x0000000e04056c27 */ /* 0x000fe2000f8e00ff */
[----:B------:R-:W-:-:S13]  /*65b0*/  PLOP3.LUT P6, PT, PT, PT, UP2, 0x80, 0x0 ;  /* 0x000000000000781c */ /* 0x000fda0003fcf028 */
[----:B------:R-:W-:-:S07]  /*65c0*/  @P6 SHF.R.U32.HI R4, RZ, UR15, R5 ;  /* 0x0000000fff046c19 */ /* 0x000fce0008011605 */
.L_x_6157:
[----:B------:R-:W-:Y:S05]  /*65d0*/  BSYNC B0 ;  /* 0x0000000000007941 */ /* 0x000fea0003800000 */
.L_x_6155:
[----:B------:R-:W-:-:S04]  /*65e0*/  IMAD R4, R4, UR11, -R9 ;  /* 0x0000000b04047c24 */ /* 0x000fc8000f8e0a09 */
[----:B------:R-:W-:-:S05]  /*65f0*/  IMAD.IADD R4, R4, 0x1, -R19 ;  /* 0x0000000104047824 */ /* 0x000fca00078e0a13 */
[----:B------:R-:W-:Y:S02]  /*6600*/  VIMNMX R6, R6, R4, !PT ;  /* 0x0000000406067248 */ /* 0x000fe40007fe0100 */
[----:B------:R-:W-:-:S07]  /*6610*/  VIADDMNMX R3, R4, UR11, R3, PT ;  /* 0x0000000b04037c46 */ /* 0x000fce000b800103 */
.L_x_6154:
[----:B------:R-:W-:Y:S01]  /*6620*/  ISETP.GT.AND P2, PT, R6, 0x1, !P2 ;  /* 0x000000010600780c */ /* 0x000fe20005744270 */
[----:B------:R-:W-:Y:S01]  /*6630*/  ULDC UR19, c[0x0][0xa80] ;  /* 0x0002a00000137ab9 */ /* 0x000fe20000000800 */
[----:B------:R-:W-:Y:S01]  /*6640*/  FMNMX.FTZ R4, R24, R14, !PT ;  /* 0x0000000e18047209 */ /* 0x000fe20007810000 */
[----:B------:R-:W-:Y:S01]  /*6650*/  ULEA UR14, UR37, UR42, 0xc ;  /* 0x0000002a250e7291 */ /* 0x000fe2000f8e603f */
[----:B------:R-:W-:Y:S01]  /*6660*/  ISETP.LT.OR P2, PT, R3, 0x2, P2 ;  /* 0x000000020300780c */ /* 0x000fe20001741670 */
[----:B------:R-:W-:Y:S01]  /*6670*/  UMOV UR15, 0x40000040 ;  /* 0x40000040000f7882 */ /* 0x000fe20000000000 */
[----:B------:R-:W-:Y:S01]  /*6680*/  FMNMX.FTZ R4, R28, R4, !PT ;  /* 0x000000041c047209 */ /* 0x000fe20007810000 */
[----:B------:R-:W-:Y:S01]  /*6690*/  UIADD3 UR18, UR14, 0x80, URZ ;  /* 0x000000800e127890 */ /* 0x000fe2000fffe03f */
[----:B------:R-:W-:Y:S01]  /*66a0*/  FSEL R27, R27, -INF , !P2 ;  /* 0xff8000001b1b7808 */ /* 0x000fe20005000000 */
[----:B------:R-:W-:Y:S01]  /*66b0*/  UMOV UR23, 0x40000040 ;  /* 0x4000004000177882 */ /* 0x000fe20000000000 */
[----:B------:R-:W-:Y:S01]  /*66c0*/  ISETP.NE.AND P2, PT, R15, RZ, PT ;  /* 0x000000ff0f00720c */ /* 0x000fe20003f45270 */
[----:B------:R-:W-:Y:S01]  /*66d0*/  @!P1 VIADD R7, R7, 0x38860 ;  /* 0x0003886007079836 */ /* 0x000fe20000000000 */
[----:B------:R-:W-:-:S02]  /*66e0*/  FMNMX.FTZ R4, R20, R4, !PT ;  /* 0x0000000414047209 */ /* 0x000fc40007810000 */
[----:B------:R-:W-:Y:S01]  /*66f0*/  ISETP.GT.AND P2, PT, R6, 0x9, !P2 ;  /* 0x000000090600780c */ /* 0x000fe20005744270 */
[----:B------:R-:W-:Y:S01]  /*6700*/  UMOV UR22, UR18 ;  /* 0x0000001200167c82 */ /* 0x000fe20008000000 */
[----:B------:R-:W-:Y:S01]  /*6710*/  FMNMX.FTZ R4, R32, R4, !PT ;  /* 0x0000000420047209 */ /* 0x000fe20007810000 */
[----:B------:R-:W-:Y:S01]  /*6720*/  UIADD3 UR18, UR14, 0x100, URZ ;  /* 0x000001000e127890 */ /* 0x000fe2000fffe03f */
        /* <DEDUP_REMOVED lines=22> */
[----:B------:R-:W-:Y:S02]  /*6890*/  ISETP.GT.AND P3, PT, R6, 0x8, !P3 ;  /* 0x000000080600780c */ /* 0x000fe40005f64270 */
[----:B------:R-:W-:Y:S02]  /*68a0*/  FSEL R38, R38, -INF , !P2 ;  /* 0xff80000026267808 */ /* 0x000fe40005000000 */
[----:B------:R-:W-:Y:S02]  /*68b0*/  ISETP.NE.AND P2, PT, R33, RZ, PT ;  /* 0x000000ff2100720c */ /* 0x000fe40003f45270 */
[----:B------:R-:W-:Y:S02]  /*68c0*/  FMNMX.FTZ R5, R52, R5, !PT ;  /* 0x0000000534057209 */ /* 0x000fe40007810000 */
[----:B------:R-:W-:Y:S02]  /*68d0*/  ISETP.GT.AND P2, PT, R6, 0x19, !P2 ;  /* 0x000000190600780c */ /* 0x000fe40005744270 */
[----:B------:R-:W-:-:S02]  /*68e0*/  ISETP.LT.OR P3, PT, R3, 0x9, P3 ;  /* 0x000000090300780c */ /* 0x000fc40001f61670 */
[----:B------:R-:W-:Y:S02]  /*68f0*/  ISETP.LT.OR P2, PT, R3, 0x1a, P2 ;  /* 0x0000001a0300780c */ /* 0x000fe40001741670 */
[----:B------:R-:W-:Y:S02]  /*6900*/  FMNMX.FTZ R8, R66, R5, !PT ;  /* 0x0000000542087209 */ /* 0x000fe40007810000 */
[----:B------:R-:W-:Y:S02]  /*6910*/  FSEL R39, R39, -INF , !P2 ;  /* 0xff80000027277808 */ /* 0x000fe40005000000 */
[----:B------:R-:W-:Y:S01]  /*6920*/  ISETP.NE.AND P2, PT, R37, RZ, PT ;  /* 0x000000ff2500720c */ /* 0x000fe20003f45270 */
[----:B------:R-:W0:Y:S01]  /*6930*/  SHFL.BFLY PT, R5, R8, 0x2, 0x1f ;  /* 0x0c401f0008057f89 */ /* 0x000e2200000e0000 */
[----:B------:R-:W-:Y:S02]  /*6940*/  FSEL R30, R30, -INF , !P3 ;  /* 0xff8000001e1e7808 */ /* 0x000fe40005800000 */
[----:B------:R-:W-:-:S02]  /*6950*/  ISETP.GT.AND P2, PT, R6, 0x20, !P2 ;  /* 0x000000200600780c */ /* 0x000fc40005744270 */
[----:B------:R-:W-:Y:S01]  /*6960*/  ISETP.NE.AND P3, PT, R41, RZ, PT ;  /* 0x000000ff2900720c */ /* 0x000fe20003f65270 */
[----:B------:R-:W-:Y:S01]  /*6970*/  BAR.SYNC.DEFER_BLOCKING 0xf, 0x100 ;  /* 0x03c4000000007b1d */ /* 0x000fe20000010000 */
[----:B------:R-:W-:Y:S02]  /*6980*/  ISETP.LT.OR P2, PT, R3, 0x21, P2 ;  /* 0x000000210300780c */ /* 0x000fe40001741670 */
[----:B------:R-:W-:Y:S02]  /*6990*/  ISETP.NE.AND P6, PT, R13, RZ, PT ;  /* 0x000000ff0d00720c */ /* 0x000fe40003fc5270 */
[----:B------:R-:W-:Y:S02]  /*69a0*/  FSEL R42, R42, -INF , !P2 ;  /* 0xff8000002a2a7808 */ /* 0x000fe40005000000 */
[----:B------:R-:W-:Y:S02]  /*69b0*/  ISETP.NE.AND P2, PT, R57, RZ, PT ;  /* 0x000000ff3900720c */ /* 0x000fe40003f45270 */
[----:B------:R-:W-:-:S02]  /*69c0*/  ISETP.GT.AND P4, PT, R6, 0x31, !P4 ;  /* 0x000000310600780c */ /* 0x000fc40006784270 */
[C---:B------:R-:W-:Y:S02]  /*69d0*/  ISETP.GT.AND P2, PT, R6.reuse, 0x21, !P2 ;  /* 0x000000210600780c */ /* 0x040fe40005744270 */
[C---:B------:R-:W-:Y:S02]  /*69e0*/  ISETP.GT.AND P5, PT, R6.reuse, 0x38, !P5 ;  /* 0x000000380600780c */ /* 0x040fe40006fa4270 */
[C---:B------:R-:W-:Y:S02]  /*69f0*/  ISETP.LT.OR P2, PT, R3.reuse, 0x22, P2 ;  /* 0x000000220300780c */ /* 0x040fe40001741670 */
[----:B------:R-:W-:Y:S02]  /*6a00*/  ISETP.LT.OR P4, PT, R3, 0x32, P4 ;  /* 0x000000320300780c */ /* 0x000fe40002781670 */
[----:B------:R-:W-:Y:S02]  /*6a10*/  FSEL R43, R43, -INF , !P2 ;  /* 0xff8000002b2b7808 */ /* 0x000fe40005000000 */
[----:B------:R-:W-:-:S02]  /*6a20*/  ISETP.GT.AND P2, PT, R6, 0x28, !P3 ;  /* 0x000000280600780c */ /* 0x000fc40005f44270 */
[----:B0-----:R-:W-:Y:S02]  /*6a30*/  FMNMX.FTZ R10, R8, R5, !PT ;  /* 0x00000005080a7209 */ /* 0x001fe40007810000 */
[----:B------:R-:W-:Y:S02]  /*6a40*/  ISETP.LT.OR P2, PT, R3, 0x29, P2 ;  /* 0x000000290300780c */ /* 0x000fe40001741670 */
[----:B------:R-:W-:Y:S01]  /*6a50*/  ISETP.NE.AND P3, PT, R45, RZ, PT ;  /* 0x000000ff2d00720c */ /* 0x000fe20003f65270 */
[----:B------:R-:W0:Y:S01]  /*6a60*/  SHFL.BFLY PT, R11, R10, 0x1, 0x1f ;  /* 0x0c201f000a0b7f89 */ /* 0x000e2200000e0000 */
[----:B------:R-:W-:Y:S02]  /*6a70*/  FSEL R46, R46, -INF , !P2 ;  /* 0xff8000002e2e7808 */ /* 0x000fe40005000000 */
[C---:B------:R-:W-:Y:S02]  /*6a80*/  ISETP.GT.AND P2, PT, R6.reuse, RZ, !P6 ;  /* 0x000000ff0600720c */ /* 0x040fe40007744270 */
[----:B------:R-:W-:-:S02]  /*6a90*/  ISETP.GT.AND P3, PT, R6, 0x30, !P3 ;  /* 0x000000300600780c */ /* 0x000fc40005f64270 */
[C---:B------:R-:W-:Y:S02]  /*6aa0*/  ISETP.LT.OR P2, PT, R3.reuse, 0x1, P2 ;  /* 0x000000010300780c */ /* 0x040fe40001741670 */
[----:B------:R-:W-:Y:S02]  /*6ab0*/  ISETP.LT.OR P3, PT, R3, 0x31, P3 ;  /* 0x000000310300780c */ /* 0x000fe40001f61670 */
        /* <DEDUP_REMOVED lines=8> */
[----:B------:R-:W-:Y:S02]  /*6b40*/  FMNMX.FTZ R4, R34, R5, !PT ;  /* 0x0000000522047209 */ /* 0x000fe40007810000 */
[----:B0-----:R-:W-:-:S02]  /*6b50*/  FMNMX.FTZ R5, R10, R11, !PT ;  /* 0x0000000b0a057209 */ /* 0x001fc40007810000 */
[----:B------:R-:W-:Y:S02]  /*6b60*/  FMNMX.FTZ R9, R35, R4, !PT ;  /* 0x0000000423097209 */ /* 0x000fe40007810000 */
[C---:B------:R-:W-:Y:S01]  /*6b70*/  FSETP.NEU.FTZ.AND P2, PT, R5.reuse, -INF , PT ;  /* 0xff8000000500780b */ /* 0x040fe20003f5d000 */
[----:B------:R-:W-:Y:S01]  /*6b80*/  FMUL.FTZ R8, R5, UR19 ;  /* 0x0000001305087c20 */ /* 0x000fe20008410000 */
[----:B------:R-:W-:Y:S02]  /*6b90*/  FMNMX.FTZ R4, R38, R9, !PT ;  /* 0x0000000926047209 */ /* 0x000fe40007810000 */
[----:B------:R-:W-:Y:S02]  /*6ba0*/  ISETP.NE.AND P6, PT, R12, RZ, PT ;  /* 0x000000ff0c00720c */ /* 0x000fe40003fc5270 */
[----:B------:R-:W-:Y:S02]  /*6bb0*/  FMNMX.FTZ R9, R39, R4, !PT ;  /* 0x0000000427097209 */ /* 0x000fe40007810000 */
[----:B------:R-:W-:-:S02]  /*6bc0*/  FSEL R50, R50, -INF , !P3 ;  /* 0xff80000032327808 */ /* 0x000fc40005800000 */
        /* <DEDUP_REMOVED lines=16> */
[----:B------:R1:W2:Y:S01]  /*6cd0*/  MUFU.EX2 R9, R8 ;  /* 0x0000000800097308 */ /* 0x0002a20000000800 */
[----:B------:R-:W-:Y:S01]  /*6ce0*/  FSEL R54, R54, -INF , !P5 ;  /* 0xff80000036367808 */ /* 0x000fe20006800000 */
[--C-:B0-----:R-:W-:Y:S01]  /*6cf0*/  FFMA.FTZ R6, R28, UR19, -R11.reuse ;  /* 0x000000131c067c23 */ /* 0x101fe2000801080b */
[----:B------:R-:W-:Y:S01]  /*6d00*/  FMNMX.FTZ R3, R51, R4, !PT ;  /* 0x0000000433037209 */ /* 0x000fe20007810000 */
[--C-:B------:R-:W-:Y:S01]  /*6d10*/  FFMA.FTZ R20, R58, UR19, -R11.reuse ;  /* 0x000000133a147c23 */ /* 0x100fe2000801080b */
[----:B------:R-:W-:Y:S01]  /*6d20*/  FSEL R55, R55, -INF , !P2 ;  /* 0xff80000037377808 */ /* 0x000fe20005000000 */
[--C-:B------:R-:W-:Y:S01]  /*6d30*/  FFMA.FTZ R24, R40, UR19, -R11.reuse ;  /* 0x0000001328187c23 */ /* 0x100fe2000801080b */
[----:B------:R-:W-:Y:S01]  /*6d40*/  FMNMX.FTZ R4, R54, R3, !PT ;  /* 0x0000000336047209 */ /* 0x000fe20007810000 */
[----:B------:R-:W-:Y:S01]  /*6d50*/  MUFU.EX2 R154, R6 ;  /* 0x00000006009a7308 */ /* 0x000fe20000000800 */
[--C-:B-1----:R-:W-:Y:S01]  /*6d60*/  FFMA.FTZ R8, R56, UR19, -R11.reuse ;  /* 0x0000001338087c23 */ /* 0x102fe2000801080b */
[--C-:B------:R-:W-:Y:S01]  /*6d70*/  FFMA.FTZ R28, R64, UR19, -R11.reuse ;  /* 0x00000013401c7c23 */ /* 0x100fe2000801080b */
[----:B------:R-:W-:Y:S01]  /*6d80*/  FMNMX.FTZ R4, R55, R4, !PT ;  /* 0x0000000437047209 */ /* 0x000fe20007810000 */
[----:B------:R-:W-:Y:S01]  /*6d90*/  FFMA.FTZ R52, R52, UR19, -R11 ;  /* 0x0000001334347c23 */ /* 0x000fe2000801080b */
[----:B------:R-:W-:-:S02]  /*6da0*/  R2UR UR5, R185 ;  /* 0x00000000b90572ca */ /* 0x000fc400000e0000 */
[----:B------:R-:W-:Y:S01]  /*6db0*/  @!P1 PRMT R7, RZ, 0x654, R7 ;  /* 0x00000654ff079816 */ /* 0x000fe20000000007 */
[----:B------:R-:W0:Y:S01]  /*6dc0*/  SHFL.BFLY PT, R3, R4, 0x2, 0x1f ;  /* 0x0c401f0004037f89 */ /* 0x000e2200000e0000 */
[----:B------:R1:W-:Y:S01]  /*6dd0*/  MUFU.EX2 R13, R10 ;  /* 0x0000000a000d7308 */ /* 0x0003e20000000800 */
[----:B--2---:R-:W-:Y:S01]  /*6de0*/  FADD.FTZ R37, R152, R9 ;  /* 0x0000000998257221 */ /* 0x004fe20000010000 */
[----:B------:R-:W-:-:S06]  /*6df0*/  F2FP.BF16.F32.PACK_AB R152, R9, R152 ;  /* 0x000000980998723e */ /* 0x000fcc00000010ff */
[----:B------:R-:W-:Y:S01]  /*6e00*/  MUFU.EX2 R12, R12 ;  /* 0x0000000c000c7308 */ /* 0x000fe20000000800 */
[----:B-1----:R-:W-:-:S07]  /*6e10*/  FFMA.FTZ R10, R62, UR19, -R11 ;  /* 0x000000133e0a7c23 */ /* 0x002fce000801080b */
[----:B------:R1:W2:Y:S01]  /*6e20*/  MUFU.EX2 R15, R8 ;  /* 0x00000008000f7308 */ /* 0x0002a20000000800 */
[----:B0-----:R-:W-:Y:S01]  /*6e30*/  FMNMX.FTZ R3, R4, R3, !PT ;  /* 0x0000000304037209 */ /* 0x001fe20007810000 */
[----:B------:R-:W-:-:S06]  /*6e40*/  FFMA.FTZ R4, R60, UR19, -R11 ;  /* 0x000000133c047c23 */ /* 0x000fcc000801080b */
[----:B------:R-:W-:Y:S01]  /*6e50*/  MUFU.EX2 R14, R14 ;  /* 0x0000000e000e7308 */ /* 0x000fe20000000800 */
[----:B-1----:R-:W-:Y:S01]  /*6e60*/  FFMA.FTZ R8, R44, UR19, -R11 ;  /* 0x000000132c087c23 */ /* 0x002fe2000801080b */
[----:B------:R-:W0:Y:S06]  /*6e70*/  SHFL.BFLY PT, R6, R3, 0x1, 0x1f ;  /* 0x0c201f0003067f89 */ /* 0x000e2c00000e0000 */
[----:B------:R1:W-:Y:S01]  /*6e80*/  MUFU.EX2 R25, R4 ;  /* 0x0000000400197308 */ /* 0x0003e20000000800 */
[----:B--2---:R-:W-:-:S07]  /*6e90*/  F2FP.BF16.F32.PACK_AB R156, R15, R12 ;  /* 0x0000000c0f9c723e */ /* 0x004fce00000010ff */
[----:B------:R2:W3:Y:S01]  /*6ea0*/  MUFU.EX2 R21, R20 ;  /* 0x0000001400157308 */ /* 0x0004e20000000800 */
[----:B-1----:R-:W-:Y:S01]  /*6eb0*/  FADD.FTZ R4, R154, R37 ;  /* 0x000000259a047221 */ /* 0x002fe20000010000 */
[----:B------:R-:W-:-:S03]  /*6ec0*/  F2FP.BF16.F32.PACK_AB R154, R13, R154 ;  /* 0x0000009a0d9a723e */ /* 0x000fc600000010ff */
[----:B------:R-:W-:-:S03]  /*6ed0*/  FADD.FTZ R37, R13, R4 ;  /* 0x000000040d257221 */ /* 0x000fc60000010000 */
[----:B------:R-:W1:Y:S01]  /*6ee0*/  MUFU.EX2 R24, R24 ;  /* 0x0000001800187308 */ /* 0x000e620000000800 */
[----:B------:R-:W-:Y:S01]  /*6ef0*/  FADD.FTZ R4, R12, R37 ;  /* 0x000000250c047221 */ /* 0x000fe20000010000 */
[--C-:B--2---:R-:W-:Y:S01]  /*6f00*/  FFMA.FTZ R20, R48, UR19, -R11.reuse ;  /* 0x0000001330147c23 */ /* 0x104fe2000801080b */
[----:B0-----:R-:W-:Y:S01]  /*6f10*/  FMNMX.FTZ R6, R3, R6, !PT ;  /* 0x0000000603067209 */ /* 0x001fe20007810000 */
[----:B------:R-:W-:Y:S01]  /*6f20*/  FFMA.FTZ R11, R66, UR19, -R11 ;  /* 0x00000013420b7c23 */ /* 0x000fe2000801080b */
[----:B------:R-:W-:Y:S02]  /*6f30*/  FADD.FTZ R41, R15, R4 ;  /* 0x000000040f297221 */ /* 0x000fe40000010000 */
[C---:B------:R-:W-:Y:S01]  /*6f40*/  FSETP.NEU.FTZ.AND P2, PT, R6.reuse, -INF , PT ;  /* 0xff8000000600780b */ /* 0x040fe20003f5d000 */
[----:B------:R-:W-:Y:S01]  /*6f50*/  FMUL.FTZ R3, R6, UR19 ;  /* 0x0000001306037c20 */ /* 0x000fe20008410000 */
[----:B------:R-:W-:Y:S01]  /*6f60*/  MUFU.EX2 R8, R8 ;  /* 0x0000000800087308 */ /* 0x000fe20000000800 */
[----:B---3--:R-:W-:-:S03]  /*6f70*/  F2FP.BF16.F32.PACK_AB R158, R21, R14 ;  /* 0x0000000e159e723e */ /* 0x008fc600000010ff */
[----:B------:R-:W-:Y:S02]  /*6f80*/  FSEL R3, R3, RZ, P2 ;  /* 0x000000ff03037208 */ /* 0x000fe40001000000 */
[----:B------:R-:W-:Y:S02]  /*6f90*/  PLOP3.LUT P2, PT, PT, PT, UP1, 0x40, 0x0 ;  /* 0x000000000000781c */ /* 0x000fe40003f4e818 */
[----:B------:R0:W2:Y:S01]  /*6fa0*/  MUFU.EX2 R29, R10 ;  /* 0x0000000a001d7308 */ /* 0x0000a20000000800 */
        /* <DEDUP_REMOVED lines=9> */
[----:B------:R-:W-:Y:S01]  /*7040*/  FFMA.FTZ R42, R42, UR19, -R3 ;  /* 0x000000132a2a7c23 */ /* 0x000fe20008010803 */
[----:B0-----:R-:W-:Y:S01]  /*7050*/  FADD.FTZ R10, R14, R41 ;  /* 0x000000290e0a7221 */ /* 0x001fe20000010000 */
[--C-:B------:R-:W-:Y:S01]  /*7060*/  FFMA.FTZ R43, R43, UR19, -R3.reuse ;  /* 0x000000132b2b7c23 */ /* 0x100fe20008010803 */
[--C-:B------:R-:W-:Y:S01]  /*7070*/  FFMA.FTZ R46, R46, UR19, -R3.reuse ;  /* 0x000000132e2e7c23 */ /* 0x100fe20008010803 */
[--C-:B------:R-:W-:Y:S01]  /*7080*/  FFMA.FTZ R47, R47, UR19, -R3.reuse ;  /* 0x000000132f2f7c23 */ /* 0x100fe20008010803 */
[----:B------:R-:W-:Y:S01]  /*7090*/  FADD.FTZ R41, R21, R10 ;  /* 0x0000000a15297221 */ /* 0x000fe20000010000 */
[----:B------:R-:W0:Y:S01]  /*70a0*/  MUFU.EX2 R27, R27 ;  /* 0x0000001b001b7308 */ /* 0x000e220000000800 */
[--C-:B------:R-:W-:Y:S01]  /*70b0*/  FFMA.FTZ R50, R50, UR19, -R3.reuse ;  /* 0x0000001332327c23 */ /* 0x100fe20008010803 */
[----:B------:R-:W-:Y:S01]  /*70c0*/  FFMA.FTZ R51, R51, UR19, -R3 ;  /* 0x0000001333337c23 */ /* 0x000fe20008010803 */
[----:B-1----:R-:W-:Y:S01]  /*70d0*/  FADD.FTZ R10, R24, R41 ;  /* 0x00000029180a7221 */ /* 0x002fe20000010000 */
[--C-:B------:R-:W-:Y:S01]  /*70e0*/  FFMA.FTZ R54, R54, UR19, -R3.reuse ;  /* 0x0000001336367c23 */ /* 0x100fe20008010803 */
[----:B------:R-:W-:Y:S01]  /*70f0*/  FFMA.FTZ R55, R55, UR19, -R3 ;  /* 0x0000001337377c23 */ /* 0x000fe20008010803 */
[C---:B------:R-:W-:Y:S01]  /*7100*/  F2FP.BF16.F32.PACK_AB R160, R25.reuse, R24 ;  /* 0x0000001819a0723e */ /* 0x040fe200000010ff */
[----:B------:R-:W-:Y:S01]  /*7110*/  FADD.FTZ R41, R25, R10 ;  /* 0x0000000a19297221 */ /* 0x000fe20000010000 */
[----:B------:R-:W1:Y:S01]  /*7120*/  MUFU.EX2 R30, R30 ;  /* 0x0000001e001e7308 */ /* 0x000e620000000800 */
[----:B--2---:R-:W-:-:S02]  /*7130*/  F2FP.BF16.F32.PACK_AB R162, R29, R8 ;  /* 0x000000081da2723e */ /* 0x004fc400000010ff */
[----:B------:R-:W-:Y:S01]  /*7140*/  FADD.FTZ R10, R8, R41 ;  /* 0x00000029080a7221 */ /* 0x000fe20000010000 */
[----:B------:R-:W-:-:S03]  /*7150*/  IMAD.IADD R8, R16, 0x1, -R17 ;  /* 0x0000000110087824 */ /* 0x000fc600078e0a11 */
[----:B------:R-:W-:Y:S01]  /*7160*/  FADD.FTZ R3, R29, R10 ;  /* 0x0000000a1d037221 */ /* 0x000fe20000010000 */
[----:B------:R-:W2:Y:S01]  /*7170*/  MUFU.EX2 R31, R31 ;  /* 0x0000001f001f7308 */ /* 0x000ea20000000800 */
[----:B0-----:R-:W-:Y:S01]  /*7180*/  FADD.FTZ R37, R26, R27 ;  /* 0x0000001b1a257221 */ /* 0x001fe20000010000 */
[----:B------:R-:W-:Y:S02]  /*7190*/  F2FP.BF16.F32.PACK_AB R153, R27, R26 ;  /* 0x0000001a1b99723e */ /* 0x000fe400000010ff */
[----:B------:R-:W-:-:S04]  /*71a0*/  R2UR UR7, R8 ;  /* 0x00000000080772ca */ /* 0x000fc800000e0000 */
[----:B------:R-:W0:Y:S01]  /*71b0*/  MUFU.EX2 R34, R34 ;  /* 0x0000002200227308 */ /* 0x000e220000000800 */
[----:B-1----:R-:W-:-:S07]  /*71c0*/  FADD.FTZ R4, R30, R37 ;  /* 0x000000251e047221 */ /* 0x002fce0000010000 */
[----:B------:R-:W1:Y:S01]  /*71d0*/  MUFU.EX2 R35, R35 ;  /* 0x0000002300237308 */ /* 0x000e620000000800 */
[C---:B--2---:R-:W-:Y:S01]  /*71e0*/  FADD.FTZ R37, R31.reuse, R4 ;  /* 0x000000041f257221 */ /* 0x044fe20000010000 */
[----:B------:R-:W-:-:S05]  /*71f0*/  F2FP.BF16.F32.PACK_AB R155, R31, R30 ;  /* 0x0000001e1f9b723e */ /* 0x000fca00000010ff */
[----:B------:R2:W-:Y:S01]  /*7200*/  STSM.16.M88.4 [R186+0x36400], R152 ;  /* 0x03640098ba007844 */ /* 0x0005e20000000200 */
        /* <DEDUP_REMOVED lines=9> */
[----:B------:R-:W-:-:S05]  /*72a0*/  F2FP.BF16.F32.PACK_AB R159, R39, R38 ;  /* 0x00000026279f723e */ /* 0x000fca00000010ff */
[----:B------:R2:W-:Y:S01]  /*72b0*/  STSM.16.M88.4 [R189], R156 ;  /* 0x0000009cbd007844 */ /* 0x0005e20000000200 */
[----:B------:R-:W0:Y:S01]  /*72c0*/  MUFU.EX2 R43, R43 ;  /* 0x0000002b002b7308 */ /* 0x000e220000000800 */
[----:B-1----:R-:W-:-:S07]  /*72d0*/  FADD.FTZ R4, R42, R37 ;  /* 0x000000252a047221 */ /* 0x002fce0000010000 */
[----:B------:R-:W1:Y:S01]  /*72e0*/  MUFU.EX2 R33, R28 ;  /* 0x0000001c00217308 */ /* 0x000e620000000800 */
[----:B---3--:R-:W-:-:S07]  /*72f0*/  FADD.FTZ R10, R20, R3 ;  /* 0x00000003140a7221 */ /* 0x008fce0000010000 */
[----:B------:R-:W3:Y:S01]  /*7300*/  MUFU.EX2 R46, R46 ;  /* 0x0000002e002e7308 */ /* 0x000ee20000000800 */
[C---:B0-----:R-:W-:Y:S01]  /*7310*/  FADD.FTZ R3, R43.reuse, R4 ;  /* 0x000000042b037221 */ /* 0x041fe20000010000 */
[----:B------:R-:W-:-:S06]  /*7320*/  F2FP.BF16.F32.PACK_AB R161, R43, R42 ;  /* 0x0000002a2ba1723e */ /* 0x000fcc00000010ff */
[----:B------:R-:W0:Y:S01]  /*7330*/  MUFU.EX2 R52, R52 ;  /* 0x0000003400347308 */ /* 0x000e220000000800 */
[C---:B-1----:R-:W-:Y:S01]  /*7340*/  FADD.FTZ R9, R33.reuse, R10 ;  /* 0x0000000a21097221 */ /* 0x042fe20000010000 */
[----:B------:R-:W-:-:S06]  /*7350*/  F2FP.BF16.F32.PACK_AB R164, R33, R20 ;  /* 0x0000001421a4723e */ /* 0x000fcc00000010ff */
[----:B------:R-:W1:Y:S01]  /*7360*/  MUFU.EX2 R47, R47 ;  /* 0x0000002f002f7308 */ /* 0x000e620000000800 */
[----:B---3--:R-:W-:-:S07]  /*7370*/  FADD.FTZ R4, R46, R3 ;  /* 0x000000032e047221 */ /* 0x008fce0000010000 */
[----:B------:R-:W3:Y:S01]  /*7380*/  MUFU.EX2 R50, R50 ;  /* 0x0000003200327308 */ /* 0x000ee20000000800 */
[----:B0-----:R-:W-:-:S07]  /*7390*/  FADD.FTZ R10, R52, R9 ;  /* 0x00000009340a7221 */ /* 0x001fce0000010000 */
[----:B------:R-:W0:Y:S01]  /*73a0*/  MUFU.EX2 R51, R51 ;  /* 0x0000003300337308 */ /* 0x000e220000000800 */
[C---:B-1----:R-:W-:Y:S01]  /*73b0*/  FADD.FTZ R9, R47.reuse, R4 ;  /* 0x000000042f097221 */ /* 0x042fe20000010000 */
[----:B------:R-:W-:-:S05]  /*73c0*/  F2FP.BF16.F32.PACK_AB R163, R47, R46 ;  /* 0x0000002e2fa3723e */ /* 0x000fca00000010ff */
[----:B------:R2:W-:Y:S01]  /*73d0*/  STSM.16.M88.4 [R187], R160 ;  /* 0x000000a0bb007844 */ /* 0x0005e20000000200 */
[----:B------:R-:W1:Y:S01]  /*73e0*/  MUFU.EX2 R11, R11 ;  /* 0x0000000b000b7308 */ /* 0x000e620000000800 */
[----:B---3--:R-:W-:-:S07]  /*73f0*/  FADD.FTZ R4, R50, R9 ;  /* 0x0000000932047221 */ /* 0x008fce0000010000 */
[----:B------:R-:W3:Y:S01]  /*7400*/  MUFU.EX2 R54, R54 ;  /* 0x0000003600367308 */ /* 0x000ee20000000800 */
[C---:B0-----:R-:W-:Y:S01]  /*7410*/  FADD.FTZ R9, R51.reuse, R4 ;  /* 0x0000000433097221 */ /* 0x041fe20000010000 */
[----:B------:R-:W-:-:S06]  /*7420*/  F2FP.BF16.F32.PACK_AB R165, R51, R50 ;  /* 0x0000003233a5723e */ /* 0x000fcc00000010ff */
[----:B------:R-:W0:Y:S01]  /*7430*/  MUFU.EX2 R55, R55 ;  /* 0x0000003700377308 */ /* 0x000e220000000800 */
[C---:B-1----:R-:W-:Y:S01]  /*7440*/  F2FP.BF16.F32.PACK_AB R166, R11.reuse, R52 ;  /* 0x000000340ba6723e */ /* 0x042fe200000010ff */
[----:B------:R-:W-:Y:S01]  /*7450*/  FADD.FTZ R3, R11, R10 ;  /* 0x0000000a0b037221 */ /* 0x000fe20000010000 */
[----:B---3--:R-:W-:Y:S01]  /*7460*/  FADD.FTZ R4, R54, R9 ;  /* 0x0000000936047221 */ /* 0x008fe20000010000 */
[----:B0-----:R-:W-:-:S03]  /*7470*/  F2FP.BF16.F32.PACK_AB R167, R55, R54 ;  /* 0x0000003637a7723e */ /* 0x001fc600000010ff */
[----:B------:R-:W-:Y:S02]  /*7480*/  FADD.FTZ R4, R55, R4 ;  /* 0x0000000437047221 */ /* 0x000fe40000010000 */
        /* <DEDUP_REMOVED lines=11> */
[----:B------:R-:W-:Y:S01]  /*7540*/  @UP0 ULDC UR18, c[0x0][0x450] ;  /* 0x0001140000120ab9 */ /* 0x000fe20000000800 */
[----:B------:R-:W-:Y:S02]  /*7550*/  WARPGROUP.DEPBAR.LE gsb0, 0x0 ;  /* 0x00008000000079c5 */ /* 0x000fe40000010000 */
[----:B------:R-:W-:-:S15]  /*7560*/  WARPGROUP.ARRIVE ;  /* 0x00000000000079c5 */ /* 0x000fde0000000000 */
[----:B------:R-:W-:-:S07]  /*7570*/  NOP ;  /* 0x0000000000007918 */ /* 0x000fce0000000000 */
[----:B------:R-:W-:Y:S03]  /*7580*/  HGMMA.64x256x16.F32.BF16 R24, R160, gdesc[UR20].tnspB, R24, gsb0 ;  /* 0x43e00014a0187df0 */ /* 0x000fe60008001818 */
[----:B------:R-:W-:Y:S02]  /*7590*/  WARPGROUP.DEPBAR.LE gsb0, 0x0 ;  /* 0x00008000000079c5 */ /* 0x000fe40000010000 */
[----:B------:R-:W-:-:S15]  /*75a0*/  WARPGROUP.ARRIVE ;  /* 0x00000000000079c5 */ /* 0x000fde0000000000 */
[----:B------:R-:W-:-:S08]  /*75b0*/  NOP ;  /* 0x0000000000007918 */ /* 0x000fd00000000000 */
[----:B------:R-:W-:Y:S01]  /*75c0*/  HGMMA.64x256x16.F32.BF16 R24, R164, gdesc[UR12].tnspB, R24, gsb0 ;  /* 0x43e0000ca4187df0 */ /* 0x000fe20008001818 */
[----:B------:R-:W-:Y:S02]  /*75d0*/  @UP0 ULDC UR14, c[0x0][0x44c] ;  /* 0x00011300000e0ab9 */ /* 0x000fe40000000800 */
[----:B------:R-:W-:-:S04]  /*75e0*/  UIMAD.WIDE.U32 UR14, UR5, UR14, URZ ;  /* 0x0000000e050e72a5 */ /* 0x000fc8000f8e003f */
[----:B------:R-:W-:-:S04]  /*75f0*/  @UP0 USHF.R.U32.HI UR5, URZ, UR18, UR15 ;  /* 0x000000123f050299 */ /* 0x000fc8000801160f */
[----:B------:R-:W-:-:S04]  /*7600*/  UIADD3 UR7, UR7, UR5, URZ ;  /* 0x0000000507077290 */ /* 0x000fc8000fffe03f */
[----:B------:R-:W-:Y:S01]  /*7610*/  UIADD3 UR10, UR7, UR10, URZ ;  /* 0x0000000a070a7290 */ /* 0x000fe2000fffe03f */
[----:B------:R-:W-:Y:S02]  /*7620*/  WARPGROUP.DEPBAR.LE gsb0, 0x0 ;  /* 0x00008000000079c5 */ /* 0x000fe40000010000 */
[----:B------:R-:W-:Y:S01]  /*7630*/  @!PT LDS RZ, [RZ] ;  /* 0x00000000fffff984 */ /* 0x000fe20000000800 */
[----:B------:R0:W-:Y:S06]  /*7640*/  MEMBAR.ALL.CTA ;  /* 0x0000000000007992 */ /* 0x0001ec0000008000 */
[----:B0-----:R-:W0:Y:S02]  /*7650*/  FENCE.VIEW.ASYNC.S ;  /* 0x00000000000073c6 */ /* 0x001e240000000000 */
[----:B0-----:R-:W-:Y:S01]  /*7660*/  NOP ;  /* 0x0000000000007918 */ /* 0x001fe20000000000 */
[----:B------:R-:W-:Y:S06]  /*7670*/  BAR.ARV 0xe, 0x100 ;  /* 0x0384000000007b1d */ /* 0x000fec0000002000 */
[----:B------:R0:W-:Y:S02]  /*7680*/  @!P1 SYNCS.ARRIVE.TRANS64.RED.A1T0 RZ, [R7+URZ], RZ ;  /* 0x000000ff07ff99a7 */ /* 0x0001e4000810043f */
[----:B0-----:R-:W-:Y:S01]  /*7690*/  VIADD R7, R168, 0xfffffffe ;  /* 0xfffffffea8077836 */ /* 0x001fe20000000000 */
[----:B--2---:R-:W-:Y:S06]  /*76a0*/  @P2 BRA `(.L_x_6158) ;  /* 0x0000000000442947 */ /* 0x004fec0003800000 */
        /* <DEDUP_REMOVED lines=10> */
.L_x_6159:
[----:B------:R-:W-:-:S11]  /*7750*/  UISETP.NE.AND UP2, UPT, UR11, 0x1, UPT ;  /* 0x000000010b00788c */ /* 0x000fd6000bf45270 */
[----:B------:R-:W-:Y:S02]  /*7760*/  @UP2 ULDC.64 UR22, c[0x0][0xae0] ;  /* 0x0002b80000162ab9 */ /* 0x000fe40000000a00 */
[----:B------:R-:W-:-:S04]  /*7770*/  UIMAD.WIDE.U32 UR14, UR5, UR22, URZ ;  /* 0x00000016050e72a5 */ /* 0x000fc8000f8e003f */
[----:B------:R-:W-:-:S12]  /*7780*/  @UP2 USHF.R.U32.HI UR5, URZ, UR23, UR15 ;  /* 0x000000173f052299 */ /* 0x000fd8000801160f */
.L_x_6160:
[----:B------:R-:W-:-:S04]  /*7790*/  UIMAD UR5, UR5, UR11, UR11 ;  /* 0x0000000b050572a4 */ /* 0x000fc8000f8e020b */
[----:B------:R-:W-:-:S04]  /*77a0*/  UISETP.LT.AND UP2, UPT, UR10, UR5, UPT ;  /* 0x000000050a00728c */ /* 0x000fc8000bf41270 */
[----:B------:R-:W-:-:S12]  /*77b0*/  USEL UR10, UR10, UR5, UP2 ;  /* 0x000000050a0a7287 */ /* 0x000fd80009000000 */
.L_x_6158:
[----:B------:R-:W-:Y:S01]  /*77c0*/  R2UR UR32, R191 ;  /* 0x00000000bf2072ca */ /* 0x000fe200000e0000 */
[----:B------:R-:W-:-:S04]  /*77d0*/  USHF.R.S32.HI UR5, URZ, 0x1f, UR10 ;  /* 0x0000001f3f057899 */ /* 0x000fc8000801140a */
[----:B------:R-:W-:-:S04]  /*77e0*/  ULEA.HI UR5, UR5, UR10, URZ, 0x6 ;  /* 0x0000000a05057291 */ /* 0x000fc8000f8f303f */
[----:B------:R-:W-:-:S04]  /*77f0*/  USHF.R.S32.HI UR5, URZ, 0x6, UR5 ;  /* 0x000000063f057899 */ /* 0x000fc80008011405 */
[----:B------:R-:W-:-:S04]  /*7800*/  UISETP.LT.AND UP2, UPT, UR32, UR5, UPT ;  /* 0x000000052000728c */ /* 0x000fc8000bf41270 */
[----:B------:R-:W-:-:S06]  /*7810*/  USEL UR32, UR32, UR5, !UP2 ;  /* 0x0000000520207287 */ /* 0x000fcc000d000000 */
[----:B------:R-:W-:-:S13]  /*7820*/  ISETP.GE.AND P2, PT, R7, UR32, PT ;  /* 0x0000002007007c0c */ /* 0x000fda000bf46270 */
[----:B------:R-:W-:Y:S05]  /*7830*/  @!P2 BRA `(.L_x_6161) ;  /* 0x000000340060a947 */ /* 0x000fea0003800000 */
.L_x_6178:
[----:B------:R-:W-:-:S04]  /*7840*/  UIADD3 UR7, UR37, 0x1, URZ ;  /* 0x0000000125077890 */ /* 0x000fc8000fffe03f */
[----:B------:R-:W-:-:S04]  /*7850*/  UISETP.NE.AND UP2, UPT, UR7, 0x2, UPT ;  /* 0x000000020700788c */ /* 0x000fc8000bf45270 */
[----:B------:R-:W-:Y:S02]  /*7860*/  USEL UR5, URZ, 0x1, UP2 ;  /* 0x000000013f057887 */ /* 0x000fe40009000000 */
[----:B------:R-:W-:-:S04]  /*7870*/  USEL UR7, UR7, URZ, UP2 ;  /* 0x0000003f07077287 */ /* 0x000fc80009000000 */
[----:B------:R-:W-:Y:S01]  /*7880*/  LOP3.LUT R2, R2, UR5, RZ, 0x3c, !PT ;  /* 0x0000000502027c12 */ /* 0x000fe2000f8e3cff */
[----:B--2---:R-:W-:Y:S07]  /*7890*/  @!P0 BRA `(.L_x_6162) ;  /* 0x0000000000048947 */ /* 0x004fee0003800000 */
[----:B------:R-:W-:Y:S01]  /*78a0*/  BPT.TRAP 0x1 ;  /* 0x000000040000795c */ /* 0x000fe20000300000 */
.L_x_6162:
[----:B------:R-:W-:Y:S01]  /*78b0*/  ULEA UR5, UR7, UR41, 0x3 ;  /* 0x0000002907057291 */ /* 0x000fe2000f8e183f */
[----:B------:R-:W-:-:S08]  /*78c0*/  SHF.L.U32 R8, R2, 0x1f, RZ ;  /* 0x0000001f02087819 */ /* 0x000fd000000006ff */
[----:B------:R0:W1:Y:S01]  /*78d0*/  SYNCS.PHASECHK.TRANS64.TRYWAIT P2, [UR5+0x38830], R8 ;  /* 0x03883008ff0075a7 */ /* 0x0000620008040145 */
[----:B------:R-:W-:Y:S05]  /*78e0*/  @!P0 BRA `(.L_x_6163) ;  /* 0x0000000000048947 */ /* 0x000fea0003800000 */
[----:B------:R-:W-:Y:S01]  /*78f0*/  BPT.TRAP 0x1 ;  /* 0x000000040000795c */ /* 0x000fe20000300000 */
.L_x_6163:
[----:B-1----:R-:W-:Y:S05]  /*7900*/  @P2 BRA `(.L_x_6164) ;  /* 0x0000000000082947 */ /* 0x002fea0003800000 */
[----:B------:R-:W1:Y:S02]  /*7910*/  SYNCS.PHASECHK.TRANS64.TRYWAIT P2, [UR5+0x38830], R8 ;  /* 0x03883008ff0075a7 */ /* 0x000e640008040145 */
[----:B-1----:R-:W-:Y:S05]  /*7920*/  @!P2 BRA `(.L_x_6165) ;  /* 0x0000017400dca947 */ /* 0x002fea0003800000 */
.L_x_6164:
[----:B------:R-:W-:Y:S01]  /*7930*/  R2UR UR10, R0 ;  /* 0x00000000000a72ca */ /* 0x000fe200000e0000 */
[----:B------:R-:W-:Y:S01]  /*7940*/  WARPGROUP.ARRIVE ;  /* 0x00000000000079c5 */ /* 0x000fe20000000000 */
[----:B------:R-:W-:Y:S01]  /*7950*/  UMOV UR11, 0x40000040 ;  /* 0x40000040000b7882 */ /* 0x000fe20000000000 */
[----:B------:R-:W-:Y:S01]  /*7960*/  UMOV UR15, 0x40000040 ;  /* 0x40000040000f7882 */ /* 0x000fe20000000000 */
[----:B------:R-:W-:Y:S01]  /*7970*/  UMOV UR19, 0x40000040 ;  /* 0x4000004000137882 */ /* 0x000fe20000000000 */
[----:B------:R-:W-:-:S08]  /*7980*/  UMOV UR23, 0x40000040 ;  /* 0x4000004000177882 */ /* 0x000fd00000000000 */
        /* <DEDUP_REMOVED lines=17> */
.L_x_6166:
[----:B------:R2:W3:Y:S01]  /*7aa0*/  SYNCS.PHASECHK.TRANS64.TRYWAIT P2, [UR5+0x38850], R8 ;  /* 0x03885008ff0075a7 */ /* 0x0004e20008040145 */
[----:B------:R-:W-:Y:S05]  /*7ab0*/  @!P0 BRA `(.L_x_6167) ;  /* 0x0000000000048947 */ /* 0x000fea0003800000 */
[----:B------:R-:W-:Y:S01]  /*7ac0*/  BPT.TRAP 0x1 ;  /* 0x000000040000795c */ /* 0x000fe20000300000 */
.L_x_6167:
[----:B---3--:R-:W-:Y:S05]  /*7ad0*/  @P2 BRA `(.L_x_6168) ;  /* 0x0000000000082947 */ /* 0x008fea0003800000 */
[----:B------:R-:W3:Y:S02]  /*7ae0*/  SYNCS.PHASECHK.TRANS64.TRYWAIT P2, [UR5+0x38850], R8 ;  /* 0x03885008ff0075a7 */ /* 0x000ee40008040145 */
[----:B---3--:R-:W-:Y:S05]  /*7af0*/  @!P2 BRA `(.L_x_6169) ;  /* 0x000001740080a947 */ /* 0x008fea0003800000 */
.L_x_6168:
[----:B------:R-:W-:Y:S01]  /*7b00*/  ULEA UR26, UR7, UR4, 0xc ;  /* 0x00000004071a7291 */ /* 0x000fe2000f8e603f */
[----:B------:R-:W-:Y:S01]  /*7b10*/  WARPGROUP.ARRIVE ;  /* 0x00000000000079c5 */ /* 0x000fe20000000000 */
[----:B------:R-:W-:Y:S01]  /*7b20*/  UMOV UR27, 0x40000040 ;  /* 0x40000040001b7882 */ /* 0x000fe20000000000 */
[----:B------:R-:W-:-:S04]  /*7b30*/  UIADD3 UR28, UR6, 0x2, URZ ;  /* 0x00000002061c7890 */ /* 0x000fc8000fffe03f */
[----:B-1----:R-:W1:Y:S01]  /*7b40*/  S2R R9, SR_TID.X ;  /* 0x0000000000097919 */ /* 0x002e620000002100 */
[----:B------:R-:W-:Y:S01]  /*7b50*/  UIADD3 UR30, UR26, 0x2, URZ ;  /* 0x000000021a1e7890 */ /* 0x000fe2000fffe03f */
[----:B------:R-:W-:Y:S01]  /*7b60*/  PLOP3.LUT P2, PT, PT, PT, UP0, 0x80, 0x0 ;  /* 0x000000000000781c */ /* 0x000fe20003f4f008 */
[----:B------:R-:W-:Y:S01]  /*7b70*/  UMOV UR29, 0x40000040 ;  /* 0x40000040001d7882 */ /* 0x000fe20000000000 */
[----:B------:R-:W-:Y:S01]  /*7b80*/  UMOV UR31, 0x40000040 ;  /* 0x40000040001f7882 */ /* 0x000fe20000000000 */
[----:B------:R-:W-:Y:S01]  /*7b90*/  HGMMA.64x64x16.F32.BF16 R152, gdesc[UR24], R152, gsb0 ;  /* 0x00e00000189879f0 */ /* 0x000fe20008001898 */
[----:B------:R-:W-:Y:S01]  /*7ba0*/  UIADD3 UR18, UR6, 0x800, URZ ;  /* 0x0000080006127890 */ /* 0x000fe2000fffe03f */
[----:B------:R-:W-:Y:S01]  /*7bb0*/  PLOP3.LUT P3, PT, PT, PT, UP0, 0x80, 0x0 ;  /* 0x000000000000781c */ /* 0x000fe20003f6f008 */
[----:B------:R-:W-:Y:S01]  /*7bc0*/  UIADD3 UR15, UR26, 0x800, URZ ;  /* 0x000008001a0f7890 */ /* 0x000fe2000fffe03f */
[----:B------:R-:W-:Y:S02]  /*7bd0*/  IMAD.IADD R20, R190, 0x1, R185 ;  /* 0x00000001be147824 */ /* 0x000fe400078e02b9 */
[----:B------:R-:W-:-:S02]  /*7be0*/  IMAD.SHL.U32 R11, R7, 0x40, RZ ;  /* 0x00000040070b7824 */ /* 0x000fc400078e00ff */
[----:B------:R-:W-:-:S03]  /*7bf0*/  IMAD.U32 R10, RZ, RZ, UR5 ;  /* 0x00000005ff0a7e24 */ /* 0x000fc6000f8e00ff */
[----:B------:R-:W-:-:S04]  /*7c00*/  IADD3 R14, -R19, 0x1, -R11 ;  /* 0x00000001130e7810 */ /* 0x000fc80007ffe90b */
[----:B------:R-:W-:Y:S02]  /*7c10*/  IADD3 R14, -R17, R14, R16 ;  /* 0x0000000e110e7210 */ /* 0x000fe40007ffe110 */
[----:B-1----:R-:W-:-:S05]  /*7c20*/  SHF.R.U32.HI R9, RZ, 0x7, R9 ;  /* 0x00000007ff097819 */ /* 0x002fca0000011609 */
[----:B0-2---:R-:W0:Y:S02]  /*7c30*/  SHFL.IDX PT, R8, R9, RZ, 0x1f ;  /* 0x00001fff09087589 */ /* 0x005e2400000e0000 */
[----:B0-----:R-:W-:-:S13]  /*7c40*/  R2UR UR10, R8 ;  /* 0x00000000080a72ca */ /* 0x001fda00000e0000 */
[----:B------:R-:W-:-:S03]  /*7c50*/  UISETP.GT.AND UP2, UPT, UR10, 0x7f, UPT ;  /* 0x0000007f0a00788c */ /* 0x000fc6000bf44270 */
[----:B------:R-:W-:Y:S01]  /*7c60*/  UMOV UR10, 0x4 ;  /* 0x00000004000a7882 */ /* 0x000fe20000000000 */
[----:B------:R-:W-:Y:S02]  /*7c70*/  USEL UR14, URZ, 0x2, !UP2 ;  /* 0x000000023f0e7887 */ /* 0x000fe4000d000000 */
[----:B------:R-:W-:Y:S01]  /*7c80*/  USEL UR11, UR10, 0x2, UP2 ;  /* 0x000000020a0b7887 */ /* 0x000fe20009000000 */
[----:B------:R-:W-:Y:S02]  /*7c90*/  WARPGROUP.DEPBAR.LE gsb0, 0x0 ;  /* 0x00008000000079c5 */ /* 0x000fe40000010000 */
[----:B------:R-:W-:Y:S01]  /*7ca0*/  WARPGROUP.ARRIVE ;  /* 0x00000000000079c5 */ /* 0x000fe20000000000 */
[----:B------:R-:W-:-:S05]  /*7cb0*/  USEL UR10, UR10, 0x6, !UP2 ;  /* 0x000000060a0a7887 */ /* 0x000fca000d000000 */
        /* <DEDUP_REMOVED lines=238> */
[----:B------:R-:W-:Y:S01]  /*8ba0*/  @UP0 ULDC UR10, c[0x0][0x44c] ;  /* 0x00011300000a0ab9 */ /* 0x000fe20000000800 */
[----:B------:R-:W-:Y:S01]  /*8bb0*/  ULDC UR26, c[0x0][0xad4] ;  /* 0x0002b500001a7ab9 */ /* 0x000fe20000000800 */
[----:B------:R-:W-:Y:S01]  /*8bc0*/  @P2 IMAD.HI.U32 R8, R20, UR10, RZ ;  /* 0x0000000a14082c27 */ /* 0x000fe2000f8e00ff */
[----:B------:R-:W-:Y:S01]  /*8bd0*/  @UP0 ULDC UR10, c[0x0][0x450] ;  /* 0x00011400000a0ab9 */ /* 0x000fe20000000800 */
[----:B------:R-:W-:Y:S01]  /*8be0*/  PLOP3.LUT P2, PT, PT, PT, UP1, 0x40, 0x0 ;  /* 0x000000000000781c */ /* 0x000fe20003f4e818 */
[----:B------:R-:W-:-:S02]  /*8bf0*/  ULOP3.LUT UR5, URZ, UR26, URZ, 0x33, !UPT ;  /* 0x0000001a3f057292 */ /* 0x000fc4000f8e333f */
[----:B------:R-:W-:Y:S01]  /*8c00*/  @P3 SHF.R.U32.HI R20, RZ, UR10, R8 ;  /* 0x0000000aff143c19 */ /* 0x000fe20008011608 */
[----:B------:R-:W-:Y:S01]  /*8c10*/  @!P1 VIADD R8, R10, 0x38840 ;  /* 0x000388400a089836 */ /* 0x000fe20000000000 */
[----:B------:R-:W-:Y:S02]  /*8c20*/  ULDC UR10, c[0x0][0xad8] ;  /* 0x0002b600000a7ab9 */ /* 0x000fe40000000800 */
[C---:B------:R-:W-:Y:S01]  /*8c30*/  VIADD R15, R14.reuse, UR10 ;  /* 0x0000000a0e0f7c36 */ /* 0x040fe20008000000 */
[----:B------:R-:W0:Y:S01]  /*8c40*/  SHFL.IDX PT, R21, R20, RZ, 0x1c1f ;  /* 0x001c1fff14157589 */ /* 0x000e2200000e0000 */
[----:B------:R-:W-:Y:S01]  /*8c50*/  @!P1 PRMT R8, RZ, 0x654, R8 ;  /* 0x00000654ff089816 */ /* 0x000fe20000000008 */
[----:B------:R-:W-:Y:S01]  /*8c60*/  VIADD R14, R14, UR5 ;  /* 0x000000050e0e7c36 */ /* 0x000fe20008000000 */
[----:B------:R-:W-:Y:S01]  /*8c70*/  ULDC UR5, c[0x0][0xadc] ;  /* 0x0002b70000057ab9 */ /* 0x000fe20000000800 */
[C---:B0-----:R-:W-:Y:S02]  /*8c80*/  IMAD.IADD R13, R21.reuse, 0x1, R15 ;  /* 0x00000001150d7824 */ /* 0x041fe400078e020f */
[----:B------:R-:W-:Y:S01]  /*8c90*/  IMAD.IADD R12, R21, 0x1, R14 ;  /* 0x00000001150c7824 */ /* 0x000fe200078e020e */
[----:B------:R-:W-:-:S02]  /*8ca0*/  WARPGROUP.DEPBAR.LE gsb0, 0x0 ;  /* 0x00008000000079c5 */ /* 0x000fc40000010000 */
[----:B------:R-:W-:-:S06]  /*8cb0*/  WARPGROUP.ARRIVE ;  /* 0x00000000000079c5 */ /* 0x000fcc0000000000 */
[----:B------:R-:W-:Y:S03]  /*8cc0*/  HGMMA.64x64x16.F32.BF16 R152, gdesc[UR28], R152, gsb0 ;  /* 0x00e000001c9879f0 */ /* 0x000fe60008001898 */
[----:B------:R-:W-:Y:S02]  /*8cd0*/  WARPGROUP.DEPBAR.LE gsb0, 0x0 ;  /* 0x00008000000079c5 */ /* 0x000fe40000010000 */
[----:B------:R0:W-:Y:S01]  /*8ce0*/  @!P1 SYNCS.ARRIVE.TRANS64.RED.A1T0 RZ, [R8+URZ], RZ ;  /* 0x000000ff08ff99a7 */ /* 0x0001e2000810043f */
        /* <DEDUP_REMOVED lines=8> */
[----:B0-----:R-:W0:Y:S02]  /*8d70*/  @P2 LDC.64 R8, c[0x0][0xae0] ;  /* 0x0002b800ff082b82 */ /* 0x001e240000000a00 */
[----:B0-----:R-:W-:-:S05]  /*8d80*/  @P2 IMAD.HI.U32 R8, R21, R8, RZ ;  /* 0x0000000815082227 */ /* 0x001fca00078e00ff */
[----:B------:R-:W-:-:S04]  /*8d90*/  @P2 SHF.R.U32.HI R21, RZ, R9, R8 ;  /* 0x00000009ff152219 */ /* 0x000fc80000011608 */
[----:B------:R-:W-:Y:S01]  /*8da0*/  LOP3.LUT R21, RZ, R21, RZ, 0x33, !PT ;  /* 0x00000015ff157212 */ /* 0x000fe200078e33ff */
[----:B------:R-:W-:Y:S06]  /*8db0*/  BRA `(.L_x_6173) ;  /* 0x0000000000147947 */ /* 0x000fec0003800000 */
.L_x_6172:
[----:B------:R-:W-:-:S05]  /*8dc0*/  IMAD.U32 R234, RZ, RZ, UR5 ;  /* 0x00000005ffea7e24 */ /* 0x000fca000f8e00ff */
[----:B------:R-:W-:-:S13]  /*8dd0*/  ISETP.NE.AND P2, PT, R234, 0x1, PT ;  /* 0x00000001ea00780c */ /* 0x000fda0003f45270 */
[----:B0-----:R-:W0:Y:S02]  /*8de0*/  @P2 LDC.64 R8, c[0x0][0xae0] ;  /* 0x0002b800ff082b82 */ /* 0x001e240000000a00 */
[----:B0-----:R-:W-:-:S05]  /*8df0*/  @P2 IMAD.HI.U32 R8, R21, R8, RZ ;  /* 0x0000000815082227 */ /* 0x001fca00078e00ff */
[----:B------:R-:W-:-:S07]  /*8e00*/  @P2 SHF.R.U32.HI R21, RZ, R9, R8 ;  /* 0x00000009ff152219 */ /* 0x000fce0000011608 */
.L_x_6173:
[----:B------:R-:W-:Y:S05]  /*8e10*/  BSYNC B0 ;  /* 0x0000000000007941 */ /* 0x000fea0003800000 */
.L_x_6171:
[----:B------:R-:W-:-:S04]  /*8e20*/  IMAD R21, R21, R234, -R11 ;  /* 0x000000ea15157224 */ /* 0x000fc800078e0a0b */
[----:B------:R-:W-:-:S05]  /*8e30*/  IMAD.IADD R21, R21, 0x1, -R19 ;  /* 0x0000000115157824 */ /* 0x000fca00078e0a13 */
[----:B------:R-:W-:Y:S02]  /*8e40*/  VIMNMX R12, R12, R21, !PT ;  /* 0x000000150c0c7248 */ /* 0x000fe40007fe0100 */
[----:B------:R-:W-:-:S07]  /*8e50*/  VIADDMNMX R13, R21, R234, R13, PT ;  /* 0x000000ea150d7246 */ /* 0x000fce000380010d */
.L_x_6170:
[----:B------:R-:W-:Y:S01]  /*8e60*/  ISETP.GT.AND P2, PT, R7, -0x1, PT ;  /* 0xffffffff0700780c */ /* 0x000fe20003f44270 */
[----:B0-----:R-:W0:Y:S03]  /*8e70*/  SHFL.IDX PT, R8, R20, 0x1, 0x1c1f ;  /* 0x003c1f0014087f89 */ /* 0x001e2600000e0000 */
        /* <DEDUP_REMOVED lines=11> */
[--C-:B0-----:R-:W-:Y:S01]  /*8f30*/  IMAD.IADD R15, R15, 0x1, R8.reuse ;  /* 0x000000010f0f7824 */ /* 0x101fe200078e0208 */
[C---:B------:R-:W-:Y:S01]  /*8f40*/  ISETP.LT.OR P6, PT, R13.reuse, 0x9, P6 ;  /* 0x000000090d00780c */ /* 0x040fe200037c1670 */
[----:B------:R-:W-:Y:S01]  /*8f50*/  IMAD.IADD R14, R14, 0x1, R8 ;  /* 0x000000010e0e7824 */ /* 0x000fe200078e0208 */
        /* <DEDUP_REMOVED lines=36> */
[----:B------:R-:W-:Y:S01]  /*91a0*/  FSEL R181, R181, -INF , !P3 ;  /* 0xff800000b5b57808 */ /* 0x000fe20005800000 */
        /* <DEDUP_REMOVED lines=13> */
.L_x_6176:
[----:B------:R-:W-:-:S05]  /*9280*/  IMAD.U32 R13, RZ, RZ, UR5 ;  /* 0x00000005ff0d7e24 */ /* 0x000fca000f8e00ff */
[----:B------:R-:W-:-:S13]  /*9290*/  ISETP.NE.AND P3, PT, R13, 0x1, PT ;  /* 0x000000010d00780c */ /* 0x000fda0003f65270 */
[----:B------:R-:W0:Y:S02]  /*92a0*/  @P3 LDC.64 R8, c[0x0][0xae0] ;  /* 0x0002b800ff083b82 */ /* 0x000e240000000a00 */
[----:B0-----:R-:W-:-:S05]  /*92b0*/  @P3 IMAD.HI.U32 R8, R12, R8, RZ ;  /* 0x000000080c083227 */ /* 0x001fca00078e00ff */
[----:B------:R-:W-:-:S07]  /*92c0*/  @P3 SHF.R.U32.HI R12, RZ, R9, R8 ;  /* 0x00000009ff0c3219 */ /* 0x000fce0000011608 */
.L_x_6177:
[----:B------:R-:W-:Y:S05]  /*92d0*/  BSYNC B0 ;  /* 0x0000000000007941 */ /* 0x000fea0003800000 */
.L_x_6175:
[----:B------:R-:W-:-:S04]  /*92e0*/  IMAD R11, R12, R13, -R11 ;  /* 0x0000000d0c0b7224 */ /* 0x000fc800078e0a0b */
[----:B------:R-:W-:-:S05]  /*92f0*/  IMAD.IADD R11, R11, 0x1, -R19 ;  /* 0x000000010b0b7824 */ /* 0x000fca00078e0a13 */
[----:B------:R-:W-:Y:S02]  /*9300*/  VIMNMX R14, R14, R11, !PT ;  /* 0x0000000b0e0e7248 */ /* 0x000fe40007fe0100 */
[----:B------:R-:W-:-:S07]  /*9310*/  VIADDMNMX R15, R11, R13, R15, PT ;  /* 0x0000000d0b0f7246 */ /* 0x000fce000380010f */
.L_x_6174:
[----:B------:R-:W-:Y:S01]  /*9320*/  FMNMX.FTZ R8, R152, R5, !PT ;  /* 0x0000000598087209 */ /* 0x000fe20007810000 */
[----:B------:R-:W-:Y:S01]  /*9330*/  ULDC UR19, c[0x0][0xa80] ;  /* 0x0002a00000137ab9 */ /* 0x000fe20000000800 */
[----:B------:R-:W-:Y:S01]  /*9340*/  LOP3.LUT R18, R18, 0xffffdfff, RZ, 0xc0, !PT ;  /* 0xffffdfff12127812 */ /* 0x000fe200078ec0ff */
[----:B------:R-:W-:Y:S01]  /*9350*/  ULEA UR10, UR7, UR42, 0xc ;  /* 0x0000002a070a7291 */ /* 0x000fe2000f8e603f */
[----:B------:R-:W-:Y:S01]  /*9360*/  FMNMX.FTZ R8, R153, R8, !PT ;  /* 0x0000000899087209 */ /* 0x000fe20007810000 */
[----:B------:R-:W-:Y:S01]  /*9370*/  UMOV UR11, 0x40000040 ;  /* 0x40000040000b7882 */ /* 0x000fe20000000000 */
[----:B------:R-:W-:Y:S01]  /*9380*/  @P1 LOP3.LUT R18, R18, 0x2000, RZ, 0xfc, !PT ;  /* 0x0000200012121812 */ /* 0x000fe200078efcff */
[----:B------:R-:W-:Y:S01]  /*9390*/  UIADD3 UR14, UR10, 0x80, URZ ;  /* 0x000000800a0e7890 */ /* 0x000fe2000fffe03f */
[----:B------:R-:W-:Y:S01]  /*93a0*/  FMNMX.FTZ R8, R156, R8, !PT ;  /* 0x000000089c087209 */ /* 0x000fe20007810000 */
[----:B------:R-:W-:Y:S01]  /*93b0*/  UMOV UR15, 0x40000040 ;  /* 0x40000040000f7882 */ /* 0x000fe20000000000 */
        /* <DEDUP_REMOVED lines=8> */
[C---:B------:R-:W-:Y:S02]  /*9440*/  ISETP.GT.AND P3, PT, R14.reuse, 0x1, P2 ;  /* 0x000000010e00780c */ /* 0x040fe40001764270 */
[----:B------:R-:W-:Y:S02]  /*9450*/  FMNMX.FTZ R8, R165, R8, !PT ;  /* 0x00000008a5087209 */ /* 0x000fe40007810000 */
[----:B------:R-:W-:Y:S02]  /*9460*/  ISETP.GT.AND P4, PT, R14, 0x8, P2 ;  /* 0x000000080e00780c */ /* 0x000fe40001784270 */
[----:B------:R-:W-:Y:S02]  /*9470*/  FMNMX.FTZ R8, R168, R8, !PT ;  /* 0x00000008a8087209 */ /* 0x000fe40007810000 */
[----:B------:R-:W-:-:S02]  /*9480*/  ISETP.GT.AND P5, PT, R14, 0x9, P2 ;  /* 0x000000090e00780c */ /* 0x000fc400017a4270 */
[----:B------:R-:W-:Y:S02]  /*9490*/  FMNMX.FTZ R8, R169, R8, !PT ;  /* 0x00000008a9087209 */ /* 0x000fe40007810000 */
[----:B------:R-:W-:Y:S02]  /*94a0*/  @P1 LOP3.LUT R18, R18, 0x2, RZ, 0xfc, !PT ;  /* 0x0000000212121812 */ /* 0x000fe400078efcff */
[----:B------:R-:W-:Y:S02]  /*94b0*/  FMNMX.FTZ R8, R172, R8, !PT ;  /* 0x00000008ac087209 */ /* 0x000fe40007810000 */
[----:B------:R-:W-:Y:S02]  /*94c0*/  ISETP.LT.OR P3, PT, R15, 0x2, P3 ;  /* 0x000000020f00780c */ /* 0x000fe40001f61670 */
        /* <DEDUP_REMOVED lines=17> */
[----:B------:R-:W0:Y:S01]  /*95e0*/  SHFL.BFLY PT, R9, R8, 0x2, 0x1f ;  /* 0x0c401f0008097f89 */ /* 0x000e2200000e0000 */
        /* <DEDUP_REMOVED lines=16> */
[C---:B------:R-:W-:Y:S02]  /*96f0*/  ISETP.LT.OR P0, PT, R15.reuse, 0x21, P0 ;  /* 0x000000210f00780c */ /* 0x040fe40000701670 */
[----:B0-----:R-:W-:Y:S02]  /*9700*/  FMNMX.FTZ R8, R8, R9, !PT ;  /* 0x0000000908087209 */ /* 0x001fe40007810000 */
[C---:B------:R-:W-:Y:S02]  /*9710*/  ISETP.LT.OR P1, PT, R15.reuse, 0x1, P1 ;  /* 0x000000010f00780c */ /* 0x040fe40000f21670 */
[----:B------:R-:W-:Y:S01]  /*9720*/  ISETP.LT.OR P6, PT, R15, 0x31, P6 ;  /* 0x000000310f00780c */ /* 0x000fe200037c1670 */
[----:B------:R-:W0:Y:S01]  /*9730*/  SHFL.BFLY PT, R9, R8, 0x1, 0x1f ;  /* 0x0c201f0008097f89 */ /* 0x000e2200000e0000 */
[----:B------:R-:W-:-:S02]  /*9740*/  FSEL R154, R154, -INF , !P1 ;  /* 0xff8000009a9a7808 */ /* 0x000fc40004800000 */
[----:B------:R-:W-:-:S04]  /*9750*/  @P2 LOP3.LUT R18, R18, 0x20, RZ, 0xfc, !PT ;  /* 0x0000002012122812 */ /* 0x000fc800078efcff */
[C---:B------:R-:W-:Y:S02]  /*9760*/  LOP3.LUT P2, RZ, R18.reuse, 0x8, RZ, 0xc0, !PT ;  /* 0x0000000812ff7812 */ /* 0x040fe4000784c0ff */
[----:B------:R-:W-:Y:S02]  /*9770*/  LOP3.LUT R18, R18, 0xfffffeff, RZ, 0xc0, !PT ;  /* 0xfffffeff12127812 */ /* 0x000fe400078ec0ff */
[C---:B------:R-:W-:Y:S02]  /*9780*/  ISETP.LT.OR P2, PT, R15.reuse, 0x39, P2 ;  /* 0x000000390f00780c */ /* 0x040fe40001741670 */
[----:B------:R-:W-:Y:S02]  /*9790*/  @P0 LOP3.LUT R18, R18, 0x100, RZ, 0xfc, !PT ;  /* 0x0000010012120812 */ /* 0x000fe400078efcff */
[----:B------:R-:W-:Y:S02]  /*97a0*/  ISETP.LT.OR P0, PT, R15, 0x22, P3 ;  /* 0x000000220f00780c */ /* 0x000fe40001f01670 */
[----:B------:R-:W-:-:S02]  /*97b0*/  LOP3.LUT P3, RZ, R18, 0x2, RZ, 0xc0, !PT ;  /* 0x0000000212ff7812 */ /* 0x000fc4000786c0ff */
[----:B------:R-:W-:Y:S02]  /*97c0*/  LOP3.LUT R18, R18, 0xffffffbf, RZ, 0xc0, !PT ;  /* 0xffffffbf12127812 */ /* 0x000fe400078ec0ff */
[----:B------:R-:W-:Y:S02]  /*97d0*/  ISETP.LT.OR P3, PT, R15, 0x32, P3 ;  /* 0x000000320f00780c */ /* 0x000fe40001f61670 */
[----:B------:R-:W-:Y:S02]  /*97e0*/  FSEL R182, R182, -INF , !P2 ;  /* 0xff800000b6b67808 */ /* 0x000fe40005000000 */
[----:B0-----:R-:W-:Y:S02]  /*97f0*/  FMNMX.FTZ R8, R8, R9, !PT ;  /* 0x0000000908087209 */ /* 0x001fe40007810000 */
[----:B------:R-:W-:Y:S02]  /*9800*/  FSEL R179, R179, -INF , !P3 ;  /* 0xff800000b3b37808 */ /* 0x000fe40005800000 */
[----:B------:R-:W-:-:S02]  /*9810*/  @P0 LOP3.LUT R18, R18, 0x40, RZ, 0xfc, !PT ;  /* 0x0000004012120812 */ /* 0x000fc400078efcff */
[C---:B------:R-:W-:Y:S02]  /*9820*/  ISETP.LT.OR P0, PT, R15.reuse, 0x29, P4 ;  /* 0x000000290f00780c */ /* 0x040fe40002701670 */
        /* <DEDUP_REMOVED lines=38> */
[----:B------:R-:W0:Y:S01]  /*9a90*/  MUFU.EX2 R153, R153 ;  /* 0x0000009900997308 */ /* 0x000e220000000800 */
        /* <DEDUP_REMOVED lines=9> */
[----:B------:R-:W-:Y:S01]  /*9b30*/  MUFU.EX2 R12, R160 ;  /* 0x000000a0000c7308 */ /* 0x000fe20000000800 */
        /* <DEDUP_REMOVED lines=18> */
[----:B------:R-:W-:Y:S02]  /*9c60*/  MUFU.EX2 R160, R168 ;  /* 0x000000a800a07308 */ /* 0x000fe40000000800 */
[----:B------:R-:W-:Y:S01]  /*9c70*/  @!P1 VIADD R10, R10, 0x38860 ;  /* 0x000388600a0a9836 */ /* 0x000fe20000000000 */
[----:B------:R-:W-:-:S04]  /*9c80*/  FMNMX.FTZ R9, R183, R9, !PT ;  /* 0x00000009b7097209 */ /* 0x000fc80007810000 */
[----:B------:R-:W-:Y:S01]  /*9c90*/  @!P1 PRMT R10, RZ, 0x654, R10 ;  /* 0x00000654ff0a9816 */ /* 0x000fe2000000000a */
[----:B------:R-:W1:Y:S01]  /*9ca0*/  SHFL.BFLY PT, R11, R9, 0x2, 0x1f ;  /* 0x0c401f00090b7f89 */ /* 0x000e6200000e0000 */
[----:B------:R-:W-:Y:S08]  /*9cb0*/  MUFU.EX2 R169, R169 ;  /* 0x000000a900a97308 */ /* 0x000ff00000000800 */
[----:B------:R-:W-:Y:S08]  /*9cc0*/  MUFU.EX2 R172, R172 ;  /* 0x000000ac00ac7308 */ /* 0x000ff00000000800 */
[----:B------:R-:W-:Y:S01]  /*9cd0*/  MUFU.EX2 R173, R173 ;  /* 0x000000ad00ad7308 */ /* 0x000fe20000000800 */
[----:B-1----:R-:W-:-:S07]  /*9ce0*/  FMNMX.FTZ R9, R9, R11, !PT ;  /* 0x0000000b09097209 */ /* 0x002fce0007810000 */
[----:B------:R-:W-:Y:S01]  /*9cf0*/  MUFU.EX2 R176, R176 ;  /* 0x000000b000b07308 */ /* 0x000fe20000000800 */
[----:B------:R-:W1:Y:S07]  /*9d00*/  SHFL.BFLY PT, R13, R9, 0x1, 0x1f ;  /* 0x0c201f00090d7f89 */ /* 0x000e6e00000e0000 */
[----:B------:R0:W-:Y:S08]  /*9d10*/  MUFU.EX2 R11, R156 ;  /* 0x0000009c000b7308 */ /* 0x0001f00000000800 */
[----:B------:R-:W-:Y:S01]  /*9d20*/  MUFU.EX2 R177, R177 ;  /* 0x000000b100b17308 */ /* 0x000fe20000000800 */
[----:B0-----:R-:W-:-:S07]  /*9d30*/  F2FP.BF16.F32.PACK_AB R156, R153, R152 ;  /* 0x00000098999c723e */ /* 0x001fce00000010ff */
[----:B------:R-:W-:Y:S01]  /*9d40*/  MUFU.EX2 R180, R180 ;  /* 0x000000b400b47308 */ /* 0x000fe20000000800 */
[----:B-1----:R-:W-:-:S04]  /*9d50*/  FMNMX.FTZ R9, R9, R13, !PT ;  /* 0x0000000d09097209 */ /* 0x002fc80007810000 */
[C---:B------:R-:W-:Y:S01]  /*9d60*/  FSETP.NEU.FTZ.AND P3, PT, R9.reuse, -INF , PT ;  /* 0xff8000000900780b */ /* 0x040fe20003f7d000 */
[C---:B------:R-:W-:Y:S02]  /*9d70*/  FMUL.FTZ R14, R9.reuse, UR19 ;  /* 0x00000013090e7c20 */ /* 0x040fe40008410000 */
[----:B------:R-:W-:Y:S01]  /*9d80*/  MUFU.EX2 R181, R181 ;  /* 0x000000b500b57308 */ /* 0x000fe20000000800 */
[----:B------:R-:W-:Y:S02]  /*9d90*/  FSEL R13, R9, RZ, P3 ;  /* 0x000000ff090d7208 */ /* 0x000fe40001800000 */
[----:B------:R-:W-:-:S03]  /*9da0*/  FSEL R14, R14, RZ, P3 ;  /* 0x000000ff0e0e7208 */ /* 0x000fc60001800000 */
[----:B------:R-:W-:Y:S02]  /*9db0*/  FADD.FTZ R13, -R13, R6 ;  /* 0x000000060d0d7221 */ /* 0x000fe40000010100 */
[----:B------:R0:W1:Y:S01]  /*9dc0*/  MUFU.EX2 R6, R5 ;  /* 0x0000000500067308 */ /* 0x0000620000000800 */
[--C-:B------:R-:W-:Y:S01]  /*9dd0*/  FFMA.FTZ R154, R154, UR19, -R14.reuse ;  /* 0x000000139a9a7c23 */ /* 0x100fe2000801080e */
[--C-:B------:R-:W-:Y:S01]  /*9de0*/  FFMA.FTZ R155, R155, UR19, -R14.reuse ;  /* 0x000000139b9b7c23 */ /* 0x100fe2000801080e */
[--C-:B------:R-:W-:Y:S01]  /*9df0*/  FFMA.FTZ R159, R159, UR19, -R14.reuse ;  /* 0x000000139f9f7c23 */ /* 0x100fe2000801080e */
[--C-:B------:R-:W-:Y:S01]  /*9e00*/  FFMA.FTZ R162, R162, UR19, -R14.reuse ;  /* 0x00000013a2a27c23 */ /* 0x100fe2000801080e */
[--C-:B------:R-:W-:Y:S01]  /*9e10*/  FFMA.FTZ R163, R163, UR19, -R14.reuse ;  /* 0x00000013a3a37c23 */ /* 0x100fe2000801080e */
[--C-:B------:R-:W-:Y:S01]  /*9e20*/  FFMA.FTZ R166, R166, UR19, -R14.reuse ;  /* 0x00000013a6a67c23 */ /* 0x100fe2000801080e */
[----:B------:R-:W-:Y:S01]  /*9e30*/  FFMA.FTZ R167, R167, UR19, -R14 ;  /* 0x00000013a7a77c23 */ /* 0x000fe2000801080e */
[----:B------:R-:W-:Y:S01]  /*9e40*/  MUFU.EX2 R155, R155 ;  /* 0x0000009b009b7308 */ /* 0x000fe20000000800 */
[----:B0-----:R-:W-:Y:S01]  /*9e50*/  FMUL.FTZ R5, R13, UR19 ;  /* 0x000000130d057c20 */ /* 0x001fe20008410000 */
[----:B------:R-:W-:-:S02]  /*9e60*/  IMAD.U32 R13, RZ, RZ, UR37 ;  /* 0x00000025ff0d7e24 */ /* 0x000fc4000f8e00ff */
[--C-:B------:R-:W-:Y:S01]  /*9e70*/  FFMA.FTZ R170, R170, UR19, -R14.reuse ;  /* 0x00000013aaaa7c23 */ /* 0x100fe2000801080e */
[--C-:B------:R-:W-:Y:S01]  /*9e80*/  FFMA.FTZ R171, R171, UR19, -R14.reuse ;  /* 0x00000013abab7c23 */ /* 0x100fe2000801080e */
[--C-:B------:R-:W-:Y:S01]  /*9e90*/  FFMA.FTZ R174, R174, UR19, -R14.reuse ;  /* 0x00000013aeae7c23 */ /* 0x100fe2000801080e */
[----:B------:R-:W-:Y:S02]  /*9ea0*/  @!P2 IMAD R13, R13, 0x40, R23 ;  /* 0x000000400d0da824 */ /* 0x000fe400078e0217 */
[----:B------:R-:W-:Y:S01]  /*9eb0*/  FFMA.FTZ R175, R175, UR19, -R14 ;  /* 0x00000013afaf7c23 */ /* 0x000fe2000801080e */
[----:B------:R-:W0:Y:S01]  /*9ec0*/  MUFU.EX2 R5, R5 ;  /* 0x0000000500057308 */ /* 0x000e220000000800 */
[----:B-1----:R-:W-:Y:S01]  /*9ed0*/  FFMA.FTZ R3, R6, R3, R152 ;  /* 0x0000000306037223 */ /* 0x002fe20000010098 */
[--C-:B------:R-:W-:Y:S01]  /*9ee0*/  FFMA.FTZ R178, R178, UR19, -R14.reuse ;  /* 0x00000013b2b27c23 */ /* 0x100fe2000801080e */
[----:B------:R-:W-:Y:S01]  /*9ef0*/  @!P2 LEA R13, R13, UR41, 0x2 ;  /* 0x000000290d0dac11 */ /* 0x000fe2000f8e10ff */
[--C-:B------:R-:W-:Y:S01]  /*9f00*/  FFMA.FTZ R179, R179, UR19, -R14.reuse ;  /* 0x00000013b3b37c23 */ /* 0x100fe2000801080e */
[----:B------:R-:W-:Y:S01]  /*9f10*/  FADD.FTZ R3, R153, R3 ;  /* 0x0000000399037221 */ /* 0x000fe20000010000 */
[--C-:B------:R-:W-:Y:S01]  /*9f20*/  FFMA.FTZ R182, R182, UR19, -R14.reuse ;  /* 0x00000013b6b67c23 */ /* 0x100fe2000801080e */
[----:B------:R-:W-:Y:S01]  /*9f30*/  F2FP.BF16.F32.PACK_AB R152, R161, R12 ;  /* 0x0000000ca198723e */ /* 0x000fe200000010ff */
[----:B------:R-:W-:Y:S01]  /*9f40*/  @!P2 STS [R13+0x38400], R6 ;  /* 0x038400060d00a388 */ /* 0x000fe20000000800 */
[----:B------:R-:W-:Y:S01]  /*9f50*/  FADD.FTZ R3, R11, R3 ;  /* 0x000000030b037221 */ /* 0x000fe20000010000 */
[----:B------:R-:W-:Y:S01]  /*9f60*/  MUFU.EX2 R159, R159 ;  /* 0x0000009f009f7308 */ /* 0x000fe20000000800 */
[-C--:B------:R-:W-:Y:S01]  /*9f70*/  FMUL.FTZ R24, R24, R6.reuse ;  /* 0x0000000618187220 */ /* 0x080fe20000410000 */
[-C--:B------:R-:W-:Y:S01]  /*9f80*/  FMUL.FTZ R25, R25, R6.reuse ;  /* 0x0000000619197220 */ /* 0x080fe20000410000 */
[----:B------:R-:W-:Y:S01]  /*9f90*/  FADD.FTZ R15, R157, R3 ;  /* 0x000000039d0f7221 */ /* 0x000fe20000010000 */
[-C--:B------:R-:W-:Y:S01]  /*9fa0*/  FMUL.FTZ R28, R28, R6.reuse ;  /* 0x000000061c1c7220 */ /* 0x080fe20000410000 */
[-C--:B------:R-:W-:Y:S01]  /*9fb0*/  FMUL.FTZ R29, R29, R6.reuse ;  /* 0x000000061d1d7220 */ /* 0x080fe20000410000 */
[-C--:B------:R-:W-:Y:S01]  /*9fc0*/  FMUL.FTZ R32, R32, R6.reuse ;  /* 0x0000000620207220 */ /* 0x080fe20000410000 */
[----:B0-----:R0:W-:Y:S01]  /*9fd0*/  @!P2 STS [R13+0x38420], R5 ;  /* 0x038420050d00a388 */ /* 0x0011e20000000800 */
[----:B------:R1:W2:Y:S01]  /*9fe0*/  MUFU.EX2 R3, R154 ;  /* 0x0000009a00037308 */ /* 0x0002a20000000800 */
[----:B------:R-:W-:Y:S01]  /*9ff0*/  FADD.FTZ R15, R12, R15 ;  /* 0x0000000f0c0f7221 */ /* 0x000fe20000010000 */
[-C--:B------:R-:W-:Y:S01]  /*a000*/  FMUL.FTZ R33, R33, R6.reuse ;  /* 0x0000000621217220 */ /* 0x080fe20000410000 */
[-C--:B------:R-:W-:Y:S01]  /*a010*/  FMUL.FTZ R36, R36, R6.reuse ;  /* 0x0000000624247220 */ /* 0x080fe20000410000 */
[-C--:B------:R-:W-:Y:S01]  /*a020*/  FMUL.FTZ R37, R37, R6.reuse ;  /* 0x0000000625257220 */ /* 0x080fe20000410000 */
[----:B------:R-:W-:Y:S01]  /*a030*/  FADD.FTZ R15, R161, R15 ;  /* 0x0000000fa10f7221 */ /* 0x000fe20000010000 */
[-C--:B------:R-:W-:Y:S01]  /*a040*/  FMUL.FTZ R40, R40, R6.reuse ;  /* 0x0000000628287220 */ /* 0x080fe20000410000 */
[----:B------:R-:W-:Y:S01]  /*a050*/  FMUL.FTZ R41, R41, R6 ;  /* 0x0000000629297220 */ /* 0x000fe20000410000 */
[----:B------:R3:W-:Y:S01]  /*a060*/  MUFU.EX2 R153, R162 ;  /* 0x000000a200997308 */ /* 0x0007e20000000800 */
[--C-:B0-----:R-:W-:Y:S01]  /*a070*/  FFMA.FTZ R13, R158, UR19, -R14.reuse ;  /* 0x000000139e0d7c23 */ /* 0x101fe2000801080e */
[----:B------:R-:W-:Y:S01]  /*a080*/  FFMA.FTZ R14, R183, UR19, -R14 ;  /* 0x00000013b70e7c23 */ /* 0x000fe2000801080e */
[----:B------:R-:W-:Y:S01]  /*a090*/  F2FP.BF16.F32.PACK_AB R158, R157, R11 ;  /* 0x0000000b9d9e723e */ /* 0x000fe200000010ff */
[----:B------:R-:W-:Y:S01]  /*a0a0*/  FADD.FTZ R11, R164, R15 ;  /* 0x0000000fa40b7221 */ /* 0x000fe20000010000 */
[----:B-1----:R-:W-:Y:S01]  /*a0b0*/  F2FP.BF16.F32.PACK_AB R154, R165, R164 ;  /* 0x000000a4a59a723e */ /* 0x002fe200000010ff */
[-C--:B------:R-:W-:Y:S01]  /*a0c0*/  FMUL.FTZ R44, R44, R6.reuse ;  /* 0x000000062c2c7220 */ /* 0x080fe20000410000 */
[----:B------:R-:W-:Y:S01]  /*a0d0*/  FMUL.FTZ R45, R45, R6 ;  /* 0x000000062d2d7220 */ /* 0x000fe20000410000 */
[----:B------:R-:W0:Y:S01]  /*a0e0*/  MUFU.EX2 R13, R13 ;  /* 0x0000000d000d7308 */ /* 0x000e220000000800 */
[----:B--2---:R-:W-:Y:S01]  /*a0f0*/  FFMA.FTZ R4, R5, R4, R3 ;  /* 0x0000000405047223 */ /* 0x004fe20000010003 */
[----:B------:R-:W-:Y:S01]  /*a100*/  FADD.FTZ R11, R165, R11 ;  /* 0x0000000ba50b7221 */ /* 0x000fe20000010000 */
[C---:B------:R-:W-:Y:S01]  /*a110*/  F2FP.BF16.F32.PACK_AB R157, R155.reuse, R3 ;  /* 0x000000039b9d723e */ /* 0x040fe200000010ff */
[----:B------:R-:W-:Y:S01]  /*a120*/  FMUL.FTZ R48, R48, R6 ;  /* 0x0000000630307220 */ /* 0x000fe20000410000 */
[----:B------:R-:W-:Y:S01]  /*a130*/  FADD.FTZ R4, R155, R4 ;  /* 0x000000049b047221 */ /* 0x000fe20000010000 */
[----:B------:R-:W-:Y:S01]  /*a140*/  FADD.FTZ R11, R160, R11 ;  /* 0x0000000ba00b7221 */ /* 0x000fe20000010000 */
[----:B------:R-:W-:Y:S01]  /*a150*/  F2FP.BF16.F32.PACK_AB R160, R169, R160 ;  /* 0x000000a0a9a0723e */ /* 0x000fe200000010ff */
[----:B------:R-:W1:Y:S01]  /*a160*/  MUFU.EX2 R163, R163 ;  /* 0x000000a300a37308 */ /* 0x000e620000000800 */
[----:B---3--:R-:W-:Y:S01]  /*a170*/  F2FP.BF16.F32.PACK_AB R162, R173, R172 ;  /* 0x000000acada2723e */ /* 0x008fe200000010ff */
[-C--:B------:R-:W-:Y:S01]  /*a180*/  FMUL.FTZ R49, R49, R6.reuse ;  /* 0x0000000631317220 */ /* 0x080fe20000410000 */
[-C--:B------:R-:W-:Y:S01]  /*a190*/  FMUL.FTZ R52, R52, R6.reuse ;  /* 0x0000000634347220 */ /* 0x080fe20000410000 */
[-C--:B------:R-:W-:Y:S01]  /*a1a0*/  FMUL.FTZ R53, R53, R6.reuse ;  /* 0x0000000635357220 */ /* 0x080fe20000410000 */
[-C--:B------:R-:W-:Y:S01]  /*a1b0*/  FMUL.FTZ R56, R56, R6.reuse ;  /* 0x0000000638387220 */ /* 0x080fe20000410000 */
[-C--:B------:R-:W-:Y:S01]  /*a1c0*/  FMUL.FTZ R57, R57, R6.reuse ;  /* 0x0000000639397220 */ /* 0x080fe20000410000 */
[-C--:B------:R-:W-:Y:S01]  /*a1d0*/  FMUL.FTZ R60, R60, R6.reuse ;  /* 0x000000063c3c7220 */ /* 0x080fe20000410000 */
[----:B------:R-:W2:Y:S01]  /*a1e0*/  MUFU.EX2 R166, R166 ;  /* 0x000000a600a67308 */ /* 0x000ea20000000800 */
        /* <DEDUP_REMOVED lines=9> */
[----:B-1----:R-:W-:Y:S01]  /*a280*/  F2FP.BF16.F32.PACK_AB R153, R163, R153 ;  /* 0x00000099a399723e */ /* 0x002fe200000010ff */
[-C--:B------:R-:W-:Y:S01]  /*a290*/  FMUL.FTZ R69, R69, R6.reuse ;  /* 0x0000000645457220 */ /* 0x080fe20000410000 */
[-C--:B------:R-:W-:Y:S01]  /*a2a0*/  FMUL.FTZ R72, R72, R6.reuse ;  /* 0x0000000648487220 */ /* 0x080fe20000410000 */
[----:B------:R-:W0:Y:S01]  /*a2b0*/  MUFU.EX2 R167, R167 ;  /* 0x000000a700a77308 */ /* 0x000e220000000800 */
[----:B------:R-:W-:Y:S01]  /*a2c0*/  FADD.FTZ R4, R163, R4 ;  /* 0x00000004a3047221 */ /* 0x000fe20000010000 */
[-C--:B------:R-:W-:Y:S01]  /*a2d0*/  FMUL.FTZ R73, R73, R6.reuse ;  /* 0x0000000649497220 */ /* 0x080fe20000410000 */
[-C--:B------:R-:W-:Y:S01]  /*a2e0*/  FMUL.FTZ R76, R76, R6.reuse ;  /* 0x000000064c4c7220 */ /* 0x080fe20000410000 */
[-C--:B------:R-:W-:Y:S01]  /*a2f0*/  FMUL.FTZ R77, R77, R6.reuse ;  /* 0x000000064d4d7220 */ /* 0x080fe20000410000 */
[----:B--2---:R-:W-:Y:S01]  /*a300*/  FADD.FTZ R3, R166, R4 ;  /* 0x00000004a6037221 */ /* 0x004fe20000010000 */
        /* <DEDUP_REMOVED lines=11> */
[C---:B0-----:R-:W-:Y:S01]  /*a3c0*/  F2FP.BF16.F32.PACK_AB R155, R167.reuse, R166 ;  /* 0x000000a6a79b723e */ /* 0x041fe200000010ff */
[----:B------:R-:W-:Y:S01]  /*a3d0*/  FADD.FTZ R3, R167, R3 ;  /* 0x00000003a7037221 */ /* 0x000fe20000010000 */
        /* <DEDUP_REMOVED lines=99> */
[----:B------:R-:W-:Y:S01]  /*aa10*/  F2FP.BF16.F32.PACK_AB R164, R177, R176 ;  /* 0x000000b0b1a4723e */ /* 0x000fe200000010ff */
[----:B------:R2:W-:Y:S01]  /*aa20*/  STSM.16.M88.4 [R186+0x36400], R156 ;  /* 0x0364009cba007844 */ /* 0x0005e20000000200 */
[----:B------:R-:W-:Y:S01]  /*aa30*/  F2FP.BF16.F32.PACK_AB R166, R181, R180 ;  /* 0x000000b4b5a6723e */ /* 0x000fe200000010ff */
[----:B------:R-:W-:Y:S01]  /*aa40*/  FADD.FTZ R3, R170, R3 ;  /* 0x00000003aa037221 */ /* 0x000fe20000010000 */
[----:B-1----:R-:W-:Y:S01]  /*aa50*/  F2FP.BF16.F32.PACK_AB R165, R179, R178 ;  /* 0x000000b2b3a5723e */ /* 0x002fe200000010ff */
[----:B------:R2:W-:Y:S01]  /*aa60*/  STSM.16.M88.4 [R189], R152 ;  /* 0x00000098bd007844 */ /* 0x0005e20000000200 */
[----:B0-----:R-:W-:Y:S01]  /*aa70*/  F2FP.BF16.F32.PACK_AB R167, R14, R182 ;  /* 0x000000b60ea7723e */ /* 0x001fe200000010ff */
[----:B------:R-:W-:Y:S01]  /*aa80*/  FADD.FTZ R11, R169, R11 ;  /* 0x0000000ba90b7221 */ /* 0x000fe20000010000 */
[----:B------:R-:W-:Y:S01]  /*aa90*/  FADD.FTZ R3, R171, R3 ;  /* 0x00000003ab037221 */ /* 0x000fe20000010000 */
[----:B------:R2:W-:Y:S01]  /*aaa0*/  STSM.16.M88.4 [R187], R160 ;  /* 0x000000a0bb007844 */ /* 0x0005e20000000200 */
[----:B------:R-:W-:Y:S01]  /*aab0*/  ISETP.GT.AND P2, PT, R7, UR32, PT ;  /* 0x0000002007007c0c */ /* 0x000fe2000bf44270 */
[----:B------:R-:W-:Y:S01]  /*aac0*/  FADD.FTZ R172, R172, R11 ;  /* 0x0000000bacac7221 */ /* 0x000fe20000010000 */
[----:B------:R-:W-:Y:S01]  /*aad0*/  FADD.FTZ R174, R174, R3 ;  /* 0x00000003aeae7221 */ /* 0x000fe20000010000 */
[----:B------:R2:W-:Y:S01]  /*aae0*/  STSM.16.M88.4 [R188], R164 ;  /* 0x000000a4bc007844 */ /* 0x0005e20000000200 */
[----:B------:R-:W-:Y:S01]  /*aaf0*/  WARPGROUP.ARRIVE ;  /* 0x00000000000079c5 */ /* 0x000fe20000000000 */
[----:B------:R-:W-:Y:S01]  /*ab00*/  FADD.FTZ R173, R173, R172 ;  /* 0x000000acadad7221 */ /* 0x000fe20000010000 */
[----:B------:R-:W-:Y:S01]  /*ab10*/  FADD.FTZ R175, R175, R174 ;  /* 0x000000aeafaf7221 */ /* 0x000fe20000010000 */
[----:B------:R-:W-:Y:S01]  /*ab20*/  UMOV UR37, UR7 ;  /* 0x0000000700257c82 */ /* 0x000fe20008000000 */
[----:B------:R-:W-:-:S02]  /*ab30*/  VIADD R7, R7, 0xffffffff ;  /* 0xffffffff07077836 */ /* 0x000fc40000000000 */
[----:B------:R-:W-:Y:S01]  /*ab40*/  FADD.FTZ R176, R176, R173 ;  /* 0x000000adb0b07221 */ /* 0x000fe20000010000 */
[----:B------:R-:W-:Y:S01]  /*ab50*/  HGMMA.64x256x16.F32.BF16 R24, R156, gdesc[UR8].tnspB, R24, gsb0 ;  /* 0x43e000089c187df0 */ /* 0x000fe20008001818 */
[----:B------:R-:W-:Y:S01]  /*ab60*/  UMOV UR11, 0x40000040 ;  /* 0x40000040000b7882 */ /* 0x000fe20000000000 */
[----:B------:R-:W-:Y:S01]  /*ab70*/  FADD.FTZ R178, R178, R175 ;  /* 0x000000afb2b27221 */ /* 0x000fe20000010000 */
[----:B------:R-:W-:Y:S01]  /*ab80*/  FADD.FTZ R177, R177, R176 ;  /* 0x000000b0b1b17221 */ /* 0x000fe20000010000 */
[----:B------:R-:W-:Y:S02]  /*ab90*/  IMAD.MOV.U32 R5, RZ, RZ, R8 ;  /* 0x000000ffff057224 */ /* 0x000fe400078e0008 */
[----:B------:R-:W-:Y:S01]  /*aba0*/  FADD.FTZ R179, R179, R178 ;  /* 0x000000b2b3b37221 */ /* 0x000fe20000010000 */
[----:B------:R-:W-:Y:S01]  /*abb0*/  FADD.FTZ R180, R180, R177 ;  /* 0x000000b1b4b47221 */ /* 0x000fe20000010000 */
[----:B------:R-:W-:Y:S02]  /*abc0*/  IMAD.MOV.U32 R6, RZ, RZ, R9 ;  /* 0x000000ffff067224 */ /* 0x000fe400078e0009 */
[----:B------:R-:W-:Y:S01]  /*abd0*/  FADD.FTZ R179, R182, R179 ;  /* 0x000000b3b6b37221 */ /* 0x000fe20000010000 */
[----:B------:R-:W-:-:S03]  /*abe0*/  FADD.FTZ R3, R181, R180 ;  /* 0x000000b4b5037221 */ /* 0x000fc60000010000 */
[----:B------:R-:W-:Y:S01]  /*abf0*/  FADD.FTZ R4, R14, R179 ;  /* 0x000000b30e047221 */ /* 0x000fe20000010000 */
[----:B------:R-:W-:Y:S02]  /*ac00*/  WARPGROUP.DEPBAR.LE gsb0, 0x0 ;  /* 0x00008000000079c5 */ /* 0x000fe40000010000 */
[----:B------:R-:W-:-:S11]  /*ac10*/  WARPGROUP.ARRIVE ;  /* 0x00000000000079c5 */ /* 0x000fd60000000000 */
[----:B------:R-:W-:Y:S01]  /*ac20*/  HGMMA.64x256x16.F32.BF16 R24, R152, gdesc[UR12].tnspB, R24, gsb0 ;  /* 0x43e0000c98187df0 */ /* 0x000fe20008001818 */
[----:B------:R-:W-:Y:S01]  /*ac30*/  UIADD3 UR14, UR10, 0x100, URZ ;  /* 0x000001000a0e7890 */ /* 0x000fe2000fffe03f */
[----:B------:R-:W-:Y:S01]  /*ac40*/  UMOV UR15, 0x40000040 ;  /* 0x40000040000f7882 */ /* 0x000fe20000000000 */
[----:B------:R-:W-:Y:S01]  /*ac50*/  UIADD3 UR10, UR10, 0x180, URZ ;  /* 0x000001800a0a7890 */ /* 0x000fe2000fffe03f */
[----:B------:R-:W-:Y:S02]  /*ac60*/  WARPGROUP.DEPBAR.LE gsb0, 0x0 ;  /* 0x00008000000079c5 */ /* 0x000fe40000010000 */
[----:B------:R-:W-:-:S15]  /*ac70*/  WARPGROUP.ARRIVE ;  /* 0x00000000000079c5 */ /* 0x000fde0000000000 */
[----:B------:R-:W-:-:S07]  /*ac80*/  NOP ;  /* 0x0000000000007918 */ /* 0x000fce0000000000 */
        /* <DEDUP_REMOVED lines=16> */
[----:B------:R-:W-:Y:S01]  /*ad90*/  IMAD.MOV.U32 R6, RZ, RZ, R9 ;  /* 0x000000ffff067224 */ /* 0x000fe200078e0009 */
[----:B------:R-:W-:Y:S01]  /*ada0*/  UMOV UR37, UR7 ;  /* 0x0000000700257c82 */ /* 0x000fe20008000000 */
[----:B------:R-:W-:-:S07]  /*adb0*/  IMAD.MOV.U32 R5, RZ, RZ, R8 ;  /* 0x000000ffff057224 */ /* 0x000fce00078e0008 */
.L_x_6161:
[----:B------:R-:W0:Y:S08]  /*adc0*/  LDC R8, c[0x0][0x448] ;  /* 0x00011200ff087b82 */ /* 0x000e300000000800 */
[----:B--2---:R-:W1:Y:S01]  /*add0*/  LDC R10, c[0x0][0xadc] ;  /* 0x0002b700ff0a7b82 */ /* 0x004e620000000800 */
[----:B0-----:R-:W-:Y:S01]  /*ade0*/  ISETP.NE.AND P5, PT, R8, 0x1, PT ;  /* 0x000000010800780c */ /* 0x001fe20003fa5270 */
[----:B------:R-:W-:Y:S01]  /*adf0*/  VIADD R8, R185, 0x3f ;  /* 0x0000003fb9087836 */ /* 0x000fe20000000000 */
[----:B-1----:R-:W-:-:S11]  /*ae00*/  ISETP.GE.AND P6, PT, R10, 0x1, PT ;  /* 0x000000010a00780c */ /* 0x002fd60003fc6270 */
[----:B------:R-:W0:Y:S08]  /*ae10*/  @P5 LDC R9, c[0x0][0x44c] ;  /* 0x00011300ff095b82 */ /* 0x000e300000000800 */
[----:B------:R-:W1:Y:S01]  /*ae20*/  @P5 LDC R12, c[0x0][0x450] ;  /* 0x00011400ff0c5b82 */ /* 0x000e620000000800 */
[----:B0-----:R-:W-:-:S05]  /*ae30*/  @P5 IMAD.HI.U32 R9, R8, R9, RZ ;  /* 0x0000000908095227 */ /* 0x001fca00078e00ff */
[----:B-1----:R-:W-:Y:S02]  /*ae40*/  @P5 SHF.R.U32.HI R8, RZ, R12, R9 ;  /* 0x0000000cff085219 */ /* 0x002fe40000011609 */
[----:B------:R-:W-:-:S05]  /*ae50*/  IADD3 R9, R16, 0x1, -R17 ;  /* 0x0000000110097810 */ /* 0x000fca0007ffe811 */
[----:B------:R-:W-:-:S04]  /*ae60*/  IMAD.IADD R8, R9, 0x1, R8 ;  /* 0x0000000109087824 */ /* 0x000fc800078e0208 */
[----:B------:R-:W-:Y:S01]  /*ae70*/  VIADD R12, R8, -UR26 ;  /* 0x8000001a080c7c36 */ /* 0x000fe20008000000 */
[----:B------:R-:W-:Y:S06]  /*ae80*/  @!P6 BRA `(.L_x_6179) ;  /* 0x000000000040e947 */ /* 0x000fec0003800000 */
[----:B------:R-:W-:-:S05]  /*ae90*/  IMAD.MOV.U32 R11, RZ, RZ, R8 ;  /* 0x000000ffff0b7224 */ /* 0x000fca00078e0008 */
        /* <DEDUP_REMOVED lines=9> */
.L_x_6180:
[----:B------:R-:W-:-:S13]  /*af30*/  ISETP.NE.AND P2, PT, R10, 0x1, PT ;  /* 0x000000010a00780c */ /* 0x000fda0003f45270 */
[----:B------:R-:W0:Y:S02]  /*af40*/  @P2 LDC.64 R8, c[0x0][0xae0] ;  /* 0x0002b800ff082b82 */ /* 0x000e240000000a00 */
[----:B0-----:R-:W-:-:S05]  /*af50*/  @P2 IMAD.HI.U32 R8, R11, R8, RZ ;  /* 0x000000080b082227 */ /* 0x001fca00078e00ff */
[----:B------:R-:W-:-:S07]  /*af60*/  @P2 SHF.R.U32.HI R11, RZ, R9, R8 ;  /* 0x00000009ff0b2219 */ /* 0x000fce0000011608 */
.L_x_6181:
[----:B------:R-:W-:-:S05]  /*af70*/  IMAD R11, R11, R10, RZ ;  /* 0x0000000a0b0b7224 */ /* 0x000fca00078e02ff */
[----:B------:R-:W-:-:S07]  /*af80*/  VIMNMX R12, R12, R11, !PT ;  /* 0x0000000b0c0c7248 */ /* 0x000fce0007fe0100 */
.L_x_6179:
[----:B------:R-:W-:-:S05]  /*af90*/  VIADD R12, R12, 0x3f ;  /* 0x0000003f0c0c7836 */ /* 0x000fca0000000000 */
[----:B------:R-:W-:-:S04]  /*afa0*/  SHF.R.S32.HI R9, RZ, 0x1f, R12 ;  /* 0x0000001fff097819 */ /* 0x000fc8000001140c */
[----:B------:R-:W-:-:S04]  /*afb0*/  LEA.HI R9, R9, R12, RZ, 0x6 ;  /* 0x0000000c09097211 */ /* 0x000fc800078f30ff */
[----:B------:R-:W-:-:S04]  /*afc0*/  SHF.R.S32.HI R8, RZ, 0x6, R9 ;  /* 0x00000006ff087819 */ /* 0x000fc80000011409 */
[----:B------:R-:W-:-:S04]  /*afd0*/  VIMNMX R8, R191, R8, !PT ;  /* 0x00000008bf087248 */ /* 0x000fc80007fe0100 */
[----:B------:R-:W-:-:S13]  /*afe0*/  ISETP.GE.AND P2, PT, R7, R8, PT ;  /* 0x000000080700720c */ /* 0x000fda0003f46270 */
[----:B------:R-:W-:Y:S05]  /*aff0*/  @!P2 BRA `(.L_x_6182) ;  /* 0x000000280038a947 */ /* 0x000fea0003800000 */
[----:B------:R-:W-:Y:S01]  /*b000*/  IMAD.MOV.U32 R9, RZ, RZ, R6 ;  /* 0x000000ffff097224 */ /* 0x000fe200078e0006 */
[----:B------:R-:W-:Y:S01]  /*b010*/  UMOV UR7, UR37 ;  /* 0x0000002500077c82 */ /* 0x000fe20008000000 */
[----:B------:R-:W-:-:S07]  /*b020*/  IMAD.MOV.U32 R10, RZ, RZ, R5 ;  /* 0x000000ffff0a7224 */ /* 0x000fce00078e0005 */
.L_x_6191:
[----:B------:R-:W-:Y:S01]  /*b030*/  UIADD3 UR37, UR7, 0x1, URZ ;  /* 0x0000000107257890 */ /* 0x000fe2000fffe03f */
[C---:B------:R-:W-:Y:S01]  /*b040*/  ISETP.GT.AND P2, PT, R7.reuse, R8, PT ;  /* 0x000000080700720c */ /* 0x040fe20003f44270 */
[----:B------:R-:W-:Y:S02]  /*b050*/  VIADD R7, R7, 0xffffffff ;  /* 0xffffffff07077836 */ /* 0x000fe40000000000 */
[----:B------:R-:W-:-:S04]  /*b060*/  UISETP.NE.AND UP0, UPT, UR37, 0x2, UPT ;  /* 0x000000022500788c */ /* 0x000fc8000bf05270 */
[----:B------:R-:W-:Y:S02]  /*b070*/  USEL UR5, URZ, 0x1, UP0 ;  /* 0x000000013f057887 */ /* 0x000fe40008000000 */
[----:B------:R-:W-:-:S04]  /*b080*/  USEL UR37, UR37, URZ, UP0 ;  /* 0x0000003f25257287 */ /* 0x000fc80008000000 */
[----:B------:R-:W-:Y:S01]  /*b090*/  LOP3.LUT R2, R2, UR5, RZ, 0x3c, !PT ;  /* 0x0000000502027c12 */ /* 0x000fe2000f8e3cff */
[----:B-1----:R-:W-:Y:S07]  /*b0a0*/  @!P0 BRA `(.L_x_6183) ;  /* 0x0000000000048947 */ /* 0x002fee0003800000 */
[----:B------:R-:W-:Y:S01]  /*b0b0*/  BPT.TRAP 0x1 ;  /* 0x000000040000795c */ /* 0x000fe20000300000 */
.L_x_6183:
[----:B------:R-:W-:Y:S01]  /*b0c0*/  ULEA UR5, UR37, UR41, 0x3 ;  /* 0x0000002925057291 */ /* 0x000fe2000f8e183f */
[----:B------:R-:W-:-:S08]  /*b0d0*/  SHF.L.U32 R5, R2, 0x1f, RZ ;  /* 0x0000001f02057819 */ /* 0x000fd000000006ff */
[----:B------:R0:W1:Y:S01]  /*b0e0*/  SYNCS.PHASECHK.TRANS64.TRYWAIT P3, [UR5+0x38830], R5 ;  /* 0x03883005ff0075a7 */ /* 0x0000620008060145 */
[----:B------:R-:W-:Y:S05]  /*b0f0*/  @!P0 BRA `(.L_x_6184) ;  /* 0x0000000000048947 */ /* 0x000fea0003800000 */
[----:B------:R-:W-:Y:S01]  /*b100*/  BPT.TRAP 0x1 ;  /* 0x000000040000795c */ /* 0x000fe20000300000 */
.L_x_6184:
[----:B-1----:R-:W-:Y:S05]  /*b110*/  @P3 BRA `(.L_x_6185) ;  /* 0x0000000000083947 */ /* 0x002fea0003800000 */
[----:B------:R-:W1:Y:S02]  /*b120*/  SYNCS.PHASECHK.TRANS64.TRYWAIT P3, [UR5+0x38830], R5 ;  /* 0x03883005ff0075a7 */ /* 0x000e640008060145 */
[----:B-1----:R-:W-:Y:S05]  /*b130*/  @!P3 BRA `(.L_x_6186) ;  /* 0x000001400008b947 */ /* 0x002fea0003800000 */
.L_x_6185:
        /* <DEDUP_REMOVED lines=23> */
.L_x_6187:
[----:B------:R2:W3:Y:S01]  /*b2b0*/  SYNCS.PHASECHK.TRANS64.TRYWAIT P3, [UR5+0x38850], R5 ;  /* 0x03885005ff0075a7 */ /* 0x0004e20008060145 */
[----:B------:R-:W-:Y:S05]  /*b2c0*/  @!P0 BRA `(.L_x_6188) ;  /* 0x0000000000048947 */ /* 0x000fea0003800000 */
[----:B------:R-:W-:Y:S01]  /*b2d0*/  BPT.TRAP 0x1 ;  /* 0x000000040000795c */ /* 0x000fe20000300000 */
.L_x_6188:
[----:B---3--:R-:W-:Y:S05]  /*b2e0*/  @P3 BRA `(.L_x_6189) ;  /* 0x0000000000083947 */ /* 0x008fea0003800000 */
[----:B------:R-:W3:Y:S02]  /*b2f0*/  SYNCS.PHASECHK.TRANS64.TRYWAIT P3, [UR5+0x38850], R5 ;  /* 0x03885005ff0075a7 */ /* 0x000ee40008060145 */
[----:B---3--:R-:W-:Y:S05]  /*b300*/  @!P3 BRA `(.L_x_6190) ;  /* 0x0000013c00acb947 */ /* 0x008fea0003800000 */
.L_x_6189:
[----:B------:R-:W-:Y:S01]  /*b310*/  ULEA UR26, UR37, UR4, 0xc ;  /* 0x00000004251a7291 */ /* 0x000fe2000f8e603f */
[----:B------:R-:W-:Y:S01]  /*b320*/  WARPGROUP.ARRIVE ;  /* 0x00000000000079c5 */ /* 0x000fe20000000000 */
[----:B------:R-:W-:Y:S01]  /*b330*/  UMOV UR27, 0x40000040 ;  /* 0x40000040001b7882 */ /* 0x000fe20000000000 */
[----:B------:R-:W-:-:S04]  /*b340*/  UIADD3 UR28, UR6, 0x2, URZ ;  /* 0x00000002061c7890 */ /* 0x000fc8000fffe03f */
[----:B-1----:R-:W1:Y:S01]  /*b350*/  S2R R6, SR_TID.X ;  /* 0x0000000000067919 */ /* 0x002e620000002100 */
[----:B------:R-:W-:Y:S01]  /*b360*/  UIADD3 UR30, UR26, 0x2, URZ ;  /* 0x000000021a1e7890 */ /* 0x000fe2000fffe03f */
[----:B------:R-:W-:Y:S01]  /*b370*/  IMAD.U32 R11, RZ, RZ, UR5 ;  /* 0x00000005ff0b7e24 */ /* 0x000fe2000f8e00ff */
[----:B------:R-:W-:Y:S01]  /*b380*/  UMOV UR29, 0x40000040 ;  /* 0x40000040001d7882 */ /* 0x000fe20000000000 */
[----:B------:R-:W-:Y:S01]  /*b390*/  UMOV UR31, 0x40000040 ;  /* 0x40000040001f7882 */ /* 0x000fe20000000000 */
[----:B------:R-:W-:Y:S01]  /*b3a0*/  HGMMA.64x64x16.F32.BF16 R152, gdesc[UR24], R152, gsb0 ;  /* 0x00e00000189879f0 */ /* 0x000fe20008001898 */
[----:B------:R-:W-:Y:S01]  /*b3b0*/  UIADD3 UR15, UR6, 0x800, URZ ;  /* 0x00000800060f7890 */ /* 0x000fe2000fffe03f */
[----:B------:R-:W-:Y:S01]  /*b3c0*/  ISETP.NE.AND P3, PT, R184, RZ, PT ;  /* 0x000000ffb800720c */ /* 0x000fe20003f65270 */
[----:B------:R-:W-:Y:S01]  /*b3d0*/  UIADD3 UR18, UR26, 0x800, URZ ;  /* 0x000008001a127890 */ /* 0x000fe2000fffe03f */
[----:B------:R-:W-:Y:S01]  /*b3e0*/  ULDC UR19, c[0x0][0xa80] ;  /* 0x0002a00000137ab9 */ /* 0x000fe20000000800 */
        /* <DEDUP_REMOVED lines=249> */
[----:B------:R-:W-:Y:S01]  /*c380*/  ULEA UR10, UR37, UR42, 0xc ;  /* 0x0000002a250a7291 */ /* 0x000fe2000f8e603f */
[----:B------:R-:W-:-:S03]  /*c390*/  UMOV UR11, 0x40000040 ;  /* 0x40000040000b7882 */ /* 0x000fc60000000000 */
[----:B------:R-:W-:Y:S01]  /*c3a0*/  UIADD3 UR14, UR10, 0x80, URZ ;  /* 0x000000800a0e7890 */ /* 0x000fe2000fffe03f */
        /* <DEDUP_REMOVED lines=56> */
[----:B------:R-:W-:Y:S01]  /*c730*/  FMUL.FTZ R24, R24, R10 ;  /* 0x0000000a18187220 */ /* 0x000fe20000410000 */
        /* <DEDUP_REMOVED lines=8> */
[----:B------:R-:W-:Y:S01]  /*c7c0*/  FMUL.FTZ R32, R32, R10 ;  /* 0x0000000a20207220 */ /* 0x000fe20000410000 */
[----:B------:R-:W-:Y:S01]  /*c7d0*/  FMNMX.FTZ R6, R163, R6, !PT ;  /* 0x00000006a3067209 */ /* 0x000fe20007810000 */
[-C--:B------:R-:W-:Y:S01]  /*c7e0*/  FMUL.FTZ R33, R33, R10.reuse ;  /* 0x0000000a21217220 */ /* 0x080fe20000410000 */
[-C--:B------:R-:W-:Y:S01]  /*c7f0*/  FMUL.FTZ R36, R36, R10.reuse ;  /* 0x0000000a24247220 */ /* 0x080fe20000410000 */
[----:B------:R-:W-:Y:S01]  /*c800*/  FMUL.FTZ R37, R37, R10 ;  /* 0x0000000a25257220 */ /* 0x000fe20000410000 */
[----:B------:R-:W-:Y:S01]  /*c810*/  FMNMX.FTZ R6, R166, R6, !PT ;  /* 0x00000006a6067209 */ /* 0x000fe20007810000 */
[----:B------:R-:W0:Y:S01]  /*c820*/  MUFU.EX2 R160, R160 ;  /* 0x000000a000a07308 */ /* 0x000e220000000800 */
        /* <DEDUP_REMOVED lines=8> */
[----:B-1----:R-:W-:Y:S01]  /*c8b0*/  FADD.FTZ R3, R157, R3 ;  /* 0x000000039d037221 */ /* 0x002fe20000010000 */
[----:B------:R-:W-:Y:S01]  /*c8c0*/  FMUL.FTZ R48, R48, R10 ;  /* 0x0000000a30307220 */ /* 0x000fe20000410000 */
[----:B------:R-:W-:Y:S01]  /*c8d0*/  FMNMX.FTZ R6, R171, R6, !PT ;  /* 0x00000006ab067209 */ /* 0x000fe20007810000 */
[-C--:B------:R-:W-:Y:S01]  /*c8e0*/  FMUL.FTZ R49, R49, R10.reuse ;  /* 0x0000000a31317220 */ /* 0x080fe20000410000 */
[-C--:B------:R-:W-:Y:S01]  /*c8f0*/  FMUL.FTZ R52, R52, R10.reuse ;  /* 0x0000000a34347220 */ /* 0x080fe20000410000 */
[----:B------:R-:W-:Y:S01]  /*c900*/  FMUL.FTZ R53, R53, R10 ;  /* 0x0000000a35357220 */ /* 0x000fe20000410000 */
[----:B------:R-:W-:Y:S01]  /*c910*/  FMNMX.FTZ R6, R174, R6, !PT ;  /* 0x00000006ae067209 */ /* 0x000fe20007810000 */
[----:B------:R-:W1:Y:S01]  /*c920*/  MUFU.EX2 R164, R164 ;  /* 0x000000a400a47308 */ /* 0x000e620000000800 */
[----:B0-----:R-:W-:Y:S01]  /*c930*/  FADD.FTZ R3, R160, R3 ;  /* 0x00000003a0037221 */ /* 0x001fe20000010000 */
        /* <DEDUP_REMOVED lines=75> */
[----:B------:R-:W-:-:S03]  /*cdf0*/  UMOV UR7, UR37 ;  /* 0x0000002500077c82 */ /* 0x000fc60008000000 */
[----:B------:R-:W-:Y:S01]  /*ce00*/  FADD.FTZ R9, -R6, R9 ;  /* 0x0000000906097221 */ /* 0x000fe20000010100 */
[----:B------:R-:W-:Y:S02]  /*ce10*/  @!P3 IMAD R12, R12, 0x40, R23 ;  /* 0x000000400c0cb824 */ /* 0x000fe400078e0217 */
[----:B--2---:R-:W-:Y:S01]  /*ce20*/  FADD.FTZ R3, R180, R3 ;  /* 0x00000003b4037221 */ /* 0x004fe20000010000 */
[----:B------:R-:W-:Y:S02]  /*ce30*/  FMUL.FTZ R9, R9, UR19 ;  /* 0x0000001309097c20 */ /* 0x000fe40008410000 */
        /* <DEDUP_REMOVED lines=17> */
[-C--:B------:R-:W-:Y:S01]  /*cf50*/  FMUL.FTZ R47, R47, R9.reuse ;  /* 0x000000092f2f7220 */ /* 0x080fe20000410000 */
        /* <DEDUP_REMOVED lines=19> */
[-C--:B------:R-:W-:Y:S01]  /*d090*/  FMUL.FTZ R50, R50, R9.reuse ;  /* 0x0000000932327220 */ /* 0x080fe20000410000 */
        /* <DEDUP_REMOVED lines=17> */
[----:B0-----:R-:W-:Y:S01]  /*d1b0*/  F2FP.BF16.F32.PACK_AB R158, R165, R164 ;  /* 0x000000a4a59e723e */ /* 0x001fe200000010ff */
[-C--:B------:R-:W-:Y:S01]  /*d1c0*/  FMUL.FTZ R71, R71, R9.reuse ;  /* 0x0000000947477220 */ /* 0x080fe20000410000 */
        /* <DEDUP_REMOVED lines=74> */
[----:B------:R-:W2:Y:S03]  /*d670*/  MUFU.EX2 R182, R182 ;  /* 0x000000b600b67308 */ /* 0x000ea60000000800 */
[----:B------:R-:W-:-:S05]  /*d680*/  FADD.FTZ R175, R175, R174 ;  /* 0x000000aeafaf7221 */ /* 0x000fca0000010000 */
[----:B------:R-:W3:Y:S01]  /*d690*/  MUFU.EX2 R183, R183 ;  /* 0x000000b700b77308 */ /* 0x000ee20000000800 */
[----:B0-----:R-:W-:Y:S01]  /*d6a0*/  F2FP.BF16.F32.PACK_AB R165, R179, R178 ;  /* 0x000000b2b3a5723e */ /* 0x001fe200000010ff */
        /* <DEDUP_REMOVED lines=8> */
[----:B------:R-:W-:Y:S02]  /*d730*/  UMOV UR11, 0x40000040 ;  /* 0x40000040000b7882 */ /* 0x000fe40000000000 */
[----:B------:R-:W-:Y:S02]  /*d740*/  WARPGROUP.DEPBAR.LE gsb0, 0x0 ;  /* 0x00008000000079c5 */ /* 0x000fe40000010000 */
        /* <DEDUP_REMOVED lines=25> */
.L_x_6182:
[----:B------:R-:W-:-:S13]  /*d8e0*/  ISETP.GE.AND P2, PT, R7, R191, PT ;  /* 0x000000bf0700720c */ /* 0x000fda0003f46270 */
[----:B------:R-:W-:Y:S05]  /*d8f0*/  @!P2 BRA `(.L_x_6192) ;  /* 0x0000003000dca947 */ /* 0x000fea0003800000 */
[----:B-1----:R-:W-:Y:S01]  /*d900*/  IMAD.MOV.U32 R11, RZ, RZ, R6 ;  /* 0x000000ffff0b7224 */ /* 0x002fe200078e0006 */
[----:B------:R-:W-:Y:S01]  /*d910*/  UMOV UR7, UR37 ;  /* 0x0000002500077c82 */ /* 0x000fe20008000000 */
[----:B------:R-:W-:-:S07]  /*d920*/  IMAD.MOV.U32 R12, RZ, RZ, R5 ;  /* 0x000000ffff0c7224 */ /* 0x000fce00078e0005 */
.L_x_6209:
[----:B------:R-:W-:-:S04]  /*d930*/  UIADD3 UR37, UR7, 0x1, URZ ;  /* 0x0000000107257890 */ /* 0x000fc8000fffe03f */
[----:B------:R-:W-:-:S04]  /*d940*/  UISETP.NE.AND UP0, UPT, UR37, 0x2, UPT ;  /* 0x000000022500788c */ /* 0x000fc8000bf05270 */
[----:B------:R-:W-:Y:S02]  /*d950*/  USEL UR5, URZ, 0x1, UP0 ;  /* 0x000000013f057887 */ /* 0x000fe40008000000 */
[----:B------:R-:W-:-:S04]  /*d960*/  USEL UR37, UR37, URZ, UP0 ;  /* 0x0000003f25257287 */ /* 0x000fc80008000000 */
[----:B------:R-:W-:Y:S01]  /*d970*/  LOP3.LUT R2, R2, UR5, RZ, 0x3c, !PT ;  /* 0x0000000502027c12 */ /* 0x000fe2000f8e3cff */
[----:B--2---:R-:W-:Y:S07]  /*d980*/  @!P0 BRA `(.L_x_6193) ;  /* 0x0000000000048947 */ /* 0x004fee0003800000 */
[----:B------:R-:W-:Y:S01]  /*d990*/  BPT.TRAP 0x1 ;  /* 0x000000040000795c */ /* 0x000fe20000300000 */
.L_x_6193:
[----:B------:R-:W-:Y:S01]  /*d9a0*/  ULEA UR5, UR37, UR41, 0x3 ;  /* 0x0000002925057291 */ /* 0x000fe2000f8e183f */
[----:B------:R-:W-:-:S08]  /*d9b0*/  SHF.L.U32 R5, R2, 0x1f, RZ ;  /* 0x0000001f02057819 */ /* 0x000fd000000006ff */
[----:B------:R0:W1:Y:S01]  /*d9c0*/  SYNCS.PHASECHK.TRANS64.TRYWAIT P2, [UR5+0x38830], R5 ;  /* 0x03883005ff0075a7 */ /* 0x0000620008040145 */
[----:B------:R-:W-:Y:S05]  /*d9d0*/  @!P0 BRA `(.L_x_6194) ;  /* 0x0000000000048947 */ /* 0x000fea0003800000 */
[----:B------:R-:W-:Y:S01]  /*d9e0*/  BPT.TRAP 0x1 ;  /* 0x000000040000795c */ /* 0x000fe20000300000 */
.L_x_6194:
[----:B-1----:R-:W-:Y:S05]  /*d9f0*/  @P2 BRA `(.L_x_6195) ;  /* 0x0000000000082947 */ /* 0x002fea0003800000 */
[----:B------:R-:W1:Y:S02]  /*da00*/  SYNCS.PHASECHK.TRANS64.TRYWAIT P2, [UR5+0x38830], R5 ;  /* 0x03883005ff0075a7 */ /* 0x000e640008040145 */
[----:B-1----:R-:W-:Y:S05]  /*da10*/  @!P2 BRA `(.L_x_6196) ;  /* 0x000001180000a947 */ /* 0x002fea0003800000 */
.L_x_6195:
        /* <DEDUP_REMOVED lines=23> */
.L_x_6197:
[----:B------:R2:W3:Y:S01]  /*db90*/  SYNCS.PHASECHK.TRANS64.TRYWAIT P2, [UR5+0x38850], R5 ;  /* 0x03885005ff0075a7 */ /* 0x0004e20008040145 */
[----:B------:R-:W-:Y:S05]  /*dba0*/  @!P0 BRA `(.L_x_6198) ;  /* 0x0000000000048947 */ /* 0x000fea0003800000 */
[----:B------:R-:W-:Y:S01]  /*dbb0*/  BPT.TRAP 0x1 ;  /* 0x000000040000795c */ /* 0x000fe20000300000 */
.L_x_6198:
[----:B---3--:R-:W-:Y:S05]  /*dbc0*/  @P2 BRA `(.L_x_6199) ;  /* 0x0000000000082947 */ /* 0x008fea0003800000 */
[----:B------:R-:W3:Y:S02]  /*dbd0*/  SYNCS.PHASECHK.TRANS64.TRYWAIT P2, [UR5+0x38850], R5 ;  /* 0x03885005ff0075a7 */ /* 0x000ee40008040145 */
[----:B---3--:R-:W-:Y:S05]  /*dbe0*/  @!P2 BRA `(.L_x_6200) ;  /* 0x0000011400a4a947 */ /* 0x008fea0003800000 */
.L_x_6199:
[----:B------:R-:W-:Y:S01]  /*dbf0*/  ULEA UR26, UR37, UR4, 0xc ;  /* 0x00000004251a7291 */ /* 0x000fe2000f8e603f */
[----:B------:R-:W-:Y:S01]  /*dc00*/  WARPGROUP.ARRIVE ;  /* 0x00000000000079c5 */ /* 0x000fe20000000000 */
[----:B------:R-:W-:Y:S01]  /*dc10*/  UMOV UR27, 0x40000040 ;  /* 0x40000040001b7882 */ /* 0x000fe20000000000 */
[----:B------:R-:W-:-:S04]  /*dc20*/  UIADD3 UR28, UR6, 0x2, URZ ;  /* 0x00000002061c7890 */ /* 0x000fc8000fffe03f */
[----:B-1----:R-:W1:Y:S01]  /*dc30*/  S2R R6, SR_TID.X ;  /* 0x0000000000067919 */ /* 0x002e620000002100 */
[----:B------:R-:W-:Y:S01]  /*dc40*/  UIADD3 UR30, UR26, 0x2, URZ ;  /* 0x000000021a1e7890 */ /* 0x000fe2000fffe03f */
[----:B------:R-:W3:Y:S01]  /*dc50*/  @P5 LDC R8, c[0x0][0x44c] ;  /* 0x00011300ff085b82 */ /* 0x000ee20000000800 */
[----:B------:R-:W-:Y:S01]  /*dc60*/  UMOV UR29, 0x40000040 ;  /* 0x40000040001d7882 */ /* 0x000fe20000000000 */
[----:B------:R-:W-:Y:S01]  /*dc70*/  UMOV UR31, 0x40000040 ;  /* 0x40000040001f7882 */ /* 0x000fe20000000000 */
[----:B------:R-:W-:Y:S01]  /*dc80*/  HGMMA.64x64x16.F32.BF16 R152, gdesc[UR24], R152, gsb0 ;  /* 0x00e00000189879f0 */ /* 0x000fe20008001898 */
[----:B------:R-:W-:Y:S01]  /*dc90*/  UIADD3 UR15, UR6, 0x800, URZ ;  /* 0x00000800060f7890 */ /* 0x000fe2000fffe03f */
[----:B------:R-:W-:Y:S01]  /*dca0*/  IMAD.U32 R10, RZ, RZ, UR5 ;  /* 0x00000005ff0a7e24 */ /* 0x000fe2000f8e00ff */
[----:B------:R-:W-:Y:S01]  /*dcb0*/  UIADD3 UR18, UR26, 0x800, URZ ;  /* 0x000008001a127890 */ /* 0x000fe2000fffe03f */
[----:B------:R-:W-:Y:S02]  /*dcc0*/  ULDC UR5, c[0x0][0xad4] ;  /* 0x0002b50000057ab9 */ /* 0x000fe40000000800 */
[----:B------:R-:W-:Y:S01]  /*dcd0*/  ULOP3.LUT UR5, URZ, UR5, URZ, 0x33, !UPT ;  /* 0x000000053f057292 */ /* 0x000fe2000f8e333f */
[----:B-1----:R-:W-:-:S05]  /*dce0*/  SHF.R.U32.HI R6, RZ, 0x7, R6 ;  /* 0x00000007ff067819 */ /* 0x002fca0000011606 */
[----:B0-2---:R0:W1:Y:S02]  /*dcf0*/  SHFL.IDX PT, R5, R6, RZ, 0x1f ;  /* 0x00001fff06057589 */ /* 0x00506400000e0000 */
[----:B0-----:R-:W-:-:S04]  /*dd00*/  IMAD.IADD R6, R190, 0x1, R185 ;  /* 0x00000001be067824 */ /* 0x001fc800078e02b9 */
[----:B---3--:R-:W-:Y:S01]  /*dd10*/  @P5 IMAD.HI.U32 R8, R6, R8, RZ ;  /* 0x0000000806085227 */ /* 0x008fe200078e00ff */
[----:B-1----:R-:W-:Y:S02]  /*dd20*/  R2UR UR10, R5 ;  /* 0x00000000050a72ca */ /* 0x002fe400000e0000 */
[----:B------:R-:W0:Y:S11]  /*dd30*/  @P5 LDC R5, c[0x0][0x450] ;  /* 0x00011400ff055b82 */ /* 0x000e360000000800 */
[----:B------:R-:W-:-:S03]  /*dd40*/  UISETP.GT.AND UP0, UPT, UR10, 0x7f, UPT ;  /* 0x0000007f0a00788c */ /* 0x000fc6000bf04270 */
[----:B------:R-:W-:Y:S01]  /*dd50*/  UMOV UR10, 0x4 ;  /* 0x00000004000a7882 */ /* 0x000fe20000000000 */
[----:B------:R-:W-:Y:S02]  /*dd60*/  USEL UR14, URZ, 0x2, !UP0 ;  /* 0x000000023f0e7887 */ /* 0x000fe4000c000000 */
[----:B------:R-:W-:Y:S01]  /*dd70*/  USEL UR11, UR10, 0x2, UP0 ;  /* 0x000000020a0b7887 */ /* 0x000fe20008000000 */
[----:B------:R-:W-:Y:S02]  /*dd80*/  WARPGROUP.DEPBAR.LE gsb0, 0x0 ;  /* 0x00008000000079c5 */ /* 0x000fe40000010000 */
[----:B------:R-:W-:Y:S01]  /*dd90*/  WARPGROUP.ARRIVE ;  /* 0x00000000000079c5 */ /* 0x000fe20000000000 */
[----:B------:R-:W-:Y:S01]  /*dda0*/  USEL UR10, UR10, 0x6, !UP0 ;  /* 0x000000060a0a7887 */ /* 0x000fe2000c000000 */
[----:B0-----:R-:W-:Y:S01]  /*ddb0*/  @P5 SHF.R.U32.HI R6, RZ, R5, R8 ;  /* 0x00000005ff065219 */ /* 0x001fe20000011608 */
[----:B------:R-:W-:-:S03]  /*ddc0*/  @!P1 VIADD R5, R10, 0x38840 ;  /* 0x000388400a059836 */ /* 0x000fc60000000000 */
[----:B------:R-:W-:Y:S01]  /*ddd0*/  HGMMA.64x64x16.F32.BF16 R152, gdesc[UR28], R152, gsb0 ;  /* 0x00e000001c9879f0 */ /* 0x000fe20008001898 */
[----:B------:R-:W-:Y:S02]  /*dde0*/  UIADD3 UR28, UR6, 0x4, URZ ;  /* 0x00000004061c7890 */ /* 0x000fe4000fffe03f */
[----:B------:R-:W-:Y:S01]  /*ddf0*/  UIADD3 UR30, UR26, 0x4, URZ ;  /* 0x000000041a1e7890 */ /* 0x000fe2000fffe03f */
[----:B------:R-:W0:Y:S01]  /*de00*/  SHFL.IDX PT, R21, R6, RZ, 0x1c1f ;  /* 0x001c1fff06157589 */ /* 0x000e2200000e0000 */
[----:B------:R-:W-:Y:S01]  /*de10*/  UMOV UR29, 0x40000040 ;  /* 0x40000040001d7882 */ /* 0x000fe20000000000 */
[----:B------:R-:W-:Y:S01]  /*de20*/  UMOV UR31, 0x40000040 ;  /* 0x40000040001f7882 */ /* 0x000fe20000000000 */
[----:B------:R-:W-:Y:S01]  /*de30*/  @!P1 PRMT R5, RZ, 0x654, R5 ;  /* 0x00000654ff059816 */ /* 0x000fe20000000005 */
        /* <DEDUP_REMOVED lines=238> */
[----:B------:R1:W-:Y:S02]  /*ed20*/  @!P1 SYNCS.ARRIVE.TRANS64.RED.A1T0 RZ, [R5+URZ], RZ ;  /* 0x000000ff05ff99a7 */ /* 0x0003e4000810043f */
[----:B-1----:R-:W-:-:S05]  /*ed30*/  IMAD.SHL.U32 R5, R7, 0x40, RZ ;  /* 0x0000004007057824 */ /* 0x002fca00078e00ff */
[----:B------:R-:W-:-:S04]  /*ed40*/  IADD3 R14, -R19, 0x1, -R5 ;  /* 0x00000001130e7810 */ /* 0x000fc80007ffe905 */
[----:B------:R-:W-:-:S05]  /*ed50*/  IADD3 R14, -R17, R14, R16 ;  /* 0x0000000e110e7210 */ /* 0x000fca0007ffe110 */
[C---:B------:R-:W-:Y:S02]  /*ed60*/  VIADD R13, R14.reuse, UR10 ;  /* 0x0000000a0e0d7c36 */ /* 0x040fe40008000000 */
[----:B------:R-:W-:Y:S01]  /*ed70*/  VIADD R14, R14, UR5 ;  /* 0x000000050e0e7c36 */ /* 0x000fe20008000000 */
[----:B------:R-:W-:Y:S01]  /*ed80*/  ULDC UR5, c[0x0][0xadc] ;  /* 0x0002b70000057ab9 */ /* 0x000fe20000000800 */
        /* <DEDUP_REMOVED lines=15> */
.L_x_6203:
[----:B------:R-:W-:-:S05]  /*ee80*/  IMAD.U32 R234, RZ, RZ, UR5 ;  /* 0x00000005ffea7e24 */ /* 0x000fca000f8e00ff */
[----:B------:R-:W-:-:S13]  /*ee90*/  ISETP.NE.AND P2, PT, R234, 0x1, PT ;  /* 0x00000001ea00780c */ /* 0x000fda0003f45270 */
[----:B------:R-:W0:Y:S02]  /*eea0*/  @P2 LDC.64 R8, c[0x0][0xae0] ;  /* 0x0002b800ff082b82 */ /* 0x000e240000000a00 */
[----:B0-----:R-:W-:-:S05]  /*eeb0*/  @P2 IMAD.HI.U32 R8, R21, R8, RZ ;  /* 0x0000000815082227 */ /* 0x001fca00078e00ff */
[----:B------:R-:W-:-:S07]  /*eec0*/  @P2 SHF.R.U32.HI R21, RZ, R9, R8 ;  /* 0x00000009ff152219 */ /* 0x000fce0000011608 */
.L_x_6204:
[----:B------:R-:W-:Y:S05]  /*eed0*/  BSYNC B0 ;  /* 0x0000000000007941 */ /* 0x000fea0003800000 */
.L_x_6202:
[----:B------:R-:W-:-:S04]  /*eee0*/  IMAD R21, R21, R234, -R5 ;  /* 0x000000ea15157224 */ /* 0x000fc800078e0a05 */
[----:B------:R-:W-:-:S05]  /*eef0*/  IMAD.IADD R21, R21, 0x1, -R19 ;  /* 0x0000000115157824 */ /* 0x000fca00078e0a13 */
[----:B------:R-:W-:Y:S02]  /*ef00*/  VIMNMX R20, R20, R21, !PT ;  /* 0x0000001514147248 */ /* 0x000fe40007fe0100 */
[----:B------:R-:W-:-:S07]  /*ef10*/  VIADDMNMX R15, R21, R234, R15, PT ;  /* 0x000000ea150f7246 */ /* 0x000fce000380010f */
.L_x_6201:
[----:B------:R-:W-:Y:S01]  /*ef20*/  ISETP.GT.AND P2, PT, R7, -0x1, PT ;  /* 0xffffffff0700780c */ /* 0x000fe20003f44270 */
[----:B------:R-:W0:Y:S03]  /*ef30*/  SHFL.IDX PT, R6, R6, 0x1, 0x1c1f ;  /* 0x003c1f0006067f89 */ /* 0x000e2600000e0000 */
        /* <DEDUP_REMOVED lines=11> */
[--C-:B0-----:R-:W-:Y:S01]  /*eff0*/  IMAD.IADD R13, R13, 0x1, R6.reuse ;  /* 0x000000010d0d7824 */ /* 0x101fe200078e0206 */
        /* <DEDUP_REMOVED lines=51> */
.L_x_6207:
[----:B------:R-:W-:-:S05]  /*f330*/  IMAD.U32 R15, RZ, RZ, UR5 ;  /* 0x00000005ff0f7e24 */ /* 0x000fca000f8e00ff */
[----:B------:R-:W-:-:S13]  /*f340*/  ISETP.NE.AND P3, PT, R15, 0x1, PT ;  /* 0x000000010f00780c */ /* 0x000fda0003f65270 */
[----:B------:R-:W0:Y:S02]  /*f350*/  @P3 LDC.64 R8, c[0x0][0xae0] ;  /* 0x0002b800ff083b82 */ /* 0x000e240000000a00 */
[----:B0-----:R-:W-:-:S05]  /*f360*/  @P3 IMAD.HI.U32 R8, R6, R8, RZ ;  /* 0x0000000806083227 */ /* 0x001fca00078e00ff */
[----:B------:R-:W-:-:S07]  /*f370*/  @P3 SHF.R.U32.HI R6, RZ, R9, R8 ;  /* 0x00000009ff063219 */ /* 0x000fce0000011608 */
.L_x_6208:
[----:B------:R-:W-:Y:S05]  /*f380*/  BSYNC B0 ;  /* 0x0000000000007941 */ /* 0x000fea0003800000 */
.L_x_6206:
[----:B------:R-:W-:-:S04]  /*f390*/  IMAD R5, R6, R15, -R5 ;  /* 0x0000000f06057224 */ /* 0x000fc800078e0a05 */
[----:B------:R-:W-:-:S05]  /*f3a0*/  IMAD.IADD R5, R5, 0x1, -R19 ;  /* 0x0000000105057824 */ /* 0x000fca00078e0a13 */
[----:B------:R-:W-:Y:S02]  /*f3b0*/  VIMNMX R14, R14, R5, !PT ;  /* 0x000000050e0e7248 */ /* 0x000fe40007fe0100 */
[----:B------:R-:W-:-:S07]  /*f3c0*/  VIADDMNMX R13, R5, R15, R13, PT ;  /* 0x0000000f050d7246 */ /* 0x000fce000380010d */
.L_x_6205:
[----:B------:R-:W-:Y:S01]  /*f3d0*/  FMNMX.FTZ R5, R152, R12, !PT ;  /* 0x0000000c98057209 */ /* 0x000fe20007810000 */
[----:B------:R-:W-:Y:S01]  /*f3e0*/  ULDC UR19, c[0x0][0xa80] ;  /* 0x0002a00000137ab9 */ /* 0x000fe20000000800 */
[----:B------:R-:W-:Y:S01]  /*f3f0*/  ULEA UR10, UR37, UR42, 0xc ;  /* 0x0000002a250a7291 */ /* 0x000fe2000f8e603f */
[----:B------:R-:W-:Y:S01]  /*f400*/  @!P1 VIADD R10, R10, 0x38860 ;  /* 0x000388600a0a9836 */ /* 0x000fe20000000000 */
[----:B------:R-:W-:Y:S01]  /*f410*/  FMNMX.FTZ R5, R153, R5, !PT ;  /* 0x0000000599057209 */ /* 0x000fe20007810000 */
[----:B------:R-:W-:Y:S01]  /*f420*/  UMOV UR11, 0x40000040 ;  /* 0x40000040000b7882 */ /* 0x000fe20000000000 */
[----:B------:R-:W-:Y:S02]  /*f430*/  UIADD3 UR14, UR10, 0x80, URZ ;  /* 0x000000800a0e7890 */ /* 0x000fe4000fffe03f */
[----:B------:R-:W-:Y:S01]  /*f440*/  FMNMX.FTZ R5, R156, R5, !PT ;  /* 0x000000059c057209 */ /* 0x000fe20007810000 */
[----:B------:R-:W-:Y:S01]  /*f450*/  UMOV UR15, 0x40000040 ;  /* 0x40000040000f7882 */ /* 0x000fe20000000000 */
[----:B------:R-:W-:-:S02]  /*f460*/  @!P1 PRMT R10, RZ, 0x654, R10 ;  /* 0x00000654ff0a9816 */ /* 0x000fc4000000000a */
        /* <DEDUP_REMOVED lines=16> */
[----:B0-----:R-:W-:-:S04]  /*f570*/  FMNMX.FTZ R5, R5, R6, !PT ;  /* 0x0000000605057209 */ /* 0x001fc80007810000 */
[C---:B------:R-:W-:Y:S01]  /*f580*/  FSETP.NEU.FTZ.AND P3, PT, R5.reuse, -INF , PT ;  /* 0xff8000000500780b */ /* 0x040fe20003f7d000 */
[----:B------:R-:W-:-:S03]  /*f590*/  FMUL.FTZ R6, R5, UR19 ;  /* 0x0000001305067c20 */ /* 0x000fc60008410000 */
[----:B------:R-:W-:Y:S02]  /*f5a0*/  FSEL R8, R5, RZ, P3 ;  /* 0x000000ff05087208 */ /* 0x000fe40001800000 */
[----:B------:R-:W-:Y:S02]  /*f5b0*/  FSEL R6, R6, RZ, P3 ;  /* 0x000000ff06067208 */ /* 0x000fe40001800000 */
[----:B------:R-:W-:Y:S01]  /*f5c0*/  ISETP.GT.AND P3, PT, R14, 0x1, P2 ;  /* 0x000000010e00780c */ /* 0x000fe20001764270 */
[----:B------:R-:W-:Y:S02]  /*f5d0*/  FADD.FTZ R8, -R8, R12 ;  /* 0x0000000c08087221 */ /* 0x000fe40000010100 */
[--C-:B------:R-:W-:Y:S01]  /*f5e0*/  FFMA.FTZ R152, R152, UR19, -R6.reuse ;  /* 0x0000001398987c23 */ /* 0x100fe20008010806 */
[----:B------:R-:W-:Y:S01]  /*f5f0*/  ISETP.LT.OR P4, PT, R13, 0x2, P3 ;  /* 0x000000020d00780c */ /* 0x000fe20001f81670 */
[--C-:B------:R-:W-:Y:S01]  /*f600*/  FFMA.FTZ R153, R153, UR19, -R6.reuse ;  /* 0x0000001399997c23 */ /* 0x100fe20008010806 */
[----:B------:R-:W-:Y:S01]  /*f610*/  ISETP.GT.AND P3, PT, R14, 0x8, P2 ;  /* 0x000000080e00780c */ /* 0x000fe20001764270 */
[--C-:B------:R-:W-:Y:S01]  /*f620*/  FFMA.FTZ R156, R156, UR19, -R6.reuse ;  /* 0x000000139c9c7c23 */ /* 0x100fe20008010806 */
[----:B------:R-:W-:Y:S01]  /*f630*/  FSEL R155, R155, -INF , !P4 ;  /* 0xff8000009b9b7808 */ /* 0x000fe20006000000 */
[--C-:B------:R-:W-:Y:S01]  /*f640*/  FFMA.FTZ R157, R157, UR19, -R6.reuse ;  /* 0x000000139d9d7c23 */ /* 0x100fe20008010806 */
[----:B------:R-:W-:Y:S01]  /*f650*/  ISETP.GT.AND P4, PT, R14, 0x9, P2 ;  /* 0x000000090e00780c */ /* 0x000fe20001784270 */
[--C-:B------:R-:W-:Y:S01]  /*f660*/  FFMA.FTZ R160, R160, UR19, -R6.reuse ;  /* 0x00000013a0a07c23 */ /* 0x100fe20008010806 */
[----:B------:R-:W-:Y:S01]  /*f670*/  ISETP.LT.OR P3, PT, R13, 0x9, P3 ;  /* 0x000000090d00780c */ /* 0x000fe20001f61670 */
[--C-:B------:R-:W-:Y:S01]  /*f680*/  FFMA.FTZ R161, R161, UR19, -R6.reuse ;  /* 0x00000013a1a17c23 */ /* 0x100fe20008010806 */
[----:B------:R-:W-:Y:S01]  /*f690*/  ISETP.LT.OR P4, PT, R13, 0xa, P4 ;  /* 0x0000000a0d00780c */ /* 0x000fe20002781670 */
[--C-:B------:R-:W-:Y:S01]  /*f6a0*/  FFMA.FTZ R164, R164, UR19, -R6.reuse ;  /* 0x00000013a4a47c23 */ /* 0x100fe20008010806 */
[----:B------:R-:W-:Y:S01]  /*f6b0*/  FSEL R158, R158, -INF , !P3 ;  /* 0xff8000009e9e7808 */ /* 0x000fe20005800000 */
[--C-:B------:R-:W-:Y:S01]  /*f6c0*/  FFMA.FTZ R165, R165, UR19, -R6.reuse ;  /* 0x00000013a5a57c23 */ /* 0x100fe20008010806 */
[----:B------:R-:W-:Y:S01]  /*f6d0*/  FSEL R159, R159, -INF , !P4 ;  /* 0xff8000009f9f7808 */ /* 0x000fe20006000000 */
[--C-:B------:R-:W-:Y:S01]  /*f6e0*/  FFMA.FTZ R168, R168, UR19, -R6.reuse ;  /* 0x00000013a8a87c23 */ /* 0x100fe20008010806 */
[C---:B------:R-:W-:Y:S01]  /*f6f0*/  ISETP.GT.AND P4, PT, R14.reuse, 0x11, P2 ;  /* 0x000000110e00780c */ /* 0x040fe20001784270 */
[--C-:B------:R-:W-:Y:S01]  /*f700*/  FFMA.FTZ R169, R169, UR19, -R6.reuse ;  /* 0x00000013a9a97c23 */ /* 0x100fe20008010806 */
[----:B------:R-:W-:Y:S01]  /*f710*/  ISETP.GT.AND P3, PT, R14, 0x10, P2 ;  /* 0x000000100e00780c */ /* 0x000fe20001764270 */
[--C-:B------:R-:W-:Y:S01]  /*f720*/  FFMA.FTZ R172, R172, UR19, -R6.reuse ;  /* 0x00000013acac7c23 */ /* 0x100fe20008010806 */
[----:B------:R-:W-:Y:S01]  /*f730*/  ISETP.LT.OR P4, PT, R13, 0x12, P4 ;  /* 0x000000120d00780c */ /* 0x000fe20002781670 */
[--C-:B------:R-:W-:Y:S01]  /*f740*/  FFMA.FTZ R173, R173, UR19, -R6.reuse ;  /* 0x00000013adad7c23 */ /* 0x100fe20008010806 */
[--C-:B------:R-:W-:Y:S01]  /*f750*/  FFMA.FTZ R176, R176, UR19, -R6.reuse ;  /* 0x00000013b0b07c23 */ /* 0x100fe20008010806 */
[--C-:B------:R-:W-:Y:S01]  /*f760*/  FFMA.FTZ R177, R177, UR19, -R6.reuse ;  /* 0x00000013b1b17c23 */ /* 0x100fe20008010806 */
[----:B------:R-:W-:Y:S01]  /*f770*/  FSEL R163, R163, -INF , !P4 ;  /* 0xff800000a3a37808 */ /* 0x000fe20006000000 */
[--C-:B------:R-:W-:Y:S01]  /*f780*/  FFMA.FTZ R180, R180, UR19, -R6.reuse ;  /* 0x00000013b4b47c23 */ /* 0x100fe20008010806 */
[----:B------:R-:W-:Y:S01]  /*f790*/  ISETP.GT.AND P4, PT, R14, 0x19, P2 ;  /* 0x000000190e00780c */ /* 0x000fe20001784270 */
[----:B------:R-:W-:Y:S01]  /*f7a0*/  FFMA.FTZ R181, R181, UR19, -R6 ;  /* 0x00000013b5b57c23 */ /* 0x000fe20008010806 */
[C---:B------:R-:W-:Y:S01]  /*f7b0*/  ISETP.LT.OR P3, PT, R13.reuse, 0x11, P3 ;  /* 0x000000110d00780c */ /* 0x040fe20001f61670 */
[----:B------:R-:W-:Y:S01]  /*f7c0*/  FMUL.FTZ R8, R8, UR19 ;  /* 0x0000001308087c20 */ /* 0x000fe20008410000 */
        /* <DEDUP_REMOVED lines=11> */
[----:B------:R-:W1:Y:S01]  /*f880*/  MUFU.EX2 R153, R153 ;  /* 0x0000009900997308 */ /* 0x000e620000000800 */
[----:B------:R-:W-:Y:S02]  /*f890*/  FSEL R166, R166, -INF , !P3 ;  /* 0xff800000a6a67808 */ /* 0x000fe40005800000 */
[----:B------:R-:W-:Y:S02]  /*f8a0*/  ISETP.LT.OR P4, PT, R13, 0x2a, P4 ;  /* 0x0000002a0d00780c */ /* 0x000fe40002781670 */
[C---:B------:R-:W-:Y:S02]  /*f8b0*/  ISETP.GT.AND P3, PT, R14.reuse, 0x20, P2 ;  /* 0x000000200e00780c */ /* 0x040fe40001764270 */
[----:B------:R-:W-:Y:S01]  /*f8c0*/  FSEL R175, R175, -INF , !P4 ;  /* 0xff800000afaf7808 */ /* 0x000fe20006000000 */
[----:B------:R-:W-:Y:S01]  /*f8d0*/  MUFU.EX2 R157, R157 ;  /* 0x0000009d009d7308 */ /* 0x000fe20000000800 */
[----:B------:R-:W-:Y:S01]  /*f8e0*/  ISETP.GT.AND P4, PT, R14, RZ, P2 ;  /* 0x000000ff0e00720c */ /* 0x000fe20001784270 */
[----:B0-----:R-:W-:Y:S01]  /*f8f0*/  FFMA.FTZ R3, R8, R3, R152 ;  /* 0x0000000308037223 */ /* 0x001fe20000010098 */
[C---:B------:R-:W-:Y:S01]  /*f900*/  ISETP.LT.OR P3, PT, R13.reuse, 0x21, P3 ;  /* 0x000000210d00780c */ /* 0x040fe20001f61670 */
[-C--:B------:R-:W-:Y:S01]  /*f910*/  FMUL.FTZ R24, R24, R8.reuse ;  /* 0x0000000818187220 */ /* 0x080fe20000410000 */
[----:B------:R-:W-:Y:S01]  /*f920*/  ISETP.LT.OR P4, PT, R13, 0x1, P4 ;  /* 0x000000010d00780c */ /* 0x000fe20002781670 */
[-C--:B------:R-:W-:Y:S01]  /*f930*/  FMUL.FTZ R25, R25, R8.reuse ;  /* 0x0000000819197220 */ /* 0x080fe20000410000 */
[----:B------:R-:W-:Y:S01]  /*f940*/  FSEL R170, R170, -INF , !P3 ;  /* 0xff800000aaaa7808 */ /* 0x000fe20005800000 */
[----:B------:R-:W-:Y:S01]  /*f950*/  MUFU.EX2 R161, R161 ;  /* 0x000000a100a17308 */ /* 0x000fe20000000800 */
[----:B------:R-:W-:Y:S01]  /*f960*/  FSEL R9, R154, -INF , !P4 ;  /* 0xff8000009a097808 */ /* 0x000fe20006000000 */
[----:B-1----:R-:W-:Y:S01]  /*f970*/  FADD.FTZ R3, R153, R3 ;  /* 0x0000000399037221 */ /* 0x002fe20000010000 */
[----:B------:R-:W-:Y:S01]  /*f980*/  ISETP.GT.AND P3, PT, R14, 0x28, P2 ;  /* 0x000000280e00780c */ /* 0x000fe20001764270 */
[-C--:B------:R-:W-:Y:S01]  /*f990*/  FMUL.FTZ R28, R28, R8.reuse ;  /* 0x000000081c1c7220 */ /* 0x080fe20000410000 */
[----:B------:R-:W-:Y:S01]  /*f9a0*/  FMNMX.FTZ R6, R9, R11, !PT ;  /* 0x0000000b09067209 */ /* 0x000fe20007810000 */
[----:B------:R-:W-:Y:S01]  /*f9b0*/  FMUL.FTZ R29, R29, R8 ;  /* 0x000000081d1d7220 */ /* 0x000fe20000410000 */
[----:B------:R-:W-:Y:S01]  /*f9c0*/  ISETP.LT.OR P3, PT, R13, 0x29, P3 ;  /* 0x000000290d00780c */ /* 0x000fe20001f61670 */
[----:B------:R-:W0:Y:S01]  /*f9d0*/  MUFU.EX2 R154, R156 ;  /* 0x0000009c009a7308 */ /* 0x000e220000000800 */
[----:B------:R-:W-:Y:S01]  /*f9e0*/  FMNMX.FTZ R6, R155, R6, !PT ;  /* 0x000000069b067209 */ /* 0x000fe20007810000 */
[-C--:B------:R-:W-:Y:S01]  /*f9f0*/  FMUL.FTZ R32, R32, R8.reuse ;  /* 0x0000000820207220 */ /* 0x080fe20000410000 */
[----:B------:R-:W-:Y:S01]  /*fa00*/  FSEL R174, R174, -INF , !P3 ;  /* 0xff800000aeae7808 */ /* 0x000fe20005800000 */
[----:B------:R-:W-:Y:S01]  /*fa10*/  FMUL.FTZ R33, R33, R8 ;  /* 0x0000000821217220 */ /* 0x000fe20000410000 */
[----:B------:R-:W-:Y:S01]  /*fa20*/  FMNMX.FTZ R6, R158, R6, !PT ;  /* 0x000000069e067209 */ /* 0x000fe20007810000 */
[----:B------:R-:W-:Y:S01]  /*fa30*/  FMUL.FTZ R36, R36, R8 ;  /* 0x0000000824247220 */ /* 0x000fe20000410000 */
[----:B------:R-:W-:Y:S01]  /*fa40*/  ISETP.GT.AND P3, PT, R14, 0x30, P2 ;  /* 0x000000300e00780c */ /* 0x000fe20001764270 */
[----:B------:R-:W1:Y:S01]  /*fa50*/  MUFU.EX2 R156, R160 ;  /* 0x000000a0009c7308 */ /* 0x000e620000000800 */
[----:B------:R-:W-:Y:S01]  /*fa60*/  FMNMX.FTZ R6, R159, R6, !PT ;  /* 0x000000069f067209 */ /* 0x000fe20007810000 */
[-C--:B------:R-:W-:Y:S01]  /*fa70*/  FMUL.FTZ R37, R37, R8.reuse ;  /* 0x0000000825257220 */ /* 0x080fe20000410000 */
[----:B------:R-:W-:Y:S01]  /*fa80*/  ISETP.LT.OR P3, PT, R13, 0x31, P3 ;  /* 0x000000310d00780c */ /* 0x000fe20001f61670 */
[----:B------:R-:W-:Y:S01]  /*fa90*/  FMUL.FTZ R40, R40, R8 ;  /* 0x0000000828287220 */ /* 0x000fe20000410000 */
[----:B------:R-:W-:Y:S01]  /*faa0*/  FMNMX.FTZ R6, R162, R6, !PT ;  /* 0x00000006a2067209 */ /* 0x000fe20007810000 */
[----:B------:R-:W-:Y:S01]  /*fab0*/  FMUL.FTZ R41, R41, R8 ;  /* 0x0000000829297220 */ /* 0x000fe20000410000 */
[----:B------:R-:W-:Y:S01]  /*fac0*/  FSEL R178, R178, -INF , !P3 ;  /* 0xff800000b2b27808 */ /* 0x000fe20005800000 */
[----:B------:R-:W2:Y:S01]  /*fad0*/  MUFU.EX2 R164, R164 ;  /* 0x000000a400a47308 */ /* 0x000ea20000000800 */
[----:B------:R-:W-:Y:S01]  /*fae0*/  FMNMX.FTZ R6, R163, R6, !PT ;  /* 0x00000006a3067209 */ /* 0x000fe20007810000 */
[----:B0-----:R-:W-:Y:S01]  /*faf0*/  FADD.FTZ R3, R154, R3 ;  /* 0x000000039a037221 */ /* 0x001fe20000010000 */
[----:B------:R-:W-:Y:S01]  /*fb00*/  ISETP.GT.AND P3, PT, R14, 0x31, P2 ;  /* 0x000000310e00780c */ /* 0x000fe20001764270 */
[----:B------:R-:W-:Y:S01]  /*fb10*/  FMUL.FTZ R44, R44, R8 ;  /* 0x000000082c2c7220 */ /* 0x000fe20000410000 */
[----:B------:R-:W-:Y:S01]  /*fb20*/  FMNMX.FTZ R6, R166, R6, !PT ;  /* 0x00000006a6067209 */ /* 0x000fe20007810000 */
[----:B------:R-:W-:Y:S01]  /*fb30*/  FADD.FTZ R3, R157, R3 ;  /* 0x000000039d037221 */ /* 0x000fe20000010000 */
[----:B------:R-:W-:Y:S01]  /*fb40*/  ISETP.GT.AND P4, PT, R14, 0x38, P2 ;  /* 0x000000380e00780c */ /* 0x000fe20001784270 */
[----:B------:R-:W0:Y:S01]  /*fb50*/  MUFU.EX2 R165, R165 ;  /* 0x000000a500a57308 */ /* 0x000e220000000800 */
[----:B------:R-:W-:Y:S01]  /*fb60*/  FMNMX.FTZ R6, R167, R6, !PT ;  /* 0x00000006a7067209 */ /* 0x000fe20007810000 */
[----:B-1----:R-:W-:Y:S01]  /*fb70*/  FADD.FTZ R3, R156, R3 ;  /* 0x000000039c037221 */ /* 0x002fe20000010000 */
[----:B------:R-:W-:Y:S01]  /*fb80*/  ISETP.LT.OR P3, PT, R13, 0x32, P3 ;  /* 0x000000320d00780c */ /* 0x000fe20001f61670 */
[----:B------:R-:W-:Y:S01]  /*fb90*/  FMUL.FTZ R45, R45, R8 ;  /* 0x000000082d2d7220 */ /* 0x000fe20000410000 */
[----:B------:R-:W-:Y:S01]  /*fba0*/  FMNMX.FTZ R6, R170, R6, !PT ;  /* 0x00000006aa067209 */ /* 0x000fe20007810000 */
[----:B------:R-:W-:Y:S01]  /*fbb0*/  FADD.FTZ R3, R161, R3 ;  /* 0x00000003a1037221 */ /* 0x000fe20000010000 */
[----:B------:R-:W-:Y:S01]  /*fbc0*/  ISETP.GT.AND P2, PT, R14, 0x39, P2 ;  /* 0x000000390e00780c */ /* 0x000fe20001744270 */
[----:B------:R-:W1:Y:S01]  /*fbd0*/  MUFU.EX2 R160, R168 ;  /* 0x000000a800a07308 */ /* 0x000e620000000800 */
[----:B------:R-:W-:Y:S01]  /*fbe0*/  FMNMX.FTZ R6, R171, R6, !PT ;  /* 0x00000006ab067209 */ /* 0x000fe20007810000 */
[----:B--2---:R-:W-:Y:S01]  /*fbf0*/  FADD.FTZ R3, R164, R3 ;  /* 0x00000003a4037221 */ /* 0x004fe20000010000 */
        /* <DEDUP_REMOVED lines=8> */
[----:B------:R-:W-:Y:S01]  /*fc80*/  ISETP.LT.OR P2, PT, R13, 0x3a, P2 ;  /* 0x0000003a0d00780c */ /* 0x000fe20001741670 */
[----:B------:R-:W-:Y:S01]  /*fc90*/  FMUL.FTZ R52, R52, R8 ;  /* 0x0000000834347220 */ /* 0x000fe20000410000 */
[----:B------:R-:W-:Y:S01]  /*fca0*/  FMNMX.FTZ R6, R178, R6, !PT ;  /* 0x00000006b2067209 */ /* 0x000fe20007810000 */
[----:B------:R-:W-:Y:S01]  /*fcb0*/  FMUL.FTZ R53, R53, R8 ;  /* 0x0000000835357220 */ /* 0x000fe20000410000 */
[----:B------:R-:W-:Y:S01]  /*fcc0*/  FSEL R182, R182, -INF , !P4 ;  /* 0xff800000b6b67808 */ /* 0x000fe20006000000 */
[----:B------:R-:W0:Y:S01]  /*fcd0*/  MUFU.EX2 R172, R172 ;  /* 0x000000ac00ac7308 */ /* 0x000e220000000800 */
[----:B------:R-:W-:Y:S01]  /*fce0*/  FMNMX.FTZ R6, R179, R6, !PT ;  /* 0x00000006b3067209 */ /* 0x000fe20007810000 */
[----:B-1----:R-:W-:Y:S01]  /*fcf0*/  FADD.FTZ R3, R160, R3 ;  /* 0x00000003a0037221 */ /* 0x002fe20000010000 */
[----:B------:R-:W-:Y:S01]  /*fd00*/  FSEL R183, R183, -INF , !P2 ;  /* 0xff800000b7b77808 */ /* 0x000fe20005000000 */
[----:B------:R-:W-:Y:S01]  /*fd10*/  FMUL.FTZ R56, R56, R8 ;  /* 0x0000000838387220 */ /* 0x000fe20000410000 */
[----:B------:R-:W-:Y:S01]  /*fd20*/  FMNMX.FTZ R6, R182, R6, !PT ;  /* 0x00000006b6067209 */ /* 0x000fe20007810000 */
[----:B------:R-:W-:Y:S01]  /*fd30*/  FMUL.FTZ R57, R57, R8 ;  /* 0x0000000839397220 */ /* 0x000fe20000410000 */
[----:B------:R-:W-:Y:S01]  /*fd40*/  ISETP.NE.AND P3, PT, R184, RZ, PT ;  /* 0x000000ffb800720c */ /* 0x000fe20003f65270 */
[----:B------:R-:W1:Y:S01]  /*fd50*/  MUFU.EX2 R173, R173 ;  /* 0x000000ad00ad7308 */ /* 0x000e620000000800 */
[----:B------:R-:W-:Y:S01]  /*fd60*/  FMNMX.FTZ R6, R183, R6, !PT ;  /* 0x00000006b7067209 */ /* 0x000fe20007810000 */
[----:B------:R-:W-:Y:S01]  /*fd70*/  FMUL.FTZ R60, R60, R8 ;  /* 0x000000083c3c7220 */ /* 0x000fe20000410000 */
[----:B------:R-:W-:Y:S01]  /*fd80*/  F2FP.BF16.F32.PACK_AB R152, R153, R152 ;  /* 0x000000989998723e */ /* 0x000fe200000010ff */
[----:B------:R-:W-:Y:S01]  /*fd90*/  FMUL.FTZ R61, R61, R8 ;  /* 0x000000083d3d7220 */ /* 0x000fe20000410000 */
[----:B------:R-:W-:Y:S01]  /*fda0*/  F2FP.BF16.F32.PACK_AB R154, R157, R154 ;  /* 0x0000009a9d9a723e */ /* 0x000fe200000010ff */
[----:B------:R-:W3:Y:S01]  /*fdb0*/  SHFL.BFLY PT, R12, R6, 0x2, 0x1f ;  /* 0x0c401f00060c7f89 */ /* 0x000ee200000e0000 */
[----:B------:R-:W-:Y:S01]  /*fdc0*/  F2FP.BF16.F32.PACK_AB R156, R161, R156 ;  /* 0x0000009ca19c723e */ /* 0x000fe200000010ff */
[----:B------:R-:W4:Y:S01]  /*fdd0*/  MUFU.EX2 R176, R176 ;  /* 0x000000b000b07308 */ /* 0x000f220000000800 */
[----:B--2---:R-:W-:Y:S01]  /*fde0*/  F2FP.BF16.F32.PACK_AB R160, R169, R160 ;  /* 0x000000a0a9a0723e */ /* 0x004fe200000010ff */
        /* <DEDUP_REMOVED lines=14> */
[----:B------:R-:W5:Y:S01]  /*fed0*/  MUFU.EX2 R180, R180 ;  /* 0x000000b400b47308 */ /* 0x000f620000000800 */
[-C--:B------:R-:W-:Y:S01]  /*fee0*/  FMUL.FTZ R89, R89, R8.reuse ;  /* 0x0000000859597220 */ /* 0x080fe20000410000 */
[-C--:B------:R-:W-:Y:S01]  /*fef0*/  FMUL.FTZ R92, R92, R8.reuse ;  /* 0x000000085c5c7220 */ /* 0x080fe20000410000 */
[-C--:B------:R-:W-:Y:S01]  /*ff00*/  FMUL.FTZ R93, R93, R8.reuse ;  /* 0x000000085d5d7220 */ /* 0x080fe20000410000 */
[-C--:B------:R-:W-:Y:S01]  /*ff10*/  FMUL.FTZ R96, R96, R8.reuse ;  /* 0x0000000860607220 */ /* 0x080fe20000410000 */
[----:B------:R-:W-:Y:S01]  /*ff20*/  FMUL.FTZ R97, R97, R8 ;  /* 0x0000000861617220 */ /* 0x000fe20000410000 */
[----:B---3--:R-:W-:Y:S01]  /*ff30*/  FMNMX.FTZ R6, R6, R12, !PT ;  /* 0x0000000c06067209 */ /* 0x008fe20007810000 */
[-C--:B------:R-:W-:Y:S01]  /*ff40*/  FMUL.FTZ R100, R100, R8.reuse ;  /* 0x0000000864647220 */ /* 0x080fe20000410000 */
[----:B------:R-:W3:Y:S01]  /*ff50*/  MUFU.EX2 R181, R181 ;  /* 0x000000b500b57308 */ /* 0x000ee20000000800 */
        /* <DEDUP_REMOVED lines=26> */
[----:B0-----:R-:W-:Y:S01]  /*10100*/  FMNMX.FTZ R6, R6, R12, !PT ;  /* 0x0000000c06067209 */ /* 0x001fe20007810000 */
[----:B------:R-:W-:-:S03]  /*10110*/  FADD.FTZ R3, R169, R3 ;  /* 0x00000003a9037221 */ /* 0x000fc60000010000 */
[----:B------:R-:W-:Y:S01]  /*10120*/  FSETP.NEU.FTZ.AND P2, PT, R6, -INF , PT ;  /* 0xff8000000600780b */ /* 0x000fe20003f5d000 */
[----:B------:R-:W-:-:S03]  /*10130*/  FADD.FTZ R3, R172, R3 ;  /* 0x00000003ac037221 */ /* 0x000fc60000010000 */
[----:B------:R-:W-:Y:S01]  /*10140*/  FSEL R12, R6, RZ, P2 ;  /* 0x000000ff060c7208 */ /* 0x000fe20001000000 */
[----:B-1----:R-:W-:-:S04]  /*10150*/  FADD.FTZ R3, R173, R3 ;  /* 0x00000003ad037221 */ /* 0x002fc80000010000 */
[----:B------:R-:W-:Y:S01]  /*10160*/  FADD.FTZ R12, -R12, R11 ;  /* 0x0000000b0c0c7221 */ /* 0x000fe20000010100 */
[----:B----4-:R-:W-:-:S03]  /*10170*/  FADD.FTZ R3, R176, R3 ;  /* 0x00000003b0037221 */ /* 0x010fc60000010000 */
[----:B------:R-:W-:Y:S01]  /*10180*/  FMUL.FTZ R11, R12, UR19 ;  /* 0x000000130c0b7c20 */ /* 0x000fe20008410000 */
[----:B------:R-:W-:Y:S02]  /*10190*/  IMAD.U32 R12, RZ, RZ, UR7 ;  /* 0x00000007ff0c7e24 */ /* 0x000fe4000f8e00ff */
[----:B--2---:R-:W-:Y:S01]  /*101a0*/  FADD.FTZ R3, R177, R3 ;  /* 0x00000003b1037221 */ /* 0x004fe20000010000 */
[----:B------:R-:W-:Y:S01]  /*101b0*/  UMOV UR7, UR37 ;  /* 0x0000002500077c82 */ /* 0x000fe20008000000 */
[----:B------:R-:W-:Y:S01]  /*101c0*/  @!P3 IMAD R12, R12, 0x40, R23 ;  /* 0x000000400c0cb824 */ /* 0x000fe200078e0217 */
[----:B------:R-:W0:Y:S01]  /*101d0*/  MUFU.EX2 R11, R11 ;  /* 0x0000000b000b7308 */ /* 0x000e220000000800 */
[----:B-----5:R-:W-:-:S03]  /*101e0*/  FADD.FTZ R3, R180, R3 ;  /* 0x00000003b4037221 */ /* 0x020fc60000010000 */
[----:B------:R-:W-:Y:S01]  /*101f0*/  @!P3 LEA R12, R12, UR41, 0x2 ;  /* 0x000000290c0cbc11 */ /* 0x000fe2000f8e10ff */
[----:B---3--:R-:W-:-:S04]  /*10200*/  FADD.FTZ R3, R181, R3 ;  /* 0x00000003b5037221 */ /* 0x008fc80000010000 */
[----:B------:R-:W-:Y:S04]  /*10210*/  @!P3 STS [R12+0x38400], R8 ;  /* 0x038400080c00b388 */ /* 0x000fe80000000800 */
        /* <DEDUP_REMOVED lines=14> */
[-C--:B------:R-:W-:Y:S01]  /*10300*/  FMUL.FTZ R50, R50, R11.reuse ;  /* 0x0000000b32327220 */ /* 0x080fe20000410000 */
[----:B------:R-:W-:Y:S01]  /*10310*/  FSEL R12, R12, RZ, P2 ;  /* 0x000000ff0c0c7208 */ /* 0x000fe20001000000 */
[-C--:B------:R-:W-:Y:S01]  /*10320*/  FMUL.FTZ R51, R51, R11.reuse ;  /* 0x0000000b33337220 */ /* 0x080fe20000410000 */
[-C--:B------:R-:W-:Y:S01]  /*10330*/  FMUL.FTZ R54, R54, R11.reuse ;  /* 0x0000000b36367220 */ /* 0x080fe20000410000 */
[-C--:B------:R-:W-:Y:S01]  /*10340*/  FMUL.FTZ R55, R55, R11.reuse ;  /* 0x0000000b37377220 */ /* 0x080fe20000410000 */
[-C--:B------:R-:W-:Y:S01]  /*10350*/  FMUL.FTZ R58, R58, R11.reuse ;  /* 0x0000000b3a3a7220 */ /* 0x080fe20000410000 */
        /* <DEDUP_REMOVED lines=41> */
[----:B0-----:R-:W-:Y:S01]  /*105f0*/  F2FP.BF16.F32.PACK_AB R153, R12, R13 ;  /* 0x0000000d0c99723e */ /* 0x001fe200000010ff */
[-C--:B------:R-:W-:Y:S01]  /*10600*/  FMUL.FTZ R99, R99, R11.reuse ;  /* 0x0000000b63637220 */ /* 0x080fe20000410000 */
[----:B-1----:R-:W-:Y:S01]  /*10610*/  F2FP.BF16.F32.PACK_AB R158, R165, R164 ;  /* 0x000000a4a59e723e */ /* 0x002fe200000010ff */
[-C--:B------:R-:W-:Y:S01]  /*10620*/  FMUL.FTZ R102, R102, R11.reuse ;  /* 0x0000000b66667220 */ /* 0x080fe20000410000 */
        /* <DEDUP_REMOVED lines=12> */
[----:B--2---:R-:W-:Y:S01]  /*106f0*/  F2FP.BF16.F32.PACK_AB R155, R15, R14 ;  /* 0x0000000e0f9b723e */ /* 0x004fe200000010ff */
        /* <DEDUP_REMOVED lines=15> */
[----:B-1----:R-:W-:Y:S01]  /*107f0*/  F2FP.BF16.F32.PACK_AB R157, R21, R20 ;  /* 0x00000014159d723e */ /* 0x002fe200000010ff */
[-C--:B------:R-:W-:Y:S01]  /*10800*/  FMUL.FTZ R143, R143, R11.reuse ;  /* 0x0000000b8f8f7220 */ /* 0x080fe20000410000 */
[-C--:B------:R-:W-:Y:S01]  /*10810*/  FMUL.FTZ R146, R146, R11.reuse ;  /* 0x0000000b92927220 */ /* 0x080fe20000410000 */
[-C--:B------:R-:W-:Y:S01]  /*10820*/  FMUL.FTZ R147, R147, R11.reuse ;  /* 0x0000000b93937220 */ /* 0x080fe20000410000 */
[-C--:B------:R-:W-:Y:S01]  /*10830*/  FMUL.FTZ R150, R150, R11.reuse ;  /* 0x0000000b96967220 */ /* 0x080fe20000410000 */
[----:B------:R-:W-:Y:S01]  /*10840*/  FMUL.FTZ R151, R151, R11 ;  /* 0x0000000b97977220 */ /* 0x000fe20000410000 */
[----:B------:R-:W-:Y:S01]  /*10850*/  FFMA.FTZ R4, R11, R4, R13 ;  /* 0x000000040b047223 */ /* 0x000fe2000001000d */
[----:B------:R-:W-:Y:S01]  /*10860*/  MUFU.EX2 R170, R170 ;  /* 0x000000aa00aa7308 */ /* 0x000fe20000000800 */
[C---:B------:R-:W-:Y:S01]  /*10870*/  ISETP.GT.AND P2, PT, R7.reuse, R191, PT ;  /* 0x000000bf0700720c */ /* 0x040fe20003f44270 */
[----:B------:R2:W-:Y:S01]  /*10880*/  STSM.16.M88.4 [R186+0x36400], R152 ;  /* 0x03640098ba007844 */ /* 0x0005e20000000200 */
[----:B------:R-:W-:Y:S01]  /*10890*/  FADD.FTZ R4, R12, R4 ;  /* 0x000000040c047221 */ /* 0x000fe20000010000 */
[----:B------:R-:W-:-:S02]  /*108a0*/  VIADD R7, R7, 0xffffffff ;  /* 0xffffffff07077836 */ /* 0x000fc40000000000 */
[----:B------:R-:W-:Y:S02]  /*108b0*/  IMAD.MOV.U32 R12, RZ, RZ, R5 ;  /* 0x000000ffff0c7224 */ /* 0x000fe400078e0005 */
[----:B------:R-:W-:Y:S01]  /*108c0*/  FADD.FTZ R4, R14, R4 ;  /* 0x000000040e047221 */ /* 0x000fe20000010000 */
[----:B------:R-:W1:Y:S01]  /*108d0*/  MUFU.EX2 R171, R171 ;  /* 0x000000ab00ab7308 */ /* 0x000e620000000800 */
[----:B0-----:R-:W-:Y:S01]  /*108e0*/  F2FP.BF16.F32.PACK_AB R159, R168, R9 ;  /* 0x00000009a89f723e */ /* 0x001fe200000010ff */
[----:B------:R-:W-:Y:S02]  /*108f0*/  IMAD.MOV.U32 R11, RZ, RZ, R6 ;  /* 0x000000ffff0b7224 */ /* 0x000fe400078e0006 */
[----:B------:R-:W-:Y:S02]  /*10900*/  FADD.FTZ R15, R15, R4 ;  /* 0x000000040f0f7221 */ /* 0x000fe40000010000 */
[----:B------:R2:W-:Y:S02]  /*10910*/  STSM.16.M88.4 [R189], R156 ;  /* 0x0000009cbd007844 */ /* 0x0005e40000000200 */
[----:B------:R-:W-:Y:S01]  /*10920*/  FADD.FTZ R20, R20, R15 ;  /* 0x0000000f14147221 */ /* 0x000fe20000010000 */
[----:B------:R-:W-:Y:S03]  /*10930*/  MUFU.EX2 R174, R174 ;  /* 0x000000ae00ae7308 */ /* 0x000fe60000000800 */
[----:B------:R-:W-:-:S04]  /*10940*/  FADD.FTZ R20, R21, R20 ;  /* 0x0000001415147221 */ /* 0x000fc80000010000 */
[----:B------:R-:W-:Y:S01]  /*10950*/  FADD.FTZ R9, R9, R20 ;  /* 0x0000001409097221 */ /* 0x000fe20000010000 */
[----:B------:R-:W0:Y:S01]  /*10960*/  MUFU.EX2 R175, R175 ;  /* 0x000000af00af7308 */ /* 0x000e220000000800 */
[----:B-1----:R-:W-:Y:S02]  /*10970*/  F2FP.BF16.F32.PACK_AB R161, R171, R170 ;  /* 0x000000aaaba1723e */ /* 0x002fe400000010ff */
[----:B------:R-:W-:-:S04]  /*10980*/  FADD.FTZ R9, R168, R9 ;  /* 0x00000009a8097221 */ /* 0x000fc80000010000 */
[----:B------:R-:W-:Y:S01]  /*10990*/  FADD.FTZ R170, R170, R9 ;  /* 0x00000009aaaa7221 */ /* 0x000fe20000010000 */
[----:B------:R-:W-:Y:S03]  /*109a0*/  MUFU.EX2 R178, R178 ;  /* 0x000000b200b27308 */ /* 0x000fe60000000800 */
[----:B------:R-:W-:-:S05]  /*109b0*/  FADD.FTZ R171, R171, R170 ;  /* 0x000000aaabab7221 */ /* 0x000fca0000010000 */
[----:B------:R-:W1:Y:S01]  /*109c0*/  MUFU.EX2 R179, R179 ;  /* 0x000000b300b37308 */ /* 0x000e620000000800 */
[----:B0-----:R-:W-:Y:S01]  /*109d0*/  F2FP.BF16.F32.PACK_AB R163, R175, R174 ;  /* 0x000000aeafa3723e */ /* 0x001fe200000010ff */
[----:B------:R-:W-:-:S04]  /*109e0*/  FADD.FTZ R174, R174, R171 ;  /* 0x000000abaeae7221 */ /* 0x000fc80000010000 */
[----:B------:R2:W-:Y:S01]  /*109f0*/  STSM.16.M88.4 [R187], R160 ;  /* 0x000000a0bb007844 */ /* 0x0005e20000000200 */
[----:B------:R-:W-:Y:S01]  /*10a00*/  FADD.FTZ R175, R175, R174 ;  /* 0x000000aeafaf7221 */ /* 0x000fe20000010000 */
[----:B------:R-:W0:Y:S08]  /*10a10*/  MUFU.EX2 R182, R182 ;  /* 0x000000b600b67308 */ /* 0x000e300000000800 */
[----:B------:R-:W3:Y:S01]  /*10a20*/  MUFU.EX2 R183, R183 ;  /* 0x000000b700b77308 */ /* 0x000ee20000000800 */
[----:B-1----:R-:W-:Y:S01]  /*10a30*/  F2FP.BF16.F32.PACK_AB R165, R179, R178 ;  /* 0x000000b2b3a5723e */ /* 0x002fe200000010ff */
[----:B------:R-:W-:-:S04]  /*10a40*/  FADD.FTZ R178, R178, R175 ;  /* 0x000000afb2b27221 */ /* 0x000fc80000010000 */
[----:B------:R-:W-:-:S04]  /*10a50*/  FADD.FTZ R179, R179, R178 ;  /* 0x000000b2b3b37221 */ /* 0x000fc80000010000 */
[----:B0-----:R-:W-:Y:S01]  /*10a60*/  FADD.FTZ R4, R182, R179 ;  /* 0x000000b3b6047221 */ /* 0x001fe20000010000 */
        /* <DEDUP_REMOVED lines=32> */
.L_x_6192:
[----:B------:R-:W0:Y:S01]  /*10c70*/  SHFL.BFLY PT, R0, R3, 0x2, 0x1f ;  /* 0x0c401f0003007f89 */ /* 0x000e2200000e0000 */
[----:B-1----:R-:W-:Y:S01]  /*10c80*/  IMAD.U32 R11, RZ, RZ, UR19 ;  /* 0x00000013ff0b7e24 */ /* 0x002fe2000f8e00ff */
[----:B------:R-:W-:Y:S06]  /*10c90*/  BAR.ARV 0x8, 0x100 ;  /* 0x0204000000007b1d */ /* 0x000fec0000002000 */
[----:B------:R-:W-:Y:S02]  /*10ca0*/  IMAD.MOV.U32 R20, RZ, RZ, -0x800000 ;  /* 0xff800000ff147424 */ /* 0x000fe400078e00ff */
[----:B------:R-:W-:Y:S01]  /*10cb0*/  BAR.SYNC.DEFER_BLOCKING 0xf, 0x100 ;  /* 0x03c4000000007b1d */ /* 0x000fe20000010000 */
[----:B------:R-:W-:Y:S01]  /*10cc0*/  ISETP.NE.AND P2, PT, R184, RZ, PT ;  /* 0x000000ffb800720c */ /* 0x000fe20003f45270 */
[----:B------:R-:W-:-:S04]  /*10cd0*/  VIADD R227, R227, 0x1 ;  /* 0x00000001e3e37836 */ /* 0x000fc80000000000 */
[----:B------:R-:W1:Y:S01]  /*10ce0*/  SHFL.BFLY PT, R9, R4, 0x2, 0x1f ;  /* 0x0c401f0004097f89 */ /* 0x000e6200000e0000 */
[----:B0-----:R-:W-:Y:S01]  /*10cf0*/  FADD.FTZ R0, R0, R3 ;  /* 0x0000000300007221 */ /* 0x001fe20000010000 */
[----:B------:R-:W-:-:S04]  /*10d00*/  IMAD.MOV.U32 R3, RZ, RZ, RZ ;  /* 0x000000ffff037224 */ /* 0x000fc800078e00ff */
[----:B------:R-:W2:Y:S01]  /*10d10*/  SHFL.BFLY PT, R7, R0, 0x1, 0x1f ;  /* 0x0c201f0000077f89 */ /* 0x000ea200000e0000 */
[----:B-1----:R-:W-:Y:S01]  /*10d20*/  FADD.FTZ R9, R9, R4 ;  /* 0x0000000409097221 */ /* 0x002fe20000010000 */
[----:B------:R-:W-:Y:S01]  /*10d30*/  IMAD.U32 R4, RZ, RZ, UR37 ;  /* 0x00000025ff047e24 */ /* 0x000fe2000f8e00ff */
[----:B------:R-:W-:-:S03]  /*10d40*/  UIADD3 UR37, UR37, 0x1, URZ ;  /* 0x0000000125257890 */ /* 0x000fc6000fffe03f */
[----:B------:R-:W0:Y:S01]  /*10d50*/  SHFL.BFLY PT, R8, R9, 0x1, 0x1f ;  /* 0x0c201f0009087f89 */ /* 0x000e2200000e0000 */
[----:B------:R-:W-:Y:S01]  /*10d60*/  @!P2 IMAD R4, R4, 0x40, R23 ;  /* 0x000000400404a824 */ /* 0x000fe200078e0217 */
[----:B------:R-:W-:Y:S01]  /*10d70*/  UISETP.NE.AND UP0, UPT, UR37, 0x2, UPT ;  /* 0x000000022500788c */ /* 0x000fe2000bf05270 */
[----:B--2---:R-:W-:-:S03]  /*10d80*/  FADD.FTZ R10, R0, R7 ;  /* 0x00000007000a7221 */ /* 0x004fc60000010000 */
[----:B------:R-:W-:Y:S01]  /*10d90*/  @!P2 LEA R4, R4, UR41, 0x2 ;  /* 0x000000290404ac11 */ /* 0x000fe2000f8e10ff */
[----:B------:R-:W-:Y:S01]  /*10da0*/  USEL UR4, URZ, 0x1, UP0 ;  /* 0x000000013f047887 */ /* 0x000fe20008000000 */
[----:B------:R-:W-:Y:S01]  /*10db0*/  FSETP.NE.FTZ.AND P0, PT, R10, RZ, PT ;  /* 0x000000ff0a00720b */ /* 0x000fe20003f15000 */
[----:B------:R-:W-:-:S04]  /*10dc0*/  USEL UR37, UR37, URZ, UP0 ;  /* 0x0000003f25257287 */ /* 0x000fc80008000000 */
[----:B------:R-:W-:-:S08]  /*10dd0*/  LOP3.LUT R2, R2, UR4, RZ, 0x3c, !PT ;  /* 0x0000000402027c12 */ /* 0x000fd0000f8e3cff */
[----:B------:R-:W1:Y:S01]  /*10de0*/  @P0 MUFU.LG2 R7, R10 ;  /* 0x0000000a00070308 */ /* 0x000e620000000c00 */
[----:B------:R-:W-:Y:S01]  /*10df0*/  @P0 FMUL.FTZ R0, R11, 0.69314718246459960938 ;  /* 0x3f3172180b000820 */ /* 0x000fe20000410000 */
[----:B0-----:R-:W-:-:S05]  /*10e00*/  FADD.FTZ R8, R9, R8 ;  /* 0x0000000809087221 */ /* 0x001fca0000010000 */
[----:B------:R-:W-:Y:S01]  /*10e10*/  FSETP.NE.FTZ.AND P1, PT, R8, RZ, PT ;  /* 0x000000ff0800720b */ /* 0x000fe20003f35000 */
[----:B------:R-:W0:Y:S01]  /*10e20*/  @P0 MUFU.RCP R3, R10 ;  /* 0x0000000a00030308 */ /* 0x000e220000001000 */
[----:B-1----:R-:W-:-:S04]  /*10e30*/  @P0 FMUL.FTZ R7, R7, 0.69314718246459960938 ;  /* 0x3f31721807070820 */ /* 0x002fc80000410000 */
[----:B------:R-:W-:Y:S01]  /*10e40*/  @P0 FFMA.FTZ R20, R0, R5, R7 ;  /* 0x0000000500140223 */ /* 0x000fe20000010007 */
[----:B------:R-:W-:-:S06]  /*10e50*/  IMAD.MOV.U32 R0, RZ, RZ, RZ ;  /* 0x000000ffff007224 */ /* 0x000fcc00078e00ff */
[----:B------:R-:W1:Y:S01]  /*10e60*/  @P1 MUFU.LG2 R5, R8 ;  /* 0x0000000800051308 */ /* 0x000e620000000c00 */
[----:B------:R-:W-:Y:S01]  /*10e70*/  PLOP3.LUT P0, PT, PT, PT, PT, 0x8, 0x0 ;  /* 0x000000000000781c */ /* 0x000fe20003f0e170 */
[----:B0-----:R-:W-:Y:S01]  /*10e80*/  @!P2 STS [R4+0x38400], R3 ;  /* 0x038400030400a388 */ /* 0x001fe20000000800 */
[-C--:B------:R-:W-:Y:S01]  /*10e90*/  FMUL.FTZ R24, R24, R3.reuse ;  /* 0x0000000318187220 */ /* 0x080fe20000410000 */
[-C--:B------:R-:W-:Y:S01]  /*10ea0*/  FMUL.FTZ R25, R25, R3.reuse ;  /* 0x0000000319197220 */ /* 0x080fe20000410000 */
[-C--:B------:R-:W-:Y:S01]  /*10eb0*/  FMUL.FTZ R28, R28, R3.reuse ;  /* 0x000000031c1c7220 */ /* 0x080fe20000410000 */
[-C--:B------:R-:W-:Y:S01]  /*10ec0*/  FMUL.FTZ R29, R29, R3.reuse ;  /* 0x000000031d1d7220 */ /* 0x080fe20000410000 */
[-C--:B------:R-:W-:Y:S01]  /*10ed0*/  FMUL.FTZ R32, R32, R3.reuse ;  /* 0x0000000320207220 */ /* 0x080fe20000410000 */
[----:B------:R-:W0:Y:S01]  /*10ee0*/  @P1 MUFU.RCP R0, R8 ;  /* 0x0000000800001308 */ /* 0x000e220000001000 */
        /* <DEDUP_REMOVED lines=63> */
[----:B------:R-:W-:-:S02]  /*112e0*/  IMAD.MOV.U32 R3, RZ, RZ, -0x800000 ;  /* 0xff800000ff037424 */ /* 0x000fc400078e00ff */
        /* <DEDUP_REMOVED lines=65> */
[----:B------:R-:W-:Y:S06]  /*11700*/  BAR.ARV 0xe, 0x100 ;  /* 0x0384000000007b1d */ /* 0x000fec0000002000 */
.L_x_6129:
[----:B------:R-:W0:Y:S08]  /*11710*/  S2UR UR4, SR_CgaCtaId ;  /* 0x00000000000479c3 */ /* 0x000e300000008800 */
[----:B------:R-:W-:Y:S01]  /*11720*/  BAR.SYNC.DEFER_BLOCKING 0x5, 0x180 ;  /* 0x0146000000007b1d */ /* 0x000fe20000010000 */
[----:B------:R-:W-:-:S05]  /*11730*/  SHF.R.U32.HI R0, RZ, 0x10, R195 ;  /* 0x00000010ff007819 */ /* 0x000fca00000116c3 */
[----:B------:R-:W-:Y:S01]  /*11740*/  UMOV UR41, 0x400 ;  /* 0x0000040000297882 */ /* 0x000fe20000000000 */
[----:B------:R-:W-:Y:S01]  /*11750*/  BSSY B0, `(.L_x_6210) ;  /* 0x0000480000007945 */ /* 0x000fe20003800000 */
[----:B0-----:R-:W-:-:S09]  /*11760*/  ULEA UR41, UR4, UR41, 0x18 ;  /* 0x0000002904297291 */ /* 0x001fd2000f8ec03f */
[----:B------:R-:W0:Y:S02]  /*11770*/  LDS.128 R4, [UR41+0x388d0] ;  /* 0x0388d029ff047984 */ /* 0x000e240008000c00 */
[----:B0-----:R-:W-:Y:S01]  /*11780*/  R2UR UR4, R7 ;  /* 0x00000000070472ca */ /* 0x001fe200000e0000 */
[----:B------:R-:W-:Y:S06]  /*11790*/  BAR.ARV 0x4, 0x180 ;  /* 0x0106000000007b1d */ /* 0x000fec0000002000 */
[----:B------:R-:W-:Y:S08]  /*117a0*/  @P0 BRA `(.L_x_6211) ;  /* 0x0000003800140947 */ /* 0x000ff00003800000 */
[----:B------:R-:W2:Y:S01]  /*117b0*/  LDL R8, [R1+0x68] ;  /* 0x0000680001087983 */ /* 0x000ea20000100800 */
[----:B------:R-:W0:Y:S01]  /*117c0*/  S2UR UR5, SR_SWINHI ;  /* 0x00000000000579c3 */ /* 0x000e220000002f00 */
[----:B------:R-:W-:Y:S01]  /*117d0*/  UMOV UR6, UR41 ;  /* 0x0000002900067c82 */ /* 0x000fe20008000000 */
[----:B0-----:R-:W-:Y:S01]  /*117e0*/  UMOV UR7, UR5 ;  /* 0x0000000500077c82 */ /* 0x001fe20008000000 */
[----:B------:R-:W-:Y:S02]  /*117f0*/  IMAD.U32 R16, RZ, RZ, UR6 ;  /* 0x00000006ff107e24 */ /* 0x000fe4000f8e00ff */
[----:B------:R-:W-:-:S03]  /*11800*/  IMAD.U32 R17, RZ, RZ, UR7 ;  /* 0x00000007ff117e24 */ /* 0x000fc6000f8e00ff */
        /* <DEDUP_REMOVED lines=11> */
[----:B------:R-:W-:Y:S02]  /*118c0*/  SHF.R.U64 R156, R156, 0x3, RZ ;  /* 0x000000039c9c7819 */ /* 0x000fe400000012ff */
[----:B------:R-:W-:Y:S02]  /*118d0*/  MOV R21, R8 ;  /* 0x0000000800157202 */ /* 0x000fe40000000f00 */
[----:B------:R-:W-:Y:S02]  /*118e0*/  LOP3.LUT R9, R152, 0x380, RZ, 0xc0, !PT ;  /* 0x0000038098097812 */ /* 0x000fe400078ec0ff */
[----:B------:R-:W-:-:S02]  /*118f0*/  SHF.R.U64 R13, R13, 0x3, RZ ;  /* 0x000000030d0d7819 */ /* 0x000fc400000012ff */
[----:B------:R-:W-:Y:S02]  /*11900*/  SHF.R.U64 R9, R9, 0x3, RZ ;  /* 0x0000000309097819 */ /* 0x000fe400000012ff */
[----:B------:R-:W-:Y:S01]  /*11910*/  LOP3.LUT R156, R156, R157, RZ, 0x3c, !PT ;  /* 0x0000009d9c9c7212 */ /* 0x000fe200078e3cff */
[--C-:B------:R-:W-:Y:S01]  /*11920*/  IMAD.X R157, RZ, RZ, R153.reuse, P2 ;  /* 0x000000ffff9d7224 */ /* 0x100fe200010e0699 */
[C---:B------:R-:W-:Y:S02]  /*11930*/  IADD3 R161, P0, R152.reuse, 0x6040, RZ ;  /* 0x0000604098a17810 */ /* 0x040fe40007f1e0ff */
[----:B------:R-:W-:Y:S01]  /*11940*/  LOP3.LUT R12, R13, R12, RZ, 0x3c, !PT ;  /* 0x0000000c0d0c7212 */ /* 0x000fe200078e3cff */
[--C-:B------:R-:W-:Y:S01]  /*11950*/  IMAD.X R13, RZ, RZ, R153.reuse, P5 ;  /* 0x000000ffff0d7224 */ /* 0x100fe200028e0699 */
[----:B------:R-:W-:Y:S01]  /*11960*/  LOP3.LUT R8, R9, R152, RZ, 0x3c, !PT ;  /* 0x0000009809087212 */ /* 0x000fe200078e3cff */
[----:B------:R-:W-:Y:S01]  /*11970*/  IMAD.MOV.U32 R9, RZ, RZ, R153 ;  /* 0x000000ffff097224 */ /* 0x000fe200078e0099 */
[----:B------:R-:W-:-:S02]  /*11980*/  IADD3 R10, P4, R152, 0x4040, RZ ;  /* 0x00004040980a7810 */ /* 0x000fc40007f9e0ff */
[----:B------:R-:W-:Y:S02]  /*11990*/  LOP3.LUT R160, R161, 0x380, RZ, 0xc0, !PT ;  /* 0x00000380a1a07812 */ /* 0x000fe400078ec0ff */
[----:B------:R-:W-:Y:S02]  /*119a0*/  MOV R7, R156 ;  /* 0x0000009c00077202 */ /* 0x000fe40000000f00 */
[----:B------:R-:W-:Y:S02]  /*119b0*/  MOV R157, R12 ;  /* 0x0000000c009d7202 */ /* 0x000fe40000000f00 */
[----:B------:R-:W-:Y:S02]  /*119c0*/  LOP3.LUT R11, R10, 0x380, RZ, 0xc0, !PT ;  /* 0x000003800a0b7812 */ /* 0x000fe400078ec0ff */
[----:B------:R-:W-:Y:S02]  /*119d0*/  MOV R12, R8 ;  /* 0x00000008000c7202 */ /* 0x000fe40000000f00 */
[----:B------:R-:W-:Y:S01]  /*119e0*/  IADD3 R163, P1, R152, 0x6020, RZ ;  /* 0x0000602098a37810 */ /* 0x000fe20007f3e0ff */
[----:B------:R-:W0:Y:S01]  /*119f0*/  LDC R9, c[0x0][0xbd4] ;  /* 0x0002f500ff097b82 */ /* 0x000e220000000800 */
[----:B------:R-:W-:-:S02]  /*11a00*/  SHF.R.U64 R160, R160, 0x3, RZ ;  /* 0x00000003a0a07819 */ /* 0x000fc400000012ff */
[----:B------:R-:W-:Y:S02]  /*11a10*/  SHF.R.U64 R11, R11, 0x3, RZ ;  /* 0x000000030b0b7819 */ /* 0x000fe400000012ff */
[----:B------:R-:W-:Y:S02]  /*11a20*/  LOP3.LUT R162, R163, 0x380, RZ, 0xc0, !PT ;  /* 0x00000380a3a27812 */ /* 0x000fe400078ec0ff */
[----:B------:R-:W-:Y:S01]  /*11a30*/  LOP3.LUT R160, R160, R161, RZ, 0x3c, !PT ;  /* 0x000000a1a0a07212 */ /* 0x000fe200078e3cff */
[--C-:B------:R-:W-:Y:S01]  /*11a40*/  IMAD.X R161, RZ, RZ, R153.reuse, P0 ;  /* 0x000000ffffa17224 */ /* 0x100fe200000e0699 */
[----:B------:R-:W-:Y:S02]  /*11a50*/  IADD3 R154, P0, R152, 0x2060, RZ ;  /* 0x00002060989a7810 */ /* 0x000fe40007f1e0ff */
[----:B------:R-:W-:Y:S01]  /*11a60*/  LOP3.LUT R10, R11, R10, RZ, 0x3c, !PT ;  /* 0x0000000a0b0a7212 */ /* 0x000fe200078e3cff */
[----:B------:R-:W-:Y:S01]  /*11a70*/  IMAD.X R11, RZ, RZ, R153, P4 ;  /* 0x000000ffff0b7224 */ /* 0x000fe200020e0699 */
[----:B------:R-:W-:-:S02]  /*11a80*/  SHF.R.U64 R162, R162, 0x3, RZ ;  /* 0x00000003a2a27819 */ /* 0x000fc400000012ff */
[----:B------:R-:W-:Y:S02]  /*11a90*/  LOP3.LUT R155, R154, 0x380, RZ, 0xc0, !PT ;  /* 0x000003809a9b7812 */ /* 0x000fe400078ec0ff */
[----:B------:R-:W-:Y:S02]  /*11aa0*/  IADD3 R159, P6, R152, 0x6060, RZ ;  /* 0x00006060989f7810 */ /* 0x000fe40007fde0ff */
[----:B------:R-:W-:Y:S01]  /*11ab0*/  LOP3.LUT R162, R162, R163, RZ, 0x3c, !PT ;  /* 0x000000a3a2a27212 */ /* 0x000fe200078e3cff */
[----:B------:R-:W-:Y:S01]  /*11ac0*/  IMAD.X R163, RZ, RZ, R153, P1 ;  /* 0x000000ffffa37224 */ /* 0x000fe200008e0699 */
[----:B------:R-:W-:Y:S02]  /*11ad0*/  MOV R156, R10 ;  /* 0x0000000a009c7202 */ /* 0x000fe40000000f00 */
[----:B------:R-:W-:Y:S02]  /*11ae0*/  SHF.R.U64 R155, R155, 0x3, RZ ;  /* 0x000000039b9b7819 */ /* 0x000fe400000012ff */
[----:B------:R-:W-:-:S02]  /*11af0*/  IADD3 R11, P1, R152, 0x2040, RZ ;  /* 0x00002040980b7810 */ /* 0x000fc40007f3e0ff */
[----:B------:R-:W-:Y:S02]  /*11b00*/  LOP3.LUT R158, R159, 0x380, RZ, 0xc0, !PT ;  /* 0x000003809f9e7812 */ /* 0x000fe400078ec0ff */
[----:B------:R-:W-:Y:S01]  /*11b10*/  LOP3.LUT R154, R155, R154, RZ, 0x3c, !PT ;  /* 0x0000009a9b9a7212 */ /* 0x000fe200078e3cff */
[----:B------:R-:W-:Y:S01]  /*11b20*/  IMAD.X R155, RZ, RZ, R153, P0 ;  /* 0x000000ffff9b7224 */ /* 0x000fe200000e0699 */
[----:B------:R-:W-:Y:S02]  /*11b30*/  LOP3.LUT R8, R11, 0x380, RZ, 0xc0, !PT ;  /* 0x000003800b087812 */ /* 0x000fe400078ec0ff */
[----:B------:R-:W-:Y:S02]  /*11b40*/  SHF.R.U64 R158, R158, 0x3, RZ ;  /* 0x000000039e9e7819 */ /* 0x000fe400000012ff */
[----:B------:R-:W-:Y:S02]  /*11b50*/  ISETP.NE.AND P0, PT, R0, RZ, PT ;  /* 0x000000ff0000720c */ /* 0x000fe40003f05270 */
[----:B------:R-:W-:-:S02]  /*11b60*/  SHF.R.U64 R8, R8, 0x3, RZ ;  /* 0x0000000308087819 */ /* 0x000fc400000012ff */
[----:B------:R-:W-:Y:S01]  /*11b70*/  LOP3.LUT R158, R158, R159, RZ, 0x3c, !PT ;  /* 0x0000009f9e9e7212 */ /* 0x000fe200078e3cff */
[--C-:B------:R-:W-:Y:S01]  /*11b80*/  IMAD.X R159, RZ, RZ, R153.reuse, P6 ;  /* 0x000000ffff9f7224 */ /* 0x100fe200030e0699 */
[----:B0-----:R-:W-:Y:S01]  /*11b90*/  SEL R0, R0, R9, P0 ;  /* 0x0000000900007207 */ /* 0x001fe20000000000 */
[----:B------:R-:W-:Y:S01]  /*11ba0*/  IMAD.X R9, RZ, RZ, R153, P1 ;  /* 0x000000ffff097224 */ /* 0x000fe200008e0699 */
[----:B------:R-:W-:Y:S02]  /*11bb0*/  IADD3 R14, P6, R152, 0x4000, RZ ;  /* 0x00004000980e7810 */ /* 0x000fe40007fde0ff */
[----:B------:R-:W-:Y:S02]  /*11bc0*/  LOP3.LUT R8, R8, R11, RZ, 0x3c, !PT ;  /* 0x0000000b08087212 */ /* 0x000fe400078e3cff */
[----:B------:R-:W-:Y:S02]  /*11bd0*/  MOV R4, R162 ;  /* 0x000000a200047202 */ /* 0x000fe40000000f00 */
[----:B------:R-:W-:-:S02]  /*11be0*/  LOP3.LUT R15, R14, 0x380, RZ, 0xc0, !PT ;  /* 0x000003800e0f7812 */ /* 0x000fc400078ec0ff */
[----:B------:R-:W-:Y:S02]  /*11bf0*/  MOV R162, R8 ;  /* 0x0000000800a27202 */ /* 0x000fe40000000f00 */
[----:B------:R-:W-:Y:S02]  /*11c00*/  IADD3 R9, P0, R152, 0x2020, RZ ;  /* 0x0000202098097810 */ /* 0x000fe40007f1e0ff */
[----:B------:R-:W-:Y:S02]  /*11c10*/  SHF.R.U64 R15, R15, 0x3, RZ ;  /* 0x000000030f0f7819 */ /* 0x000fe400000012ff */
[----:B------:R-:W-:Y:S02]  /*11c20*/  LOP3.LUT R8, R9, 0x380, RZ, 0xc0, !PT ;  /* 0x0000038009087812 */ /* 0x000fe400078ec0ff */
[----:B------:R-:W-:Y:S01]  /*11c30*/  LOP3.LUT R14, R15, R14, RZ, 0x3c, !PT ;  /* 0x0000000e0f0e7212 */ /* 0x000fe200078e3cff */
[----:B------:R-:W-:Y:S01]  /*11c40*/  IMAD.X R15, RZ, RZ, R153, P6 ;  /* 0x000000ffff0f7224 */ /* 0x000fe200030e0699 */
[----:B------:R-:W-:-:S02]  /*11c50*/  SHF.R.U64 R8, R8, 0x3, RZ ;  /* 0x0000000308087819 */ /* 0x000fc400000012ff */
[----:B------:R-:W-:Y:S02]  /*11c60*/  MOV R159, R158 ;  /* 0x0000009e009f7202 */ /* 0x000fe40000000f00 */
[----:B------:R-:W-:Y:S01]  /*11c70*/  LOP3.LUT R8, R8, R9, RZ, 0x3c, !PT ;  /* 0x0000000908087212 */ /* 0x000fe200078e3cff */
[----:B------:R-:W-:Y:S01]  /*11c80*/  IMAD.X R9, RZ, RZ, R153, P0 ;  /* 0x000000ffff097224 */ /* 0x000fe200000e0699 */
[----:B------:R-:W-:Y:S02]  /*11c90*/  MOV R158, R14 ;  /* 0x0000000e009e7202 */ /* 0x000fe40000000f00 */
[----:B------:R-:W-:Y:S02]  /*11ca0*/  IADD3 R14, P0, R152, 0x20, RZ ;  /* 0x00000020980e7810 */ /* 0x000fe40007f1e0ff */
[----:B------:R-:W-:Y:S02]  /*11cb0*/  MOV R163, R8 ;  /* 0x0000000800a37202 */ /* 0x000fe40000000f00 */
[----:B------:R-:W-:-:S02]  /*11cc0*/  LOP3.LUT R13, R14, 0x380, RZ, 0xc0, !PT ;  /* 0x000003800e0d7812 */ /* 0x000fc400078ec0ff */
[----:B------:R-:W-:Y:S02]  /*11cd0*/  F2FP.BF16.F32.PACK_AB R8, R25, R24 ;  /* 0x000000181908723e */ /* 0x000fe400000010ff */
[----:B------:R-:W-:Y:S02]  /*11ce0*/  F2FP.BF16.F32.PACK_AB R9, R27, R26 ;  /* 0x0000001a1b09723e */ /* 0x000fe400000010ff */
[----:B------:R-:W-:Y:S02]  /*11cf0*/  F2FP.BF16.F32.PACK_AB R10, R29, R28 ;  /* 0x0000001c1d0a723e */ /* 0x000fe400000010ff */
[----:B------:R-:W-:Y:S02]  /*11d00*/  F2FP.BF16.F32.PACK_AB R11, R31, R30 ;  /* 0x0000001e1f0b723e */ /* 0x000fe400000010ff */
[----:B------:R-:W-:Y:S02]  /*11d10*/  SHF.R.U64 R13, R13, 0x3, RZ ;  /* 0x000000030d0d7819 */ /* 0x000fe400000012ff */
[----:B------:R-:W-:Y:S01]  /*11d20*/  F2FP.BF16.F32.PACK_AB R15, R39, R38 ;  /* 0x00000026270f723e */ /* 0x000fe200000010ff */
[----:B------:R0:W-:Y:S01]  /*11d30*/  STSM.16.M88.4 [R12], R8 ;  /* 0x000000080c007844 */ /* 0x0001e20000000200 */
[----:B------:R-:W-:-:S02]  /*11d40*/  MOV R160, R160 ;  /* 0x000000a000a07202 */ /* 0x000fc40000000f00 */
[----:B------:R-:W-:Y:S02]  /*11d50*/  MOV R161, R154 ;  /* 0x0000009a00a17202 */ /* 0x000fe40000000f00 */
[----:B------:R-:W-:Y:S01]  /*11d60*/  F2FP.BF16.F32.PACK_AB R155, R71, R70 ;  /* 0x00000046479b723e */ /* 0x000fe200000010ff */
[----:B0-----:R-:W-:Y:S01]  /*11d70*/  IMAD.X R9, RZ, RZ, R153, P0 ;  /* 0x000000ffff097224 */ /* 0x001fe200000e0699 */
[----:B------:R-:W-:Y:S02]  /*11d80*/  LOP3.LUT R8, R13, R14, RZ, 0x3c, !PT ;  /* 0x0000000e0d087212 */ /* 0x000fe400078e3cff */
[----:B------:R-:W-:Y:S02]  /*11d90*/  IADD3 R10, P0, R152, 0x40, RZ ;  /* 0x00000040980a7810 */ /* 0x000fe40007f1e0ff */
[----:B------:R-:W-:Y:S02]  /*11da0*/  MOV R8, R8 ;  /* 0x0000000800087202 */ /* 0x000fe40000000f00 */
[----:B------:R-:W-:-:S02]  /*11db0*/  LOP3.LUT R9, R10, 0x380, RZ, 0xc0, !PT ;  /* 0x000003800a097812 */ /* 0x000fc400078ec0ff */
[----:B------:R-:W-:Y:S02]  /*11dc0*/  F2FP.BF16.F32.PACK_AB R12, R33, R32 ;  /* 0x00000020210c723e */ /* 0x000fe400000010ff */
[----:B------:R-:W-:Y:S02]  /*11dd0*/  F2FP.BF16.F32.PACK_AB R13, R35, R34 ;  /* 0x00000022230d723e */ /* 0x000fe400000010ff */
[----:B------:R-:W-:Y:S02]  /*11de0*/  F2FP.BF16.F32.PACK_AB R14, R37, R36 ;  /* 0x00000024250e723e */ /* 0x000fe400000010ff */
[----:B------:R-:W-:Y:S02]  /*11df0*/  SHF.R.U64 R9, R9, 0x3, RZ ;  /* 0x0000000309097819 */ /* 0x000fe400000012ff */
[----:B------:R-:W-:Y:S01]  /*11e00*/  F2FP.BF16.F32.PACK_AB R11, R47, R46 ;  /* 0x0000002e2f0b723e */ /* 0x000fe200000010ff */
[----:B------:R0:W-:Y:S02]  /*11e10*/  STSM.16.M88.4 [R8], R12 ;  /* 0x0000000c08007844 */ /* 0x0001e40000000200 */
[----:B0-----:R-:W-:Y:S01]  /*11e20*/  LOP3.LUT R8, R9, R10, RZ, 0x3c, !PT ;  /* 0x0000000a09087212 */ /* 0x001fe200078e3cff */
[----:B------:R-:W-:Y:S01]  /*11e30*/  IMAD.X R9, RZ, RZ, R153, P0 ;  /* 0x000000ffff097224 */ /* 0x000fe200000e0699 */
[----:B------:R-:W-:-:S02]  /*11e40*/  IADD3 R14, P0, R152, 0x2000, RZ ;  /* 0x00002000980e7810 */ /* 0x000fc40007f1e0ff */
[----:B------:R-:W-:Y:S02]  /*11e50*/  F2FP.BF16.F32.PACK_AB R10, R45, R44 ;  /* 0x0000002c2d0a723e */ /* 0x000fe400000010ff */
[----:B------:R-:W-:Y:S02]  /*11e60*/  MOV R12, R8 ;  /* 0x00000008000c7202 */ /* 0x000fe40000000f00 */
[----:B------:R-:W-:Y:S02]  /*11e70*/  F2FP.BF16.F32.PACK_AB R8, R41, R40 ;  /* 0x000000282908723e */ /* 0x000fe400000010ff */
[----:B------:R-:W-:Y:S02]  /*11e80*/  F2FP.BF16.F32.PACK_AB R9, R43, R42 ;  /* 0x0000002a2b09723e */ /* 0x000fe400000010ff */
[----:B------:R-:W-:Y:S02]  /*11e90*/  LOP3.LUT R13, R14, 0x380, RZ, 0xc0, !PT ;  /* 0x000003800e0d7812 */ /* 0x000fe400078ec0ff */
[----:B------:R-:W-:Y:S01]  /*11ea0*/  F2FP.BF16.F32.PACK_AB R15, R63, R62 ;  /* 0x0000003e3f0f723e */ /* 0x000fe200000010ff */
[----:B------:R0:W-:Y:S01]  /*11eb0*/  STSM.16.M88.4 [R12], R8 ;  /* 0x000000080c007844 */ /* 0x0001e20000000200 */
[----:B------:R-:W-:-:S02]  /*11ec0*/  SHF.R.U64 R13, R13, 0x3, RZ ;  /* 0x000000030d0d7819 */ /* 0x000fc400000012ff */
[----:B0-----:R-:W-:Y:S01]  /*11ed0*/  IADD3 R10, P1, R152, 0x60, RZ ;  /* 0x00000060980a7810 */ /* 0x001fe20007f3e0ff */
[--C-:B------:R-:W-:Y:S01]  /*11ee0*/  IMAD.X R9, RZ, RZ, R153.reuse, P0 ;  /* 0x000000ffff097224 */ /* 0x100fe200000e0699 */
[----:B------:R-:W-:Y:S02]  /*11ef0*/  LOP3.LUT R8, R13, R14, RZ, 0x3c, !PT ;  /* 0x0000000e0d087212 */ /* 0x000fe400078e3cff */
[----:B------:R-:W-:Y:S01]  /*11f00*/  LOP3.LUT R13, R10, 0x380, RZ, 0xc0, !PT ;  /* 0x000003800a0d7812 */ /* 0x000fe200078ec0ff */
[----:B------:R-:W-:Y:S01]  /*11f10*/  IMAD.X R153, RZ, RZ, R153, P1 ;  /* 0x000000ffff997224 */ /* 0x000fe200008e0699 */
[----:B------:R-:W-:Y:S02]  /*11f20*/  MOV R154, R8 ;  /* 0x00000008009a7202 */ /* 0x000fe40000000f00 */
[----:B------:R-:W-:Y:S02]  /*11f30*/  SHF.R.U64 R13, R13, 0x3, RZ ;  /* 0x000000030d0d7819 */ /* 0x000fe400000012ff */
[----:B------:R-:W-:-:S02]  /*11f40*/  F2FP.BF16.F32.PACK_AB R8, R49, R48 ;  /* 0x000000303108723e */ /* 0x000fc400000010ff */
[----:B------:R-:W-:Y:S02]  /*11f50*/  LOP3.LUT R152, R13, R10, RZ, 0x3c, !PT ;  /* 0x0000000a0d987212 */ /* 0x000fe400078e3cff */
[----:B------:R-:W-:Y:S02]  /*11f60*/  F2FP.BF16.F32.PACK_AB R9, R51, R50 ;  /* 0x000000323309723e */ /* 0x000fe400000010ff */
[----:B------:R-:W-:Y:S02]  /*11f70*/  MOV R152, R152 ;  /* 0x0000009800987202 */ /* 0x000fe40000000f00 */
[----:B------:R-:W-:Y:S02]  /*11f80*/  F2FP.BF16.F32.PACK_AB R10, R53, R52 ;  /* 0x00000034350a723e */ /* 0x000fe400000010ff */
[----:B------:R-:W-:Y:S02]  /*11f90*/  F2FP.BF16.F32.PACK_AB R11, R55, R54 ;  /* 0x00000036370b723e */ /* 0x000fe400000010ff */
[----:B------:R-:W-:-:S02]  /*11fa0*/  F2FP.BF16.F32.PACK_AB R12, R57, R56 ;  /* 0x00000038390c723e */ /* 0x000fc400000010ff */
[----:B------:R-:W-:Y:S01]  /*11fb0*/  F2FP.BF16.F32.PACK_AB R13, R59, R58 ;  /* 0x0000003a3b0d723e */ /* 0x000fe200000010ff */
[----:B------:R0:W-:Y:S01]  /*11fc0*/  STSM.16.M88.4 [R152], R8 ;  /* 0x0000000898007844 */ /* 0x0001e20000000200 */
[----:B------:R-:W-:Y:S02]  /*11fd0*/  F2FP.BF16.F32.PACK_AB R14, R61, R60 ;  /* 0x0000003c3d0e723e */ /* 0x000fe400000010ff */
[----:B------:R-:W-:-:S03]  /*11fe0*/  F2FP.BF16.F32.PACK_AB R153, R67, R66 ;  /* 0x000000424399723e */ /* 0x000fc600000010ff */
[----:B------:R1:W-:Y:S01]  /*11ff0*/  STSM.16.M88.4 [R154], R12 ;  /* 0x0000000c9a007844 */ /* 0x0003e20000000200 */
[----:B0-----:R-:W-:Y:S02]  /*12000*/  F2FP.BF16.F32.PACK_AB R152, R65, R64 ;  /* 0x000000404198723e */ /* 0x001fe400000010ff */
[----:B------:R-:W-:Y:S02]  /*12010*/  F2FP.BF16.F32.PACK_AB R8, R73, R72 ;  /* 0x000000484908723e */ /* 0x000fe400000010ff */
[----:B------:R-:W-:Y:S02]  /*12020*/  F2FP.BF16.F32.PACK_AB R9, R75, R74 ;  /* 0x0000004a4b09723e */ /* 0x000fe400000010ff */
[----:B-1----:R-:W-:Y:S02]  /*12030*/  F2FP.BF16.F32.PACK_AB R154, R69, R68 ;  /* 0x00000044459a723e */ /* 0x002fe400000010ff */
[----:B------:R-:W-:Y:S02]  /*12040*/  F2FP.BF16.F32.PACK_AB R10, R77, R76 ;  /* 0x0000004c4d0a723e */ /* 0x000fe400000010ff */
[----:B------:R-:W-:Y:S01]  /*12050*/  F2FP.BF16.F32.PACK_AB R11, R79, R78 ;  /* 0x0000004e4f0b723e */ /* 0x000fe200000010ff */
[----:B------:R0:W-:Y:S01]  /*12060*/  STSM.16.M88.4 [R163], R152 ;  /* 0x00000098a3007844 */ /* 0x0001e20000000200 */
[----:B------:R-:W-:-:S02]  /*12070*/  F2FP.BF16.F32.PACK_AB R12, R81, R80 ;  /* 0x00000050510c723e */ /* 0x000fc400000010ff */
        /* <DEDUP_REMOVED lines=44> */
[----:B-1----:R-:W0:Y:S04]  /*12340*/  LDC.64 R12, c[0x0][0xd08] ;  /* 0x00034200ff0c7b82 */ /* 0x002e280000000a00 */
[----:B------:R1:W-:Y:S04]  /*12350*/  STSM.16.M88.4 [R159], R8 ;  /* 0x000000089f007844 */ /* 0x0003e80000000200 */
[----:B-1----:R-:W1:Y:S08]  /*12360*/  LDC.64 R8, c[0x0][0xd00] ;  /* 0x00034000ff087b82 */ /* 0x002e700000000a00 */
[----:B------:R-:W-:Y:S01]  /*12370*/  BAR.SYNC.DEFER_BLOCKING 0x1, 0x100 ;  /* 0x0044000000007b1d */ /* 0x000fe20000010000 */
[----:B0-----:R-:W-:-:S04]  /*12380*/  ISETP.NE.U32.AND P0, PT, R12, RZ, PT ;  /* 0x000000ff0c00720c */ /* 0x001fc80003f05070 */
[----:B------:R-:W-:-:S03]  /*12390*/  ISETP.NE.AND.EX P0, PT, R13, RZ, PT, P0 ;  /* 0x000000ff0d00720c */ /* 0x000fc60003f05300 */
[----:B------:R-:W0:Y:S10]  /*123a0*/  LDC.64 R12, c[0x0][0xd00] ;  /* 0x00034000ff0c7b82 */ /* 0x000e340000000a00 */
[----:B------:R-:W2:Y:S01]  /*123b0*/  @P0 LDC.64 R10, c[0x0][0xd08] ;  /* 0x00034200ff0a0b82 */ /* 0x000ea20000000a00 */
[----:B-1----:R-:W-:-:S04]  /*123c0*/  ISETP.NE.U32.AND P1, PT, R8, RZ, PT ;  /* 0x000000ff0800720c */ /* 0x002fc80003f25070 */
[----:B------:R-:W-:Y:S01]  /*123d0*/  ISETP.NE.AND.EX P1, PT, R9, RZ, PT, P1 ;  /* 0x000000ff0900720c */ /* 0x000fe20003f25310 */
[----:B------:R-:W-:Y:S02]  /*123e0*/  IMAD.MOV.U32 R4, RZ, RZ, RZ ;  /* 0x000000ffff047224 */ /* 0x000fe400078e00ff */
[----:B--2---:R-:W-:-:S05]  /*123f0*/  @P0 IMAD.WIDE R10, R193, 0x4, R10 ;  /* 0x00000004c10a0825 */ /* 0x004fca00078e020a */
[----:B------:R0:W2:Y:S02]  /*12400*/  @P0 LDG.E R7, desc[UR38][R10.64] ;  /* 0x000000260a070981 */ /* 0x0000a4000c1e1900 */
[----:B0-----:R-:W-:-:S05]  /*12410*/  IMAD.WIDE R10, R193, 0x4, R12 ;  /* 0x00000004c10a7825 */ /* 0x001fca00078e020c */
        /* <DEDUP_REMOVED lines=10> */
.L_x_6212:
[----:B------:R-:W0:Y:S01]  /*124c0*/  SHFL.IDX PT, R7, R228, RZ, 0x1f ;  /* 0x00001fffe4077589 */ /* 0x000e2200000e0000 */
[----:B------:R-:W-:Y:S02]  /*124d0*/  LOP3.LUT R195, R195, 0xff, RZ, 0xc0, !PT ;  /* 0x000000ffc3c37812 */ /* 0x000fe400078ec0ff */
[----:B0-----:R-:W-:Y:S02]  /*124e0*/  ISETP.NE.AND P0, PT, R7, RZ, PT ;  /* 0x000000ff0700720c */ /* 0x001fe40003f05270 */
[----:B-----5:R-:W-:-:S11]  /*124f0*/  SHF.R.S32.HI R7, RZ, 0x1f, R4 ;  /* 0x0000001fff077819 */ /* 0x020fd60000011404 */
[----:B------:R-:W-:Y:S05]  /*12500*/  @P0 BRA `(.L_x_6213) ;  /* 0x0000000000f80947 */ /* 0x000fea0003800000 */
[----:B------:R-:W2:Y:S01]  /*12510*/  LDL R155, [R1+0x64] ;  /* 0x00006400019b7983 */ /* 0x000ea20000100800 */
[----:B------:R-:W0:Y:S01]  /*12520*/  LDC R154, c[0x0][0xce8] ;  /* 0x00033a00ff9a7b82 */ /* 0x000e220000000800 */
[----:B------:R-:W-:Y:S01]  /*12530*/  IMAD.MOV.U32 R14, RZ, RZ, 0xab8 ;  /* 0x00000ab8ff0e7424 */ /* 0x000fe200078e00ff */
[----:B------:R-:W-:Y:S02]  /*12540*/  ISETP.GT.AND P1, PT, R0, 0x1, PT ;  /* 0x000000010000780c */ /* 0x000fe40003f24270 */
[----:B------:R-:W-:Y:S02]  /*12550*/  ISETP.NE.U32.AND P0, PT, R8, RZ, PT ;  /* 0x000000ff0800720c */ /* 0x000fe40003f05070 */
[----:B------:R-:W-:Y:S02]  /*12560*/  SEL R14, R14, 0xa78, P1 ;  /* 0x00000a780e0e7807 */ /* 0x000fe40000800000 */
[----:B------:R-:W-:Y:S02]  /*12570*/  ISETP.NE.AND.EX P0, PT, R9, RZ, PT, P0 ;  /* 0x000000ff0900720c */ /* 0x000fe40003f05300 */
[----:B------:R-:W1:Y:S01]  /*12580*/  LDC.64 R12, c[0x0][R14+0x220] ;  /* 0x000088000e0c7b82 */ /* 0x000e620000000a00 */
[----:B------:R-:W-:-:S02]  /*12590*/  SHF.R.S32.HI R15, RZ, 0x1f, R193 ;  /* 0x0000001fff0f7819 */ /* 0x000fc400000114c1 */
[----:B------:R-:W-:Y:S02]  /*125a0*/  SEL R153, R193, RZ, !P0 ;  /* 0x000000ffc1997207 */ /* 0x000fe40004000000 */
[----:B------:R-:W-:-:S03]  /*125b0*/  SEL R15, R15, RZ, !P0 ;  /* 0x000000ff0f0f7207 */ /* 0x000fc60004000000 */
[----:B------:R-:W3:Y:S01]  /*125c0*/  LDC.64 R10, c[0x0][R14+0x218] ;  /* 0x000086000e0a7b82 */ /* 0x000ee20000000a00 */
[----:B0-----:R-:W-:Y:S01]  /*125d0*/  ISETP.NE.AND P2, PT, R154, 0x1, PT ;  /* 0x000000019a00780c */ /* 0x001fe20003f45270 */
[----:B-1----:R-:W-:-:S12]  /*125e0*/  IMAD R13, R13, R153, RZ ;  /* 0x000000990d0d7224 */ /* 0x002fd800078e02ff */
[----:B------:R-:W0:Y:S01]  /*125f0*/  @P2 LDC R21, c[0x0][0xcec] ;  /* 0x00033b00ff152b82 */ /* 0x000e220000000800 */
[C---:B------:R-:W-:Y:S02]  /*12600*/  IMAD R15, R12.reuse, R15, R13 ;  /* 0x0000000f0c0f7224 */ /* 0x040fe400078e020d */
[----:B------:R-:W-:-:S04]  /*12610*/  IMAD.WIDE.U32 R12, R12, R153, RZ ;  /* 0x000000990c0c7225 */ /* 0x000fc800078e00ff */
[-C--:B---3--:R-:W-:Y:S01]  /*12620*/  IMAD R153, R11, R192.reuse, RZ ;  /* 0x000000c00b997224 */ /* 0x088fe200078e02ff */
[----:B------:R-:W1:Y:S01]  /*12630*/  @P2 LDC R152, c[0x0][0xcf0] ;  /* 0x00033c00ff982b82 */ /* 0x000e620000000800 */
[----:B------:R-:W-:-:S04]  /*12640*/  IMAD.WIDE.U32 R10, R10, R192, RZ ;  /* 0x000000c00a0a7225 */ /* 0x000fc800078e00ff */
[----:B------:R-:W-:Y:S01]  /*12650*/  IMAD.IADD R13, R13, 0x1, R15 ;  /* 0x000000010d0d7824 */ /* 0x000fe200078e020f */
[----:B------:R-:W-:Y:S01]  /*12660*/  IADD3 R12, P0, P3, R12, R10, R4 ;  /* 0x0000000a0c0c7210 */ /* 0x000fe20007b1e004 */
[----:B------:R-:W-:Y:S02]  /*12670*/  IMAD.IADD R15, R190, 0x1, R185 ;  /* 0x00000001be0f7824 */ /* 0x000fe400078e02b9 */
[----:B------:R-:W-:Y:S02]  /*12680*/  IMAD.IADD R156, R11, 0x1, R153 ;  /* 0x000000010b9c7824 */ /* 0x000fe400078e0299 */
[----:B0-----:R-:W-:-:S04]  /*12690*/  @P2 IMAD.HI.U32 R11, R15, R21, RZ ;  /* 0x000000150f0b2227 */ /* 0x001fc800078e00ff */
[----:B------:R-:W-:Y:S01]  /*126a0*/  IMAD.MOV.U32 R21, RZ, RZ, R15 ;  /* 0x000000ffff157224 */ /* 0x000fe200078e000f */
[----:B-1----:R-:W-:Y:S02]  /*126b0*/  @P2 SHF.R.U32.HI R21, RZ, R152, R11 ;  /* 0x00000098ff152219 */ /* 0x002fe4000001160b */
[----:B------:R-:W0:Y:S01]  /*126c0*/  LDC.64 R10, c[0x0][R14+0x228] ;  /* 0x00008a000e0a7b82 */ /* 0x000e220000000a00 */
[----:B------:R-:W-:Y:S02]  /*126d0*/  IADD3.X R152, R13, R156, R7, P0, P3 ;  /* 0x0000009c0d987210 */ /* 0x000fe400007e6407 */
[----:B------:R-:W-:-:S05]  /*126e0*/  SEL R13, R195, RZ, P1 ;  /* 0x000000ffc30d7207 */ /* 0x000fca0000800000 */
[-C--:B0-----:R-:W-:Y:S02]  /*126f0*/  IMAD R153, R11, R13.reuse, RZ ;  /* 0x0000000d0b997224 */ /* 0x081fe400078e02ff */
[----:B------:R-:W-:-:S04]  /*12700*/  IMAD.WIDE.U32 R10, R10, R13, RZ ;  /* 0x0000000d0a0a7225 */ /* 0x000fc800078e00ff */
[----:B------:R-:W-:Y:S01]  /*12710*/  IMAD.IADD R11, R11, 0x1, R153 ;  /* 0x000000010b0b7824 */ /* 0x000fe200078e0299 */
[----:B------:R-:W-:Y:S01]  /*12720*/  IADD3 R10, P0, P2, R21, R12, R10 ;  /* 0x0000000c150a7210 */ /* 0x000fe20007a1e00a */
[--C-:B------:R-:W-:Y:S01]  /*12730*/  IMAD.MOV R153, RZ, RZ, -R21.reuse ;  /* 0x000000ffff997224 */ /* 0x100fe200078e0a15 */
[----:B------:R-:W0:Y:S01]  /*12740*/  LDC.64 R12, c[0x0][0xca8] ;  /* 0x00032a00ff0c7b82 */ /* 0x000e220000000a00 */
[----:B------:R-:W-:Y:S02]  /*12750*/  SHF.R.S32.HI R21, RZ, 0x1f, R21 ;  /* 0x0000001fff157819 */ /* 0x000fe40000011415 */
[----:B------:R-:W-:Y:S02]  /*12760*/  IMAD R153, R154, R153, R15 ;  /* 0x000000999a997224 */ /* 0x000fe400078e020f */
[----:B------:R-:W-:-:S03]  /*12770*/  IADD3.X R11, R21, R152, R11, P0, P2 ;  /* 0x00000098150b7210 */ /* 0x000fc600007e440b */
[----:B------:R-:W1:Y:S01]  /*12780*/  LDC.64 R14, c[0x0][R14+0x210] ;  /* 0x000084000e0e7b82 */ /* 0x000e620000000a00 */
[----:B------:R-:W-:-:S07]  /*12790*/  SHF.R.S32.HI R21, RZ, 0x1f, R153 ;  /* 0x0000001fff157819 */ /* 0x000fce0000011499 */
[----:B0-----:R-:W0:Y:S08]  /*127a0*/  @!P1 LDC R12, c[0x0][0xc50] ;  /* 0x00031400ff0c9b82 */ /* 0x001e300000000800 */
[----:B------:R-:W3:Y:S01]  /*127b0*/  @!P1 LDC R13, c[0x0][0xc54] ;  /* 0x00031500ff0d9b82 */ /* 0x000ee20000000800 */
[-C--:B-1----:R-:W-:Y:S02]  /*127c0*/  IMAD R15, R15, R153.reuse, RZ ;  /* 0x000000990f0f7224 */ /* 0x082fe400078e02ff */
[----:B------:R-:W-:-:S04]  /*127d0*/  IMAD.WIDE.U32 R10, R14, R153, R10 ;  /* 0x000000990e0a7225 */ /* 0x000fc800078e000a */
[----:B------:R-:W-:Y:S02]  /*127e0*/  IMAD R15, R14, R21, R15 ;  /* 0x000000150e0f7224 */ /* 0x000fe400078e020f */
[----:B------:R-:W-:Y:S02]  /*127f0*/  IMAD R153, R154, UR5, RZ ;  /* 0x000000059a997c24 */ /* 0x000fe4000f8e02ff */
[----:B------:R-:W-:Y:S02]  /*12800*/  IMAD.IADD R11, R11, 0x1, R15 ;  /* 0x000000010b0b7824 */ /* 0x000fe400078e020f */
[----:B------:R-:W-:Y:S01]  /*12810*/  IMAD.IADD R14, R23, 0x1, R185 ;  /* 0x00000001170e7824 */ /* 0x000fe200078e02b9 */
[----:B0-----:R-:W-:-:S05]  /*12820*/  LEA R15, P0, R10, R12, 0x2 ;  /* 0x0000000c0a0f7211 */ /* 0x001fca00078010ff */
[----:B------:R-:W-:Y:S01]  /*12830*/  SHFL.IDX PT, R12, R15, 0x1, 0x1c1f ;  /* 0x003c1f000f0c7f89 */ /* 0x000fe200000e0000 */
[----:B---3--:R-:W-:-:S05]  /*12840*/  LEA.HI.X R21, R10, R13, R11, 0x2, P0 ;  /* 0x0000000d0a157211 */ /* 0x008fca00000f140b */
[----:B------:R-:W-:Y:S04]  /*12850*/  SHFL.IDX PT, R11, R21, RZ, 0x1c1f ;  /* 0x001c1fff150b7589 */ /* 0x000fe800000e0000 */
[----:B------:R-:W-:Y:S01]  /*12860*/  SHFL.IDX PT, R13, R21, 0x1, 0x1c1f ;  /* 0x003c1f00150d7f89 */ /* 0x000fe200000e0000 */
[----:B--2---:R-:W-:-:S05]  /*12870*/  IMAD.MOV R10, RZ, RZ, -R155 ;  /* 0x000000ffff0a7224 */ /* 0x004fca00078e0a9b */
[----:B------:R-:W-:Y:S02]  /*12880*/  ISETP.NE.AND P0, PT, R19, R10, PT ;  /* 0x0000000a1300720c */ /* 0x000fe40003f05270 */
[----:B------:R-:W0:Y:S02]  /*12890*/  SHFL.IDX PT, R10, R15, RZ, 0x1c1f ;  /* 0x001c1fff0f0a7589 */ /* 0x000e2400000e0000 */
[C---:B------:R-:W-:Y:S01]  /*128a0*/  ISETP.GE.OR P1, PT, R14.reuse, R153, P0 ;  /* 0x000000990e00720c */ /* 0x040fe20000726670 */
[----:B------:R-:W-:-:S05]  /*128b0*/  VIADD R14, R14, 0x8 ;  /* 0x000000080e0e7836 */ /* 0x000fca0000000000 */
[----:B------:R-:W-:-:S07]  /*128c0*/  ISETP.GE.OR P0, PT, R14, R153, P0 ;  /* 0x000000990e00720c */ /* 0x000fce0000706670 */
[----:B0-----:R0:W-:Y:S06]  /*128d0*/  @!P1 ST.E desc[UR38][R10.64], R20 ;  /* 0x000000140a009985 */ /* 0x0011ec000c101926 */
[----:B------:R0:W-:Y:S02]  /*128e0*/  @!P0 ST.E desc[UR38][R12.64], R3 ;  /* 0x000000030c008985 */ /* 0x0001e4000c101926 */
.L_x_6213:
[----:B------:R-:W-:Y:S02]  /*128f0*/  ISETP.GT.AND P1, PT, R0, 0x1, PT ;  /* 0x000000010000780c */ /* 0x000fe40003f24270 */
[----:B------:R-:W-:-:S04]  /*12900*/  ISETP.NE.U32.AND P0, PT, R8, RZ, PT ;  /* 0x000000ff0800720c */ /* 0x000fc80003f05070 */
[----:B------:R-:W-:-:S04]  /*12910*/  ISETP.NE.AND.EX P0, PT, R9, RZ, PT, P0 ;  /* 0x000000ff0900720c */ /* 0x000fc80003f05300 */
[----:B------:R-:W-:-:S03]  /*12920*/  SEL R193, R193, RZ, !P0 ;  /* 0x000000ffc1c17207 */ /* 0x000fc60004000000 */
[----:B------:R-:W-:Y:S06]  /*12930*/  @P1 BRA `(.L_x_6214) ;  /* 0x0000001000541947 */ /* 0x000fec0003800000 */
[----:B0-----:R-:W0:Y:S01]  /*12940*/  S2R R3, SR_TID.X ;  /* 0x0000000000037919 */ /* 0x001e220000002100 */
[----:B------:R-:W1:Y:S01]  /*12950*/  LDC R84, c[0x0][0xce8] ;  /* 0x00033a00ff547b82 */ /* 0x000e620000000800 */
[----:B------:R-:W-:Y:S01]  /*12960*/  ULDC.64 UR6, c[0x0][0xba0] ;  /* 0x0002e80000067ab9 */ /* 0x000fe20000000a00 */
[----:B------:R-:W-:Y:S01]  /*12970*/  ULDC UR10, c[0x0][0xbc8] ;  /* 0x0002f200000a7ab9 */ /* 0x000fe20000000800 */
[----:B------:R-:W-:Y:S01]  /*12980*/  VIADD R89, R22, 0xc0 ;  /* 0x000000c016597836 */ /* 0x000fe20000000000 */
[----:B------:R-:W-:Y:S01]  /*12990*/  ULDC.64 UR8, c[0x0][0xb80] ;  /* 0x0002e00000087ab9 */ /* 0x000fe20000000a00 */
[----:B0-----:R-:W-:-:S05]  /*129a0*/  VIADD R3, R3, 0xffffff80 ;  /* 0xffffff8003037836 */ /* 0x001fca0000000000 */
[----:B------:R-:W-:-:S04]  /*129b0*/  SHF.R.S32.HI R20, RZ, 0x1f, R3 ;  /* 0x0000001fff147819 */ /* 0x000fc80000011403 */
[----:B------:R-:W-:-:S04]  /*129c0*/  LEA.HI R20, R20, R3, RZ, 0x3 ;  /* 0x0000000314147211 */ /* 0x000fc800078f18ff */
[----:B------:R-:W-:-:S05]  /*129d0*/  SHF.R.S32.HI R0, RZ, 0x3, R20 ;  /* 0x00000003ff007819 */ /* 0x000fca0000011414 */
[----:B------:R-:W-:-:S04]  /*129e0*/  IMAD R9, R0, 0x40, R22 ;  /* 0x0000004000097824 */ /* 0x000fc800078e0216 */
        /* <DEDUP_REMOVED lines=11> */
[C---:B------:R-:W-:Y:S01]  /*12aa0*/  IADD3 R37, P0, R16.reuse, 0x5000, RZ ;  /* 0x0000500010257810 */ /* 0x040fe20007f1e0ff */
[----:B------:R-:W-:Y:S01]  /*12ab0*/  IMAD R7, R7, UR6, RZ ;  /* 0x0000000607077c24 */ /* 0x000fe2000f8e02ff */
[----:B------:R-:W-:Y:S01]  /*12ac0*/  IADD3 R41, P1, R16, 0x6000, RZ ;  /* 0x0000600010297810 */ /* 0x000fe20007f3e0ff */
[C---:B------:R-:W-:Y:S01]  /*12ad0*/  VIADD R91, R22.reuse, 0x140 ;  /* 0x00000140165b7836 */ /* 0x040fe20000000000 */
[----:B------:R-:W-:Y:S01]  /*12ae0*/  LOP3.LUT R44, R45, 0x380, RZ, 0xc0, !PT ;  /* 0x000003802d2c7812 */ /* 0x000fe200078ec0ff */
[----:B------:R-:W-:Y:S01]  /*12af0*/  VIADD R95, R22, 0x180 ;  /* 0x00000180165f7836 */ /* 0x000fe20000000000 */
[----:B------:R-:W-:Y:S01]  /*12b00*/  LOP3.LUT R48, R49, 0x380, RZ, 0xc0, !PT ;  /* 0x0000038031307812 */ /* 0x000fe200078ec0ff */
[----:B------:R-:W5:Y:S01]  /*12b10*/  LD.E.128 R12, desc[UR38][R12.64] ;  /* 0x000000260c0c7980 */ /* 0x000f62000c101d00 */
[----:B------:R-:W-:-:S02]  /*12b20*/  LOP3.LUT R24, R25, 0x380, RZ, 0xc0, !PT ;  /* 0x0000038019187812 */ /* 0x000fc400078ec0ff */
[----:B------:R-:W-:Y:S02]  /*12b30*/  LOP3.LUT R28, R29, 0x380, RZ, 0xc0, !PT ;  /* 0x000003801d1c7812 */ /* 0x000fe400078ec0ff */
[----:B------:R-:W-:Y:S02]  /*12b40*/  LOP3.LUT R32, R33, 0x380, RZ, 0xc0, !PT ;  /* 0x0000038021207812 */ /* 0x000fe400078ec0ff */
[----:B------:R-:W-:Y:S02]  /*12b50*/  LOP3.LUT R36, R37, 0x380, RZ, 0xc0, !PT ;  /* 0x0000038025247812 */ /* 0x000fe400078ec0ff */
[----:B------:R-:W-:Y:S02]  /*12b60*/  LOP3.LUT R40, R41, 0x380, RZ, 0xc0, !PT ;  /* 0x0000038029287812 */ /* 0x000fe400078ec0ff */
[----:B------:R-:W-:Y:S02]  /*12b70*/  SHF.R.U64 R44, R44, 0x3, RZ ;  /* 0x000000032c2c7819 */ /* 0x000fe400000012ff */
[----:B------:R-:W-:-:S02]  /*12b80*/  SHF.R.U64 R48, R48, 0x3, RZ ;  /* 0x0000000330307819 */ /* 0x000fc400000012ff */
[----:B------:R-:W-:Y:S02]  /*12b90*/  SHF.R.U64 R24, R24, 0x3, RZ ;  /* 0x0000000318187819 */ /* 0x000fe400000012ff */
[----:B------:R-:W-:Y:S02]  /*12ba0*/  SHF.R.U64 R28, R28, 0x3, RZ ;  /* 0x000000031c1c7819 */ /* 0x000fe400000012ff */
[----:B------:R-:W-:Y:S02]  /*12bb0*/  SHF.R.U64 R32, R32, 0x3, RZ ;  /* 0x0000000320207819 */ /* 0x000fe400000012ff */
[----:B------:R-:W-:Y:S02]  /*12bc0*/  SHF.R.U64 R36, R36, 0x3, RZ ;  /* 0x0000000324247819 */ /* 0x000fe400000012ff */
[----:B------:R-:W-:Y:S02]  /*12bd0*/  SHF.R.U64 R40, R40, 0x3, RZ ;  /* 0x0000000328287819 */ /* 0x000fe400000012ff */
[----:B------:R-:W-:Y:S01]  /*12be0*/  LOP3.LUT R44, R44, R45, RZ, 0x3c, !PT ;  /* 0x0000002d2c2c7212 */ /* 0x000fe200078e3cff */
[----:B------:R-:W-:Y:S01]  /*12bf0*/  IMAD.X R45, RZ, RZ, R17, P2 ;  /* 0x000000ffff2d7224 */ /* 0x000fe200010e0611 */
[----:B------:R-:W-:-:S02]  /*12c00*/  IADD3 R73, P2, R16, 0xe000, RZ ;  /* 0x0000e00010497810 */ /* 0x000fc40007f5e0ff */
        /* <DEDUP_REMOVED lines=12> */
[----:B------:R-:W-:-:S02]  /*12cd0*/  IADD3 R9, P3, R16, 0xf000, RZ ;  /* 0x0000f00010097810 */ /* 0x000fc40007f7e0ff */
[----:B------:R-:W-:Y:S01]  /*12ce0*/  LOP3.LUT R11, R16, 0x380, RZ, 0xc0, !PT ;  /* 0x00000380100b7812 */ /* 0x000fe200078ec0ff */
[----:B------:R-:W-:Y:S01]  /*12cf0*/  IMAD R7, R4, UR7, R7 ;  /* 0x0000000704077c24 */ /* 0x000fe2000f8e0207 */
[C---:B------:R-:W-:Y:S01]  /*12d00*/  IADD3 R53, P4, R16.reuse, 0x9000, RZ ;  /* 0x0000900010357810 */ /* 0x040fe20007f9e0ff */
[----:B------:R-:W-:Y:S01]  /*12d10*/  IMAD.X R77, RZ, RZ, R17, P3 ;  /* 0x000000ffff4d7224 */ /* 0x000fe200018e0611 */
[C---:B------:R-:W-:Y:S01]  /*12d20*/  IADD3 R57, P5, R16.reuse, 0xa000, RZ ;  /* 0x0000a00010397810 */ /* 0x040fe20007fbe0ff */
[----:B------:R-:W5:Y:S01]  /*12d30*/  LD.E.128 R24, desc[UR38][R24.64] ;  /* 0x0000002618187980 */ /* 0x000f62000c101d00 */
[C---:B------:R-:W-:Y:S02]  /*12d40*/  IADD3 R61, P6, R16.reuse, 0xb000, RZ ;  /* 0x0000b000103d7810 */ /* 0x040fe40007fde0ff */
[C---:B------:R-:W-:Y:S01]  /*12d50*/  IADD3 R65, P0, R16.reuse, 0xc000, RZ ;  /* 0x0000c00010417810 */ /* 0x040fe20007f1e0ff */
[----:B------:R-:W5:Y:S01]  /*12d60*/  LD.E.128 R28, desc[UR38][R28.64] ;  /* 0x000000261c1c7980 */ /* 0x000f62000c101d00 */
[----:B------:R-:W-:-:S02]  /*12d70*/  IADD3 R69, P1, R16, 0xd000, RZ ;  /* 0x0000d00010457810 */ /* 0x000fc40007f3e0ff */
[----:B------:R-:W-:Y:S01]  /*12d80*/  LOP3.LUT R72, R73, 0x380, RZ, 0xc0, !PT ;  /* 0x0000038049487812 */ /* 0x000fe200078ec0ff */
[----:B------:R-:W5:Y:S01]  /*12d90*/  LD.E.128 R32, desc[UR38][R32.64] ;  /* 0x0000002620207980 */ /* 0x000f62000c101d00 */
[----:B------:R-:W-:Y:S02]  /*12da0*/  LOP3.LUT R8, R9, 0x380, RZ, 0xc0, !PT ;  /* 0x0000038009087812 */ /* 0x000fe400078ec0ff */
[----:B------:R-:W-:Y:S01]  /*12db0*/  LOP3.LUT R52, R53, 0x380, RZ, 0xc0, !PT ;  /* 0x0000038035347812 */ /* 0x000fe200078ec0ff */
[----:B------:R-:W5:Y:S01]  /*12dc0*/  LD.E.128 R36, desc[UR38][R36.64] ;  /* 0x0000002624247980 */ /* 0x000f62000c101d00 */
[----:B------:R-:W-:Y:S02]  /*12dd0*/  LOP3.LUT R56, R57, 0x380, RZ, 0xc0, !PT ;  /* 0x0000038039387812 */ /* 0x000fe400078ec0ff */
[----:B------:R-:W-:Y:S01]  /*12de0*/  LOP3.LUT R60, R61, 0x380, RZ, 0xc0, !PT ;  /* 0x000003803d3c7812 */ /* 0x000fe200078ec0ff */
[----:B------:R-:W5:Y:S01]  /*12df0*/  LD.E.128 R40, desc[UR38][R40.64] ;  /* 0x0000002628287980 */ /* 0x000f62000c101d00 */
[----:B------:R-:W-:-:S02]  /*12e00*/  LOP3.LUT R64, R65, 0x380, RZ, 0xc0, !PT ;  /* 0x0000038041407812 */ /* 0x000fc400078ec0ff */
[----:B------:R-:W-:Y:S01]  /*12e10*/  LOP3.LUT R68, R69, 0x380, RZ, 0xc0, !PT ;  /* 0x0000038045447812 */ /* 0x000fe200078ec0ff */
[----:B------:R-:W5:Y:S01]  /*12e20*/  LD.E.128 R44, desc[UR38][R44.64] ;  /* 0x000000262c2c7980 */ /* 0x000f62000c101d00 */
[----:B------:R-:W-:Y:S02]  /*12e30*/  SHF.R.U64 R72, R72, 0x3, RZ ;  /* 0x0000000348487819 */ /* 0x000fe400000012ff */
[----:B------:R-:W-:Y:S01]  /*12e40*/  SHF.R.U64 R11, R11, 0x3, RZ ;  /* 0x000000030b0b7819 */ /* 0x000fe200000012ff */
[----:B------:R-:W5:Y:S01]  /*12e50*/  LD.E.128 R48, desc[UR38][R48.64] ;  /* 0x0000002630307980 */ /* 0x000f62000c101d00 */
[----:B------:R-:W-:Y:S02]  /*12e60*/  SHF.R.U64 R8, R8, 0x3, RZ ;  /* 0x0000000308087819 */ /* 0x000fe400000012ff */
[----:B------:R-:W-:Y:S02]  /*12e70*/  SHF.R.U64 R52, R52, 0x3, RZ ;  /* 0x0000000334347819 */ /* 0x000fe400000012ff */
[----:B------:R-:W-:-:S02]  /*12e80*/  SHF.R.U64 R56, R56, 0x3, RZ ;  /* 0x0000000338387819 */ /* 0x000fc400000012ff */
[----:B------:R-:W-:Y:S02]  /*12e90*/  SHF.R.U64 R60, R60, 0x3, RZ ;  /* 0x000000033c3c7819 */ /* 0x000fe400000012ff */
[----:B------:R-:W-:Y:S02]  /*12ea0*/  SHF.R.U64 R64, R64, 0x3, RZ ;  /* 0x0000000340407819 */ /* 0x000fe400000012ff */
[----:B------:R-:W-:Y:S02]  /*12eb0*/  SHF.R.U64 R68, R68, 0x3, RZ ;  /* 0x0000000344447819 */ /* 0x000fe400000012ff */
[----:B------:R-:W-:Y:S01]  /*12ec0*/  LOP3.LUT R72, R72, R73, RZ, 0x3c, !PT ;  /* 0x0000004948487212 */ /* 0x000fe200078e3cff */
[----:B------:R-:W-:Y:S01]  /*12ed0*/  IMAD.X R73, RZ, RZ, R17, P2 ;  /* 0x000000ffff497224 */ /* 0x000fe200010e0611 */
[----:B------:R-:W-:Y:S02]  /*12ee0*/  LOP3.LUT R16, R11, R16, RZ, 0x3c, !PT ;  /* 0x000000100b107212 */ /* 0x000fe400078e3cff */
[----:B-1----:R-:W-:-:S02]  /*12ef0*/  ISETP.NE.AND P2, PT, R84, 0x1, PT ;  /* 0x000000015400780c */ /* 0x002fc40003f45270 */
        /* <DEDUP_REMOVED lines=11> */
[----:B------:R-:W0:Y:S01]  /*12fb0*/  @P2 LDC R83, c[0x0][0xcec] ;  /* 0x00033b00ff532b82 */ /* 0x000e220000000800 */
[----:B------:R1:W5:Y:S01]  /*12fc0*/  LD.E.128 R8, desc[UR38][R16.64] ;  /* 0x0000002610087980 */ /* 0x000362000c101d00 */
[----:B------:R-:W-:-:S02]  /*12fd0*/  ISETP.GE.AND P0, PT, R194, UR10, PT ;  /* 0x0000000ac2007c0c */ /* 0x000fc4000bf06270 */
[----:B------:R-:W-:Y:S01]  /*12fe0*/  ISETP.GE.AND P1, PT, R22, UR10, PT ;  /* 0x0000000a16007c0c */ /* 0x000fe2000bf26270 */
[----:B------:R-:W5:Y:S01]  /*12ff0*/  LD.E.128 R52, desc[UR38][R52.64] ;  /* 0x0000002634347980 */ /* 0x000f62000c101d00 */
[----:B------:R-:W-:Y:S02]  /*13000*/  LOP3.LUT R20, R20, 0xfffffff8, RZ, 0xc0, !PT ;  /* 0xfffffff814147812 */ /* 0x000fe400078ec0ff */
[----:B------:R-:W2:Y:S01]  /*13010*/  @P2 LDC R85, c[0x0][0xcf0] ;  /* 0x00033c00ff552b82 */ /* 0x000ea20000000800 */
[----:B------:R-:W5:Y:S01]  /*13020*/  LD.E.128 R56, desc[UR38][R56.64] ;  /* 0x0000002638387980 */ /* 0x000f62000c101d00 */
[----:B-1----:R-:W-:Y:S01]  /*13030*/  IMAD.WIDE.U32 R16, R4, UR6, RZ ;  /* 0x0000000604107c25 */ /* 0x002fe2000f8e00ff */
[----:B------:R-:W-:Y:S01]  /*13040*/  SEL R21, RZ, 0xffffffff, P0 ;  /* 0xffffffffff157807 */ /* 0x000fe20000000000 */
[----:B------:R-:W-:Y:S01]  /*13050*/  ULDC.64 UR6, c[0x0][0xbe8] ;  /* 0x0002fa0000067ab9 */ /* 0x000fe20000000a00 */
[----:B------:R-:W5:Y:S01]  /*13060*/  LD.E.128 R60, desc[UR38][R60.64] ;  /* 0x000000263c3c7980 */ /* 0x000f62000c101d00 */
[----:B------:R-:W-:-:S02]  /*13070*/  IMAD.IADD R17, R17, 0x1, R7 ;  /* 0x0000000111117824 */ /* 0x000fc400078e0207 */
[----:B------:R-:W-:Y:S01]  /*13080*/  VIADD R7, R22, 0x80 ;  /* 0x0000008016077836 */ /* 0x000fe20000000000 */
[----:B------:R-:W5:Y:S01]  /*13090*/  LD.E.128 R64, desc[UR38][R64.64] ;  /* 0x0000002640407980 */ /* 0x000f62000c101d00 */
[----:B------:R-:W-:-:S03]  /*130a0*/  IMAD.SHL.U32 R81, R21, 0x2, RZ ;  /* 0x0000000215517824 */ /* 0x000fc600078e00ff */
[----:B------:R-:W-:Y:S01]  /*130b0*/  ISETP.GE.AND P0, PT, R7, UR10, PT ;  /* 0x0000000a07007c0c */ /* 0x000fe2000bf06270 */
[----:B------:R-:W5:Y:S01]  /*130c0*/  LD.E.128 R68, desc[UR38][R68.64] ;  /* 0x0000002644447980 */ /* 0x000f62000c101d00 */
[----:B------:R-:W-:Y:S02]  /*130d0*/  SEL R4, RZ, 0x1, P1 ;  /* 0x00000001ff047807 */ /* 0x000fe40000800000 */
[----:B------:R-:W-:Y:S01]  /*130e0*/  SEL R21, RZ, 0xffffffff, P0 ;  /* 0xffffffffff157807 */ /* 0x000fe20000000000 */
[----:B------:R-:W5:Y:S01]  /*130f0*/  LD.E.128 R72, desc[UR38][R72.64] ;  /* 0x0000002648487980 */ /* 0x000f62000c101d00 */
[----:B------:R-:W-:Y:S01]  /*13100*/  LOP3.LUT R4, R81, 0x2, R4, 0xe2, !PT ;  /* 0x0000000251047812 */ /* 0x000fe200078ee204 */
[----:B------:R-:W-:Y:S02]  /*13110*/  IMAD.IADD R81, R3, 0x1, -R20 ;  /* 0x0000000103517824 */ /* 0x000fe400078e0a14 */
[----:B------:R-:W-:Y:S01]  /*13120*/  IMAD.SHL.U32 R21, R21, 0x4, RZ ;  /* 0x0000000415157824 */ /* 0x000fe200078e00ff */
[----:B------:R-:W5:Y:S01]  /*13130*/  LD.E.128 R76, desc[UR38][R76.64] ;  /* 0x000000264c4c7980 */ /* 0x000f62000c101d00 */
[----:B------:R-:W-:-:S03]  /*13140*/  IMAD.WIDE.U32 R16, R192, UR6, R16 ;  /* 0x00000006c0107c25 */ /* 0x000fc6000f8e0010 */
[----:B------:R-:W-:Y:S01]  /*13150*/  LOP3.LUT R20, R21, 0x4, R4, 0xe2, !PT ;  /* 0x0000000415147812 */ /* 0x000fe200078ee204 */
[----:B------:R-:W-:Y:S01]  /*13160*/  IMAD R4, R81, 0x20, R0 ;  /* 0x0000002051047824 */ /* 0x000fe200078e0200 */
[----:B------:R-:W-:Y:S01]  /*13170*/  SHF.R.S32.HI R21, RZ, 0x1f, R193 ;  /* 0x0000001fff157819 */ /* 0x000fe200000114c1 */
[----:B------:R-:W-:Y:S01]  /*13180*/  IMAD R17, R192, UR7, R17 ;  /* 0x00000007c0117c24 */ /* 0x000fe2000f8e0211 */
[----:B------:R-:W-:Y:S01]  /*13190*/  ISETP.GE.AND P1, PT, R89, UR10, PT ;  /* 0x0000000a59007c0c */ /* 0x000fe2000bf26270 */
[----:B------:R-:W-:Y:S01]  /*131a0*/  ULDC.64 UR6, c[0x0][0xbf0] ;  /* 0x0002fc0000067ab9 */ /* 0x000fe20000000a00 */
[----:B------:R-:W-:Y:S01]  /*131b0*/  VIADD R3, R22, 0x100 ;  /* 0x0000010016037836 */ /* 0x000fe20000000000 */
[----:B------:R-:W-:Y:S01]  /*131c0*/  @!PT LDS RZ, [RZ] ;  /* 0x00000000fffff984 */ /* 0x000fe20000000800 */
[----:B------:R-:W-:Y:S01]  /*131d0*/  @!PT LDS RZ, [RZ] ;  /* 0x00000000fffff984 */ /* 0x000fe20000000800 */
[----:B------:R-:W-:Y:S01]  /*131e0*/  @!PT LDS RZ, [RZ] ;  /* 0x00000000fffff984 */ /* 0x000fe20000000800 */
[----:B------:R-:W-:Y:S01]  /*131f0*/  @!PT LDS RZ, [RZ] ;  /* 0x00000000fffff984 */ /* 0x000fe20000000800 */
[----:B------:R1:W-:Y:S06]  /*13200*/  MEMBAR.ALL.CTA ;  /* 0x0000000000007992 */ /* 0x0003ec0000008000 */
[----:B-1----:R-:W1:Y:S01]  /*13210*/  FENCE.VIEW.ASYNC.S ;  /* 0x00000000000073c6 */ /* 0x002e620000000000 */
[----:B------:R-:W-:-:S02]  /*13220*/  IMAD.IADD R82, R185, 0x1, R4 ;  /* 0x00000001b9527824 */ /* 0x000fc400078e0204 */
[----:B------:R-:W-:Y:S01]  /*13230*/  IMAD R80, R21, UR6, RZ ;  /* 0x0000000615507c24 */ /* 0x000fe2000f8e02ff */
[----:B------:R-:W-:Y:S01]  /*13240*/  SEL R21, RZ, 0xffffffff, P1 ;  /* 0xffffffffff157807 */ /* 0x000fe20000800000 */
[----:B0-----:R-:W-:Y:S01]  /*13250*/  @P2 IMAD.HI.U32 R4, R82, R83, RZ ;  /* 0x0000005352042227 */ /* 0x001fe200078e00ff */
[----:B------:R-:W-:-:S03]  /*13260*/  ISETP.GE.AND P0, PT, R3, UR10, PT ;  /* 0x0000000a03007c0c */ /* 0x000fc6000bf06270 */
[----:B------:R-:W-:Y:S02]  /*13270*/  IMAD.SHL.U32 R87, R21, 0x8, RZ ;  /* 0x0000000815577824 */ /* 0x000fe400078e00ff */
[C---:B------:R-:W-:Y:S01]  /*13280*/  IMAD R81, R193.reuse, UR7, R80 ;  /* 0x00000007c1517c24 */ /* 0x040fe2000f8e0250 */
[----:B------:R-:W-:Y:S01]  /*13290*/  SEL R80, RZ, 0xffffffff, P0 ;  /* 0xffffffffff507807 */ /* 0x000fe20000000000 */
[----:B------:R-:W-:Y:S01]  /*132a0*/  IMAD.MOV.U32 R21, RZ, RZ, R82 ;  /* 0x000000ffff157224 */ /* 0x000fe200078e0052 */
[----:B--2---:R-:W-:Y:S01]  /*132b0*/  @P2 SHF.R.U32.HI R21, RZ, R85, R4 ;  /* 0x00000055ff152219 */ /* 0x004fe20000011604 */
[----:B------:R-:W-:Y:S01]  /*132c0*/  IMAD.WIDE.U32 R16, R193, UR6, R16 ;  /* 0x00000006c1107c25 */ /* 0x000fe2000f8e0010 */
[----:B------:R-:W-:Y:S01]  /*132d0*/  ISETP.GE.AND P0, PT, R91, UR10, PT ;  /* 0x0000000a5b007c0c */ /* 0x000fe2000bf06270 */
[----:B------:R-:W-:Y:S02]  /*132e0*/  ULDC.64 UR6, c[0x0][0xbe0] ;  /* 0x0002f80000067ab9 */ /* 0x000fe40000000a00 */
[----:B------:R-:W-:-:S02]  /*132f0*/  IMAD.IADD R17, R17, 0x1, R81 ;  /* 0x0000000111117824 */ /* 0x000fc400078e0251 */
[----:B------:R-:W-:Y:S01]  /*13300*/  IMAD.SHL.U32 R83, R80, 0x10, RZ ;  /* 0x0000001050537824 */ /* 0x000fe200078e00ff */
[--C-:B------:R-:W-:Y:S01]  /*13310*/  SHF.R.S32.HI R80, RZ, 0x1f, R21.reuse ;  /* 0x0000001fff507819 */ /* 0x100fe20000011415 */
[----:B------:R-:W-:Y:S01]  /*13320*/  IMAD.MOV R81, RZ, RZ, -R21 ;  /* 0x000000ffff517224 */ /* 0x000fe200078e0a15 */
[----:B------:R-:W-:Y:S02]  /*13330*/  SEL R4, RZ, 0xffffffff, P0 ;  /* 0xffffffffff047807 */ /* 0x000fe40000000000 */
[----:B------:R-:W-:Y:S01]  /*13340*/  LOP3.LUT R20, R87, 0x8, R20, 0xe2, !PT ;  /* 0x0000000857147812 */ /* 0x000fe200078ee214 */
[----:B------:R-:W-:Y:S02]  /*13350*/  IMAD R81, R84, R81, R82 ;  /* 0x0000005154517224 */ /* 0x000fe400078e0252 */
[----:B------:R-:W-:Y:S01]  /*13360*/  IMAD R80, R80, UR6, RZ ;  /* 0x0000000650507c24 */ /* 0x000fe2000f8e02ff */
[----:B------:R-:W-:Y:S01]  /*13370*/  LOP3.LUT R20, R83, 0x10, R20, 0xe2, !PT ;  /* 0x0000001053147812 */ /* 0x000fe200078ee214 */
[----:B------:R-:W-:Y:S01]  /*13380*/  IMAD.SHL.U32 R85, R4, 0x20, RZ ;  /* 0x0000002004557824 */ /* 0x000fe200078e00ff */
[----:B------:R-:W-:Y:S01]  /*13390*/  SHF.R.S32.HI R4, RZ, 0x1f, R81 ;  /* 0x0000001fff047819 */ /* 0x000fe20000011451 */
[----:B------:R-:W-:Y:S01]  /*133a0*/  IMAD.WIDE.U32 R16, R21, UR6, R16 ;  /* 0x0000000615107c25 */ /* 0x000fe2000f8e0010 */
[----:B------:R-:W-:-:S03]  /*133b0*/  ISETP.GE.AND P0, PT, R95, UR10, PT ;  /* 0x0000000a5f007c0c */ /* 0x000fc6000bf06270 */
[----:B------:R-:W-:Y:S01]  /*133c0*/  IMAD R83, R21, UR7, R80 ;  /* 0x0000000715537c24 */ /* 0x000fe2000f8e0250 */
[----:B------:R-:W-:Y:S01]  /*133d0*/  ULDC.64 UR6, c[0x0][0xbd8] ;  /* 0x0002f60000067ab9 */ /* 0x000fe20000000a00 */
[----:B------:R-:W-:Y:S01]  /*133e0*/  VIADD R93, R22, 0x1c0 ;  /* 0x000001c0165d7836 */ /* 0x000fe20000000000 */
[----:B------:R-:W-:Y:S01]  /*133f0*/  LOP3.LUT R20, R85, 0x20, R20, 0xe2, !PT ;  /* 0x0000002055147812 */ /* 0x000fe200078ee214 */
[----:B------:R-:W-:Y:S01]  /*13400*/  IMAD.IADD R17, R17, 0x1, R83 ;  /* 0x0000000111117824 */ /* 0x000fe200078e0253 */
[----:B------:R-:W-:Y:S01]  /*13410*/  SEL R21, RZ, 0x40, P0 ;  /* 0x00000040ff157807 */ /* 0x000fe20000000000 */
[----:B------:R-:W-:Y:S01]  /*13420*/  IMAD R4, R4, UR6, RZ ;  /* 0x0000000604047c24 */ /* 0x000fe2000f8e02ff */
[----:B------:R-:W-:Y:S01]  /*13430*/  ISETP.GE.AND P0, PT, R93, UR10, PT ;  /* 0x0000000a5d007c0c */ /* 0x000fe2000bf06270 */
[----:B------:R-:W-:Y:S02]  /*13440*/  IMAD.IADD R185, R0, 0x1, R185 ;  /* 0x0000000100b97824 */ /* 0x000fe400078e02b9 */
[----:B------:R-:W-:Y:S01]  /*13450*/  IMAD R92, R84, UR5, RZ ;  /* 0x00000005545c7c24 */ /* 0x000fe2000f8e02ff */
[----:B------:R-:W-:Y:S01]  /*13460*/  LOP3.LUT R0, R20, R21, RZ, 0xfc, !PT ;  /* 0x0000001514007212 */ /* 0x000fe200078efcff */
[C---:B------:R-:W-:Y:S01]  /*13470*/  IMAD R83, R81.reuse, UR7, R4 ;  /* 0x0000000751537c24 */ /* 0x040fe2000f8e0204 */
[----:B------:R-:W-:Y:S01]  /*13480*/  SEL R21, RZ, 0x80, P0 ;  /* 0x00000080ff157807 */ /* 0x000fe20000000000 */
[----:B------:R-:W-:Y:S01]  /*13490*/  IMAD.WIDE.U32 R16, R81, UR6, R16 ;  /* 0x0000000651107c25 */ /* 0x000fe2000f8e0010 */
[----:B------:R-:W-:Y:S01]  /*134a0*/  UIADD3 UR6, UR41, 0x38820, URZ ;  /* 0x0003882029067890 */ /* 0x000fe2000fffe03f */
[----:B------:R-:W-:-:S02]  /*134b0*/  ISETP.GE.AND P0, PT, R185, R92, PT ;  /* 0x0000005cb900720c */ /* 0x000fc40003f06270 */
[----:B------:R-:W-:Y:S01]  /*134c0*/  IMAD.IADD R17, R17, 0x1, R83 ;  /* 0x0000000111117824 */ /* 0x000fe200078e0253 */
[----:B------:R-:W-:Y:S01]  /*134d0*/  UPRMT UR6, URZ, 0x654, UR6 ;  /* 0x000006543f067896 */ /* 0x000fe20008000006 */
[----:B------:R-:W-:-:S04]  /*134e0*/  LEA R88, P1, R16, UR8, 0x1 ;  /* 0x0000000810587c11 */ /* 0x000fc8000f8208ff */
[----:B------:R-:W-:Y:S01]  /*134f0*/  LEA.HI.X R90, R16, UR9, R17, 0x1, P1 ;  /* 0x00000009105a7c11 */ /* 0x000fe200088f0c11 */
[----:B------:R-:W-:Y:S01]  /*13500*/  BSSY B1, `(.L_x_6215) ;  /* 0x000002c000017945 */ /* 0x000fe20003800000 */
[----:B-1----:R0:W1:Y:S02]  /*13510*/  SHFL.IDX PT, R16, R88, RZ, 0x181f ;  /* 0x00181fff58107589 */ /* 0x00206400000e0000 */
        /* <DEDUP_REMOVED lines=42> */
.L_x_6216:
[----:B------:R-:W-:Y:S05]  /*137c0*/  BSYNC B1 ;  /* 0x0000000000017941 */ /* 0x000fea0003800000 */
.L_x_6215:
        /* <DEDUP_REMOVED lines=11> */
[----:B------:R-:W-:Y:S01]  /*13880*/  SHF.R.S32.HI R25, RZ, 0x1f, R89 ;  /* 0x0000001fff197819 */ /* 0x000fe20000011459 */
[----:B0---4-:R-:W-:Y:S02]  /*13890*/  @!P0 IMAD.WIDE R10, R22, 0x2, R8 ;  /* 0x00000002160a8825 */ /* 0x011fe400078e0208 */
[CC--:B-1----:R-:W-:Y:S02]  /*138a0*/  @!P4 LEA R16, P5, R194.reuse, R8.reuse, 0x1 ;  /* 0x00000008c210c211 */ /* 0x0c2fe400078a08ff */
[-C--:B------:R-:W-:Y:S01]  /*138b0*/  @!P3 LEA R20, P6, R7, R8.reuse, 0x1 ;  /* 0x000000080714b211 */ /* 0x080fe200078c08ff */
[----:B------:R0:W-:Y:S01]  /*138c0*/  @!P0 ST.E.128 desc[UR38][R10.64], R12 ;  /* 0x0000000c0a008985 */ /* 0x0001e2000c101d26 */
[----:B------:R-:W-:Y:S02]  /*138d0*/  ISETP.GE.AND P0, PT, R91, UR10, PT ;  /* 0x0000000a5b007c0c */ /* 0x000fe4000bf06270 */
[----:B--2---:R-:W-:Y:S02]  /*138e0*/  @!P4 LEA.HI.X R17, R194, R9, R152, 0x1, P5 ;  /* 0x00000009c211c211 */ /* 0x004fe400028f0c98 */
[----:B------:R-:W-:-:S02]  /*138f0*/  @!P2 LEA R24, P5, R89, R8, 0x1 ;  /* 0x000000085918a211 */ /* 0x000fc400078a08ff */
        /* <DEDUP_REMOVED lines=25> */
.L_x_6214:
[----:B------:R-:W-:Y:S01]  /*13a90*/  ULDC.64 UR6, c[0x0][0xc08] ;  /* 0x0003020000067ab9 */ /* 0x000fe20000000a00 */
[----:B------:R-:W-:Y:S01]  /*13aa0*/  ULDC.64 UR8, c[0x0][0xc38] ;  /* 0x00030e0000087ab9 */ /* 0x000fe20000000a00 */
[----:B------:R-:W-:Y:S01]  /*13ab0*/  IMAD R7, R7, UR6, RZ ;  /* 0x0000000607077c24 */ /* 0x000fe2000f8e02ff */
[----:B------:R-:W-:Y:S01]  /*13ac0*/  SHF.R.S32.HI R0, RZ, 0x1f, R193 ;  /* 0x0000001fff007819 */ /* 0x000fe200000114c1 */
[C---:B------:R-:W-:Y:S01]  /*13ad0*/  IMAD.WIDE.U32 R8, R4.reuse, UR6, RZ ;  /* 0x0000000604087c25 */ /* 0x040fe2000f8e00ff */
[----:B------:R-:W-:Y:S01]  /*13ae0*/  ULDC.64 UR10, c[0x0][0xc30] ;  /* 0x00030c00000a7ab9 */ /* 0x000fe20000000a00 */
[----:B------:R-:W-:Y:S01]  /*13af0*/  BSSY B1, `(.L_x_6218) ;  /* 0x00000c8000017945 */ /* 0x000fe20003800000 */
[----:B------:R-:W-:Y:S01]  /*13b00*/  SHF.R.S32.HI R152, RZ, 0x1f, R204 ;  /* 0x0000001fff987819 */ /* 0x000fe200000114cc */
[----:B------:R-:W-:Y:S01]  /*13b10*/  IMAD R7, R4, UR7, R7 ;  /* 0x0000000704077c24 */ /* 0x000fe2000f8e0207 */
[----:B------:R-:W-:Y:S01]  /*13b20*/  ULDC UR7, c[0x0][0xce8] ;  /* 0x00033a0000077ab9 */ /* 0x000fe20000000800 */
[----:B------:R-:W-:Y:S01]  /*13b30*/  IMAD.IADD R4, R190, 0x1, R185 ;  /* 0x00000001be047824 */ /* 0x000fe200078e02b9 */
[----:B------:R-:W-:Y:S01]  /*13b40*/  UISETP.NE.AND UP0, UPT, UR7, 0x1, UPT ;  /* 0x000000010700788c */ /* 0x000fe2000bf05270 */
[----:B------:R-:W-:Y:S01]  /*13b50*/  IMAD.IADD R9, R9, 0x1, R7 ;  /* 0x0000000109097824 */ /* 0x000fe200078e0207 */
[----:B------:R-:W-:Y:S01]  /*13b60*/  UIMAD UR5, UR5, UR7, URZ ;  /* 0x00000007050572a4 */ /* 0x000fe2000f8e023f */
[----:B0-----:R-:W-:Y:S01]  /*13b70*/  IMAD.MOV.U32 R3, RZ, RZ, R4 ;  /* 0x000000ffff037224 */ /* 0x001fe200078e0004 */
[----:B------:R-:W-:Y:S01]  /*13b80*/  SHF.R.S32.HI R153, RZ, 0x1f, R205 ;  /* 0x0000001fff997819 */ /* 0x000fe200000114cd */
[----:B------:R-:W-:Y:S01]  /*13b90*/  IMAD.WIDE.U32 R8, R192, UR8, R8 ;  /* 0x00000008c0087c25 */ /* 0x000fe2000f8e0008 */
[----:B------:R-:W-:-:S02]  /*13ba0*/  PLOP3.LUT P0, PT, PT, PT, UP0, 0x80, 0x0 ;  /* 0x000000000000781c */ /* 0x000fc40003f0f008 */
[----:B------:R-:W-:Y:S01]  /*13bb0*/  SHF.R.S32.HI R154, RZ, 0x1f, R206 ;  /* 0x0000001fff9a7819 */ /* 0x000fe200000114ce */
[----:B------:R-:W-:Y:S01]  /*13bc0*/  IMAD R9, R192, UR9, R9 ;  /* 0x00000009c0097c24 */ /* 0x000fe2000f8e0209 */
[----:B------:R-:W-:Y:S01]  /*13bd0*/  ULDC.64 UR8, c[0x0][0xc40] ;  /* 0x0003100000087ab9 */ /* 0x000fe20000000a00 */
[----:B------:R-:W-:Y:S01]  /*13be0*/  @UP0 ULDC UR6, c[0x0][0xcec] ;  /* 0x00033b0000060ab9 */ /* 0x000fe20000000800 */
[----:B------:R-:W-:Y:S01]  /*13bf0*/  IMAD R0, R0, UR8, RZ ;  /* 0x0000000800007c24 */ /* 0x000fe2000f8e02ff */
[----:B------:R-:W-:Y:S01]  /*13c00*/  SHF.R.S32.HI R155, RZ, 0x1f, R207 ;  /* 0x0000001fff9b7819 */ /* 0x000fe200000114cf */
[C---:B------:R-:W-:Y:S01]  /*13c10*/  IMAD.WIDE.U32 R8, R193.reuse, UR8, R8 ;  /* 0x00000008c1087c25 */ /* 0x040fe2000f8e0008 */
[----:B------:R-:W-:Y:S02]  /*13c20*/  SHF.R.S32.HI R156, RZ, 0x1f, R208 ;  /* 0x0000001fff9c7819 */ /* 0x000fe400000114d0 */
[----:B------:R-:W-:Y:S01]  /*13c30*/  SHF.R.S32.HI R157, RZ, 0x1f, R209 ;  /* 0x0000001fff9d7819 */ /* 0x000fe200000114d1 */
[----:B------:R-:W-:Y:S01]  /*13c40*/  IMAD R7, R193, UR9, R0 ;  /* 0x00000009c1077c24 */ /* 0x000fe2000f8e0200 */
[----:B------:R-:W-:Y:S01]  /*13c50*/  ULDC.64 UR8, c[0x0][0xc48] ;  /* 0x0003120000087ab9 */ /* 0x000fe20000000a00 */
[----:B------:R-:W-:Y:S01]  /*13c60*/  @P0 IMAD.HI.U32 R0, R4, UR6, RZ ;  /* 0x0000000604000c27 */ /* 0x000fe2000f8e00ff */
[----:B------:R-:W-:Y:S01]  /*13c70*/  @UP0 ULDC UR6, c[0x0][0xcf0] ;  /* 0x00033c0000060ab9 */ /* 0x000fe20000000800 */
[----:B------:R-:W-:-:S02]  /*13c80*/  SHF.R.S32.HI R158, RZ, 0x1f, R210 ;  /* 0x0000001fff9e7819 */ /* 0x000fc400000114d2 */
[----:B------:R-:W-:Y:S01]  /*13c90*/  IMAD.IADD R9, R9, 0x1, R7 ;  /* 0x0000000109097824 */ /* 0x000fe200078e0207 */
[----:B------:R-:W-:Y:S01]  /*13ca0*/  @P0 SHF.R.U32.HI R3, RZ, UR6, R0 ;  /* 0x00000006ff030c19 */ /* 0x000fe20008011600 */
[----:B------:R-:W-:Y:S01]  /*13cb0*/  IMAD.IADD R185, R23, 0x1, R185 ;  /* 0x0000000117b97824 */ /* 0x000fe200078e02b9 */
[----:B------:R-:W-:Y:S01]  /*13cc0*/  UIADD3 UR6, UR41, 0x38820, URZ ;  /* 0x0003882029067890 */ /* 0x000fe2000fffe03f */
[----:B------:R-:W-:Y:S01]  /*13cd0*/  IMAD.WIDE.U32 R8, R195, UR8, R8 ;  /* 0x00000008c3087c25 */ /* 0x000fe2000f8e0008 */
[--C-:B------:R-:W-:Y:S02]  /*13ce0*/  SHF.R.S32.HI R0, RZ, 0x1f, R3.reuse ;  /* 0x0000001fff007819 */ /* 0x100fe40000011403 */
[----:B------:R-:W-:Y:S01]  /*13cf0*/  ISETP.GE.AND P0, PT, R185, UR5, PT ;  /* 0x00000005b9007c0c */ /* 0x000fe2000bf06270 */
[----:B------:R-:W-:Y:S01]  /*13d00*/  IMAD.MOV R7, RZ, RZ, -R3 ;  /* 0x000000ffff077224 */ /* 0x000fe200078e0a03 */
[----:B------:R-:W-:Y:S01]  /*13d10*/  UPRMT UR6, URZ, 0x654, UR6 ;  /* 0x000006543f067896 */ /* 0x000fe20008000006 */
[----:B------:R-:W-:Y:S01]  /*13d20*/  IMAD R0, R0, UR10, RZ ;  /* 0x0000000a00007c24 */ /* 0x000fe2000f8e02ff */
[----:B------:R-:W-:Y:S01]  /*13d30*/  SHF.R.S32.HI R159, RZ, 0x1f, R211 ;  /* 0x0000001fff9f7819 */ /* 0x000fe200000114d3 */
[----:B------:R-:W-:Y:S01]  /*13d40*/  IMAD R7, R7, UR7, R4 ;  /* 0x0000000707077c24 */ /* 0x000fe2000f8e0204 */
[----:B------:R-:W-:Y:S01]  /*13d50*/  SHF.R.S32.HI R160, RZ, 0x1f, R212 ;  /* 0x0000001fffa07819 */ /* 0x000fe200000114d4 */
[----:B------:R-:W-:Y:S01]  /*13d60*/  IMAD R9, R195, UR9, R9 ;  /* 0x00000009c3097c24 */ /* 0x000fe2000f8e0209 */
[----:B------:R-:W-:Y:S01]  /*13d70*/  ULDC.64 UR8, c[0x0][0xc28] ;  /* 0x00030a0000087ab9 */ /* 0x000fe20000000a00 */
[C---:B------:R-:W-:Y:S01]  /*13d80*/  IMAD R11, R3.reuse, UR11, R0 ;  /* 0x0000000b030b7c24 */ /* 0x040fe2000f8e0200 */
[----:B------:R-:W-:Y:S01]  /*13d90*/  SHF.R.S32.HI R0, RZ, 0x1f, R7 ;  /* 0x0000001fff007819 */ /* 0x000fe20000011407 */
[----:B------:R-:W-:Y:S01]  /*13da0*/  IMAD.WIDE.U32 R8, R3, UR10, R8 ;  /* 0x0000000a03087c25 */ /* 0x000fe2000f8e0008 */
[----:B------:R-:W-:Y:S01]  /*13db0*/  SYNCS.ARRIVE.TRANS64.RED.A1T0 RZ, [UR6], RZ ;  /* 0x000000ffffff79a7 */ /* 0x000fe20008100406 */
[----:B------:R-:W-:-:S02]  /*13dc0*/  SHF.R.S32.HI R161, RZ, 0x1f, R213 ;  /* 0x0000001fffa17819 */ /* 0x000fc400000114d5 */
[----:B------:R-:W-:Y:S01]  /*13dd0*/  IMAD R0, R0, UR8, RZ ;  /* 0x0000000800007c24 */ /* 0x000fe2000f8e02ff */
[----:B------:R-:W-:Y:S01]  /*13de0*/  SHF.R.S32.HI R162, RZ, 0x1f, R214 ;  /* 0x0000001fffa27819 */ /* 0x000fe200000114d6 */
[----:B------:R-:W-:Y:S01]  /*13df0*/  IMAD.IADD R9, R9, 0x1, R11 ;  /* 0x0000000109097824 */ /* 0x000fe200078e020b */
[----:B------:R-:W-:Y:S01]  /*13e00*/  SHF.R.S32.HI R163, RZ, 0x1f, R215 ;  /* 0x0000001fffa37819 */ /* 0x000fe200000114d7 */
[C---:B------:R-:W-:Y:S01]  /*13e10*/  IMAD R3, R7.reuse, UR9, R0 ;  /* 0x0000000907037c24 */ /* 0x040fe2000f8e0200 */
[----:B------:R-:W-:Y:S01]  /*13e20*/  SHF.R.S32.HI R164, RZ, 0x1f, R216 ;  /* 0x0000001fffa47819 */ /* 0x000fe200000114d8 */
[----:B------:R-:W-:Y:S01]  /*13e30*/  IMAD.WIDE.U32 R8, R7, UR8, R8 ;  /* 0x0000000807087c25 */ /* 0x000fe2000f8e0008 */
[----:B------:R-:W-:Y:S01]  /*13e40*/  ULDC.64 UR8, c[0x0][0xc00] ;  /* 0x0003000000087ab9 */ /* 0x000fe20000000a00 */
[----:B------:R-:W-:Y:S02]  /*13e50*/  SHF.R.S32.HI R165, RZ, 0x1f, R217 ;  /* 0x0000001fffa57819 */ /* 0x000fe400000114d9 */
[----:B------:R-:W-:Y:S01]  /*13e60*/  IMAD.IADD R3, R9, 0x1, R3 ;  /* 0x0000000109037824 */ /* 0x000fe200078e0203 */
[----:B------:R-:W-:-:S02]  /*13e70*/  LEA R0, P1, R8, UR8, 0x2 ;  /* 0x0000000808007c11 */ /* 0x000fc4000f8210ff */
[----:B------:R-:W-:Y:S02]  /*13e80*/  SHF.R.S32.HI R166, RZ, 0x1f, R218 ;  /* 0x0000001fffa67819 */ /* 0x000fe400000114da */
[----:B------:R-:W-:Y:S01]  /*13e90*/  LEA.HI.X R3, R8, UR9, R3, 0x2, P1 ;  /* 0x0000000908037c11 */ /* 0x000fe200088f1403 */
[----:B------:R0:W1:Y:S01]  /*13ea0*/  SHFL.IDX PT, R4, R0, RZ, 0x1c1f ;  /* 0x001c1fff00047589 */ /* 0x00006200000e0000 */
[----:B------:R-:W-:Y:S02]  /*13eb0*/  SHF.R.S32.HI R167, RZ, 0x1f, R219 ;  /* 0x0000001fffa77819 */ /* 0x000fe400000114db */
[----:B------:R-:W-:Y:S01]  /*13ec0*/  SHF.R.S32.HI R168, RZ, 0x1f, R220 ;  /* 0x0000001fffa87819 */ /* 0x000fe200000114dc */
[----:B------:R0:W2:Y:S01]  /*13ed0*/  SHFL.IDX PT, R7, R3, RZ, 0x1c1f ;  /* 0x001c1fff03077589 */ /* 0x0000a200000e0000 */
[----:B------:R-:W-:Y:S02]  /*13ee0*/  SHF.R.S32.HI R169, RZ, 0x1f, R221 ;  /* 0x0000001fffa97819 */ /* 0x000fe400000114dd */
[----:B------:R-:W-:-:S02]  /*13ef0*/  SHF.R.S32.HI R170, RZ, 0x1f, R222 ;  /* 0x0000001fffaa7819 */ /* 0x000fc400000114de */
[----:B------:R-:W-:Y:S02]  /*13f00*/  SHF.R.S32.HI R171, RZ, 0x1f, R223 ;  /* 0x0000001fffab7819 */ /* 0x000fe400000114df */
[----:B------:R-:W-:Y:S02]  /*13f10*/  SHF.R.S32.HI R16, RZ, 0x1f, R224 ;  /* 0x0000001fff107819 */ /* 0x000fe400000114e0 */
[----:B------:R-:W-:Y:S02]  /*13f20*/  SHF.R.S32.HI R17, RZ, 0x1f, R225 ;  /* 0x0000001fff117819 */ /* 0x000fe400000114e1 */
[----:B------:R-:W-:Y:S02]  /*13f30*/  SHF.R.S32.HI R20, RZ, 0x1f, R226 ;  /* 0x0000001fff147819 */ /* 0x000fe400000114e2 */
[----:B------:R-:W-:Y:S01]  /*13f40*/  SHF.R.S32.HI R21, RZ, 0x1f, R184 ;  /* 0x0000001fff157819 */ /* 0x000fe200000114b8 */
[----:B0-----:R-:W-:Y:S06]  /*13f50*/  @P0 BRA `(.L_x_6219) ;  /* 0x0000000800040947 */ /* 0x001fec0003800000 */
        /* <DEDUP_REMOVED lines=14> */
[CC--:B0-----:R-:W-:Y:S02]  /*14040*/  @!P2 LEA R8, P6, R225.reuse, R4.reuse, 0x2 ;  /* 0x00000004e108a211 */ /* 0x0c1fe400078c10ff */
[CC--:B-1----:R-:W-:Y:S02]  /*14050*/  @!P1 LEA R10, P5, R224.reuse, R4.reuse, 0x2 ;  /* 0x00000004e00a9211 */ /* 0x0c2fe400078a10ff */
        /* <DEDUP_REMOVED lines=12> */
[----:B------:R-:W-:Y:S02]  /*14120*/  ISETP.GE.AND P1, PT, R218, UR6, PT ;  /* 0x00000006da007c0c */ /* 0x000fe4000bf26270 */
[----:B------:R-:W-:Y:S01]  /*14130*/  @!P4 LEA.HI.X R11, R221, R7, R169, 0x2, P2 ;  /* 0x00000007dd0bc211 */ /* 0x000fe200010f14a9 */
[----:B------:R0:W-:Y:S01]  /*14140*/  @!P3 ST.E.64 desc[UR38][R8.64], R44 ;  /* 0x0000002c0800b985 */ /* 0x0001e2000c101b26 */
[----:B------:R-:W-:Y:S02]  /*14150*/  ISETP.GE.AND P2, PT, R217, UR6, PT ;  /* 0x00000006d9007c0c */ /* 0x000fe4000bf46270 */
[----:B--2---:R-:W-:Y:S01]  /*14160*/  @!P5 LEA R12, P6, R220, R4, 0x2 ;  /* 0x00000004dc0cd211 */ /* 0x004fe200078c10ff */
[----:B------:R1:W-:Y:S01]  /*14170*/  @!P4 ST.E.64 desc[UR38][R10.64], R48 ;  /* 0x000000300a00c985 */ /* 0x0003e2000c101b26 */
[----:B------:R-:W-:-:S02]  /*14180*/  ISETP.GE.AND P3, PT, R216, UR6, PT ;  /* 0x00000006d8007c0c */ /* 0x000fc4000bf66270 */
[----:B------:R-:W-:Y:S02]  /*14190*/  @!P5 LEA.HI.X R13, R220, R7, R168, 0x2, P6 ;  /* 0x00000007dc0dd211 */ /* 0x000fe400030f14a8 */
        /* <DEDUP_REMOVED lines=20> */
[----:B--2---:R-:W-:-:S03]  /*142e0*/  @!P5 LEA R12, P6, R214, R4, 0x2 ;  /* 0x00000004d60cd211 */ /* 0x004fc600078c10ff */
[----:B------:R1:W-:Y:S01]  /*142f0*/  @!P4 ST.E.64 desc[UR38][R10.64], R72 ;  /* 0x000000480a00c985 */ /* 0x0003e2000c101b26 */
[----:B------:R-:W-:-:S05]  /*14300*/  @!P5 LEA.HI.X R13, R214, R7, R162, 0x2, P6 ;  /* 0x00000007d60dd211 */ /* 0x000fca00030f14a2 */
[----:B------:R2:W-:Y:S01]  /*14310*/  @!P5 ST.E.64 desc[UR38][R12.64], R76 ;  /* 0x0000004c0c00d985 */ /* 0x0005e2000c101b26 */
[----:B------:R-:W-:Y:S02]  /*14320*/  ISETP.GE.AND P5, PT, R210, UR6, PT ;  /* 0x00000006d2007c0c */ /* 0x000fe4000bfa6270 */
[----:B0-----:R-:W-:-:S04]  /*14330*/  @!P0 LEA R8, P4, R213, R4, 0x2 ;  /* 0x00000004d5088211 */ /* 0x001fc800078810ff */
[-C--:B------:R-:W-:Y:S02]  /*14340*/  @!P0 LEA.HI.X R9, R213, R7.reuse, R161, 0x2, P4 ;  /* 0x00000007d5098211 */ /* 0x080fe400020f14a1 */
[----:B------:R-:W-:Y:S02]  /*14350*/  ISETP.GE.AND P4, PT, R209, UR6, PT ;  /* 0x00000006d1007c0c */ /* 0x000fe4000bf86270 */
[CC--:B-1----:R-:W-:Y:S01]  /*14360*/  @!P1 LEA R10, P3, R212.reuse, R4.reuse, 0x2 ;  /* 0x00000004d40a9211 */ /* 0x0c2fe200078610ff */
        /* <DEDUP_REMOVED lines=13> */
[----:B------:R-:W-:Y:S02]  /*14440*/  ISETP.GE.AND P5, PT, R204, UR6, PT ;  /* 0x00000006cc007c0c */ /* 0x000fe4000bfa6270 */
[-C--:B------:R-:W-:Y:S02]  /*14450*/  @!P4 LEA.HI.X R11, R209, R7.reuse, R157, 0x2, P0 ;  /* 0x00000007d10bc211 */ /* 0x080fe400000f149d */
[----:B------:R-:W-:Y:S02]  /*14460*/  ISETP.GE.AND P0, PT, R205, UR6, PT ;  /* 0x00000006cd007c0c */ /* 0x000fe4000bf06270 */
[C---:B--2---:R-:W-:Y:S01]  /*14470*/  @!P3 LEA R12, P6, R208.reuse, R4, 0x2 ;  /* 0x00000004d00cb211 */ /* 0x044fe200078c10ff */
[----:B------:R1:W-:Y:S01]  /*14480*/  @!P4 ST.E.64 desc[UR38][R10.64], R96 ;  /* 0x000000600a00c985 */ /* 0x0003e2000c101b26 */
[----:B------:R-:W-:Y:S02]  /*14490*/  ISETP.GE.AND P4, PT, R203, UR6, PT ;  /* 0x00000006cb007c0c */ /* 0x000fe4000bf86270 */
[----:B------:R-:W-:-:S02]  /*144a0*/  @!P3 LEA.HI.X R13, R208, R7, R156, 0x2, P6 ;  /* 0x00000007d00db211 */ /* 0x000fc400030f149c */
[----:B0-----:R-:W-:-:S03]  /*144b0*/  @!P2 LEA R8, P6, R207, R4, 0x2 ;  /* 0x00000004cf08a211 */ /* 0x001fc600078c10ff */
[----:B------:R0:W-:Y:S01]  /*144c0*/  @!P3 ST.E.64 desc[UR38][R12.64], R100 ;  /* 0x000000640c00b985 */ /* 0x0001e2000c101b26 */
        /* <DEDUP_REMOVED lines=42> */
.L_x_6219:
[----:B------:R-:W-:Y:S05]  /*14770*/  BSYNC B1 ;  /* 0x0000000000017941 */ /* 0x000fea0003800000 */
.L_x_6218:
[----:B------:R-:W-:Y:S01]  /*14780*/  VIADD R185, R185, 0x8 ;  /* 0x00000008b9b97836 */ /* 0x000fe20000000000 */
[----:B------:R-:W4:Y:S04]  /*14790*/  SHFL.IDX PT, R3, R3, 0x1, 0x1c1f ;  /* 0x003c1f0003037f89 */ /* 0x000f2800000e0000 */
[----:B------:R-:W-:Y:S01]  /*147a0*/  ISETP.GE.AND P0, PT, R185, UR5, PT ;  /* 0x00000005b9007c0c */ /* 0x000fe2000bf06270 */
[----:B--2---:R2:W3:-:S12]  /*147b0*/  SHFL.IDX PT, R7, R0, 0x1, 0x1c1f ;  /* 0x003c1f0000077f89 */ /* 0x0044d800000e0000 */
[----:B--2---:R-:W-:Y:S05]  /*147c0*/  @P0 BRA `(.L_x_6217) ;  /* 0x0000001400e00947 */ /* 0x004fea0003800000 */
[----:B------:R-:W-:Y:S02]  /*147d0*/  ULDC UR5, c[0x0][0xbc8] ;  /* 0x0002f20000057ab9 */ /* 0x000fe40000000800 */
[----:B------:R-:W-:Y:S02]  /*147e0*/  ISETP.GE.AND P4, PT, R184, UR5, PT ;  /* 0x00000005b8007c0c */ /* 0x000fe4000bf86270 */
[----:B------:R-:W-:Y:S02]  /*147f0*/  ISETP.GE.AND P2, PT, R226, UR5, PT ;  /* 0x00000005e2007c0c */ /* 0x000fe4000bf46270 */
[----:B------:R-:W-:Y:S02]  /*14800*/  ISETP.GE.AND P1, PT, R225, UR5, PT ;  /* 0x00000005e1007c0c */ /* 0x000fe4000bf26270 */
[----:B------:R-:W-:-:S07]  /*14810*/  ISETP.GE.AND P0, PT, R224, UR5, PT ;  /* 0x00000005e0007c0c */ /* 0x000fce000bf06270 */
[-C--:B0--3--:R-:W-:Y:S02]  /*14820*/  @!P4 LEA R14, P3, R184, R7.reuse, 0x2 ;  /* 0x00000007b80ec211 */ /* 0x089fe400078610ff */
[----:B------:R-:W-:Y:S02]  /*14830*/  @!P2 LEA R8, P6, R226, R7, 0x2 ;  /* 0x00000007e208a211 */ /* 0x000fe400078c10ff */
[----:B----4-:R-:W-:Y:S02]  /*14840*/  @!P4 LEA.HI.X R15, R184, R3, R21, 0x2, P3 ;  /* 0x00000003b80fc211 */ /* 0x010fe400018f1415 */
        /* <DEDUP_REMOVED lines=14> */
[C---:B------:R-:W-:Y:S02]  /*14930*/  @!P4 LEA R16, P2, R222.reuse, R7, 0x2 ;  /* 0x00000007de10c211 */ /* 0x040fe400078410ff */
        /* <DEDUP_REMOVED lines=9> */
[-C--:B--2---:R-:W-:Y:S02]  /*149d0*/  @!P0 LEA R8, P6, R220, R7.reuse, 0x2 ;  /* 0x00000007dc088211 */ /* 0x084fe400078c10ff */
        /* <DEDUP_REMOVED lines=11> */
[-C--:B----4-:R-:W-:Y:S01]  /*14a90*/  @!P3 LEA R14, P6, R217, R7.reuse, 0x2 ;  /* 0x00000007d90eb211 */ /* 0x090fe200078c10ff */
[----:B------:R4:W-:Y:S01]  /*14aa0*/  @!P2 ST.E.64 desc[UR38][R12.64], R62 ;  /* 0x0000003e0c00a985 */ /* 0x0009e2000c101b26 */
[C---:B-----5:R-:W-:Y:S02]  /*14ab0*/  @!P4 LEA R16, P2, R216.reuse, R7, 0x2 ;  /* 0x00000007d810c211 */ /* 0x060fe400078410ff */
[----:B------:R-:W-:Y:S02]  /*14ac0*/  ISETP.GE.AND P1, PT, R213, UR5, PT ;  /* 0x00000005d5007c0c */ /* 0x000fe4000bf26270 */
[-C--:B------:R-:W-:Y:S02]  /*14ad0*/  @!P3 LEA.HI.X R15, R217, R3.reuse, R165, 0x2, P6 ;  /* 0x00000003d90fb211 */ /* 0x080fe400030f14a5 */
[----:B------:R-:W-:Y:S02]  /*14ae0*/  @!P4 LEA.HI.X R17, R216, R3, R164, 0x2, P2 ;  /* 0x00000003d811c211 */ /* 0x000fe400010f14a4 */
[----:B------:R-:W-:Y:S01]  /*14af0*/  ISETP.GE.AND P2, PT, R212, UR5, PT ;  /* 0x00000005d4007c0c */ /* 0x000fe2000bf46270 */
[----:B------:R-:W-:Y:S01]  /*14b00*/  @!P3 ST.E.64 desc[UR38][R14.64], R66 ;  /* 0x000000420e00b985 */ /* 0x000fe2000c101b26 */
[----:B--2---:R-:W-:-:S03]  /*14b10*/  @!P5 LEA R20, P6, R215, R7, 0x2 ;  /* 0x00000007d714d211 */ /* 0x004fc600078c10ff */
        /* <DEDUP_REMOVED lines=9> */
[----:B----4-:R-:W-:-:S02]  /*14bb0*/  @!P2 LEA R12, P6, R212, R7, 0x2 ;  /* 0x00000007d40ca211 */ /* 0x010fc400078c10ff */
        /* <DEDUP_REMOVED lines=20> */
[----:B----4-:R-:W-:Y:S02]  /*14d00*/  @!P1 LEA R10, P3, R207, R7, 0x2 ;  /* 0x00000007cf0a9211 */ /* 0x010fe400078610ff */
[----:B------:R-:W-:Y:S02]  /*14d10*/  @!P2 LEA.HI.X R9, R208, R3, R156, 0x2, P6 ;  /* 0x00000003d009a211 */ /* 0x000fe400030f149c */
[----:B--2---:R-:W-:-:S02]  /*14d20*/  @!P0 LEA R12, P6, R206, R7, 0x2 ;  /* 0x00000007ce0c8211 */ /* 0x004fc400078c10ff */
[-C--:B------:R-:W-:Y:S01]  /*14d30*/  @!P1 LEA.HI.X R11, R207, R3.reuse, R155, 0x2, P3 ;  /* 0x00000003cf0b9211 */ /* 0x080fe200018f149b */
[----:B------:R2:W-:Y:S01]  /*14d40*/  @!P2 ST.E.64 desc[UR38][R8.64], R102 ;  /* 0x000000660800a985 */ /* 0x0005e2000c101b26 */
[----:B------:R-:W-:Y:S02]  /*14d50*/  ISETP.GE.AND P3, PT, R203, UR5, PT ;  /* 0x00000005cb007c0c */ /* 0x000fe4000bf66270 */
[----:B------:R-:W-:Y:S01]  /*14d60*/  @!P0 LEA.HI.X R13, R206, R3, R154, 0x2, P6 ;  /* 0x00000003ce0d8211 */ /* 0x000fe200030f149a */
[----:B------:R4:W-:Y:S01]  /*14d70*/  @!P1 ST.E.64 desc[UR38][R10.64], R106 ;  /* 0x0000006a0a009985 */ /* 0x0009e2000c101b26 */
[-C--:B0-----:R-:W-:Y:S02]  /*14d80*/  @!P5 LEA R14, P1, R205, R7.reuse, 0x2 ;  /* 0x00000007cd0ed211 */ /* 0x081fe400078210ff */
[----:B-----5:R-:W-:Y:S01]  /*14d90*/  @!P4 LEA R16, P2, R204, R7, 0x2 ;  /* 0x00000007cc10c211 */ /* 0x020fe200078410ff */
        /* <DEDUP_REMOVED lines=16> */
[-C--:B----4-:R-:W-:Y:S01]  /*14ea0*/  @!P1 LEA R10, P6, R201, R7.reuse, 0x2 ;  /* 0x00000007c90a9211 */ /* 0x090fe200078c10ff */
[----:B------:R4:W-:Y:S02]  /*14eb0*/  @!P0 ST.E.64 desc[UR38][R8.64], R126 ;  /* 0x0000007e08008985 */ /* 0x0009e4000c101b26 */
[----:B0-----:R-:W-:-:S02]  /*14ec0*/  @!P4 LEA R12, P0, R200, R7, 0x2 ;  /* 0x00000007c80cc211 */ /* 0x001fc400078010ff */
[----:B------:R-:W-:Y:S02]  /*14ed0*/  @!P1 LEA.HI.X R11, R201, R3, R235, 0x2, P6 ;  /* 0x00000003c90b9211 */ /* 0x000fe400030f14eb */
[----:B---3--:R-:W-:Y:S02]  /*14ee0*/  @!P3 LEA R14, P6, R199, R7, 0x2 ;  /* 0x00000007c70eb211 */ /* 0x008fe400078c10ff */
[----:B------:R-:W-:Y:S01]  /*14ef0*/  @!P4 LEA.HI.X R13, R200, R3, R233, 0x2, P0 ;  /* 0x00000003c80dc211 */ /* 0x000fe200000f14e9 */
[----:B------:R4:W-:Y:S01]  /*14f00*/  @!P1 ST.E.64 desc[UR38][R10.64], R130 ;  /* 0x000000820a009985 */ /* 0x0009e2000c101b26 */
[-C--:B-----5:R-:W-:Y:S02]  /*14f10*/  @!P2 LEA R16, P1, R198, R7.reuse, 0x2 ;  /* 0x00000007c610a211 */ /* 0x0a0fe400078210ff */
        /* <DEDUP_REMOVED lines=10> */
[----:B----4-:R-:W-:-:S04]  /*14fc0*/  LEA R8, P0, R196, R7, 0x2 ;  /* 0x00000007c4087211 */ /* 0x010fc800078010ff */
[----:B------:R-:W-:-:S05]  /*14fd0*/  LEA.HI.X R9, R196, R3, R229, 0x2, P0 ;  /* 0x00000003c4097211 */ /* 0x000fca00000f14e5 */
[----:B------:R0:W-:Y:S01]  /*14fe0*/  ST.E.64 desc[UR38][R8.64], R150 ;  /* 0x0000009608007985 */ /* 0x0001e2000c101b26 */
[----:B------:R-:W-:Y:S05]  /*14ff0*/  BRA `(.L_x_6217) ;  /* 0x0000000c00d47947 */ /* 0x000fea0003800000 */
.L_x_6211:
[----:B------:R-:W0:Y:S01]  /*15000*/  LDC.64 R12, c[0x0][0xd08] ;  /* 0x00034200ff0c7b82 */ /* 0x000e220000000a00 */
[----:B------:R-:W-:-:S07]  /*15010*/  IMAD.MOV.U32 R3, RZ, RZ, RZ ;  /* 0x000000ffff037224 */ /* 0x000fce00078e00ff */
[----:B------:R-:W1:Y:S08]  /*15020*/  LDC.64 R10, c[0x0][0xd00] ;  /* 0x00034000ff0a7b82 */ /* 0x000e700000000a00 */
[----:B------:R-:W2:Y:S01]  /*15030*/  LDC.64 R8, c[0x0][0xd00] ;  /* 0x00034000ff087b82 */ /* 0x000ea20000000a00 */
[----:B0-----:R-:W-:-:S04]  /*15040*/  ISETP.NE.U32.AND P0, PT, R12, RZ, PT ;  /* 0x000000ff0c00720c */ /* 0x001fc80003f05070 */
[----:B------:R-:W-:Y:S02]  /*15050*/  ISETP.NE.AND.EX P1, PT, R13, RZ, PT, P0 ;  /* 0x000000ff0d00720c */ /* 0x000fe40003f25300 */
[----:B-1----:R-:W-:-:S04]  /*15060*/  ISETP.NE.U32.AND P0, PT, R10, RZ, PT ;  /* 0x000000ff0a00720c */ /* 0x002fc80003f05070 */
[----:B------:R-:W-:Y:S01]  /*15070*/  ISETP.NE.AND.EX P0, PT, R11, RZ, PT, P0 ;  /* 0x000000ff0b00720c */ /* 0x000fe20003f05300 */
[----:B------:R-:W-:Y:S01]  /*15080*/  ULDC UR5, c[0x0][0xb88] ;  /* 0x0002e20000057ab9 */ /* 0x000fe20000000800 */
[----:B--2---:R-:W-:-:S05]  /*15090*/  IMAD.WIDE R8, R193, 0x4, R8 ;  /* 0x00000004c1087825 */ /* 0x004fca00078e0208 */
[----:B------:R-:W0:Y:S01]  /*150a0*/  @P1 LDC.64 R10, c[0x0][0xd08] ;  /* 0x00034200ff0a1b82 */ /* 0x000e220000000a00 */
[----:B------:R-:W-:-:S05]  /*150b0*/  IMAD.U32 R4, RZ, RZ, UR5 ;  /* 0x00000005ff047e24 */ /* 0x000fca000f8e00ff */
[----:B------:R1:W5:Y:S01]  /*150c0*/  @P0 LDG.E R3, desc[UR38][R8.64] ;  /* 0x0000002608030981 */ /* 0x000362000c1e1900 */
[----:B0-----:R-:W-:-:S05]  /*150d0*/  @P1 IMAD.WIDE R10, R193, 0x4, R10 ;  /* 0x00000004c10a1825 */ /* 0x001fca00078e020a */
[----:B------:R1:W5:Y:S01]  /*150e0*/  @P1 LDG.E R4, desc[UR38][R10.64] ;  /* 0x000000260a041981 */ /* 0x000362000c1e1900 */
[----:B------:R-:W-:Y:S02]  /*150f0*/  ISETP.NE.AND P2, PT, R0, RZ, PT ;  /* 0x000000ff0000720c */ /* 0x000fe40003f45270 */
[----:B------:R-:W-:Y:S01]  /*15100*/  SHF.R.S32.HI R28, RZ, 0x1f, R193 ;  /* 0x0000001fff1c7819 */ /* 0x000fe200000114c1 */
[----:B------:R-:W0:Y:S10]  /*15110*/  S2R R7, SR_TID.X ;  /* 0x0000000000077919 */ /* 0x000e340000002100 */
[----:B------:R-:W2:Y:S01]  /*15120*/  @!P2 LDC R0, c[0x0][0xbd4] ;  /* 0x0002f500ff00ab82 */ /* 0x000ea20000000800 */
[----:B0-----:R-:W-:Y:S01]  /*15130*/  VIADD R30, R7, 0xffffff80 ;  /* 0xffffff80071e7836 */ /* 0x001fe20000000000 */
[----:B--2---:R-:W-:-:S04]  /*15140*/  ISETP.GT.AND P2, PT, R0, 0x1, PT ;  /* 0x000000010000780c */ /* 0x004fc80003f44270 */
[----:B------:R-:W-:Y:S01]  /*15150*/  ISETP.GT.AND P3, PT, R30, 0x3f, PT ;  /* 0x0000003f1e00780c */ /* 0x000fe20003f64270 */
[----:B-1----:R-:W-:-:S12]  /*15160*/  @P1 BRA `(.L_x_6220) ;  /* 0x0000000000101947 */ /* 0x002fd80003800000 */
[----:B------:R-:W-:Y:S05]  /*15170*/  @!P0 BRA `(.L_x_6220) ;  /* 0x00000000000c8947 */ /* 0x000fea0003800000 */
[----:B------:R-:W2:Y:S04]  /*15180*/  LDG.E R7, desc[UR38][R8.64] ;  /* 0x0000002608077981 */ /* 0x000ea8000c1e1900 */
[----:B-----5:R-:W2:Y:S02]  /*15190*/  LDG.E R4, desc[UR38][R8.64+0x4] ;  /* 0x0000042608047981 */ /* 0x020ea4000c1e1900 */
[----:B--2---:R-:W-:-:S07]  /*151a0*/  IMAD.IADD R4, R4, 0x1, -R7 ;  /* 0x0000000104047824 */ /* 0x004fce00078e0a07 */
.L_x_6220:
[----:B------:R-:W-:Y:S01]  /*151b0*/  BSSY B1, `(.L_x_6221) ;  /* 0x0000037000017945 */ /* 0x000fe20003800000 */
[----:B------:R-:W-:Y:S02]  /*151c0*/  SEL R193, R193, RZ, !P0 ;  /* 0x000000ffc1c17207 */ /* 0x000fe40004000000 */
[----:B------:R-:W-:Y:S02]  /*151d0*/  SEL R28, R28, RZ, !P0 ;  /* 0x000000ff1c1c7207 */ /* 0x000fe40004000000 */
[----:B-----5:R-:W-:Y:S01]  /*151e0*/  SHF.R.S32.HI R26, RZ, 0x1f, R3 ;  /* 0x0000001fff1a7819 */ /* 0x020fe20000011403 */
[----:B------:R-:W-:Y:S06]  /*151f0*/  @P3 BRA `(.L_x_6222) ;  /* 0x0000000000c83947 */ /* 0x000fec0003800000 */
[----:B------:R-:W0:Y:S01]  /*15200*/  S2R R8, SR_TID.X ;  /* 0x0000000000087919 */ /* 0x000e220000002100 */
[----:B------:R-:W1:Y:S02]  /*15210*/  LDC R31, c[0x0][0xce8] ;  /* 0x00033a00ff1f7b82 */ /* 0x000e640000000800 */
[----:B-1----:R-:W-:Y:S01]  /*15220*/  IMAD R7, R4, R31, RZ ;  /* 0x0000001f04077224 */ /* 0x002fe200078e02ff */
[----:B0-----:R-:W-:-:S04]  /*15230*/  IADD3 R29, R185, -0x80, R8 ;  /* 0xffffff80b91d7810 */ /* 0x001fc80007ffe008 */
[----:B------:R-:W-:-:S13]  /*15240*/  ISETP.GE.AND P0, PT, R29, R7, PT ;  /* 0x000000071d00720c */ /* 0x000fda0003f06270 */
[----:B------:R-:W-:Y:S05]  /*15250*/  @P0 BRA `(.L_x_6222) ;  /* 0x0000000000b00947 */ /* 0x000fea0003800000 */
[----:B------:R-:W-:Y:S01]  /*15260*/  ISETP.NE.AND P1, PT, R31, 0x1, PT ;  /* 0x000000011f00780c */ /* 0x000fe20003f25270 */
[----:B------:R-:W-:Y:S01]  /*15270*/  IMAD.MOV.U32 R24, RZ, RZ, 0xab8 ;  /* 0x00000ab8ff187424 */ /* 0x000fe200078e00ff */
[----:B------:R-:W-:Y:S01]  /*15280*/  ISETP.GT.AND P0, PT, R0, 0x1, PT ;  /* 0x000000010000780c */ /* 0x000fe20003f04270 */
[----:B------:R-:W0:Y:S01]  /*15290*/  LDC.64 R8, c[0x0][0xca8] ;  /* 0x00032a00ff087b82 */ /* 0x000e220000000a00 */
[----:B------:R-:W-:Y:S01]  /*152a0*/  LOP3.LUT R195, R195, 0xff, RZ, 0xc0, !PT ;  /* 0x000000ffc3c37812 */ /* 0x000fe200078ec0ff */
[----:B------:R-:W-:Y:S01]  /*152b0*/  IMAD.MOV.U32 R25, RZ, RZ, R29 ;  /* 0x000000ffff197224 */ /* 0x000fe200078e001d */
        /* <DEDUP_REMOVED lines=8> */
[----:B------:R-:W1:Y:S01]  /*15340*/  LDC.64 R16, c[0x0][R24+0x228] ;  /* 0x00008a0018107b82 */ /* 0x000e620000000a00 */
[----:B--2---:R-:W-:Y:S01]  /*15350*/  @P1 IMAD.HI.U32 R0, R29, R0, RZ ;  /* 0x000000001d001227 */ /* 0x004fe200078e00ff */
[----:B------:R-:W-:-:S06]  /*15360*/  SEL R7, R195, RZ, P0 ;  /* 0x000000ffc3077207 */ /* 0x000fcc0000000000 */
[----:B------:R-:W2:Y:S01]  /*15370*/  LDC.64 R10, c[0x0][R24+0x210] ;  /* 0x00008400180a7b82 */ /* 0x000ea20000000a00 */
[-C--:B---3--:R-:W-:Y:S02]  /*15380*/  IMAD R27, R13, R192.reuse, RZ ;  /* 0x000000c00d1b7224 */ /* 0x088fe400078e02ff */
[----:B------:R-:W-:-:S04]  /*15390*/  IMAD.WIDE.U32 R12, R12, R192, RZ ;  /* 0x000000c00c0c7225 */ /* 0x000fc800078e00ff */
[----:B------:R-:W-:Y:S01]  /*153a0*/  IMAD.IADD R27, R13, 0x1, R27 ;  /* 0x000000010d1b7824 */ /* 0x000fe200078e021b */
[----:B----4-:R-:W-:Y:S01]  /*153b0*/  @P1 SHF.R.U32.HI R25, RZ, R33, R0 ;  /* 0x00000021ff191219 */ /* 0x010fe20000011600 */
[----:B0-----:R-:W0:Y:S01]  /*153c0*/  @!P0 LDC R8, c[0x0][0xc50] ;  /* 0x00031400ff088b82 */ /* 0x001e220000000800 */
[----:B------:R-:W-:Y:S01]  /*153d0*/  IADD3 R0, P1, P3, R20, R12, R3 ;  /* 0x0000000c14007210 */ /* 0x000fe20007b3e003 */
[----:B------:R-:W-:Y:S02]  /*153e0*/  IMAD.IADD R20, R21, 0x1, R15 ;  /* 0x0000000115147824 */ /* 0x000fe400078e020f */
[----:B------:R-:W-:Y:S02]  /*153f0*/  IMAD.MOV R14, RZ, RZ, -R25 ;  /* 0x000000ffff0e7224 */ /* 0x000fe400078e0a19 */
[-C--:B-1----:R-:W-:Y:S02]  /*15400*/  IMAD.WIDE.U32 R12, R16, R7.reuse, RZ ;  /* 0x00000007100c7225 */ /* 0x082fe400078e00ff */
[----:B------:R-:W1:Y:S02]  /*15410*/  @!P0 LDC R9, c[0x0][0xc54] ;  /* 0x00031500ff098b82 */ /* 0x000e640000000800 */
[----:B------:R-:W-:-:S02]  /*15420*/  IMAD R15, R17, R7, RZ ;  /* 0x00000007110f7224 */ /* 0x000fc400078e02ff */
[----:B------:R-:W-:Y:S01]  /*15430*/  IMAD R7, R31, R14, R29 ;  /* 0x0000000e1f077224 */ /* 0x000fe200078e021d */
[----:B------:R-:W-:Y:S01]  /*15440*/  IADD3.X R14, R20, R27, R26, P1, P3 ;  /* 0x0000001b140e7210 */ /* 0x000fe20000fe641a */
[----:B------:R-:W-:Y:S01]  /*15450*/  IMAD.IADD R15, R13, 0x1, R15 ;  /* 0x000000010d0f7824 */ /* 0x000fe200078e020f */
[----:B------:R-:W-:Y:S01]  /*15460*/  IADD3 R12, P0, P1, R25, R0, R12 ;  /* 0x00000000190c7210 */ /* 0x000fe2000791e00c */
[----:B--2---:R-:W-:Y:S01]  /*15470*/  IMAD R0, R11, R7, RZ ;  /* 0x000000070b007224 */ /* 0x004fe200078e02ff */
[----:B------:R-:W-:-:S04]  /*15480*/  SHF.R.S32.HI R25, RZ, 0x1f, R25 ;  /* 0x0000001fff197819 */ /* 0x000fc80000011419 */
[----:B------:R-:W-:Y:S02]  /*15490*/  IADD3.X R13, R25, R14, R15, P0, P1 ;  /* 0x0000000e190d7210 */ /* 0x000fe400007e240f */
[----:B------:R-:W-:-:S05]  /*154a0*/  SHF.R.S32.HI R15, RZ, 0x1f, R7 ;  /* 0x0000001fff0f7819 */ /* 0x000fca0000011407 */
[C---:B------:R-:W-:Y:S02]  /*154b0*/  IMAD R15, R10.reuse, R15, R0 ;  /* 0x0000000f0a0f7224 */ /* 0x040fe400078e0200 */
[----:B------:R-:W-:-:S04]  /*154c0*/  IMAD.WIDE.U32 R10, R10, R7, R12 ;  /* 0x000000070a0a7225 */ /* 0x000fc800078e000c */
[----:B------:R-:W-:Y:S01]  /*154d0*/  IMAD.IADD R0, R11, 0x1, R15 ;  /* 0x000000010b007824 */ /* 0x000fe200078e020f */
[----:B0-----:R-:W-:Y:S01]  /*154e0*/  LEA R8, P0, R10, R8, 0x2 ;  /* 0x000000080a087211 */ /* 0x001fe200078010ff */
[----:B------:R-:W-:-:S03]  /*154f0*/  IMAD.MOV.U32 R7, RZ, RZ, -0x800000 ;  /* 0xff800000ff077424 */ /* 0x000fc600078e00ff */
[----:B-1----:R-:W-:-:S05]  /*15500*/  LEA.HI.X R9, R10, R9, R0, 0x2, P0 ;  /* 0x000000090a097211 */ /* 0x002fca00000f1400 */
[----:B------:R0:W-:Y:S04]  /*15510*/  STG.E desc[UR38][R8.64], R7 ;  /* 0x0000000708007986 */ /* 0x0001e8000c101926 */
.L_x_6222:
[----:B------:R-:W-:Y:S05]  /*15520*/  BSYNC B1 ;  /* 0x0000000000017941 */ /* 0x000fea0003800000 */
.L_x_6221:
[----:B------:R-:W-:Y:S05]  /*15530*/  @P2 BRA `(.L_x_6217) ;  /* 0x0000000800842947 */ /* 0x000fea0003800000 */
[----:B------:R-:W1:Y:S01]  /*15540*/  LDC R13, c[0x0][0xce8] ;  /* 0x00033a00ff0d7b82 */ /* 0x000e620000000800 */
[----:B------:R-:W-:Y:S01]  /*15550*/  ULDC.64 UR6, c[0x0][0xba0] ;  /* 0x0002e80000067ab9 */ /* 0x000fe20000000a00 */
[----:B------:R-:W-:Y:S01]  /*15560*/  ULDC UR5, c[0x0][0xbc8] ;  /* 0x0002f20000057ab9 */ /* 0x000fe20000000800 */
[----:B------:R-:W-:Y:S01]  /*15570*/  IMAD R0, R26, UR6, RZ ;  /* 0x000000061a007c24 */ /* 0x000fe2000f8e02ff */
[----:B------:R-:W-:Y:S01]  /*15580*/  ISETP.GE.AND P2, PT, R194, UR5, PT ;  /* 0x00000005c2007c0c */ /* 0x000fe2000bf46270 */
[C---:B0-----:R-:W-:Y:S01]  /*15590*/  IMAD.WIDE.U32 R8, R3.reuse, UR6, RZ ;  /* 0x0000000603087c25 */ /* 0x041fe2000f8e00ff */
[C---:B------:R-:W-:Y:S01]  /*155a0*/  ISETP.GE.AND P3, PT, R22.reuse, UR5, PT ;  /* 0x0000000516007c0c */ /* 0x040fe2000bf66270 */
[----:B------:R-:W-:Y:S01]  /*155b0*/  BSSY B1, `(.L_x_6223) ;  /* 0x0000075000017945 */ /* 0x000fe20003800000 */
[----:B------:R-:W-:Y:S01]  /*155c0*/  SHF.R.S32.HI R38, RZ, 0x1f, R194 ;  /* 0x0000001fff267819 */ /* 0x000fe200000114c2 */
[----:B------:R-:W-:Y:S01]  /*155d0*/  IMAD R3, R3, UR7, R0 ;  /* 0x0000000703037c24 */ /* 0x000fe2000f8e0200 */
[----:B------:R-:W-:Y:S01]  /*155e0*/  ULDC.64 UR6, c[0x0][0xbe8] ;  /* 0x0002fa0000067ab9 */ /* 0x000fe20000000a00 */
[C---:B------:R-:W-:Y:S01]  /*155f0*/  VIADD R33, R22.reuse, 0x80 ;  /* 0x0000008016217836 */ /* 0x040fe20000000000 */
[----:B------:R-:W-:Y:S01]  /*15600*/  SEL R12, RZ, 0x1, P3 ;  /* 0x00000001ff0c7807 */ /* 0x000fe20001800000 */
[----:B------:R-:W-:Y:S01]  /*15610*/  IMAD.IADD R9, R9, 0x1, R3 ;  /* 0x0000000109097824 */ /* 0x000fe200078e0203 */
[----:B------:R-:W-:Y:S01]  /*15620*/  SHF.R.S32.HI R3, RZ, 0x1f, R30 ;  /* 0x0000001fff037819 */ /* 0x000fe2000001141e */
[----:B------:R-:W-:Y:S01]  /*15630*/  VIADD R29, R22, 0xc0 ;  /* 0x000000c0161d7836 */ /* 0x000fe20000000000 */
[----:B------:R-:W-:Y:S01]  /*15640*/  ISETP.GE.AND P1, PT, R33, UR5, PT ;  /* 0x0000000521007c0c */ /* 0x000fe2000bf26270 */
[----:B------:R-:W-:Y:S01]  /*15650*/  IMAD.WIDE.U32 R8, R192, UR6, R8 ;  /* 0x00000006c0087c25 */ /* 0x000fe2000f8e0008 */
[----:B------:R-:W-:-:S02]  /*15660*/  LEA.HI R0, R3, R30, RZ, 0x3 ;  /* 0x0000001e03007211 */ /* 0x000fc400078f18ff */
[----:B------:R-:W-:Y:S01]  /*15670*/  SEL R14, RZ, 0xffffffff, P1 ;  /* 0xffffffffff0e7807 */ /* 0x000fe20000800000 */
[----:B------:R-:W-:Y:S01]  /*15680*/  IMAD R9, R192, UR7, R9 ;  /* 0x00000007c0097c24 */ /* 0x000fe2000f8e0209 */
[----:B------:R-:W-:Y:S01]  /*15690*/  LOP3.LUT R7, R0, 0xfffffff8, RZ, 0xc0, !PT ;  /* 0xfffffff800077812 */ /* 0x000fe200078ec0ff */
[----:B------:R-:W-:Y:S01]  /*156a0*/  ULDC.64 UR6, c[0x0][0xbf0] ;  /* 0x0002fc0000067ab9 */ /* 0x000fe20000000a00 */
[----:B-1----:R-:W-:Y:S01]  /*156b0*/  ISETP.NE.AND P0, PT, R13, 0x1, PT ;  /* 0x000000010d00780c */ /* 0x002fe20003f05270 */
[----:B------:R-:W-:Y:S01]  /*156c0*/  IMAD.WIDE.U32 R8, R193, UR6, R8 ;  /* 0x00000006c1087c25 */ /* 0x000fe2000f8e0008 */
[----:B------:R-:W-:Y:S02]  /*156d0*/  SHF.R.S32.HI R16, RZ, 0x3, R0 ;  /* 0x00000003ff107819 */ /* 0x000fe40000011400 */
[----:B------:R-:W-:Y:S01]  /*156e0*/  SHF.R.S32.HI R32, RZ, 0x1f, R29 ;  /* 0x0000001fff207819 */ /* 0x000fe2000001141d */
[----:B------:R-:W-:Y:S02]  /*156f0*/  IMAD.IADD R7, R30, 0x1, -R7 ;  /* 0x000000011e077824 */ /* 0x000fe400078e0a07 */
[----:B------:R-:W-:Y:S01]  /*15700*/  IMAD R0, R28, UR6, RZ ;  /* 0x000000061c007c24 */ /* 0x000fe2000f8e02ff */
[----:B------:R-:W-:Y:S01]  /*15710*/  SHF.R.S32.HI R28, RZ, 0x1f, R33 ;  /* 0x0000001fff1c7819 */ /* 0x000fe20000011421 */
[----:B------:R-:W-:-:S02]  /*15720*/  IMAD R10, R7, 0x20, R16 ;  /* 0x00000020070a7824 */ /* 0x000fc400078e0210 */
[----:B------:R-:W-:Y:S01]  /*15730*/  IMAD R7, R193, UR7, R0 ;  /* 0x00000007c1077c24 */ /* 0x000fe2000f8e0200 */
[----:B------:R-:W-:Y:S01]  /*15740*/  SEL R0, RZ, 0xffffffff, P2 ;  /* 0xffffffffff007807 */ /* 0x000fe20001000000 */
[----:B------:R-:W0:Y:S01]  /*15750*/  @P0 LDC R3, c[0x0][0xcec] ;  /* 0x00033b00ff030b82 */ /* 0x000e220000000800 */
[----:B------:R-:W-:Y:S01]  /*15760*/  IMAD.IADD R10, R185, 0x1, R10 ;  /* 0x00000001b90a7824 */ /* 0x000fe200078e020a */
[----:B------:R-:W-:Y:S01]  /*15770*/  ULDC.64 UR6, c[0x0][0xbe0] ;  /* 0x0002f80000067ab9 */ /* 0x000fe20000000a00 */
[----:B------:R-:W-:Y:S02]  /*15780*/  IMAD.IADD R9, R9, 0x1, R7 ;  /* 0x0000000109097824 */ /* 0x000fe400078e0207 */
[----:B------:R-:W-:Y:S02]  /*15790*/  IMAD.SHL.U32 R15, R0, 0x2, RZ ;  /* 0x00000002000f7824 */ /* 0x000fe400078e00ff */
[C---:B------:R-:W-:Y:S01]  /*157a0*/  VIADD R31, R22.reuse, 0x100 ;  /* 0x00000100161f7836 */ /* 0x040fe20000000000 */
[----:B------:R-:W1:Y:S01]  /*157b0*/  @P0 LDC R11, c[0x0][0xcf0] ;  /* 0x00033c00ff0b0b82 */ /* 0x000e620000000800 */
[----:B------:R-:W-:Y:S01]  /*157c0*/  VIADD R27, R22, 0x140 ;  /* 0x00000140161b7836 */ /* 0x000fe20000000000 */
[----:B------:R-:W-:Y:S01]  /*157d0*/  LOP3.LUT R12, R15, 0x2, R12, 0xe2, !PT ;  /* 0x000000020f0c7812 */ /* 0x000fe200078ee20c */
[----:B------:R-:W-:Y:S01]  /*157e0*/  IMAD.SHL.U32 R15, R14, 0x4, RZ ;  /* 0x000000040e0f7824 */ /* 0x000fe200078e00ff */
[----:B------:R-:W-:Y:S01]  /*157f0*/  SHF.R.S32.HI R36, RZ, 0x1f, R31 ;  /* 0x0000001fff247819 */ /* 0x000fe2000001141f */
[----:B------:R-:W-:Y:S01]  /*15800*/  VIADD R35, R22, 0x180 ;  /* 0x0000018016237836 */ /* 0x000fe20000000000 */
[----:B------:R-:W-:Y:S01]  /*15810*/  SHF.R.S32.HI R26, RZ, 0x1f, R27 ;  /* 0x0000001fff1a7819 */ /* 0x000fe2000001141b */
[----:B------:R-:W-:Y:S01]  /*15820*/  IMAD R25, R4, R13, RZ ;  /* 0x0000000d04197224 */ /* 0x000fe200078e02ff */
[----:B------:R-:W-:Y:S01]  /*15830*/  LOP3.LUT R12, R15, 0x4, R12, 0xe2, !PT ;  /* 0x000000040f0c7812 */ /* 0x000fe200078ee20c */
[----:B------:R-:W-:Y:S01]  /*15840*/  VIADD R37, R22, 0x1c0 ;  /* 0x000001c016257836 */ /* 0x000fe20000000000 */
[----:B------:R-:W-:-:S04]  /*15850*/  SHF.R.S32.HI R30, RZ, 0x1f, R35 ;  /* 0x0000001fff1e7819 */ /* 0x000fc80000011423 */
[----:B------:R-:W-:Y:S01]  /*15860*/  ISETP.GE.AND P1, PT, R37, UR5, PT ;  /* 0x0000000525007c0c */ /* 0x000fe2000bf26270 */
[----:B0-----:R-:W-:Y:S01]  /*15870*/  @P0 IMAD.HI.U32 R0, R10, R3, RZ ;  /* 0x000000030a000227 */ /* 0x001fe200078e00ff */
[----:B------:R-:W-:-:S03]  /*15880*/  SHF.R.S32.HI R34, RZ, 0x1f, R37 ;  /* 0x0000001fff227819 */ /* 0x000fc60000011425 */
[----:B------:R-:W-:Y:S01]  /*15890*/  IMAD.MOV.U32 R3, RZ, RZ, R10 ;  /* 0x000000ffff037224 */ /* 0x000fe200078e000a */
[----:B-1----:R-:W-:Y:S02]  /*158a0*/  @P0 SHF.R.U32.HI R3, RZ, R11, R0 ;  /* 0x0000000bff030219 */ /* 0x002fe40000011600 */
[----:B------:R-:W-:Y:S02]  /*158b0*/  ISETP.GE.AND P0, PT, R29, UR5, PT ;  /* 0x000000051d007c0c */ /* 0x000fe4000bf06270 */
[--C-:B------:R-:W-:Y:S01]  /*158c0*/  SHF.R.S32.HI R0, RZ, 0x1f, R3.reuse ;  /* 0x0000001fff007819 */ /* 0x100fe20000011403 */
[----:B------:R-:W-:Y:S02]  /*158d0*/  IMAD.MOV R7, RZ, RZ, -R3 ;  /* 0x000000ffff077224 */ /* 0x000fe400078e0a03 */
[----:B------:R-:W-:-:S04]  /*158e0*/  IMAD.WIDE.U32 R8, R3, UR6, R8 ;  /* 0x0000000603087c25 */ /* 0x000fc8000f8e0008 */
[----:B------:R-:W-:Y:S01]  /*158f0*/  IMAD R7, R13, R7, R10 ;  /* 0x000000070d077224 */ /* 0x000fe200078e020a */
[----:B------:R-:W-:Y:S01]  /*15900*/  SEL R10, RZ, 0xffffffff, P0 ;  /* 0xffffffffff0a7807 */ /* 0x000fe20000000000 */
[----:B------:R-:W-:Y:S01]  /*15910*/  IMAD R0, R0, UR6, RZ ;  /* 0x0000000600007c24 */ /* 0x000fe2000f8e02ff */
[----:B------:R-:W-:-:S03]  /*15920*/  ISETP.GE.AND P0, PT, R31, UR5, PT ;  /* 0x000000051f007c0c */ /* 0x000fc6000bf06270 */
[----:B------:R-:W-:Y:S01]  /*15930*/  IMAD.SHL.U32 R15, R10, 0x8, RZ ;  /* 0x000000080a0f7824 */ /* 0x000fe200078e00ff */
[----:B------:R-:W-:Y:S01]  /*15940*/  SEL R10, RZ, 0xffffffff, P0 ;  /* 0xffffffffff0a7807 */ /* 0x000fe20000000000 */
[----:B------:R-:W-:Y:S01]  /*15950*/  IMAD R11, R3, UR7, R0 ;  /* 0x00000007030b7c24 */ /* 0x000fe2000f8e0200 */
[----:B------:R-:W-:Y:S01]  /*15960*/  ISETP.GE.AND P0, PT, R27, UR5, PT ;  /* 0x000000051b007c0c */ /* 0x000fe2000bf06270 */
[----:B------:R-:W-:Y:S01]  /*15970*/  ULDC.64 UR6, c[0x0][0xbd8] ;  /* 0x0002f60000067ab9 */ /* 0x000fe20000000a00 */
[----:B------:R-:W-:Y:S01]  /*15980*/  LOP3.LUT R12, R15, 0x8, R12, 0xe2, !PT ;  /* 0x000000080f0c7812 */ /* 0x000fe200078ee20c */
[----:B------:R-:W-:Y:S01]  /*15990*/  IMAD.SHL.U32 R3, R10, 0x10, RZ ;  /* 0x000000100a037824 */ /* 0x000fe200078e00ff */
[----:B------:R-:W-:Y:S01]  /*159a0*/  SHF.R.S32.HI R0, RZ, 0x1f, R7 ;  /* 0x0000001fff007819 */ /* 0x000fe20000011407 */
[----:B------:R-:W-:-:S03]  /*159b0*/  IMAD.IADD R9, R9, 0x1, R11 ;  /* 0x0000000109097824 */ /* 0x000fc600078e020b */
[----:B------:R-:W-:Y:S01]  /*159c0*/  LOP3.LUT R12, R3, 0x10, R12, 0xe2, !PT ;  /* 0x00000010030c7812 */ /* 0x000fe200078ee20c */
[----:B------:R-:W-:Y:S01]  /*159d0*/  IMAD R0, R0, UR6, RZ ;  /* 0x0000000600007c24 */ /* 0x000fe2000f8e02ff */
[----:B------:R-:W-:Y:S01]  /*159e0*/  SEL R3, RZ, 0xffffffff, P0 ;  /* 0xffffffffff037807 */ /* 0x000fe20000000000 */
[----:B------:R-:W-:Y:S01]  /*159f0*/  IMAD.WIDE.U32 R8, R7, UR6, R8 ;  /* 0x0000000607087c25 */ /* 0x000fe2000f8e0008 */
[----:B------:R-:W-:-:S03]  /*15a00*/  ISETP.GE.AND P0, PT, R35, UR5, PT ;  /* 0x0000000523007c0c */ /* 0x000fc6000bf06270 */
[----:B------:R-:W-:Y:S02]  /*15a10*/  IMAD.SHL.U32 R11, R3, 0x20, RZ ;  /* 0x00000020030b7824 */ /* 0x000fe400078e00ff */
[----:B------:R-:W-:Y:S01]  /*15a20*/  IMAD R3, R7, UR7, R0 ;  /* 0x0000000707037c24 */ /* 0x000fe2000f8e0200 */
[----:B------:R-:W-:Y:S01]  /*15a30*/  ULDC.64 UR6, c[0x0][0xb80] ;  /* 0x0002e00000067ab9 */ /* 0x000fe20000000a00 */
[----:B------:R-:W-:Y:S01]  /*15a40*/  IMAD.IADD R0, R16, 0x1, R185 ;  /* 0x0000000110007824 */ /* 0x000fe200078e02b9 */
[----:B------:R-:W-:Y:S01]  /*15a50*/  LOP3.LUT R12, R11, 0x20, R12, 0xe2, !PT ;  /* 0x000000200b0c7812 */ /* 0x000fe200078ee20c */
[----:B------:R-:W-:Y:S01]  /*15a60*/  IMAD.IADD R3, R9, 0x1, R3 ;  /* 0x0000000109037824 */ /* 0x000fe200078e0203 */
[----:B------:R-:W-:Y:S02]  /*15a70*/  SEL R11, RZ, 0x40, P0 ;  /* 0x00000040ff0b7807 */ /* 0x000fe40000000000 */
        /* <DEDUP_REMOVED lines=40> */
.L_x_6224:
[----:B------:R-:W-:Y:S05]  /*15d00*/  BSYNC B1 ;  /* 0x0000000000017941 */ /* 0x000fea0003800000 */
.L_x_6223:
        /* <DEDUP_REMOVED lines=36> */
.L_x_6217:
[----:B------:R-:W-:Y:S05]  /*15f50*/  BSYNC B0 ;  /* 0x0000000000007941 */ /* 0x000fea0003800000 */
.L_x_6210:
[----:B------:R-:W-:Y:S02]  /*15f60*/  ULDC UR5, c[0x0][0xd3c] ;  /* 0x00034f0000057ab9 */ /* 0x000fe40000000800 */
[----:B------:R-:W-:-:S06]  /*15f70*/  UISETP.GE.AND UP0, UPT, UR4, UR5, UPT ;  /* 0x000000050400728c */ /* 0x000fcc000bf06270 */
[----:B------:R-:W-:-:S13]  /*15f80*/  PLOP3.LUT P0, PT, PT, PT, UP0, 0x80, 0x0 ;  /* 0x000000000000781c */ /* 0x000fda0003f0f008 */
[----:B------:R-:W-:Y:S05]  /*15f90*/  @!P0 BRA `(.L_x_6225) ;  /* 0xfffffeb400008947 */ /* 0x000fea000383ffff */
[----:B------:R-:W-:Y:S05]  /*15fa0*/  EXIT ;  /* 0x000000000000794d */ /* 0x000fea0003800000 */
.L_x_6116:
        /* <DEDUP_REMOVED lines=18> */
.L_x_6226:
        /* <DEDUP_REMOVED lines=43> */
.L_x_6230:
        /* <DEDUP_REMOVED lines=39> */
.L_x_6228:
        /* <DEDUP_REMOVED lines=12> */
.L_x_6231:
        /* <DEDUP_REMOVED lines=63> */
.L_x_6232:
        /* <DEDUP_REMOVED lines=61> */
.L_x_6233:
[----:B01----:R-:W-:-:S05]  /*16e70*/  LOP3.LUT R3, RZ, R2, RZ, 0x33, !PT ;  /* 0x00000002ff037212 */ /* 0x003fca00078e33ff */
[----:B------:R-:W-:-:S05]  /*16e80*/  IMAD.IADD R2, R4, 0x1, R3 ;  /* 0x0000000104027824 */ /* 0x000fca00078e0203 */
[----:B------:R1:W-:Y:S01]  /*16e90*/  STL [R1+0x4], R2 ;  /* 0x0000040201007387 */ /* 0x0003e20000100800 */
[----:B------:R-:W-:Y:S05]  /*16ea0*/  BRA `(.L_x_6234) ;  /* 0x0000000000107947 */ /* 0x000fea0003800000 */
.L_x_6229:
[----:B------:R-:W-:Y:S01]  /*16eb0*/  IMAD.U32 R2, RZ, RZ, UR6 ;  /* 0x00000006ff027e24 */ /* 0x000fe2000f8e00ff */
[----:B------:R0:W-:Y:S04]  /*16ec0*/  STL [R1+0x4], RZ ;  /* 0x000004ff01007387 */ /* 0x0001e80000100800 */
[----:B------:R0:W-:Y:S04]  /*16ed0*/  STL [R1+0x8], RZ ;  /* 0x000008ff01007387 */ /* 0x0001e80000100800 */
[----:B------:R0:W-:Y:S02]  /*16ee0*/  STL [R1], R2 ;  /* 0x0000000201007387 */ /* 0x0001e40000100800 */
.L_x_6234:
        /* <DEDUP_REMOVED lines=10> */
.L_x_6227:
        /* <DEDUP_REMOVED lines=9> */
[C---:B----4-:R-:W-:Y:S01]  /*17020*/  IMAD.SHL.U32 R0, R6.reuse, 0x8, RZ ;  /* 0x0000000806007824 */ /* 0x050fe200078e00ff */
[----:B------:R-:W-:Y:S01]  /*17030*/  LOP3.LUT R4, R6, 0x7f, RZ, 0xc0, !PT ;  /* 0x0000007f06047812 */ /* 0x000fe200078ec0ff */
[----:B------:R-:W-:Y:S01]  /*17040*/  UMOV UR4, 0x400 ;  /* 0x0000040000047882 */ /* 0x000fe20000000000 */
[----:B------:R-:W-:Y:S01]  /*17050*/  BSSY B8, `(.L_x_6235) ;  /* 0x00007b1000087945 */ /* 0x000fe20003800000 */
[----:B------:R-:W-:Y:S01]  /*17060*/  ULDC UR37, c[0x0][0xc] ;  /* 0x0000030000257ab9 */ /* 0x000fe20000000800 */
[----:B------:R-:W-:Y:S01]  /*17070*/  LOP3.LUT R3, R0, 0x1f8, RZ, 0xc0, !PT ;  /* 0x000001f800037812 */ /* 0x000fe200078ec0ff */
[----:B01----:R-:W-:Y:S01]  /*17080*/  IMAD.SHL.U32 R2, R4, 0x8, RZ ;  /* 0x0000000804027824 */ /* 0x003fe200078e00ff */
[----:B------:R-:W-:Y:S01]  /*17090*/  LOP3.LUT R0, R0, 0x38, RZ, 0xc0, !PT ;  /* 0x0000003800007812 */ /* 0x000fe200078ec0ff */
[----:B------:R-:W-:Y:S01]  /*170a0*/  ULDC.64 UR40, c[0x0][0x198] ;  /* 0x0000660000287ab9 */ /* 0x000fe20000000a00 */
[----:B------:R-:W-:Y:S01]  /*170b0*/  LOP3.LUT R3, R3, 0x38, R6, 0x78, !PT ;  /* 0x0000003803037812 */ /* 0x000fe200078e7806 */
[----:B------:R-:W-:-:S03]  /*170c0*/  IMAD.SHL.U32 R6, R6, 0x10, RZ ;  /* 0x0000001006067824 */ /* 0x000fc600078e00ff */
[----:B------:R-:W-:Y:S02]  /*170d0*/  LOP3.LUT R2, R3, 0x200, R2, 0xf8, !PT ;  /* 0x0000020003027812 */ /* 0x000fe400078ef802 */
[----:B------:R-:W-:-:S04]  /*170e0*/  SHF.R.U32.HI R3, RZ, 0x3, R4 ;  /* 0x00000003ff037819 */ /* 0x000fc80000011604 */
[----:B------:R-:W-:Y:S02]  /*170f0*/  LOP3.LUT R4, R3, 0x70, R6, 0xf8, !PT ;  /* 0x0000007003047812 */ /* 0x000fe400078ef806 */
[C---:B------:R-:W-:Y:S01]  /*17100*/  LOP3.LUT R4, R0.reuse, 0x40, RZ, 0xfc, !PT ;  /* 0x0000004000047812 */ /* 0x040fe200078efcff */
[----:B--2---:R-:W-:Y:S01]  /*17110*/  ULEA UR4, UR5, UR4, 0x18 ;  /* 0x0000000405047291 */ /* 0x004fe2000f8ec03f */
[----:B------:R-:W-:-:S05]  /*17120*/  LOP3.LUT R4, R0, 0x100, RZ, 0xfc, !PT ;  /* 0x0000010000047812 */ /* 0x000fca00078efcff */
[----:B------:R-:W-:-:S04]  /*17130*/  IMAD.U32 R19, RZ, RZ, UR4 ;  /* 0x00000004ff137e24 */ /* 0x000fc8000f8e00ff */
[----:B------:R-:W-:Y:S02]  /*17140*/  IMAD R3, R2, 0x2, R19 ;  /* 0x0000000202037824 */ /* 0x000fe400078e0213 */
[----:B------:R-:W-:-:S03]  /*17150*/  IMAD.MOV.U32 R2, RZ, RZ, 0x1 ;  /* 0x00000001ff027424 */ /* 0x000fc600078e00ff */
        /* <DEDUP_REMOVED lines=9> */
.L_x_6369:
[----:B--23--:R-:W2:Y:S01]  /*171f0*/  LDL R9, [R1+0xc] ;  /* 0x00000c0001097983 */ /* 0x00cea20000100800 */
[----:B------:R-:W-:Y:S05]  /*17200*/  YIELD ;  /* 0x0000000000007946 */ /* 0x000fea0003800000 */
[----:B------:R-:W-:Y:S01]  /*17210*/  ULDC.64 UR4, c[0x0][0xb20] ;  /* 0x0002c80000047ab9 */ /* 0x000fe20000000a00 */
[----:B------:R-:W-:Y:S01]  /*17220*/  IMAD.MOV.U32 R0, RZ, RZ, RZ ;  /* 0x000000ffff007224 */ /* 0x000fe200078e00ff */
[----:B------:R-:W-:Y:S01]  /*17230*/  ISETP.NE.U32.AND P0, PT, RZ, UR4, PT ;  /* 0x00000004ff007c0c */ /* 0x000fe2000bf05070 */
[----:B01----:R-:W0:Y:S01]  /*17240*/  LDC.64 R4, c[0x0][0xaf8] ;  /* 0x0002be00ff047b82 */ /* 0x003e220000000a00 */
        /* <DEDUP_REMOVED lines=41> */
.L_x_6236:
        /* <DEDUP_REMOVED lines=16> */
.L_x_6237:
[----:B------:R-:W-:Y:S05]  /*175e0*/  @!P1 BRA `(.L_x_6238) ;  /* 0x00000000000c9947 */ /* 0x000fea0003800000 */
[----:B------:R-:W3:Y:S04]  /*175f0*/  LDG.E R6, desc[UR38][R2.64] ;  /* 0x0000002602067981 */ /* 0x000ee8000c1e1900 */
[----:B------:R-:W3:Y:S02]  /*17600*/  LDG.E R2, desc[UR38][R2.64+0x4] ;  /* 0x0000042602027981 */ /* 0x000ee4000c1e1900 */
[----:B---3--:R-:W-:-:S07]  /*17610*/  IMAD.IADD R6, R2, 0x1, -R6 ;  /* 0x0000000102067824 */ /* 0x008fce00078e0a06 */
.L_x_6238:
        /* <DEDUP_REMOVED lines=34> */
.L_x_6241:
[----:B------:R-:W-:-:S13]  /*17840*/  ISETP.NE.AND P0, PT, R3, 0x1, PT ;  /* 0x000000010300780c */ /* 0x000fda0003f05270 */
[----:B------:R-:W2:Y:S02]  /*17850*/  @P0 LDC.64 R4, c[0x0][0xae0] ;  /* 0x0002b800ff040b82 */ /* 0x000ea40000000a00 */
[----:B--2---:R-:W-:-:S05]  /*17860*/  @P0 IMAD.HI.U32 R4, R8, R4, RZ ;  /* 0x0000000408040227 */ /* 0x004fca00078e00ff */
[----:B------:R-:W-:-:S07]  /*17870*/  @P0 SHF.R.U32.HI R8, RZ, R5, R4 ;  /* 0x00000005ff080219 */ /* 0x000fce0000011604 */
.L_x_6242:
[----:B------:R-:W-:Y:S05]  /*17880*/  BSYNC B0 ;  /* 0x0000000000007941 */ /* 0x000fea0003800000 */
.L_x_6240:
[----:B------:R-:W-:-:S05]  /*17890*/  IMAD R8, R8, R3, R3 ;  /* 0x0000000308087224 */ /* 0x000fca00078e0203 */
[----:B------:R-:W-:-:S07]  /*178a0*/  VIMNMX R2, R2, R8, PT ;  /* 0x0000000802027248 */ /* 0x000fce0003fe0100 */
.L_x_6239:
        /* <DEDUP_REMOVED lines=25> */
.L_x_6245:
[----:B------:R-:W-:-:S13]  /*17a40*/  ISETP.NE.AND P0, PT, R3, 0x1, PT ;  /* 0x000000010300780c */ /* 0x000fda0003f05270 */
[----:B--2---:R-:W2:Y:S02]  /*17a50*/  @P0 LDC.64 R4, c[0x0][0xae0] ;  /* 0x0002b800ff040b82 */ /* 0x004ea40000000a00 */
[----:B--2---:R-:W-:-:S05]  /*17a60*/  @P0 IMAD.HI.U32 R4, R6, R4, RZ ;  /* 0x0000000406040227 */ /* 0x004fca00078e00ff */
[----:B------:R-:W-:-:S07]  /*17a70*/  @P0 SHF.R.U32.HI R6, RZ, R5, R4 ;  /* 0x00000005ff060219 */ /* 0x000fce0000011604 */
.L_x_6246:
[----:B------:R-:W-:Y:S05]  /*17a80*/  BSYNC B0 ;  /* 0x0000000000007941 */ /* 0x000fea0003800000 */
.L_x_6244:
[----:B------:R-:W-:-:S05]  /*17a90*/  IMAD R3, R6, R3, RZ ;  /* 0x0000000306037224 */ /* 0x000fca00078e02ff */
[----:B------:R-:W-:-:S07]  /*17aa0*/  VIMNMX R2, R2, R3, !PT ;  /* 0x0000000302027248 */ /* 0x000fce0007fe0100 */
.L_x_6243:
        /* <DEDUP_REMOVED lines=44> */
.L_x_6248:
[----:B------:R-:W-:Y:S05]  /*17d70*/  BSYNC B0 ;  /* 0x0000000000007941 */ /* 0x000fea0003800000 */
.L_x_6247:
        /* <DEDUP_REMOVED lines=12> */
[----:B------:R-:W3:Y:S01]  /*17e40*/  S2R R2, SR_LANEID ;  /* 0x0000000000027919 */ /* 0x000ee20000000000 */
[----:B------:R-:W-:Y:S02]  /*17e50*/  VOTEU.ANY UR4, UPT, PT ;  /* 0x0000000000047886 */ /* 0x000fe400038e0100 */
[----:B------:R-:W3:Y:S08]  /*17e60*/  FLO.U32 R0, UR4 ;  /* 0x0000000400007d00 */ /* 0x000ef000080e0000 */
[----:B-1----:R-:W1:Y:S01]  /*17e70*/  POPC R4, UR4 ;  /* 0x0000000400047d09 */ /* 0x002e620008000000 */
[----:B---3--:R-:W-:-:S02]  /*17e80*/  ISETP.EQ.U32.AND P0, PT, R0, R2, PT ;  /* 0x000000020000720c */ /* 0x008fc40003f02070 */
[----:B------:R-:W1:Y:S11]  /*17e90*/  LDC.64 R2, c[0x0][0xd60] ;  /* 0x00035800ff027b82 */ /* 0x000e760000000a00 */
[----:B-1----:R-:W3:Y:S04]  /*17ea0*/  @P0 ATOMG.E.ADD.STRONG.GPU PT, R2, desc[UR38][R2.64], R4 ;  /* 0x00000004020209a8 */ /* 0x002ee800081ee1e6 */
[----:B---3--:R1:W3:Y:S02]  /*17eb0*/  SHFL.IDX PT, R2, R2, R0, 0x1f ;  /* 0x00001f0002027589 */ /* 0x0082e400000e0000 */
[----:B-1----:R-:W1:Y:S02]  /*17ec0*/  S2R R0, SR_LTMASK ;  /* 0x0000000000007919 */ /* 0x002e640000003900 */
[----:B-1----:R-:W-:-:S06]  /*17ed0*/  LOP3.LUT R0, R0, UR4, RZ, 0xc0, !PT ;  /* 0x0000000400007c12 */ /* 0x002fcc000f8ec0ff */
[----:B------:R-:W3:Y:S02]  /*17ee0*/  POPC R0, R0 ;  /* 0x0000000000007309 */ /* 0x000ee40000000000 */
[----:B---3--:R-:W-:-:S05]  /*17ef0*/  IADD3 R0, R2, UR37, R0 ;  /* 0x0000002502007c10 */ /* 0x008fca000fffe000 */
[----:B------:R4:W-:Y:S01]  /*17f00*/  STL [R1], R0 ;  /* 0x0000000001007387 */ /* 0x0009e20000100800 */
[----:B------:R-:W-:Y:S05]  /*17f10*/  BRA `(.L_x_6251) ;  /* 0x0000005800987947 */ /* 0x000fea0003800000 */
.L_x_6250:
        /* <DEDUP_REMOVED lines=20> */
.L_x_6253:
[----:B------:R-:W-:Y:S05]  /*18060*/  BSYNC B6 ;  /* 0x0000000000067941 */ /* 0x000fea0003800000 */
.L_x_6252:
        /* <DEDUP_REMOVED lines=20> */
.L_x_6256:
        /* <DEDUP_REMOVED lines=15> */
.L_x_6255:
[----:B------:R-:W-:Y:S05]  /*182a0*/  BSYNC B6 ;  /* 0x0000000000067941 */ /* 0x000fea0003800000 */
.L_x_6254:
        /* <DEDUP_REMOVED lines=24> */
.L_x_6386:
        /* <DEDUP_REMOVED lines=9> */
.L_x_6389:
        /* <DEDUP_REMOVED lines=24> */
.L_x_6260:
[----:B------:R-:W4:Y:S04]  /*18640*/  LDL R0, [R1+0x10] ;  /* 0x0000100001007983 */ /* 0x000f280000100800 */
[----:B---3--:R-:W3:Y:S01]  /*18650*/  LDL R2, [R1+0x18] ;  /* 0x0000180001027983 */ /* 0x008ee20000100800 */
[----:B----4-:R-:W-:Y:S01]  /*18660*/  IMAD R0, R0, 0x8, R19 ;  /* 0x0000000800007824 */ /* 0x010fe200078e0213 */
[----:B---3--:R-:W-:-:S04]  /*18670*/  SHF.L.U32 R2, R2, 0x1f, RZ ;  /* 0x0000001f02027819 */ /* 0x008fc800000006ff */
[----:B------:R-:W3:Y:S02]  /*18680*/  SYNCS.PHASECHK.TRANS64.TRYWAIT P0, [R0+URZ+0x38840], R2 ;  /* 0x03884002000075a7 */ /* 0x000ee4000800017f */
[----:B---3--:R-:W-:Y:S05]  /*18690*/  @!P0 BRA `(.L_x_6261) ;  /* 0x0000006c00648947 */ /* 0x008fea0003800000 */
.L_x_6390:
        /* <DEDUP_REMOVED lines=11> */
.L_x_6262:
        /* <DEDUP_REMOVED lines=23> */
.L_x_6258:
[----:B------:R-:W3:Y:S04]  /*188c0*/  LDL R2, [R1+0xc] ;  /* 0x00000c0001027983 */ /* 0x000ee80000100800 */
        /* <DEDUP_REMOVED lines=8> */
[----:B------:R-:W-:Y:S01]  /*18950*/  BSSY B6, `(.L_x_6263) ;  /* 0x0000019000067945 */ /* 0x000fe20003800000 */
[----:B---3--:R-:W-:-:S04]  /*18960*/  SHF.R.S32.HI R0, RZ, 0x1f, R2 ;  /* 0x0000001fff007819 */ /* 0x008fc80000011402 */
[----:B-1----:R-:W-:Y:S02]  /*18970*/  SEL R4, R0, RZ, !P0 ;  /* 0x000000ff00047207 */ /* 0x002fe40004000000 */
[----:B------:R-:W-:Y:S02]  /*18980*/  SEL R0, R2, RZ, !P0 ;  /* 0x000000ff02007207 */ /* 0x000fe40004000000 */
[----:B----4-:R-:W-:Y:S01]  /*18990*/  SHF.R.S32.HI R3, RZ, 0x1f, R3 ;  /* 0x0000001fff037819 */ /* 0x010fe20000011403 */
[----:B------:R1:W-:Y:S04]  /*189a0*/  STL [R1+0x58], R4 ;  /* 0x0000580401007387 */ /* 0x0003e80000100800 */
[----:B------:R1:W-:Y:S04]  /*189b0*/  STL [R1+0x38], R0 ;  /* 0x0000380001007387 */ /* 0x0003e80000100800 */
[----:B------:R1:W-:Y:S01]  /*189c0*/  STL [R1+0x50], R3 ;  /* 0x0000500301007387 */ /* 0x0003e20000100800 */
        /* <DEDUP_REMOVED lines=17> */
.L_x_6264:
[----:B------:R-:W-:Y:S05]  /*18ae0*/  BSYNC B6 ;  /* 0x0000000000067941 */ /* 0x000fea0003800000 */
.L_x_6263:
[----:B------:R-:W3:Y:S01]  /*18af0*/  LDL R11, [R1+0x34] ;  /* 0x00003400010b7983 */ /* 0x000ee20000100800 */
[----:B0-----:R-:W0:Y:S01]  /*18b00*/  LDC R7, c[0x0][0x448] ;  /* 0x00011200ff077b82 */ /* 0x001e220000000800 */
[----:B------:R-:W-:Y:S01]  /*18b10*/  ULDC.64 UR4, c[0x0][0x298] ;  /* 0x0000a60000047ab9 */ /* 0x000fe20000000a00 */
[----:B------:R-:W-:Y:S01]  /*18b20*/  ULDC.64 UR6, c[0x0][0x280] ;  /* 0x0000a00000067ab9 */ /* 0x000fe20000000a00 */
[----:B-1----:R-:W4:Y:S04]  /*18b30*/  LDL R4, [R1+0x50] ;  /* 0x0000500001047983 */ /* 0x002f280000100800 */
[----:B------:R-:W2:Y:S04]  /*18b40*/  LDL R9, [R1+0x28] ;  /* 0x0000280001097983 */ /* 0x000ea80000100800 */
[----:B------:R-:W2:Y:S01]  /*18b50*/  LDL R8, [R1+0x58] ;  /* 0x0000580001087983 */ /* 0x000ea20000100800 */
[----:B------:R-:W1:Y:S01]  /*18b60*/  S2R R2, SR_TID.X ;  /* 0x0000000000027919 */ /* 0x000e620000002100 */
[----:B------:R-:W1:Y:S02]  /*18b70*/  S2R R0, SR_TID.X ;  /* 0x0000000000007919 */ /* 0x000e640000002100 */
[----:B------:R-:W2:Y:S01]  /*18b80*/  LDL R6, [R1+0x38] ;  /* 0x0000380001067983 */ /* 0x000ea20000100800 */
[----:B0-----:R-:W-:-:S13]  /*18b90*/  ISETP.NE.AND P0, PT, R7, 0x1, PT ;  /* 0x000000010700780c */ /* 0x001fda0003f05270 */
[----:B------:R-:W0:Y:S01]  /*18ba0*/  @P0 LDC R3, c[0x0][0x450] ;  /* 0x00011400ff030b82 */ /* 0x000e220000000800 */
[----:B-1----:R-:W-:-:S04]  /*18bb0*/  LOP3.LUT R2, R2, 0x7f, RZ, 0xc0, !PT ;  /* 0x0000007f02027812 */ /* 0x002fc800078ec0ff */
[----:B------:R-:W-:Y:S01]  /*18bc0*/  SHF.R.U32.HI R2, RZ, 0x3, R2 ;  /* 0x00000003ff027819 */ /* 0x000fe20000011602 */
[----:B------:R-:W-:-:S05]  /*18bd0*/  IMAD.SHL.U32 R0, R0, 0x10, RZ ;  /* 0x0000001000007824 */ /* 0x000fca00078e00ff */
[----:B------:R-:W-:Y:S02]  /*18be0*/  LOP3.LUT R0, R2, 0x70, R0, 0xf8, !PT ;  /* 0x0000007002007812 */ /* 0x000fe400078ef800 */
[----:B------:R-:W1:Y:S03]  /*18bf0*/  @P0 LDC R2, c[0x0][0x44c] ;  /* 0x00011300ff020b82 */ /* 0x000e660000000800 */
[----:B---3--:R-:W-:-:S04]  /*18c00*/  IMAD.IADD R5, R0, 0x1, R11 ;  /* 0x0000000100057824 */ /* 0x008fc800078e020b */
[----:B-1----:R-:W-:-:S04]  /*18c10*/  @P0 IMAD.HI.U32 R2, R5, R2, RZ ;  /* 0x0000000205020227 */ /* 0x002fc800078e00ff */
[----:B------:R-:W-:Y:S01]  /*18c20*/  IMAD.MOV.U32 R0, RZ, RZ, R5 ;  /* 0x000000ffff007224 */ /* 0x000fe200078e0005 */
[----:B0-----:R-:W-:Y:S01]  /*18c30*/  @P0 SHF.R.U32.HI R0, RZ, R3, R2 ;  /* 0x00000003ff000219 */ /* 0x001fe20000011602 */
[----:B----4-:R-:W-:-:S04]  /*18c40*/  IMAD R2, R4, UR4, RZ ;  /* 0x0000000404027c24 */ /* 0x010fc8000f8e02ff */
[C---:B--2---:R-:W-:Y:S02]  /*18c50*/  IMAD R4, R9.reuse, UR5, R2 ;  /* 0x0000000509047c24 */ /* 0x044fe4000f8e0202 */
        /* <DEDUP_REMOVED lines=14> */
[----:B------:R-:W-:Y:S01]  /*18d40*/  SHF.R.S32.HI R4, RZ, 0x1f, R0 ;  /* 0x0000001fff047819 */ /* 0x000fe20000011400 */
[----:B------:R-:W3:Y:S04]  /*18d50*/  S2R R10, SR_TID.X ;  /* 0x00000000000a7919 */ /* 0x000ee80000002100 */
        /* <DEDUP_REMOVED lines=17> */
[----:B------:R-:W-:Y:S01]  /*18e70*/  UMOV UR4, 0xffffffff ;  /* 0xffffffff00047882 */ /* 0x000fe20000000000 */
[----:B---3--:R-:W-:Y:S02]  /*18e80*/  LOP3.LUT R10, R10, 0x7f, RZ, 0xc0, !PT ;  /* 0x0000007f0a0a7812 */ /* 0x008fe400078ec0ff */
[----:B------:R-:W-:Y:S02]  /*18e90*/  LEA.HI.X R2, R4, UR7, R0, 0x1, P1 ;  /* 0x0000000704027c11 */ /* 0x000fe400088f0c00 */
[----:B------:R-:W-:Y:S01]  /*18ea0*/  SHF.R.U32.HI R10, RZ, 0x3, R10 ;  /* 0x00000003ff0a7819 */ /* 0x000fe2000001160a */
[----:B-1----:R-:W-:Y:S06]  /*18eb0*/  BRA.DIV UR4, `(.L_x_6265) ;  /* 0x0000006604707947 */ /* 0x002fec000b800000 */
[----:B------:R-:W2:Y:S04]  /*18ec0*/  LDL R11, [R1+0x30] ;  /* 0x00003000010b7983 */ /* 0x000ea80000100800 */
[----:B------:R-:W3:Y:S04]  /*18ed0*/  LDL.LU R6, [R1+0x34] ;  /* 0x0000340001067983 */ /* 0x000ee80000300800 */
[----:B------:R-:W0:Y:S04]  /*18ee0*/  SHFL.IDX PT, R5, R3, RZ, 0x181f ;  /* 0x00181fff03057589 */ /* 0x000e2800000e0000 */
[----:B------:R-:W1:Y:S01]  /*18ef0*/  SHFL.IDX PT, R4, R2, RZ, 0x181f ;  /* 0x00181fff02047589 */ /* 0x000e6200000e0000 */
[----:B--2---:R-:W-:-:S02]  /*18f00*/  IMAD R0, R11, R7, RZ ;  /* 0x000000070b007224 */ /* 0x004fc400078e02ff */
[----:B---3--:R-:W-:Y:S02]  /*18f10*/  IMAD.IADD R10, R10, 0x1, R6 ;  /* 0x000000010a0a7824 */ /* 0x008fe400078e0206 */
[----:B------:R-:W-:Y:S02]  /*18f20*/  SHFL.IDX PT, R6, R2, 0x1, 0x181f ;  /* 0x00381f0002067f89 */ /* 0x000fe400000e0000 */
[C---:B------:R-:W-:Y:S01]  /*18f30*/  VIADD R7, R10.reuse, 0x10 ;  /* 0x000000100a077836 */ /* 0x040fe20000000000 */
[----:B------:R-:W-:Y:S01]  /*18f40*/  ISETP.GE.AND P1, PT, R10, R0, PT ;  /* 0x000000000a00720c */ /* 0x000fe20003f26270 */
[----:B------:R-:W-:Y:S04]  /*18f50*/  STL [R1+0x34], R10 ;  /* 0x0000340a01007387 */ /* 0x000fe80000100800 */
[----:B------:R2:W-:Y:S08]  /*18f60*/  STL [R1+0x48], R7 ;  /* 0x0000480701007387 */ /* 0x0005f00000100800 */
[----:B0-----:R-:W-:-:S05]  /*18f70*/  @!P1 LEA R5, P2, R9, R5, 0x1 ;  /* 0x0000000509059211 */ /* 0x001fca00078408ff */
[----:B-1----:R-:W-:-:S05]  /*18f80*/  @!P1 IMAD.X R4, RZ, RZ, R4, P2 ;  /* 0x000000ffff049224 */ /* 0x002fca00010e0604 */
[----:B------:R-:W-:-:S04]  /*18f90*/  @!P1 LOP3.LUT R5, R5, R4, RZ, 0x3c, !PT ;  /* 0x0000000405059212 */ /* 0x000fc800078e3cff */
[----:B------:R-:W-:-:S04]  /*18fa0*/  @!P1 LOP3.LUT R4, R5, R4, RZ, 0x3c, !PT ;  /* 0x0000000405049212 */ /* 0x000fc800078e3cff */
[----:B------:R-:W-:-:S05]  /*18fb0*/  @!P1 LOP3.LUT R5, R5, R4, RZ, 0x3c, !PT ;  /* 0x0000000405059212 */ /* 0x000fca00078e3cff */
[----:B-----5:R0:W-:Y:S01]  /*18fc0*/  @!P1 LDGSTS.E.BYPASS.LTC128B.128 [R8+0x20400], desc[UR38][R4.64], !P0 ;  /* 0x2040000004089fae */ /* 0x0201e2000c101d66 */
[----:B------:R-:W-:Y:S01]  /*18fd0*/  ISETP.GE.AND P1, PT, R7, R0, PT ;  /* 0x000000000700720c */ /* 0x000fe20003f26270 */
[----:B--2---:R-:W-:-:S05]  /*18fe0*/  VIADD R7, R10, 0x20 ;  /* 0x000000200a077836 */ /* 0x004fca0000000000 */
[----:B------:R-:W-:Y:S04]  /*18ff0*/  STL [R1+0x5c], R7 ;  /* 0x00005c0701007387 */ /* 0x000fe80000100800 */
[----:B0-----:R-:W0:Y:S03]  /*19000*/  SHFL.IDX PT, R4, R3, 0x1, 0x181f ;  /* 0x00381f0003047f89 */ /* 0x001e2600000e0000 */
[----:B0-----:R-:W-:-:S05]  /*19010*/  @!P1 LEA R5, P2, R9, R4, 0x1 ;  /* 0x0000000409059211 */ /* 0x001fca00078408ff */
[----:B------:R-:W-:Y:S02]  /*19020*/  @!P1 IMAD.X R4, RZ, RZ, R6, P2 ;  /* 0x000000ffff049224 */ /* 0x000fe400010e0606 */
[----:B------:R-:W-:Y:S03]  /*19030*/  SHFL.IDX PT, R6, R2, 0x2, 0x181f ;  /* 0x00581f0002067f89 */ /* 0x000fe600000e0000 */
[----:B------:R-:W-:-:S04]  /*19040*/  @!P1 LOP3.LUT R5, R5, R4, RZ, 0x3c, !PT ;  /* 0x0000000405059212 */ /* 0x000fc800078e3cff */
[----:B------:R-:W-:-:S04]  /*19050*/  @!P1 LOP3.LUT R4, R5, R4, RZ, 0x3c, !PT ;  /* 0x0000000405049212 */ /* 0x000fc800078e3cff */
[----:B------:R-:W-:-:S05]  /*19060*/  @!P1 LOP3.LUT R5, R5, R4, RZ, 0x3c, !PT ;  /* 0x0000000405059212 */ /* 0x000fca00078e3cff */
[----:B------:R0:W-:Y:S01]  /*19070*/  @!P1 LDGSTS.E.BYPASS.LTC128B.128 [R8+0x20c00], desc[UR38][R4.64], !P0 ;  /* 0x20c0000004089fae */ /* 0x0001e2000c101d66 */
[----:B------:R-:W-:-:S03]  /*19080*/  ISETP.GE.AND P1, PT, R7, R0, PT ;  /* 0x000000000700720c */ /* 0x000fc60003f26270 */
[----:B0-----:R-:W0:Y:S04]  /*19090*/  SHFL.IDX PT, R4, R3, 0x2, 0x181f ;  /* 0x00581f0003047f89 */ /* 0x001e2800000e0000 */
[----:B------:R-:W1:Y:S06]  /*190a0*/  SHFL.IDX PT, R3, R3, 0x3, 0x181f ;  /* 0x00781f0003037f89 */ /* 0x000e6c00000e0000 */
[----:B0-----:R-:W-:-:S05]  /*190b0*/  @!P1 LEA R5, P2, R9, R4, 0x1 ;  /* 0x0000000409059211 */ /* 0x001fca00078408ff */
[----:B------:R-:W-:-:S05]  /*190c0*/  @!P1 IMAD.X R4, RZ, RZ, R6, P2 ;  /* 0x000000ffff049224 */ /* 0x000fca00010e0606 */
[----:B------:R-:W-:-:S04]  /*190d0*/  @!P1 LOP3.LUT R5, R5, R4, RZ, 0x3c, !PT ;  /* 0x0000000405059212 */ /* 0x000fc800078e3cff */
[----:B------:R-:W-:-:S04]  /*190e0*/  @!P1 LOP3.LUT R4, R5, R4, RZ, 0x3c, !PT ;  /* 0x0000000405049212 */ /* 0x000fc800078e3cff */
[----:B------:R-:W-:-:S05]  /*190f0*/  @!P1 LOP3.LUT R5, R5, R4, RZ, 0x3c, !PT ;  /* 0x0000000405059212 */ /* 0x000fca00078e3cff */
[----:B------:R0:W-:Y:S04]  /*19100*/  @!P1 LDGSTS.E.BYPASS.LTC128B.128 [R8+0x21400], desc[UR38][R4.64], !P0 ;  /* 0x2140000004089fae */ /* 0x0001e8000c101d66 */
[----:B01----:R0:W2:Y:S02]  /*19110*/  SHFL.IDX PT, R4, R2, 0x3, 0x181f ;  /* 0x00781f0002047f89 */ /* 0x0030a400000e0000 */
.L_x_6399:
[----:B0-----:R-:W3:Y:S02]  /*19120*/  LDL R2, [R1+0x34] ;  /* 0x0000340001027983 */ /* 0x001ee40000100800 */
[----:B---3--:R-:W-:-:S05]  /*19130*/  VIADD R2, R2, 0x30 ;  /* 0x0000003002027836 */ /* 0x008fca0000000000 */
[----:B------:R-:W-:Y:S01]  /*19140*/  ISETP.GE.AND P1, PT, R2, R0, PT ;  /* 0x000000000200720c */ /* 0x000fe20003f26270 */
[----:B------:R0:W-:-:S12]  /*19150*/  STL [R1+0x60], R2 ;  /* 0x0000600201007387 */ /* 0x0001d80000100800 */
[----:B0-----:R-:W-:-:S05]  /*19160*/  @!P1 LEA R2, P2, R9, R3, 0x1 ;  /* 0x0000000309029211 */ /* 0x001fca00078408ff */
[----:B--2---:R-:W-:-:S05]  /*19170*/  @!P1 IMAD.X R3, RZ, RZ, R4, P2 ;  /* 0x000000ffff039224 */ /* 0x004fca00010e0604 */
[----:B------:R-:W-:Y:S01]  /*19180*/  @!PT LDS RZ, [RZ] ;  /* 0x00000000fffff984 */ /* 0x000fe20000000800 */
[----:B------:R-:W-:Y:S01]  /*19190*/  @!PT LDS RZ, [RZ] ;  /* 0x00000000fffff984 */ /* 0x000fe20000000800 */
[----:B------:R-:W-:Y:S01]  /*191a0*/  @!PT LDS RZ, [RZ] ;  /* 0x00000000fffff984 */ /* 0x000fe20000000800 */
[----:B------:R0:W-:Y:S01]  /*191b0*/  @!P1 LDGSTS.E.BYPASS.LTC128B.128 [R8+0x21c00], desc[UR38][R2.64], !P0 ;  /* 0x21c0000002089fae */ /* 0x0001e2000c101d66 */
[----:B------:R-:W-:Y:S01]  /*191c0*/  PLOP3.LUT P0, PT, PT, PT, PT, 0x80, 0x0 ;  /* 0x000000000000781c */ /* 0x000fe20003f0f070 */
[----:B------:R-:W-:-:S12]  /*191d0*/  NOP ;  /* 0x0000000000007918 */ /* 0x000fd80000000000 */
.L_x_6266:
        /* <DEDUP_REMOVED lines=37> */
.L_x_6268:
[----:B------:R-:W-:Y:S05]  /*19430*/  BSYNC B6 ;  /* 0x0000000000067941 */ /* 0x000fea0003800000 */
.L_x_6267:
        /* <DEDUP_REMOVED lines=122> */
[C---:B------:R-:W-:Y:S02]  /*19be0*/  @!P2 LOP3.LUT R2, R3.reuse, R2, RZ, 0x3c, !PT ;  /* 0x000000020302a212 */ /* 0x040fe400078e3cff */
[C---:B------:R-:W-:Y:S02]  /*19bf0*/  LOP3.LUT P6, RZ, R18.reuse, 0x4, RZ, 0xc0, !PT ;  /* 0x0000000412ff7812 */ /* 0x040fe400078cc0ff */
        /* <DEDUP_REMOVED lines=59> */
.L_x_6409:
        /* <DEDUP_REMOVED lines=30> */
.L_x_6271:
[----:B------:R-:W-:Y:S05]  /*1a190*/  BSYNC B0 ;  /* 0x0000000000007941 */ /* 0x000fea0003800000 */
.L_x_6270:
[----:B------:R-:W-:Y:S01]  /*1a1a0*/  NOP ;  /* 0x0000000000007918 */ /* 0x000fe20000000000 */
[----:B------:R-:W-:-:S13]  /*1a1b0*/  PLOP3.LUT P0, PT, PT, PT, PT, 0x80, 0x0 ;  /* 0x000000000000781c */ /* 0x000fda0003f0f070 */
.L_x_6272:
        /* <DEDUP_REMOVED lines=18> */
.L_x_6410:
[----:B------:R-:W-:Y:S05]  /*1a2e0*/  BSYNC B0 ;  /* 0x0000000000007941 */ /* 0x000fea0003800000 */
.L_x_6273:
        /* <DEDUP_REMOVED lines=13> */
.L_x_6411:
[----:B------:R-:W-:Y:S05]  /*1a3c0*/  BSYNC B1 ;  /* 0x0000000000017941 */ /* 0x000fea0003800000 */
.L_x_6277:
        /* <DEDUP_REMOVED lines=9> */
.L_x_6280:
[----:B------:R-:W-:Y:S05]  /*1a460*/  BSYNC B1 ;  /* 0x0000000000017941 */ /* 0x000fea0003800000 */
.L_x_6279:
        /* <DEDUP_REMOVED lines=13> */
.L_x_6281:
        /* <DEDUP_REMOVED lines=15> */
.L_x_6282:
        /* <DEDUP_REMOVED lines=15> */
.L_x_6283:
        /* <DEDUP_REMOVED lines=15> */
.L_x_6284:
        /* <DEDUP_REMOVED lines=15> */
.L_x_6285:
        /* <DEDUP_REMOVED lines=15> */
.L_x_6286:
        /* <DEDUP_REMOVED lines=15> */
.L_x_6287:
        /* <DEDUP_REMOVED lines=15> */
.L_x_6288:
        /* <DEDUP_REMOVED lines=10> */
.L_x_6276:
[----:B------:R-:W-:Y:S05]  /*1ac70*/  BSYNC B0 ;  /* 0x0000000000007941 */ /* 0x000fea0003800000 */
.L_x_6275:
        /* <DEDUP_REMOVED lines=61> */
.L_x_6295:
        /* <DEDUP_REMOVED lines=8> */
.L_x_6412:
[----:B------:R-:W-:Y:S05]  /*1b0d0*/  BSYNC B3 ;  /* 0x0000000000037941 */ /* 0x000fea0003800000 */
.L_x_6296:
        /* <DEDUP_REMOVED lines=9> */
.L_x_6299:
[----:B------:R-:W-:Y:S05]  /*1b170*/  BSYNC B3 ;  /* 0x0000000000037941 */ /* 0x000fea0003800000 */
.L_x_6298:
        /* <DEDUP_REMOVED lines=13> */
.L_x_6300:
        /* <DEDUP_REMOVED lines=13> */
.L_x_6413:
[----:B------:R-:W-:Y:S05]  /*1b320*/  BSYNC B3 ;  /* 0x0000000000037941 */ /* 0x000fea0003800000 */
.L_x_6301:
        /* <DEDUP_REMOVED lines=11> */
.L_x_6304:
[----:B------:R-:W-:Y:S05]  /*1b3e0*/  BSYNC B3 ;  /* 0x0000000000037941 */ /* 0x000fea0003800000 */
.L_x_6303:
        /* <DEDUP_REMOVED lines=10> */
.L_x_6305:
        /* <DEDUP_REMOVED lines=15> */
.L_x_6306:
        /* <DEDUP_REMOVED lines=15> */
.L_x_6307:
        /* <DEDUP_REMOVED lines=15> */
.L_x_6308:
        /* <DEDUP_REMOVED lines=15> */
.L_x_6309:
        /* <DEDUP_REMOVED lines=15> */
.L_x_6310:
        /* <DEDUP_REMOVED lines=15> */
.L_x_6311:
        /* <DEDUP_REMOVED lines=15> */
.L_x_6312:
        /* <DEDUP_REMOVED lines=10> */
.L_x_6294:
[----:B------:R-:W-:Y:S05]  /*1bbc0*/  BSYNC B1 ;  /* 0x0000000000017941 */ /* 0x000fea0003800000 */
.L_x_6293:
[----:B------:R-:W2:Y:S02]  /*1bbd0*/  LDL.LU R5, [R1+0x3c] ;  /* 0x00003c0001057983 */ /* 0x000ea40000300800 */
[----:B--2---:R-:W-:-:S07]  /*1bbe0*/  VIADD R0, R5, 0xfffffffd ;  /* 0xfffffffd05007836 */ /* 0x004fce0000000000 */
.L_x_6292:
[----:B------:R-:W-:Y:S05]  /*1bbf0*/  BSYNC B2 ;  /* 0x0000000000027941 */ /* 0x000fea0003800000 */
.L_x_6291:
[----:B------:R-:W-:-:S05]  /*1bc00*/  VIADD R8, R8, 0xfffffffe ;  /* 0xfffffffe08087836 */ /* 0x000fca0000000000 */
[----:B------:R-:W-:-:S13]  /*1bc10*/  ISETP.NE.AND P0, PT, R8, R4, PT ;  /* 0x000000040800720c */ /* 0x000fda0003f05270 */
[----:B------:R-:W-:Y:S05]  /*1bc20*/  @!P0 BRA `(.L_x_6290) ;  /* 0x0000001800e08947 */ /* 0x000fea0003800000 */
.L_x_6353:
        /* <DEDUP_REMOVED lines=35> */
.L_x_6315:
        /* <DEDUP_REMOVED lines=8> */
.L_x_6414:
[----:B------:R-:W-:Y:S05]  /*1bee0*/  BSYNC B2 ;  /* 0x0000000000027941 */ /* 0x000fea0003800000 */
.L_x_6316:
        /* <DEDUP_REMOVED lines=9> */
.L_x_6319:
[----:B------:R-:W-:Y:S05]  /*1bf80*/  BSYNC B2 ;  /* 0x0000000000027941 */ /* 0x000fea0003800000 */
.L_x_6318:
        /* <DEDUP_REMOVED lines=12> */
.L_x_6320:
        /* <DEDUP_REMOVED lines=13> */
.L_x_6415:
[----:B------:R-:W-:Y:S05]  /*1c120*/  BSYNC B2 ;  /* 0x0000000000027941 */ /* 0x000fea0003800000 */
.L_x_6321:
        /* <DEDUP_REMOVED lines=11> */
.L_x_6324:
[----:B------:R-:W-:Y:S05]  /*1c1e0*/  BSYNC B2 ;  /* 0x0000000000027941 */ /* 0x000fea0003800000 */
.L_x_6323:
        /* <DEDUP_REMOVED lines=9> */
.L_x_6325:
        /* <DEDUP_REMOVED lines=15> */
.L_x_6326:
        /* <DEDUP_REMOVED lines=15> */
.L_x_6327:
        /* <DEDUP_REMOVED lines=15> */
.L_x_6328:
        /* <DEDUP_REMOVED lines=15> */
.L_x_6329:
        /* <DEDUP_REMOVED lines=15> */
.L_x_6330:
        /* <DEDUP_REMOVED lines=15> */
.L_x_6331:
        /* <DEDUP_REMOVED lines=15> */
.L_x_6332:
        /* <DEDUP_REMOVED lines=10> */
.L_x_6314:
[----:B------:R-:W-:Y:S05]  /*1c9b0*/  BSYNC B1 ;  /* 0x0000000000017941 */ /* 0x000fea0003800000 */
.L_x_6313:
        /* <DEDUP_REMOVED lines=35> */
.L_x_6335:
        /* <DEDUP_REMOVED lines=8> */
.L_x_6416:
[----:B------:R-:W-:Y:S05]  /*1cc70*/  BSYNC B2 ;  /* 0x0000000000027941 */ /* 0x000fea0003800000 */
.L_x_6336:
        /* <DEDUP_REMOVED lines=9> */
.L_x_6339:
[----:B------:R-:W-:Y:S05]  /*1cd10*/  BSYNC B2 ;  /* 0x0000000000027941 */ /* 0x000fea0003800000 */
.L_x_6338:
        /* <DEDUP_REMOVED lines=13> */
.L_x_6340:
        /* <DEDUP_REMOVED lines=13> */
.L_x_6417:
[----:B------:R-:W-:Y:S05]  /*1cec0*/  BSYNC B2 ;  /* 0x0000000000027941 */ /* 0x000fea0003800000 */
.L_x_6341:
        /* <DEDUP_REMOVED lines=11> */
.L_x_6344:
[----:B------:R-:W-:Y:S05]  /*1cf80*/  BSYNC B2 ;  /* 0x0000000000027941 */ /* 0x000fea0003800000 */
.L_x_6343:
        /* <DEDUP_REMOVED lines=10> */
.L_x_6345:
        /* <DEDUP_REMOVED lines=15> */
.L_x_6346:
        /* <DEDUP_REMOVED lines=15> */
.L_x_6347:
        /* <DEDUP_REMOVED lines=15> */
.L_x_6348:
        /* <DEDUP_REMOVED lines=15> */
.L_x_6349:
        /* <DEDUP_REMOVED lines=15> */
.L_x_6350:
        /* <DEDUP_REMOVED lines=15> */
.L_x_6351:
        /* <DEDUP_REMOVED lines=15> */
.L_x_6352:
        /* <DEDUP_REMOVED lines=10> */
.L_x_6334:
[----:B------:R-:W-:Y:S05]  /*1d760*/  BSYNC B1 ;  /* 0x0000000000017941 */ /* 0x000fea0003800000 */
.L_x_6333:
[----:B------:R-:W2:Y:S01]  /*1d770*/  LDL R2, [R1+0x20] ;  /* 0x0000200001027983 */ /* 0x000ea20000100800 */
[----:B------:R-:W-:Y:S01]  /*1d780*/  VIADD R0, R0, 0xfffffffe ;  /* 0xfffffffe00007836 */ /* 0x000fe20000000000 */
[----:B--2---:R-:W-:-:S13]  /*1d790*/  ISETP.GT.AND P0, PT, R6, R2, PT ;  /* 0x000000020600720c */ /* 0x004fda0003f04270 */
[----:B------:R-:W-:Y:S05]  /*1d7a0*/  @P0 BRA `(.L_x_6353) ;  /* 0xffffffe400200947 */ /* 0x000fea000383ffff */
.L_x_6290:
[----:B------:R-:W-:Y:S05]  /*1d7b0*/  BSYNC B0 ;  /* 0x0000000000007941 */ /* 0x000fea0003800000 */
.L_x_6289:
        /* <DEDUP_REMOVED lines=25> */
.L_x_6355:
[----:B------:R-:W-:Y:S05]  /*1d950*/  BSYNC B0 ;  /* 0x0000000000007941 */ /* 0x000fea0003800000 */
.L_x_6354:
[----:B------:R-:W-:-:S05]  /*1d960*/  SEL R0, R0, RZ, P0 ;  /* 0x000000ff00007207 */ /* 0x000fca0000000000 */
[----:B------:R3:W-:Y:S02]  /*1d970*/  STL [R1+0x10], R0 ;  /* 0x0000100001007387 */ /* 0x0007e40000100800 */
.L_x_6251:
[----:B------:R-:W-:Y:S05]  /*1d980*/  BSYNC B7 ;  /* 0x0000000000077941 */ /* 0x000fea0003800000 */
.L_x_6249:
        /* <DEDUP_REMOVED lines=13> */
.L_x_6356:
[----:B------:R-:W5:Y:S01]  /*1da60*/  S2R R16, SR_TID.X ;  /* 0x0000000000107919 */ /* 0x000f620000002100 */
[----:B------:R-:W-:Y:S01]  /*1da70*/  UMOV UR4, 0xffffffff ;  /* 0xffffffff00047882 */ /* 0x000fe20000000000 */
[----:B-----5:R-:W-:-:S04]  /*1da80*/  LOP3.LUT R16, R16, 0x1f, RZ, 0xc0, !PT ;  /* 0x0000001f10107812 */ /* 0x020fc800078ec0ff */
[----:B------:R-:W-:Y:S01]  /*1da90*/  ISETP.NE.AND P0, PT, R16, 0x1f, PT ;  /* 0x0000001f1000780c */ /* 0x000fe20003f05270 */
[----:B------:R-:W-:-:S12]  /*1daa0*/  BRA.DIV UR4, `(.L_x_6358) ;  /* 0x0000002e04387947 */ /* 0x000fd8000b800000 */
[----:B-1----:R-:W0:Y:S01]  /*1dab0*/  LDL.LU R3, [R1] ;  /* 0x0000000001037983 */ /* 0x002e220000300800 */
[----:B------:R-:W-:-:S03]  /*1dac0*/  ULDC UR4, c[0x0][0xd3c] ;  /* 0x00034f0000047ab9 */ /* 0x000fc60000000800 */
[----:B------:R-:W3:Y:S01]  /*1dad0*/  LDL R4, [R1+0xc] ;  /* 0x00000c0001047983 */ /* 0x000ee20000100800 */
[----:B0-----:R-:W-:Y:S02]  /*1dae0*/  IMAD.MOV.U32 R8, RZ, RZ, R3 ;  /* 0x000000ffff087224 */ /* 0x001fe400078e0003 */
[----:B---34-:R-:W-:-:S05]  /*1daf0*/  IMAD.IADD R0, R4, 0x1, R16 ;  /* 0x0000000104007824 */ /* 0x018fca00078e0210 */
        /* <DEDUP_REMOVED lines=35> */
.L_x_6427:
[----:B------:R-:W-:Y:S02]  /*1dd30*/  ULDC UR4, c[0x0][0xd38] ;  /* 0x00034e0000047ab9 */ /* 0x000fe40000000800 */
[----:B------:R-:W-:-:S04]  /*1dd40*/  IMAD.U32 R8, RZ, RZ, UR4 ;  /* 0x00000004ff087e24 */ /* 0x000fc8000f8e00ff */
[----:B-1----:R-:W-:-:S04]  /*1dd50*/  IMAD R10, R10, R8, RZ ;  /* 0x000000080a0a7224 */ /* 0x002fc800078e02ff */
[----:B------:R-:W-:-:S05]  /*1dd60*/  IMAD.IADD R4, R9, 0x1, R10 ;  /* 0x0000000109047824 */ /* 0x000fca00078e020a */
[----:B------:R-:W-:-:S13]  /*1dd70*/  ISETP.GT.AND P6, PT, R4, R0, PT ;  /* 0x000000000400720c */ /* 0x000fda0003fc4270 */
[----:B------:R-:W-:Y:S05]  /*1dd80*/  @P6 BRA `(.L_x_6359) ;  /* 0x0000000000ac6947 */ /* 0x000fea0003800000 */
.L_x_6362:
        /* <DEDUP_REMOVED lines=37> */
.L_x_6435:
[----:B------:R-:W-:Y:S02]  /*1dfe0*/  ULDC UR4, c[0x0][0xd38] ;  /* 0x00034e0000047ab9 */ /* 0x000fe40000000800 */
[----:B------:R-:W-:-:S04]  /*1dff0*/  IMAD.U32 R8, RZ, RZ, UR4 ;  /* 0x00000004ff087e24 */ /* 0x000fc8000f8e00ff */
[----:B-1----:R-:W-:-:S04]  /*1e000*/  IMAD R10, R10, R8, RZ ;  /* 0x000000080a0a7224 */ /* 0x002fc800078e02ff */
[----:B------:R-:W-:-:S05]  /*1e010*/  IMAD.IADD R4, R10, 0x1, R4 ;  /* 0x000000010a047824 */ /* 0x000fca00078e0204 */
[----:B------:R-:W-:-:S13]  /*1e020*/  ISETP.GT.AND P6, PT, R4, R0, PT ;  /* 0x000000000400720c */ /* 0x000fda0003fc4270 */
[----:B------:R-:W-:Y:S05]  /*1e030*/  @!P6 BRA `(.L_x_6362) ;  /* 0xfffffffc0054e947 */ /* 0x000fea000383ffff */
.L_x_6359:
        /* <DEDUP_REMOVED lines=12> */
.L_x_6440:
[----:B------:R-:W-:-:S13]  /*1e100*/  ISETP.NE.AND P0, PT, R3, RZ, PT ;  /* 0x000000ff0300720c */ /* 0x000fda0003f05270 */
[----:B------:R-:W-:Y:S05]  /*1e110*/  @!P0 BRA `(.L_x_6364) ;  /* 0x0000000000148947 */ /* 0x000fea0003800000 */
[----:B------:R-:W-:Y:S01]  /*1e120*/  UMOV UR4, 0xffffffff ;  /* 0xffffffff00047882 */ /* 0x000fe20000000000 */
[----:B---3--:R-:W-:Y:S02]  /*1e130*/  VIADD R9, R9, 0xffffffff ;  /* 0xffffffff09097836 */ /* 0x008fe40000000000 */
[----:B------:R-:W-:Y:S05]  /*1e140*/  BRA.DIV UR4, `(.L_x_6365) ;  /* 0x00000032042c7947 */ /* 0x000fea000b800000 */
[----:B0-----:R0:W2:Y:S02]  /*1e150*/  SHFL.IDX PT, R2, R2, R9, 0x1f ;  /* 0x00001f0902027589 */ /* 0x0010a400000e0000 */
.L_x_6443:
[----:B--2---:R-:W-:-:S07]  /*1e160*/  IMAD.MOV.U32 R6, RZ, RZ, R2 ;  /* 0x000000ffff067224 */ /* 0x004fce00078e0002 */
.L_x_6364:
[----:B0-----:R-:W-:Y:S01]  /*1e170*/  IMAD R2, R6, R8, R10 ;  /* 0x0000000806027224 */ /* 0x001fe200078e020a */
[----:B------:R-:W-:-:S03]  /*1e180*/  ISETP.NE.AND P0, PT, R7, 0x1, PT ;  /* 0x000000010700780c */ /* 0x000fc60003f05270 */
[----:B------:R-:W-:Y:S01]  /*1e190*/  IMAD.IADD R0, R0, 0x1, -R2 ;  /* 0x0000000100007824 */ /* 0x000fe200078e0a02 */
[----:B------:R0:W-:Y:S09]  /*1e1a0*/  STL [R1], R2 ;  /* 0x0000000201007387 */ /* 0x0001f20000100800 */
[----:B------:R-:W-:Y:S05]  /*1e1b0*/  @!P0 BRA `(.L_x_6366) ;  /* 0x0000000000e48947 */ /* 0x000fea0003800000 */
[----:B-1-3--:R-:W-:-:S04]  /*1e1c0*/  IABS R5, R4 ;  /* 0x0000000400057213 */ /* 0x00afc80000000000 */
        /* <DEDUP_REMOVED lines=56> */
.L_x_6366:
[----:B-1-3--:R-:W2:Y:S01]  /*1e550*/  LDL R5, [R1+0xc] ;  /* 0x00000c0001057983 */ /* 0x00aea20000100800 */
        /* <DEDUP_REMOVED lines=62> */
.L_x_6367:
[----:B------:R-:W-:-:S05]  /*1e940*/  LOP3.LUT R0, RZ, R0, RZ, 0x33, !PT ;  /* 0x00000000ff007212 */ /* 0x000fca00078e33ff */
[----:B------:R-:W-:-:S05]  /*1e950*/  IMAD.IADD R0, R4, 0x1, R0 ;  /* 0x0000000104007824 */ /* 0x000fca00078e0200 */
[----:B------:R2:W-:Y:S01]  /*1e960*/  STL [R1+0x4], R0 ;  /* 0x0000040001007387 */ /* 0x0005e20000100800 */
[----:B------:R-:W-:Y:S05]  /*1e970*/  BRA `(.L_x_6368) ;  /* 0x0000000000287947 */ /* 0x000fea0003800000 */
.L_x_6360:
        /* <DEDUP_REMOVED lines=10> */
.L_x_6368:
[----:B01----:R-:W3:Y:S04]  /*1ea20*/  LDL R2, [R1+0xc] ;  /* 0x00000c0001027983 */ /* 0x003ee80000100800 */
[----:B------:R-:W4:Y:S04]  /*1ea30*/  LDL R3, [R1+0x8] ;  /* 0x0000080001037983 */ /* 0x000f280000100800 */
[----:B------:R-:W5:Y:S04]  /*1ea40*/  LDL R5, [R1+0x4] ;  /* 0x0000040001057983 */ /* 0x000f680000100800 */
[----:B------:R-:W5:Y:S01]  /*1ea50*/  LDL R4, [R1] ;  /* 0x0000000001047983 */ /* 0x000f620000100800 */
[----:B--2---:R-:W0:Y:S01]  /*1ea60*/  S2R R0, SR_TID.X ;  /* 0x0000000000007919 */ /* 0x004e220000002100 */
[----:B------:R-:W-:Y:S05]  /*1ea70*/  WARPSYNC.ALL ;  /* 0x0000000000007948 */ /* 0x000fea0003800000 */
[----:B0-----:R-:W-:Y:S01]  /*1ea80*/  LOP3.LUT R0, R0, 0x1f, RZ, 0xc0, !PT ;  /* 0x0000001f00007812 */ /* 0x001fe200078ec0ff */
[----:B------:R-:W-:Y:S03]  /*1ea90*/  BAR.SYNC.DEFER_BLOCKING 0x4, 0x180 ;  /* 0x0106000000007b1d */ /* 0x000fe60000010000 */
[----:B------:R-:W-:-:S13]  /*1eaa0*/  ISETP.NE.AND P0, PT, R0, RZ, PT ;  /* 0x000000ff0000720c */ /* 0x000fda0003f05270 */
[----:B------:R-:W0:Y:S01]  /*1eab0*/  @!P0 S2R R0, SR_CgaCtaId ;  /* 0x0000000000008919 */ /* 0x000e220000008800 */
[----:B---3--:R-:W-:Y:S01]  /*1eac0*/  IMAD.MOV.U32 R7, RZ, RZ, R2 ;  /* 0x000000ffff077224 */ /* 0x008fe200078e0002 */
[----:B------:R-:W-:Y:S01]  /*1ead0*/  @!P0 MOV R2, 0x400 ;  /* 0x0000040000028802 */ /* 0x000fe20000000f00 */
[----:B----4-:R-:W-:-:S03]  /*1eae0*/  IMAD.MOV.U32 R6, RZ, RZ, R3 ;  /* 0x000000ffff067224 */ /* 0x010fc600078e0003 */
[----:B0-----:R-:W-:-:S05]  /*1eaf0*/  @!P0 LEA R19, R0, R2, 0x18 ;  /* 0x0000000200138211 */ /* 0x001fca00078ec0ff */
[----:B-----5:R0:W-:Y:S01]  /*1eb00*/  @!P0 STS.128 [R19+0x388d0], R4 ;  /* 0x0388d00413008388 */ /* 0x0201e20000000c00 */
[----:B------:R-:W-:Y:S06]  /*1eb10*/  BAR.ARV 0x5, 0x180 ;  /* 0x0146000000007b1d */ /* 0x000fec0000002000 */
.L_x_6357:
[----:B---34-:R-:W3:Y:S01]  /*1eb20*/  LDL R0, [R1+0xc] ;  /* 0x00000c0001007983 */ /* 0x018ee20000100800 */
[----:B------:R-:W-:Y:S02]  /*1eb30*/  ULDC UR4, c[0x0][0xd3c] ;  /* 0x00034f0000047ab9 */ /* 0x000fe40000000800 */
[----:B---3--:R-:W-:-:S13]  /*1eb40*/  ISETP.GE.AND P0, PT, R0, UR4, PT ;  /* 0x0000000400007c0c */ /* 0x008fda000bf06270 */
[----:B------:R-:W-:Y:S05]  /*1eb50*/  @!P0 BRA `(.L_x_6369) ;  /* 0xffffff8400a48947 */ /* 0x000fea000383ffff */
[----:B------:R-:W-:Y:S05]  /*1eb60*/  BSYNC B8 ;  /* 0x0000000000087941 */ /* 0x000fea0003800000 */
.L_x_6235:
[----:B----4-:R-:W4:Y:S01]  /*1eb70*/  LDL.LU R0, [R1+0x64] ;  /* 0x0000640001007983 */ /* 0x010f220000300800 */
[----:B------:R-:W-:Y:S01]  /*1eb80*/  BSSY B0, `(.L_x_6370) ;  /* 0x000000b000007945 */ /* 0x000fe20003800000 */
[----:B01----:R-:W0:Y:S01]  /*1eb90*/  S2R R5, SR_CgaCtaId ;  /* 0x0000000000057919 */ /* 0x003e220000008800 */
[----:B----4-:R-:W-:-:S05]  /*1eba0*/  VIADD R0, R0, 0x1 ;  /* 0x0000000100007836 */ /* 0x010fca0000000000 */
        /* <DEDUP_REMOVED lines=8> */
.L_x_6444:
[----:B------:R-:W-:Y:S05]  /*1ec30*/  BSYNC B0 ;  /* 0x0000000000007941 */ /* 0x000fea0003800000 */
.L_x_6370:
[----:B------:R-:W-:-:S03]  /*1ec40*/  UMOV UR4, 0xffffffff ;  /* 0xffffffff00047882 */ /* 0x000fc60000000000 */
[----:B------:R-:W-:Y:S05]  /*1ec50*/  BRA.DIV UR4, `(.L_x_6372) ;  /* 0x0000002604a87947 */ /* 0x000fea000b800000 */
[----:B------:R-:W1:Y:S02]  /*1ec60*/  S2R R2, SR_TID.X ;  /* 0x0000000000027919 */ /* 0x000e640000002100 */
[----:B-1----:R-:W-:-:S04]  /*1ec70*/  SHF.R.U32.HI R2, RZ, 0x5, R2 ;  /* 0x00000005ff027819 */ /* 0x002fc80000011602 */
[----:B------:R-:W-:-:S05]  /*1ec80*/  LOP3.LUT R2, R2, 0x3, RZ, 0xc0, !PT ;  /* 0x0000000302027812 */ /* 0x000fca00078ec0ff */
[----:B------:R1:W2:Y:S02]  /*1ec90*/  SHFL.IDX PT, R14, R2, RZ, 0x1f ;  /* 0x00001fff020e7589 */ /* 0x0002a400000e0000 */
.L_x_6447:
[----:B--2---:R-:W-:Y:S01]  /*1eca0*/  ISETP.NE.AND P0, PT, R14, RZ, PT ;  /* 0x000000ff0e00720c */ /* 0x004fe20003f05270 */
[----:B------:R-:W-:-:S12]  /*1ecb0*/  BSSY B0, `(.L_x_6373) ;  /* 0x0000027000007945 */ /* 0x000fd80003800000 */
[----:B------:R-:W-:Y:S05]  /*1ecc0*/  @P0 BRA `(.L_x_6374) ;  /* 0x0000000000940947 */ /* 0x000fea0003800000 */
[----:B------:R-:W-:-:S03]  /*1ecd0*/  UMOV UR4, 0xffffffff ;  /* 0xffffffff00047882 */ /* 0x000fc60000000000 */
[----:B------:R-:W-:Y:S05]  /*1ece0*/  BRA.DIV UR4, `(.L_x_6375) ;  /* 0x0000002604b87947 */ /* 0x000fea000b800000 */
[----:B------:R-:W-:-:S13]  /*1ecf0*/  ELECT P6, URZ, PT ;  /* 0x00000000003f782f */ /* 0x000fda00038c0000 */
.L_x_6450:
[----:B------:R-:W-:Y:S05]  /*1ed00*/  @!P6 BRA `(.L_x_6374) ;  /* 0x000000000084e947 */ /* 0x000fea0003800000 */
[----:B------:R-:W-:-:S06]  /*1ed10*/  ULOP3.LUT UR4, UR36, 0x2, URZ, 0xfc, !UPT ;  /* 0x0000000224047892 */ /* 0x000fcc000f8efc3f */
[----:B-1----:R-:W-:-:S05]  /*1ed20*/  IMAD.U32 R2, RZ, RZ, UR4 ;  /* 0x00000004ff027e24 */ /* 0x002fca000f8e00ff */
[----:B------:R-:W-:-:S13]  /*1ed30*/  ISETP.NE.AND P2, PT, R2, 0x3, PT ;  /* 0x000000030200780c */ /* 0x000fda0003f45270 */
[----:B------:R-:W-:Y:S05]  /*1ed40*/  @!P2 BRA `(.L_x_6376) ;  /* 0x000000000004a947 */ /* 0x000fea0003800000 */
[----:B------:R-:W-:Y:S01]  /*1ed50*/  BPT.TRAP 0x1 ;  /* 0x000000040000795c */ /* 0x000fe20000300000 */
.L_x_6376:
[----:B0-----:R-:W2:Y:S04]  /*1ed60*/  LDL R3, [R1+0x10] ;  /* 0x0000100001037983 */ /* 0x001ea80000100800 */
[----:B------:R-:W4:Y:S01]  /*1ed70*/  LDL.LU R7, [R1+0x18] ;  /* 0x0000180001077983 */ /* 0x000f220000300800 */
[----:B------:R-:W-:-:S04]  /*1ed80*/  VIADD R2, R0, 0x38840 ;  /* 0x0003884000027836 */ /* 0x000fc80000000000 */
[C---:B--2---:R-:W-:Y:S02]  /*1ed90*/  IMAD R6, R3.reuse, 0x8, R2 ;  /* 0x0000000803067824 */ /* 0x044fe400078e0202 */
[----:B------:R-:W-:Y:S01]  /*1eda0*/  VIADD R3, R3, 0x1 ;  /* 0x0000000103037836 */ /* 0x000fe20000000000 */
[----:B----4-:R-:W-:-:S04]  /*1edb0*/  SHF.L.U32 R5, R7, 0x1f, RZ ;  /* 0x0000001f07057819 */ /* 0x010fc800000006ff */
        /* <DEDUP_REMOVED lines=8> */
.L_x_6451:
[----:B------:R-:W1:Y:S02]  /*1ee40*/  SYNCS.PHASECHK.TRANS64.TRYWAIT P0, [R7+URZ], R2 ;  /* 0x00000002070075a7 */ /* 0x000e64000800017f */
[----:B-1----:R-:W-:Y:S05]  /*1ee50*/  @!P0 BRA `(.L_x_6378) ;  /* 0x0000002400908947 */ /* 0x002fea0003800000 */
.L_x_6452:
[----:B------:R-:W-:Y:S05]  /*1ee60*/  @!P2 BRA `(.L_x_6379) ;  /* 0x000000000004a947 */ /* 0x000fea0003800000 */
[----:B------:R-:W-:Y:S01]  /*1ee70*/  BPT.TRAP 0x1 ;  /* 0x000000040000795c */ /* 0x000fe20000300000 */
.L_x_6379:
[----:B------:R-:W2:Y:S01]  /*1ee80*/  LDL.LU R4, [R1+0x10] ;  /* 0x0000100001047983 */ /* 0x000ea20000300800 */
[----:B------:R-:W-:-:S04]  /*1ee90*/  VIADD R0, R0, 0x38860 ;  /* 0x0003886000007836 */ /* 0x000fc80000000000 */
[----:B--2---:R-:W-:-:S04]  /*1eea0*/  IMAD R4, R4, 0x8, R0 ;  /* 0x0000000804047824 */ /* 0x004fc800078e0200 */
[----:B------:R-:W2:Y:S02]  /*1eeb0*/  SYNCS.PHASECHK.TRANS64.TRYWAIT P0, [R4+URZ], R5 ;  /* 0x00000005040075a7 */ /* 0x000ea4000800017f */
[----:B--2---:R-:W-:Y:S05]  /*1eec0*/  @!P0 BRA `(.L_x_6380) ;  /* 0x0000002400888947 */ /* 0x004fea0003800000 */
.L_x_6453:
[----:B------:R-:W-:-:S07]  /*1eed0*/  IMAD R3, R3, 0x8, R0 ;  /* 0x0000000803037824 */ /* 0x000fce00078e0200 */
.L_x_6381:
[----:B----4-:R4:W0:Y:S02]  /*1eee0*/  SYNCS.PHASECHK.TRANS64.TRYWAIT P0, [R3+URZ], R2 ;  /* 0x00000002030075a7 */ /* 0x010824000800017f */
[----:B0-----:R-:W-:Y:S05]  /*1eef0*/  @!P0 NANOSLEEP.SYNCS 0x989680 ;  /* 0x009896800000895d */ /* 0x001fea0003900000 */
[----:B------:R-:W0:Y:S02]  /*1ef00*/  @!P0 SYNCS.PHASECHK.TRANS64 P0, [R3+URZ], R2 ;  /* 0x00000002030085a7 */ /* 0x000e24000800007f */
[----:B0-----:R-:W-:Y:S05]  /*1ef10*/  @!P0 BRA `(.L_x_6381) ;  /* 0xfffffffc00f08947 */ /* 0x001fea000383ffff */
.L_x_6374:
[----:B------:R-:W-:Y:S05]  /*1ef20*/  BSYNC B0 ;  /* 0x0000000000007941 */ /* 0x000fea0003800000 */
.L_x_6373:
[----:B------:R-:W-:Y:S05]  /*1ef30*/  EXIT ;  /* 0x000000000000794d */ /* 0x000fea0003800000 */
.L_x_6140:
[----:B0-----:R-:W-:-:S04]  /*1ef40*/  IMAD.U32 R0, RZ, RZ, UR41 ;  /* 0x00000029ff007e24 */ /* 0x001fc8000f8e00ff */
[----:B------:R0:W1:Y:S03]  /*1ef50*/  SYNCS.PHASECHK.TRANS64.TRYWAIT P1, [R0+URZ+0x38800], R3 ;  /* 0x03880003000075a7 */ /* 0x000066000802017f */
[----:B-1----:R-:W-:Y:S05]  /*1ef60*/  @!P1 NANOSLEEP.SYNCS 0x989680 ;  /* 0x009896800000995d */ /* 0x002fea0003900000 */
[----:B------:R-:W1:Y:S02]  /*1ef70*/  @!P1 SYNCS.PHASECHK.TRANS64 P1, [R0+URZ+0x38800], R3 ;  /* 0x03880003000095a7 */ /* 0x000e64000802007f */
[----:B-1----:R-:W-:Y:S05]  /*1ef80*/  @!P1 BRA `(.L_x_6140) ;  /* 0xfffffffc00ec9947 */ /* 0x002fea000383ffff */
[----:B------:R-:W-:Y:S05]  /*1ef90*/  BRA `(.L_x_6382) ;  /* 0xfffffe5400ec7947 */ /* 0x000fea000383ffff */
.L_x_6144:
[----:B--2---:R2:W3:Y:S02]  /*1efa0*/  SYNCS.PHASECHK.TRANS64.TRYWAIT P1, [R7+URZ+0x38830], R4 ;  /* 0x03883004070075a7 */ /* 0x0044e4000802017f */
[----:B---3--:R-:W-:Y:S05]  /*1efb0*/  @!P1 NANOSLEEP.SYNCS 0x989680 ;  /* 0x009896800000995d */ /* 0x008fea0003900000 */
[----:B------:R-:W3:Y:S02]  /*1efc0*/  @!P1 SYNCS.PHASECHK.TRANS64 P1, [R7+URZ+0x38830], R4 ;  /* 0x03883004070095a7 */ /* 0x000ee4000802007f */
[----:B---3--:R-:W-:Y:S05]  /*1efd0*/  @!P1 BRA `(.L_x_6144) ;  /* 0xfffffffc00f09947 */ /* 0x008fea000383ffff */
[----:B------:R-:W-:Y:S05]  /*1efe0*/  BRA `(.L_x_6143) ;  /* 0xfffffe5800047947 */ /* 0x000fea000383ffff */
.L_x_6145:
[----:B0-----:R-:W-:-:S04]  /*1eff0*/  IMAD.U32 R6, RZ, RZ, UR41 ;  /* 0x00000029ff067e24 */ /* 0x001fc8000f8e00ff */
[----:B------:R0:W3:Y:S03]  /*1f000*/  SYNCS.PHASECHK.TRANS64.TRYWAIT P1, [R6+URZ+0x38810], R3 ;  /* 0x03881003060075a7 */ /* 0x0000e6000802017f */
[----:B---3--:R-:W-:Y:S05]  /*1f010*/  @!P1 NANOSLEEP.SYNCS 0x989680 ;  /* 0x009896800000995d */ /* 0x008fea0003900000 */
[----:B------:R-:W3:Y:S02]  /*1f020*/  @!P1 SYNCS.PHASECHK.TRANS64 P1, [R6+URZ+0x38810], R3 ;  /* 0x03881003060095a7 */ /* 0x000ee4000802007f */
[----:B---3--:R-:W-:Y:S05]  /*1f030*/  @!P1 BRA `(.L_x_6145) ;  /* 0xfffffffc00ec9947 */ /* 0x008fea000383ffff */
[----:B------:R-:W-:Y:S05]  /*1f040*/  BRA `(.L_x_6383) ;  /* 0xfffffe58008c7947 */ /* 0x000fea000383ffff */
.L_x_6149:
[----:B----4-:R4:W0:Y:S02]  /*1f050*/  SYNCS.PHASECHK.TRANS64.TRYWAIT P1, [R7+URZ+0x38850], R4 ;  /* 0x03885004070075a7 */ /* 0x010824000802017f */
[----:B0-----:R-:W-:Y:S05]  /*1f060*/  @!P1 NANOSLEEP.SYNCS 0x989680 ;  /* 0x009896800000995d */ /* 0x001fea0003900000 */
[----:B------:R-:W0:Y:S02]  /*1f070*/  @!P1 SYNCS.PHASECHK.TRANS64 P1, [R7+URZ+0x38850], R4 ;  /* 0x03885004070095a7 */ /* 0x000e24000802007f */
[----:B0-----:R-:W-:Y:S05]  /*1f080*/  @!P1 BRA `(.L_x_6149) ;  /* 0xfffffffc00f09947 */ /* 0x001fea000383ffff */
[----:B------:R-:W-:Y:S05]  /*1f090*/  BRA `(.L_x_6148) ;  /* 0xfffffe5800987947 */ /* 0x000fea000383ffff */
.L_x_6165:
[----:B-1----:R-:W-:-:S04]  /*1f0a0*/  IMAD.U32 R9, RZ, RZ, UR5 ;  /* 0x00000005ff097e24 */ /* 0x002fc8000f8e00ff */
[----:B------:R1:W2:Y:S03]  /*1f0b0*/  SYNCS.PHASECHK.TRANS64.TRYWAIT P2, [R9+URZ+0x38830], R8 ;  /* 0x03883008090075a7 */ /* 0x0002a6000804017f */
[----:B--2---:R-:W-:Y:S05]  /*1f0c0*/  @!P2 NANOSLEEP.SYNCS 0x989680 ;  /* 0x009896800000a95d */ /* 0x004fea0003900000 */
[----:B------:R-:W2:Y:S02]  /*1f0d0*/  @!P2 SYNCS.PHASECHK.TRANS64 P2, [R9+URZ+0x38830], R8 ;  /* 0x038830080900a5a7 */ /* 0x000ea4000804007f */
[----:B--2---:R-:W-:Y:S05]  /*1f0e0*/  @!P2 BRA `(.L_x_6165) ;  /* 0xfffffffc00eca947 */ /* 0x004fea000383ffff */
[----:B------:R-:W-:Y:S05]  /*1f0f0*/  BRA `(.L_x_6164) ;  /* 0xfffffe88000c7947 */ /* 0x000fea000383ffff */
.L_x_6169:
[----:B-1----:R-:W-:-:S04]  /*1f100*/  IMAD.U32 R9, RZ, RZ, UR5 ;  /* 0x00000005ff097e24 */ /* 0x002fc8000f8e00ff */
[----:B------:R1:W3:Y:S03]  /*1f110*/  SYNCS.PHASECHK.TRANS64.TRYWAIT P2, [R9+URZ+0x38850], R8 ;  /* 0x03885008090075a7 */ /* 0x0002e6000804017f */
[----:B---3--:R-:W-:Y:S05]  /*1f120*/  @!P2 NANOSLEEP.SYNCS 0x989680 ;  /* 0x009896800000a95d */ /* 0x008fea0003900000 */
[----:B------:R-:W3:Y:S02]  /*1f130*/  @!P2 SYNCS.PHASECHK.TRANS64 P2, [R9+URZ+0x38850], R8 ;  /* 0x038850080900a5a7 */ /* 0x000ee4000804007f */
[----:B---3--:R-:W-:Y:S05]  /*1f140*/  @!P2 BRA `(.L_x_6169) ;  /* 0xfffffffc00eca947 */ /* 0x008fea000383ffff */
[----:B------:R-:W-:Y:S05]  /*1f150*/  BRA `(.L_x_6168) ;  /* 0xfffffe8800687947 */ /* 0x000fea000383ffff */
.L_x_6186:
[----:B-1----:R-:W-:-:S04]  /*1f160*/  IMAD.U32 R6, RZ, RZ, UR5 ;  /* 0x00000005ff067e24 */ /* 0x002fc8000f8e00ff */
[----:B------:R1:W2:Y:S03]  /*1f170*/  SYNCS.PHASECHK.TRANS64.TRYWAIT P3, [R6+URZ+0x38830], R5 ;  /* 0x03883005060075a7 */ /* 0x0002a6000806017f */
[----:B--2---:R-:W-:Y:S05]  /*1f180*/  @!P3 NANOSLEEP.SYNCS 0x989680 ;  /* 0x009896800000b95d */ /* 0x004fea0003900000 */
[----:B------:R-:W2:Y:S02]  /*1f190*/  @!P3 SYNCS.PHASECHK.TRANS64 P3, [R6+URZ+0x38830], R5 ;  /* 0x038830050600b5a7 */ /* 0x000ea4000806007f */
[----:B--2---:R-:W-:Y:S05]  /*1f1a0*/  @!P3 BRA `(.L_x_6186) ;  /* 0xfffffffc00ecb947 */ /* 0x004fea000383ffff */
[----:B------:R-:W-:Y:S05]  /*1f1b0*/  BRA `(.L_x_6185) ;  /* 0xfffffebc00e07947 */ /* 0x000fea000383ffff */
.L_x_6190:
[----:B-1----:R-:W-:-:S04]  /*1f1c0*/  IMAD.U32 R6, RZ, RZ, UR5 ;  /* 0x00000005ff067e24 */ /* 0x002fc8000f8e00ff */
[----:B------:R1:W3:Y:S03]  /*1f1d0*/  SYNCS.PHASECHK.TRANS64.TRYWAIT P3, [R6+URZ+0x38850], R5 ;  /* 0x03885005060075a7 */ /* 0x0002e6000806017f */
[----:B---3--:R-:W-:Y:S05]  /*1f1e0*/  @!P3 NANOSLEEP.SYNCS 0x989680 ;  /* 0x009896800000b95d */ /* 0x008fea0003900000 */
[----:B------:R-:W3:Y:S02]  /*1f1f0*/  @!P3 SYNCS.PHASECHK.TRANS64 P3, [R6+URZ+0x38850], R5 ;  /* 0x038850050600b5a7 */ /* 0x000ee4000806007f */
[----:B---3--:R-:W-:Y:S05]  /*1f200*/  @!P3 BRA `(.L_x_6190) ;  /* 0xfffffffc00ecb947 */ /* 0x008fea000383ffff */
[----:B------:R-:W-:Y:S05]  /*1f210*/  BRA `(.L_x_6189) ;  /* 0xfffffec0003c7947 */ /* 0x000fea000383ffff */
.L_x_6196:
[----:B-1----:R-:W-:-:S04]  /*1f220*/  IMAD.U32 R6, RZ, RZ, UR5 ;  /* 0x00000005ff067e24 */ /* 0x002fc8000f8e00ff */
[----:B------:R1:W2:Y:S03]  /*1f230*/  SYNCS.PHASECHK.TRANS64.TRYWAIT P2, [R6+URZ+0x38830], R5 ;  /* 0x03883005060075a7 */ /* 0x0002a6000804017f */
[----:B--2---:R-:W-:Y:S05]  /*1f240*/  @!P2 NANOSLEEP.SYNCS 0x989680 ;  /* 0x009896800000a95d */ /* 0x004fea0003900000 */
[----:B------:R-:W2:Y:S02]  /*1f250*/  @!P2 SYNCS.PHASECHK.TRANS64 P2, [R6+URZ+0x38830], R5 ;  /* 0x038830050600a5a7 */ /* 0x000ea4000804007f */
[----:B--2---:R-:W-:Y:S05]  /*1f260*/  @!P2 BRA `(.L_x_6196) ;  /* 0xfffffffc00eca947 */ /* 0x004fea000383ffff */
[----:B------:R-:W-:Y:S05]  /*1f270*/  BRA `(.L_x_6195) ;  /* 0xfffffee400e87947 */ /* 0x000fea000383ffff */
.L_x_6200:
[----:B-1----:R-:W-:-:S04]  /*1f280*/  IMAD.U32 R6, RZ, RZ, UR5 ;  /* 0x00000005ff067e24 */ /* 0x002fc8000f8e00ff */
[----:B------:R1:W3:Y:S03]  /*1f290*/  SYNCS.PHASECHK.TRANS64.TRYWAIT P2, [R6+URZ+0x38850], R5 ;  /* 0x03885005060075a7 */ /* 0x0002e6000804017f */
[----:B---3--:R-:W-:Y:S05]  /*1f2a0*/  @!P2 NANOSLEEP.SYNCS 0x989680 ;  /* 0x009896800000a95d */ /* 0x008fea0003900000 */
[----:B------:R-:W3:Y:S02]  /*1f2b0*/  @!P2 SYNCS.PHASECHK.TRANS64 P2, [R6+URZ+0x38850], R5 ;  /* 0x038850050600a5a7 */ /* 0x000ee4000804007f */
[----:B---3--:R-:W-:Y:S05]  /*1f2c0*/  @!P2 BRA `(.L_x_6200) ;  /* 0xfffffffc00eca947 */ /* 0x008fea000383ffff */
[----:B------:R-:W-:Y:S05]  /*1f2d0*/  BRA `(.L_x_6199) ;  /* 0xfffffee800447947 */ /* 0x000fea000383ffff */
.L_x_6257:
        /* <DEDUP_REMOVED lines=11> */
.L_x_6385:
[----:B------:R-:W-:Y:S05]  /*1f390*/  BSYNC B0 ;  /* 0x0000000000007941 */ /* 0x000fea0003800000 */
.L_x_6384:
[----:B------:R-:W-:Y:S05]  /*1f3a0*/  BRA `(.L_x_6386) ;  /* 0xffffff9000207947 */ /* 0x000fea000383ffff */
.L_x_6259:
[----:B------:R-:W-:Y:S01]  /*1f3b0*/  BSSY B0, `(.L_x_6387) ;  /* 0x0000006000007945 */ /* 0x000fe20003800000 */
[----:B------:R-:W-:-:S07]  /*1f3c0*/  IMAD.MOV.U32 R15, RZ, RZ, -0x1 ;  /* 0xffffffffff0f7424 */ /* 0x000fce00078e00ff */
[----:B012---:R-:W-:Y:S05]  /*1f3d0*/  WARPSYNC.COLLECTIVE R15, `(.L_x_6388) ;  /* 0x000000000f0c7348 */ /* 0x007fea0003c00000 */
[----:B------:R-:W-:Y:S02]  /*1f3e0*/  ELECT P6, UR62, PT ;  /* 0x00000000003e782f */ /* 0x000fe400038c0000 */
[----:B------:R-:W-:Y:S01]  /*1f3f0*/  MOV R14, UR62 ;  /* 0x0000003e000e7c02 */ /* 0x000fe20008000f00 */
[----:B012---:R-:W-:Y:S10]  /*1f400*/  ENDCOLLECTIVE ;  /* 0x000000000000791b */ /* 0x007ff40003800000 */
.L_x_6388:
[----:B------:R-:W-:Y:S05]  /*1f410*/  BSYNC B0 ;  /* 0x0000000000007941 */ /* 0x000fea0003800000 */
.L_x_6387:
[----:B------:R-:W-:Y:S05]  /*1f420*/  BRA `(.L_x_6389) ;  /* 0xffffff9000247947 */ /* 0x000fea000383ffff */
.L_x_6261:
[----:B---3--:R3:W4:Y:S02]  /*1f430*/  SYNCS.PHASECHK.TRANS64.TRYWAIT P0, [R0+URZ+0x38840], R2 ;  /* 0x03884002000075a7 */ /* 0x008724000800017f */
[----:B----4-:R-:W-:Y:S05]  /*1f440*/  @!P0 NANOSLEEP.SYNCS 0x989680 ;  /* 0x009896800000895d */ /* 0x010fea0003900000 */
[----:B------:R-:W4:Y:S02]  /*1f450*/  @!P0 SYNCS.PHASECHK.TRANS64 P0, [R0+URZ+0x38840], R2 ;  /* 0x03884002000085a7 */ /* 0x000f24000800007f */
[----:B----4-:R-:W-:Y:S05]  /*1f460*/  @!P0 BRA `(.L_x_6261) ;  /* 0xfffffffc00f08947 */ /* 0x010fea000383ffff */
[----:B------:R-:W-:Y:S05]  /*1f470*/  BRA `(.L_x_6390) ;  /* 0xffffff9000887947 */ /* 0x000fea000383ffff */
.L_x_6265:
[----:B------:R0:W5:Y:S01]  /*1f480*/  LDL R0, [R1+0x30] ;  /* 0x0000300001007983 */ /* 0x0001620000100800 */
[----:B------:R-:W-:Y:S02]  /*1f490*/  IMAD.MOV.U32 R6, RZ, RZ, R11 ;  /* 0x000000ffff067224 */ /* 0x000fe400078e000b */
[----:B------:R-:W-:Y:S02]  /*1f4a0*/  IMAD.MOV.U32 R13, RZ, RZ, R2 ;  /* 0x000000ffff0d7224 */ /* 0x000fe400078e0002 */
[----:B------:R-:W-:Y:S02]  /*1f4b0*/  IMAD.MOV.U32 R12, RZ, RZ, RZ ;  /* 0x000000ffff0c7224 */ /* 0x000fe400078e00ff */
[----:B------:R-:W-:Y:S02]  /*1f4c0*/  IMAD.MOV.U32 R11, RZ, RZ, 0x181f ;  /* 0x0000181fff0b7424 */ /* 0x000fe400078e00ff */
[----:B------:R-:W-:Y:S02]  /*1f4d0*/  IMAD.MOV.U32 R15, RZ, RZ, -0x1 ;  /* 0xffffffffff0f7424 */ /* 0x000fe400078e00ff */
[----:B0-----:R-:W-:-:S07]  /*1f4e0*/  IMAD.IADD R10, R10, 0x1, R6 ;  /* 0x000000010a0a7824 */ /* 0x001fce00078e0206 */
[----:B-----5:R-:W-:Y:S05]  /*1f4f0*/  WARPSYNC.COLLECTIVE R15, `(.L_x_6391) ;  /* 0x000000000f087348 */ /* 0x020fea0003c00000 */
[----:B------:R0:W1:Y:S02]  /*1f500*/  SHFL.IDX P6, R14, R13, R12, R11 ;  /* 0x0000000c0d0e7389 */ /* 0x00006400000c000b */
[----:B01---5:R-:W-:Y:S01]  /*1f510*/  ENDCOLLECTIVE ;  /* 0x000000000000791b */ /* 0x023fe20003800000 */
.L_x_6391:
[----:B------:R0:W-:Y:S01]  /*1f520*/  STL [R1+0x34], R10 ;  /* 0x0000340a01007387 */ /* 0x0001e20000100800 */
[----:B------:R-:W-:Y:S02]  /*1f530*/  IMAD.MOV.U32 R13, RZ, RZ, R3 ;  /* 0x000000ffff0d7224 */ /* 0x000fe400078e0003 */
[----:B------:R-:W-:-:S07]  /*1f540*/  IMAD.MOV.U32 R4, RZ, RZ, R14 ;  /* 0x000000ffff047224 */ /* 0x000fce00078e000e */
[----:B0-----:R-:W-:Y:S05]  /*1f550*/  WARPSYNC.COLLECTIVE R15, `(.L_x_6392) ;  /* 0x000000000f087348 */ /* 0x001fea0003c00000 */
[----:B------:R1:W2:Y:S02]  /*1f560*/  SHFL.IDX P6, R14, R13, R12, R11 ;  /* 0x0000000c0d0e7389 */ /* 0x0002a400000c000b */
[----:B012---:R-:W-:Y:S01]  /*1f570*/  ENDCOLLECTIVE ;  /* 0x000000000000791b */ /* 0x007fe20003800000 */
.L_x_6392:
[----:B------:R-:W-:Y:S02]  /*1f580*/  IMAD.MOV.U32 R13, RZ, RZ, R2 ;  /* 0x000000ffff0d7224 */ /* 0x000fe400078e0002 */
[----:B------:R-:W-:Y:S02]  /*1f590*/  IMAD.MOV.U32 R12, RZ, RZ, 0x1 ;  /* 0x00000001ff0c7424 */ /* 0x000fe400078e00ff */
[----:B------:R-:W-:-:S07]  /*1f5a0*/  IMAD.MOV.U32 R5, RZ, RZ, R14 ;  /* 0x000000ffff057224 */ /* 0x000fce00078e000e */
[----:B------:R-:W-:Y:S05]  /*1f5b0*/  WARPSYNC.COLLECTIVE R15, `(.L_x_6393) ;  /* 0x000000000f087348 */ /* 0x000fea0003c00000 */
[----:B------:R0:W1:Y:S02]  /*1f5c0*/  SHFL.IDX P6, R14, R13, R12, R11 ;  /* 0x0000000c0d0e7389 */ /* 0x00006400000c000b */
[----:B01----:R-:W-:Y:S01]  /*1f5d0*/  ENDCOLLECTIVE ;  /* 0x000000000000791b */ /* 0x003fe20003800000 */
.L_x_6393:
[----:B------:R-:W-:Y:S02]  /*1f5e0*/  IMAD.MOV.U32 R13, RZ, RZ, R3 ;  /* 0x000000ffff0d7224 */ /* 0x000fe400078e0003 */
[----:B------:R-:W-:-:S07]  /*1f5f0*/  IMAD.MOV.U32 R6, RZ, RZ, R14 ;  /* 0x000000ffff067224 */ /* 0x000fce00078e000e */
[----:B------:R-:W-:Y:S05]  /*1f600*/  WARPSYNC.COLLECTIVE R15, `(.L_x_6394) ;  /* 0x000000000f087348 */ /* 0x000fea0003c00000 */
[----:B------:R0:W1:Y:S02]  /*1f610*/  SHFL.IDX P6, R14, R13, R12, R11 ;  /* 0x0000000c0d0e7389 */ /* 0x00006400000c000b */
[----:B01----:R-:W-:Y:S01]  /*1f620*/  ENDCOLLECTIVE ;  /* 0x000000000000791b */ /* 0x003fe20003800000 */
.L_x_6394:
        /* <DEDUP_REMOVED lines=22> */
.L_x_6395:
        /* <DEDUP_REMOVED lines=10> */
.L_x_6396:
        /* <DEDUP_REMOVED lines=11> */
.L_x_6397:
        /* <DEDUP_REMOVED lines=14> */
.L_x_6398:
[----:B------:R-:W-:Y:S01]  /*1f9c0*/  IMAD.MOV.U32 R3, RZ, RZ, R14 ;  /* 0x000000ffff037224 */ /* 0x000fe200078e000e */
[----:B------:R-:W-:Y:S06]  /*1f9d0*/  BRA `(.L_x_6399) ;  /* 0xffffff9400d07947 */ /* 0x000fec000383ffff */
.L_x_6269:
        /* <DEDUP_REMOVED lines=26> */
.L_x_6401:
[----:B------:R-:W-:Y:S05]  /*1fb80*/  BSYNC B0 ;  /* 0x0000000000007941 */ /* 0x000fea0003800000 */
.L_x_6400:
        /* <DEDUP_REMOVED lines=13> */
.L_x_6402:
        /* <DEDUP_REMOVED lines=41> */
.L_x_6403:
        /* <DEDUP_REMOVED lines=16> */
.L_x_6404:
        /* <DEDUP_REMOVED lines=29> */
.L_x_6405:
        /* <DEDUP_REMOVED lines=12> */
.L_x_6406:
        /* <DEDUP_REMOVED lines=34> */
.L_x_6407:
[----:B------:R-:W-:Y:S02]  /*204a0*/  IMAD.MOV.U32 R13, RZ, RZ, R0 ;  /* 0x000000ffff0d7224 */ /* 0x000fe400078e0000 */
[----:B------:R-:W-:-:S07]  /*204b0*/  IMAD.MOV.U32 R4, RZ, RZ, R14 ;  /* 0x000000ffff047224 */ /* 0x000fce00078e000e */
[----:B------:R-:W-:Y:S05]  /*204c0*/  WARPSYNC.COLLECTIVE R15, `(.L_x_6408) ;  /* 0x000000000f087348 */ /* 0x000fea0003c00000 */
[----:B------:R0:W1:Y:S02]  /*204d0*/  SHFL.IDX P6, R14, R13, R12, R11 ;  /* 0x0000000c0d0e7389 */ /* 0x00006400000c000b */
[----:B01----:R-:W-:Y:S01]  /*204e0*/  ENDCOLLECTIVE ;  /* 0x000000000000791b */ /* 0x003fe20003800000 */
.L_x_6408:
[----:B------:R-:W-:Y:S01]  /*204f0*/  IMAD.MOV.U32 R0, RZ, RZ, R14 ;  /* 0x000000ffff007224 */ /* 0x000fe200078e000e */
[----:B------:R-:W-:Y:S06]  /*20500*/  BRA `(.L_x_6409) ;  /* 0xffffff9800a87947 */ /* 0x000fec000383ffff */
.L_x_6274:
[----:B0-----:R0:W2:Y:S02]  /*20510*/  SYNCS.PHASECHK.TRANS64.TRYWAIT P0, [R19+URZ+0x38820], R0 ;  /* 0x03882000130075a7 */ /* 0x0010a4000800017f */
[----:B--2---:R-:W-:Y:S05]  /*20520*/  @!P0 NANOSLEEP.SYNCS 0x989680 ;  /* 0x009896800000895d */ /* 0x004fea0003900000 */
[----:B------:R-:W2:Y:S02]  /*20530*/  @!P0 SYNCS.PHASECHK.TRANS64 P0, [R19+URZ+0x38820], R0 ;  /* 0x03882000130085a7 */ /* 0x000ea4000800007f */
[----:B--2---:R-:W-:Y:S05]  /*20540*/  @!P0 BRA `(.L_x_6274) ;  /* 0xfffffffc00f08947 */ /* 0x004fea000383ffff */
[----:B------:R-:W-:Y:S05]  /*20550*/  BRA `(.L_x_6410) ;  /* 0xffffff9c00607947 */ /* 0x000fea000383ffff */
.L_x_6278:
[----:B0-----:R0:W1:Y:S02]  /*20560*/  SYNCS.PHASECHK.TRANS64.TRYWAIT P0, [R0+URZ+0x38860], R2 ;  /* 0x03886002000075a7 */ /* 0x001064000800017f */
[----:B-1----:R-:W-:Y:S05]  /*20570*/  @!P0 NANOSLEEP.SYNCS 0x989680 ;  /* 0x009896800000895d */ /* 0x002fea0003900000 */
[----:B------:R-:W1:Y:S02]  /*20580*/  @!P0 SYNCS.PHASECHK.TRANS64 P0, [R0+URZ+0x38860], R2 ;  /* 0x03886002000085a7 */ /* 0x000e64000800007f */
[----:B-1----:R-:W-:Y:S05]  /*20590*/  @!P0 BRA `(.L_x_6278) ;  /* 0xfffffffc00f08947 */ /* 0x002fea000383ffff */
[----:B------:R-:W-:Y:S05]  /*205a0*/  BRA `(.L_x_6411) ;  /* 0xffffff9c00847947 */ /* 0x000fea000383ffff */
.L_x_6297:
[----:B--2---:R2:W3:Y:S02]  /*205b0*/  SYNCS.PHASECHK.TRANS64.TRYWAIT P0, [R3+URZ+0x38840], R2 ;  /* 0x03884002030075a7 */ /* 0x0044e4000800017f */
[----:B---3--:R-:W-:Y:S05]  /*205c0*/  @!P0 NANOSLEEP.SYNCS 0x989680 ;  /* 0x009896800000895d */ /* 0x008fea0003900000 */
[----:B------:R-:W3:Y:S02]  /*205d0*/  @!P0 SYNCS.PHASECHK.TRANS64 P0, [R3+URZ+0x38840], R2 ;  /* 0x03884002030085a7 */ /* 0x000ee4000800007f */
[----:B---3--:R-:W-:Y:S05]  /*205e0*/  @!P0 BRA `(.L_x_6297) ;  /* 0xfffffffc00f08947 */ /* 0x008fea000383ffff */
[----:B------:R-:W-:Y:S05]  /*205f0*/  BRA `(.L_x_6412) ;  /* 0xffffffa800b47947 */ /* 0x000fea000383ffff */
.L_x_6302:
[----:B0-----:R0:W1:Y:S02]  /*20600*/  SYNCS.PHASECHK.TRANS64.TRYWAIT P0, [R3+URZ+0x38860], R2 ;  /* 0x03886002030075a7 */ /* 0x001064000800017f */
[----:B-1----:R-:W-:Y:S05]  /*20610*/  @!P0 NANOSLEEP.SYNCS 0x989680 ;  /* 0x009896800000895d */ /* 0x002fea0003900000 */
[----:B------:R-:W1:Y:S02]  /*20620*/  @!P0 SYNCS.PHASECHK.TRANS64 P0, [R3+URZ+0x38860], R2 ;  /* 0x03886002030085a7 */ /* 0x000e64000800007f */
[----:B-1----:R-:W-:Y:S05]  /*20630*/  @!P0 BRA `(.L_x_6302) ;  /* 0xfffffffc00f08947 */ /* 0x002fea000383ffff */
[----:B------:R-:W-:Y:S05]  /*20640*/  BRA `(.L_x_6413) ;  /* 0xffffffac00347947 */ /* 0x000fea000383ffff */
.L_x_6317:
[----:B-1----:R1:W2:Y:S02]  /*20650*/  SYNCS.PHASECHK.TRANS64.TRYWAIT P0, [R4+URZ+0x38840], R2 ;  /* 0x03884002040075a7 */ /* 0x0022a4000800017f */
[----:B--2---:R-:W-:Y:S05]  /*20660*/  @!P0 NANOSLEEP.SYNCS 0x989680 ;  /* 0x009896800000895d */ /* 0x004fea0003900000 */
[----:B------:R-:W2:Y:S02]  /*20670*/  @!P0 SYNCS.PHASECHK.TRANS64 P0, [R4+URZ+0x38840], R2 ;  /* 0x03884002040085a7 */ /* 0x000ea4000800007f */
[----:B--2---:R-:W-:Y:S05]  /*20680*/  @!P0 BRA `(.L_x_6317) ;  /* 0xfffffffc00f08947 */ /* 0x004fea000383ffff */
[----:B------:R-:W-:Y:S05]  /*20690*/  BRA `(.L_x_6414) ;  /* 0xffffffb800107947 */ /* 0x000fea000383ffff */
.L_x_6322:
[----:B0-----:R0:W2:Y:S02]  /*206a0*/  SYNCS.PHASECHK.TRANS64.TRYWAIT P0, [R4+URZ+0x38860], R2 ;  /* 0x03886002040075a7 */ /* 0x0010a4000800017f */
[----:B--2---:R-:W-:Y:S05]  /*206b0*/  @!P0 NANOSLEEP.SYNCS 0x989680 ;  /* 0x009896800000895d */ /* 0x004fea0003900000 */
[----:B------:R-:W2:Y:S02]  /*206c0*/  @!P0 SYNCS.PHASECHK.TRANS64 P0, [R4+URZ+0x38860], R2 ;  /* 0x03886002040085a7 */ /* 0x000ea4000800007f */
[----:B--2---:R-:W-:Y:S05]  /*206d0*/  @!P0 BRA `(.L_x_6322) ;  /* 0xfffffffc00f08947 */ /* 0x004fea000383ffff */
[----:B------:R-:W-:Y:S05]  /*206e0*/  BRA `(.L_x_6415) ;  /* 0xffffffb8008c7947 */ /* 0x000fea000383ffff */
.L_x_6337:
[----:B-1----:R1:W2:Y:S02]  /*206f0*/  SYNCS.PHASECHK.TRANS64.TRYWAIT P0, [R4+URZ+0x38840], R2 ;  /* 0x03884002040075a7 */ /* 0x0022a4000800017f */
[----:B--2---:R-:W-:Y:S05]  /*20700*/  @!P0 NANOSLEEP.SYNCS 0x989680 ;  /* 0x009896800000895d */ /* 0x004fea0003900000 */
[----:B------:R-:W2:Y:S02]  /*20710*/  @!P0 SYNCS.PHASECHK.TRANS64 P0, [R4+URZ+0x38840], R2 ;  /* 0x03884002040085a7 */ /* 0x000ea4000800007f */
[----:B--2---:R-:W-:Y:S05]  /*20720*/  @!P0 BRA `(.L_x_6337) ;  /* 0xfffffffc00f08947 */ /* 0x004fea000383ffff */
[----:B------:R-:W-:Y:S05]  /*20730*/  BRA `(.L_x_6416) ;  /* 0xffffffc4004c7947 */ /* 0x000fea000383ffff */
.L_x_6342:
[----:B0-----:R0:W2:Y:S02]  /*20740*/  SYNCS.PHASECHK.TRANS64.TRYWAIT P0, [R4+URZ+0x38860], R2 ;  /* 0x03886002040075a7 */ /* 0x0010a4000800017f */
[----:B--2---:R-:W-:Y:S05]  /*20750*/  @!P0 NANOSLEEP.SYNCS 0x989680 ;  /* 0x009896800000895d */ /* 0x004fea0003900000 */
[----:B------:R-:W2:Y:S02]  /*20760*/  @!P0 SYNCS.PHASECHK.TRANS64 P0, [R4+URZ+0x38860], R2 ;  /* 0x03886002040085a7 */ /* 0x000ea4000800007f */
[----:B--2---:R-:W-:Y:S05]  /*20770*/  @!P0 BRA `(.L_x_6342) ;  /* 0xfffffffc00f08947 */ /* 0x004fea000383ffff */
[----:B------:R-:W-:Y:S05]  /*20780*/  BRA `(.L_x_6417) ;  /* 0xffffffc400cc7947 */ /* 0x000fea000383ffff */
.L_x_6358:
[----:B-1----:R-:W5:Y:S01]  /*20790*/  LDL R3, [R1] ;  /* 0x0000000001037983 */ /* 0x002f620000100800 */
[----:B------:R-:W-:Y:S01]  /*207a0*/  BSSY B0, `(.L_x_6418) ;  /* 0x0000008000007945 */ /* 0x000fe20003800000 */
[----:B------:R-:W-:Y:S02]  /*207b0*/  IMAD.MOV.U32 R12, RZ, RZ, RZ ;  /* 0x000000ffff0c7224 */ /* 0x000fe400078e00ff */
[----:B------:R-:W-:Y:S02]  /*207c0*/  IMAD.MOV.U32 R11, RZ, RZ, 0x1f ;  /* 0x0000001fff0b7424 */ /* 0x000fe400078e00ff */
[----:B------:R-:W-:Y:S02]  /*207d0*/  IMAD.MOV.U32 R15, RZ, RZ, -0x1 ;  /* 0xffffffffff0f7424 */ /* 0x000fe400078e00ff */
[----:B-----5:R-:W-:-:S07]  /*207e0*/  IMAD.MOV.U32 R13, RZ, RZ, R3 ;  /* 0x000000ffff0d7224 */ /* 0x020fce00078e0003 */
[----:B0-234-:R-:W-:Y:S05]  /*207f0*/  WARPSYNC.COLLECTIVE R15, `(.L_x_6419) ;  /* 0x000000000f087348 */ /* 0x01dfea0003c00000 */
[----:B------:R1:W0:Y:S02]  /*20800*/  SHFL.IDX P6, R14, R13, R12, R11 ;  /* 0x0000000c0d0e7389 */ /* 0x00022400000c000b */
[----:B01234-:R-:W-:Y:S01]  /*20810*/  ENDCOLLECTIVE ;  /* 0x000000000000791b */ /* 0x01ffe20003800000 */
.L_x_6419:
[----:B------:R-:W-:Y:S05]  /*20820*/  BSYNC B0 ;  /* 0x0000000000007941 */ /* 0x000fea0003800000 */
.L_x_6418:
        /* <DEDUP_REMOVED lines=9> */
.L_x_6420:
        /* <DEDUP_REMOVED lines=25> */
.L_x_6421:
        /* <DEDUP_REMOVED lines=8> */
.L_x_6422:
        /* <DEDUP_REMOVED lines=8> */
.L_x_6423:
        /* <DEDUP_REMOVED lines=8> */
.L_x_6424:
        /* <DEDUP_REMOVED lines=8> */
.L_x_6425:
        /* <DEDUP_REMOVED lines=9> */
.L_x_6426:
[----:B------:R-:W-:Y:S01]  /*20ce0*/  IMAD.MOV.U32 R10, RZ, RZ, R14 ;  /* 0x000000ffff0a7224 */ /* 0x000fe200078e000e */
[----:B------:R-:W-:Y:S06]  /*20cf0*/  BRA `(.L_x_6427) ;  /* 0xffffffd0000c7947 */ /* 0x000fec000383ffff */
.L_x_6361:
        /* <DEDUP_REMOVED lines=8> */
.L_x_6429:
[----:B------:R-:W-:Y:S05]  /*20d80*/  BSYNC B0 ;  /* 0x0000000000007941 */ /* 0x000fea0003800000 */
.L_x_6428:
        /* <DEDUP_REMOVED lines=10> */
.L_x_6430:
        /* <DEDUP_REMOVED lines=8> */
.L_x_6431:
        /* <DEDUP_REMOVED lines=8> */
.L_x_6432:
        /* <DEDUP_REMOVED lines=8> */
.L_x_6433:
        /* <DEDUP_REMOVED lines=9> */
.L_x_6434:
[----:B------:R-:W-:Y:S01]  /*21040*/  IMAD.MOV.U32 R10, RZ, RZ, R14 ;  /* 0x000000ffff0a7224 */ /* 0x000fe200078e000e */
[----:B------:R-:W-:Y:S06]  /*21050*/  BRA `(.L_x_6435) ;  /* 0xffffffcc00e07947 */ /* 0x000fec000383ffff */
.L_x_6363:
[----:B------:R-:W-:Y:S01]  /*21060*/  BSSY B0, `(.L_x_6436) ;  /* 0x0000006000007945 */ /* 0x000fe20003800000 */
[----:B------:R-:W-:Y:S01]  /*21070*/  PLOP3.LUT P6, PT, P6, PT, PT, 0x8, 0x0 ;  /* 0x000000000000781c */ /* 0x000fe200037ce170 */
[----:B------:R-:W-:-:S12]  /*21080*/  IMAD.MOV.U32 R15, RZ, RZ, -0x1 ;  /* 0xffffffffff0f7424 */ /* 0x000fd800078e00ff */
[----:B0-----:R-:W-:Y:S05]  /*21090*/  WARPSYNC.COLLECTIVE R15, `(.L_x_6437) ;  /* 0x000000000f087348 */ /* 0x001fea0003c00000 */
[----:B------:R-:W-:Y:S01]  /*210a0*/  VOTE.ANY R14, PT, P6 ;  /* 0x00000000000e7806 */ /* 0x000fe200030e0100 */
[----:B0-----:R-:W-:Y:S06]  /*210b0*/  ENDCOLLECTIVE ;  /* 0x000000000000791b */ /* 0x001fec0003800000 */
.L_x_6437:
[----:B------:R-:W-:Y:S05]  /*210c0*/  BSYNC B0 ;  /* 0x0000000000007941 */ /* 0x000fea0003800000 */
.L_x_6436:
        /* <DEDUP_REMOVED lines=10> */
.L_x_6438:
[----:B------:R-:W-:Y:S02]  /*21170*/  IMAD.MOV.U32 R13, RZ, RZ, R7 ;  /* 0x000000ffff0d7224 */ /* 0x000fe400078e0007 */
[----:B------:R-:W-:-:S07]  /*21180*/  IMAD.MOV.U32 R4, RZ, RZ, R14 ;  /* 0x000000ffff047224 */ /* 0x000fce00078e000e */
[----:B------:R-:W-:Y:S05]  /*21190*/  WARPSYNC.COLLECTIVE R15, `(.L_x_6439) ;  /* 0x000000000f087348 */ /* 0x000fea0003c00000 */
[----:B------:R0:W1:Y:S02]  /*211a0*/  SHFL.IDX P6, R14, R13, R12, R11 ;  /* 0x0000000c0d0e7389 */ /* 0x00006400000c000b */
[----:B01----:R-:W-:Y:S01]  /*211b0*/  ENDCOLLECTIVE ;  /* 0x000000000000791b */ /* 0x003fe20003800000 */
.L_x_6439:
[----:B------:R-:W-:Y:S02]  /*211c0*/  IMAD.MOV.U32 R7, RZ, RZ, R14 ;  /* 0x000000ffff077224 */ /* 0x000fe400078e000e */
[----:B------:R-:W-:-:S05]  /*211d0*/  IMAD.IADD R5, R9, 0x1, R16 ;  /* 0x0000000109057824 */ /* 0x000fca00078e0210 */
[----:B------:R1:W-:Y:S01]  /*211e0*/  STL [R1+0xc], R5 ;  /* 0x00000c0501007387 */ /* 0x0003e20000100800 */
[----:B------:R-:W-:Y:S05]  /*211f0*/  BRA `(.L_x_6440) ;  /* 0xffffffcc00c07947 */ /* 0x000fea000383ffff */
.L_x_6365:
[----:B------:R-:W-:Y:S01]  /*21200*/  BSSY B0, `(.L_x_6441) ;  /* 0x0000008000007945 */ /* 0x000fe20003800000 */
[----:B------:R-:W-:Y:S02]  /*21210*/  IMAD.MOV.U32 R13, RZ, RZ, R2 ;  /* 0x000000ffff0d7224 */ /* 0x000fe400078e0002 */
[----:B------:R-:W-:Y:S02]  /*21220*/  IMAD.MOV.U32 R12, RZ, RZ, R9 ;  /* 0x000000ffff0c7224 */ /* 0x000fe400078e0009 */
[----:B------:R-:W-:Y:S02]  /*21230*/  IMAD.MOV.U32 R11, RZ, RZ, 0x1f ;  /* 0x0000001fff0b7424 */ /* 0x000fe400078e00ff */
[----:B------:R-:W-:-:S07]  /*21240*/  IMAD.MOV.U32 R15, RZ, RZ, -0x1 ;  /* 0xffffffffff0f7424 */ /* 0x000fce00078e00ff */
[----:B01----:R-:W-:Y:S05]  /*21250*/  WARPSYNC.COLLECTIVE R15, `(.L_x_6442) ;  /* 0x000000000f087348 */ /* 0x003fea0003c00000 */
[----:B------:R2:W3:Y:S02]  /*21260*/  SHFL.IDX P6, R14, R13, R12, R11 ;  /* 0x0000000c0d0e7389 */ /* 0x0004e400000c000b */
[----:B0123--:R-:W-:Y:S01]  /*21270*/  ENDCOLLECTIVE ;  /* 0x000000000000791b */ /* 0x00ffe20003800000 */
.L_x_6442:
[----:B------:R-:W-:Y:S05]  /*21280*/  BSYNC B0 ;  /* 0x0000000000007941 */ /* 0x000fea0003800000 */
.L_x_6441:
[----:B------:R-:W-:Y:S01]  /*21290*/  IMAD.MOV.U32 R2, RZ, RZ, R14 ;  /* 0x000000ffff027224 */ /* 0x000fe200078e000e */
[----:B------:R-:W-:Y:S06]  /*212a0*/  BRA `(.L_x_6443) ;  /* 0xffffffcc00ac7947 */ /* 0x000fec000383ffff */
.L_x_6371:
[----:B0-----:R0:W1:Y:S02]  /*212b0*/  SYNCS.PHASECHK.TRANS64.TRYWAIT P0, [R0+URZ+0x38820], R3 ;  /* 0x03882003000075a7 */ /* 0x001064000800017f */
[----:B-1----:R-:W-:Y:S05]  /*212c0*/  @!P0 NANOSLEEP.SYNCS 0x989680 ;  /* 0x009896800000895d */ /* 0x002fea0003900000 */
[----:B------:R-:W1:Y:S02]  /*212d0*/  @!P0 SYNCS.PHASECHK.TRANS64 P0, [R0+URZ+0x38820], R3 ;  /* 0x03882003000085a7 */ /* 0x000e64000800007f */
[----:B-1----:R-:W-:Y:S05]  /*212e0*/  @!P0 BRA `(.L_x_6371) ;  /* 0xfffffffc00f08947 */ /* 0x002fea000383ffff */
[----:B------:R-:W-:Y:S05]  /*212f0*/  BRA `(.L_x_6444) ;  /* 0xffffffd8004c7947 */ /* 0x000fea000383ffff */
.L_x_6372:
        /* <DEDUP_REMOVED lines=11> */
.L_x_6446:
[----:B------:R-:W-:Y:S05]  /*213b0*/  BSYNC B0 ;  /* 0x0000000000007941 */ /* 0x000fea0003800000 */
.L_x_6445:
[----:B------:R-:W-:Y:S05]  /*213c0*/  BRA `(.L_x_6447) ;  /* 0xffffffd800347947 */ /* 0x000fea000383ffff */
.L_x_6375:
[----:B------:R-:W-:Y:S01]  /*213d0*/  BSSY B1, `(.L_x_6448) ;  /* 0x0000006000017945 */ /* 0x000fe20003800000 */
[----:B------:R-:W-:-:S07]  /*213e0*/  IMAD.MOV.U32 R15, RZ, RZ, -0x1 ;  /* 0xffffffffff0f7424 */ /* 0x000fce00078e00ff */
[----:B01-3--:R-:W-:Y:S05]  /*213f0*/  WARPSYNC.COLLECTIVE R15, `(.L_x_6449) ;  /* 0x000000000f0c7348 */ /* 0x00bfea0003c00000 */
[----:B------:R-:W-:Y:S02]  /*21400*/  ELECT P6, UR62, PT ;  /* 0x00000000003e782f */ /* 0x000fe400038c0000 */
[----:B------:R-:W-:Y:S01]  /*21410*/  MOV R14, UR62 ;  /* 0x0000003e000e7c02 */ /* 0x000fe20008000f00 */
[----:B01-3--:R-:W-:Y:S10]  /*21420*/  ENDCOLLECTIVE ;  /* 0x000000000000791b */ /* 0x00bff40003800000 */
.L_x_6449:
[----:B------:R-:W-:Y:S05]  /*21430*/  BSYNC B1 ;  /* 0x0000000000017941 */ /* 0x000fea0003800000 */
.L_x_6448:
[----:B------:R-:W-:Y:S05]  /*21440*/  BRA `(.L_x_6450) ;  /* 0xffffffd8002c7947 */ /* 0x000fea000383ffff */
.L_x_6377:
[----:B0-----:R0:W1:Y:S02]  /*21450*/  SYNCS.PHASECHK.TRANS64.TRYWAIT P0, [R6+URZ], R5 ;  /* 0x00000005060075a7 */ /* 0x001064000800017f */
[----:B-1----:R-:W-:Y:S05]  /*21460*/  @!P0 NANOSLEEP.SYNCS 0x989680 ;  /* 0x009896800000895d */ /* 0x002fea0003900000 */
[----:B------:R-:W1:Y:S02]  /*21470*/  @!P0 SYNCS.PHASECHK.TRANS64 P0, [R6+URZ], R5 ;  /* 0x00000005060085a7 */ /* 0x000e64000800007f */
[----:B-1----:R-:W-:Y:S05]  /*21480*/  @!P0 BRA `(.L_x_6377) ;  /* 0xfffffffc00f08947 */ /* 0x002fea000383ffff */
[----:B------:R-:W-:Y:S05]  /*21490*/  BRA `(.L_x_6451) ;  /* 0xffffffd800687947 */ /* 0x000fea000383ffff */
.L_x_6378:
[----:B-1----:R1:W2:Y:S02]  /*214a0*/  SYNCS.PHASECHK.TRANS64.TRYWAIT P0, [R7+URZ], R2 ;  /* 0x00000002070075a7 */ /* 0x0022a4000800017f */
[----:B--2---:R-:W-:Y:S05]  /*214b0*/  @!P0 NANOSLEEP.SYNCS 0x989680 ;  /* 0x009896800000895d */ /* 0x004fea0003900000 */
[----:B------:R-:W2:Y:S02]  /*214c0*/  @!P0 SYNCS.PHASECHK.TRANS64 P0, [R7+URZ], R2 ;  /* 0x00000002070085a7 */ /* 0x000ea4000800007f */
[----:B--2---:R-:W-:Y:S05]  /*214d0*/  @!P0 BRA `(.L_x_6378) ;  /* 0xfffffffc00f08947 */ /* 0x004fea000383ffff */
[----:B------:R-:W-:Y:S05]  /*214e0*/  BRA `(.L_x_6452) ;  /* 0xffffffd8005c7947 */ /* 0x000fea000383ffff */
.L_x_6380:
[----:B--2---:R2:W4:Y:S02]  /*214f0*/  SYNCS.PHASECHK.TRANS64.TRYWAIT P0, [R4+URZ], R5 ;  /* 0x00000005040075a7 */ /* 0x004524000800017f */
[----:B----4-:R-:W-:Y:S05]  /*21500*/  @!P0 NANOSLEEP.SYNCS 0x989680 ;  /* 0x009896800000895d */ /* 0x010fea0003900000 */
[----:B------:R-:W4:Y:S02]  /*21510*/  @!P0 SYNCS.PHASECHK.TRANS64 P0, [R4+URZ], R5 ;  /* 0x00000005040085a7 */ /* 0x000f24000800007f */
[----:B----4-:R-:W-:Y:S05]  /*21520*/  @!P0 BRA `(.L_x_6380) ;  /* 0xfffffffc00f08947 */ /* 0x010fea000383ffff */
[----:B------:R-:W-:Y:S05]  /*21530*/  BRA `(.L_x_6453) ;  /* 0xffffffd800647947 */ /* 0x000fea000383ffff */
.L_x_6454:
        /* <DEDUP_REMOVED lines=12> */
.L_x_15006:


//--------------------- .text._ZN7cutlass13device_kernelIN5flash11enable_sm90INS1_16FlashAttnFwdSm90INS1_25CollectiveMainloopFwdSm90ILi2EN4cute5tupleIJNS5_1CILi1EEES8_S8_EEENS6_IJNS7_ILi64EEESA_SA_EEELi512ENS_10bfloat16_tEfNS_4arch4Sm90ELb0ELb1ELb0ELb1ELb0ELb1ELb1ELb0ELb0ELb1ELb1ELb0EEENS1_21CollectiveEpilogueFwdINS6_IJSA_NS7_ILi512EEESA_EEES9_SC_SE_Li256ELb1ELb1ELb1ELb0EEENS1_36VarlenDynamicPersistentTileSchedulerILi64ELi64ELi256ELi128ELb1ELb1ELb1ELb1ELb0ELb1EEEEEEEEEvNT_6ParamsE --------------------------
	.section	.text._ZN7cutlass13device_kernelIN5flash11enable_sm90INS1_16FlashAttnFwdSm90INS1_25CollectiveMainloopFwdSm90ILi2EN4cute5tupleIJNS5_1CILi1EEES8_S8_EEENS6_IJNS7_ILi64EEESA_SA_EEELi512ENS_10bfloat16_tEfNS_4arch4Sm90ELb0ELb1ELb0ELb1ELb0ELb1ELb1ELb0ELb0ELb1ELb1ELb0EEENS1_21CollectiveEpilogueFwdINS6_IJSA_NS7_ILi512EEESA_EEES9_SC_SE_Li256ELb1ELb1ELb1ELb0EEENS1_36VarlenDynamicPersistentTileSchedulerILi64ELi64ELi256ELi128ELb1ELb1ELb1ELb1ELb0ELb1EEEEEEEEEvNT_6ParamsE,"ax",@progbits
	.align	128
.text._ZN7cutlass13device_kernelIN5flash11enable_sm90INS1_16FlashAttnFwdSm90INS1_25CollectiveMainloopFwdSm90ILi2EN4cute5tupleIJNS5_1CILi1EEES8_S8_EEENS6_IJNS7_ILi64EEESA_SA_EEELi512ENS_10bfloat16_tEfNS_4arch4Sm90ELb0ELb1ELb0ELb1ELb0ELb1ELb1ELb0ELb0ELb1ELb1ELb0EEENS1_21CollectiveEpilogueFwdINS6_IJSA_NS7_ILi512EEESA_EEES9_SC_SE_Li256ELb1ELb1ELb1ELb0EEENS1_36VarlenDynamicPersistentTileSchedulerILi64ELi64ELi256ELi128ELb1ELb1ELb1ELb1ELb0ELb1EEEEEEEEEvNT_6ParamsE:
        .type           _ZN7cutlass13device_kernelIN5flash11enable_sm90INS1_16FlashAttnFwdSm90INS1_25CollectiveMainloopFwdSm90ILi2EN4cute5tupleIJNS5_1CILi1EEES8_S8_EEENS6_IJNS7_ILi64EEESA_SA_EEELi512ENS_10bfloat16_tEfNS_4arch4Sm90ELb0ELb1ELb0ELb1ELb0ELb1ELb1ELb0ELb0ELb1ELb1ELb0EEENS1_21CollectiveEpilogueFwdINS6_IJSA_NS7_ILi512EEESA_EEES9_SC_SE_Li256ELb1ELb1ELb1ELb0EEENS1_36VarlenDynamicPersistentTileSchedulerILi64ELi64ELi256ELi128ELb1ELb1ELb1ELb1ELb0ELb1EEEEEEEEEvNT_6ParamsE,@function
        .size           _ZN7cutlass13device_kernelIN5flash11enable_sm90INS1_16FlashAttnFwdSm90INS1_25CollectiveMainloopFwdSm90ILi2EN4cute5tupleIJNS5_1CILi1EEES8_S8_EEENS6_IJNS7_ILi64EEESA_SA_EEELi512ENS_10bfloat16_tEfNS_4arch4Sm90ELb0ELb1ELb0ELb1ELb0ELb1ELb1ELb0ELb0ELb1ELb1ELb0EEENS1_21CollectiveEpilogueFwdINS6_IJSA_NS7_ILi512EEESA_EEES9_SC_SE_Li256ELb1ELb1ELb1ELb0EEENS1_36VarlenDynamicPersistentTileSchedulerILi64ELi64ELi256ELi128ELb1ELb1ELb1ELb1ELb0ELb1EEEEEEEEEvNT_6ParamsE,(.L_x_15007 - _ZN7cutlass13device_kernelIN5flash11enable_sm90INS1_16FlashAttnFwdSm90INS1_25CollectiveMainloopFwdSm90ILi2EN4cute5tupleIJNS5_1CILi1EEES8_S8_EEENS6_IJNS7_ILi64EEESA_SA_EEELi512ENS_10bfloat16_tEfNS_4arch4Sm90ELb0ELb1ELb0ELb1ELb0ELb1ELb1ELb0ELb0ELb1ELb1ELb0EEENS1_21CollectiveEpilogueFwdINS6_IJSA_NS7_ILi512EEESA_EEES9_SC_SE_Li256ELb1ELb1ELb1ELb0EEENS1_36VarlenDynamicPersistentTileSchedulerILi64ELi64ELi256ELi128ELb1ELb1ELb1ELb1ELb0ELb1EEEEEEEEEvNT_6ParamsE)
        .other          _ZN7cutlass13device_kernelIN5flash11enable_sm90INS1_16FlashAttnFwdSm90INS1_25CollectiveMainloopFwdSm90ILi2EN4cute5tupleIJNS5_1CILi1EEES8_S8_EEENS6_IJNS7_ILi64EEESA_SA_EEELi512ENS_10bfloat16_tEfNS_4arch4Sm90ELb0ELb1ELb0ELb1ELb0ELb1ELb1ELb0ELb0ELb1ELb1ELb0EEENS1_21CollectiveEpilogueFwdINS6_IJSA_NS7_ILi512EEESA_EEES9_SC_SE_Li256ELb1ELb1ELb1ELb0EEENS1_36VarlenDynamicPersistentTileSchedulerILi64ELi64ELi256ELi128ELb1ELb1ELb1ELb1ELb0ELb1EEEEEEEEEvNT_6ParamsE,@"STO_CUDA_ENTRY STV_DEFAULT"
_ZN7cutlass13device_kernelIN5flash11enable_sm90INS1_16FlashAttnFwdSm90INS1_25CollectiveMainloopFwdSm90ILi2EN4cute5tupleIJNS5_1CILi1EEES8_S8_EEENS6_IJNS7_ILi64EEESA_SA_EEELi512ENS_10bfloat16_tEfNS_4arch4Sm90ELb0ELb1ELb0ELb1ELb0ELb1ELb1ELb0ELb0ELb1ELb1ELb0EEENS1_21CollectiveEpilogueFwdINS6_IJSA_NS7_ILi512EEESA_EEES9_SC_SE_Li256ELb1ELb1ELb1ELb0EEENS1_36VarlenDynamicPersistentTileSchedulerILi64ELi64ELi256ELi128ELb1ELb1ELb1ELb1ELb0ELb1EEEEEEEEEvNT_6ParamsE:
        /* <DEDUP_REMOVED lines=24> */
.L_x_6456:
[----:B------:R-:W-:Y:S05]  /*0180*/  BSYNC B0 ;  /* 0x0000000000007941 */ /* 0x000fea0003800000 */
.L_x_6455:
        /* <DEDUP_REMOVED lines=39> */
.L_x_6457:
        /* <DEDUP_REMOVED lines=22> */
.L_x_6458:
        /* <DEDUP_REMOVED lines=18> */
.L_x_6459:
        /* <DEDUP_REMOVED lines=22> */
.L_x_6460:
        /* <DEDUP_REMOVED lines=22> */
.L_x_6461:
[----:B------:R-:W-:Y:S01]  /*0940*/  PLOP3.LUT P0, PT, PT, PT, UP0, 0x80, 0x0 ;  /* 0x000000000000781c */ /* 0x000fe20003f0f008 */
[----:B------:R-:W-:Y:S01]  /*0950*/  UMOV UR36, 0x1 ;  /* 0x0000000100247882 */ /* 0x000fe20000000000 */
[----:B------:R-:W-:Y:S01]  /*0960*/  NOP ;  /* 0x0000000000007918 */ /* 0x000fe20000000000 */
[----:B------:R-:W-:Y:S01]  /*0970*/  USEL UR36, UR36, 0x2, !UP0 ;  /* 0x0000000224247887 */ /* 0x000fe2000c000000 */
[----:B------:R-:W-:Y:S01]  /*0980*/  BSSY B9, `(.L_x_6462) ;  /* 0x0002971000097945 */ /* 0x000fe20003800000 */
[----:B------:R-:W-:Y:S01]  /*0990*/  ULDC.64 UR50, c[0x0][0x208] ;  /* 0x0000820000327ab9 */ /* 0x000fe20000000a00 */
[----:B0123--:R-:W-:Y:S07]  /*09a0*/  BAR.SYNC.DEFER_BLOCKING 0x0 ;  /* 0x0000000000007b1d */ /* 0x00ffee0000010000 */
[----:B------:R-:W-:Y:S05]  /*09b0*/  @!P0 BRA `(.L_x_6463) ;  /* 0x000001e400188947 */ /* 0x000fea0003800000 */
.L_x_6464:
        /* <DEDUP_REMOVED lines=19> */
[----:B------:R-:W-:Y:S01]  /*0af0*/  VIADD R6, R6, 0xffffff80 ;  /* 0xffffff8006067836 */ /* 0x000fe20000000000 */
[----:B------:R-:W-:Y:S01]  /*0b00*/  ULOP3.LUT UR47, UR36, 0x1, URZ, 0xfc, !UPT ;  /* 0x00000001242f7892 */ /* 0x000fe2000f8efc3f */
[----:B------:R-:W-:Y:S02]  /*0b10*/  IMAD.MOV.U32 R215, RZ, RZ, 0x20 ;  /* 0x00000020ffd77424 */ /* 0x000fe400078e00ff */
[----:B------:R-:W-:Y:S01]  /*0b20*/  IMAD.MOV.U32 R185, RZ, RZ, RZ ;  /* 0x000000ffffb97224 */ /* 0x000fe200078e00ff */
[----:B------:R-:W-:Y:S01]  /*0b30*/  SHF.R.S32.HI R3, RZ, 0x1f, R6 ;  /* 0x0000001fff037819 */ /* 0x000fe20000011406 */
[----:B------:R-:W-:Y:S02]  /*0b40*/  IMAD.MOV.U32 R190, RZ, RZ, RZ ;  /* 0x000000ffffbe7224 */ /* 0x000fe400078e00ff */
[----:B------:R-:W-:Y:S01]  /*0b50*/  IMAD.MOV.U32 R22, RZ, RZ, RZ ;  /* 0x000000ffff167224 */ /* 0x000fe200078e00ff */
[CC--:B------:R-:W-:Y:S01]  /*0b60*/  LEA.HI R0, R3.reuse, R6.reuse, RZ, 0x4 ;  /* 0x0000000603007211 */ /* 0x0c0fe200078f20ff */
[----:B------:R-:W-:Y:S01]  /*0b70*/  IMAD.MOV.U32 R19, RZ, RZ, RZ ;  /* 0x000000ffff137224 */ /* 0x000fe200078e00ff */
[CC--:B------:R-:W-:Y:S01]  /*0b80*/  LEA.HI R2, R3.reuse, R6.reuse, RZ, 0x5 ;  /* 0x0000000603027211 */ /* 0x0c0fe200078f28ff */
[----:B------:R-:W-:Y:S01]  /*0b90*/  IMAD.MOV.U32 R229, RZ, RZ, RZ ;  /* 0x000000ffffe57224 */ /* 0x000fe200078e00ff */
[----:B------:R-:W-:-:S02]  /*0ba0*/  LEA.HI R4, R3, R6, RZ, 0x7 ;  /* 0x0000000603047211 */ /* 0x000fc400078f38ff */
[CC--:B------:R-:W-:Y:S02]  /*0bb0*/  LEA.HI R8, R3.reuse, R6.reuse, RZ, 0x2 ;  /* 0x0000000603087211 */ /* 0x0c0fe400078f10ff */
[----:B------:R-:W-:Y:S02]  /*0bc0*/  LEA.HI R3, R3, R6, RZ, 0x3 ;  /* 0x0000000603037211 */ /* 0x000fe400078f18ff */
[----:B------:R-:W-:Y:S02]  /*0bd0*/  SHF.R.S32.HI R5, RZ, 0x4, R0 ;  /* 0x00000004ff057819 */ /* 0x000fe40000011400 */
[----:B------:R-:W-:Y:S02]  /*0be0*/  LOP3.LUT R13, R3, 0xfffffff8, RZ, 0xc0, !PT ;  /* 0xfffffff8030d7812 */ /* 0x000fe400078ec0ff */
[----:B------:R-:W-:Y:S02]  /*0bf0*/  LOP3.LUT R3, R0, 0xfffffff0, RZ, 0xc0, !PT ;  /* 0xfffffff000037812 */ /* 0x000fe400078ec0ff */
[--C-:B------:R-:W-:Y:S01]  /*0c00*/  SHF.R.S32.HI R220, RZ, 0x5, R2.reuse ;  /* 0x00000005ffdc7819 */ /* 0x100fe20000011402 */
[C---:B------:R-:W-:Y:S01]  /*0c10*/  IMAD.IADD R13, R6.reuse, 0x1, -R13 ;  /* 0x00000001060d7824 */ /* 0x040fe200078e0a0d */
[----:B------:R-:W-:Y:S01]  /*0c20*/  SHF.R.S32.HI R7, RZ, 0x1f, R2 ;  /* 0x0000001fff077819 */ /* 0x000fe20000011402 */
[----:B------:R-:W-:Y:S01]  /*0c30*/  IMAD.IADD R3, R6, 0x1, -R3 ;  /* 0x0000000106037824 */ /* 0x000fe200078e0a03 */
[----:B------:R-:W-:Y:S01]  /*0c40*/  LOP3.LUT R9, R4, 0xffffff80, RZ, 0xc0, !PT ;  /* 0xffffff8004097812 */ /* 0x000fe200078ec0ff */
[----:B------:R-:W-:Y:S01]  /*0c50*/  IMAD.SHL.U32 R196, R13, 0x8, RZ ;  /* 0x000000080dc47824 */ /* 0x000fe200078e00ff */
[----:B------:R-:W-:-:S02]  /*0c60*/  LOP3.LUT R11, R8, 0xfffffffc, RZ, 0xc0, !PT ;  /* 0xfffffffc080b7812 */ /* 0x000fc400078ec0ff */
[----:B------:R-:W-:Y:S01]  /*0c70*/  LEA.HI R0, R0, R5, RZ, 0x1 ;  /* 0x0000000500007211 */ /* 0x000fe200078f08ff */
[C---:B------:R-:W-:Y:S01]  /*0c80*/  IMAD.IADD R9, R6.reuse, 0x1, -R9 ;  /* 0x0000000106097824 */ /* 0x040fe200078e0a09 */
[----:B------:R-:W-:Y:S01]  /*0c90*/  LEA.HI R7, R7, R220, RZ, 0x2 ;  /* 0x000000dc07077211 */ /* 0x000fe200078f10ff */
[----:B------:R-:W-:Y:S01]  /*0ca0*/  IMAD.IADD R188, R6, 0x1, -R11 ;  /* 0x0000000106bc7824 */ /* 0x000fe200078e0a0b */
[----:B------:R-:W-:Y:S01]  /*0cb0*/  SHF.R.S32.HI R6, RZ, 0x1f, R3 ;  /* 0x0000001fff067819 */ /* 0x000fe20000011403 */
[----:B------:R-:W-:Y:S01]  /*0cc0*/  VIADD R227, R196, 0x80 ;  /* 0x00000080c4e37836 */ /* 0x000fe20000000000 */
[----:B------:R-:W-:Y:S01]  /*0cd0*/  LOP3.LUT R0, R0, 0x1ffffffe, RZ, 0xc0, !PT ;  /* 0x1ffffffe00007812 */ /* 0x000fe200078ec0ff */
[C---:B------:R-:W-:Y:S01]  /*0ce0*/  VIADD R225, R196.reuse, 0x100 ;  /* 0x00000100c4e17836 */ /* 0x040fe20000000000 */
[----:B------:R-:W-:Y:S01]  /*0cf0*/  SHF.R.S32.HI R20, RZ, 0x7, R4 ;  /* 0x00000007ff147819 */ /* 0x000fe20000011404 */
[----:B------:R-:W-:Y:S01]  /*0d00*/  VIADD R224, R196, 0x140 ;  /* 0x00000140c4e07836 */ /* 0x000fe20000000000 */
[----:B------:R-:W-:Y:S01]  /*0d10*/  LOP3.LUT R7, R7, 0x3ffffc, RZ, 0xc0, !PT ;  /* 0x003ffffc07077812 */ /* 0x000fe200078ec0ff */
[----:B------:R-:W-:Y:S01]  /*0d20*/  IMAD.IADD R0, R5, 0x1, -R0 ;  /* 0x0000000105007824 */ /* 0x000fe200078e0a00 */
[----:B------:R-:W-:Y:S01]  /*0d30*/  SHF.R.S32.HI R2, RZ, 0x1f, R9 ;  /* 0x0000001fff027819 */ /* 0x000fe20000011409 */
[----:B------:R-:W-:Y:S01]  /*0d40*/  IMAD R14, R20, 0x100, R3 ;  /* 0x00000100140e7824 */ /* 0x000fe200078e0203 */
[----:B------:R-:W-:Y:S01]  /*0d50*/  LEA.HI R10, R6, R3, RZ, 0x3 ;  /* 0x00000003060a7211 */ /* 0x000fe200078f18ff */
[----:B------:R-:W-:Y:S01]  /*0d60*/  IMAD.IADD R7, R220, 0x1, -R7 ;  /* 0x00000001dc077824 */ /* 0x000fe200078e0a07 */
[----:B------:R-:W-:Y:S01]  /*0d70*/  SHF.R.S32.HI R187, RZ, 0x2, R8 ;  /* 0x00000002ffbb7819 */ /* 0x000fe20000011408 */
[----:B------:R-:W-:Y:S01]  /*0d80*/  IMAD.SHL.U32 R0, R0, 0x8, RZ ;  /* 0x0000000800007824 */ /* 0x000fe200078e00ff */
[----:B------:R-:W-:Y:S01]  /*0d90*/  LEA.HI R5, R2, R9, RZ, 0x2 ;  /* 0x0000000902057211 */ /* 0x000fe200078f10ff */
[----:B------:R-:W-:Y:S01]  /*0da0*/  IMAD R15, R7, 0x10, R14 ;  /* 0x00000010070f7824 */ /* 0x000fe200078e020e */
[C---:B------:R-:W-:Y:S01]  /*0db0*/  LOP3.LUT R12, R10.reuse, 0xfffffff8, RZ, 0xc0, !PT ;  /* 0xfffffff80a0c7812 */ /* 0x040fe200078ec0ff */
[----:B------:R-:W-:Y:S01]  /*0dc0*/  VIADD R7, R187, 0x20 ;  /* 0x00000020bb077836 */ /* 0x000fe20000000000 */
[--C-:B------:R-:W-:Y:S01]  /*0dd0*/  SHF.R.S32.HI R6, RZ, 0x2, R5.reuse ;  /* 0x00000002ff067819 */ /* 0x100fe20000011405 */
[----:B------:R-:W-:Y:S01]  /*0de0*/  IMAD.SHL.U32 R10, R10, 0x40, RZ ;  /* 0x000000400a0a7824 */ /* 0x000fe200078e00ff */
[----:B------:R-:W-:Y:S01]  /*0df0*/  SHF.R.S32.HI R11, RZ, 0x1f, R5 ;  /* 0x0000001fff0b7819 */ /* 0x000fe20000011405 */
[----:B------:R-:W-:Y:S01]  /*0e00*/  IMAD.IADD R12, R3, 0x1, -R12 ;  /* 0x00000001030c7824 */ /* 0x000fe200078e0a0c */
[----:B------:R-:W-:Y:S01]  /*0e10*/  SHF.R.S32.HI R16, RZ, 0x1f, R7 ;  /* 0x0000001fff107819 */ /* 0x000fe20000011407 */
[--C-:B------:R-:W-:Y:S01]  /*0e20*/  IMAD.U32 R15, R15, 0x40, R0.reuse ;  /* 0x000000400f0f7824 */ /* 0x100fe200078e0000 */
[----:B------:R-:W-:Y:S01]  /*0e30*/  LEA.HI R11, R11, R6, RZ, 0x3 ;  /* 0x000000060b0b7211 */ /* 0x000fe200078f18ff */
[----:B------:R-:W-:Y:S01]  /*0e40*/  IMAD.SHL.U32 R3, R12, 0x40, RZ ;  /* 0x000000400c037824 */ /* 0x000fe200078e00ff */
[----:B------:R-:W-:Y:S01]  /*0e50*/  LOP3.LUT R14, R5, 0x7ffffffc, RZ, 0xc0, !PT ;  /* 0x7ffffffc050e7812 */ /* 0x000fe200078ec0ff */
[----:B------:R-:W-:Y:S01]  /*0e60*/  STL [R1+0x64], R20 ;  /* 0x0000641401007387 */ /* 0x000fe20000100800 */
[----:B------:R-:W-:Y:S01]  /*0e70*/  LOP3.LUT R11, R11, 0xfffffff8, RZ, 0xc0, !PT ;  /* 0xfffffff80b0b7812 */ /* 0x000fe200078ec0ff */
[----:B------:R-:W-:Y:S01]  /*0e80*/  VIADD R228, R196, 0x40 ;  /* 0x00000040c4e47836 */ /* 0x000fe20000000000 */
[----:B------:R-:W-:Y:S01]  /*0e90*/  LEA.HI R5, R16, R7, RZ, 0x3 ;  /* 0x0000000710057211 */ /* 0x000fe200078f18ff */
[----:B------:R-:W-:Y:S01]  /*0ea0*/  IMAD.SHL.U32 R7, R7, 0x40, RZ ;  /* 0x0000004007077824 */ /* 0x000fe200078e00ff */
[----:B------:R-:W-:Y:S01]  /*0eb0*/  LOP3.LUT R3, R3, 0x1c0, RZ, 0xc0, !PT ;  /* 0x000001c003037812 */ /* 0x000fe200078ec0ff */
[----:B------:R-:W-:Y:S01]  /*0ec0*/  IMAD.IADD R11, R6, 0x1, -R11 ;  /* 0x00000001060b7824 */ /* 0x000fe200078e0a0b */
[----:B------:R-:W-:Y:S01]  /*0ed0*/  LEA.HI R4, R4, R20, RZ, 0x1 ;  /* 0x0000001404047211 */ /* 0x000fe200078f08ff */
[----:B------:R-:W-:Y:S01]  /*0ee0*/  IMAD.SHL.U32 R6, R5, 0x40, RZ ;  /* 0x0000004005067824 */ /* 0x000fe200078e00ff */
[----:B------:R-:W-:Y:S01]  /*0ef0*/  LOP3.LUT R0, R3, 0x8, R0, 0xf8, !PT ;  /* 0x0000000803007812 */ /* 0x000fe200078ef800 */
[----:B------:R-:W-:Y:S01]  /*0f00*/  IMAD.SHL.U32 R16, R188, 0x8, RZ ;  /* 0x00000008bc107824 */ /* 0x000fe200078e00ff */
[----:B------:R-:W-:Y:S01]  /*0f10*/  SHF.R.U32.HI R5, RZ, 0x3, R3 ;  /* 0x00000003ff057819 */ /* 0x000fe20000011603 */
[----:B------:R-:W-:Y:S01]  /*0f20*/  IMAD.IADD R14, R9, 0x1, -R14 ;  /* 0x00000001090e7824 */ /* 0x000fe200078e0a0e */
[----:B------:R-:W-:Y:S01]  /*0f30*/  LOP3.LUT R3, R10, 0x7ffffe00, RZ, 0xc0, !PT ;  /* 0x7ffffe000a037812 */ /* 0x000fe200078ec0ff */
[----:B------:R-:W-:Y:S01]  /*0f40*/  STL [R1+0x84], R15 ;  /* 0x0000840f01007387 */ /* 0x000fe20000100800 */
[----:B------:R-:W-:Y:S01]  /*0f50*/  LOP3.LUT R0, R0, R5, RZ, 0x3c, !PT ;  /* 0x0000000500007212 */ /* 0x000fe200078e3cff */
[----:B------:R-:W-:Y:S01]  /*0f60*/  IMAD.SHL.U32 R186, R14, 0x2, RZ ;  /* 0x000000020eba7824 */ /* 0x000fe200078e00ff */
[----:B------:R-:W-:Y:S01]  /*0f70*/  LOP3.LUT R7, R7, 0x1c0, RZ, 0xc0, !PT ;  /* 0x000001c007077812 */ /* 0x000fe200078ec0ff */
[----:B------:R-:W-:Y:S01]  /*0f80*/  IMAD R3, R220, 0x400, R3 ;  /* 0x00000400dc037824 */ /* 0x000fe200078e0203 */
[----:B------:R-:W-:Y:S01]  /*0f90*/  LOP3.LUT R4, R4, 0xfffffe, RZ, 0xc0, !PT ;  /* 0x00fffffe04047812 */ /* 0x000fe200078ec0ff */
[----:B------:R-:W-:Y:S01]  /*0fa0*/  VIADD R226, R196, 0xc0 ;  /* 0x000000c0c4e27836 */ /* 0x000fe20000000000 */
[----:B------:R-:W-:Y:S01]  /*0fb0*/  LEA.HI R2, R2, R9, RZ, 0x5 ;  /* 0x0000000902027211 */ /* 0x000fe200078f28ff */
[----:B------:R-:W-:Y:S01]  /*0fc0*/  IMAD.IADD R3, R3, 0x1, R0 ;  /* 0x0000000103037824 */ /* 0x000fe200078e0200 */
[----:B------:R-:W-:Y:S01]  /*0fd0*/  SHF.R.U32.HI R9, RZ, 0x3, R7 ;  /* 0x00000003ff097819 */ /* 0x000fe20000011607 */
[----:B------:R-:W-:Y:S01]  /*0fe0*/  IMAD.IADD R4, R20, 0x1, -R4 ;  /* 0x0000000114047824 */ /* 0x000fe200078e0a04 */
[----:B------:R-:W-:Y:S01]  /*0ff0*/  LOP3.LUT R7, R7, 0x38, R16, 0xf8, !PT ;  /* 0x0000003807077812 */ /* 0x000fe200078ef810 */
[----:B------:R-:W-:Y:S01]  /*1000*/  IMAD R199, R3, 0x2, R18 ;  /* 0x0000000203c77824 */ /* 0x000fe200078e0212 */
[----:B------:R-:W-:-:S02]  /*1010*/  LOP3.LUT R6, R6, 0xfffffe00, RZ, 0xc0, !PT ;  /* 0xfffffe0006067812 */ /* 0x000fc400078ec0ff */
[----:B------:R-:W-:Y:S01]  /*1020*/  LEA.HI R0, R188, R188, RZ, 0x1 ;  /* 0x000000bcbc007211 */ /* 0x000fe200078f08ff */
[C---:B------:R-:W-:Y:S01]  /*1030*/  VIADD R216, R199.reuse, 0x36400 ;  /* 0x00036400c7d87836 */ /* 0x040fe20000000000 */
[----:B------:R-:W-:Y:S01]  /*1040*/  SHF.R.S32.HI R2, RZ, 0x5, R2 ;  /* 0x00000005ff027819 */ /* 0x000fe20000011402 */
[----:B------:R-:W-:Y:S01]  /*1050*/  VIADD R214, R199, 0x36440 ;  /* 0x00036440c7d67836 */ /* 0x000fe20000000000 */
[----:B------:R-:W-:Y:S02]  /*1060*/  LOP3.LUT R7, R6, R7, R9, 0xf6, !PT ;  /* 0x0000000706077212 */ /* 0x000fe400078ef609 */
[----:B------:R-:W-:Y:S01]  /*1070*/  SHF.R.S32.HI R8, RZ, 0x1f, R8 ;  /* 0x0000001fff087819 */ /* 0x000fe20000011408 */
[----:B------:R-:W-:Y:S01]  /*1080*/  IMAD R193, R2, 0x10, R11 ;  /* 0x0000001002c17824 */ /* 0x000fe200078e020b */
[----:B------:R-:W-:Y:S01]  /*1090*/  LOP3.LUT R5, R0, 0x1ffffffe, RZ, 0xc0, !PT ;  /* 0x1ffffffe00057812 */ /* 0x000fe200078ec0ff */
[----:B------:R-:W-:Y:S01]  /*10a0*/  IMAD.SHL.U32 R0, R4, 0x100, RZ ;  /* 0x0000010004007824 */ /* 0x000fe200078e00ff */
[----:B------:R-:W-:-:S02]  /*10b0*/  R2P PR, R12, 0x6 ;  /* 0x000000060c007804 */ /* 0x000fc40000000000 */
[----:B------:R-:W-:Y:S01]  /*10c0*/  SHF.R.S32.HI R2, RZ, 0x1f, R227 ;  /* 0x0000001fff027819 */ /* 0x000fe200000114e3 */
[----:B------:R-:W-:Y:S01]  /*10d0*/  IMAD.IADD R197, R186, 0x1, R0 ;  /* 0x00000001bac57824 */ /* 0x000fe200078e0200 */
[----:B------:R-:W-:Y:S01]  /*10e0*/  LEA.HI R8, R8, R187, RZ, 0x3 ;  /* 0x000000bb08087211 */ /* 0x000fe200078f18ff */
[----:B------:R0:W-:Y:S01]  /*10f0*/  STL [R1+0x80], R0 ;  /* 0x0000800001007387 */ /* 0x0001e20000100800 */
[----:B------:R-:W-:Y:S01]  /*1100*/  SHF.R.S32.HI R2, RZ, 0x1f, R225 ;  /* 0x0000001fff027819 */ /* 0x000fe200000114e1 */
[----:B------:R-:W-:Y:S01]  /*1110*/  IMAD R2, R7, 0x2, R18 ;  /* 0x0000000207027824 */ /* 0x000fe200078e0212 */
[----:B------:R-:W-:Y:S01]  /*1120*/  LOP3.LUT R8, R8, 0xfffffff8, RZ, 0xc0, !PT ;  /* 0xfffffff808087812 */ /* 0x000fe200078ec0ff */
[C---:B------:R-:W-:Y:S01]  /*1130*/  VIADD R237, R197.reuse, 0xc8 ;  /* 0x000000c8c5ed7836 */ /* 0x040fe20000000000 */
[----:B------:R-:W-:Y:S01]  /*1140*/  SHF.R.S32.HI R4, RZ, 0x1f, R228 ;  /* 0x0000001fff047819 */ /* 0x000fe200000114e4 */
[----:B------:R-:W-:Y:S01]  /*1150*/  VIADD R236, R197, 0xd0 ;  /* 0x000000d0c5ec7836 */ /* 0x000fe20000000000 */
[----:B------:R1:W-:Y:S01]  /*1160*/  STL [R1+0x7c], R2 ;  /* 0x00007c0201007387 */ /* 0x0003e20000100800 */
[----:B------:R-:W-:Y:S01]  /*1170*/  IMAD.IADD R218, R188, 0x1, -R5 ;  /* 0x00000001bcda7824 */ /* 0x000fe200078e0a05 */
[----:B------:R-:W-:Y:S01]  /*1180*/  SHF.R.S32.HI R4, RZ, 0x1f, R226 ;  /* 0x0000001fff047819 */ /* 0x000fe200000114e2 */
[----:B------:R-:W-:Y:S01]  /*1190*/  IMAD.IADD R198, R187, 0x1, -R8 ;  /* 0x00000001bbc67824 */ /* 0x000fe200078e0a08 */
[----:B0-----:R-:W-:Y:S01]  /*11a0*/  SHF.R.S32.HI R0, RZ, 0x1f, R224 ;  /* 0x0000001fff007819 */ /* 0x001fe200000114e0 */
[C---:B------:R-:W-:Y:S01]  /*11b0*/  VIADD R234, R197.reuse, 0xe0 ;  /* 0x000000e0c5ea7836 */ /* 0x040fe20000000000 */
[----:B------:R-:W-:Y:S01]  /*11c0*/  SHF.R.S32.HI R0, RZ, 0x1f, R197 ;  /* 0x0000001fff007819 */ /* 0x000fe200000114c5 */
[----:B------:R-:W-:Y:S01]  /*11d0*/  VIADD R0, R197, 0xc0 ;  /* 0x000000c0c5007836 */ /* 0x000fe20000000000 */
[----:B------:R-:W-:Y:S01]  /*11e0*/  SEL R215, R215, 0xffffffe0, !P1 ;  /* 0xffffffe0d7d77807 */ /* 0x000fe20004800000 */
[----:B------:R-:W-:-:S02]  /*11f0*/  VIADD R233, R197, 0xe8 ;  /* 0x000000e8c5e97836 */ /* 0x000fc40000000000 */
[C---:B-1----:R-:W-:Y:S01]  /*1200*/  VIADD R2, R197.reuse, 0xb8 ;  /* 0x000000b8c5027836 */ /* 0x042fe20000000000 */
        /* <DEDUP_REMOVED lines=59> */
[----:B------:R-:W-:Y:S01]  /*15c0*/  IMAD R218, R218, 0x8, R193 ;  /* 0x00000008dada7824 */ /* 0x000fe200078e02c1 */
[----:B------:R-:W-:Y:S01]  /*15d0*/  SHF.R.S32.HI R0, RZ, 0x1f, R231 ;  /* 0x0000001fff007819 */ /* 0x000fe200000114e7 */
[----:B------:R-:W-:-:S07]  /*15e0*/  IMAD.IADD R215, R215, 0x1, R214 ;  /* 0x00000001d7d77824 */ /* 0x000fce00078e02d6 */
.L_x_6675:
[----:B------:R-:W-:Y:S01]  /*15f0*/  ULDC.64 UR4, c[0x0][0xb20] ;  /* 0x0002c80000047ab9 */ /* 0x000fe20000000a00 */
[----:B012-4-:R-:W0:Y:S01]  /*1600*/  LDC.64 R2, c[0x0][0xb00] ;  /* 0x0002c000ff027b82 */ /* 0x017e220000000a00 */
[----:B------:R-:W-:Y:S01]  /*1610*/  ISETP.NE.U32.AND P0, PT, RZ, UR4, PT ;  /* 0x00000004ff007c0c */ /* 0x000fe2000bf05070 */
[----:B-----5:R-:W-:Y:S01]  /*1620*/  IMAD.MOV.U32 R24, RZ, RZ, RZ ;  /* 0x000000ffff187224 */ /* 0x020fe200078e00ff */
        /* <DEDUP_REMOVED lines=15> */
[----:B------:R-:W5:Y:S01]  /*1720*/  @P3 LDG.E R24, desc[UR50][R2.64] ;  /* 0x0000003202183981 */ /* 0x000f62000c1e1900 */
[----:B------:R-:W-:Y:S01]  /*1730*/  ISETP.NE.U32.AND P2, PT, RZ, UR6, PT ;  /* 0x00000006ff007c0c */ /* 0x000fe2000bf45070 */
[----:B-1----:R-:W-:-:S04]  /*1740*/  @P0 IMAD.WIDE R4, R155, 0x4, R4 ;  /* 0x000000049b040825 */ /* 0x002fc800078e0204 */
[----:B0-----:R-:W-:Y:S01]  /*1750*/  @P1 IMAD.WIDE R6, R155, 0x4, R6 ;  /* 0x000000049b061825 */ /* 0x001fe200078e0206 */
[----:B------:R-:W-:Y:S01]  /*1760*/  UISETP.NE.U32.AND UP0, UPT, UR4, URZ, UPT ;  /* 0x0000003f0400728c */ /* 0x000fe2000bf05070 */
[----:B------:R0:W5:Y:S02]  /*1770*/  @P0 LDG.E R10, desc[UR50][R4.64] ;  /* 0x00000032040a0981 */ /* 0x000164000c1e1900 */
[----:B------:R-:W-:Y:S02]  /*1780*/  ULDC UR4, c[0x0][0x424] ;  /* 0x0001090000047ab9 */ /* 0x000fe40000000800 */
[----:B------:R1:W5:Y:S01]  /*1790*/  @P1 LDG.E R23, desc[UR50][R6.64] ;  /* 0x0000003206171981 */ /* 0x000362000c1e1900 */
[----:B------:R-:W-:Y:S01]  /*17a0*/  UISETP.NE.AND.EX UP0, UPT, UR5, URZ, UPT, UP0 ;  /* 0x0000003f0500728c */ /* 0x000fe2000bf05300 */
[C---:B------:R-:W-:Y:S02]  /*17b0*/  LOP3.LUT R0, R154.reuse, 0xff0000, RZ, 0xc0, !PT ;  /* 0x00ff00009a007812 */ /* 0x040fe400078ec0ff */
[----:B------:R-:W-:Y:S01]  /*17c0*/  ULDC UR5, c[0x0][0x2f0] ;  /* 0x0000bc0000057ab9 */ /* 0x000fe20000000800 */
[----:B------:R-:W-:Y:S01]  /*17d0*/  USEL UR4, UR4, 0x1, UP0 ;  /* 0x0000000104047887 */ /* 0x000fe20008000000 */
[----:B0-----:R-:W-:-:S02]  /*17e0*/  LOP3.LUT R4, R154, 0xff000000, RZ, 0xc0, !PT ;  /* 0xff0000009a047812 */ /* 0x001fc400078ec0ff */
[----:B------:R-:W-:Y:S01]  /*17f0*/  ISETP.NE.AND.EX P2, PT, RZ, UR7, PT, P2 ;  /* 0x00000007ff007c0c */ /* 0x000fe2000bf45320 */
[----:B------:R-:W-:Y:S01]  /*1800*/  UIMAD UR4, UR4, UR5, URZ ;  /* 0x00000005040472a4 */ /* 0x000fe2000f8e023f */
[----:B------:R-:W-:Y:S02]  /*1810*/  SHF.R.U32.HI R5, RZ, 0x8, R4 ;  /* 0x00000008ff057819 */ /* 0x000fe40000011604 */
[----:B------:R-:W-:Y:S01]  /*1820*/  ULDC UR5, c[0x0][0x348] ;  /* 0x0000d20000057ab9 */ /* 0x000fe20000000800 */
[----:B------:R-:W-:Y:S01]  /*1830*/  LOP3.LUT R221, R154, 0xffff, RZ, 0xc0, !PT ;  /* 0x0000ffff9add7812 */ /* 0x000fe200078ec0ff */
[----:B------:R-:W-:Y:S01]  /*1840*/  IMAD.MOV.U32 R223, RZ, RZ, R155 ;  /* 0x000000ffffdf7224 */ /* 0x000fe200078e009b */
[----:B------:R-:W-:Y:S01]  /*1850*/  LEA.HI R222, R0, R5, RZ, 0x10 ;  /* 0x0000000500de7211 */ /* 0x000fe200078f80ff */
[----:B-1----:R-:W-:Y:S06]  /*1860*/  @P1 BRA `(.L_x_6466) ;  /* 0x0000000000241947 */ /* 0x002fec0003800000 */
        /* <DEDUP_REMOVED lines=9> */
.L_x_6466:
[----:B------:R-:W-:Y:S02]  /*1900*/  IMAD.U32 R40, RZ, RZ, UR5 ;  /* 0x00000005ff287e24 */ /* 0x000fe4000f8e00ff */
[----:B------:R-:W-:Y:S01]  /*1910*/  IMAD.U32 R25, RZ, RZ, UR4 ;  /* 0x00000004ff197e24 */ /* 0x000fe2000f8e00ff */
[----:B------:R-:W-:Y:S06]  /*1920*/  @!P2 BRA `(.L_x_6467) ;  /* 0x000000000010a947 */ /* 0x000fec0003800000 */
[----:B------:R-:W0:Y:S02]  /*1930*/  LDC.64 R2, c[0x0][0xb18] ;  /* 0x0002c600ff027b82 */ /* 0x000e240000000a00 */
[----:B0-----:R-:W-:-:S05]  /*1940*/  IMAD.WIDE R2, R155, 0x4, R2 ;  /* 0x000000049b027825 */ /* 0x001fca00078e0202 */
[----:B------:R0:W5:Y:S01]  /*1950*/  LDG.E R25, desc[UR50][R2.64] ;  /* 0x0000003202197981 */ /* 0x000162000c1e1900 */
[----:B------:R-:W-:Y:S05]  /*1960*/  BRA `(.L_x_6468) ;  /* 0x0000000000107947 */ /* 0x000fea0003800000 */
.L_x_6467:
[----:B------:R-:W-:Y:S05]  /*1970*/  @!P3 BRA `(.L_x_6468) ;  /* 0x00000000000cb947 */ /* 0x000fea0003800000 */
[----:B------:R-:W2:Y:S04]  /*1980*/  LDG.E R0, desc[UR50][R2.64] ;  /* 0x0000003202007981 */ /* 0x000ea8000c1e1900 */
[----:B------:R-:W2:Y:S02]  /*1990*/  LDG.E R25, desc[UR50][R2.64+0x4] ;  /* 0x0000043202197981 */ /* 0x000ea4000c1e1900 */
[----:B--2---:R-:W-:-:S07]  /*19a0*/  IMAD.IADD R25, R25, 0x1, -R0 ;  /* 0x0000000119197824 */ /* 0x004fce00078e0a00 */
.L_x_6468:
[----:B------:R-:W-:Y:S01]  /*19b0*/  ULDC.64 UR4, c[0x0][0xb08] ;  /* 0x0002c20000047ab9 */ /* 0x000fe20000000a00 */
[----:B------:R-:W1:Y:S01]  /*19c0*/  LDC R4, c[0x0][0x448] ;  /* 0x00011200ff047b82 */ /* 0x000e620000000800 */
[----:B------:R-:W-:-:S04]  /*19d0*/  ISETP.NE.U32.AND P0, PT, RZ, UR4, PT ;  /* 0x00000004ff007c0c */ /* 0x000fc8000bf05070 */
[----:B------:R-:W-:Y:S01]  /*19e0*/  ISETP.NE.AND.EX P0, PT, RZ, UR5, PT, P0 ;  /* 0x00000005ff007c0c */ /* 0x000fe2000bf05300 */
[----:B------:R-:W-:Y:S02]  /*19f0*/  ULDC.64 UR4, c[0x0][0xb28] ;  /* 0x0002ca0000047ab9 */ /* 0x000fe40000000a00 */
[----:B------:R-:W-:-:S04]  /*1a00*/  ISETP.NE.U32.AND P1, PT, RZ, UR4, PT ;  /* 0x00000004ff007c0c */ /* 0x000fc8000bf25070 */
[----:B------:R-:W-:-:S06]  /*1a10*/  ISETP.NE.AND.EX P1, PT, RZ, UR5, PT, P1 ;  /* 0x00000005ff007c0c */ /* 0x000fcc000bf25310 */
[----:B------:R-:W2:Y:S08]  /*1a20*/  @P0 LDC.64 R6, c[0x0][0xb08] ;  /* 0x0002c200ff060b82 */ /* 0x000eb00000000a00 */
[----:B------:R-:W3:Y:S01]  /*1a30*/  @P1 LDC.64 R8, c[0x0][0xb28] ;  /* 0x0002ca00ff081b82 */ /* 0x000ee20000000a00 */
[----:B--2---:R-:W-:-:S05]  /*1a40*/  @P0 IMAD.WIDE R6, R155, 0x4, R6 ;  /* 0x000000049b060825 */ /* 0x004fca00078e0206 */
[----:B------:R-:W2:Y:S04]  /*1a50*/  @P0 LDG.E R0, desc[UR50][R6.64] ;  /* 0x0000003206000981 */ /* 0x000ea8000c1e1900 */
[----:B0-----:R-:W2:Y:S01]  /*1a60*/  @P0 LDG.E R3, desc[UR50][R6.64+0x4] ;  /* 0x0000043206030981 */ /* 0x001ea2000c1e1900 */
[----:B-----5:R-:W-:Y:S02]  /*1a70*/  IMAD.MOV.U32 R2, RZ, RZ, R25 ;  /* 0x000000ffff027224 */ /* 0x020fe400078e0019 */
[----:B---3--:R-:W-:-:S05]  /*1a80*/  @P1 IMAD.WIDE R8, R155, 0x4, R8 ;  /* 0x000000049b081825 */ /* 0x008fca00078e0208 */
[----:B------:R0:W5:Y:S01]  /*1a90*/  @P1 LDG.E R2, desc[UR50][R8.64] ;  /* 0x0000003208021981 */ /* 0x000162000c1e1900 */
[----:B-1----:R-:W-:Y:S01]  /*1aa0*/  ISETP.NE.AND P1, PT, R4, 0x1, PT ;  /* 0x000000010400780c */ /* 0x002fe20003f25270 */
[----:B------:R-:W-:Y:S01]  /*1ab0*/  IMAD.SHL.U32 R195, R153, 0x40, RZ ;  /* 0x0000004099c37824 */ /* 0x000fe200078e00ff */
[----:B------:R-:W1:Y:S01]  /*1ac0*/  LDC.64 R4, c[0x0][0xad8] ;  /* 0x0002b600ff047b82 */ /* 0x000e620000000a00 */
[----:B------:R-:W-:-:S10]  /*1ad0*/  IMAD.IADD R13, R25, 0x1, -R10 ;  /* 0x00000001190d7824 */ /* 0x000fd400078e0a0a */
[----:B------:R-:W3:Y:S08]  /*1ae0*/  @P1 LDC R11, c[0x0][0x44c] ;  /* 0x00011300ff0b1b82 */ /* 0x000ef00000000800 */
[----:B------:R-:W4:Y:S01]  /*1af0*/  @P1 LDC R12, c[0x0][0x450] ;  /* 0x00011400ff0c1b82 */ /* 0x000f220000000800 */
[----:B-1----:R-:W-:Y:S01]  /*1b00*/  ISETP.GE.AND P2, PT, R5, 0x1, PT ;  /* 0x000000010500780c */ /* 0x002fe20003f46270 */
[----:B--2---:R-:W-:-:S02]  /*1b10*/  @P0 IMAD.IADD R40, R3, 0x1, -R0 ;  /* 0x0000000103280824 */ /* 0x004fc400078e0a00 */
[----:B------:R-:W-:Y:S02]  /*1b20*/  VIADD R0, R195, 0x3f ;  /* 0x0000003fc3007836 */ /* 0x000fe40000000000 */
[----:B------:R-:W-:Y:S02]  /*1b30*/  IMAD.IADD R184, R13, 0x1, R40 ;  /* 0x000000010db87824 */ /* 0x000fe400078e0228 */
[----:B---3--:R-:W-:-:S03]  /*1b40*/  @P1 IMAD.HI.U32 R3, R0, R11, RZ ;  /* 0x0000000b00031227 */ /* 0x008fc600078e00ff */
[C---:B------:R-:W-:Y:S01]  /*1b50*/  IADD3 R44, R184.reuse, 0x1, -R23 ;  /* 0x00000001b82c7810 */ /* 0x040fe20007ffe817 */
[----:B------:R-:W-:Y:S01]  /*1b60*/  IMAD.MOV.U32 R7, RZ, RZ, R0 ;  /* 0x000000ffff077224 */ /* 0x000fe200078e0000 */
[----:B----4-:R-:W-:Y:S01]  /*1b70*/  @P1 SHF.R.U32.HI R7, RZ, R12, R3 ;  /* 0x0000000cff071219 */ /* 0x010fe20000011603 */
[----:B------:R-:W-:-:S04]  /*1b80*/  VIADD R0, R184, 0x3f ;  /* 0x0000003fb8007836 */ /* 0x000fc80000000000 */
[----:B0-----:R-:W-:Y:S01]  /*1b90*/  IMAD.IADD R9, R44, 0x1, R7 ;  /* 0x000000012c097824 */ /* 0x001fe200078e0207 */
        /* <DEDUP_REMOVED lines=16> */
.L_x_6471:
[----:B------:R-:W-:-:S13]  /*1ca0*/  ISETP.NE.AND P0, PT, R5, 0x1, PT ;  /* 0x000000010500780c */ /* 0x000fda0003f05270 */
[----:B------:R-:W0:Y:S02]  /*1cb0*/  @P0 LDC.64 R6, c[0x0][0xae0] ;  /* 0x0002b800ff060b82 */ /* 0x000e240000000a00 */
[----:B0-----:R-:W-:-:S05]  /*1cc0*/  @P0 IMAD.HI.U32 R6, R0, R6, RZ ;  /* 0x0000000600060227 */ /* 0x001fca00078e00ff */
[----:B------:R-:W-:-:S07]  /*1cd0*/  @P0 SHF.R.U32.HI R0, RZ, R7, R6 ;  /* 0x00000007ff000219 */ /* 0x000fce0000011606 */
.L_x_6472:
[----:B------:R-:W-:Y:S05]  /*1ce0*/  BSYNC B0 ;  /* 0x0000000000007941 */ /* 0x000fea0003800000 */
.L_x_6470:
[----:B------:R-:W-:-:S05]  /*1cf0*/  IMAD R3, R0, R5, R5 ;  /* 0x0000000500037224 */ /* 0x000fca00078e0205 */
[----:B------:R-:W-:-:S07]  /*1d00*/  VIMNMX R4, R4, R3, PT ;  /* 0x0000000304047248 */ /* 0x000fce0003fe0100 */
.L_x_6469:
[----:B------:R-:W0:Y:S01]  /*1d10*/  @P1 LDC R0, c[0x0][0x44c] ;  /* 0x00011300ff001b82 */ /* 0x000e220000000800 */
[----:B------:R-:W-:Y:S01]  /*1d20*/  VIADD R4, R4, 0x3f ;  /* 0x0000003f04047836 */ /* 0x000fe20000000000 */
[----:B------:R-:W-:Y:S01]  /*1d30*/  ULDC UR4, c[0x0][0xad4] ;  /* 0x0002b50000047ab9 */ /* 0x000fe20000000800 */
[----:B------:R-:W-:Y:S02]  /*1d40*/  IMAD.MOV.U32 R7, RZ, RZ, R195 ;  /* 0x000000ffff077224 */ /* 0x000fe400078e00c3 */
[----:B------:R-:W-:Y:S01]  /*1d50*/  IMAD.IADD R152, R184, 0x1, -R23 ;  /* 0x00000001b8987824 */ /* 0x000fe200078e0a17 */
[----:B------:R-:W-:Y:S02]  /*1d60*/  SHF.R.S32.HI R3, RZ, 0x1f, R4 ;  /* 0x0000001fff037819 */ /* 0x000fe40000011404 */
[----:B------:R-:W1:Y:S02]  /*1d70*/  @P1 LDC R9, c[0x0][0x450] ;  /* 0x00011400ff091b82 */ /* 0x000e640000000800 */
[----:B------:R-:W-:Y:S01]  /*1d80*/  LEA.HI R3, R3, R4, RZ, 0x6 ;  /* 0x0000000403037211 */ /* 0x000fe200078f30ff */
[----:B0-----:R-:W-:-:S05]  /*1d90*/  @P1 IMAD.HI.U32 R0, R195, R0, RZ ;  /* 0x00000000c3001227 */ /* 0x001fca00078e00ff */
[----:B-1----:R-:W-:Y:S02]  /*1da0*/  @P1 SHF.R.U32.HI R7, RZ, R9, R0 ;  /* 0x00000009ff071219 */ /* 0x002fe40000011600 */
[----:B------:R-:W-:-:S03]  /*1db0*/  SHF.R.S32.HI R0, RZ, 0x6, R3 ;  /* 0x00000006ff007819 */ /* 0x000fc60000011403 */
[----:B------:R-:W-:Y:S01]  /*1dc0*/  IMAD.IADD R3, R152, 0x1, R7 ;  /* 0x0000000198037824 */ /* 0x000fe200078e0207 */
        /* <DEDUP_REMOVED lines=13> */
.L_x_6475:
[----:B------:R-:W-:-:S13]  /*1ea0*/  ISETP.NE.AND P0, PT, R5, 0x1, PT ;  /* 0x000000010500780c */ /* 0x000fda0003f05270 */
[----:B------:R-:W0:Y:S02]  /*1eb0*/  @P0 LDC.64 R6, c[0x0][0xae0] ;  /* 0x0002b800ff060b82 */ /* 0x000e240000000a00 */
[----:B0-----:R-:W-:-:S05]  /*1ec0*/  @P0 IMAD.HI.U32 R6, R3, R6, RZ ;  /* 0x0000000603060227 */ /* 0x001fca00078e00ff */
[----:B------:R-:W-:-:S07]  /*1ed0*/  @P0 SHF.R.U32.HI R3, RZ, R7, R6 ;  /* 0x00000007ff030219 */ /* 0x000fce0000011606 */
.L_x_6476:
[----:B------:R-:W-:Y:S05]  /*1ee0*/  BSYNC B0 ;  /* 0x0000000000007941 */ /* 0x000fea0003800000 */
.L_x_6474:
[----:B------:R-:W-:-:S05]  /*1ef0*/  IMAD R3, R3, R5, RZ ;  /* 0x0000000503037224 */ /* 0x000fca00078e02ff */
[----:B------:R-:W-:-:S07]  /*1f00*/  VIMNMX R0, R0, R3, !PT ;  /* 0x0000000300007248 */ /* 0x000fce0007fe0100 */
.L_x_6473:
        /* <DEDUP_REMOVED lines=41> */
.L_x_6478:
[----:B------:R-:W-:Y:S05]  /*21a0*/  BSYNC B0 ;  /* 0x0000000000007941 */ /* 0x000fea0003800000 */
.L_x_6477:
        /* <DEDUP_REMOVED lines=36> */
.L_x_6481:
[----:B------:R-:W-:Y:S05]  /*23f0*/  BSYNC B6 ;  /* 0x0000000000067941 */ /* 0x000fea0003800000 */
.L_x_6480:
        /* <DEDUP_REMOVED lines=20> */
.L_x_6483:
[----:B------:R-:W-:Y:S05]  /*2540*/  BSYNC B6 ;  /* 0x0000000000067941 */ /* 0x000fea0003800000 */
.L_x_6482:
[----:B------:R-:W-:Y:S01]  /*2550*/  ULDC.64 UR4, c[0x0][0xaf0] ;  /* 0x0002bc0000047ab9 */ /* 0x000fe20000000a00 */
[----:B------:R-:W0:Y:S01]  /*2560*/  LDC.64 R6, c[0x0][0x300] ;  /* 0x0000c000ff067b82 */ /* 0x000e220000000a00 */
[----:B------:R-:W-:Y:S01]  /*2570*/  ISETP.NE.U32.AND P0, PT, RZ, UR4, PT ;  /* 0x00000004ff007c0c */ /* 0x000fe2000bf05070 */
[----:B------:R-:W-:Y:S01]  /*2580*/  IMAD.IADD R24, R24, 0x1, R25 ;  /* 0x0000000118187824 */ /* 0x000fe200078e0219 */
[----:B------:R-:W-:Y:S01]  /*2590*/  ULDC.64 UR8, c[0x0][0xb00] ;  /* 0x0002c00000087ab9 */ /* 0x000fe20000000a00 */
[----:B------:R-:W-:Y:S01]  /*25a0*/  SHF.R.S32.HI R17, RZ, 0x1f, R16 ;  /* 0x0000001fff117819 */ /* 0x000fe20000011410 */
[----:B------:R-:W-:Y:S01]  /*25b0*/  ULDC.64 UR6, c[0x0][0x330] ;  /* 0x0000cc0000067ab9 */ /* 0x000fe20000000a00 */
[----:B------:R-:W-:Y:S01]  /*25c0*/  ISETP.NE.AND.EX P0, PT, RZ, UR5, PT, P0 ;  /* 0x00000005ff007c0c */ /* 0x000fe2000bf05300 */
[----:B------:R-:W-:Y:S01]  /*25d0*/  ULDC.64 UR4, c[0x0][0x308] ;  /* 0x0000c20000047ab9 */ /* 0x000fe20000000a00 */
[----:B------:R-:W1:Y:S08]  /*25e0*/  LDC R25, c[0x0][0x3f4] ;  /* 0x0000fd00ff197b82 */ /* 0x000e700000000800 */
[----:B------:R-:W2:Y:S08]  /*25f0*/  LDC.64 R56, c[0x0][0x408] ;  /* 0x00010200ff387b82 */ /* 0x000eb00000000a00 */
        /* <DEDUP_REMOVED lines=10> */
[C---:B------:R-:W-:Y:S01]  /*26a0*/  IMAD.WIDE.U32 R20, R221.reuse, UR6, R16 ;  /* 0x00000006dd147c25 */ /* 0x040fe2000f8e0010 */
[----:B-1----:R-:W-:Y:S01]  /*26b0*/  ISETP.GE.AND P1, PT, R16, R25, PT ;  /* 0x000000191000720c */ /* 0x002fe20003f26270 */
[----:B---3--:R-:W1:Y:S01]  /*26c0*/  LDC.64 R4, c[0x0][0x3f8] ;  /* 0x0000fe00ff047b82 */ /* 0x008e620000000a00 */
[----:B------:R-:W-:Y:S01]  /*26d0*/  SHF.R.S32.HI R189, RZ, 0x1f, R188 ;  /* 0x0000001fffbd7819 */ /* 0x000fe200000114bc */
[----:B------:R-:W-:Y:S01]  /*26e0*/  IMAD R3, R24, R7, R0 ;  /* 0x0000000718037224 */ /* 0x000fe200078e0200 */
[----:B------:R-:W-:Y:S01]  /*26f0*/  P2R R74, PR, RZ, 0x2 ;  /* 0x00000002ff4a7803 */ /* 0x000fe20000000000 */
[----:B------:R-:W-:Y:S01]  /*2700*/  IMAD R21, R221, UR7, R21 ;  /* 0x00000007dd157c24 */ /* 0x000fe2000f8e0215 */
[----:B------:R-:W-:Y:S01]  /*2710*/  ULDC.64 UR6, c[0x0][0x338] ;  /* 0x0000ce0000067ab9 */ /* 0x000fe20000000a00 */
[----:B------:R-:W-:Y:S01]  /*2720*/  IMAD.IADD R29, R29, 0x1, R3 ;  /* 0x000000011d1d7824 */ /* 0x000fe200078e0203 */
[----:B------:R-:W-:Y:S01]  /*2730*/  SHF.L.U64.HI R62, R6, 0x6, R7 ;  /* 0x00000006063e7819 */ /* 0x000fe20000010207 */
[----:B------:R-:W-:-:S02]  /*2740*/  IMAD R12, R73, R6, RZ ;  /* 0x00000006490c7224 */ /* 0x000fc400078e02ff */
[----:B------:R-:W-:-:S04]  /*2750*/  IMAD.WIDE.U32 R28, R221, UR4, R28 ;  /* 0x00000004dd1c7c25 */ /* 0x000fc8000f8e001c */
[----:B------:R-:W-:Y:S01]  /*2760*/  IMAD R29, R221, UR5, R29 ;  /* 0x00000005dd1d7c24 */ /* 0x000fe2000f8e021d */
[----:B------:R-:W-:Y:S01]  /*2770*/  ULDC.64 UR4, c[0x0][0x310] ;  /* 0x0000c40000047ab9 */ /* 0x000fe20000000a00 */
[C---:B------:R-:W-:Y:S02]  /*2780*/  IMAD R13, R187.reuse, R7, R12 ;  /* 0x00000007bb0d7224 */ /* 0x040fe400078e020c */
[----:B------:R-:W-:Y:S02]  /*2790*/  IMAD.SHL.U32 R58, R198, 0x40, RZ ;  /* 0x00000040c63a7824 */ /* 0x000fe400078e00ff */
[----:B--2---:R-:W-:-:S03]  /*27a0*/  IMAD.WIDE.U32 R34, R187, R56, R188 ;  /* 0x00000038bb227225 */ /* 0x004fc600078e00bc */
[----:B------:R-:W-:Y:S01]  /*27b0*/  LOP3.LUT R58, R58, 0x1c0, RZ, 0xc0, !PT ;  /* 0x000001c03a3a7812 */ /* 0x000fe200078ec0ff */
[C---:B------:R-:W-:Y:S01]  /*27c0*/  IMAD.WIDE.U32 R36, R187.reuse, R56, R16 ;  /* 0x00000038bb247225 */ /* 0x040fe200078e0010 */
[----:B-1----:R-:W-:Y:S02]  /*27d0*/  SHF.L.U64.HI R60, R4, 0x6, R5 ;  /* 0x00000006043c7819 */ /* 0x002fe40000010205 */
[----:B------:R-:W-:Y:S01]  /*27e0*/  SHF.R.U32.HI R54, RZ, 0x3, R58 ;  /* 0x00000003ff367819 */ /* 0x000fe2000001163a */
[----:B------:R-:W-:Y:S01]  /*27f0*/  IMAD.WIDE.U32 R30, R187, R4, R188 ;  /* 0x00000004bb1e7225 */ /* 0x000fe200078e00bc */
[----:B0-----:R-:W-:-:S03]  /*2800*/  SHF.R.U32.HI R26, RZ, 0x7, R26 ;  /* 0x00000007ff1a7819 */ /* 0x001fc6000001161a */
[----:B------:R-:W-:-:S04]  /*2810*/  IMAD.WIDE.U32 R32, R187, R4, R16 ;  /* 0x00000004bb207225 */ /* 0x000fc800078e0010 */
[----:B------:R-:W-:Y:S02]  /*2820*/  VIADD R55, R16, 0x20 ;  /* 0x0000002010377836 */ /* 0x000fe40000000000 */
[----:B------:R-:W-:Y:S02]  /*2830*/  IMAD.SHL.U32 R61, R6, 0x40, RZ ;  /* 0x00000040063d7824 */ /* 0x000fe400078e00ff */
[----:B------:R-:W-:Y:S02]  /*2840*/  IMAD.SHL.U32 R59, R4, 0x40, RZ ;  /* 0x00000040043b7824 */ /* 0x000fe400078e00ff */
[----:B------:R-:W-:Y:S02]  /*2850*/  VIADD R53, R26, 0x8 ;  /* 0x000000081a357836 */ /* 0x000fe40000000000 */
[----:B------:R-:W-:Y:S01]  /*2860*/  IMAD.SHL.U32 R52, R25, 0x2, RZ ;  /* 0x0000000219347824 */ /* 0x000fe200078e00ff */
[----:B----4-:R-:W-:Y:S02]  /*2870*/  SHF.R.S32.HI R0, RZ, 0x1f, R155 ;  /* 0x0000001fff007819 */ /* 0x010fe4000001149b */
[----:B------:R-:W-:-:S02]  /*2880*/  SEL R155, R155, RZ, !P0 ;  /* 0x000000ff9b9b7207 */ /* 0x000fc40004000000 */
[----:B------:R-:W-:-:S03]  /*2890*/  SEL R0, R0, RZ, !P0 ;  /* 0x000000ff00007207 */ /* 0x000fc60004000000 */
[----:B------:R-:W-:-:S04]  /*28a0*/  IMAD.WIDE.U32 R28, R155, UR4, R28 ;  /* 0x000000049b1c7c25 */ /* 0x000fc8000f8e001c */
[C---:B------:R-:W-:Y:S02]  /*28b0*/  IMAD R8, R0.reuse, UR6, RZ ;  /* 0x0000000600087c24 */ /* 0x040fe4000f8e02ff */
[----:B------:R-:W-:Y:S01]  /*28c0*/  IMAD R0, R0, UR4, RZ ;  /* 0x0000000400007c24 */ /* 0x000fe2000f8e02ff */
[----:B------:R-:W-:Y:S01]  /*28d0*/  ULDC UR4, c[0x0][0x2f4] ;  /* 0x0000bd0000047ab9 */ /* 0x000fe20000000800 */
[C---:B------:R-:W-:Y:S01]  /*28e0*/  IMAD R15, R155.reuse, UR7, R8 ;  /* 0x000000079b0f7c24 */ /* 0x040fe2000f8e0208 */
[----:B------:R-:W-:Y:S01]  /*28f0*/  ISETP.GE.AND P4, PT, R16, UR4, PT ;  /* 0x0000000410007c0c */ /* 0x000fe2000bf86270 */
[----:B------:R-:W-:Y:S01]  /*2900*/  IMAD R3, R155, UR5, R0 ;  /* 0x000000059b037c24 */ /* 0x000fe2000f8e0200 */
[----:B------:R-:W-:Y:S01]  /*2910*/  ISETP.GE.AND P3, PT, R55, UR4, PT ;  /* 0x0000000437007c0c */ /* 0x000fe2000bf66270 */
[----:B------:R-:W-:-:S04]  /*2920*/  IMAD.WIDE.U32 R8, R187, R6, R16 ;  /* 0x00000006bb087225 */ /* 0x000fc800078e0010 */
[----:B------:R-:W-:Y:S01]  /*2930*/  IMAD.IADD R72, R29, 0x1, R3 ;  /* 0x000000011d487824 */ /* 0x000fe200078e0203 */
[----:B------:R-:W-:Y:S01]  /*2940*/  SEL R3, R25, RZ, P1 ;  /* 0x000000ff19037207 */ /* 0x000fe20000800000 */
[----:B------:R-:W-:Y:S01]  /*2950*/  IMAD R0, R73, R4, RZ ;  /* 0x0000000449007224 */ /* 0x000fe200078e02ff */
[----:B------:R-:W-:Y:S01]  /*2960*/  IADD3 R65, P0, R28, R8, RZ ;  /* 0x000000081c417210 */ /* 0x000fe20007f1e0ff */
[----:B------:R-:W-:-:S03]  /*2970*/  IMAD.WIDE.U32 R20, R155, UR6, R20 ;  /* 0x000000069b147c25 */ /* 0x000fc6000f8e0014 */
[----:B------:R-:W-:Y:S01]  /*2980*/  IADD3.X R64, R72, R9, R13, P0, !PT ;  /* 0x0000000948407210 */ /* 0x000fe200007fe40d */
[C---:B------:R-:W-:Y:S01]  /*2990*/  IMAD R11, R187.reuse, R5, R0 ;  /* 0x00000005bb0b7224 */ /* 0x040fe200078e0200 */
[----:B------:R-:W-:Y:S01]  /*29a0*/  IADD3 R38, P0, R187, R24, RZ ;  /* 0x00000018bb267210 */ /* 0x000fe20007f1e0ff */
[----:B------:R-:W-:Y:S02]  /*29b0*/  IMAD R0, R73, R56, RZ ;  /* 0x0000003849007224 */ /* 0x000fe400078e02ff */
[----:B------:R-:W-:Y:S02]  /*29c0*/  IMAD.IADD R3, R16, 0x1, R3 ;  /* 0x0000000110037824 */ /* 0x000fe400078e0203 */
[----:B------:R-:W-:Y:S02]  /*29d0*/  IMAD R9, R187, R57, R0 ;  /* 0x00000039bb097224 */ /* 0x000fe400078e0200 */
[----:B------:R-:W-:Y:S01]  /*29e0*/  IMAD.IADD R31, R31, 0x1, R11 ;  /* 0x000000011f1f7824 */ /* 0x000fe200078e020b */
[----:B------:R-:W-:Y:S01]  /*29f0*/  SHF.R.S32.HI R0, RZ, 0x1f, R3 ;  /* 0x0000001fff007819 */ /* 0x000fe20000011403 */
[----:B------:R-:W-:-:S02]  /*2a00*/  IMAD.IADD R35, R35, 0x1, R9 ;  /* 0x0000000123237824 */ /* 0x000fc400078e0209 */
[----:B------:R-:W-:Y:S01]  /*2a10*/  IMAD.IADD R37, R9, 0x1, R37 ;  /* 0x0000000109257824 */ /* 0x000fe200078e0225 */
[----:B------:R-:W-:Y:S01]  /*2a20*/  LEA.HI R63, R0, R3, RZ, 0x3 ;  /* 0x00000003003f7211 */ /* 0x000fe200078f18ff */
[----:B------:R-:W-:Y:S01]  /*2a30*/  IMAD.IADD R33, R11, 0x1, R33 ;  /* 0x000000010b217824 */ /* 0x000fe200078e0221 */
[----:B------:R-:W-:Y:S01]  /*2a40*/  LOP3.LUT R3, R58, 0x18, R16, 0xf8, !PT ;  /* 0x000000183a037812 */ /* 0x000fe200078ef810 */
[C---:B-----5:R-:W-:Y:S01]  /*2a50*/  IMAD.WIDE.U32 R30, R2.reuse, R4, R30 ;  /* 0x00000004021e7225 */ /* 0x060fe200078e001e */
[----:B------:R-:W-:Y:S02]  /*2a60*/  SHF.R.S32.HI R9, RZ, 0x1f, R2 ;  /* 0x0000001fff097819 */ /* 0x000fe40000011402 */
[----:B------:R-:W-:Y:S01]  /*2a70*/  LOP3.LUT R3, R3, R54, RZ, 0x3c, !PT ;  /* 0x0000003603037212 */ /* 0x000fe200078e3cff */
[----:B------:R-:W-:Y:S01]  /*2a80*/  IMAD.WIDE.U32 R32, R2, R4, R32 ;  /* 0x0000000402207225 */ /* 0x000fe200078e0020 */
[----:B------:R-:W-:-:S03]  /*2a90*/  LOP3.LUT R48, R63, 0xfffffff8, RZ, 0xc0, !PT ;  /* 0xfffffff83f307812 */ /* 0x000fc600078ec0ff */
[----:B------:R-:W-:Y:S01]  /*2aa0*/  IMAD R51, R220, 0x200, R3 ;  /* 0x00000200dc337824 */ /* 0x000fe200078e0203 */
[----:B------:R-:W-:Y:S01]  /*2ab0*/  LOP3.LUT R3, R58, 0x38, R63, 0xf8, !PT ;  /* 0x000000383a037812 */ /* 0x000fe200078ef83f */
[C---:B------:R-:W-:Y:S01]  /*2ac0*/  IMAD R0, R9.reuse, R4, RZ ;  /* 0x0000000409007224 */ /* 0x040fe200078e02ff */
[----:B------:R-:W-:Y:S01]  /*2ad0*/  SHF.R.S32.HI R45, RZ, 0x1f, R48 ;  /* 0x0000001fff2d7819 */ /* 0x000fe20000011430 */
[----:B------:R-:W-:Y:S01]  /*2ae0*/  IMAD R9, R9, R56, RZ ;  /* 0x0000003809097224 */ /* 0x000fe200078e02ff */
[----:B------:R-:W-:Y:S01]  /*2af0*/  LOP3.LUT R3, R3, R54, RZ, 0x3c, !PT ;  /* 0x0000003603037212 */ /* 0x000fe200078e3cff */
[C---:B------:R-:W-:Y:S02]  /*2b00*/  IMAD R49, R2.reuse, R5, R0 ;  /* 0x0000000502317224 */ /* 0x040fe400078e0200 */
[----:B------:R-:W-:Y:S01]  /*2b10*/  IMAD R9, R2, R57, R9 ;  /* 0x0000003902097224 */ /* 0x000fe200078e0209 */
[----:B------:R-:W-:Y:S01]  /*2b20*/  SHF.L.U64.HI R57, R56, 0x6, R57 ;  /* 0x0000000638397819 */ /* 0x000fe20000010239 */
[----:B------:R-:W-:-:S04]  /*2b30*/  IMAD.WIDE.U32 R34, R2, R56, R34 ;  /* 0x0000003802227225 */ /* 0x000fc800078e0022 */
[----:B------:R-:W-:-:S04]  /*2b40*/  IMAD.WIDE.U32 R36, R2, R56, R36 ;  /* 0x0000003802247225 */ /* 0x000fc800078e0024 */
[----:B------:R-:W-:Y:S02]  /*2b50*/  IMAD.IADD R50, R31, 0x1, R49 ;  /* 0x000000011f327824 */ /* 0x000fe400078e0231 */
[----:B------:R-:W-:Y:S02]  /*2b60*/  IMAD.SHL.U32 R56, R56, 0x40, RZ ;  /* 0x0000004038387824 */ /* 0x000fe400078e00ff */
[----:B------:R-:W-:Y:S02]  /*2b70*/  IMAD.X R39, R10, 0x1, R73, P0 ;  /* 0x000000010a277824 */ /* 0x000fe400000e0649 */
[----:B------:R-:W-:Y:S02]  /*2b80*/  IMAD.IADD R49, R49, 0x1, R33 ;  /* 0x0000000131317824 */ /* 0x000fe400078e0221 */
[----:B------:R-:W-:Y:S02]  /*2b90*/  IMAD.IADD R47, R35, 0x1, R9 ;  /* 0x00000001232f7824 */ /* 0x000fe400078e0209 */
[----:B------:R-:W-:-:S02]  /*2ba0*/  IMAD.IADD R46, R9, 0x1, R37 ;  /* 0x00000001092e7824 */ /* 0x000fc400078e0225 */
[----:B------:R-:W-:Y:S02]  /*2bb0*/  IMAD R3, R220, 0x200, R3 ;  /* 0x00000200dc037824 */ /* 0x000fe400078e0203 */
[----:B------:R-:W-:-:S07]  /*2bc0*/  IMAD.IADD R0, R21, 0x1, R15 ;  /* 0x0000000115007824 */ /* 0x000fce00078e020f */
.L_x_6513:
[----:B0-2-4-:R-:W0:Y:S01]  /*2bd0*/  LDC R27, c[0x0][0x3f4] ;  /* 0x0000fd00ff1b7b82 */ /* 0x015e220000000800 */
        /* <DEDUP_REMOVED lines=35> */
[----:B------:R-:W-:Y:S01]  /*2e10*/  IMAD.MOV.U32 R6, RZ, RZ, R34 ;  /* 0x000000ffff067224 */ /* 0x000fe200078e0022 */
[----:B------:R-:W-:Y:S01]  /*2e20*/  ULDC.64 UR4, c[0x0][0x3e8] ;  /* 0x0000fa0000047ab9 */ /* 0x000fe20000000a00 */
[----:B------:R-:W-:Y:S01]  /*2e30*/  IMAD.MOV.U32 R7, RZ, RZ, R47 ;  /* 0x000000ffff077224 */ /* 0x000fe200078e002f */
[----:B------:R-:W-:Y:S01]  /*2e40*/  ULDC.64 UR6, c[0x0][0x400] ;  /* 0x0001000000067ab9 */ /* 0x000fe20000000a00 */
[----:B------:R-:W-:Y:S02]  /*2e50*/  IMAD R5, R57, R41, RZ ;  /* 0x0000002939057224 */ /* 0x000fe400078e02ff */
[----:B------:R-:W-:Y:S01]  /*2e60*/  IMAD.WIDE.U32 R8, R41, R56, R6 ;  /* 0x0000003829087225 */ /* 0x000fe200078e0006 */
[----:B------:R-:W-:-:S03]  /*2e70*/  IADD3 R7, P0, R30, R4, RZ ;  /* 0x000000041e077210 */ /* 0x000fc60007f1e0ff */
[----:B------:R-:W-:Y:S01]  /*2e80*/  IMAD R5, R69, R56, R5 ;  /* 0x0000003845057224 */ /* 0x000fe200078e0205 */
[----:B------:R-:W-:Y:S01]  /*2e90*/  LEA R4, P5, R8, UR6, 0x1 ;  /* 0x0000000608047c11 */ /* 0x000fe2000f8a08ff */
[----:B------:R-:W-:Y:S01]  /*2ea0*/  IMAD.X R10, R70, 0x1, R50, P0 ;  /* 0x00000001460a7824 */ /* 0x000fe200000e0632 */
[----:B------:R-:W-:Y:S01]  /*2eb0*/  LEA R6, P0, R7, UR4, 0x1 ;  /* 0x0000000407067c11 */ /* 0x000fe2000f8008ff */
[----:B------:R-:W-:-:S03]  /*2ec0*/  IMAD.IADD R5, R9, 0x1, R5 ;  /* 0x0000000109057824 */ /* 0x000fc600078e0205 */
[----:B------:R-:W-:Y:S02]  /*2ed0*/  LEA.HI.X R7, R7, UR5, R10, 0x1, P0 ;  /* 0x0000000507077c11 */ /* 0x000fe400080f0c0a */
[----:B------:R-:W-:Y:S02]  /*2ee0*/  CS2R R10, SRZ ;  /* 0x00000000000a7805 */ /* 0x000fe4000001ff00 */
[----:B------:R-:W-:Y:S02]  /*2ef0*/  LEA.HI.X R5, R8, UR7, R5, 0x1, P5 ;  /* 0x0000000708057c11 */ /* 0x000fe4000a8f0c05 */
[----:B------:R-:W-:Y:S02]  /*2f00*/  CS2R R8, SRZ ;  /* 0x0000000000087805 */ /* 0x000fe4000001ff00 */
[-C--:B------:R-:W-:Y:S02]  /*2f10*/  ISETP.GE.AND P5, PT, R188, R27.reuse, PT ;  /* 0x0000001bbc00720c */ /* 0x080fe40003fa6270 */
[----:B------:R-:W-:-:S11]  /*2f20*/  ISETP.GE.AND P0, PT, R217, R27, PT ;  /* 0x0000001bd900720c */ /* 0x000fd60003f06270 */
[----:B------:R0:W5:Y:S04]  /*2f30*/  @!P5 LDG.E.64 R14, desc[UR50][R6.64] ;  /* 0x00000032060ed981 */ /* 0x000168000c1e1b00 */
[----:B------:R0:W5:Y:S04]  /*2f40*/  @!P0 LDG.E.64 R8, desc[UR50][R6.64+0x20] ;  /* 0x0000203206088981 */ /* 0x000168000c1e1b00 */
[----:B------:R0:W5:Y:S04]  /*2f50*/  @!P5 LDG.E.64 R24, desc[UR50][R4.64] ;  /* 0x000000320418d981 */ /* 0x000168000c1e1b00 */
[----:B------:R0:W5:Y:S02]  /*2f60*/  @!P0 LDG.E.64 R10, desc[UR50][R4.64+0x20] ;  /* 0x00002032040a8981 */ /* 0x000164000c1e1b00 */
.L_x_6488:
[----:B------:R-:W-:Y:S05]  /*2f70*/  BSYNC B1 ;  /* 0x0000000000017941 */ /* 0x000fea0003800000 */
.L_x_6487:
        /* <DEDUP_REMOVED lines=18> */
[----:B------:R-:W-:Y:S06]  /*30a0*/  @!P0 BRA `(.L_x_6489) ;  /* 0x0000000000048947 */ /* 0x000fec0003800000 */
[----:B------:R-:W-:Y:S01]  /*30b0*/  BPT.TRAP 0x1 ;  /* 0x000000040000795c */ /* 0x000fe20000300000 */
.L_x_6489:
[----:B------:R-:W-:Y:S01]  /*30c0*/  IMAD R75, R185, 0x8, R18 ;  /* 0x00000008b94b7824 */ /* 0x000fe200078e0212 */
[----:B------:R-:W-:Y:S01]  /*30d0*/  SHF.L.U32 R76, R190, 0x1f, RZ ;  /* 0x0000001fbe4c7819 */ /* 0x000fe200000006ff */
[----:B------:R-:W-:Y:S03]  /*30e0*/  BSSY B1, `(.L_x_6490) ;  /* 0x0000003000017945 */ /* 0x000fe60003800000 */
[----:B------:R-:W0:Y:S02]  /*30f0*/  SYNCS.PHASECHK.TRANS64.TRYWAIT P5, [R75+URZ+0x38890], R76 ;  /* 0x0388904c4b0075a7 */ /* 0x000e2400080a017f */
[----:B0-----:R-:W-:Y:S05]  /*3100*/  @!P5 BRA `(.L_x_6491) ;  /* 0x0000026c00e8d947 */ /* 0x001fea0003800000 */
.L_x_6886:
[----:B------:R-:W-:Y:S05]  /*3110*/  BSYNC B1 ;  /* 0x0000000000017941 */ /* 0x000fea0003800000 */
.L_x_6490:
        /* <DEDUP_REMOVED lines=53> */
.L_x_6496:
[----:B------:R-:W-:Y:S05]  /*3470*/  BSYNC B2 ;  /* 0x0000000000027941 */ /* 0x000fea0003800000 */
.L_x_6495:
[----:B--2---:R1:W-:Y:S02]  /*3480*/  STG.E.128 desc[UR50][R12.64], R4 ;  /* 0x000000040c007986 */ /* 0x0043e4000c101d32 */
.L_x_6494:
[----:B------:R-:W-:Y:S05]  /*3490*/  BSYNC B1 ;  /* 0x0000000000017941 */ /* 0x000fea0003800000 */
.L_x_6493:
        /* <DEDUP_REMOVED lines=56> */
.L_x_6498:
[----:B------:R-:W-:Y:S05]  /*3820*/  BSYNC B1 ;  /* 0x0000000000017941 */ /* 0x000fea0003800000 */
.L_x_6497:
[----:B-1----:R1:W-:Y:S01]  /*3830*/  STG.E.128 desc[UR50][R12.64+0x40], R4 ;  /* 0x000040040c007986 */ /* 0x0023e2000c101d32 */
[----:B------:R-:W-:Y:S05]  /*3840*/  BRA `(.L_x_6492) ;  /* 0x0000000c00547947 */ /* 0x000fea0003800000 */
.L_x_6486:
        /* <DEDUP_REMOVED lines=45> */
.L_x_6499:
[----:B------:R-:W-:Y:S01]  /*3b20*/  IMAD R75, R185, 0x8, R18 ;  /* 0x00000008b94b7824 */ /* 0x000fe200078e0212 */
[----:B------:R-:W-:Y:S01]  /*3b30*/  SHF.L.U32 R76, R190, 0x1f, RZ ;  /* 0x0000001fbe4c7819 */ /* 0x000fe200000006ff */
[----:B------:R-:W0:Y:S01]  /*3b40*/  LDC R77, c[0x0][0x2f4] ;  /* 0x0000bd00ff4d7b82 */ /* 0x000e220000000800 */
[----:B------:R-:W-:Y:S02]  /*3b50*/  BSSY B1, `(.L_x_6500) ;  /* 0x0000003000017945 */ /* 0x000fe40003800000 */
[----:B------:R-:W1:Y:S02]  /*3b60*/  SYNCS.PHASECHK.TRANS64.TRYWAIT P5, [R75+URZ+0x38890], R76 ;  /* 0x0388904c4b0075a7 */ /* 0x000e6400080a017f */
[----:B-1----:R-:W-:Y:S05]  /*3b70*/  @!P5 BRA `(.L_x_6501) ;  /* 0x000002640060d947 */ /* 0x002fea0003800000 */
.L_x_6887:
[----:B------:R-:W-:Y:S05]  /*3b80*/  BSYNC B1 ;  /* 0x0000000000017941 */ /* 0x000fea0003800000 */
.L_x_6500:
        /* <DEDUP_REMOVED lines=33> */
[----:B------:R-:W-:Y:S01]  /*3da0*/  SHF.R.U32.HI R82, RZ, 0x10, R5 ;  /* 0x00000010ff527819 */ /* 0x000fe20000011605 */
[----:B--2---:R-:W-:Y:S01]  /*3db0*/  IMAD.U32 R78, R25, 0x10000, RZ ;  /* 0x00010000194e7824 */ /* 0x004fe200078e00ff */
[----:B------:R-:W-:Y:S02]  /*3dc0*/  SHF.R.U32.HI R86, RZ, 0x10, R9 ;  /* 0x00000010ff567819 */ /* 0x000fe40000011609 */
[--C-:B------:R-:W-:Y:S01]  /*3dd0*/  SHF.R.U64 R83, R6, 0x10, R7.reuse ;  /* 0x0000001006537819 */ /* 0x100fe20000001207 */
[----:B0-----:R-:W-:Y:S01]  /*3de0*/  IMAD.U32 R6, R12, 0x10000, RZ ;  /* 0x000100000c067824 */ /* 0x001fe200078e00ff */
[----:B------:R-:W-:Y:S02]  /*3df0*/  PRMT R82, R92, 0x5432, R82 ;  /* 0x000054325c527816 */ /* 0x000fe40000000052 */
[----:B------:R-:W-:Y:S02]  /*3e00*/  PRMT R86, R87, 0x5432, R86 ;  /* 0x0000543257567816 */ /* 0x000fe40000000056 */
[----:B------:R-:W-:-:S02]  /*3e10*/  SHF.R.U32.HI R84, RZ, 0x10, R7 ;  /* 0x00000010ff547819 */ /* 0x000fc40000011607 */
[----:B------:R-:W-:Y:S01]  /*3e20*/  SHF.R.U64 R80, R4, 0x10, R5 ;  /* 0x0000001004507819 */ /* 0x000fe20000001205 */
[----:B------:R-:W-:Y:S01]  /*3e30*/  IMAD.U32 R5, R26, 0x10000, RZ ;  /* 0x000100001a057824 */ /* 0x000fe200078e00ff */
[----:B------:R-:W-:Y:S01]  /*3e40*/  SHF.R.U32.HI R89, RZ, 0x10, R11 ;  /* 0x00000010ff597819 */ /* 0x000fe2000001160b */
[----:B------:R-:W-:Y:S01]  /*3e50*/  IMAD.U32 R4, R14, 0x10000, RZ ;  /* 0x000100000e047824 */ /* 0x000fe200078e00ff */
[----:B------:R-:W-:Y:S01]  /*3e60*/  PRMT R7, R87, 0x5410, R83 ;  /* 0x0000541057077816 */ /* 0x000fe20000000053 */
[----:B------:R-:W-:Y:S01]  /*3e70*/  IMAD.U32 R87, R86, 0x10000, RZ ;  /* 0x0001000056577824 */ /* 0x000fe200078e00ff */
[----:B------:R-:W-:Y:S01]  /*3e80*/  SHF.R.U64 R88, R10, 0x10, R11 ;  /* 0x000000100a587819 */ /* 0x000fe2000000120b */
[----:B------:R-:W-:Y:S01]  /*3e90*/  IMAD.U32 R83, R82, 0x10000, RZ ;  /* 0x0001000052537824 */ /* 0x000fe200078e00ff */
[----:B------:R-:W-:Y:S01]  /*3ea0*/  PRMT R80, R91, 0x5432, R80 ;  /* 0x000054325b507816 */ /* 0x000fe20000000050 */
[----:B------:R-:W-:Y:S01]  /*3eb0*/  IMAD.U32 R10, R13, 0x10000, RZ ;  /* 0x000100000d0a7824 */ /* 0x000fe200078e00ff */
[----:B------:R-:W-:Y:S01]  /*3ec0*/  PRMT R84, R93, 0x5432, R84 ;  /* 0x000054325d547816 */ /* 0x000fe20000000054 */
[----:B------:R-:W-:Y:S01]  /*3ed0*/  FMUL.FTZ R91, R78, R87 ;  /* 0x000000574e5b7220 */ /* 0x000fe20000410000 */
[----:B------:R-:W-:Y:S01]  /*3ee0*/  PRMT R89, R92, 0x5410, R89 ;  /* 0x000054105c597816 */ /* 0x000fe20000000059 */
[-C--:B------:R-:W-:Y:S01]  /*3ef0*/  FMUL.FTZ R93, R78, R83.reuse ;  /* 0x000000534e5d7220 */ /* 0x080fe20000410000 */
[----:B------:R-:W-:Y:S01]  /*3f00*/  SHF.R.U64 R85, R8, 0x10, R9 ;  /* 0x0000001008557819 */ /* 0x000fe20000001209 */
[----:B------:R-:W-:Y:S01]  /*3f10*/  FFMA.FTZ R91, R10, R83, -R91 ;  /* 0x000000530a5b7223 */ /* 0x000fe2000001085b */
[----:B------:R-:W-:Y:S01]  /*3f20*/  LOP3.LUT R25, R25, 0xffff0000, RZ, 0xc0, !PT ;  /* 0xffff000019197812 */ /* 0x000fe200078ec0ff */
[----:B------:R-:W-:Y:S01]  /*3f30*/  IMAD.U32 R78, R89, 0x10000, RZ ;  /* 0x00010000594e7824 */ /* 0x000fe200078e00ff */
[----:B------:R-:W-:Y:S01]  /*3f40*/  LOP3.LUT R86, R86, 0xffff0000, RZ, 0xc0, !PT ;  /* 0xffff000056567812 */ /* 0x000fe200078ec0ff */
[----:B------:R-:W-:Y:S01]  /*3f50*/  FFMA.FTZ R93, R10, R87, R93 ;  /* 0x000000570a5d7223 */ /* 0x000fe2000001005d */
[----:B------:R-:W-:Y:S01]  /*3f60*/  LOP3.LUT R11, R13, 0xffff0000, RZ, 0xc0, !PT ;  /* 0xffff00000d0b7812 */ /* 0x000fe200078ec0ff */
[C---:B------:R-:W-:Y:S01]  /*3f70*/  IMAD.U32 R13, R15.reuse, 0x10000, RZ ;  /* 0x000100000f0d7824 */ /* 0x040fe200078e00ff */
[----:B------:R-:W-:Y:S01]  /*3f80*/  LOP3.LUT R9, R15, 0xffff0000, RZ, 0xc0, !PT ;  /* 0xffff00000f097812 */ /* 0x000fe200078ec0ff */
[----:B------:R-:W-:Y:S01]  /*3f90*/  IMAD.U32 R15, R27, 0x10000, RZ ;  /* 0x000100001b0f7824 */ /* 0x000fe200078e00ff */
[----:B------:R-:W-:Y:S01]  /*3fa0*/  PRMT R85, R90, 0x5410, R85 ;  /* 0x000054105a557816 */ /* 0x000fe20000000055 */
[----:B------:R-:W-:Y:S01]  /*3fb0*/  IMAD.U32 R10, R84, 0x10000, RZ ;  /* 0x00010000540a7824 */ /* 0x000fe200078e00ff */
[----:B------:R-:W-:Y:S01]  /*3fc0*/  PRMT R88, R90, 0x5432, R88 ;  /* 0x000054325a587816 */ /* 0x000fe20000000058 */
[----:B------:R-:W-:Y:S01]  /*3fd0*/  FMUL.FTZ R90, R25, R86 ;  /* 0x00000056195a7220 */ /* 0x000fe20000410000 */
[----:B------:R-:W-:Y:S01]  /*3fe0*/  LOP3.LUT R82, R82, 0xffff0000, RZ, 0xc0, !PT ;  /* 0xffff000052527812 */ /* 0x000fe200078ec0ff */
[C---:B------:R-:W-:Y:S01]  /*3ff0*/  FMUL.FTZ R94, R15.reuse, R78 ;  /* 0x0000004e0f5e7220 */ /* 0x040fe20000410000 */
[----:B------:R-:W-:Y:S01]  /*4000*/  FMUL.FTZ R15, R15, R10 ;  /* 0x0000000a0f0f7220 */ /* 0x000fe20000410000 */
[----:B------:R-:W-:Y:S01]  /*4010*/  LOP3.LUT R27, R27, 0xffff0000, RZ, 0xc0, !PT ;  /* 0xffff00001b1b7812 */ /* 0x000fe200078ec0ff */
[----:B------:R-:W-:-:S02]  /*4020*/  IMAD.U32 R8, R24, 0x10000, RZ ;  /* 0x0001000018087824 */ /* 0x000fc400078e00ff */
[-C--:B------:R-:W-:Y:S01]  /*4030*/  FMUL.FTZ R92, R25, R82.reuse ;  /* 0x00000052195c7220 */ /* 0x080fe20000410000 */
[----:B------:R-:W-:Y:S01]  /*4040*/  FFMA.FTZ R90, R11, R82, -R90 ;  /* 0x000000520b5a7223 */ /* 0x000fe2000001085a */
[----:B------:R-:W-:Y:S01]  /*4050*/  LOP3.LUT R82, R89, 0xffff0000, RZ, 0xc0, !PT ;  /* 0xffff000059527812 */ /* 0x000fe200078ec0ff */
[----:B------:R-:W-:Y:S01]  /*4060*/  FFMA.FTZ R78, R13, R78, R15 ;  /* 0x0000004e0d4e7223 */ /* 0x000fe2000001000f */
[----:B------:R-:W-:Y:S01]  /*4070*/  LOP3.LUT R84, R84, 0xffff0000, RZ, 0xc0, !PT ;  /* 0xffff000054547812 */ /* 0x000fe200078ec0ff */
[----:B------:R-:W-:Y:S01]  /*4080*/  FFMA.FTZ R92, R11, R86, R92 ;  /* 0x000000560b5c7223 */ /* 0x000fe2000001005c */
[----:B------:R-:W-:Y:S01]  /*4090*/  FFMA.FTZ R94, R13, R10, -R94 ;  /* 0x0000000a0d5e7223 */ /* 0x000fe2000001085e */
[----:B------:R-:W-:Y:S01]  /*40a0*/  IMAD.U32 R15, R85, 0x10000, RZ ;  /* 0x00010000550f7824 */ /* 0x000fe200078e00ff */
[----:B------:R-:W-:Y:S01]  /*40b0*/  LOP3.LUT R24, R24, 0xffff0000, RZ, 0xc0, !PT ;  /* 0xffff000018187812 */ /* 0x000fe200078ec0ff */
[C---:B------:R-:W-:Y:S01]  /*40c0*/  FMUL.FTZ R10, R27.reuse, R82 ;  /* 0x000000521b0a7220 */ /* 0x040fe20000410000 */
[-C--:B------:R-:W-:Y:S01]  /*40d0*/  FMUL.FTZ R86, R27, R84.reuse ;  /* 0x000000541b567220 */ /* 0x080fe20000410000 */
[----:B------:R-:W-:Y:S01]  /*40e0*/  LOP3.LUT R85, R85, 0xffff0000, RZ, 0xc0, !PT ;  /* 0xffff000055557812 */ /* 0x000fe200078ec0ff */
[----:B------:R-:W-:Y:S01]  /*40f0*/  IMAD.U32 R11, R80, 0x10000, RZ ;  /* 0x00010000500b7824 */ /* 0x000fe200078e00ff */
[----:B------:R-:W-:Y:S01]  /*4100*/  LOP3.LUT R12, R12, 0xffff0000, RZ, 0xc0, !PT ;  /* 0xffff00000c0c7812 */ /* 0x000fe200078ec0ff */
[C---:B------:R-:W-:Y:S01]  /*4110*/  FFMA.FTZ R27, R9.reuse, R84, -R10 ;  /* 0x00000054091b7223 */ /* 0x040fe2000001080a */
[----:B------:R-:W-:Y:S01]  /*4120*/  LOP3.LUT R13, R80, 0xffff0000, RZ, 0xc0, !PT ;  /* 0xffff0000500d7812 */ /* 0x000fe200078ec0ff */
[C---:B------:R-:W-:Y:S01]  /*4130*/  FMUL.FTZ R25, R8.reuse, R15 ;  /* 0x0000000f08197220 */ /* 0x040fe20000410000 */
[----:B------:R-:W-:Y:S01]  /*4140*/  FFMA.FTZ R83, R9, R82, R86 ;  /* 0x0000005209537223 */ /* 0x000fe20000010056 */
[----:B------:R-:W-:Y:S01]  /*4150*/  FMUL.FTZ R8, R8, R11 ;  /* 0x0000000b08087220 */ /* 0x000fe20000410000 */
[----:B------:R-:W-:Y:S01]  /*4160*/  FMUL.FTZ R9, R24, R85 ;  /* 0x0000005518097220 */ /* 0x000fe20000410000 */
[----:B------:R-:W-:Y:S01]  /*4170*/  FFMA.FTZ R25, R6, R11, -R25 ;  /* 0x0000000b06197223 */ /* 0x000fe20000010819 */
[----:B------:R-:W-:Y:S01]  /*4180*/  FMUL.FTZ R11, R24, R13 ;  /* 0x0000000d180b7220 */ /* 0x000fe20000410000 */
[----:B------:R-:W-:Y:S01]  /*4190*/  FFMA.FTZ R15, R6, R15, R8 ;  /* 0x0000000f060f7223 */ /* 0x000fe20000010008 */
[----:B------:R-:W-:Y:S01]  /*41a0*/  FFMA.FTZ R10, R12, R13, -R9 ;  /* 0x0000000d0c0a7223 */ /* 0x000fe20000010809 */
[----:B------:R-:W-:Y:S01]  /*41b0*/  LOP3.LUT R26, R26, 0xffff0000, RZ, 0xc0, !PT ;  /* 0xffff00001a1a7812 */ /* 0x000fe200078ec0ff */
[C---:B------:R-:W-:Y:S01]  /*41c0*/  IMAD.U32 R8, R88.reuse, 0x10000, RZ ;  /* 0x0001000058087824 */ /* 0x040fe200078e00ff */
[----:B------:R-:W-:Y:S01]  /*41d0*/  LOP3.LUT R9, R88, 0xffff0000, RZ, 0xc0, !PT ;  /* 0xffff000058097812 */ /* 0x000fe200078ec0ff */
[C---:B------:R-:W-:Y:S01]  /*41e0*/  IMAD.U32 R6, R7.reuse, 0x10000, RZ ;  /* 0x0001000007067824 */ /* 0x040fe200078e00ff */
[----:B------:R-:W-:Y:S01]  /*41f0*/  LOP3.LUT R7, R7, 0xffff0000, RZ, 0xc0, !PT ;  /* 0xffff000007077812 */ /* 0x000fe200078ec0ff */
[----:B------:R-:W-:Y:S01]  /*4200*/  FFMA.FTZ R12, R12, R85, R11 ;  /* 0x000000550c0c7223 */ /* 0x000fe2000001000b */
[C---:B------:R-:W-:Y:S01]  /*4210*/  FMUL.FTZ R11, R5.reuse, R8 ;  /* 0x00000008050b7220 */ /* 0x040fe20000410000 */
[----:B------:R-:W-:Y:S01]  /*4220*/  LOP3.LUT R14, R14, 0xffff0000, RZ, 0xc0, !PT ;  /* 0xffff00000e0e7812 */ /* 0x000fe200078ec0ff */
[-C--:B------:R-:W-:Y:S01]  /*4230*/  FMUL.FTZ R5, R5, R6.reuse ;  /* 0x0000000605057220 */ /* 0x080fe20000410000 */
[C---:B------:R-:W-:Y:S01]  /*4240*/  FMUL.FTZ R13, R26.reuse, R9 ;  /* 0x000000091a0d7220 */ /* 0x040fe20000410000 */
[-C--:B------:R-:W-:Y:S01]  /*4250*/  FMUL.FTZ R26, R26, R7.reuse ;  /* 0x000000071a1a7220 */ /* 0x080fe20000410000 */
[C---:B------:R-:W-:Y:S01]  /*4260*/  FFMA.FTZ R11, R4.reuse, R6, -R11 ;  /* 0x00000006040b7223 */ /* 0x040fe2000001080b */
[----:B------:R-:W-:Y:S01]  /*4270*/  FFMA.FTZ R5, R4, R8, R5 ;  /* 0x0000000804057223 */ /* 0x000fe20000010005 */
[----:B------:R-:W-:Y:S01]  /*4280*/  F2FP.BF16.F32.PACK_AB R27, R27, R94 ;  /* 0x0000005e1b1b723e */ /* 0x000fe200000010ff */
        /* <DEDUP_REMOVED lines=13> */
.L_x_6503:
[----:B------:R-:W-:Y:S05]  /*4360*/  BSYNC B1 ;  /* 0x0000000000017941 */ /* 0x000fea0003800000 */
.L_x_6502:
        /* <DEDUP_REMOVED lines=10> */
.L_x_6485:
[----:B------:R-:W-:-:S06]  /*4410*/  UISETP.NE.AND UP0, UPT, UR47, 0x3, UPT ;  /* 0x000000032f00788c */ /* 0x000fcc000bf05270 */
[----:B------:R-:W-:-:S13]  /*4420*/  PLOP3.LUT P0, PT, PT, PT, UP0, 0x80, 0x0 ;  /* 0x000000000000781c */ /* 0x000fda0003f0f008 */
[----:B------:R-:W-:Y:S05]  /*4430*/  @!P0 BRA `(.L_x_6504) ;  /* 0x0000000000048947 */ /* 0x000fea0003800000 */
[----:B------:R-:W-:Y:S01]  /*4440*/  BPT.TRAP 0x1 ;  /* 0x000000040000795c */ /* 0x000fe20000300000 */
.L_x_6504:
        /* <DEDUP_REMOVED lines=8> */
.L_x_6888:
[----:B------:R-:W-:Y:S05]  /*44d0*/  BSYNC B1 ;  /* 0x0000000000017941 */ /* 0x000fea0003800000 */
.L_x_6505:
        /* <DEDUP_REMOVED lines=12> */
.L_x_6492:
[----:B------:R-:W-:Y:S05]  /*45a0*/  BSYNC B0 ;  /* 0x0000000000007941 */ /* 0x000fea0003800000 */
.L_x_6484:
        /* <DEDUP_REMOVED lines=17> */
.L_x_6508:
[----:B------:R-:W-:Y:S05]  /*46c0*/  BSYNC B0 ;  /* 0x0000000000007941 */ /* 0x000fea0003800000 */
.L_x_6507:
[----:B------:R-:W5:Y:S01]  /*46d0*/  SYNCS.PHASECHK.TRANS64.TRYWAIT P0, [R75+URZ+0x388b0], R76 ;  /* 0x0388b04c4b0075a7 */ /* 0x000f62000800017f */
[----:B------:R-:W-:Y:S04]  /*46e0*/  BSSY B0, `(.L_x_6509) ;  /* 0x0000002000007945 */ /* 0x000fe80003800000 */
[----:B-----5:R-:W-:Y:S05]  /*46f0*/  @!P0 BRA `(.L_x_6510) ;  /* 0x0000025800a88947 */ /* 0x020fea0003800000 */
.L_x_6889:
[----:B------:R-:W-:Y:S05]  /*4700*/  BSYNC B0 ;  /* 0x0000000000007941 */ /* 0x000fea0003800000 */
.L_x_6509:
        /* <DEDUP_REMOVED lines=82> */
.L_x_6512:
[----:B------:R-:W-:Y:S05]  /*4c30*/  BSYNC B0 ;  /* 0x0000000000007941 */ /* 0x000fea0003800000 */
.L_x_6511:
        /* <DEDUP_REMOVED lines=17> */
.L_x_6479:
[----:B------:R-:W-:Y:S04]  /*4d50*/  BSSY B0, `(.L_x_6514) ;  /* 0x0000004000007945 */ /* 0x000fe80003800000 */
[----:B------:R-:W-:Y:S05]  /*4d60*/  @P0 BRA `(.L_x_6515) ;  /* 0x0000000000080947 */ /* 0x000fea0003800000 */
[----:B------:R-:W1:Y:S02]  /*4d70*/  FENCE.VIEW.ASYNC.G ;  /* 0x00000000000073c6 */ /* 0x000e640000000100 */
[----:B-1----:R-:W-:Y:S06]  /*4d80*/  BAR.ARV 0xc, 0x180 ;  /* 0x0306000000007b1d */ /* 0x002fec0000002000 */
.L_x_6515:
[----:B------:R-:W-:Y:S05]  /*4d90*/  BSYNC B0 ;  /* 0x0000000000007941 */ /* 0x000fea0003800000 */
.L_x_6514:
[----:B------:R-:W-:Y:S01]  /*4da0*/  UISETP.NE.AND UP0, UPT, UR37, 0x1, UPT ;  /* 0x000000012500788c */ /* 0x000fe2000bf05270 */
[----:B------:R-:W-:Y:S05]  /*4db0*/  BSSY B7, `(.L_x_6516) ;  /* 0x0001555000077945 */ /* 0x000fea0003800000 */
[----:B------:R-:W-:-:S13]  /*4dc0*/  PLOP3.LUT P0, PT, PT, PT, UP0, 0x80, 0x0 ;  /* 0x000000000000781c */ /* 0x000fda0003f0f008 */
[----:B------:R-:W-:Y:S05]  /*4dd0*/  @!P0 BRA `(.L_x_6517) ;  /* 0x0000002000ec8947 */ /* 0x000fea0003800000 */
[----:B------:R-:W1:Y:S01]  /*4de0*/  LDC R0, c[0x0][0x448] ;  /* 0x00011200ff007b82 */ /* 0x000e620000000800 */
[----:B------:R-:W-:-:S07]  /*4df0*/  VIADD R5, R195, 0x3f ;  /* 0x0000003fc3057836 */ /* 0x000fce0000000000 */
[----:B-----5:R-:W0:Y:S01]  /*4e00*/  LDC.64 R2, c[0x0][0xad8] ;  /* 0x0002b600ff027b82 */ /* 0x020e220000000a00 */
[----:B-1----:R-:W-:Y:S02]  /*4e10*/  ISETP.NE.AND P1, PT, R0, 0x1, PT ;  /* 0x000000010000780c */ /* 0x002fe40003f25270 */
        /* <DEDUP_REMOVED lines=19> */
.L_x_6520:
[----:B------:R-:W-:-:S13]  /*4f50*/  ISETP.NE.AND P0, PT, R3, 0x1, PT ;  /* 0x000000010300780c */ /* 0x000fda0003f05270 */
[----:B------:R-:W0:Y:S02]  /*4f60*/  @P0 LDC.64 R4, c[0x0][0xae0] ;  /* 0x0002b800ff040b82 */ /* 0x000e240000000a00 */
[----:B0-----:R-:W-:-:S05]  /*4f70*/  @P0 IMAD.HI.U32 R4, R0, R4, RZ ;  /* 0x0000000400040227 */ /* 0x001fca00078e00ff */
[----:B------:R-:W-:-:S07]  /*4f80*/  @P0 SHF.R.U32.HI R0, RZ, R5, R4 ;  /* 0x00000005ff000219 */ /* 0x000fce0000011604 */
.L_x_6521:
[----:B------:R-:W-:Y:S05]  /*4f90*/  BSYNC B0 ;  /* 0x0000000000007941 */ /* 0x000fea0003800000 */
.L_x_6519:
[----:B------:R-:W-:-:S05]  /*4fa0*/  IMAD R5, R0, R3, R3 ;  /* 0x0000000300057224 */ /* 0x000fca00078e0203 */
[----:B------:R-:W-:-:S07]  /*4fb0*/  VIMNMX R2, R2, R5, PT ;  /* 0x0000000502027248 */ /* 0x000fce0003fe0100 */
.L_x_6518:
        /* <DEDUP_REMOVED lines=24> */
.L_x_6524:
[----:B------:R-:W-:-:S13]  /*5140*/  ISETP.NE.AND P0, PT, R3, 0x1, PT ;  /* 0x000000010300780c */ /* 0x000fda0003f05270 */
[----:B------:R-:W0:Y:S02]  /*5150*/  @P0 LDC.64 R4, c[0x0][0xae0] ;  /* 0x0002b800ff040b82 */ /* 0x000e240000000a00 */
[----:B0-----:R-:W-:-:S05]  /*5160*/  @P0 IMAD.HI.U32 R2, R152, R4, RZ ;  /* 0x0000000498020227 */ /* 0x001fca00078e00ff */
[----:B------:R-:W-:-:S07]  /*5170*/  @P0 SHF.R.U32.HI R152, RZ, R5, R2 ;  /* 0x00000005ff980219 */ /* 0x000fce0000011602 */
.L_x_6525:
[----:B------:R-:W-:Y:S05]  /*5180*/  BSYNC B0 ;  /* 0x0000000000007941 */ /* 0x000fea0003800000 */
.L_x_6523:
[----:B------:R-:W-:-:S05]  /*5190*/  IMAD R3, R152, R3, RZ ;  /* 0x0000000398037224 */ /* 0x000fca00078e02ff */
[----:B------:R-:W-:-:S07]  /*51a0*/  VIMNMX R0, R0, R3, !PT ;  /* 0x0000000300007248 */ /* 0x000fce0007fe0100 */
.L_x_6522:
[----:B------:R-:W-:Y:S01]  /*51b0*/  SHF.R.S32.HI R3, RZ, 0x1f, R0 ;  /* 0x0000001fff037819 */ /* 0x000fe20000011400 */
[----:B------:R-:W-:Y:S03]  /*51c0*/  BSSY B0, `(.L_x_6526) ;  /* 0x0000025000007945 */ /* 0x000fe60003800000 */
[----:B------:R-:W-:-:S04]  /*51d0*/  LEA.HI R3, R3, R0, RZ, 0x6 ;  /* 0x0000000003037211 */ /* 0x000fc800078f30ff */
        /* <DEDUP_REMOVED lines=35> */
.L_x_6527:
[----:B------:R-:W-:Y:S05]  /*5410*/  BSYNC B0 ;  /* 0x0000000000007941 */ /* 0x000fea0003800000 */
.L_x_6526:
[-C--:B------:R-:W-:Y:S01]  /*5420*/  IMAD R0, R230, R3.reuse, R6 ;  /* 0x00000003e6007224 */ /* 0x080fe200078e0206 */
[----:B------:R-:W-:Y:S02]  /*5430*/  PLOP3.LUT P0, PT, PT, PT, PT, 0x80, 0x0 ;  /* 0x000000000000781c */ /* 0x000fe40003f0f070 */
[----:B---3--:R-:W-:Y:S02]  /*5440*/  CS2R R12, SRZ ;  /* 0x00000000000c7805 */ /* 0x008fe4000001ff00 */
        /* <DEDUP_REMOVED lines=64> */
[----:B--2---:R-:W-:Y:S02]  /*5850*/  CS2R R26, SRZ ;  /* 0x00000000001a7805 */ /* 0x004fe4000001ff00 */
        /* <DEDUP_REMOVED lines=23> */
[----:B------:R-:W-:-:S05]  /*59d0*/  LOP3.LUT R4, R4, 0x1fffe, RZ, 0xc0, !PT ;  /* 0x0001fffe04047812 */ /* 0x000fca00078ec0ff */
[----:B------:R-:W-:Y:S02]  /*59e0*/  IMAD.IADD R3, R3, 0x1, -R4 ;  /* 0x0000000103037824 */ /* 0x000fe400078e0a04 */
[----:B------:R-:W-:Y:S02]  /*59f0*/  VIADD R4, R18, 0x36400 ;  /* 0x0003640012047836 */ /* 0x000fe40000000000 */
[----:B------:R-:W-:-:S03]  /*5a00*/  IMAD R3, R3, 0x8000, R18 ;  /* 0x0000800003037824 */ /* 0x000fc600078e0212 */
[----:B------:R-:W-:Y:S01]  /*5a10*/  SHF.R.U32.HI R4, RZ, 0x4, R4 ;  /* 0x00000004ff047819 */ /* 0x000fe20000011604 */
[----:B------:R-:W-:-:S03]  /*5a20*/  VIADD R3, R3, 0x400 ;  /* 0x0000040003037836 */ /* 0x000fc60000000000 */
[----:B------:R-:W-:Y:S02]  /*5a30*/  LOP3.LUT R4, R4, 0x3fff, RZ, 0xc0, !PT ;  /* 0x00003fff04047812 */ /* 0x000fe400078ec0ff */
[----:B------:R-:W-:Y:S02]  /*5a40*/  SHF.R.U32.HI R3, RZ, 0x4, R3 ;  /* 0x00000004ff037819 */ /* 0x000fe40000011603 */
[----:B------:R-:W-:Y:S02]  /*5a50*/  LOP3.LUT R4, R4, 0x10000, RZ, 0xfc, !PT ;  /* 0x0001000004047812 */ /* 0x000fe400078efcff */
[----:B------:R-:W-:Y:S02]  /*5a60*/  LOP3.LUT R3, R3, 0x3fff, RZ, 0xc0, !PT ;  /* 0x00003fff03037812 */ /* 0x000fe400078ec0ff */
[C---:B------:R-:W-:Y:S01]  /*5a70*/  R2UR UR4, R4.reuse ;  /* 0x00000000040472ca */ /* 0x040fe200000e0000 */
[----:B------:R-:W-:Y:S01]  /*5a80*/  VIADD R10, R4, 0x2 ;  /* 0x00000002040a7836 */ /* 0x000fe20000000000 */
[----:B------:R-:W-:Y:S01]  /*5a90*/  LOP3.LUT R14, R3, 0x2000000, RZ, 0xfc, !PT ;  /* 0x02000000030e7812 */ /* 0x000fe200078efcff */
[----:B------:R-:W-:-:S04]  /*5aa0*/  @!P2 IMAD R3, R19, 0x8, R18 ;  /* 0x000000081303a824 */ /* 0x000fc800078e0212 */
[----:B------:R-:W-:Y:S02]  /*5ab0*/  IMAD R6, R19, 0x1000, R14 ;  /* 0x0000100013067824 */ /* 0x000fe400078e020e */
[----:B------:R-:W-:Y:S02]  /*5ac0*/  @!P2 VIADD R3, R3, 0x38860 ;  /* 0x000388600303a836 */ /* 0x000fe40000000000 */
[C---:B------:R-:W-:Y:S01]  /*5ad0*/  VIADD R8, R6.reuse, 0x80 ;  /* 0x0000008006087836 */ /* 0x040fe20000000000 */
[----:B------:R-:W-:Y:S02]  /*5ae0*/  R2UR UR6, R6 ;  /* 0x00000000060672ca */ /* 0x000fe400000e0000 */
[----:B------:R-:W-:-:S11]  /*5af0*/  @!P2 PRMT R3, RZ, 0x654, R3 ;  /* 0x00000654ff03a816 */ /* 0x000fd60000000003 */
        /* <DEDUP_REMOVED lines=33> */
.L_x_6531:
[----:B------:R-:W-:Y:S01]  /*5d10*/  BAR.SYNC.DEFER_BLOCKING 0xe, 0x100 ;  /* 0x0384000000007b1d */ /* 0x000fe20000010000 */
[C---:B-1----:R-:W-:Y:S01]  /*5d20*/  IMAD R2, R19.reuse, 0x40, R193 ;  /* 0x0000004013027824 */ /* 0x042fe200078e02c1 */
        /* <DEDUP_REMOVED lines=183> */
.L_x_6530:
[----:B------:R-:W-:Y:S05]  /*68a0*/  BSYNC B0 ;  /* 0x0000000000007941 */ /* 0x000fea0003800000 */
.L_x_6529:
[----:B------:R-:W-:Y:S01]  /*68b0*/  BAR.SYNC.DEFER_BLOCKING 0xe, 0x100 ;  /* 0x0384000000007b1d */ /* 0x000fe20000010000 */
[C---:B0-----:R-:W-:Y:S01]  /*68c0*/  IMAD R3, R19.reuse, 0x40, R193 ;  /* 0x0000004013037824 */ /* 0x041fe200078e02c1 */
[----:B------:R-:W-:Y:S01]  /*68d0*/  PLOP3.LUT P0, PT, PT, PT, PT, 0x8, 0x0 ;  /* 0x000000000000781c */ /* 0x000fe20003f0e170 */
[----:B------:R-:W-:Y:S01]  /*68e0*/  VIADD R19, R19, 0x1 ;  /* 0x0000000113137836 */ /* 0x000fe20000000000 */
[----:B------:R-:W-:Y:S01]  /*68f0*/  CS2R R12, SRZ ;  /* 0x00000000000c7805 */ /* 0x000fe2000001ff00 */
[----:B------:R-:W-:-:S03]  /*6900*/  IMAD R3, R3, 0x4, R18 ;  /* 0x0000000403037824 */ /* 0x000fc600078e0212 */
[----:B------:R-:W-:-:S04]  /*6910*/  ISETP.NE.AND P1, PT, R19, 0x2, PT ;  /* 0x000000021300780c */ /* 0x000fc80003f25270 */
[----:B------:R-:W-:Y:S01]  /*6920*/  SEL R19, R19, RZ, P1 ;  /* 0x000000ff13137207 */ /* 0x000fe20000800000 */
[----:B-1----:R-:W0:Y:S04]  /*6930*/  LDS R2, [R3+0x38400] ;  /* 0x0384000003027984 */ /* 0x002e280000000800 */
[----:B------:R1:W2:Y:S02]  /*6940*/  LDS R0, [R3+0x38420] ;  /* 0x0384200003007984 */ /* 0x0002a40000000800 */
[----:B-1----:R-:W-:-:S04]  /*6950*/  SEL R3, RZ, 0x1, P1 ;  /* 0x00000001ff037807 */ /* 0x002fc80000800000 */
[----:B------:R-:W-:Y:S01]  /*6960*/  LOP3.LUT R22, R22, R3, RZ, 0x3c, !PT ;  /* 0x0000000316167212 */ /* 0x000fe200078e3cff */
        /* <DEDUP_REMOVED lines=130> */
.L_x_6517:
[----:B------:R-:W1:Y:S01]  /*7190*/  LDC R0, c[0x0][0x448] ;  /* 0x00011200ff007b82 */ /* 0x000e620000000800 */
[----:B------:R-:W-:-:S07]  /*71a0*/  VIADD R3, R195, 0x3f ;  /* 0x0000003fc3037836 */ /* 0x000fce0000000000 */
[----:B------:R-:W0:Y:S01]  /*71b0*/  LDC.64 R4, c[0x0][0xad8] ;  /* 0x0002b600ff047b82 */ /* 0x000e220000000a00 */
        /* <DEDUP_REMOVED lines=20> */
.L_x_6534:
[----:B------:R-:W-:-:S13]  /*7300*/  ISETP.NE.AND P0, PT, R5, 0x1, PT ;  /* 0x000000010500780c */ /* 0x000fda0003f05270 */
[----:B------:R-:W0:Y:S02]  /*7310*/  @P0 LDC.64 R6, c[0x0][0xae0] ;  /* 0x0002b800ff060b82 */ /* 0x000e240000000a00 */
[----:B0-----:R-:W-:-:S05]  /*7320*/  @P0 IMAD.HI.U32 R6, R0, R6, RZ ;  /* 0x0000000600060227 */ /* 0x001fca00078e00ff */
[----:B------:R-:W-:-:S07]  /*7330*/  @P0 SHF.R.U32.HI R0, RZ, R7, R6 ;  /* 0x00000007ff000219 */ /* 0x000fce0000011606 */
.L_x_6535:
[----:B------:R-:W-:Y:S05]  /*7340*/  BSYNC B0 ;  /* 0x0000000000007941 */ /* 0x000fea0003800000 */
.L_x_6533:
[----:B------:R-:W-:-:S05]  /*7350*/  IMAD R3, R0, R5, R5 ;  /* 0x0000000500037224 */ /* 0x000fca00078e0205 */
[----:B------:R-:W-:-:S07]  /*7360*/  VIMNMX R4, R4, R3, PT ;  /* 0x0000000304047248 */ /* 0x000fce0003fe0100 */
.L_x_6532:
        /* <DEDUP_REMOVED lines=24> */
.L_x_6538:
[----:B------:R-:W-:-:S13]  /*74f0*/  ISETP.NE.AND P0, PT, R5, 0x1, PT ;  /* 0x000000010500780c */ /* 0x000fda0003f05270 */
[----:B------:R-:W0:Y:S02]  /*7500*/  @P0 LDC.64 R6, c[0x0][0xae0] ;  /* 0x0002b800ff060b82 */ /* 0x000e240000000a00 */
[----:B0-----:R-:W-:-:S05]  /*7510*/  @P0 IMAD.HI.U32 R4, R3, R6, RZ ;  /* 0x0000000603040227 */ /* 0x001fca00078e00ff */
[----:B------:R-:W-:-:S07]  /*7520*/  @P0 SHF.R.U32.HI R3, RZ, R7, R4 ;  /* 0x00000007ff030219 */ /* 0x000fce0000011604 */
.L_x_6539:
[----:B------:R-:W-:Y:S05]  /*7530*/  BSYNC B0 ;  /* 0x0000000000007941 */ /* 0x000fea0003800000 */
.L_x_6537:
[----:B------:R-:W-:-:S05]  /*7540*/  IMAD R3, R3, R5, RZ ;  /* 0x0000000503037224 */ /* 0x000fca00078e02ff */
[----:B------:R-:W-:-:S07]  /*7550*/  VIMNMX R0, R0, R3, !PT ;  /* 0x0000000300007248 */ /* 0x000fce0007fe0100 */
.L_x_6536:
        /* <DEDUP_REMOVED lines=39> */
.L_x_6541:
[----:B------:R-:W-:Y:S05]  /*77d0*/  BSYNC B0 ;  /* 0x0000000000007941 */ /* 0x000fea0003800000 */
.L_x_6540:
        /* <DEDUP_REMOVED lines=100> */
.L_x_6543:
[----:B------:R-:W-:Y:S05]  /*7e20*/  BSYNC B6 ;  /* 0x0000000000067941 */ /* 0x000fea0003800000 */
.L_x_6542:
        /* <DEDUP_REMOVED lines=12> */
.L_x_6547:
[----:B-1----:R1:W2:Y:S02]  /*7ef0*/  SYNCS.PHASECHK.TRANS64.TRYWAIT P0, [R18+URZ+0x38800], R3 ;  /* 0x03880003120075a7 */ /* 0x0022a4000800017f */
[----:B--2---:R-:W-:Y:S05]  /*7f00*/  @!P0 NANOSLEEP.SYNCS 0x989680 ;  /* 0x009896800000895d */ /* 0x004fea0003900000 */
[----:B------:R-:W2:Y:S02]  /*7f10*/  @!P0 SYNCS.PHASECHK.TRANS64 P0, [R18+URZ+0x38800], R3 ;  /* 0x03880003120085a7 */ /* 0x000ea4000800007f */
[----:B--2---:R-:W-:Y:S05]  /*7f20*/  @!P0 BRA `(.L_x_6547) ;  /* 0xfffffffc00f08947 */ /* 0x004fea000383ffff */
.L_x_6546:
[----:B------:R-:W-:Y:S05]  /*7f30*/  BSYNC B0 ;  /* 0x0000000000007941 */ /* 0x000fea0003800000 */
.L_x_6545:
[----:B------:R-:W-:Y:S05]  /*7f40*/  BRA `(.L_x_6548) ;  /* 0x0000002c00a47947 */ /* 0x000fea0003800000 */
.L_x_6544:
        /* <DEDUP_REMOVED lines=31> */
.L_x_6550:
[----:B------:R-:W-:Y:S05]  /*8140*/  BSYNC B6 ;  /* 0x0000000000067941 */ /* 0x000fea0003800000 */
.L_x_6549:
        /* <DEDUP_REMOVED lines=32> */
[----:B------:R-:W-:-:S04]  /*8350*/  IMAD.WIDE.U32 R2, R5, UR6, R2 ;  /* 0x0000000605027c25 */ /* 0x000fc8000f8e0002 */
[----:B------:R-:W-:Y:S01]  /*8360*/  IMAD R31, R5, UR7, R0 ;  /* 0x00000007051f7c24 */ /* 0x000fe2000f8e0200 */
[----:B------:R-:W-:Y:S01]  /*8370*/  ULDC.64 UR6, c[0x0][0x400] ;  /* 0x0001000000067ab9 */ /* 0x000fe20000000a00 */
[----:B------:R-:W-:Y:S01]  /*8380*/  IMAD.IADD R5, R11, 0x1, R7 ;  /* 0x000000010b057824 */ /* 0x000fe200078e0207 */
[----:B------:R-:W-:Y:S01]  /*8390*/  LEA R0, P0, R10, UR4, 0x1 ;  /* 0x000000040a007c11 */ /* 0x000fe2000f8008ff */
[----:B------:R-:W-:Y:S01]  /*83a0*/  IMAD.IADD R31, R3, 0x1, R31 ;  /* 0x00000001031f7824 */ /* 0x000fe200078e021f */
[----:B------:R-:W-:Y:S01]  /*83b0*/  LEA R30, P1, R2, UR6, 0x1 ;  /* 0x00000006021e7c11 */ /* 0x000fe2000f8208ff */
[----:B------:R-:W-:Y:S01]  /*83c0*/  UMOV UR4, 0xffffffff ;  /* 0xffffffff00047882 */ /* 0x000fe20000000000 */
[----:B------:R-:W-:Y:S02]  /*83d0*/  LEA.HI.X R10, R10, UR5, R5, 0x1, P0 ;  /* 0x000000050a0a7c11 */ /* 0x000fe400080f0c05 */
[----:B------:R-:W-:Y:S01]  /*83e0*/  LEA.HI.X R31, R2, UR7, R31, 0x1, P1 ;  /* 0x00000007021f7c11 */ /* 0x000fe200088f0c1f */
[----:B------:R-:W-:Y:S08]  /*83f0*/  BRA.DIV UR4, `(.L_x_6553) ;  /* 0x0000021e047c7947 */ /* 0x000ff0000b800000 */
[----:B------:R0:W1:Y:S04]  /*8400*/  SHFL.IDX PT, R3, R10, RZ, 0x1c1f ;  /* 0x001c1fff0a037589 */ /* 0x00006800000e0000 */
[----:B------:R0:W2:Y:S04]  /*8410*/  SHFL.IDX PT, R2, R0, RZ, 0x1c1f ;  /* 0x001c1fff00027589 */ /* 0x0000a800000e0000 */
[----:B------:R0:W3:Y:S04]  /*8420*/  SHFL.IDX PT, R5, R31, RZ, 0x1c1f ;  /* 0x001c1fff1f057589 */ /* 0x0000e800000e0000 */
[----:B------:R0:W4:Y:S02]  /*8430*/  SHFL.IDX PT, R14, R30, RZ, 0x1c1f ;  /* 0x001c1fff1e0e7589 */ /* 0x00012400000e0000 */
.L_x_6895:
        /* <DEDUP_REMOVED lines=9> */
[----:B------:R-:W-:Y:S02]  /*84d0*/  CS2R R26, SRZ ;  /* 0x00000000001a7805 */ /* 0x000fe4000001ff00 */
[----:B------:R-:W-:Y:S02]  /*84e0*/  ISETP.GE.AND P3, PT, R217, UR4, PT ;  /* 0x00000004d9007c0c */ /* 0x000fe4000bf66270 */
[----:B------:R-:W-:Y:S01]  /*84f0*/  ISETP.GE.AND P2, PT, R188, UR4, PT ;  /* 0x00000004bc007c0c */ /* 0x000fe2000bf46270 */
[----:B---3--:R-:W-:Y:S01]  /*8500*/  IMAD.MOV.U32 R15, RZ, RZ, R5 ;  /* 0x000000ffff0f7224 */ /* 0x008fe200078e0005 */
[----:B------:R-:W-:-:S09]  /*8510*/  CS2R R28, SRZ ;  /* 0x00000000001c7805 */ /* 0x000fd2000001ff00 */
[C---:B------:R-:W-:Y:S01]  /*8520*/  @!P3 IMAD.SHL.U32 R7, R217.reuse, 0x2, RZ ;  /* 0x00000002d907b824 */ /* 0x040fe200078e00ff */
[----:B------:R-:W-:Y:S01]  /*8530*/  @!P3 SHF.L.U64.HI R12, R217, 0x1, R34 ;  /* 0x00000001d90cb819 */ /* 0x000fe20000010222 */
[----:B-12---:R-:W-:-:S03]  /*8540*/  @!P2 IMAD.WIDE R8, R188, 0x2, R2 ;  /* 0x00000002bc08a825 */ /* 0x006fc600078e0202 */
[-C--:B------:R-:W-:Y:S02]  /*8550*/  @!P3 IADD3 R2, P0, R2, R7.reuse, RZ ;  /* 0x000000070202b210 */ /* 0x080fe40007f1e0ff */
[----:B----4-:R-:W-:Y:S02]  /*8560*/  @!P3 IADD3 R4, P1, R14, R7, RZ ;  /* 0x000000070e04b210 */ /* 0x010fe40007f3e0ff */
[----:B------:R-:W-:Y:S02]  /*8570*/  CS2R R24, SRZ ;  /* 0x0000000000187805 */ /* 0x000fe4000001ff00 */
[----:B------:R-:W-:Y:S01]  /*8580*/  CS2R R20, SRZ ;  /* 0x0000000000147805 */ /* 0x000fe2000001ff00 */
[----:B------:R-:W-:Y:S01]  /*8590*/  @!P2 IMAD.WIDE R6, R188, 0x2, R14 ;  /* 0x00000002bc06a825 */ /* 0x000fe200078e020e */
[----:B------:R1:W5:Y:S03]  /*85a0*/  @!P2 LD.E.64 R26, desc[UR50][R8.64] ;  /* 0x00000032081aa980 */ /* 0x000366000c101b00 */
[--C-:B------:R-:W-:Y:S01]  /*85b0*/  @!P3 IMAD.X R3, R3, 0x1, R12.reuse, P0 ;  /* 0x000000010303b824 */ /* 0x100fe200000e060c */
[----:B------:R1:W5:Y:S01]  /*85c0*/  @!P2 LD.E.64 R28, desc[UR50][R6.64] ;  /* 0x00000032061ca980 */ /* 0x000362000c101b00 */
[----:B------:R-:W-:-:S03]  /*85d0*/  @!P3 IMAD.X R5, R5, 0x1, R12, P1 ;  /* 0x000000010505b824 */ /* 0x000fc600008e060c */
[----:B------:R1:W5:Y:S04]  /*85e0*/  @!P3 LD.E.64 R24, desc[UR50][R2.64] ;  /* 0x000000320218b980 */ /* 0x000368000c101b00 */
[----:B------:R1:W5:Y:S02]  /*85f0*/  @!P3 LD.E.64 R20, desc[UR50][R4.64] ;  /* 0x000000320414b980 */ /* 0x000364000c101b00 */
.L_x_6555:
[----:B------:R-:W-:Y:S05]  /*8600*/  BSYNC B1 ;  /* 0x0000000000017941 */ /* 0x000fea0003800000 */
.L_x_6554:
[----:B-12--5:R-:W-:Y:S01]  /*8610*/  IMAD.MOV.U32 R2, RZ, RZ, R24 ;  /* 0x000000ffff027224 */ /* 0x026fe200078e0018 */
[----:B------:R-:W-:Y:S01]  /*8620*/  UMOV UR4, 0xffffffff ;  /* 0xffffffff00047882 */ /* 0x000fe20000000000 */
[----:B------:R-:W-:Y:S02]  /*8630*/  IMAD.MOV.U32 R3, RZ, RZ, R25 ;  /* 0x000000ffff037224 */ /* 0x000fe400078e0019 */
[----:B------:R-:W-:Y:S01]  /*8640*/  IMAD.MOV.U32 R4, RZ, RZ, R26 ;  /* 0x000000ffff047224 */ /* 0x000fe200078e001a */
[----:B------:R-:W-:Y:S01]  /*8650*/  PRMT R33, R33, 0x5410, R2 ;  /* 0x0000541021217816 */ /* 0x000fe20000000002 */
[----:B---3--:R-:W-:Y:S01]  /*8660*/  IMAD.MOV.U32 R5, RZ, RZ, R27 ;  /* 0x000000ffff057224 */ /* 0x008fe200078e001b */
        /* <DEDUP_REMOVED lines=13> */
[----:B------:R1:W2:Y:S04]  /*8740*/  SHFL.IDX PT, R5, R10, 0x1, 0x1c1f ;  /* 0x003c1f000a057f89 */ /* 0x0002a800000e0000 */
[----:B------:R1:W3:Y:S04]  /*8750*/  SHFL.IDX PT, R4, R0, 0x1, 0x1c1f ;  /* 0x003c1f0000047f89 */ /* 0x0002e800000e0000 */
[----:B------:R1:W0:Y:S04]  /*8760*/  SHFL.IDX PT, R7, R31, 0x1, 0x1c1f ;  /* 0x003c1f001f077f89 */ /* 0x00022800000e0000 */
[----:B----4-:R1:W4:Y:S02]  /*8770*/  SHFL.IDX PT, R14, R30, 0x1, 0x1c1f ;  /* 0x003c1f001e0e7f89 */ /* 0x01032400000e0000 */
.L_x_6901:
[----:B------:R-:W-:Y:S01]  /*8780*/  VIADD R32, R32, 0x20 ;  /* 0x0000002020207836 */ /* 0x000fe20000000000 */
[----:B01----:R-:W-:Y:S01]  /*8790*/  LEA.HI R0, R229, R229, RZ, 0x1 ;  /* 0x000000e5e5007211 */ /* 0x003fe200078f08ff */
[----:B------:R-:W-:Y:S01]  /*87a0*/  BSSY B1, `(.L_x_6557) ;  /* 0x0000021000017945 */ /* 0x000fe20003800000 */
[----:B------:R-:W-:Y:S02]  /*87b0*/  CS2R R10, SRZ ;  /* 0x00000000000a7805 */ /* 0x000fe4000001ff00 */
[----:B------:R-:W-:Y:S02]  /*87c0*/  CS2R R8, SRZ ;  /* 0x0000000000087805 */ /* 0x000fe4000001ff00 */
[----:B------:R-:W-:Y:S01]  /*87d0*/  ISETP.GE.AND P0, PT, R32, R37, PT ;  /* 0x000000252000720c */ /* 0x000fe20003f06270 */
[----:B------:R-:W-:Y:S01]  /*87e0*/  IMAD.SHL.U32 R32, R198, 0x40, RZ ;  /* 0x00000040c6207824 */ /* 0x000fe200078e00ff */
[----:B------:R-:W-:Y:S02]  /*87f0*/  LOP3.LUT R0, R0, 0xfffffffe, RZ, 0xc0, !PT ;  /* 0xfffffffe00007812 */ /* 0x000fe400078ec0ff */
[----:B------:R-:W-:-:S03]  /*8800*/  CS2R R12, SRZ ;  /* 0x00000000000c7805 */ /* 0x000fc6000001ff00 */
[----:B------:R-:W-:-:S05]  /*8810*/  IMAD.IADD R0, R229, 0x1, -R0 ;  /* 0x00000001e5007824 */ /* 0x000fca00078e0a00 */
[----:B------:R-:W-:Y:S01]  /*8820*/  SHF.L.U32 R35, R0, 0x1f, RZ ;  /* 0x0000001f00237819 */ /* 0x000fe200000006ff */
[----:B------:R-:W-:Y:S06]  /*8830*/  @P0 BRA `(.L_x_6558) ;  /* 0x00000000005c0947 */ /* 0x000fec0003800000 */
[----:B------:R-:W-:Y:S01]  /*8840*/  ULDC UR4, c[0x0][0x3f4] ;  /* 0x0000fd0000047ab9 */ /* 0x000fe20000000800 */
[----:B---3--:R-:W-:Y:S01]  /*8850*/  IMAD.MOV.U32 R2, RZ, RZ, R4 ;  /* 0x000000ffff027224 */ /* 0x008fe200078e0004 */
[----:B------:R-:W-:Y:S01]  /*8860*/  ISETP.GE.AND P2, PT, R188, UR4, PT ;  /* 0x00000004bc007c0c */ /* 0x000fe2000bf46270 */
[----:B--2---:R-:W-:Y:S01]  /*8870*/  IMAD.MOV.U32 R3, RZ, RZ, R5 ;  /* 0x000000ffff037224 */ /* 0x004fe200078e0005 */
[----:B------:R-:W-:Y:S02]  /*8880*/  ISETP.GE.AND P3, PT, R217, UR4, PT ;  /* 0x00000004d9007c0c */ /* 0x000fe4000bf66270 */
[----:B------:R-:W-:-:S09]  /*8890*/  CS2R R10, SRZ ;  /* 0x00000000000a7805 */ /* 0x000fd2000001ff00 */
[----:B------:R-:W-:Y:S02]  /*88a0*/  @!P2 IMAD.WIDE R30, R188, 0x2, R2 ;  /* 0x00000002bc1ea825 */ /* 0x000fe400078e0202 */
[C---:B------:R-:W-:Y:S02]  /*88b0*/  @!P3 SHF.L.U64.HI R8, R217.reuse, 0x1, R34 ;  /* 0x00000001d908b819 */ /* 0x040fe40000010222 */
[----:B------:R-:W-:Y:S01]  /*88c0*/  @!P3 IMAD.SHL.U32 R3, R217, 0x2, RZ ;  /* 0x00000002d903b824 */ /* 0x000fe200078e00ff */
[----:B------:R-:W-:Y:S01]  /*88d0*/  CS2R R12, SRZ ;  /* 0x00000000000c7805 */ /* 0x000fe2000001ff00 */
[----:B----4-:R-:W-:Y:S01]  /*88e0*/  IMAD.MOV.U32 R2, RZ, RZ, R14 ;  /* 0x000000ffff027224 */ /* 0x010fe200078e000e */
[----:B------:R0:W5:Y:S02]  /*88f0*/  @!P2 LD.E.64 R10, desc[UR50][R30.64] ;  /* 0x000000321e0aa980 */ /* 0x000164000c101b00 */
[-C--:B------:R-:W-:Y:S02]  /*8900*/  @!P3 IADD3 R4, P0, R4, R3.reuse, RZ ;  /* 0x000000030404b210 */ /* 0x080fe40007f1e0ff */
[----:B------:R-:W-:Y:S01]  /*8910*/  @!P3 IADD3 R6, P1, R14, R3, RZ ;  /* 0x000000030e06b210 */ /* 0x000fe20007f3e0ff */
[----:B------:R-:W-:-:S02]  /*8920*/  IMAD.MOV.U32 R3, RZ, RZ, R7 ;  /* 0x000000ffff037224 */ /* 0x000fc400078e0007 */
[----:B------:R-:W-:Y:S02]  /*8930*/  @!P3 IMAD.X R5, R5, 0x1, R8, P0 ;  /* 0x000000010505b824 */ /* 0x000fe400000e0608 */
[----:B------:R-:W-:Y:S01]  /*8940*/  @!P2 IMAD.WIDE R14, R188, 0x2, R2 ;  /* 0x00000002bc0ea825 */ /* 0x000fe200078e0202 */
[----:B------:R-:W-:-:S03]  /*8950*/  CS2R R2, SRZ ;  /* 0x0000000000027805 */ /* 0x000fc6000001ff00 */
[----:B------:R-:W-:Y:S01]  /*8960*/  @!P3 IMAD.X R7, R7, 0x1, R8, P1 ;  /* 0x000000010707b824 */ /* 0x000fe200008e0608 */
[----:B------:R-:W-:Y:S01]  /*8970*/  CS2R R8, SRZ ;  /* 0x0000000000087805 */ /* 0x000fe2000001ff00 */
[----:B------:R0:W5:Y:S04]  /*8980*/  @!P2 LD.E.64 R12, desc[UR50][R14.64] ;  /* 0x000000320e0ca980 */ /* 0x000168000c101b00 */
[----:B------:R0:W5:Y:S04]  /*8990*/  @!P3 LD.E.64 R2, desc[UR50][R4.64] ;  /* 0x000000320402b980 */ /* 0x000168000c101b00 */
[----:B------:R0:W5:Y:S02]  /*89a0*/  @!P3 LD.E.64 R8, desc[UR50][R6.64] ;  /* 0x000000320608b980 */ /* 0x000164000c101b00 */
.L_x_6558:
[----:B------:R-:W-:Y:S05]  /*89b0*/  BSYNC B1 ;  /* 0x0000000000017941 */ /* 0x000fea0003800000 */
.L_x_6557:
[----:B------:R-:W1:Y:S01]  /*89c0*/  SYNCS.PHASECHK.TRANS64.TRYWAIT P0, [R18+URZ+0x38800], R35 ;  /* 0x03880023120075a7 */ /* 0x000e62000800017f */
[----:B0-2---:R-:W-:Y:S01]  /*89d0*/  LOP3.LUT R5, R32, 0x1c0, RZ, 0xc0, !PT ;  /* 0x000001c020057812 */ /* 0x005fe200078ec0ff */
[----:B-----5:R-:W-:Y:S01]  /*89e0*/  IMAD.MOV.U32 R6, RZ, RZ, R2 ;  /* 0x000000ffff067224 */ /* 0x020fe200078e0002 */
[----:B------:R-:W-:Y:S01]  /*89f0*/  VIADDMNMX R30, R37, -R195, 0x40, PT ;  /* 0x00000040251e7446 */ /* 0x000fe200038009c3 */
[----:B----4-:R-:W-:Y:S01]  /*8a00*/  IMAD.MOV.U32 R14, RZ, RZ, R8 ;  /* 0x000000ffff0e7224 */ /* 0x010fe200078e0008 */
[----:B---3--:R-:W-:Y:S01]  /*8a10*/  LOP3.LUT R4, R5, 0x18, R16, 0xf8, !PT ;  /* 0x0000001805047812 */ /* 0x008fe200078ef810 */
[----:B------:R-:W-:Y:S01]  /*8a20*/  IMAD.MOV.U32 R7, RZ, RZ, R11 ;  /* 0x000000ffff077224 */ /* 0x000fe200078e000b */
[----:B------:R-:W-:Y:S01]  /*8a30*/  SHF.R.U32.HI R5, RZ, 0x3, R5 ;  /* 0x00000003ff057819 */ /* 0x000fe20000011605 */
[----:B------:R-:W-:Y:S01]  /*8a40*/  BSSY B1, `(.L_x_6559) ;  /* 0x0000014000017945 */ /* 0x000fe20003800000 */
[----:B------:R-:W-:Y:S01]  /*8a50*/  PRMT R33, R6, 0x7610, R33 ;  /* 0x0000761006217816 */ /* 0x000fe20000000021 */
[----:B------:R-:W-:Y:S01]  /*8a60*/  IMAD.MOV.U32 R6, RZ, RZ, R10 ;  /* 0x000000ffff067224 */ /* 0x000fe200078e000a */
[----:B------:R-:W-:Y:S01]  /*8a70*/  LOP3.LUT R5, R4, R5, RZ, 0x3c, !PT ;  /* 0x0000000504057212 */ /* 0x000fe200078e3cff */
[----:B------:R-:W-:Y:S01]  /*8a80*/  IMAD.MOV.U32 R4, RZ, RZ, R3 ;  /* 0x000000ffff047224 */ /* 0x000fe200078e0003 */
[----:B------:R-:W-:-:S02]  /*8a90*/  PRMT R49, R7, 0x7610, R49 ;  /* 0x0000761007317816 */ /* 0x000fc40000000031 */
[----:B------:R-:W-:Y:S01]  /*8aa0*/  PRMT R31, R14, 0x5410, R6 ;  /* 0x000054100e1f7816 */ /* 0x000fe20000000006 */
[----:B------:R-:W-:Y:S01]  /*8ab0*/  IMAD R5, R220, 0x200, R5 ;  /* 0x00000200dc057824 */ /* 0x000fe200078e0205 */
[----:B------:R-:W-:Y:S01]  /*8ac0*/  PRMT R32, R4, 0x7610, R32 ;  /* 0x0000761004207816 */ /* 0x000fe20000000020 */
[----:B------:R-:W-:Y:S01]  /*8ad0*/  IMAD.MOV.U32 R4, RZ, RZ, R9 ;  /* 0x000000ffff047224 */ /* 0x000fe200078e0009 */
[----:B------:R-:W-:Y:S01]  /*8ae0*/  LOP3.LUT P2, RZ, R198, 0x4, RZ, 0xc0, !PT ;  /* 0x00000004c6ff7812 */ /* 0x000fe2000784c0ff */
[----:B------:R-:W-:Y:S01]  /*8af0*/  IMAD.MOV.U32 R6, RZ, RZ, R12 ;  /* 0x000000ffff067224 */ /* 0x000fe200078e000c */
[----:B------:R-:W-:Y:S01]  /*8b00*/  ISETP.GE.AND P1, PT, R187, R30, PT ;  /* 0x0000001ebb00720c */ /* 0x000fe20003f26270 */
[----:B------:R-:W-:Y:S01]  /*8b10*/  IMAD R15, R5, 0x2, R18 ;  /* 0x00000002050f7824 */ /* 0x000fe200078e0212 */
[----:B------:R-:W-:Y:S01]  /*8b20*/  PRMT R34, R4, 0x7610, R34 ;  /* 0x0000761004227816 */ /* 0x000fe20000000022 */
[----:B------:R-:W-:Y:S01]  /*8b30*/  IMAD.MOV.U32 R5, RZ, RZ, R13 ;  /* 0x000000ffff057224 */ /* 0x000fe200078e000d */
[----:B------:R-:W-:Y:S01]  /*8b40*/  PRMT R50, R6, 0x7610, R50 ;  /* 0x0000761006327816 */ /* 0x000fe20000000032 */
[----:B------:R-:W-:-:S02]  /*8b50*/  VIADD R4, R15, 0x20400 ;  /* 0x000204000f047836 */ /* 0x000fc40000000000 */
[----:B------:R-:W-:Y:S01]  /*8b60*/  VIADD R14, R15, 0x20440 ;  /* 0x000204400f0e7836 */ /* 0x000fe20000000000 */
[----:B-1----:R-:W-:Y:S06]  /*8b70*/  @!P0 BRA `(.L_x_6560) ;  /* 0x00000218007c8947 */ /* 0x002fec0003800000 */
.L_x_6902:
[----:B------:R-:W-:Y:S05]  /*8b80*/  BSYNC B1 ;  /* 0x0000000000017941 */ /* 0x000fea0003800000 */
.L_x_6559:
        /* <DEDUP_REMOVED lines=9> */
[----:B------:R-:W1:Y:S01]  /*8c20*/  LDS.128 R4, [R15+0x20400] ;  /* 0x020400000f047984 */ /* 0x000e620000000c00 */
        /* <DEDUP_REMOVED lines=45> */
.L_x_6564:
[----:B------:R-:W-:Y:S05]  /*8f00*/  BSYNC B2 ;  /* 0x0000000000027941 */ /* 0x000fea0003800000 */
.L_x_6563:
[----:B------:R-:W-:Y:S05]  /*8f10*/  @P1 BRA `(.L_x_6562) ;  /* 0x0000000000b81947 */ /* 0x000fea0003800000 */
[----:B-1----:R-:W1:Y:S01]  /*8f20*/  LDS.128 R4, [R14] ;  /* 0x000000000e047984 */ /* 0x002e620000000c00 */
        /* <DEDUP_REMOVED lines=45> */
.L_x_6562:
[----:B------:R-:W-:Y:S05]  /*9200*/  BSYNC B1 ;  /* 0x0000000000017941 */ /* 0x000fea0003800000 */
.L_x_6561:
        /* <DEDUP_REMOVED lines=35> */
[----:B0-----:R-:W-:Y:S01]  /*9440*/  FMUL.FTZ R35, R13, R21 ;  /* 0x000000150d237220 */ /* 0x001fe20000410000 */
        /* <DEDUP_REMOVED lines=17> */
.L_x_6567:
[----:B------:R-:W-:Y:S05]  /*9560*/  BSYNC B1 ;  /* 0x0000000000017941 */ /* 0x000fea0003800000 */
.L_x_6566:
[----:B------:R-:W-:Y:S05]  /*9570*/  @P1 BRA `(.L_x_6565) ;  /* 0x0000001400f41947 */ /* 0x000fea0003800000 */
[----:B-1----:R-:W1:Y:S01]  /*9580*/  LDS.128 R4, [R14+0x1000] ;  /* 0x001000000e047984 */ /* 0x002e620000000c00 */
[----:B------:R-:W-:Y:S02]  /*9590*/  SHF.R.U64 R10, R2, 0x10, R3 ;  /* 0x00000010020a7819 */ /* 0x000fe40000001203 */
[--C-:B------:R-:W-:Y:S02]  /*95a0*/  SHF.R.U64 R2, R8, 0x10, R9.reuse ;  /* 0x0000001008027819 */ /* 0x100fe40000001209 */
        /* <DEDUP_REMOVED lines=9> */
[----:B------:R-:W-:Y:S01]  /*9640*/  PRMT R31, R31, 0x5410, R2 ;  /* 0x000054101f1f7816 */ /* 0x000fe20000000002 */
        /* <DEDUP_REMOVED lines=8> */
[----:B------:R-:W-:Y:S01]  /*96d0*/  FMUL.FTZ R10, R7, R34 ;  /* 0x00000022070a7220 */ /* 0x000fe20000410000 */
[----:B------:R-:W-:-:S02]  /*96e0*/  IMAD.U32 R4, R5, 0x10000, RZ ;  /* 0x0001000005047824 */ /* 0x000fc400078e00ff */
[C---:B------:R-:W-:Y:S01]  /*96f0*/  FFMA.FTZ R15, R8.reuse, R11, -R15 ;  /* 0x0000000b080f7223 */ /* 0x040fe2000001080f */
[----:B------:R-:W-:Y:S01]  /*9700*/  FFMA.FTZ R12, R8, R13, R6 ;  /* 0x0000000d080c7223 */ /* 0x000fe20000010006 */
[-C--:B------:R-:W-:Y:S01]  /*9710*/  FMUL.FTZ R8, R7, R32.reuse ;  /* 0x0000002007087220 */ /* 0x080fe20000410000 */
        /* <DEDUP_REMOVED lines=21> */
.L_x_6552:
        /* <DEDUP_REMOVED lines=34> */
.L_x_6908:
        /* <DEDUP_REMOVED lines=12> */
[----:B-12---:R-:W-:-:S04]  /*9b50*/  IMAD.WIDE R2, R16, 0x2, R2 ;  /* 0x0000000210027825 */ /* 0x006fc800078e0202 */
[----:B----4-:R-:W-:Y:S01]  /*9b60*/  IMAD.WIDE R14, R16, 0x2, R14 ;  /* 0x00000002100e7825 */ /* 0x010fe200078e020e */
[----:B------:R3:W5:Y:S04]  /*9b70*/  LD.E.128 R24, desc[UR50][R2.64] ;  /* 0x0000003202187980 */ /* 0x000768000c101d00 */
[----:B------:R3:W5:Y:S02]  /*9b80*/  LD.E.128 R28, desc[UR50][R14.64] ;  /* 0x000000320e1c7980 */ /* 0x000764000c101d00 */
.L_x_6570:
[----:B------:R-:W-:Y:S05]  /*9b90*/  BSYNC B1 ;  /* 0x0000000000017941 */ /* 0x000fea0003800000 */
.L_x_6569:
[----:B--23-5:R-:W-:Y:S01]  /*9ba0*/  IMAD.MOV.U32 R2, RZ, RZ, R28 ;  /* 0x000000ffff027224 */ /* 0x02cfe200078e001c */
[----:B------:R-:W-:Y:S01]  /*9bb0*/  UMOV UR4, 0xffffffff ;  /* 0xffffffff00047882 */ /* 0x000fe20000000000 */
[----:B------:R-:W-:Y:S02]  /*9bc0*/  IMAD.MOV.U32 R4, RZ, RZ, R30 ;  /* 0x000000ffff047224 */ /* 0x000fe400078e001e */
[----:B------:R-:W-:Y:S02]  /*9bd0*/  IMAD.MOV.U32 R5, RZ, RZ, R31 ;  /* 0x000000ffff057224 */ /* 0x000fe400078e001f */
        /* <DEDUP_REMOVED lines=16> */
[----:B0-----:R-:W0:Y:S04]  /*9ce0*/  SHFL.IDX PT, R6, R6, 0x1, 0x1c1f ;  /* 0x003c1f0006067f89 */ /* 0x001e2800000e0000 */
[----:B----4-:R1:W4:Y:S02]  /*9cf0*/  SHFL.IDX PT, R14, R8, 0x1, 0x1c1f ;  /* 0x003c1f00080e7f89 */ /* 0x01032400000e0000 */
.L_x_6914:
[----:B------:R-:W2:Y:S01]  /*9d00*/  LDC R21, c[0x0][0x3f4] ;  /* 0x0000fd00ff157b82 */ /* 0x000ea20000000800 */
[----:B-1----:R-:W-:Y:S01]  /*9d10*/  VIADD R7, R32, 0x20 ;  /* 0x0000002020077836 */ /* 0x002fe20000000000 */
[----:B------:R-:W-:Y:S01]  /*9d20*/  LEA.HI R0, R229, R229, RZ, 0x1 ;  /* 0x000000e5e5007211 */ /* 0x000fe200078f08ff */
[----:B------:R-:W-:Y:S01]  /*9d30*/  BSSY B1, `(.L_x_6572) ;  /* 0x0000015000017945 */ /* 0x000fe20003800000 */
[----:B0-----:R-:W-:Y:S01]  /*9d40*/  IMAD.MOV.U32 R13, RZ, RZ, R6 ;  /* 0x000000ffff0d7224 */ /* 0x001fe200078e0006 */
[----:B------:R-:W-:Y:S02]  /*9d50*/  CS2R R8, SRZ ;  /* 0x0000000000087805 */ /* 0x000fe4000001ff00 */
[----:B------:R-:W-:Y:S01]  /*9d60*/  ISETP.GE.AND P0, PT, R7, R20, PT ;  /* 0x000000140700720c */ /* 0x000fe20003f06270 */
[----:B----4-:R-:W-:Y:S01]  /*9d70*/  IMAD.MOV.U32 R12, RZ, RZ, R14 ;  /* 0x000000ffff0c7224 */ /* 0x010fe200078e000e */
[----:B------:R-:W-:Y:S02]  /*9d80*/  LOP3.LUT R0, R0, 0xfffffffe, RZ, 0xc0, !PT ;  /* 0xfffffffe00007812 */ /* 0x000fe400078ec0ff */
[----:B------:R-:W-:-:S02]  /*9d90*/  CS2R R6, SRZ ;  /* 0x0000000000067805 */ /* 0x000fc4000001ff00 */
[----:B------:R-:W-:Y:S01]  /*9da0*/  CS2R R10, SRZ ;  /* 0x00000000000a7805 */ /* 0x000fe2000001ff00 */
        /* <DEDUP_REMOVED lines=9> */
[----:B--23--:R-:W-:-:S04]  /*9e40*/  IMAD.WIDE R2, R16, 0x2, R2 ;  /* 0x0000000210027825 */ /* 0x00cfc800078e0202 */
[----:B------:R-:W-:Y:S01]  /*9e50*/  IMAD.WIDE R12, R16, 0x2, R12 ;  /* 0x00000002100c7825 */ /* 0x000fe200078e020c */
[----:B------:R0:W5:Y:S04]  /*9e60*/  LD.E.128 R8, desc[UR50][R2.64] ;  /* 0x0000003202087980 */ /* 0x000168000c101d00 */
[----:B------:R0:W5:Y:S02]  /*9e70*/  LD.E.128 R4, desc[UR50][R12.64] ;  /* 0x000000320c047980 */ /* 0x000164000c101d00 */
.L_x_6573:
[----:B------:R-:W-:Y:S05]  /*9e80*/  BSYNC B1 ;  /* 0x0000000000017941 */ /* 0x000fea0003800000 */
.L_x_6572:
[----:B------:R-:W1:Y:S01]  /*9e90*/  SYNCS.PHASECHK.TRANS64.TRYWAIT P1, [R18+URZ+0x38800], R15 ;  /* 0x0388000f120075a7 */ /* 0x000e62000802017f */
[----:B0--3--:R-:W-:Y:S01]  /*9ea0*/  VIADDMNMX R2, R20, -R195, 0x40, PT ;  /* 0x0000004014027446 */ /* 0x009fe200038009c3 */
[----:B--2--5:R-:W-:Y:S01]  /*9eb0*/  IMAD.MOV.U32 R3, RZ, RZ, R4 ;  /* 0x000000ffff037224 */ /* 0x024fe200078e0004 */
[----:B------:R-:W-:Y:S01]  /*9ec0*/  ISETP.GE.AND P0, PT, R16, R21, PT ;  /* 0x000000151000720c */ /* 0x000fe20003f06270 */
[----:B------:R-:W-:Y:S01]  /*9ed0*/  IMAD.MOV.U32 R12, RZ, RZ, R5 ;  /* 0x000000ffff0c7224 */ /* 0x000fe200078e0005 */
[----:B------:R-:W-:Y:S01]  /*9ee0*/  BSSY B1, `(.L_x_6574) ;  /* 0x000000f000017945 */ /* 0x000fe20003800000 */
[----:B------:R-:W-:Y:S01]  /*9ef0*/  IMAD.MOV.U32 R13, RZ, RZ, R9 ;  /* 0x000000ffff0d7224 */ /* 0x000fe200078e0009 */
[-C--:B------:R-:W-:Y:S02]  /*9f00*/  ISETP.GE.OR P2, PT, R187, R2.reuse, P0 ;  /* 0x00000002bb00720c */ /* 0x080fe40000746670 */
[----:B------:R-:W-:Y:S01]  /*9f10*/  PRMT R51, R51, 0x5410, R3 ;  /* 0x0000541033337816 */ /* 0x000fe20000000003 */
[----:B------:R-:W-:Y:S01]  /*9f20*/  IMAD.MOV.U32 R3, RZ, RZ, R7 ;  /* 0x000000ffff037224 */ /* 0x000fe200078e0007 */
[----:B------:R-:W-:Y:S01]  /*9f30*/  ISETP.GE.OR P0, PT, R36, R2, P0 ;  /* 0x000000022400720c */ /* 0x000fe20000706670 */
[----:B------:R-:W-:Y:S01]  /*9f40*/  IMAD.MOV.U32 R2, RZ, RZ, R6 ;  /* 0x000000ffff027224 */ /* 0x000fe200078e0006 */
[----:B------:R-:W-:Y:S01]  /*9f50*/  PRMT R53, R53, 0x5410, R12 ;  /* 0x0000541035357816 */ /* 0x000fe2000000000c */
[----:B------:R-:W-:-:S03]  /*9f60*/  IMAD.MOV.U32 R12, RZ, RZ, R8 ;  /* 0x000000ffff0c7224 */ /* 0x000fc600078e0008 */
[----:B------:R-:W-:Y:S01]  /*9f70*/  PRMT R51, R2, 0x7610, R51 ;  /* 0x0000761002337816 */ /* 0x000fe20000000033 */
[----:B------:R-:W-:Y:S01]  /*9f80*/  IMAD.MOV.U32 R2, RZ, RZ, R10 ;  /* 0x000000ffff027224 */ /* 0x000fe200078e000a */
[----:B------:R-:W-:Y:S01]  /*9f90*/  PRMT R53, R3, 0x7610, R53 ;  /* 0x0000761003357816 */ /* 0x000fe20000000035 */
[----:B------:R-:W-:Y:S01]  /*9fa0*/  IMAD.MOV.U32 R3, RZ, RZ, R11 ;  /* 0x000000ffff037224 */ /* 0x000fe200078e000b */
[----:B------:R-:W-:Y:S01]  /*9fb0*/  PRMT R54, R12, 0x5410, R13 ;  /* 0x000054100c367816 */ /* 0x000fe2000000000d */
[----:B-1----:R-:W-:Y:S06]  /*9fc0*/  @!P1 BRA `(.L_x_6575) ;  /* 0x00000208005c9947 */ /* 0x002fec0003800000 */
.L_x_6915:
[----:B------:R-:W-:Y:S05]  /*9fd0*/  BSYNC B1 ;  /* 0x0000000000017941 */ /* 0x000fea0003800000 */
.L_x_6574:
[----:B------:R-:W-:Y:S04]  /*9fe0*/  BSSY B1, `(.L_x_6576) ;  /* 0x000006a000017945 */ /* 0x000fe80003800000 */
[----:B------:R-:W-:Y:S05]  /*9ff0*/  @P2 BRA `(.L_x_6577) ;  /* 0x0000000400a02947 */ /* 0x000fea0003800000 */
[----:B------:R-:W-:Y:S01]  /*a000*/  IMAD.SHL.U32 R12, R198, 0x40, RZ ;  /* 0x00000040c60c7824 */ /* 0x000fe200078e00ff */
[----:B------:R-:W-:Y:S01]  /*a010*/  SHF.R.U64 R44, R28, 0x10, R29 ;  /* 0x000000101c2c7819 */ /* 0x000fe2000000121d */
[----:B------:R-:W-:Y:S01]  /*a020*/  IMAD.IADD R14, R16, 0x1, R21 ;  /* 0x00000001100e7824 */ /* 0x000fe200078e0215 */
[----:B------:R-:W-:Y:S02]  /*a030*/  SHF.R.U64 R39, R24, 0x10, R25 ;  /* 0x0000001018277819 */ /* 0x000fe40000001219 */
[----:B0-----:R-:W-:Y:S02]  /*a040*/  LOP3.LUT R15, R12, 0x1c0, RZ, 0xc0, !PT ;  /* 0x000001c00c0f7812 */ /* 0x001fe400078ec0ff */
[----:B------:R-:W-:Y:S02]  /*a050*/  SHF.R.U32.HI R43, RZ, 0x10, R27 ;  /* 0x00000010ff2b7819 */ /* 0x000fe4000001161b */
[----:B------:R-:W-:Y:S02]  /*a060*/  SHF.R.U32.HI R33, RZ, 0x3, R15 ;  /* 0x00000003ff217819 */ /* 0x000fe4000001160f */
[----:B------:R-:W-:-:S02]  /*a070*/  LOP3.LUT R14, R15, 0x38, R14, 0xf8, !PT ;  /* 0x000000380f0e7812 */ /* 0x000fc400078ef80e */
[----:B------:R-:W-:Y:S02]  /*a080*/  LOP3.LUT R12, R15, 0x38, R16, 0xf8, !PT ;  /* 0x000000380f0c7812 */ /* 0x000fe400078ef810 */
[-C--:B------:R-:W-:Y:S02]  /*a090*/  LOP3.LUT R15, R14, R33.reuse, RZ, 0x3c, !PT ;  /* 0x000000210e0f7212 */ /* 0x080fe400078e3cff */
[----:B------:R-:W-:Y:S02]  /*a0a0*/  LOP3.LUT R13, R12, R33, RZ, 0x3c, !PT ;  /* 0x000000210c0d7212 */ /* 0x000fe400078e3cff */
[----:B------:R-:W-:Y:S01]  /*a0b0*/  SHF.R.U32.HI R48, RZ, 0x10, R31 ;  /* 0x00000010ff307819 */ /* 0x000fe2000001161f */
[----:B------:R-:W-:Y:S01]  /*a0c0*/  IMAD R37, R220, 0x200, R15 ;  /* 0x00000200dc257824 */ /* 0x000fe200078e020f */
[----:B------:R-:W-:Y:S01]  /*a0d0*/  PRMT R44, R38, 0x5432, R44 ;  /* 0x00005432262c7816 */ /* 0x000fe2000000002c */
[----:B------:R-:W-:Y:S01]  /*a0e0*/  IMAD R13, R220, 0x200, R13 ;  /* 0x00000200dc0d7824 */ /* 0x000fe200078e020d */
[----:B------:R-:W-:Y:S01]  /*a0f0*/  SHF.R.U32.HI R46, RZ, 0x10, R29 ;  /* 0x00000010ff2e7819 */ /* 0x000fe2000001161d */
[--C-:B------:R-:W-:Y:S01]  /*a100*/  IMAD R37, R37, 0x2, R18.reuse ;  /* 0x0000000225257824 */ /* 0x100fe200078e0212 */
[----:B------:R-:W-:Y:S01]  /*a110*/  PRMT R39, R41, 0x5410, R39 ;  /* 0x0000541029277816 */ /* 0x000fe20000000027 */
[----:B------:R-:W-:Y:S01]  /*a120*/  IMAD R20, R13, 0x2, R18 ;  /* 0x000000020d147824 */ /* 0x000fe200078e0212 */
[----:B------:R-:W-:-:S02]  /*a130*/  SHF.R.U32.HI R40, RZ, 0x10, R25 ;  /* 0x00000010ff287819 */ /* 0x000fc40000011619 */
[----:B------:R-:W0:Y:S01]  /*a140*/  LDS.128 R32, [R37+0x20400] ;  /* 0x0204000025207984 */ /* 0x000e220000000c00 */
[----:B------:R-:W-:Y:S02]  /*a150*/  SHF.R.U64 R47, R30, 0x10, R31 ;  /* 0x000000101e2f7819 */ /* 0x000fe4000000121f */
[C---:B------:R-:W-:Y:S01]  /*a160*/  PRMT R43, R45.reuse, 0x5410, R43 ;  /* 0x000054102d2b7816 */ /* 0x040fe2000000002b */
[----:B------:R-:W1:Y:S01]  /*a170*/  LDS.128 R12, [R20+0x20400] ;  /* 0x02040000140c7984 */ /* 0x000e620000000c00 */
[----:B------:R-:W-:Y:S01]  /*a180*/  PRMT R48, R45, 0x5432, R48 ;  /* 0x000054322d307816 */ /* 0x000fe20000000030 */
[----:B------:R-:W-:Y:S01]  /*a190*/  IMAD.U32 R45, R44, 0x10000, RZ ;  /* 0x000100002c2d7824 */ /* 0x000fe200078e00ff */
[----:B------:R-:W-:Y:S01]  /*a1a0*/  PRMT R46, R41, 0x5432, R46 ;  /* 0x00005432292e7816 */ /* 0x000fe2000000002e */
[----:B------:R-:W-:Y:S01]  /*a1b0*/  IMAD.U32 R41, R39, 0x10000, RZ ;  /* 0x0001000027297824 */ /* 0x000fe200078e00ff */
[----:B------:R-:W-:Y:S02]  /*a1c0*/  PRMT R40, R49, 0x5432, R40 ;  /* 0x0000543231287816 */ /* 0x000fe40000000028 */
[----:B------:R-:W-:-:S02]  /*a1d0*/  PRMT R47, R38, 0x5410, R47 ;  /* 0x00005410262f7816 */ /* 0x000fc4000000002f */
        /* <DEDUP_REMOVED lines=10> */
[----:B-1----:R-:W-:-:S02]  /*a280*/  IMAD.U32 R24, R12, 0x10000, RZ ;  /* 0x000100000c187824 */ /* 0x002fc400078e00ff */
[C---:B------:R-:W-:Y:S01]  /*a290*/  FMUL.FTZ R49, R28.reuse, R45 ;  /* 0x0000002d1c317220 */ /* 0x040fe20000410000 */
[C---:B------:R-:W-:Y:S01]  /*a2a0*/  IMAD.U32 R38, R35.reuse, 0x10000, RZ ;  /* 0x0001000023267824 */ /* 0x040fe200078e00ff */
[----:B------:R-:W-:Y:S01]  /*a2b0*/  LOP3.LUT R34, R35, 0xffff0000, RZ, 0xc0, !PT ;  /* 0xffff000023227812 */ /* 0x000fe200078ec0ff */
[-C--:B------:R-:W-:Y:S01]  /*a2c0*/  FMUL.FTZ R35, R28, R41.reuse ;  /* 0x000000291c237220 */ /* 0x080fe20000410000 */
[----:B------:R-:W-:Y:S01]  /*a2d0*/  LOP3.LUT R12, R12, 0xffff0000, RZ, 0xc0, !PT ;  /* 0xffff00000c0c7812 */ /* 0x000fe200078ec0ff */
[----:B------:R-:W-:Y:S01]  /*a2e0*/  FFMA.FTZ R49, R24, R41, -R49 ;  /* 0x0000002918317223 */ /* 0x000fe20000010831 */
[----:B------:R-:W-:Y:S02]  /*a2f0*/  IMAD.U32 R28, R46, 0x10000, RZ ;  /* 0x000100002e1c7824 */ /* 0x000fe400078e00ff */
[----:B------:R-:W-:Y:S01]  /*a300*/  FMUL.FTZ R41, R29, R44 ;  /* 0x0000002c1d297220 */ /* 0x000fe20000410000 */
[----:B------:R-:W-:Y:S01]  /*a310*/  FFMA.FTZ R35, R24, R45, R35 ;  /* 0x0000002d18237223 */ /* 0x000fe20000010023 */
[----:B------:R-:W-:-:S02]  /*a320*/  IMAD.U32 R24, R40, 0x10000, RZ ;  /* 0x0001000028187824 */ /* 0x000fc400078e00ff */
[-C--:B------:R-:W-:Y:S01]  /*a330*/  FMUL.FTZ R29, R29, R39.reuse ;  /* 0x000000271d1d7220 */ /* 0x080fe20000410000 */
[C---:B------:R-:W-:Y:S02]  /*a340*/  IMAD.U32 R25, R13.reuse, 0x10000, RZ ;  /* 0x000100000d197824 */ /* 0x040fe400078e00ff */
        /* <DEDUP_REMOVED lines=51> */
.L_x_6577:
[----:B------:R-:W-:Y:S05]  /*a680*/  BSYNC B1 ;  /* 0x0000000000017941 */ /* 0x000fea0003800000 */
.L_x_6576:
[----:B-1----:R-:W-:Y:S02]  /*a690*/  PRMT R20, R2, 0x7610, R20 ;  /* 0x0000761002147816 */ /* 0x002fe40000000014 */
[----:B------:R-:W-:Y:S01]  /*a6a0*/  PRMT R30, R3, 0x7610, R30 ;  /* 0x00007610031e7816 */ /* 0x000fe2000000001e */
[----:B------:R-:W-:Y:S06]  /*a6b0*/  @P0 BRA `(.L_x_6565) ;  /* 0x0000000400a40947 */ /* 0x000fec0003800000 */
[----:B------:R-:W0:Y:S01]  /*a6c0*/  LDL R40, [R1+0x7c] ;  /* 0x00007c0001287983 */ /* 0x000e220000100800 */
[----:B------:R-:W-:Y:S01]  /*a6d0*/  IMAD.SHL.U32 R3, R36, 0x40, RZ ;  /* 0x0000004024037824 */ /* 0x000fe200078e00ff */
        /* <DEDUP_REMOVED lines=8> */
[----:B------:R-:W-:Y:S02]  /*a760*/  SHF.R.U64 R21, R8, 0x10, R9 ;  /* 0x0000001008157819 */ /* 0x000fe40000001209 */
        /* <DEDUP_REMOVED lines=11> */
[----:B------:R-:W1:Y:S01]  /*a820*/  LDS.128 R24, [R3+0x20400] ;  /* 0x0204000003187984 */ /* 0x000e620000000c00 */
        /* <DEDUP_REMOVED lines=10> */
[C---:B-1----:R-:W-:Y:S01]  /*a8d0*/  IMAD.U32 R9, R24.reuse, 0x10000, RZ ;  /* 0x0001000018097824 */ /* 0x042fe200078e00ff */
        /* <DEDUP_REMOVED lines=9> */
[----:B0-----:R-:W0:Y:S02]  /*a970*/  LDS.128 R12, [R40+0x20400] ;  /* 0x02040000280c7984 */ /* 0x001e240000000c00 */
        /* <DEDUP_REMOVED lines=61> */
.L_x_6565:
[----:B------:R-:W-:Y:S05]  /*ad50*/  BSYNC B0 ;  /* 0x0000000000007941 */ /* 0x000fea0003800000 */
.L_x_6551:
        /* <DEDUP_REMOVED lines=8> */
.L_x_6548:
[----:B-----5:R-:W-:-:S05]  /*ade0*/  IMAD.U32 R2, RZ, RZ, UR47 ;  /* 0x0000002fff027e24 */ /* 0x020fca000f8e00ff */
[----:B------:R-:W-:-:S13]  /*adf0*/  ISETP.NE.AND P0, PT, R2, 0x3, PT ;  /* 0x000000030200780c */ /* 0x000fda0003f05270 */
[----:B------:R-:W-:Y:S05]  /*ae00*/  @!P0 BRA `(.L_x_6578) ;  /* 0x0000000000048947 */ /* 0x000fea0003800000 */
[----:B------:R-:W-:Y:S01]  /*ae10*/  BPT.TRAP 0x1 ;  /* 0x000000040000795c */ /* 0x000fe20000300000 */
.L_x_6578:
[----:B01----:R-:W-:Y:S01]  /*ae20*/  IMAD R15, R19, 0x8, R18 ;  /* 0x00000008130f7824 */ /* 0x003fe200078e0212 */
[----:B------:R-:W-:-:S04]  /*ae30*/  SHF.L.U32 R8, R22, 0x1f, RZ ;  /* 0x0000001f16087819 */ /* 0x000fc800000006ff */
[----:B------:R0:W1:Y:S01]  /*ae40*/  SYNCS.PHASECHK.TRANS64.TRYWAIT P1, [R15+URZ+0x38830], R8 ;  /* 0x038830080f0075a7 */ /* 0x000062000802017f */
[----:B------:R-:W-:Y:S05]  /*ae50*/  @!P0 BRA `(.L_x_6579) ;  /* 0x0000000000048947 */ /* 0x000fea0003800000 */
[----:B------:R-:W-:Y:S01]  /*ae60*/  BPT.TRAP 0x1 ;  /* 0x000000040000795c */ /* 0x000fe20000300000 */
.L_x_6579:
[C---:B------:R-:W-:Y:S02]  /*ae70*/  VIADD R2, R18.reuse, 0x22400 ;  /* 0x0002240012027836 */ /* 0x040fe40000000000 */
[----:B------:R-:W-:-:S03]  /*ae80*/  VIADD R3, R18, 0x20400 ;  /* 0x0002040012037836 */ /* 0x000fc60000000000 */
[----:B------:R-:W-:Y:S02]  /*ae90*/  SHF.R.U32.HI R2, RZ, 0x4, R2 ;  /* 0x00000004ff027819 */ /* 0x000fe40000011602 */
[----:B------:R-:W-:Y:S02]  /*aea0*/  SHF.R.U32.HI R3, RZ, 0x4, R3 ;  /* 0x00000004ff037819 */ /* 0x000fe40000011603 */
[----:B------:R-:W-:Y:S02]  /*aeb0*/  LOP3.LUT R2, R2, 0x3fff, RZ, 0xc0, !PT ;  /* 0x00003fff02027812 */ /* 0x000fe400078ec0ff */
[----:B------:R-:W-:Y:S02]  /*aec0*/  LOP3.LUT R3, R3, 0x3fff, RZ, 0xc0, !PT ;  /* 0x00003fff03037812 */ /* 0x000fe400078ec0ff */
[----:B------:R-:W-:Y:S01]  /*aed0*/  LOP3.LUT R191, R2, 0x10000, RZ, 0xfc, !PT ;  /* 0x0001000002bf7812 */ /* 0x000fe200078efcff */
[----:B-1----:R-:W-:Y:S06]  /*aee0*/  @P1 BRA `(.L_x_6580) ;  /* 0x0000000000081947 */ /* 0x002fec0003800000 */
[----:B------:R-:W1:Y:S02]  /*aef0*/  SYNCS.PHASECHK.TRANS64.TRYWAIT P1, [R15+URZ+0x38830], R8 ;  /* 0x038830080f0075a7 */ /* 0x000e64000802017f */
[----:B-1----:R-:W-:Y:S05]  /*af00*/  @!P1 BRA `(.L_x_6581) ;  /* 0x000001f800a09947 */ /* 0x002fea0003800000 */
.L_x_6580:
[----:B--23--:R-:W-:Y:S01]  /*af10*/  LOP3.LUT R4, R3, 0x10000, RZ, 0xfc, !PT ;  /* 0x0001000003047812 */ /* 0x00cfe200078efcff */
[----:B------:R-:W-:Y:S01]  /*af20*/  IMAD R2, R19, 0x200, R191 ;  /* 0x0000020013027824 */ /* 0x000fe200078e02bf */
[----:B------:R-:W-:Y:S05]  /*af30*/  WARPSYNC.ALL ;  /* 0x0000000000007948 */ /* 0x000fea0003800000 */
[----:B------:R-:W-:Y:S01]  /*af40*/  IMAD.MOV.U32 R5, RZ, RZ, 0x40000040 ;  /* 0x40000040ff057424 */ /* 0x000fe200078e00ff */
[----:B------:R-:W-:Y:S01]  /*af50*/  R2UR UR4, R4 ;  /* 0x00000000040472ca */ /* 0x000fe200000e0000 */
[----:B------:R-:W-:Y:S01]  /*af60*/  IMAD.MOV.U32 R3, RZ, RZ, 0x40000040 ;  /* 0x40000040ff037424 */ /* 0x000fe200078e00ff */
[----:B------:R-:W-:Y:S01]  /*af70*/  R2UR UR6, R2 ;  /* 0x00000000020672ca */ /* 0x000fe200000e0000 */
[----:B------:R-:W-:Y:S01]  /*af80*/  WARPGROUP.ARRIVE ;  /* 0x00000000000079c5 */ /* 0x000fe20000000000 */
[----:B------:R-:W-:Y:S01]  /*af90*/  R2UR UR5, R5 ;  /* 0x00000000050572ca */ /* 0x000fe200000e0000 */
[----:B------:R-:W-:Y:S01]  /*afa0*/  VIADD R12, R4, 0x2 ;  /* 0x00000002040c7836 */ /* 0x000fe20000000000 */
[----:B------:R-:W-:Y:S01]  /*afb0*/  R2UR UR7, R3 ;  /* 0x00000000030772ca */ /* 0x000fe200000e0000 */
[----:B------:R-:W-:Y:S01]  /*afc0*/  VIADD R6, R2, 0x2 ;  /* 0x0000000202067836 */ /* 0x000fe20000000000 */
[----:B------:R-:W-:Y:S01]  /*afd0*/  BSSY B0, `(.L_x_6582) ;  /* 0x0000025000007945 */ /* 0x000fe20003800000 */
[----:B------:R-:W-:-:S02]  /*afe0*/  IMAD.MOV.U32 R13, RZ, RZ, 0x40000040 ;  /* 0x40000040ff0d7424 */ /* 0x000fc400078e00ff */
[----:B------:R-:W-:Y:S02]  /*aff0*/  IMAD.MOV.U32 R7, RZ, RZ, 0x40000040 ;  /* 0x40000040ff077424 */ /* 0x000fe400078e00ff */
[----:B------:R-:W-:Y:S02]  /*b000*/  VIADD R10, R4, 0x4 ;  /* 0x00000004040a7836 */ /* 0x000fe40000000000 */
[----:B------:R-:W-:Y:S02]  /*b010*/  IMAD.MOV.U32 R11, RZ, RZ, 0x40000040 ;  /* 0x40000040ff0b7424 */ /* 0x000fe400078e00ff */
[----:B------:R-:W-:Y:S02]  /*b020*/  IMAD.MOV.U32 R3, RZ, RZ, 0x40000040 ;  /* 0x40000040ff037424 */ /* 0x000fe400078e00ff */
[----:B------:R-:W-:Y:S01]  /*b030*/  HGMMA.64x64x16.F32.BF16 R24, gdesc[UR4], RZ, !UPT, gsb0 ;  /* 0x00e00000041879f0 */ /* 0x000fe2000c0018ff */
[----:B------:R-:W-:Y:S02]  /*b040*/  R2UR UR4, R12 ;  /* 0x000000000c0472ca */ /* 0x000fe400000e0000 */
        /* <DEDUP_REMOVED lines=27> */
[----:B------:R-:W2:Y:S02]  /*b200*/  SYNCS.PHASECHK.TRANS64.TRYWAIT P1, [R18+URZ+0x38810], R3 ;  /* 0x03881003120075a7 */ /* 0x000ea4000802017f */
[----:B--2---:R-:W-:Y:S05]  /*b210*/  @!P1 BRA `(.L_x_6583) ;  /* 0x000001f400f09947 */ /* 0x004fea0003800000 */
.L_x_6916:
[----:B------:R-:W-:Y:S05]  /*b220*/  BSYNC B0 ;  /* 0x0000000000007941 */ /* 0x000fea0003800000 */
.L_x_6582:
[----:B------:R-:W-:Y:S05]  /*b230*/  @!P0 BRA `(.L_x_6584) ;  /* 0x0000000000048947 */ /* 0x000fea0003800000 */
[----:B------:R-:W-:Y:S01]  /*b240*/  BPT.TRAP 0x1 ;  /* 0x000000040000795c */ /* 0x000fe20000300000 */
.L_x_6584:
[----:B------:R3:W4:Y:S01]  /*b250*/  SYNCS.PHASECHK.TRANS64.TRYWAIT P2, [R15+URZ+0x38850], R8 ;  /* 0x038850080f0075a7 */ /* 0x000722000804017f */
[----:B------:R-:W-:Y:S05]  /*b260*/  @!P0 BRA `(.L_x_6585) ;  /* 0x0000000000048947 */ /* 0x000fea0003800000 */
[----:B------:R-:W-:Y:S01]  /*b270*/  BPT.TRAP 0x1 ;  /* 0x000000040000795c */ /* 0x000fe20000300000 */
.L_x_6585:
[----:B------:R-:W5:Y:S02]  /*b280*/  S2R R0, SR_TID.X ;  /* 0x0000000000007919 */ /* 0x000f640000002100 */
[----:B-----5:R-:W-:-:S04]  /*b290*/  LOP3.LUT R0, R0, 0x7f, RZ, 0xc0, !PT ;  /* 0x0000007f00007812 */ /* 0x020fc800078ec0ff */
[----:B------:R-:W-:Y:S01]  /*b2a0*/  ISETP.NE.AND P1, PT, R0, RZ, PT ;  /* 0x000000ff0000720c */ /* 0x000fe20003f25270 */
[----:B------:R-:W-:-:S05]  /*b2b0*/  VIADD R0, R18, 0x400 ;  /* 0x0000040012007836 */ /* 0x000fca0000000000 */
[----:B------:R-:W-:Y:S01]  /*b2c0*/  SHF.R.U32.HI R0, RZ, 0x4, R0 ;  /* 0x00000004ff007819 */ /* 0x000fe20000011600 */
[----:B----4-:R-:W-:Y:S06]  /*b2d0*/  @P2 BRA `(.L_x_6586) ;  /* 0x0000000000082947 */ /* 0x010fec0003800000 */
[----:B------:R-:W4:Y:S02]  /*b2e0*/  SYNCS.PHASECHK.TRANS64.TRYWAIT P2, [R15+URZ+0x38850], R8 ;  /* 0x038850080f0075a7 */ /* 0x000f24000804017f */
[----:B----4-:R-:W-:Y:S05]  /*b2f0*/  @!P2 BRA `(.L_x_6587) ;  /* 0x000001f400cca947 */ /* 0x010fea0003800000 */
.L_x_6586:
[----:B------:R-:W-:Y:S01]  /*b300*/  LOP3.LUT R0, R0, 0x3fff, RZ, 0xc0, !PT ;  /* 0x00003fff00007812 */ /* 0x000fe200078ec0ff */
[----:B------:R-:W-:Y:S05]  /*b310*/  WARPSYNC.ALL ;  /* 0x0000000000007948 */ /* 0x000fea0003800000 */
[----:B------:R-:W-:Y:S01]  /*b320*/  LOP3.LUT R192, R0, 0x10000, RZ, 0xfc, !PT ;  /* 0x0001000000c07812 */ /* 0x000fe200078efcff */
[----:B------:R-:W-:Y:S01]  /*b330*/  VIADD R0, R18, 0x26400 ;  /* 0x0002640012007836 */ /* 0x000fe20000000000 */
[----:B------:R-:W-:-:S03]  /*b340*/  WARPGROUP.ARRIVE ;  /* 0x00000000000079c5 */ /* 0x000fc60000000000 */
[----:B01-34-:R-:W-:-:S03]  /*b350*/  IMAD R8, R19, 0x1000, R192 ;  /* 0x0000100013087824 */ /* 0x01bfc600078e02c0 */
[----:B------:R-:W0:Y:S01]  /*b360*/  S2R R14, SR_TID.X ;  /* 0x00000000000e7919 */ /* 0x000e220000002100 */
[----:B------:R-:W-:Y:S01]  /*b370*/  IMAD.MOV.U32 R9, RZ, RZ, 0x40000040 ;  /* 0x40000040ff097424 */ /* 0x000fe200078e00ff */
[----:B------:R-:W-:Y:S01]  /*b380*/  SHF.R.U32.HI R0, RZ, 0x4, R0 ;  /* 0x00000004ff007819 */ /* 0x000fe20000011600 */
[----:B--2---:R-:W-:Y:S01]  /*b390*/  IMAD.MOV.U32 R3, RZ, RZ, 0x40000040 ;  /* 0x40000040ff037424 */ /* 0x004fe200078e00ff */
        /* <DEDUP_REMOVED lines=8> */
[----:B------:R-:W-:-:S02]  /*b420*/  R2UR UR5, R3 ;  /* 0x00000000030572ca */ /* 0x000fc400000e0000 */
[C---:B------:R-:W-:Y:S01]  /*b430*/  R2UR UR4, R2.reuse ;  /* 0x00000000020472ca */ /* 0x040fe200000e0000 */
[----:B------:R-:W-:Y:S01]  /*b440*/  VIADD R56, R2, 0x2 ;  /* 0x0000000202387836 */ /* 0x000fe20000000000 */
[----:B------:R-:W-:Y:S01]  /*b450*/  LEA R67, R168, 0xffffffc0, 0x6 ;  /* 0xffffffc0a8437811 */ /* 0x000fe200078e30ff */
[----:B------:R-:W-:-:S10]  /*b460*/  VIADD R59, R2, 0x800 ;  /* 0x00000800023b7836 */ /* 0x000fd40000000000 */
        /* <DEDUP_REMOVED lines=10> */
[----:B------:R0:W1:Y:S02]  /*b510*/  SHFL.IDX PT, R0, R14, RZ, 0x1f ;  /* 0x00001fff0e007589 */ /* 0x00006400000e0000 */
[----:B0-----:R-:W-:Y:S01]  /*b520*/  IMAD.MOV.U32 R14, RZ, RZ, 0x4 ;  /* 0x00000004ff0e7424 */ /* 0x001fe200078e00ff */
[----:B-1----:R-:W-:-:S04]  /*b530*/  ISETP.GT.AND P2, PT, R0, 0x7f, PT ;  /* 0x0000007f0000780c */ /* 0x002fc80003f44270 */
[----:B------:R-:W-:Y:S02]  /*b540*/  SEL R9, RZ, 0x2, !P2 ;  /* 0x00000002ff097807 */ /* 0x000fe40005000000 */
[C---:B------:R-:W-:Y:S02]  /*b550*/  SEL R0, R14.reuse, 0x2, P2 ;  /* 0x000000020e007807 */ /* 0x040fe40001000000 */
[----:B------:R-:W-:Y:S01]  /*b560*/  SEL R14, R14, 0x6, !P2 ;  /* 0x000000060e0e7807 */ /* 0x000fe20005000000 */
        /* <DEDUP_REMOVED lines=149> */
[----:B------:R-:W-:Y:S01]  /*bec0*/  IMAD.MOV.U32 R21, RZ, RZ, 0x40000040 ;  /* 0x40000040ff157424 */ /* 0x000fe200078e00ff */
        /* <DEDUP_REMOVED lines=25> */
[----:B------:R-:W-:Y:S02]  /*c060*/  IMAD.MOV.U32 R57, RZ, RZ, 0x40000040 ;  /* 0x40000040ff397424 */ /* 0x000fe400078e00ff */
[----:B------:R-:W-:-:S02]  /*c070*/  VIADD R61, R8, 0xa00 ;  /* 0x00000a00083d7836 */ /* 0x000fc40000000000 */
[----:B------:R-:W-:Y:S01]  /*c080*/  VIADD R59, R2, 0xa00 ;  /* 0x00000a00023b7836 */ /* 0x000fe20000000000 */
[----:B------:R-:W-:Y:S02]  /*c090*/  WARPGROUP.DEPBAR.LE gsb0, 0x0 ;  /* 0x00008000000079c5 */ /* 0x000fe40000010000 */
[----:B------:R-:W-:-:S06]  /*c0a0*/  WARPGROUP.ARRIVE ;  /* 0x00000000000079c5 */ /* 0x000fcc0000000000 */
[----:B------:R-:W-:Y:S01]  /*c0b0*/  HGMMA.64x64x16.F32.BF16 R24, gdesc[UR4], R24, gsb0 ;  /* 0x00e00000041879f0 */ /* 0x000fe20008001818 */
[----:B------:R-:W-:Y:S01]  /*c0c0*/  R2UR UR6, R20 ;  /* 0x00000000140672ca */ /* 0x000fe200000e0000 */
[----:B------:R-:W-:Y:S01]  /*c0d0*/  IMAD.MOV.U32 R20, RZ, RZ, 0x28 ;  /* 0x00000028ff147424 */ /* 0x000fe200078e00ff */
[----:B------:R-:W-:Y:S01]  /*c0e0*/  R2UR UR7, R21 ;  /* 0x00000000150772ca */ /* 0x000fe200000e0000 */
[----:B------:R-:W-:Y:S01]  /*c0f0*/  IMAD.MOV.U32 R21, RZ, RZ, 0xa00 ;  /* 0x00000a00ff157424 */ /* 0x000fe200078e00ff */
[----:B------:R-:W-:Y:S02]  /*c100*/  R2UR UR4, R56 ;  /* 0x00000000380472ca */ /* 0x000fe400000e0000 */
[----:B------:R-:W-:Y:S02]  /*c110*/  R2UR UR5, R57 ;  /* 0x00000000390572ca */ /* 0x000fe400000e0000 */
[----:B------:R-:W-:Y:S02]  /*c120*/  SEL R20, R20, 0x26, P2 ;  /* 0x0000002614147807 */ /* 0x000fe40001000000 */
[----:B------:R-:W-:-:S02]  /*c130*/  SEL R21, R21, 0x980, P2 ;  /* 0x0000098015157807 */ /* 0x000fc40001000000 */
[----:B------:R-:W-:Y:S02]  /*c140*/  LOP3.LUT R57, R20, 0x6, RZ, 0xc0, !PT ;  /* 0x0000000614397812 */ /* 0x000fe400078ec0ff */
[----:B------:R-:W-:-:S04]  /*c150*/  LOP3.LUT R21, R21, 0xa00, RZ, 0xc0, !PT ;  /* 0x00000a0015157812 */ /* 0x000fc800078ec0ff */
[CC--:B------:R-:W-:Y:S02]  /*c160*/  IADD3 R20, R57.reuse, R21.reuse, R2 ;  /* 0x0000001539147210 */ /* 0x0c0fe40007ffe002 */
[----:B------:R-:W-:Y:S01]  /*c170*/  IADD3 R56, R57, R21, R8 ;  /* 0x0000001539387210 */ /* 0x000fe20007ffe008 */
[----:B------:R-:W-:Y:S02]  /*c180*/  IMAD.MOV.U32 R21, RZ, RZ, 0x40000040 ;  /* 0x40000040ff157424 */ /* 0x000fe400078e00ff */
        /* <DEDUP_REMOVED lines=127> */
[----:B------:R-:W-:-:S05]  /*c980*/  IMAD.MOV.U32 R0, RZ, RZ, 0x40 ;  /* 0x00000040ff007424 */ /* 0x000fca00078e00ff */
[----:B------:R-:W-:-:S04]  /*c990*/  SEL R0, R0, 0x3e, P2 ;  /* 0x0000003e00007807 */ /* 0x000fc80001000000 */
[----:B------:R-:W-:Y:S01]  /*c9a0*/  LOP3.LUT R9, R0, 0x6, RZ, 0xc0, !PT ;  /* 0x0000000600097812 */ /* 0x000fe200078ec0ff */
[----:B------:R-:W-:Y:S01]  /*c9b0*/  IMAD.IADD R0, R218, 0x1, R195 ;  /* 0x00000001da007824 */ /* 0x000fe200078e02c3 */
        /* <DEDUP_REMOVED lines=13> */
[----:B------:R-:W-:-:S04]  /*ca90*/  LOP3.LUT R14, R14, 0x1e00, RZ, 0xc0, !PT ;  /* 0x00001e000e0e7812 */ /* 0x000fc800078ec0ff */
[----:B------:R-:W-:Y:S01]  /*caa0*/  IADD3 R8, R9, R14, R8 ;  /* 0x0000000e09087210 */ /* 0x000fe20007ffe008 */
[----:B------:R-:W-:Y:S02]  /*cab0*/  WARPGROUP.DEPBAR.LE gsb0, 0x0 ;  /* 0x00008000000079c5 */ /* 0x000fe40000010000 */
[----:B------:R-:W-:-:S06]  /*cac0*/  WARPGROUP.ARRIVE ;  /* 0x00000000000079c5 */ /* 0x000fcc0000000000 */
[----:B------:R-:W-:Y:S01]  /*cad0*/  HGMMA.64x64x16.F32.BF16 R24, gdesc[UR4], R24, gsb0 ;  /* 0x00e00000041879f0 */ /* 0x000fe20008001818 */
[----:B------:R-:W-:Y:S02]  /*cae0*/  R2UR UR6, R20 ;  /* 0x00000000140672ca */ /* 0x000fe400000e0000 */
[----:B------:R-:W-:Y:S01]  /*caf0*/  R2UR UR7, R21 ;  /* 0x00000000150772ca */ /* 0x000fe200000e0000 */
[----:B------:R-:W-:Y:S01]  /*cb00*/  IMAD.MOV.U32 R21, RZ, RZ, 0x40000040 ;  /* 0x40000040ff157424 */ /* 0x000fe200078e00ff */
[----:B------:R-:W-:Y:S02]  /*cb10*/  R2UR UR4, R56 ;  /* 0x00000000380472ca */ /* 0x000fe400000e0000 */
[----:B------:R-:W-:Y:S01]  /*cb20*/  R2UR UR5, R57 ;  /* 0x00000000390572ca */ /* 0x000fe200000e0000 */
[----:B------:R-:W0:Y:S01]  /*cb30*/  LDC R56, c[0x0][0x448] ;  /* 0x00011200ff387b82 */ /* 0x000e220000000800 */
[----:B------:R-:W-:Y:S01]  /*cb40*/  IADD3 R20, R9, R14, R2 ;  /* 0x0000000e09147210 */ /* 0x000fe20007ffe002 */
[----:B------:R-:W-:Y:S01]  /*cb50*/  IMAD.MOV.U32 R9, RZ, RZ, 0x40000040 ;  /* 0x40000040ff097424 */ /* 0x000fe200078e00ff */
[----:B0-----:R-:W-:-:S13]  /*cb60*/  ISETP.NE.AND P2, PT, R56, 0x1, PT ;  /* 0x000000013800780c */ /* 0x001fda0003f45270 */
[----:B------:R-:W0:Y:S01]  /*cb70*/  @P2 LDC R14, c[0x0][0x450] ;  /* 0x00011400ff0e2b82 */ /* 0x000e220000000800 */
[----:B------:R-:W-:Y:S02]  /*cb80*/  WARPGROUP.DEPBAR.LE gsb0, 0x0 ;  /* 0x00008000000079c5 */ /* 0x000fe40000010000 */
[----:B------:R-:W-:-:S06]  /*cb90*/  WARPGROUP.ARRIVE ;  /* 0x00000000000079c5 */ /* 0x000fcc0000000000 */
[----:B------:R-:W-:Y:S01]  /*cba0*/  HGMMA.64x64x16.F32.BF16 R24, gdesc[UR4], R24, gsb0 ;  /* 0x00e00000041879f0 */ /* 0x000fe20008001818 */
[----:B------:R-:W-:Y:S02]  /*cbb0*/  R2UR UR4, R20 ;  /* 0x00000000140472ca */ /* 0x000fe400000e0000 */
[----:B------:R-:W-:Y:S02]  /*cbc0*/  R2UR UR5, R21 ;  /* 0x00000000150572ca */ /* 0x000fe400000e0000 */
[----:B------:R-:W-:Y:S01]  /*cbd0*/  R2UR UR6, R8 ;  /* 0x00000000080672ca */ /* 0x000fe200000e0000 */
[----:B------:R-:W-:Y:S01]  /*cbe0*/  IMAD.MOV.U32 R8, RZ, RZ, R0 ;  /* 0x000000ffff087224 */ /* 0x000fe200078e0000 */
[----:B------:R-:W-:Y:S02]  /*cbf0*/  R2UR UR7, R9 ;  /* 0x00000000090772ca */ /* 0x000fe400000e0000 */
[----:B------:R-:W1:Y:S01]  /*cc00*/  @P2 LDC R9, c[0x0][0x44c] ;  /* 0x00011300ff092b82 */ /* 0x000e620000000800 */
[----:B------:R-:W-:Y:S01]  /*cc10*/  IADD3 R20, -R186, R184, -R67 ;  /* 0x000000b8ba147210 */ /* 0x000fe20007ffe943 */
[----:B-1----:R-:W-:-:S04]  /*cc20*/  @P2 IMAD.HI.U32 R9, R0, R9, RZ ;  /* 0x0000000900092227 */ /* 0x002fc800078e00ff */
[----:B------:R-:W-:Y:S01]  /*cc30*/  @!P1 VIADD R0, R15, 0x38840 ;  /* 0x000388400f009836 */ /* 0x000fe20000000000 */
[----:B0-----:R-:W-:Y:S01]  /*cc40*/  @P2 SHF.R.U32.HI R8, RZ, R14, R9 ;  /* 0x0000000eff082219 */ /* 0x001fe20000011609 */
        /* <DEDUP_REMOVED lines=8> */
[----:B------:R-:W-:Y:S01]  /*ccd0*/  ULDC.64 UR4, c[0x0][0xad8] ;  /* 0x0002b60000047ab9 */ /* 0x000fe20000000a00 */
[----:B------:R-:W-:Y:S01]  /*cce0*/  ULDC UR6, c[0x0][0xad4] ;  /* 0x0002b50000067ab9 */ /* 0x000fe20000000800 */
[----:B------:R-:W-:Y:S01]  /*ccf0*/  UISETP.GE.AND UP0, UPT, UR5, 0x1, UPT ;  /* 0x000000010500788c */ /* 0x000fe2000bf06270 */
[----:B------:R-:W-:-:S03]  /*cd00*/  IMAD.U32 R21, RZ, RZ, UR6 ;  /* 0x00000006ff157e24 */ /* 0x000fc6000f8e00ff */
[----:B------:R-:W-:Y:S02]  /*cd10*/  UP2UR UR48, UPR, URZ, 0x1 ;  /* 0x000000013f307883 */ /* 0x000fe40008000000 */
[----:B------:R-:W-:Y:S02]  /*cd20*/  PLOP3.LUT P3, PT, PT, PT, UP0, 0x40, 0x0 ;  /* 0x000000000000781c */ /* 0x000fe40003f6e808 */
[----:B------:R-:W-:Y:S01]  /*cd30*/  LOP3.LUT R57, RZ, R21, RZ, 0x33, !PT ;  /* 0x00000015ff397212 */ /* 0x000fe200078e33ff */
[----:B------:R-:W-:Y:S02]  /*cd40*/  WARPGROUP.DEPBAR.LE gsb0, 0x0 ;  /* 0x00008000000079c5 */ /* 0x000fe40000010000 */
[----:B------:R1:W-:Y:S02]  /*cd50*/  @!P1 SYNCS.ARRIVE.TRANS64.RED.A1T0 RZ, [R0+URZ], RZ ;  /* 0x000000ff00ff99a7 */ /* 0x0003e4000810043f */
[----:B-1----:R-:W-:-:S05]  /*cd60*/  IADD3 R0, -R186, R9, R184 ;  /* 0x00000009ba007210 */ /* 0x002fca0007ffe1b8 */
[----:B------:R-:W-:-:S04]  /*cd70*/  IMAD.IADD R0, R0, 0x1, -R23 ;  /* 0x0000000100007824 */ /* 0x000fc800078e0a17 */
[C---:B------:R-:W-:Y:S02]  /*cd80*/  VIADD R69, R0.reuse, UR4 ;  /* 0x0000000400457c36 */ /* 0x040fe40008000000 */
[----:B------:R-:W-:-:S03]  /*cd90*/  IMAD.IADD R56, R0, 0x1, R57 ;  /* 0x0000000100387824 */ /* 0x000fc600078e0239 */
        /* <DEDUP_REMOVED lines=15> */
.L_x_6590:
[----:B------:R-:W-:-:S06]  /*ce90*/  UISETP.NE.AND UP0, UPT, UR5, 0x1, UPT ;  /* 0x000000010500788c */ /* 0x000fcc000bf05270 */
[----:B------:R-:W-:-:S05]  /*cea0*/  PLOP3.LUT P3, PT, PT, PT, UP0, 0x80, 0x0 ;  /* 0x000000000000781c */ /* 0x000fca0003f6f008 */
[----:B------:R-:W-:-:S08]  /*ceb0*/  @UP0 ULDC.64 UR6, c[0x0][0xae0] ;  /* 0x0002b80000060ab9 */ /* 0x000fd00000000a00 */
[----:B------:R-:W-:-:S05]  /*cec0*/  @P3 IMAD.HI.U32 R57, R14, UR6, RZ ;  /* 0x000000060e393c27 */ /* 0x000fca000f8e00ff */
[----:B------:R-:W-:-:S07]  /*ced0*/  @P3 SHF.R.U32.HI R14, RZ, UR7, R57 ;  /* 0x00000007ff0e3c19 */ /* 0x000fce0008011639 */
.L_x_6591:
[----:B------:R-:W-:Y:S05]  /*cee0*/  BSYNC B0 ;  /* 0x0000000000007941 */ /* 0x000fea0003800000 */
.L_x_6589:
[----:B------:R-:W-:-:S04]  /*cef0*/  IMAD R57, R14, UR5, -R67 ;  /* 0x000000050e397c24 */ /* 0x000fc8000f8e0a43 */
[----:B------:R-:W-:-:S05]  /*cf00*/  IMAD.IADD R57, R57, 0x1, -R186 ;  /* 0x0000000139397824 */ /* 0x000fca00078e0aba */
[----:B------:R-:W-:Y:S02]  /*cf10*/  VIMNMX R9, R9, R57, !PT ;  /* 0x0000003909097248 */ /* 0x000fe40007fe0100 */
[----:B------:R-:W-:-:S07]  /*cf20*/  VIADDMNMX R0, R57, UR5, R0, PT ;  /* 0x0000000539007c46 */ /* 0x000fce000b800100 */
.L_x_6588:
[C---:B------:R-:W-:Y:S01]  /*cf30*/  ISETP.GE.AND P3, PT, R58.reuse, 0x2, PT ;  /* 0x000000023a00780c */ /* 0x040fe20003f66270 */
[----:B------:R-:W-:Y:S01]  /*cf40*/  UISETP.NE.AND UP0, UPT, UR48, URZ, UPT ;  /* 0x0000003f3000728c */ /* 0x000fe2000bf05270 */
[----:B------:R-:W-:Y:S02]  /*cf50*/  ISETP.GE.AND P4, PT, R58, 0x9, PT ;  /* 0x000000093a00780c */ /* 0x000fe40003f86270 */
[C---:B------:R-:W-:Y:S02]  /*cf60*/  ISETP.GT.AND P6, PT, R9.reuse, 0x1, !P3 ;  /* 0x000000010900780c */ /* 0x040fe40005fc4270 */
[----:B------:R-:W-:Y:S02]  /*cf70*/  ISETP.GT.AND P5, PT, R9, 0x8, !P4 ;  /* 0x000000080900780c */ /* 0x000fe400067a4270 */
[C---:B------:R-:W-:Y:S02]  /*cf80*/  ISETP.LT.OR P6, PT, R0.reuse, 0x2, P6 ;  /* 0x000000020000780c */ /* 0x040fe400037c1670 */
[----:B------:R-:W-:-:S02]  /*cf90*/  ISETP.LT.OR P5, PT, R0, 0x9, P5 ;  /* 0x000000090000780c */ /* 0x000fc40002fa1670 */
[----:B------:R-:W-:Y:S02]  /*cfa0*/  FSEL R79, R25, -INF , !P6 ;  /* 0xff800000194f7808 */ /* 0x000fe40007000000 */
        /* <DEDUP_REMOVED lines=17> */
[C---:B------:R-:W-:Y:S02]  /*d0c0*/  ISETP.GT.AND P5, PT, R9.reuse, 0x18, !P6 ;  /* 0x000000180900780c */ /* 0x040fe400077a4270 */
        /* <DEDUP_REMOVED lines=70> */
.L_x_6594:
[----:B------:R-:W-:-:S06]  /*d530*/  UISETP.NE.AND UP0, UPT, UR5, 0x1, UPT ;  /* 0x000000010500788c */ /* 0x000fcc000bf05270 */
[----:B------:R-:W-:-:S05]  /*d540*/  PLOP3.LUT P6, PT, PT, PT, UP0, 0x80, 0x0 ;  /* 0x000000000000781c */ /* 0x000fca0003fcf008 */
[----:B------:R-:W-:-:S08]  /*d550*/  @UP0 ULDC.64 UR6, c[0x0][0xae0] ;  /* 0x0002b80000060ab9 */ /* 0x000fd00000000a00 */
[----:B------:R-:W-:Y:S01]  /*d560*/  @P6 IMAD.HI.U32 R9, R8, UR6, RZ ;  /* 0x0000000608096c27 */ /* 0x000fe2000f8e00ff */
[----:B------:R-:W-:-:S13]  /*d570*/  PLOP3.LUT P6, PT, PT, PT, UP0, 0x80, 0x0 ;  /* 0x000000000000781c */ /* 0x000fda0003fcf008 */
[----:B------:R-:W-:-:S07]  /*d580*/  @P6 SHF.R.U32.HI R8, RZ, UR7, R9 ;  /* 0x00000007ff086c19 */ /* 0x000fce0008011609 */
.L_x_6595:
[----:B------:R-:W-:Y:S05]  /*d590*/  BSYNC B0 ;  /* 0x0000000000007941 */ /* 0x000fea0003800000 */
.L_x_6593:
[----:B------:R-:W-:-:S04]  /*d5a0*/  IMAD R9, R8, UR5, -R67 ;  /* 0x0000000508097c24 */ /* 0x000fc8000f8e0a43 */
[----:B------:R-:W-:-:S05]  /*d5b0*/  IMAD.IADD R9, R9, 0x1, -R186 ;  /* 0x0000000109097824 */ /* 0x000fca00078e0aba */
[----:B------:R-:W-:Y:S02]  /*d5c0*/  VIMNMX R20, R20, R9, !PT ;  /* 0x0000000914147248 */ /* 0x000fe40007fe0100 */
[----:B------:R-:W-:-:S07]  /*d5d0*/  VIADDMNMX R0, R9, UR5, R0, PT ;  /* 0x0000000509007c46 */ /* 0x000fce000b800100 */
.L_x_6592:
[----:B------:R-:W-:Y:S01]  /*d5e0*/  ISETP.GT.AND P3, PT, R20, 0x1, !P3 ;  /* 0x000000011400780c */ /* 0x000fe20005f64270 */
[----:B------:R-:W-:Y:S01]  /*d5f0*/  ULDC UR6, c[0x0][0xa80] ;  /* 0x0002a00000067ab9 */ /* 0x000fe20000000800 */
[----:B------:R-:W-:Y:S01]  /*d600*/  FMNMX.FTZ R8, R81, R79, !PT ;  /* 0x0000004f51087209 */ /* 0x000fe20007810000 */
[----:B------:R-:W-:Y:S01]  /*d610*/  UISETP.NE.AND UP0, UPT, UR48, URZ, UPT ;  /* 0x0000003f3000728c */ /* 0x000fe2000bf05270 */
[----:B------:R-:W-:Y:S01]  /*d620*/  BAR.SYNC.DEFER_BLOCKING 0xf, 0x100 ;  /* 0x03c4000000007b1d */ /* 0x000fe20000010000 */
[----:B------:R-:W-:Y:S01]  /*d630*/  ISETP.LT.OR P3, PT, R0, 0x2, P3 ;  /* 0x000000020000780c */ /* 0x000fe20001f61670 */
[----:B------:R-:W-:Y:S01]  /*d640*/  @!P1 VIADD R15, R15, 0x38860 ;  /* 0x000388600f0f9836 */ /* 0x000fe20000000000 */
        /* <DEDUP_REMOVED lines=17> */
[C---:B------:R-:W-:Y:S02]  /*d760*/  ISETP.GT.AND P4, PT, R20.reuse, 0x8, !P4 ;  /* 0x000000081400780c */ /* 0x040fe40006784270 */
[----:B------:R-:W-:Y:S02]  /*d770*/  ISETP.GT.AND P3, PT, R20, 0x11, !P3 ;  /* 0x000000111400780c */ /* 0x000fe40005f64270 */
[----:B------:R-:W-:Y:S02]  /*d780*/  FMNMX.FTZ R8, R41, R8, !PT ;  /* 0x0000000829087209 */ /* 0x000fe40007810000 */
[----:B------:R-:W-:-:S02]  /*d790*/  ISETP.LT.OR P3, PT, R0, 0x12, P3 ;  /* 0x000000120000780c */ /* 0x000fc40001f61670 */
[----:B------:R-:W-:Y:S02]  /*d7a0*/  ISETP.LT.OR P4, PT, R0, 0x9, P4 ;  /* 0x000000090000780c */ /* 0x000fe40002781670 */
[----:B------:R-:W-:Y:S02]  /*d7b0*/  FSEL R35, R35, -INF , !P3 ;  /* 0xff80000023237808 */ /* 0x000fe40005800000 */
[----:B------:R-:W-:Y:S02]  /*d7c0*/  ISETP.NE.AND P3, PT, R62, RZ, PT ;  /* 0x000000ff3e00720c */ /* 0x000fe40003f65270 */
[----:B------:R-:W-:Y:S02]  /*d7d0*/  FMNMX.FTZ R8, R29, R8, !PT ;  /* 0x000000081d087209 */ /* 0x000fe40007810000 */
[----:B------:R-:W-:Y:S02]  /*d7e0*/  ISETP.GT.AND P3, PT, R20, 0x18, !P3 ;  /* 0x000000181400780c */ /* 0x000fe40005f64270 */
[----:B------:R-:W-:-:S02]  /*d7f0*/  FSEL R27, R30, -INF , !P4 ;  /* 0xff8000001e1b7808 */ /* 0x000fc40006000000 */
[----:B------:R-:W-:Y:S02]  /*d800*/  ISETP.LT.OR P3, PT, R0, 0x19, P3 ;  /* 0x000000190000780c */ /* 0x000fe40001f61670 */
[----:B------:R-:W-:Y:S02]  /*d810*/  FMNMX.FTZ R8, R45, R8, !PT ;  /* 0x000000082d087209 */ /* 0x000fe40007810000 */
[----:B------:R-:W-:Y:S02]  /*d820*/  FSEL R71, R38, -INF , !P3 ;  /* 0xff80000026477808 */ /* 0x000fe40005800000 */
[----:B------:R-:W-:Y:S02]  /*d830*/  ISETP.NE.AND P3, PT, R36, RZ, PT ;  /* 0x000000ff2400720c */ /* 0x000fe40003f65270 */
[----:B------:R-:W-:Y:S02]  /*d840*/  ISETP.NE.AND P4, PT, R44, RZ, PT ;  /* 0x000000ff2c00720c */ /* 0x000fe40003f85270 */
[----:B------:R-:W-:-:S02]  /*d850*/  ISETP.GT.AND P3, PT, R20, 0x19, !P3 ;  /* 0x000000191400780c */ /* 0x000fc40005f64270 */
[----:B------:R-:W-:Y:S02]  /*d860*/  FMNMX.FTZ R8, R33, R8, !PT ;  /* 0x0000000821087209 */ /* 0x000fe40007810000 */
[----:B------:R-:W-:Y:S02]  /*d870*/  ISETP.LT.OR P3, PT, R0, 0x1a, P3 ;  /* 0x0000001a0000780c */ /* 0x000fe40001f61670 */
[----:B------:R-:W-:Y:S02]  /*d880*/  FMNMX.FTZ R8, R49, R8, !PT ;  /* 0x0000000831087209 */ /* 0x000fe40007810000 */
[----:B------:R-:W-:Y:S02]  /*d890*/  FSEL R39, R39, -INF , !P3 ;  /* 0xff80000027277808 */ /* 0x000fe40005800000 */
[----:B------:R-:W-:Y:S02]  /*d8a0*/  ISETP.NE.AND P3, PT, R64, RZ, PT ;  /* 0x000000ff4000720c */ /* 0x000fe40003f65270 */
[----:B------:R-:W-:Y:S01]  /*d8b0*/  ISETP.NE.AND P6, PT, R14, RZ, PT ;  /* 0x000000ff0e00720c */ /* 0x000fe20003fc5270 */
[----:B------:R-:W-:Y:S01]  /*d8c0*/  IMAD.U32 R14, RZ, RZ, UR6 ;  /* 0x00000006ff0e7e24 */ /* 0x000fe2000f8e00ff */
[----:B------:R-:W-:-:S02]  /*d8d0*/  ISETP.GT.AND P3, PT, R20, 0x20, !P3 ;  /* 0x000000201400780c */ /* 0x000fc40005f64270 */
[----:B------:R-:W-:Y:S02]  /*d8e0*/  FMNMX.FTZ R8, R25, R8, !PT ;  /* 0x0000000819087209 */ /* 0x000fe40007810000 */
[----:B------:R-:W-:Y:S02]  /*d8f0*/  ISETP.LT.OR P3, PT, R0, 0x21, P3 ;  /* 0x000000210000780c */ /* 0x000fe40001f61670 */
[----:B------:R-:W-:Y:S02]  /*d900*/  ISETP.GT.AND P5, PT, R20, 0x38, !P5 ;  /* 0x000000381400780c */ /* 0x000fe40006fa4270 */
[----:B------:R-:W-:Y:S02]  /*d910*/  FSEL R75, R42, -INF , !P3 ;  /* 0xff8000002a4b7808 */ /* 0x000fe40005800000 */
[----:B------:R-:W-:Y:S02]  /*d920*/  ISETP.NE.AND P3, PT, R40, RZ, PT ;  /* 0x000000ff2800720c */ /* 0x000fe40003f65270 */
[----:B------:R-:W-:-:S02]  /*d930*/  ISETP.LT.OR P5, PT, R0, 0x39, P5 ;  /* 0x000000390000780c */ /* 0x000fc40002fa1670 */
[----:B------:R-:W-:Y:S02]  /*d940*/  ISETP.GT.AND P3, PT, R20, 0x21, !P3 ;  /* 0x000000211400780c */ /* 0x000fe40005f64270 */
[----:B------:R-:W-:Y:S02]  /*d950*/  @!P1 PRMT R15, RZ, 0x654, R15 ;  /* 0x00000654ff0f9816 */ /* 0x000fe4000000000f */
[----:B------:R-:W-:-:S04]  /*d960*/  ISETP.LT.OR P3, PT, R0, 0x22, P3 ;  /* 0x000000220000780c */ /* 0x000fc80001f61670 */
[----:B------:R-:W-:Y:S02]  /*d970*/  FSEL R43, R43, -INF , !P3 ;  /* 0xff8000002b2b7808 */ /* 0x000fe40005800000 */
[----:B------:R-:W-:-:S04]  /*d980*/  ISETP.NE.AND P3, PT, R66, RZ, PT ;  /* 0x000000ff4200720c */ /* 0x000fc80003f65270 */
        /* <DEDUP_REMOVED lines=9> */
[----:B------:R-:W-:Y:S02]  /*da20*/  ISETP.NE.AND P6, PT, R24, RZ, PT ;  /* 0x000000ff1800720c */ /* 0x000fe40003fc5270 */
[----:B------:R-:W-:Y:S02]  /*da30*/  FMNMX.FTZ R24, R53, R8, !PT ;  /* 0x0000000835187209 */ /* 0x000fe40007810000 */
[C---:B------:R-:W-:Y:S02]  /*da40*/  ISETP.LT.OR P3, PT, R0.reuse, 0x1, P3 ;  /* 0x000000010000780c */ /* 0x040fe40001f61670 */
[----:B------:R-:W-:Y:S01]  /*da50*/  ISETP.LT.OR P4, PT, R0, 0x32, P4 ;  /* 0x000000320000780c */ /* 0x000fe20002781670 */
[----:B------:R-:W0:Y:S01]  /*da60*/  SHFL.BFLY PT, R9, R24, 0x2, 0x1f ;  /* 0x0c401f0018097f89 */ /* 0x000e2200000e0000 */
[----:B------:R-:W-:-:S02]  /*da70*/  FSEL R26, R26, -INF , !P3 ;  /* 0xff8000001a1a7808 */ /* 0x000fc40005800000 */
[----:B------:R-:W-:Y:S02]  /*da80*/  ISETP.GT.AND P6, PT, R20, 0x39, !P6 ;  /* 0x000000391400780c */ /* 0x000fe400077c4270 */
[----:B------:R-:W-:Y:S02]  /*da90*/  FSEL R83, R51, -INF , !P4 ;  /* 0xff80000033537808 */ /* 0x000fe40006000000 */
[----:B------:R-:W-:-:S04]  /*daa0*/  ISETP.LT.OR P6, PT, R0, 0x3a, P6 ;  /* 0x0000003a0000780c */ /* 0x000fc800037c1670 */
[----:B------:R-:W-:Y:S02]  /*dab0*/  FSEL R85, R55, -INF , !P6 ;  /* 0xff80000037557808 */ /* 0x000fe40007000000 */
[----:B0-----:R-:W-:Y:S02]  /*dac0*/  FMNMX.FTZ R28, R24, R9, !PT ;  /* 0x00000009181c7209 */ /* 0x001fe40007810000 */
[----:B------:R-:W0:Y:S03]  /*dad0*/  @P2 LDC R24, c[0x0][0x44c] ;  /* 0x00011300ff182b82 */ /* 0x000e260000000800 */
[----:B------:R-:W1:Y:S01]  /*dae0*/  SHFL.BFLY PT, R9, R28, 0x1, 0x1f ;  /* 0x0c201f001c097f89 */ /* 0x000e6200000e0000 */
[----:B0-----:R-:W-:Y:S01]  /*daf0*/  @P2 IMAD.HI.U32 R24, R195, R24, RZ ;  /* 0x00000018c3182227 */ /* 0x001fe200078e00ff */
[----:B-1----:R-:W-:-:S04]  /*db00*/  FMNMX.FTZ R9, R28, R9, !PT ;  /* 0x000000091c097209 */ /* 0x002fc80007810000 */
[C---:B------:R-:W-:Y:S01]  /*db10*/  FSETP.NEU.FTZ.AND P3, PT, R9.reuse, -INF , PT ;  /* 0xff8000000900780b */ /* 0x040fe20003f7d000 */
[----:B------:R-:W-:-:S05]  /*db20*/  FMUL.FTZ R8, R9, R14 ;  /* 0x0000000e09087220 */ /* 0x000fca0000410000 */
        /* <DEDUP_REMOVED lines=17> */
[----:B------:R-:W0:Y:S01]  /*dc40*/  @P2 LDC R45, c[0x0][0x450] ;  /* 0x00011400ff2d2b82 */ /* 0x000e220000000800 */
[----:B------:R-:W-:Y:S01]  /*dc50*/  FSEL R79, R54, -INF , !P5 ;  /* 0xff800000364f7808 */ /* 0x000fe20006800000 */
[----:B------:R-:W1:Y:S01]  /*dc60*/  MUFU.EX2 R51, R51 ;  /* 0x0000003300337308 */ /* 0x000e620000000800 */
[----:B------:R-:W-:Y:S01]  /*dc70*/  FMNMX.FTZ R8, R71, R8, !PT ;  /* 0x0000000847087209 */ /* 0x000fe20007810000 */
[-CC-:B------:R-:W-:Y:S01]  /*dc80*/  FFMA.FTZ R160, R59, R14.reuse, -R30.reuse ;  /* 0x0000000e3ba07223 */ /* 0x180fe2000001081e */
[-CC-:B------:R-:W-:Y:S01]  /*dc90*/  FFMA.FTZ R59, R63, R14.reuse, -R30.reuse ;  /* 0x0000000e3f3b7223 */ /* 0x180fe2000001081e */
[--C-:B------:R-:W-:Y:S01]  /*dca0*/  FFMA.FTZ R162, R57, R14, -R30.reuse ;  /* 0x0000000e39a27223 */ /* 0x100fe2000001081e */
[----:B------:R-:W-:Y:S01]  /*dcb0*/  FMNMX.FTZ R8, R39, R8, !PT ;  /* 0x0000000827087209 */ /* 0x000fe20007810000 */
[-CC-:B------:R-:W-:Y:S01]  /*dcc0*/  FFMA.FTZ R154, R25, R14.reuse, -R30.reuse ;  /* 0x0000000e199a7223 */ /* 0x180fe2000001081e */
[--C-:B------:R-:W-:Y:S01]  /*dcd0*/  FFMA.FTZ R57, R61, R14, -R30.reuse ;  /* 0x0000000e3d397223 */ /* 0x100fe2000001081e */
[----:B------:R-:W2:Y:S01]  /*dce0*/  MUFU.EX2 R166, R166 ;  /* 0x000000a600a67308 */ /* 0x000ea20000000800 */
[----:B------:R-:W-:Y:S01]  /*dcf0*/  FMNMX.FTZ R8, R75, R8, !PT ;  /* 0x000000084b087209 */ /* 0x000fe20007810000 */
[-CC-:B------:R-:W-:Y:S01]  /*dd00*/  FFMA.FTZ R156, R37, R14.reuse, -R30.reuse ;  /* 0x0000000e259c7223 */ /* 0x180fe2000001081e */
[-CC-:B------:R-:W-:Y:S01]  /*dd10*/  FFMA.FTZ R37, R41, R14.reuse, -R30.reuse ;  /* 0x0000000e29257223 */ /* 0x180fe2000001081e */
[--C-:B------:R-:W-:Y:S01]  /*dd20*/  FFMA.FTZ R0, R33, R14, -R30.reuse ;  /* 0x0000000e21007223 */ /* 0x100fe2000001081e */
[----:B------:R-:W-:Y:S01]  /*dd30*/  FMNMX.FTZ R8, R43, R8, !PT ;  /* 0x000000082b087209 */ /* 0x000fe20007810000 */
[-CC-:B------:R-:W-:Y:S01]  /*dd40*/  FFMA.FTZ R33, R49, R14.reuse, -R30.reuse ;  /* 0x0000000e31217223 */ /* 0x180fe2000001081e */
[----:B------:R-:W-:Y:S01]  /*dd50*/  FFMA.FTZ R41, R53, R14, -R30 ;  /* 0x0000000e35297223 */ /* 0x000fe2000001081e */
[----:B------:R-:W3:Y:S01]  /*dd60*/  MUFU.EX2 R55, R55 ;  /* 0x0000003700377308 */ /* 0x000ee20000000800 */
[----:B------:R-:W-:Y:S01]  /*dd70*/  FMNMX.FTZ R8, R73, R8, !PT ;  /* 0x0000000849087209 */ /* 0x000fe20007810000 */
[----:B-1----:R-:W-:Y:S01]  /*dd80*/  FADD.FTZ R25, R164, R51 ;  /* 0x00000033a4197221 */ /* 0x002fe20000010000 */
[----:B------:R-:W-:-:S02]  /*dd90*/  F2FP.BF16.F32.PACK_AB R164, R51, R164 ;  /* 0x000000a433a4723e */ /* 0x000fc400000010ff */
[----:B------:R-:W-:-:S03]  /*dda0*/  FMNMX.FTZ R8, R47, R8, !PT ;  /* 0x000000082f087209 */ /* 0x000fc60007810000 */
[----:B------:R-:W1:Y:S01]  /*ddb0*/  MUFU.EX2 R160, R160 ;  /* 0x000000a000a07308 */ /* 0x000e620000000800 */
[----:B------:R-:W-:-:S04]  /*ddc0*/  FMNMX.FTZ R8, R81, R8, !PT ;  /* 0x0000000851087209 */ /* 0x000fc80007810000 */
[----:B------:R-:W-:-:S03]  /*ddd0*/  FMNMX.FTZ R8, R83, R8, !PT ;  /* 0x0000000853087209 */ /* 0x000fc60007810000 */
[----:B------:R-:W-:Y:S01]  /*dde0*/  MUFU.EX2 R59, R59 ;  /* 0x0000003b003b7308 */ /* 0x000fe20000000800 */
[----:B------:R-:W-:-:S04]  /*ddf0*/  FMNMX.FTZ R8, R79, R8, !PT ;  /* 0x000000084f087209 */ /* 0x000fc80007810000 */
[----:B------:R-:W-:-:S03]  /*de00*/  FMNMX.FTZ R8, R85, R8, !PT ;  /* 0x0000000855087209 */ /* 0x000fc60007810000 */
[----:B------:R-:W-:Y:S02]  /*de10*/  MUFU.EX2 R162, R162 ;  /* 0x000000a200a27308 */ /* 0x000fe40000000800 */
[----:B------:R-:W4:Y:S06]  /*de20*/  SHFL.BFLY PT, R65, R8, 0x2, 0x1f ;  /* 0x0c401f0008417f89 */ /* 0x000f2c00000e0000 */
[----:B------:R-:W-:Y:S08]  /*de30*/  MUFU.EX2 R57, R57 ;  /* 0x0000003900397308 */ /* 0x000ff00000000800 */
[----:B------:R-:W-:Y:S08]  /*de40*/  MUFU.EX2 R156, R156 ;  /* 0x0000009c009c7308 */ /* 0x000ff00000000800 */
[----:B------:R-:W-:Y:S01]  /*de50*/  MUFU.EX2 R37, R37 ;  /* 0x0000002500257308 */ /* 0x000fe20000000800 */
[----:B----4-:R-:W-:-:S05]  /*de60*/  FMNMX.FTZ R65, R8, R65, !PT ;  /* 0x0000004108417209 */ /* 0x010fca0007810000 */
[----:B------:R-:W4:Y:S02]  /*de70*/  SHFL.BFLY PT, R20, R65, 0x1, 0x1f ;  /* 0x0c201f0041147f89 */ /* 0x000f2400000e0000 */
[----:B------:R-:W-:Y:S08]  /*de80*/  MUFU.EX2 R158, R158 ;  /* 0x0000009e009e7308 */ /* 0x000ff00000000800 */
[----:B------:R-:W-:Y:S08]  /*de90*/  MUFU.EX2 R29, R29 ;  /* 0x0000001d001d7308 */ /* 0x000ff00000000800 */
[----:B------:R-:W-:Y:S01]  /*dea0*/  MUFU.EX2 R0, R0 ;  /* 0x0000000000007308 */ /* 0x000fe20000000800 */
[----:B----4-:R-:W-:-:S07]  /*deb0*/  FMNMX.FTZ R20, R65, R20, !PT ;  /* 0x0000001441147209 */ /* 0x010fce0007810000 */
[----:B------:R-:W-:Y:S01]  /*dec0*/  MUFU.EX2 R33, R33 ;  /* 0x0000002100217308 */ /* 0x000fe20000000800 */
[C---:B------:R-:W-:Y:S01]  /*ded0*/  FSETP.NEU.FTZ.AND P3, PT, R20.reuse, -INF , PT ;  /* 0xff8000001400780b */ /* 0x040fe20003f7d000 */
[----:B------:R-:W-:-:S06]  /*dee0*/  FMUL.FTZ R8, R20, R14 ;  /* 0x0000000e14087220 */ /* 0x000fcc0000410000 */
[----:B------:R-:W-:Y:S01]  /*def0*/  MUFU.EX2 R154, R154 ;  /* 0x0000009a009a7308 */ /* 0x000fe20000000800 */
[----:B------:R-:W-:Y:S02]  /*df00*/  FSEL R28, R8, RZ, P3 ;  /* 0x000000ff081c7208 */ /* 0x000fe40001800000 */
[----:B------:R-:W-:-:S03]  /*df10*/  PLOP3.LUT P3, PT, PT, PT, UP0, 0x40, 0x0 ;  /* 0x000000000000781c */ /* 0x000fc60003f6e808 */
[-CC-:B------:R-:W-:Y:S01]  /*df20*/  FFMA.FTZ R165, R26, R14.reuse, -R28.reuse ;  /* 0x0000000e1aa57223 */ /* 0x180fe2000001081c */
[-CC-:B------:R-:W-:Y:S01]  /*df30*/  FFMA.FTZ R8, R67, R14.reuse, -R28.reuse ;  /* 0x0000000e43087223 */ /* 0x180fe2000001081c */
[-CC-:B------:R-:W-:Y:S01]  /*df40*/  FFMA.FTZ R167, R27, R14.reuse, -R28.reuse ;  /* 0x0000000e1ba77223 */ /* 0x180fe2000001081c */
[-CC-:B------:R-:W-:Y:S01]  /*df50*/  FFMA.FTZ R31, R31, R14.reuse, -R28.reuse ;  /* 0x0000000e1f1f7223 */ /* 0x180fe2000001081c */
[-CC-:B------:R-:W-:Y:S01]  /*df60*/  FFMA.FTZ R69, R69, R14.reuse, -R28.reuse ;  /* 0x0000000e45457223 */ /* 0x180fe2000001081c */
[----:B--2---:R-:W-:Y:S01]  /*df70*/  FADD.FTZ R26, R166, R25 ;  /* 0x00000019a61a7221 */ /* 0x004fe20000010000 */
[----:B------:R-:W-:Y:S01]  /*df80*/  MUFU.EX2 R165, R165 ;  /* 0x000000a500a57308 */ /* 0x000fe20000000800 */
[-C--:B------:R-:W-:Y:S01]  /*df90*/  FFMA.FTZ R35, R35, R14.reuse, -R28 ;  /* 0x0000000e23237223 */ /* 0x080fe2000001081c */
[----:B------:R-:W-:Y:S02]  /*dfa0*/  IMAD.MOV.U32 R27, RZ, RZ, R195 ;  /* 0x000000ffff1b7224 */ /* 0x000fe400078e00c3 */
[----:B---3--:R-:W-:Y:S01]  /*dfb0*/  FADD.FTZ R25, R55, R26 ;  /* 0x0000001a37197221 */ /* 0x008fe20000010000 */
[-C--:B------:R-:W-:Y:S01]  /*dfc0*/  FFMA.FTZ R71, R71, R14.reuse, -R28 ;  /* 0x0000000e47477223 */ /* 0x080fe2000001081c */
[----:B0-----:R-:W-:Y:S01]  /*dfd0*/  @P2 SHF.R.U32.HI R27, RZ, R45, R24 ;  /* 0x0000002dff1b2219 */ /* 0x001fe20000011618 */
[----:B------:R-:W-:Y:S01]  /*dfe0*/  FFMA.FTZ R39, R39, R14, -R28 ;  /* 0x0000000e27277223 */ /* 0x000fe2000001081c */
[----:B-1----:R-:W-:Y:S01]  /*dff0*/  FADD.FTZ R38, R160, R25 ;  /* 0x00000019a0267221 */ /* 0x002fe20000010000 */
[----:B------:R-:W0:Y:S01]  /*e000*/  MUFU.EX2 R8, R8 ;  /* 0x0000000800087308 */ /* 0x000e220000000800 */
[----:B------:R-:W-:-:S02]  /*e010*/  IMAD.MOV.U32 R25, RZ, RZ, 0x40000040 ;  /* 0x40000040ff197424 */ /* 0x000fc400078e00ff */
        /* <DEDUP_REMOVED lines=8> */
[----:B------:R-:W-:Y:S01]  /*e0a0*/  FFMA.FTZ R85, R85, R14, -R28 ;  /* 0x0000000e55557223 */ /* 0x000fe2000001081c */
[----:B------:R-:W-:Y:S01]  /*e0b0*/  IMAD.IADD R169, R152, 0x1, R27 ;  /* 0x0000000198a97824 */ /* 0x000fe200078e021b */
[----:B------:R-:W-:Y:S01]  /*e0c0*/  R2UR UR7, R25 ;  /* 0x00000000190772ca */ /* 0x000fe200000e0000 */
[----:B------:R-:W-:Y:S01]  /*e0d0*/  IMAD.MOV.U32 R27, RZ, RZ, 0x40000040 ;  /* 0x40000040ff1b7424 */ /* 0x000fe200078e00ff */
[----:B------:R-:W-:Y:S01]  /*e0e0*/  F2FP.BF16.F32.PACK_AB R166, R55, R166 ;  /* 0x000000a637a6723e */ /* 0x000fe200000010ff */
[----:B------:R-:W-:Y:S01]  /*e0f0*/  IMAD R24, R19, 0x1000, R194 ;  /* 0x0000100013187824 */ /* 0x000fe200078e02c2 */
[----:B------:R2:W3:Y:S01]  /*e100*/  MUFU.EX2 R30, R31 ;  /* 0x0000001f001e7308 */ /* 0x0004e20000000800 */
[----:B0-----:R-:W-:Y:S01]  /*e110*/  FADD.FTZ R28, R165, R8 ;  /* 0x00000008a51c7221 */ /* 0x001fe20000010000 */
[----:B------:R-:W-:Y:S01]  /*e120*/  R2UR UR11, R27 ;  /* 0x000000001b0b72ca */ /* 0x000fe200000e0000 */
[C---:B------:R-:W-:Y:S01]  /*e130*/  VIADD R26, R24.reuse, 0x80 ;  /* 0x00000080181a7836 */ /* 0x040fe20000000000 */
[----:B------:R-:W-:-:S02]  /*e140*/  R2UR UR6, R24 ;  /* 0x00000000180672ca */ /* 0x000fc400000e0000 */
[----:B------:R-:W-:Y:S02]  /*e150*/  F2FP.BF16.F32.PACK_AB R165, R8, R165 ;  /* 0x000000a508a5723e */ /* 0x000fe400000010ff */
[----:B------:R-:W0:Y:S01]  /*e160*/  MUFU.EX2 R69, R69 ;  /* 0x0000004500457308 */ /* 0x000e220000000800 */
[----:B--2---:R-:W-:Y:S01]  /*e170*/  FADD.FTZ R31, R59, R38 ;  /* 0x000000263b1f7221 */ /* 0x004fe20000010000 */
[----:B-1----:R-:W-:Y:S01]  /*e180*/  FADD.FTZ R25, R167, R28 ;  /* 0x0000001ca7197221 */ /* 0x002fe20000010000 */
[----:B------:R-:W-:Y:S01]  /*e190*/  R2UR UR10, R26 ;  /* 0x000000001a0a72ca */ /* 0x000fe200000e0000 */
[----:B------:R-:W-:Y:S02]  /*e1a0*/  VIADD R26, R24, 0x100 ;  /* 0x00000100181a7836 */ /* 0x000fe40000000000 */
[----:B------:R-:W-:Y:S01]  /*e1b0*/  FADD.FTZ R40, R162, R31 ;  /* 0x0000001fa2287221 */ /* 0x000fe20000010000 */
[----:B------:R-:W-:Y:S01]  /*e1c0*/  VIADD R24, R24, 0x180 ;  /* 0x0000018018187836 */ /* 0x000fe20000000000 */
[----:B------:R-:W-:Y:S01]  /*e1d0*/  F2FP.BF16.F32.PACK_AB R160, R59, R160 ;  /* 0x000000a03ba0723e */ /* 0x000fe200000010ff */
[----:B------:R-:W1:Y:S01]  /*e1e0*/  MUFU.EX2 R32, R35 ;  /* 0x0000002300207308 */ /* 0x000e620000000800 */
[----:B---3--:R-:W-:Y:S01]  /*e1f0*/  FADD.FTZ R38, R30, R25 ;  /* 0x000000191e267221 */ /* 0x008fe20000010000 */
[----:B------:R-:W-:Y:S01]  /*e200*/  FADD.FTZ R27, R57, R40 ;  /* 0x00000028391b7221 */ /* 0x000fe20000010000 */
[----:B------:R-:W-:-:S02]  /*e210*/  R2UR UR18, R24 ;  /* 0x00000000181272ca */ /* 0x000fc400000e0000 */
[----:B------:R-:W-:Y:S01]  /*e220*/  R2UR UR14, R26 ;  /* 0x000000001a0e72ca */ /* 0x000fe200000e0000 */
[----:B------:R-:W-:Y:S01]  /*e230*/  FADD.FTZ R40, R156, R27 ;  /* 0x0000001b9c287221 */ /* 0x000fe20000010000 */
[----:B------:R-:W-:Y:S01]  /*e240*/  IMAD.MOV.U32 R27, RZ, RZ, 0x40000040 ;  /* 0x40000040ff1b7424 */ /* 0x000fe200078e00ff */
[----:B------:R-:W2:Y:S01]  /*e250*/  MUFU.EX2 R71, R71 ;  /* 0x0000004700477308 */ /* 0x000ea20000000800 */
[----:B0-----:R-:W-:Y:S01]  /*e260*/  FADD.FTZ R25, R69, R38 ;  /* 0x0000002645197221 */ /* 0x001fe20000010000 */
[----:B------:R-:W-:Y:S01]  /*e270*/  FADD.FTZ R31, R37, R40 ;  /* 0x00000028251f7221 */ /* 0x000fe20000010000 */
[----:B------:R-:W-:Y:S02]  /*e280*/  F2FP.BF16.F32.PACK_AB R167, R30, R167 ;  /* 0x000000a71ea7723e */ /* 0x000fe400000010ff */
[----:B------:R-:W-:Y:S01]  /*e290*/  R2UR UR15, R27 ;  /* 0x000000001b0f72ca */ /* 0x000fe200000e0000 */
[----:B------:R-:W-:Y:S01]  /*e2a0*/  FADD.FTZ R40, R158, R31 ;  /* 0x0000001f9e287221 */ /* 0x000fe20000010000 */
[----:B------:R-:W-:Y:S01]  /*e2b0*/  F2FP.BF16.F32.PACK_AB R162, R57, R162 ;  /* 0x000000a239a2723e */ /* 0x000fe200000010ff */
[----:B------:R-:W0:Y:S01]  /*e2c0*/  MUFU.EX2 R34, R39 ;  /* 0x0000002700227308 */ /* 0x000e220000000800 */
[C---:B-1----:R-:W-:Y:S01]  /*e2d0*/  FADD.FTZ R38, R32.reuse, R25 ;  /* 0x0000001920267221 */ /* 0x042fe20000010000 */
[----:B------:R-:W-:Y:S01]  /*e2e0*/  IMAD.MOV.U32 R25, RZ, RZ, 0x40000040 ;  /* 0x40000040ff197424 */ /* 0x000fe200078e00ff */
[----:B------:R-:W-:Y:S01]  /*e2f0*/  F2FP.BF16.F32.PACK_AB R161, R32, R69 ;  /* 0x0000004520a1723e */ /* 0x000fe200000010ff */
[----:B------:R-:W-:Y:S01]  /*e300*/  STSM.16.M88.4 [R199+0x36400], R164 ;  /* 0x036400a4c7007844 */ /* 0x000fe20000000200 */
[----:B------:R-:W-:-:S02]  /*e310*/  F2FP.BF16.F32.PACK_AB R156, R37, R156 ;  /* 0x0000009c259c723e */ /* 0x000fc400000010ff */
[----:B------:R-:W-:Y:S01]  /*e320*/  R2UR UR19, R25 ;  /* 0x00000000191372ca */ /* 0x000fe200000e0000 */
[----:B------:R-:W1:Y:S01]  /*e330*/  MUFU.EX2 R75, R75 ;  /* 0x0000004b004b7308 */ /* 0x000e620000000800 */
[----:B--2---:R-:W-:Y:S01]  /*e340*/  FADD.FTZ R27, R71, R38 ;  /* 0x00000026471b7221 */ /* 0x004fe20000010000 */
[----:B------:R-:W-:Y:S02]  /*e350*/  F2FP.BF16.F32.PACK_AB R158, R29, R158 ;  /* 0x0000009e1d9e723e */ /* 0x000fe400000010ff */
[----:B------:R-:W-:-:S04]  /*e360*/  F2FP.BF16.F32.PACK_AB R152, R33, R0 ;  /* 0x000000002198723e */ /* 0x000fc800000010ff */
[----:B------:R-:W2:Y:S01]  /*e370*/  MUFU.EX2 R36, R43 ;  /* 0x0000002b00247308 */ /* 0x000ea20000000800 */
[C---:B0-----:R-:W-:Y:S01]  /*e380*/  FADD.FTZ R38, R34.reuse, R27 ;  /* 0x0000001b22267221 */ /* 0x041fe20000010000 */
[----:B------:R-:W-:Y:S01]  /*e390*/  FADD.FTZ R27, R29, R40 ;  /* 0x000000281d1b7221 */ /* 0x000fe20000010000 */
[----:B------:R-:W-:-:S05]  /*e3a0*/  F2FP.BF16.F32.PACK_AB R163, R34, R71 ;  /* 0x0000004722a3723e */ /* 0x000fca00000010ff */
[----:B------:R-:W0:Y:S01]  /*e3b0*/  MUFU.EX2 R73, R73 ;  /* 0x0000004900497308 */ /* 0x000e220000000800 */
[----:B-1----:R-:W-:Y:S01]  /*e3c0*/  FADD.FTZ R25, R75, R38 ;  /* 0x000000264b197221 */ /* 0x002fe20000010000 */
[----:B------:R-:W-:Y:S01]  /*e3d0*/  FADD.FTZ R38, R0, R27 ;  /* 0x0000001b00267221 */ /* 0x000fe20000010000 */
[----:B------:R-:W-:Y:S03]  /*e3e0*/  STSM.16.M88.4 [R216], R160 ;  /* 0x000000a0d8007844 */ /* 0x000fe60000000200 */
        /* <DEDUP_REMOVED lines=9> */
[----:B------:R-:W-:-:S05]  /*e480*/  F2FP.BF16.F32.PACK_AB R159, R28, R73 ;  /* 0x000000491c9f723e */ /* 0x000fca00000010ff */
[----:B------:R-:W-:Y:S01]  /*e490*/  STSM.16.M88.4 [R214], R156 ;  /* 0x0000009cd6007844 */ /* 0x000fe20000000200 */
[----:B------:R-:W1:Y:S01]  /*e4a0*/  MUFU.EX2 R41, R41 ;  /* 0x0000002900297308 */ /* 0x000e620000000800 */
[----:B--2---:R-:W-:-:S07]  /*e4b0*/  FADD.FTZ R25, R81, R38 ;  /* 0x0000002651197221 */ /* 0x004fce0000010000 */
[----:B------:R-:W2:Y:S01]  /*e4c0*/  MUFU.EX2 R79, R79 ;  /* 0x0000004f004f7308 */ /* 0x000ea20000000800 */
[C---:B0-----:R-:W-:Y:S01]  /*e4d0*/  FADD.FTZ R8, R26.reuse, R25 ;  /* 0x000000191a087221 */ /* 0x041fe20000010000 */
[----:B------:R-:W-:-:S06]  /*e4e0*/  F2FP.BF16.F32.PACK_AB R153, R26, R81 ;  /* 0x000000511a99723e */ /* 0x000fcc00000010ff */
[----:B------:R-:W0:Y:S01]  /*e4f0*/  MUFU.EX2 R24, R85 ;  /* 0x0000005500187308 */ /* 0x000e220000000800 */
[C---:B-1----:R-:W-:Y:S01]  /*e500*/  F2FP.BF16.F32.PACK_AB R154, R41.reuse, R154 ;  /* 0x0000009a299a723e */ /* 0x042fe200000010ff */
[----:B------:R-:W-:Y:S01]  /*e510*/  FADD.FTZ R0, R41, R40 ;  /* 0x0000002829007221 */ /* 0x000fe20000010000 */
[----:B--2---:R-:W-:Y:S01]  /*e520*/  FADD.FTZ R25, R79, R8 ;  /* 0x000000084f197221 */ /* 0x004fe20000010000 */
[----:B0-----:R-:W-:-:S03]  /*e530*/  F2FP.BF16.F32.PACK_AB R155, R24, R79 ;  /* 0x0000004f189b723e */ /* 0x001fc600000010ff */
[----:B------:R-:W-:Y:S02]  /*e540*/  FADD.FTZ R8, R24, R25 ;  /* 0x0000001918087221 */ /* 0x000fe40000010000 */
[----:B------:R0:W-:Y:S01]  /*e550*/  STSM.16.M88.4 [R215], R152 ;  /* 0x00000098d7007844 */ /* 0x0001e20000000200 */
[----:B------:R-:W-:-:S06]  /*e560*/  WARPGROUP.ARRIVE ;  /* 0x00000000000079c5 */ /* 0x000fcc0000000000 */
        /* <DEDUP_REMOVED lines=14> */
[----:B------:R1:W-:Y:S06]  /*e650*/  MEMBAR.ALL.CTA ;  /* 0x0000000000007992 */ /* 0x0003ec0000008000 */
[----:B-1----:R-:W1:Y:S01]  /*e660*/  FENCE.VIEW.ASYNC.S ;  /* 0x00000000000073c6 */ /* 0x002e620000000000 */
[----:B0-----:R-:W-:Y:S01]  /*e670*/  VIADD R152, R169, UR4 ;  /* 0x00000004a9987c36 */ /* 0x001fe20008000000 */
[----:B-1----:R-:W-:Y:S01]  /*e680*/  NOP ;  /* 0x0000000000007918 */ /* 0x002fe20000000000 */
        /* <DEDUP_REMOVED lines=16> */
.L_x_6598:
[----:B------:R-:W-:-:S06]  /*e790*/  UISETP.NE.AND UP0, UPT, UR5, 0x1, UPT ;  /* 0x000000010500788c */ /* 0x000fcc000bf05270 */
[----:B------:R-:W-:-:S05]  /*e7a0*/  PLOP3.LUT P3, PT, PT, PT, UP0, 0x80, 0x0 ;  /* 0x000000000000781c */ /* 0x000fca0003f6f008 */
[----:B------:R-:W-:-:S08]  /*e7b0*/  @UP0 ULDC.64 UR6, c[0x0][0xae0] ;  /* 0x0002b80000060ab9 */ /* 0x000fd00000000a00 */
[----:B------:R-:W-:-:S05]  /*e7c0*/  @P3 IMAD.HI.U32 R154, R153, UR6, RZ ;  /* 0x00000006999a3c27 */ /* 0x000fca000f8e00ff */
[----:B------:R-:W-:-:S07]  /*e7d0*/  @P3 SHF.R.U32.HI R153, RZ, UR7, R154 ;  /* 0x00000007ff993c19 */ /* 0x000fce000801169a */
.L_x_6599:
[----:B------:R-:W-:Y:S05]  /*e7e0*/  BSYNC B0 ;  /* 0x0000000000007941 */ /* 0x000fea0003800000 */
.L_x_6597:
[----:B------:R-:W-:-:S04]  /*e7f0*/  IMAD.U32 R154, RZ, RZ, UR5 ;  /* 0x00000005ff9a7e24 */ /* 0x000fc8000f8e00ff */
[----:B------:R-:W-:-:S05]  /*e800*/  IMAD R154, R153, R154, UR5 ;  /* 0x00000005999a7e24 */ /* 0x000fca000f8e029a */
[----:B------:R-:W-:-:S07]  /*e810*/  VIMNMX R152, R152, R154, PT ;  /* 0x0000009a98987248 */ /* 0x000fce0003fe0100 */
.L_x_6596:
[----:B------:R-:W-:Y:S01]  /*e820*/  SHF.R.S32.HI R153, RZ, 0x1f, R152 ;  /* 0x0000001fff997819 */ /* 0x000fe20000011498 */
[----:B------:R-:W-:Y:S01]  /*e830*/  ULDC UR42, c[0x0][0xadc] ;  /* 0x0002b700002a7ab9 */ /* 0x000fe20000000800 */
[----:B------:R-:W-:Y:S01]  /*e840*/  ULDC UR39, c[0x0][0xadc] ;  /* 0x0002b70000277ab9 */ /* 0x000fe20000000800 */
[----:B------:R-:W-:Y:S01]  /*e850*/  ULDC UR43, c[0x0][0xad4] ;  /* 0x0002b500002b7ab9 */ /* 0x000fe20000000800 */
[----:B------:R-:W-:Y:S01]  /*e860*/  LEA.HI R153, R153, R152, RZ, 0x6 ;  /* 0x0000009899997211 */ /* 0x000fe200078f30ff */
[----:B------:R-:W-:Y:S01]  /*e870*/  ULDC UR45, c[0x0][0xad4] ;  /* 0x0002b500002d7ab9 */ /* 0x000fe20000000800 */
[----:B------:R-:W-:Y:S01]  /*e880*/  ULDC UR38, c[0x0][0xa80] ;  /* 0x0002a00000267ab9 */ /* 0x000fe20000000800 */
[----:B------:R-:W-:Y:S01]  /*e890*/  ULDC UR41, c[0x0][0xa80] ;  /* 0x0002a00000297ab9 */ /* 0x000fe20000000800 */
[----:B------:R-:W-:Y:S01]  /*e8a0*/  SHF.R.S32.HI R153, RZ, 0x6, R153 ;  /* 0x00000006ff997819 */ /* 0x000fe20000011499 */
[----:B------:R-:W-:Y:S01]  /*e8b0*/  ULDC UR40, c[0x0][0xa80] ;  /* 0x0002a00000287ab9 */ /* 0x000fe20000000800 */
[----:B------:R-:W-:Y:S01]  /*e8c0*/  ULDC UR46, c[0x0][0xad8] ;  /* 0x0002b600002e7ab9 */ /* 0x000fe20000000800 */
[----:B------:R-:W-:Y:S01]  /*e8d0*/  ULDC UR44, c[0x0][0xad8] ;  /* 0x0002b600002c7ab9 */ /* 0x000fe20000000800 */
[----:B------:R-:W-:Y:S01]  /*e8e0*/  VIMNMX R212, R219, R153, !PT ;  /* 0x00000099dbd47248 */ /* 0x000fe20007fe0100 */
[----:B------:R-:W-:Y:S03]  /*e8f0*/  BSSY B1, `(.L_x_6600) ;  /* 0x00003d7000017945 */ /* 0x000fe60003800000 */
[----:B------:R-:W-:-:S13]  /*e900*/  ISETP.GE.AND P3, PT, R15, R212, PT ;  /* 0x000000d40f00720c */ /* 0x000fda0003f66270 */
[----:B------:R-:W-:Y:S05]  /*e910*/  @!P3 BRA `(.L_x_6601) ;  /* 0x0000003c0050b947 */ /* 0x000fea0003800000 */
[----:B------:R-:W-:Y:S01]  /*e920*/  BSSY B0, `(.L_x_6602) ;  /* 0x00003cf000007945 */ /* 0x000fe20003800000 */
.L_x_6621:
[----:B------:R-:W-:-:S05]  /*e930*/  VIADD R200, R19, 0x1 ;  /* 0x0000000113c87836 */ /* 0x000fca0000000000 */
[----:B------:R-:W-:-:S04]  /*e940*/  ISETP.NE.AND P3, PT, R200, 0x2, PT ;  /* 0x00000002c800780c */ /* 0x000fc80003f65270 */
[----:B------:R-:W-:Y:S02]  /*e950*/  SEL R14, RZ, 0x1, P3 ;  /* 0x00000001ff0e7807 */ /* 0x000fe40001800000 */
[----:B------:R-:W-:Y:S02]  /*e960*/  SEL R200, R200, RZ, P3 ;  /* 0x000000ffc8c87207 */ /* 0x000fe40001800000 */
[----:B------:R-:W-:Y:S01]  /*e970*/  LOP3.LUT R22, R22, R14, RZ, 0x3c, !PT ;  /* 0x0000000e16167212 */ /* 0x000fe200078e3cff */
[----:B--2---:R-:W-:Y:S06]  /*e980*/  @!P0 BRA `(.L_x_6603) ;  /* 0x0000000000048947 */ /* 0x004fec0003800000 */
[----:B------:R-:W-:Y:S01]  /*e990*/  BPT.TRAP 0x1 ;  /* 0x000000040000795c */ /* 0x000fe20000300000 */
.L_x_6603:
[----:B------:R-:W-:Y:S01]  /*e9a0*/  IMAD R201, R200, 0x8, R18 ;  /* 0x00000008c8c97824 */ /* 0x000fe200078e0212 */
[----:B------:R-:W-:-:S04]  /*e9b0*/  SHF.L.U32 R14, R22, 0x1f, RZ ;  /* 0x0000001f160e7819 */ /* 0x000fc800000006ff */
[----:B------:R0:W1:Y:S01]  /*e9c0*/  SYNCS.PHASECHK.TRANS64.TRYWAIT P3, [R201+URZ+0x38830], R14 ;  /* 0x0388300ec90075a7 */ /* 0x000062000806017f */
[----:B------:R-:W-:Y:S05]  /*e9d0*/  @!P0 BRA `(.L_x_6604) ;  /* 0x0000000000048947 */ /* 0x000fea0003800000 */
[----:B------:R-:W-:Y:S01]  /*e9e0*/  BPT.TRAP 0x1 ;  /* 0x000000040000795c */ /* 0x000fe20000300000 */
.L_x_6604:
[----:B------:R-:W-:Y:S01]  /*e9f0*/  BSSY B2, `(.L_x_6605) ;  /* 0x0000006000027945 */ /* 0x000fe20003800000 */
[----:B------:R-:W-:Y:S02]  /*ea00*/  IMAD R156, R200, 0x200, R191 ;  /* 0x00000200c89c7824 */ /* 0x000fe400078e02bf */
[----:B------:R-:W-:Y:S01]  /*ea10*/  IMAD.MOV.U32 R157, RZ, RZ, 0x40000040 ;  /* 0x40000040ff9d7424 */ /* 0x000fe200078e00ff */
[----:B-1----:R-:W-:Y:S06]  /*ea20*/  @P3 BRA `(.L_x_6606) ;  /* 0x0000000000083947 */ /* 0x002fec0003800000 */
[----:B------:R-:W1:Y:S02]  /*ea30*/  SYNCS.PHASECHK.TRANS64.TRYWAIT P3, [R201+URZ+0x38830], R14 ;  /* 0x0388300ec90075a7 */ /* 0x000e64000806017f */
[----:B-1----:R-:W-:Y:S05]  /*ea40*/  @!P3 BRA `(.L_x_6607) ;  /* 0x000001c0000cb947 */ /* 0x002fea0003800000 */
.L_x_6606:
[----:B------:R-:W-:Y:S05]  /*ea50*/  BSYNC B2 ;  /* 0x0000000000027941 */ /* 0x000fea0003800000 */
.L_x_6605:
        /* <DEDUP_REMOVED lines=36> */
.L_x_6608:
[----:B------:R2:W3:Y:S01]  /*eca0*/  SYNCS.PHASECHK.TRANS64.TRYWAIT P3, [R201+URZ+0x38850], R14 ;  /* 0x0388500ec90075a7 */ /* 0x0004e2000806017f */
[----:B------:R-:W-:Y:S05]  /*ecb0*/  @!P0 BRA `(.L_x_6609) ;  /* 0x0000000000048947 */ /* 0x000fea0003800000 */
[----:B------:R-:W-:Y:S01]  /*ecc0*/  BPT.TRAP 0x1 ;  /* 0x000000040000795c */ /* 0x000fe20000300000 */
.L_x_6609:
[----:B------:R-:W-:Y:S04]  /*ecd0*/  BSSY B2, `(.L_x_6610) ;  /* 0x0000004000027945 */ /* 0x000fe80003800000 */
[----:B---3--:R-:W-:Y:S05]  /*ece0*/  @P3 BRA `(.L_x_6611) ;  /* 0x0000000000083947 */ /* 0x008fea0003800000 */
[----:B------:R-:W3:Y:S02]  /*ecf0*/  SYNCS.PHASECHK.TRANS64.TRYWAIT P3, [R201+URZ+0x38850], R14 ;  /* 0x0388500ec90075a7 */ /* 0x000ee4000806017f */
[----:B---3--:R-:W-:Y:S05]  /*ed00*/  @!P3 BRA `(.L_x_6612) ;  /* 0x000001bc0070b947 */ /* 0x008fea0003800000 */
.L_x_6611:
[----:B------:R-:W-:Y:S05]  /*ed10*/  BSYNC B2 ;  /* 0x0000000000027941 */ /* 0x000fea0003800000 */
.L_x_6610:
[----:B------:R-:W-:Y:S01]  /*ed20*/  IMAD R202, R200, 0x1000, R192 ;  /* 0x00001000c8ca7824 */ /* 0x000fe200078e02c0 */
[----:B------:R-:W-:Y:S01]  /*ed30*/  R2UR UR4, R2 ;  /* 0x00000000020472ca */ /* 0x000fe200000e0000 */
[----:B------:R-:W-:Y:S01]  /*ed40*/  IMAD.MOV.U32 R203, RZ, RZ, 0x40000040 ;  /* 0x40000040ffcb7424 */ /* 0x000fe200078e00ff */
[----:B------:R-:W-:Y:S01]  /*ed50*/  R2UR UR5, R3 ;  /* 0x00000000030572ca */ /* 0x000fe200000e0000 */
[----:B------:R-:W-:Y:S01]  /*ed60*/  WARPGROUP.ARRIVE ;  /* 0x00000000000079c5 */ /* 0x000fe20000000000 */
[----:B------:R-:W-:Y:S01]  /*ed70*/  R2UR UR6, R202 ;  /* 0x00000000ca0672ca */ /* 0x000fe200000e0000 */
[----:B------:R-:W-:Y:S01]  /*ed80*/  VIADD R204, R2, 0x2 ;  /* 0x0000000202cc7836 */ /* 0x000fe20000000000 */
[----:B------:R-:W-:Y:S01]  /*ed90*/  R2UR UR7, R203 ;  /* 0x00000000cb0772ca */ /* 0x000fe200000e0000 */
[----:B------:R-:W-:Y:S02]  /*eda0*/  IMAD.MOV.U32 R205, RZ, RZ, 0x40000040 ;  /* 0x40000040ffcd7424 */ /* 0x000fe400078e00ff */
[----:B------:R-:W4:Y:S01]  /*edb0*/  S2R R21, SR_TID.X ;  /* 0x0000000000157919 */ /* 0x000f220000002100 */
[----:B------:R-:W-:Y:S01]  /*edc0*/  VIADD R206, R202, 0x800 ;  /* 0x00000800cace7836 */ /* 0x000fe20000000000 */
[----:B------:R-:W-:Y:S01]  /*edd0*/  UISETP.NE.AND UP0, UPT, UR48, URZ, UPT ;  /* 0x0000003f3000728c */ /* 0x000fe2000bf05270 */
[----:B------:R-:W-:-:S02]  /*ede0*/  VIADD R207, R2, 0x800 ;  /* 0x0000080002cf7836 */ /* 0x000fc40000000000 */
[----:B------:R-:W-:Y:S02]  /*edf0*/  IMAD.IADD R213, R218, 0x1, R195 ;  /* 0x00000001dad57824 */ /* 0x000fe400078e02c3 */
[----:B------:R-:W-:Y:S02]  /*ee00*/  VIADD R210, R202, 0xe00 ;  /* 0x00000e00cad27836 */ /* 0x000fe40000000000 */
[----:B------:R-:W-:Y:S01]  /*ee10*/  IMAD.MOV.U32 R209, RZ, RZ, 0x40000040 ;  /* 0x40000040ffd17424 */ /* 0x000fe200078e00ff */
[----:B------:R-:W-:Y:S01]  /*ee20*/  HGMMA.64x64x16.F32.BF16 R152, gdesc[UR4], R152, gsb0 ;  /* 0x00e00000049879f0 */ /* 0x000fe20008001898 */
[----:B------:R-:W-:Y:S01]  /*ee30*/  R2UR UR4, R204 ;  /* 0x00000000cc0472ca */ /* 0x000fe200000e0000 */
[----:B------:R-:W-:Y:S01]  /*ee40*/  VIADD R204, R202, 0x2 ;  /* 0x00000002cacc7836 */ /* 0x000fe20000000000 */
[----:B------:R-:W-:Y:S01]  /*ee50*/  R2UR UR5, R205 ;  /* 0x00000000cd0572ca */ /* 0x000fe200000e0000 */
[----:B------:R-:W-:Y:S02]  /*ee60*/  IMAD.MOV.U32 R205, RZ, RZ, 0x40000040 ;  /* 0x40000040ffcd7424 */ /* 0x000fe400078e00ff */
[----:B------:R-:W-:Y:S01]  /*ee70*/  IMAD.MOV.U32 R211, RZ, RZ, 0x40000040 ;  /* 0x40000040ffd37424 */ /* 0x000fe200078e00ff */
[----:B------:R-:W-:Y:S01]  /*ee80*/  R2UR UR6, R204 ;  /* 0x00000000cc0672ca */ /* 0x000fe200000e0000 */
[----:B------:R-:W-:Y:S01]  /*ee90*/  VIADD R204, R2, 0x4 ;  /* 0x0000000402cc7836 */ /* 0x000fe20000000000 */
[----:B------:R-:W-:Y:S01]  /*eea0*/  R2UR UR7, R205 ;  /* 0x00000000cd0772ca */ /* 0x000fe200000e0000 */
[----:B------:R-:W-:Y:S01]  /*eeb0*/  IMAD.MOV.U32 R205, RZ, RZ, 0x40000040 ;  /* 0x40000040ffcd7424 */ /* 0x000fe200078e00ff */
[----:B----4-:R-:W-:-:S05]  /*eec0*/  SHF.R.U32.HI R21, RZ, 0x7, R21 ;  /* 0x00000007ff157819 */ /* 0x010fca0000011615 */
[----:B0123--:R-:W0:Y:S02]  /*eed0*/  SHFL.IDX PT, R14, R21, RZ, 0x1f ;  /* 0x00001fff150e7589 */ /* 0x00fe2400000e0000 */
[----:B0-----:R-:W-:Y:S01]  /*eee0*/  ISETP.GT.AND P3, PT, R14, 0x7f, PT ;  /* 0x0000007f0e00780c */ /* 0x001fe20003f64270 */
[----:B------:R-:W-:-:S03]  /*eef0*/  IMAD.MOV.U32 R14, RZ, RZ, 0x4 ;  /* 0x00000004ff0e7424 */ /* 0x000fc600078e00ff */
[----:B------:R-:W-:Y:S02]  /*ef00*/  SEL R203, RZ, 0x2, !P3 ;  /* 0x00000002ffcb7807 */ /* 0x000fe40005800000 */
[C---:B------:R-:W-:Y:S02]  /*ef10*/  SEL R21, R14.reuse, 0x2, P3 ;  /* 0x000000020e157807 */ /* 0x040fe40001800000 */
[----:B------:R-:W-:-:S03]  /*ef20*/  SEL R14, R14, 0x6, !P3 ;  /* 0x000000060e0e7807 */ /* 0x000fc60005800000 */
[----:B------:R-:W-:Y:S01]  /*ef30*/  IMAD.IADD R208, R21, 0x1, R210 ;  /* 0x0000000115d07824 */ /* 0x000fe200078e02d2 */
        /* <DEDUP_REMOVED lines=176> */
[----:B------:R-:W-:-:S05]  /*fa40*/  IMAD.MOV.U32 R207, RZ, RZ, 0xa00 ;  /* 0x00000a00ffcf7424 */ /* 0x000fca00078e00ff */
[----:B------:R-:W-:-:S04]  /*fa50*/  SEL R207, R207, 0x980, P3 ;  /* 0x00000980cfcf7807 */ /* 0x000fc80001800000 */
[----:B------:R-:W-:Y:S01]  /*fa60*/  LOP3.LUT R207, R207, 0xa00, RZ, 0xc0, !PT ;  /* 0x00000a00cfcf7812 */ /* 0x000fe200078ec0ff */
[----:B------:R-:W-:Y:S02]  /*fa70*/  WARPGROUP.DEPBAR.LE gsb0, 0x0 ;  /* 0x00008000000079c5 */ /* 0x000fe40000010000 */
[----:B------:R-:W-:-:S06]  /*fa80*/  WARPGROUP.ARRIVE ;  /* 0x00000000000079c5 */ /* 0x000fcc0000000000 */
[----:B------:R-:W-:Y:S01]  /*fa90*/  HGMMA.64x64x16.F32.BF16 R152, gdesc[UR4], R152, gsb0 ;  /* 0x00e00000049879f0 */ /* 0x000fe20008001898 */
[----:B------:R-:W-:Y:S01]  /*faa0*/  R2UR UR4, R204 ;  /* 0x00000000cc0472ca */ /* 0x000fe200000e0000 */
[----:B------:R-:W-:Y:S01]  /*fab0*/  IMAD.IADD R204, R206, 0x1, R14 ;  /* 0x00000001cecc7824 */ /* 0x000fe200078e020e */
[----:B------:R-:W-:Y:S01]  /*fac0*/  R2UR UR5, R205 ;  /* 0x00000000cd0572ca */ /* 0x000fe200000e0000 */
[----:B------:R-:W-:Y:S02]  /*fad0*/  IMAD.MOV.U32 R205, RZ, RZ, 0x40000040 ;  /* 0x40000040ffcd7424 */ /* 0x000fe400078e00ff */
[----:B------:R-:W-:Y:S01]  /*fae0*/  IMAD.MOV.U32 R206, RZ, RZ, 0x28 ;  /* 0x00000028ffce7424 */ /* 0x000fe200078e00ff */
[----:B------:R-:W-:Y:S02]  /*faf0*/  R2UR UR6, R204 ;  /* 0x00000000cc0672ca */ /* 0x000fe400000e0000 */
[----:B------:R-:W-:Y:S01]  /*fb00*/  R2UR UR7, R205 ;  /* 0x00000000cd0772ca */ /* 0x000fe200000e0000 */
[----:B------:R-:W-:Y:S01]  /*fb10*/  IMAD.MOV.U32 R205, RZ, RZ, 0x40000040 ;  /* 0x40000040ffcd7424 */ /* 0x000fe200078e00ff */
[----:B------:R-:W-:-:S04]  /*fb20*/  SEL R206, R206, 0x26, P3 ;  /* 0x00000026cece7807 */ /* 0x000fc80001800000 */
[----:B------:R-:W-:-:S04]  /*fb30*/  LOP3.LUT R206, R206, 0x6, RZ, 0xc0, !PT ;  /* 0x00000006cece7812 */ /* 0x000fc800078ec0ff */
[CC--:B------:R-:W-:Y:S02]  /*fb40*/  IADD3 R204, R206.reuse, R207.reuse, R2 ;  /* 0x000000cfcecc7210 */ /* 0x0c0fe40007ffe002 */
[----:B------:R-:W-:Y:S01]  /*fb50*/  IADD3 R206, R206, R207, R202 ;  /* 0x000000cfcece7210 */ /* 0x000fe20007ffe0ca */
[----:B------:R-:W-:Y:S01]  /*fb60*/  IMAD.MOV.U32 R207, RZ, RZ, 0x40000040 ;  /* 0x40000040ffcf7424 */ /* 0x000fe200078e00ff */
[----:B------:R-:W-:Y:S02]  /*fb70*/  WARPGROUP.DEPBAR.LE gsb0, 0x0 ;  /* 0x00008000000079c5 */ /* 0x000fe40000010000 */
[----:B------:R-:W-:-:S06]  /*fb80*/  WARPGROUP.ARRIVE ;  /* 0x00000000000079c5 */ /* 0x000fcc0000000000 */
[----:B------:R-:W-:Y:S01]  /*fb90*/  HGMMA.64x64x16.F32.BF16 R152, gdesc[UR4], R152, gsb0 ;  /* 0x00e00000049879f0 */ /* 0x000fe20008001898 */
[----:B------:R-:W-:Y:S02]  /*fba0*/  R2UR UR4, R204 ;  /* 0x00000000cc0472ca */ /* 0x000fe400000e0000 */
[----:B------:R-:W-:Y:S01]  /*fbb0*/  R2UR UR5, R205 ;  /* 0x00000000cd0572ca */ /* 0x000fe200000e0000 */
[----:B------:R-:W-:Y:S01]  /*fbc0*/  IMAD.MOV.U32 R205, RZ, RZ, 0x40000040 ;  /* 0x40000040ffcd7424 */ /* 0x000fe200078e00ff */
[----:B------:R-:W-:Y:S01]  /*fbd0*/  R2UR UR6, R206 ;  /* 0x00000000ce0672ca */ /* 0x000fe200000e0000 */
[----:B------:R-:W-:Y:S01]  /*fbe0*/  VIADD R206, R2, 0xa00 ;  /* 0x00000a0002ce7836 */ /* 0x000fe20000000000 */
[----:B------:R-:W-:Y:S01]  /*fbf0*/  R2UR UR7, R207 ;  /* 0x00000000cf0772ca */ /* 0x000fe200000e0000 */
[----:B------:R-:W-:Y:S02]  /*fc00*/  VIADD R207, R202, 0xa00 ;  /* 0x00000a00cacf7836 */ /* 0x000fe40000000000 */
[----:B------:R-:W-:Y:S01]  /*fc10*/  IMAD.IADD R204, R206, 0x1, R203 ;  /* 0x00000001cecc7824 */ /* 0x000fe200078e02cb */
[----:B------:R-:W-:-:S02]  /*fc20*/  WARPGROUP.DEPBAR.LE gsb0, 0x0 ;  /* 0x00008000000079c5 */ /* 0x000fc40000010000 */
[----:B------:R-:W-:-:S07]  /*fc30*/  WARPGROUP.ARRIVE ;  /* 0x00000000000079c5 */ /* 0x000fce0000000000 */
        /* <DEDUP_REMOVED lines=96> */
[----:B------:R-:W0:Y:S01]  /*10240*/  @P2 LDC R204, c[0x0][0x450] ;  /* 0x00011400ffcc2b82 */ /* 0x000e220000000800 */
[----:B------:R-:W-:Y:S01]  /*10250*/  R2UR UR6, R206 ;  /* 0x00000000ce0672ca */ /* 0x000fe200000e0000 */
[----:B------:R-:W-:Y:S01]  /*10260*/  VIADD R206, R2, 0xe00 ;  /* 0x00000e0002ce7836 */ /* 0x000fe20000000000 */
[----:B------:R-:W-:Y:S01]  /*10270*/  R2UR UR7, R207 ;  /* 0x00000000cf0772ca */ /* 0x000fe200000e0000 */
[----:B------:R-:W-:-:S04]  /*10280*/  IMAD.MOV.U32 R207, RZ, RZ, 0x40000040 ;  /* 0x40000040ffcf7424 */ /* 0x000fc800078e00ff */
[----:B------:R-:W1:Y:S02]  /*10290*/  @P2 LDC R205, c[0x0][0x44c] ;  /* 0x00011300ffcd2b82 */ /* 0x000e640000000800 */
[----:B-1----:R-:W-:-:S05]  /*102a0*/  @P2 IMAD.HI.U32 R205, R213, R205, RZ ;  /* 0x000000cdd5cd2227 */ /* 0x002fca00078e00ff */
[----:B0-----:R-:W-:Y:S01]  /*102b0*/  @P2 SHF.R.U32.HI R213, RZ, R204, R205 ;  /* 0x000000ccffd52219 */ /* 0x001fe200000116cd */
[----:B------:R-:W-:Y:S02]  /*102c0*/  IMAD.IADD R204, R206, 0x1, R203 ;  /* 0x00000001cecc7824 */ /* 0x000fe400078e02cb */
[----:B------:R-:W-:Y:S01]  /*102d0*/  IMAD.MOV.U32 R205, RZ, RZ, 0x40000040 ;  /* 0x40000040ffcd7424 */ /* 0x000fe200078e00ff */
[----:B------:R-:W-:Y:S02]  /*102e0*/  WARPGROUP.DEPBAR.LE gsb0, 0x0 ;  /* 0x00008000000079c5 */ /* 0x000fe40000010000 */
[----:B------:R-:W-:-:S06]  /*102f0*/  WARPGROUP.ARRIVE ;  /* 0x00000000000079c5 */ /* 0x000fcc0000000000 */
[----:B------:R-:W-:Y:S01]  /*10300*/  HGMMA.64x64x16.F32.BF16 R152, gdesc[UR4], R152, gsb0 ;  /* 0x00e00000049879f0 */ /* 0x000fe20008001898 */
[----:B------:R-:W-:Y:S01]  /*10310*/  R2UR UR4, R204 ;  /* 0x00000000cc0472ca */ /* 0x000fe200000e0000 */
[--C-:B------:R-:W-:Y:S01]  /*10320*/  IMAD.IADD R204, R203, 0x1, R210.reuse ;  /* 0x00000001cbcc7824 */ /* 0x100fe200078e02d2 */
[----:B------:R-:W-:Y:S01]  /*10330*/  R2UR UR5, R205 ;  /* 0x00000000cd0572ca */ /* 0x000fe200000e0000 */
[----:B------:R-:W-:Y:S02]  /*10340*/  IMAD.MOV.U32 R205, RZ, RZ, 0x40000040 ;  /* 0x40000040ffcd7424 */ /* 0x000fe400078e00ff */
[----:B------:R-:W-:Y:S01]  /*10350*/  IMAD.IADD R210, R14, 0x1, R210 ;  /* 0x000000010ed27824 */ /* 0x000fe200078e02d2 */
[----:B------:R-:W-:Y:S01]  /*10360*/  R2UR UR6, R204 ;  /* 0x00000000cc0672ca */ /* 0x000fe200000e0000 */
[----:B------:R-:W-:Y:S01]  /*10370*/  IMAD.IADD R204, R206, 0x1, R21 ;  /* 0x00000001cecc7824 */ /* 0x000fe200078e0215 */
[----:B------:R-:W-:Y:S01]  /*10380*/  R2UR UR7, R205 ;  /* 0x00000000cd0772ca */ /* 0x000fe200000e0000 */
[----:B------:R-:W-:-:S02]  /*10390*/  IMAD.MOV.U32 R205, RZ, RZ, 0x40000040 ;  /* 0x40000040ffcd7424 */ /* 0x000fc400078e00ff */
[----:B------:R-:W-:Y:S02]  /*103a0*/  IMAD.IADD R206, R206, 0x1, R14 ;  /* 0x00000001cece7824 */ /* 0x000fe400078e020e */
[----:B------:R-:W-:Y:S02]  /*103b0*/  IMAD.MOV.U32 R203, RZ, RZ, 0x40 ;  /* 0x00000040ffcb7424 */ /* 0x000fe400078e00ff */
[----:B------:R-:W-:Y:S02]  /*103c0*/  IMAD.MOV.U32 R14, RZ, RZ, 0x1000 ;  /* 0x00001000ff0e7424 */ /* 0x000fe400078e00ff */
[----:B------:R-:W-:Y:S01]  /*103d0*/  IMAD.U32 R21, RZ, RZ, UR43 ;  /* 0x0000002bff157e24 */ /* 0x000fe2000f8e00ff */
[----:B------:R-:W-:Y:S02]  /*103e0*/  SEL R203, R203, 0x3e, P3 ;  /* 0x0000003ecbcb7807 */ /* 0x000fe40001800000 */
[----:B------:R-:W-:Y:S02]  /*103f0*/  SEL R14, R14, 0xf80, P3 ;  /* 0x00000f800e0e7807 */ /* 0x000fe40001800000 */
[----:B------:R-:W-:-:S02]  /*10400*/  LOP3.LUT R203, R203, 0x6, RZ, 0xc0, !PT ;  /* 0x00000006cbcb7812 */ /* 0x000fc400078ec0ff */
[----:B------:R-:W-:Y:S02]  /*10410*/  LOP3.LUT R14, R14, 0x1e00, RZ, 0xc0, !PT ;  /* 0x00001e000e0e7812 */ /* 0x000fe400078ec0ff */
[----:B------:R-:W-:Y:S02]  /*10420*/  PLOP3.LUT P3, PT, PT, PT, UP0, 0x40, 0x0 ;  /* 0x000000000000781c */ /* 0x000fe40003f6e808 */
        /* <DEDUP_REMOVED lines=9> */
[----:B------:R-:W0:Y:S01]  /*104c0*/  SHFL.IDX PT, R208, R213, RZ, 0x1c1f ;  /* 0x001c1fffd5d07589 */ /* 0x000e2200000e0000 */
[----:B------:R-:W-:Y:S01]  /*104d0*/  IADD3 R204, R203, R14, R2 ;  /* 0x0000000ecbcc7210 */ /* 0x000fe20007ffe002 */
[----:B------:R-:W-:-:S02]  /*104e0*/  IMAD.MOV.U32 R203, RZ, RZ, 0x40000040 ;  /* 0x40000040ffcb7424 */ /* 0x000fc400078e00ff */
[----:B------:R-:W-:-:S05]  /*104f0*/  @!P1 VIADD R14, R201, 0x38840 ;  /* 0x00038840c90e9836 */ /* 0x000fca0000000000 */
[----:B------:R-:W-:Y:S01]  /*10500*/  @!P1 PRMT R14, RZ, 0x654, R14 ;  /* 0x00000654ff0e9816 */ /* 0x000fe2000000000e */
[----:B------:R-:W-:Y:S02]  /*10510*/  WARPGROUP.DEPBAR.LE gsb0, 0x0 ;  /* 0x00008000000079c5 */ /* 0x000fe40000010000 */
[----:B------:R-:W-:-:S06]  /*10520*/  WARPGROUP.ARRIVE ;  /* 0x00000000000079c5 */ /* 0x000fcc0000000000 */
[----:B------:R-:W-:Y:S01]  /*10530*/  HGMMA.64x64x16.F32.BF16 R152, gdesc[UR4], R152, gsb0 ;  /* 0x00e00000049879f0 */ /* 0x000fe20008001898 */
[----:B------:R-:W-:Y:S02]  /*10540*/  R2UR UR4, R206 ;  /* 0x00000000ce0472ca */ /* 0x000fe400000e0000 */
[----:B------:R-:W-:Y:S02]  /*10550*/  R2UR UR5, R207 ;  /* 0x00000000cf0572ca */ /* 0x000fe400000e0000 */
[----:B------:R-:W-:Y:S02]  /*10560*/  R2UR UR6, R210 ;  /* 0x00000000d20672ca */ /* 0x000fe400000e0000 */
[----:B------:R-:W-:Y:S02]  /*10570*/  R2UR UR7, R211 ;  /* 0x00000000d30772ca */ /* 0x000fe400000e0000 */
[----:B------:R-:W-:Y:S01]  /*10580*/  LOP3.LUT R207, RZ, R21, RZ, 0x33, !PT ;  /* 0x00000015ffcf7212 */ /* 0x000fe200078e33ff */
[----:B------:R-:W-:-:S02]  /*10590*/  WARPGROUP.DEPBAR.LE gsb0, 0x0 ;  /* 0x00008000000079c5 */ /* 0x000fc40000010000 */
[----:B------:R-:W-:-:S08]  /*105a0*/  WARPGROUP.ARRIVE ;  /* 0x00000000000079c5 */ /* 0x000fd00000000000 */
        /* <DEDUP_REMOVED lines=10> */
[----:B-1----:R-:W-:-:S05]  /*10650*/  IMAD.SHL.U32 R14, R15, 0x40, RZ ;  /* 0x000000400f0e7824 */ /* 0x002fca00078e00ff */
[----:B------:R-:W-:-:S04]  /*10660*/  IADD3 R206, -R186, 0x1, -R14 ;  /* 0x00000001bace7810 */ /* 0x000fc80007ffe90e */
[----:B------:R-:W-:-:S05]  /*10670*/  IADD3 R206, -R23, R206, R184 ;  /* 0x000000ce17ce7210 */ /* 0x000fca0007ffe1b8 */
[----:B------:R-:W-:Y:S02]  /*10680*/  IMAD.IADD R207, R207, 0x1, R206 ;  /* 0x00000001cfcf7824 */ /* 0x000fe400078e02ce */
[----:B------:R-:W-:Y:S02]  /*10690*/  VIADD R206, R206, UR46 ;  /* 0x0000002ecece7c36 */ /* 0x000fe40008000000 */
[C---:B0-----:R-:W-:Y:S02]  /*106a0*/  IMAD.IADD R204, R208.reuse, 0x1, R207 ;  /* 0x00000001d0cc7824 */ /* 0x041fe400078e02cf */
        /* <DEDUP_REMOVED lines=14> */
.L_x_6615:
[----:B------:R-:W-:-:S05]  /*10790*/  IMAD.U32 R209, RZ, RZ, UR42 ;  /* 0x0000002affd17e24 */ /* 0x000fca000f8e00ff */
[----:B------:R-:W-:-:S13]  /*107a0*/  ISETP.NE.AND P3, PT, R209, 0x1, PT ;  /* 0x00000001d100780c */ /* 0x000fda0003f65270 */
[----:B------:R-:W0:Y:S02]  /*107b0*/  @P3 LDC.64 R202, c[0x0][0xae0] ;  /* 0x0002b800ffca3b82 */ /* 0x000e240000000a00 */
[----:B0-----:R-:W-:-:S05]  /*107c0*/  @P3 IMAD.HI.U32 R202, R208, R202, RZ ;  /* 0x000000cad0ca3227 */ /* 0x001fca00078e00ff */
[----:B------:R-:W-:-:S07]  /*107d0*/  @P3 SHF.R.U32.HI R208, RZ, R203, R202 ;  /* 0x000000cbffd03219 */ /* 0x000fce00000116ca */
.L_x_6616:
[----:B------:R-:W-:Y:S05]  /*107e0*/  BSYNC B2 ;  /* 0x0000000000027941 */ /* 0x000fea0003800000 */
.L_x_6614:
[----:B------:R-:W-:-:S04]  /*107f0*/  IMAD R208, R208, R209, -R14 ;  /* 0x000000d1d0d07224 */ /* 0x000fc800078e0a0e */
[----:B------:R-:W-:-:S05]  /*10800*/  IMAD.IADD R208, R208, 0x1, -R186 ;  /* 0x00000001d0d07824 */ /* 0x000fca00078e0aba */
[----:B------:R-:W-:Y:S02]  /*10810*/  VIMNMX R204, R204, R208, !PT ;  /* 0x000000d0cccc7248 */ /* 0x000fe40007fe0100 */
[----:B------:R-:W-:-:S07]  /*10820*/  VIADDMNMX R205, R208, R209, R205, PT ;  /* 0x000000d1d0cd7246 */ /* 0x000fce00038001cd */
.L_x_6613:
[----:B------:R-:W-:Y:S01]  /*10830*/  ISETP.GT.AND P3, PT, R15, -0x1, PT ;  /* 0xffffffff0f00780c */ /* 0x000fe20003f64270 */
[----:B------:R-:W0:Y:S01]  /*10840*/  SHFL.IDX PT, R213, R213, 0x1, 0x1c1f ;  /* 0x003c1f00d5d57f89 */ /* 0x000e2200000e0000 */
[----:B------:R-:W-:Y:S02]  /*10850*/  UISETP.NE.AND UP0, UPT, UR48, URZ, UPT ;  /* 0x0000003f3000728c */ /* 0x000fe4000bf05270 */
[C---:B------:R-:W-:Y:S02]  /*10860*/  ISETP.GT.AND P4, PT, R204.reuse, RZ, P3 ;  /* 0x000000ffcc00720c */ /* 0x040fe40001f84270 */
[C---:B------:R-:W-:Y:S02]  /*10870*/  ISETP.GT.AND P6, PT, R204.reuse, 0x8, P3 ;  /* 0x00000008cc00780c */ /* 0x040fe40001fc4270 */
[----:B------:R-:W-:Y:S02]  /*10880*/  ISETP.LT.OR P5, PT, R205, 0x1, P4 ;  /* 0x00000001cd00780c */ /* 0x000fe400027a1670 */
[----:B------:R-:W-:-:S02]  /*10890*/  ISETP.GT.AND P4, PT, R204, 0x1, P3 ;  /* 0x00000001cc00780c */ /* 0x000fc40001f84270 */
[----:B------:R-:W-:Y:S02]  /*108a0*/  FSEL R202, R152, -INF , !P5 ;  /* 0xff80000098ca7808 */ /* 0x000fe40006800000 */
[----:B------:R-:W-:Y:S02]  /*108b0*/  ISETP.LT.OR P4, PT, R205, 0x2, P4 ;  /* 0x00000002cd00780c */ /* 0x000fe40002781670 */
[C---:B------:R-:W-:Y:S02]  /*108c0*/  ISETP.GT.AND P5, PT, R204.reuse, 0x9, P3 ;  /* 0x00000009cc00780c */ /* 0x040fe40001fa4270 */
[----:B------:R-:W-:Y:S02]  /*108d0*/  FSEL R203, R153, -INF , !P4 ;  /* 0xff80000099cb7808 */ /* 0x000fe40006000000 */
[----:B------:R-:W-:Y:S02]  /*108e0*/  ISETP.GT.AND P4, PT, R204, 0x10, P3 ;  /* 0x00000010cc00780c */ /* 0x000fe40001f84270 */
[----:B------:R-:W-:-:S02]  /*108f0*/  ISETP.LT.OR P6, PT, R205, 0x9, P6 ;  /* 0x00000009cd00780c */ /* 0x000fc400037c1670 */
[C---:B------:R-:W-:Y:S01]  /*10900*/  ISETP.LT.OR P4, PT, R205.reuse, 0x11, P4 ;  /* 0x00000011cd00780c */ /* 0x040fe20002781670 */
[--C-:B0-----:R-:W-:Y:S01]  /*10910*/  IMAD.IADD R206, R206, 0x1, R213.reuse ;  /* 0x00000001cece7824 */ /* 0x101fe200078e02d5 */
[----:B------:R-:W-:Y:S01]  /*10920*/  ISETP.LT.OR P5, PT, R205, 0xa, P5 ;  /* 0x0000000acd00780c */ /* 0x000fe20002fa1670 */
[----:B------:R-:W-:Y:S01]  /*10930*/  IMAD.IADD R207, R207, 0x1, R213 ;  /* 0x00000001cfcf7824 */ /* 0x000fe200078e02d5 */
[----:B------:R-:W-:Y:S02]  /*10940*/  FSEL R160, R160, -INF , !P4 ;  /* 0xff800000a0a07808 */ /* 0x000fe40006000000 */
[----:B------:R-:W-:Y:S02]  /*10950*/  ISETP.GT.AND P4, PT, R204, 0x19, P3 ;  /* 0x00000019cc00780c */ /* 0x000fe40001f84270 */
[----:B------:R-:W-:Y:S02]  /*10960*/  FSEL R156, R156, -INF , !P6 ;  /* 0xff8000009c9c7808 */ /* 0x000fe40007000000 */
[----:B------:R-:W-:-:S02]  /*10970*/  ISETP.LT.OR P4, PT, R205, 0x1a, P4 ;  /* 0x0000001acd00780c */ /* 0x000fc40002781670 */
[----:B------:R-:W-:Y:S02]  /*10980*/  FSEL R157, R157, -INF , !P5 ;  /* 0xff8000009d9d7808 */ /* 0x000fe40006800000 */
[C---:B------:R-:W-:Y:S02]  /*10990*/  ISETP.GT.AND P6, PT, R204.reuse, 0x11, P3 ;  /* 0x00000011cc00780c */ /* 0x040fe40001fc4270 */
[C---:B------:R-:W-:Y:S02]  /*109a0*/  ISETP.GT.AND P5, PT, R204.reuse, 0x18, P3 ;  /* 0x00000018cc00780c */ /* 0x040fe40001fa4270 */
[----:B------:R-:W-:Y:S02]  /*109b0*/  FSEL R165, R165, -INF , !P4 ;  /* 0xff800000a5a57808 */ /* 0x000fe40006000000 */
[----:B------:R-:W-:Y:S02]  /*109c0*/  ISETP.GT.AND P4, PT, R204, 0x28, P3 ;  /* 0x00000028cc00780c */ /* 0x000fe40001f84270 */
[----:B------:R-:W-:-:S02]  /*109d0*/  ISETP.LT.OR P6, PT, R205, 0x12, P6 ;  /* 0x00000012cd00780c */ /* 0x000fc400037c1670 */
[C---:B------:R-:W-:Y:S02]  /*109e0*/  ISETP.LT.OR P5, PT, R205.reuse, 0x19, P5 ;  /* 0x00000019cd00780c */ /* 0x040fe40002fa1670 */
[----:B------:R-:W-:Y:S02]  /*109f0*/  ISETP.LT.OR P4, PT, R205, 0x29, P4 ;  /* 0x00000029cd00780c */ /* 0x000fe40002781670 */
[----:B------:R-:W-:Y:S02]  /*10a00*/  FSEL R161, R161, -INF , !P6 ;  /* 0xff800000a1a17808 */ /* 0x000fe40007000000 */
[----:B------:R-:W-:Y:S02]  /*10a10*/  FSEL R164, R164, -INF , !P5 ;  /* 0xff800000a4a47808 */ /* 0x000fe40006800000 */
[C---:B------:R-:W-:Y:S02]  /*10a20*/  ISETP.GT.AND P6, PT, R204.reuse, 0x20, P3 ;  /* 0x00000020cc00780c */ /* 0x040fe40001fc4270 */
[----:B------:R-:W-:-:S02]  /*10a30*/  ISETP.GT.AND P5, PT, R204, 0x21, P3 ;  /* 0x00000021cc00780c */ /* 0x000fc40001fa4270 */
[----:B------:R-:W-:Y:S02]  /*10a40*/  FSEL R208, R172, -INF , !P4 ;  /* 0xff800000acd07808 */ /* 0x000fe40006000000 */
[----:B------:R-:W-:Y:S02]  /*10a50*/  ISETP.GT.AND P4, PT, R204, 0x31, P3 ;  /* 0x00000031cc00780c */ /* 0x000fe40001f84270 */
[C---:B------:R-:W-:Y:S02]  /*10a60*/  ISETP.LT.OR P6, PT, R205.reuse, 0x21, P6 ;  /* 0x00000021cd00780c */ /* 0x040fe400037c1670 */
[C---:B------:R-:W-:Y:S02]  /*10a70*/  ISETP.LT.OR P5, PT, R205.reuse, 0x22, P5 ;  /* 0x00000022cd00780c */ /* 0x040fe40002fa1670 */
[----:B------:R-:W-:Y:S02]  /*10a80*/  ISETP.LT.OR P4, PT, R205, 0x32, P4 ;  /* 0x00000032cd00780c */ /* 0x000fe40002781670 */
[----:B------:R-:W-:-:S02]  /*10a90*/  FSEL R168, R168, -INF , !P6 ;  /* 0xff800000a8a87808 */ /* 0x000fc40007000000 */
[----:B------:R-:W-:Y:S02]  /*10aa0*/  FSEL R169, R169, -INF , !P5 ;  /* 0xff800000a9a97808 */ /* 0x000fe40006800000 */
[C---:B------:R-:W-:Y:S02]  /*10ab0*/  ISETP.GT.AND P6, PT, R204.reuse, 0x29, P3 ;  /* 0x00000029cc00780c */ /* 0x040fe40001fc4270 */
[----:B------:R-:W-:Y:S02]  /*10ac0*/  ISETP.GT.AND P5, PT, R204, 0x30, P3 ;  /* 0x00000030cc00780c */ /* 0x000fe40001fa4270 */
[----:B------:R-:W-:Y:S02]  /*10ad0*/  FSEL R177, R177, -INF , !P4 ;  /* 0xff800000b1b17808 */ /* 0x000fe40006000000 */
[----:B------:R-:W-:Y:S02]  /*10ae0*/  PLOP3.LUT P4, PT, PT, PT, UP0, 0x40, 0x0 ;  /* 0x000000000000781c */ /* 0x000fe40003f8e808 */
[----:B------:R-:W-:-:S02]  /*10af0*/  ISETP.LT.OR P6, PT, R205, 0x2a, P6 ;  /* 0x0000002acd00780c */ /* 0x000fc400037c1670 */
[----:B------:R-:W-:Y:S02]  /*10b00*/  ISETP.LT.OR P5, PT, R205, 0x31, P5 ;  /* 0x00000031cd00780c */ /* 0x000fe40002fa1670 */
[----:B------:R-:W-:Y:S02]  /*10b10*/  FSEL R173, R173, -INF , !P6 ;  /* 0xff800000adad7808 */ /* 0x000fe40007000000 */
[----:B------:R-:W-:Y:S02]  /*10b20*/  FSEL R176, R176, -INF , !P5 ;  /* 0xff800000b0b07808 */ /* 0x000fe40006800000 */
[C---:B------:R-:W-:Y:S02]  /*10b30*/  ISETP.GT.AND P6, PT, R204.reuse, 0x38, P3 ;  /* 0x00000038cc00780c */ /* 0x040fe40001fc4270 */
[----:B------:R-:W-:Y:S02]  /*10b40*/  ISETP.GT.AND P5, PT, R204, 0x39, P3 ;  /* 0x00000039cc00780c */ /* 0x000fe40001fa4270 */
[----:B------:R-:W-:-:S02]  /*10b50*/  ISETP.LT.OR P6, PT, R205, 0x39, P6 ;  /* 0x00000039cd00780c */ /* 0x000fc400037c1670 */
        /* <DEDUP_REMOVED lines=16> */
.L_x_6619:
[----:B------:R-:W-:-:S05]  /*10c60*/  IMAD.U32 R172, RZ, RZ, UR42 ;  /* 0x0000002affac7e24 */ /* 0x000fca000f8e00ff */
[----:B------:R-:W-:-:S13]  /*10c70*/  ISETP.NE.AND P4, PT, R172, 0x1, PT ;  /* 0x00000001ac00780c */ /* 0x000fda0003f85270 */
[----:B------:R-:W0:Y:S02]  /*10c80*/  @P4 LDC.64 R152, c[0x0][0xae0] ;  /* 0x0002b800ff984b82 */ /* 0x000e240000000a00 */
[----:B0-----:R-:W-:-:S05]  /*10c90*/  @P4 IMAD.HI.U32 R152, R213, R152, RZ ;  /* 0x00000098d5984227 */ /* 0x001fca00078e00ff */
[----:B------:R-:W-:-:S07]  /*10ca0*/  @P4 SHF.R.U32.HI R213, RZ, R153, R152 ;  /* 0x00000099ffd54219 */ /* 0x000fce0000011698 */
.L_x_6620:
[----:B------:R-:W-:Y:S05]  /*10cb0*/  BSYNC B2 ;  /* 0x0000000000027941 */ /* 0x000fea0003800000 */
.L_x_6618:
[----:B------:R-:W-:-:S04]  /*10cc0*/  IMAD R14, R213, R172, -R14 ;  /* 0x000000acd50e7224 */ /* 0x000fc800078e0a0e */
[----:B------:R-:W-:-:S05]  /*10cd0*/  IMAD.IADD R14, R14, 0x1, -R186 ;  /* 0x000000010e0e7824 */ /* 0x000fca00078e0aba */
[----:B------:R-:W-:Y:S02]  /*10ce0*/  VIMNMX R207, R207, R14, !PT ;  /* 0x0000000ecfcf7248 */ /* 0x000fe40007fe0100 */
[----:B------:R-:W-:-:S07]  /*10cf0*/  VIADDMNMX R206, R14, R172, R206, PT ;  /* 0x000000ac0ece7246 */ /* 0x000fce00038001ce */
.L_x_6617:
[----:B------:R-:W-:Y:S01]  /*10d00*/  FMNMX.FTZ R14, R202, R9, !PT ;  /* 0x00000009ca0e7209 */ /* 0x000fe20007810000 */
[----:B------:R-:W-:Y:S01]  /*10d10*/  @!P1 VIADD R201, R201, 0x38860 ;  /* 0x00038860c9c99836 */ /* 0x000fe20000000000 */
        /* <DEDUP_REMOVED lines=32> */
[----:B------:R-:W0:Y:S01]  /*10f20*/  SHFL.BFLY PT, R152, R14, 0x2, 0x1f ;  /* 0x0c401f000e987f89 */ /* 0x000e2200000e0000 */
[C---:B------:R-:W-:Y:S02]  /*10f30*/  ISETP.LT.OR P5, PT, R206.reuse, 0x11, P5 ;  /* 0x00000011ce00780c */ /* 0x040fe40002fa1670 */
[----:B------:R-:W-:Y:S02]  /*10f40*/  ISETP.LT.OR P6, PT, R206, 0x39, P6 ;  /* 0x00000039ce00780c */ /* 0x000fe400037c1670 */
[----:B------:R-:W-:-:S02]  /*10f50*/  FSEL R162, R162, -INF , !P5 ;  /* 0xff800000a2a27808 */ /* 0x000fc40006800000 */
[----:B------:R-:W-:Y:S02]  /*10f60*/  ISETP.GT.AND P5, PT, R207, 0x19, P3 ;  /* 0x00000019cf00780c */ /* 0x000fe40001fa4270 */
[----:B------:R-:W-:Y:S02]  /*10f70*/  FSEL R182, R182, -INF , !P6 ;  /* 0xff800000b6b67808 */ /* 0x000fe40007000000 */
[----:B------:R-:W-:Y:S02]  /*10f80*/  ISETP.LT.OR P5, PT, R206, 0x1a, P5 ;  /* 0x0000001ace00780c */ /* 0x000fe40002fa1670 */
[----:B------:R-:W-:Y:S02]  /*10f90*/  @!P1 PRMT R201, RZ, 0x654, R201 ;  /* 0x00000654ffc99816 */ /* 0x000fe400000000c9 */
[----:B------:R-:W-:Y:S02]  /*10fa0*/  FSEL R167, R167, -INF , !P5 ;  /* 0xff800000a7a77808 */ /* 0x000fe40006800000 */
[----:B------:R-:W-:-:S04]  /*10fb0*/  ISETP.GT.AND P5, PT, R207, 0x28, P3 ;  /* 0x00000028cf00780c */ /* 0x000fc80001fa4270 */
[----:B------:R-:W-:Y:S02]  /*10fc0*/  ISETP.LT.OR P5, PT, R206, 0x29, P5 ;  /* 0x00000029ce00780c */ /* 0x000fe40002fa1670 */
[----:B0-----:R-:W-:Y:S01]  /*10fd0*/  FMNMX.FTZ R152, R14, R152, !PT ;  /* 0x000000980e987209 */ /* 0x001fe20007810000 */
[----:B------:R-:W-:Y:S01]  /*10fe0*/  IMAD.U32 R14, RZ, RZ, UR41 ;  /* 0x00000029ff0e7e24 */ /* 0x000fe2000f8e00ff */
[----:B------:R-:W-:Y:S02]  /*10ff0*/  FSEL R174, R174, -INF , !P5 ;  /* 0xff800000aeae7808 */ /* 0x000fe40006800000 */
[----:B------:R-:W-:Y:S01]  /*11000*/  ISETP.GT.AND P5, PT, R207, 0x30, P3 ;  /* 0x00000030cf00780c */ /* 0x000fe20001fa4270 */
[----:B------:R-:W0:Y:S03]  /*11010*/  SHFL.BFLY PT, R172, R152, 0x1, 0x1f ;  /* 0x0c201f0098ac7f89 */ /* 0x000e2600000e0000 */
[----:B------:R-:W-:-:S04]  /*11020*/  ISETP.LT.OR P5, PT, R206, 0x31, P5 ;  /* 0x00000031ce00780c */ /* 0x000fc80002fa1670 */
[----:B------:R-:W-:Y:S02]  /*11030*/  FSEL R178, R178, -INF , !P5 ;  /* 0xff800000b2b27808 */ /* 0x000fe40006800000 */
[----:B0-----:R-:W-:-:S04]  /*11040*/  FMNMX.FTZ R172, R152, R172, !PT ;  /* 0x000000ac98ac7209 */ /* 0x001fc80007810000 */
        /* <DEDUP_REMOVED lines=45> */
[----:B------:R-:W2:Y:S01]  /*11320*/  MUFU.EX2 R156, R156 ;  /* 0x0000009c009c7308 */ /* 0x000ea20000000800 */
[----:B------:R-:W-:Y:S01]  /*11330*/  ISETP.GT.AND P3, PT, R207, 0x39, P3 ;  /* 0x00000039cf00780c */ /* 0x000fe20001f64270 */
[----:B0-----:R-:W-:Y:S01]  /*11340*/  FFMA.FTZ R0, R9, R0, R202 ;  /* 0x0000000009007223 */ /* 0x001fe200000100ca */
[----:B------:R-:W-:Y:S01]  /*11350*/  FMNMX.FTZ R170, R166, R170, !PT ;  /* 0x000000aaa6aa7209 */ /* 0x000fe20007810000 */
[-C--:B------:R-:W-:Y:S01]  /*11360*/  FMUL.FTZ R24, R24, R9.reuse ;  /* 0x0000000918187220 */ /* 0x080fe20000410000 */
[----:B------:R-:W-:Y:S01]  /*11370*/  FSEL R179, R179, -INF , !P4 ;  /* 0xff800000b3b37808 */ /* 0x000fe20006000000 */
        /* <DEDUP_REMOVED lines=9> */
[----:B------:R-:W-:Y:S01]  /*11410*/  FMNMX.FTZ R170, R171, R170, !PT ;  /* 0x000000aaabaa7209 */ /* 0x000fe20007810000 */
[----:B------:R-:W1:Y:S01]  /*11420*/  MUFU.EX2 R160, R160 ;  /* 0x000000a000a07308 */ /* 0x000e620000000800 */
[----:B------:R-:W-:Y:S01]  /*11430*/  F2FP.BF16.F32.PACK_AB R152, R152, R202 ;  /* 0x000000ca9898723e */ /* 0x000fe200000010ff */
[----:B--2---:R-:W-:Y:S01]  /*11440*/  FADD.FTZ R0, R156, R0 ;  /* 0x000000009c007221 */ /* 0x004fe20000010000 */
[----:B------:R-:W-:Y:S01]  /*11450*/  FMNMX.FTZ R170, R174, R170, !PT ;  /* 0x000000aaaeaa7209 */ /* 0x000fe20007810000 */
[-C--:B------:R-:W-:Y:S01]  /*11460*/  FMUL.FTZ R32, R32, R9.reuse ;  /* 0x0000000920207220 */ /* 0x080fe20000410000 */
[----:B------:R-:W-:Y:S01]  /*11470*/  ISETP.NE.AND P3, PT, R197, RZ, PT ;  /* 0x000000ffc500720c */ /* 0x000fe20003f65270 */
[-C--:B------:R-:W-:Y:S01]  /*11480*/  FMUL.FTZ R33, R33, R9.reuse ;  /* 0x0000000921217220 */ /* 0x080fe20000410000 */
[----:B------:R-:W-:Y:S01]  /*11490*/  FMNMX.FTZ R170, R175, R170, !PT ;  /* 0x000000aaafaa7209 */ /* 0x000fe20007810000 */
[----:B------:R-:W2:Y:S01]  /*114a0*/  MUFU.EX2 R161, R161 ;  /* 0x000000a100a17308 */ /* 0x000ea20000000800 */
        /* <DEDUP_REMOVED lines=8> */
[----:B-1----:R-:W-:Y:S01]  /*11530*/  FADD.FTZ R0, R160, R0 ;  /* 0x00000000a0007221 */ /* 0x002fe20000010000 */
[----:B------:R-:W-:Y:S01]  /*11540*/  @!P3 IMAD R19, R19, 0x40, R193 ;  /* 0x000000401313b824 */ /* 0x000fe200078e02c1 */
[----:B------:R-:W-:Y:S01]  /*11550*/  FMNMX.FTZ R170, R182, R170, !PT ;  /* 0x000000aab6aa7209 */ /* 0x000fe20007810000 */
[-C--:B------:R-:W-:Y:S01]  /*11560*/  FMUL.FTZ R44, R44, R9.reuse ;  /* 0x000000092c2c7220 */ /* 0x080fe20000410000 */
[-C--:B------:R-:W-:Y:S01]  /*11570*/  FMUL.FTZ R45, R45, R9.reuse ;  /* 0x000000092d2d7220 */ /* 0x080fe20000410000 */
[----:B------:R-:W-:Y:S01]  /*11580*/  @!P3 IMAD R19, R19, 0x4, R18 ;  /* 0x000000041313b824 */ /* 0x000fe200078e0212 */
[----:B------:R-:W-:Y:S01]  /*11590*/  FMNMX.FTZ R170, R183, R170, !PT ;  /* 0x000000aab7aa7209 */ /* 0x000fe20007810000 */
[----:B------:R-:W1:Y:S01]  /*115a0*/  MUFU.EX2 R165, R165 ;  /* 0x000000a500a57308 */ /* 0x000e620000000800 */
[----:B--2---:R-:W-:Y:S01]  /*115b0*/  FADD.FTZ R0, R161, R0 ;  /* 0x00000000a1007221 */ /* 0x004fe20000010000 */
[-C--:B------:R-:W-:Y:S01]  /*115c0*/  FMUL.FTZ R48, R48, R9.reuse ;  /* 0x0000000930307220 */ /* 0x080fe20000410000 */
[----:B------:R-:W-:Y:S01]  /*115d0*/  @!P3 STS [R19+0x38400], R9 ;  /* 0x038400091300b388 */ /* 0x000fe20000000800 */
[-C--:B------:R-:W-:Y:S01]  /*115e0*/  FMUL.FTZ R49, R49, R9.reuse ;  /* 0x0000000931317220 */ /* 0x080fe20000410000 */
[-C--:B------:R-:W-:Y:S01]  /*115f0*/  FMUL.FTZ R52, R52, R9.reuse ;  /* 0x0000000934347220 */ /* 0x080fe20000410000 */
[-C--:B------:R-:W-:Y:S01]  /*11600*/  FMUL.FTZ R53, R53, R9.reuse ;  /* 0x0000000935357220 */ /* 0x080fe20000410000 */
[----:B------:R-:W2:Y:S01]  /*11610*/  SHFL.BFLY PT, R202, R170, 0x2, 0x1f ;  /* 0x0c401f00aaca7f89 */ /* 0x000ea200000e0000 */
[----:B------:R3:W-:Y:S01]  /*11620*/  MUFU.EX2 R203, R169 ;  /* 0x000000a900cb7308 */ /* 0x0007e20000000800 */
[----:B0-----:R-:W-:Y:S01]  /*11630*/  FADD.FTZ R0, R164, R0 ;  /* 0x00000000a4007221 */ /* 0x001fe20000010000 */
[-C--:B------:R-:W-:Y:S01]  /*11640*/  FMUL.FTZ R56, R56, R9.reuse ;  /* 0x0000000938387220 */ /* 0x080fe20000410000 */
[-C--:B------:R-:W-:Y:S01]  /*11650*/  FMUL.FTZ R57, R57, R9.reuse ;  /* 0x0000000939397220 */ /* 0x080fe20000410000 */
[-C--:B------:R-:W-:Y:S01]  /*11660*/  FMUL.FTZ R60, R60, R9.reuse ;  /* 0x000000093c3c7220 */ /* 0x080fe20000410000 */
[-C--:B------:R-:W-:Y:S01]  /*11670*/  FMUL.FTZ R61, R61, R9.reuse ;  /* 0x000000093d3d7220 */ /* 0x080fe20000410000 */
[-C--:B------:R-:W-:Y:S01]  /*11680*/  FMUL.FTZ R64, R64, R9.reuse ;  /* 0x0000000940407220 */ /* 0x080fe20000410000 */
[----:B------:R-:W-:Y:S01]  /*11690*/  FMUL.FTZ R65, R65, R9 ;  /* 0x0000000941417220 */ /* 0x000fe20000410000 */
[----:B------:R-:W-:Y:S01]  /*116a0*/  MUFU.EX2 R208, R208 ;  /* 0x000000d000d07308 */ /* 0x000fe20000000800 */
[----:B-1----:R-:W-:Y:S01]  /*116b0*/  FADD.FTZ R0, R165, R0 ;  /* 0x00000000a5007221 */ /* 0x002fe20000010000 */
[----:B---3--:R-:W-:-:S02]  /*116c0*/  IMAD.MOV.U32 R169, RZ, RZ, 0x40000040 ;  /* 0x40000040ffa97424 */ /* 0x008fc400078e00ff */
[-C--:B------:R-:W-:Y:S01]  /*116d0*/  FMUL.FTZ R68, R68, R9.reuse ;  /* 0x0000000944447220 */ /* 0x080fe20000410000 */
[-C--:B------:R-:W-:Y:S01]  /*116e0*/  FMUL.FTZ R69, R69, R9.reuse ;  /* 0x0000000945457220 */ /* 0x080fe20000410000 */
[-C--:B------:R-:W-:Y:S01]  /*116f0*/  FMUL.FTZ R72, R72, R9.reuse ;  /* 0x0000000948487220 */ /* 0x080fe20000410000 */
[-C--:B------:R-:W-:Y:S01]  /*11700*/  FMUL.FTZ R73, R73, R9.reuse ;  /* 0x0000000949497220 */ /* 0x080fe20000410000 */
[----:B------:R-:W-:Y:S01]  /*11710*/  R2UR UR7, R169 ;  /* 0x00000000a90772ca */ /* 0x000fe200000e0000 */
        /* <DEDUP_REMOVED lines=36> */
[----:B0-----:R-:W-:Y:S01]  /*11960*/  FMNMX.FTZ R170, R170, R202, !PT ;  /* 0x000000caaaaa7209 */ /* 0x001fe20007810000 */
[-C--:B------:R-:W-:Y:S01]  /*11970*/  FMUL.FTZ R136, R136, R9.reuse ;  /* 0x0000000988887220 */ /* 0x080fe20000410000 */
[----:B------:R0:W1:Y:S01]  /*11980*/  MUFU.EX2 R202, R168 ;  /* 0x000000a800ca7308 */ /* 0x0000620000000800 */
[-C--:B------:R-:W-:Y:S01]  /*11990*/  FMUL.FTZ R137, R137, R9.reuse ;  /* 0x0000000989897220 */ /* 0x080fe20000410000 */
[----:B------:R-:W-:Y:S01]  /*119a0*/  FSETP.NEU.FTZ.AND P4, PT, R170, -INF , PT ;  /* 0xff800000aa00780b */ /* 0x000fe20003f9d000 */
[-C--:B------:R-:W-:Y:S01]  /*119b0*/  FMUL.FTZ R140, R140, R9.reuse ;  /* 0x000000098c8c7220 */ /* 0x080fe20000410000 */
[-C--:B------:R-:W-:Y:S01]  /*119c0*/  FMUL.FTZ R141, R141, R9.reuse ;  /* 0x000000098d8d7220 */ /* 0x080fe20000410000 */
[-C--:B------:R-:W-:Y:S01]  /*119d0*/  FMUL.FTZ R144, R144, R9.reuse ;  /* 0x0000000990907220 */ /* 0x080fe20000410000 */
[-C--:B------:R-:W-:Y:S01]  /*119e0*/  FMUL.FTZ R145, R145, R9.reuse ;  /* 0x0000000991917220 */ /* 0x080fe20000410000 */
[-C--:B------:R-:W-:Y:S01]  /*119f0*/  FMUL.FTZ R148, R148, R9.reuse ;  /* 0x0000000994947220 */ /* 0x080fe20000410000 */
[----:B------:R-:W-:Y:S01]  /*11a00*/  FMUL.FTZ R149, R149, R9 ;  /* 0x0000000995957220 */ /* 0x000fe20000410000 */
[----:B0-----:R-:W-:Y:S01]  /*11a10*/  FSEL R168, R170, RZ, P4 ;  /* 0x000000ffaaa87208 */ /* 0x001fe20002000000 */
[----:B------:R-:W-:-:S04]  /*11a20*/  IMAD.MOV.U32 R9, RZ, RZ, 0x40000040 ;  /* 0x40000040ff097424 */ /* 0x000fc800078e00ff */
[----:B------:R-:W-:Y:S01]  /*11a30*/  FADD.FTZ R168, -R168, R20 ;  /* 0x00000014a8a87221 */ /* 0x000fe20000010100 */
[----:B-1----:R-:W-:-:S03]  /*11a40*/  FADD.FTZ R0, R202, R0 ;  /* 0x00000000ca007221 */ /* 0x002fc60000010000 */
[-C--:B------:R-:W-:Y:S01]  /*11a50*/  FMUL.FTZ R20, R168, R14.reuse ;  /* 0x0000000ea8147220 */ /* 0x080fe20000410000 */
[----:B------:R-:W-:Y:S01]  /*11a60*/  FMUL.FTZ R168, R170, R14 ;  /* 0x0000000eaaa87220 */ /* 0x000fe20000410000 */
[----:B------:R-:W-:-:S04]  /*11a70*/  FADD.FTZ R0, R203, R0 ;  /* 0x00000000cb007221 */ /* 0x000fc80000010000 */
[----:B------:R-:W0:Y:S01]  /*11a80*/  MUFU.EX2 R20, R20 ;  /* 0x0000001400147308 */ /* 0x000e220000000800 */
[----:B------:R-:W-:Y:S01]  /*11a90*/  FSEL R168, R168, RZ, P4 ;  /* 0x000000ffa8a87208 */ /* 0x000fe20002000000 */
[----:B------:R-:W-:-:S04]  /*11aa0*/  FADD.FTZ R0, R208, R0 ;  /* 0x00000000d0007221 */ /* 0x000fc80000010000 */
[----:B------:R-:W-:Y:S01]  /*11ab0*/  FADD.FTZ R0, R173, R0 ;  /* 0x00000000ad007221 */ /* 0x000fe20000010000 */
        /* <DEDUP_REMOVED lines=10> */
[----:B0-----:R0:W-:Y:S01]  /*11b60*/  @!P3 STS [R19+0x38420], R20 ;  /* 0x038420141300b388 */ /* 0x0011e20000000800 */
[-CC-:B------:R-:W-:Y:S01]  /*11b70*/  FFMA.FTZ R178, R178, R14.reuse, -R168.reuse ;  /* 0x0000000eb2b27223 */ /* 0x180fe200000108a8 */
[-CC-:B------:R-:W-:Y:S01]  /*11b80*/  FFMA.FTZ R205, R179, R14.reuse, -R168.reuse ;  /* 0x0000000eb3cd7223 */ /* 0x180fe200000108a8 */
[-CC-:B------:R-:W-:Y:S01]  /*11b90*/  FFMA.FTZ R182, R182, R14.reuse, -R168.reuse ;  /* 0x0000000eb6b67223 */ /* 0x180fe200000108a8 */
[-C--:B------:R-:W-:Y:S01]  /*11ba0*/  FFMA.FTZ R183, R183, R14.reuse, -R168 ;  /* 0x0000000eb7b77223 */ /* 0x080fe200000108a8 */
[----:B------:R-:W-:Y:S01]  /*11bb0*/  FADD.FTZ R0, R176, R0 ;  /* 0x00000000b0007221 */ /* 0x000fe20000010000 */
[----:B------:R-:W-:Y:S01]  /*11bc0*/  FFMA.FTZ R153, R153, R14, -R168 ;  /* 0x0000000e99997223 */ /* 0x000fe200000108a8 */
[----:B------:R1:W-:Y:S01]  /*11bd0*/  MUFU.EX2 R179, R158 ;  /* 0x0000009e00b37308 */ /* 0x0003e20000000800 */
[----:B------:R-:W-:Y:S01]  /*11be0*/  FMUL.FTZ R26, R26, R20 ;  /* 0x000000141a1a7220 */ /* 0x000fe20000410000 */
[----:B------:R-:W-:Y:S01]  /*11bf0*/  FADD.FTZ R0, R177, R0 ;  /* 0x00000000b1007221 */ /* 0x000fe20000010000 */
[----:B0-----:R-:W-:Y:S01]  /*11c00*/  FFMA.FTZ R19, R166, R14, -R168 ;  /* 0x0000000ea6137223 */ /* 0x001fe200000108a8 */
[----:B------:R-:W-:-:S02]  /*11c10*/  IMAD R168, R200, 0x1000, R194 ;  /* 0x00001000c8a87824 */ /* 0x000fc400078e02c2 */
[-C--:B------:R-:W-:Y:S01]  /*11c20*/  FMUL.FTZ R27, R27, R20.reuse ;  /* 0x000000141b1b7220 */ /* 0x080fe20000410000 */
[-C--:B------:R-:W-:Y:S01]  /*11c30*/  FMUL.FTZ R30, R30, R20.reuse ;  /* 0x000000141e1e7220 */ /* 0x080fe20000410000 */
[----:B------:R-:W-:Y:S01]  /*11c40*/  FMUL.FTZ R31, R31, R20 ;  /* 0x000000141f1f7220 */ /* 0x000fe20000410000 */
[----:B------:R-:W0:Y:S01]  /*11c50*/  MUFU.EX2 R166, R180 ;  /* 0x000000b400a67308 */ /* 0x000e220000000800 */
[----:B-1----:R-:W-:Y:S01]  /*11c60*/  F2FP.BF16.F32.PACK_AB R158, R165, R164 ;  /* 0x000000a4a59e723e */ /* 0x002fe200000010ff */
[----:B------:R-:W-:Y:S01]  /*11c70*/  FMUL.FTZ R34, R34, R20 ;  /* 0x0000001422227220 */ /* 0x000fe20000410000 */
[----:B------:R-:W-:Y:S01]  /*11c80*/  F2FP.BF16.F32.PACK_AB R164, R177, R176 ;  /* 0x000000b0b1a4723e */ /* 0x000fe200000010ff */
[-C--:B------:R-:W-:Y:S01]  /*11c90*/  FMUL.FTZ R35, R35, R20.reuse ;  /* 0x0000001423237220 */ /* 0x080fe20000410000 */
[----:B------:R-:W-:Y:S01]  /*11ca0*/  R2UR UR6, R168 ;  /* 0x00000000a80672ca */ /* 0x000fe200000e0000 */
        /* <DEDUP_REMOVED lines=10> */
[----:B------:R2:W-:Y:S01]  /*11d50*/  MUFU.EX2 R206, R154 ;  /* 0x0000009a00ce7308 */ /* 0x0005e20000000800 */
[----:B-1----:R-:W-:Y:S01]  /*11d60*/  F2FP.BF16.F32.PACK_AB R162, R173, R208 ;  /* 0x000000d0ada2723e */ /* 0x002fe200000010ff */
[----:B0-----:R-:W-:Y:S01]  /*11d70*/  FADD.FTZ R0, R166, R0 ;  /* 0x00000000a6007221 */ /* 0x001fe20000010000 */
[----:B------:R-:W-:Y:S01]  /*11d80*/  F2FP.BF16.F32.PACK_AB R166, R169, R166 ;  /* 0x000000a6a9a6723e */ /* 0x000fe200000010ff */
[-C--:B------:R-:W-:Y:S01]  /*11d90*/  FMUL.FTZ R55, R55, R20.reuse ;  /* 0x0000001437377220 */ /* 0x080fe20000410000 */
[-C--:B------:R-:W-:Y:S01]  /*11da0*/  FMUL.FTZ R58, R58, R20.reuse ;  /* 0x000000143a3a7220 */ /* 0x080fe20000410000 */
[-C--:B------:R-:W-:Y:S01]  /*11db0*/  FMUL.FTZ R59, R59, R20.reuse ;  /* 0x000000143b3b7220 */ /* 0x080fe20000410000 */
[----:B------:R-:W-:Y:S01]  /*11dc0*/  FMUL.FTZ R62, R62, R20 ;  /* 0x000000143e3e7220 */ /* 0x000fe20000410000 */
[----:B------:R-:W-:Y:S01]  /*11dd0*/  MUFU.EX2 R174, R155 ;  /* 0x0000009b00ae7308 */ /* 0x000fe20000000800 */
[----:B--2---:R-:W-:Y:S01]  /*11de0*/  F2FP.BF16.F32.PACK_AB R154, R157, R156 ;  /* 0x0000009c9d9a723e */ /* 0x004fe200000010ff */
[----:B------:R-:W-:Y:S01]  /*11df0*/  FMUL.FTZ R63, R63, R20 ;  /* 0x000000143f3f7220 */ /* 0x000fe20000410000 */
[----:B------:R-:W-:Y:S01]  /*11e00*/  F2FP.BF16.F32.PACK_AB R156, R161, R160 ;  /* 0x000000a0a19c723e */ /* 0x000fe200000010ff */
[----:B------:R-:W-:Y:S01]  /*11e10*/  FMUL.FTZ R66, R66, R20 ;  /* 0x0000001442427220 */ /* 0x000fe20000410000 */
[----:B------:R-:W-:Y:S01]  /*11e20*/  F2FP.BF16.F32.PACK_AB R160, R203, R202 ;  /* 0x000000cacba0723e */ /* 0x000fe200000010ff */
        /* <DEDUP_REMOVED lines=54> */
[----:B------:R-:W-:Y:S01]  /*12190*/  FMUL.FTZ R151, R151, R20 ;  /* 0x0000001497977220 */ /* 0x000fe20000410000 */
[----:B------:R-:W-:Y:S01]  /*121a0*/  FFMA.FTZ R202, R20, R8, R206 ;  /* 0x0000000814ca7223 */ /* 0x000fe200000100ce */
[----:B------:R-:W-:-:S02]  /*121b0*/  VIADD R8, R168, 0x80 ;  /* 0x00000080a8087836 */ /* 0x000fc40000000000 */
[----:B------:R-:W-:Y:S01]  /*121c0*/  FADD.FTZ R0, R169, R0 ;  /* 0x00000000a9007221 */ /* 0x000fe20000010000 */
[----:B------:R-:W0:Y:S01]  /*121d0*/  MUFU.EX2 R175, R175 ;  /* 0x000000af00af7308 */ /* 0x000e220000000800 */
[----:B--2---:R-:W-:Y:S01]  /*121e0*/  F2FP.BF16.F32.PACK_AB R161, R171, R177 ;  /* 0x000000b1aba1723e */ /* 0x004fe200000010ff */
[----:B------:R-:W-:Y:S02]  /*121f0*/  IMAD.MOV.U32 R169, RZ, RZ, 0x40000040 ;  /* 0x40000040ffa97424 */ /* 0x000fe400078e00ff */
[----:B------:R-:W-:Y:S01]  /*12200*/  FADD.FTZ R202, R174, R202 ;  /* 0x000000caaeca7221 */ /* 0x000fe20000010000 */
[----:B------:R-:W-:Y:S01]  /*12210*/  ISETP.GT.AND P3, PT, R15, R212, PT ;  /* 0x000000d40f00720c */ /* 0x000fe20003f64270 */
[----:B------:R-:W-:Y:S02]  /*12220*/  IMAD.MOV.U32 R20, RZ, RZ, R170 ;  /* 0x000000ffff147224 */ /* 0x000fe400078e00aa */
[----:B------:R-:W-:Y:S01]  /*12230*/  FADD.FTZ R202, R179, R202 ;  /* 0x000000cab3ca7221 */ /* 0x000fe20000010000 */
[----:B------:R-:W-:Y:S01]  /*12240*/  MUFU.EX2 R178, R178 ;  /* 0x000000b200b27308 */ /* 0x000fe20000000800 */
[----:B------:R1:W-:Y:S02]  /*12250*/  STSM.16.M88.4 [R199+0x36400], R152 ;  /* 0x03640098c7007844 */ /* 0x0003e40000000200 */
[----:B------:R-:W-:-:S02]  /*12260*/  FADD.FTZ R202, R180, R202 ;  /* 0x000000cab4ca7221 */ /* 0x000fc40000010000 */
[----:B------:R2:W-:Y:S02]  /*12270*/  STSM.16.M88.4 [R216], R156 ;  /* 0x0000009cd8007844 */ /* 0x0005e40000000200 */
[----:B------:R-:W-:Y:S01]  /*12280*/  FADD.FTZ R202, R181, R202 ;  /* 0x000000cab5ca7221 */ /* 0x000fe20000010000 */
[----:B------:R-:W3:Y:S01]  /*12290*/  MUFU.EX2 R205, R205 ;  /* 0x000000cd00cd7308 */ /* 0x000ee20000000800 */
[----:B0-----:R-:W-:Y:S02]  /*122a0*/  F2FP.BF16.F32.PACK_AB R163, R175, R204 ;  /* 0x000000ccafa3723e */ /* 0x001fe400000010ff */
[----:B------:R-:W-:-:S03]  /*122b0*/  FADD.FTZ R202, R173, R202 ;  /* 0x000000caadca7221 */ /* 0x000fc60000010000 */
[----:B------:R2:W-:Y:S01]  /*122c0*/  STSM.16.M88.4 [R214], R160 ;  /* 0x000000a0d6007844 */ /* 0x0005e20000000200 */
[----:B------:R-:W-:Y:S01]  /*122d0*/  FADD.FTZ R202, R19, R202 ;  /* 0x000000ca13ca7221 */ /* 0x000fe20000010000 */
[----:B------:R-:W-:Y:S01]  /*122e0*/  MUFU.EX2 R182, R182 ;  /* 0x000000b600b67308 */ /* 0x000fe20000000800 */
[----:B------:R-:W-:Y:S02]  /*122f0*/  IMAD.MOV.U32 R19, RZ, RZ, R200 ;  /* 0x000000ffff137224 */ /* 0x000fe400078e00c8 */
[----:B------:R-:W-:-:S04]  /*12300*/  FADD.FTZ R202, R176, R202 ;  /* 0x000000cab0ca7221 */ /* 0x000fc80000010000 */
[----:B------:R-:W-:Y:S01]  /*12310*/  FADD.FTZ R202, R177, R202 ;  /* 0x000000cab1ca7221 */ /* 0x000fe20000010000 */
[----:B------:R-:W0:Y:S01]  /*12320*/  MUFU.EX2 R183, R183 ;  /* 0x000000b700b77308 */ /* 0x000e220000000800 */
[----:B---3--:R-:W-:Y:S02]  /*12330*/  F2FP.BF16.F32.PACK_AB R165, R205, R178 ;  /* 0x000000b2cda5723e */ /* 0x008fe400000010ff */
[----:B------:R-:W-:-:S04]  /*12340*/  FADD.FTZ R202, R171, R202 ;  /* 0x000000caabca7221 */ /* 0x000fc80000010000 */
[----:B------:R-:W-:-:S04]  /*12350*/  FADD.FTZ R202, R204, R202 ;  /* 0x000000caccca7221 */ /* 0x000fc80000010000 */
[----:B------:R-:W-:-:S04]  /*12360*/  FADD.FTZ R202, R175, R202 ;  /* 0x000000caafca7221 */ /* 0x000fc80000010000 */
[----:B------:R-:W-:Y:S01]  /*12370*/  FADD.FTZ R202, R178, R202 ;  /* 0x000000cab2ca7221 */ /* 0x000fe20000010000 */
[----:B0-----:R-:W-:-:S03]  /*12380*/  F2FP.BF16.F32.PACK_AB R167, R183, R182 ;  /* 0x000000b6b7a7723e */ /* 0x001fc600000010ff */
[----:B------:R-:W-:Y:S02]  /*12390*/  FADD.FTZ R202, R205, R202 ;  /* 0x000000cacdca7221 */ /* 0x000fe40000010000 */
[----:B------:R2:W-:Y:S01]  /*123a0*/  STSM.16.M88.4 [R215], R164 ;  /* 0x000000a4d7007844 */ /* 0x0005e20000000200 */
[----:B------:R-:W-:Y:S01]  /*123b0*/  WARPGROUP.ARRIVE ;  /* 0x00000000000079c5 */ /* 0x000fe20000000000 */
[----:B------:R-:W-:-:S05]  /*123c0*/  FADD.FTZ R202, R182, R202 ;  /* 0x000000cab6ca7221 */ /* 0x000fca0000010000 */
[----:B------:R-:W-:Y:S01]  /*123d0*/  HGMMA.64x256x16.F32.BF16 R24, R152, gdesc[UR4].tnspB, R24, gsb0 ;  /* 0x43e0000498187df0 */ /* 0x000fe20008001818 */
[----:B------:R-:W-:Y:S01]  /*123e0*/  R2UR UR6, R8 ;  /* 0x00000000080672ca */ /* 0x000fe200000e0000 */
[C---:B------:R-:W-:Y:S01]  /*123f0*/  VIADD R8, R168.reuse, 0x100 ;  /* 0x00000100a8087836 */ /* 0x040fe20000000000 */
[----:B------:R-:W-:Y:S01]  /*12400*/  R2UR UR7, R9 ;  /* 0x00000000090772ca */ /* 0x000fe200000e0000 */
[----:B------:R-:W-:Y:S02]  /*12410*/  IMAD.MOV.U32 R9, RZ, RZ, 0x40000040 ;  /* 0x40000040ff097424 */ /* 0x000fe400078e00ff */
[----:B------:R-:W-:Y:S01]  /*12420*/  VIADD R168, R168, 0x180 ;  /* 0x00000180a8a87836 */ /* 0x000fe20000000000 */
[----:B------:R-:W-:Y:S02]  /*12430*/  WARPGROUP.DEPBAR.LE gsb0, 0x0 ;  /* 0x00008000000079c5 */ /* 0x000fe40000010000 */
[----:B------:R-:W-:Y:S01]  /*12440*/  WARPGROUP.ARRIVE ;  /* 0x00000000000079c5 */ /* 0x000fe20000000000 */
[----:B-1----:R-:W-:-:S04]  /*12450*/  VIADD R152, R15, 0xffffffff ;  /* 0xffffffff0f987836 */ /* 0x002fc80000000000 */
[----:B------:R-:W-:-:S14]  /*12460*/  IMAD.MOV.U32 R15, RZ, RZ, R152 ;  /* 0x000000ffff0f7224 */ /* 0x000fdc00078e0098 */
[----:B------:R-:W-:Y:S01]  /*12470*/  HGMMA.64x256x16.F32.BF16 R24, R156, gdesc[UR4].tnspB, R24, gsb0 ;  /* 0x43e000049c187df0 */ /* 0x000fe20008001818 */
[----:B------:R-:W-:Y:S01]  /*12480*/  R2UR UR6, R8 ;  /* 0x00000000080672ca */ /* 0x000fe200000e0000 */
[----:B------:R-:W-:Y:S01]  /*12490*/  FADD.FTZ R8, R183, R202 ;  /* 0x000000cab7087221 */ /* 0x000fe20000010000 */
[----:B------:R-:W-:Y:S01]  /*124a0*/  R2UR UR7, R9 ;  /* 0x00000000090772ca */ /* 0x000fe200000e0000 */
[----:B------:R-:W-:Y:S01]  /*124b0*/  IMAD.MOV.U32 R9, RZ, RZ, R172 ;  /* 0x000000ffff097224 */ /* 0x000fe200078e00ac */
        /* <DEDUP_REMOVED lines=22> */
.L_x_6602:
[----:B------:R-:W-:Y:S02]  /*12620*/  IMAD.MOV.U32 R20, RZ, RZ, R170 ;  /* 0x000000ffff147224 */ /* 0x000fe400078e00aa */
[----:B------:R-:W-:Y:S02]  /*12630*/  IMAD.MOV.U32 R9, RZ, RZ, R172 ;  /* 0x000000ffff097224 */ /* 0x000fe400078e00ac */
[----:B------:R-:W-:Y:S02]  /*12640*/  IMAD.MOV.U32 R19, RZ, RZ, R200 ;  /* 0x000000ffff137224 */ /* 0x000fe400078e00c8 */
[----:B------:R-:W-:-:S07]  /*12650*/  IMAD.MOV.U32 R15, RZ, RZ, R152 ;  /* 0x000000ffff0f7224 */ /* 0x000fce00078e0098 */
.L_x_6601:
[----:B------:R-:W-:Y:S05]  /*12660*/  BSYNC B1 ;  /* 0x0000000000017941 */ /* 0x000fea0003800000 */
.L_x_6600:
[----:B------:R-:W0:Y:S01]  /*12670*/  LDC R152, c[0x0][0x448] ;  /* 0x00011200ff987b82 */ /* 0x000e220000000800 */
[----:B------:R-:W-:-:S07]  /*12680*/  VIADD R153, R195, 0x3f ;  /* 0x0000003fc3997836 */ /* 0x000fce0000000000 */
[----:B------:R-:W1:Y:S01]  /*12690*/  LDC R155, c[0x0][0xadc] ;  /* 0x0002b700ff9b7b82 */ /* 0x000e620000000800 */
[----:B0-----:R-:W-:Y:S02]  /*126a0*/  ISETP.NE.AND P5, PT, R152, 0x1, PT ;  /* 0x000000019800780c */ /* 0x001fe40003fa5270 */
[----:B-1----:R-:W-:-:S11]  /*126b0*/  ISETP.GE.AND P6, PT, R155, 0x1, PT ;  /* 0x000000019b00780c */ /* 0x002fd60003fc6270 */
[----:B------:R-:W0:Y:S08]  /*126c0*/  @P5 LDC R154, c[0x0][0x44c] ;  /* 0x00011300ff9a5b82 */ /* 0x000e300000000800 */
[----:B------:R-:W1:Y:S01]  /*126d0*/  @P5 LDC R152, c[0x0][0x450] ;  /* 0x00011400ff985b82 */ /* 0x000e620000000800 */
[----:B0-----:R-:W-:-:S05]  /*126e0*/  @P5 IMAD.HI.U32 R154, R153, R154, RZ ;  /* 0x0000009a999a5227 */ /* 0x001fca00078e00ff */
[----:B-1----:R-:W-:Y:S02]  /*126f0*/  @P5 SHF.R.U32.HI R153, RZ, R152, R154 ;  /* 0x00000098ff995219 */ /* 0x002fe4000001169a */
        /* <DEDUP_REMOVED lines=15> */
.L_x_6624:
[----:B------:R-:W-:-:S13]  /*127f0*/  ISETP.NE.AND P2, PT, R155, 0x1, PT ;  /* 0x000000019b00780c */ /* 0x000fda0003f45270 */
[----:B------:R-:W0:Y:S02]  /*12800*/  @P2 LDC.64 R152, c[0x0][0xae0] ;  /* 0x0002b800ff982b82 */ /* 0x000e240000000a00 */
[----:B0-----:R-:W-:-:S05]  /*12810*/  @P2 IMAD.HI.U32 R152, R154, R152, RZ ;  /* 0x000000989a982227 */ /* 0x001fca00078e00ff */
[----:B------:R-:W-:-:S07]  /*12820*/  @P2 SHF.R.U32.HI R154, RZ, R153, R152 ;  /* 0x00000099ff9a2219 */ /* 0x000fce0000011698 */
.L_x_6625:
[----:B------:R-:W-:Y:S05]  /*12830*/  BSYNC B0 ;  /* 0x0000000000007941 */ /* 0x000fea0003800000 */
.L_x_6623:
[----:B------:R-:W-:-:S05]  /*12840*/  IMAD R154, R154, R155, RZ ;  /* 0x0000009b9a9a7224 */ /* 0x000fca00078e02ff */
[----:B------:R-:W-:-:S07]  /*12850*/  VIMNMX R21, R21, R154, !PT ;  /* 0x0000009a15157248 */ /* 0x000fce0007fe0100 */
.L_x_6622:
        /* <DEDUP_REMOVED lines=11> */
[----:B------:R-:W-:-:S07]  /*12910*/  IMAD.MOV.U32 R204, RZ, RZ, R19 ;  /* 0x000000ffffcc7224 */ /* 0x000fce00078e0013 */
.L_x_6638:
[----:B------:R-:W-:Y:S02]  /*12920*/  IMAD.MOV.U32 R9, RZ, RZ, R15 ;  /* 0x000000ffff097224 */ /* 0x000fe400078e000f */
[----:B------:R-:W-:-:S03]  /*12930*/  VIADD R15, R15, 0xffffffff ;  /* 0xffffffff0f0f7836 */ /* 0x000fc60000000000 */
[----:B------:R-:W-:Y:S01]  /*12940*/  ISETP.GT.AND P2, PT, R9, R205, PT ;  /* 0x000000cd0900720c */ /* 0x000fe20003f44270 */
[----:B------:R-:W-:-:S05]  /*12950*/  VIADD R9, R204, 0x1 ;  /* 0x00000001cc097836 */ /* 0x000fca0000000000 */
[----:B------:R-:W-:-:S04]  /*12960*/  ISETP.NE.AND P3, PT, R9, 0x2, PT ;  /* 0x000000020900780c */ /* 0x000fc80003f65270 */
[----:B------:R-:W-:Y:S02]  /*12970*/  SEL R9, R9, RZ, P3 ;  /* 0x000000ff09097207 */ /* 0x000fe40001800000 */
[----:B------:R-:W-:-:S03]  /*12980*/  SEL R14, RZ, 0x1, P3 ;  /* 0x00000001ff0e7807 */ /* 0x000fc60001800000 */
[----:B------:R-:W-:Y:S01]  /*12990*/  IMAD.MOV.U32 R19, RZ, RZ, R9 ;  /* 0x000000ffff137224 */ /* 0x000fe200078e0009 */
[----:B------:R-:W-:Y:S01]  /*129a0*/  LOP3.LUT R22, R22, R14, RZ, 0x3c, !PT ;  /* 0x0000000e16167212 */ /* 0x000fe200078e3cff */
[----:B-1----:R-:W-:Y:S06]  /*129b0*/  @!P0 BRA `(.L_x_6628) ;  /* 0x0000000000048947 */ /* 0x002fec0003800000 */
[----:B------:R-:W-:Y:S01]  /*129c0*/  BPT.TRAP 0x1 ;  /* 0x000000040000795c */ /* 0x000fe20000300000 */
.L_x_6628:
[----:B------:R-:W-:Y:S01]  /*129d0*/  IMAD R21, R19, 0x8, R18 ;  /* 0x0000000813157824 */ /* 0x000fe200078e0212 */
[----:B------:R-:W-:-:S04]  /*129e0*/  SHF.L.U32 R14, R22, 0x1f, RZ ;  /* 0x0000001f160e7819 */ /* 0x000fc800000006ff */
[----:B------:R0:W1:Y:S01]  /*129f0*/  SYNCS.PHASECHK.TRANS64.TRYWAIT P3, [R21+URZ+0x38830], R14 ;  /* 0x0388300e150075a7 */ /* 0x000062000806017f */
[----:B------:R-:W-:Y:S05]  /*12a00*/  @!P0 BRA `(.L_x_6629) ;  /* 0x0000000000048947 */ /* 0x000fea0003800000 */
[----:B------:R-:W-:Y:S01]  /*12a10*/  BPT.TRAP 0x1 ;  /* 0x000000040000795c */ /* 0x000fe20000300000 */
.L_x_6629:
[----:B------:R-:W-:Y:S01]  /*12a20*/  BSSY B2, `(.L_x_6630) ;  /* 0x0000006000027945 */ /* 0x000fe20003800000 */
[----:B--2---:R-:W-:Y:S02]  /*12a30*/  IMAD R156, R19, 0x200, R191 ;  /* 0x00000200139c7824 */ /* 0x004fe400078e02bf */
[----:B------:R-:W-:Y:S01]  /*12a40*/  IMAD.MOV.U32 R157, RZ, RZ, 0x40000040 ;  /* 0x40000040ff9d7424 */ /* 0x000fe200078e00ff */
[----:B-1----:R-:W-:Y:S06]  /*12a50*/  @P3 BRA `(.L_x_6631) ;  /* 0x0000000000083947 */ /* 0x002fec0003800000 */
[----:B------:R-:W1:Y:S02]  /*12a60*/  SYNCS.PHASECHK.TRANS64.TRYWAIT P3, [R21+URZ+0x38830], R14 ;  /* 0x0388300e150075a7 */ /* 0x000e64000806017f */
[----:B-1----:R-:W-:Y:S05]  /*12a70*/  @!P3 BRA `(.L_x_6632) ;  /* 0x000001800028b947 */ /* 0x002fea0003800000 */
.L_x_6631:
[----:B------:R-:W-:Y:S05]  /*12a80*/  BSYNC B2 ;  /* 0x0000000000027941 */ /* 0x000fea0003800000 */
.L_x_6630:
        /* <DEDUP_REMOVED lines=36> */
.L_x_6633:
[----:B------:R2:W3:Y:S01]  /*12cd0*/  SYNCS.PHASECHK.TRANS64.TRYWAIT P3, [R21+URZ+0x38850], R14 ;  /* 0x0388500e150075a7 */ /* 0x0004e2000806017f */
[----:B------:R-:W-:Y:S05]  /*12ce0*/  @!P0 BRA `(.L_x_6634) ;  /* 0x0000000000048947 */ /* 0x000fea0003800000 */
[----:B------:R-:W-:Y:S01]  /*12cf0*/  BPT.TRAP 0x1 ;  /* 0x000000040000795c */ /* 0x000fe20000300000 */
.L_x_6634:
[----:B------:R-:W-:Y:S04]  /*12d00*/  BSSY B2, `(.L_x_6635) ;  /* 0x0000004000027945 */ /* 0x000fe80003800000 */
[----:B---3--:R-:W-:Y:S05]  /*12d10*/  @P3 BRA `(.L_x_6636) ;  /* 0x0000000000083947 */ /* 0x008fea0003800000 */
[----:B------:R-:W3:Y:S02]  /*12d20*/  SYNCS.PHASECHK.TRANS64.TRYWAIT P3, [R21+URZ+0x38850], R14 ;  /* 0x0388500e150075a7 */ /* 0x000ee4000806017f */
[----:B---3--:R-:W-:Y:S05]  /*12d30*/  @!P3 BRA `(.L_x_6637) ;  /* 0x0000017c008cb947 */ /* 0x008fea0003800000 */
.L_x_6636:
[----:B------:R-:W-:Y:S05]  /*12d40*/  BSYNC B2 ;  /* 0x0000000000027941 */ /* 0x000fea0003800000 */
.L_x_6635:
        /* <DEDUP_REMOVED lines=10> */
[----:B------:R-:W-:-:S02]  /*12df0*/  VIADD R201, R200, 0x800 ;  /* 0x00000800c8c97836 */ /* 0x000fc40000000000 */
[----:B------:R-:W-:Y:S02]  /*12e00*/  VIADD R208, R2, 0x800 ;  /* 0x0000080002d07836 */ /* 0x000fe40000000000 */
[----:B------:R-:W-:Y:S02]  /*12e10*/  IMAD.MOV.U32 R212, RZ, RZ, 0x4 ;  /* 0x00000004ffd47424 */ /* 0x000fe400078e00ff */
[----:B------:R-:W-:Y:S02]  /*12e20*/  IMAD.MOV.U32 R209, RZ, RZ, 0xa00 ;  /* 0x00000a00ffd17424 */ /* 0x000fe400078e00ff */
[----:B------:R-:W-:Y:S01]  /*12e30*/  VIADD R213, R200, 0xe00 ;  /* 0x00000e00c8d57836 */ /* 0x000fe20000000000 */
[----:B------:R-:W-:Y:S01]  /*12e40*/  HGMMA.64x64x16.F32.BF16 R152, gdesc[UR4], R152, gsb0 ;  /* 0x00e00000049879f0 */ /* 0x000fe20008001898 */
[----:B------:R-:W-:Y:S01]  /*12e50*/  R2UR UR4, R206 ;  /* 0x00000000ce0472ca */ /* 0x000fe200000e0000 */
[----:B------:R-:W-:Y:S01]  /*12e60*/  VIADD R206, R200, 0x2 ;  /* 0x00000002c8ce7836 */ /* 0x000fe20000000000 */
[----:B------:R-:W-:Y:S01]  /*12e70*/  R2UR UR5, R207 ;  /* 0x00000000cf0572ca */ /* 0x000fe200000e0000 */
[----:B------:R-:W-:-:S02]  /*12e80*/  IMAD.MOV.U32 R207, RZ, RZ, 0x40000040 ;  /* 0x40000040ffcf7424 */ /* 0x000fc400078e00ff */
[----:B------:R-:W-:Y:S01]  /*12e90*/  VIADD R210, R2, 0xe00 ;  /* 0x00000e0002d27836 */ /* 0x000fe20000000000 */
[----:B------:R-:W-:Y:S01]  /*12ea0*/  R2UR UR6, R206 ;  /* 0x00000000ce0672ca */ /* 0x000fe200000e0000 */
[----:B------:R-:W-:Y:S01]  /*12eb0*/  VIADD R206, R2, 0x4 ;  /* 0x0000000402ce7836 */ /* 0x000fe20000000000 */
[----:B------:R-:W-:Y:S01]  /*12ec0*/  R2UR UR7, R207 ;  /* 0x00000000cf0772ca */ /* 0x000fe200000e0000 */
[----:B------:R-:W-:Y:S02]  /*12ed0*/  IMAD.MOV.U32 R207, RZ, RZ, 0x40000040 ;  /* 0x40000040ffcf7424 */ /* 0x000fe400078e00ff */
[----:B------:R-:W-:Y:S01]  /*12ee0*/  IMAD.MOV.U32 R211, RZ, RZ, 0x40000040 ;  /* 0x40000040ffd37424 */ /* 0x000fe200078e00ff */
[----:B----4-:R-:W-:-:S05]  /*12ef0*/  SHF.R.U32.HI R20, RZ, 0x7, R20 ;  /* 0x00000007ff147819 */ /* 0x010fca0000011614 */
[----:B0123--:R-:W0:Y:S02]  /*12f00*/  SHFL.IDX PT, R14, R20, RZ, 0x1f ;  /* 0x00001fff140e7589 */ /* 0x00fe2400000e0000 */
[----:B0-----:R-:W-:-:S04]  /*12f10*/  ISETP.GT.AND P3, PT, R14, 0x7f, PT ;  /* 0x0000007f0e00780c */ /* 0x001fc80003f64270 */
[----:B------:R-:W-:Y:S02]  /*12f20*/  SEL R20, RZ, 0x2, !P3 ;  /* 0x00000002ff147807 */ /* 0x000fe40005800000 */
[C---:B------:R-:W-:Y:S02]  /*12f30*/  SEL R14, R212.reuse, 0x2, P3 ;  /* 0x00000002d40e7807 */ /* 0x040fe40001800000 */
[----:B------:R-:W-:Y:S02]  /*12f40*/  SEL R212, R212, 0x6, !P3 ;  /* 0x00000006d4d47807 */ /* 0x000fe40005800000 */
[----:B------:R-:W-:-:S04]  /*12f50*/  SEL R209, R209, 0x980, P3 ;  /* 0x00000980d1d17807 */ /* 0x000fc80001800000 */
        /* <DEDUP_REMOVED lines=202> */
[----:B------:R-:W-:Y:S01]  /*13c00*/  VIADD R208, R200, 0xa00 ;  /* 0x00000a00c8d07836 */ /* 0x000fe20000000000 */
[----:B------:R-:W-:Y:S01]  /*13c10*/  R2UR UR7, R209 ;  /* 0x00000000d10772ca */ /* 0x000fe200000e0000 */
        /* <DEDUP_REMOVED lines=115> */
[C---:B------:R-:W-:Y:S01]  /*14350*/  IMAD.IADD R206, R210.reuse, 0x1, R14 ;  /* 0x00000001d2ce7824 */ /* 0x040fe200078e020e */
[----:B------:R-:W-:Y:S01]  /*14360*/  R2UR UR5, R207 ;  /* 0x00000000cf0572ca */ /* 0x000fe200000e0000 */
[----:B------:R-:W-:Y:S02]  /*14370*/  IMAD.MOV.U32 R207, RZ, RZ, 0x40000040 ;  /* 0x40000040ffcf7424 */ /* 0x000fe400078e00ff */
[--C-:B------:R-:W-:Y:S02]  /*14380*/  IMAD.IADD R210, R210, 0x1, R212.reuse ;  /* 0x00000001d2d27824 */ /* 0x100fe400078e02d4 */
[----:B------:R-:W-:Y:S02]  /*14390*/  IMAD.IADD R212, R213, 0x1, R212 ;  /* 0x00000001d5d47824 */ /* 0x000fe400078e02d4 */
[----:B------:R-:W-:Y:S02]  /*143a0*/  IMAD.MOV.U32 R213, RZ, RZ, 0x40000040 ;  /* 0x40000040ffd57424 */ /* 0x000fe400078e00ff */
        /* <DEDUP_REMOVED lines=12> */
[----:B------:R-:W-:Y:S02]  /*14470*/  R2UR UR7, R209 ;  /* 0x00000000d10772ca */ /* 0x000fe400000e0000 */
[----:B------:R-:W-:Y:S01]  /*14480*/  IADD3 R206, R201, R14, R2 ;  /* 0x0000000ec9ce7210 */ /* 0x000fe20007ffe002 */
[----:B------:R-:W-:Y:S01]  /*14490*/  IMAD.MOV.U32 R201, RZ, RZ, 0x40000040 ;  /* 0x40000040ffc97424 */ /* 0x000fe200078e00ff */
[----:B------:R-:W-:-:S02]  /*144a0*/  WARPGROUP.DEPBAR.LE gsb0, 0x0 ;  /* 0x00008000000079c5 */ /* 0x000fc40000010000 */
        /* <DEDUP_REMOVED lines=11> */
[----:B------:R-:W-:Y:S01]  /*14560*/  R2UR UR6, R200 ;  /* 0x00000000c80672ca */ /* 0x000fe200000e0000 */
[----:B------:R-:W-:Y:S01]  /*14570*/  IMAD R200, R9, 0x1000, R194 ;  /* 0x0000100009c87824 */ /* 0x000fe200078e02c2 */
[----:B------:R-:W-:Y:S01]  /*14580*/  R2UR UR7, R201 ;  /* 0x00000000c90772ca */ /* 0x000fe200000e0000 */
[----:B------:R-:W-:Y:S01]  /*14590*/  IMAD.MOV.U32 R201, RZ, RZ, 0x40000040 ;  /* 0x40000040ffc97424 */ /* 0x000fe200078e00ff */
[----:B------:R-:W-:Y:S02]  /*145a0*/  WARPGROUP.DEPBAR.LE gsb0, 0x0 ;  /* 0x00008000000079c5 */ /* 0x000fe40000010000 */
[----:B------:R-:W-:-:S09]  /*145b0*/  WARPGROUP.ARRIVE ;  /* 0x00000000000079c5 */ /* 0x000fd20000000000 */
[----:B------:R-:W-:Y:S01]  /*145c0*/  HGMMA.64x64x16.F32.BF16 R152, gdesc[UR4], R152, gsb0 ;  /* 0x00e00000049879f0 */ /* 0x000fe20008001898 */
[----:B------:R-:W-:Y:S02]  /*145d0*/  R2UR UR7, R201 ;  /* 0x00000000c90772ca */ /* 0x000fe400000e0000 */
        /* <DEDUP_REMOVED lines=26> */
[----:B------:R-:W-:Y:S01]  /*14780*/  IMAD.U32 R14, RZ, RZ, UR40 ;  /* 0x00000028ff0e7e24 */ /* 0x000fe2000f8e00ff */
[----:B------:R-:W-:-:S03]  /*14790*/  FMNMX.FTZ R20, R162, R201, !PT ;  /* 0x000000c9a2147209 */ /* 0x000fc60007810000 */
[----:B------:R-:W-:Y:S01]  /*147a0*/  FMUL.FTZ R206, R9, R14 ;  /* 0x0000000e09ce7220 */ /* 0x000fe20000410000 */
[----:B------:R-:W-:Y:S01]  /*147b0*/  FMNMX.FTZ R20, R163, R20, !PT ;  /* 0x00000014a3147209 */ /* 0x000fe20007810000 */
[----:B------:R-:W-:Y:S02]  /*147c0*/  FADD.FTZ R201, -R9, R202 ;  /* 0x000000ca09c97221 */ /* 0x000fe40000010100 */
[--C-:B------:R-:W-:Y:S01]  /*147d0*/  FFMA.FTZ R207, R160, R14, -R206.reuse ;  /* 0x0000000ea0cf7223 */ /* 0x100fe200000108ce */
[----:B------:R-:W-:Y:S01]  /*147e0*/  FMNMX.FTZ R20, R166, R20, !PT ;  /* 0x00000014a6147209 */ /* 0x000fe20007810000 */
[-CC-:B------:R-:W-:Y:S01]  /*147f0*/  FFMA.FTZ R160, R164, R14.reuse, -R206.reuse ;  /* 0x0000000ea4a07223 */ /* 0x180fe200000108ce */
[-C--:B------:R-:W-:Y:S01]  /*14800*/  FMUL.FTZ R201, R201, R14.reuse ;  /* 0x0000000ec9c97220 */ /* 0x080fe20000410000 */
[--C-:B------:R-:W-:Y:S01]  /*14810*/  FFMA.FTZ R152, R152, R14, -R206.reuse ;  /* 0x0000000e98987223 */ /* 0x100fe200000108ce */
[----:B------:R-:W-:Y:S01]  /*14820*/  FMNMX.FTZ R20, R167, R20, !PT ;  /* 0x00000014a7147209 */ /* 0x000fe20007810000 */
[-CC-:B------:R-:W-:Y:S01]  /*14830*/  FFMA.FTZ R153, R153, R14.reuse, -R206.reuse ;  /* 0x0000000e99997223 */ /* 0x180fe200000108ce */
[----:B------:R0:W1:Y:S01]  /*14840*/  MUFU.EX2 R202, R201 ;  /* 0x000000c900ca7308 */ /* 0x0000620000000800 */
        /* <DEDUP_REMOVED lines=17> */
[----:B------:R-:W-:Y:S01]  /*14960*/  FMNMX.FTZ R20, R178, R20, !PT ;  /* 0x00000014b2147209 */ /* 0x000fe20007810000 */
[-C--:B-1----:R-:W-:Y:S01]  /*14970*/  FMUL.FTZ R24, R24, R202.reuse ;  /* 0x000000ca18187220 */ /* 0x082fe20000410000 */
[-C--:B------:R-:W-:Y:S01]  /*14980*/  FMUL.FTZ R25, R25, R202.reuse ;  /* 0x000000ca19197220 */ /* 0x080fe20000410000 */
[----:B------:R-:W-:Y:S01]  /*14990*/  FMUL.FTZ R28, R28, R202 ;  /* 0x000000ca1c1c7220 */ /* 0x000fe20000410000 */
[----:B------:R-:W-:Y:S01]  /*149a0*/  FMNMX.FTZ R20, R179, R20, !PT ;  /* 0x00000014b3147209 */ /* 0x000fe20007810000 */
[-C--:B------:R-:W-:Y:S01]  /*149b0*/  FMUL.FTZ R29, R29, R202.reuse ;  /* 0x000000ca1d1d7220 */ /* 0x080fe20000410000 */
[----:B------:R-:W-:Y:S01]  /*149c0*/  FMUL.FTZ R32, R32, R202 ;  /* 0x000000ca20207220 */ /* 0x000fe20000410000 */
[----:B------:R-:W-:Y:S01]  /*149d0*/  MUFU.EX2 R153, R153 ;  /* 0x0000009900997308 */ /* 0x000fe20000000800 */
[----:B------:R-:W-:Y:S01]  /*149e0*/  FMNMX.FTZ R20, R182, R20, !PT ;  /* 0x00000014b6147209 */ /* 0x000fe20007810000 */
[-C--:B------:R-:W-:Y:S01]  /*149f0*/  FMUL.FTZ R33, R33, R202.reuse ;  /* 0x000000ca21217220 */ /* 0x080fe20000410000 */
[-C--:B------:R-:W-:Y:S01]  /*14a00*/  FMUL.FTZ R36, R36, R202.reuse ;  /* 0x000000ca24247220 */ /* 0x080fe20000410000 */
[----:B------:R-:W-:Y:S01]  /*14a10*/  FMUL.FTZ R37, R37, R202 ;  /* 0x000000ca25257220 */ /* 0x000fe20000410000 */
[----:B------:R-:W-:Y:S01]  /*14a20*/  FMNMX.FTZ R20, R183, R20, !PT ;  /* 0x00000014b7147209 */ /* 0x000fe20007810000 */
[-C--:B------:R-:W-:Y:S01]  /*14a30*/  FMUL.FTZ R40, R40, R202.reuse ;  /* 0x000000ca28287220 */ /* 0x080fe20000410000 */
[-C--:B------:R-:W-:Y:S01]  /*14a40*/  FMUL.FTZ R41, R41, R202.reuse ;  /* 0x000000ca29297220 */ /* 0x080fe20000410000 */
[----:B------:R-:W-:Y:S01]  /*14a50*/  MUFU.EX2 R156, R156 ;  /* 0x0000009c009c7308 */ /* 0x000fe20000000800 */
[-C--:B------:R-:W-:Y:S01]  /*14a60*/  FMUL.FTZ R44, R44, R202.reuse ;  /* 0x000000ca2c2c7220 */ /* 0x080fe20000410000 */
[----:B------:R-:W0:Y:S01]  /*14a70*/  SHFL.BFLY PT, R208, R20, 0x2, 0x1f ;  /* 0x0c401f0014d07f89 */ /* 0x000e2200000e0000 */
        /* <DEDUP_REMOVED lines=23> */
[----:B0-----:R-:W-:Y:S01]  /*14bf0*/  FMNMX.FTZ R20, R20, R208, !PT ;  /* 0x000000d014147209 */ /* 0x001fe20007810000 */
        /* <DEDUP_REMOVED lines=27> */
[----:B------:R-:W-:Y:S01]  /*14db0*/  FMUL.FTZ R132, R132, R202 ;  /* 0x000000ca84847220 */ /* 0x000fe20000410000 */
[----:B0-----:R-:W-:Y:S01]  /*14dc0*/  FMNMX.FTZ R20, R20, R164, !PT ;  /* 0x000000a414147209 */ /* 0x001fe20007810000 */
        /* <DEDUP_REMOVED lines=9> */
[----:B------:R-:W-:Y:S01]  /*14e60*/  FFMA.FTZ R165, R154, R14, -R206 ;  /* 0x0000000e9aa57223 */ /* 0x000fe200000108ce */
[----:B------:R-:W-:-:S02]  /*14e70*/  @!P1 VIADD R154, R21, 0x38840 ;  /* 0x00038840159a9836 */ /* 0x000fc40000000000 */
[-CC-:B------:R-:W-:Y:S01]  /*14e80*/  FFMA.FTZ R155, R155, R14.reuse, -R206.reuse ;  /* 0x0000000e9b9b7223 */ /* 0x180fe200000108ce */
[-CC-:B------:R-:W-:Y:S01]  /*14e90*/  FFMA.FTZ R158, R158, R14.reuse, -R206.reuse ;  /* 0x0000000e9e9e7223 */ /* 0x180fe200000108ce */
[-C--:B------:R-:W-:Y:S01]  /*14ea0*/  FFMA.FTZ R159, R159, R14.reuse, -R206 ;  /* 0x0000000e9f9f7223 */ /* 0x080fe200000108ce */
[----:B------:R-:W0:Y:S01]  /*14eb0*/  MUFU.EX2 R164, R164 ;  /* 0x000000a400a47308 */ /* 0x000e220000000800 */
[----:B------:R-:W-:Y:S01]  /*14ec0*/  @!P1 PRMT R154, RZ, 0x654, R154 ;  /* 0x00000654ff9a9816 */ /* 0x000fe2000000009a */
[-CC-:B------:R-:W-:Y:S01]  /*14ed0*/  FFMA.FTZ R162, R162, R14.reuse, -R206.reuse ;  /* 0x0000000ea2a27223 */ /* 0x180fe200000108ce */
[-CC-:B------:R-:W-:Y:S01]  /*14ee0*/  FFMA.FTZ R203, R166, R14.reuse, -R206.reuse ;  /* 0x0000000ea6cb7223 */ /* 0x180fe200000108ce */
[-CC-:B------:R-:W-:Y:S01]  /*14ef0*/  FFMA.FTZ R166, R167, R14.reuse, -R206.reuse ;  /* 0x0000000ea7a67223 */ /* 0x180fe200000108ce */
[----:B------:R1:W-:Y:S01]  /*14f00*/  @!P1 SYNCS.ARRIVE.TRANS64.RED.A1T0 RZ, [R154+URZ], RZ ;  /* 0x000000ff9aff99a7 */ /* 0x0003e2000810043f */
[-CC-:B------:R-:W-:Y:S01]  /*14f10*/  FFMA.FTZ R163, R163, R14.reuse, -R206.reuse ;  /* 0x0000000ea3a37223 */ /* 0x180fe200000108ce */
[-CC-:B------:R-:W-:Y:S01]  /*14f20*/  FFMA.FTZ R167, R170, R14.reuse, -R206.reuse ;  /* 0x0000000eaaa77223 */ /* 0x180fe200000108ce */
[----:B------:R-:W2:Y:S01]  /*14f30*/  MUFU.EX2 R165, R165 ;  /* 0x000000a500a57308 */ /* 0x000ea20000000800 */
[-CC-:B------:R-:W-:Y:S01]  /*14f40*/  FFMA.FTZ R174, R174, R14.reuse, -R206.reuse ;  /* 0x0000000eaeae7223 */ /* 0x180fe200000108ce */
[-CC-:B------:R-:W-:Y:S01]  /*14f50*/  FFMA.FTZ R175, R175, R14.reuse, -R206.reuse ;  /* 0x0000000eafaf7223 */ /* 0x180fe200000108ce */
[-CC-:B------:R-:W-:Y:S01]  /*14f60*/  FFMA.FTZ R182, R182, R14.reuse, -R206.reuse ;  /* 0x0000000eb6b67223 */ /* 0x180fe200000108ce */
[----:B------:R-:W-:Y:S01]  /*14f70*/  FFMA.FTZ R183, R183, R14, -R206 ;  /* 0x0000000eb7b77223 */ /* 0x000fe200000108ce */
[----:B-1----:R-:W-:-:S02]  /*14f80*/  @!P3 IMAD R154, R204, 0x40, R193 ;  /* 0x00000040cc9ab824 */ /* 0x002fc400078e02c1 */
[----:B------:R-:W-:Y:S01]  /*14f90*/  FFMA.FTZ R204, R171, R14, -R206 ;  /* 0x0000000eabcc7223 */ /* 0x000fe200000108ce */
[-C--:B------:R-:W-:Y:S01]  /*14fa0*/  FMUL.FTZ R144, R144, R202.reuse ;  /* 0x000000ca90907220 */ /* 0x080fe20000410000 */
[----:B------:R-:W1:Y:S01]  /*14fb0*/  MUFU.EX2 R155, R155 ;  /* 0x0000009b009b7308 */ /* 0x000e620000000800 */
[----:B------:R-:W-:Y:S02]  /*14fc0*/  @!P3 IMAD R154, R154, 0x4, R18 ;  /* 0x000000049a9ab824 */ /* 0x000fe400078e0212 */
[-C--:B------:R-:W-:Y:S01]  /*14fd0*/  FMUL.FTZ R145, R145, R202.reuse ;  /* 0x000000ca91917220 */ /* 0x080fe20000410000 */
[-C--:B------:R-:W-:Y:S01]  /*14fe0*/  FMUL.FTZ R148, R148, R202.reuse ;  /* 0x000000ca94947220 */ /* 0x080fe20000410000 */
[----:B------:R-:W-:Y:S01]  /*14ff0*/  FMUL.FTZ R149, R149, R202 ;  /* 0x000000ca95957220 */ /* 0x000fe20000410000 */
[-C--:B0-----:R-:W-:Y:S01]  /*15000*/  FMUL.FTZ R26, R26, R164.reuse ;  /* 0x000000a41a1a7220 */ /* 0x081fe20000410000 */
[----:B------:R-:W-:Y:S01]  /*15010*/  @!P3 STS [R154+0x38400], R202 ;  /* 0x038400ca9a00b388 */ /* 0x000fe20000000800 */
[----:B------:R-:W-:Y:S01]  /*15020*/  FMUL.FTZ R27, R27, R164 ;  /* 0x000000a41b1b7220 */ /* 0x000fe20000410000 */
[----:B------:R-:W0:Y:S01]  /*15030*/  MUFU.EX2 R158, R158 ;  /* 0x0000009e009e7308 */ /* 0x000e220000000800 */
[----:B--2---:R-:W-:Y:S01]  /*15040*/  FFMA.FTZ R8, R164, R8, R165 ;  /* 0x00000008a4087223 */ /* 0x004fe200000100a5 */
[----:B------:R2:W-:Y:S01]  /*15050*/  @!P3 STS [R154+0x38420], R164 ;  /* 0x038420a49a00b388 */ /* 0x0005e20000000800 */
        /* <DEDUP_REMOVED lines=8> */
[----:B------:R-:W-:Y:S01]  /*150e0*/  FMUL.FTZ R43, R43, R164 ;  /* 0x000000a42b2b7220 */ /* 0x000fe20000410000 */
[----:B--2---:R-:W-:Y:S01]  /*150f0*/  FFMA.FTZ R154, R202, R0, R152 ;  /* 0x00000000ca9a7223 */ /* 0x004fe20000010098 */
[----:B------:R-:W-:Y:S01]  /*15100*/  F2FP.BF16.F32.PACK_AB R152, R153, R152 ;  /* 0x000000989998723e */ /* 0x000fe200000010ff */
[-C--:B------:R-:W-:Y:S01]  /*15110*/  FMUL.FTZ R46, R46, R164.reuse ;  /* 0x000000a42e2e7220 */ /* 0x080fe20000410000 */
[-C--:B------:R-:W-:Y:S01]  /*15120*/  FMUL.FTZ R47, R47, R164.reuse ;  /* 0x000000a42f2f7220 */ /* 0x080fe20000410000 */
[----:B------:R-:W-:Y:S01]  /*15130*/  FADD.FTZ R154, R153, R154 ;  /* 0x0000009a999a7221 */ /* 0x000fe20000010000 */
[----:B------:R2:W-:Y:S01]  /*15140*/  MUFU.EX2 R170, R166 ;  /* 0x000000a600aa7308 */ /* 0x0005e20000000800 */
[-C--:B------:R-:W-:Y:S01]  /*15150*/  FMUL.FTZ R50, R50, R164.reuse ;  /* 0x000000a432327220 */ /* 0x080fe20000410000 */
[-C--:B------:R-:W-:Y:S01]  /*15160*/  FMUL.FTZ R51, R51, R164.reuse ;  /* 0x000000a433337220 */ /* 0x080fe20000410000 */
[----:B------:R-:W-:Y:S01]  /*15170*/  FADD.FTZ R154, R156, R154 ;  /* 0x0000009a9c9a7221 */ /* 0x000fe20000010000 */
[-C--:B------:R-:W-:Y:S01]  /*15180*/  FMUL.FTZ R54, R54, R164.reuse ;  /* 0x000000a436367220 */ /* 0x080fe20000410000 */
[-C--:B------:R-:W-:Y:S01]  /*15190*/  FMUL.FTZ R55, R55, R164.reuse ;  /* 0x000000a437377220 */ /* 0x080fe20000410000 */
[----:B------:R-:W-:Y:S01]  /*151a0*/  FMUL.FTZ R58, R58, R164 ;  /* 0x000000a43a3a7220 */ /* 0x000fe20000410000 */
[----:B------:R-:W-:Y:S01]  /*151b0*/  FADD.FTZ R153, R157, R154 ;  /* 0x0000009a9d997221 */ /* 0x000fe20000010000 */
[----:B------:R-:W4:Y:S01]  /*151c0*/  MUFU.EX2 R162, R162 ;  /* 0x000000a200a27308 */ /* 0x000f220000000800 */
[-CC-:B--2---:R-:W-:Y:S01]  /*151d0*/  FFMA.FTZ R166, R178, R14.reuse, -R206.reuse ;  /* 0x0000000eb2a67223 */ /* 0x184fe200000108ce */
[----:B------:R-:W-:Y:S01]  /*151e0*/  FFMA.FTZ R178, R179, R14, -R206 ;  /* 0x0000000eb3b27223 */ /* 0x000fe200000108ce */
[----:B------:R-:W-:Y:S01]  /*151f0*/  FADD.FTZ R153, R207, R153 ;  /* 0x00000099cf997221 */ /* 0x000fe20000010000 */
[----:B------:R-:W-:Y:S01]  /*15200*/  F2FP.BF16.F32.PACK_AB R154, R157, R156 ;  /* 0x0000009c9d9a723e */ /* 0x000fe200000010ff */
        /* <DEDUP_REMOVED lines=12> */
[----:B--2---:R-:W-:Y:S01]  /*152d0*/  FADD.FTZ R167, R161, R153 ;  /* 0x00000099a1a77221 */ /* 0x004fe20000010000 */
[----:B-1----:R-:W-:Y:S01]  /*152e0*/  FADD.FTZ R153, R155, R8 ;  /* 0x000000089b997221 */ /* 0x002fe20000010000 */
[-C--:B------:R-:W-:Y:S01]  /*152f0*/  FMUL.FTZ R78, R78, R164.reuse ;  /* 0x000000a44e4e7220 */ /* 0x080fe20000410000 */
[----:B------:R-:W-:Y:S01]  /*15300*/  FMUL.FTZ R79, R79, R164 ;  /* 0x000000a44f4f7220 */ /* 0x000fe20000410000 */
[----:B------:R-:W-:Y:S01]  /*15310*/  FADD.FTZ R202, R160, R167 ;  /* 0x000000a7a0ca7221 */ /* 0x000fe20000010000 */
[----:B0-----:R-:W-:Y:S01]  /*15320*/  FADD.FTZ R157, R158, R153 ;  /* 0x000000999e9d7221 */ /* 0x001fe20000010000 */
[----:B------:R-:W-:Y:S01]  /*15330*/  F2FP.BF16.F32.PACK_AB R153, R155, R165 ;  /* 0x000000a59b99723e */ /* 0x000fe200000010ff */
[----:B------:R-:W0:Y:S01]  /*15340*/  MUFU.EX2 R203, R203 ;  /* 0x000000cb00cb7308 */ /* 0x000e220000000800 */
[C---:B---3--:R-:W-:Y:S01]  /*15350*/  F2FP.BF16.F32.PACK_AB R155, R159.reuse, R158 ;  /* 0x0000009e9f9b723e */ /* 0x048fe200000010ff */
[----:B------:R-:W-:Y:S01]  /*15360*/  BAR.SYNC.DEFER_BLOCKING 0xf, 0x100 ;  /* 0x03c4000000007b1d */ /* 0x000fe20000010000 */
[----:B------:R-:W-:Y:S01]  /*15370*/  FADD.FTZ R157, R159, R157 ;  /* 0x0000009d9f9d7221 */ /* 0x000fe20000010000 */
[----:B------:R-:W-:Y:S01]  /*15380*/  F2FP.BF16.F32.PACK_AB R158, R201, R160 ;  /* 0x000000a0c99e723e */ /* 0x000fe200000010ff */
[-C--:B------:R-:W-:Y:S01]  /*15390*/  FMUL.FTZ R82, R82, R164.reuse ;  /* 0x000000a452527220 */ /* 0x080fe20000410000 */
[-C--:B------:R-:W-:Y:S01]  /*153a0*/  FMUL.FTZ R83, R83, R164.reuse ;  /* 0x000000a453537220 */ /* 0x080fe20000410000 */
[----:B----4-:R-:W-:Y:S01]  /*153b0*/  FADD.FTZ R157, R162, R157 ;  /* 0x0000009da29d7221 */ /* 0x010fe20000010000 */
[----:B------:R-:W-:Y:S01]  /*153c0*/  MUFU.EX2 R172, R172 ;  /* 0x000000ac00ac7308 */ /* 0x000fe20000000800 */
[-C--:B------:R-:W-:Y:S01]  /*153d0*/  FMUL.FTZ R86, R86, R164.reuse ;  /* 0x000000a456567220 */ /* 0x080fe20000410000 */
[----:B------:R-:W-:Y:S01]  /*153e0*/  FMUL.FTZ R87, R87, R164 ;  /* 0x000000a457577220 */ /* 0x000fe20000410000 */
[C---:B-----5:R-:W-:Y:S01]  /*153f0*/  FADD.FTZ R179, R163.reuse, R157 ;  /* 0x0000009da3b37221 */ /* 0x060fe20000010000 */
[----:B------:R-:W-:Y:S01]  /*15400*/  F2FP.BF16.F32.PACK_AB R157, R163, R162 ;  /* 0x000000a2a39d723e */ /* 0x000fe200000010ff */
        /* <DEDUP_REMOVED lines=38> */
[----:B------:R-:W-:Y:S01]  /*15670*/  F2FP.BF16.F32.PACK_AB R160, R169, R168 ;  /* 0x000000a8a9a0723e */ /* 0x000fe200000010ff */
[----:B------:R2:W-:Y:S01]  /*15680*/  STSM.16.M88.4 [R199+0x36400], R152 ;  /* 0x03640098c7007844 */ /* 0x0005e20000000200 */
[----:B0-----:R-:W-:Y:S01]  /*15690*/  F2FP.BF16.F32.PACK_AB R161, R0, R171 ;  /* 0x000000ab00a1723e */ /* 0x001fe200000010ff */
[----:B------:R-:W-:Y:S01]  /*156a0*/  FADD.FTZ R179, R203, R179 ;  /* 0x000000b3cbb37221 */ /* 0x000fe20000010000 */
[----:B------:R-:W-:Y:S01]  /*156b0*/  F2FP.BF16.F32.PACK_AB R162, R173, R172 ;  /* 0x000000acada2723e */ /* 0x000fe200000010ff */
[----:B------:R-:W0:Y:S01]  /*156c0*/  MUFU.EX2 R177, R177 ;  /* 0x000000b100b17308 */ /* 0x000e220000000800 */
[----:B-1----:R-:W-:Y:S01]  /*156d0*/  F2FP.BF16.F32.PACK_AB R163, R175, R174 ;  /* 0x000000aeafa3723e */ /* 0x002fe200000010ff */
[----:B------:R1:W-:Y:S01]  /*156e0*/  STSM.16.M88.4 [R216], R156 ;  /* 0x0000009cd8007844 */ /* 0x0003e20000000200 */
[----:B------:R-:W-:Y:S01]  /*156f0*/  FADD.FTZ R202, R201, R202 ;  /* 0x000000cac9ca7221 */ /* 0x000fe20000010000 */
[----:B------:R-:W-:Y:S01]  /*15700*/  FADD.FTZ R179, R170, R179 ;  /* 0x000000b3aab37221 */ /* 0x000fe20000010000 */
[----:B------:R-:W-:Y:S01]  /*15710*/  @!P1 VIADD R21, R21, 0x38860 ;  /* 0x0003886015159836 */ /* 0x000fe20000000000 */
[----:B------:R1:W-:Y:S01]  /*15720*/  STSM.16.M88.4 [R214], R160 ;  /* 0x000000a0d6007844 */ /* 0x0003e20000000200 */
[----:B------:R-:W-:Y:S01]  /*15730*/  FADD.FTZ R202, R168, R202 ;  /* 0x000000caa8ca7221 */ /* 0x000fe20000010000 */
[----:B------:R-:W3:Y:S01]  /*15740*/  MUFU.EX2 R180, R180 ;  /* 0x000000b400b47308 */ /* 0x000ee20000000800 */
[----:B------:R-:W-:Y:S01]  /*15750*/  FADD.FTZ R179, R171, R179 ;  /* 0x000000b3abb37221 */ /* 0x000fe20000010000 */
[----:B------:R-:W-:Y:S01]  /*15760*/  @!P1 PRMT R21, RZ, 0x654, R21 ;  /* 0x00000654ff159816 */ /* 0x000fe20000000015 */
[----:B------:R-:W-:Y:S01]  /*15770*/  FADD.FTZ R202, R169, R202 ;  /* 0x000000caa9ca7221 */ /* 0x000fe20000010000 */
[----:B------:R-:W-:-:S02]  /*15780*/  IMAD.MOV.U32 R204, RZ, RZ, R19 ;  /* 0x000000ffffcc7224 */ /* 0x000fc400078e0013 */
[----:B------:R-:W-:Y:S01]  /*15790*/  FADD.FTZ R179, R0, R179 ;  /* 0x000000b300b37221 */ /* 0x000fe20000010000 */
[----:B------:R-:W-:Y:S02]  /*157a0*/  IMAD.MOV.U32 R203, RZ, RZ, R20 ;  /* 0x000000ffffcb7224 */ /* 0x000fe400078e0014 */
[----:B------:R-:W-:Y:S01]  /*157b0*/  FADD.FTZ R202, R172, R202 ;  /* 0x000000caacca7221 */ /* 0x000fe20000010000 */
[----:B------:R-:W4:Y:S01]  /*157c0*/  MUFU.EX2 R181, R181 ;  /* 0x000000b500b57308 */ /* 0x000f220000000800 */
[----:B0-----:R-:W-:Y:S01]  /*157d0*/  F2FP.BF16.F32.PACK_AB R164, R177, R176 ;  /* 0x000000b0b1a4723e */ /* 0x001fe200000010ff */
[----:B------:R-:W-:Y:S01]  /*157e0*/  FADD.FTZ R179, R174, R179 ;  /* 0x000000b3aeb37221 */ /* 0x000fe20000010000 */
[----:B------:R-:W-:-:S03]  /*157f0*/  FADD.FTZ R202, R173, R202 ;  /* 0x000000caadca7221 */ /* 0x000fc60000010000 */
[----:B------:R-:W-:Y:S01]  /*15800*/  FADD.FTZ R179, R175, R179 ;  /* 0x000000b3afb37221 */ /* 0x000fe20000010000 */
[----:B------:R-:W-:Y:S01]  /*15810*/  FADD.FTZ R202, R176, R202 ;  /* 0x000000cab0ca7221 */ /* 0x000fe20000010000 */
[----:B------:R4:W0:Y:S03]  /*15820*/  MUFU.EX2 R8, R166 ;  /* 0x000000a600087308 */ /* 0x0008260000000800 */
[----:B------:R-:W-:-:S04]  /*15830*/  FADD.FTZ R202, R177, R202 ;  /* 0x000000cab1ca7221 */ /* 0x000fc80000010000 */
[----:B---3--:R-:W-:Y:S01]  /*15840*/  FADD.FTZ R202, R180, R202 ;  /* 0x000000cab4ca7221 */ /* 0x008fe20000010000 */
[----:B------:R-:W3:Y:S01]  /*15850*/  MUFU.EX2 R178, R178 ;  /* 0x000000b200b27308 */ /* 0x000ee20000000800 */
[C---:B----4-:R-:W-:Y:S02]  /*15860*/  F2FP.BF16.F32.PACK_AB R166, R181.reuse, R180 ;  /* 0x000000b4b5a6723e */ /* 0x050fe400000010ff */
[----:B------:R-:W-:Y:S01]  /*15870*/  FADD.FTZ R0, R181, R202 ;  /* 0x000000cab5007221 */ /* 0x000fe20000010000 */
[----:B------:R-:W-:-:S04]  /*15880*/  IMAD.MOV.U32 R202, RZ, RZ, R9 ;  /* 0x000000ffffca7224 */ /* 0x000fc800078e0009 */
[----:B------:R-:W4:Y:S01]  /*15890*/  MUFU.EX2 R182, R182 ;  /* 0x000000b600b67308 */ /* 0x000f220000000800 */
[----:B0-----:R-:W-:-:S07]  /*158a0*/  FADD.FTZ R179, R8, R179 ;  /* 0x000000b308b37221 */ /* 0x001fce0000010000 */
[----:B------:R-:W0:Y:S01]  /*158b0*/  MUFU.EX2 R183, R183 ;  /* 0x000000b700b77308 */ /* 0x000e220000000800 */
[C---:B---3--:R-:W-:Y:S01]  /*158c0*/  F2FP.BF16.F32.PACK_AB R165, R178.reuse, R8 ;  /* 0x00000008b2a5723e */ /* 0x048fe200000010ff */
[----:B------:R-:W-:-:S04]  /*158d0*/  FADD.FTZ R179, R178, R179 ;  /* 0x000000b3b2b37221 */ /* 0x000fc80000010000 */
[----:B----4-:R-:W-:Y:S01]  /*158e0*/  FADD.FTZ R179, R182, R179 ;  /* 0x000000b3b6b37221 */ /* 0x010fe20000010000 */
[----:B0-----:R-:W-:-:S03]  /*158f0*/  F2FP.BF16.F32.PACK_AB R167, R183, R182 ;  /* 0x000000b6b7a7723e */ /* 0x001fc600000010ff */
[----:B------:R-:W-:Y:S02]  /*15900*/  FADD.FTZ R8, R183, R179 ;  /* 0x000000b3b7087221 */ /* 0x000fe40000010000 */
[----:B------:R1:W-:Y:S01]  /*15910*/  STSM.16.M88.4 [R215], R164 ;  /* 0x000000a4d7007844 */ /* 0x0003e20000000200 */
[----:B------:R-:W-:-:S06]  /*15920*/  WARPGROUP.ARRIVE ;  /* 0x00000000000079c5 */ /* 0x000fcc0000000000 */
[----:B------:R-:W-:Y:S03]  /*15930*/  HGMMA.64x256x16.F32.BF16 R24, R152, gdesc[UR4].tnspB, R24, gsb0 ;  /* 0x43e0000498187df0 */ /* 0x000fe60008001818 */
[----:B------:R-:W-:Y:S02]  /*15940*/  WARPGROUP.DEPBAR.LE gsb0, 0x0 ;  /* 0x00008000000079c5 */ /* 0x000fe40000010000 */
[----:B--2---:R-:W-:Y:S01]  /*15950*/  VIADD R152, R200, 0x80 ;  /* 0x00000080c8987836 */ /* 0x004fe20000000000 */
[----:B------:R-:W-:Y:S01]  /*15960*/  WARPGROUP.ARRIVE ;  /* 0x00000000000079c5 */ /* 0x000fe20000000000 */
[----:B------:R-:W-:-:S03]  /*15970*/  IMAD.MOV.U32 R153, RZ, RZ, 0x40000040 ;  /* 0x40000040ff997424 */ /* 0x000fc600078e00ff */
[----:B------:R-:W-:Y:S01]  /*15980*/  R2UR UR6, R152 ;  /* 0x00000000980672ca */ /* 0x000fe200000e0000 */
[----:B------:R-:W-:Y:S01]  /*15990*/  VIADD R152, R200, 0x100 ;  /* 0x00000100c8987836 */ /* 0x000fe20000000000 */
[----:B------:R-:W-:Y:S01]  /*159a0*/  R2UR UR7, R153 ;  /* 0x00000000990772ca */ /* 0x000fe200000e0000 */
[----:B------:R-:W-:-:S15]  /*159b0*/  IMAD.MOV.U32 R153, RZ, RZ, 0x40000040 ;  /* 0x40000040ff997424 */ /* 0x000fde00078e00ff */
        /* <DEDUP_REMOVED lines=27> */
.L_x_6627:
[----:B------:R-:W-:Y:S05]  /*15b70*/  BSYNC B0 ;  /* 0x0000000000007941 */ /* 0x000fea0003800000 */
.L_x_6626:
[----:B------:R-:W-:Y:S01]  /*15b80*/  ISETP.GE.AND P2, PT, R15, R219, PT ;  /* 0x000000db0f00720c */ /* 0x000fe20003f46270 */
[----:B------:R-:W-:-:S12]  /*15b90*/  BSSY B0, `(.L_x_6639) ;  /* 0x00003cf000007945 */ /* 0x000fd80003800000 */
[----:B------:R-:W-:Y:S05]  /*15ba0*/  @!P2 BRA `(.L_x_6640) ;  /* 0x0000003c0034a947 */ /* 0x000fea0003800000 */
[----:B------:R-:W-:Y:S02]  /*15bb0*/  IMAD.MOV.U32 R200, RZ, RZ, R20 ;  /* 0x000000ffffc87224 */ /* 0x000fe400078e0014 */
[----:B------:R-:W-:Y:S02]  /*15bc0*/  IMAD.MOV.U32 R202, RZ, RZ, R9 ;  /* 0x000000ffffca7224 */ /* 0x000fe400078e0009 */
[----:B--2---:R-:W-:-:S07]  /*15bd0*/  IMAD.MOV.U32 R201, RZ, RZ, R19 ;  /* 0x000000ffffc97224 */ /* 0x004fce00078e0013 */
.L_x_6659:
[----:B------:R-:W-:-:S05]  /*15be0*/  VIADD R19, R201, 0x1 ;  /* 0x00000001c9137836 */ /* 0x000fca0000000000 */
[----:B------:R-:W-:-:S04]  /*15bf0*/  ISETP.NE.AND P2, PT, R19, 0x2, PT ;  /* 0x000000021300780c */ /* 0x000fc80003f45270 */
[----:B------:R-:W-:Y:S02]  /*15c00*/  SEL R9, RZ, 0x1, P2 ;  /* 0x00000001ff097807 */ /* 0x000fe40001000000 */
[----:B------:R-:W-:Y:S02]  /*15c10*/  SEL R19, R19, RZ, P2 ;  /* 0x000000ff13137207 */ /* 0x000fe40001000000 */
[----:B------:R-:W-:Y:S01]  /*15c20*/  LOP3.LUT R22, R22, R9, RZ, 0x3c, !PT ;  /* 0x0000000916167212 */ /* 0x000fe200078e3cff */
[----:B------:R-:W-:Y:S06]  /*15c30*/  @!P0 BRA `(.L_x_6641) ;  /* 0x0000000000048947 */ /* 0x000fec0003800000 */
[----:B------:R-:W-:Y:S01]  /*15c40*/  BPT.TRAP 0x1 ;  /* 0x000000040000795c */ /* 0x000fe20000300000 */
.L_x_6641:
[----:B-1----:R-:W-:Y:S01]  /*15c50*/  IMAD R21, R19, 0x8, R18 ;  /* 0x0000000813157824 */ /* 0x002fe200078e0212 */
[----:B------:R-:W-:-:S04]  /*15c60*/  SHF.L.U32 R9, R22, 0x1f, RZ ;  /* 0x0000001f16097819 */ /* 0x000fc800000006ff */
[----:B------:R0:W1:Y:S01]  /*15c70*/  SYNCS.PHASECHK.TRANS64.TRYWAIT P2, [R21+URZ+0x38830], R9 ;  /* 0x03883009150075a7 */ /* 0x000062000804017f */
[----:B------:R-:W-:Y:S05]  /*15c80*/  @!P0 BRA `(.L_x_6642) ;  /* 0x0000000000048947 */ /* 0x000fea0003800000 */
[----:B------:R-:W-:Y:S01]  /*15c90*/  BPT.TRAP 0x1 ;  /* 0x000000040000795c */ /* 0x000fe20000300000 */
.L_x_6642:
[----:B------:R-:W-:Y:S01]  /*15ca0*/  BSSY B1, `(.L_x_6643) ;  /* 0x0000006000017945 */ /* 0x000fe20003800000 */
[----:B------:R-:W-:Y:S02]  /*15cb0*/  IMAD R156, R19, 0x200, R191 ;  /* 0x00000200139c7824 */ /* 0x000fe400078e02bf */
[----:B------:R-:W-:Y:S01]  /*15cc0*/  IMAD.MOV.U32 R157, RZ, RZ, 0x40000040 ;  /* 0x40000040ff9d7424 */ /* 0x000fe200078e00ff */
[----:B-1----:R-:W-:Y:S06]  /*15cd0*/  @P2 BRA `(.L_x_6644) ;  /* 0x0000000000082947 */ /* 0x002fec0003800000 */
[----:B------:R-:W1:Y:S02]  /*15ce0*/  SYNCS.PHASECHK.TRANS64.TRYWAIT P2, [R21+URZ+0x38830], R9 ;  /* 0x03883009150075a7 */ /* 0x000e64000804017f */
[----:B-1----:R-:W-:Y:S05]  /*15cf0*/  @!P2 BRA `(.L_x_6645) ;  /* 0x0000014c00b0a947 */ /* 0x002fea0003800000 */
.L_x_6644:
[----:B------:R-:W-:Y:S05]  /*15d00*/  BSYNC B1 ;  /* 0x0000000000017941 */ /* 0x000fea0003800000 */
.L_x_6643:
        /* <DEDUP_REMOVED lines=36> */
.L_x_6646:
[----:B------:R2:W3:Y:S01]  /*15f50*/  SYNCS.PHASECHK.TRANS64.TRYWAIT P2, [R21+URZ+0x38850], R9 ;  /* 0x03885009150075a7 */ /* 0x0004e2000804017f */
[----:B------:R-:W-:Y:S05]  /*15f60*/  @!P0 BRA `(.L_x_6647) ;  /* 0x0000000000048947 */ /* 0x000fea0003800000 */
[----:B------:R-:W-:Y:S01]  /*15f70*/  BPT.TRAP 0x1 ;  /* 0x000000040000795c */ /* 0x000fe20000300000 */
.L_x_6647:
[----:B------:R-:W-:Y:S04]  /*15f80*/  BSSY B1, `(.L_x_6648) ;  /* 0x0000004000017945 */ /* 0x000fe80003800000 */
[----:B---3--:R-:W-:Y:S05]  /*15f90*/  @P2 BRA `(.L_x_6649) ;  /* 0x0000000000082947 */ /* 0x008fea0003800000 */
[----:B------:R-:W3:Y:S02]  /*15fa0*/  SYNCS.PHASECHK.TRANS64.TRYWAIT P2, [R21+URZ+0x38850], R9 ;  /* 0x03885009150075a7 */ /* 0x000ee4000804017f */
[----:B---3--:R-:W-:Y:S05]  /*15fb0*/  @!P2 BRA `(.L_x_6650) ;  /* 0x0000014c0014a947 */ /* 0x008fea0003800000 */
.L_x_6649:
[----:B------:R-:W-:Y:S05]  /*15fc0*/  BSYNC B1 ;  /* 0x0000000000017941 */ /* 0x000fea0003800000 */
.L_x_6648:
        /* <DEDUP_REMOVED lines=20> */
[----:B------:R-:W-:Y:S01]  /*16110*/  IMAD.MOV.U32 R211, RZ, RZ, 0x40000040 ;  /* 0x40000040ffd37424 */ /* 0x000fe200078e00ff */
[----:B------:R-:W-:Y:S01]  /*16120*/  R2UR UR6, R206 ;  /* 0x00000000ce0672ca */ /* 0x000fe200000e0000 */
[----:B------:R-:W-:Y:S01]  /*16130*/  VIADD R206, R2, 0x4 ;  /* 0x0000000402ce7836 */ /* 0x000fe20000000000 */
[----:B------:R-:W-:Y:S01]  /*16140*/  R2UR UR7, R207 ;  /* 0x00000000cf0772ca */ /* 0x000fe200000e0000 */
[----:B------:R-:W-:Y:S02]  /*16150*/  IMAD.MOV.U32 R207, RZ, RZ, 0x40000040 ;  /* 0x40000040ffcf7424 */ /* 0x000fe400078e00ff */
[----:B------:R-:W-:Y:S01]  /*16160*/  IMAD.MOV.U32 R213, RZ, RZ, 0x40000040 ;  /* 0x40000040ffd57424 */ /* 0x000fe200078e00ff */
[----:B----4-:R-:W-:-:S05]  /*16170*/  SHF.R.U32.HI R14, RZ, 0x7, R14 ;  /* 0x00000007ff0e7819 */ /* 0x010fca000001160e */
[----:B0123--:R-:W0:Y:S02]  /*16180*/  SHFL.IDX PT, R9, R14, RZ, 0x1f ;  /* 0x00001fff0e097589 */ /* 0x00fe2400000e0000 */
[----:B0-----:R-:W-:Y:S01]  /*16190*/  ISETP.GT.AND P2, PT, R9, 0x7f, PT ;  /* 0x0000007f0900780c */ /* 0x001fe20003f44270 */
[----:B------:R-:W-:-:S03]  /*161a0*/  IMAD.MOV.U32 R9, RZ, RZ, 0x4 ;  /* 0x00000004ff097424 */ /* 0x000fc600078e00ff */
[----:B------:R-:W-:Y:S02]  /*161b0*/  SEL R20, RZ, 0x2, !P2 ;  /* 0x00000002ff147807 */ /* 0x000fe40005000000 */
[C---:B------:R-:W-:Y:S02]  /*161c0*/  SEL R14, R9.reuse, 0x2, P2 ;  /* 0x00000002090e7807 */ /* 0x040fe40001000000 */
[----:B------:R-:W-:Y:S02]  /*161d0*/  SEL R9, R9, 0x6, !P2 ;  /* 0x0000000609097807 */ /* 0x000fe40005000000 */
[----:B------:R-:W-:Y:S01]  /*161e0*/  SEL R208, R208, 0x26, P2 ;  /* 0x00000026d0d07807 */ /* 0x000fe20001000000 */
[----:B------:R-:W-:Y:S01]  /*161f0*/  IMAD.IADD R210, R212, 0x1, R14 ;  /* 0x00000001d4d27824 */ /* 0x000fe200078e020e */
[----:B------:R-:W-:Y:S02]  /*16200*/  SEL R209, R209, 0x980, P2 ;  /* 0x00000980d1d17807 */ /* 0x000fe40001000000 */
[----:B------:R-:W-:-:S02]  /*16210*/  LOP3.LUT R208, R208, 0x6, RZ, 0xc0, !PT ;  /* 0x00000006d0d07812 */ /* 0x000fc400078ec0ff */
        /* <DEDUP_REMOVED lines=281> */
[----:B------:R-:W-:Y:S01]  /*173b0*/  IMAD.IADD R203, R218, 0x1, R195 ;  /* 0x00000001dacb7824 */ /* 0x000fe200078e02c3 */
[----:B------:R-:W-:Y:S02]  /*173c0*/  WARPGROUP.DEPBAR.LE gsb0, 0x0 ;  /* 0x00008000000079c5 */ /* 0x000fe40000010000 */
[----:B------:R-:W-:-:S07]  /*173d0*/  WARPGROUP.ARRIVE ;  /* 0x00000000000079c5 */ /* 0x000fce0000000000 */
[----:B------:R-:W-:Y:S01]  /*173e0*/  HGMMA.64x64x16.F32.BF16 R152, gdesc[UR4], R152, gsb0 ;  /* 0x00e00000049879f0 */ /* 0x000fe20008001898 */
[----:B------:R-:W-:Y:S01]  /*173f0*/  R2UR UR4, R206 ;  /* 0x00000000ce0472ca */ /* 0x000fe200000e0000 */
[----:B------:R-:W-:Y:S01]  /*17400*/  IMAD.IADD R206, R205, 0x1, R9 ;  /* 0x00000001cdce7824 */ /* 0x000fe200078e0209 */
[----:B------:R-:W-:Y:S01]  /*17410*/  R2UR UR5, R207 ;  /* 0x00000000cf0572ca */ /* 0x000fe200000e0000 */
[----:B------:R-:W-:Y:S01]  /*17420*/  IMAD.MOV.U32 R207, RZ, RZ, 0x40000040 ;  /* 0x40000040ffcf7424 */ /* 0x000fe200078e00ff */
[----:B------:R-:W0:Y:S02]  /*17430*/  @P5 LDC R205, c[0x0][0x450] ;  /* 0x00011400ffcd5b82 */ /* 0x000e240000000800 */
        /* <DEDUP_REMOVED lines=9> */
[----:B------:R-:W-:Y:S02]  /*174d0*/  R2UR UR4, R206 ;  /* 0x00000000ce0472ca */ /* 0x000fe400000e0000 */
[----:B------:R-:W-:Y:S01]  /*174e0*/  R2UR UR5, R207 ;  /* 0x00000000cf0572ca */ /* 0x000fe200000e0000 */
[----:B------:R-:W1:Y:S01]  /*174f0*/  @P5 LDC R206, c[0x0][0x44c] ;  /* 0x00011300ffce5b82 */ /* 0x000e620000000800 */
[----:B------:R-:W-:Y:S01]  /*17500*/  R2UR UR6, R208 ;  /* 0x00000000d00672ca */ /* 0x000fe200000e0000 */
[----:B------:R-:W-:Y:S01]  /*17510*/  VIADD R208, R2, 0xe00 ;  /* 0x00000e0002d07836 */ /* 0x000fe20000000000 */
[----:B------:R-:W-:Y:S01]  /*17520*/  R2UR UR7, R209 ;  /* 0x00000000d10772ca */ /* 0x000fe200000e0000 */
[----:B------:R-:W-:Y:S02]  /*17530*/  IMAD.MOV.U32 R207, RZ, RZ, 0x40000040 ;  /* 0x40000040ffcf7424 */ /* 0x000fe400078e00ff */
[----:B------:R-:W-:-:S02]  /*17540*/  IMAD.MOV.U32 R209, RZ, RZ, 0x40000040 ;  /* 0x40000040ffd17424 */ /* 0x000fc400078e00ff */
[----:B-1----:R-:W-:-:S05]  /*17550*/  @P5 IMAD.HI.U32 R206, R203, R206, RZ ;  /* 0x000000cecbce5227 */ /* 0x002fca00078e00ff */
[----:B0-----:R-:W-:Y:S01]  /*17560*/  @P5 SHF.R.U32.HI R203, RZ, R205, R206 ;  /* 0x000000cdffcb5219 */ /* 0x001fe200000116ce */
[----:B------:R-:W-:Y:S02]  /*17570*/  IMAD.IADD R206, R208, 0x1, R20 ;  /* 0x00000001d0ce7824 */ /* 0x000fe400078e0214 */
[----:B------:R-:W-:-:S05]  /*17580*/  IMAD.MOV.U32 R205, RZ, RZ, 0x40 ;  /* 0x00000040ffcd7424 */ /* 0x000fca00078e00ff */
[----:B------:R-:W-:-:S04]  /*17590*/  SEL R205, R205, 0x3e, P2 ;  /* 0x0000003ecdcd7807 */ /* 0x000fc80001000000 */
[----:B------:R-:W-:Y:S01]  /*175a0*/  LOP3.LUT R205, R205, 0x6, RZ, 0xc0, !PT ;  /* 0x00000006cdcd7812 */ /* 0x000fe200078ec0ff */
[----:B------:R-:W-:Y:S02]  /*175b0*/  WARPGROUP.DEPBAR.LE gsb0, 0x0 ;  /* 0x00008000000079c5 */ /* 0x000fe40000010000 */
[----:B------:R-:W-:-:S06]  /*175c0*/  WARPGROUP.ARRIVE ;  /* 0x00000000000079c5 */ /* 0x000fcc0000000000 */
[----:B------:R-:W-:Y:S01]  /*175d0*/  HGMMA.64x64x16.F32.BF16 R152, gdesc[UR4], R152, gsb0 ;  /* 0x00e00000049879f0 */ /* 0x000fe20008001898 */
[----:B------:R-:W-:Y:S01]  /*175e0*/  R2UR UR4, R206 ;  /* 0x00000000ce0472ca */ /* 0x000fe200000e0000 */
[C---:B------:R-:W-:Y:S01]  /*175f0*/  IMAD.IADD R206, R212.reuse, 0x1, R20 ;  /* 0x00000001d4ce7824 */ /* 0x040fe200078e0214 */
[----:B------:R-:W-:Y:S01]  /*17600*/  R2UR UR5, R207 ;  /* 0x00000000cf0572ca */ /* 0x000fe200000e0000 */
[----:B------:R-:W-:Y:S01]  /*17610*/  IMAD.MOV.U32 R207, RZ, RZ, 0x40000040 ;  /* 0x40000040ffcf7424 */ /* 0x000fe200078e00ff */
[----:B------:R-:W0:Y:S01]  /*17620*/  SHFL.IDX PT, R20, R203, RZ, 0x1c1f ;  /* 0x001c1fffcb147589 */ /* 0x000e2200000e0000 */
[----:B------:R-:W-:Y:S01]  /*17630*/  IMAD.IADD R212, R212, 0x1, R9 ;  /* 0x00000001d4d47824 */ /* 0x000fe200078e0209 */
[----:B------:R-:W-:Y:S01]  /*17640*/  R2UR UR6, R206 ;  /* 0x00000000ce0672ca */ /* 0x000fe200000e0000 */
[----:B------:R-:W-:Y:S01]  /*17650*/  IMAD.IADD R206, R208, 0x1, R14 ;  /* 0x00000001d0ce7824 */ /* 0x000fe200078e020e */
[----:B------:R-:W-:Y:S01]  /*17660*/  R2UR UR7, R207 ;  /* 0x00000000cf0772ca */ /* 0x000fe200000e0000 */
[----:B------:R-:W-:-:S02]  /*17670*/  IMAD.MOV.U32 R207, RZ, RZ, 0x40000040 ;  /* 0x40000040ffcf7424 */ /* 0x000fc400078e00ff */
[----:B------:R-:W-:Y:S02]  /*17680*/  IMAD.IADD R208, R208, 0x1, R9 ;  /* 0x00000001d0d07824 */ /* 0x000fe400078e0209 */
        /* <DEDUP_REMOVED lines=33> */
[----:B------:R-:W-:Y:S02]  /*178a0*/  ULOP3.LUT UR4, URZ, UR45, URZ, 0x33, !UPT ;  /* 0x0000002d3f047292 */ /* 0x000fe4000f8e333f */
[----:B------:R-:W-:Y:S02]  /*178b0*/  WARPGROUP.DEPBAR.LE gsb0, 0x0 ;  /* 0x00008000000079c5 */ /* 0x000fe40000010000 */
[----:B------:R1:W-:Y:S02]  /*178c0*/  @!P1 SYNCS.ARRIVE.TRANS64.RED.A1T0 RZ, [R9+URZ], RZ ;  /* 0x000000ff09ff99a7 */ /* 0x0003e4000810043f */
[----:B-1----:R-:W-:-:S05]  /*178d0*/  IMAD.SHL.U32 R9, R15, 0x40, RZ ;  /* 0x000000400f097824 */ /* 0x002fca00078e00ff */
[----:B------:R-:W-:-:S04]  /*178e0*/  IADD3 R207, -R186, 0x1, -R9 ;  /* 0x00000001bacf7810 */ /* 0x000fc80007ffe909 */
[----:B------:R-:W-:-:S05]  /*178f0*/  IADD3 R207, -R23, R207, R184 ;  /* 0x000000cf17cf7210 */ /* 0x000fca0007ffe1b8 */
[C---:B------:R-:W-:Y:S02]  /*17900*/  VIADD R208, R207.reuse, UR44 ;  /* 0x0000002ccfd07c36 */ /* 0x040fe40008000000 */
[----:B------:R-:W-:Y:S02]  /*17910*/  VIADD R207, R207, UR4 ;  /* 0x00000004cfcf7c36 */ /* 0x000fe40008000000 */
        /* <DEDUP_REMOVED lines=15> */
.L_x_6653:
[----:B------:R-:W-:-:S05]  /*17a10*/  IMAD.U32 R209, RZ, RZ, UR39 ;  /* 0x00000027ffd17e24 */ /* 0x000fca000f8e00ff */
[----:B------:R-:W-:-:S13]  /*17a20*/  ISETP.NE.AND P2, PT, R209, 0x1, PT ;  /* 0x00000001d100780c */ /* 0x000fda0003f45270 */
[----:B------:R-:W0:Y:S02]  /*17a30*/  @P2 LDC.64 R204, c[0x0][0xae0] ;  /* 0x0002b800ffcc2b82 */ /* 0x000e240000000a00 */
[----:B0-----:R-:W-:-:S05]  /*17a40*/  @P2 IMAD.HI.U32 R204, R20, R204, RZ ;  /* 0x000000cc14cc2227 */ /* 0x001fca00078e00ff */
[----:B------:R-:W-:-:S07]  /*17a50*/  @P2 SHF.R.U32.HI R20, RZ, R205, R204 ;  /* 0x000000cdff142219 */ /* 0x000fce00000116cc */
.L_x_6654:
[----:B------:R-:W-:Y:S05]  /*17a60*/  BSYNC B1 ;  /* 0x0000000000017941 */ /* 0x000fea0003800000 */
.L_x_6652:
[----:B------:R-:W-:-:S04]  /*17a70*/  IMAD R20, R20, R209, -R9 ;  /* 0x000000d114147224 */ /* 0x000fc800078e0a09 */
[----:B------:R-:W-:-:S05]  /*17a80*/  IMAD.IADD R20, R20, 0x1, -R186 ;  /* 0x0000000114147824 */ /* 0x000fca00078e0aba */
[----:B------:R-:W-:Y:S02]  /*17a90*/  VIMNMX R14, R14, R20, !PT ;  /* 0x000000140e0e7248 */ /* 0x000fe40007fe0100 */
[----:B------:R-:W-:-:S07]  /*17aa0*/  VIADDMNMX R206, R20, R209, R206, PT ;  /* 0x000000d114ce7246 */ /* 0x000fce00038001ce */
.L_x_6651:
        /* <DEDUP_REMOVED lines=65> */
.L_x_6657:
[----:B------:R-:W-:-:S05]  /*17ec0*/  IMAD.U32 R14, RZ, RZ, UR39 ;  /* 0x00000027ff0e7e24 */ /* 0x000fca000f8e00ff */
[----:B------:R-:W-:-:S13]  /*17ed0*/  ISETP.NE.AND P3, PT, R14, 0x1, PT ;  /* 0x000000010e00780c */ /* 0x000fda0003f65270 */
[----:B------:R-:W0:Y:S02]  /*17ee0*/  @P3 LDC.64 R152, c[0x0][0xae0] ;  /* 0x0002b800ff983b82 */ /* 0x000e240000000a00 */
[----:B0-----:R-:W-:-:S05]  /*17ef0*/  @P3 IMAD.HI.U32 R152, R203, R152, RZ ;  /* 0x00000098cb983227 */ /* 0x001fca00078e00ff */
[----:B------:R-:W-:-:S07]  /*17f00*/  @P3 SHF.R.U32.HI R203, RZ, R153, R152 ;  /* 0x00000099ffcb3219 */ /* 0x000fce0000011698 */
.L_x_6658:
[----:B------:R-:W-:Y:S05]  /*17f10*/  BSYNC B1 ;  /* 0x0000000000017941 */ /* 0x000fea0003800000 */
.L_x_6656:
[----:B------:R-:W-:-:S04]  /*17f20*/  IMAD R9, R203, R14, -R9 ;  /* 0x0000000ecb097224 */ /* 0x000fc800078e0a09 */
[----:B------:R-:W-:-:S05]  /*17f30*/  IMAD.IADD R9, R9, 0x1, -R186 ;  /* 0x0000000109097824 */ /* 0x000fca00078e0aba */
[----:B------:R-:W-:Y:S02]  /*17f40*/  VIMNMX R207, R207, R9, !PT ;  /* 0x00000009cfcf7248 */ /* 0x000fe40007fe0100 */
[----:B------:R-:W-:-:S07]  /*17f50*/  VIADDMNMX R208, R9, R14, R208, PT ;  /* 0x0000000e09d07246 */ /* 0x000fce00038001d0 */
.L_x_6655:
[----:B------:R-:W-:Y:S01]  /*17f60*/  FMNMX.FTZ R9, R20, R202, !PT ;  /* 0x000000ca14097209 */ /* 0x000fe20007810000 */
[----:B------:R-:W-:-:S03]  /*17f70*/  @!P1 VIADD R21, R21, 0x38860 ;  /* 0x0003886015159836 */ /* 0x000fc60000000000 */
[----:B------:R-:W-:Y:S02]  /*17f80*/  FMNMX.FTZ R9, R204, R9, !PT ;  /* 0x00000009cc097209 */ /* 0x000fe40007810000 */
[----:B------:R-:W-:Y:S02]  /*17f90*/  @!P1 PRMT R21, RZ, 0x654, R21 ;  /* 0x00000654ff159816 */ /* 0x000fe40000000015 */
        /* <DEDUP_REMOVED lines=27> */
[-C--:B------:R-:W-:Y:S01]  /*18150*/  FMUL.FTZ R153, R153, R14.reuse ;  /* 0x0000000e99997220 */ /* 0x080fe20000410000 */
[----:B------:R-:W-:Y:S01]  /*18160*/  ISETP.GT.AND P3, PT, R207, 0x8, P2 ;  /* 0x00000008cf00780c */ /* 0x000fe20001764270 */
[-CC-:B------:R-:W-:Y:S01]  /*18170*/  FFMA.FTZ R204, R204, R14.reuse, -R152.reuse ;  /* 0x0000000ecccc7223 */ /* 0x180fe20000010898 */
[----:B------:R-:W-:Y:S01]  /*18180*/  FSEL R155, R155, -INF , !P4 ;  /* 0xff8000009b9b7808 */ /* 0x000fe20006000000 */
[----:B------:R-:W-:Y:S01]  /*18190*/  MUFU.EX2 R20, R20 ;  /* 0x0000001400147308 */ /* 0x000fe20000000800 */
[----:B------:R-:W-:Y:S01]  /*181a0*/  ISETP.GT.AND P4, PT, R207, 0x9, P2 ;  /* 0x00000009cf00780c */ /* 0x000fe20001784270 */
[-CC-:B------:R-:W-:Y:S01]  /*181b0*/  FFMA.FTZ R202, R156, R14.reuse, -R152.reuse ;  /* 0x0000000e9cca7223 */ /* 0x180fe20000010898 */
[C---:B------:R-:W-:Y:S01]  /*181c0*/  ISETP.LT.OR P3, PT, R208.reuse, 0x9, P3 ;  /* 0x00000009d000780c */ /* 0x040fe20001f61670 */
[-CC-:B------:R-:W-:Y:S01]  /*181d0*/  FFMA.FTZ R157, R157, R14.reuse, -R152.reuse ;  /* 0x0000000e9d9d7223 */ /* 0x180fe20000010898 */
[----:B------:R-:W-:Y:S01]  /*181e0*/  ISETP.LT.OR P4, PT, R208, 0xa, P4 ;  /* 0x0000000ad000780c */ /* 0x000fe20002781670 */
[-CC-:B------:R-:W-:Y:S01]  /*181f0*/  FFMA.FTZ R160, R160, R14.reuse, -R152.reuse ;  /* 0x0000000ea0a07223 */ /* 0x180fe20000010898 */
[----:B------:R-:W-:Y:S01]  /*18200*/  FSEL R158, R158, -INF , !P3 ;  /* 0xff8000009e9e7808 */ /* 0x000fe20005800000 */
[----:B------:R-:W0:Y:S01]  /*18210*/  MUFU.EX2 R153, R153 ;  /* 0x0000009900997308 */ /* 0x000e220000000800 */
        /* <DEDUP_REMOVED lines=16> */
[C---:B------:R-:W-:Y:S01]  /*18320*/  ISETP.LT.OR P4, PT, R208.reuse, 0x1a, P4 ;  /* 0x0000001ad000780c */ /* 0x040fe20002781670 */
[----:B------:R-:W-:Y:S01]  /*18330*/  FFMA.FTZ R152, R181, R14, -R152 ;  /* 0x0000000eb5987223 */ /* 0x000fe20000010898 */
[----:B------:R-:W-:Y:S01]  /*18340*/  ISETP.LT.OR P3, PT, R208, 0x11, P3 ;  /* 0x00000011d000780c */ /* 0x000fe20001f61670 */
[----:B0-----:R-:W-:Y:S01]  /*18350*/  FFMA.FTZ R181, R153, R0, R20 ;  /* 0x0000000099b57223 */ /* 0x001fe20000010014 */
[----:B------:R-:W-:Y:S01]  /*18360*/  FSEL R167, R167, -INF , !P4 ;  /* 0xff800000a7a77808 */ /* 0x000fe20006000000 */
[----:B------:R-:W0:Y:S01]  /*18370*/  MUFU.EX2 R156, R204 ;  /* 0x000000cc009c7308 */ /* 0x000e220000000800 */
[----:B------:R-:W-:Y:S01]  /*18380*/  ISETP.GT.AND P4, PT, R207, 0x21, P2 ;  /* 0x00000021cf00780c */ /* 0x000fe20001784270 */
[-C--:B------:R-:W-:Y:S01]  /*18390*/  FMUL.FTZ R24, R24, R153.reuse ;  /* 0x0000009918187220 */ /* 0x080fe20000410000 */
[----:B------:R-:W-:Y:S01]  /*183a0*/  FSEL R162, R162, -INF , !P3 ;  /* 0xff800000a2a27808 */ /* 0x000fe20005800000 */
[-C--:B------:R-:W-:Y:S01]  /*183b0*/  FMUL.FTZ R25, R25, R153.reuse ;  /* 0x0000009919197220 */ /* 0x080fe20000410000 */
[----:B------:R-:W-:Y:S01]  /*183c0*/  ISETP.LT.OR P4, PT, R208, 0x22, P4 ;  /* 0x00000022d000780c */ /* 0x000fe20002781670 */
[-C--:B------:R-:W-:Y:S01]  /*183d0*/  FMUL.FTZ R28, R28, R153.reuse ;  /* 0x000000991c1c7220 */ /* 0x080fe20000410000 */
[----:B------:R-:W-:Y:S01]  /*183e0*/  ISETP.GT.AND P3, PT, R207, 0x18, P2 ;  /* 0x00000018cf00780c */ /* 0x000fe20001764270 */
[----:B------:R-:W-:Y:S01]  /*183f0*/  MUFU.EX2 R203, R160 ;  /* 0x000000a000cb7308 */ /* 0x000fe20000000800 */
[----:B------:R-:W-:Y:S01]  /*18400*/  FSEL R171, R171, -INF , !P4 ;  /* 0xff800000abab7808 */ /* 0x000fe20006000000 */
[-C--:B------:R-:W-:Y:S01]  /*18410*/  FMUL.FTZ R29, R29, R153.reuse ;  /* 0x000000991d1d7220 */ /* 0x080fe20000410000 */
[----:B------:R-:W-:Y:S01]  /*18420*/  ISETP.GT.AND P4, PT, R207, 0x29, P2 ;  /* 0x00000029cf00780c */ /* 0x000fe20001784270 */
[-C--:B------:R-:W-:Y:S01]  /*18430*/  FMUL.FTZ R32, R32, R153.reuse ;  /* 0x0000009920207220 */ /* 0x080fe20000410000 */
[C---:B------:R-:W-:Y:S01]  /*18440*/  ISETP.LT.OR P3, PT, R208.reuse, 0x19, P3 ;  /* 0x00000019d000780c */ /* 0x040fe20001f61670 */
[-C--:B------:R-:W-:Y:S01]  /*18450*/  FMUL.FTZ R33, R33, R153.reuse ;  /* 0x0000009921217220 */ /* 0x080fe20000410000 */
[----:B------:R-:W-:Y:S01]  /*18460*/  ISETP.LT.OR P4, PT, R208, 0x2a, P4 ;  /* 0x0000002ad000780c */ /* 0x000fe20002781670 */
[----:B------:R-:W1:Y:S01]  /*18470*/  MUFU.EX2 R202, R202 ;  /* 0x000000ca00ca7308 */ /* 0x000e620000000800 */
[----:B------:R-:W-:Y:S01]  /*18480*/  FSEL R166, R166, -INF , !P3 ;  /* 0xff800000a6a67808 */ /* 0x000fe20005800000 */
[----:B0-----:R-:W-:Y:S01]  /*18490*/  FADD.FTZ R181, R156, R181 ;  /* 0x000000b59cb57221 */ /* 0x001fe20000010000 */
[----:B------:R-:W-:Y:S01]  /*184a0*/  FSEL R175, R175, -INF , !P4 ;  /* 0xff800000afaf7808 */ /* 0x000fe20006000000 */
[-C--:B------:R-:W-:Y:S01]  /*184b0*/  FMUL.FTZ R36, R36, R153.reuse ;  /* 0x0000009924247220 */ /* 0x080fe20000410000 */
[----:B------:R-:W-:Y:S01]  /*184c0*/  ISETP.GT.AND P4, PT, R207, RZ, P2 ;  /* 0x000000ffcf00720c */ /* 0x000fe20001784270 */
[-C--:B------:R-:W-:Y:S01]  /*184d0*/  FMUL.FTZ R37, R37, R153.reuse ;  /* 0x0000009925257220 */ /* 0x080fe20000410000 */
[----:B------:R-:W-:Y:S01]  /*184e0*/  ISETP.GT.AND P3, PT, R207, 0x20, P2 ;  /* 0x00000020cf00780c */ /* 0x000fe20001764270 */
[----:B------:R-:W-:Y:S01]  /*184f0*/  MUFU.EX2 R160, R168 ;  /* 0x000000a800a07308 */ /* 0x000fe20000000800 */
[----:B------:R-:W-:Y:S01]  /*18500*/  ISETP.LT.OR P4, PT, R208, 0x1, P4 ;  /* 0x00000001d000780c */ /* 0x000fe20002781670 */
[-C--:B------:R-:W-:Y:S01]  /*18510*/  FMUL.FTZ R40, R40, R153.reuse ;  /* 0x0000009928287220 */ /* 0x080fe20000410000 */
[----:B------:R-:W-:Y:S01]  /*18520*/  ISETP.LT.OR P3, PT, R208, 0x21, P3 ;  /* 0x00000021d000780c */ /* 0x000fe20001f61670 */
[-C--:B------:R-:W-:Y:S01]  /*18530*/  FMUL.FTZ R41, R41, R153.reuse ;  /* 0x0000009929297220 */ /* 0x080fe20000410000 */
[----:B------:R-:W-:Y:S01]  /*18540*/  FSEL R154, R154, -INF , !P4 ;  /* 0xff8000009a9a7808 */ /* 0x000fe20006000000 */
[-C--:B------:R-:W-:Y:S01]  /*18550*/  FMUL.FTZ R44, R44, R153.reuse ;  /* 0x000000992c2c7220 */ /* 0x080fe20000410000 */
[----:B------:R-:W-:Y:S01]  /*18560*/  FSEL R170, R170, -INF , !P3 ;  /* 0xff800000aaaa7808 */ /* 0x000fe20005800000 */
[----:B------:R-:W0:Y:S01]  /*18570*/  MUFU.EX2 R157, R157 ;  /* 0x0000009d009d7308 */ /* 0x000e220000000800 */
[----:B------:R-:W-:Y:S01]  /*18580*/  FMNMX.FTZ R0, R154, R200, !PT ;  /* 0x000000c89a007209 */ /* 0x000fe20007810000 */
[----:B-1----:R-:W-:Y:S01]  /*18590*/  FADD.FTZ R181, R202, R181 ;  /* 0x000000b5cab57221 */ /* 0x002fe20000010000 */
[----:B------:R-:W-:Y:S01]  /*185a0*/  ISETP.GT.AND P3, PT, R207, 0x28, P2 ;  /* 0x00000028cf00780c */ /* 0x000fe20001764270 */
[-C--:B------:R-:W-:Y:S01]  /*185b0*/  FMUL.FTZ R45, R45, R153.reuse ;  /* 0x000000992d2d7220 */ /* 0x080fe20000410000 */
[----:B------:R-:W-:Y:S01]  /*185c0*/  FMNMX.FTZ R0, R155, R0, !PT ;  /* 0x000000009b007209 */ /* 0x000fe20007810000 */
[-C--:B------:R-:W-:Y:S01]  /*185d0*/  FMUL.FTZ R48, R48, R153.reuse ;  /* 0x0000009930307220 */ /* 0x080fe20000410000 */
[----:B------:R-:W-:Y:S01]  /*185e0*/  ISETP.LT.OR P3, PT, R208, 0x29, P3 ;  /* 0x00000029d000780c */ /* 0x000fe20001f61670 */
[----:B------:R-:W1:Y:S01]  /*185f0*/  MUFU.EX2 R161, R161 ;  /* 0x000000a100a17308 */ /* 0x000e620000000800 */
[----:B------:R-:W-:Y:S01]  /*18600*/  FMNMX.FTZ R0, R158, R0, !PT ;  /* 0x000000009e007209 */ /* 0x000fe20007810000 */
[-C--:B------:R-:W-:Y:S01]  /*18610*/  FMUL.FTZ R49, R49, R153.reuse ;  /* 0x0000009931317220 */ /* 0x080fe20000410000 */
[----:B------:R-:W-:Y:S01]  /*18620*/  FSEL R174, R174, -INF , !P3 ;  /* 0xff800000aeae7808 */ /* 0x000fe20005800000 */
[-C--:B------:R-:W-:Y:S01]  /*18630*/  FMUL.FTZ R52, R52, R153.reuse ;  /* 0x0000009934347220 */ /* 0x080fe20000410000 */
[----:B------:R-:W-:Y:S01]  /*18640*/  FMNMX.FTZ R0, R159, R0, !PT ;  /* 0x000000009f007209 */ /* 0x000fe20007810000 */
[-C--:B------:R-:W-:Y:S01]  /*18650*/  FMUL.FTZ R53, R53, R153.reuse ;  /* 0x0000009935357220 */ /* 0x080fe20000410000 */
[----:B------:R-:W-:Y:S01]  /*18660*/  ISETP.GT.AND P3, PT, R207, 0x30, P2 ;  /* 0x00000030cf00780c */ /* 0x000fe20001764270 */
[----:B------:R-:W2:Y:S01]  /*18670*/  MUFU.EX2 R164, R164 ;  /* 0x000000a400a47308 */ /* 0x000ea20000000800 */
[----:B------:R-:W-:Y:S01]  /*18680*/  FMNMX.FTZ R0, R162, R0, !PT ;  /* 0x00000000a2007209 */ /* 0x000fe20007810000 */
[----:B0-----:R-:W-:Y:S01]  /*18690*/  FADD.FTZ R181, R157, R181 ;  /* 0x000000b59db57221 */ /* 0x001fe20000010000 */
[----:B------:R-:W-:Y:S01]  /*186a0*/  ISETP.LT.OR P3, PT, R208, 0x31, P3 ;  /* 0x00000031d000780c */ /* 0x000fe20001f61670 */
[-C--:B------:R-:W-:Y:S01]  /*186b0*/  FMUL.FTZ R56, R56, R153.reuse ;  /* 0x0000009938387220 */ /* 0x080fe20000410000 */
[----:B------:R-:W-:Y:S01]  /*186c0*/  FMNMX.FTZ R0, R163, R0, !PT ;  /* 0x00000000a3007209 */ /* 0x000fe20007810000 */
[----:B------:R-:W-:Y:S01]  /*186d0*/  FADD.FTZ R181, R203, R181 ;  /* 0x000000b5cbb57221 */ /* 0x000fe20000010000 */
[----:B------:R-:W-:Y:S01]  /*186e0*/  FSEL R178, R178, -INF , !P3 ;  /* 0xff800000b2b27808 */ /* 0x000fe20005800000 */
[----:B------:R-:W-:Y:S01]  /*186f0*/  MUFU.EX2 R165, R165 ;  /* 0x000000a500a57308 */ /* 0x000fe20000000800 */
[----:B------:R-:W-:Y:S01]  /*18700*/  FMNMX.FTZ R0, R166, R0, !PT ;  /* 0x00000000a6007209 */ /* 0x000fe20007810000 */
[----:B-1----:R-:W-:Y:S01]  /*18710*/  FADD.FTZ R181, R161, R181 ;  /* 0x000000b5a1b57221 */ /* 0x002fe20000010000 */
[----:B------:R-:W-:Y:S01]  /*18720*/  ISETP.GT.AND P3, PT, R207, 0x31, P2 ;  /* 0x00000031cf00780c */ /* 0x000fe20001764270 */
[-C--:B------:R-:W-:Y:S01]  /*18730*/  FMUL.FTZ R57, R57, R153.reuse ;  /* 0x0000009939397220 */ /* 0x080fe20000410000 */
[----:B------:R-:W-:Y:S01]  /*18740*/  FMNMX.FTZ R0, R167, R0, !PT ;  /* 0x00000000a7007209 */ /* 0x000fe20007810000 */
[-C--:B------:R-:W-:Y:S01]  /*18750*/  FMUL.FTZ R60, R60, R153.reuse ;  /* 0x000000993c3c7220 */ /* 0x080fe20000410000 */
[----:B------:R-:W-:Y:S01]  /*18760*/  ISETP.GT.AND P4, PT, R207, 0x38, P2 ;  /* 0x00000038cf00780c */ /* 0x000fe20001784270 */
[----:B------:R-:W-:Y:S01]  /*18770*/  MUFU.EX2 R172, R172 ;  /* 0x000000ac00ac7308 */ /* 0x000fe20000000800 */
[----:B------:R-:W-:Y:S01]  /*18780*/  FMNMX.FTZ R0, R170, R0, !PT ;  /* 0x00000000aa007209 */ /* 0x000fe20007810000 */
[----:B--2---:R-:W-:Y:S01]  /*18790*/  FADD.FTZ R181, R164, R181 ;  /* 0x000000b5a4b57221 */ /* 0x004fe20000010000 */
[----:B------:R-:W-:Y:S01]  /*187a0*/  ISETP.LT.OR P3, PT, R208, 0x32, P3 ;  /* 0x00000032d000780c */ /* 0x000fe20001f61670 */
[-C--:B------:R-:W-:Y:S01]  /*187b0*/  FMUL.FTZ R61, R61, R153.reuse ;  /* 0x000000993d3d7220 */ /* 0x080fe20000410000 */
[----:B------:R-:W-:Y:S01]  /*187c0*/  FMNMX.FTZ R0, R171, R0, !PT ;  /* 0x00000000ab007209 */ /* 0x000fe20007810000 */
[-C--:B------:R-:W-:Y:S01]  /*187d0*/  FMUL.FTZ R64, R64, R153.reuse ;  /* 0x0000009940407220 */ /* 0x080fe20000410000 */
[----:B------:R-:W-:Y:S01]  /*187e0*/  ISETP.GT.AND P2, PT, R207, 0x39, P2 ;  /* 0x00000039cf00780c */ /* 0x000fe20001744270 */
[----:B------:R-:W-:Y:S01]  /*187f0*/  MUFU.EX2 R173, R173 ;  /* 0x000000ad00ad7308 */ /* 0x000fe20000000800 */
[----:B------:R-:W-:Y:S01]  /*18800*/  FMNMX.FTZ R0, R174, R0, !PT ;  /* 0x00000000ae007209 */ /* 0x000fe20007810000 */
[-C--:B------:R-:W-:Y:S01]  /*18810*/  FMUL.FTZ R65, R65, R153.reuse ;  /* 0x0000009941417220 */ /* 0x080fe20000410000 */
        /* <DEDUP_REMOVED lines=8> */
[----:B------:R-:W-:Y:S01]  /*188a0*/  ISETP.LT.OR P2, PT, R208, 0x3a, P2 ;  /* 0x0000003ad000780c */ /* 0x000fe20001741670 */
[-C--:B------:R-:W-:Y:S01]  /*188b0*/  FMUL.FTZ R73, R73, R153.reuse ;  /* 0x0000009949497220 */ /* 0x080fe20000410000 */
[----:B------:R-:W-:Y:S01]  /*188c0*/  FSEL R182, R182, -INF , !P4 ;  /* 0xff800000b6b67808 */ /* 0x000fe20006000000 */
[-C--:B------:R-:W-:Y:S01]  /*188d0*/  FMUL.FTZ R76, R76, R153.reuse ;  /* 0x000000994c4c7220 */ /* 0x080fe20000410000 */
[----:B------:R-:W-:Y:S01]  /*188e0*/  FMNMX.FTZ R0, R179, R0, !PT ;  /* 0x00000000b3007209 */ /* 0x000fe20007810000 */
[----:B------:R-:W-:Y:S01]  /*188f0*/  MUFU.EX2 R177, R177 ;  /* 0x000000b100b17308 */ /* 0x000fe20000000800 */
[----:B------:R-:W-:Y:S01]  /*18900*/  FSEL R183, R183, -INF , !P2 ;  /* 0xff800000b7b77808 */ /* 0x000fe20005000000 */
[-C--:B------:R-:W-:Y:S01]  /*18910*/  FMUL.FTZ R77, R77, R153.reuse ;  /* 0x000000994d4d7220 */ /* 0x080fe20000410000 */
[----:B------:R-:W-:Y:S01]  /*18920*/  FMNMX.FTZ R0, R182, R0, !PT ;  /* 0x00000000b6007209 */ /* 0x000fe20007810000 */
[-C--:B------:R-:W-:Y:S01]  /*18930*/  FMUL.FTZ R80, R80, R153.reuse ;  /* 0x0000009950507220 */ /* 0x080fe20000410000 */
[----:B------:R-:W-:Y:S01]  /*18940*/  F2FP.BF16.F32.PACK_AB R156, R156, R20 ;  /* 0x000000149c9c723e */ /* 0x000fe200000010ff */
[-C--:B------:R-:W-:Y:S01]  /*18950*/  FMUL.FTZ R81, R81, R153.reuse ;  /* 0x0000009951517220 */ /* 0x080fe20000410000 */
[----:B------:R-:W-:Y:S01]  /*18960*/  FMNMX.FTZ R20, R183, R0, !PT ;  /* 0x00000000b7147209 */ /* 0x000fe20007810000 */
        /* <DEDUP_REMOVED lines=30> */
[----:B------:R0:W-:Y:S01]  /*18b50*/  MUFU.EX2 R0, R169 ;  /* 0x000000a900007308 */ /* 0x0001e20000000800 */
[-C--:B------:R-:W-:Y:S01]  /*18b60*/  FMUL.FTZ R137, R137, R153.reuse ;  /* 0x0000009989897220 */ /* 0x080fe20000410000 */
[-C--:B------:R-:W-:Y:S01]  /*18b70*/  FMUL.FTZ R140, R140, R153.reuse ;  /* 0x000000998c8c7220 */ /* 0x080fe20000410000 */
[----:B------:R-:W1:Y:S01]  /*18b80*/  SHFL.BFLY PT, R204, R20, 0x1, 0x1f ;  /* 0x0c201f0014cc7f89 */ /* 0x000e6200000e0000 */
[-C--:B------:R-:W-:Y:S01]  /*18b90*/  FMUL.FTZ R141, R141, R153.reuse ;  /* 0x000000998d8d7220 */ /* 0x080fe20000410000 */
[-C--:B------:R-:W-:Y:S01]  /*18ba0*/  FMUL.FTZ R144, R144, R153.reuse ;  /* 0x0000009990907220 */ /* 0x080fe20000410000 */
[-C--:B------:R-:W-:Y:S01]  /*18bb0*/  FMUL.FTZ R145, R145, R153.reuse ;  /* 0x0000009991917220 */ /* 0x080fe20000410000 */
[-C--:B------:R-:W-:Y:S01]  /*18bc0*/  FMUL.FTZ R148, R148, R153.reuse ;  /* 0x0000009994947220 */ /* 0x080fe20000410000 */
[----:B------:R-:W-:Y:S01]  /*18bd0*/  FMUL.FTZ R149, R149, R153 ;  /* 0x0000009995957220 */ /* 0x000fe20000410000 */
[----:B-1----:R-:W-:-:S04]  /*18be0*/  FMNMX.FTZ R20, R20, R204, !PT ;  /* 0x000000cc14147209 */ /* 0x002fc80007810000 */
[C---:B------:R-:W-:Y:S01]  /*18bf0*/  FSETP.NEU.FTZ.AND P2, PT, R20.reuse, -INF , PT ;  /* 0xff8000001400780b */ /* 0x040fe20003f5d000 */
[----:B0-----:R-:W-:-:S03]  /*18c00*/  FMUL.FTZ R169, R20, R14 ;  /* 0x0000000e14a97220 */ /* 0x001fc60000410000 */
[----:B------:R-:W-:Y:S02]  /*18c10*/  FSEL R168, R20, RZ, P2 ;  /* 0x000000ff14a87208 */ /* 0x000fe40001000000 */
[----:B------:R-:W-:Y:S02]  /*18c20*/  FSEL R169, R169, RZ, P2 ;  /* 0x000000ffa9a97208 */ /* 0x000fe40001000000 */
[----:B------:R-:W-:Y:S01]  /*18c30*/  ISETP.NE.AND P2, PT, R197, RZ, PT ;  /* 0x000000ffc500720c */ /* 0x000fe20003f45270 */
[----:B------:R-:W-:Y:S02]  /*18c40*/  FADD.FTZ R168, -R168, R200 ;  /* 0x000000c8a8a87221 */ /* 0x000fe40000010100 */
        /* <DEDUP_REMOVED lines=16> */
[----:B------:R-:W-:-:S02]  /*18d50*/  IMAD.MOV.U32 R169, RZ, RZ, 0x40000040 ;  /* 0x40000040ffa97424 */ /* 0x000fc400078e00ff */
[----:B------:R-:W-:Y:S01]  /*18d60*/  FMUL.FTZ R168, R168, R14 ;  /* 0x0000000ea8a87220 */ /* 0x000fe20000410000 */
[----:B------:R-:W-:Y:S01]  /*18d70*/  MUFU.EX2 R155, R155 ;  /* 0x0000009b009b7308 */ /* 0x000fe20000000800 */
[----:B------:R-:W-:Y:S01]  /*18d80*/  F2FP.BF16.F32.PACK_AB R158, R157, R202 ;  /* 0x000000ca9d9e723e */ /* 0x000fe200000010ff */
[----:B------:R-:W-:Y:S01]  /*18d90*/  IMAD.MOV.U32 R202, RZ, RZ, R9 ;  /* 0x000000ffffca7224 */ /* 0x000fe200078e0009 */
[----:B------:R-:W-:-:S05]  /*18da0*/  R2UR UR7, R169 ;  /* 0x00000000a90772ca */ /* 0x000fca00000e0000 */
[----:B------:R0:W1:Y:S08]  /*18db0*/  MUFU.EX2 R183, R168 ;  /* 0x000000a800b77308 */ /* 0x0000700000000800 */
[----:B------:R-:W2:Y:S01]  /*18dc0*/  MUFU.EX2 R169, R154 ;  /* 0x0000009a00a97308 */ /* 0x000ea20000000800 */
[----:B0-----:R-:W-:-:S05]  /*18dd0*/  IMAD R168, R19, 0x1000, R194 ;  /* 0x0000100013a87824 */ /* 0x001fca00078e02c2 */
[----:B------:R-:W-:Y:S02]  /*18de0*/  R2UR UR6, R168 ;  /* 0x00000000a80672ca */ /* 0x000fe400000e0000 */
[----:B------:R-:W0:Y:S01]  /*18df0*/  MUFU.EX2 R200, R200 ;  /* 0x000000c800c87308 */ /* 0x000e220000000800 */
[-C--:B-1----:R-:W-:Y:S01]  /*18e00*/  FMUL.FTZ R26, R26, R183.reuse ;  /* 0x000000b71a1a7220 */ /* 0x082fe20000410000 */
[-C--:B------:R-:W-:Y:S01]  /*18e10*/  FMUL.FTZ R27, R27, R183.reuse ;  /* 0x000000b71b1b7220 */ /* 0x080fe20000410000 */
[-C--:B------:R-:W-:Y:S01]  /*18e20*/  FMUL.FTZ R30, R30, R183.reuse ;  /* 0x000000b71e1e7220 */ /* 0x080fe20000410000 */
[-C--:B------:R-:W-:Y:S01]  /*18e30*/  FMUL.FTZ R31, R31, R183.reuse ;  /* 0x000000b71f1f7220 */ /* 0x080fe20000410000 */
[-C--:B------:R-:W-:Y:S01]  /*18e40*/  FMUL.FTZ R34, R34, R183.reuse ;  /* 0x000000b722227220 */ /* 0x080fe20000410000 */
[-C--:B------:R-:W-:Y:S01]  /*18e50*/  FMUL.FTZ R35, R35, R183.reuse ;  /* 0x000000b723237220 */ /* 0x080fe20000410000 */
[----:B------:R-:W-:Y:S01]  /*18e60*/  FMUL.FTZ R38, R38, R183 ;  /* 0x000000b726267220 */ /* 0x000fe20000410000 */
[----:B------:R1:W-:Y:S01]  /*18e70*/  MUFU.EX2 R170, R152 ;  /* 0x0000009800aa7308 */ /* 0x0003e20000000800 */
[----:B--2---:R-:W-:Y:S01]  /*18e80*/  FFMA.FTZ R8, R183, R8, R169 ;  /* 0x00000008b7087223 */ /* 0x004fe200000100a9 */
[----:B------:R-:W-:Y:S01]  /*18e90*/  F2FP.BF16.F32.PACK_AB R157, R155, R169 ;  /* 0x000000a99b9d723e */ /* 0x000fe200000010ff */
[-C--:B------:R-:W-:Y:S01]  /*18ea0*/  FMUL.FTZ R39, R39, R183.reuse ;  /* 0x000000b727277220 */ /* 0x080fe20000410000 */
[-C--:B------:R-:W-:Y:S01]  /*18eb0*/  FMUL.FTZ R42, R42, R183.reuse ;  /* 0x000000b72a2a7220 */ /* 0x080fe20000410000 */
[----:B------:R-:W-:Y:S01]  /*18ec0*/  FADD.FTZ R8, R155, R8 ;  /* 0x000000089b087221 */ /* 0x000fe20000010000 */
[-C--:B------:R-:W-:Y:S01]  /*18ed0*/  FMUL.FTZ R43, R43, R183.reuse ;  /* 0x000000b72b2b7220 */ /* 0x080fe20000410000 */
[----:B------:R-:W-:Y:S01]  /*18ee0*/  FMUL.FTZ R46, R46, R183 ;  /* 0x000000b72e2e7220 */ /* 0x000fe20000410000 */
[----:B------:R-:W2:Y:S01]  /*18ef0*/  MUFU.EX2 R159, R159 ;  /* 0x0000009f009f7308 */ /* 0x000ea20000000800 */
[----:B-1----:R-:W-:-:S02]  /*18f00*/  @!P2 IMAD R152, R201, 0x40, R193 ;  /* 0x00000040c998a824 */ /* 0x002fc400078e02c1 */
[----:B0-----:R-:W-:Y:S01]  /*18f10*/  FADD.FTZ R8, R200, R8 ;  /* 0x00000008c8087221 */ /* 0x001fe20000010000 */
[-C--:B------:R-:W-:Y:S01]  /*18f20*/  FMUL.FTZ R47, R47, R183.reuse ;  /* 0x000000b72f2f7220 */ /* 0x080fe20000410000 */
[-C--:B------:R-:W-:Y:S01]  /*18f30*/  FMUL.FTZ R50, R50, R183.reuse ;  /* 0x000000b732327220 */ /* 0x080fe20000410000 */
[----:B------:R-:W-:Y:S02]  /*18f40*/  @!P2 IMAD R152, R152, 0x4, R18 ;  /* 0x000000049898a824 */ /* 0x000fe400078e0212 */
[-C--:B------:R-:W-:Y:S01]  /*18f50*/  FMUL.FTZ R51, R51, R183.reuse ;  /* 0x000000b733337220 */ /* 0x080fe20000410000 */
[-C--:B------:R-:W-:Y:S01]  /*18f60*/  FMUL.FTZ R54, R54, R183.reuse ;  /* 0x000000b736367220 */ /* 0x080fe20000410000 */
[----:B------:R-:W0:Y:S01]  /*18f70*/  MUFU.EX2 R162, R162 ;  /* 0x000000a200a27308 */ /* 0x000e220000000800 */
[-C--:B------:R-:W-:Y:S01]  /*18f80*/  FMUL.FTZ R55, R55, R183.reuse ;  /* 0x000000b737377220 */ /* 0x080fe20000410000 */
[----:B------:R-:W-:Y:S01]  /*18f90*/  @!P2 STS [R152+0x38400], R153 ;  /* 0x038400999800a388 */ /* 0x000fe20000000800 */
[-C--:B------:R-:W-:Y:S01]  /*18fa0*/  FMUL.FTZ R58, R58, R183.reuse ;  /* 0x000000b73a3a7220 */ /* 0x080fe20000410000 */
[-C--:B------:R-:W-:Y:S01]  /*18fb0*/  FMUL.FTZ R59, R59, R183.reuse ;  /* 0x000000b73b3b7220 */ /* 0x080fe20000410000 */
[-C--:B------:R-:W-:Y:S01]  /*18fc0*/  FMUL.FTZ R62, R62, R183.reuse ;  /* 0x000000b73e3e7220 */ /* 0x080fe20000410000 */
[----:B------:R1:W-:Y:S01]  /*18fd0*/  @!P2 STS [R152+0x38420], R183 ;  /* 0x038420b79800a388 */ /* 0x0003e20000000800 */
        /* <DEDUP_REMOVED lines=9> */
[----:B-1----:R-:W-:Y:S01]  /*19070*/  F2FP.BF16.F32.PACK_AB R152, R161, R203 ;  /* 0x000000cba198723e */ /* 0x002fe200000010ff */
[----:B------:R-:W-:Y:S01]  /*19080*/  FADD.FTZ R161, R165, R181 ;  /* 0x000000b5a5a17221 */ /* 0x000fe20000010000 */
[----:B------:R-:W1:Y:S01]  /*19090*/  MUFU.EX2 R166, R166 ;  /* 0x000000a600a67308 */ /* 0x000e620000000800 */
[----:B0-----:R-:W-:Y:S01]  /*190a0*/  FADD.FTZ R8, R162, R8 ;  /* 0x00000008a2087221 */ /* 0x001fe20000010000 */
[-C--:B------:R-:W-:Y:S01]  /*190b0*/  FMUL.FTZ R78, R78, R183.reuse ;  /* 0x000000b74e4e7220 */ /* 0x080fe20000410000 */
[-C--:B------:R-:W-:Y:S01]  /*190c0*/  FMUL.FTZ R79, R79, R183.reuse ;  /* 0x000000b74f4f7220 */ /* 0x080fe20000410000 */
[-C--:B------:R-:W-:Y:S01]  /*190d0*/  FMUL.FTZ R82, R82, R183.reuse ;  /* 0x000000b752527220 */ /* 0x080fe20000410000 */
[-C--:B------:R-:W-:Y:S01]  /*190e0*/  FMUL.FTZ R83, R83, R183.reuse ;  /* 0x000000b753537220 */ /* 0x080fe20000410000 */
[-C--:B------:R-:W-:Y:S01]  /*190f0*/  FMUL.FTZ R86, R86, R183.reuse ;  /* 0x000000b756567220 */ /* 0x080fe20000410000 */
[----:B---3--:R-:W-:Y:S01]  /*19100*/  FADD.FTZ R155, R163, R8 ;  /* 0x00000008a39b7221 */ /* 0x008fe20000010000 */
        /* <DEDUP_REMOVED lines=33> */
[-C--:B------:R-:W-:Y:S01]  /*19320*/  FMUL.FTZ R143, R143, R183.reuse ;  /* 0x000000b78f8f7220 */ /* 0x080fe20000410000 */
[-C--:B------:R-:W-:Y:S01]  /*19330*/  FMUL.FTZ R146, R146, R183.reuse ;  /* 0x000000b792927220 */ /* 0x080fe20000410000 */
[-C--:B------:R-:W-:Y:S01]  /*19340*/  FMUL.FTZ R147, R147, R183.reuse ;  /* 0x000000b793937220 */ /* 0x080fe20000410000 */
[-C--:B------:R-:W-:Y:S01]  /*19350*/  FMUL.FTZ R150, R150, R183.reuse ;  /* 0x000000b796967220 */ /* 0x080fe20000410000 */
[----:B------:R-:W-:Y:S01]  /*19360*/  FMUL.FTZ R151, R151, R183 ;  /* 0x000000b797977220 */ /* 0x000fe20000410000 */
[----:B------:R-:W-:Y:S01]  /*19370*/  F2FP.BF16.F32.PACK_AB R159, R159, R200 ;  /* 0x000000c89f9f723e */ /* 0x000fe200000010ff */
[----:B------:R-:W-:Y:S01]  /*19380*/  BAR.SYNC.DEFER_BLOCKING 0xf, 0x100 ;  /* 0x03c4000000007b1d */ /* 0x000fe20000010000 */
[----:B-1----:R-:W-:Y:S01]  /*19390*/  FADD.FTZ R183, R166, R155 ;  /* 0x0000009ba6b77221 */ /* 0x002fe20000010000 */
[----:B------:R-:W-:Y:S01]  /*193a0*/  F2FP.BF16.F32.PACK_AB R154, R165, R164 ;  /* 0x000000a4a59a723e */ /* 0x000fe200000010ff */
[----:B------:R-:W-:Y:S01]  /*193b0*/  FADD.FTZ R8, R160, R161 ;  /* 0x000000a1a0087221 */ /* 0x000fe20000010000 */
[----:B------:R-:W-:Y:S01]  /*193c0*/  F2FP.BF16.F32.PACK_AB R153, R163, R162 ;  /* 0x000000a2a399723e */ /* 0x000fe200000010ff */
[----:B------:R-:W-:Y:S01]  /*193d0*/  IMAD.MOV.U32 R169, RZ, RZ, 0x40000040 ;  /* 0x40000040ffa97424 */ /* 0x000fe200078e00ff */
[----:B------:R-:W1:Y:S01]  /*193e0*/  MUFU.EX2 R178, R178 ;  /* 0x000000b200b27308 */ /* 0x000e620000000800 */
[C---:B0-----:R-:W-:Y:S01]  /*193f0*/  F2FP.BF16.F32.PACK_AB R155, R181.reuse, R166 ;  /* 0x000000a6b59b723e */ /* 0x041fe200000010ff */
[----:B------:R-:W-:Y:S01]  /*19400*/  FADD.FTZ R183, R181, R183 ;  /* 0x000000b7b5b77221 */ /* 0x000fe20000010000 */
[C---:B------:R-:W-:Y:S01]  /*19410*/  F2FP.BF16.F32.PACK_AB R160, R0.reuse, R160 ;  /* 0x000000a000a0723e */ /* 0x040fe200000010ff */
[----:B------:R-:W-:Y:S01]  /*19420*/  FADD.FTZ R8, R0, R8 ;  /* 0x0000000800087221 */ /* 0x000fe20000010000 */
[----:B------:R-:W-:Y:S01]  /*19430*/  F2FP.BF16.F32.PACK_AB R162, R173, R172 ;  /* 0x000000acada2723e */ /* 0x000fe200000010ff */
[----:B--2---:R-:W-:Y:S01]  /*19440*/  FADD.FTZ R183, R204, R183 ;  /* 0x000000b7ccb77221 */ /* 0x004fe20000010000 */
[----:B---3--:R-:W-:Y:S01]  /*19450*/  F2FP.BF16.F32.PACK_AB R161, R171, R204 ;  /* 0x000000ccaba1723e */ /* 0x008fe200000010ff */
[----:B------:R-:W0:Y:S01]  /*19460*/  MUFU.EX2 R179, R179 ;  /* 0x000000b300b37308 */ /* 0x000e220000000800 */
[----:B----4-:R-:W-:Y:S01]  /*19470*/  F2FP.BF16.F32.PACK_AB R163, R175, R174 ;  /* 0x000000aeafa3723e */ /* 0x010fe200000010ff */
[----:B------:R-:W-:Y:S01]  /*19480*/  FADD.FTZ R183, R171, R183 ;  /* 0x000000b7abb77221 */ /* 0x000fe20000010000 */
[----:B------:R-:W-:Y:S01]  /*19490*/  F2FP.BF16.F32.PACK_AB R164, R177, R176 ;  /* 0x000000b0b1a4723e */ /* 0x000fe200000010ff */
[----:B------:R-:W-:Y:S01]  /*194a0*/  FADD.FTZ R8, R172, R8 ;  /* 0x00000008ac087221 */ /* 0x000fe20000010000 */
[----:B------:R-:W-:Y:S01]  /*194b0*/  F2FP.BF16.F32.PACK_AB R166, R170, R180 ;  /* 0x000000b4aaa6723e */ /* 0x000fe200000010ff */
[----:B------:R-:W-:Y:S01]  /*194c0*/  FADD.FTZ R183, R174, R183 ;  /* 0x000000b7aeb77221 */ /* 0x000fe20000010000 */
[----:B------:R-:W-:Y:S01]  /*194d0*/  ISETP.GT.AND P2, PT, R15, R219, PT ;  /* 0x000000db0f00720c */ /* 0x000fe20003f44270 */
[----:B------:R-:W2:Y:S01]  /*194e0*/  MUFU.EX2 R182, R182 ;  /* 0x000000b600b67308 */ /* 0x000ea20000000800 */
[----:B------:R-:W-:Y:S01]  /*194f0*/  FADD.FTZ R8, R173, R8 ;  /* 0x00000008ad087221 */ /* 0x000fe20000010000 */
[----:B------:R3:W-:Y:S01]  /*19500*/  STSM.16.M88.4 [R199+0x36400], R156 ;  /* 0x0364009cc7007844 */ /* 0x0007e20000000200 */
[----:B------:R-:W-:Y:S01]  /*19510*/  FADD.FTZ R183, R175, R183 ;  /* 0x000000b7afb77221 */ /* 0x000fe20000010000 */
[----:B------:R-:W-:-:S02]  /*19520*/  IMAD.MOV.U32 R201, RZ, RZ, R19 ;  /* 0x000000ffffc97224 */ /* 0x000fc400078e0013 */
[----:B------:R-:W-:Y:S01]  /*19530*/  FADD.FTZ R8, R176, R8 ;  /* 0x00000008b0087221 */ /* 0x000fe20000010000 */
[----:B------:R4:W-:Y:S01]  /*19540*/  STSM.16.M88.4 [R216], R152 ;  /* 0x00000098d8007844 */ /* 0x0009e20000000200 */
[----:B-1----:R-:W-:Y:S01]  /*19550*/  FADD.FTZ R183, R178, R183 ;  /* 0x000000b7b2b77221 */ /* 0x002fe20000010000 */
[----:B------:R-:W1:Y:S01]  /*19560*/  MUFU.EX2 R205, R205 ;  /* 0x000000cd00cd7308 */ /* 0x000e620000000800 */
[----:B0-----:R-:W-:Y:S01]  /*19570*/  F2FP.BF16.F32.PACK_AB R165, R179, R178 ;  /* 0x000000b2b3a5723e */ /* 0x001fe200000010ff */
[----:B------:R0:W-:Y:S01]  /*19580*/  STSM.16.M88.4 [R214], R160 ;  /* 0x000000a0d6007844 */ /* 0x0001e20000000200 */
[----:B------:R-:W-:Y:S01]  /*19590*/  FADD.FTZ R8, R177, R8 ;  /* 0x00000008b1087221 */ /* 0x000fe20000010000 */
[----:B------:R-:W-:Y:S01]  /*195a0*/  FADD.FTZ R183, R179, R183 ;  /* 0x000000b7b3b77221 */ /* 0x000fe20000010000 */
[----:B------:R-:W-:Y:S02]  /*195b0*/  IMAD.MOV.U32 R200, RZ, RZ, R20 ;  /* 0x000000ffffc87224 */ /* 0x000fe400078e0014 */
[----:B------:R-:W-:Y:S01]  /*195c0*/  FADD.FTZ R8, R180, R8 ;  /* 0x00000008b4087221 */ /* 0x000fe20000010000 */
[----:B--2---:R-:W-:-:S03]  /*195d0*/  FADD.FTZ R183, R182, R183 ;  /* 0x000000b7b6b77221 */ /* 0x004fc60000010000 */
[----:B------:R-:W-:Y:S01]  /*195e0*/  FADD.FTZ R0, R170, R8 ;  /* 0x00000008aa007221 */ /* 0x000fe20000010000 */
[C---:B-1----:R-:W-:Y:S01]  /*195f0*/  F2FP.BF16.F32.PACK_AB R167, R205.reuse, R182 ;  /* 0x000000b6cda7723e */ /* 0x042fe200000010ff */
[----:B------:R-:W-:-:S04]  /*19600*/  FADD.FTZ R8, R205, R183 ;  /* 0x000000b7cd087221 */ /* 0x000fc80000010000 */
[----:B------:R0:W-:Y:S01]  /*19610*/  STSM.16.M88.4 [R215], R164 ;  /* 0x000000a4d7007844 */ /* 0x0001e20000000200 */
[----:B------:R-:W-:-:S06]  /*19620*/  WARPGROUP.ARRIVE ;  /* 0x00000000000079c5 */ /* 0x000fcc0000000000 */
[----:B------:R-:W-:Y:S03]  /*19630*/  HGMMA.64x256x16.F32.BF16 R24, R156, gdesc[UR4].tnspB, R24, gsb0 ;  /* 0x43e000049c187df0 */ /* 0x000fe60008001818 */
[----:B------:R-:W-:Y:S02]  /*19640*/  WARPGROUP.DEPBAR.LE gsb0, 0x0 ;  /* 0x00008000000079c5 */ /* 0x000fe40000010000 */
[----:B---3--:R-:W-:Y:S01]  /*19650*/  VIADD R156, R168, 0x80 ;  /* 0x00000080a89c7836 */ /* 0x008fe20000000000 */
[----:B------:R-:W-:Y:S01]  /*19660*/  WARPGROUP.ARRIVE ;  /* 0x00000000000079c5 */ /* 0x000fe20000000000 */
[----:B------:R-:W-:-:S03]  /*19670*/  IMAD.MOV.U32 R157, RZ, RZ, 0x40000040 ;  /* 0x40000040ff9d7424 */ /* 0x000fc600078e00ff */
[----:B------:R-:W-:Y:S02]  /*19680*/  R2UR UR6, R156 ;  /* 0x000000009c0672ca */ /* 0x000fe400000e0000 */
[----:B------:R-:W-:-:S15]  /*19690*/  R2UR UR7, R157 ;  /* 0x000000009d0772ca */ /* 0x000fde00000e0000 */
[----:B------:R-:W-:-:S01]  /*196a0*/  NOP ;  /* 0x0000000000007918 */ /* 0x000fc20000000000 */
[----:B------:R-:W-:Y:S03]  /*196b0*/  HGMMA.64x256x16.F32.BF16 R24, R152, gdesc[UR4].tnspB, R24, gsb0 ;  /* 0x43e0000498187df0 */ /* 0x000fe60008001818 */
[----:B------:R-:W-:Y:S02]  /*196c0*/  WARPGROUP.DEPBAR.LE gsb0, 0x0 ;  /* 0x00008000000079c5 */ /* 0x000fe40000010000 */
[C---:B----4-:R-:W-:Y:S01]  /*196d0*/  VIADD R152, R168.reuse, 0x100 ;  /* 0x00000100a8987836 */ /* 0x050fe20000000000 */
[----:B------:R-:W-:Y:S01]  /*196e0*/  WARPGROUP.ARRIVE ;  /* 0x00000000000079c5 */ /* 0x000fe20000000000 */
[----:B------:R-:W-:Y:S02]  /*196f0*/  IMAD.MOV.U32 R153, RZ, RZ, 0x40000040 ;  /* 0x40000040ff997424 */ /* 0x000fe400078e00ff */
[----:B------:R-:W-:Y:S01]  /*19700*/  VIADD R168, R168, 0x180 ;  /* 0x00000180a8a87836 */ /* 0x000fe20000000000 */
[----:B------:R-:W-:-:S02]  /*19710*/  R2UR UR6, R152 ;  /* 0x00000000980672ca */ /* 0x000fc400000e0000 */
[----:B------:R-:W-:-:S15]  /*19720*/  R2UR UR7, R153 ;  /* 0x00000000990772ca */ /* 0x000fde00000e0000 */
[----:B------:R-:W-:-:S01]  /*19730*/  NOP ;  /* 0x0000000000007918 */ /* 0x000fc20000000000 */
        /* <DEDUP_REMOVED lines=17> */
[----:B-1----:R-:W-:-:S04]  /*19850*/  VIADD R21, R15, 0xffffffff ;  /* 0xffffffff0f157836 */ /* 0x002fc80000000000 */
[----:B------:R-:W-:Y:S01]  /*19860*/  IMAD.MOV.U32 R15, RZ, RZ, R21 ;  /* 0x000000ffff0f7224 */ /* 0x000fe200078e0015 */
[----:B0-----:R-:W-:Y:S06]  /*19870*/  @P2 BRA `(.L_x_6659) ;  /* 0xffffffc000d82947 */ /* 0x001fec000383ffff */
.L_x_6640:
[----:B------:R-:W-:Y:S05]  /*19880*/  BSYNC B0 ;  /* 0x0000000000007941 */ /* 0x000fea0003800000 */
.L_x_6639:
[----:B------:R-:W0:Y:S01]  /*19890*/  SHFL.BFLY PT, R2, R0, 0x2, 0x1f ;  /* 0x0c401f0000027f89 */ /* 0x000e2200000e0000 */
[----:B------:R-:W-:Y:S02]  /*198a0*/  IMAD.MOV.U32 R13, RZ, RZ, -0x800000 ;  /* 0xff800000ff0d7424 */ /* 0x000fe400078e00ff */
[----:B------:R-:W-:Y:S01]  /*198b0*/  IMAD.MOV.U32 R12, RZ, RZ, -0x800000 ;  /* 0xff800000ff0c7424 */ /* 0x000fe200078e00ff */
[----:B------:R-:W-:Y:S06]  /*198c0*/  BAR.ARV 0x8, 0x100 ;  /* 0x0204000000007b1d */ /* 0x000fec0000002000 */
[----:B------:R-:W-:-:S02]  /*198d0*/  VIADD R229, R229, 0x1 ;  /* 0x00000001e5e57836 */ /* 0x000fc40000000000 */
[----:B------:R-:W-:Y:S01]  /*198e0*/  BAR.SYNC.DEFER_BLOCKING 0xf, 0x100 ;  /* 0x03c4000000007b1d */ /* 0x000fe20000010000 */
[----:B0-----:R-:W-:-:S05]  /*198f0*/  FADD.FTZ R2, R2, R0 ;  /* 0x0000000002027221 */ /* 0x001fca0000010000 */
[----:B------:R-:W0:Y:S02]  /*19900*/  SHFL.BFLY PT, R0, R2, 0x1, 0x1f ;  /* 0x0c201f0002007f89 */ /* 0x000e2400000e0000 */
[----:B0-----:R-:W-:Y:S01]  /*19910*/  FADD.FTZ R0, R2, R0 ;  /* 0x0000000002007221 */ /* 0x001fe20000010000 */
[----:B------:R-:W-:-:S04]  /*19920*/  IMAD.MOV.U32 R2, RZ, RZ, RZ ;  /* 0x000000ffff027224 */ /* 0x000fc800078e00ff */
[----:B------:R-:W-:-:S13]  /*19930*/  FSETP.NE.FTZ.AND P0, PT, R0, RZ, PT ;  /* 0x000000ff0000720b */ /* 0x000fda0003f15000 */
[----:B------:R-:W0:Y:S01]  /*19940*/  @P0 MUFU.RCP R2, R0 ;  /* 0x0000000000020308 */ /* 0x000e220000001000 */
[----:B------:R-:W-:-:S07]  /*19950*/  @P0 FMUL.FTZ R3, R14, 0.69314718246459960938 ;  /* 0x3f3172180e030820 */ /* 0x000fce0000410000 */
[----:B------:R-:W3:Y:S01]  /*19960*/  @P0 MUFU.LG2 R0, R0 ;  /* 0x0000000000000308 */ /* 0x000ee20000000c00 */
        /* <DEDUP_REMOVED lines=11> */
[-C--:B------:R-:W-:Y:S01]  /*19a20*/  FMUL.FTZ R44, R44, R2.reuse ;  /* 0x000000022c2c7220 */ /* 0x080fe20000410000 */
[----:B------:R-:W-:Y:S01]  /*19a30*/  @P0 FFMA.FTZ R13, R3, R9, R0 ;  /* 0x00000009030d0223 */ /* 0x000fe20000010000 */
        /* <DEDUP_REMOVED lines=57> */
[----:B------:R-:W-:Y:S01]  /*19dd0*/  FMUL.FTZ R149, R149, R2 ;  /* 0x0000000295957220 */ /* 0x000fe20000410000 */
        /* <DEDUP_REMOVED lines=53> */
[----:B0-----:R-:W-:Y:S01]  /*1a130*/  SEL R3, RZ, 0x1, P1 ;  /* 0x00000001ff037807 */ /* 0x001fe20000800000 */
        /* <DEDUP_REMOVED lines=25> */
[----:B------:R-:W-:-:S02]  /*1a2d0*/  PLOP3.LUT P0, PT, PT, PT, PT, 0x8, 0x0 ;  /* 0x000000000000781c */ /* 0x000fc40003f0e170 */
[----:B------:R-:W-:Y:S02]  /*1a2e0*/  LOP3.LUT R22, R22, R3, RZ, 0x3c, !PT ;  /* 0x0000000316167212 */ /* 0x000fe400078e3cff */
[----:B------:R-:W-:-:S09]  /*1a2f0*/  SEL R19, R19, RZ, P1 ;  /* 0x000000ff13137207 */ /* 0x000fd20000800000 */
.L_x_6528:
[----:B------:R-:W-:Y:S05]  /*1a300*/  BSYNC B7 ;  /* 0x0000000000077941 */ /* 0x000fea0003800000 */
.L_x_6516:
[----:B------:R-:W0:Y:S08]  /*1a310*/  S2UR UR5, SR_CgaCtaId ;  /* 0x00000000000579c3 */ /* 0x000e300000008800 */
[----:B------:R-:W-:Y:S06]  /*1a320*/  BAR.SYNC.DEFER_BLOCKING 0x5, 0x180 ;  /* 0x0146000000007b1d */ /* 0x000fec0000010000 */
[----:B------:R-:W-:Y:S01]  /*1a330*/  UMOV UR4, 0x400 ;  /* 0x0000040000047882 */ /* 0x000fe20000000000 */
[----:B------:R-:W-:Y:S01]  /*1a340*/  BSSY B0, `(.L_x_6660) ;  /* 0x00004a9000007945 */ /* 0x000fe20003800000 */
[----:B0-----:R-:W-:-:S06]  /*1a350*/  ULEA UR4, UR5, UR4, 0x18 ;  /* 0x0000000405047291 */ /* 0x001fcc000f8ec03f */
[----:B------:R-:W-:-:S05]  /*1a360*/  IMAD.U32 R18, RZ, RZ, UR4 ;  /* 0x00000004ff127e24 */ /* 0x000fca000f8e00ff */
[----:B------:R0:W3:Y:S01]  /*1a370*/  LDS.128 R152, [R18+0x388d0] ;  /* 0x0388d00012987984 */ /* 0x0000e20000000c00 */
        /* <DEDUP_REMOVED lines=12> */
[----:B-----5:R-:W-:Y:S02]  /*1a440*/  MOV R2, R18 ;  /* 0x0000001200027202 */ /* 0x020fe40000000f00 */
[----:B-1----:R-:W-:Y:S01]  /*1a450*/  MOV R3, R0 ;  /* 0x0000000000037202 */ /* 0x002fe20000000f00 */
        /* <DEDUP_REMOVED lines=10> */
[----:B-1----:R-:W-:Y:S02]  /*1a500*/  IADD3 R4, P0, R14, 0x20, RZ ;  /* 0x000000200e047810 */ /* 0x002fe40007f1e0ff */
        /* <DEDUP_REMOVED lines=8> */
[----:B-1----:R-:W-:Y:S02]  /*1a590*/  IADD3 R4, P0, R14, 0x40, RZ ;  /* 0x000000400e047810 */ /* 0x002fe40007f1e0ff */
        /* <DEDUP_REMOVED lines=148> */
[----:B-1----:R-:W-:-:S11]  /*1aee0*/  LOP3.LUT R4, R0, 0x380, RZ, 0xc0, !PT ;  /* 0x0000038000047812 */ /* 0x002fd600078ec0ff */
[----:B------:R-:W1:Y:S01]  /*1aef0*/  @P0 LDC.64 R6, c[0x0][0xd08] ;  /* 0x00034200ff060b82 */ /* 0x000e620000000a00 */
[----:B------:R-:W-:Y:S02]  /*1af00*/  F2FP.BF16.F32.PACK_AB R8, R145, R144 ;  /* 0x000000909108723e */ /* 0x000fe400000010ff */
[----:B------:R-:W-:-:S04]  /*1af10*/  SHF.R.U64 R4, R4, 0x3, RZ ;  /* 0x0000000304047819 */ /* 0x000fc800000012ff */
[----:B------:R-:W-:Y:S01]  /*1af20*/  LOP3.LUT R14, R4, R0, RZ, 0x3c, !PT ;  /* 0x00000000040e7212 */ /* 0x000fe200078e3cff */
[----:B------:R-:W-:-:S03]  /*1af30*/  IMAD.U32 R4, RZ, RZ, UR4 ;  /* 0x00000004ff047e24 */ /* 0x000fc6000f8e00ff */
[----:B------:R-:W-:-:S05]  /*1af40*/  MOV R14, R14 ;  /* 0x0000000e000e7202 */ /* 0x000fca0000000f00 */
[----:B------:R4:W-:Y:S01]  /*1af50*/  STSM.16.M88.4 [R14], R8 ;  /* 0x000000080e007844 */ /* 0x0009e20000000200 */
[----:B-1----:R-:W-:Y:S01]  /*1af60*/  @P0 IMAD.WIDE R6, R223, 0x4, R6 ;  /* 0x00000004df060825 */ /* 0x002fe200078e0206 */
[----:B------:R-:W-:Y:S01]  /*1af70*/  BAR.SYNC.DEFER_BLOCKING 0x1, 0x100 ;  /* 0x0044000000007b1d */ /* 0x000fe20000010000 */
[----:B------:R-:W-:-:S04]  /*1af80*/  ISETP.NE.U32.AND P1, PT, RZ, UR6, PT ;  /* 0x00000006ff007c0c */ /* 0x000fc8000bf25070 */
[----:B------:R-:W-:Y:S01]  /*1af90*/  ISETP.NE.AND.EX P1, PT, RZ, UR7, PT, P1 ;  /* 0x00000007ff007c0c */ /* 0x000fe2000bf25310 */
[----:B------:R1:W5:Y:S01]  /*1afa0*/  @P0 LDG.E R4, desc[UR50][R6.64] ;  /* 0x0000003206040981 */ /* 0x000362000c1e1900 */
[----:B------:R-:W-:Y:S01]  /*1afb0*/  IMAD.MOV.U32 R0, RZ, RZ, RZ ;  /* 0x000000ffff007224 */ /* 0x000fe200078e00ff */
[----:B-1----:R-:W1:Y:S02]  /*1afc0*/  LDC.64 R6, c[0x0][0xd00] ;  /* 0x00034000ff067b82 */ /* 0x002e640000000a00 */
[----:B-1----:R-:W-:-:S08]  /*1afd0*/  IMAD.WIDE R6, R223, 0x4, R6 ;  /* 0x00000004df067825 */ /* 0x002fd000078e0206 */
[----:B------:R4:W5:Y:S01]  /*1afe0*/  @P1 LDG.E R0, desc[UR50][R6.64] ;  /* 0x0000003206001981 */ /* 0x000962000c1e1900 */
[----:B------:R-:W-:Y:S05]  /*1aff0*/  @P0 BRA `(.L_x_6662) ;  /* 0x0000000000100947 */ /* 0x000fea0003800000 */
[----:B------:R-:W-:Y:S05]  /*1b000*/  @!P1 BRA `(.L_x_6662) ;  /* 0x00000000000c9947 */ /* 0x000fea0003800000 */
[----:B-----5:R-:W2:Y:S04]  /*1b010*/  LDG.E R4, desc[UR50][R6.64] ;  /* 0x0000003206047981 */ /* 0x020ea8000c1e1900 */
[----:B----4-:R-:W2:Y:S02]  /*1b020*/  LDG.E R6, desc[UR50][R6.64+0x4] ;  /* 0x0000043206067981 */ /* 0x010ea4000c1e1900 */
[----:B--2---:R-:W-:-:S07]  /*1b030*/  IMAD.IADD R4, R6, 0x1, -R4 ;  /* 0x0000000106047824 */ /* 0x004fce00078e0a04 */
.L_x_6662:
        /* <DEDUP_REMOVED lines=8> */
[----:B---3--:R-:W2:Y:S01]  /*1b0c0*/  LDL R152, [R1+0x80] ;  /* 0x0000800001987983 */ /* 0x008ea20000100800 */
[----:B----4-:R-:W-:Y:S01]  /*1b0d0*/  IMAD.MOV.U32 R10, RZ, RZ, 0xab8 ;  /* 0x00000ab8ff0a7424 */ /* 0x010fe200078e00ff */
[----:B------:R-:W-:Y:S01]  /*1b0e0*/  ISETP.GT.AND P1, PT, R222, 0x1, PT ;  /* 0x00000001de00780c */ /* 0x000fe20003f24270 */
[----:B------:R-:W1:Y:S01]  /*1b0f0*/  LDC R23, c[0x0][0xce8] ;  /* 0x00033a00ff177b82 */ /* 0x000e620000000800 */
[----:B------:R-:W-:Y:S01]  /*1b100*/  ISETP.NE.U32.AND P0, PT, RZ, UR6, PT ;  /* 0x00000006ff007c0c */ /* 0x000fe2000bf05070 */
[----:B------:R-:W-:Y:S01]  /*1b110*/  IMAD.IADD R20, R218, 0x1, R195 ;  /* 0x00000001da147824 */ /* 0x000fe200078e02c3 */
[----:B------:R-:W-:Y:S02]  /*1b120*/  SEL R10, R10, 0xa78, P1 ;  /* 0x00000a780a0a7807 */ /* 0x000fe40000800000 */
[----:B------:R-:W-:Y:S02]  /*1b130*/  ISETP.NE.AND.EX P0, PT, RZ, UR7, PT, P0 ;  /* 0x00000007ff007c0c */ /* 0x000fe4000bf05300 */
[----:B------:R-:W-:Y:S01]  /*1b140*/  SHF.R.S32.HI R11, RZ, 0x1f, R223 ;  /* 0x0000001fff0b7819 */ /* 0x000fe200000114df */
[----:B------:R-:W3:Y:S01]  /*1b150*/  LDC.64 R8, c[0x0][R10+0x220] ;  /* 0x000088000a087b82 */ /* 0x000ee20000000a00 */
[----:B------:R-:W-:-:S02]  /*1b160*/  SEL R14, R223, RZ, !P0 ;  /* 0x000000ffdf0e7207 */ /* 0x000fc40004000000 */
[----:B------:R-:W-:Y:S02]  /*1b170*/  SEL R11, R11, RZ, !P0 ;  /* 0x000000ff0b0b7207 */ /* 0x000fe40004000000 */
[----:B------:R-:W-:-:S03]  /*1b180*/  SEL R21, R230, RZ, P1 ;  /* 0x000000ffe6157207 */ /* 0x000fc60000800000 */
[----:B------:R-:W4:Y:S01]  /*1b190*/  LDC.64 R6, c[0x0][R10+0x218] ;  /* 0x000086000a067b82 */ /* 0x000f220000000a00 */
[----:B-1----:R-:W-:Y:S01]  /*1b1a0*/  ISETP.NE.AND P0, PT, R23, 0x1, PT ;  /* 0x000000011700780c */ /* 0x002fe20003f05270 */
[----:B---3--:R-:W-:-:S04]  /*1b1b0*/  IMAD R9, R9, R14, RZ ;  /* 0x0000000e09097224 */ /* 0x008fc800078e02ff */
[C---:B------:R-:W-:Y:S02]  /*1b1c0*/  IMAD R11, R8.reuse, R11, R9 ;  /* 0x0000000b080b7224 */ /* 0x040fe400078e0209 */
[----:B------:R-:W-:-:S04]  /*1b1d0*/  IMAD.WIDE.U32 R8, R8, R14, RZ ;  /* 0x0000000e08087225 */ /* 0x000fc800078e00ff */
[-C--:B----4-:R-:W-:Y:S02]  /*1b1e0*/  IMAD R14, R7, R221.reuse, RZ ;  /* 0x000000dd070e7224 */ /* 0x090fe400078e02ff */
[----:B------:R-:W-:-:S04]  /*1b1f0*/  IMAD.WIDE.U32 R6, R6, R221, RZ ;  /* 0x000000dd06067225 */ /* 0x000fc800078e00ff */
[----:B------:R-:W-:Y:S01]  /*1b200*/  IMAD.IADD R14, R7, 0x1, R14 ;  /* 0x00000001070e7824 */ /* 0x000fe200078e020e */
[----:B------:R-:W-:Y:S01]  /*1b210*/  IADD3 R15, P2, P3, R8, R6, R0 ;  /* 0x00000006080f7210 */ /* 0x000fe20007b5e000 */
[----:B------:R-:W1:Y:S01]  /*1b220*/  @P0 LDC R7, c[0x0][0xcec] ;  /* 0x00033b00ff070b82 */ /* 0x000e620000000800 */
[----:B------:R-:W-:-:S05]  /*1b230*/  IMAD.IADD R11, R9, 0x1, R11 ;  /* 0x00000001090b7824 */ /* 0x000fca00078e020b */
[----:B------:R-:W-:Y:S01]  /*1b240*/  IADD3.X R11, R11, R14, R5, P2, P3 ;  /* 0x0000000e0b0b7210 */ /* 0x000fe200017e6405 */
[----:B------:R-:W-:Y:S01]  /*1b250*/  IMAD.MOV.U32 R14, RZ, RZ, R20 ;  /* 0x000000ffff0e7224 */ /* 0x000fe200078e0014 */
[----:B------:R-:W3:Y:S01]  /*1b260*/  @P0 LDC R6, c[0x0][0xcf0] ;  /* 0x00033c00ff060b82 */ /* 0x000ee20000000800 */
[----:B-1----:R-:W-:-:S05]  /*1b270*/  @P0 IMAD.HI.U32 R7, R20, R7, RZ ;  /* 0x0000000714070227 */ /* 0x002fca00078e00ff */
[----:B---3--:R-:W-:Y:S02]  /*1b280*/  @P0 SHF.R.U32.HI R14, RZ, R6, R7 ;  /* 0x00000006ff0e0219 */ /* 0x008fe40000011607 */
[----:B------:R-:W1:Y:S02]  /*1b290*/  LDC.64 R6, c[0x0][R10+0x228] ;  /* 0x00008a000a067b82 */ /* 0x000e640000000a00 */
[----:B-1----:R-:W-:-:S04]  /*1b2a0*/  IMAD.WIDE.U32 R8, R6, R21, RZ ;  /* 0x0000001506087225 */ /* 0x002fc800078e00ff */
[----:B------:R-:W-:Y:S01]  /*1b2b0*/  IMAD R6, R7, R21, RZ ;  /* 0x0000001507067224 */ /* 0x000fe200078e02ff */
[----:B------:R-:W-:Y:S01]  /*1b2c0*/  IADD3 R8, P0, P2, R14, R15, R8 ;  /* 0x0000000f0e087210 */ /* 0x000fe20007a1e008 */
[--C-:B------:R-:W-:Y:S01]  /*1b2d0*/  IMAD.MOV R15, RZ, RZ, -R14.reuse ;  /* 0x000000ffff0f7224 */ /* 0x100fe200078e0a0e */
[----:B------:R-:W-:Y:S01]  /*1b2e0*/  SHF.R.S32.HI R14, RZ, 0x1f, R14 ;  /* 0x0000001fff0e7819 */ /* 0x000fe2000001140e */
[----:B------:R-:W-:Y:S02]  /*1b2f0*/  IMAD.IADD R9, R9, 0x1, R6 ;  /* 0x0000000109097824 */ /* 0x000fe400078e0206 */
[----:B------:R1:W3:Y:S01]  /*1b300*/  LDC.64 R6, c[0x0][R10+0x210] ;  /* 0x000084000a067b82 */ /* 0x0002e20000000a00 */
[----:B------:R-:W-:Y:S02]  /*1b310*/  IMAD R15, R23, R15, R20 ;  /* 0x0000000f170f7224 */ /* 0x000fe400078e0214 */
[----:B------:R-:W-:Y:S01]  /*1b320*/  IADD3.X R9, R14, R11, R9, P0, P2 ;  /* 0x0000000b0e097210 */ /* 0x000fe200007e4409 */
[----:B------:R-:W-:-:S02]  /*1b330*/  IMAD.IADD R11, R193, 0x1, R195 ;  /* 0x00000001c10b7824 */ /* 0x000fc400078e02c3 */
[----:B-1----:R-:W-:Y:S01]  /*1b340*/  SHF.R.S32.HI R10, RZ, 0x1f, R15 ;  /* 0x0000001fff0a7819 */ /* 0x002fe2000001140f */
[-C--:B---3--:R-:W-:Y:S02]  /*1b350*/  IMAD R7, R7, R15.reuse, RZ ;  /* 0x0000000f07077224 */ /* 0x088fe400078e02ff */
[----:B------:R-:W-:-:S04]  /*1b360*/  IMAD.WIDE.U32 R8, R6, R15, R8 ;  /* 0x0000000f06087225 */ /* 0x000fc800078e0008 */
[----:B------:R-:W-:Y:S02]  /*1b370*/  IMAD R10, R6, R10, R7 ;  /* 0x0000000a060a7224 */ /* 0x000fe400078e0207 */
[----:B------:R-:W1:Y:S02]  /*1b380*/  LDC.64 R6, c[0x0][0xca8] ;  /* 0x00032a00ff067b82 */ /* 0x000e640000000a00 */
[----:B------:R-:W-:-:S06]  /*1b390*/  IMAD.IADD R10, R9, 0x1, R10 ;  /* 0x00000001090a7824 */ /* 0x000fcc00078e020a */
[----:B-1----:R-:W1:Y:S08]  /*1b3a0*/  @!P1 LDC R6, c[0x0][0xc50] ;  /* 0x00031400ff069b82 */ /* 0x002e700000000800 */
[----:B------:R-:W3:Y:S01]  /*1b3b0*/  @!P1 LDC R7, c[0x0][0xc54] ;  /* 0x00031500ff079b82 */ /* 0x000ee20000000800 */
[----:B-1----:R-:W-:-:S04]  /*1b3c0*/  LEA R9, P0, R8, R6, 0x2 ;  /* 0x0000000608097211 */ /* 0x002fc800078010ff */
[----:B---3--:R-:W-:Y:S02]  /*1b3d0*/  LEA.HI.X R10, R8, R7, R10, 0x2, P0 ;  /* 0x00000007080a7211 */ /* 0x008fe400000f140a */
[----:B------:R-:W-:Y:S04]  /*1b3e0*/  SHFL.IDX PT, R8, R9, 0x1, 0x1c1f ;  /* 0x003c1f0009087f89 */ /* 0x000fe800000e0000 */
[----:B------:R-:W-:Y:S01]  /*1b3f0*/  SHFL.IDX PT, R7, R10, RZ, 0x1c1f ;  /* 0x001c1fff0a077589 */ /* 0x000fe200000e0000 */
[----:B--2---:R-:W-:-:S05]  /*1b400*/  IMAD.MOV R6, RZ, RZ, -R152 ;  /* 0x000000ffff067224 */ /* 0x004fca00078e0a98 */
[----:B------:R-:W-:Y:S02]  /*1b410*/  ISETP.NE.AND P0, PT, R186, R6, PT ;  /* 0x00000006ba00720c */ /* 0x000fe40003f05270 */
[----:B------:R-:W1:Y:S04]  /*1b420*/  SHFL.IDX PT, R6, R9, RZ, 0x1c1f ;  /* 0x001c1fff09067589 */ /* 0x000e6800000e0000 */
[----:B------:R2:W3:Y:S02]  /*1b430*/  SHFL.IDX PT, R9, R10, 0x1, 0x1c1f ;  /* 0x003c1f000a097f89 */ /* 0x0004e400000e0000 */
[----:B--2---:R-:W-:-:S05]  /*1b440*/  IMAD R10, R4, R23, RZ ;  /* 0x00000017040a7224 */ /* 0x004fca00078e02ff */
[C---:B------:R-:W-:Y:S01]  /*1b450*/  ISETP.GE.OR P1, PT, R11.reuse, R10, P0 ;  /* 0x0000000a0b00720c */ /* 0x040fe20000726670 */
[----:B------:R-:W-:-:S05]  /*1b460*/  VIADD R11, R11, 0x8 ;  /* 0x000000080b0b7836 */ /* 0x000fca0000000000 */
[----:B------:R-:W-:-:S07]  /*1b470*/  ISETP.GE.OR P0, PT, R11, R10, P0 ;  /* 0x0000000a0b00720c */ /* 0x000fce0000706670 */
[----:B-1----:R1:W-:Y:S06]  /*1b480*/  @!P1 ST.E desc[UR50][R6.64], R13 ;  /* 0x0000000d06009985 */ /* 0x0023ec000c101932 */
[----:B---3--:R1:W-:Y:S02]  /*1b490*/  @!P0 ST.E desc[UR50][R8.64], R12 ;  /* 0x0000000c08008985 */ /* 0x0083e4000c101932 */
.L_x_6663:
[----:B------:R-:W-:Y:S02]  /*1b4a0*/  ISETP.GT.AND P1, PT, R222, 0x1, PT ;  /* 0x00000001de00780c */ /* 0x000fe40003f24270 */
[----:B------:R-:W-:-:S04]  /*1b4b0*/  ISETP.NE.U32.AND P0, PT, RZ, UR6, PT ;  /* 0x00000006ff007c0c */ /* 0x000fc8000bf05070 */
[----:B------:R-:W-:-:S04]  /*1b4c0*/  ISETP.NE.AND.EX P0, PT, RZ, UR7, PT, P0 ;  /* 0x00000007ff007c0c */ /* 0x000fc8000bf05300 */
[----:B-1--4-:R-:W-:-:S03]  /*1b4d0*/  SEL R6, R223, RZ, !P0 ;  /* 0x000000ffdf067207 */ /* 0x012fc60004000000 */
[----:B------:R-:W-:Y:S06]  /*1b4e0*/  @P1 BRA `(.L_x_6664) ;  /* 0x0000001000381947 */ /* 0x000fec0003800000 */
[----:B------:R-:W1:Y:S01]  /*1b4f0*/  S2R R20, SR_TID.X ;  /* 0x0000000000147919 */ /* 0x000e620000002100 */
[----:B------:R-:W2:Y:S01]  /*1b500*/  LDC R81, c[0x0][0xce8] ;  /* 0x00033a00ff517b82 */ /* 0x000ea20000000800 */
[----:B------:R-:W-:-:S07]  /*1b510*/  ULDC.64 UR4, c[0x0][0xba0] ;  /* 0x0002e80000047ab9 */ /* 0x000fce0000000a00 */
[----:B------:R-:W4:Y:S01]  /*1b520*/  LDC R23, c[0x0][0xbc8] ;  /* 0x0002f200ff177b82 */ /* 0x000f220000000800 */
[----:B-1----:R-:W-:-:S05]  /*1b530*/  VIADD R20, R20, 0xffffff80 ;  /* 0xffffff8014147836 */ /* 0x002fca0000000000 */
        /* <DEDUP_REMOVED lines=45> */
[C---:B------:R-:W-:Y:S01]  /*1b810*/  IADD3 R11, P3, R2.reuse, 0xf000, RZ ;  /* 0x0000f000020b7810 */ /* 0x040fe20007f7e0ff */
[----:B------:R-:W-:Y:S01]  /*1b820*/  IMAD R5, R5, UR4, RZ ;  /* 0x0000000405057c24 */ /* 0x000fe2000f8e02ff */
[C---:B------:R-:W-:Y:S01]  /*1b830*/  IADD3 R53, P4, R2.reuse, 0x9000, RZ ;  /* 0x0000900002357810 */ /* 0x040fe20007f9e0ff */
[----:B------:R-:W5:Y:S01]  /*1b840*/  LD.E.128 R24, desc[UR50][R24.64] ;  /* 0x0000003218187980 */ /* 0x000f62000c101d00 */
[C---:B------:R-:W-:Y:S01]  /*1b850*/  IADD3 R57, P5, R2.reuse, 0xa000, RZ ;  /* 0x0000a00002397810 */ /* 0x040fe20007fbe0ff */
[----:B------:R-:W-:Y:S01]  /*1b860*/  IMAD.X R77, RZ, RZ, R3, P3 ;  /* 0x000000ffff4d7224 */ /* 0x000fe200018e0603 */
[C---:B------:R-:W-:Y:S01]  /*1b870*/  IADD3 R61, P6, R2.reuse, 0xb000, RZ ;  /* 0x0000b000023d7810 */ /* 0x040fe20007fde0ff */
[----:B------:R-:W5:Y:S01]  /*1b880*/  LD.E.128 R28, desc[UR50][R28.64] ;  /* 0x000000321c1c7980 */ /* 0x000f62000c101d00 */
[----:B------:R-:W-:-:S02]  /*1b890*/  IADD3 R65, P0, R2, 0xc000, RZ ;  /* 0x0000c00002417810 */ /* 0x000fc40007f1e0ff */
[C---:B------:R-:W-:Y:S01]  /*1b8a0*/  IADD3 R69, P1, R2.reuse, 0xd000, RZ ;  /* 0x0000d00002457810 */ /* 0x040fe20007f3e0ff */
[----:B------:R-:W5:Y:S01]  /*1b8b0*/  LD.E.128 R32, desc[UR50][R32.64] ;  /* 0x0000003220207980 */ /* 0x000f62000c101d00 */
[C---:B------:R-:W-:Y:S02]  /*1b8c0*/  IADD3 R73, P2, R2.reuse, 0xe000, RZ ;  /* 0x0000e00002497810 */ /* 0x040fe40007f5e0ff */
        /* <DEDUP_REMOVED lines=11> */
[----:B------:R-:W-:Y:S02]  /*1b980*/  SHF.R.U64 R15, R15, 0x3, RZ ;  /* 0x000000030f0f7819 */ /* 0x000fe400000012ff */
[----:B------:R-:W-:Y:S02]  /*1b990*/  LOP3.LUT R9, R11, 0x380, RZ, 0xc0, !PT ;  /* 0x000003800b097812 */ /* 0x000fe400078ec0ff */
[----:B--2---:R-:W-:-:S02]  /*1b9a0*/  ISETP.NE.AND P3, PT, R81, 0x1, PT ;  /* 0x000000015100780c */ /* 0x004fc40003f65270 */
[----:B------:R-:W-:Y:S02]  /*1b9b0*/  SHF.R.U64 R52, R52, 0x3, RZ ;  /* 0x0000000334347819 */ /* 0x000fe400000012ff */
[----:B------:R-:W-:Y:S02]  /*1b9c0*/  SHF.R.U64 R56, R56, 0x3, RZ ;  /* 0x0000000338387819 */ /* 0x000fe400000012ff */
[----:B------:R-:W-:Y:S02]  /*1b9d0*/  SHF.R.U64 R60, R60, 0x3, RZ ;  /* 0x000000033c3c7819 */ /* 0x000fe400000012ff */
[----:B------:R-:W-:Y:S02]  /*1b9e0*/  SHF.R.U64 R64, R64, 0x3, RZ ;  /* 0x0000000340407819 */ /* 0x000fe400000012ff */
[----:B------:R-:W-:Y:S02]  /*1b9f0*/  SHF.R.U64 R68, R68, 0x3, RZ ;  /* 0x0000000344447819 */ /* 0x000fe400000012ff */
[----:B------:R-:W-:Y:S01]  /*1ba00*/  SHF.R.U64 R72, R72, 0x3, RZ ;  /* 0x0000000348487819 */ /* 0x000fe200000012ff */
[----:B------:R-:W-:Y:S01]  /*1ba10*/  IMAD R5, R0, UR5, R5 ;  /* 0x0000000500057c24 */ /* 0x000fe2000f8e0205 */
[----:B------:R-:W-:Y:S01]  /*1ba20*/  LOP3.LUT R8, R15, R2, RZ, 0x3c, !PT ;  /* 0x000000020f087212 */ /* 0x000fe200078e3cff */
[----:B------:R-:W1:Y:S01]  /*1ba30*/  @P3 LDC R83, c[0x0][0xcec] ;  /* 0x00033b00ff533b82 */ /* 0x000e620000000800 */
        /* <DEDUP_REMOVED lines=16> */
[----:B------:R-:W-:Y:S01]  /*1bb40*/  ULDC.64 UR4, c[0x0][0xbe8] ;  /* 0x0002fa0000047ab9 */ /* 0x000fe20000000a00 */
[----:B------:R-:W2:Y:S01]  /*1bb50*/  @P3 LDC R85, c[0x0][0xcf0] ;  /* 0x00033c00ff553b82 */ /* 0x000ea20000000800 */
[----:B------:R-:W-:Y:S01]  /*1bb60*/  LOP3.LUT R21, R21, 0xfffffff8, RZ, 0xc0, !PT ;  /* 0xfffffff815157812 */ /* 0x000fe200078ec0ff */
[----:B------:R-:W-:Y:S01]  /*1bb70*/  IMAD.IADD R3, R3, 0x1, R5 ;  /* 0x0000000103037824 */ /* 0x000fe200078e0205 */
[----:B------:R-:W-:Y:S01]  /*1bb80*/  SHF.R.S32.HI R5, RZ, 0x1f, R6 ;  /* 0x0000001fff057819 */ /* 0x000fe20000011406 */
[----:B------:R-:W5:Y:S01]  /*1bb90*/  LD.E.128 R8, desc[UR50][R8.64] ;  /* 0x0000003208087980 */ /* 0x000f62000c101d00 */
[----:B------:R-:W-:Y:S01]  /*1bba0*/  IMAD.WIDE.U32 R2, R221, UR4, R2 ;  /* 0x00000004dd027c25 */ /* 0x000fe2000f8e0002 */
[----:B----4-:R-:W-:-:S02]  /*1bbb0*/  ISETP.GE.AND P1, PT, R228, R23, PT ;  /* 0x00000017e400720c */ /* 0x010fc40003f26270 */
[----:B------:R-:W5:Y:S01]  /*1bbc0*/  LD.E.128 R12, desc[UR50][R12.64] ;  /* 0x000000320c0c7980 */ /* 0x000f62000c101d00 */
[----:B------:R-:W-:Y:S01]  /*1bbd0*/  IMAD R3, R221, UR5, R3 ;  /* 0x00000005dd037c24 */ /* 0x000fe2000f8e0203 */
[----:B------:R-:W-:Y:S01]  /*1bbe0*/  ULDC.64 UR4, c[0x0][0xbf0] ;  /* 0x0002fc0000047ab9 */ /* 0x000fe20000000a00 */
[----:B------:R-:W-:Y:S01]  /*1bbf0*/  IMAD.IADD R20, R20, 0x1, -R21 ;  /* 0x0000000114147824 */ /* 0x000fe200078e0a15 */
[-C--:B------:R-:W-:Y:S01]  /*1bc00*/  ISETP.GE.AND P0, PT, R227, R23.reuse, PT ;  /* 0x00000017e300720c */ /* 0x080fe20003f06270 */
[----:B------:R-:W-:Y:S01]  /*1bc10*/  IMAD R5, R5, UR4, RZ ;  /* 0x0000000405057c24 */ /* 0x000fe2000f8e02ff */
[-C--:B------:R-:W-:Y:S01]  /*1bc20*/  ISETP.GE.AND P2, PT, R196, R23.reuse, PT ;  /* 0x00000017c400720c */ /* 0x080fe20003f46270 */
[----:B------:R-:W-:Y:S01]  /*1bc30*/  IMAD R20, R20, 0x20, R7 ;  /* 0x0000002014147824 */ /* 0x000fe200078e0207 */
[----:B------:R-:W5:Y:S01]  /*1bc40*/  LD.E.128 R52, desc[UR50][R52.64] ;  /* 0x0000003234347980 */ /* 0x000f62000c101d00 */
[C---:B------:R-:W-:Y:S01]  /*1bc50*/  IMAD R21, R6.reuse, UR5, R5 ;  /* 0x0000000506157c24 */ /* 0x040fe2000f8e0205 */
[----:B------:R-:W-:Y:S01]  /*1bc60*/  SEL R5, RZ, 0xffffffff, P1 ;  /* 0xffffffffff057807 */ /* 0x000fe20000800000 */
[----:B------:R-:W-:Y:S01]  /*1bc70*/  IMAD.IADD R80, R195, 0x1, R20 ;  /* 0x00000001c3507824 */ /* 0x000fe200078e0214 */
[----:B------:R-:W-:Y:S01]  /*1bc80*/  SEL R20, RZ, 0xffffffff, P0 ;  /* 0xffffffffff147807 */ /* 0x000fe20000000000 */
[----:B------:R-:W-:Y:S01]  /*1bc90*/  IMAD.IADD R0, R7, 0x1, R195 ;  /* 0x0000000107007824 */ /* 0x000fe200078e02c3 */
[----:B------:R-:W-:Y:S01]  /*1bca0*/  SEL R7, RZ, 0x1, P2 ;  /* 0x00000001ff077807 */ /* 0x000fe20001000000 */
[----:B------:R-:W-:Y:S01]  /*1bcb0*/  IMAD.SHL.U32 R82, R5, 0x2, RZ ;  /* 0x0000000205527824 */ /* 0x000fe200078e00ff */
[----:B------:R-:W5:Y:S01]  /*1bcc0*/  LD.E.128 R56, desc[UR50][R56.64] ;  /* 0x0000003238387980 */ /* 0x000f62000c101d00 */
[----:B------:R-:W-:Y:S01]  /*1bcd0*/  IMAD.WIDE.U32 R2, R6, UR4, R2 ;  /* 0x0000000406027c25 */ /* 0x000fe2000f8e0002 */
[----:B------:R-:W-:Y:S01]  /*1bce0*/  ISETP.GE.AND P0, PT, R226, R23, PT ;  /* 0x00000017e200720c */ /* 0x000fe20003f06270 */
[----:B------:R-:W-:Y:S01]  /*1bcf0*/  ULDC.64 UR4, c[0x0][0xbe0] ;  /* 0x0002f80000047ab9 */ /* 0x000fe20000000a00 */
[----:B------:R-:W5:Y:S01]  /*1bd00*/  LD.E.128 R60, desc[UR50][R60.64] ;  /* 0x000000323c3c7980 */ /* 0x000f62000c101d00 */
[----:B-1----:R-:W-:Y:S01]  /*1bd10*/  @P3 IMAD.HI.U32 R6, R80, R83, RZ ;  /* 0x0000005350063227 */ /* 0x002fe200078e00ff */
[----:B------:R-:W-:-:S02]  /*1bd20*/  LOP3.LUT R7, R82, 0x2, R7, 0xe2, !PT ;  /* 0x0000000252077812 */ /* 0x000fc400078ee207 */
[----:B------:R-:W5:Y:S01]  /*1bd30*/  LD.E.128 R64, desc[UR50][R64.64] ;  /* 0x0000003240407980 */ /* 0x000f62000c101d00 */
[----:B------:R-:W-:Y:S02]  /*1bd40*/  IMAD.SHL.U32 R20, R20, 0x4, RZ ;  /* 0x0000000414147824 */ /* 0x000fe400078e00ff */
[----:B------:R-:W-:Y:S01]  /*1bd50*/  IMAD.MOV.U32 R5, RZ, RZ, R80 ;  /* 0x000000ffff057224 */ /* 0x000fe200078e0050 */
[----:B--2---:R-:W-:Y:S01]  /*1bd60*/  @P3 SHF.R.U32.HI R5, RZ, R85, R6 ;  /* 0x00000055ff053219 */ /* 0x004fe20000011606 */
[----:B------:R-:W5:Y:S01]  /*1bd70*/  LD.E.128 R68, desc[UR50][R68.64] ;  /* 0x0000003244447980 */ /* 0x000f62000c101d00 */
[----:B------:R-:W-:Y:S02]  /*1bd80*/  LOP3.LUT R6, R20, 0x4, R7, 0xe2, !PT ;  /* 0x0000000414067812 */ /* 0x000fe400078ee207 */
        /* <DEDUP_REMOVED lines=17> */
[----:B-1----:R-:W1:Y:S01]  /*1bea0*/  FENCE.VIEW.ASYNC.S ;  /* 0x00000000000073c6 */ /* 0x002e620000000000 */
[----:B------:R-:W-:-:S02]  /*1beb0*/  IMAD R7, R81, R21, R80 ;  /* 0x0000001551077224 */ /* 0x000fc400078e0250 */
[----:B------:R-:W-:Y:S01]  /*1bec0*/  IMAD.SHL.U32 R81, R4, 0x10, RZ ;  /* 0x0000001004517824 */ /* 0x000fe200078e00ff */
[----:B------:R-:W-:Y:S01]  /*1bed0*/  SEL R4, RZ, 0xffffffff, P0 ;  /* 0xffffffffff047807 */ /* 0x000fe20000000000 */
[----:B------:R-:W-:Y:S01]  /*1bee0*/  IMAD.WIDE.U32 R2, R5, UR4, R2 ;  /* 0x0000000405027c25 */ /* 0x000fe2000f8e0002 */
[----:B------:R-:W-:-:S03]  /*1bef0*/  LOP3.LUT R6, R83, 0x8, R6, 0xe2, !PT ;  /* 0x0000000853067812 */ /* 0x000fc600078ee206 */
[----:B------:R-:W-:Y:S01]  /*1bf00*/  IMAD R21, R5, UR5, R20 ;  /* 0x0000000505157c24 */ /* 0x000fe2000f8e0214 */
[----:B------:R-:W-:Y:S01]  /*1bf10*/  SHF.R.S32.HI R5, RZ, 0x1f, R7 ;  /* 0x0000001fff057819 */ /* 0x000fe20000011407 */
[----:B------:R-:W-:Y:S01]  /*1bf20*/  VIADD R89, R196, 0x180 ;  /* 0x00000180c4597836 */ /* 0x000fe20000000000 */
[----:B------:R-:W-:Y:S01]  /*1bf30*/  ULDC.64 UR4, c[0x0][0xbd8] ;  /* 0x0002f60000047ab9 */ /* 0x000fe20000000a00 */
[----:B------:R-:W-:Y:S01]  /*1bf40*/  IMAD.IADD R3, R3, 0x1, R21 ;  /* 0x0000000103037824 */ /* 0x000fe200078e0215 */
[----:B------:R-:W-:Y:S01]  /*1bf50*/  LOP3.LUT R6, R81, 0x10, R6, 0xe2, !PT ;  /* 0x0000001051067812 */ /* 0x000fe200078ee206 */
[----:B------:R-:W-:Y:S01]  /*1bf60*/  IMAD.SHL.U32 R21, R4, 0x20, RZ ;  /* 0x0000002004157824 */ /* 0x000fe200078e00ff */
[----:B------:R-:W-:Y:S01]  /*1bf70*/  ISETP.GE.AND P0, PT, R89, R23, PT ;  /* 0x000000175900720c */ /* 0x000fe20003f06270 */
[----:B------:R-:W-:Y:S02]  /*1bf80*/  IMAD R4, R5, UR4, RZ ;  /* 0x0000000405047c24 */ /* 0x000fe4000f8e02ff */
[----:B------:R-:W-:Y:S01]  /*1bf90*/  VIADD R87, R196, 0x1c0 ;  /* 0x000001c0c4577836 */ /* 0x000fe20000000000 */
[----:B------:R-:W-:Y:S01]  /*1bfa0*/  LOP3.LUT R6, R21, 0x20, R6, 0xe2, !PT ;  /* 0x0000002015067812 */ /* 0x000fe200078ee206 */
[C---:B------:R-:W-:Y:S01]  /*1bfb0*/  IMAD R21, R7.reuse, UR5, R4 ;  /* 0x0000000507157c24 */ /* 0x040fe2000f8e0204 */
[----:B------:R-:W-:Y:S01]  /*1bfc0*/  SEL R5, RZ, 0x40, P0 ;  /* 0x00000040ff057807 */ /* 0x000fe20000000000 */
[----:B------:R-:W-:Y:S01]  /*1bfd0*/  IMAD.WIDE.U32 R2, R7, UR4, R2 ;  /* 0x0000000407027c25 */ /* 0x000fe2000f8e0002 */
[----:B------:R-:W-:Y:S01]  /*1bfe0*/  ISETP.GE.AND P1, PT, R0, R85, PT ;  /* 0x000000550000720c */ /* 0x000fe20003f26270 */
[----:B------:R-:W-:Y:S01]  /*1bff0*/  ULDC.64 UR4, c[0x0][0xb80] ;  /* 0x0002e00000047ab9 */ /* 0x000fe20000000a00 */
[----:B------:R-:W-:Y:S01]  /*1c000*/  LOP3.LUT R80, R6, R5, RZ, 0xfc, !PT ;  /* 0x0000000506507212 */ /* 0x000fe200078efcff */
[----:B------:R-:W-:Y:S01]  /*1c010*/  IMAD.IADD R5, R3, 0x1, R21 ;  /* 0x0000000103057824 */ /* 0x000fe200078e0215 */
[----:B------:R-:W-:Y:S01]  /*1c020*/  ISETP.GE.AND P0, PT, R87, R23, PT ;  /* 0x000000175700720c */ /* 0x000fe20003f06270 */
[----:B------:R-:W-:Y:S01]  /*1c030*/  VIADD R4, R18, 0x38820 ;  /* 0x0003882012047836 */ /* 0x000fe20000000000 */
[----:B------:R-:W-:-:S02]  /*1c040*/  LEA R82, P2, R2, UR4, 0x1 ;  /* 0x0000000402527c11 */ /* 0x000fc4000f8408ff */
[----:B------:R-:W-:Y:S02]  /*1c050*/  SEL R3, RZ, 0x80, P0 ;  /* 0x00000080ff037807 */ /* 0x000fe40000000000 */
[----:B------:R-:W-:Y:S02]  /*1c060*/  LEA.HI.X R83, R2, UR5, R5, 0x1, P2 ;  /* 0x0000000502537c11 */ /* 0x000fe400090f0c05 */
[----:B------:R-:W-:Y:S01]  /*1c070*/  PRMT R4, RZ, 0x654, R4 ;  /* 0x00000654ff047816 */ /* 0x000fe20000000004 */
[----:B-1----:R1:W2:Y:S01]  /*1c080*/  SHFL.IDX PT, R2, R82, RZ, 0x181f ;  /* 0x00181fff52027589 */ /* 0x0022a200000e0000 */
[----:B------:R-:W-:Y:S01]  /*1c090*/  LOP3.LUT R81, R80, R3, RZ, 0xfc, !PT ;  /* 0x0000000350517212 */ /* 0x000fe200078efcff */
[----:B------:R-:W-:Y:S01]  /*1c0a0*/  BSSY B1, `(.L_x_6665) ;  /* 0x000002a000017945 */ /* 0x000fe20003800000 */
[----:B------:R1:W-:Y:S01]  /*1c0b0*/  SYNCS.ARRIVE.TRANS64.RED.A1T0 RZ, [R4+URZ], RZ ;  /* 0x000000ff04ff79a7 */ /* 0x0003e2000810043f */
[----:B------:R1:W4:Y:S01]  /*1c0c0*/  SHFL.IDX PT, R3, R83, RZ, 0x181f ;  /* 0x00181fff53037589 */ /* 0x00032200000e0000 */
[----:B---3--:R-:W-:-:S02]  /*1c0d0*/  SHF.R.S32.HI R152, RZ, 0x1f, R224 ;  /* 0x0000001fff987819 */ /* 0x008fc400000114e0 */
        /* <DEDUP_REMOVED lines=11> */
[----:B--2-4-:R-:W-:Y:S02]  /*1c190*/  @!P2 IMAD.WIDE R6, R196, 0x2, R2 ;  /* 0x00000002c406a825 */ /* 0x014fe400078e0202 */
        /* <DEDUP_REMOVED lines=10> */
[CC--:B-1----:R-:W-:Y:S02]  /*1c240*/  @!P1 LEA R10, P6, R225.reuse, R2.reuse, 0x1 ;  /* 0x00000002e10a9211 */ /* 0x0c2fe400078c08ff */
[----:B------:R-:W-:Y:S02]  /*1c250*/  SHF.R.S32.HI R7, RZ, 0x1f, R87 ;  /* 0x0000001fff077819 */ /* 0x000fe40000011457 */
[-C--:B------:R-:W-:Y:S02]  /*1c260*/  @!P1 LEA.HI.X R11, R225, R3.reuse, R156, 0x1, P6 ;  /* 0x00000003e10b9211 */ /* 0x080fe400030f0c9c */
[CC--:B--2---:R-:W-:Y:S02]  /*1c270*/  @!P0 LEA R4, P5, R226.reuse, R2.reuse, 0x1 ;  /* 0x00000002e2048211 */ /* 0x0c4fe400078a08ff */
        /* <DEDUP_REMOVED lines=12> */
.L_x_6666:
[----:B------:R-:W-:Y:S05]  /*1c340*/  BSYNC B1 ;  /* 0x0000000000017941 */ /* 0x000fea0003800000 */
.L_x_6665:
[----:B------:R-:W-:Y:S01]  /*1c350*/  VIADD R0, R0, 0x20 ;  /* 0x0000002000007836 */ /* 0x000fe20000000000 */
[----:B---34-:R1:W3:Y:S04]  /*1c360*/  SHFL.IDX PT, R3, R83, 0x1, 0x181f ;  /* 0x00381f0053037f89 */ /* 0x0182e800000e0000 */
[----:B------:R-:W-:Y:S01]  /*1c370*/  ISETP.GE.AND P0, PT, R0, R85, PT ;  /* 0x000000550000720c */ /* 0x000fe20003f06270 */
[----:B--2---:R1:W2:-:S12]  /*1c380*/  SHFL.IDX PT, R2, R82, 0x1, 0x181f ;  /* 0x00381f0052027f89 */ /* 0x00429800000e0000 */
        /* <DEDUP_REMOVED lines=8> */
[----:B--2---:R-:W-:Y:S01]  /*1c410*/  @!P5 LEA R6, P1, R228, R2, 0x1 ;  /* 0x00000002e406d211 */ /* 0x004fe200078208ff */
[----:B---3--:R-:W-:-:S03]  /*1c420*/  @!P6 IMAD.WIDE R4, R196, 0x2, R2 ;  /* 0x00000002c404e825 */ /* 0x008fc600078e0202 */
[----:B------:R-:W-:Y:S02]  /*1c430*/  @!P5 LEA.HI.X R7, R228, R3, R159, 0x1, P1 ;  /* 0x00000003e407d211 */ /* 0x000fe400008f0c9f */
[----:B------:R-:W-:Y:S01]  /*1c440*/  ISETP.GE.AND P1, PT, R224, R23, PT ;  /* 0x00000017e000720c */ /* 0x000fe20003f26270 */
[----:B-----5:R1:W-:Y:S04]  /*1c450*/  @!P6 ST.E.128 desc[UR50][R4.64], R12 ;  /* 0x0000000c0400e985 */ /* 0x0203e8000c101d32 */
[----:B------:R2:W-:Y:S01]  /*1c460*/  @!P5 ST.E.128 desc[UR50][R6.64], R28 ;  /* 0x0000001c0600d985 */ /* 0x0005e2000c101d32 */
[----:B-1----:R-:W-:-:S04]  /*1c470*/  @!P4 LEA R4, P6, R227, R2, 0x1 ;  /* 0x00000002e304c211 */ /* 0x002fc800078c08ff */
[-C--:B------:R-:W-:Y:S02]  /*1c480*/  @!P4 LEA.HI.X R5, R227, R3.reuse, R158, 0x1, P6 ;  /* 0x00000003e305c211 */ /* 0x080fe400030f0c9e */
[CC--:B------:R-:W-:Y:S02]  /*1c490*/  @!P2 LEA R8, P6, R225.reuse, R2.reuse, 0x1 ;  /* 0x00000002e108a211 */ /* 0x0c0fe400078c08ff */
[CC--:B--2---:R-:W-:Y:S01]  /*1c4a0*/  @!P3 LEA R6, P5, R226.reuse, R2.reuse, 0x1 ;  /* 0x00000002e206b211 */ /* 0x0c4fe200078a08ff */
        /* <DEDUP_REMOVED lines=18> */
.L_x_6664:
[----:B------:R-:W-:Y:S01]  /*1c5d0*/  ULDC.64 UR4, c[0x0][0xc08] ;  /* 0x0003020000047ab9 */ /* 0x000fe20000000a00 */
[----:B------:R-:W-:Y:S01]  /*1c5e0*/  IMAD.IADD R7, R218, 0x1, R195 ;  /* 0x00000001da077824 */ /* 0x000fe200078e02c3 */
[----:B------:R-:W-:Y:S01]  /*1c5f0*/  BSSY B1, `(.L_x_6668) ;  /* 0x0000103000017945 */ /* 0x000fe20003800000 */
[----:B------:R-:W-:Y:S01]  /*1c600*/  IMAD R5, R5, UR4, RZ ;  /* 0x0000000405057c24 */ /* 0x000fe2000f8e02ff */
[----:B------:R-:W-:Y:S01]  /*1c610*/  SHF.R.S32.HI R15, RZ, 0x1f, R231 ;  /* 0x0000001fff0f7819 */ /* 0x000fe200000114e7 */
[C---:B------:R-:W-:Y:S01]  /*1c620*/  IMAD.WIDE.U32 R2, R0.reuse, UR4, RZ ;  /* 0x0000000400027c25 */ /* 0x040fe2000f8e00ff */
[----:B------:R-:W-:Y:S02]  /*1c630*/  SHF.R.S32.HI R21, RZ, 0x1f, R232 ;  /* 0x0000001fff157819 */ /* 0x000fe400000114e8 */
[----:B------:R-:W-:Y:S01]  /*1c640*/  SHF.R.S32.HI R23, RZ, 0x1f, R233 ;  /* 0x0000001fff177819 */ /* 0x000fe200000114e9 */
[----:B------:R-:W-:Y:S01]  /*1c650*/  IMAD R5, R0, UR5, R5 ;  /* 0x0000000500057c24 */ /* 0x000fe2000f8e0205 */
[----:B------:R-:W-:Y:S01]  /*1c660*/  ULDC.64 UR4, c[0x0][0xc38] ;  /* 0x00030e0000047ab9 */ /* 0x000fe20000000a00 */
[----:B------:R-:W-:Y:S01]  /*1c670*/  SHF.R.S32.HI R0, RZ, 0x1f, R6 ;  /* 0x0000001fff007819 */ /* 0x000fe20000011406 */
[----:B------:R-:W-:Y:S01]  /*1c680*/  IMAD.IADD R195, R193, 0x1, R195 ;  /* 0x00000001c1c37824 */ /* 0x000fe200078e02c3 */
[----:B---3--:R-:W-:Y:S01]  /*1c690*/  SHF.R.S32.HI R152, RZ, 0x1f, R234 ;  /* 0x0000001fff987819 */ /* 0x008fe200000114ea */
        /* <DEDUP_REMOVED lines=8> */
[----:B------:R-:W-:Y:S01]  /*1c720*/  ULDC.64 UR4, c[0x0][0xc40] ;  /* 0x0003100000047ab9 */ /* 0x000fe20000000a00 */
[----:B------:R-:W-:Y:S02]  /*1c730*/  VIADD R162, R197, 0xb8 ;  /* 0x000000b8c5a27836 */ /* 0x000fe40000000000 */
[----:B------:R-:W-:Y:S02]  /*1c740*/  IMAD R0, R0, UR4, RZ ;  /* 0x0000000400007c24 */ /* 0x000fe4000f8e02ff */
[----:B------:R-:W-:Y:S01]  /*1c750*/  IMAD.WIDE.U32 R2, R6, UR4, R2 ;  /* 0x0000000406027c25 */ /* 0x000fe2000f8e0002 */
[----:B------:R-:W-:-:S03]  /*1c760*/  SHF.R.S32.HI R162, RZ, 0x1f, R162 ;  /* 0x0000001fffa27819 */ /* 0x000fc600000114a2 */
[----:B------:R-:W-:Y:S01]  /*1c770*/  IMAD R0, R6, UR5, R0 ;  /* 0x0000000506007c24 */ /* 0x000fe2000f8e0200 */
[----:B------:R-:W-:Y:S01]  /*1c780*/  ULDC.64 UR4, c[0x0][0xc48] ;  /* 0x0003120000047ab9 */ /* 0x000fe20000000a00 */
[----:B------:R-:W-:Y:S02]  /*1c790*/  IMAD.MOV.U32 R6, RZ, RZ, R7 ;  /* 0x000000ffff067224 */ /* 0x000fe400078e0007 */
[----:B------:R-:W-:Y:S02]  /*1c7a0*/  IMAD.IADD R3, R3, 0x1, R0 ;  /* 0x0000000103037824 */ /* 0x000fe400078e0200 */
[----:B------:R-:W1:Y:S01]  /*1c7b0*/  LDC R0, c[0x0][0xce8] ;  /* 0x00033a00ff007b82 */ /* 0x000e620000000800 */
[----:B------:R-:W-:Y:S02]  /*1c7c0*/  VIADD R164, R197, 0xb0 ;  /* 0x000000b0c5a47836 */ /* 0x000fe40000000000 */
        /* <DEDUP_REMOVED lines=17> */
[----:B-1----:R-:W-:Y:S01]  /*1c8e0*/  ISETP.NE.AND P0, PT, R0, 0x1, PT ;  /* 0x000000010000780c */ /* 0x002fe20003f05270 */
        /* <DEDUP_REMOVED lines=20> */
[----:B------:R-:W2:Y:S01]  /*1ca30*/  @P0 LDC R5, c[0x0][0xcf0] ;  /* 0x00033c00ff050b82 */ /* 0x000ea20000000800 */
        /* <DEDUP_REMOVED lines=15> */
[----:B-1----:R-:W-:-:S04]  /*1cb30*/  @P0 IMAD.HI.U32 R8, R7, R8, RZ ;  /* 0x0000000807080227 */ /* 0x002fc800078e00ff */
[C---:B------:R-:W-:Y:S02]  /*1cb40*/  VIADD R169, R197.reuse, 0x98 ;  /* 0x00000098c5a97836 */ /* 0x040fe40000000000 */
[C---:B------:R-:W-:Y:S01]  /*1cb50*/  VIADD R171, R197.reuse, 0x90 ;  /* 0x00000090c5ab7836 */ /* 0x040fe20000000000 */
[----:B--2---:R-:W-:Y:S01]  /*1cb60*/  @P0 SHF.R.U32.HI R6, RZ, R5, R8 ;  /* 0x00000005ff060219 */ /* 0x004fe20000011608 */
        /* <DEDUP_REMOVED lines=8> */
[C---:B------:R-:W-:Y:S02]  /*1cbf0*/  VIADD R179, R197.reuse, 0x70 ;  /* 0x00000070c5b37836 */ /* 0x040fe40000000000 */
[----:B------:R-:W-:Y:S02]  /*1cc00*/  IMAD R4, R4, UR4, RZ ;  /* 0x0000000404047c24 */ /* 0x000fe4000f8e02ff */
[----:B------:R-:W-:-:S02]  /*1cc10*/  VIADD R181, R197, 0x68 ;  /* 0x00000068c5b57836 */ /* 0x000fc40000000000 */
[----:B------:R-:W-:Y:S01]  /*1cc20*/  IMAD R4, R6, UR5, R4 ;  /* 0x0000000506047c24 */ /* 0x000fe2000f8e0204 */
[----:B------:R-:W-:Y:S01]  /*1cc30*/  ULDC.64 UR4, c[0x0][0xc28] ;  /* 0x00030a0000047ab9 */ /* 0x000fe20000000a00 */
[----:B------:R-:W-:Y:S02]  /*1cc40*/  VIADD R183, R197, 0x60 ;  /* 0x00000060c5b77836 */ /* 0x000fe40000000000 */
[----:B------:R-:W-:Y:S01]  /*1cc50*/  IMAD.IADD R3, R3, 0x1, R4 ;  /* 0x0000000103037824 */ /* 0x000fe200078e0204 */
[----:B------:R-:W-:Y:S01]  /*1cc60*/  SHF.R.S32.HI R4, RZ, 0x1f, R5 ;  /* 0x0000001fff047819 */ /* 0x000fe20000011405 */
[----:B------:R-:W-:Y:S02]  /*1cc70*/  VIADD R191, R197, 0x58 ;  /* 0x00000058c5bf7836 */ /* 0x000fe40000000000 */
[----:B------:R-:W-:-:S04]  /*1cc80*/  IMAD.WIDE.U32 R2, R5, UR4, R2 ;  /* 0x0000000405027c25 */ /* 0x000fc8000f8e0002 */
[----:B------:R-:W-:Y:S02]  /*1cc90*/  IMAD R4, R4, UR4, RZ ;  /* 0x0000000404047c24 */ /* 0x000fe4000f8e02ff */
[----:B------:R-:W-:Y:S02]  /*1cca0*/  VIADD R194, R197, 0x50 ;  /* 0x00000050c5c27836 */ /* 0x000fe40000000000 */
[----:B------:R-:W-:Y:S01]  /*1ccb0*/  IMAD R4, R5, UR5, R4 ;  /* 0x0000000505047c24 */ /* 0x000fe2000f8e0204 */
[----:B------:R-:W-:Y:S01]  /*1ccc0*/  ULDC.64 UR4, c[0x0][0xc00] ;  /* 0x0003000000047ab9 */ /* 0x000fe20000000a00 */
[----:B------:R-:W-:Y:S01]  /*1ccd0*/  VIADD R201, R197, 0x48 ;  /* 0x00000048c5c97836 */ /* 0x000fe20000000000 */
[----:B------:R-:W-:Y:S01]  /*1cce0*/  LEA R8, P0, R2, UR4, 0x2 ;  /* 0x0000000402087c11 */ /* 0x000fe2000f8010ff */
[----:B------:R-:W-:Y:S02]  /*1ccf0*/  IMAD.IADD R4, R3, 0x1, R4 ;  /* 0x0000000103047824 */ /* 0x000fe400078e0204 */
[----:B------:R-:W-:-:S02]  /*1cd00*/  VIADD R203, R197, 0x40 ;  /* 0x00000040c5cb7836 */ /* 0x000fc40000000000 */
[----:B------:R1:W2:Y:S01]  /*1cd10*/  SHFL.IDX PT, R11, R8, RZ, 0x1c1f ;  /* 0x001c1fff080b7589 */ /* 0x0002a200000e0000 */
[----:B------:R-:W-:Y:S01]  /*1cd20*/  LEA.HI.X R9, R2, UR5, R4, 0x2, P0 ;  /* 0x0000000502097c11 */ /* 0x000fe200080f1404 */
[----:B------:R-:W-:Y:S01]  /*1cd30*/  VIADD R2, R18, 0x38820 ;  /* 0x0003882012027836 */ /* 0x000fe20000000000 */
[----:B------:R-:W-:Y:S01]  /*1cd40*/  ISETP.GE.AND P0, PT, R195, R0, PT ;  /* 0x00000000c300720c */ /* 0x000fe20003f06270 */
[C---:B------:R-:W-:Y:S02]  /*1cd50*/  VIADD R205, R197.reuse, 0x38 ;  /* 0x00000038c5cd7836 */ /* 0x040fe40000000000 */
[----:B------:R1:W3:Y:S01]  /*1cd60*/  SHFL.IDX PT, R10, R9, RZ, 0x1c1f ;  /* 0x001c1fff090a7589 */ /* 0x0002e200000e0000 */
[----:B------:R-:W-:Y:S01]  /*1cd70*/  PRMT R2, RZ, 0x654, R2 ;  /* 0x00000654ff027816 */ /* 0x000fe20000000002 */
[C---:B------:R-:W-:Y:S02]  /*1cd80*/  VIADD R207, R197.reuse, 0x30 ;  /* 0x00000030c5cf7836 */ /* 0x040fe40000000000 */
[C---:B------:R-:W-:Y:S01]  /*1cd90*/  VIADD R209, R197.reuse, 0x28 ;  /* 0x00000028c5d17836 */ /* 0x040fe20000000000 */
[----:B------:R1:W-:Y:S01]  /*1cda0*/  SYNCS.ARRIVE.TRANS64.RED.A1T0 RZ, [R2+URZ], RZ ;  /* 0x000000ff02ff79a7 */ /* 0x0003e2000810043f */
[----:B------:R-:W-:-:S02]  /*1cdb0*/  VIADD R211, R197, 0x20 ;  /* 0x00000020c5d37836 */ /* 0x000fc40000000000 */
[C---:B------:R-:W-:Y:S02]  /*1cdc0*/  VIADD R213, R197.reuse, 0x18 ;  /* 0x00000018c5d57836 */ /* 0x040fe40000000000 */
[C---:B------:R-:W-:Y:S02]  /*1cdd0*/  VIADD R222, R197.reuse, 0x10 ;  /* 0x00000010c5de7836 */ /* 0x040fe40000000000 */
[----:B------:R-:W-:Y:S01]  /*1cde0*/  VIADD R221, R197, 0x8 ;  /* 0x00000008c5dd7836 */ /* 0x000fe20000000000 */
[----:B-1----:R-:W-:Y:S06]  /*1cdf0*/  @P0 BRA `(.L_x_6669) ;  /* 0x0000000800080947 */ /* 0x002fec0003800000 */
[----:B------:R-:W-:Y:S01]  /*1ce00*/  ULDC UR4, c[0x0][0xbc8] ;  /* 0x0002f20000047ab9 */ /* 0x000fe20000000800 */
[----:B------:R-:W-:Y:S02]  /*1ce10*/  SHF.R.S32.HI R12, RZ, 0x1f, R197 ;  /* 0x0000001fff0c7819 */ /* 0x000fe400000114c5 */
[----:B------:R-:W-:Y:S02]  /*1ce20*/  ISETP.GE.AND P0, PT, R197, UR4, PT ;  /* 0x00000004c5007c0c */ /* 0x000fe4000bf06270 */
[----:B------:R-:W-:Y:S02]  /*1ce30*/  ISETP.GE.AND P4, PT, R183, UR4, PT ;  /* 0x00000004b7007c0c */ /* 0x000fe4000bf86270 */
[----:B------:R-:W-:-:S09]  /*1ce40*/  ISETP.GE.AND P5, PT, R181, UR4, PT ;  /* 0x00000004b5007c0c */ /* 0x000fd2000bfa6270 */
[----:B--2---:R-:W-:-:S04]  /*1ce50*/  @!P0 LEA R2, P1, R197, R11, 0x2 ;  /* 0x0000000bc5028211 */ /* 0x004fc800078210ff */
[----:B---3--:R-:W-:-:S05]  /*1ce60*/  @!P0 LEA.HI.X R3, R197, R10, R12, 0x2, P1 ;  /* 0x0000000ac5038211 */ /* 0x008fca00008f140c */
[----:B------:R1:W-:Y:S01]  /*1ce70*/  @!P0 ST.E.64 desc[UR50][R2.64], R24 ;  /* 0x0000001802008985 */ /* 0x0003e2000c101b32 */
[----:B------:R-:W-:-:S13]  /*1ce80*/  ISETP.GE.AND P0, PT, R221, UR4, PT ;  /* 0x00000004dd007c0c */ /* 0x000fda000bf06270 */
[----:B-1----:R-:W-:-:S04]  /*1ce90*/  @!P0 LEA R2, P1, R221, R11, 0x2 ;  /* 0x0000000bdd028211 */ /* 0x002fc800078210ff */
[----:B------:R-:W-:Y:S02]  /*1cea0*/  @!P0 LEA.HI.X R3, R221, R10, R230, 0x2, P1 ;  /* 0x0000000add038211 */ /* 0x000fe400008f14e6 */
[----:B------:R-:W-:-:S03]  /*1ceb0*/  ISETP.GE.AND P1, PT, R213, UR4, PT ;  /* 0x00000004d5007c0c */ /* 0x000fc6000bf26270 */
[----:B------:R1:W-:Y:S01]  /*1cec0*/  @!P0 ST.E.64 desc[UR50][R2.64], R28 ;  /* 0x0000001c02008985 */ /* 0x0003e2000c101b32 */
[----:B------:R-:W-:-:S13]  /*1ced0*/  ISETP.GE.AND P0, PT, R222, UR4, PT ;  /* 0x00000004de007c0c */ /* 0x000fda000bf06270 */
[----:B-1----:R-:W-:-:S04]  /*1cee0*/  @!P0 LEA R2, P2, R222, R11, 0x2 ;  /* 0x0000000bde028211 */ /* 0x002fc800078410ff */
[----:B------:R-:W-:-:S05]  /*1cef0*/  @!P0 LEA.HI.X R3, R222, R10, R223, 0x2, P2 ;  /* 0x0000000ade038211 */ /* 0x000fca00010f14df */
[----:B------:R1:W-:Y:S01]  /*1cf00*/  @!P0 ST.E.64 desc[UR50][R2.64], R32 ;  /* 0x0000002002008985 */ /* 0x0003e2000c101b32 */
[----:B------:R-:W-:Y:S02]  /*1cf10*/  ISETP.GE.AND P0, PT, R211, UR4, PT ;  /* 0x00000004d3007c0c */ /* 0x000fe4000bf06270 */
        /* <DEDUP_REMOVED lines=13> */
[----:B------:R-:W-:Y:S02]  /*1cff0*/  @!P0 LEA.HI.X R3, R207, R10, R208, 0x2, P2 ;  /* 0x0000000acf038211 */ /* 0x000fe400010f14d0 */
[----:B------:R-:W-:-:S03]  /*1d000*/  ISETP.GE.AND P2, PT, R203, UR4, PT ;  /* 0x00000004cb007c0c */ /* 0x000fc6000bf46270 */
[----:B------:R1:W-:Y:S02]  /*1d010*/  @!P0 ST.E.64 desc[UR50][R2.64], R48 ;  /* 0x0000003002008985 */ /* 0x0003e4000c101b32 */
[----:B-1----:R-:W-:-:S04]  /*1d020*/  @!P1 LEA R2, P0, R205, R11, 0x2 ;  /* 0x0000000bcd029211 */ /* 0x002fc800078010ff */
[----:B------:R-:W-:Y:S02]  /*1d030*/  @!P1 LEA.HI.X R3, R205, R10, R206, 0x2, P0 ;  /* 0x0000000acd039211 */ /* 0x000fe400000f14ce */
[----:B------:R-:W-:-:S03]  /*1d040*/  ISETP.GE.AND P0, PT, R201, UR4, PT ;  /* 0x00000004c9007c0c */ /* 0x000fc6000bf06270 */
[----:B------:R1:W-:Y:S01]  /*1d050*/  @!P1 ST.E.64 desc[UR50][R2.64], R52 ;  /* 0x0000003402009985 */ /* 0x0003e2000c101b32 */
[----:B------:R-:W-:Y:S02]  /*1d060*/  ISETP.GE.AND P1, PT, R194, UR4, PT ;  /* 0x00000004c2007c0c */ /* 0x000fe4000bf26270 */
[----:B-1----:R-:W-:-:S11]  /*1d070*/  @!P2 LEA R2, P3, R203, R11, 0x2 ;  /* 0x0000000bcb02a211 */ /* 0x002fd600078610ff */
[CC--:B------:R-:W-:Y:S02]  /*1d080*/  @!P1 LEA R4, P6, R194.reuse, R11.reuse, 0x2 ;  /* 0x0000000bc2049211 */ /* 0x0c0fe400078c10ff */
[-C--:B------:R-:W-:Y:S02]  /*1d090*/  @!P2 LEA.HI.X R3, R203, R10.reuse, R204, 0x2, P3 ;  /* 0x0000000acb03a211 */ /* 0x080fe400018f14cc */
[----:B------:R-:W-:Y:S02]  /*1d0a0*/  ISETP.GE.AND P3, PT, R191, UR4, PT ;  /* 0x00000004bf007c0c */ /* 0x000fe4000bf66270 */
[----:B------:R-:W-:Y:S01]  /*1d0b0*/  @!P1 LEA.HI.X R5, R194, R10, R200, 0x2, P6 ;  /* 0x0000000ac2059211 */ /* 0x000fe200030f14c8 */
[----:B------:R1:W-:Y:S02]  /*1d0c0*/  @!P2 ST.E.64 desc[UR50][R2.64], R56 ;  /* 0x000000380200a985 */ /* 0x0003e4000c101b32 */
[----:B-1----:R-:W-:-:S04]  /*1d0d0*/  @!P0 LEA R2, P2, R201, R11, 0x2 ;  /* 0x0000000bc9028211 */ /* 0x002fc800078410ff */
[----:B------:R-:W-:-:S05]  /*1d0e0*/  @!P0 LEA.HI.X R3, R201, R10, R202, 0x2, P2 ;  /* 0x0000000ac9038211 */ /* 0x000fca00010f14ca */
[----:B------:R1:W-:Y:S01]  /*1d0f0*/  @!P0 ST.E.64 desc[UR50][R2.64], R60 ;  /* 0x0000003c02008985 */ /* 0x0003e2000c101b32 */
[----:B------:R-:W-:-:S03]  /*1d100*/  ISETP.GE.AND P0, PT, R179, UR4, PT ;  /* 0x00000004b3007c0c */ /* 0x000fc6000bf06270 */
[----:B------:R2:W-:Y:S01]  /*1d110*/  @!P1 ST.E.64 desc[UR50][R4.64], R64 ;  /* 0x0000004004009985 */ /* 0x0005e2000c101b32 */
[----:B------:R-:W-:Y:S02]  /*1d120*/  ISETP.GE.AND P1, PT, R177, UR4, PT ;  /* 0x00000004b1007c0c */ /* 0x000fe4000bf26270 */
[-C--:B-1----:R-:W-:Y:S02]  /*1d130*/  @!P3 LEA R2, P6, R191, R11.reuse, 0x2 ;  /* 0x0000000bbf02b211 */ /* 0x082fe400078c10ff */
[-C--:B--2---:R-:W-:Y:S02]  /*1d140*/  @!P4 LEA R4, P2, R183, R11.reuse, 0x2 ;  /* 0x0000000bb704c211 */ /* 0x084fe400078410ff */
[-C--:B------:R-:W-:Y:S02]  /*1d150*/  @!P3 LEA.HI.X R3, R191, R10.reuse, R192, 0x2, P6 ;  /* 0x0000000abf03b211 */ /* 0x080fe400030f14c0 */
[----:B------:R-:W-:Y:S02]  /*1d160*/  @!P4 LEA.HI.X R5, R183, R10, R184, 0x2, P2 ;  /* 0x0000000ab705c211 */ /* 0x000fe400010f14b8 */
[----:B------:R-:W-:Y:S01]  /*1d170*/  ISETP.GE.AND P2, PT, R175, UR4, PT ;  /* 0x00000004af007c0c */ /* 0x000fe2000bf46270 */
[----:B------:R1:W-:Y:S01]  /*1d180*/  @!P3 ST.E.64 desc[UR50][R2.64], R68 ;  /* 0x000000440200b985 */ /* 0x0003e2000c101b32 */
[----:B------:R-:W-:-:S02]  /*1d190*/  @!P5 LEA R6, P6, R181, R11, 0x2 ;  /* 0x0000000bb506d211 */ /* 0x000fc400078c10ff */
[----:B------:R-:W-:Y:S01]  /*1d1a0*/  ISETP.GE.AND P3, PT, R173, UR4, PT ;  /* 0x00000004ad007c0c */ /* 0x000fe2000bf66270 */
[----:B------:R2:W-:Y:S01]  /*1d1b0*/  @!P4 ST.E.64 desc[UR50][R4.64], R72 ;  /* 0x000000480400c985 */ /* 0x0005e2000c101b32 */
[----:B------:R-:W-:-:S05]  /*1d1c0*/  @!P5 LEA.HI.X R7, R181, R10, R182, 0x2, P6 ;  /* 0x0000000ab507d211 */ /* 0x000fca00030f14b6 */
[----:B------:R3:W-:Y:S01]  /*1d1d0*/  @!P5 ST.E.64 desc[UR50][R6.64], R76 ;  /* 0x0000004c0600d985 */ /* 0x0007e2000c101b32 */
[----:B-1----:R-:W-:-:S04]  /*1d1e0*/  @!P0 LEA R2, P4, R179, R11, 0x2 ;  /* 0x0000000bb3028211 */ /* 0x002fc800078810ff */
[-C--:B------:R-:W-:Y:S02]  /*1d1f0*/  @!P0 LEA.HI.X R3, R179, R10.reuse, R180, 0x2, P4 ;  /* 0x0000000ab3038211 */ /* 0x080fe400020f14b4 */
[----:B------:R-:W-:Y:S02]  /*1d200*/  ISETP.GE.AND P4, PT, R171, UR4, PT ;  /* 0x00000004ab007c0c */ /* 0x000fe4000bf86270 */
[-C--:B--2---:R-:W-:Y:S01]  /*1d210*/  @!P1 LEA R4, P5, R177, R11.reuse, 0x2 ;  /* 0x0000000bb1049211 */ /* 0x084fe200078a10ff */
        /* <DEDUP_REMOVED lines=13> */
[-C--:B------:R-:W-:Y:S02]  /*1d2f0*/  @!P4 LEA.HI.X R5, R171, R10.reuse, R172, 0x2, P0 ;  /* 0x0000000aab05c211 */ /* 0x080fe400000f14ac */
[----:B------:R-:W-:Y:S02]  /*1d300*/  ISETP.GE.AND P0, PT, R163, UR4, PT ;  /* 0x00000004a3007c0c */ /* 0x000fe4000bf06270 */
[-C--:B---3--:R-:W-:Y:S01]  /*1d310*/  @!P5 LEA R6, P6, R169, R11.reuse, 0x2 ;  /* 0x0000000ba906d211 */ /* 0x088fe200078c10ff */
[----:B------:R2:W-:Y:S01]  /*1d320*/  @!P4 ST.E.64 desc[UR50][R4.64], R96 ;  /* 0x000000600400c985 */ /* 0x0005e2000c101b32 */
[----:B------:R-:W-:Y:S02]  /*1d330*/  ISETP.GE.AND P4, PT, R159, UR4, PT ;  /* 0x000000049f007c0c */ /* 0x000fe4000bf86270 */
[----:B------:R-:W-:Y:S02]  /*1d340*/  @!P5 LEA.HI.X R7, R169, R10, R170, 0x2, P6 ;  /* 0x0000000aa907d211 */ /* 0x000fe400030f14aa */
[----:B-1----:R-:W-:-:S03]  /*1d350*/  @!P2 LEA R2, P6, R167, R11, 0x2 ;  /* 0x0000000ba702a211 */ /* 0x002fc600078c10ff */
[----:B------:R1:W-:Y:S01]  /*1d360*/  @!P5 ST.E.64 desc[UR50][R6.64], R100 ;  /* 0x000000640600d985 */ /* 0x0003e2000c101b32 */
[----:B------:R-:W-:Y:S02]  /*1d370*/  ISETP.GE.AND P5, PT, R161, UR4, PT ;  /* 0x00000004a1007c0c */ /* 0x000fe4000bfa6270 */
        /* <DEDUP_REMOVED lines=42> */
.L_x_6669:
[----:B------:R-:W-:Y:S05]  /*1d620*/  BSYNC B1 ;  /* 0x0000000000017941 */ /* 0x000fea0003800000 */
.L_x_6668:
[----:B------:R-:W-:Y:S01]  /*1d630*/  VIADD R195, R195, 0x8 ;  /* 0x00000008c3c37836 */ /* 0x000fe20000000000 */
[----:B------:R4:W0:Y:S04]  /*1d640*/  SHFL.IDX PT, R14, R9, 0x1, 0x1c1f ;  /* 0x003c1f00090e7f89 */ /* 0x00082800000e0000 */
[----:B------:R-:W-:Y:S01]  /*1d650*/  ISETP.GE.AND P0, PT, R195, R0, PT ;  /* 0x00000000c300720c */ /* 0x000fe20003f06270 */
[----:B------:R4:W0:-:S12]  /*1d660*/  SHFL.IDX PT, R20, R8, 0x1, 0x1c1f ;  /* 0x003c1f0008147f89 */ /* 0x00081800000e0000 */
[----:B----4-:R-:W-:Y:S05]  /*1d670*/  @P0 BRA `(.L_x_6667) ;  /* 0x0000001400d40947 */ /* 0x010fea0003800000 */
[----:B------:R-:W-:Y:S01]  /*1d680*/  ULDC UR4, c[0x0][0xbc8] ;  /* 0x0002f20000047ab9 */ /* 0x000fe20000000800 */
[----:B-1----:R-:W-:Y:S02]  /*1d690*/  SHF.R.S32.HI R4, RZ, 0x1f, R197 ;  /* 0x0000001fff047819 */ /* 0x002fe400000114c5 */
[----:B------:R-:W-:Y:S02]  /*1d6a0*/  ISETP.GE.AND P4, PT, R197, UR4, PT ;  /* 0x00000004c5007c0c */ /* 0x000fe4000bf86270 */
[----:B------:R-:W-:Y:S02]  /*1d6b0*/  ISETP.GE.AND P2, PT, R221, UR4, PT ;  /* 0x00000004dd007c0c */ /* 0x000fe4000bf46270 */
[----:B------:R-:W-:Y:S02]  /*1d6c0*/  ISETP.GE.AND P1, PT, R222, UR4, PT ;  /* 0x00000004de007c0c */ /* 0x000fe4000bf26270 */
[----:B------:R-:W-:-:S07]  /*1d6d0*/  ISETP.GE.AND P0, PT, R213, UR4, PT ;  /* 0x00000004d5007c0c */ /* 0x000fce000bf06270 */
[----:B0-----:R-:W-:-:S04]  /*1d6e0*/  @!P4 LEA R2, P3, R197, R20, 0x2 ;  /* 0x00000014c502c211 */ /* 0x001fc800078610ff */
        /* <DEDUP_REMOVED lines=69> */
[----:B------:R-:W-:Y:S02]  /*1db40*/  @!P4 LEA.HI.X R5, R173, R14, R174, 0x2, P0 ;  /* 0x0000000ead05c211 */ /* 0x000fe400000f14ae */
[----:B------:R-:W-:Y:S02]  /*1db50*/  ISETP.GE.AND P0, PT, R165, UR4, PT ;  /* 0x00000004a5007c0c */ /* 0x000fe4000bf06270 */
[----:B----4-:R-:W-:Y:S01]  /*1db60*/  @!P3 LEA R6, P6, R171, R20, 0x2 ;  /* 0x00000014ab06b211 */ /* 0x010fe200078c10ff */
[----:B------:R1:W-:Y:S01]  /*1db70*/  @!P4 ST.E.64 desc[UR50][R4.64], R94 ;  /* 0x0000005e0400c985 */ /* 0x0003e2000c101b32 */
[----:B------:R-:W-:Y:S02]  /*1db80*/  ISETP.GE.AND P4, PT, R161, UR4, PT ;  /* 0x00000004a1007c0c */ /* 0x000fe4000bf86270 */
[----:B------:R-:W-:-:S02]  /*1db90*/  @!P3 LEA.HI.X R7, R171, R14, R172, 0x2, P6 ;  /* 0x0000000eab07b211 */ /* 0x000fc400030f14ac */
[----:B------:R-:W-:-:S03]  /*1dba0*/  @!P2 LEA R8, P6, R169, R20, 0x2 ;  /* 0x00000014a908a211 */ /* 0x000fc600078c10ff */
[----:B------:R4:W-:Y:S01]  /*1dbb0*/  @!P3 ST.E.64 desc[UR50][R6.64], R98 ;  /* 0x000000620600b985 */ /* 0x0009e2000c101b32 */
[----:B---3--:R-:W-:Y:S02]  /*1dbc0*/  @!P1 LEA R10, P3, R167, R20, 0x2 ;  /* 0x00000014a70a9211 */ /* 0x008fe400078610ff */
[----:B------:R-:W-:Y:S02]  /*1dbd0*/  @!P2 LEA.HI.X R9, R169, R14, R170, 0x2, P6 ;  /* 0x0000000ea909a211 */ /* 0x000fe400030f14aa */
[----:B------:R-:W-:Y:S02]  /*1dbe0*/  @!P0 LEA R12, P6, R165, R20, 0x2 ;  /* 0x00000014a50c8211 */ /* 0x000fe400078c10ff */
[-C--:B--2---:R-:W-:Y:S01]  /*1dbf0*/  @!P1 LEA.HI.X R11, R167, R14.reuse, R168, 0x2, P3 ;  /* 0x0000000ea70b9211 */ /* 0x084fe200018f14a8 */
[----:B------:R2:W-:Y:S01]  /*1dc00*/  @!P2 ST.E.64 desc[UR50][R8.64], R102 ;  /* 0x000000660800a985 */ /* 0x0005e2000c101b32 */
[----:B------:R-:W-:Y:S02]  /*1dc10*/  ISETP.GE.AND P3, PT, R159, UR4, PT ;  /* 0x000000049f007c0c */ /* 0x000fe4000bf66270 */
[----:B------:R-:W-:Y:S01]  /*1dc20*/  @!P0 LEA.HI.X R13, R165, R14, R166, 0x2, P6 ;  /* 0x0000000ea50d8211 */ /* 0x000fe200030f14a6 */
[----:B------:R3:W-:Y:S01]  /*1dc30*/  @!P1 ST.E.64 desc[UR50][R10.64], R106 ;  /* 0x0000006a0a009985 */ /* 0x0007e2000c101b32 */
[----:B0-----:R-:W-:-:S02]  /*1dc40*/  @!P5 LEA R2, P1, R163, R20, 0x2 ;  /* 0x00000014a302d211 */ /* 0x001fc400078210ff */
[----:B-1----:R-:W-:Y:S01]  /*1dc50*/  @!P4 LEA R4, P2, R161, R20, 0x2 ;  /* 0x00000014a104c211 */ /* 0x002fe200078410ff */
[----:B------:R-:W-:Y:S01]  /*1dc60*/  @!P0 ST.E.64 desc[UR50][R12.64], R110 ;  /* 0x0000006e0c008985 */ /* 0x000fe2000c101b32 */
[----:B------:R-:W-:Y:S02]  /*1dc70*/  ISETP.GE.AND P0, PT, R237, UR4, PT ;  /* 0x00000004ed007c0c */ /* 0x000fe4000bf06270 */
[----:B------:R-:W-:Y:S02]  /*1dc80*/  @!P5 LEA.HI.X R3, R163, R14, R164, 0x2, P1 ;  /* 0x0000000ea303d211 */ /* 0x000fe400008f14a4 */
[----:B------:R-:W-:Y:S02]  /*1dc90*/  ISETP.GE.AND P1, PT, R236, UR4, PT ;  /* 0x00000004ec007c0c */ /* 0x000fe4000bf26270 */
[----:B----4-:R-:W-:Y:S01]  /*1dca0*/  @!P3 LEA R6, P6, R159, R20, 0x2 ;  /* 0x000000149f06b211 */ /* 0x010fe200078c10ff */
[----:B------:R0:W-:Y:S01]  /*1dcb0*/  @!P5 ST.E.64 desc[UR50][R2.64], R114 ;  /* 0x000000720200d985 */ /* 0x0001e2000c101b32 */
[----:B------:R-:W-:-:S02]  /*1dcc0*/  @!P4 LEA.HI.X R5, R161, R14, R162, 0x2, P2 ;  /* 0x0000000ea105c211 */ /* 0x000fc400010f14a2 */
[----:B------:R-:W-:Y:S02]  /*1dcd0*/  @!P3 LEA.HI.X R7, R159, R14, R160, 0x2, P6 ;  /* 0x0000000e9f07b211 */ /* 0x000fe400030f14a0 */
[----:B------:R-:W-:Y:S01]  /*1dce0*/  ISETP.GE.AND P2, PT, R233, UR4, PT ;  /* 0x00000004e9007c0c */ /* 0x000fe2000bf46270 */
[----:B------:R1:W-:Y:S01]  /*1dcf0*/  @!P4 ST.E.64 desc[UR50][R4.64], R118 ;  /* 0x000000760400c985 */ /* 0x0003e2000c101b32 */
[----:B------:R-:W-:Y:S02]  /*1dd00*/  ISETP.GE.AND P4, PT, R235, UR4, PT ;  /* 0x00000004eb007c0c */ /* 0x000fe4000bf86270 */
[C---:B--2---:R-:W-:Y:S01]  /*1dd10*/  @!P0 LEA R8, P5, R237.reuse, R20, 0x2 ;  /* 0x00000014ed088211 */ /* 0x044fe200078a10ff */
[----:B------:R2:W-:Y:S01]  /*1dd20*/  @!P3 ST.E.64 desc[UR50][R6.64], R122 ;  /* 0x0000007a0600b985 */ /* 0x0005e2000c101b32 */
[----:B------:R-:W-:Y:S02]  /*1dd30*/  ISETP.GE.AND P3, PT, R234, UR4, PT ;  /* 0x00000004ea007c0c */ /* 0x000fe4000bf66270 */
[----:B------:R-:W-:-:S02]  /*1dd40*/  @!P0 LEA.HI.X R9, R237, R14, R158, 0x2, P5 ;  /* 0x0000000eed098211 */ /* 0x000fc400028f149e */
[----:B------:R-:W-:Y:S02]  /*1dd50*/  ISETP.GE.AND P5, PT, R232, UR4, PT ;  /* 0x00000004e8007c0c */ /* 0x000fe4000bfa6270 */
[CC--:B---3--:R-:W-:Y:S01]  /*1dd60*/  @!P1 LEA R10, P6, R236.reuse, R20.reuse, 0x2 ;  /* 0x00000014ec0a9211 */ /* 0x0c8fe200078c10ff */
[----:B------:R3:W-:Y:S02]  /*1dd70*/  @!P0 ST.E.64 desc[UR50][R8.64], R126 ;  /* 0x0000007e08008985 */ /* 0x0007e4000c101b32 */
[C---:B0-----:R-:W-:Y:S02]  /*1dd80*/  @!P4 LEA R2, P0, R235.reuse, R20, 0x2 ;  /* 0x00000014eb02c211 */ /* 0x041fe400078010ff */
[----:B------:R-:W-:Y:S02]  /*1dd90*/  @!P1 LEA.HI.X R11, R236, R14, R157, 0x2, P6 ;  /* 0x0000000eec0b9211 */ /* 0x000fe400030f149d */
[----:B-1----:R-:W-:Y:S02]  /*1dda0*/  @!P3 LEA R4, P6, R234, R20, 0x2 ;  /* 0x00000014ea04b211 */ /* 0x002fe400078c10ff */
[----:B------:R-:W-:Y:S01]  /*1ddb0*/  @!P4 LEA.HI.X R3, R235, R14, R156, 0x2, P0 ;  /* 0x0000000eeb03c211 */ /* 0x000fe200000f149c */
[----:B------:R3:W-:Y:S01]  /*1ddc0*/  @!P1 ST.E.64 desc[UR50][R10.64], R130 ;  /* 0x000000820a009985 */ /* 0x0007e2000c101b32 */
[----:B--2---:R-:W-:-:S02]  /*1ddd0*/  @!P2 LEA R6, P1, R233, R20, 0x2 ;  /* 0x00000014e906a211 */ /* 0x004fc400078210ff */
[----:B------:R-:W-:Y:S01]  /*1dde0*/  @!P5 LEA R12, P0, R232, R20, 0x2 ;  /* 0x00000014e80cd211 */ /* 0x000fe200078010ff */
        /* <DEDUP_REMOVED lines=13> */
.L_x_6661:
[----:B------:R-:W-:Y:S01]  /*1dec0*/  ULDC.64 UR4, c[0x0][0xd08] ;  /* 0x0003420000047ab9 */ /* 0x000fe20000000a00 */
[----:B-----5:R-:W4:Y:S01]  /*1ded0*/  LDC.64 R2, c[0x0][0xd00] ;  /* 0x00034000ff027b82 */ /* 0x020f220000000a00 */
[----:B------:R-:W-:Y:S01]  /*1dee0*/  ISETP.NE.U32.AND P0, PT, RZ, UR4, PT ;  /* 0x00000004ff007c0c */ /* 0x000fe2000bf05070 */
[----:B------:R-:W-:-:S03]  /*1def0*/  IMAD.MOV.U32 R15, RZ, RZ, RZ ;  /* 0x000000ffff0f7224 */ /* 0x000fc600078e00ff */
[----:B------:R-:W-:Y:S01]  /*1df00*/  ISETP.NE.AND.EX P1, PT, RZ, UR5, PT, P0 ;  /* 0x00000005ff007c0c */ /* 0x000fe2000bf25300 */
[----:B------:R-:W-:Y:S02]  /*1df10*/  ULDC.64 UR4, c[0x0][0xd00] ;  /* 0x0003400000047ab9 */ /* 0x000fe40000000a00 */
[----:B------:R-:W-:-:S04]  /*1df20*/  ISETP.NE.U32.AND P0, PT, RZ, UR4, PT ;  /* 0x00000004ff007c0c */ /* 0x000fc8000bf05070 */
[----:B------:R-:W-:-:S06]  /*1df30*/  ISETP.NE.AND.EX P0, PT, RZ, UR5, PT, P0 ;  /* 0x00000005ff007c0c */ /* 0x000fcc000bf05300 */
[----:B------:R-:W1:Y:S01]  /*1df40*/  @P1 LDC.64 R4, c[0x0][0xd08] ;  /* 0x00034200ff041b82 */ /* 0x000e620000000a00 */
[----:B------:R-:W-:Y:S02]  /*1df50*/  ULDC UR4, c[0x0][0xb88] ;  /* 0x0002e20000047ab9 */ /* 0x000fe40000000800 */
[----:B------:R-:W-:Y:S02]  /*1df60*/  IMAD.U32 R0, RZ, RZ, UR4 ;  /* 0x00000004ff007e24 */ /* 0x000fe4000f8e00ff */
[----:B----4-:R-:W-:-:S05]  /*1df70*/  IMAD.WIDE R2, R223, 0x4, R2 ;  /* 0x00000004df027825 */ /* 0x010fca00078e0202 */
[----:B------:R4:W5:Y:S01]  /*1df80*/  @P0 LDG.E R15, desc[UR50][R2.64] ;  /* 0x00000032020f0981 */ /* 0x000962000c1e1900 */
[----:B-1----:R-:W-:-:S05]  /*1df90*/  @P1 IMAD.WIDE R4, R223, 0x4, R4 ;  /* 0x00000004df041825 */ /* 0x002fca00078e0204 */
[----:B------:R4:W5:Y:S01]  /*1dfa0*/  @P1 LDG.E R0, desc[UR50][R4.64] ;  /* 0x0000003204001981 */ /* 0x000962000c1e1900 */
[----:B------:R-:W-:Y:S02]  /*1dfb0*/  ISETP.NE.AND P2, PT, R222, RZ, PT ;  /* 0x000000ffde00720c */ /* 0x000fe40003f45270 */
[----:B------:R-:W-:Y:S01]  /*1dfc0*/  SHF.R.S32.HI R26, RZ, 0x1f, R223 ;  /* 0x0000001fff1a7819 */ /* 0x000fe200000114df */
[----:B------:R-:W1:Y:S10]  /*1dfd0*/  S2R R6, SR_TID.X ;  /* 0x0000000000067919 */ /* 0x000e740000002100 */
[----:B------:R-:W2:Y:S01]  /*1dfe0*/  @!P2 LDC R222, c[0x0][0xbd4] ;  /* 0x0002f500ffdeab82 */ /* 0x000ea20000000800 */
[----:B-1----:R-:W-:Y:S01]  /*1dff0*/  VIADD R7, R6, 0xffffff80 ;  /* 0xffffff8006077836 */ /* 0x002fe20000000000 */
[----:B--2---:R-:W-:-:S04]  /*1e000*/  ISETP.GT.AND P2, PT, R222, 0x1, PT ;  /* 0x00000001de00780c */ /* 0x004fc80003f44270 */
[----:B------:R-:W-:Y:S01]  /*1e010*/  ISETP.GT.AND P3, PT, R7, 0x3f, PT ;  /* 0x0000003f0700780c */ /* 0x000fe20003f64270 */
[----:B----4-:R-:W-:-:S12]  /*1e020*/  @P1 BRA `(.L_x_6670) ;  /* 0x0000000000101947 */ /* 0x010fd80003800000 */
[----:B------:R-:W-:Y:S05]  /*1e030*/  @!P0 BRA `(.L_x_6670) ;  /* 0x00000000000c8947 */ /* 0x000fea0003800000 */
[----:B------:R-:W2:Y:S04]  /*1e040*/  LDG.E R5, desc[UR50][R2.64] ;  /* 0x0000003202057981 */ /* 0x000ea8000c1e1900 */
[----:B-----5:R-:W2:Y:S02]  /*1e050*/  LDG.E R0, desc[UR50][R2.64+0x4] ;  /* 0x0000043202007981 */ /* 0x020ea4000c1e1900 */
[----:B--2---:R-:W-:-:S07]  /*1e060*/  IMAD.IADD R0, R0, 0x1, -R5 ;  /* 0x0000000100007824 */ /* 0x004fce00078e0a05 */
.L_x_6670:
        /* <DEDUP_REMOVED lines=17> */
[----:B------:R-:W4:Y:S08]  /*1e180*/  LDC.64 R12, c[0x0][R20+0x218] ;  /* 0x00008600140c7b82 */ /* 0x000f300000000a00 */
[----:B------:R-:W5:Y:S08]  /*1e190*/  LDC.64 R6, c[0x0][R20+0x228] ;  /* 0x00008a0014067b82 */ /* 0x000f700000000a00 */
[----:B------:R-:W0:Y:S08]  /*1e1a0*/  @P1 LDC R14, c[0x0][0xcec] ;  /* 0x00033b00ff0e1b82 */ /* 0x000e300000000800 */
[----:B------:R-:W3:Y:S08]  /*1e1b0*/  LDC.64 R4, c[0x0][R20+0x210] ;  /* 0x0000840014047b82 */ /* 0x000ef00000000a00 */
[----:B------:R-:W5:Y:S01]  /*1e1c0*/  @P1 LDC R25, c[0x0][0xcf0] ;  /* 0x00033c00ff191b82 */ /* 0x000f620000000800 */
[----:B0-----:R-:W-:-:S07]  /*1e1d0*/  @P1 IMAD.HI.U32 R14, R29, R14, RZ ;  /* 0x0000000e1d0e1227 */ /* 0x001fce00078e00ff */
[----:B-1----:R-:W0:Y:S01]  /*1e1e0*/  @!P0 LDC R2, c[0x0][0xc50] ;  /* 0x00031400ff028b82 */ /* 0x002e220000000800 */
[-C--:B--2---:R-:W-:Y:S02]  /*1e1f0*/  IMAD R9, R9, R27.reuse, RZ ;  /* 0x0000001b09097224 */ /* 0x084fe400078e02ff */
[----:B------:R-:W-:-:S05]  /*1e200*/  IMAD.WIDE.U32 R10, R8, R27, RZ ;  /* 0x0000001b080a7225 */ /* 0x000fca00078e00ff */
        /* <DEDUP_REMOVED lines=16> */
[----:B---3--:R-:W-:Y:S01]  /*1e310*/  IMAD R5, R5, R9, RZ ;  /* 0x0000000905057224 */ /* 0x008fe200078e02ff */
        /* <DEDUP_REMOVED lines=10> */
.L_x_6672:
[----:B------:R-:W-:Y:S05]  /*1e3c0*/  BSYNC B1 ;  /* 0x0000000000017941 */ /* 0x000fea0003800000 */
.L_x_6671:
[----:B------:R-:W-:Y:S05]  /*1e3d0*/  @P2 BRA `(.L_x_6667) ;  /* 0x00000008007c2947 */ /* 0x000fea0003800000 */
[----:B-1----:R-:W1:Y:S01]  /*1e3e0*/  S2R R3, SR_TID.X ;  /* 0x0000000000037919 */ /* 0x002e620000002100 */
[----:B------:R-:W2:Y:S01]  /*1e3f0*/  LDC R9, c[0x0][0xce8] ;  /* 0x00033a00ff097b82 */ /* 0x000ea20000000800 */
[----:B------:R-:W-:Y:S01]  /*1e400*/  ULDC.64 UR4, c[0x0][0xba0] ;  /* 0x0002e80000047ab9 */ /* 0x000fe20000000a00 */
[----:B------:R-:W-:Y:S01]  /*1e410*/  VIADD R29, R196, 0x1c0 ;  /* 0x000001c0c41d7836 */ /* 0x000fe20000000000 */
[----:B------:R-:W-:Y:S01]  /*1e420*/  BSSY B1, `(.L_x_6673) ;  /* 0x0000076000017945 */ /* 0x000fe20003800000 */
[----:B------:R-:W-:Y:S01]  /*1e430*/  IMAD R2, R24, UR4, RZ ;  /* 0x0000000418027c24 */ /* 0x000fe2000f8e02ff */
[----:B------:R-:W-:Y:S02]  /*1e440*/  SHF.R.S32.HI R30, RZ, 0x1f, R224 ;  /* 0x0000001fff1e7819 */ /* 0x000fe400000114e0 */
[----:B------:R-:W-:Y:S01]  /*1e450*/  SHF.R.S32.HI R28, RZ, 0x1f, R29 ;  /* 0x0000001fff1c7819 */ /* 0x000fe2000001141d */
[----:B------:R-:W-:Y:S01]  /*1e460*/  IMAD R5, R15, UR5, R2 ;  /* 0x000000050f057c24 */ /* 0x000fe2000f8e0202 */
[----:B------:R-:W4:Y:S01]  /*1e470*/  LDC R21, c[0x0][0xbc8] ;  /* 0x0002f200ff157b82 */ /* 0x000f220000000800 */
[----:B------:R-:W-:-:S02]  /*1e480*/  SHF.R.S32.HI R31, RZ, 0x1f, R225 ;  /* 0x0000001fff1f7819 */ /* 0x000fc400000114e1 */
[----:B------:R-:W-:Y:S02]  /*1e490*/  SHF.R.S32.HI R32, RZ, 0x1f, R226 ;  /* 0x0000001fff207819 */ /* 0x000fe400000114e2 */
[----:B------:R-:W-:Y:S02]  /*1e4a0*/  SHF.R.S32.HI R33, RZ, 0x1f, R227 ;  /* 0x0000001fff217819 */ /* 0x000fe400000114e3 */
[----:B------:R-:W-:Y:S02]  /*1e4b0*/  SHF.R.S32.HI R34, RZ, 0x1f, R228 ;  /* 0x0000001fff227819 */ /* 0x000fe400000114e4 */
[----:B--2---:R-:W-:Y:S01]  /*1e4c0*/  ISETP.NE.AND P0, PT, R9, 0x1, PT ;  /* 0x000000010900780c */ /* 0x004fe20003f05270 */
[----:B------:R-:W-:Y:S02]  /*1e4d0*/  IMAD R25, R0, R9, RZ ;  /* 0x0000000900197224 */ /* 0x000fe400078e02ff */
[----:B-1----:R-:W-:Y:S02]  /*1e4e0*/  VIADD R4, R3, 0xffffff80 ;  /* 0xffffff8003047836 */ /* 0x002fe40000000000 */
[----:B------:R-:W-:Y:S01]  /*1e4f0*/  IMAD.WIDE.U32 R2, R15, UR4, RZ ;  /* 0x000000040f027c25 */ /* 0x000fe2000f8e00ff */
[----:B------:R-:W-:Y:S01]  /*1e500*/  ULDC.64 UR4, c[0x0][0xbe8] ;  /* 0x0002fa0000047ab9 */ /* 0x000fe20000000a00 */
[----:B----4-:R-:W-:-:S02]  /*1e510*/  ISETP.GE.AND P1, PT, R228, R21, PT ;  /* 0x00000015e400720c */ /* 0x010fc40003f26270 */
[----:B------:R-:W-:-:S04]  /*1e520*/  SHF.R.S32.HI R7, RZ, 0x1f, R4 ;  /* 0x0000001fff077819 */ /* 0x000fc80000011404 */
[----:B------:R-:W1:Y:S01]  /*1e530*/  @P0 LDC R11, c[0x0][0xcec] ;  /* 0x00033b00ff0b0b82 */ /* 0x000e620000000800 */
[----:B------:R-:W-:Y:S01]  /*1e540*/  IMAD.IADD R3, R3, 0x1, R5 ;  /* 0x0000000103037824 */ /* 0x000fe200078e0205 */
[----:B------:R-:W-:Y:S02]  /*1e550*/  ISETP.GE.AND P2, PT, R196, R21, PT ;  /* 0x00000015c400720c */ /* 0x000fe40003f46270 */
[----:B------:R-:W-:Y:S01]  /*1e560*/  LEA.HI R7, R7, R4, RZ, 0x3 ;  /* 0x0000000407077211 */ /* 0x000fe200078f18ff */
[----:B------:R-:W-:-:S03]  /*1e570*/  IMAD.WIDE.U32 R2, R221, UR4, R2 ;  /* 0x00000004dd027c25 */ /* 0x000fc6000f8e0002 */
[----:B------:R-:W2:Y:S01]  /*1e580*/  @P0 LDC R13, c[0x0][0xcf0] ;  /* 0x00033c00ff0d0b82 */ /* 0x000ea20000000800 */
[----:B------:R-:W-:Y:S01]  /*1e590*/  LOP3.LUT R5, R7, 0xfffffff8, RZ, 0xc0, !PT ;  /* 0xfffffff807057812 */ /* 0x000fe200078ec0ff */
[----:B------:R-:W-:Y:S01]  /*1e5a0*/  IMAD R3, R221, UR5, R3 ;  /* 0x00000005dd037c24 */ /* 0x000fe2000f8e0203 */
[----:B------:R-:W-:Y:S01]  /*1e5b0*/  SHF.R.S32.HI R24, RZ, 0x3, R7 ;  /* 0x00000003ff187819 */ /* 0x000fe20000011407 */
[----:B------:R-:W-:Y:S02]  /*1e5c0*/  ULDC.64 UR4, c[0x0][0xbf0] ;  /* 0x0002fc0000047ab9 */ /* 0x000fe40000000a00 */
[----:B------:R-:W-:Y:S02]  /*1e5d0*/  IMAD.IADD R5, R4, 0x1, -R5 ;  /* 0x0000000104057824 */ /* 0x000fe400078e0a05 */
[----:B------:R-:W-:Y:S02]  /*1e5e0*/  IMAD R4, R26, UR4, RZ ;  /* 0x000000041a047c24 */ /* 0x000fe4000f8e02ff */
[----:B------:R-:W-:-:S02]  /*1e5f0*/  IMAD R6, R5, 0x20, R24 ;  /* 0x0000002005067824 */ /* 0x000fc400078e0218 */
[----:B------:R-:W-:Y:S02]  /*1e600*/  IMAD R7, R27, UR5, R4 ;  /* 0x000000051b077c24 */ /* 0x000fe4000f8e0204 */
[----:B------:R-:W-:Y:S02]  /*1e610*/  IMAD.IADD R6, R195, 0x1, R6 ;  /* 0x00000001c3067824 */ /* 0x000fe400078e0206 */
[----:B------:R-:W-:Y:S01]  /*1e620*/  IMAD.WIDE.U32 R2, R27, UR4, R2 ;  /* 0x000000041b027c25 */ /* 0x000fe2000f8e0002 */
[----:B------:R-:W-:-:S03]  /*1e630*/  ULDC.64 UR4, c[0x0][0xbe0] ;  /* 0x0002f80000047ab9 */ /* 0x000fc60000000a00 */
[----:B-1----:R-:W-:-:S04]  /*1e640*/  @P0 IMAD.HI.U32 R4, R6, R11, RZ ;  /* 0x0000000b06040227 */ /* 0x002fc800078e00ff */
[----:B------:R-:W-:Y:S01]  /*1e650*/  IMAD.MOV.U32 R5, RZ, RZ, R6 ;  /* 0x000000ffff057224 */ /* 0x000fe200078e0006 */
[----:B--2---:R-:W-:Y:S01]  /*1e660*/  @P0 SHF.R.U32.HI R5, RZ, R13, R4 ;  /* 0x0000000dff050219 */ /* 0x004fe20000011604 */
[----:B------:R-:W-:Y:S01]  /*1e670*/  IMAD.IADD R3, R3, 0x1, R7 ;  /* 0x0000000103037824 */ /* 0x000fe200078e0207 */
[----:B------:R-:W-:Y:S01]  /*1e680*/  SEL R4, RZ, 0xffffffff, P1 ;  /* 0xffffffffff047807 */ /* 0x000fe20000800000 */
[----:B------:R-:W-:Y:S01]  /*1e690*/  VIADD R27, R196, 0x180 ;  /* 0x00000180c41b7836 */ /* 0x000fe20000000000 */
[--C-:B------:R-:W-:Y:S01]  /*1e6a0*/  SHF.R.S32.HI R0, RZ, 0x1f, R5.reuse ;  /* 0x0000001fff007819 */ /* 0x100fe20000011405 */
[----:B------:R-:W-:Y:S01]  /*1e6b0*/  IMAD.MOV R7, RZ, RZ, -R5 ;  /* 0x000000ffff077224 */ /* 0x000fe200078e0a05 */
[----:B------:R-:W-:Y:S01]  /*1e6c0*/  ISETP.GE.AND P0, PT, R227, R21, PT ;  /* 0x00000015e300720c */ /* 0x000fe20003f06270 */
[----:B------:R-:W-:Y:S01]  /*1e6d0*/  IMAD.WIDE.U32 R2, R5, UR4, R2 ;  /* 0x0000000405027c25 */ /* 0x000fe2000f8e0002 */
[----:B------:R-:W-:-:S03]  /*1e6e0*/  SHF.R.S32.HI R26, RZ, 0x1f, R27 ;  /* 0x0000001fff1a7819 */ /* 0x000fc6000001141b */
[----:B------:R-:W-:Y:S02]  /*1e6f0*/  IMAD R0, R0, UR4, RZ ;  /* 0x0000000400007c24 */ /* 0x000fe4000f8e02ff */
[----:B------:R-:W-:Y:S02]  /*1e700*/  IMAD R7, R9, R7, R6 ;  /* 0x0000000709077224 */ /* 0x000fe400078e0206 */
[----:B------:R-:W-:Y:S01]  /*1e710*/  IMAD R5, R5, UR5, R0 ;  /* 0x0000000505057c24 */ /* 0x000fe2000f8e0200 */
[----:B------:R-:W-:Y:S01]  /*1e720*/  SEL R0, RZ, 0x1, P2 ;  /* 0x00000001ff007807 */ /* 0x000fe20001000000 */
[----:B------:R-:W-:Y:S01]  /*1e730*/  IMAD.SHL.U32 R9, R4, 0x2, RZ ;  /* 0x0000000204097824 */ /* 0x000fe200078e00ff */
[----:B------:R-:W-:Y:S01]  /*1e740*/  SEL R4, RZ, 0xffffffff, P0 ;  /* 0xffffffffff047807 */ /* 0x000fe20000000000 */
[----:B------:R-:W-:Y:S01]  /*1e750*/  IMAD.IADD R3, R3, 0x1, R5 ;  /* 0x0000000103037824 */ /* 0x000fe200078e0205 */
[-C--:B------:R-:W-:Y:S01]  /*1e760*/  ISETP.GE.AND P0, PT, R226, R21.reuse, PT ;  /* 0x00000015e200720c */ /* 0x080fe20003f06270 */
[----:B------:R-:W-:Y:S01]  /*1e770*/  ULDC.64 UR4, c[0x0][0xbd8] ;  /* 0x0002f60000047ab9 */ /* 0x000fe20000000a00 */
[----:B------:R-:W-:Y:S01]  /*1e780*/  LOP3.LUT R0, R9, 0x2, R0, 0xe2, !PT ;  /* 0x0000000209007812 */ /* 0x000fe200078ee200 */
[----:B------:R-:W-:Y:S01]  /*1e790*/  IMAD.SHL.U32 R9, R4, 0x4, RZ ;  /* 0x0000000404097824 */ /* 0x000fe200078e00ff */
[----:B------:R-:W-:Y:S01]  /*1e7a0*/  SEL R5, RZ, 0xffffffff, P0 ;  /* 0xffffffffff057807 */ /* 0x000fe20000000000 */
[----:B------:R-:W-:Y:S01]  /*1e7b0*/  IMAD.IADD R24, R24, 0x1, R195 ;  /* 0x0000000118187824 */ /* 0x000fe200078e02c3 */
[----:B------:R-:W-:Y:S01]  /*1e7c0*/  ISETP.GE.AND P0, PT, R225, R21, PT ;  /* 0x00000015e100720c */ /* 0x000fe20003f06270 */
[----:B------:R-:W-:Y:S01]  /*1e7d0*/  IMAD.WIDE.U32 R2, R7, UR4, R2 ;  /* 0x0000000407027c25 */ /* 0x000fe2000f8e0002 */
[----:B------:R-:W-:-:S02]  /*1e7e0*/  LOP3.LUT R4, R9, 0x4, R0, 0xe2, !PT ;  /* 0x0000000409047812 */ /* 0x000fc400078ee200 */
[----:B------:R-:W-:Y:S01]  /*1e7f0*/  SHF.R.S32.HI R0, RZ, 0x1f, R7 ;  /* 0x0000001fff007819 */ /* 0x000fe20000011407 */
[----:B------:R-:W-:Y:S01]  /*1e800*/  IMAD.SHL.U32 R9, R5, 0x8, RZ ;  /* 0x0000000805097824 */ /* 0x000fe200078e00ff */
[----:B------:R-:W-:Y:S02]  /*1e810*/  SEL R5, RZ, 0xffffffff, P0 ;  /* 0xffffffffff057807 */ /* 0x000fe40000000000 */
[-C--:B------:R-:W-:Y:S01]  /*1e820*/  ISETP.GE.AND P0, PT, R224, R21.reuse, PT ;  /* 0x00000015e000720c */ /* 0x080fe20003f06270 */
[----:B------:R-:W-:Y:S01]  /*1e830*/  IMAD R0, R0, UR4, RZ ;  /* 0x0000000400007c24 */ /* 0x000fe2000f8e02ff */
[----:B------:R-:W-:Y:S01]  /*1e840*/  LOP3.LUT R4, R9, 0x8, R4, 0xe2, !PT ;  /* 0x0000000809047812 */ /* 0x000fe200078ee204 */
[----:B------:R-:W-:Y:S01]  /*1e850*/  IMAD.SHL.U32 R9, R5, 0x10, RZ ;  /* 0x0000001005097824 */ /* 0x000fe200078e00ff */
[----:B------:R-:W-:Y:S02]  /*1e860*/  SEL R5, RZ, 0xffffffff, P0 ;  /* 0xffffffffff057807 */ /* 0x000fe40000000000 */
[----:B------:R-:W-:-:S02]  /*1e870*/  ISETP.GE.AND P0, PT, R27, R21, PT ;  /* 0x000000151b00720c */ /* 0x000fc40003f06270 */
[----:B------:R-:W-:Y:S01]  /*1e880*/  LOP3.LUT R4, R9, 0x10, R4, 0xe2, !PT ;  /* 0x0000001009047812 */ /* 0x000fe200078ee204 */
[----:B------:R-:W-:Y:S01]  /*1e890*/  IMAD.SHL.U32 R9, R5, 0x20, RZ ;  /* 0x0000002005097824 */ /* 0x000fe200078e00ff */
[----:B------:R-:W-:Y:S01]  /*1e8a0*/  ISETP.GE.AND P2, PT, R29, R21, PT ;  /* 0x000000151d00720c */ /* 0x000fe20003f46270 */
[----:B------:R-:W-:Y:S01]  /*1e8b0*/  IMAD R5, R7, UR5, R0 ;  /* 0x0000000507057c24 */ /* 0x000fe2000f8e0200 */
[----:B------:R-:W-:Y:S01]  /*1e8c0*/  SEL R7, RZ, 0x40, P0 ;  /* 0x00000040ff077807 */ /* 0x000fe20000000000 */
[----:B------:R-:W-:Y:S01]  /*1e8d0*/  ULDC.64 UR4, c[0x0][0xb80] ;  /* 0x0002e00000047ab9 */ /* 0x000fe20000000a00 */
[----:B------:R-:W-:Y:S01]  /*1e8e0*/  ISETP.GE.AND P0, PT, R24, R25, PT ;  /* 0x000000191800720c */ /* 0x000fe20003f06270 */
[----:B------:R-:W-:Y:S01]  /*1e8f0*/  IMAD.IADD R3, R3, 0x1, R5 ;  /* 0x0000000103037824 */ /* 0x000fe200078e0205 */
[----:B------:R-:W-:Y:S02]  /*1e900*/  LEA R14, P1, R2, UR4, 0x1 ;  /* 0x00000004020e7c11 */ /* 0x000fe4000f8208ff */
[----:B------:R-:W-:-:S02]  /*1e910*/  LOP3.LUT R4, R9, 0x20, R4, 0xe2, !PT ;  /* 0x0000002009047812 */ /* 0x000fc400078ee204 */
[----:B------:R-:W-:Y:S02]  /*1e920*/  LEA.HI.X R15, R2, UR5, R3, 0x1, P1 ;  /* 0x00000005020f7c11 */ /* 0x000fe400088f0c03 */
[----:B------:R-:W-:Y:S01]  /*1e930*/  LOP3.LUT R20, R4, R7, RZ, 0xfc, !PT ;  /* 0x0000000704147212 */ /* 0x000fe200078efcff */
[----:B------:R1:W2:Y:S01]  /*1e940*/  SHFL.IDX PT, R2, R14, RZ, 0x181f ;  /* 0x00181fff0e027589 */ /* 0x0002a200000e0000 */
[----:B------:R-:W-:-:S03]  /*1e950*/  SEL R5, RZ, 0x80, P2 ;  /* 0x00000080ff057807 */ /* 0x000fc60001000000 */
[----:B------:R1:W4:Y:S01]  /*1e960*/  SHFL.IDX PT, R3, R15, RZ, 0x181f ;  /* 0x00181fff0f037589 */ /* 0x00032200000e0000 */
[----:B------:R-:W-:Y:S01]  /*1e970*/  LOP3.LUT R23, R20, R5, RZ, 0xfc, !PT ;  /* 0x0000000514177212 */ /* 0x000fe200078efcff */
[----:B------:R-:W-:Y:S06]  /*1e980*/  @P0 BRA `(.L_x_6674) ;  /* 0x00000000007c0947 */ /* 0x000fec0003800000 */
[-C--:B------:R-:W-:Y:S02]  /*1e990*/  ISETP.GE.AND P2, PT, R228, R21.reuse, PT ;  /* 0x00000015e400720c */ /* 0x080fe40003f46270 */
[-C--:B------:R-:W-:Y:S02]  /*1e9a0*/  ISETP.GE.AND P1, PT, R196, R21.reuse, PT ;  /* 0x00000015c400720c */ /* 0x080fe40003f26270 */
[-C--:B------:R-:W-:Y:S02]  /*1e9b0*/  ISETP.GE.AND P5, PT, R227, R21.reuse, PT ;  /* 0x00000015e300720c */ /* 0x080fe40003fa6270 */
[----:B------:R-:W-:-:S07]  /*1e9c0*/  ISETP.GE.AND P3, PT, R226, R21, PT ;  /* 0x00000015e200720c */ /* 0x000fce0003f66270 */
[-C--:B--2---:R-:W-:Y:S02]  /*1e9d0*/  @!P2 LEA R6, P0, R228, R2.reuse, 0x1 ;  /* 0x00000002e406a211 */ /* 0x084fe400078008ff */
        /* <DEDUP_REMOVED lines=26> */
.L_x_6674:
[----:B------:R-:W-:Y:S05]  /*1eb80*/  BSYNC B1 ;  /* 0x0000000000017941 */ /* 0x000fea0003800000 */
.L_x_6673:
        /* <DEDUP_REMOVED lines=10> */
[-C--:B--2---:R-:W-:Y:S02]  /*1ec30*/  @!P5 LEA R6, P3, R228, R2.reuse, 0x1 ;  /* 0x00000002e406d211 */ /* 0x084fe400078608ff */
        /* <DEDUP_REMOVED lines=17> */
[-C--:B-1----:R-:W-:Y:S01]  /*1ed50*/  @P4 LEA R14, P6, R29, R2.reuse, 0x1 ;  /* 0x000000021d0e4211 */ /* 0x082fe200078c08ff */
[----:B------:R4:W-:Y:S01]  /*1ed60*/  @!P3 ST.E.128 desc[UR50][R4.64], RZ ;  /* 0x000000ff0400b985 */ /* 0x0009e2000c101d32 */
[----:B------:R-:W-:-:S02]  /*1ed70*/  @!P5 LEA R2, P0, R224, R2, 0x1 ;  /* 0x00000002e002d211 */ /* 0x000fc400078008ff */
[-C--:B------:R-:W-:Y:S02]  /*1ed80*/  @P4 LEA.HI.X R15, R29, R3.reuse, R28, 0x1, P6 ;  /* 0x000000031d0f4211 */ /* 0x080fe400030f0c1c */
[----:B------:R-:W-:-:S05]  /*1ed90*/  @!P5 LEA.HI.X R3, R224, R3, R30, 0x1, P0 ;  /* 0x00000003e003d211 */ /* 0x000fca00000f0c1e */
[----:B------:R4:W-:Y:S04]  /*1eda0*/  @!P5 ST.E.128 desc[UR50][R2.64], RZ ;  /* 0x000000ff0200d985 */ /* 0x0009e8000c101d32 */
[----:B------:R4:W-:Y:S04]  /*1edb0*/  @P2 ST.E.128 desc[UR50][R12.64], RZ ;  /* 0x000000ff0c002985 */ /* 0x0009e8000c101d32 */
[----:B------:R4:W-:Y:S02]  /*1edc0*/  @P4 ST.E.128 desc[UR50][R14.64], RZ ;  /* 0x000000ff0e004985 */ /* 0x0009e4000c101d32 */
.L_x_6667:
[----:B------:R-:W-:Y:S05]  /*1edd0*/  BSYNC B0 ;  /* 0x0000000000007941 */ /* 0x000fea0003800000 */
.L_x_6660:
[----:B------:R-:W-:Y:S02]  /*1ede0*/  ULDC UR4, c[0x0][0xd3c] ;  /* 0x00034f0000047ab9 */ /* 0x000fe40000000800 */
[----:B---3--:R-:W-:-:S13]  /*1edf0*/  ISETP.GE.AND P0, PT, R155, UR4, PT ;  /* 0x000000049b007c0c */ /* 0x008fda000bf06270 */
[----:B------:R-:W-:Y:S05]  /*1ee00*/  @!P0 BRA `(.L_x_6675) ;  /* 0xfffffe2400f88947 */ /* 0x000fea000383ffff */
[----:B------:R-:W-:Y:S05]  /*1ee10*/  BRA `(.L_x_6465) ;  /* 0x000000b0009c7947 */ /* 0x000fea0003800000 */
.L_x_6463:
        /* <DEDUP_REMOVED lines=18> */
.L_x_6676:
        /* <DEDUP_REMOVED lines=43> */
.L_x_6680:
        /* <DEDUP_REMOVED lines=39> */
.L_x_6678:
        /* <DEDUP_REMOVED lines=12> */
.L_x_6681:
        /* <DEDUP_REMOVED lines=63> */
.L_x_6682:
        /* <DEDUP_REMOVED lines=61> */
.L_x_6683:
[----:B01----:R-:W-:-:S05]  /*1fce0*/  LOP3.LUT R3, RZ, R2, RZ, 0x33, !PT ;  /* 0x00000002ff037212 */ /* 0x003fca00078e33ff */
[----:B------:R-:W-:-:S05]  /*1fcf0*/  IMAD.IADD R2, R4, 0x1, R3 ;  /* 0x0000000104027824 */ /* 0x000fca00078e0203 */
[----:B------:R1:W-:Y:S01]  /*1fd00*/  STL [R1+0x4], R2 ;  /* 0x0000040201007387 */ /* 0x0003e20000100800 */
[----:B------:R-:W-:Y:S05]  /*1fd10*/  BRA `(.L_x_6684) ;  /* 0x0000000000107947 */ /* 0x000fea0003800000 */
.L_x_6679:
[----:B------:R-:W-:Y:S01]  /*1fd20*/  IMAD.U32 R2, RZ, RZ, UR6 ;  /* 0x00000006ff027e24 */ /* 0x000fe2000f8e00ff */
[----:B------:R0:W-:Y:S04]  /*1fd30*/  STL [R1+0x4], RZ ;  /* 0x000004ff01007387 */ /* 0x0001e80000100800 */
[----:B------:R0:W-:Y:S04]  /*1fd40*/  STL [R1+0x8], RZ ;  /* 0x000008ff01007387 */ /* 0x0001e80000100800 */
[----:B------:R0:W-:Y:S02]  /*1fd50*/  STL [R1], R2 ;  /* 0x0000000201007387 */ /* 0x0001e40000100800 */
.L_x_6684:
        /* <DEDUP_REMOVED lines=10> */
.L_x_6677:
        /* <DEDUP_REMOVED lines=13> */
[----:B------:R-:W-:Y:S01]  /*1fed0*/  ULDC.64 UR40, c[0x0][0x198] ;  /* 0x0000660000287ab9 */ /* 0x000fe20000000a00 */
[----:B------:R-:W-:Y:S01]  /*1fee0*/  LOP3.LUT R3, R0, 0x1f8, RZ, 0xc0, !PT ;  /* 0x000001f800037812 */ /* 0x000fe200078ec0ff */
[----:B01----:R-:W-:Y:S01]  /*1fef0*/  IMAD.SHL.U32 R2, R4, 0x8, RZ ;  /* 0x0000000804027824 */ /* 0x003fe200078e00ff */
[----:B------:R-:W-:Y:S01]  /*1ff00*/  LOP3.LUT R0, R0, 0x38, RZ, 0xc0, !PT ;  /* 0x0000003800007812 */ /* 0x000fe200078ec0ff */
[----:B------:R-:W-:Y:S01]  /*1ff10*/  ULDC UR38, c[0x0][0xc] ;  /* 0x0000030000267ab9 */ /* 0x000fe20000000800 */
[----:B------:R-:W-:Y:S01]  /*1ff20*/  LOP3.LUT R3, R3, 0x38, R6, 0x78, !PT ;  /* 0x0000003803037812 */ /* 0x000fe200078e7806 */
[----:B------:R-:W-:-:S03]  /*1ff30*/  IMAD.SHL.U32 R6, R6, 0x10, RZ ;  /* 0x0000001006067824 */ /* 0x000fc600078e00ff */
[----:B------:R-:W-:Y:S02]  /*1ff40*/  LOP3.LUT R3, R3, 0x200, R2, 0xf8, !PT ;  /* 0x0000020003037812 */ /* 0x000fe400078ef802 */
[----:B------:R-:W-:-:S04]  /*1ff50*/  SHF.R.U32.HI R2, RZ, 0x3, R4 ;  /* 0x00000003ff027819 */ /* 0x000fc80000011604 */
[----:B------:R-:W-:Y:S01]  /*1ff60*/  LOP3.LUT R4, R2, 0x70, R6, 0xf8, !PT ;  /* 0x0000007002047812 */ /* 0x000fe200078ef806 */
[----:B------:R-:W-:Y:S01]  /*1ff70*/  IMAD.MOV.U32 R2, RZ, RZ, 0x1 ;  /* 0x00000001ff027424 */ /* 0x000fe200078e00ff */
[C---:B------:R-:W-:Y:S01]  /*1ff80*/  LOP3.LUT R4, R0.reuse, 0x40, RZ, 0xfc, !PT ;  /* 0x0000004000047812 */ /* 0x040fe200078efcff */
[----:B--2---:R-:W-:Y:S01]  /*1ff90*/  ULEA UR4, UR5, UR4, 0x18 ;  /* 0x0000000405047291 */ /* 0x004fe2000f8ec03f */
        /* <DEDUP_REMOVED lines=9> */
[----:B------:R-:W-:Y:S04]  /*20030*/  STL [R1+0x10], RZ ;  /* 0x000010ff01007387 */ /* 0x000fe80000100800 */
[----:B------:R0:W-:Y:S02]  /*20040*/  STL [R1+0x1c], R2 ;  /* 0x00001c0201007387 */ /* 0x0001e40000100800 */
[C---:B0-----:R-:W-:Y:S02]  /*20050*/  LOP3.LUT R2, R0.reuse, 0xc0, RZ, 0xfc, !PT ;  /* 0x000000c000027812 */ /* 0x041fe400078efcff */
[C---:B------:R-:W-:Y:S02]  /*20060*/  LOP3.LUT R2, R0.reuse, 0x180, RZ, 0xfc, !PT ;  /* 0x0000018000027812 */ /* 0x040fe400078efcff */
[----:B------:R-:W-:-:S07]  /*20070*/  LOP3.LUT R0, R0, 0x1c0, RZ, 0xfc, !PT ;  /* 0x000001c000007812 */ /* 0x000fce00078efcff */
.L_x_6875:
[----:B------:R-:W2:Y:S01]  /*20080*/  LDL R14, [R1+0xc] ;  /* 0x00000c00010e7983 */ /* 0x000ea20000100800 */
[----:B------:R-:W-:Y:S05]  /*20090*/  YIELD ;  /* 0x0000000000007946 */ /* 0x000fea0003800000 */
[----:B------:R-:W-:Y:S01]  /*200a0*/  ULDC.64 UR4, c[0x0][0xb20] ;  /* 0x0002c80000047ab9 */ /* 0x000fe20000000a00 */
[----:B01----:R-:W-:Y:S02]  /*200b0*/  CS2R R6, SRZ ;  /* 0x0000000000067805 */ /* 0x003fe4000001ff00 */
[----:B------:R-:W-:Y:S01]  /*200c0*/  ISETP.NE.U32.AND P0, PT, RZ, UR4, PT ;  /* 0x00000004ff007c0c */ /* 0x000fe2000bf05070 */
[----:B------:R-:W0:Y:S01]  /*200d0*/  LDC.64 R12, c[0x0][0xaf8] ;  /* 0x0002be00ff0c7b82 */ /* 0x000e220000000a00 */
[----:B------:R-:W-:Y:S01]  /*200e0*/  ULDC.64 UR6, c[0x0][0xb00] ;  /* 0x0002c00000067ab9 */ /* 0x000fe20000000a00 */
[----:B------:R-:W-:Y:S01]  /*200f0*/  ULDC.64 UR8, c[0x0][0xb08] ;  /* 0x0002c20000087ab9 */ /* 0x000fe20000000a00 */
[----:B------:R-:W-:Y:S01]  /*20100*/  ISETP.NE.AND.EX P0, PT, RZ, UR5, PT, P0 ;  /* 0x00000005ff007c0c */ /* 0x000fe2000bf05300 */
[----:B------:R-:W-:-:S04]  /*20110*/  ULDC.64 UR4, c[0x0][0xb10] ;  /* 0x0002c40000047ab9 */ /* 0x000fc80000000a00 */
[----:B------:R-:W1:Y:S08]  /*20120*/  LDC.64 R4, c[0x0][0xb00] ;  /* 0x0002c000ff047b82 */ /* 0x000e700000000a00 */
        /* <DEDUP_REMOVED lines=8> */
[----:B------:R-:W-:Y:S01]  /*201b0*/  ISETP.NE.U32.AND P4, PT, RZ, UR8, PT ;  /* 0x00000008ff007c0c */ /* 0x000fe2000bf85070 */
[----:B---3--:R-:W-:Y:S01]  /*201c0*/  IMAD.MOV.U32 R8, RZ, RZ, RZ ;  /* 0x000000ffff087224 */ /* 0x008fe200078e00ff */
[----:B------:R-:W-:Y:S01]  /*201d0*/  ISETP.NE.U32.AND P1, PT, RZ, UR4, PT ;  /* 0x00000004ff007c0c */ /* 0x000fe2000bf25070 */
[----:B--2---:R-:W0:Y:S01]  /*201e0*/  LDC.64 R2, c[0x0][0xb08] ;  /* 0x0002c200ff027b82 */ /* 0x004e220000000a00 */
[----:B------:R-:W-:-:S02]  /*201f0*/  IMAD.MOV.U32 R0, RZ, RZ, RZ ;  /* 0x000000ffff007224 */ /* 0x000fc400078e00ff */
[----:B------:R-:W-:Y:S01]  /*20200*/  ISETP.NE.AND.EX P3, PT, RZ, UR5, PT, P1 ;  /* 0x00000005ff007c0c */ /* 0x000fe2000bf65310 */
[----:B-1----:R-:W-:-:S04]  /*20210*/  IMAD.WIDE R4, R14, 0x4, R4 ;  /* 0x000000040e047825 */ /* 0x002fc800078e0204 */
        /* <DEDUP_REMOVED lines=30> */
.L_x_6686:
        /* <DEDUP_REMOVED lines=16> */
.L_x_6687:
[----:B------:R-:W-:Y:S05]  /*20500*/  @!P1 BRA `(.L_x_6688) ;  /* 0x00000000000c9947 */ /* 0x000fea0003800000 */
[----:B------:R-:W2:Y:S04]  /*20510*/  LDG.E R7, desc[UR50][R4.64] ;  /* 0x0000003204077981 */ /* 0x000ea8000c1e1900 */
[----:B------:R-:W2:Y:S02]  /*20520*/  LDG.E R4, desc[UR50][R4.64+0x4] ;  /* 0x0000043204047981 */ /* 0x000ea4000c1e1900 */
[----:B--2---:R-:W-:-:S07]  /*20530*/  IMAD.IADD R7, R4, 0x1, -R7 ;  /* 0x0000000104077824 */ /* 0x004fce00078e0a07 */
.L_x_6688:
        /* <DEDUP_REMOVED lines=37> */
.L_x_6691:
[----:B------:R-:W-:-:S13]  /*20790*/  ISETP.NE.AND P0, PT, R3, 0x1, PT ;  /* 0x000000010300780c */ /* 0x000fda0003f05270 */
[----:B------:R-:W1:Y:S02]  /*207a0*/  @P0 LDC.64 R4, c[0x0][0xae0] ;  /* 0x0002b800ff040b82 */ /* 0x000e640000000a00 */
[----:B-1----:R-:W-:-:S05]  /*207b0*/  @P0 IMAD.HI.U32 R4, R2, R4, RZ ;  /* 0x0000000402040227 */ /* 0x002fca00078e00ff */
[----:B------:R-:W-:-:S07]  /*207c0*/  @P0 SHF.R.U32.HI R2, RZ, R5, R4 ;  /* 0x00000005ff020219 */ /* 0x000fce0000011604 */
.L_x_6692:
[----:B------:R-:W-:Y:S05]  /*207d0*/  BSYNC B0 ;  /* 0x0000000000007941 */ /* 0x000fea0003800000 */
.L_x_6690:
[----:B------:R-:W-:-:S05]  /*207e0*/  IMAD R2, R2, R3, R3 ;  /* 0x0000000302027224 */ /* 0x000fca00078e0203 */
[----:B------:R-:W-:-:S07]  /*207f0*/  VIMNMX R8, R8, R2, PT ;  /* 0x0000000208087248 */ /* 0x000fce0003fe0100 */
.L_x_6689:
        /* <DEDUP_REMOVED lines=25> */
.L_x_6695:
[----:B------:R-:W-:-:S13]  /*20990*/  ISETP.NE.AND P0, PT, R3, 0x1, PT ;  /* 0x000000010300780c */ /* 0x000fda0003f05270 */
[----:B------:R-:W1:Y:S02]  /*209a0*/  @P0 LDC.64 R4, c[0x0][0xae0] ;  /* 0x0002b800ff040b82 */ /* 0x000e640000000a00 */
[----:B-1----:R-:W-:-:S05]  /*209b0*/  @P0 IMAD.HI.U32 R4, R6, R4, RZ ;  /* 0x0000000406040227 */ /* 0x002fca00078e00ff */
[----:B------:R-:W-:-:S07]  /*209c0*/  @P0 SHF.R.U32.HI R6, RZ, R5, R4 ;  /* 0x00000005ff060219 */ /* 0x000fce0000011604 */
.L_x_6696:
[----:B------:R-:W-:Y:S05]  /*209d0*/  BSYNC B0 ;  /* 0x0000000000007941 */ /* 0x000fea0003800000 */
.L_x_6694:
[----:B------:R-:W-:-:S05]  /*209e0*/  IMAD R3, R6, R3, RZ ;  /* 0x0000000306037224 */ /* 0x000fca00078e02ff */
[----:B------:R-:W-:-:S07]  /*209f0*/  VIMNMX R2, R2, R3, !PT ;  /* 0x0000000302027248 */ /* 0x000fce0007fe0100 */
.L_x_6693:
        /* <DEDUP_REMOVED lines=41> */
.L_x_6698:
[----:B------:R-:W-:Y:S05]  /*20c90*/  BSYNC B0 ;  /* 0x0000000000007941 */ /* 0x000fea0003800000 */
.L_x_6697:
[-C--:B------:R-:W-:Y:S01]  /*20ca0*/  IMAD R7, R13, R2.reuse, R7 ;  /* 0x000000020d077224 */ /* 0x080fe200078e0207 */
        /* <DEDUP_REMOVED lines=23> */
.L_x_6919:
[----:B--2---:R-:W-:Y:S02]  /*20e20*/  ISETP.NE.AND P0, PT, R14, RZ, PT ;  /* 0x000000ff0e00720c */ /* 0x004fe40003f05270 */
[----:B------:R-:W-:-:S11]  /*20e30*/  PLOP3.LUT P6, PT, PT, PT, PT, 0x8, 0x0 ;  /* 0x000000000000781c */ /* 0x000fd60003fce170 */
[----:B------:R-:W-:Y:S05]  /*20e40*/  @P0 BRA `(.L_x_6702) ;  /* 0x00000000000c0947 */ /* 0x000fea0003800000 */
[----:B------:R-:W-:-:S03]  /*20e50*/  UMOV UR4, 0xffffffff ;  /* 0xffffffff00047882 */ /* 0x000fc60000000000 */
[----:B------:R-:W-:Y:S05]  /*20e60*/  BRA.DIV UR4, `(.L_x_6703) ;  /* 0x0000009e04b07947 */ /* 0x000fea000b800000 */
[----:B------:R-:W-:-:S13]  /*20e70*/  ELECT P6, URZ, PT ;  /* 0x00000000003f782f */ /* 0x000fda00038c0000 */
.L_x_6702:
        /* <DEDUP_REMOVED lines=9> */
.L_x_6922:
[----:B------:R-:W-:Y:S05]  /*20f10*/  BSYNC B1 ;  /* 0x0000000000017941 */ /* 0x000fea0003800000 */
.L_x_6704:
        /* <DEDUP_REMOVED lines=12> */
.L_x_6923:
[----:B------:R-:W-:Y:S05]  /*20fe0*/  BSYNC B2 ;  /* 0x0000000000027941 */ /* 0x000fea0003800000 */
.L_x_6708:
        /* <DEDUP_REMOVED lines=9> */
.L_x_6711:
[----:B------:R-:W-:Y:S05]  /*21080*/  BSYNC B2 ;  /* 0x0000000000027941 */ /* 0x000fea0003800000 */
.L_x_6710:
        /* <DEDUP_REMOVED lines=13> */
.L_x_6712:
        /* <DEDUP_REMOVED lines=13> */
.L_x_6924:
[----:B------:R-:W-:Y:S05]  /*21230*/  BSYNC B2 ;  /* 0x0000000000027941 */ /* 0x000fea0003800000 */
.L_x_6713:
        /* <DEDUP_REMOVED lines=11> */
.L_x_6716:
[----:B------:R-:W-:Y:S05]  /*212f0*/  BSYNC B2 ;  /* 0x0000000000027941 */ /* 0x000fea0003800000 */
.L_x_6715:
        /* <DEDUP_REMOVED lines=10> */
.L_x_6717:
        /* <DEDUP_REMOVED lines=15> */
.L_x_6718:
        /* <DEDUP_REMOVED lines=15> */
.L_x_6719:
        /* <DEDUP_REMOVED lines=15> */
.L_x_6720:
        /* <DEDUP_REMOVED lines=15> */
.L_x_6721:
        /* <DEDUP_REMOVED lines=15> */
.L_x_6722:
        /* <DEDUP_REMOVED lines=15> */
.L_x_6723:
        /* <DEDUP_REMOVED lines=15> */
.L_x_6724:
        /* <DEDUP_REMOVED lines=10> */
.L_x_6707:
[----:B------:R-:W-:Y:S05]  /*21ad0*/  BSYNC B1 ;  /* 0x0000000000017941 */ /* 0x000fea0003800000 */
.L_x_6706:
[----:B------:R-:W2:Y:S04]  /*21ae0*/  LDL.LU R10, [R1+0x14] ;  /* 0x00001400010a7983 */ /* 0x000ea80000300800 */
[----:B------:R-:W3:Y:S01]  /*21af0*/  LDL.LU R8, [R1+0x20] ;  /* 0x0000200001087983 */ /* 0x000ee20000300800 */
[----:B-1----:R-:W-:Y:S01]  /*21b00*/  VIADD R5, R9, 0xfffffffe ;  /* 0xfffffffe09057836 */ /* 0x002fe20000000000 */
        /* <DEDUP_REMOVED lines=10> */
.L_x_6744:
        /* <DEDUP_REMOVED lines=13> */
.L_x_6925:
[----:B------:R-:W-:Y:S05]  /*21c80*/  BSYNC B2 ;  /* 0x0000000000027941 */ /* 0x000fea0003800000 */
.L_x_6727:
        /* <DEDUP_REMOVED lines=9> */
.L_x_6730:
[----:B------:R-:W-:Y:S05]  /*21d20*/  BSYNC B2 ;  /* 0x0000000000027941 */ /* 0x000fea0003800000 */
.L_x_6729:
        /* <DEDUP_REMOVED lines=12> */
.L_x_6731:
        /* <DEDUP_REMOVED lines=13> */
.L_x_6926:
[----:B------:R-:W-:Y:S05]  /*21ec0*/  BSYNC B2 ;  /* 0x0000000000027941 */ /* 0x000fea0003800000 */
.L_x_6732:
        /* <DEDUP_REMOVED lines=11> */
.L_x_6735:
[----:B------:R-:W-:Y:S05]  /*21f80*/  BSYNC B2 ;  /* 0x0000000000027941 */ /* 0x000fea0003800000 */
.L_x_6734:
        /* <DEDUP_REMOVED lines=10> */
.L_x_6736:
        /* <DEDUP_REMOVED lines=15> */
.L_x_6737:
        /* <DEDUP_REMOVED lines=15> */
.L_x_6738:
        /* <DEDUP_REMOVED lines=15> */
.L_x_6739:
        /* <DEDUP_REMOVED lines=15> */
.L_x_6740:
        /* <DEDUP_REMOVED lines=15> */
.L_x_6741:
        /* <DEDUP_REMOVED lines=15> */
.L_x_6742:
        /* <DEDUP_REMOVED lines=15> */
.L_x_6743:
        /* <DEDUP_REMOVED lines=10> */
.L_x_6726:
[----:B------:R-:W-:Y:S05]  /*22760*/  BSYNC B1 ;  /* 0x0000000000017941 */ /* 0x000fea0003800000 */
.L_x_6725:
        /* <DEDUP_REMOVED lines=12> */
.L_x_6700:
[----:B------:R-:W-:Y:S05]  /*22830*/  BSYNC B0 ;  /* 0x0000000000007941 */ /* 0x000fea0003800000 */
.L_x_6699:
[----:B-12---:R-:W2:Y:S01]  /*22840*/  LDL R8, [R1+0x2c] ;  /* 0x00002c0001087983 */ /* 0x006ea20000100800 */
[----:B------:R-:W1:Y:S01]  /*22850*/  LDC R0, c[0x0][0x448] ;  /* 0x00011200ff007b82 */ /* 0x000e620000000800 */
[----:B------:R-:W-:Y:S07]  /*22860*/  @!P0 WARPSYNC.ALL ;  /* 0x0000000000008948 */ /* 0x000fee0003800000 */
[----:B------:R-:W-:Y:S01]  /*22870*/  @!P0 BAR.SYNC.DEFER_BLOCKING 0xc, 0x180 ;  /* 0x0306000000008b1d */ /* 0x000fe20000010000 */
[----:B-1----:R-:W-:-:S13]  /*22880*/  ISETP.NE.AND P1, PT, R0, 0x1, PT ;  /* 0x000000010000780c */ /* 0x002fda0003f25270 */
[----:B------:R-:W1:Y:S08]  /*22890*/  @P1 LDC R0, c[0x0][0x44c] ;  /* 0x00011300ff001b82 */ /* 0x000e700000000800 */
[----:B------:R-:W3:Y:S01]  /*228a0*/  @P1 LDC R3, c[0x0][0x450] ;  /* 0x00011400ff031b82 */ /* 0x000ee20000000800 */
[----:B--2---:R-:W-:-:S04]  /*228b0*/  VIADD R2, R8, 0x3f ;  /* 0x0000003f08027836 */ /* 0x004fc80000000000 */
[----:B-1----:R-:W-:-:S05]  /*228c0*/  @P1 IMAD.HI.U32 R0, R2, R0, RZ ;  /* 0x0000000002001227 */ /* 0x002fca00078e00ff */
[----:B---3--:R-:W-:-:S05]  /*228d0*/  @P1 SHF.R.U32.HI R2, RZ, R3, R0 ;  /* 0x00000003ff021219 */ /* 0x008fca0000011600 */
[----:B------:R-:W-:Y:S02]  /*228e0*/  IMAD.IADD R0, R20, 0x1, R2 ;  /* 0x0000000114007824 */ /* 0x000fe400078e0202 */
[----:B------:R-:W1:Y:S02]  /*228f0*/  LDC.64 R2, c[0x0][0xad8] ;  /* 0x0002b600ff027b82 */ /* 0x000e640000000a00 */
[----:B-1----:R-:W-:Y:S01]  /*22900*/  ISETP.GE.AND P2, PT, R3, 0x1, PT ;  /* 0x000000010300780c */ /* 0x002fe20003f46270 */
        /* <DEDUP_REMOVED lines=13> */
.L_x_6747:
[----:B------:R-:W-:-:S13]  /*229e0*/  ISETP.NE.AND P0, PT, R3, 0x1, PT ;  /* 0x000000010300780c */ /* 0x000fda0003f05270 */
[----:B------:R-:W1:Y:S02]  /*229f0*/  @P0 LDC.64 R6, c[0x0][0xae0] ;  /* 0x0002b800ff060b82 */ /* 0x000e640000000a00 */
[----:B-1----:R-:W-:-:S05]  /*22a00*/  @P0 IMAD.HI.U32 R6, R2, R6, RZ ;  /* 0x0000000602060227 */ /* 0x002fca00078e00ff */
[----:B------:R-:W-:-:S07]  /*22a10*/  @P0 SHF.R.U32.HI R2, RZ, R7, R6 ;  /* 0x00000007ff020219 */ /* 0x000fce0000011606 */
.L_x_6748:
[----:B------:R-:W-:Y:S05]  /*22a20*/  BSYNC B0 ;  /* 0x0000000000007941 */ /* 0x000fea0003800000 */
.L_x_6746:
[----:B------:R-:W-:-:S05]  /*22a30*/  IMAD R2, R2, R3, R3 ;  /* 0x0000000302027224 */ /* 0x000fca00078e0203 */
[----:B------:R-:W-:-:S07]  /*22a40*/  VIMNMX R5, R5, R2, PT ;  /* 0x0000000205057248 */ /* 0x000fce0003fe0100 */
.L_x_6745:
[----:B------:R-:W2:Y:S01]  /*22a50*/  LDL R7, [R1+0x74] ;  /* 0x0000740001077983 */ /* 0x000ea20000100800 */
[----:B------:R-:W1:Y:S01]  /*22a60*/  @P1 LDC R2, c[0x0][0x44c] ;  /* 0x00011300ff021b82 */ /* 0x000e620000000800 */
[----:B------:R-:W-:Y:S01]  /*22a70*/  IMAD.MOV.U32 R0, RZ, RZ, R8 ;  /* 0x000000ffff007224 */ /* 0x000fe200078e0008 */
[----:B------:R-:W-:Y:S01]  /*22a80*/  ULDC UR4, c[0x0][0xad4] ;  /* 0x0002b50000047ab9 */ /* 0x000fe20000000800 */
[----:B------:R-:W-:-:S05]  /*22a90*/  VIADD R5, R5, 0x3f ;  /* 0x0000003f05057836 */ /* 0x000fca0000000000 */
[----:B------:R-:W3:Y:S01]  /*22aa0*/  @P1 LDC R6, c[0x0][0x450] ;  /* 0x00011400ff061b82 */ /* 0x000ee20000000800 */
[----:B-1----:R-:W-:-:S05]  /*22ab0*/  @P1 IMAD.HI.U32 R2, R8, R2, RZ ;  /* 0x0000000208021227 */ /* 0x002fca00078e00ff */
[----:B---3--:R-:W-:-:S05]  /*22ac0*/  @P1 SHF.R.U32.HI R0, RZ, R6, R2 ;  /* 0x00000006ff001219 */ /* 0x008fca0000011602 */
        /* <DEDUP_REMOVED lines=18> */
.L_x_6751:
[----:B------:R-:W-:-:S13]  /*22bf0*/  ISETP.NE.AND P0, PT, R3, 0x1, PT ;  /* 0x000000010300780c */ /* 0x000fda0003f05270 */
[----:B------:R-:W1:Y:S02]  /*22c00*/  @P0 LDC.64 R6, c[0x0][0xae0] ;  /* 0x0002b800ff060b82 */ /* 0x000e640000000a00 */
[----:B-1----:R-:W-:-:S05]  /*22c10*/  @P0 IMAD.HI.U32 R6, R2, R6, RZ ;  /* 0x0000000602060227 */ /* 0x002fca00078e00ff */
[----:B------:R-:W-:-:S07]  /*22c20*/  @P0 SHF.R.U32.HI R2, RZ, R7, R6 ;  /* 0x00000007ff020219 */ /* 0x000fce0000011606 */
.L_x_6752:
[----:B------:R-:W-:Y:S05]  /*22c30*/  BSYNC B0 ;  /* 0x0000000000007941 */ /* 0x000fea0003800000 */
.L_x_6750:
[----:B------:R-:W-:-:S05]  /*22c40*/  IMAD R2, R2, R3, RZ ;  /* 0x0000000302027224 */ /* 0x000fca00078e02ff */
[----:B------:R-:W-:-:S07]  /*22c50*/  VIMNMX R0, R0, R2, !PT ;  /* 0x0000000200007248 */ /* 0x000fce0007fe0100 */
.L_x_6749:
        /* <DEDUP_REMOVED lines=39> */
.L_x_6754:
[----:B------:R-:W-:Y:S05]  /*22ed0*/  BSYNC B0 ;  /* 0x0000000000007941 */ /* 0x000fea0003800000 */
.L_x_6753:
        /* <DEDUP_REMOVED lines=25> */
[----:B------:R2:W-:Y:S01]  /*23070*/  STL [R1], R0 ;  /* 0x0000000001007387 */ /* 0x0005e20000100800 */
[----:B------:R-:W-:Y:S05]  /*23080*/  BRA `(.L_x_6757) ;  /* 0x0000005800987947 */ /* 0x000fea0003800000 */
.L_x_6756:
        /* <DEDUP_REMOVED lines=20> */
.L_x_6759:
[----:B------:R-:W-:Y:S05]  /*231d0*/  BSYNC B6 ;  /* 0x0000000000067941 */ /* 0x000fea0003800000 */
.L_x_6758:
        /* <DEDUP_REMOVED lines=20> */
.L_x_6762:
        /* <DEDUP_REMOVED lines=15> */
.L_x_6761:
[----:B------:R-:W-:Y:S05]  /*23410*/  BSYNC B6 ;  /* 0x0000000000067941 */ /* 0x000fea0003800000 */
.L_x_6760:
        /* <DEDUP_REMOVED lines=24> */
.L_x_6929:
        /* <DEDUP_REMOVED lines=9> */
.L_x_6932:
        /* <DEDUP_REMOVED lines=24> */
.L_x_6766:
[----:B------:R-:W4:Y:S04]  /*237b0*/  LDL R0, [R1+0x10] ;  /* 0x0000100001007983 */ /* 0x000f280000100800 */
[----:B---3--:R-:W3:Y:S01]  /*237c0*/  LDL R2, [R1+0x1c] ;  /* 0x00001c0001027983 */ /* 0x008ee20000100800 */
[----:B----4-:R-:W-:Y:S01]  /*237d0*/  IMAD R0, R0, 0x8, R18 ;  /* 0x0000000800007824 */ /* 0x010fe200078e0212 */
[----:B---3--:R-:W-:-:S04]  /*237e0*/  SHF.L.U32 R2, R2, 0x1f, RZ ;  /* 0x0000001f02027819 */ /* 0x008fc800000006ff */
[----:B------:R-:W3:Y:S02]  /*237f0*/  SYNCS.PHASECHK.TRANS64.TRYWAIT P0, [R0+URZ+0x38840], R2 ;  /* 0x03884002000075a7 */ /* 0x000ee4000800017f */
[----:B---3--:R-:W-:Y:S05]  /*23800*/  @!P0 BRA `(.L_x_6767) ;  /* 0x0000007800208947 */ /* 0x008fea0003800000 */
.L_x_6933:
        /* <DEDUP_REMOVED lines=11> */
.L_x_6768:
        /* <DEDUP_REMOVED lines=23> */
.L_x_6764:
        /* <DEDUP_REMOVED lines=34> */
.L_x_6770:
[----:B------:R-:W-:Y:S05]  /*23c50*/  BSYNC B6 ;  /* 0x0000000000067941 */ /* 0x000fea0003800000 */
.L_x_6769:
[----:B------:R-:W3:Y:S01]  /*23c60*/  LDL R11, [R1+0x2c] ;  /* 0x00002c00010b7983 */ /* 0x000ee20000100800 */
[----:B--2---:R-:W2:Y:S01]  /*23c70*/  LDC R7, c[0x0][0x448] ;  /* 0x00011200ff077b82 */ /* 0x004ea20000000800 */
[----:B------:R-:W-:Y:S01]  /*23c80*/  ULDC.64 UR4, c[0x0][0x298] ;  /* 0x0000a60000047ab9 */ /* 0x000fe20000000a00 */
[----:B------:R-:W-:Y:S01]  /*23c90*/  ULDC.64 UR6, c[0x0][0x280] ;  /* 0x0000a00000067ab9 */ /* 0x000fe20000000a00 */
[----:B-1----:R-:W4:Y:S04]  /*23ca0*/  LDL R4, [R1+0x58] ;  /* 0x0000580001047983 */ /* 0x002f280000100800 */
[----:B------:R-:W4:Y:S04]  /*23cb0*/  LDL R9, [R1+0x38] ;  /* 0x0000380001097983 */ /* 0x000f280000100800 */
[----:B------:R-:W4:Y:S01]  /*23cc0*/  LDL R8, [R1+0x60] ;  /* 0x0000600001087983 */ /* 0x000f220000100800 */
[----:B------:R-:W1:Y:S01]  /*23cd0*/  S2R R2, SR_TID.X ;  /* 0x0000000000027919 */ /* 0x000e620000002100 */
[----:B------:R-:W0:Y:S02]  /*23ce0*/  S2R R0, SR_TID.X ;  /* 0x0000000000007919 */ /* 0x000e240000002100 */
[----:B------:R-:W4:Y:S01]  /*23cf0*/  LDL R6, [R1+0x40] ;  /* 0x0000400001067983 */ /* 0x000f220000100800 */
[----:B--2---:R-:W-:-:S13]  /*23d00*/  ISETP.NE.AND P0, PT, R7, 0x1, PT ;  /* 0x000000010700780c */ /* 0x004fda0003f05270 */
[----:B------:R-:W2:Y:S01]  /*23d10*/  @P0 LDC R3, c[0x0][0x450] ;  /* 0x00011400ff030b82 */ /* 0x000ea20000000800 */
[----:B-1----:R-:W-:-:S04]  /*23d20*/  LOP3.LUT R2, R2, 0x7f, RZ, 0xc0, !PT ;  /* 0x0000007f02027812 */ /* 0x002fc800078ec0ff */
[----:B------:R-:W-:Y:S01]  /*23d30*/  SHF.R.U32.HI R2, RZ, 0x3, R2 ;  /* 0x00000003ff027819 */ /* 0x000fe20000011602 */
[----:B0-----:R-:W-:-:S05]  /*23d40*/  IMAD.SHL.U32 R0, R0, 0x10, RZ ;  /* 0x0000001000007824 */ /* 0x001fca00078e00ff */
[----:B------:R-:W-:Y:S02]  /*23d50*/  LOP3.LUT R0, R2, 0x70, R0, 0xf8, !PT ;  /* 0x0000007002007812 */ /* 0x000fe400078ef800 */
[----:B------:R-:W0:Y:S03]  /*23d60*/  @P0 LDC R2, c[0x0][0x44c] ;  /* 0x00011300ff020b82 */ /* 0x000e260000000800 */
[----:B---3--:R-:W-:-:S04]  /*23d70*/  IMAD.IADD R5, R0, 0x1, R11 ;  /* 0x0000000100057824 */ /* 0x008fc800078e020b */
[----:B0-----:R-:W-:-:S04]  /*23d80*/  @P0 IMAD.HI.U32 R2, R5, R2, RZ ;  /* 0x0000000205020227 */ /* 0x001fc800078e00ff */
[----:B------:R-:W-:Y:S01]  /*23d90*/  IMAD.MOV.U32 R0, RZ, RZ, R5 ;  /* 0x000000ffff007224 */ /* 0x000fe200078e0005 */
[----:B--2---:R-:W-:Y:S01]  /*23da0*/  @P0 SHF.R.U32.HI R0, RZ, R3, R2 ;  /* 0x00000003ff000219 */ /* 0x004fe20000011602 */
[----:B----4-:R-:W-:-:S04]  /*23db0*/  IMAD R2, R4, UR4, RZ ;  /* 0x0000000404027c24 */ /* 0x010fc8000f8e02ff */
[C---:B------:R-:W-:Y:S02]  /*23dc0*/  IMAD R4, R9.reuse, UR5, R2 ;  /* 0x0000000509047c24 */ /* 0x040fe4000f8e0202 */
        /* <DEDUP_REMOVED lines=76> */
.L_x_6942:
        /* <DEDUP_REMOVED lines=12> */
.L_x_6772:
        /* <DEDUP_REMOVED lines=37> */
.L_x_6774:
[----:B------:R-:W-:Y:S05]  /*245a0*/  BSYNC B6 ;  /* 0x0000000000067941 */ /* 0x000fea0003800000 */
.L_x_6773:
        /* <DEDUP_REMOVED lines=41> */
[----:B------:R-:W-:Y:S01]  /*24840*/  ULDC UR4, c[0x0][0x3b8] ;  /* 0x0000ee0000047ab9 */ /* 0x000fe20000000800 */
[----:B------:R-:W-:Y:S01]  /*24850*/  IMAD.IADD R4, R3, 0x1, R4 ;  /* 0x0000000103047824 */ /* 0x000fe200078e0204 */
[----:B------:R-:W-:-:S04]  /*24860*/  ISETP.GE.AND P3, PT, R10, UR4, PT ;  /* 0x000000040a007c0c */ /* 0x000fc8000bf66270 */
[----:B------:R-:W-:Y:S01]  /*24870*/  LEA.HI.X R4, R2, UR5, R4, 0x1, P0 ;  /* 0x0000000502047c11 */ /* 0x000fe200080f0c04 */
[----:B0-----:R-:W-:Y:S01]  /*24880*/  IMAD.SHL.U32 R6, R6, 0x8, RZ ;  /* 0x0000000806067824 */ /* 0x001fe200078e00ff */
[----:B------:R-:W-:-:S04]  /*24890*/  SEL R5, RZ, 0x1, P3 ;  /* 0x00000001ff057807 */ /* 0x000fc80001800000 */
[----:B------:R-:W-:-:S03]  /*248a0*/  LOP3.LUT R6, R6, 0x38, RZ, 0xc0, !PT ;  /* 0x0000003806067812 */ /* 0x000fc600078ec0ff */
[----:B------:R-:W-:Y:S02]  /*248b0*/  @P3 LOP3.LUT R19, R19, 0x8, RZ, 0xfc, !PT ;  /* 0x0000000813133812 */ /* 0x000fe400078efcff */
[C---:B------:R-:W-:Y:S02]  /*248c0*/  LOP3.LUT R8, R6.reuse, 0x80, RZ, 0xfc, !PT ;  /* 0x0000008006087812 */ /* 0x040fe400078efcff */
[----:B------:R-:W-:Y:S02]  /*248d0*/  LOP3.LUT R6, R6, 0x40, RZ, 0xfc, !PT ;  /* 0x0000004006067812 */ /* 0x000fe400078efcff */
[----:B------:R-:W-:Y:S02]  /*248e0*/  ISETP.GE.AND P2, PT, R8, UR4, PT ;  /* 0x0000000408007c0c */ /* 0x000fe4000bf46270 */
[----:B------:R-:W-:Y:S02]  /*248f0*/  ISETP.GE.AND P1, PT, R6, UR4, PT ;  /* 0x0000000406007c0c */ /* 0x000fe4000bf26270 */
[----:B------:R-:W0:Y:S01]  /*24900*/  S2R R6, SR_TID.X ;  /* 0x0000000000067919 */ /* 0x000e220000002100 */
[----:B------:R-:W-:-:S02]  /*24910*/  LOP3.LUT R19, R19, 0xfffffffd, RZ, 0xc0, !PT ;  /* 0xfffffffd13137812 */ /* 0x000fc400078ec0ff */
[----:B------:R-:W-:Y:S02]  /*24920*/  SEL R3, RZ, 0x4, P2 ;  /* 0x00000004ff037807 */ /* 0x000fe40001000000 */
[----:B------:R-:W-:-:S04]  /*24930*/  SEL R2, RZ, 0x2, P1 ;  /* 0x00000002ff027807 */ /* 0x000fc80000800000 */
        /* <DEDUP_REMOVED lines=38> */
[----:B------:R-:W-:-:S04]  /*24ba0*/  @P1 LOP3.LUT R19, R19, 0x10000, RZ, 0xfc, !PT ;  /* 0x0001000013131812 */ /* 0x000fc800078efcff */
[C---:B------:R-:W-:Y:S02]  /*24bb0*/  LOP3.LUT P1, RZ, R19.reuse, 0x8, RZ, 0xc0, !PT ;  /* 0x0000000813ff7812 */ /* 0x040fe4000782c0ff */
[C---:B------:R-:W-:Y:S02]  /*24bc0*/  LOP3.LUT P4, RZ, R19.reuse, 0x2, RZ, 0xc0, !PT ;  /* 0x0000000213ff7812 */ /* 0x040fe4000788c0ff */
[----:B------:R-:W-:Y:S01]  /*24bd0*/  LOP3.LUT R19, R19, 0xffffbfff, RZ, 0xc0, !PT ;  /* 0xffffbfff13137812 */ /* 0x000fe200078ec0ff */
[----:B------:R-:W0:Y:S02]  /*24be0*/  S2R R12, SR_TID.X ;  /* 0x00000000000c7919 */ /* 0x000e240000002100 */
[----:B0-----:R-:W-:-:S05]  /*24bf0*/  IMAD.SHL.U32 R12, R12, 0x8, RZ ;  /* 0x000000080c0c7824 */ /* 0x001fca00078e00ff */
[----:B------:R-:W-:Y:S01]  /*24c00*/  LOP3.LUT R12, R12, 0x38, RZ, 0xc0, !PT ;  /* 0x000000380c0c7812 */ /* 0x000fe200078ec0ff */
[----:B------:R-:W-:Y:S04]  /*24c10*/  SHFL.IDX PT, R14, R0, 0x1, 0x181f ;  /* 0x00381f00000e7f89 */ /* 0x000fe800000e0000 */
        /* <DEDUP_REMOVED lines=80> */
.L_x_6952:
        /* <DEDUP_REMOVED lines=30> */
.L_x_6777:
[----:B------:R-:W-:Y:S05]  /*25300*/  BSYNC B0 ;  /* 0x0000000000007941 */ /* 0x000fea0003800000 */
.L_x_6776:
[----:B------:R-:W-:Y:S01]  /*25310*/  NOP ;  /* 0x0000000000007918 */ /* 0x000fe20000000000 */
[----:B------:R-:W-:-:S13]  /*25320*/  PLOP3.LUT P0, PT, PT, PT, PT, 0x80, 0x0 ;  /* 0x000000000000781c */ /* 0x000fda0003f0f070 */
.L_x_6778:
        /* <DEDUP_REMOVED lines=18> */
.L_x_6953:
[----:B------:R-:W-:Y:S05]  /*25450*/  BSYNC B0 ;  /* 0x0000000000007941 */ /* 0x000fea0003800000 */
.L_x_6779:
        /* <DEDUP_REMOVED lines=13> */
.L_x_6954:
[----:B------:R-:W-:Y:S05]  /*25530*/  BSYNC B1 ;  /* 0x0000000000017941 */ /* 0x000fea0003800000 */
.L_x_6783:
        /* <DEDUP_REMOVED lines=9> */
.L_x_6786:
[----:B------:R-:W-:Y:S05]  /*255d0*/  BSYNC B1 ;  /* 0x0000000000017941 */ /* 0x000fea0003800000 */
.L_x_6785:
        /* <DEDUP_REMOVED lines=13> */
.L_x_6787:
        /* <DEDUP_REMOVED lines=15> */
.L_x_6788:
        /* <DEDUP_REMOVED lines=15> */
.L_x_6789:
        /* <DEDUP_REMOVED lines=15> */
.L_x_6790:
        /* <DEDUP_REMOVED lines=15> */
.L_x_6791:
        /* <DEDUP_REMOVED lines=15> */
.L_x_6792:
        /* <DEDUP_REMOVED lines=15> */
.L_x_6793:
        /* <DEDUP_REMOVED lines=15> */
.L_x_6794:
        /* <DEDUP_REMOVED lines=10> */
.L_x_6782:
[----:B------:R-:W-:Y:S05]  /*25de0*/  BSYNC B0 ;  /* 0x0000000000007941 */ /* 0x000fea0003800000 */
.L_x_6781:
        /* <DEDUP_REMOVED lines=61> */
.L_x_6801:
        /* <DEDUP_REMOVED lines=8> */
.L_x_6955:
[----:B------:R-:W-:Y:S05]  /*26240*/  BSYNC B3 ;  /* 0x0000000000037941 */ /* 0x000fea0003800000 */
.L_x_6802:
        /* <DEDUP_REMOVED lines=9> */
.L_x_6805:
[----:B------:R-:W-:Y:S05]  /*262e0*/  BSYNC B3 ;  /* 0x0000000000037941 */ /* 0x000fea0003800000 */
.L_x_6804:
        /* <DEDUP_REMOVED lines=13> */
.L_x_6806:
        /* <DEDUP_REMOVED lines=13> */
.L_x_6956:
[----:B------:R-:W-:Y:S05]  /*26490*/  BSYNC B3 ;  /* 0x0000000000037941 */ /* 0x000fea0003800000 */
.L_x_6807:
        /* <DEDUP_REMOVED lines=11> */
.L_x_6810:
[----:B------:R-:W-:Y:S05]  /*26550*/  BSYNC B3 ;  /* 0x0000000000037941 */ /* 0x000fea0003800000 */
.L_x_6809:
        /* <DEDUP_REMOVED lines=10> */
.L_x_6811:
        /* <DEDUP_REMOVED lines=15> */
.L_x_6812:
        /* <DEDUP_REMOVED lines=15> */
.L_x_6813:
        /* <DEDUP_REMOVED lines=15> */
.L_x_6814:
        /* <DEDUP_REMOVED lines=15> */
.L_x_6815:
        /* <DEDUP_REMOVED lines=15> */
.L_x_6816:
        /* <DEDUP_REMOVED lines=15> */
.L_x_6817:
        /* <DEDUP_REMOVED lines=15> */
.L_x_6818:
        /* <DEDUP_REMOVED lines=10> */
.L_x_6800:
[----:B------:R-:W-:Y:S05]  /*26d30*/  BSYNC B1 ;  /* 0x0000000000017941 */ /* 0x000fea0003800000 */
.L_x_6799:
[----:B------:R-:W2:Y:S02]  /*26d40*/  LDL.LU R5, [R1+0x4c] ;  /* 0x00004c0001057983 */ /* 0x000ea40000300800 */
[----:B--2---:R-:W-:-:S07]  /*26d50*/  VIADD R0, R5, 0xfffffffd ;  /* 0xfffffffd05007836 */ /* 0x004fce0000000000 */
.L_x_6798:
[----:B------:R-:W-:Y:S05]  /*26d60*/  BSYNC B2 ;  /* 0x0000000000027941 */ /* 0x000fea0003800000 */
.L_x_6797:
[----:B------:R-:W-:-:S05]  /*26d70*/  VIADD R8, R8, 0xfffffffe ;  /* 0xfffffffe08087836 */ /* 0x000fca0000000000 */
[----:B------:R-:W-:-:S13]  /*26d80*/  ISETP.NE.AND P0, PT, R8, R4, PT ;  /* 0x000000040800720c */ /* 0x000fda0003f05270 */
[----:B------:R-:W-:Y:S05]  /*26d90*/  @!P0 BRA `(.L_x_6796) ;  /* 0x0000001800e08947 */ /* 0x000fea0003800000 */
.L_x_6859:
        /* <DEDUP_REMOVED lines=35> */
.L_x_6821:
        /* <DEDUP_REMOVED lines=8> */
.L_x_6957:
[----:B------:R-:W-:Y:S05]  /*27050*/  BSYNC B2 ;  /* 0x0000000000027941 */ /* 0x000fea0003800000 */
.L_x_6822:
        /* <DEDUP_REMOVED lines=9> */
.L_x_6825:
[----:B------:R-:W-:Y:S05]  /*270f0*/  BSYNC B2 ;  /* 0x0000000000027941 */ /* 0x000fea0003800000 */
.L_x_6824:
        /* <DEDUP_REMOVED lines=12> */
.L_x_6826:
        /* <DEDUP_REMOVED lines=13> */
.L_x_6958:
[----:B------:R-:W-:Y:S05]  /*27290*/  BSYNC B2 ;  /* 0x0000000000027941 */ /* 0x000fea0003800000 */
.L_x_6827:
        /* <DEDUP_REMOVED lines=11> */
.L_x_6830:
[----:B------:R-:W-:Y:S05]  /*27350*/  BSYNC B2 ;  /* 0x0000000000027941 */ /* 0x000fea0003800000 */
.L_x_6829:
[----:B------:R-:W-:Y:S01]  /*27360*/  R2UR UR10, R10 ;  /* 0x000000000a0a72ca */ /* 0x000fe200000e0000 */
[----:B01----:R-:W-:Y:S01]  /*27370*/  IMAD R2, R7, 0x10000, R18 ;  /* 0x0001000007027824 */ /* 0x003fe200078e0212 */
[----:B------:R-:W-:Y:S01]  /*27380*/  R2UR UR6, R8 ;  /* 0x00000000080672ca */ /* 0x000fe200000e0000 */
[----:B------:R-:W-:Y:S01]  /*27390*/  UIADD3 UR4, UP0, UR40, 0x470, URZ ;  /* 0x0000047028047890 */ /* 0x000fe2000ff1e03f */
[----:B------:R-:W-:Y:S01]  /*273a0*/  R2UR UR7, R9 ;  /* 0x00000000090772ca */ /* 0x000fe200000e0000 */
[----:B------:R-:W-:Y:S01]  /*273b0*/  VIADD R3, R3, 0x38850 ;  /* 0x0003885003037836 */ /* 0x000fe20000000000 */
[----:B------:R-:W-:Y:S01]  /*273c0*/  PLOP3.LUT P0, PT, PT, PT, PT, 0x80, 0x0 ;  /* 0x000000000000781c */ /* 0x000fe20003f0f070 */
[----:B------:R-:W-:Y:S01]  /*273d0*/  VIADD R5, R2, 0x400 ;  /* 0x0000040002057836 */ /* 0x000fe20000000000 */
[----:B------:R-:W-:-:S12]  /*273e0*/  UIADD3.X UR5, URZ, UR41, URZ, UP0, !UPT ;  /* 0x000000293f057290 */ /* 0x000fd800087fe43f */
.L_x_6831:
        /* <DEDUP_REMOVED lines=15> */
.L_x_6832:
        /* <DEDUP_REMOVED lines=15> */
.L_x_6833:
        /* <DEDUP_REMOVED lines=15> */
.L_x_6834:
        /* <DEDUP_REMOVED lines=15> */
.L_x_6835:
        /* <DEDUP_REMOVED lines=15> */
.L_x_6836:
        /* <DEDUP_REMOVED lines=15> */
.L_x_6837:
        /* <DEDUP_REMOVED lines=15> */
.L_x_6838:
        /* <DEDUP_REMOVED lines=10> */
.L_x_6820:
[----:B------:R-:W-:Y:S05]  /*27b20*/  BSYNC B1 ;  /* 0x0000000000017941 */ /* 0x000fea0003800000 */
.L_x_6819:
        /* <DEDUP_REMOVED lines=35> */
.L_x_6841:
        /* <DEDUP_REMOVED lines=8> */
.L_x_6959:
[----:B------:R-:W-:Y:S05]  /*27de0*/  BSYNC B2 ;  /* 0x0000000000027941 */ /* 0x000fea0003800000 */
.L_x_6842:
        /* <DEDUP_REMOVED lines=9> */
.L_x_6845:
[----:B------:R-:W-:Y:S05]  /*27e80*/  BSYNC B2 ;  /* 0x0000000000027941 */ /* 0x000fea0003800000 */
.L_x_6844:
        /* <DEDUP_REMOVED lines=13> */
.L_x_6846:
        /* <DEDUP_REMOVED lines=13> */
.L_x_6960:
[----:B------:R-:W-:Y:S05]  /*28030*/  BSYNC B2 ;  /* 0x0000000000027941 */ /* 0x000fea0003800000 */
.L_x_6847:
        /* <DEDUP_REMOVED lines=11> */
.L_x_6850:
[----:B------:R-:W-:Y:S05]  /*280f0*/  BSYNC B2 ;  /* 0x0000000000027941 */ /* 0x000fea0003800000 */
.L_x_6849:
        /* <DEDUP_REMOVED lines=10> */
.L_x_6851:
        /* <DEDUP_REMOVED lines=15> */
.L_x_6852:
        /* <DEDUP_REMOVED lines=15> */
.L_x_6853:
        /* <DEDUP_REMOVED lines=15> */
.L_x_6854:
        /* <DEDUP_REMOVED lines=15> */
.L_x_6855:
        /* <DEDUP_REMOVED lines=15> */
.L_x_6856:
        /* <DEDUP_REMOVED lines=15> */
.L_x_6857:
        /* <DEDUP_REMOVED lines=15> */
.L_x_6858:
        /* <DEDUP_REMOVED lines=10> */
.L_x_6840:
[----:B------:R-:W-:Y:S05]  /*288d0*/  BSYNC B1 ;  /* 0x0000000000017941 */ /* 0x000fea0003800000 */
.L_x_6839:
[----:B------:R-:W2:Y:S01]  /*288e0*/  LDL R5, [R1+0x28] ;  /* 0x0000280001057983 */ /* 0x000ea20000100800 */
[----:B------:R-:W-:Y:S01]  /*288f0*/  VIADD R0, R0, 0xfffffffe ;  /* 0xfffffffe00007836 */ /* 0x000fe20000000000 */
[----:B--2---:R-:W-:-:S13]  /*28900*/  ISETP.GT.AND P0, PT, R6, R5, PT ;  /* 0x000000050600720c */ /* 0x004fda0003f04270 */
[----:B------:R-:W-:Y:S05]  /*28910*/  @P0 BRA `(.L_x_6859) ;  /* 0xffffffe400200947 */ /* 0x000fea000383ffff */
.L_x_6796:
[----:B------:R-:W-:Y:S05]  /*28920*/  BSYNC B0 ;  /* 0x0000000000007941 */ /* 0x000fea0003800000 */
.L_x_6795:
        /* <DEDUP_REMOVED lines=25> */
.L_x_6861:
[----:B------:R-:W-:Y:S05]  /*28ac0*/  BSYNC B0 ;  /* 0x0000000000007941 */ /* 0x000fea0003800000 */
.L_x_6860:
[----:B------:R-:W-:-:S05]  /*28ad0*/  SEL R0, R0, RZ, P0 ;  /* 0x000000ff00007207 */ /* 0x000fca0000000000 */
[----:B------:R3:W-:Y:S02]  /*28ae0*/  STL [R1+0x10], R0 ;  /* 0x0000100001007387 */ /* 0x0007e40000100800 */
.L_x_6757:
[----:B------:R-:W-:Y:S05]  /*28af0*/  BSYNC B7 ;  /* 0x0000000000077941 */ /* 0x000fea0003800000 */
.L_x_6755:
[----:B------:R-:W-:-:S13]  /*28b00*/  LOP3.LUT P0, RZ, R19, 0x40, RZ, 0xc0, !PT ;  /* 0x0000004013ff7812 */ /* 0x000fda000780c0ff */
[----:B------:R-:W-:Y:S05]  /*28b10*/  @!P0 BRA `(.L_x_6862) ;  /* 0x00000000002c8947 */ /* 0x000fea0003800000 */
[----:B------:R-:W-:Y:S05]  /*28b20*/  WARPSYNC.ALL ;  /* 0x0000000000007948 */ /* 0x000fea0003800000 */
[----:B------:R-:W4:Y:S08]  /*28b30*/  S2UR UR5, SR_CgaCtaId ;  /* 0x00000000000579c3 */ /* 0x000f300000008800 */
[----:B------:R-:W-:Y:S06]  /*28b40*/  BAR.SYNC.DEFER_BLOCKING 0x5, 0x180 ;  /* 0x0146000000007b1d */ /* 0x000fec0000010000 */
[----:B------:R-:W-:-:S02]  /*28b50*/  UMOV UR4, 0x400 ;  /* 0x0000040000047882 */ /* 0x000fc40000000000 */
[----:B----4-:R-:W-:-:S06]  /*28b60*/  ULEA UR4, UR5, UR4, 0x18 ;  /* 0x0000000405047291 */ /* 0x010fcc000f8ec03f */
[----:B------:R-:W-:-:S05]  /*28b70*/  IMAD.U32 R18, RZ, RZ, UR4 ;  /* 0x00000004ff127e24 */ /* 0x000fca000f8e00ff */
[----:B-1----:R-:W1:Y:S04]  /*28b80*/  LDS.128 R4, [R18+0x388d0] ;  /* 0x0388d00012047984 */ /* 0x002e680000000c00 */
[----:B-1----:R1:W-:Y:S04]  /*28b90*/  STL.64 [R1], R4 ;  /* 0x0000000401007387 */ /* 0x0023e80000100a00 */
[----:B------:R1:W-:Y:S01]  /*28ba0*/  STL.64 [R1+0x8], R6 ;  /* 0x0000080601007387 */ /* 0x0003e20000100a00 */
[----:B------:R-:W-:Y:S06]  /*28bb0*/  BAR.ARV 0x4, 0x180 ;  /* 0x0106000000007b1d */ /* 0x000fec0000002000 */
[----:B------:R-:W-:Y:S05]  /*28bc0*/  BRA `(.L_x_6863) ;  /* 0x0000001000347947 */ /* 0x000fea0003800000 */
.L_x_6862:
[----:B------:R-:W4:Y:S01]  /*28bd0*/  S2R R16, SR_TID.X ;  /* 0x0000000000107919 */ /* 0x000f220000002100 */
[----:B------:R-:W-:Y:S01]  /*28be0*/  UMOV UR4, 0xffffffff ;  /* 0xffffffff00047882 */ /* 0x000fe20000000000 */
[----:B----4-:R-:W-:-:S04]  /*28bf0*/  LOP3.LUT R16, R16, 0x1f, RZ, 0xc0, !PT ;  /* 0x0000001f10107812 */ /* 0x010fc800078ec0ff */
[----:B------:R-:W-:Y:S01]  /*28c00*/  ISETP.NE.AND P0, PT, R16, 0x1f, PT ;  /* 0x0000001f1000780c */ /* 0x000fe20003f05270 */
[----:B------:R-:W-:-:S12]  /*28c10*/  BRA.DIV UR4, `(.L_x_6864) ;  /* 0x0000003604f47947 */ /* 0x000fd8000b800000 */
[----:B--2---:R-:W0:Y:S01]  /*28c20*/  LDL.LU R2, [R1] ;  /* 0x0000000001027983 */ /* 0x004e220000300800 */
[----:B------:R-:W-:-:S03]  /*28c30*/  ULDC UR4, c[0x0][0xd3c] ;  /* 0x00034f0000047ab9 */ /* 0x000fc60000000800 */
[----:B-1----:R-:W3:Y:S01]  /*28c40*/  LDL R3, [R1+0xc] ;  /* 0x00000c0001037983 */ /* 0x002ee20000100800 */
[----:B0-----:R-:W-:Y:S02]  /*28c50*/  IMAD.MOV.U32 R10, RZ, RZ, R2 ;  /* 0x000000ffff0a7224 */ /* 0x001fe400078e0002 */
[----:B---3--:R-:W-:-:S05]  /*28c60*/  IMAD.IADD R0, R3, 0x1, R16 ;  /* 0x0000000103007824 */ /* 0x008fca00078e0210 */
        /* <DEDUP_REMOVED lines=36> */
.L_x_6970:
[----:B------:R-:W-:Y:S02]  /*28eb0*/  ULDC UR4, c[0x0][0xd38] ;  /* 0x00034e0000047ab9 */ /* 0x000fe40000000800 */
[----:B------:R-:W-:-:S04]  /*28ec0*/  IMAD.U32 R2, RZ, RZ, UR4 ;  /* 0x00000004ff027e24 */ /* 0x000fc8000f8e00ff */
[----:B-1----:R-:W-:-:S04]  /*28ed0*/  IMAD R9, R9, R2, RZ ;  /* 0x0000000209097224 */ /* 0x002fc800078e02ff */
[----:B------:R-:W-:-:S05]  /*28ee0*/  IMAD.IADD R4, R4, 0x1, R9 ;  /* 0x0000000104047824 */ /* 0x000fca00078e0209 */
[----:B------:R-:W-:-:S13]  /*28ef0*/  ISETP.GT.AND P6, PT, R4, R5, PT ;  /* 0x000000050400720c */ /* 0x000fda0003fc4270 */
[----:B------:R-:W-:Y:S05]  /*28f00*/  @P6 BRA `(.L_x_6865) ;  /* 0x0000000000ac6947 */ /* 0x000fea0003800000 */
.L_x_6868:
        /* <DEDUP_REMOVED lines=37> */
.L_x_6978:
[----:B------:R-:W-:Y:S02]  /*29160*/  ULDC UR4, c[0x0][0xd38] ;  /* 0x00034e0000047ab9 */ /* 0x000fe40000000800 */
[----:B------:R-:W-:-:S04]  /*29170*/  IMAD.U32 R2, RZ, RZ, UR4 ;  /* 0x00000004ff027e24 */ /* 0x000fc8000f8e00ff */
[----:B-1----:R-:W-:-:S04]  /*29180*/  IMAD R9, R9, R2, RZ ;  /* 0x0000000209097224 */ /* 0x002fc800078e02ff */
[----:B------:R-:W-:-:S05]  /*29190*/  IMAD.IADD R4, R9, 0x1, R4 ;  /* 0x0000000109047824 */ /* 0x000fca00078e0204 */
[----:B------:R-:W-:-:S13]  /*291a0*/  ISETP.GT.AND P6, PT, R4, R5, PT ;  /* 0x000000050400720c */ /* 0x000fda0003fc4270 */
[----:B------:R-:W-:Y:S05]  /*291b0*/  @!P6 BRA `(.L_x_6868) ;  /* 0xfffffffc0054e947 */ /* 0x000fea000383ffff */
.L_x_6865:
        /* <DEDUP_REMOVED lines=12> */
.L_x_6983:
[----:B------:R-:W-:-:S13]  /*29280*/  ISETP.NE.AND P0, PT, R3, RZ, PT ;  /* 0x000000ff0300720c */ /* 0x000fda0003f05270 */
[----:B------:R-:W-:Y:S05]  /*29290*/  @!P0 BRA `(.L_x_6870) ;  /* 0x0000000000148947 */ /* 0x000fea0003800000 */
[----:B------:R-:W-:Y:S01]  /*292a0*/  UMOV UR4, 0xffffffff ;  /* 0xffffffff00047882 */ /* 0x000fe20000000000 */
[----:B-1----:R-:W-:Y:S02]  /*292b0*/  VIADD R4, R4, 0xffffffff ;  /* 0xffffffff04047836 */ /* 0x002fe40000000000 */
[----:B------:R-:W-:Y:S05]  /*292c0*/  BRA.DIV UR4, `(.L_x_6871) ;  /* 0x0000003a04e87947 */ /* 0x000fea000b800000 */
[----:B------:R1:W3:Y:S02]  /*292d0*/  SHFL.IDX PT, R4, R7, R4, 0x1f ;  /* 0x00001f0407047589 */ /* 0x0002e400000e0000 */
.L_x_6986:
[----:B---3--:R-:W-:-:S07]  /*292e0*/  IMAD.MOV.U32 R8, RZ, RZ, R4 ;  /* 0x000000ffff087224 */ /* 0x008fce00078e0004 */
.L_x_6870:
[----:B------:R-:W-:Y:S01]  /*292f0*/  IMAD R3, R8, R2, R9 ;  /* 0x0000000208037224 */ /* 0x000fe200078e0209 */
[----:B------:R-:W-:-:S03]  /*29300*/  ISETP.NE.AND P0, PT, R6, 0x1, PT ;  /* 0x000000010600780c */ /* 0x000fc60003f05270 */
[----:B01----:R-:W-:Y:S01]  /*29310*/  IMAD.IADD R7, R5, 0x1, -R3 ;  /* 0x0000000105077824 */ /* 0x003fe200078e0a03 */
[----:B------:R0:W-:Y:S09]  /*29320*/  STL [R1], R3 ;  /* 0x0000000301007387 */ /* 0x0001f20000100800 */
[----:B------:R-:W-:Y:S05]  /*29330*/  @!P0 BRA `(.L_x_6872) ;  /* 0x0000000000e48947 */ /* 0x000fea0003800000 */
[----:B------:R-:W-:-:S04]  /*29340*/  IABS R4, R0 ;  /* 0x0000000000047213 */ /* 0x000fc80000000000 */
        /* <DEDUP_REMOVED lines=56> */
.L_x_6872:
[----:B0-----:R-:W3:Y:S01]  /*296d0*/  LDL R3, [R1+0xc] ;  /* 0x00000c0001037983 */ /* 0x001ee20000100800 */
[----:B------:R-:W3:Y:S02]  /*296e0*/  LDC.64 R4, c[0x0][0xd90] ;  /* 0x00036400ff047b82 */ /* 0x000ee40000000a00 */
        /* <DEDUP_REMOVED lines=61> */
.L_x_6873:
[----:B------:R-:W-:-:S05]  /*29ac0*/  LOP3.LUT R7, RZ, R7, RZ, 0x33, !PT ;  /* 0x00000007ff077212 */ /* 0x000fca00078e33ff */
[----:B------:R-:W-:-:S05]  /*29ad0*/  IMAD.IADD R0, R0, 0x1, R7 ;  /* 0x0000000100007824 */ /* 0x000fca00078e0207 */
[----:B------:R3:W-:Y:S01]  /*29ae0*/  STL [R1+0x4], R0 ;  /* 0x0000040001007387 */ /* 0x0007e20000100800 */
[----:B------:R-:W-:Y:S05]  /*29af0*/  BRA `(.L_x_6874) ;  /* 0x0000000000287947 */ /* 0x000fea0003800000 */
.L_x_6866:
        /* <DEDUP_REMOVED lines=10> */
.L_x_6874:
[----:B-1--4-:R-:W4:Y:S04]  /*29ba0*/  LDL R2, [R1+0xc] ;  /* 0x00000c0001027983 */ /* 0x012f280000100800 */
[----:B0-----:R-:W5:Y:S04]  /*29bb0*/  LDL R3, [R1+0x8] ;  /* 0x0000080001037983 */ /* 0x001f680000100800 */
[----:B------:R-:W2:Y:S04]  /*29bc0*/  LDL R5, [R1+0x4] ;  /* 0x0000040001057983 */ /* 0x000ea80000100800 */
[----:B------:R-:W2:Y:S01]  /*29bd0*/  LDL R4, [R1] ;  /* 0x0000000001047983 */ /* 0x000ea20000100800 */
[----:B---3--:R-:W0:Y:S01]  /*29be0*/  S2R R0, SR_TID.X ;  /* 0x0000000000007919 */ /* 0x008e220000002100 */
[----:B------:R-:W-:Y:S05]  /*29bf0*/  WARPSYNC.ALL ;  /* 0x0000000000007948 */ /* 0x000fea0003800000 */
[----:B0-----:R-:W-:Y:S01]  /*29c00*/  LOP3.LUT R0, R0, 0x1f, RZ, 0xc0, !PT ;  /* 0x0000001f00007812 */ /* 0x001fe200078ec0ff */
[----:B------:R-:W-:Y:S03]  /*29c10*/  BAR.SYNC.DEFER_BLOCKING 0x4, 0x180 ;  /* 0x0106000000007b1d */ /* 0x000fe60000010000 */
[----:B------:R-:W-:-:S13]  /*29c20*/  ISETP.NE.AND P0, PT, R0, RZ, PT ;  /* 0x000000ff0000720c */ /* 0x000fda0003f05270 */
[----:B------:R-:W0:Y:S01]  /*29c30*/  @!P0 S2R R0, SR_CgaCtaId ;  /* 0x0000000000008919 */ /* 0x000e220000008800 */
[----:B----4-:R-:W-:Y:S01]  /*29c40*/  IMAD.MOV.U32 R7, RZ, RZ, R2 ;  /* 0x000000ffff077224 */ /* 0x010fe200078e0002 */
[----:B------:R-:W-:Y:S01]  /*29c50*/  @!P0 MOV R2, 0x400 ;  /* 0x0000040000028802 */ /* 0x000fe20000000f00 */
[----:B-----5:R-:W-:-:S03]  /*29c60*/  IMAD.MOV.U32 R6, RZ, RZ, R3 ;  /* 0x000000ffff067224 */ /* 0x020fc600078e0003 */
[----:B0-----:R-:W-:-:S05]  /*29c70*/  @!P0 LEA R18, R0, R2, 0x18 ;  /* 0x0000000200128211 */ /* 0x001fca00078ec0ff */
[----:B--2---:R0:W-:Y:S01]  /*29c80*/  @!P0 STS.128 [R18+0x388d0], R4 ;  /* 0x0388d00412008388 */ /* 0x0041e20000000c00 */
[----:B------:R-:W-:Y:S06]  /*29c90*/  BAR.ARV 0x5, 0x180 ;  /* 0x0146000000007b1d */ /* 0x000fec0000002000 */
.L_x_6863:
[----:B--23--:R-:W2:Y:S01]  /*29ca0*/  LDL R0, [R1+0xc] ;  /* 0x00000c0001007983 */ /* 0x00cea20000100800 */
[----:B------:R-:W-:Y:S02]  /*29cb0*/  ULDC UR4, c[0x0][0xd3c] ;  /* 0x00034f0000047ab9 */ /* 0x000fe40000000800 */
[----:B--2---:R-:W-:-:S13]  /*29cc0*/  ISETP.GE.AND P0, PT, R0, UR4, PT ;  /* 0x0000000400007c0c */ /* 0x004fda000bf06270 */
[----:B------:R-:W-:Y:S05]  /*29cd0*/  @!P0 BRA `(.L_x_6875) ;  /* 0xffffff6000e88947 */ /* 0x000fea000383ffff */
[----:B------:R-:W-:Y:S05]  /*29ce0*/  BSYNC B8 ;  /* 0x0000000000087941 */ /* 0x000fea0003800000 */
.L_x_6685:
[----:B----4-:R-:W2:Y:S01]  /*29cf0*/  LDL.LU R0, [R1+0x6c] ;  /* 0x00006c0001007983 */ /* 0x010ea20000300800 */
        /* <DEDUP_REMOVED lines=11> */
.L_x_6987:
[----:B------:R-:W-:Y:S05]  /*29db0*/  BSYNC B0 ;  /* 0x0000000000007941 */ /* 0x000fea0003800000 */
.L_x_6876:
[----:B------:R-:W-:-:S03]  /*29dc0*/  UMOV UR4, 0xffffffff ;  /* 0xffffffff00047882 */ /* 0x000fc60000000000 */
[----:B------:R-:W-:Y:S05]  /*29dd0*/  BRA.DIV UR4, `(.L_x_6878) ;  /* 0x0000003204647947 */ /* 0x000fea000b800000 */
[----:B------:R-:W1:Y:S02]  /*29de0*/  S2R R2, SR_TID.X ;  /* 0x0000000000027919 */ /* 0x000e640000002100 */
[----:B-1----:R-:W-:-:S04]  /*29df0*/  SHF.R.U32.HI R2, RZ, 0x5, R2 ;  /* 0x00000005ff027819 */ /* 0x002fc80000011602 */
[----:B------:R-:W-:-:S05]  /*29e00*/  LOP3.LUT R2, R2, 0x3, RZ, 0xc0, !PT ;  /* 0x0000000302027812 */ /* 0x000fca00078ec0ff */
[----:B------:R1:W2:Y:S02]  /*29e10*/  SHFL.IDX PT, R14, R2, RZ, 0x1f ;  /* 0x00001fff020e7589 */ /* 0x0002a400000e0000 */
.L_x_6990:
[----:B--2---:R-:W-:-:S13]  /*29e20*/  ISETP.NE.AND P0, PT, R14, RZ, PT ;  /* 0x000000ff0e00720c */ /* 0x004fda0003f05270 */
[----:B------:R-:W-:Y:S05]  /*29e30*/  @P0 BRA `(.L_x_6465) ;  /* 0x0000000000940947 */ /* 0x000fea0003800000 */
[----:B------:R-:W-:-:S03]  /*29e40*/  UMOV UR4, 0xffffffff ;  /* 0xffffffff00047882 */ /* 0x000fc60000000000 */
[----:B------:R-:W-:Y:S05]  /*29e50*/  BRA.DIV UR4, `(.L_x_6879) ;  /* 0x0000003204787947 */ /* 0x000fea000b800000 */
[----:B------:R-:W-:-:S13]  /*29e60*/  ELECT P6, URZ, PT ;  /* 0x00000000003f782f */ /* 0x000fda00038c0000 */
.L_x_6993:
[----:B------:R-:W-:Y:S05]  /*29e70*/  @!P6 BRA `(.L_x_6465) ;  /* 0x000000000084e947 */ /* 0x000fea0003800000 */
[----:B------:R-:W-:-:S06]  /*29e80*/  ULOP3.LUT UR4, UR36, 0x2, URZ, 0xfc, !UPT ;  /* 0x0000000224047892 */ /* 0x000fcc000f8efc3f */
[----:B-1----:R-:W-:-:S05]  /*29e90*/  IMAD.U32 R2, RZ, RZ, UR4 ;  /* 0x00000004ff027e24 */ /* 0x002fca000f8e00ff */
[----:B------:R-:W-:-:S13]  /*29ea0*/  ISETP.NE.AND P2, PT, R2, 0x3, PT ;  /* 0x000000030200780c */ /* 0x000fda0003f45270 */
[----:B------:R-:W-:Y:S05]  /*29eb0*/  @!P2 BRA `(.L_x_6880) ;  /* 0x000000000004a947 */ /* 0x000fea0003800000 */
[----:B------:R-:W-:Y:S01]  /*29ec0*/  BPT.TRAP 0x1 ;  /* 0x000000040000795c */ /* 0x000fe20000300000 */
.L_x_6880:
        /* <DEDUP_REMOVED lines=14> */
.L_x_6994:
[----:B------:R-:W1:Y:S02]  /*29fb0*/  SYNCS.PHASECHK.TRANS64.TRYWAIT P0, [R7+URZ], R2 ;  /* 0x00000002070075a7 */ /* 0x000e64000800017f */
[----:B-1----:R-:W-:Y:S05]  /*29fc0*/  @!P0 BRA `(.L_x_6882) ;  /* 0x0000003000508947 */ /* 0x002fea0003800000 */
.L_x_6995:
[----:B------:R-:W-:Y:S05]  /*29fd0*/  @!P2 BRA `(.L_x_6883) ;  /* 0x000000000004a947 */ /* 0x000fea0003800000 */
[----:B------:R-:W-:Y:S01]  /*29fe0*/  BPT.TRAP 0x1 ;  /* 0x000000040000795c */ /* 0x000fe20000300000 */
.L_x_6883:
[----:B------:R-:W2:Y:S01]  /*29ff0*/  LDL.LU R4, [R1+0x10] ;  /* 0x0000100001047983 */ /* 0x000ea20000300800 */
[----:B------:R-:W-:-:S04]  /*2a000*/  VIADD R0, R0, 0x38860 ;  /* 0x0003886000007836 */ /* 0x000fc80000000000 */
[----:B--2---:R-:W-:-:S04]  /*2a010*/  IMAD R4, R4, 0x8, R0 ;  /* 0x0000000804047824 */ /* 0x004fc800078e0200 */
[----:B------:R-:W2:Y:S02]  /*2a020*/  SYNCS.PHASECHK.TRANS64.TRYWAIT P0, [R4+URZ], R5 ;  /* 0x00000005040075a7 */ /* 0x000ea4000800017f */
[----:B--2---:R-:W-:Y:S05]  /*2a030*/  @!P0 BRA `(.L_x_6884) ;  /* 0x0000003000488947 */ /* 0x004fea0003800000 */
.L_x_6996:
[----:B------:R-:W-:-:S07]  /*2a040*/  IMAD R3, R3, 0x8, R0 ;  /* 0x0000000803037824 */ /* 0x000fce00078e0200 */
.L_x_6885:
[----:B----4-:R4:W0:Y:S02]  /*2a050*/  SYNCS.PHASECHK.TRANS64.TRYWAIT P0, [R3+URZ], R2 ;  /* 0x00000002030075a7 */ /* 0x010824000800017f */
[----:B0-----:R-:W-:Y:S05]  /*2a060*/  @!P0 NANOSLEEP.SYNCS 0x989680 ;  /* 0x009896800000895d */ /* 0x001fea0003900000 */
[----:B------:R-:W0:Y:S02]  /*2a070*/  @!P0 SYNCS.PHASECHK.TRANS64 P0, [R3+URZ], R2 ;  /* 0x00000002030085a7 */ /* 0x000e24000800007f */
[----:B0-----:R-:W-:Y:S05]  /*2a080*/  @!P0 BRA `(.L_x_6885) ;  /* 0xfffffffc00f08947 */ /* 0x001fea000383ffff */
.L_x_6465:
[----:B------:R-:W-:Y:S05]  /*2a090*/  BSYNC B9 ;  /* 0x0000000000097941 */ /* 0x000fea0003800000 */
.L_x_6462:
[----:B------:R-:W-:Y:S05]  /*2a0a0*/  EXIT ;  /* 0x000000000000794d */ /* 0x000fea0003800000 */
.L_x_6491:
[----:B0-----:R0:W1:Y:S02]  /*2a0b0*/  SYNCS.PHASECHK.TRANS64.TRYWAIT P5, [R75+URZ+0x38890], R76 ;  /* 0x0388904c4b0075a7 */ /* 0x00106400080a017f */
[----:B-1----:R-:W-:Y:S05]  /*2a0c0*/  @!P5 NANOSLEEP.SYNCS 0x989680 ;  /* 0x009896800000d95d */ /* 0x002fea0003900000 */
[----:B------:R-:W1:Y:S02]  /*2a0d0*/  @!P5 SYNCS.PHASECHK.TRANS64 P5, [R75+URZ+0x38890], R76 ;  /* 0x0388904c4b00d5a7 */ /* 0x000e6400080a007f */
[----:B-1----:R-:W-:Y:S05]  /*2a0e0*/  @!P5 BRA `(.L_x_6491) ;  /* 0xfffffffc00f0d947 */ /* 0x002fea000383ffff */
[----:B------:R-:W-:Y:S05]  /*2a0f0*/  BRA `(.L_x_6886) ;  /* 0xfffffd9000047947 */ /* 0x000fea000383ffff */
.L_x_6501:
[----:B-1----:R1:W2:Y:S02]  /*2a100*/  SYNCS.PHASECHK.TRANS64.TRYWAIT P5, [R75+URZ+0x38890], R76 ;  /* 0x0388904c4b0075a7 */ /* 0x0022a400080a017f */
[----:B--2---:R-:W-:Y:S05]  /*2a110*/  @!P5 NANOSLEEP.SYNCS 0x989680 ;  /* 0x009896800000d95d */ /* 0x004fea0003900000 */
[----:B------:R-:W2:Y:S02]  /*2a120*/  @!P5 SYNCS.PHASECHK.TRANS64 P5, [R75+URZ+0x38890], R76 ;  /* 0x0388904c4b00d5a7 */ /* 0x000ea400080a007f */
[----:B--2---:R-:W-:Y:S05]  /*2a130*/  @!P5 BRA `(.L_x_6501) ;  /* 0xfffffffc00f0d947 */ /* 0x004fea000383ffff */
[----:B------:R-:W-:Y:S05]  /*2a140*/  BRA `(.L_x_6887) ;  /* 0xfffffd98008c7947 */ /* 0x000fea000383ffff */
.L_x_6506:
[----:B0-----:R0:W1:Y:S02]  /*2a150*/  SYNCS.PHASECHK.TRANS64.TRYWAIT P5, [R75+URZ+0x38890], R76 ;  /* 0x0388904c4b0075a7 */ /* 0x00106400080a017f */
[----:B-1----:R-:W-:Y:S05]  /*2a160*/  @!P5 NANOSLEEP.SYNCS 0x989680 ;  /* 0x009896800000d95d */ /* 0x002fea0003900000 */
[----:B------:R-:W1:Y:S02]  /*2a170*/  @!P5 SYNCS.PHASECHK.TRANS64 P5, [R75+URZ+0x38890], R76 ;  /* 0x0388904c4b00d5a7 */ /* 0x000e6400080a007f */
[----:B-1----:R-:W-:Y:S05]  /*2a180*/  @!P5 BRA `(.L_x_6506) ;  /* 0xfffffffc00f0d947 */ /* 0x002fea000383ffff */
[----:B------:R-:W-:Y:S05]  /*2a190*/  BRA `(.L_x_6888) ;  /* 0xfffffda000cc7947 */ /* 0x000fea000383ffff */
.L_x_6510:
[----:B------:R0:W0:Y:S02]  /*2a1a0*/  SYNCS.PHASECHK.TRANS64.TRYWAIT P0, [R75+URZ+0x388b0], R76 ;  /* 0x0388b04c4b0075a7 */ /* 0x000024000800017f */
[----:B0-----:R-:W-:Y:S05]  /*2a1b0*/  @!P0 NANOSLEEP.SYNCS 0x989680 ;  /* 0x009896800000895d */ /* 0x001fea0003900000 */
[----:B------:R-:W0:Y:S02]  /*2a1c0*/  @!P0 SYNCS.PHASECHK.TRANS64 P0, [R75+URZ+0x388b0], R76 ;  /* 0x0388b04c4b0085a7 */ /* 0x000e24000800007f */
[----:B0-----:R-:W-:Y:S05]  /*2a1d0*/  @!P0 BRA `(.L_x_6510) ;  /* 0xfffffffc00f08947 */ /* 0x001fea000383ffff */
[----:B------:R-:W-:Y:S05]  /*2a1e0*/  BRA `(.L_x_6889) ;  /* 0xfffffda400447947 */ /* 0x000fea000383ffff */
.L_x_6553:
        /* <DEDUP_REMOVED lines=8> */
.L_x_6891:
[----:B------:R-:W-:Y:S05]  /*2a270*/  BSYNC B1 ;  /* 0x0000000000017941 */ /* 0x000fea0003800000 */
.L_x_6890:
        /* <DEDUP_REMOVED lines=8> */
.L_x_6892:
[----:B------:R-:W-:Y:S02]  /*2a300*/  IMAD.MOV.U32 R13, RZ, RZ, R31 ;  /* 0x000000ffff0d7224 */ /* 0x000fe400078e001f */
[----:B------:R-:W-:-:S07]  /*2a310*/  IMAD.MOV.U32 R2, RZ, RZ, R14 ;  /* 0x000000ffff027224 */ /* 0x000fce00078e000e */
[----:B------:R-:W-:Y:S05]  /*2a320*/  WARPSYNC.COLLECTIVE R15, `(.L_x_6893) ;  /* 0x000000000f087348 */ /* 0x000fea0003c00000 */
[----:B------:R0:W1:Y:S02]  /*2a330*/  SHFL.IDX P6, R14, R13, R12, R11 ;  /* 0x0000000c0d0e7389 */ /* 0x00006400000c000b */
[----:B01----:R-:W-:Y:S01]  /*2a340*/  ENDCOLLECTIVE ;  /* 0x000000000000791b */ /* 0x003fe20003800000 */
.L_x_6893:
[----:B------:R-:W-:Y:S02]  /*2a350*/  IMAD.MOV.U32 R13, RZ, RZ, R30 ;  /* 0x000000ffff0d7224 */ /* 0x000fe400078e001e */
[----:B------:R-:W-:-:S07]  /*2a360*/  IMAD.MOV.U32 R5, RZ, RZ, R14 ;  /* 0x000000ffff057224 */ /* 0x000fce00078e000e */
[----:B------:R-:W-:Y:S05]  /*2a370*/  WARPSYNC.COLLECTIVE R15, `(.L_x_6894) ;  /* 0x000000000f087348 */ /* 0x000fea0003c00000 */
[----:B------:R0:W1:Y:S02]  /*2a380*/  SHFL.IDX P6, R14, R13, R12, R11 ;  /* 0x0000000c0d0e7389 */ /* 0x00006400000c000b */
[----:B01----:R-:W-:Y:S01]  /*2a390*/  ENDCOLLECTIVE ;  /* 0x000000000000791b */ /* 0x003fe20003800000 */
.L_x_6894:
[----:B------:R-:W-:Y:S05]  /*2a3a0*/  BRA `(.L_x_6895) ;  /* 0xfffffde000247947 */ /* 0x000fea000383ffff */
.L_x_6556:
        /* <DEDUP_REMOVED lines=8> */
.L_x_6897:
[----:B------:R-:W-:Y:S05]  /*2a430*/  BSYNC B1 ;  /* 0x0000000000017941 */ /* 0x000fea0003800000 */
.L_x_6896:
        /* <DEDUP_REMOVED lines=8> */
.L_x_6898:
[----:B------:R-:W-:Y:S02]  /*2a4c0*/  IMAD.MOV.U32 R13, RZ, RZ, R31 ;  /* 0x000000ffff0d7224 */ /* 0x000fe400078e001f */
[----:B------:R-:W-:-:S07]  /*2a4d0*/  IMAD.MOV.U32 R4, RZ, RZ, R14 ;  /* 0x000000ffff047224 */ /* 0x000fce00078e000e */
[----:B------:R-:W-:Y:S05]  /*2a4e0*/  WARPSYNC.COLLECTIVE R15, `(.L_x_6899) ;  /* 0x000000000f087348 */ /* 0x000fea0003c00000 */
[----:B------:R0:W1:Y:S02]  /*2a4f0*/  SHFL.IDX P6, R14, R13, R12, R11 ;  /* 0x0000000c0d0e7389 */ /* 0x00006400000c000b */
[----:B01----:R-:W-:Y:S01]  /*2a500*/  ENDCOLLECTIVE ;  /* 0x000000000000791b */ /* 0x003fe20003800000 */
.L_x_6899:
[----:B------:R-:W-:Y:S02]  /*2a510*/  IMAD.MOV.U32 R13, RZ, RZ, R30 ;  /* 0x000000ffff0d7224 */ /* 0x000fe400078e001e */
[----:B------:R-:W-:-:S07]  /*2a520*/  IMAD.MOV.U32 R7, RZ, RZ, R14 ;  /* 0x000000ffff077224 */ /* 0x000fce00078e000e */
[----:B------:R-:W-:Y:S05]  /*2a530*/  WARPSYNC.COLLECTIVE R15, `(.L_x_6900) ;  /* 0x000000000f087348 */ /* 0x000fea0003c00000 */
[----:B------:R0:W1:Y:S02]  /*2a540*/  SHFL.IDX P6, R14, R13, R12, R11 ;  /* 0x0000000c0d0e7389 */ /* 0x00006400000c000b */
[----:B01----:R-:W-:Y:S01]  /*2a550*/  ENDCOLLECTIVE ;  /* 0x000000000000791b */ /* 0x003fe20003800000 */
.L_x_6900:
[----:B------:R-:W-:Y:S05]  /*2a560*/  BRA `(.L_x_6901) ;  /* 0xfffffde000847947 */ /* 0x000fea000383ffff */
.L_x_6560:
[----:B0-----:R0:W1:Y:S02]  /*2a570*/  SYNCS.PHASECHK.TRANS64.TRYWAIT P0, [R18+URZ+0x38800], R35 ;  /* 0x03880023120075a7 */ /* 0x001064000800017f */
[----:B-1----:R-:W-:Y:S05]  /*2a580*/  @!P0 NANOSLEEP.SYNCS 0x989680 ;  /* 0x009896800000895d */ /* 0x002fea0003900000 */
[----:B------:R-:W1:Y:S02]  /*2a590*/  @!P0 SYNCS.PHASECHK.TRANS64 P0, [R18+URZ+0x38800], R35 ;  /* 0x03880023120085a7 */ /* 0x000e64000800007f */
[----:B-1----:R-:W-:Y:S05]  /*2a5a0*/  @!P0 BRA `(.L_x_6560) ;  /* 0xfffffffc00f08947 */ /* 0x002fea000383ffff */
[----:B------:R-:W-:Y:S05]  /*2a5b0*/  BRA `(.L_x_6902) ;  /* 0xfffffde400707947 */ /* 0x000fea000383ffff */
.L_x_6568:
        /* <DEDUP_REMOVED lines=8> */
.L_x_6904:
[----:B------:R-:W-:Y:S05]  /*2a640*/  BSYNC B1 ;  /* 0x0000000000017941 */ /* 0x000fea0003800000 */
.L_x_6903:
        /* <DEDUP_REMOVED lines=8> */
.L_x_6905:
[----:B------:R-:W-:Y:S02]  /*2a6d0*/  IMAD.MOV.U32 R13, RZ, RZ, R6 ;  /* 0x000000ffff0d7224 */ /* 0x000fe400078e0006 */
[----:B------:R-:W-:-:S07]  /*2a6e0*/  IMAD.MOV.U32 R2, RZ, RZ, R14 ;  /* 0x000000ffff027224 */ /* 0x000fce00078e000e */
[----:B------:R-:W-:Y:S05]  /*2a6f0*/  WARPSYNC.COLLECTIVE R15, `(.L_x_6906) ;  /* 0x000000000f087348 */ /* 0x000fea0003c00000 */
[----:B------:R0:W1:Y:S02]  /*2a700*/  SHFL.IDX P6, R14, R13, R12, R11 ;  /* 0x0000000c0d0e7389 */ /* 0x00006400000c000b */
[----:B01----:R-:W-:Y:S01]  /*2a710*/  ENDCOLLECTIVE ;  /* 0x000000000000791b */ /* 0x003fe20003800000 */
.L_x_6906:
[----:B------:R-:W-:Y:S02]  /*2a720*/  IMAD.MOV.U32 R13, RZ, RZ, R8 ;  /* 0x000000ffff0d7224 */ /* 0x000fe400078e0008 */
[----:B------:R-:W-:-:S07]  /*2a730*/  IMAD.MOV.U32 R5, RZ, RZ, R14 ;  /* 0x000000ffff057224 */ /* 0x000fce00078e000e */
[----:B------:R-:W-:Y:S05]  /*2a740*/  WARPSYNC.COLLECTIVE R15, `(.L_x_6907) ;  /* 0x000000000f087348 */ /* 0x000fea0003c00000 */
[----:B------:R0:W1:Y:S02]  /*2a750*/  SHFL.IDX P6, R14, R13, R12, R11 ;  /* 0x0000000c0d0e7389 */ /* 0x00006400000c000b */
[----:B01----:R-:W-:Y:S01]  /*2a760*/  ENDCOLLECTIVE ;  /* 0x000000000000791b */ /* 0x003fe20003800000 */
.L_x_6907:
[----:B------:R-:W-:Y:S05]  /*2a770*/  BRA `(.L_x_6908) ;  /* 0xfffffdf000c47947 */ /* 0x000fea000383ffff */
.L_x_6571:
        /* <DEDUP_REMOVED lines=8> */
.L_x_6910:
[----:B------:R-:W-:Y:S05]  /*2a800*/  BSYNC B1 ;  /* 0x0000000000017941 */ /* 0x000fea0003800000 */
.L_x_6909:
        /* <DEDUP_REMOVED lines=8> */
.L_x_6911:
[----:B------:R-:W-:Y:S02]  /*2a890*/  IMAD.MOV.U32 R13, RZ, RZ, R6 ;  /* 0x000000ffff0d7224 */ /* 0x000fe400078e0006 */
[----:B------:R-:W-:-:S07]  /*2a8a0*/  IMAD.MOV.U32 R2, RZ, RZ, R14 ;  /* 0x000000ffff027224 */ /* 0x000fce00078e000e */
[----:B------:R-:W-:Y:S05]  /*2a8b0*/  WARPSYNC.COLLECTIVE R15, `(.L_x_6912) ;  /* 0x000000000f087348 */ /* 0x000fea0003c00000 */
[----:B------:R0:W1:Y:S02]  /*2a8c0*/  SHFL.IDX P6, R14, R13, R12, R11 ;  /* 0x0000000c0d0e7389 */ /* 0x00006400000c000b */
[----:B01----:R-:W-:Y:S01]  /*2a8d0*/  ENDCOLLECTIVE ;  /* 0x000000000000791b */ /* 0x003fe20003800000 */
.L_x_6912:
[----:B------:R-:W-:Y:S02]  /*2a8e0*/  IMAD.MOV.U32 R13, RZ, RZ, R8 ;  /* 0x000000ffff0d7224 */ /* 0x000fe400078e0008 */
[----:B------:R-:W-:-:S07]  /*2a8f0*/  IMAD.MOV.U32 R6, RZ, RZ, R14 ;  /* 0x000000ffff067224 */ /* 0x000fce00078e000e */
[----:B------:R-:W-:Y:S05]  /*2a900*/  WARPSYNC.COLLECTIVE R15, `(.L_x_6913) ;  /* 0x000000000f087348 */ /* 0x000fea0003c00000 */
[----:B------:R0:W1:Y:S02]  /*2a910*/  SHFL.IDX P6, R14, R13, R12, R11 ;  /* 0x0000000c0d0e7389 */ /* 0x00006400000c000b */
[----:B01----:R-:W-:Y:S01]  /*2a920*/  ENDCOLLECTIVE ;  /* 0x000000000000791b */ /* 0x003fe20003800000 */
.L_x_6913:
[----:B------:R-:W-:Y:S05]  /*2a930*/  BRA `(.L_x_6914) ;  /* 0xfffffdf000f07947 */ /* 0x000fea000383ffff */
.L_x_6575:
[----:B0-----:R0:W1:Y:S02]  /*2a940*/  SYNCS.PHASECHK.TRANS64.TRYWAIT P1, [R18+URZ+0x38800], R15 ;  /* 0x0388000f120075a7 */ /* 0x001064000802017f */
[----:B-1----:R-:W-:Y:S05]  /*2a950*/  @!P1 NANOSLEEP.SYNCS 0x989680 ;  /* 0x009896800000995d */ /* 0x002fea0003900000 */
[----:B------:R-:W1:Y:S02]  /*2a960*/  @!P1 SYNCS.PHASECHK.TRANS64 P1, [R18+URZ+0x38800], R15 ;  /* 0x0388000f120095a7 */ /* 0x000e64000802007f */
[----:B-1----:R-:W-:Y:S05]  /*2a970*/  @!P1 BRA `(.L_x_6575) ;  /* 0xfffffffc00f09947 */ /* 0x002fea000383ffff */
[----:B------:R-:W-:Y:S05]  /*2a980*/  BRA `(.L_x_6915) ;  /* 0xfffffdf400907947 */ /* 0x000fea000383ffff */
.L_x_6581:
[----:B-1----:R1:W4:Y:S02]  /*2a990*/  SYNCS.PHASECHK.TRANS64.TRYWAIT P1, [R15+URZ+0x38830], R8 ;  /* 0x038830080f0075a7 */ /* 0x002324000802017f */
[----:B----4-:R-:W-:Y:S05]  /*2a9a0*/  @!P1 NANOSLEEP.SYNCS 0x989680 ;  /* 0x009896800000995d */ /* 0x010fea0003900000 */
[----:B------:R-:W4:Y:S02]  /*2a9b0*/  @!P1 SYNCS.PHASECHK.TRANS64 P1, [R15+URZ+0x38830], R8 ;  /* 0x038830080f0095a7 */ /* 0x000f24000802007f */
[----:B----4-:R-:W-:Y:S05]  /*2a9c0*/  @!P1 BRA `(.L_x_6581) ;  /* 0xfffffffc00f09947 */ /* 0x010fea000383ffff */
[----:B------:R-:W-:Y:S05]  /*2a9d0*/  BRA `(.L_x_6580) ;  /* 0xfffffe04004c7947 */ /* 0x000fea000383ffff */
.L_x_6583:
[----:B--2---:R2:W3:Y:S02]  /*2a9e0*/  SYNCS.PHASECHK.TRANS64.TRYWAIT P1, [R18+URZ+0x38810], R3 ;  /* 0x03881003120075a7 */ /* 0x0044e4000802017f */
[----:B---3--:R-:W-:Y:S05]  /*2a9f0*/  @!P1 NANOSLEEP.SYNCS 0x989680 ;  /* 0x009896800000995d */ /* 0x008fea0003900000 */
[----:B------:R-:W3:Y:S02]  /*2aa00*/  @!P1 SYNCS.PHASECHK.TRANS64 P1, [R18+URZ+0x38810], R3 ;  /* 0x03881003120095a7 */ /* 0x000ee4000802007f */
[----:B---3--:R-:W-:Y:S05]  /*2aa10*/  @!P1 BRA `(.L_x_6583) ;  /* 0xfffffffc00f09947 */ /* 0x008fea000383ffff */
[----:B------:R-:W-:Y:S05]  /*2aa20*/  BRA `(.L_x_6916) ;  /* 0xfffffe0400fc7947 */ /* 0x000fea000383ffff */
.L_x_6587:
[----:B----4-:R4:W0:Y:S02]  /*2aa30*/  SYNCS.PHASECHK.TRANS64.TRYWAIT P2, [R15+URZ+0x38850], R8 ;  /* 0x038850080f0075a7 */ /* 0x010824000804017f */
[----:B0-----:R-:W-:Y:S05]  /*2aa40*/  @!P2 NANOSLEEP.SYNCS 0x989680 ;  /* 0x009896800000a95d */ /* 0x001fea0003900000 */
[----:B------:R-:W0:Y:S02]  /*2aa50*/  @!P2 SYNCS.PHASECHK.TRANS64 P2, [R15+URZ+0x38850], R8 ;  /* 0x038850080f00a5a7 */ /* 0x000e24000804007f */
[----:B0-----:R-:W-:Y:S05]  /*2aa60*/  @!P2 BRA `(.L_x_6587) ;  /* 0xfffffffc00f0a947 */ /* 0x001fea000383ffff */
[----:B------:R-:W-:Y:S05]  /*2aa70*/  BRA `(.L_x_6586) ;  /* 0xfffffe0800207947 */ /* 0x000fea000383ffff */
.L_x_6607:
[----:B-1----:R1:W2:Y:S02]  /*2aa80*/  SYNCS.PHASECHK.TRANS64.TRYWAIT P3, [R201+URZ+0x38830], R14 ;  /* 0x0388300ec90075a7 */ /* 0x0022a4000806017f */
[----:B--2---:R-:W-:Y:S05]  /*2aa90*/  @!P3 NANOSLEEP.SYNCS 0x989680 ;  /* 0x009896800000b95d */ /* 0x004fea0003900000 */
[----:B------:R-:W2:Y:S02]  /*2aaa0*/  @!P3 SYNCS.PHASECHK.TRANS64 P3, [R201+URZ+0x38830], R14 ;  /* 0x0388300ec900b5a7 */ /* 0x000ea4000806007f */
[----:B--2---:R-:W-:Y:S05]  /*2aab0*/  @!P3 BRA `(.L_x_6607) ;  /* 0xfffffffc00f0b947 */ /* 0x004fea000383ffff */
[----:B------:R-:W-:Y:S05]  /*2aac0*/  BRA `(.L_x_6606) ;  /* 0xfffffe3c00e07947 */ /* 0x000fea000383ffff */
.L_x_6612:
[----:B---3--:R3:W4:Y:S02]  /*2aad0*/  SYNCS.PHASECHK.TRANS64.TRYWAIT P3, [R201+URZ+0x38850], R14 ;  /* 0x0388500ec90075a7 */ /* 0x008724000806017f */
[----:B----4-:R-:W-:Y:S05]  /*2aae0*/  @!P3 NANOSLEEP.SYNCS 0x989680 ;  /* 0x009896800000b95d */ /* 0x010fea0003900000 */
[----:B------:R-:W4:Y:S02]  /*2aaf0*/  @!P3 SYNCS.PHASECHK.TRANS64 P3, [R201+URZ+0x38850], R14 ;  /* 0x0388500ec900b5a7 */ /* 0x000f24000806007f */
[----:B----4-:R-:W-:Y:S05]  /*2ab00*/  @!P3 BRA `(.L_x_6612) ;  /* 0xfffffffc00f0b947 */ /* 0x010fea000383ffff */
[----:B------:R-:W-:Y:S05]  /*2ab10*/  BRA `(.L_x_6611) ;  /* 0xfffffe40007c7947 */ /* 0x000fea000383ffff */
.L_x_6632:
[----:B-1----:R1:W2:Y:S02]  /*2ab20*/  SYNCS.PHASECHK.TRANS64.TRYWAIT P3, [R21+URZ+0x38830], R14 ;  /* 0x0388300e150075a7 */ /* 0x0022a4000806017f */
[----:B--2---:R-:W-:Y:S05]  /*2ab30*/  @!P3 NANOSLEEP.SYNCS 0x989680 ;  /* 0x009896800000b95d */ /* 0x004fea0003900000 */
[----:B------:R-:W2:Y:S02]  /*2ab40*/  @!P3 SYNCS.PHASECHK.TRANS64 P3, [R21+URZ+0x38830], R14 ;  /* 0x0388300e1500b5a7 */ /* 0x000ea4000806007f */
[----:B--2---:R-:W-:Y:S05]  /*2ab50*/  @!P3 BRA `(.L_x_6632) ;  /* 0xfffffffc00f0b947 */ /* 0x004fea000383ffff */
[----:B------:R-:W-:Y:S05]  /*2ab60*/  BRA `(.L_x_6631) ;  /* 0xfffffe7c00c47947 */ /* 0x000fea000383ffff */
.L_x_6637:
[----:B---3--:R3:W4:Y:S02]  /*2ab70*/  SYNCS.PHASECHK.TRANS64.TRYWAIT P3, [R21+URZ+0x38850], R14 ;  /* 0x0388500e150075a7 */ /* 0x008724000806017f */
[----:B----4-:R-:W-:Y:S05]  /*2ab80*/  @!P3 NANOSLEEP.SYNCS 0x989680 ;  /* 0x009896800000b95d */ /* 0x010fea0003900000 */
[----:B------:R-:W4:Y:S02]  /*2ab90*/  @!P3 SYNCS.PHASECHK.TRANS64 P3, [R21+URZ+0x38850], R14 ;  /* 0x0388500e1500b5a7 */ /* 0x000f24000806007f */
[----:B----4-:R-:W-:Y:S05]  /*2aba0*/  @!P3 BRA `(.L_x_6637) ;  /* 0xfffffffc00f0b947 */ /* 0x010fea000383ffff */
[----:B------:R-:W-:Y:S05]  /*2abb0*/  BRA `(.L_x_6636) ;  /* 0xfffffe8000607947 */ /* 0x000fea000383ffff */
.L_x_6645:
[----:B-1----:R1:W2:Y:S02]  /*2abc0*/  SYNCS.PHASECHK.TRANS64.TRYWAIT P2, [R21+URZ+0x38830], R9 ;  /* 0x03883009150075a7 */ /* 0x0022a4000804017f */
[----:B--2---:R-:W-:Y:S05]  /*2abd0*/  @!P2 NANOSLEEP.SYNCS 0x989680 ;  /* 0x009896800000a95d */ /* 0x004fea0003900000 */
[----:B------:R-:W2:Y:S02]  /*2abe0*/  @!P2 SYNCS.PHASECHK.TRANS64 P2, [R21+URZ+0x38830], R9 ;  /* 0x038830091500a5a7 */ /* 0x000ea4000804007f */
[----:B--2---:R-:W-:Y:S05]  /*2abf0*/  @!P2 BRA `(.L_x_6645) ;  /* 0xfffffffc00f0a947 */ /* 0x004fea000383ffff */
[----:B------:R-:W-:Y:S05]  /*2ac00*/  BRA `(.L_x_6644) ;  /* 0xfffffeb0003c7947 */ /* 0x000fea000383ffff */
.L_x_6650:
[----:B---3--:R3:W4:Y:S02]  /*2ac10*/  SYNCS.PHASECHK.TRANS64.TRYWAIT P2, [R21+URZ+0x38850], R9 ;  /* 0x03885009150075a7 */ /* 0x008724000804017f */
[----:B----4-:R-:W-:Y:S05]  /*2ac20*/  @!P2 NANOSLEEP.SYNCS 0x989680 ;  /* 0x009896800000a95d */ /* 0x010fea0003900000 */
[----:B------:R-:W4:Y:S02]  /*2ac30*/  @!P2 SYNCS.PHASECHK.TRANS64 P2, [R21+URZ+0x38850], R9 ;  /* 0x038850091500a5a7 */ /* 0x000f24000804007f */
[----:B----4-:R-:W-:Y:S05]  /*2ac40*/  @!P2 BRA `(.L_x_6650) ;  /* 0xfffffffc00f0a947 */ /* 0x010fea000383ffff */
[----:B------:R-:W-:Y:S05]  /*2ac50*/  BRA `(.L_x_6649) ;  /* 0xfffffeb000d87947 */ /* 0x000fea000383ffff */
.L_x_6701:
        /* <DEDUP_REMOVED lines=11> */
.L_x_6918:
[----:B------:R-:W-:Y:S05]  /*2ad10*/  BSYNC B1 ;  /* 0x0000000000017941 */ /* 0x000fea0003800000 */
.L_x_6917:
[----:B------:R-:W-:Y:S05]  /*2ad20*/  BRA `(.L_x_6919) ;  /* 0xffffff60003c7947 */ /* 0x000fea000383ffff */
.L_x_6703:
[----:B------:R-:W-:Y:S01]  /*2ad30*/  BSSY B1, `(.L_x_6920) ;  /* 0x0000006000017945 */ /* 0x000fe20003800000 */
[----:B0-----:R-:W-:-:S07]  /*2ad40*/  IMAD.MOV.U32 R15, RZ, RZ, -0x1 ;  /* 0xffffffffff0f7424 */ /* 0x001fce00078e00ff */
[----:B-1----:R-:W-:Y:S05]  /*2ad50*/  WARPSYNC.COLLECTIVE R15, `(.L_x_6921) ;  /* 0x000000000f0c7348 */ /* 0x002fea0003c00000 */
[----:B------:R-:W-:Y:S02]  /*2ad60*/  ELECT P6, UR62, PT ;  /* 0x00000000003e782f */ /* 0x000fe400038c0000 */
[----:B------:R-:W-:Y:S01]  /*2ad70*/  MOV R14, UR62 ;  /* 0x0000003e000e7c02 */ /* 0x000fe20008000f00 */
[----:B-1----:R-:W-:Y:S10]  /*2ad80*/  ENDCOLLECTIVE ;  /* 0x000000000000791b */ /* 0x002ff40003800000 */
.L_x_6921:
[----:B------:R-:W-:Y:S05]  /*2ad90*/  BSYNC B1 ;  /* 0x0000000000017941 */ /* 0x000fea0003800000 */
.L_x_6920:
[----:B------:R-:W-:Y:S05]  /*2ada0*/  BRA `(.L_x_6702) ;  /* 0xffffff6000347947 */ /* 0x000fea000383ffff */
.L_x_6705:
[----:B-1----:R1:W2:Y:S02]  /*2adb0*/  SYNCS.PHASECHK.TRANS64.TRYWAIT P0, [R18+URZ+0x38820], R5 ;  /* 0x03882005120075a7 */ /* 0x0022a4000800017f */
[----:B--2---:R-:W-:Y:S05]  /*2adc0*/  @!P0 NANOSLEEP.SYNCS 0x989680 ;  /* 0x009896800000895d */ /* 0x004fea0003900000 */
[----:B------:R-:W2:Y:S02]  /*2add0*/  @!P0 SYNCS.PHASECHK.TRANS64 P0, [R18+URZ+0x38820], R5 ;  /* 0x03882005120085a7 */ /* 0x000ea4000800007f */
[----:B--2---:R-:W-:Y:S05]  /*2ade0*/  @!P0 BRA `(.L_x_6705) ;  /* 0xfffffffc00f08947 */ /* 0x004fea000383ffff */
[----:B------:R-:W-:Y:S05]  /*2adf0*/  BRA `(.L_x_6922) ;  /* 0xffffff6000447947 */ /* 0x000fea000383ffff */
.L_x_6709:
[----:B--2---:R2:W3:Y:S02]  /*2ae00*/  SYNCS.PHASECHK.TRANS64.TRYWAIT P0, [R6+URZ+0x388a0], R10 ;  /* 0x0388a00a060075a7 */ /* 0x0044e4000800017f */
[----:B---3--:R-:W-:Y:S05]  /*2ae10*/  @!P0 NANOSLEEP.SYNCS 0x989680 ;  /* 0x009896800000895d */ /* 0x008fea0003900000 */
[----:B------:R-:W3:Y:S02]  /*2ae20*/  @!P0 SYNCS.PHASECHK.TRANS64 P0, [R6+URZ+0x388a0], R10 ;  /* 0x0388a00a060085a7 */ /* 0x000ee4000800007f */
[----:B---3--:R-:W-:Y:S05]  /*2ae30*/  @!P0 BRA `(.L_x_6709) ;  /* 0xfffffffc00f08947 */ /* 0x008fea000383ffff */
[----:B------:R-:W-:Y:S05]  /*2ae40*/  BRA `(.L_x_6923) ;  /* 0xffffff6000647947 */ /* 0x000fea000383ffff */
.L_x_6714:
[----:B-1----:R1:W3:Y:S02]  /*2ae50*/  SYNCS.PHASECHK.TRANS64.TRYWAIT P0, [R6+URZ+0x388c0], R10 ;  /* 0x0388c00a060075a7 */ /* 0x0022e4000800017f */
[----:B---3--:R-:W-:Y:S05]  /*2ae60*/  @!P0 NANOSLEEP.SYNCS 0x989680 ;  /* 0x009896800000895d */ /* 0x008fea0003900000 */
[----:B------:R-:W3:Y:S02]  /*2ae70*/  @!P0 SYNCS.PHASECHK.TRANS64 P0, [R6+URZ+0x388c0], R10 ;  /* 0x0388c00a060085a7 */ /* 0x000ee4000800007f */
[----:B---3--:R-:W-:Y:S05]  /*2ae80*/  @!P0 BRA `(.L_x_6714) ;  /* 0xfffffffc00f08947 */ /* 0x008fea000383ffff */
[----:B------:R-:W-:Y:S05]  /*2ae90*/  BRA `(.L_x_6924) ;  /* 0xffffff6000e47947 */ /* 0x000fea000383ffff */
.L_x_6728:
[----:B-1----:R1:W2:Y:S02]  /*2aea0*/  SYNCS.PHASECHK.TRANS64.TRYWAIT P1, [R6+URZ+0x388a0], R7 ;  /* 0x0388a007060075a7 */ /* 0x0022a4000802017f */
[----:B--2---:R-:W-:Y:S05]  /*2aeb0*/  @!P1 NANOSLEEP.SYNCS 0x989680 ;  /* 0x009896800000995d */ /* 0x004fea0003900000 */
[----:B------:R-:W2:Y:S02]  /*2aec0*/  @!P1 SYNCS.PHASECHK.TRANS64 P1, [R6+URZ+0x388a0], R7 ;  /* 0x0388a007060095a7 */ /* 0x000ea4000802007f */
[----:B--2---:R-:W-:Y:S05]  /*2aed0*/  @!P1 BRA `(.L_x_6728) ;  /* 0xfffffffc00f09947 */ /* 0x004fea000383ffff */
[----:B------:R-:W-:Y:S05]  /*2aee0*/  BRA `(.L_x_6925) ;  /* 0xffffff6c00647947 */ /* 0x000fea000383ffff */
.L_x_6733:
[----:B--2---:R2:W3:Y:S02]  /*2aef0*/  SYNCS.PHASECHK.TRANS64.TRYWAIT P1, [R6+URZ+0x388c0], R7 ;  /* 0x0388c007060075a7 */ /* 0x0044e4000802017f */
[----:B---3--:R-:W-:Y:S05]  /*2af00*/  @!P1 NANOSLEEP.SYNCS 0x989680 ;  /* 0x009896800000995d */ /* 0x008fea0003900000 */
[----:B------:R-:W3:Y:S02]  /*2af10*/  @!P1 SYNCS.PHASECHK.TRANS64 P1, [R6+URZ+0x388c0], R7 ;  /* 0x0388c007060095a7 */ /* 0x000ee4000802007f */
[----:B---3--:R-:W-:Y:S05]  /*2af20*/  @!P1 BRA `(.L_x_6733) ;  /* 0xfffffffc00f09947 */ /* 0x008fea000383ffff */
[----:B------:R-:W-:Y:S05]  /*2af30*/  BRA `(.L_x_6926) ;  /* 0xffffff6c00e07947 */ /* 0x000fea000383ffff */
.L_x_6763:
        /* <DEDUP_REMOVED lines=11> */
.L_x_6928:
[----:B------:R-:W-:Y:S05]  /*2aff0*/  BSYNC B0 ;  /* 0x0000000000007941 */ /* 0x000fea0003800000 */
.L_x_6927:
[----:B------:R-:W-:Y:S05]  /*2b000*/  BRA `(.L_x_6929) ;  /* 0xffffff8400647947 */ /* 0x000fea000383ffff */
.L_x_6765:
[----:B------:R-:W-:Y:S01]  /*2b010*/  BSSY B0, `(.L_x_6930) ;  /* 0x0000006000007945 */ /* 0x000fe20003800000 */
[----:B0-----:R-:W-:-:S07]  /*2b020*/  IMAD.MOV.U32 R15, RZ, RZ, -0x1 ;  /* 0xffffffffff0f7424 */ /* 0x001fce00078e00ff */
[----:B-12---:R-:W-:Y:S05]  /*2b030*/  WARPSYNC.COLLECTIVE R15, `(.L_x_6931) ;  /* 0x000000000f0c7348 */ /* 0x006fea0003c00000 */
[----:B------:R-:W-:Y:S02]  /*2b040*/  ELECT P6, UR62, PT ;  /* 0x00000000003e782f */ /* 0x000fe400038c0000 */
[----:B------:R-:W-:Y:S01]  /*2b050*/  MOV R14, UR62 ;  /* 0x0000003e000e7c02 */ /* 0x000fe20008000f00 */
[----:B-12---:R-:W-:Y:S10]  /*2b060*/  ENDCOLLECTIVE ;  /* 0x000000000000791b */ /* 0x006ff40003800000 */
.L_x_6931:
[----:B------:R-:W-:Y:S05]  /*2b070*/  BSYNC B0 ;  /* 0x0000000000007941 */ /* 0x000fea0003800000 */
.L_x_6930:
[----:B------:R-:W-:Y:S05]  /*2b080*/  BRA `(.L_x_6932) ;  /* 0xffffff8400687947 */ /* 0x000fea000383ffff */
.L_x_6767:
[----:B---3--:R3:W4:Y:S02]  /*2b090*/  SYNCS.PHASECHK.TRANS64.TRYWAIT P0, [R0+URZ+0x38840], R2 ;  /* 0x03884002000075a7 */ /* 0x008724000800017f */
[----:B----4-:R-:W-:Y:S05]  /*2b0a0*/  @!P0 NANOSLEEP.SYNCS 0x989680 ;  /* 0x009896800000895d */ /* 0x010fea0003900000 */
[----:B------:R-:W4:Y:S02]  /*2b0b0*/  @!P0 SYNCS.PHASECHK.TRANS64 P0, [R0+URZ+0x38840], R2 ;  /* 0x03884002000085a7 */ /* 0x000f24000800007f */
[----:B----4-:R-:W-:Y:S05]  /*2b0c0*/  @!P0 BRA `(.L_x_6767) ;  /* 0xfffffffc00f08947 */ /* 0x010fea000383ffff */
[----:B------:R-:W-:Y:S05]  /*2b0d0*/  BRA `(.L_x_6933) ;  /* 0xffffff8400cc7947 */ /* 0x000fea000383ffff */
.L_x_6771:
        /* <DEDUP_REMOVED lines=10> */
.L_x_6934:
[----:B------:R0:W-:Y:S01]  /*2b180*/  STL [R1+0x2c], R10 ;  /* 0x00002c0a01007387 */ /* 0x0001e20000100800 */
[----:B------:R-:W-:Y:S02]  /*2b190*/  IMAD.MOV.U32 R13, RZ, RZ, R3 ;  /* 0x000000ffff0d7224 */ /* 0x000fe400078e0003 */
[----:B------:R-:W-:-:S07]  /*2b1a0*/  IMAD.MOV.U32 R4, RZ, RZ, R14 ;  /* 0x000000ffff047224 */ /* 0x000fce00078e000e */
[----:B0-----:R-:W-:Y:S05]  /*2b1b0*/  WARPSYNC.COLLECTIVE R15, `(.L_x_6935) ;  /* 0x000000000f087348 */ /* 0x001fea0003c00000 */
[----:B------:R1:W2:Y:S02]  /*2b1c0*/  SHFL.IDX P6, R14, R13, R12, R11 ;  /* 0x0000000c0d0e7389 */ /* 0x0002a400000c000b */
[----:B012---:R-:W-:Y:S01]  /*2b1d0*/  ENDCOLLECTIVE ;  /* 0x000000000000791b */ /* 0x007fe20003800000 */
.L_x_6935:
[----:B------:R-:W-:Y:S02]  /*2b1e0*/  IMAD.MOV.U32 R13, RZ, RZ, R2 ;  /* 0x000000ffff0d7224 */ /* 0x000fe400078e0002 */
[----:B------:R-:W-:Y:S02]  /*2b1f0*/  IMAD.MOV.U32 R12, RZ, RZ, 0x1 ;  /* 0x00000001ff0c7424 */ /* 0x000fe400078e00ff */
[----:B------:R-:W-:-:S07]  /*2b200*/  IMAD.MOV.U32 R5, RZ, RZ, R14 ;  /* 0x000000ffff057224 */ /* 0x000fce00078e000e */
[----:B------:R-:W-:Y:S05]  /*2b210*/  WARPSYNC.COLLECTIVE R15, `(.L_x_6936) ;  /* 0x000000000f087348 */ /* 0x000fea0003c00000 */
[----:B------:R0:W1:Y:S02]  /*2b220*/  SHFL.IDX P6, R14, R13, R12, R11 ;  /* 0x0000000c0d0e7389 */ /* 0x00006400000c000b */
[----:B01----:R-:W-:Y:S01]  /*2b230*/  ENDCOLLECTIVE ;  /* 0x000000000000791b */ /* 0x003fe20003800000 */
.L_x_6936:
[----:B------:R-:W-:Y:S02]  /*2b240*/  IMAD.MOV.U32 R13, RZ, RZ, R3 ;  /* 0x000000ffff0d7224 */ /* 0x000fe400078e0003 */
[----:B------:R-:W-:-:S07]  /*2b250*/  IMAD.MOV.U32 R6, RZ, RZ, R14 ;  /* 0x000000ffff067224 */ /* 0x000fce00078e000e */
[----:B------:R-:W-:Y:S05]  /*2b260*/  WARPSYNC.COLLECTIVE R15, `(.L_x_6937) ;  /* 0x000000000f087348 */ /* 0x000fea0003c00000 */
[----:B------:R0:W1:Y:S02]  /*2b270*/  SHFL.IDX P6, R14, R13, R12, R11 ;  /* 0x0000000c0d0e7389 */ /* 0x00006400000c000b */
[----:B01----:R-:W-:Y:S01]  /*2b280*/  ENDCOLLECTIVE ;  /* 0x000000000000791b */ /* 0x003fe20003800000 */
.L_x_6937:
        /* <DEDUP_REMOVED lines=22> */
.L_x_6938:
        /* <DEDUP_REMOVED lines=10> */
.L_x_6939:
        /* <DEDUP_REMOVED lines=11> */
.L_x_6940:
        /* <DEDUP_REMOVED lines=14> */
.L_x_6941:
[----:B------:R-:W-:Y:S01]  /*2b620*/  IMAD.MOV.U32 R3, RZ, RZ, R14 ;  /* 0x000000ffff037224 */ /* 0x000fe200078e000e */
[----:B------:R-:W-:Y:S06]  /*2b630*/  BRA `(.L_x_6942) ;  /* 0xffffff8c00147947 */ /* 0x000fec000383ffff */
.L_x_6775:
        /* <DEDUP_REMOVED lines=26> */
.L_x_6944:
[----:B------:R-:W-:Y:S05]  /*2b7e0*/  BSYNC B0 ;  /* 0x0000000000007941 */ /* 0x000fea0003800000 */
.L_x_6943:
        /* <DEDUP_REMOVED lines=13> */
.L_x_6945:
        /* <DEDUP_REMOVED lines=35> */
[----:B------:R0:W-:Y:S03]  /*2baf0*/  @!P2 LDGSTS.E.BYPASS.LTC128B.128 [R7+0x32400], desc[UR50][R2.64+0x300], P6 ;  /* 0x324003000207afae */ /* 0x0001e6000b101d72 */
[----:B------:R-:W-:-:S07]  /*2bb00*/  @!P3 SHF.R.U32.HI R8, RZ, 0x2, R8 ;  /* 0x00000002ff08b819 */ /* 0x000fce0000011608 */
[----:B0-----:R-:W-:Y:S05]  /*2bb10*/  WARPSYNC.COLLECTIVE R15, `(.L_x_6946) ;  /* 0x000000000f087348 */ /* 0x001fea0003c00000 */
[----:B------:R1:W2:Y:S02]  /*2bb20*/  SHFL.IDX P6, R14, R13, R12, R11 ;  /* 0x0000000c0d0e7389 */ /* 0x0002a400000c000b */
[----:B012---:R-:W-:Y:S01]  /*2bb30*/  ENDCOLLECTIVE ;  /* 0x000000000000791b */ /* 0x007fe20003800000 */
.L_x_6946:
        /* <DEDUP_REMOVED lines=17> */
.L_x_6947:
        /* <DEDUP_REMOVED lines=29> */
.L_x_6948:
        /* <DEDUP_REMOVED lines=12> */
.L_x_6949:
        /* <DEDUP_REMOVED lines=34> */
.L_x_6950:
[----:B------:R-:W-:Y:S02]  /*2c100*/  IMAD.MOV.U32 R13, RZ, RZ, R0 ;  /* 0x000000ffff0d7224 */ /* 0x000fe400078e0000 */
[----:B------:R-:W-:-:S07]  /*2c110*/  IMAD.MOV.U32 R4, RZ, RZ, R14 ;  /* 0x000000ffff047224 */ /* 0x000fce00078e000e */
[----:B------:R-:W-:Y:S05]  /*2c120*/  WARPSYNC.COLLECTIVE R15, `(.L_x_6951) ;  /* 0x000000000f087348 */ /* 0x000fea0003c00000 */
[----:B------:R0:W1:Y:S02]  /*2c130*/  SHFL.IDX P6, R14, R13, R12, R11 ;  /* 0x0000000c0d0e7389 */ /* 0x00006400000c000b */
[----:B01----:R-:W-:Y:S01]  /*2c140*/  ENDCOLLECTIVE ;  /* 0x000000000000791b */ /* 0x003fe20003800000 */
.L_x_6951:
[----:B------:R-:W-:Y:S01]  /*2c150*/  IMAD.MOV.U32 R0, RZ, RZ, R14 ;  /* 0x000000ffff007224 */ /* 0x000fe200078e000e */
[----:B------:R-:W-:Y:S06]  /*2c160*/  BRA `(.L_x_6952) ;  /* 0xffffff8c00ec7947 */ /* 0x000fec000383ffff */
.L_x_6780:
[----:B0-----:R0:W2:Y:S02]  /*2c170*/  SYNCS.PHASECHK.TRANS64.TRYWAIT P0, [R18+URZ+0x38820], R0 ;  /* 0x03882000120075a7 */ /* 0x0010a4000800017f */
[----:B--2---:R-:W-:Y:S05]  /*2c180*/  @!P0 NANOSLEEP.SYNCS 0x989680 ;  /* 0x009896800000895d */ /* 0x004fea0003900000 */
[----:B------:R-:W2:Y:S02]  /*2c190*/  @!P0 SYNCS.PHASECHK.TRANS64 P0, [R18+URZ+0x38820], R0 ;  /* 0x03882000120085a7 */ /* 0x000ea4000800007f */
[----:B--2---:R-:W-:Y:S05]  /*2c1a0*/  @!P0 BRA `(.L_x_6780) ;  /* 0xfffffffc00f08947 */ /* 0x004fea000383ffff */
[----:B------:R-:W-:Y:S05]  /*2c1b0*/  BRA `(.L_x_6953) ;  /* 0xffffff9000a47947 */ /* 0x000fea000383ffff */
.L_x_6784:
[----:B0-----:R0:W1:Y:S02]  /*2c1c0*/  SYNCS.PHASECHK.TRANS64.TRYWAIT P0, [R0+URZ+0x38860], R2 ;  /* 0x03886002000075a7 */ /* 0x001064000800017f */
[----:B-1----:R-:W-:Y:S05]  /*2c1d0*/  @!P0 NANOSLEEP.SYNCS 0x989680 ;  /* 0x009896800000895d */ /* 0x002fea0003900000 */
[----:B------:R-:W1:Y:S02]  /*2c1e0*/  @!P0 SYNCS.PHASECHK.TRANS64 P0, [R0+URZ+0x38860], R2 ;  /* 0x03886002000085a7 */ /* 0x000e64000800007f */
[----:B-1----:R-:W-:Y:S05]  /*2c1f0*/  @!P0 BRA `(.L_x_6784) ;  /* 0xfffffffc00f08947 */ /* 0x002fea000383ffff */
[----:B------:R-:W-:Y:S05]  /*2c200*/  BRA `(.L_x_6954) ;  /* 0xffffff9000c87947 */ /* 0x000fea000383ffff */
.L_x_6803:
[----:B-1----:R1:W2:Y:S02]  /*2c210*/  SYNCS.PHASECHK.TRANS64.TRYWAIT P0, [R2+URZ+0x38840], R6 ;  /* 0x03884006020075a7 */ /* 0x0022a4000800017f */
[----:B--2---:R-:W-:Y:S05]  /*2c220*/  @!P0 NANOSLEEP.SYNCS 0x989680 ;  /* 0x009896800000895d */ /* 0x004fea0003900000 */
[----:B------:R-:W2:Y:S02]  /*2c230*/  @!P0 SYNCS.PHASECHK.TRANS64 P0, [R2+URZ+0x38840], R6 ;  /* 0x03884006020085a7 */ /* 0x000ea4000800007f */
[----:B--2---:R-:W-:Y:S05]  /*2c240*/  @!P0 BRA `(.L_x_6803) ;  /* 0xfffffffc00f08947 */ /* 0x004fea000383ffff */
[----:B------:R-:W-:Y:S05]  /*2c250*/  BRA `(.L_x_6955) ;  /* 0xffffff9c00f87947 */ /* 0x000fea000383ffff */
.L_x_6808:
[----:B0-----:R0:W2:Y:S02]  /*2c260*/  SYNCS.PHASECHK.TRANS64.TRYWAIT P0, [R2+URZ+0x38860], R6 ;  /* 0x03886006020075a7 */ /* 0x0010a4000800017f */
[----:B--2---:R-:W-:Y:S05]  /*2c270*/  @!P0 NANOSLEEP.SYNCS 0x989680 ;  /* 0x009896800000895d */ /* 0x004fea0003900000 */
[----:B------:R-:W2:Y:S02]  /*2c280*/  @!P0 SYNCS.PHASECHK.TRANS64 P0, [R2+URZ+0x38860], R6 ;  /* 0x03886006020085a7 */ /* 0x000ea4000800007f */
[----:B--2---:R-:W-:Y:S05]  /*2c290*/  @!P0 BRA `(.L_x_6808) ;  /* 0xfffffffc00f08947 */ /* 0x004fea000383ffff */
[----:B------:R-:W-:Y:S05]  /*2c2a0*/  BRA `(.L_x_6956) ;  /* 0xffffffa000787947 */ /* 0x000fea000383ffff */
.L_x_6823:
[----:B-1----:R1:W2:Y:S02]  /*2c2b0*/  SYNCS.PHASECHK.TRANS64.TRYWAIT P0, [R3+URZ+0x38840], R2 ;  /* 0x03884002030075a7 */ /* 0x0022a4000800017f */
[----:B--2---:R-:W-:Y:S05]  /*2c2c0*/  @!P0 NANOSLEEP.SYNCS 0x989680 ;  /* 0x009896800000895d */ /* 0x004fea0003900000 */
[----:B------:R-:W2:Y:S02]  /*2c2d0*/  @!P0 SYNCS.PHASECHK.TRANS64 P0, [R3+URZ+0x38840], R2 ;  /* 0x03884002030085a7 */ /* 0x000ea4000800007f */
[----:B--2---:R-:W-:Y:S05]  /*2c2e0*/  @!P0 BRA `(.L_x_6823) ;  /* 0xfffffffc00f08947 */ /* 0x004fea000383ffff */
[----:B------:R-:W-:Y:S05]  /*2c2f0*/  BRA `(.L_x_6957) ;  /* 0xffffffac00547947 */ /* 0x000fea000383ffff */
.L_x_6828:
[----:B0-----:R0:W2:Y:S02]  /*2c300*/  SYNCS.PHASECHK.TRANS64.TRYWAIT P0, [R3+URZ+0x38860], R2 ;  /* 0x03886002030075a7 */ /* 0x0010a4000800017f */
[----:B--2---:R-:W-:Y:S05]  /*2c310*/  @!P0 NANOSLEEP.SYNCS 0x989680 ;  /* 0x009896800000895d */ /* 0x004fea0003900000 */
[----:B------:R-:W2:Y:S02]  /*2c320*/  @!P0 SYNCS.PHASECHK.TRANS64 P0, [R3+URZ+0x38860], R2 ;  /* 0x03886002030085a7 */ /* 0x000ea4000800007f */
[----:B--2---:R-:W-:Y:S05]  /*2c330*/  @!P0 BRA `(.L_x_6828) ;  /* 0xfffffffc00f08947 */ /* 0x004fea000383ffff */
[----:B------:R-:W-:Y:S05]  /*2c340*/  BRA `(.L_x_6958) ;  /* 0xffffffac00d07947 */ /* 0x000fea000383ffff */
.L_x_6843:
[----:B-1----:R1:W2:Y:S02]  /*2c350*/  SYNCS.PHASECHK.TRANS64.TRYWAIT P0, [R3+URZ+0x38840], R2 ;  /* 0x03884002030075a7 */ /* 0x0022a4000800017f */
[----:B--2---:R-:W-:Y:S05]  /*2c360*/  @!P0 NANOSLEEP.SYNCS 0x989680 ;  /* 0x009896800000895d */ /* 0x004fea0003900000 */
[----:B------:R-:W2:Y:S02]  /*2c370*/  @!P0 SYNCS.PHASECHK.TRANS64 P0, [R3+URZ+0x38840], R2 ;  /* 0x03884002030085a7 */ /* 0x000ea4000800007f */
[----:B--2---:R-:W-:Y:S05]  /*2c380*/  @!P0 BRA `(.L_x_6843) ;  /* 0xfffffffc00f08947 */ /* 0x004fea000383ffff */
[----:B------:R-:W-:Y:S05]  /*2c390*/  BRA `(.L_x_6959) ;  /* 0xffffffb800907947 */ /* 0x000fea000383ffff */
.L_x_6848:
[----:B--2---:R2:W3:Y:S02]  /*2c3a0*/  SYNCS.PHASECHK.TRANS64.TRYWAIT P0, [R3+URZ+0x38860], R2 ;  /* 0x03886002030075a7 */ /* 0x0044e4000800017f */
[----:B---3--:R-:W-:Y:S05]  /*2c3b0*/  @!P0 NANOSLEEP.SYNCS 0x989680 ;  /* 0x009896800000895d */ /* 0x008fea0003900000 */
[----:B------:R-:W3:Y:S02]  /*2c3c0*/  @!P0 SYNCS.PHASECHK.TRANS64 P0, [R3+URZ+0x38860], R2 ;  /* 0x03886002030085a7 */ /* 0x000ee4000800007f */
[----:B---3--:R-:W-:Y:S05]  /*2c3d0*/  @!P0 BRA `(.L_x_6848) ;  /* 0xfffffffc00f08947 */ /* 0x008fea000383ffff */
[----:B------:R-:W-:Y:S05]  /*2c3e0*/  BRA `(.L_x_6960) ;  /* 0xffffffbc00107947 */ /* 0x000fea000383ffff */
.L_x_6864:
[----:B--2---:R-:W2:Y:S01]  /*2c3f0*/  LDL R2, [R1] ;  /* 0x0000000001027983 */ /* 0x004ea20000100800 */
[----:B------:R-:W-:Y:S01]  /*2c400*/  BSSY B0, `(.L_x_6961) ;  /* 0x0000008000007945 */ /* 0x000fe20003800000 */
[----:B------:R-:W-:Y:S02]  /*2c410*/  IMAD.MOV.U32 R12, RZ, RZ, RZ ;  /* 0x000000ffff0c7224 */ /* 0x000fe400078e00ff */
[----:B------:R-:W-:Y:S02]  /*2c420*/  IMAD.MOV.U32 R11, RZ, RZ, 0x1f ;  /* 0x0000001fff0b7424 */ /* 0x000fe400078e00ff */
[----:B0-----:R-:W-:Y:S02]  /*2c430*/  IMAD.MOV.U32 R15, RZ, RZ, -0x1 ;  /* 0xffffffffff0f7424 */ /* 0x001fe400078e00ff */
[----:B--2---:R-:W-:-:S07]  /*2c440*/  IMAD.MOV.U32 R13, RZ, RZ, R2 ;  /* 0x000000ffff0d7224 */ /* 0x004fce00078e0002 */
[----:B-1-3--:R-:W-:Y:S05]  /*2c450*/  WARPSYNC.COLLECTIVE R15, `(.L_x_6962) ;  /* 0x000000000f087348 */ /* 0x00afea0003c00000 */
[----:B------:R0:W2:Y:S02]  /*2c460*/  SHFL.IDX P6, R14, R13, R12, R11 ;  /* 0x0000000c0d0e7389 */ /* 0x0000a400000c000b */
[----:B0123--:R-:W-:Y:S01]  /*2c470*/  ENDCOLLECTIVE ;  /* 0x000000000000791b */ /* 0x00ffe20003800000 */
.L_x_6962:
[----:B------:R-:W-:Y:S05]  /*2c480*/  BSYNC B0 ;  /* 0x0000000000007941 */ /* 0x000fea0003800000 */
.L_x_6961:
        /* <DEDUP_REMOVED lines=9> */
.L_x_6963:
        /* <DEDUP_REMOVED lines=26> */
.L_x_6964:
        /* <DEDUP_REMOVED lines=8> */
.L_x_6965:
        /* <DEDUP_REMOVED lines=8> */
.L_x_6966:
        /* <DEDUP_REMOVED lines=8> */
.L_x_6967:
        /* <DEDUP_REMOVED lines=8> */
.L_x_6968:
        /* <DEDUP_REMOVED lines=9> */
.L_x_6969:
[----:B------:R-:W-:Y:S01]  /*2c950*/  IMAD.MOV.U32 R9, RZ, RZ, R14 ;  /* 0x000000ffff097224 */ /* 0x000fe200078e000e */
[----:B------:R-:W-:Y:S06]  /*2c960*/  BRA `(.L_x_6970) ;  /* 0xffffffc400507947 */ /* 0x000fec000383ffff */
.L_x_6867:
        /* <DEDUP_REMOVED lines=8> */
.L_x_6972:
[----:B------:R-:W-:Y:S05]  /*2c9f0*/  BSYNC B0 ;  /* 0x0000000000007941 */ /* 0x000fea0003800000 */
.L_x_6971:
        /* <DEDUP_REMOVED lines=10> */
.L_x_6973:
        /* <DEDUP_REMOVED lines=8> */
.L_x_6974:
        /* <DEDUP_REMOVED lines=8> */
.L_x_6975:
        /* <DEDUP_REMOVED lines=8> */
.L_x_6976:
        /* <DEDUP_REMOVED lines=9> */
.L_x_6977:
[----:B------:R-:W-:Y:S01]  /*2ccb0*/  IMAD.MOV.U32 R9, RZ, RZ, R14 ;  /* 0x000000ffff097224 */ /* 0x000fe200078e000e */
[----:B------:R-:W-:Y:S06]  /*2ccc0*/  BRA `(.L_x_6978) ;  /* 0xffffffc400247947 */ /* 0x000fec000383ffff */
.L_x_6869:
[----:B------:R-:W-:Y:S01]  /*2ccd0*/  BSSY B0, `(.L_x_6979) ;  /* 0x0000006000007945 */ /* 0x000fe20003800000 */
[----:B------:R-:W-:Y:S01]  /*2cce0*/  PLOP3.LUT P6, PT, P6, PT, PT, 0x8, 0x0 ;  /* 0x000000000000781c */ /* 0x000fe200037ce170 */
[----:B------:R-:W-:-:S12]  /*2ccf0*/  IMAD.MOV.U32 R15, RZ, RZ, -0x1 ;  /* 0xffffffffff0f7424 */ /* 0x000fd800078e00ff */
[----:B0-----:R-:W-:Y:S05]  /*2cd00*/  WARPSYNC.COLLECTIVE R15, `(.L_x_6980) ;  /* 0x000000000f087348 */ /* 0x001fea0003c00000 */
[----:B------:R-:W-:Y:S01]  /*2cd10*/  VOTE.ANY R14, PT, P6 ;  /* 0x00000000000e7806 */ /* 0x000fe200030e0100 */
[----:B0-----:R-:W-:Y:S06]  /*2cd20*/  ENDCOLLECTIVE ;  /* 0x000000000000791b */ /* 0x001fec0003800000 */
.L_x_6980:
[----:B------:R-:W-:Y:S05]  /*2cd30*/  BSYNC B0 ;  /* 0x0000000000007941 */ /* 0x000fea0003800000 */
.L_x_6979:
        /* <DEDUP_REMOVED lines=10> */
.L_x_6981:
[----:B------:R-:W-:Y:S02]  /*2cde0*/  IMAD.MOV.U32 R13, RZ, RZ, R6 ;  /* 0x000000ffff0d7224 */ /* 0x000fe400078e0006 */
[----:B------:R-:W-:-:S07]  /*2cdf0*/  IMAD.MOV.U32 R0, RZ, RZ, R14 ;  /* 0x000000ffff007224 */ /* 0x000fce00078e000e */
[----:B------:R-:W-:Y:S05]  /*2ce00*/  WARPSYNC.COLLECTIVE R15, `(.L_x_6982) ;  /* 0x000000000f087348 */ /* 0x000fea0003c00000 */
[----:B------:R0:W1:Y:S02]  /*2ce10*/  SHFL.IDX P6, R14, R13, R12, R11 ;  /* 0x0000000c0d0e7389 */ /* 0x00006400000c000b */
[----:B01----:R-:W-:Y:S01]  /*2ce20*/  ENDCOLLECTIVE ;  /* 0x000000000000791b */ /* 0x003fe20003800000 */
.L_x_6982:
[----:B------:R-:W-:Y:S02]  /*2ce30*/  IMAD.MOV.U32 R6, RZ, RZ, R14 ;  /* 0x000000ffff067224 */ /* 0x000fe400078e000e */
[----:B------:R-:W-:-:S05]  /*2ce40*/  IMAD.IADD R10, R4, 0x1, R10 ;  /* 0x00000001040a7824 */ /* 0x000fca00078e020a */
[----:B------:R2:W-:Y:S01]  /*2ce50*/  STL [R1+0xc], R10 ;  /* 0x00000c0a01007387 */ /* 0x0005e20000100800 */
[----:B------:R-:W-:Y:S05]  /*2ce60*/  BRA `(.L_x_6983) ;  /* 0xffffffc400047947 */ /* 0x000fea000383ffff */
.L_x_6871:
        /* <DEDUP_REMOVED lines=8> */
.L_x_6985:
[----:B------:R-:W-:Y:S05]  /*2cef0*/  BSYNC B0 ;  /* 0x0000000000007941 */ /* 0x000fea0003800000 */
.L_x_6984:
[----:B------:R-:W-:Y:S01]  /*2cf00*/  IMAD.MOV.U32 R4, RZ, RZ, R14 ;  /* 0x000000ffff047224 */ /* 0x000fe200078e000e */
[----:B------:R-:W-:Y:S06]  /*2cf10*/  BRA `(.L_x_6986) ;  /* 0xffffffc000f07947 */ /* 0x000fec000383ffff */
.L_x_6877:
[----:B0-----:R0:W1:Y:S02]  /*2cf20*/  SYNCS.PHASECHK.TRANS64.TRYWAIT P0, [R0+URZ+0x38820], R3 ;  /* 0x03882003000075a7 */ /* 0x001064000800017f */
[----:B-1----:R-:W-:Y:S05]  /*2cf30*/  @!P0 NANOSLEEP.SYNCS 0x989680 ;  /* 0x009896800000895d */ /* 0x002fea0003900000 */
[----:B------:R-:W1:Y:S02]  /*2cf40*/  @!P0 SYNCS.PHASECHK.TRANS64 P0, [R0+URZ+0x38820], R3 ;  /* 0x03882003000085a7 */ /* 0x000e64000800007f */
[----:B-1----:R-:W-:Y:S05]  /*2cf50*/  @!P0 BRA `(.L_x_6877) ;  /* 0xfffffffc00f08947 */ /* 0x002fea000383ffff */
[----:B------:R-:W-:Y:S05]  /*2cf60*/  BRA `(.L_x_6987) ;  /* 0xffffffcc00907947 */ /* 0x000fea000383ffff */
.L_x_6878:
        /* <DEDUP_REMOVED lines=11> */
.L_x_6989:
[----:B------:R-:W-:Y:S05]  /*2d020*/  BSYNC B0 ;  /* 0x0000000000007941 */ /* 0x000fea0003800000 */
.L_x_6988:
[----:B------:R-:W-:Y:S05]  /*2d030*/  BRA `(.L_x_6990) ;  /* 0xffffffcc00787947 */ /* 0x000fea000383ffff */
.L_x_6879:
[----:B------:R-:W-:Y:S01]  /*2d040*/  BSSY B0, `(.L_x_6991) ;  /* 0x0000006000007945 */ /* 0x000fe20003800000 */
[----:B------:R-:W-:-:S07]  /*2d050*/  IMAD.MOV.U32 R15, RZ, RZ, -0x1 ;  /* 0xffffffffff0f7424 */ /* 0x000fce00078e00ff */
[----:B01-3--:R-:W-:Y:S05]  /*2d060*/  WARPSYNC.COLLECTIVE R15, `(.L_x_6992) ;  /* 0x000000000f0c7348 */ /* 0x00bfea0003c00000 */
[----:B------:R-:W-:Y:S02]  /*2d070*/  ELECT P6, UR62, PT ;  /* 0x00000000003e782f */ /* 0x000fe400038c0000 */
[----:B------:R-:W-:Y:S01]  /*2d080*/  MOV R14, UR62 ;  /* 0x0000003e000e7c02 */ /* 0x000fe20008000f00 */
[----:B01-3--:R-:W-:Y:S10]  /*2d090*/  ENDCOLLECTIVE ;  /* 0x000000000000791b */ /* 0x00bff40003800000 */
.L_x_6992:
[----:B------:R-:W-:Y:S05]  /*2d0a0*/  BSYNC B0 ;  /* 0x0000000000007941 */ /* 0x000fea0003800000 */
.L_x_6991:
[----:B------:R-:W-:Y:S05]  /*2d0b0*/  BRA `(.L_x_6993) ;  /* 0xffffffcc006c7947 */ /* 0x000fea000383ffff */
.L_x_6881:
[----:B0-----:R0:W1:Y:S02]  /*2d0c0*/  SYNCS.PHASECHK.TRANS64.TRYWAIT P0, [R6+URZ], R5 ;  /* 0x00000005060075a7 */ /* 0x001064000800017f */
[----:B-1----:R-:W-:Y:S05]  /*2d0d0*/  @!P0 NANOSLEEP.SYNCS 0x989680 ;  /* 0x009896800000895d */ /* 0x002fea0003900000 */
[----:B------:R-:W1:Y:S02]  /*2d0e0*/  @!P0 SYNCS.PHASECHK.TRANS64 P0, [R6+URZ], R5 ;  /* 0x00000005060085a7 */ /* 0x000e64000800007f */
[----:B-1----:R-:W-:Y:S05]  /*2d0f0*/  @!P0 BRA `(.L_x_6881) ;  /* 0xfffffffc00f08947 */ /* 0x002fea000383ffff */
[----:B------:R-:W-:Y:S05]  /*2d100*/  BRA `(.L_x_6994) ;  /* 0xffffffcc00a87947 */ /* 0x000fea000383ffff */
.L_x_6882:
[----:B-1----:R1:W2:Y:S02]  /*2d110*/  SYNCS.PHASECHK.TRANS64.TRYWAIT P0, [R7+URZ], R2 ;  /* 0x00000002070075a7 */ /* 0x0022a4000800017f */
[----:B--2---:R-:W-:Y:S05]  /*2d120*/  @!P0 NANOSLEEP.SYNCS 0x989680 ;  /* 0x009896800000895d */ /* 0x004fea0003900000 */
[----:B------:R-:W2:Y:S02]  /*2d130*/  @!P0 SYNCS.PHASECHK.TRANS64 P0, [R7+URZ], R2 ;  /* 0x00000002070085a7 */ /* 0x000ea4000800007f */
[----:B--2---:R-:W-:Y:S05]  /*2d140*/  @!P0 BRA `(.L_x_6882) ;  /* 0xfffffffc00f08947 */ /* 0x004fea000383ffff */
[----:B------:R-:W-:Y:S05]  /*2d150*/  BRA `(.L_x_6995) ;  /* 0xffffffcc009c7947 */ /* 0x000fea000383ffff */
.L_x_6884:
[----:B--2---:R2:W4:Y:S02]  /*2d160*/  SYNCS.PHASECHK.TRANS64.TRYWAIT P0, [R4+URZ], R5 ;  /* 0x00000005040075a7 */ /* 0x004524000800017f */
[----:B----4-:R-:W-:Y:S05]  /*2d170*/  @!P0 NANOSLEEP.SYNCS 0x989680 ;  /* 0x009896800000895d */ /* 0x010fea0003900000 */
[----:B------:R-:W4:Y:S02]  /*2d180*/  @!P0 SYNCS.PHASECHK.TRANS64 P0, [R4+URZ], R5 ;  /* 0x00000005040085a7 */ /* 0x000f24000800007f */
[----:B----4-:R-:W-:Y:S05]  /*2d190*/  @!P0 BRA `(.L_x_6884) ;  /* 0xfffffffc00f08947 */ /* 0x010fea000383ffff */
[----:B------:R-:W-:Y:S05]  /*2d1a0*/  BRA `(.L_x_6996) ;  /* 0xffffffcc00a47947 */ /* 0x000fea000383ffff */
.L_x_6997:
        /* <DEDUP_REMOVED lines=13> */
.L_x_15007:


//--------------------- .text._ZN7cutlass13device_kernelIN5flash11enable_sm90INS1_16FlashAttnFwdSm90INS1_25CollectiveMainloopFwdSm90ILi2EN4cute5tupleIJNS5_1CILi1EEES8_S8_EEENS6_IJNS7_ILi64EEESA_SA_EEELi512ENS_10bfloat16_tEfNS_4arch4Sm90ELb1ELb0ELb0ELb0ELb0ELb0ELb0ELb0ELb0ELb1ELb1ELb0EEENS1_21CollectiveEpilogueFwdINS6_IJSA_NS7_ILi512EEESA_EEES9_SC_SE_Li256ELb0ELb1ELb1ELb0EEENS1_19SingleTileSchedulerILb0ELb1ELb1ELi64EEEEEEEEEvNT_6ParamsE --------------------------
	.section	.text._ZN7cutlass13device_kernelIN5flash11enable_sm90INS1_16FlashAttnFwdSm90INS1_25CollectiveMainloopFwdSm90ILi2EN4cute5tupleIJNS5_1CILi1EEES8_S8_EEENS6_IJNS7_ILi64EEESA_SA_EEELi512ENS_10bfloat16_tEfNS_4arch4Sm90ELb1ELb0ELb0ELb0ELb0ELb0ELb0ELb0ELb0ELb1ELb1ELb0EEENS1_21CollectiveEpilogueFwdINS6_IJSA_NS7_ILi512EEESA_EEES9_SC_SE_Li256ELb0ELb1ELb1ELb0EEENS1_19SingleTileSchedulerILb0ELb1ELb1ELi64EEEEEEEEEvNT_6ParamsE,"ax",@progbits
	.align	128
.text._ZN7cutlass13device_kernelIN5flash11enable_sm90INS1_16FlashAttnFwdSm90INS1_25CollectiveMainloopFwdSm90ILi2EN4cute5tupleIJNS5_1CILi1EEES8_S8_EEENS6_IJNS7_ILi64EEESA_SA_EEELi512ENS_10bfloat16_tEfNS_4arch4Sm90ELb1ELb0ELb0ELb0ELb0ELb0ELb0ELb0ELb0ELb1ELb1ELb0EEENS1_21CollectiveEpilogueFwdINS6_IJSA_NS7_ILi512EEESA_EEES9_SC_SE_Li256ELb0ELb1ELb1ELb0EEENS1_19SingleTileSchedulerILb0ELb1ELb1ELi64EEEEEEEEEvNT_6ParamsE:
        .type           _ZN7cutlass13device_kernelIN5flash11enable_sm90INS1_16FlashAttnFwdSm90INS1_25CollectiveMainloopFwdSm90ILi2EN4cute5tupleIJNS5_1CILi1EEES8_S8_EEENS6_IJNS7_ILi64EEESA_SA_EEELi512ENS_10bfloat16_tEfNS_4arch4Sm90ELb1ELb0ELb0ELb0ELb0ELb0ELb0ELb0ELb0ELb1ELb1ELb0EEENS1_21CollectiveEpilogueFwdINS6_IJSA_NS7_ILi512EEESA_EEES9_SC_SE_Li256ELb0ELb1ELb1ELb0EEENS1_19SingleTileSchedulerILb0ELb1ELb1ELi64EEEEEEEEEvNT_6ParamsE,@function
        .size           _ZN7cutlass13device_kernelIN5flash11enable_sm90INS1_16FlashAttnFwdSm90INS1_25CollectiveMainloopFwdSm90ILi2EN4cute5tupleIJNS5_1CILi1EEES8_S8_EEENS6_IJNS7_ILi64EEESA_SA_EEELi512ENS_10bfloat16_tEfNS_4arch4Sm90ELb1ELb0ELb0ELb0ELb0ELb0ELb0ELb0ELb0ELb1ELb1ELb0EEENS1_21CollectiveEpilogueFwdINS6_IJSA_NS7_ILi512EEESA_EEES9_SC_SE_Li256ELb0ELb1ELb1ELb0EEENS1_19SingleTileSchedulerILb0ELb1ELb1ELi64EEEEEEEEEvNT_6ParamsE,(.L_x_15008 - _ZN7cutlass13device_kernelIN5flash11enable_sm90INS1_16FlashAttnFwdSm90INS1_25CollectiveMainloopFwdSm90ILi2EN4cute5tupleIJNS5_1CILi1EEES8_S8_EEENS6_IJNS7_ILi64EEESA_SA_EEELi512ENS_10bfloat16_tEfNS_4arch4Sm90ELb1ELb0ELb0ELb0ELb0ELb0ELb0ELb0ELb0ELb1ELb1ELb0EEENS1_21CollectiveEpilogueFwdINS6_IJSA_NS7_ILi512EEESA_EEES9_SC_SE_Li256ELb0ELb1ELb1ELb0EEENS1_19SingleTileSchedulerILb0ELb1ELb1ELi64EEEEEEEEEvNT_6ParamsE)
        .other          _ZN7cutlass13device_kernelIN5flash11enable_sm90INS1_16FlashAttnFwdSm90INS1_25CollectiveMainloopFwdSm90ILi2EN4cute5tupleIJNS5_1CILi1EEES8_S8_EEENS6_IJNS7_ILi64EEESA_SA_EEELi512ENS_10bfloat16_tEfNS_4arch4Sm90ELb1ELb0ELb0ELb0ELb0ELb0ELb0ELb0ELb0ELb1ELb1ELb0EEENS1_21CollectiveEpilogueFwdINS6_IJSA_NS7_ILi512EEESA_EEES9_SC_SE_Li256ELb0ELb1ELb1ELb0EEENS1_19SingleTileSchedulerILb0ELb1ELb1ELi64EEEEEEEEEvNT_6ParamsE,@"STO_CUDA_ENTRY STV_DEFAULT"
_ZN7cutlass13device_kernelIN5flash11enable_sm90INS1_16FlashAttnFwdSm90INS1_25CollectiveMainloopFwdSm90ILi2EN4cute5tupleIJNS5_1CILi1EEES8_S8_EEENS6_IJNS7_ILi64EEESA_SA_EEELi512ENS_10bfloat16_tEfNS_4arch4Sm90ELb1ELb0ELb0ELb0ELb0ELb0ELb0ELb0ELb0ELb1ELb1ELb0EEENS1_21CollectiveEpilogueFwdINS6_IJSA_NS7_ILi512EEESA_EEES9_SC_SE_Li256ELb0ELb1ELb1ELb0EEENS1_19SingleTileSchedulerILb0ELb1ELb1ELi64EEEEEEEEEvNT_6ParamsE:
        /* <DEDUP_REMOVED lines=18> */
.L_x_6999:
[----:B------:R-:W-:Y:S05]  /*0120*/  BSYNC B0 ;  /* 0x0000000000007941 */ /* 0x000fea0003800000 */
.L_x_6998:
        /* <DEDUP_REMOVED lines=37> */
.L_x_7000:
        /* <DEDUP_REMOVED lines=22> */
.L_x_7001:
        /* <DEDUP_REMOVED lines=18> */
.L_x_7002:
        /* <DEDUP_REMOVED lines=22> */
.L_x_7003:
        /* <DEDUP_REMOVED lines=22> */
.L_x_7004:
        /* <DEDUP_REMOVED lines=8> */
.L_x_7007:
        /* <DEDUP_REMOVED lines=24> */
[----:B------:R-:W-:Y:S01]  /*0ac0*/  ULDC UR37, c[0x0][0x424] ;  /* 0x0001090000257ab9 */ /* 0x000fe20000000800 */
[----:B------:R-:W-:Y:S01]  /*0ad0*/  UISETP.NE.U32.AND UP0, UPT, UR4, URZ, UPT ;  /* 0x0000003f0400728c */ /* 0x000fe2000bf05070 */
[----:B------:R-:W0:Y:S01]  /*0ae0*/  S2UR UR7, SR_CTAID.X ;  /* 0x00000000000779c3 */ /* 0x000e220000002500 */
[----:B------:R-:W-:Y:S01]  /*0af0*/  ULDC UR10, c[0x0][0x2f0] ;  /* 0x0000bc00000a7ab9 */ /* 0x000fe20000000800 */
[----:B------:R-:W-:Y:S01]  /*0b00*/  VIADD R16, R2, 0xffffff80 ;  /* 0xffffff8002107836 */ /* 0x000fe20000000000 */
[----:B------:R-:W-:-:S04]  /*0b10*/  UISETP.NE.AND.EX UP0, UPT, UR5, URZ, UPT, UP0 ;  /* 0x0000003f0500728c */ /* 0x000fc8000bf05300 */
[----:B------:R-:W-:Y:S02]  /*0b20*/  USEL UR37, UR37, 0x1, UP0 ;  /* 0x0000000125257887 */ /* 0x000fe40008000000 */
[----:B------:R-:W-:Y:S02]  /*0b30*/  UISETP.NE.AND UP0, UPT, UR11, 0x1, UPT ;  /* 0x000000010b00788c */ /* 0x000fe4000bf05270 */
[----:B------:R-:W-:-:S04]  /*0b40*/  UIMAD UR4, UR37, UR10, 0x3f ;  /* 0x0000003f250474a4 */ /* 0x000fc8000f8e020a */
[----:B------:R-:W-:Y:S01]  /*0b50*/  PLOP3.LUT P0, PT, PT, PT, UP0, 0x80, 0x0 ;  /* 0x000000000000781c */ /* 0x000fe20003f0f008 */
[----:B------:R-:W-:-:S04]  /*0b60*/  USHF.R.S32.HI UR5, URZ, 0x1f, UR4 ;  /* 0x0000001f3f057899 */ /* 0x000fc80008011404 */
[----:B------:R-:W-:-:S04]  /*0b70*/  ULEA.HI UR5, UR5, UR4, URZ, 0x6 ;  /* 0x0000000405057291 */ /* 0x000fc8000f8f303f */
[----:B------:R-:W-:-:S04]  /*0b80*/  USHF.R.S32.HI UR6, URZ, 0x6, UR5 ;  /* 0x000000063f067899 */ /* 0x000fc80008011405 */
[----:B0-----:R-:W-:Y:S08]  /*0b90*/  @!P0 BRA `(.L_x_7009) ;  /* 0x0000002000408947 */ /* 0x001ff00003800000 */
[----:B------:R-:W-:Y:S01]  /*0ba0*/  ULDC UR4, c[0x0][0x448] ;  /* 0x0001120000047ab9 */ /* 0x000fe20000000800 */
[----:B------:R-:W-:Y:S01]  /*0bb0*/  ULEA UR7, UR7, 0x3f, 0x6 ;  /* 0x0000003f07077891 */ /* 0x000fe2000f8e303f */
[----:B------:R-:W-:Y:S01]  /*0bc0*/  PLOP3.LUT P0, PT, PT, PT, PT, 0x80, 0x0 ;  /* 0x000000000000781c */ /* 0x000fe20003f0f070 */
[----:B------:R-:W-:Y:S01]  /*0bd0*/  UISETP.NE.AND UP0, UPT, UR4, 0x1, UPT ;  /* 0x000000010400788c */ /* 0x000fe2000bf05270 */
[----:B------:R-:W-:Y:S01]  /*0be0*/  IMAD.MOV.U32 R3, RZ, RZ, RZ ;  /* 0x000000ffff037224 */ /* 0x000fe200078e00ff */
[----:B------:R-:W-:Y:S01]  /*0bf0*/  ULDC UR8, c[0x0][0x288] ;  /* 0x0000a20000087ab9 */ /* 0x000fe20000000800 */
[----:B------:R-:W-:Y:S01]  /*0c00*/  USHF.R.U32.HI UR11, URZ, 0x10, UR9 ;  /* 0x000000103f0b7899 */ /* 0x000fe20008011609 */
[----:B------:R-:W-:Y:S01]  /*0c10*/  IMAD.MOV.U32 R6, RZ, RZ, RZ ;  /* 0x000000ffff067224 */ /* 0x000fe200078e00ff */
[----:B------:R-:W-:Y:S01]  /*0c20*/  UIADD3 UR8, -UR8, 0x40, URZ ;  /* 0x0000004008087890 */ /* 0x000fe2000fffe13f */
[----:B------:R-:W-:Y:S01]  /*0c30*/  MOV R5, RZ ;  /* 0x000000ff00057202 */ /* 0x000fe20000000f00 */
[----:B------:R-:W-:Y:S01]  /*0c40*/  ULOP3.LUT UR9, UR9, 0xffff, URZ, 0xc0, !UPT ;  /* 0x0000ffff09097892 */ /* 0x000fe2000f8ec03f */
[----:B------:R-:W-:Y:S01]  /*0c50*/  CS2R R150, SRZ ;  /* 0x0000000000967805 */ /* 0x000fe2000001ff00 */
[----:B------:R-:W-:Y:S01]  /*0c60*/  UIMAD UR8, UR37, UR10, UR8 ;  /* 0x0000000a250872a4 */ /* 0x000fe2000f8e0208 */
[----:B------:R-:W-:Y:S01]  /*0c70*/  CS2R R148, SRZ ;  /* 0x0000000000947805 */ /* 0x000fe2000001ff00 */
[----:B------:R-:W-:Y:S01]  /*0c80*/  @UP0 ULDC UR4, c[0x0][0x44c] ;  /* 0x0001130000040ab9 */ /* 0x000fe20000000800 */
[----:B------:R-:W-:Y:S01]  /*0c90*/  @UP0 ULDC UR12, c[0x0][0x450] ;  /* 0x00011400000c0ab9 */ /* 0x000fe20000000800 */
[----:B------:R-:W-:Y:S01]  /*0ca0*/  UIMAD.WIDE.U32 UR4, UR7, UR4, URZ ;  /* 0x00000004070472a5 */ /* 0x000fe2000f8e003f */
[----:B------:R-:W-:-:S02]  /*0cb0*/  CS2R R146, SRZ ;  /* 0x0000000000927805 */ /* 0x000fc4000001ff00 */
[----:B------:R-:W-:Y:S02]  /*0cc0*/  CS2R R144, SRZ ;  /* 0x0000000000907805 */ /* 0x000fe4000001ff00 */
[----:B------:R-:W-:Y:S01]  /*0cd0*/  CS2R R142, SRZ ;  /* 0x00000000008e7805 */ /* 0x000fe2000001ff00 */
[----:B------:R-:W-:Y:S01]  /*0ce0*/  @UP0 USHF.R.U32.HI UR7, URZ, UR12, UR5 ;  /* 0x0000000c3f070299 */ /* 0x000fe20008011605 */
[----:B------:R-:W-:Y:S02]  /*0cf0*/  CS2R R140, SRZ ;  /* 0x00000000008c7805 */ /* 0x000fe4000001ff00 */
[----:B------:R-:W-:Y:S02]  /*0d00*/  CS2R R138, SRZ ;  /* 0x00000000008a7805 */ /* 0x000fe4000001ff00 */
[----:B------:R-:W-:Y:S01]  /*0d10*/  CS2R R136, SRZ ;  /* 0x0000000000887805 */ /* 0x000fe2000001ff00 */
[----:B------:R-:W-:Y:S01]  /*0d20*/  UIADD3 UR7, UR8, UR7, URZ ;  /* 0x0000000708077290 */ /* 0x000fe2000fffe03f */
[----:B------:R-:W-:-:S02]  /*0d30*/  CS2R R134, SRZ ;  /* 0x0000000000867805 */ /* 0x000fc4000001ff00 */
[----:B------:R-:W-:Y:S02]  /*0d40*/  CS2R R132, SRZ ;  /* 0x0000000000847805 */ /* 0x000fe4000001ff00 */
[----:B------:R-:W-:Y:S01]  /*0d50*/  CS2R R130, SRZ ;  /* 0x0000000000827805 */ /* 0x000fe2000001ff00 */
[----:B------:R-:W-:Y:S01]  /*0d60*/  USHF.R.S32.HI UR4, URZ, 0x1f, UR7 ;  /* 0x0000001f3f047899 */ /* 0x000fe20008011407 */
[----:B------:R-:W-:Y:S02]  /*0d70*/  CS2R R128, SRZ ;  /* 0x0000000000807805 */ /* 0x000fe4000001ff00 */
[----:B------:R-:W-:Y:S02]  /*0d80*/  CS2R R126, SRZ ;  /* 0x00000000007e7805 */ /* 0x000fe4000001ff00 */
[----:B------:R-:W-:Y:S01]  /*0d90*/  CS2R R124, SRZ ;  /* 0x00000000007c7805 */ /* 0x000fe2000001ff00 */
[----:B------:R-:W-:Y:S01]  /*0da0*/  ULEA.HI UR4, UR4, UR7, URZ, 0x6 ;  /* 0x0000000704047291 */ /* 0x000fe2000f8f303f */
[----:B------:R-:W-:-:S02]  /*0db0*/  CS2R R122, SRZ ;  /* 0x00000000007a7805 */ /* 0x000fc4000001ff00 */
[----:B------:R-:W-:Y:S02]  /*0dc0*/  CS2R R120, SRZ ;  /* 0x0000000000787805 */ /* 0x000fe4000001ff00 */
[----:B------:R-:W-:Y:S01]  /*0dd0*/  CS2R R118, SRZ ;  /* 0x0000000000767805 */ /* 0x000fe2000001ff00 */
[----:B------:R-:W-:Y:S01]  /*0de0*/  USHF.R.S32.HI UR4, URZ, 0x6, UR4 ;  /* 0x000000063f047899 */ /* 0x000fe20008011404 */
[----:B------:R-:W-:Y:S02]  /*0df0*/  CS2R R116, SRZ ;  /* 0x0000000000747805 */ /* 0x000fe4000001ff00 */
[----:B------:R-:W-:Y:S02]  /*0e00*/  CS2R R114, SRZ ;  /* 0x0000000000727805 */ /* 0x000fe4000001ff00 */
[----:B------:R-:W-:Y:S01]  /*0e10*/  CS2R R112, SRZ ;  /* 0x0000000000707805 */ /* 0x000fe2000001ff00 */
[----:B------:R-:W-:Y:S01]  /*0e20*/  UISETP.LT.AND UP0, UPT, UR6, UR4, UPT ;  /* 0x000000040600728c */ /* 0x000fe2000bf01270 */
[----:B------:R-:W-:-:S02]  /*0e30*/  CS2R R110, SRZ ;  /* 0x00000000006e7805 */ /* 0x000fc4000001ff00 */
[----:B------:R-:W-:Y:S02]  /*0e40*/  CS2R R108, SRZ ;  /* 0x00000000006c7805 */ /* 0x000fe4000001ff00 */
[----:B------:R-:W-:Y:S01]  /*0e50*/  CS2R R106, SRZ ;  /* 0x00000000006a7805 */ /* 0x000fe2000001ff00 */
[----:B------:R-:W-:Y:S01]  /*0e60*/  USEL UR6, UR6, UR4, UP0 ;  /* 0x0000000406067287 */ /* 0x000fe20008000000 */
[----:B------:R-:W-:Y:S01]  /*0e70*/  CS2R R104, SRZ ;  /* 0x0000000000687805 */ /* 0x000fe2000001ff00 */
[----:B------:R-:W-:Y:S01]  /*0e80*/  UISETP.NE.AND UP0, UPT, UR11, URZ, UPT ;  /* 0x0000003f0b00728c */ /* 0x000fe2000bf05270 */
[----:B------:R-:W-:Y:S01]  /*0e90*/  CS2R R102, SRZ ;  /* 0x0000000000667805 */ /* 0x000fe2000001ff00 */
[----:B------:R-:W-:Y:S01]  /*0ea0*/  UISETP.GE.AND UP1, UPT, UR6, 0x1, UPT ;  /* 0x000000010600788c */ /* 0x000fe2000bf26270 */
[----:B------:R-:W-:Y:S02]  /*0eb0*/  CS2R R100, SRZ ;  /* 0x0000000000647805 */ /* 0x000fe4000001ff00 */
[----:B------:R-:W-:-:S02]  /*0ec0*/  CS2R R98, SRZ ;  /* 0x0000000000627805 */ /* 0x000fc4000001ff00 */
[----:B------:R-:W-:Y:S02]  /*0ed0*/  CS2R R96, SRZ ;  /* 0x0000000000607805 */ /* 0x000fe4000001ff00 */
[----:B------:R-:W-:Y:S02]  /*0ee0*/  CS2R R94, SRZ ;  /* 0x00000000005e7805 */ /* 0x000fe4000001ff00 */
[----:B------:R-:W-:Y:S02]  /*0ef0*/  CS2R R92, SRZ ;  /* 0x00000000005c7805 */ /* 0x000fe4000001ff00 */
[----:B------:R-:W-:Y:S02]  /*0f00*/  PLOP3.LUT P1, PT, PT, PT, UP1, 0x80, 0x0 ;  /* 0x000000000000781c */ /* 0x000fe40003f2f018 */
[----:B------:R-:W-:Y:S02]  /*0f10*/  CS2R R90, SRZ ;  /* 0x00000000005a7805 */ /* 0x000fe4000001ff00 */
[----:B------:R-:W-:Y:S01]  /*0f20*/  CS2R R88, SRZ ;  /* 0x0000000000587805 */ /* 0x000fe2000001ff00 */
[----:B------:R-:W-:Y:S01]  /*0f30*/  @!UP0 ULDC UR11, c[0x0][0x9f0] ;  /* 0x00027c00000b8ab9 */ /* 0x000fe20000000800 */
        /* <DEDUP_REMOVED lines=30> */
[----:B------:R-:W-:Y:S01]  /*1120*/  MOV R8, UR4 ;  /* 0x0000000400087c02 */ /* 0x000fe20008000f00 */
[----:B------:R-:W-:Y:S01]  /*1130*/  ULOP3.LUT UR4, UR4, UR11, URZ, 0x3c, !UPT ;  /* 0x0000000b04047292 */ /* 0x000fe2000f8e3c3f */
[----:B------:R-:W0:Y:S01]  /*1140*/  I2F.RP R0, R7 ;  /* 0x0000000700007306 */ /* 0x000e220000209400 */
[----:B------:R-:W-:-:S04]  /*1150*/  IABS R4, R4 ;  /* 0x0000000400047213 */ /* 0x000fc80000000000 */
[----:B------:R-:W-:Y:S01]  /*1160*/  ISETP.LE.AND P3, PT, RZ, UR4, PT ;  /* 0x00000004ff007c0c */ /* 0x000fe2000bf63270 */
[----:B------:R-:W-:Y:S02]  /*1170*/  IMAD.MOV R4, RZ, RZ, -R4 ;  /* 0x000000ffff047224 */ /* 0x000fe400078e0a04 */
[----:B0-----:R-:W0:Y:S02]  /*1180*/  MUFU.RCP R0, R0 ;  /* 0x0000000000007308 */ /* 0x001e240000001000 */
        /* <DEDUP_REMOVED lines=17> */
[----:B------:R-:W-:-:S07]  /*12a0*/  @!P2 LOP3.LUT R3, RZ, UR11, RZ, 0x33, !PT ;  /* 0x0000000bff03ac12 */ /* 0x000fce000f8e33ff */
.L_x_7010:
        /* <DEDUP_REMOVED lines=30> */
[----:B0-----:R-:W-:Y:S01]  /*1490*/  ULEA UR5, UR8, UR7, 0x18 ;  /* 0x0000000708057291 */ /* 0x001fe2000f8ec03f */
[----:B------:R-:W-:Y:S01]  /*14a0*/  IADD3 R7, R6, -R7, RZ ;  /* 0x8000000706077210 */ /* 0x000fe20007ffe0ff */
[----:B------:R-:W-:Y:S02]  /*14b0*/  UIADD3 UR6, UR4, -UR6, URZ ;  /* 0x8000000604067290 */ /* 0x000fe4000fffe03f */
        /* <DEDUP_REMOVED lines=11> */
.L_x_7012:
[----:B------:R-:W-:-:S04]  /*1570*/  SHF.L.U32 R2, RZ, 0x1f, RZ ;  /* 0x0000001fff027819 */ /* 0x000fc800000006ff */
[----:B------:R-:W0:Y:S02]  /*1580*/  SYNCS.PHASECHK.TRANS64.TRYWAIT P1, [UR5+0x28c50], R2 ;  /* 0x028c5002ff0075a7 */ /* 0x000e240008020145 */
[----:B0-----:R-:W-:Y:S05]  /*1590*/  @!P1 BRA `(.L_x_7013) ;  /* 0x000000ec00149947 */ /* 0x001fea0003800000 */
.L_x_7155:
        /* <DEDUP_REMOVED lines=47> */
[----:B------:R-:W-:Y:S01]  /*1890*/  MOV R7, RZ ;  /* 0x000000ff00077202 */ /* 0x000fe20000000f00 */
[----:B------:R-:W-:-:S06]  /*18a0*/  UMOV UR4, URZ ;  /* 0x0000003f00047c82 */ /* 0x000fcc0008000000 */
.L_x_7019:
[----:B------:R-:W-:Y:S01]  /*18b0*/  BAR.SYNC.DEFER_BLOCKING 0xe, 0x100 ;  /* 0x0384000000007b1d */ /* 0x000fe20000010000 */
[----:B------:R-:W-:Y:S01]  /*18c0*/  IMAD.U32 R5, RZ, RZ, UR4 ;  /* 0x00000004ff057e24 */ /* 0x000fe2000f8e00ff */
[----:B------:R-:W-:Y:S01]  /*18d0*/  UIADD3 UR4, UR4, 0x1, URZ ;  /* 0x0000000104047890 */ /* 0x000fe2000fffe03f */
[C---:B------:R-:W-:Y:S01]  /*18e0*/  ISETP.GT.AND P3, PT, R3.reuse, R0, PT ;  /* 0x000000000300720c */ /* 0x040fe20003f64270 */
[----:B------:R-:W-:Y:S02]  /*18f0*/  VIADD R3, R3, 0xffffffff ;  /* 0xffffffff03037836 */ /* 0x000fe40000000000 */
[----:B01----:R-:W-:Y:S01]  /*1900*/  IMAD R2, R5, 0x40, R4 ;  /* 0x0000004005027824 */ /* 0x003fe200078e0204 */
        /* <DEDUP_REMOVED lines=137> */
.L_x_7015:
[----:B------:R-:W-:Y:S01]  /*21a0*/  ULEA UR7, UR4, UR5, 0x3 ;  /* 0x0000000504077291 */ /* 0x000fe2000f8e183f */
[----:B------:R-:W-:-:S08]  /*21b0*/  SHF.L.U32 R2, R7, 0x1f, RZ ;  /* 0x0000001f07027819 */ /* 0x000fd000000006ff */
[----:B------:R0:W1:Y:S01]  /*21c0*/  SYNCS.PHASECHK.TRANS64.TRYWAIT P1, [UR7+0x28c50], R2 ;  /* 0x028c5002ff0075a7 */ /* 0x0000620008020147 */
[----:B------:R-:W-:Y:S05]  /*21d0*/  @!P0 BRA `(.L_x_7016) ;  /* 0x0000000000048947 */ /* 0x000fea0003800000 */
[----:B------:R-:W-:Y:S01]  /*21e0*/  BPT.TRAP 0x1 ;  /* 0x000000040000795c */ /* 0x000fe20000300000 */
.L_x_7016:
[----:B-1----:R-:W-:Y:S05]  /*21f0*/  @P1 BRA `(.L_x_7017) ;  /* 0x0000000000081947 */ /* 0x002fea0003800000 */
[----:B------:R-:W1:Y:S02]  /*2200*/  SYNCS.PHASECHK.TRANS64.TRYWAIT P1, [UR7+0x28c50], R2 ;  /* 0x028c5002ff0075a7 */ /* 0x000e640008020147 */
[----:B-1----:R-:W-:Y:S05]  /*2210*/  @!P1 BRA `(.L_x_7018) ;  /* 0x000000e0000c9947 */ /* 0x002fea0003800000 */
.L_x_7017:
        /* <DEDUP_REMOVED lines=10> */
[----:B------:R-:W-:Y:S01]  /*22c0*/  @!P2 IADD3 R2, R2, 0x28c60, RZ ;  /* 0x00028c600202a810 */ /* 0x000fe20007ffe0ff */
[----:B------:R-:W-:-:S03]  /*22d0*/  UMOV UR23, 0x40000040 ;  /* 0x4000004000177882 */ /* 0x000fc60000000000 */
[----:B------:R-:W-:Y:S01]  /*22e0*/  @!P2 PRMT R2, RZ, 0x654, R2 ;  /* 0x00000654ff02a816 */ /* 0x000fe20000000002 */
        /* <DEDUP_REMOVED lines=17> */
.L_x_7014:
[----:B------:R-:W-:Y:S01]  /*2400*/  BAR.SYNC.DEFER_BLOCKING 0xe, 0x100 ;  /* 0x0384000000007b1d */ /* 0x000fe20000010000 */
[----:B------:R-:W-:Y:S01]  /*2410*/  VIADD R4, R4, UR4 ;  /* 0x0000000404047c36 */ /* 0x000fe20008000000 */
[----:B------:R-:W-:Y:S01]  /*2420*/  PLOP3.LUT P0, PT, PT, PT, PT, 0x8, 0x0 ;  /* 0x000000000000781c */ /* 0x000fe20003f0e170 */
[----:B------:R-:W-:Y:S02]  /*2430*/  IMAD.MOV.U32 R6, RZ, RZ, RZ ;  /* 0x000000ffff067224 */ /* 0x000fe400078e00ff */
[----:B------:R-:W-:Y:S01]  /*2440*/  IMAD.MOV.U32 R5, RZ, RZ, RZ ;  /* 0x000000ffff057224 */ /* 0x000fe200078e00ff */
[----:B------:R-:W-:-:S05]  /*2450*/  LEA R4, R4, UR5, 0x2 ;  /* 0x0000000504047c11 */ /* 0x000fca000f8e10ff */
        /* <DEDUP_REMOVED lines=132> */
.L_x_7009:
[----:B------:R-:W-:Y:S01]  /*2ca0*/  ULDC UR4, c[0x0][0x448] ;  /* 0x0001120000047ab9 */ /* 0x000fe20000000800 */
[----:B------:R-:W-:Y:S02]  /*2cb0*/  ULEA UR7, UR7, 0x3f, 0x6 ;  /* 0x0000003f07077891 */ /* 0x000fe4000f8e303f */
[----:B------:R-:W-:Y:S01]  /*2cc0*/  UISETP.NE.AND UP0, UPT, UR4, 0x1, UPT ;  /* 0x000000010400788c */ /* 0x000fe2000bf05270 */
[----:B------:R-:W-:Y:S01]  /*2cd0*/  ULDC UR8, c[0x0][0x288] ;  /* 0x0000a20000087ab9 */ /* 0x000fe20000000800 */
[----:B------:R-:W-:Y:S02]  /*2ce0*/  ULOP3.LUT UR40, UR9, 0xffff, URZ, 0xc0, !UPT ;  /* 0x0000ffff09287892 */ /* 0x000fe4000f8ec03f */
[----:B------:R-:W-:-:S04]  /*2cf0*/  UIADD3 UR8, -UR8, 0x40, URZ ;  /* 0x0000004008087890 */ /* 0x000fc8000fffe13f */
[----:B------:R-:W-:-:S03]  /*2d00*/  UIMAD UR8, UR37, UR10, UR8 ;  /* 0x0000000a250872a4 */ /* 0x000fc6000f8e0208 */
[----:B------:R-:W-:Y:S01]  /*2d10*/  @UP0 ULDC UR4, c[0x0][0x44c] ;  /* 0x0001130000040ab9 */ /* 0x000fe20000000800 */
[----:B------:R-:W-:Y:S01]  /*2d20*/  @UP0 ULDC UR11, c[0x0][0x450] ;  /* 0x00011400000b0ab9 */ /* 0x000fe20000000800 */
[----:B------:R-:W-:-:S04]  /*2d30*/  UIMAD.WIDE.U32 UR4, UR7, UR4, URZ ;  /* 0x00000004070472a5 */ /* 0x000fc8000f8e003f */
[----:B------:R-:W-:Y:S02]  /*2d40*/  @UP0 USHF.R.U32.HI UR7, URZ, UR11, UR5 ;  /* 0x0000000b3f070299 */ /* 0x000fe40008011605 */
[----:B------:R-:W-:Y:S02]  /*2d50*/  USHF.R.U32.HI UR11, URZ, 0x10, UR9 ;  /* 0x000000103f0b7899 */ /* 0x000fe40008011609 */
[----:B------:R-:W-:Y:S02]  /*2d60*/  UIADD3 UR7, UR8, UR7, URZ ;  /* 0x0000000708077290 */ /* 0x000fe4000fffe03f */
[----:B------:R-:W-:Y:S02]  /*2d70*/  UISETP.NE.AND UP1, UPT, UR11, URZ, UPT ;  /* 0x0000003f0b00728c */ /* 0x000fe4000bf25270 */
[----:B------:R-:W-:-:S04]  /*2d80*/  USHF.R.S32.HI UR4, URZ, 0x1f, UR7 ;  /* 0x0000001f3f047899 */ /* 0x000fc80008011407 */
[----:B------:R-:W-:-:S04]  /*2d90*/  ULEA.HI UR4, UR4, UR7, URZ, 0x6 ;  /* 0x0000000704047291 */ /* 0x000fc8000f8f303f */
[----:B------:R-:W-:Y:S01]  /*2da0*/  USHF.R.S32.HI UR4, URZ, 0x6, UR4 ;  /* 0x000000063f047899 */ /* 0x000fe20008011404 */
[----:B------:R-:W-:-:S03]  /*2db0*/  @!UP1 ULDC UR11, c[0x0][0x9f0] ;  /* 0x00027c00000b9ab9 */ /* 0x000fc60000000800 */
[----:B------:R-:W-:-:S04]  /*2dc0*/  UISETP.LT.AND UP0, UPT, UR6, UR4, UPT ;  /* 0x000000040600728c */ /* 0x000fc8000bf01270 */
[----:B------:R-:W-:-:S03]  /*2dd0*/  USEL UR10, UR6, UR4, UP0 ;  /* 0x00000004060a7287 */ /* 0x000fc60008000000 */
[----:B------:R-:W-:Y:S01]  /*2de0*/  UMOV UR4, URZ ;  /* 0x0000003f00047c82 */ /* 0x000fe20008000000 */
[----:B------:R-:W-:-:S06]  /*2df0*/  UISETP.GE.AND UP0, UPT, UR10, 0x1, UPT ;  /* 0x000000010a00788c */ /* 0x000fcc000bf06270 */
        /* <DEDUP_REMOVED lines=15> */
[----:B0-----:R-:W-:Y:S01]  /*2ef0*/  IADD3 R2, R0, 0xffffffe, RZ ;  /* 0x0ffffffe00027810 */ /* 0x001fe20007ffe0ff */
[----:B------:R-:W-:-:S05]  /*2f00*/  IMAD.MOV R0, RZ, RZ, -R5 ;  /* 0x000000ffff007224 */ /* 0x000fca00078e0a05 */
        /* <DEDUP_REMOVED lines=18> */
.L_x_7020:
[----:B------:R-:W-:Y:S01]  /*3030*/  UIMAD UR40, UR40, UR4, URZ ;  /* 0x00000004282872a4 */ /* 0x000fe2000f8e023f */
[----:B------:R-:W-:Y:S01]  /*3040*/  IMAD.U32 R0, RZ, RZ, UR10 ;  /* 0x0000000aff007e24 */ /* 0x000fe2000f8e00ff */
[----:B------:R-:W-:Y:S01]  /*3050*/  MOV R3, UR4 ;  /* 0x0000000400037c02 */ /* 0x000fe20008000f00 */
[----:B------:R-:W-:Y:S01]  /*3060*/  IMAD.MOV.U32 R6, RZ, RZ, RZ ;  /* 0x000000ffff067224 */ /* 0x000fe200078e00ff */
[----:B------:R-:W-:Y:S01]  /*3070*/  PLOP3.LUT P0, PT, PT, PT, PT, 0x80, 0x0 ;  /* 0x000000000000781c */ /* 0x000fe20003f0f070 */
[----:B------:R-:W-:Y:S01]  /*3080*/  IMAD.MOV.U32 R5, RZ, RZ, RZ ;  /* 0x000000ffff057224 */ /* 0x000fe200078e00ff */
[----:B------:R-:W-:Y:S02]  /*3090*/  VIADDMNMX R0, R3, UR40, R0, PT ;  /* 0x0000002803007c46 */ /* 0x000fe4000b800100 */
[----:B------:R-:W-:Y:S02]  /*30a0*/  CS2R R150, SRZ ;  /* 0x0000000000967805 */ /* 0x000fe4000001ff00 */
        /* <DEDUP_REMOVED lines=96> */
[----:B------:R-:W-:Y:S01]  /*36b0*/  IMAD.U32 R7, RZ, RZ, UR5 ;  /* 0x00000005ff077e24 */ /* 0x000fe2000f8e00ff */
[----:B------:R-:W-:Y:S01]  /*36c0*/  MOV R12, 0x1 ;  /* 0x00000001000c7802 */ /* 0x000fe20000000f00 */
[----:B------:R-:W-:-:S02]  /*36d0*/  IMAD.U32 R11, RZ, RZ, UR7 ;  /* 0x00000007ff0b7e24 */ /* 0x000fc4000f8e00ff */
[----:B------:R-:W-:Y:S02]  /*36e0*/  IMAD.MOV.U32 R8, RZ, RZ, 0x70 ;  /* 0x00000070ff087424 */ /* 0x000fe400078e00ff */
[----:B0-----:R-:W-:-:S07]  /*36f0*/  IMAD.MOV.U32 R13, RZ, RZ, RZ ;  /* 0x000000ffff0d7224 */ /* 0x001fce00078e00ff */
[----:B------:R-:W-:-:S07]  /*3700*/  LEPC R20, `(.L_x_7021) ;  /* 0x000000001014794e */ /* 0x000fce0000000000 */
[----:B-1----:R-:W-:Y:S05]  /*3710*/  CALL.ABS.NOINC R2 ;  /* 0x0000000002007343 */ /* 0x002fea0003c00000 */
.L_x_7021:
        /* <DEDUP_REMOVED lines=11> */
.L_x_7156:
[----:B------:R-:W-:Y:S01]  /*37d0*/  ULOP3.LUT UR4, UR42, 0x1, URZ, 0xfc, !UPT ;  /* 0x000000012a047892 */ /* 0x000fe2000f8efc3f */
[----:B0-----:R-:W-:Y:S01]  /*37e0*/  LEA.HI R6, R0, R5, RZ, 0x3 ;  /* 0x0000000500067211 */ /* 0x001fe200078f18ff */
[----:B------:R-:W-:Y:S01]  /*37f0*/  IMAD.IADD R2, R23, 0x1, -R2 ;  /* 0x0000000117027824 */ /* 0x000fe200078e0a02 */
[----:B------:R-:W-:Y:S02]  /*3800*/  LOP3.LUT R0, R3, 0x7ffffffc, RZ, 0xc0, !PT ;  /* 0x7ffffffc03007812 */ /* 0x000fe400078ec0ff */
[----:B------:R-:W-:Y:S01]  /*3810*/  LOP3.LUT R6, R6, 0xfffffff8, RZ, 0xc0, !PT ;  /* 0xfffffff806067812 */ /* 0x000fe200078ec0ff */
[----:B------:R-:W-:Y:S01]  /*3820*/  IMAD.U32 R3, RZ, RZ, UR4 ;  /* 0x00000004ff037e24 */ /* 0x000fe2000f8e00ff */
[-C--:B------:R-:W-:Y:S02]  /*3830*/  IADD3 R0, -R0, R17.reuse, RZ ;  /* 0x0000001100007210 */ /* 0x080fe40007ffe1ff */
[----:B------:R-:W-:Y:S01]  /*3840*/  LEA.HI R4, R4, R17, RZ, 0x5 ;  /* 0x0000001104047211 */ /* 0x000fe200078f28ff */
[----:B------:R-:W-:Y:S01]  /*3850*/  IMAD.IADD R6, R5, 0x1, -R6 ;  /* 0x0000000105067824 */ /* 0x000fe200078e0a06 */
[----:B------:R-:W-:Y:S01]  /*3860*/  ISETP.NE.AND P0, PT, R3, 0x3, PT ;  /* 0x000000030300780c */ /* 0x000fe20003f05270 */
[----:B------:R-:W-:Y:S01]  /*3870*/  IMAD.SHL.U32 R11, R0, 0x2, RZ ;  /* 0x00000002000b7824 */ /* 0x000fe200078e00ff */
[----:B------:R-:W-:-:S03]  /*3880*/  SHF.R.S32.HI R3, RZ, 0x5, R4 ;  /* 0x00000005ff037819 */ /* 0x000fc60000011404 */
[----:B------:R-:W-:Y:S02]  /*3890*/  IMAD R4, R2, 0x100, R11 ;  /* 0x0000010002047824 */ /* 0x000fe400078e020b */
[----:B------:R-:W-:-:S06]  /*38a0*/  IMAD R3, R3, 0x10, R6 ;  /* 0x0000001003037824 */ /* 0x000fcc00078e0206 */
[----:B------:R-:W-:Y:S05]  /*38b0*/  @!P0 BRA `(.L_x_7023) ;  /* 0x0000000000048947 */ /* 0x000fea0003800000 */
[----:B------:R-:W-:Y:S01]  /*38c0*/  BPT.TRAP 0x1 ;  /* 0x000000040000795c */ /* 0x000fe20000300000 */
.L_x_7023:
[----:B------:R0:W1:Y:S01]  /*38d0*/  SYNCS.PHASECHK.TRANS64.TRYWAIT P2, [UR39+0x28c30], R13 ;  /* 0x028c300dff0075a7 */ /* 0x0000620008040167 */
[----:B------:R-:W-:Y:S05]  /*38e0*/  @!P0 BRA `(.L_x_7024) ;  /* 0x0000000000048947 */ /* 0x000fea0003800000 */
[----:B------:R-:W-:Y:S01]  /*38f0*/  BPT.TRAP 0x1 ;  /* 0x000000040000795c */ /* 0x000fe20000300000 */
.L_x_7024:
[----:B------:R-:W2:Y:S02]  /*3900*/  S2R R0, SR_TID.X ;  /* 0x0000000000007919 */ /* 0x000ea40000002100 */
[----:B--2---:R-:W-:-:S04]  /*3910*/  LOP3.LUT R0, R0, 0x7f, RZ, 0xc0, !PT ;  /* 0x0000007f00007812 */ /* 0x004fc800078ec0ff */
[----:B------:R-:W-:Y:S01]  /*3920*/  ISETP.NE.AND P1, PT, R0, RZ, PT ;  /* 0x000000ff0000720c */ /* 0x000fe20003f25270 */
[----:B-1----:R-:W-:-:S12]  /*3930*/  @P2 BRA `(.L_x_7025) ;  /* 0x0000000000082947 */ /* 0x002fd80003800000 */
[----:B------:R-:W1:Y:S02]  /*3940*/  SYNCS.PHASECHK.TRANS64.TRYWAIT P2, [UR39+0x28c30], R13 ;  /* 0x028c300dff0075a7 */ /* 0x000e640008040167 */
[----:B-1----:R-:W-:Y:S05]  /*3950*/  @!P2 BRA `(.L_x_7026) ;  /* 0x000000c8006ca947 */ /* 0x002fea0003800000 */
.L_x_7025:
[----:B------:R-:W-:Y:S05]  /*3960*/  WARPSYNC.ALL ;  /* 0x0000000000007948 */ /* 0x000fea0003800000 */
[----:B------:R-:W-:Y:S01]  /*3970*/  UIADD3 UR4, UR39, 0x20400, URZ ;  /* 0x0002040027047890 */ /* 0x000fe2000fffe03f */
[----:B------:R-:W-:Y:S01]  /*3980*/  WARPGROUP.ARRIVE ;  /* 0x00000000000079c5 */ /* 0x000fe20000000000 */
[----:B------:R-:W-:-:S05]  /*3990*/  UIADD3 UR5, UR39, 0x22400, URZ ;  /* 0x0002240027057890 */ /* 0x000fca000fffe03f */
[----:B------:R-:W2:Y:S01]  /*39a0*/  S2R R2, SR_CTAID.X ;  /* 0x0000000000027919 */ /* 0x000ea20000002500 */
[----:B------:R-:W-:Y:S01]  /*39b0*/  USHF.R.U32.HI UR4, URZ, 0x4, UR4 ;  /* 0x000000043f047899 */ /* 0x000fe20008011604 */
[----:B-1----:R-:W-:Y:S01]  /*39c0*/  LEA.HI R0, R19, R16, RZ, 0x2 ;  /* 0x0000001013007211 */ /* 0x002fe200078f10ff */
[----:B------:R-:W-:Y:S01]  /*39d0*/  USHF.R.U32.HI UR5, URZ, 0x4, UR5 ;  /* 0x000000043f057899 */ /* 0x000fe20008011605 */
[----:B------:R-:W-:Y:S01]  /*39e0*/  MOV R14, UR39 ;  /* 0x00000027000e7c02 */ /* 0x000fe20008000f00 */
[----:B------:R-:W-:Y:S01]  /*39f0*/  ULOP3.LUT UR4, UR4, 0x3fff, URZ, 0xc0, !UPT ;  /* 0x00003fff04047892 */ /* 0x000fe2000f8ec03f */
[----:B------:R-:W-:Y:S01]  /*3a00*/  LOP3.LUT R5, R0, 0xfffffffc, RZ, 0xc0, !PT ;  /* 0xfffffffc00057812 */ /* 0x000fe200078ec0ff */
[----:B------:R-:W-:Y:S02]  /*3a10*/  ULOP3.LUT UR5, UR5, 0x3fff, URZ, 0xc0, !UPT ;  /* 0x00003fff05057892 */ /* 0x000fe4000f8ec03f */
[----:B------:R-:W-:Y:S01]  /*3a20*/  ULOP3.LUT UR4, UR4, 0x10000, URZ, 0xfc, !UPT ;  /* 0x0001000004047892 */ /* 0x000fe2000f8efc3f */
[----:B------:R-:W-:Y:S01]  /*3a30*/  IADD3 R5, R16, -R5, RZ ;  /* 0x8000000510057210 */ /* 0x000fe20007ffe0ff */
[----:B------:R-:W-:Y:S01]  /*3a40*/  ULOP3.LUT UR24, UR5, 0x10000, URZ, 0xfc, !UPT ;  /* 0x0001000005187892 */ /* 0x000fe2000f8efc3f */
[----:B------:R-:W-:Y:S01]  /*3a50*/  UMOV UR9, 0x40000040 ;  /* 0x4000004000097882 */ /* 0x000fe20000000000 */
[----:B------:R-:W-:Y:S01]  /*3a60*/  UMOV UR11, 0x40000040 ;  /* 0x40000040000b7882 */ /* 0x000fe20000000000 */
[----:B------:R-:W-:Y:S01]  /*3a70*/  UIADD3 UR12, UR4, 0x2, URZ ;  /* 0x00000002040c7890 */ /* 0x000fe2000fffe03f */
[----:B------:R-:W-:Y:S01]  /*3a80*/  LEA.HI R0, R5, R5, RZ, 0x1 ;  /* 0x0000000505007211 */ /* 0x000fe200078f08ff */
[----:B------:R-:W-:-:S02]  /*3a90*/  UMOV UR8, UR4 ;  /* 0x0000000400087c82 */ /* 0x000fc40008000000 */
[----:B------:R-:W-:Y:S01]  /*3aa0*/  UMOV UR10, UR24 ;  /* 0x00000018000a7c82 */ /* 0x000fe20008000000 */
[----:B------:R-:W-:Y:S01]  /*3ab0*/  UIADD3 UR14, UR24, 0x2, URZ ;  /* 0x00000002180e7890 */ /* 0x000fe2000fffe03f */
        /* <DEDUP_REMOVED lines=11> */
[----:B--2---:R-:W-:Y:S01]  /*3b70*/  IMAD R5, R2, 0x40, R3 ;  /* 0x0000004002057824 */ /* 0x004fe200078e0203 */
[----:B------:R-:W-:Y:S01]  /*3b80*/  UMOV UR21, 0x40000040 ;  /* 0x4000004000157882 */ /* 0x000fe20000000000 */
[----:B------:R-:W-:Y:S01]  /*3b90*/  UMOV UR23, 0x40000040 ;  /* 0x4000004000177882 */ /* 0x000fe20000000000 */
[----:B------:R-:W-:Y:S01]  /*3ba0*/  ULDC UR4, c[0x0][0x448] ;  /* 0x0001120000047ab9 */ /* 0x000fe20000000800 */
[----:B------:R-:W-:Y:S01]  /*3bb0*/  IMAD R12, R0, 0x8, R5 ;  /* 0x00000008000c7824 */ /* 0x000fe200078e0205 */
[----:B------:R-:W-:Y:S01]  /*3bc0*/  UISETP.NE.AND UP0, UPT, UR4, 0x1, UPT ;  /* 0x000000010400788c */ /* 0x000fe2000bf05270 */
[----:B------:R-:W-:-:S02]  /*3bd0*/  ULDC UR10, c[0x0][0x2f0] ;  /* 0x0000bc00000a7ab9 */ /* 0x000fc40000000800 */
[----:B------:R-:W-:Y:S01]  /*3be0*/  IMAD.MOV.U32 R0, RZ, RZ, R12 ;  /* 0x000000ffff007224 */ /* 0x000fe200078e000c */
[----:B------:R-:W-:Y:S01]  /*3bf0*/  ULDC UR6, c[0x0][0x288] ;  /* 0x0000a20000067ab9 */ /* 0x000fe20000000800 */
[----:B------:R-:W-:Y:S01]  /*3c00*/  ULDC UR7, c[0x0][0x988] ;  /* 0x0002620000077ab9 */ /* 0x000fe20000000800 */
[----:B------:R-:W-:Y:S02]  /*3c10*/  PLOP3.LUT P2, PT, PT, PT, UP0, 0x80, 0x0 ;  /* 0x000000000000781c */ /* 0x000fe40003f4f008 */
[----:B------:R-:W-:-:S03]  /*3c20*/  MOV R8, UR6 ;  /* 0x0000000600087c02 */ /* 0x000fc60008000f00 */
[----:B------:R-:W-:-:S08]  /*3c30*/  @UP0 ULDC UR4, c[0x0][0x44c] ;  /* 0x0001130000040ab9 */ /* 0x000fd00000000800 */
[----:B------:R-:W-:Y:S01]  /*3c40*/  @P2 IMAD.HI.U32 R2, R12, UR4, RZ ;  /* 0x000000040c022c27 */ /* 0x000fe2000f8e00ff */
[----:B------:R-:W-:-:S04]  /*3c50*/  @UP0 ULDC UR4, c[0x0][0x450] ;  /* 0x0001140000040ab9 */ /* 0x000fc80000000800 */
[----:B------:R-:W-:Y:S01]  /*3c60*/  @P2 SHF.R.U32.HI R0, RZ, UR4, R2 ;  /* 0x00000004ff002c19 */ /* 0x000fe20008011602 */
[----:B------:R-:W-:Y:S02]  /*3c70*/  UMOV UR4, 0xffffffc0 ;  /* 0xffffffc000047882 */ /* 0x000fe40000000000 */
[----:B------:R-:W-:Y:S02]  /*3c80*/  UIMAD UR4, UR41, UR4, 0x40 ;  /* 0x00000040290474a4 */ /* 0x000fe4000f8e0204 */
[----:B------:R-:W1:Y:S02]  /*3c90*/  SHFL.IDX PT, R6, R0, 0x1, 0x1c1f ;  /* 0x003c1f0000067f89 */ /* 0x000e6400000e0000 */
[----:B------:R-:W-:Y:S02]  /*3ca0*/  UIADD3 UR5, UR4, 0x1, URZ ;  /* 0x0000000104057890 */ /* 0x000fe4000fffe03f */
[----:B------:R-:W-:Y:S01]  /*3cb0*/  UIMAD UR4, UR37, UR10, UR4 ;  /* 0x0000000a250472a4 */ /* 0x000fe2000f8e0204 */
[----:B------:R-:W2:Y:S01]  /*3cc0*/  SHFL.IDX PT, R0, R0, RZ, 0x1c1f ;  /* 0x001c1fff00007589 */ /* 0x000ea200000e0000 */
[----:B------:R-:W-:-:S04]  /*3cd0*/  UIMAD UR5, UR37, UR10, UR5 ;  /* 0x0000000a250572a4 */ /* 0x000fc8000f8e0205 */
[----:B------:R-:W-:Y:S02]  /*3ce0*/  IADD3 R2, -R11, UR4, RZ ;  /* 0x000000040b027c10 */ /* 0x000fe4000fffe1ff */
[----:B------:R-:W-:-:S04]  /*3cf0*/  IADD3 R5, -R8, UR5, -R11 ;  /* 0x0000000508057c10 */ /* 0x000fc8000fffe90b */
[----:B-1----:R-:W-:-:S04]  /*3d00*/  VIADDMNMX R6, R6, R5, R2, PT ;  /* 0x0000000506067246 */ /* 0x002fc80003800102 */
[C---:B------:R-:W-:Y:S01]  /*3d10*/  ISETP.GT.AND P3, PT, R6.reuse, RZ, PT ;  /* 0x000000ff0600720c */ /* 0x040fe20003f64270 */
[----:B------:R-:W-:Y:S02]  /*3d20*/  WARPGROUP.DEPBAR.LE gsb0, 0x0 ;  /* 0x00008000000079c5 */ /* 0x000fe40000010000 */
[----:B------:R-:W-:Y:S01]  /*3d30*/  WARPGROUP.ARRIVE ;  /* 0x00000000000079c5 */ /* 0x000fe20000000000 */
[C---:B------:R-:W-:Y:S02]  /*3d40*/  ISETP.GT.AND P4, PT, R6.reuse, 0x1, PT ;  /* 0x000000010600780c */ /* 0x040fe40003f84270 */
[----:B------:R-:W-:Y:S02]  /*3d50*/  ISETP.GT.AND P5, PT, R6, 0x8, PT ;  /* 0x000000080600780c */ /* 0x000fe40003fa4270 */
[----:B--2---:R-:W-:Y:S01]  /*3d60*/  VIADDMNMX R5, R0, R5, R2, PT ;  /* 0x0000000500057246 */ /* 0x004fe20003800102 */
[----:B------:R-:W-:Y:S03]  /*3d70*/  HGMMA.64x64x16.F32.BF16 R24, gdesc[UR12], R24, gsb0 ;  /* 0x00e000000c1879f0 */ /* 0x000fe60008001818 */
[----:B------:R-:W-:-:S02]  /*3d80*/  WARPGROUP.DEPBAR.LE gsb0, 0x0 ;  /* 0x00008000000079c5 */ /* 0x000fc40000010000 */
        /* <DEDUP_REMOVED lines=48> */
[----:B------:R-:W-:Y:S02]  /*4090*/  FMNMX.FTZ R6, R54, R7, !PT ;  /* 0x0000000736067209 */ /* 0x000fe40007810000 */
[----:B------:R-:W-:Y:S02]  /*40a0*/  ISETP.GT.AND P3, PT, R5, RZ, PT ;  /* 0x000000ff0500720c */ /* 0x000fe40003f64270 */
[----:B------:R-:W-:Y:S02]  /*40b0*/  FMNMX.FTZ R6, R55, R6, !PT ;  /* 0x0000000637067209 */ /* 0x000fe40007810000 */
[----:B------:R-:W-:-:S02]  /*40c0*/  ISETP.GT.AND P4, PT, R5, 0x1, PT ;  /* 0x000000010500780c */ /* 0x000fc40003f84270 */
[----:B------:R-:W-:Y:S01]  /*40d0*/  ISETP.GT.AND P5, PT, R5, 0x8, PT ;  /* 0x000000080500780c */ /* 0x000fe20003fa4270 */
[----:B------:R-:W1:Y:S01]  /*40e0*/  SHFL.BFLY PT, R7, R6, 0x2, 0x1f ;  /* 0x0c401f0006077f89 */ /* 0x000e6200000e0000 */
[----:B------:R-:W-:Y:S02]  /*40f0*/  FSEL R24, R24, -INF , P3 ;  /* 0xff80000018187808 */ /* 0x000fe40001800000 */
[----:B------:R-:W-:Y:S02]  /*4100*/  FSEL R25, R25, -INF , P4 ;  /* 0xff80000019197808 */ /* 0x000fe40002000000 */
[C---:B------:R-:W-:Y:S02]  /*4110*/  ISETP.GT.AND P3, PT, R5.reuse, 0x9, PT ;  /* 0x000000090500780c */ /* 0x040fe40003f64270 */
[----:B------:R-:W-:Y:S02]  /*4120*/  FSEL R28, R28, -INF , P5 ;  /* 0xff8000001c1c7808 */ /* 0x000fe40002800000 */
[----:B------:R-:W-:-:S02]  /*4130*/  ISETP.GT.AND P4, PT, R5, 0x10, PT ;  /* 0x000000100500780c */ /* 0x000fc40003f84270 */
[----:B------:R-:W-:Y:S02]  /*4140*/  FSEL R29, R29, -INF , P3 ;  /* 0xff8000001d1d7808 */ /* 0x000fe40001800000 */
[C---:B------:R-:W-:Y:S02]  /*4150*/  ISETP.GT.AND P3, PT, R5.reuse, 0x11, PT ;  /* 0x000000110500780c */ /* 0x040fe40003f64270 */
[----:B------:R-:W-:Y:S02]  /*4160*/  FSEL R32, R32, -INF , P4 ;  /* 0xff80000020207808 */ /* 0x000fe40002000000 */
[----:B------:R-:W-:Y:S02]  /*4170*/  ISETP.GT.AND P4, PT, R5, 0x18, PT ;  /* 0x000000180500780c */ /* 0x000fe40003f84270 */
[----:B------:R-:W-:Y:S02]  /*4180*/  FSEL R33, R33, -INF , P3 ;  /* 0xff80000021217808 */ /* 0x000fe40001800000 */
[----:B------:R-:W-:-:S02]  /*4190*/  ISETP.GT.AND P3, PT, R5, 0x19, PT ;  /* 0x000000190500780c */ /* 0x000fc40003f64270 */
[----:B------:R-:W-:Y:S02]  /*41a0*/  FSEL R36, R36, -INF , P4 ;  /* 0xff80000024247808 */ /* 0x000fe40002000000 */
[----:B-1----:R-:W-:Y:S02]  /*41b0*/  FMNMX.FTZ R2, R6, R7, !PT ;  /* 0x0000000706027209 */ /* 0x002fe40007810000 */
[----:B------:R-:W-:Y:S02]  /*41c0*/  FMNMX.FTZ R7, R24, R25, !PT ;  /* 0x0000001918077209 */ /* 0x000fe40007810000 */
[----:B------:R-:W-:Y:S01]  /*41d0*/  ISETP.GT.AND P4, PT, R5, 0x20, PT ;  /* 0x000000200500780c */ /* 0x000fe20003f84270 */
[----:B------:R-:W1:Y:S01]  /*41e0*/  SHFL.BFLY PT, R9, R2, 0x1, 0x1f ;  /* 0x0c201f0002097f89 */ /* 0x000e6200000e0000 */
[----:B------:R-:W-:Y:S02]  /*41f0*/  FMNMX.FTZ R0, R28, R7, !PT ;  /* 0x000000071c007209 */ /* 0x000fe40007810000 */
[----:B------:R-:W-:-:S02]  /*4200*/  FSEL R37, R37, -INF , P3 ;  /* 0xff80000025257808 */ /* 0x000fc40001800000 */
[----:B------:R-:W-:Y:S02]  /*4210*/  FMNMX.FTZ R7, R29, R0, !PT ;  /* 0x000000001d077209 */ /* 0x000fe40007810000 */
[----:B------:R-:W-:Y:S02]  /*4220*/  ISETP.GT.AND P5, PT, R5, 0x21, PT ;  /* 0x000000210500780c */ /* 0x000fe40003fa4270 */
[----:B------:R-:W-:Y:S02]  /*4230*/  FMNMX.FTZ R0, R32, R7, !PT ;  /* 0x0000000720007209 */ /* 0x000fe40007810000 */
[----:B------:R-:W-:Y:S02]  /*4240*/  FSEL R40, R40, -INF , P4 ;  /* 0xff80000028287808 */ /* 0x000fe40002000000 */
[----:B------:R-:W-:Y:S02]  /*4250*/  FMNMX.FTZ R7, R33, R0, !PT ;  /* 0x0000000021077209 */ /* 0x000fe40007810000 */
[----:B------:R-:W-:-:S02]  /*4260*/  ISETP.GT.AND P4, PT, R5, 0x28, PT ;  /* 0x000000280500780c */ /* 0x000fc40003f84270 */
[----:B------:R-:W-:Y:S02]  /*4270*/  FMNMX.FTZ R0, R36, R7, !PT ;  /* 0x0000000724007209 */ /* 0x000fe40007810000 */
[----:B------:R-:W-:Y:S02]  /*4280*/  FSEL R41, R41, -INF , P5 ;  /* 0xff80000029297808 */ /* 0x000fe40002800000 */
[----:B------:R-:W-:Y:S02]  /*4290*/  FMNMX.FTZ R7, R37, R0, !PT ;  /* 0x0000000025077209 */ /* 0x000fe40007810000 */
[----:B------:R-:W-:Y:S02]  /*42a0*/  ISETP.GT.AND P3, PT, R5, 0x29, PT ;  /* 0x000000290500780c */ /* 0x000fe40003f64270 */
[----:B------:R-:W-:Y:S02]  /*42b0*/  FMNMX.FTZ R0, R40, R7, !PT ;  /* 0x0000000728007209 */ /* 0x000fe40007810000 */
        /* <DEDUP_REMOVED lines=16> */
[----:B-1----:R-:W-:Y:S02]  /*43c0*/  FMNMX.FTZ R2, R2, R9, !PT ;  /* 0x0000000902027209 */ /* 0x002fe40007810000 */
[----:B------:R-:W-:Y:S02]  /*43d0*/  FMNMX.FTZ R0, R53, R0, !PT ;  /* 0x0000000035007209 */ /* 0x000fe40007810000 */
[C---:B------:R-:W-:Y:S01]  /*43e0*/  FSETP.NEU.FTZ.AND P5, PT, R2.reuse, -INF , PT ;  /* 0xff8000000200780b */ /* 0x040fe20003fbd000 */
[----:B------:R-:W-:-:S02]  /*43f0*/  FMUL.FTZ R6, R2, UR7 ;  /* 0x0000000702067c20 */ /* 0x000fc40008410000 */
[----:B------:R-:W1:Y:S03]  /*4400*/  SHFL.BFLY PT, R5, R0, 0x2, 0x1f ;  /* 0x0c401f0000057f89 */ /* 0x000e6600000e0000 */
[----:B------:R-:W-:-:S05]  /*4410*/  FSEL R6, R6, RZ, P5 ;  /* 0x000000ff06067208 */ /* 0x000fca0002800000 */
        /* <DEDUP_REMOVED lines=16> */
[----:B-1----:R-:W-:Y:S01]  /*4520*/  FMNMX.FTZ R5, R0, R5, !PT ;  /* 0x0000000500057209 */ /* 0x002fe20007810000 */
[----:B------:R-:W-:Y:S04]  /*4530*/  MUFU.EX2 R26, R26 ;  /* 0x0000001a001a7308 */ /* 0x000fe80000000800 */
[----:B------:R-:W1:Y:S04]  /*4540*/  SHFL.BFLY PT, R0, R5, 0x1, 0x1f ;  /* 0x0c201f0005007f89 */ /* 0x000e6800000e0000 */
[----:B------:R-:W-:Y:S08]  /*4550*/  MUFU.EX2 R17, R6 ;  /* 0x0000000600117308 */ /* 0x000ff00000000800 */
[----:B------:R-:W2:Y:S08]  /*4560*/  MUFU.EX2 R27, R27 ;  /* 0x0000001b001b7308 */ /* 0x000eb00000000800 */
[----:B------:R-:W3:Y:S01]  /*4570*/  MUFU.EX2 R30, R30 ;  /* 0x0000001e001e7308 */ /* 0x000ee20000000800 */
[----:B-1----:R-:W-:-:S04]  /*4580*/  FMNMX.FTZ R0, R5, R0, !PT ;  /* 0x0000000005007209 */ /* 0x002fc80007810000 */
[C---:B------:R-:W-:Y:S01]  /*4590*/  FSETP.NEU.FTZ.AND P3, PT, R0.reuse, -INF , PT ;  /* 0xff8000000000780b */ /* 0x040fe20003f7d000 */
[----:B------:R-:W-:Y:S02]  /*45a0*/  FMUL.FTZ R5, R0, UR7 ;  /* 0x0000000700057c20 */ /* 0x000fe40008410000 */
[----:B------:R-:W1:Y:S01]  /*45b0*/  MUFU.EX2 R31, R31 ;  /* 0x0000001f001f7308 */ /* 0x000e620000000800 */
[----:B--2---:R-:W-:Y:S02]  /*45c0*/  F2FP.BF16.F32.PACK_AB R161, R27, R26 ;  /* 0x0000001a1ba1723e */ /* 0x004fe400000010ff */
[----:B------:R-:W-:Y:S02]  /*45d0*/  FSEL R9, R5, RZ, P3 ;  /* 0x000000ff05097208 */ /* 0x000fe40001800000 */
[----:B------:R-:W-:-:S03]  /*45e0*/  LEA.HI R5, R19, R16, RZ, 0x4 ;  /* 0x0000001013057211 */ /* 0x000fc600078f20ff */
[----:B------:R-:W2:Y:S01]  /*45f0*/  MUFU.EX2 R34, R34 ;  /* 0x0000002200227308 */ /* 0x000ea20000000800 */
        /* <DEDUP_REMOVED lines=8> */
[--C-:B------:R-:W-:Y:S01]  /*4680*/  FFMA.FTZ R33, R33, UR7, -R9.reuse ;  /* 0x0000000721217c23 */ /* 0x100fe20008010809 */
[--C-:B------:R-:W-:Y:S01]  /*4690*/  FFMA.FTZ R36, R36, UR7, -R9.reuse ;  /* 0x0000000724247c23 */ /* 0x100fe20008010809 */
[----:B------:R-:W-:Y:S01]  /*46a0*/  LEA.HI R16, R19, R16, RZ, 0x5 ;  /* 0x0000001013107211 */ /* 0x000fe200078f28ff */
[----:B------:R-:W-:Y:S01]  /*46b0*/  FFMA.FTZ R37, R37, UR7, -R9 ;  /* 0x0000000725257c23 */ /* 0x000fe20008010809 */
[----:B------:R-:W-:Y:S01]  /*46c0*/  SHF.R.S32.HI R6, RZ, 0x1f, R7 ;  /* 0x0000001fff067819 */ /* 0x000fe20000011407 */
[--C-:B------:R-:W-:Y:S01]  /*46d0*/  FFMA.FTZ R40, R40, UR7, -R9.reuse ;  /* 0x0000000728287c23 */ /* 0x100fe20008010809 */
[----:B------:R-:W-:Y:S01]  /*46e0*/  FFMA.FTZ R41, R41, UR7, -R9 ;  /* 0x0000000729297c23 */ /* 0x000fe20008010809 */
[----:B------:R-:W-:Y:S01]  /*46f0*/  MUFU.EX2 R25, R25 ;  /* 0x0000001900197308 */ /* 0x000fe20000000800 */
[----:B------:R-:W-:Y:S01]  /*4700*/  LEA.HI R6, R6, R7, RZ, 0x3 ;  /* 0x0000000706067211 */ /* 0x000fe200078f18ff */
[----:B------:R-:W-:-:S02]  /*4710*/  IMAD.SHL.U32 R16, R16, 0x20, RZ ;  /* 0x0000002010107824 */ /* 0x000fc400078e00ff */
[--C-:B------:R-:W-:Y:S01]  /*4720*/  FFMA.FTZ R44, R44, UR7, -R9.reuse ;  /* 0x000000072c2c7c23 */ /* 0x100fe20008010809 */
[--C-:B------:R-:W-:Y:S01]  /*4730*/  FFMA.FTZ R45, R45, UR7, -R9.reuse ;  /* 0x000000072d2d7c23 */ /* 0x100fe20008010809 */
[C---:B------:R-:W-:Y:S01]  /*4740*/  LOP3.LUT R8, R6.reuse, 0xfffffff8, RZ, 0xc0, !PT ;  /* 0xfffffff806087812 */ /* 0x040fe200078ec0ff */
[----:B------:R-:W-:Y:S01]  /*4750*/  IMAD.SHL.U32 R6, R6, 0x40, RZ ;  /* 0x0000004006067824 */ /* 0x000fe200078e00ff */
[----:B------:R-:W-:Y:S01]  /*4760*/  LOP3.LUT R15, R16, 0x7ffffc00, RZ, 0xc0, !PT ;  /* 0x7ffffc00100f7812 */ /* 0x000fe200078ec0ff */
[----:B------:R-:W4:Y:S01]  /*4770*/  MUFU.EX2 R35, R35 ;  /* 0x0000002300237308 */ /* 0x000f220000000800 */
[----:B------:R-:W-:Y:S01]  /*4780*/  FFMA.FTZ R48, R48, UR7, -R9 ;  /* 0x0000000730307c23 */ /* 0x000fe20008010809 */
[----:B------:R-:W-:Y:S01]  /*4790*/  IMAD.IADD R8, R7, 0x1, -R8 ;  /* 0x0000000107087824 */ /* 0x000fe200078e0a08 */
[----:B------:R-:W-:Y:S01]  /*47a0*/  SHF.R.S32.HI R7, RZ, 0x4, R5 ;  /* 0x00000004ff077819 */ /* 0x000fe20000011405 */
[--C-:B------:R-:W-:Y:S01]  /*47b0*/  FFMA.FTZ R49, R49, UR7, -R9.reuse ;  /* 0x0000000731317c23 */ /* 0x100fe20008010809 */
[----:B------:R-:W-:Y:S01]  /*47c0*/  FFMA.FTZ R52, R52, UR7, -R9 ;  /* 0x0000000734347c23 */ /* 0x000fe20008010809 */
[C---:B------:R-:W-:Y:S01]  /*47d0*/  IMAD.SHL.U32 R5, R8.reuse, 0x40, RZ ;  /* 0x0000004008057824 */ /* 0x040fe200078e00ff */
[----:B------:R-:W-:Y:S01]  /*47e0*/  LOP3.LUT P3, RZ, R8, 0x2, RZ, 0xc0, !PT ;  /* 0x0000000208ff7812 */ /* 0x000fe2000786c0ff */
[----:B------:R-:W-:Y:S01]  /*47f0*/  IMAD.SHL.U32 R10, R7, 0x8, RZ ;  /* 0x00000008070a7824 */ /* 0x000fe200078e00ff */
[----:B------:R-:W-:Y:S01]  /*4800*/  MUFU.EX2 R28, R28 ;  /* 0x0000001c001c7308 */ /* 0x000fe20000000800 */
[----:B------:R-:W-:Y:S01]  /*4810*/  FADD.FTZ R7, R26, R27 ;  /* 0x0000001b1a077221 */ /* 0x000fe20000010000 */
[----:B------:R-:W-:Y:S01]  /*4820*/  LOP3.LUT R5, R5, 0x1c0, RZ, 0xc0, !PT ;  /* 0x000001c005057812 */ /* 0x000fe200078ec0ff */
[----:B------:R-:W-:Y:S01]  /*4830*/  IMAD.MOV.U32 R16, RZ, RZ, 0x20 ;  /* 0x00000020ff107424 */ /* 0x000fe200078e00ff */
[----:B------:R-:W-:Y:S01]  /*4840*/  LOP3.LUT P4, RZ, R8, 0x4, RZ, 0xc0, !PT ;  /* 0x0000000408ff7812 */ /* 0x000fe2000788c0ff */
[----:B---3--:R-:W-:Y:S01]  /*4850*/  FADD.FTZ R8, R30, R7 ;  /* 0x000000071e087221 */ /* 0x008fe20000010000 */
[----:B------:R-:W-:Y:S01]  /*4860*/  LOP3.LUT R10, R5, 0x8, R10, 0xf8, !PT ;  /* 0x00000008050a7812 */ /* 0x000fe200078ef80a */
[----:B------:R-:W-:Y:S01]  /*4870*/  FFMA.FTZ R9, R53, UR7, -R9 ;  /* 0x0000000735097c23 */ /* 0x000fe20008010809 */
[----:B------:R-:W-:Y:S01]  /*4880*/  SHF.R.U32.HI R5, RZ, 0x3, R5 ;  /* 0x00000003ff057819 */ /* 0x000fe20000011605 */
[----:B------:R-:W3:Y:S01]  /*4890*/  MUFU.EX2 R29, R29 ;  /* 0x0000001d001d7308 */ /* 0x000ee20000000800 */
[----:B-1----:R-:W-:Y:S01]  /*48a0*/  FADD.FTZ R7, R31, R8 ;  /* 0x000000081f077221 */ /* 0x002fe20000010000 */
[----:B------:R-:W-:-:S02]  /*48b0*/  LOP3.LUT R8, R6, 0x7ffffe00, RZ, 0xc0, !PT ;  /* 0x7ffffe0006087812 */ /* 0x000fc400078ec0ff */
[----:B------:R-:W-:Y:S01]  /*48c0*/  LOP3.LUT R10, R10, R5, RZ, 0x3c, !PT ;  /* 0x000000050a0a7212 */ /* 0x000fe200078e3cff */
[----:B------:R-:W-:Y:S02]  /*48d0*/  @!P1 VIADD R5, R14, 0x28c40 ;  /* 0x00028c400e059836 */ /* 0x000fe40000000000 */
[----:B--2---:R-:W-:Y:S01]  /*48e0*/  FADD.FTZ R6, R34, R7 ;  /* 0x0000000722067221 */ /* 0x004fe20000010000 */
[----:B------:R-:W-:Y:S01]  /*48f0*/  F2FP.BF16.F32.PACK_AB R163, R31, R30 ;  /* 0x0000001e1fa3723e */ /* 0x000fe200000010ff */
[----:B------:R-:W-:Y:S01]  /*4900*/  MUFU.EX2 R32, R32 ;  /* 0x0000002000207308 */ /* 0x000fe20000000800 */
[----:B------:R-:W-:Y:S01]  /*4910*/  IADD3 R10, R10, R8, R15 ;  /* 0x000000080a0a7210 */ /* 0x000fe20007ffe00f */
[----:B----4-:R-:W-:Y:S01]  /*4920*/  FADD.FTZ R7, R35, R6 ;  /* 0x0000000623077221 */ /* 0x010fe20000010000 */
[----:B------:R-:W-:Y:S02]  /*4930*/  @!P1 PRMT R5, RZ, 0x654, R5 ;  /* 0x00000654ff059816 */ /* 0x000fe40000000005 */
[----:B------:R-:W-:-:S02]  /*4940*/  F2FP.BF16.F32.PACK_AB R160, R25, R24 ;  /* 0x0000001819a0723e */ /* 0x000fc400000010ff */
[----:B------:R1:W-:Y:S01]  /*4950*/  @!P1 SYNCS.ARRIVE.TRANS64.RED.A1T0 RZ, [R5+URZ], RZ ;  /* 0x000000ff05ff99a7 */ /* 0x0003e2000810043f */
[----:B------:R-:W2:Y:S01]  /*4960*/  MUFU.EX2 R38, R38 ;  /* 0x0000002600267308 */ /* 0x000ea20000000800 */
[----:B---3--:R-:W-:Y:S02]  /*4970*/  F2FP.BF16.F32.PACK_AB R162, R29, R28 ;  /* 0x0000001c1da2723e */ /* 0x008fe400000010ff */
[----:B------:R-:W-:Y:S01]  /*4980*/  F2FP.BF16.F32.PACK_AB R157, R35, R34 ;  /* 0x00000022239d723e */ /* 0x000fe200000010ff */
[----:B-1----:R-:W-:-:S04]  /*4990*/  FADD.FTZ R5, R24, R25 ;  /* 0x0000001918057221 */ /* 0x002fc80000010000 */
[----:B------:R-:W1:Y:S01]  /*49a0*/  MUFU.EX2 R33, R33 ;  /* 0x0000002100217308 */ /* 0x000e620000000800 */
[----:B------:R-:W-:-:S04]  /*49b0*/  FADD.FTZ R6, R28, R5 ;  /* 0x000000051c067221 */ /* 0x000fc80000010000 */
[----:B------:R-:W-:-:S03]  /*49c0*/  FADD.FTZ R5, R29, R6 ;  /* 0x000000061d057221 */ /* 0x000fc60000010000 */
[----:B------:R-:W3:Y:S01]  /*49d0*/  MUFU.EX2 R39, R39 ;  /* 0x0000002700277308 */ /* 0x000ee20000000800 */
[----:B--2---:R-:W-:Y:S01]  /*49e0*/  FADD.FTZ R8, R38, R7 ;  /* 0x0000000726087221 */ /* 0x004fe20000010000 */
[----:B------:R-:W-:-:S06]  /*49f0*/  FADD.FTZ R6, R32, R5 ;  /* 0x0000000520067221 */ /* 0x000fcc0000010000 */
[----:B------:R-:W2:Y:S01]  /*4a00*/  MUFU.EX2 R36, R36 ;  /* 0x0000002400247308 */ /* 0x000ea20000000800 */
[C---:B-1----:R-:W-:Y:S01]  /*4a10*/  FADD.FTZ R5, R33.reuse, R6 ;  /* 0x0000000621057221 */ /* 0x042fe20000010000 */
[----:B------:R-:W-:-:S06]  /*4a20*/  F2FP.BF16.F32.PACK_AB R156, R33, R32 ;  /* 0x00000020219c723e */ /* 0x000fcc00000010ff */
[----:B------:R-:W1:Y:S01]  /*4a30*/  MUFU.EX2 R42, R42 ;  /* 0x0000002a002a7308 */ /* 0x000e620000000800 */
[C---:B---3--:R-:W-:Y:S01]  /*4a40*/  FADD.FTZ R7, R39.reuse, R8 ;  /* 0x0000000827077221 */ /* 0x048fe20000010000 */
[----:B------:R-:W-:-:S06]  /*4a50*/  F2FP.BF16.F32.PACK_AB R159, R39, R38 ;  /* 0x00000026279f723e */ /* 0x000fcc00000010ff */
[----:B------:R-:W3:Y:S01]  /*4a60*/  MUFU.EX2 R37, R37 ;  /* 0x0000002500257308 */ /* 0x000ee20000000800 */
[----:B--2---:R-:W-:-:S07]  /*4a70*/  FADD.FTZ R6, R36, R5 ;  /* 0x0000000524067221 */ /* 0x004fce0000010000 */
[----:B------:R-:W2:Y:S01]  /*4a80*/  MUFU.EX2 R43, R43 ;  /* 0x0000002b002b7308 */ /* 0x000ea20000000800 */
[----:B-1----:R-:W-:-:S07]  /*4a90*/  FADD.FTZ R8, R42, R7 ;  /* 0x000000072a087221 */ /* 0x002fce0000010000 */
[----:B------:R-:W1:Y:S01]  /*4aa0*/  MUFU.EX2 R40, R40 ;  /* 0x0000002800287308 */ /* 0x000e620000000800 */
[C---:B---3--:R-:W-:Y:S01]  /*4ab0*/  FADD.FTZ R5, R37.reuse, R6 ;  /* 0x0000000625057221 */ /* 0x048fe20000010000 */
[----:B------:R-:W-:-:S06]  /*4ac0*/  F2FP.BF16.F32.PACK_AB R158, R37, R36 ;  /* 0x00000024259e723e */ /* 0x000fcc00000010ff */
[----:B------:R-:W3:Y:S01]  /*4ad0*/  MUFU.EX2 R41, R41 ;  /* 0x0000002900297308 */ /* 0x000ee20000000800 */
[C---:B--2---:R-:W-:Y:S01]  /*4ae0*/  FADD.FTZ R21, R43.reuse, R8 ;  /* 0x000000082b157221 */ /* 0x044fe20000010000 */
[----:B------:R-:W-:Y:S01]  /*4af0*/  LEA R8, R10, UR39, 0x1 ;  /* 0x000000270a087c11 */ /* 0x000fe2000f8e08ff */
[----:B------:R-:W-:Y:S01]  /*4b00*/  BAR.SYNC.DEFER_BLOCKING 0xf, 0x100 ;  /* 0x03c4000000007b1d */ /* 0x000fe20000010000 */
[----:B------:R-:W-:Y:S02]  /*4b10*/  F2FP.BF16.F32.PACK_AB R153, R43, R42 ;  /* 0x0000002a2b99723e */ /* 0x000fe400000010ff */
[C---:B------:R-:W-:Y:S01]  /*4b20*/  IADD3 R10, R8.reuse, 0x26800, RZ ;  /* 0x00026800080a7810 */ /* 0x040fe20007ffe0ff */
[----:B------:R-:W-:Y:S02]  /*4b30*/  VIADD R7, R8, 0x26840 ;  /* 0x0002684008077836 */ /* 0x000fe40000000000 */
[----:B------:R-:W2:Y:S01]  /*4b40*/  MUFU.EX2 R46, R46 ;  /* 0x0000002e002e7308 */ /* 0x000ea20000000800 */
[----:B-1----:R-:W-:Y:S01]  /*4b50*/  FADD.FTZ R6, R40, R5 ;  /* 0x0000000528067221 */ /* 0x002fe20000010000 */
[----:B------:R-:W-:Y:S01]  /*4b60*/  SEL R5, R16, 0xffffffe0, !P3 ;  /* 0xffffffe010057807 */ /* 0x000fe20005800000 */
[----:B------:R-:W-:-:S05]  /*4b70*/  @P4 VIADD R7, R10, 0xffffffc0 ;  /* 0xffffffc00a074836 */ /* 0x000fca0000000000 */
[----:B------:R-:W1:Y:S01]  /*4b80*/  MUFU.EX2 R44, R44 ;  /* 0x0000002c002c7308 */ /* 0x000e620000000800 */
[C---:B---3--:R-:W-:Y:S01]  /*4b90*/  FADD.FTZ R19, R41.reuse, R6 ;  /* 0x0000000629137221 */ /* 0x048fe20000010000 */
[----:B------:R-:W-:Y:S01]  /*4ba0*/  IMAD.IADD R6, R10, 0x1, R5 ;  /* 0x000000010a067824 */ /* 0x000fe200078e0205 */
[----:B------:R-:W-:Y:S01]  /*4bb0*/  F2FP.BF16.F32.PACK_AB R152, R41, R40 ;  /* 0x000000282998723e */ /* 0x000fe200000010ff */
[----:B------:R-:W-:-:S04]  /*4bc0*/  IMAD.IADD R5, R5, 0x1, R7 ;  /* 0x0000000105057824 */ /* 0x000fc800078e0207 */
[----:B------:R-:W3:Y:S01]  /*4bd0*/  MUFU.EX2 R47, R47 ;  /* 0x0000002f002f7308 */ /* 0x000ee20000000800 */
[----:B--2---:R-:W-:Y:S01]  /*4be0*/  FADD.FTZ R16, R46, R21 ;  /* 0x000000152e107221 */ /* 0x004fe20000010000 */
[----:B------:R2:W-:Y:S04]  /*4bf0*/  STSM.16.M88.4 [R8+0x26800], R160 ;  /* 0x026800a008007844 */ /* 0x0005e80000000200 */
[----:B------:R2:W-:Y:S02]  /*4c00*/  STSM.16.M88.4 [R6], R156 ;  /* 0x0000009c06007844 */ /* 0x0005e40000000200 */
[----:B------:R-:W4:Y:S01]  /*4c10*/  MUFU.EX2 R45, R45 ;  /* 0x0000002d002d7308 */ /* 0x000f220000000800 */
[----:B-1----:R-:W-:-:S07]  /*4c20*/  FADD.FTZ R10, R44, R19 ;  /* 0x000000132c0a7221 */ /* 0x002fce0000010000 */
[----:B------:R-:W-:Y:S01]  /*4c30*/  MUFU.EX2 R50, R50 ;  /* 0x0000003200327308 */ /* 0x000fe20000000800 */
[C---:B---3--:R-:W-:Y:S01]  /*4c40*/  F2FP.BF16.F32.PACK_AB R155, R47.reuse, R46 ;  /* 0x0000002e2f9b723e */ /* 0x048fe200000010ff */
[----:B------:R-:W-:-:S06]  /*4c50*/  FADD.FTZ R47, R47, R16 ;  /* 0x000000102f2f7221 */ /* 0x000fcc0000010000 */
[----:B------:R-:W1:Y:S01]  /*4c60*/  MUFU.EX2 R51, R51 ;  /* 0x0000003300337308 */ /* 0x000e620000000800 */
[C---:B----4-:R-:W-:Y:S01]  /*4c70*/  F2FP.BF16.F32.PACK_AB R154, R45.reuse, R44 ;  /* 0x0000002c2d9a723e */ /* 0x050fe200000010ff */
[----:B------:R-:W-:-:S04]  /*4c80*/  FADD.FTZ R45, R45, R10 ;  /* 0x0000000a2d2d7221 */ /* 0x000fc80000010000 */
[----:B------:R2:W-:Y:S02]  /*4c90*/  STSM.16.M88.4 [R7], R152 ;  /* 0x0000009807007844 */ /* 0x0005e40000000200 */
[----:B------:R-:W-:Y:S08]  /*4ca0*/  MUFU.EX2 R48, R48 ;  /* 0x0000003000307308 */ /* 0x000ff00000000800 */
[----:B------:R-:W3:Y:S01]  /*4cb0*/  MUFU.EX2 R49, R49 ;  /* 0x0000003100317308 */ /* 0x000ee20000000800 */
[----:B-1----:R-:W-:Y:S01]  /*4cc0*/  F2FP.BF16.F32.PACK_AB R165, R51, R50 ;  /* 0x0000003233a5723e */ /* 0x002fe200000010ff */
[----:B------:R-:W-:-:S04]  /*4cd0*/  FADD.FTZ R50, R50, R47 ;  /* 0x0000002f32327221 */ /* 0x000fc80000010000 */
[----:B------:R-:W-:Y:S02]  /*4ce0*/  FADD.FTZ R51, R51, R50 ;  /* 0x0000003233337221 */ /* 0x000fe40000010000 */
[----:B------:R-:W1:Y:S08]  /*4cf0*/  MUFU.EX2 R54, R54 ;  /* 0x0000003600367308 */ /* 0x000e700000000800 */
[----:B------:R-:W4:Y:S01]  /*4d00*/  MUFU.EX2 R52, R52 ;  /* 0x0000003400347308 */ /* 0x000f220000000800 */
[----:B---3--:R-:W-:Y:S01]  /*4d10*/  F2FP.BF16.F32.PACK_AB R164, R49, R48 ;  /* 0x0000003031a4723e */ /* 0x008fe200000010ff */
[----:B------:R-:W-:-:S04]  /*4d20*/  FADD.FTZ R48, R48, R45 ;  /* 0x0000002d30307221 */ /* 0x000fc80000010000 */
[----:B------:R-:W-:Y:S02]  /*4d30*/  FADD.FTZ R49, R49, R48 ;  /* 0x0000003031317221 */ /* 0x000fe40000010000 */
[----:B------:R3:W5:Y:S01]  /*4d40*/  MUFU.EX2 R15, R9 ;  /* 0x00000009000f7308 */ /* 0x0007620000000800 */
[----:B-1----:R-:W-:Y:S01]  /*4d50*/  F2FP.BF16.F32.PACK_AB R167, R17, R54 ;  /* 0x0000003611a7723e */ /* 0x002fe200000010ff */
[----:B------:R-:W-:Y:S01]  /*4d60*/  FADD.FTZ R54, R54, R51 ;  /* 0x0000003336367221 */ /* 0x000fe20000010000 */
[----:B----4-:R-:W-:-:S03]  /*4d70*/  FADD.FTZ R10, R52, R49 ;  /* 0x00000031340a7221 */ /* 0x010fc60000010000 */
[----:B---3--:R-:W-:Y:S01]  /*4d80*/  FADD.FTZ R9, R17, R54 ;  /* 0x0000003611097221 */ /* 0x008fe20000010000 */
[C---:B-----5:R-:W-:Y:S01]  /*4d90*/  F2FP.BF16.F32.PACK_AB R166, R15.reuse, R52 ;  /* 0x000000340fa6723e */ /* 0x060fe200000010ff */
[----:B------:R-:W-:-:S04]  /*4da0*/  FADD.FTZ R10, R15, R10 ;  /* 0x0000000a0f0a7221 */ /* 0x000fc80000010000 */
[----:B------:R2:W-:Y:S01]  /*4db0*/  STSM.16.M88.4 [R5], R164 ;  /* 0x000000a405007844 */ /* 0x0005e20000000200 */
[----:B------:R-:W-:Y:S05]  /*4dc0*/  @!P0 BRA `(.L_x_7027) ;  /* 0x0000000000048947 */ /* 0x000fea0003800000 */
[----:B------:R-:W-:Y:S01]  /*4dd0*/  BPT.TRAP 0x1 ;  /* 0x000000040000795c */ /* 0x000fe20000300000 */
.L_x_7027:
[----:B------:R1:W3:Y:S01]  /*4de0*/  SYNCS.PHASECHK.TRANS64.TRYWAIT P3, [UR39+0x28c50], R13 ;  /* 0x028c500dff0075a7 */ /* 0x0002e20008060167 */
[----:B------:R-:W-:Y:S05]  /*4df0*/  @!P0 BRA `(.L_x_7028) ;  /* 0x0000000000048947 */ /* 0x000fea0003800000 */
[----:B------:R-:W-:Y:S01]  /*4e00*/  BPT.TRAP 0x1 ;  /* 0x000000040000795c */ /* 0x000fe20000300000 */
.L_x_7028:
[----:B---3--:R-:W-:Y:S05]  /*4e10*/  @P3 BRA `(.L_x_7029) ;  /* 0x0000000000083947 */ /* 0x008fea0003800000 */
[----:B------:R-:W3:Y:S02]  /*4e20*/  SYNCS.PHASECHK.TRANS64.TRYWAIT P3, [UR39+0x28c50], R13 ;  /* 0x028c500dff0075a7 */ /* 0x000ee40008060167 */
[----:B---3--:R-:W-:Y:S05]  /*4e30*/  @!P3 BRA `(.L_x_7030) ;  /* 0x000000b4004cb947 */ /* 0x008fea0003800000 */
.L_x_7029:
[----:B------:R-:W-:Y:S01]  /*4e40*/  WARPGROUP.ARRIVE ;  /* 0x00000000000079c5 */ /* 0x000fe20000000000 */
[----:B------:R-:W-:Y:S01]  /*4e50*/  UMOV UR14, UR38 ;  /* 0x00000026000e7c82 */ /* 0x000fe20008000000 */
[----:B------:R-:W-:Y:S01]  /*4e60*/  UMOV UR15, 0x40000040 ;  /* 0x40000040000f7882 */ /* 0x000fe20000000000 */
[----:B------:R-:W-:Y:S01]  /*4e70*/  UIADD3 UR4, UR38, 0x80, URZ ;  /* 0x0000008026047890 */ /* 0x000fe2000fffe03f */
[----:B---3--:R-:W-:Y:S01]  /*4e80*/  @!P1 IADD3 R14, R14, 0x28c60, RZ ;  /* 0x00028c600e0e9810 */ /* 0x008fe20007ffe0ff */
[----:B------:R-:W-:Y:S01]  /*4e90*/  UIMAD UR10, UR37, UR10, -UR6 ;  /* 0x0000000a250a72a4 */ /* 0x000fe2000f8e0a06 */
[----:B------:R-:W-:Y:S01]  /*4ea0*/  HGMMA.64x256x16.F32.BF16 R24, R160, gdesc[UR12].tnspB, RZ, !UPT, gsb0 ;  /* 0x43e0000ca0187df0 */ /* 0x000fe2000c0018ff */
[----:B------:R-:W-:Y:S01]  /*4eb0*/  UMOV UR15, 0x40000040 ;  /* 0x40000040000f7882 */ /* 0x000fe20000000000 */
[----:B------:R-:W-:Y:S01]  /*4ec0*/  UIADD3 UR41, UR41, -0x2, URZ ;  /* 0xfffffffe29297890 */ /* 0x000fe2000fffe03f */
[----:B------:R-:W-:Y:S01]  /*4ed0*/  @!P1 PRMT R14, RZ, 0x654, R14 ;  /* 0x00000654ff0e9816 */ /* 0x000fe2000000000e */
[----:B------:R-:W-:Y:S01]  /*4ee0*/  UMOV UR14, UR4 ;  /* 0x00000004000e7c82 */ /* 0x000fe20008000000 */
[----:B------:R-:W-:Y:S01]  /*4ef0*/  UIADD3 UR4, UR38, 0x100, URZ ;  /* 0x0000010026047890 */ /* 0x000fe2000fffe03f */
[----:B------:R-:W-:-:S02]  /*4f00*/  WARPGROUP.DEPBAR.LE gsb0, 0x0 ;  /* 0x00008000000079c5 */ /* 0x000fc40000010000 */
[----:B------:R-:W-:-:S15]  /*4f10*/  WARPGROUP.ARRIVE ;  /* 0x00000000000079c5 */ /* 0x000fde0000000000 */
[----:B------:R-:W-:-:S05]  /*4f20*/  NOP ;  /* 0x0000000000007918 */ /* 0x000fca0000000000 */
        /* <DEDUP_REMOVED lines=10> */
[----:B------:R-:W3:Y:S02]  /*4fd0*/  S2UR UR4, SR_CTAID.X ;  /* 0x00000000000479c3 */ /* 0x000ee40000002500 */
[----:B---3--:R-:W-:-:S03]  /*4fe0*/  USHF.L.U32 UR11, UR4, 0x6, URZ ;  /* 0x00000006040b7899 */ /* 0x008fc6000800063f */
[----:B------:R-:W-:Y:S02]  /*4ff0*/  @UP0 ULDC UR4, c[0x0][0x44c] ;  /* 0x0001130000040ab9 */ /* 0x000fe40000000800 */
[----:B------:R-:W-:Y:S02]  /*5000*/  UIMAD.WIDE.U32 UR4, UR11, UR4, URZ ;  /* 0x000000040b0472a5 */ /* 0x000fe4000f8e003f */
[----:B------:R-:W-:Y:S01]  /*5010*/  UMOV UR6, UR11 ;  /* 0x0000000b00067c82 */ /* 0x000fe20008000000 */
[----:B------:R-:W-:Y:S02]  /*5020*/  WARPGROUP.DEPBAR.LE gsb0, 0x0 ;  /* 0x00008000000079c5 */ /* 0x000fe40000010000 */
[----:B------:R-:W-:-:S13]  /*5030*/  WARPGROUP.ARRIVE ;  /* 0x00000000000079c5 */ /* 0x000fda0000000000 */
[----:B------:R-:W-:Y:S01]  /*5040*/  HGMMA.64x256x16.F32.BF16 R24, R164, gdesc[UR12].tnspB, R24, gsb0 ;  /* 0x43e0000ca4187df0 */ /* 0x000fe20008001818 */
[----:B------:R-:W-:Y:S02]  /*5050*/  @UP0 ULDC UR14, c[0x0][0x450] ;  /* 0x00011400000e0ab9 */ /* 0x000fe40000000800 */
[----:B------:R-:W-:-:S03]  /*5060*/  @UP0 USHF.R.U32.HI UR6, URZ, UR14, UR5 ;  /* 0x0000000e3f060299 */ /* 0x000fc60008011605 */
[----:B------:R-:W-:Y:S01]  /*5070*/  UMOV UR5, URZ ;  /* 0x0000003f00057c82 */ /* 0x000fe20008000000 */
[----:B------:R-:W-:-:S04]  /*5080*/  UIADD3 UR6, UR10, UR6, URZ ;  /* 0x000000060a067290 */ /* 0x000fc8000fffe03f */
[----:B------:R-:W-:-:S04]  /*5090*/  USHF.R.S32.HI UR4, URZ, 0x1f, UR6 ;  /* 0x0000001f3f047899 */ /* 0x000fc80008011406 */
[----:B------:R-:W-:-:S04]  /*50a0*/  ULEA.HI UR4, UR4, UR6, URZ, 0x6 ;  /* 0x0000000604047291 */ /* 0x000fc8000f8f303f */
[----:B------:R-:W-:-:S04]  /*50b0*/  USHF.R.S32.HI UR4, URZ, 0x6, UR4 ;  /* 0x000000063f047899 */ /* 0x000fc80008011404 */
[----:B------:R-:W-:-:S04]  /*50c0*/  UISETP.LT.AND UP1, UPT, UR40, UR4, UPT ;  /* 0x000000042800728c */ /* 0x000fc8000bf21270 */
[----:B------:R-:W-:-:S03]  /*50d0*/  USEL UR25, UR40, UR4, !UP1 ;  /* 0x0000000428197287 */ /* 0x000fc6000c800000 */
[----:B------:R-:W-:Y:S01]  /*50e0*/  UMOV UR4, URZ ;  /* 0x0000003f00047c82 */ /* 0x000fe20008000000 */
[----:B------:R-:W-:-:S06]  /*50f0*/  UISETP.GE.AND UP1, UPT, UR41, UR25, UPT ;  /* 0x000000192900728c */ /* 0x000fcc000bf26270 */
[----:B------:R-:W-:Y:S01]  /*5100*/  PLOP3.LUT P3, PT, PT, PT, UP1, 0x80, 0x0 ;  /* 0x000000000000781c */ /* 0x000fe20003f6f018 */
        /* <DEDUP_REMOVED lines=10> */
[----:B------:R-:W-:Y:S05]  /*51b0*/  @!P3 BRA `(.L_x_7031) ;  /* 0x0000001c0088b947 */ /* 0x000fea0003800000 */
[----:B---3--:R-:W-:Y:S01]  /*51c0*/  IMAD.MOV.U32 R14, RZ, RZ, R2 ;  /* 0x000000ffff0e7224 */ /* 0x008fe200078e0002 */
[----:B------:R-:W-:Y:S01]  /*51d0*/  UMOV UR5, URZ ;  /* 0x0000003f00057c82 */ /* 0x000fe20008000000 */
[----:B------:R-:W-:Y:S01]  /*51e0*/  IMAD.MOV.U32 R15, RZ, RZ, R0 ;  /* 0x000000ffff0f7224 */ /* 0x000fe200078e0000 */
[----:B------:R-:W-:Y:S01]  /*51f0*/  UMOV UR6, URZ ;  /* 0x0000003f00067c82 */ /* 0x000fe20008000000 */
[----:B------:R-:W-:Y:S01]  /*5200*/  ULDC UR29, c[0x0][0x288] ;  /* 0x0000a200001d7ab9 */ /* 0x000fe20000000800 */
[----:B------:R-:W-:Y:S01]  /*5210*/  ULDC UR28, c[0x0][0x2f0] ;  /* 0x0000bc00001c7ab9 */ /* 0x000fe20000000800 */
[----:B------:R-:W-:-:S05]  /*5220*/  ULDC UR26, c[0x0][0x988] ;  /* 0x00026200001a7ab9 */ /* 0x000fca0000000800 */
.L_x_7040:
[----:B------:R-:W-:-:S04]  /*5230*/  UIADD3 UR4, UR6, 0x1, URZ ;  /* 0x0000000106047890 */ /* 0x000fc8000fffe03f */
[----:B------:R-:W-:-:S04]  /*5240*/  UISETP.NE.AND UP1, UPT, UR4, 0x2, UPT ;  /* 0x000000020400788c */ /* 0x000fc8000bf25270 */
[----:B------:R-:W-:Y:S02]  /*5250*/  USEL UR7, URZ, 0x1, UP1 ;  /* 0x000000013f077887 */ /* 0x000fe40008800000 */
[----:B------:R-:W-:Y:S02]  /*5260*/  USEL UR4, UR4, URZ, UP1 ;  /* 0x0000003f04047287 */ /* 0x000fe40008800000 */
[----:B------:R-:W-:Y:S01]  /*5270*/  ULOP3.LUT UR5, UR5, UR7, URZ, 0x3c, !UPT ;  /* 0x0000000705057292 */ /* 0x000fe2000f8e3c3f */
[----:B----4-:R-:W-:Y:S11]  /*5280*/  @!P0 BRA `(.L_x_7032) ;  /* 0x0000000000048947 */ /* 0x010ff60003800000 */
[----:B------:R-:W-:Y:S01]  /*5290*/  BPT.TRAP 0x1 ;  /* 0x000000040000795c */ /* 0x000fe20000300000 */
.L_x_7032:
[----:B------:R-:W-:Y:S01]  /*52a0*/  ULEA UR27, UR4, UR39, 0x3 ;  /* 0x00000027041b7291 */ /* 0x000fe2000f8e183f */
[----:B01----:R-:W-:-:S05]  /*52b0*/  IMAD.U32 R13, RZ, RZ, UR5 ;  /* 0x00000005ff0d7e24 */ /* 0x003fca000f8e00ff */
[----:B------:R-:W-:-:S04]  /*52c0*/  SHF.L.U32 R13, R13, 0x1f, RZ ;  /* 0x0000001f0d0d7819 */ /* 0x000fc800000006ff */
[----:B------:R0:W1:Y:S01]  /*52d0*/  SYNCS.PHASECHK.TRANS64.TRYWAIT P3, [UR27+0x28c30], R13 ;  /* 0x028c300dff0075a7 */ /* 0x000062000806015b */
[----:B------:R-:W-:Y:S05]  /*52e0*/  @!P0 BRA `(.L_x_7033) ;  /* 0x0000000000048947 */ /* 0x000fea0003800000 */
[----:B------:R-:W-:Y:S01]  /*52f0*/  BPT.TRAP 0x1 ;  /* 0x000000040000795c */ /* 0x000fe20000300000 */
.L_x_7033:
[----:B-1----:R-:W-:Y:S05]  /*5300*/  @P3 BRA `(.L_x_7034) ;  /* 0x0000000000083947 */ /* 0x002fea0003800000 */
[----:B------:R-:W1:Y:S02]  /*5310*/  SYNCS.PHASECHK.TRANS64.TRYWAIT P3, [UR27+0x28c30], R13 ;  /* 0x028c300dff0075a7 */ /* 0x000e64000806015b */
[----:B-1----:R-:W-:Y:S05]  /*5320*/  @!P3 BRA `(.L_x_7035) ;  /* 0x000000b00024b947 */ /* 0x002fea0003800000 */
.L_x_7034:
[----:B------:R-:W-:Y:S01]  /*5330*/  ULEA UR10, UR4, UR24, 0x9 ;  /* 0x00000018040a7291 */ /* 0x000fe2000f8e483f */
[----:B--2---:R-:W-:Y:S01]  /*5340*/  WARPGROUP.ARRIVE ;  /* 0x00000000000079c5 */ /* 0x004fe20000000000 */
[----:B------:R-:W-:Y:S01]  /*5350*/  UMOV UR11, 0x40000040 ;  /* 0x40000040000b7882 */ /* 0x000fe20000000000 */
[----:B------:R-:W-:Y:S01]  /*5360*/  UMOV UR15, 0x40000040 ;  /* 0x40000040000f7882 */ /* 0x000fe20000000000 */
[----:B------:R-:W-:Y:S01]  /*5370*/  UIADD3 UR14, UR10, 0x2, URZ ;  /* 0x000000020a0e7890 */ /* 0x000fe2000fffe03f */
[----:B-1----:R-:W-:Y:S01]  /*5380*/  IMAD.MOV.U32 R0, RZ, RZ, R12 ;  /* 0x000000ffff007224 */ /* 0x002fe200078e000c */
[----:B------:R-:W-:Y:S01]  /*5390*/  UIADD3 UR18, UR10, 0x4, URZ ;  /* 0x000000040a127890 */ /* 0x000fe2000fffe03f */
[----:B------:R-:W-:Y:S01]  /*53a0*/  MOV R19, UR28 ;  /* 0x0000001c00137c02 */ /* 0x000fe20008000f00 */
[----:B------:R-:W-:Y:S01]  /*53b0*/  UMOV UR19, 0x40000040 ;  /* 0x4000004000137882 */ /* 0x000fe20000000000 */
[----:B------:R-:W-:Y:S01]  /*53c0*/  HGMMA.64x64x16.F32.BF16 R152, gdesc[UR8], RZ, !UPT, gsb0 ;  /* 0x00e00000089879f0 */ /* 0x000fe2000c0018ff */
[----:B------:R-:W-:Y:S01]  /*53d0*/  UIADD3 UR22, UR10, 0x6, URZ ;  /* 0x000000060a167890 */ /* 0x000fe2000fffe03f */
[----:B------:R-:W-:Y:S01]  /*53e0*/  UMOV UR23, 0x40000040 ;  /* 0x4000004000177882 */ /* 0x000fe20000000000 */
[----:B------:R-:W-:-:S02]  /*53f0*/  @UP0 ULDC UR7, c[0x0][0x44c] ;  /* 0x0001130000070ab9 */ /* 0x000fc40000000800 */
[----:B------:R-:W-:Y:S01]  /*5400*/  @P2 IMAD.HI.U32 R2, R12, UR7, RZ ;  /* 0x000000070c022c27 */ /* 0x000fe2000f8e00ff */
[----:B------:R-:W-:-:S04]  /*5410*/  @UP0 ULDC UR7, c[0x0][0x450] ;  /* 0x0001140000070ab9 */ /* 0x000fc80000000800 */
[----:B------:R-:W-:Y:S01]  /*5420*/  @P2 SHF.R.U32.HI R0, RZ, UR7, R2 ;  /* 0x00000007ff002c19 */ /* 0x000fe20008011602 */
[----:B------:R-:W-:Y:S02]  /*5430*/  UMOV UR7, 0xffffffc0 ;  /* 0xffffffc000077882 */ /* 0x000fe40000000000 */
[----:B------:R-:W-:Y:S02]  /*5440*/  UIMAD UR7, UR41, UR7, 0x1 ;  /* 0x00000001290774a4 */ /* 0x000fe4000f8e0207 */
[----:B------:R-:W1:Y:S04]  /*5450*/  SHFL.IDX PT, R17, R0, RZ, 0x1c1f ;  /* 0x001c1fff00117589 */ /* 0x000e6800000e0000 */
[----:B------:R-:W-:Y:S01]  /*5460*/  IADD3 R2, -R11, UR7, RZ ;  /* 0x000000070b027c10 */ /* 0x000fe2000fffe1ff */
[----:B------:R-:W-:-:S04]  /*5470*/  UMOV UR7, UR26 ;  /* 0x0000001a00077c82 */ /* 0x000fc80008000000 */
[----:B------:R-:W-:-:S05]  /*5480*/  IMAD R2, R19, UR37, R2 ;  /* 0x0000002513027c24 */ /* 0x000fca000f8e0202 */
[----:B-1----:R-:W-:-:S04]  /*5490*/  IADD3 R17, R17, -UR29, R2 ;  /* 0x8000001d11117c10 */ /* 0x002fc8000fffe002 */
[C---:B------:R-:W-:Y:S02]  /*54a0*/  ISETP.GT.AND P3, PT, R17.reuse, RZ, PT ;  /* 0x000000ff1100720c */ /* 0x040fe40003f64270 */
        /* <DEDUP_REMOVED lines=48> */
[----:B------:R-:W-:Y:S02]  /*57b0*/  FSEL R177, R177, -INF , P4 ;  /* 0xff800000b1b17808 */ /* 0x000fe40002000000 */
[----:B------:R-:W-:Y:S02]  /*57c0*/  FMNMX.FTZ R16, R176, R19, !PT ;  /* 0x00000013b0107209 */ /* 0x000fe40007810000 */
[----:B------:R-:W-:-:S02]  /*57d0*/  ISETP.GT.AND P3, PT, R17, 0x38, PT ;  /* 0x000000381100780c */ /* 0x000fc40003f64270 */
[----:B------:R-:W-:Y:S02]  /*57e0*/  ISETP.GT.AND P4, PT, R17, 0x39, PT ;  /* 0x000000391100780c */ /* 0x000fe40003f84270 */
[----:B------:R-:W-:Y:S02]  /*57f0*/  FMNMX.FTZ R17, R177, R16, !PT ;  /* 0x00000010b1117209 */ /* 0x000fe40007810000 */
[----:B------:R-:W-:Y:S02]  /*5800*/  FSEL R180, R180, -INF , P3 ;  /* 0xff800000b4b47808 */ /* 0x000fe40001800000 */
[----:B------:R-:W-:Y:S02]  /*5810*/  FSEL R181, R181, -INF , P4 ;  /* 0xff800000b5b57808 */ /* 0x000fe40002000000 */
[----:B------:R-:W-:Y:S02]  /*5820*/  FMNMX.FTZ R16, R180, R17, !PT ;  /* 0x00000011b4107209 */ /* 0x000fe40007810000 */
[----:B------:R-:W1:Y:S02]  /*5830*/  SHFL.IDX PT, R17, R0, 0x1, 0x1c1f ;  /* 0x003c1f0000117f89 */ /* 0x000e6400000e0000 */
[----:B------:R-:W-:-:S05]  /*5840*/  FMNMX.FTZ R16, R181, R16, !PT ;  /* 0x00000010b5107209 */ /* 0x000fca0007810000 */
[----:B------:R-:W2:Y:S01]  /*5850*/  SHFL.BFLY PT, R19, R16, 0x2, 0x1f ;  /* 0x0c401f0010137f89 */ /* 0x000ea200000e0000 */
[----:B-1----:R-:W-:-:S04]  /*5860*/  IADD3 R2, R17, -UR29, R2 ;  /* 0x8000001d11027c10 */ /* 0x002fc8000fffe002 */
[C---:B------:R-:W-:Y:S02]  /*5870*/  ISETP.GT.AND P3, PT, R2.reuse, RZ, PT ;  /* 0x000000ff0200720c */ /* 0x040fe40003f64270 */
[----:B------:R-:W-:Y:S02]  /*5880*/  ISETP.GT.AND P4, PT, R2, 0x1, PT ;  /* 0x000000010200780c */ /* 0x000fe40003f84270 */
[----:B------:R-:W-:Y:S02]  /*5890*/  FSEL R17, R154, -INF , P3 ;  /* 0xff8000009a117808 */ /* 0x000fe40001800000 */
[----:B------:R-:W-:Y:S02]  /*58a0*/  ISETP.GT.AND P3, PT, R2, 0x8, PT ;  /* 0x000000080200780c */ /* 0x000fe40003f64270 */
[----:B------:R-:W-:Y:S02]  /*58b0*/  FSEL R155, R155, -INF , P4 ;  /* 0xff8000009b9b7808 */ /* 0x000fe40002000000 */
[----:B------:R-:W-:-:S02]  /*58c0*/  FMNMX.FTZ R0, R17, R14, !PT ;  /* 0x0000000e11007209 */ /* 0x000fc40007810000 */
[----:B--2---:R-:W-:Y:S02]  /*58d0*/  FMNMX.FTZ R18, R16, R19, !PT ;  /* 0x0000001310127209 */ /* 0x004fe40007810000 */
[----:B------:R-:W-:Y:S02]  /*58e0*/  ISETP.GT.AND P4, PT, R2, 0x9, PT ;  /* 0x000000090200780c */ /* 0x000fe40003f84270 */
[----:B------:R-:W-:Y:S01]  /*58f0*/  FSEL R158, R158, -INF , P3 ;  /* 0xff8000009e9e7808 */ /* 0x000fe20001800000 */
[----:B------:R-:W1:Y:S01]  /*5900*/  SHFL.BFLY PT, R21, R18, 0x1, 0x1f ;  /* 0x0c201f0012157f89 */ /* 0x000e6200000e0000 */
        /* <DEDUP_REMOVED lines=28> */
[----:B-1----:R-:W-:Y:S02]  /*5ad0*/  FMNMX.FTZ R0, R18, R21, !PT ;  /* 0x0000001512007209 */ /* 0x002fe40007810000 */
[----:B------:R-:W-:Y:S02]  /*5ae0*/  ISETP.GT.AND P3, PT, R2, 0x31, PT ;  /* 0x000000310200780c */ /* 0x000fe40003f64270 */
[----:B------:R-:W-:Y:S01]  /*5af0*/  FSEL R178, R178, -INF , P5 ;  /* 0xff800000b2b27808 */ /* 0x000fe20002800000 */
[----:B------:R-:W-:Y:S01]  /*5b00*/  FMUL.FTZ R18, R0, UR7 ;  /* 0x0000000700127c20 */ /* 0x000fe20008410000 */
[----:B------:R-:W-:Y:S02]  /*5b10*/  FMNMX.FTZ R21, R175, R16, !PT ;  /* 0x00000010af157209 */ /* 0x000fe40007810000 */
[----:B------:R-:W-:-:S02]  /*5b20*/  ISETP.GT.AND P5, PT, R2, 0x38, PT ;  /* 0x000000380200780c */ /* 0x000fc40003fa4270 */
[----:B------:R-:W-:Y:S02]  /*5b30*/  FSEL R179, R179, -INF , P3 ;  /* 0xff800000b3b37808 */ /* 0x000fe40001800000 */
[----:B------:R-:W-:Y:S02]  /*5b40*/  FMNMX.FTZ R16, R178, R21, !PT ;  /* 0x00000015b2107209 */ /* 0x000fe40007810000 */
[----:B------:R-:W-:Y:S02]  /*5b50*/  ISETP.GT.AND P3, PT, R2, 0x39, PT ;  /* 0x000000390200780c */ /* 0x000fe40003f64270 */
[----:B------:R-:W-:Y:S02]  /*5b60*/  FSEL R182, R182, -INF , P5 ;  /* 0xff800000b6b67808 */ /* 0x000fe40002800000 */
[----:B------:R-:W-:Y:S02]  /*5b70*/  FMNMX.FTZ R21, R179, R16, !PT ;  /* 0x00000010b3157209 */ /* 0x000fe40007810000 */
[----:B------:R-:W-:-:S02]  /*5b80*/  FSETP.NEU.FTZ.AND P4, PT, R0, -INF , PT ;  /* 0xff8000000000780b */ /* 0x000fc40003f9d000 */
[----:B------:R-:W-:Y:S02]  /*5b90*/  FSEL R183, R183, -INF , P3 ;  /* 0xff800000b7b77808 */ /* 0x000fe40001800000 */
[----:B------:R-:W-:Y:S02]  /*5ba0*/  FMNMX.FTZ R2, R182, R21, !PT ;  /* 0x00000015b6027209 */ /* 0x000fe40007810000 */
[----:B------:R-:W-:Y:S02]  /*5bb0*/  FSEL R22, R18, RZ, P4 ;  /* 0x000000ff12167208 */ /* 0x000fe40002000000 */
[----:B------:R-:W-:-:S03]  /*5bc0*/  FMNMX.FTZ R2, R183, R2, !PT ;  /* 0x00000002b7027209 */ /* 0x000fc60007810000 */
[--C-:B------:R-:W-:Y:S01]  /*5bd0*/  FFMA.FTZ R19, R152, UR7, -R22.reuse ;  /* 0x0000000798137c23 */ /* 0x100fe20008010816 */
[--C-:B------:R-:W-:Y:S01]  /*5be0*/  FFMA.FTZ R152, R153, UR7, -R22.reuse ;  /* 0x0000000799987c23 */ /* 0x100fe20008010816 */
[--C-:B------:R-:W-:Y:S01]  /*5bf0*/  FFMA.FTZ R23, R161, UR7, -R22.reuse ;  /* 0x00000007a1177c23 */ /* 0x100fe20008010816 */
[----:B------:R-:W1:Y:S01]  /*5c00*/  SHFL.BFLY PT, R153, R2, 0x2, 0x1f ;  /* 0x0c401f0002997f89 */ /* 0x000e6200000e0000 */
        /* <DEDUP_REMOVED lines=13> */
[----:B------:R-:W-:Y:S01]  /*5ce0*/  FSEL R22, R0, RZ, P4 ;  /* 0x000000ff00167208 */ /* 0x000fe20002000000 */
[----:B------:R-:W-:Y:S01]  /*5cf0*/  MUFU.EX2 R19, R19 ;  /* 0x0000001300137308 */ /* 0x000fe20000000800 */
[----:B------:R-:W-:-:S02]  /*5d00*/  IMAD.U32 R168, RZ, RZ, UR27 ;  /* 0x0000001bffa87e24 */ /* 0x000fc4000f8e00ff */
[----:B------:R-:W-:Y:S02]  /*5d10*/  IMAD.U32 R180, RZ, RZ, UR6 ;  /* 0x00000006ffb47e24 */ /* 0x000fe4000f8e00ff */
[----:B------:R-:W-:-:S03]  /*5d20*/  FADD.FTZ R22, -R22, R15 ;  /* 0x0000000f16167221 */ /* 0x000fc60000010100 */
        /* <DEDUP_REMOVED lines=9> */
[----:B------:R-:W-:-:S03]  /*5dc0*/  FMUL.FTZ R153, R2, UR7 ;  /* 0x0000000702997c20 */ /* 0x000fc60008410000 */
[----:B------:R-:W-:Y:S02]  /*5dd0*/  FSEL R15, R2, RZ, P3 ;  /* 0x000000ff020f7208 */ /* 0x000fe40001800000 */
[----:B------:R-:W-:Y:S01]  /*5de0*/  FSEL R172, R153, RZ, P3 ;  /* 0x000000ff99ac7208 */ /* 0x000fe20001800000 */
[----:B------:R-:W-:Y:S01]  /*5df0*/  MUFU.EX2 R16, R16 ;  /* 0x0000001000107308 */ /* 0x000fe20000000800 */
[----:B------:R-:W-:Y:S01]  /*5e00*/  ISETP.NE.AND P3, PT, R4, RZ, PT ;  /* 0x000000ff0400720c */ /* 0x000fe20003f65270 */
[----:B------:R-:W-:Y:S02]  /*5e10*/  FADD.FTZ R15, -R15, R14 ;  /* 0x0000000e0f0f7221 */ /* 0x000fe40000010100 */
        /* <DEDUP_REMOVED lines=13> */
[----:B-1----:R-:W-:Y:S01]  /*5ef0*/  FMUL.FTZ R17, R22, UR7 ;  /* 0x0000000716117c20 */ /* 0x002fe20008410000 */
[----:B------:R-:W-:Y:S01]  /*5f00*/  FMUL.FTZ R22, R15, UR7 ;  /* 0x000000070f167c20 */ /* 0x000fe20008410000 */
[----:B------:R-:W-:-:S02]  /*5f10*/  @!P1 VIADD R15, R168, 0x28c40 ;  /* 0x00028c40a80f9836 */ /* 0x000fc40000000000 */
[--C-:B------:R-:W-:Y:S01]  /*5f20*/  FFMA.FTZ R175, R175, UR7, -R172.reuse ;  /* 0x00000007afaf7c23 */ /* 0x100fe200080108ac */
[--C-:B------:R-:W-:Y:S01]  /*5f30*/  FFMA.FTZ R178, R178, UR7, -R172.reuse ;  /* 0x00000007b2b27c23 */ /* 0x100fe200080108ac */
[--C-:B------:R-:W-:Y:S01]  /*5f40*/  FFMA.FTZ R179, R179, UR7, -R172.reuse ;  /* 0x00000007b3b37c23 */ /* 0x100fe200080108ac */
[--C-:B------:R-:W-:Y:S01]  /*5f50*/  FFMA.FTZ R182, R182, UR7, -R172.reuse ;  /* 0x00000007b6b67c23 */ /* 0x100fe200080108ac */
[----:B------:R-:W1:Y:S01]  /*5f60*/  MUFU.EX2 R14, R17 ;  /* 0x00000011000e7308 */ /* 0x000e620000000800 */
[----:B------:R-:W-:Y:S01]  /*5f70*/  @!P1 PRMT R15, RZ, 0x654, R15 ;  /* 0x00000654ff0f9816 */ /* 0x000fe2000000000f */
[----:B------:R-:W-:-:S03]  /*5f80*/  FFMA.FTZ R172, R183, UR7, -R172 ;  /* 0x00000007b7ac7c23 */ /* 0x000fc600080108ac */
[----:B------:R1:W-:Y:S03]  /*5f90*/  @!P1 SYNCS.ARRIVE.TRANS64.RED.A1T0 RZ, [R15+URZ], RZ ;  /* 0x000000ff0fff99a7 */ /* 0x0003e6000810043f */
[----:B------:R-:W2:Y:S08]  /*5fa0*/  MUFU.EX2 R22, R22 ;  /* 0x0000001600167308 */ /* 0x000eb00000000800 */
[----:B------:R-:W3:Y:S01]  /*5fb0*/  MUFU.EX2 R158, R158 ;  /* 0x0000009e009e7308 */ /* 0x000ee20000000800 */
[----:B-1----:R-:W-:Y:S01]  /*5fc0*/  FFMA.FTZ R15, R14, R10, R19 ;  /* 0x0000000a0e0f7223 */ /* 0x002fe20000010013 */
[-C--:B------:R-:W-:Y:S01]  /*5fd0*/  FMUL.FTZ R24, R24, R14.reuse ;  /* 0x0000000e18187220 */ /* 0x080fe20000410000 */
[-C--:B------:R-:W-:Y:S01]  /*5fe0*/  FMUL.FTZ R25, R25, R14.reuse ;  /* 0x0000000e19197220 */ /* 0x080fe20000410000 */
[-C--:B------:R-:W-:Y:S01]  /*5ff0*/  FMUL.FTZ R28, R28, R14.reuse ;  /* 0x0000000e1c1c7220 */ /* 0x080fe20000410000 */
[C---:B------:R-:W-:Y:S01]  /*6000*/  FADD.FTZ R15, R152.reuse, R15 ;  /* 0x0000000f980f7221 */ /* 0x040fe20000010000 */
[----:B------:R-:W-:Y:S01]  /*6010*/  F2FP.BF16.F32.PACK_AB R152, R152, R19 ;  /* 0x000000139898723e */ /* 0x000fe200000010ff */
[----:B------:R-:W-:Y:S01]  /*6020*/  FMUL.FTZ R29, R29, R14 ;  /* 0x0000000e1d1d7220 */ /* 0x000fe20000410000 */
[----:B------:R-:W1:Y:S01]  /*6030*/  MUFU.EX2 R157, R157 ;  /* 0x0000009d009d7308 */ /* 0x000e620000000800 */
[----:B--2---:R-:W-:Y:S01]  /*6040*/  FFMA.FTZ R17, R22, R9, R153 ;  /* 0x0000000916117223 */ /* 0x004fe20000010099 */
[----:B------:R-:W-:-:S02]  /*6050*/  @!P3 IMAD R9, R180, 0x40, R3 ;  /* 0x00000040b409b824 */ /* 0x000fc400078e0203 */
[----:B------:R-:W-:Y:S01]  /*6060*/  FADD.FTZ R10, R154, R15 ;  /* 0x0000000f9a0a7221 */ /* 0x000fe20000010000 */
[C---:B------:R-:W-:Y:S01]  /*6070*/  F2FP.BF16.F32.PACK_AB R153, R176.reuse, R153 ;  /* 0x00000099b099723e */ /* 0x040fe200000010ff */
[----:B------:R-:W-:Y:S01]  /*6080*/  FADD.FTZ R17, R176, R17 ;  /* 0x00000011b0117221 */ /* 0x000fe20000010000 */
[C---:B------:R-:W-:Y:S01]  /*6090*/  F2FP.BF16.F32.PACK_AB R154, R21.reuse, R154 ;  /* 0x0000009a159a723e */ /* 0x040fe200000010ff */
[----:B------:R-:W-:Y:S01]  /*60a0*/  FADD.FTZ R15, R21, R10 ;  /* 0x0000000a150f7221 */ /* 0x000fe20000010000 */
[----:B------:R-:W2:Y:S01]  /*60b0*/  MUFU.EX2 R162, R162 ;  /* 0x000000a200a27308 */ /* 0x000ea20000000800 */
[----:B---3--:R-:W-:Y:S01]  /*60c0*/  FADD.FTZ R180, R158, R17 ;  /* 0x000000119eb47221 */ /* 0x008fe20000010000 */
[----:B------:R-:W-:Y:S01]  /*60d0*/  @!P3 LEA R9, R9, UR39, 0x2 ;  /* 0x000000270909bc11 */ /* 0x000fe2000f8e10ff */
[----:B------:R-:W-:Y:S01]  /*60e0*/  FADD.FTZ R10, R156, R15 ;  /* 0x0000000f9c0a7221 */ /* 0x000fe20000010000 */
[----:B------:R-:W-:Y:S01]  /*60f0*/  F2FP.BF16.F32.PACK_AB R156, R23, R156 ;  /* 0x0000009c179c723e */ /* 0x000fe200000010ff */
[-C--:B------:R-:W-:Y:S01]  /*6100*/  FMUL.FTZ R32, R32, R14.reuse ;  /* 0x0000000e20207220 */ /* 0x080fe20000410000 */
[----:B------:R-:W-:Y:S01]  /*6110*/  FMUL.FTZ R33, R33, R14 ;  /* 0x0000000e21217220 */ /* 0x000fe20000410000 */
[----:B------:R-:W-:Y:S01]  /*6120*/  FADD.FTZ R15, R23, R10 ;  /* 0x0000000a170f7221 */ /* 0x000fe20000010000 */
[----:B------:R-:W3:Y:S01]  /*6130*/  MUFU.EX2 R163, R163 ;  /* 0x000000a300a37308 */ /* 0x000ee20000000800 */
[C---:B-1----:R-:W-:Y:S01]  /*6140*/  FADD.FTZ R17, R157.reuse, R180 ;  /* 0x000000b49d117221 */ /* 0x042fe20000010000 */
[----:B------:R-:W-:Y:S01]  /*6150*/  @!P3 STS [R9+0x28800], R14 ;  /* 0x0288000e0900b388 */ /* 0x000fe20000000800 */
[----:B------:R-:W-:Y:S01]  /*6160*/  FADD.FTZ R10, R16, R15 ;  /* 0x0000000f100a7221 */ /* 0x000fe20000010000 */
[----:B------:R-:W-:Y:S01]  /*6170*/  F2FP.BF16.F32.PACK_AB R155, R157, R158 ;  /* 0x0000009e9d9b723e */ /* 0x000fe200000010ff */
[-C--:B------:R-:W-:Y:S01]  /*6180*/  FMUL.FTZ R36, R36, R14.reuse ;  /* 0x0000000e24247220 */ /* 0x080fe20000410000 */
[----:B------:R1:W-:Y:S01]  /*6190*/  @!P3 STS [R9+0x28820], R22 ;  /* 0x028820160900b388 */ /* 0x0003e20000000800 */
[-C--:B------:R-:W-:Y:S01]  /*61a0*/  FMUL.FTZ R37, R37, R14.reuse ;  /* 0x0000000e25257220 */ /* 0x080fe20000410000 */
[----:B------:R-:W4:Y:S01]  /*61b0*/  MUFU.EX2 R159, R159 ;  /* 0x0000009f009f7308 */ /* 0x000f220000000800 */
[----:B--2---:R-:W-:Y:S01]  /*61c0*/  FADD.FTZ R180, R162, R17 ;  /* 0x00000011a2b47221 */ /* 0x004fe20000010000 */
[----:B------:R-:W-:Y:S01]  /*61d0*/  BAR.SYNC.DEFER_BLOCKING 0xf, 0x100 ;  /* 0x03c4000000007b1d */ /* 0x000fe20000010000 */
        /* <DEDUP_REMOVED lines=24> */
[----:B------:R2:W-:Y:S01]  /*6360*/  STSM.16.M88.4 [R8+0x26800], R152 ;  /* 0x0268009808007844 */ /* 0x0005e20000000200 */
        /* <DEDUP_REMOVED lines=31> */
[-C--:B------:R-:W-:Y:S01]  /*6560*/  FMUL.FTZ R112, R112, R14.reuse ;  /* 0x0000000e70707220 */ /* 0x080fe20000410000 */
[-C--:B------:R-:W-:Y:S01]  /*6570*/  FMUL.FTZ R113, R113, R14.reuse ;  /* 0x0000000e71717220 */ /* 0x080fe20000410000 */
[-C--:B------:R-:W-:Y:S01]  /*6580*/  FMUL.FTZ R116, R116, R14.reuse ;  /* 0x0000000e74747220 */ /* 0x080fe20000410000 */
        /* <DEDUP_REMOVED lines=23> */
[----:B------:R-:W-:Y:S01]  /*6700*/  FMUL.FTZ R149, R149, R14 ;  /* 0x0000000e95957220 */ /* 0x000fe20000410000 */
        /* <DEDUP_REMOVED lines=10> */
[----:B------:R-:W3:Y:S01]  /*67b0*/  MUFU.EX2 R178, R178 ;  /* 0x000000b200b27308 */ /* 0x000ee20000000800 */
[----:B----4-:R-:W-:Y:S01]  /*67c0*/  FADD.FTZ R15, R175, R162 ;  /* 0x000000a2af0f7221 */ /* 0x010fe20000010000 */
[----:B------:R-:W-:Y:S01]  /*67d0*/  F2FP.BF16.F32.PACK_AB R162, R169, R18 ;  /* 0x00000012a9a2723e */ /* 0x000fe200000010ff */
[----:B------:R-:W-:Y:S01]  /*67e0*/  FMUL.FTZ R42, R42, R22 ;  /* 0x000000162a2a7220 */ /* 0x000fe20000410000 */
[----:B------:R-:W-:Y:S01]  /*67f0*/  F2FP.BF16.F32.PACK_AB R163, R175, R174 ;  /* 0x000000aeafa3723e */ /* 0x000fe200000010ff */
[-C--:B------:R-:W-:Y:S01]  /*6800*/  FMUL.FTZ R43, R43, R22.reuse ;  /* 0x000000162b2b7220 */ /* 0x080fe20000410000 */
[-C--:B------:R-:W-:Y:S01]  /*6810*/  FMUL.FTZ R46, R46, R22.reuse ;  /* 0x000000162e2e7220 */ /* 0x080fe20000410000 */
[-C--:B------:R-:W-:Y:S01]  /*6820*/  FMUL.FTZ R47, R47, R22.reuse ;  /* 0x000000162f2f7220 */ /* 0x080fe20000410000 */
[----:B------:R-:W4:Y:S01]  /*6830*/  MUFU.EX2 R173, R173 ;  /* 0x000000ad00ad7308 */ /* 0x000f220000000800 */
[----:B-1----:R-:W-:Y:S01]  /*6840*/  FADD.FTZ R10, R164, R9 ;  /* 0x00000009a40a7221 */ /* 0x002fe20000010000 */
[----:B------:R2:W-:Y:S01]  /*6850*/  STSM.16.M88.4 [R7], R160 ;  /* 0x000000a007007844 */ /* 0x0005e20000000200 */
        /* <DEDUP_REMOVED lines=45> */
[----:B------:R-:W-:Y:S01]  /*6b30*/  FMUL.FTZ R115, R115, R22 ;  /* 0x0000001673737220 */ /* 0x000fe20000410000 */
[C---:B-1----:R-:W-:Y:S01]  /*6b40*/  F2FP.BF16.F32.PACK_AB R166, R177.reuse, R20 ;  /* 0x00000014b1a6723e */ /* 0x042fe200000010ff */
[----:B------:R-:W-:Y:S01]  /*6b50*/  FADD.FTZ R10, R177, R10 ;  /* 0x0000000ab10a7221 */ /* 0x000fe20000010000 */
[-C--:B------:R-:W-:Y:S01]  /*6b60*/  FMUL.FTZ R118, R118, R22.reuse ;  /* 0x0000001676767220 */ /* 0x080fe20000410000 */
[-C--:B------:R-:W-:Y:S01]  /*6b70*/  FMUL.FTZ R119, R119, R22.reuse ;  /* 0x0000001677777220 */ /* 0x080fe20000410000 */
[-C--:B------:R-:W-:Y:S01]  /*6b80*/  FMUL.FTZ R122, R122, R22.reuse ;  /* 0x000000167a7a7220 */ /* 0x080fe20000410000 */
[-C--:B------:R-:W-:Y:S01]  /*6b90*/  FMUL.FTZ R123, R123, R22.reuse ;  /* 0x000000167b7b7220 */ /* 0x080fe20000410000 */
[-C--:B------:R-:W-:Y:S01]  /*6ba0*/  FMUL.FTZ R126, R126, R22.reuse ;  /* 0x000000167e7e7220 */ /* 0x080fe20000410000 */
[-C--:B------:R-:W-:Y:S01]  /*6bb0*/  FMUL.FTZ R127, R127, R22.reuse ;  /* 0x000000167f7f7220 */ /* 0x080fe20000410000 */
        /* <DEDUP_REMOVED lines=17> */
.L_x_7036:
[----:B------:R1:W3:Y:S01]  /*6cd0*/  SYNCS.PHASECHK.TRANS64.TRYWAIT P3, [UR27+0x28c50], R13 ;  /* 0x028c500dff0075a7 */ /* 0x0002e2000806015b */
[----:B------:R-:W-:Y:S05]  /*6ce0*/  @!P0 BRA `(.L_x_7037) ;  /* 0x0000000000048947 */ /* 0x000fea0003800000 */
[----:B------:R-:W-:Y:S01]  /*6cf0*/  BPT.TRAP 0x1 ;  /* 0x000000040000795c */ /* 0x000fe20000300000 */
.L_x_7037:
[----:B---3--:R-:W-:Y:S05]  /*6d00*/  @P3 BRA `(.L_x_7038) ;  /* 0x0000000000083947 */ /* 0x008fea0003800000 */
[----:B------:R-:W3:Y:S02]  /*6d10*/  SYNCS.PHASECHK.TRANS64.TRYWAIT P3, [UR27+0x28c50], R13 ;  /* 0x028c500dff0075a7 */ /* 0x000ee4000806015b */
[----:B---3--:R-:W-:Y:S05]  /*6d20*/  @!P3 BRA `(.L_x_7039) ;  /* 0x0000009400bcb947 */ /* 0x008fea0003800000 */
.L_x_7038:
[----:B------:R-:W-:Y:S01]  /*6d30*/  ULEA UR6, UR4, UR38, 0xc ;  /* 0x0000002604067291 */ /* 0x000fe2000f8e603f */
[----:B------:R-:W-:Y:S01]  /*6d40*/  WARPGROUP.ARRIVE ;  /* 0x00000000000079c5 */ /* 0x000fe20000000000 */
[----:B------:R-:W-:Y:S01]  /*6d50*/  UMOV UR11, 0x40000040 ;  /* 0x40000040000b7882 */ /* 0x000fe20000000000 */
[----:B------:R-:W-:Y:S01]  /*6d60*/  UISETP.GT.AND UP1, UPT, UR41, UR25, UPT ;  /* 0x000000192900728c */ /* 0x000fe2000bf24270 */
[----:B---3--:R-:W-:Y:S01]  /*6d70*/  @!P1 IADD3 R168, R168, 0x28c60, RZ ;  /* 0x00028c60a8a89810 */ /* 0x008fe20007ffe0ff */
        /* <DEDUP_REMOVED lines=8> */
[----:B------:R-:W-:Y:S01]  /*6e00*/  IMAD.MOV.U32 R15, RZ, RZ, R0 ;  /* 0x000000ffff0f7224 */ /* 0x000fe200078e0000 */
[----:B------:R-:W-:-:S02]  /*6e10*/  WARPGROUP.DEPBAR.LE gsb0, 0x0 ;  /* 0x00008000000079c5 */ /* 0x000fc40000010000 */
[----:B------:R-:W-:-:S15]  /*6e20*/  WARPGROUP.ARRIVE ;  /* 0x00000000000079c5 */ /* 0x000fde0000000000 */
[----:B------:R-:W-:-:S06]  /*6e30*/  NOP ;  /* 0x0000000000007918 */ /* 0x000fcc0000000000 */
        /* <DEDUP_REMOVED lines=26> */
.L_x_7031:
[----:B------:R-:W-:-:S06]  /*6fe0*/  UISETP.GE.AND UP0, UPT, UR41, UR40, UPT ;  /* 0x000000282900728c */ /* 0x000fcc000bf06270 */
[----:B------:R-:W-:-:S13]  /*6ff0*/  PLOP3.LUT P2, PT, PT, PT, UP0, 0x80, 0x0 ;  /* 0x000000000000781c */ /* 0x000fda0003f4f008 */
[----:B------:R-:W-:Y:S05]  /*7000*/  @!P2 BRA `(.L_x_7041) ;  /* 0x000000180028a947 */ /* 0x000fea0003800000 */
[----:B01----:R-:W-:Y:S01]  /*7010*/  IMAD.MOV.U32 R13, RZ, RZ, R2 ;  /* 0x000000ffff0d7224 */ /* 0x003fe200078e0002 */
[----:B------:R-:W-:Y:S01]  /*7020*/  UMOV UR6, UR4 ;  /* 0x0000000400067c82 */ /* 0x000fe20008000000 */
[----:B------:R-:W-:Y:S01]  /*7030*/  IMAD.MOV.U32 R15, RZ, RZ, R0 ;  /* 0x000000ffff0f7224 */ /* 0x000fe200078e0000 */
[----:B------:R-:W-:-:S06]  /*7040*/  ULDC UR7, c[0x0][0x988] ;  /* 0x0002620000077ab9 */ /* 0x000fcc0000000800 */
.L_x_7050:
[----:B------:R-:W-:-:S04]  /*7050*/  UIADD3 UR4, UR6, 0x1, URZ ;  /* 0x0000000106047890 */ /* 0x000fc8000fffe03f */
[----:B------:R-:W-:-:S04]  /*7060*/  UISETP.NE.AND UP0, UPT, UR4, 0x2, UPT ;  /* 0x000000020400788c */ /* 0x000fc8000bf05270 */
[----:B------:R-:W-:Y:S02]  /*7070*/  USEL UR10, URZ, 0x1, UP0 ;  /* 0x000000013f0a7887 */ /* 0x000fe40008000000 */
[----:B------:R-:W-:Y:S02]  /*7080*/  USEL UR4, UR4, URZ, UP0 ;  /* 0x0000003f04047287 */ /* 0x000fe40008000000 */
[----:B------:R-:W-:Y:S01]  /*7090*/  ULOP3.LUT UR5, UR5, UR10, URZ, 0x3c, !UPT ;  /* 0x0000000a05057292 */ /* 0x000fe2000f8e3c3f */
[----:B0--3--:R-:W-:Y:S11]  /*70a0*/  @!P0 BRA `(.L_x_7042) ;  /* 0x0000000000048947 */ /* 0x009ff60003800000 */
[----:B------:R-:W-:Y:S01]  /*70b0*/  BPT.TRAP 0x1 ;  /* 0x000000040000795c */ /* 0x000fe20000300000 */
.L_x_7042:
[----:B------:R-:W-:Y:S01]  /*70c0*/  ULEA UR25, UR4, UR39, 0x3 ;  /* 0x0000002704197291 */ /* 0x000fe2000f8e183f */
[----:B------:R-:W-:-:S04]  /*70d0*/  MOV R11, UR5 ;  /* 0x00000005000b7c02 */ /* 0x000fc80008000f00 */
[----:B------:R-:W-:-:S04]  /*70e0*/  SHF.L.U32 R11, R11, 0x1f, RZ ;  /* 0x0000001f0b0b7819 */ /* 0x000fc800000006ff */
[----:B------:R0:W1:Y:S01]  /*70f0*/  SYNCS.PHASECHK.TRANS64.TRYWAIT P2, [UR25+0x28c30], R11 ;  /* 0x028c300bff0075a7 */ /* 0x0000620008040159 */
[----:B------:R-:W-:Y:S05]  /*7100*/  @!P0 BRA `(.L_x_7043) ;  /* 0x0000000000048947 */ /* 0x000fea0003800000 */
[----:B------:R-:W-:Y:S01]  /*7110*/  BPT.TRAP 0x1 ;  /* 0x000000040000795c */ /* 0x000fe20000300000 */
.L_x_7043:
[----:B-1----:R-:W-:Y:S05]  /*7120*/  @P2 BRA `(.L_x_7044) ;  /* 0x0000000000082947 */ /* 0x002fea0003800000 */
[----:B------:R-:W1:Y:S02]  /*7130*/  SYNCS.PHASECHK.TRANS64.TRYWAIT P2, [UR25+0x28c30], R11 ;  /* 0x028c300bff0075a7 */ /* 0x000e640008040159 */
[----:B-1----:R-:W-:Y:S05]  /*7140*/  @!P2 BRA `(.L_x_7045) ;  /* 0x0000009000c8a947 */ /* 0x002fea0003800000 */
.L_x_7044:
[----:B------:R-:W-:Y:S01]  /*7150*/  ULEA UR10, UR4, UR24, 0x9 ;  /* 0x00000018040a7291 */ /* 0x000fe2000f8e483f */
[----:B--2-4-:R-:W-:Y:S01]  /*7160*/  WARPGROUP.ARRIVE ;  /* 0x00000000000079c5 */ /* 0x014fe20000000000 */
        /* <DEDUP_REMOVED lines=36> */
[----:B------:R-:W3:Y:S02]  /*73b0*/  SHFL.BFLY PT, R17, R12, 0x2, 0x1f ;  /* 0x0c401f000c117f89 */ /* 0x000ee400000e0000 */
[----:B---3--:R-:W-:Y:S02]  /*73c0*/  FMNMX.FTZ R14, R12, R17, !PT ;  /* 0x000000110c0e7209 */ /* 0x008fe40007810000 */
        /* <DEDUP_REMOVED lines=15> */
[--C-:B------:R-:W-:Y:S01]  /*74c0*/  FFMA.FTZ R17, R153, UR7, -R22.reuse ;  /* 0x0000000799117c23 */ /* 0x100fe20008010816 */
[----:B------:R-:W-:Y:S01]  /*74d0*/  FMUL.FTZ R15, R15, UR7 ;  /* 0x000000070f0f7c20 */ /* 0x000fe20008410000 */
[--C-:B------:R-:W-:Y:S01]  /*74e0*/  FFMA.FTZ R152, R152, UR7, -R22.reuse ;  /* 0x0000000798987c23 */ /* 0x100fe20008010816 */
[----:B------:R-:W-:Y:S01]  /*74f0*/  FMNMX.FTZ R19, R175, R2, !PT ;  /* 0x00000002af137209 */ /* 0x000fe20007810000 */
[--C-:B------:R-:W-:Y:S01]  /*7500*/  FFMA.FTZ R12, R156, UR7, -R22.reuse ;  /* 0x000000079c0c7c23 */ /* 0x100fe20008010816 */
[--C-:B------:R-:W-:Y:S01]  /*7510*/  FFMA.FTZ R156, R160, UR7, -R22.reuse ;  /* 0x00000007a09c7c23 */ /* 0x100fe20008010816 */
[----:B------:R-:W-:Y:S01]  /*7520*/  MUFU.EX2 R17, R17 ;  /* 0x0000001100117308 */ /* 0x000fe20000000800 */
[----:B------:R-:W-:Y:S01]  /*7530*/  FMNMX.FTZ R2, R178, R19, !PT ;  /* 0x00000013b2027209 */ /* 0x000fe20007810000 */
[--C-:B------:R-:W-:Y:S01]  /*7540*/  FFMA.FTZ R21, R161, UR7, -R22.reuse ;  /* 0x00000007a1157c23 */ /* 0x100fe20008010816 */
[--C-:B------:R-:W-:Y:S01]  /*7550*/  FFMA.FTZ R14, R164, UR7, -R22.reuse ;  /* 0x00000007a40e7c23 */ /* 0x100fe20008010816 */
[--C-:B------:R-:W-:Y:S01]  /*7560*/  FFMA.FTZ R160, R168, UR7, -R22.reuse ;  /* 0x00000007a8a07c23 */ /* 0x100fe20008010816 */
[----:B------:R-:W-:Y:S01]  /*7570*/  FMNMX.FTZ R19, R179, R2, !PT ;  /* 0x00000002b3137209 */ /* 0x000fe20007810000 */
[--C-:B------:R-:W-:Y:S01]  /*7580*/  FFMA.FTZ R16, R172, UR7, -R22.reuse ;  /* 0x00000007ac107c23 */ /* 0x100fe20008010816 */
[--C-:B------:R-:W-:Y:S01]  /*7590*/  FFMA.FTZ R164, R176, UR7, -R22.reuse ;  /* 0x00000007b0a47c23 */ /* 0x100fe20008010816 */
[----:B------:R-:W1:Y:S01]  /*75a0*/  MUFU.EX2 R15, R15 ;  /* 0x0000000f000f7308 */ /* 0x000e620000000800 */
[----:B------:R-:W-:Y:S01]  /*75b0*/  FMNMX.FTZ R2, R182, R19, !PT ;  /* 0x00000013b6027209 */ /* 0x000fe20007810000 */
[--C-:B------:R-:W-:Y:S01]  /*75c0*/  FFMA.FTZ R19, R157, UR7, -R22.reuse ;  /* 0x000000079d137c23 */ /* 0x100fe20008010816 */
[--C-:B------:R-:W-:Y:S01]  /*75d0*/  FFMA.FTZ R157, R173, UR7, -R22.reuse ;  /* 0x00000007ad9d7c23 */ /* 0x100fe20008010816 */
[--C-:B------:R-:W-:Y:S01]  /*75e0*/  FFMA.FTZ R161, R177, UR7, -R22.reuse ;  /* 0x00000007b1a17c23 */ /* 0x100fe20008010816 */
[----:B------:R-:W-:Y:S01]  /*75f0*/  FMNMX.FTZ R2, R183, R2, !PT ;  /* 0x00000002b7027209 */ /* 0x000fe20007810000 */
[--C-:B------:R-:W-:Y:S01]  /*7600*/  FFMA.FTZ R20, R180, UR7, -R22.reuse ;  /* 0x00000007b4147c23 */ /* 0x100fe20008010816 */
[----:B------:R-:W-:Y:S01]  /*7610*/  FFMA.FTZ R181, R181, UR7, -R22 ;  /* 0x00000007b5b57c23 */ /* 0x000fe20008010816 */
[----:B------:R-:W2:Y:S01]  /*7620*/  MUFU.EX2 R152, R152 ;  /* 0x0000009800987308 */ /* 0x000ea20000000800 */
[----:B------:R-:W-:Y:S01]  /*7630*/  IMAD.U32 R180, RZ, RZ, UR25 ;  /* 0x00000019ffb47e24 */ /* 0x000fe2000f8e00ff */
[----:B------:R-:W3:Y:S06]  /*7640*/  SHFL.BFLY PT, R153, R2, 0x2, 0x1f ;  /* 0x0c401f0002997f89 */ /* 0x000eec00000e0000 */
        /* <DEDUP_REMOVED lines=8> */
[----:B------:R-:W-:Y:S01]  /*76d0*/  MUFU.EX2 R19, R19 ;  /* 0x0000001300137308 */ /* 0x000fe20000000800 */
[----:B--2---:R-:W-:Y:S01]  /*76e0*/  FFMA.FTZ R10, R15, R10, R152 ;  /* 0x0000000a0f0a7223 */ /* 0x004fe20000010098 */
        /* <DEDUP_REMOVED lines=9> */
[----:B------:R-:W-:Y:S01]  /*7780*/  FFMA.FTZ R153, R169, UR7, -R22 ;  /* 0x00000007a9997c23 */ /* 0x000fe20008010816 */
        /* <DEDUP_REMOVED lines=27> */
[----:B-1----:R-:W-:Y:S01]  /*7940*/  FMNMX.FTZ R2, R18, R165, !PT ;  /* 0x000000a512027209 */ /* 0x002fe20007810000 */
[----:B------:R-:W-:Y:S01]  /*7950*/  MUFU.EX2 R160, R160 ;  /* 0x000000a000a07308 */ /* 0x000fe20000000800 */
[-C--:B------:R-:W-:Y:S01]  /*7960*/  FMUL.FTZ R97, R97, R15.reuse ;  /* 0x0000000f61617220 */ /* 0x080fe20000410000 */
[-C--:B------:R-:W-:Y:S01]  /*7970*/  FMUL.FTZ R100, R100, R15.reuse ;  /* 0x0000000f64647220 */ /* 0x080fe20000410000 */
[-C--:B------:R-:W-:Y:S01]  /*7980*/  FMUL.FTZ R101, R101, R15.reuse ;  /* 0x0000000f65657220 */ /* 0x080fe20000410000 */
[C---:B------:R-:W-:Y:S01]  /*7990*/  FADD.FTZ R18, -R2.reuse, R13 ;  /* 0x0000000d02127221 */ /* 0x040fe20000010100 */
[----:B------:R-:W-:Y:S01]  /*79a0*/  FMUL.FTZ R169, R2, UR7 ;  /* 0x0000000702a97c20 */ /* 0x000fe20008410000 */
[-C--:B------:R-:W-:Y:S01]  /*79b0*/  FMUL.FTZ R104, R104, R15.reuse ;  /* 0x0000000f68687220 */ /* 0x080fe20000410000 */
[----:B------:R-:W-:Y:S01]  /*79c0*/  FMUL.FTZ R105, R105, R15 ;  /* 0x0000000f69697220 */ /* 0x000fe20000410000 */
[----:B------:R-:W-:Y:S01]  /*79d0*/  FMUL.FTZ R18, R18, UR7 ;  /* 0x0000000712127c20 */ /* 0x000fe20008410000 */
[--C-:B------:R-:W-:Y:S01]  /*79e0*/  FFMA.FTZ R165, R154, UR7, -R169.reuse ;  /* 0x000000079aa57c23 */ /* 0x100fe200080108a9 */
[--C-:B------:R-:W-:Y:S01]  /*79f0*/  FFMA.FTZ R22, R155, UR7, -R169.reuse ;  /* 0x000000079b167c23 */ /* 0x100fe200080108a9 */
[--C-:B------:R-:W-:Y:S01]  /*7a00*/  FFMA.FTZ R155, R158, UR7, -R169.reuse ;  /* 0x000000079e9b7c23 */ /* 0x100fe200080108a9 */
[--C-:B------:R-:W-:Y:S01]  /*7a10*/  FFMA.FTZ R167, R167, UR7, -R169.reuse ;  /* 0x00000007a7a77c23 */ /* 0x100fe200080108a9 */
[----:B------:R-:W-:Y:S01]  /*7a20*/  FFMA.FTZ R168, R159, UR7, -R169 ;  /* 0x000000079fa87c23 */ /* 0x000fe200080108a9 */
[----:B------:R-:W-:Y:S01]  /*7a30*/  MUFU.EX2 R18, R18 ;  /* 0x0000001200127308 */ /* 0x000fe20000000800 */
[----:B------:R-:W-:-:S02]  /*7a40*/  @!P1 VIADD R154, R180, 0x28c40 ;  /* 0x00028c40b49a9836 */ /* 0x000fc40000000000 */
[--C-:B------:R-:W-:Y:S01]  /*7a50*/  FFMA.FTZ R159, R162, UR7, -R169.reuse ;  /* 0x00000007a29f7c23 */ /* 0x100fe200080108a9 */
[--C-:B------:R-:W-:Y:S01]  /*7a60*/  FFMA.FTZ R172, R163, UR7, -R169.reuse ;  /* 0x00000007a3ac7c23 */ /* 0x100fe200080108a9 */
[--C-:B------:R-:W-:Y:S01]  /*7a70*/  FFMA.FTZ R163, R166, UR7, -R169.reuse ;  /* 0x00000007a6a37c23 */ /* 0x100fe200080108a9 */
[--C-:B------:R-:W-:Y:S01]  /*7a80*/  FFMA.FTZ R170, R170, UR7, -R169.reuse ;  /* 0x00000007aaaa7c23 */ /* 0x100fe200080108a9 */
[----:B------:R-:W-:Y:S01]  /*7a90*/  @!P1 PRMT R154, RZ, 0x654, R154 ;  /* 0x00000654ff9a9816 */ /* 0x000fe2000000009a */
[--C-:B------:R-:W-:Y:S01]  /*7aa0*/  FFMA.FTZ R171, R171, UR7, -R169.reuse ;  /* 0x00000007abab7c23 */ /* 0x100fe200080108a9 */
[----:B------:R-:W1:Y:S01]  /*7ab0*/  MUFU.EX2 R165, R165 ;  /* 0x000000a500a57308 */ /* 0x000e620000000800 */
[----:B------:R-:W-:Y:S01]  /*7ac0*/  IMAD.U32 R158, RZ, RZ, UR6 ;  /* 0x00000006ff9e7e24 */ /* 0x000fe2000f8e00ff */
[----:B------:R2:W-:Y:S01]  /*7ad0*/  @!P1 SYNCS.ARRIVE.TRANS64.RED.A1T0 RZ, [R154+URZ], RZ ;  /* 0x000000ff9aff99a7 */ /* 0x0005e2000810043f */
[--C-:B------:R-:W-:Y:S01]  /*7ae0*/  FFMA.FTZ R174, R174, UR7, -R169.reuse ;  /* 0x00000007aeae7c23 */ /* 0x100fe200080108a9 */
[----:B------:R-:W-:Y:S01]  /*7af0*/  FFMA.FTZ R175, R175, UR7, -R169 ;  /* 0x00000007afaf7c23 */ /* 0x000fe200080108a9 */
[----:B------:R-:W-:-:S02]  /*7b00*/  @!P2 IMAD R158, R158, 0x40, R3 ;  /* 0x000000409e9ea824 */ /* 0x000fc400078e0203 */
[--C-:B------:R-:W-:Y:S01]  /*7b10*/  FFMA.FTZ R178, R178, UR7, -R169.reuse ;  /* 0x00000007b2b27c23 */ /* 0x100fe200080108a9 */
[----:B------:R-:W-:Y:S01]  /*7b20*/  FFMA.FTZ R179, R179, UR7, -R169 ;  /* 0x00000007b3b37c23 */ /* 0x000fe200080108a9 */
[----:B------:R-:W3:Y:S01]  /*7b30*/  MUFU.EX2 R22, R22 ;  /* 0x0000001600167308 */ /* 0x000ee20000000800 */
[-C--:B------:R-:W-:Y:S01]  /*7b40*/  FMUL.FTZ R108, R108, R15.reuse ;  /* 0x0000000f6c6c7220 */ /* 0x080fe20000410000 */
[----:B------:R-:W-:Y:S01]  /*7b50*/  @!P2 LEA R158, R158, UR39, 0x2 ;  /* 0x000000279e9eac11 */ /* 0x000fe2000f8e10ff */
[-C--:B------:R-:W-:Y:S01]  /*7b60*/  FMUL.FTZ R109, R109, R15.reuse ;  /* 0x0000000f6d6d7220 */ /* 0x080fe20000410000 */
[-C--:B------:R-:W-:Y:S01]  /*7b70*/  FMUL.FTZ R112, R112, R15.reuse ;  /* 0x0000000f70707220 */ /* 0x080fe20000410000 */
[-C--:B------:R-:W-:Y:S01]  /*7b80*/  FMUL.FTZ R113, R113, R15.reuse ;  /* 0x0000000f71717220 */ /* 0x080fe20000410000 */
[----:B------:R-:W-:Y:S01]  /*7b90*/  FMUL.FTZ R116, R116, R15 ;  /* 0x0000000f74747220 */ /* 0x000fe20000410000 */
[----:B------:R-:W-:Y:S01]  /*7ba0*/  @!P2 STS [R158+0x28800], R15 ;  /* 0x0288000f9e00a388 */ /* 0x000fe20000000800 */
[----:B------:R4:W-:Y:S01]  /*7bb0*/  MUFU.EX2 R176, R167 ;  /* 0x000000a700b07308 */ /* 0x0009e20000000800 */
[----:B-1----:R-:W-:Y:S01]  /*7bc0*/  FFMA.FTZ R9, R18, R9, R165 ;  /* 0x0000000912097223 */ /* 0x002fe200000100a5 */
        /* <DEDUP_REMOVED lines=11> */
[----:B------:R-:W-:Y:S01]  /*7c80*/  FADD.FTZ R10, R12, R167 ;  /* 0x000000a70c0a7221 */ /* 0x000fe20000010000 */
[-C--:B------:R-:W-:Y:S01]  /*7c90*/  FMUL.FTZ R136, R136, R15.reuse ;  /* 0x0000000f88887220 */ /* 0x080fe20000410000 */
[-C--:B------:R-:W-:Y:S01]  /*7ca0*/  FMUL.FTZ R137, R137, R15.reuse ;  /* 0x0000000f89897220 */ /* 0x080fe20000410000 */
[----:B------:R-:W4:Y:S01]  /*7cb0*/  MUFU.EX2 R168, R168 ;  /* 0x000000a800a87308 */ /* 0x000f220000000800 */
[----:B------:R-:W-:Y:S01]  /*7cc0*/  FADD.FTZ R167, R19, R10 ;  /* 0x0000000a13a77221 */ /* 0x000fe20000010000 */
[----:B---3--:R-:W-:Y:S01]  /*7cd0*/  FADD.FTZ R10, R22, R9 ;  /* 0x00000009160a7221 */ /* 0x008fe20000010000 */
[-C--:B------:R-:W-:Y:S01]  /*7ce0*/  FMUL.FTZ R140, R140, R15.reuse ;  /* 0x0000000f8c8c7220 */ /* 0x080fe20000410000 */
[-C--:B------:R-:W-:Y:S01]  /*7cf0*/  FMUL.FTZ R141, R141, R15.reuse ;  /* 0x0000000f8d8d7220 */ /* 0x080fe20000410000 */
[----:B--2---:R-:W-:Y:S01]  /*7d00*/  FADD.FTZ R154, R156, R167 ;  /* 0x000000a79c9a7221 */ /* 0x004fe20000010000 */
[-C--:B------:R-:W-:Y:S01]  /*7d10*/  FMUL.FTZ R144, R144, R15.reuse ;  /* 0x0000000f90907220 */ /* 0x080fe20000410000 */
[-C--:B------:R-:W-:Y:S01]  /*7d20*/  FMUL.FTZ R145, R145, R15.reuse ;  /* 0x0000000f91917220 */ /* 0x080fe20000410000 */
[----:B------:R-:W2:Y:S01]  /*7d30*/  MUFU.EX2 R159, R159 ;  /* 0x0000009f009f7308 */ /* 0x000ea20000000800 */
[----:B------:R-:W-:Y:S01]  /*7d40*/  FADD.FTZ R167, R21, R154 ;  /* 0x0000009a15a77221 */ /* 0x000fe20000010000 */
[----:B-1----:R-:W-:Y:S01]  /*7d50*/  FADD.FTZ R9, R155, R10 ;  /* 0x0000000a9b097221 */ /* 0x002fe20000010000 */
[-C--:B------:R-:W-:Y:S01]  /*7d60*/  FMUL.FTZ R148, R148, R15.reuse ;  /* 0x0000000f94947220 */ /* 0x080fe20000410000 */
[----:B------:R-:W-:Y:S01]  /*7d70*/  FMUL.FTZ R149, R149, R15 ;  /* 0x0000000f95957220 */ /* 0x000fe20000410000 */
[----:B------:R-:W-:Y:S01]  /*7d80*/  FADD.FTZ R154, R14, R167 ;  /* 0x000000a70e9a7221 */ /* 0x000fe20000010000 */
[----:B------:R1:W-:Y:S01]  /*7d90*/  @!P2 STS [R158+0x28820], R18 ;  /* 0x028820129e00a388 */ /* 0x0003e20000000800 */
[----:B------:R-:W-:Y:S01]  /*7da0*/  FFMA.FTZ R182, R182, UR7, -R169 ;  /* 0x00000007b6b67c23 */ /* 0x000fe200080108a9 */
[----:B------:R-:W3:Y:S01]  /*7db0*/  MUFU.EX2 R172, R172 ;  /* 0x000000ac00ac7308 */ /* 0x000ee20000000800 */
[----:B----4-:R-:W-:Y:S01]  /*7dc0*/  FADD.FTZ R10, R168, R9 ;  /* 0x00000009a80a7221 */ /* 0x010fe20000010000 */
[----:B------:R-:W-:Y:S01]  /*7dd0*/  FADD.FTZ R167, R23, R154 ;  /* 0x0000009a17a77221 */ /* 0x000fe20000010000 */
[----:B------:R-:W-:Y:S01]  /*7de0*/  FFMA.FTZ R183, R183, UR7, -R169 ;  /* 0x00000007b7b77c23 */ /* 0x000fe200080108a9 */
[----:B------:R-:W-:Y:S01]  /*7df0*/  F2FP.BF16.F32.PACK_AB R152, R17, R152 ;  /* 0x000000981198723e */ /* 0x000fe200000010ff */
[----:B------:R-:W-:Y:S01]  /*7e00*/  FMUL.FTZ R26, R26, R18 ;  /* 0x000000121a1a7220 */ /* 0x000fe20000410000 */
[----:B------:R-:W-:Y:S01]  /*7e10*/  FADD.FTZ R154, R160, R167 ;  /* 0x000000a7a09a7221 */ /* 0x000fe20000010000 */
[----:B------:R-:W-:Y:S01]  /*7e20*/  F2FP.BF16.F32.PACK_AB R155, R168, R155 ;  /* 0x0000009ba89b723e */ /* 0x000fe200000010ff */
[----:B------:R-:W4:Y:S01]  /*7e30*/  MUFU.EX2 R153, R153 ;  /* 0x0000009900997308 */ /* 0x000f220000000800 */
[----:B--2---:R-:W-:Y:S01]  /*7e40*/  FADD.FTZ R9, R159, R10 ;  /* 0x0000000a9f097221 */ /* 0x004fe20000010000 */
[----:B-1----:R-:W-:Y:S01]  /*7e50*/  F2FP.BF16.F32.PACK_AB R158, R23, R14 ;  /* 0x0000000e179e723e */ /* 0x002fe200000010ff */
[----:B------:R-:W-:Y:S01]  /*7e60*/  FMUL.FTZ R27, R27, R18 ;  /* 0x000000121b1b7220 */ /* 0x000fe20000410000 */
[----:B------:R-:W-:Y:S01]  /*7e70*/  F2FP.BF16.F32.PACK_AB R156, R21, R156 ;  /* 0x0000009c159c723e */ /* 0x000fe200000010ff */
        /* <DEDUP_REMOVED lines=11> */
[----:B------:R-:W2:Y:S01]  /*7f30*/  MUFU.EX2 R16, R16 ;  /* 0x0000001000107308 */ /* 0x000ea20000000800 */
[C---:B----4-:R-:W-:Y:S01]  /*7f40*/  FADD.FTZ R167, R153.reuse, R154 ;  /* 0x0000009a99a77221 */ /* 0x050fe20000010000 */
[----:B------:R-:W-:Y:S01]  /*7f50*/  F2FP.BF16.F32.PACK_AB R160, R153, R160 ;  /* 0x000000a099a0723e */ /* 0x000fe200000010ff */
[-C--:B------:R-:W-:Y:S01]  /*7f60*/  FMUL.FTZ R47, R47, R18.reuse ;  /* 0x000000122f2f7220 */ /* 0x080fe20000410000 */
[----:B------:R-:W-:Y:S01]  /*7f70*/  F2FP.BF16.F32.PACK_AB R153, R22, R165 ;  /* 0x000000a51699723e */ /* 0x000fe200000010ff */
        /* <DEDUP_REMOVED lines=20> */
[----:B---3--:R-:W-:Y:S01]  /*80c0*/  FADD.FTZ R15, R157, R154 ;  /* 0x0000009a9d0f7221 */ /* 0x008fe20000010000 */
[----:B------:R-:W-:Y:S01]  /*80d0*/  F2FP.BF16.F32.PACK_AB R154, R19, R12 ;  /* 0x0000000c139a723e */ /* 0x000fe200000010ff */
[----:B------:R-:W-:Y:S01]  /*80e0*/  BAR.SYNC.DEFER_BLOCKING 0xf, 0x100 ;  /* 0x03c4000000007b1d */ /* 0x000fe20000010000 */
[----:B------:R-:W-:Y:S01]  /*80f0*/  F2FP.BF16.F32.PACK_AB R162, R157, R16 ;  /* 0x000000109da2723e */ /* 0x000fe200000010ff */
[-C--:B------:R-:W-:Y:S01]  /*8100*/  FMUL.FTZ R78, R78, R18.reuse ;  /* 0x000000124e4e7220 */ /* 0x080fe20000410000 */
[----:B------:R-:W-:Y:S01]  /*8110*/  F2FP.BF16.F32.PACK_AB R157, R172, R159 ;  /* 0x0000009fac9d723e */ /* 0x000fe200000010ff */
[-C--:B------:R-:W-:Y:S01]  /*8120*/  FMUL.FTZ R79, R79, R18.reuse ;  /* 0x000000124f4f7220 */ /* 0x080fe20000410000 */
[----:B------:R-:W-:Y:S01]  /*8130*/  F2FP.BF16.F32.PACK_AB R159, R176, R163 ;  /* 0x000000a3b09f723e */ /* 0x000fe200000010ff */
[----:B------:R-:W3:Y:S01]  /*8140*/  MUFU.EX2 R171, R171 ;  /* 0x000000ab00ab7308 */ /* 0x000ee20000000800 */
        /* <DEDUP_REMOVED lines=21> */
[----:B------:R3:W-:Y:S01]  /*82a0*/  STSM.16.M88.4 [R6], R156 ;  /* 0x0000009c06007844 */ /* 0x0007e20000000200 */
[----:B------:R-:W-:Y:S01]  /*82b0*/  FMUL.FTZ R111, R111, R18 ;  /* 0x000000126f6f7220 */ /* 0x000fe20000410000 */
[----:B------:R-:W4:Y:S01]  /*82c0*/  MUFU.EX2 R175, R175 ;  /* 0x000000af00af7308 */ /* 0x000f220000000800 */
[C---:B-1----:R-:W-:Y:S01]  /*82d0*/  FADD.FTZ R15, R161.reuse, R12 ;  /* 0x0000000ca10f7221 */ /* 0x042fe20000010000 */
[----:B------:R-:W-:Y:S01]  /*82e0*/  F2FP.BF16.F32.PACK_AB R164, R161, R164 ;  /* 0x000000a4a1a4723e */ /* 0x000fe200000010ff */
[----:B------:R-:W-:Y:S01]  /*82f0*/  FMUL.FTZ R114, R114, R18 ;  /* 0x0000001272727220 */ /* 0x000fe20000410000 */
[----:B------:R-:W-:Y:S01]  /*8300*/  F2FP.BF16.F32.PACK_AB R161, R171, R170 ;  /* 0x000000aaaba1723e */ /* 0x000fe200000010ff */
        /* <DEDUP_REMOVED lines=29> */
[----:B------:R-:W-:-:S06]  /*84e0*/  F2FP.BF16.F32.PACK_AB R165, R179, R178 ;  /* 0x000000b2b3a5723e */ /* 0x000fcc00000010ff */
[----:B------:R-:W2:Y:S01]  /*84f0*/  MUFU.EX2 R13, R181 ;  /* 0x000000b5000d7308 */ /* 0x000ea20000000800 */
[----:B----4-:R-:W-:-:S07]  /*8500*/  FADD.FTZ R9, R167, R14 ;  /* 0x0000000ea7097221 */ /* 0x010fce0000010000 */
[----:B------:R-:W4:Y:S01]  /*8510*/  MUFU.EX2 R12, R183 ;  /* 0x000000b7000c7308 */ /* 0x000f220000000800 */
[----:B-1----:R-:W-:Y:S01]  /*8520*/  FADD.FTZ R10, R20, R15 ;  /* 0x0000000f140a7221 */ /* 0x002fe20000010000 */
[----:B--2---:R-:W-:-:S03]  /*8530*/  F2FP.BF16.F32.PACK_AB R166, R13, R20 ;  /* 0x000000140da6723e */ /* 0x004fc600000010ff */
[----:B------:R-:W-:Y:S01]  /*8540*/  FADD.FTZ R10, R13, R10 ;  /* 0x0000000a0d0a7221 */ /* 0x000fe20000010000 */
[C---:B----4-:R-:W-:Y:S01]  /*8550*/  F2FP.BF16.F32.PACK_AB R167, R12.reuse, R167 ;  /* 0x000000a70ca7723e */ /* 0x050fe200000010ff */
[----:B------:R-:W-:-:S04]  /*8560*/  FADD.FTZ R9, R12, R9 ;  /* 0x000000090c097221 */ /* 0x000fc80000010000 */
[----:B------:R3:W-:Y:S01]  /*8570*/  STSM.16.M88.4 [R5], R164 ;  /* 0x000000a405007844 */ /* 0x0007e20000000200 */
[----:B------:R-:W-:Y:S05]  /*8580*/  @!P0 BRA `(.L_x_7046) ;  /* 0x0000000000048947 */ /* 0x000fea0003800000 */
[----:B------:R-:W-:Y:S01]  /*8590*/  BPT.TRAP 0x1 ;  /* 0x000000040000795c */ /* 0x000fe20000300000 */
.L_x_7046:
[----:B------:R1:W2:Y:S01]  /*85a0*/  SYNCS.PHASECHK.TRANS64.TRYWAIT P2, [UR25+0x28c50], R11 ;  /* 0x028c500bff0075a7 */ /* 0x0002a20008040159 */
[----:B------:R-:W-:Y:S05]  /*85b0*/  @!P0 BRA `(.L_x_7047) ;  /* 0x0000000000048947 */ /* 0x000fea0003800000 */
[----:B------:R-:W-:Y:S01]  /*85c0*/  BPT.TRAP 0x1 ;  /* 0x000000040000795c */ /* 0x000fe20000300000 */
.L_x_7047:
[----:B--2---:R-:W-:Y:S05]  /*85d0*/  @P2 BRA `(.L_x_7048) ;  /* 0x0000000000082947 */ /* 0x004fea0003800000 */
[----:B------:R-:W2:Y:S02]  /*85e0*/  SYNCS.PHASECHK.TRANS64.TRYWAIT P2, [UR25+0x28c50], R11 ;  /* 0x028c500bff0075a7 */ /* 0x000ea40008040159 */
[----:B--2---:R-:W-:Y:S05]  /*85f0*/  @!P2 BRA `(.L_x_7049) ;  /* 0x0000007c00b4a947 */ /* 0x004fea0003800000 */
.L_x_7048:
[----:B------:R-:W-:Y:S01]  /*8600*/  ULEA UR6, UR4, UR38, 0xc ;  /* 0x0000002604067291 */ /* 0x000fe2000f8e603f */
[----:B------:R-:W-:Y:S01]  /*8610*/  WARPGROUP.ARRIVE ;  /* 0x00000000000079c5 */ /* 0x000fe20000000000 */
[----:B------:R-:W-:Y:S01]  /*8620*/  UMOV UR11, 0x40000040 ;  /* 0x40000040000b7882 */ /* 0x000fe20000000000 */
[----:B------:R-:W-:Y:S01]  /*8630*/  UISETP.GT.AND UP0, UPT, UR41, UR40, UPT ;  /* 0x000000282900728c */ /* 0x000fe2000bf04270 */
[----:B012---:R-:W-:Y:S01]  /*8640*/  @!P1 IADD3 R11, R180, 0x28c60, RZ ;  /* 0x00028c60b40b9810 */ /* 0x007fe20007ffe0ff */
        /* <DEDUP_REMOVED lines=38> */
.L_x_7041:
[----:B--23--:R-:W2:Y:S01]  /*88b0*/  SHFL.BFLY PT, R5, R10, 0x2, 0x1f ;  /* 0x0c401f000a057f89 */ /* 0x00cea200000e0000 */
[----:B------:R-:W-:Y:S08]  /*88c0*/  BAR.ARV 0x8, 0x100 ;  /* 0x0204000000007b1d */ /* 0x000ff00000002000 */
[----:B------:R-:W-:Y:S01]  /*88d0*/  BAR.SYNC.DEFER_BLOCKING 0xf, 0x100 ;  /* 0x03c4000000007b1d */ /* 0x000fe20000010000 */
[----:B------:R-:W-:Y:S01]  /*88e0*/  ISETP.NE.AND P0, PT, R4, RZ, PT ;  /* 0x000000ff0400720c */ /* 0x000fe20003f05270 */
[----:B------:R-:W-:-:S04]  /*88f0*/  IMAD.MOV.U32 R4, RZ, RZ, RZ ;  /* 0x000000ffff047224 */ /* 0x000fc800078e00ff */
[----:B------:R-:W3:Y:S01]  /*8900*/  SHFL.BFLY PT, R8, R9, 0x2, 0x1f ;  /* 0x0c401f0009087f89 */ /* 0x000ee200000e0000 */
[----:B--2---:R-:W-:Y:S01]  /*8910*/  FADD.FTZ R5, R5, R10 ;  /* 0x0000000a05057221 */ /* 0x004fe20000010000 */
[----:B------:R-:W-:-:S04]  /*8920*/  MOV R10, UR4 ;  /* 0x00000004000a7c02 */ /* 0x000fc80008000f00 */
[----:B------:R-:W0:Y:S01]  /*8930*/  SHFL.BFLY PT, R6, R5, 0x1, 0x1f ;  /* 0x0c201f0005067f89 */ /* 0x000e2200000e0000 */
[----:B------:R-:W-:Y:S02]  /*8940*/  IMAD R3, R10, 0x40, R3 ;  /* 0x000000400a037824 */ /* 0x000fe400078e0203 */
[----:B------:R-:W-:-:S03]  /*8950*/  IMAD.U32 R10, RZ, RZ, UR7 ;  /* 0x00000007ff0a7e24 */ /* 0x000fc6000f8e00ff */
[----:B------:R-:W-:Y:S01]  /*8960*/  @!P0 LEA R3, R3, UR39, 0x2 ;  /* 0x0000002703038c11 */ /* 0x000fe2000f8e10ff */
[----:B---3--:R-:W-:-:S05]  /*8970*/  FADD.FTZ R8, R8, R9 ;  /* 0x0000000908087221 */ /* 0x008fca0000010000 */
[----:B------:R-:W2:Y:S01]  /*8980*/  SHFL.BFLY PT, R7, R8, 0x1, 0x1f ;  /* 0x0c201f0008077f89 */ /* 0x000ea200000e0000 */
[----:B0-----:R-:W-:Y:S01]  /*8990*/  FADD.FTZ R11, R5, R6 ;  /* 0x00000006050b7221 */ /* 0x001fe20000010000 */
[----:B------:R-:W-:Y:S01]  /*89a0*/  IMAD.MOV.U32 R6, RZ, RZ, RZ ;  /* 0x000000ffff067224 */ /* 0x000fe200078e00ff */
[----:B------:R-:W-:-:S03]  /*89b0*/  MOV R5, 0xff800000 ;  /* 0xff80000000057802 */ /* 0x000fc60000000f00 */
[----:B------:R-:W-:-:S13]  /*89c0*/  FSETP.NE.FTZ.AND P1, PT, R11, RZ, PT ;  /* 0x000000ff0b00720b */ /* 0x000fda0003f35000 */
[----:B------:R-:W0:Y:S01]  /*89d0*/  @P1 MUFU.RCP R6, R11 ;  /* 0x0000000b00061308 */ /* 0x000e220000001000 */
[----:B--2---:R-:W-:-:S05]  /*89e0*/  FADD.FTZ R12, R8, R7 ;  /* 0x00000007080c7221 */ /* 0x004fca0000010000 */
[----:B------:R-:W-:Y:S02]  /*89f0*/  FSETP.NE.FTZ.AND P2, PT, R12, RZ, PT ;  /* 0x000000ff0c00720b */ /* 0x000fe40003f55000 */
[----:B------:R-:W2:Y:S01]  /*8a00*/  @P1 MUFU.LG2 R7, R11 ;  /* 0x0000000b00071308 */ /* 0x000ea20000000c00 */
[----:B0-----:R-:W-:Y:S01]  /*8a10*/  @!P0 STS [R3+0x28800], R6 ;  /* 0x0288000603008388 */ /* 0x001fe20000000800 */
[-C--:B------:R-:W-:Y:S01]  /*8a20*/  FMUL.FTZ R24, R24, R6.reuse ;  /* 0x0000000618187220 */ /* 0x080fe20000410000 */
[----:B------:R-:W-:-:S08]  /*8a30*/  FMUL.FTZ R25, R25, R6 ;  /* 0x0000000619197220 */ /* 0x000fd00000410000 */
[----:B------:R-:W0:Y:S01]  /*8a40*/  @P2 MUFU.RCP R4, R12 ;  /* 0x0000000c00042308 */ /* 0x000e220000001000 */
[----:B------:R-:W-:Y:S01]  /*8a50*/  @P2 FMUL.FTZ R10, R10, 0.69314718246459960938 ;  /* 0x3f3172180a0a2820 */ /* 0x000fe20000410000 */
[-C--:B------:R-:W-:Y:S01]  /*8a60*/  FMUL.FTZ R28, R28, R6.reuse ;  /* 0x000000061c1c7220 */ /* 0x080fe20000410000 */
[-C--:B------:R-:W-:Y:S01]  /*8a70*/  FMUL.FTZ R29, R29, R6.reuse ;  /* 0x000000061d1d7220 */ /* 0x080fe20000410000 */
[-C--:B------:R-:W-:Y:S01]  /*8a80*/  FMUL.FTZ R32, R32, R6.reuse ;  /* 0x0000000620207220 */ /* 0x080fe20000410000 */
[----:B--2---:R-:W-:Y:S01]  /*8a90*/  @P1 FMUL.FTZ R8, R7, 0.69314718246459960938 ;  /* 0x3f31721807081820 */ /* 0x004fe20000410000 */
        /* <DEDUP_REMOVED lines=19> */
[----:B--2---:R-:W-:Y:S01]  /*8bd0*/  @P2 FMUL.FTZ R9, R9, 0.69314718246459960938 ;  /* 0x3f31721809092820 */ /* 0x004fe20000410000 */
        /* <DEDUP_REMOVED lines=113> */
.L_x_7011:
[----:B------:R-:W-:Y:S05]  /*92f0*/  @P0 BRA `(.L_x_7051) ;  /* 0x0000002000f80947 */ /* 0x000fea0003800000 */
[----:B------:R-:W0:Y:S01]  /*9300*/  S2R R0, SR_TID.X ;  /* 0x0000000000007919 */ /* 0x000e220000002100 */
[----:B------:R-:W2:Y:S01]  /*9310*/  S2UR UR5, SR_CgaCtaId ;  /* 0x00000000000579c3 */ /* 0x000ea20000008800 */
[----:B------:R-:W-:Y:S01]  /*9320*/  UMOV UR4, 0x400 ;  /* 0x0000040000047882 */ /* 0x000fe20000000000 */
[----:B------:R-:W-:-:S06]  /*9330*/  IMAD R2, RZ, RZ, -UR36 ;  /* 0x80000024ff027e24 */ /* 0x000fcc000f8e02ff */
[----:B------:R-:W-:Y:S08]  /*9340*/  BAR.SYNC.DEFER_BLOCKING 0x1, 0x100 ;  /* 0x0044000000007b1d */ /* 0x000ff00000010000 */
[----:B------:R-:W3:Y:S08]  /*9350*/  S2UR UR6, SR_CTAID.Y ;  /* 0x00000000000679c3 */ /* 0x000ef00000002600 */
[----:B------:R-:W3:Y:S01]  /*9360*/  LDC R3, c[0x0][0xc50] ;  /* 0x00031400ff037b82 */ /* 0x000ee20000000800 */
[----:B--2---:R-:W-:-:S07]  /*9370*/  ULEA UR4, UR5, UR4, 0x18 ;  /* 0x0000000405047291 */ /* 0x004fce000f8ec03f */
[----:B------:R-:W2:Y:S01]  /*9380*/  LDC R7, c[0x0][0xbe8] ;  /* 0x0002fa00ff077b82 */ /* 0x000ea20000000800 */
[----:B------:R-:W-:Y:S01]  /*9390*/  UIADD3 UR4, UR4, 0x28c20, URZ ;  /* 0x00028c2004047890 */ /* 0x000fe2000fffe03f */
[----:B0-----:R-:W-:-:S03]  /*93a0*/  VIADD R18, R0, 0xffffff80 ;  /* 0xffffff8000127836 */ /* 0x001fc60000000000 */
[----:B------:R-:W-:Y:S02]  /*93b0*/  UPRMT UR4, URZ, 0x654, UR4 ;  /* 0x000006543f047896 */ /* 0x000fe40008000004 */
[----:B------:R-:W-:-:S04]  /*93c0*/  SHF.R.S32.HI R21, RZ, 0x1f, R18 ;  /* 0x0000001fff157819 */ /* 0x000fc80000011412 */
[----:B------:R-:W-:Y:S01]  /*93d0*/  LEA.HI R4, R21, R18, RZ, 0x7 ;  /* 0x0000001215047211 */ /* 0x000fe200078f38ff */
[----:B---3--:R-:W-:Y:S01]  /*93e0*/  IMAD R2, R3, R2, UR6 ;  /* 0x0000000603027e24 */ /* 0x008fe2000f8e0202 */
[----:B------:R-:W-:Y:S01]  /*93f0*/  USHF.R.S32.HI UR6, URZ, 0x1f, UR36 ;  /* 0x0000001f3f067899 */ /* 0x000fe20008011424 */
[----:B------:R-:W-:Y:S01]  /*9400*/  SYNCS.ARRIVE.TRANS64.RED.A1T0 RZ, [UR4], RZ ;  /* 0x000000ffffff79a7 */ /* 0x000fe20008100404 */
[----:B------:R-:W-:Y:S02]  /*9410*/  SHF.R.S32.HI R0, RZ, 0x7, R4 ;  /* 0x00000007ff007819 */ /* 0x000fe40000011404 */
[----:B------:R-:W-:Y:S02]  /*9420*/  LOP3.LUT R9, R4, 0xffffff80, RZ, 0xc0, !PT ;  /* 0xffffff8004097812 */ /* 0x000fe400078ec0ff */
[----:B------:R-:W-:Y:S01]  /*9430*/  SHF.R.S32.HI R3, RZ, 0x1f, R2 ;  /* 0x0000001fff037819 */ /* 0x000fe20000011402 */
[----:B------:R-:W0:Y:S01]  /*9440*/  SHFL.IDX PT, R10, R0, RZ, 0x1f ;  /* 0x00001fff000a7589 */ /* 0x000e2200000e0000 */
[----:B--2---:R-:W-:Y:S01]  /*9450*/  ISETP.NE.AND P1, PT, R7, 0x1, PT ;  /* 0x000000010700780c */ /* 0x004fe20003f25270 */
[----:B------:R-:W-:-:S05]  /*9460*/  IMAD.IADD R8, R18, 0x1, -R9 ;  /* 0x0000000112087824 */ /* 0x000fca00078e0a09 */
[----:B------:R-:W-:-:S04]  /*9470*/  SHF.R.S32.HI R155, RZ, 0x1f, R8 ;  /* 0x0000001fff9b7819 */ /* 0x000fc80000011408 */
[----:B------:R-:W-:-:S04]  /*9480*/  LEA.HI R9, R155, R8, RZ, 0x2 ;  /* 0x000000089b097211 */ /* 0x000fc800078f10ff */
[----:B------:R-:W-:Y:S02]  /*9490*/  SHF.R.S32.HI R154, RZ, 0x2, R9 ;  /* 0x00000002ff9a7819 */ /* 0x000fe40000011409 */
[----:B0-----:R-:W-:-:S13]  /*94a0*/  ISETP.NE.AND P0, PT, R10, RZ, PT ;  /* 0x000000ff0a00720c */ /* 0x001fda0003f05270 */
[----:B------:R-:W-:Y:S05]  /*94b0*/  @P0 BRA `(.L_x_7052) ;  /* 0x0000000400440947 */ /* 0x000fea0003800000 */
[----:B------:R-:W0:Y:S01]  /*94c0*/  LDC R19, c[0x0][0xbe8] ;  /* 0x0002fa00ff137b82 */ /* 0x000e220000000800 */
[----:B------:R-:W-:Y:S01]  /*94d0*/  LOP3.LUT R11, R4, 0xffffff80, RZ, 0xc0, !PT ;  /* 0xffffff80040b7812 */ /* 0x000fe200078ec0ff */
[----:B------:R-:W2:Y:S01]  /*94e0*/  S2R R23, SR_CTAID.X ;  /* 0x0000000000177919 */ /* 0x000ea20000002500 */
[----:B------:R-:W-:Y:S01]  /*94f0*/  LEA.HI R10, R21, R18, RZ, 0x2 ;  /* 0x00000012150a7211 */ /* 0x000fe200078f10ff */
[----:B------:R-:W-:Y:S02]  /*9500*/  ULDC.64 UR4, c[0x0][0xbd0] ;  /* 0x0002f40000047ab9 */ /* 0x000fe40000000a00 */
[----:B------:R-:W-:Y:S01]  /*9510*/  IMAD.IADD R20, R18, 0x1, -R11 ;  /* 0x0000000112147824 */ /* 0x000fe200078e0a0b */
[----:B------:R-:W-:Y:S01]  /*9520*/  LOP3.LUT R17, R10, 0xfffffffc, RZ, 0xc0, !PT ;  /* 0xfffffffc0a117812 */ /* 0x000fe200078ec0ff */
[----:B------:R-:W3:Y:S01]  /*9530*/  S2UR UR7, SR_CTAID.Z ;  /* 0x00000000000779c3 */ /* 0x000ee20000002700 */
[----:B------:R-:W-:Y:S02]  /*9540*/  UIMAD.WIDE.U32 UR8, UR36, UR4, URZ ;  /* 0x00000004240872a5 */ /* 0x000fe4000f8e003f */
[----:B------:R-:W-:Y:S01]  /*9550*/  SHF.R.S32.HI R11, RZ, 0x1f, R20 ;  /* 0x0000001fff0b7819 */ /* 0x000fe20000011414 */
[----:B------:R-:W-:Y:S01]  /*9560*/  UIMAD UR4, UR6, UR4, URZ ;  /* 0x00000004060472a4 */ /* 0x000fe2000f8e023f */
[----:B------:R-:W-:-:S02]  /*9570*/  IADD3 R10, R18, -R17, RZ ;  /* 0x80000011120a7210 */ /* 0x000fc40007ffe0ff */
[C---:B------:R-:W-:Y:S01]  /*9580*/  LEA.HI R22, R11.reuse, R20, RZ, 0x2 ;  /* 0x000000140b167211 */ /* 0x040fe200078f10ff */
[----:B------:R-:W5:Y:S01]  /*9590*/  LDC.64 R14, c[0x0][0xbd8] ;  /* 0x0002f600ff0e7b82 */ /* 0x000f620000000a00 */
[----:B------:R-:W-:Y:S01]  /*95a0*/  LEA.HI R12, R10, R10, RZ, 0x1 ;  /* 0x0000000a0a0c7211 */ /* 0x000fe200078f08ff */
[----:B------:R-:W-:Y:S01]  /*95b0*/  UIMAD UR4, UR36, UR5, UR4 ;  /* 0x00000005240472a4 */ /* 0x000fe2000f8e0204 */
[--C-:B------:R-:W-:Y:S02]  /*95c0*/  SHF.R.S32.HI R4, RZ, 0x2, R22.reuse ;  /* 0x00000002ff047819 */ /* 0x100fe40000011416 */
[----:B-1----:R-:W-:Y:S01]  /*95d0*/  SHF.R.S32.HI R13, RZ, 0x1f, R22 ;  /* 0x0000001fff0d7819 */ /* 0x002fe20000011416 */
[----:B------:R-:W-:Y:S01]  /*95e0*/  UIADD3 UR4, UR9, UR4, URZ ;  /* 0x0000000409047290 */ /* 0x000fe2000fffe03f */
[----:B------:R-:W-:Y:S02]  /*95f0*/  LEA.HI R11, R11, R20, RZ, 0x5 ;  /* 0x000000140b0b7211 */ /* 0x000fe400078f28ff */
[----:B0-----:R-:W-:-:S02]  /*9600*/  ISETP.NE.AND P0, PT, R19, 0x1, PT ;  /* 0x000000011300780c */ /* 0x001fc40003f05270 */
[----:B------:R-:W-:Y:S02]  /*9610*/  LEA.HI R13, R13, R4, RZ, 0x3 ;  /* 0x000000040d0d7211 */ /* 0x000fe400078f18ff */
[----:B------:R-:W-:Y:S02]  /*9620*/  LOP3.LUT R153, R12, 0x1ffffffe, RZ, 0xc0, !PT ;  /* 0x1ffffffe0c997812 */ /* 0x000fe400078ec0ff */
[----:B------:R-:W-:Y:S01]  /*9630*/  LOP3.LUT R13, R13, 0xfffffff8, RZ, 0xc0, !PT ;  /* 0xfffffff80d0d7812 */ /* 0x000fe200078ec0ff */
[----:B---3--:R-:W-:Y:S01]  /*9640*/  USHF.R.S32.HI UR5, URZ, 0x1f, UR7 ;  /* 0x0000001f3f057899 */ /* 0x008fe20008011407 */
[----:B------:R-:W-:Y:S01]  /*9650*/  SHF.R.S32.HI R11, RZ, 0x5, R11 ;  /* 0x00000005ff0b7819 */ /* 0x000fe2000001140b */
[----:B------:R-:W-:Y:S02]  /*9660*/  IMAD.IADD R153, R10, 0x1, -R153 ;  /* 0x000000010a997824 */ /* 0x000fe400078e0a99 */
[----:B------:R-:W-:Y:S02]  /*9670*/  IMAD.IADD R4, R4, 0x1, -R13 ;  /* 0x0000000104047824 */ /* 0x000fe400078e0a0d */
[----:B------:R-:W0:Y:S01]  /*9680*/  @P0 LDC R13, c[0x0][0xbec] ;  /* 0x0002fb00ff0d0b82 */ /* 0x000e220000000800 */
[----:B------:R-:W-:-:S02]  /*9690*/  IMAD.U32 R10, RZ, RZ, UR8 ;  /* 0x00000008ff0a7e24 */ /* 0x000fc4000f8e00ff */
[----:B------:R-:W-:Y:S01]  /*96a0*/  IMAD R152, R11, 0x10, R4 ;  /* 0x000000100b987824 */ /* 0x000fe200078e0204 */
[----:B------:R-:W-:Y:S01]  /*96b0*/  MOV R11, UR9 ;  /* 0x00000009000b7c02 */ /* 0x000fe20008000f00 */
[----:B-----5:R-:W-:Y:S02]  /*96c0*/  IMAD R12, R14, UR5, RZ ;  /* 0x000000050e0c7c24 */ /* 0x020fe4000f8e02ff */
[----:B------:R-:W-:Y:S01]  /*96d0*/  IMAD R4, R153, 0x8, R152 ;  /* 0x0000000899047824 */ /* 0x000fe200078e0298 */
[----:B------:R-:W1:Y:S01]  /*96e0*/  @P0 LDC R17, c[0x0][0xbf0] ;  /* 0x0002fc00ff110b82 */ /* 0x000e620000000800 */
[----:B------:R-:W-:Y:S01]  /*96f0*/  IMAD.U32 R11, RZ, RZ, UR4 ;  /* 0x00000004ff0b7e24 */ /* 0x000fe2000f8e00ff */
[----:B------:R-:W-:Y:S01]  /*9700*/  ULDC.64 UR4, c[0x0][0xbe0] ;  /* 0x0002f80000047ab9 */ /* 0x000fe20000000a00 */
[C---:B--2---:R-:W-:Y:S01]  /*9710*/  IMAD R4, R23.reuse, 0x40, R4 ;  /* 0x0000004017047824 */ /* 0x044fe200078e0204 */
[----:B------:R-:W-:Y:S01]  /*9720*/  LEA R23, R23, R152, 0x6 ;  /* 0x0000009817177211 */ /* 0x000fe200078e30ff */
[----:B------:R-:W-:-:S02]  /*9730*/  IMAD R15, R15, UR7, R12 ;  /* 0x000000070f0f7c24 */ /* 0x000fc4000f8e020c */
[----:B------:R-:W-:-:S05]  /*9740*/  IMAD.WIDE.U32 R10, R14, UR7, R10 ;  /* 0x000000070e0a7c25 */ /* 0x000fca000f8e000a */
[----:B------:R-:W-:Y:S01]  /*9750*/  IADD3 R11, R11, R15, RZ ;  /* 0x0000000f0b0b7210 */ /* 0x000fe20007ffe0ff */
[----:B0-----:R-:W-:-:S04]  /*9760*/  @P0 IMAD.HI.U32 R12, R4, R13, RZ ;  /* 0x0000000d040c0227 */ /* 0x001fc800078e00ff */
[----:B------:R-:W-:Y:S02]  /*9770*/  IMAD.MOV.U32 R13, RZ, RZ, R4 ;  /* 0x000000ffff0d7224 */ /* 0x000fe400078e0004 */
[----:B------:R-:W-:Y:S01]  /*9780*/  IMAD.WIDE.U32 R10, R2, UR4, R10 ;  /* 0x00000004020a7c25 */ /* 0x000fe2000f8e000a */
[----:B-1----:R-:W-:-:S03]  /*9790*/  @P0 SHF.R.U32.HI R13, RZ, R17, R12 ;  /* 0x00000011ff0d0219 */ /* 0x002fc6000001160c */
[----:B------:R-:W-:Y:S01]  /*97a0*/  IMAD R17, R3, UR4, RZ ;  /* 0x0000000403117c24 */ /* 0x000fe2000f8e02ff */
[----:B------:R-:W-:Y:S01]  /*97b0*/  IADD3 R10, P0, R13, R10, RZ ;  /* 0x0000000a0d0a7210 */ /* 0x000fe20007f1e0ff */
[----:B------:R-:W-:Y:S02]  /*97c0*/  IMAD.MOV R15, RZ, RZ, -R13 ;  /* 0x000000ffff0f7224 */ /* 0x000fe400078e0a0d */
[----:B------:R-:W-:Y:S01]  /*97d0*/  IMAD R12, R2, UR5, R17 ;  /* 0x00000005020c7c24 */ /* 0x000fe2000f8e0211 */
[----:B------:R-:W-:Y:S01]  /*97e0*/  SHF.R.S32.HI R17, RZ, 0x1f, R13 ;  /* 0x0000001fff117819 */ /* 0x000fe2000001140d */
[----:B------:R-:W-:Y:S01]  /*97f0*/  IMAD R15, R19, R15, R4 ;  /* 0x0000000f130f7224 */ /* 0x000fe200078e0204 */
[----:B------:R-:W-:Y:S01]  /*9800*/  ULDC.64 UR4, c[0x0][0xbc8] ;  /* 0x0002f20000047ab9 */ /* 0x000fe20000000a00 */
[----:B------:R-:W-:Y:S02]  /*9810*/  LOP3.LUT R13, R22, 0x7ffffffc, RZ, 0xc0, !PT ;  /* 0x7ffffffc160d7812 */ /* 0x000fe400078ec0ff */
[----:B------:R-:W-:-:S02]  /*9820*/  IADD3.X R11, R17, R11, R12, P0, !PT ;  /* 0x0000000b110b7210 */ /* 0x000fc400007fe40c */
[----:B------:R-:W-:Y:S01]  /*9830*/  SHF.R.S32.HI R4, RZ, 0x1f, R15 ;  /* 0x0000001fff047819 */ /* 0x000fe2000001140f */
[----:B------:R-:W-:Y:S02]  /*9840*/  IMAD.IADD R20, R20, 0x1, -R13 ;  /* 0x0000000114147824 */ /* 0x000fe400078e0a0d */
[----:B------:R-:W-:-:S04]  /*9850*/  IMAD.WIDE.U32 R10, R15, UR4, R10 ;  /* 0x000000040f0a7c25 */ /* 0x000fc8000f8e000a */
[----:B------:R-:W-:-:S04]  /*9860*/  IMAD R4, R4, UR4, RZ ;  /* 0x0000000404047c24 */ /* 0x000fc8000f8e02ff */
        /* <DEDUP_REMOVED lines=9> */
[----:B------:R-:W-:Y:S02]  /*9900*/  SHFL.IDX PT, R12, R16, 0x1, 0x1c1f ;  /* 0x003c1f00100c7f89 */ /* 0x000fe400000e0000 */
[----:B------:R-:W-:-:S02]  /*9910*/  IMAD.IADD R14, R0, 0x1, -R15 ;  /* 0x00000001000e7824 */ /* 0x000fc400078e0a0f */
[----:B------:R-:W-:Y:S01]  /*9920*/  SHFL.IDX PT, R10, R16, RZ, 0x1c1f ;  /* 0x001c1fff100a7589 */ /* 0x000fe200000e0000 */
[----:B------:R-:W-:Y:S02]  /*9930*/  IMAD.SHL.U32 R15, R20, 0x2, RZ ;  /* 0x00000002140f7824 */ /* 0x000fe400078e00ff */
        /* <DEDUP_REMOVED lines=9> */
.L_x_7052:
[----:B------:R-:W2:Y:S01]  /*99d0*/  S2R R14, SR_CTAID.X ;  /* 0x00000000000e7919 */ /* 0x000ea20000002500 */
[----:B------:R-:W-:Y:S01]  /*99e0*/  LEA.HI R21, R21, R18, RZ, 0x2 ;  /* 0x0000001215157211 */ /* 0x000fe200078f10ff */
[----:B------:R-:W3:Y:S01]  /*99f0*/  S2UR UR7, SR_CTAID.Z ;  /* 0x00000000000779c3 */ /* 0x000ee20000002700 */
[----:B0-----:R-:W-:Y:S01]  /*9a00*/  SHF.R.S32.HI R5, RZ, 0x1f, R9 ;  /* 0x0000001fff057819 */ /* 0x001fe20000011409 */
[----:B------:R-:W-:Y:S01]  /*9a10*/  ULDC.64 UR8, c[0x0][0xb38] ;  /* 0x0002ce0000087ab9 */ /* 0x000fe20000000a00 */
[----:B------:R-:W-:Y:S01]  /*9a20*/  LOP3.LUT R21, R21, 0xfffffffc, RZ, 0xc0, !PT ;  /* 0xfffffffc15157812 */ /* 0x000fe200078ec0ff */
[----:B------:R-:W-:Y:S01]  /*9a30*/  UIMAD UR6, UR6, UR8, URZ ;  /* 0x00000008060672a4 */ /* 0x000fe2000f8e023f */
[----:B------:R-:W-:Y:S01]  /*9a40*/  LEA.HI R5, R5, R154, RZ, 0x3 ;  /* 0x0000009a05057211 */ /* 0x000fe200078f18ff */
[----:B------:R-:W-:Y:S01]  /*9a50*/  UIMAD.WIDE.U32 UR4, UR36, UR8, URZ ;  /* 0x00000008240472a5 */ /* 0x000fe2000f8e003f */
[----:B------:R-:W-:Y:S01]  /*9a60*/  LEA.HI R155, R155, R8, RZ, 0x5 ;  /* 0x000000089b9b7211 */ /* 0x000fe200078f28ff */
[----:B-1----:R-:W0:Y:S01]  /*9a70*/  LDC.64 R12, c[0x0][0xb40] ;  /* 0x0002d000ff0c7b82 */ /* 0x002e220000000a00 */
[----:B------:R-:W-:Y:S01]  /*9a80*/  IMAD.IADD R21, R18, 0x1, -R21 ;  /* 0x0000000112157824 */ /* 0x000fe200078e0a15 */
[----:B------:R-:W-:Y:S01]  /*9a90*/  LOP3.LUT R5, R5, 0xfffffff8, RZ, 0xc0, !PT ;  /* 0xfffffff805057812 */ /* 0x000fe200078ec0ff */
[----:B------:R-:W-:Y:S01]  /*9aa0*/  UIMAD UR6, UR36, UR9, UR6 ;  /* 0x00000009240672a4 */ /* 0x000fe2000f8e0206 */
[----:B------:R-:W-:Y:S01]  /*9ab0*/  SHF.R.S32.HI R155, RZ, 0x5, R155 ;  /* 0x00000005ff9b7819 */ /* 0x000fe2000001149b */
[----:B------:R-:W-:Y:S01]  /*9ac0*/  BSSY B0, `(.L_x_7053) ;  /* 0x00000fa000007945 */ /* 0x000fe20003800000 */
[----:B------:R-:W-:Y:S01]  /*9ad0*/  LEA.HI R4, R21, R21, RZ, 0x1 ;  /* 0x0000001515047211 */ /* 0x000fe200078f08ff */
[----:B------:R-:W-:Y:S01]  /*9ae0*/  UIADD3 UR6, UR5, UR6, URZ ;  /* 0x0000000605067290 */ /* 0x000fe2000fffe03f */
[----:B------:R-:W1:Y:S01]  /*9af0*/  @P1 LDC R10, c[0x0][0xbec] ;  /* 0x0002fb00ff0a1b82 */ /* 0x000e620000000800 */
[----:B------:R-:W-:-:S02]  /*9b00*/  IADD3 R154, R154, -R5, RZ ;  /* 0x800000059a9a7210 */ /* 0x000fc40007ffe0ff */
[----:B------:R-:W-:Y:S02]  /*9b10*/  LOP3.LUT R4, R4, 0x1ffffffe, RZ, 0xc0, !PT ;  /* 0x1ffffffe04047812 */ /* 0x000fe400078ec0ff */
[----:B------:R-:W-:Y:S01]  /*9b20*/  MOV R5, UR5 ;  /* 0x0000000500057c02 */ /* 0x000fe20008000f00 */
[----:B------:R-:W-:Y:S01]  /*9b30*/  IMAD R155, R155, 0x10, R154 ;  /* 0x000000109b9b7824 */ /* 0x000fe200078e029a */
[----:B------:R-:W-:Y:S01]  /*9b40*/  LOP3.LUT R9, R9, 0x7ffffffc, RZ, 0xc0, !PT ;  /* 0x7ffffffc09097812 */ /* 0x000fe200078ec0ff */
[----:B------:R-:W5:Y:S01]  /*9b50*/  @P1 LDC R17, c[0x0][0xbf0] ;  /* 0x0002fc00ff111b82 */ /* 0x000f620000000800 */
[----:B------:R-:W-:Y:S01]  /*9b60*/  IMAD.IADD R4, R21, 0x1, -R4 ;  /* 0x0000000115047824 */ /* 0x000fe200078e0a04 */
[----:B---3--:R-:W-:Y:S01]  /*9b70*/  USHF.R.S32.HI UR8, URZ, 0x1f, UR7 ;  /* 0x0000001f3f087899 */ /* 0x008fe20008011407 */
[----:B------:R-:W-:Y:S02]  /*9b80*/  IMAD.U32 R5, RZ, RZ, UR6 ;  /* 0x00000006ff057e24 */ /* 0x000fe4000f8e00ff */
[----:B------:R-:W-:-:S02]  /*9b90*/  IMAD R11, R4, 0x8, R155 ;  /* 0x00000008040b7824 */ /* 0x000fc400078e029b */
[----:B------:R-:W-:Y:S01]  /*9ba0*/  IMAD.U32 R4, RZ, RZ, UR4 ;  /* 0x00000004ff047e24 */ /* 0x000fe2000f8e00ff */
[----:B------:R-:W-:Y:S01]  /*9bb0*/  ULDC.64 UR4, c[0x0][0xb48] ;  /* 0x0002d20000047ab9 */ /* 0x000fe20000000a00 */
[----:B--2---:R-:W-:Y:S02]  /*9bc0*/  IMAD R15, R14, 0x40, R11 ;  /* 0x000000400e0f7824 */ /* 0x004fe400078e020b */
[C---:B0-----:R-:W-:Y:S02]  /*9bd0*/  IMAD R6, R12.reuse, UR8, RZ ;  /* 0x000000080c067c24 */ /* 0x041fe4000f8e02ff */
[----:B------:R-:W-:-:S04]  /*9be0*/  IMAD.WIDE.U32 R4, R12, UR7, R4 ;  /* 0x000000070c047c25 */ /* 0x000fc8000f8e0004 */
[----:B-1----:R-:W-:-:S04]  /*9bf0*/  @P1 IMAD.HI.U32 R10, R15, R10, RZ ;  /* 0x0000000a0f0a1227 */ /* 0x002fc800078e00ff */
[----:B------:R-:W-:Y:S02]  /*9c00*/  IMAD R13, R13, UR7, R6 ;  /* 0x000000070d0d7c24 */ /* 0x000fe4000f8e0206 */
[----:B------:R-:W-:Y:S01]  /*9c10*/  IMAD.MOV.U32 R11, RZ, RZ, R15 ;  /* 0x000000ffff0b7224 */ /* 0x000fe200078e000f */
[----:B-----5:R-:W-:Y:S01]  /*9c20*/  @P1 SHF.R.U32.HI R11, RZ, R17, R10 ;  /* 0x00000011ff0b1219 */ /* 0x020fe2000001160a */
[----:B------:R-:W-:Y:S02]  /*9c30*/  IMAD R3, R3, UR4, RZ ;  /* 0x0000000403037c24 */ /* 0x000fe4000f8e02ff */
[----:B------:R-:W-:Y:S01]  /*9c40*/  IMAD.IADD R5, R5, 0x1, R13 ;  /* 0x0000000105057824 */ /* 0x000fe200078e020d */
[----:B------:R-:W-:Y:S01]  /*9c50*/  IADD3 R10, -R11, RZ, RZ ;  /* 0x000000ff0b0a7210 */ /* 0x000fe20007ffe1ff */
[C---:B------:R-:W-:Y:S01]  /*9c60*/  IMAD R13, R2.reuse, UR5, R3 ;  /* 0x00000005020d7c24 */ /* 0x040fe2000f8e0203 */
[----:B------:R-:W-:Y:S01]  /*9c70*/  SHF.R.S32.HI R6, RZ, 0x1f, R11 ;  /* 0x0000001fff067819 */ /* 0x000fe2000001140b */
[----:B------:R-:W-:Y:S01]  /*9c80*/  IMAD.WIDE.U32 R2, R2, UR4, R4 ;  /* 0x0000000402027c25 */ /* 0x000fe2000f8e0004 */
[----:B------:R-:W-:-:S03]  /*9c90*/  ULDC.64 UR4, c[0x0][0xb30] ;  /* 0x0002cc0000047ab9 */ /* 0x000fc60000000a00 */
[----:B------:R-:W-:Y:S02]  /*9ca0*/  IMAD R5, R7, R10, R15 ;  /* 0x0000000a07057224 */ /* 0x000fe400078e020f */
[----:B------:R-:W-:Y:S02]  /*9cb0*/  IMAD R6, R6, UR4, RZ ;  /* 0x0000000406067c24 */ /* 0x000fe4000f8e02ff */
[----:B------:R-:W-:Y:S01]  /*9cc0*/  IMAD.IADD R3, R3, 0x1, R13 ;  /* 0x0000000103037824 */ /* 0x000fe200078e020d */
[----:B------:R-:W-:Y:S01]  /*9cd0*/  SHF.R.S32.HI R4, RZ, 0x1f, R5 ;  /* 0x0000001fff047819 */ /* 0x000fe20000011405 */
[C---:B------:R-:W-:Y:S01]  /*9ce0*/  IMAD R13, R11.reuse, UR5, R6 ;  /* 0x000000050b0d7c24 */ /* 0x040fe2000f8e0206 */
[----:B------:R-:W-:Y:S01]  /*9cf0*/  LEA.HI R6, R0, R0, RZ, 0x1 ;  /* 0x0000000000067211 */ /* 0x000fe200078f08ff */
[----:B------:R-:W-:Y:S01]  /*9d00*/  IMAD.WIDE.U32 R2, R11, UR4, R2 ;  /* 0x000000040b027c25 */ /* 0x000fe2000f8e0002 */
        /* <DEDUP_REMOVED lines=8> */
[----:B------:R-:W-:Y:S01]  /*9d90*/  ULDC UR4, c[0x0][0xa88] ;  /* 0x0002a20000047ab9 */ /* 0x000fe20000000800 */
[----:B------:R-:W-:Y:S01]  /*9da0*/  LOP3.LUT R11, R6, 0xfffffe, RZ, 0xc0, !PT ;  /* 0x00fffffe060b7812 */ /* 0x000fe200078ec0ff */
[----:B------:R-:W-:Y:S02]  /*9db0*/  IMAD R6, R7, UR4, RZ ;  /* 0x0000000407067c24 */ /* 0x000fe4000f8e02ff */
[----:B------:R-:W-:Y:S01]  /*9dc0*/  IMAD R7, R14, 0x40, R155 ;  /* 0x000000400e077824 */ /* 0x000fe200078e029b */
[----:B------:R-:W-:-:S02]  /*9dd0*/  LEA.HI.X R5, R2, UR5, R5, 0x2, P0 ;  /* 0x0000000502057c11 */ /* 0x000fc400080f1405 */
[----:B------:R-:W-:Y:S01]  /*9de0*/  IADD3 R11, -R11, R0, RZ ;  /* 0x000000000b0b7210 */ /* 0x000fe20007ffe1ff */
[----:B------:R-:W-:Y:S01]  /*9df0*/  IMAD.IADD R0, R8, 0x1, -R9 ;  /* 0x0000000108007824 */ /* 0x000fe200078e0a09 */
[----:B------:R-:W-:Y:S01]  /*9e00*/  ISETP.GE.AND P0, PT, R7, R6, PT ;  /* 0x000000060700720c */ /* 0x000fe20003f06270 */
[----:B------:R0:W1:Y:S02]  /*9e10*/  SHFL.IDX PT, R2, R4, RZ, 0x1c1f ;  /* 0x001c1fff04027589 */ /* 0x00006400000e0000 */
[----:B------:R-:W-:Y:S02]  /*9e20*/  IMAD R0, R11, 0x80, R0 ;  /* 0x000000800b007824 */ /* 0x000fe400078e0200 */
[----:B------:R0:W2:Y:S02]  /*9e30*/  SHFL.IDX PT, R3, R5, RZ, 0x1c1f ;  /* 0x001c1fff05037589 */ /* 0x0000a400000e0000 */
        /* <DEDUP_REMOVED lines=41> */
[----:B------:R-:W-:Y:S02]  /*a0d0*/  ISETP.GE.AND P5, PT, R21, UR4, PT ;  /* 0x0000000415007c0c */ /* 0x000fe4000bfa6270 */
[----:B------:R-:W-:Y:S02]  /*a0e0*/  @!P1 LEA.HI R17, R17, R17, RZ, 0x1 ;  /* 0x0000001111119211 */ /* 0x000fe400078f08ff */
[----:B0-----:R-:W-:Y:S02]  /*a0f0*/  @!P0 LOP3.LUT R9, R16, 0xfffffffe, RZ, 0xc0, !PT ;  /* 0xfffffffe10098812 */ /* 0x001fe400078ec0ff */
        /* <DEDUP_REMOVED lines=16> */
[----:B------:R-:W-:Y:S02]  /*a200*/  @!P6 LOP3.LUT R17, R22, 0xfffffffe, RZ, 0xc0, !PT ;  /* 0xfffffffe1611e812 */ /* 0x000fe400078ec0ff */
[----:B------:R-:W-:Y:S01]  /*a210*/  IADD3 R24, R0, 0x60, RZ ;  /* 0x0000006000187810 */ /* 0x000fe20007ffe0ff */
[--C-:B0-----:R-:W-:Y:S01]  /*a220*/  @!P2 IMAD.WIDE R8, R13, 0x4, R2.reuse ;  /* 0x000000040d08a825 */ /* 0x101fe200078e0202 */
[----:B------:R-:W-:Y:S02]  /*a230*/  ISETP.GE.AND P1, PT, R23, UR4, PT ;  /* 0x0000000417007c0c */ /* 0x000fe4000bf26270 */
[----:B------:R-:W-:Y:S01]  /*a240*/  ISETP.GE.AND P0, PT, R24, UR4, PT ;  /* 0x0000000418007c0c */ /* 0x000fe2000bf06270 */
[--C-:B-1----:R-:W-:Y:S01]  /*a250*/  @!P3 IMAD.WIDE R10, R19, 0x4, R2.reuse ;  /* 0x00000004130ab825 */ /* 0x102fe200078e0202 */
[----:B------:R0:W-:Y:S01]  /*a260*/  @!P2 ST.E.64 desc[UR44][R8.64], R48 ;  /* 0x000000300800a985 */ /* 0x0001e2000c101b2c */
[----:B------:R-:W-:Y:S02]  /*a270*/  IADD3 R22, R0, 0x88, RZ ;  /* 0x0000008800167810 */ /* 0x000fe40007ffe0ff */
        /* <DEDUP_REMOVED lines=9> */
[C---:B------:R-:W-:Y:S01]  /*a310*/  VIADD R19, R0.reuse, 0x70 ;  /* 0x0000007000137836 */ /* 0x040fe20000000000 */
[----:B------:R5:W-:Y:S01]  /*a320*/  @!P6 ST.E.64 desc[UR44][R16.64], R64 ;  /* 0x000000401000e985 */ /* 0x000be2000c101b2c */
[----:B------:R-:W-:Y:S01]  /*a330*/  VIADD R21, R0, 0x80 ;  /* 0x0000008000157836 */ /* 0x000fe20000000000 */
[----:B------:R-:W-:-:S02]  /*a340*/  @!P1 LEA.HI R23, R23, R23, RZ, 0x1 ;  /* 0x0000001717179211 */ /* 0x000fc400078f08ff */
[----:B------:R-:W-:Y:S02]  /*a350*/  ISETP.GE.AND P6, PT, R19, UR4, PT ;  /* 0x0000000413007c0c */ /* 0x000fe4000bfc6270 */
[----:B------:R-:W-:Y:S02]  /*a360*/  ISETP.GE.AND P4, PT, R21, UR4, PT ;  /* 0x0000000415007c0c */ /* 0x000fe4000bf86270 */
[----:B------:R-:W-:Y:S02]  /*a370*/  @!P0 LEA.HI R24, R24, R24, RZ, 0x1 ;  /* 0x0000001818188211 */ /* 0x000fe400078f08ff */
[----:B0-----:R-:W-:Y:S01]  /*a380*/  @!P1 LOP3.LUT R9, R23, 0xfffffffe, RZ, 0xc0, !PT ;  /* 0xfffffffe17099812 */ /* 0x001fe200078ec0ff */
[----:B------:R-:W-:Y:S01]  /*a390*/  VIADD R23, R0, 0x90 ;  /* 0x0000009000177836 */ /* 0x000fe20000000000 */
[----:B-1----:R-:W-:Y:S01]  /*a3a0*/  @!P0 LOP3.LUT R11, R24, 0xfffffffe, RZ, 0xc0, !PT ;  /* 0xfffffffe180b8812 */ /* 0x002fe200078ec0ff */
[----:B------:R-:W-:Y:S01]  /*a3b0*/  VIADD R24, R0, 0x98 ;  /* 0x0000009800187836 */ /* 0x000fe20000000000 */
        /* <DEDUP_REMOVED lines=12> */
[----:B---3--:R-:W-:-:S02]  /*a480*/  @!P5 LOP3.LUT R15, R20, 0xfffffffe, RZ, 0xc0, !PT ;  /* 0xfffffffe140fd812 */ /* 0x008fc400078ec0ff */
[----:B------:R-:W-:Y:S02]  /*a490*/  @!P4 LOP3.LUT R21, R21, 0xfffffffe, RZ, 0xc0, !PT ;  /* 0xfffffffe1515c812 */ /* 0x000fe400078ec0ff */
[----:B-----5:R-:W-:Y:S01]  /*a4a0*/  @!P3 LOP3.LUT R17, R22, 0xfffffffe, RZ, 0xc0, !PT ;  /* 0xfffffffe1611b812 */ /* 0x020fe200078ec0ff */
[----:B------:R-:W-:Y:S01]  /*a4b0*/  VIADD R22, R0, 0xc0 ;  /* 0x000000c000167836 */ /* 0x000fe20000000000 */
[----:B------:R-:W-:Y:S01]  /*a4c0*/  ISETP.GE.AND P0, PT, R23, UR4, PT ;  /* 0x0000000417007c0c */ /* 0x000fe2000bf06270 */
[--C-:B0-----:R-:W-:Y:S01]  /*a4d0*/  @!P2 IMAD.WIDE R8, R13, 0x4, R2.reuse ;  /* 0x000000040d08a825 */ /* 0x101fe200078e0202 */
[----:B------:R-:W-:Y:S02]  /*a4e0*/  ISETP.GE.AND P1, PT, R24, UR4, PT ;  /* 0x0000000418007c0c */ /* 0x000fe4000bf26270 */
[----:B------:R-:W-:Y:S01]  /*a4f0*/  IADD3 R20, R0, 0xb0, RZ ;  /* 0x000000b000147810 */ /* 0x000fe20007ffe0ff */
[----:B-1----:R-:W-:Y:S01]  /*a500*/  @!P6 IMAD.WIDE R10, R19, 0x4, R2 ;  /* 0x00000004130ae825 */ /* 0x002fe200078e0202 */
[----:B------:R0:W-:Y:S01]  /*a510*/  @!P2 ST.E.64 desc[UR44][R8.64], R76 ;  /* 0x0000004c0800a985 */ /* 0x0001e2000c101b2c */
[----:B------:R-:W-:-:S02]  /*a520*/  ISETP.GE.AND P2, PT, R18, UR4, PT ;  /* 0x0000000412007c0c */ /* 0x000fc4000bf46270 */
[--C-:B------:R-:W-:Y:S01]  /*a530*/  @!P5 IMAD.WIDE R12, R15, 0x4, R2.reuse ;  /* 0x000000040f0cd825 */ /* 0x100fe200078e0202 */
        /* <DEDUP_REMOVED lines=8> */
[C---:B------:R-:W-:Y:S01]  /*a5c0*/  VIADD R19, R0.reuse, 0xa8 ;  /* 0x000000a800137836 */ /* 0x040fe20000000000 */
[----:B------:R5:W-:Y:S01]  /*a5d0*/  @!P3 ST.E.64 desc[UR44][R16.64], R92 ;  /* 0x0000005c1000b985 */ /* 0x000be2000c101b2c */
[----:B------:R-:W-:Y:S01]  /*a5e0*/  VIADD R21, R0, 0xb8 ;  /* 0x000000b800157836 */ /* 0x000fe20000000000 */
[----:B------:R-:W-:Y:S02]  /*a5f0*/  @!P1 LEA.HI R24, R24, R24, RZ, 0x1 ;  /* 0x0000001818189211 */ /* 0x000fe400078f08ff */
[----:B------:R-:W-:Y:S02]  /*a600*/  ISETP.GE.AND P3, PT, R19, UR4, PT ;  /* 0x0000000413007c0c */ /* 0x000fe4000bf66270 */
[----:B------:R-:W-:Y:S02]  /*a610*/  ISETP.GE.AND P5, PT, R21, UR4, PT ;  /* 0x0000000415007c0c */ /* 0x000fe4000bfa6270 */
[----:B0-----:R-:W-:Y:S02]  /*a620*/  @!P0 LOP3.LUT R9, R23, 0xfffffffe, RZ, 0xc0, !PT ;  /* 0xfffffffe17098812 */ /* 0x001fe400078ec0ff */
[----:B------:R-:W-:-:S02]  /*a630*/  @!P2 LEA.HI R18, R18, R18, RZ, 0x1 ;  /* 0x000000121212a211 */ /* 0x000fc400078f08ff */
        /* <DEDUP_REMOVED lines=15> */
[----:B------:R-:W-:-:S02]  /*a730*/  @!P5 LOP3.LUT R21, R21, 0xfffffffe, RZ, 0xc0, !PT ;  /* 0xfffffffe1515d812 */ /* 0x000fc400078ec0ff */
[----:B-----5:R-:W-:Y:S02]  /*a740*/  @!P6 LOP3.LUT R17, R22, 0xfffffffe, RZ, 0xc0, !PT ;  /* 0xfffffffe1611e812 */ /* 0x020fe400078ec0ff */
[----:B------:R-:W-:Y:S01]  /*a750*/  IADD3 R20, R0, 0xd8, RZ ;  /* 0x000000d800147810 */ /* 0x000fe20007ffe0ff */
[--C-:B0-----:R-:W-:Y:S01]  /*a760*/  @!P3 IMAD.WIDE R8, R19, 0x4, R2.reuse ;  /* 0x000000041308b825 */ /* 0x101fe200078e0202 */
[----:B------:R-:W-:Y:S02]  /*a770*/  ISETP.GE.AND P0, PT, R18, UR4, PT ;  /* 0x0000000412007c0c */ /* 0x000fe4000bf06270 */
[----:B------:R-:W-:Y:S01]  /*a780*/  ISETP.GE.AND P2, PT, R20, UR4, PT ;  /* 0x0000000414007c0c */ /* 0x000fe2000bf46270 */
        /* <DEDUP_REMOVED lines=45> */
.L_x_7054:
[----:B------:R-:W-:Y:S05]  /*aa60*/  BSYNC B0 ;  /* 0x0000000000007941 */ /* 0x000fea0003800000 */
.L_x_7053:
[----:B------:R-:W-:Y:S01]  /*aa70*/  IADD3 R7, R7, 0x8, RZ ;  /* 0x0000000807077810 */ /* 0x000fe20007ffe0ff */
[----:B0-2---:R0:W2:Y:S03]  /*aa80*/  SHFL.IDX PT, R3, R5, 0x1, 0x1c1f ;  /* 0x003c1f0005037f89 */ /* 0x0050a600000e0000 */
        /* <DEDUP_REMOVED lines=18> */
[C---:B------:R-:W-:Y:S01]  /*abb0*/  IADD3 R18, R0.reuse, 0x50, RZ ;  /* 0x0000005000127810 */ /* 0x040fe20007ffe0ff */
[C---:B------:R-:W-:Y:S01]  /*abc0*/  VIADD R19, R0.reuse, 0x58 ;  /* 0x0000005800137836 */ /* 0x040fe20000000000 */
[C---:B------:R-:W-:Y:S01]  /*abd0*/  @!P0 LEA.HI R4, R0.reuse, R0, RZ, 0x1 ;  /* 0x0000000000048211 */ /* 0x040fe200078f08ff */
[----:B------:R-:W-:Y:S01]  /*abe0*/  VIADD R20, R0, 0x80 ;  /* 0x0000008000147836 */ /* 0x000fe20000000000 */
[----:B------:R-:W-:-:S02]  /*abf0*/  @!P1 LEA.HI R6, R5, R5, RZ, 0x1 ;  /* 0x0000000505069211 */ /* 0x000fc400078f08ff */
[----:B------:R-:W-:Y:S02]  /*ac00*/  @!P2 LEA.HI R8, R7, R7, RZ, 0x1 ;  /* 0x000000070708a211 */ /* 0x000fe400078f08ff */
[----:B------:R-:W-:Y:S02]  /*ac10*/  @!P0 LOP3.LUT R5, R4, 0xfffffffe, RZ, 0xc0, !PT ;  /* 0xfffffffe04058812 */ /* 0x000fe400078ec0ff */
[----:B------:R-:W-:Y:S02]  /*ac20*/  @!P1 LOP3.LUT R7, R6, 0xfffffffe, RZ, 0xc0, !PT ;  /* 0xfffffffe06079812 */ /* 0x000fe400078ec0ff */
[----:B------:R-:W-:Y:S01]  /*ac30*/  @!P2 LOP3.LUT R9, R8, 0xfffffffe, RZ, 0xc0, !PT ;  /* 0xfffffffe0809a812 */ /* 0x000fe200078ec0ff */
[--C-:B-12---:R-:W-:Y:S01]  /*ac40*/  @!P0 IMAD.WIDE R4, R5, 0x4, R2.reuse ;  /* 0x0000000405048825 */ /* 0x106fe200078e0202 */
[----:B------:R-:W-:Y:S02]  /*ac50*/  ISETP.GE.AND P3, PT, R15, UR4, PT ;  /* 0x000000040f007c0c */ /* 0x000fe4000bf66270 */
[----:B------:R-:W-:Y:S01]  /*ac60*/  ISETP.GE.AND P4, PT, R16, UR4, PT ;  /* 0x0000000410007c0c */ /* 0x000fe2000bf86270 */
        /* <DEDUP_REMOVED lines=8> */
[----:B------:R-:W-:Y:S02]  /*acf0*/  ISETP.GE.AND P2, PT, R14, UR4, PT ;  /* 0x000000040e007c0c */ /* 0x000fe4000bf46270 */
[----:B------:R-:W-:Y:S02]  /*ad00*/  @!P6 LEA.HI R11, R11, R11, RZ, 0x1 ;  /* 0x0000000b0b0be211 */ /* 0x000fe400078f08ff */
[----:B------:R-:W-:-:S02]  /*ad10*/  @!P3 LEA.HI R15, R15, R15, RZ, 0x1 ;  /* 0x0000000f0f0fb211 */ /* 0x000fc400078f08ff */
[----:B0-----:R-:W-:Y:S02]  /*ad20*/  @!P5 LOP3.LUT R5, R10, 0xfffffffe, RZ, 0xc0, !PT ;  /* 0xfffffffe0a05d812 */ /* 0x001fe400078ec0ff */
[----:B------:R-:W-:Y:S02]  /*ad30*/  @!P0 LEA.HI R12, R12, R12, RZ, 0x1 ;  /* 0x0000000c0c0c8211 */ /* 0x000fe400078f08ff */
[----:B-1----:R-:W-:Y:S01]  /*ad40*/  @!P6 LOP3.LUT R7, R11, 0xfffffffe, RZ, 0xc0, !PT ;  /* 0xfffffffe0b07e812 */ /* 0x002fe200078ec0ff */
[--C-:B------:R-:W-:Y:S01]  /*ad50*/  @!P5 IMAD.WIDE R4, R5, 0x4, R2.reuse ;  /* 0x000000040504d825 */ /* 0x100fe200078e0202 */
[----:B------:R-:W-:Y:S02]  /*ad60*/  @!P1 LEA.HI R13, R13, R13, RZ, 0x1 ;  /* 0x0000000d0d0d9211 */ /* 0x000fe400078f08ff */
[----:B------:R-:W-:Y:S01]  /*ad70*/  @!P2 LEA.HI R14, R14, R14, RZ, 0x1 ;  /* 0x0000000e0e0ea211 */ /* 0x000fe200078f08ff */
[----:B------:R-:W-:Y:S01]  /*ad80*/  @!P6 IMAD.WIDE R6, R7, 0x4, R2 ;  /* 0x000000040706e825 */ /* 0x000fe200078e0202 */
[----:B------:R-:W-:Y:S01]  /*ad90*/  @!P4 LEA.HI R16, R16, R16, RZ, 0x1 ;  /* 0x000000101010c211 */ /* 0x000fe200078f08ff */
[----:B------:R0:W-:Y:S01]  /*ada0*/  @!P5 ST.E.64 desc[UR44][R4.64], R38 ;  /* 0x000000260400d985 */ /* 0x0001e2000c101b2c */
[----:B--2---:R-:W-:-:S02]  /*adb0*/  @!P0 LOP3.LUT R9, R12, 0xfffffffe, RZ, 0xc0, !PT ;  /* 0xfffffffe0c098812 */ /* 0x004fc400078ec0ff */
[----:B------:R-:W-:Y:S01]  /*adc0*/  @!P1 LOP3.LUT R13, R13, 0xfffffffe, RZ, 0xc0, !PT ;  /* 0xfffffffe0d0d9812 */ /* 0x000fe200078ec0ff */
[----:B------:R1:W-:Y:S01]  /*add0*/  @!P6 ST.E.64 desc[UR44][R6.64], R42 ;  /* 0x0000002a0600e985 */ /* 0x0003e2000c101b2c */
[----:B------:R-:W-:Y:S01]  /*ade0*/  @!P2 LOP3.LUT R11, R14, 0xfffffffe, RZ, 0xc0, !PT ;  /* 0xfffffffe0e0ba812 */ /* 0x000fe200078ec0ff */
[----:B------:R-:W-:Y:S01]  /*adf0*/  VIADD R14, R0, 0x60 ;  /* 0x00000060000e7836 */ /* 0x000fe20000000000 */
[----:B------:R-:W-:Y:S02]  /*ae00*/  @!P3 LOP3.LUT R15, R15, 0xfffffffe, RZ, 0xc0, !PT ;  /* 0xfffffffe0f0fb812 */ /* 0x000fe400078ec0ff */
        /* <DEDUP_REMOVED lines=16> */
[C---:B------:R-:W-:Y:S02]  /*af10*/  IADD3 R17, R0.reuse, 0x78, RZ ;  /* 0x0000007800117810 */ /* 0x040fe40007ffe0ff */
[----:B------:R-:W-:Y:S01]  /*af20*/  VIADD R15, R0, 0x68 ;  /* 0x00000068000f7836 */ /* 0x000fe20000000000 */
[----:B------:R5:W-:Y:S01]  /*af30*/  @!P4 ST.E.64 desc[UR44][R12.64], R62 ;  /* 0x0000003e0c00c985 */ /* 0x000be2000c101b2c */
        /* <DEDUP_REMOVED lines=30> */
[----:B------:R-:W-:Y:S02]  /*b120*/  IADD3 R15, R0, 0xa0, RZ ;  /* 0x000000a0000f7810 */ /* 0x000fe40007ffe0ff */
        /* <DEDUP_REMOVED lines=33> */
[----:B-----5:R-:W-:Y:S02]  /*b340*/  @!P1 LOP3.LUT R13, R20, 0xfffffffe, RZ, 0xc0, !PT ;  /* 0xfffffffe140d9812 */ /* 0x020fe400078ec0ff */
[----:B------:R-:W-:Y:S01]  /*b350*/  IADD3 R19, R0, 0xc8, RZ ;  /* 0x000000c800137810 */ /* 0x000fe20007ffe0ff */
[----:B0-----:R-:W-:Y:S01]  /*b360*/  @!P0 IMAD.WIDE R4, R9, 0x4, R2 ;  /* 0x0000000409048825 */ /* 0x001fe200078e0202 */
[----:B------:R-:W-:-:S02]  /*b370*/  ISETP.GE.AND P5, PT, R18, UR4, PT ;  /* 0x0000000412007c0c */ /* 0x000fc4000bfa6270 */
[----:B------:R-:W-:Y:S01]  /*b380*/  ISETP.GE.AND P6, PT, R19, UR4, PT ;  /* 0x0000000413007c0c */ /* 0x000fe2000bfc6270 */
        /* <DEDUP_REMOVED lines=12> */
[C---:B------:R-:W-:Y:S01]  /*b450*/  VIADD R15, R0.reuse, 0xd8 ;  /* 0x000000d8000f7836 */ /* 0x040fe20000000000 */
[----:B------:R5:W-:Y:S01]  /*b460*/  @!P1 ST.E.64 desc[UR44][R12.64], R118 ;  /* 0x000000760c009985 */ /* 0x000be2000c101b2c */
[----:B------:R-:W-:Y:S01]  /*b470*/  VIADD R17, R0, 0xe8 ;  /* 0x000000e800117836 */ /* 0x000fe20000000000 */
[----:B------:R-:W-:Y:S01]  /*b480*/  @!P5 LEA.HI R18, R18, R18, RZ, 0x1 ;  /* 0x000000121212d211 */ /* 0x000fe200078f08ff */
[----:B------:R-:W-:Y:S01]  /*b490*/  VIADD R0, R0, 0xf8 ;  /* 0x000000f800007836 */ /* 0x000fe20000000000 */
[----:B------:R-:W-:Y:S02]  /*b4a0*/  ISETP.GE.AND P1, PT, R15, UR4, PT ;  /* 0x000000040f007c0c */ /* 0x000fe4000bf26270 */
[----:B------:R-:W-:-:S02]  /*b4b0*/  ISETP.GE.AND P3, PT, R17, UR4, PT ;  /* 0x0000000411007c0c */ /* 0x000fc4000bf66270 */
[----:B------:R-:W-:Y:S02]  /*b4c0*/  @!P6 LEA.HI R19, R19, R19, RZ, 0x1 ;  /* 0x000000131313e211 */ /* 0x000fe400078f08ff */
        /* <DEDUP_REMOVED lines=15> */
[----:B-----5:R-:W-:Y:S01]  /*b5c0*/  @!P4 LOP3.LUT R13, R20, 0xfffffffe, RZ, 0xc0, !PT ;  /* 0xfffffffe140dc812 */ /* 0x020fe200078ec0ff */
        /* <DEDUP_REMOVED lines=17> */
.L_x_7051:
[----:B------:R-:W0:Y:S02]  /*b6e0*/  S2R R0, SR_TID.X ;  /* 0x0000000000007919 */ /* 0x000e240000002100 */
[----:B0-----:R-:W-:-:S05]  /*b6f0*/  VIADD R2, R0, 0xffffff80 ;  /* 0xffffff8000027836 */ /* 0x001fca0000000000 */
[----:B------:R-:W-:-:S13]  /*b700*/  ISETP.GT.AND P0, PT, R2, 0x3f, PT ;  /* 0x0000003f0200780c */ /* 0x000fda0003f04270 */
[----:B------:R-:W-:Y:S05]  /*b710*/  @P0 BRA `(.L_x_7008) ;  /* 0x0000004800ac0947 */ /* 0x000fea0003800000 */
[----:B------:R-:W0:Y:S01]  /*b720*/  S2R R3, SR_CTAID.X ;  /* 0x0000000000037919 */ /* 0x000e220000002500 */
[----:B------:R-:W2:Y:S01]  /*b730*/  LDC R6, c[0x0][0xbe8] ;  /* 0x0002fa00ff067b82 */ /* 0x000ea20000000800 */
[----:B------:R-:W-:Y:S01]  /*b740*/  ULDC UR4, c[0x0][0xa88] ;  /* 0x0002a20000047ab9 */ /* 0x000fe20000000800 */
[----:B0-----:R-:W-:Y:S02]  /*b750*/  IMAD R0, R3, 0x40, R0 ;  /* 0x0000004003007824 */ /* 0x001fe400078e0200 */
[----:B--2---:R-:W-:Y:S02]  /*b760*/  IMAD R3, R6, UR4, RZ ;  /* 0x0000000406037c24 */ /* 0x004fe4000f8e02ff */
[----:B------:R-:W-:-:S05]  /*b770*/  VIADD R0, R0, 0xffffff80 ;  /* 0xffffff8000007836 */ /* 0x000fca0000000000 */
[----:B------:R-:W-:-:S13]  /*b780*/  ISETP.GE.AND P0, PT, R0, R3, PT ;  /* 0x000000030000720c */ /* 0x000fda0003f06270 */
[----:B------:R-:W-:Y:S05]  /*b790*/  @P0 BRA `(.L_x_7008) ;  /* 0x00000048008c0947 */ /* 0x000fea0003800000 */
[----:B------:R-:W-:Y:S01]  /*b7a0*/  ISETP.NE.AND P0, PT, R6, 0x1, PT ;  /* 0x000000010600780c */ /* 0x000fe20003f05270 */
[----:B------:R-:W0:Y:S01]  /*b7b0*/  S2UR UR7, SR_CTAID.Z ;  /* 0x00000000000779c3 */ /* 0x000e220000002700 */
[----:B------:R-:W-:Y:S01]  /*b7c0*/  USHF.R.S32.HI UR6, URZ, 0x1f, UR36 ;  /* 0x0000001f3f067899 */ /* 0x000fe20008011424 */
[----:B------:R-:W-:Y:S01]  /*b7d0*/  MOV R5, R0 ;  /* 0x0000000000057202 */ /* 0x000fe20000000f00 */
[----:B------:R-:W-:Y:S02]  /*b7e0*/  ULDC.64 UR8, c[0x0][0xbd0] ;  /* 0x0002f40000087ab9 */ /* 0x000fe40000000a00 */
[----:B------:R-:W-:Y:S02]  /*b7f0*/  UIMAD UR6, UR6, UR8, URZ ;  /* 0x00000008060672a4 */ /* 0x000fe4000f8e023f */
[----:B------:R-:W-:Y:S01]  /*b800*/  UIMAD.WIDE.U32 UR4, UR36, UR8, URZ ;  /* 0x00000008240472a5 */ /* 0x000fe2000f8e003f */
[----:B------:R-:W2:Y:S01]  /*b810*/  LDC.64 R10, c[0x0][0xbd8] ;  /* 0x0002f600ff0a7b82 */ /* 0x000ea20000000a00 */
[----:B------:R-:W-:-:S04]  /*b820*/  UIMAD UR6, UR36, UR9, UR6 ;  /* 0x00000009240672a4 */ /* 0x000fc8000f8e0206 */
[----:B------:R-:W-:Y:S02]  /*b830*/  UIADD3 UR6, UR5, UR6, URZ ;  /* 0x0000000605067290 */ /* 0x000fe4000fffe03f */
[----:B------:R-:W-:Y:S01]  /*b840*/  IMAD.U32 R3, RZ, RZ, UR5 ;  /* 0x00000005ff037e24 */ /* 0x000fe2000f8e00ff */
[----:B------:R-:W3:Y:S01]  /*b850*/  @P0 LDC R7, c[0x0][0xbec] ;  /* 0x0002fb00ff070b82 */ /* 0x000ee20000000800 */
[----:B------:R-:W-:Y:S01]  /*b860*/  IMAD.U32 R2, RZ, RZ, UR4 ;  /* 0x00000004ff027e24 */ /* 0x000fe2000f8e00ff */
[----:B------:R-:W-:Y:S01]  /*b870*/  ULDC.64 UR4, c[0x0][0xbe0] ;  /* 0x0002f80000047ab9 */ /* 0x000fe20000000a00 */
[----:B------:R-:W-:-:S05]  /*b880*/  IMAD.U32 R3, RZ, RZ, UR6 ;  /* 0x00000006ff037e24 */ /* 0x000fca000f8e00ff */
[----:B------:R-:W5:Y:S01]  /*b890*/  @P0 LDC R9, c[0x0][0xbf0] ;  /* 0x0002fc00ff090b82 */ /* 0x000f620000000800 */
[----:B0-----:R-:W-:-:S07]  /*b8a0*/  USHF.R.S32.HI UR8, URZ, 0x1f, UR7 ;  /* 0x0000001f3f087899 */ /* 0x001fce0008011407 */
[----:B------:R-:W0:Y:S01]  /*b8b0*/  S2UR UR10, SR_CTAID.Y ;  /* 0x00000000000a79c3 */ /* 0x000e220000002600 */
[C---:B--2---:R-:W-:Y:S02]  /*b8c0*/  IMAD R12, R10.reuse, UR8, RZ ;  /* 0x000000080a0c7c24 */ /* 0x044fe4000f8e02ff */
[----:B------:R-:W-:-:S04]  /*b8d0*/  IMAD.WIDE.U32 R2, R10, UR7, R2 ;  /* 0x000000070a027c25 */ /* 0x000fc8000f8e0002 */
[----:B------:R-:W-:Y:S01]  /*b8e0*/  IMAD R11, R11, UR7, R12 ;  /* 0x000000070b0b7c24 */ /* 0x000fe2000f8e020c */
[----:B------:R-:W0:Y:S01]  /*b8f0*/  LDC R8, c[0x0][0xc50] ;  /* 0x00031400ff087b82 */ /* 0x000e220000000800 */
[----:B---3--:R-:W-:-:S04]  /*b900*/  @P0 IMAD.HI.U32 R4, R0, R7, RZ ;  /* 0x0000000700040227 */ /* 0x008fc800078e00ff */
[----:B------:R-:W-:Y:S02]  /*b910*/  IMAD R7, RZ, RZ, -UR36 ;  /* 0x80000024ff077e24 */ /* 0x000fe4000f8e02ff */
[----:B------:R-:W-:Y:S01]  /*b920*/  IMAD.IADD R3, R11, 0x1, R3 ;  /* 0x000000010b037824 */ /* 0x000fe200078e0203 */
[----:B-----5:R-:W-:Y:S01]  /*b930*/  @P0 SHF.R.U32.HI R5, RZ, R9, R4 ;  /* 0x00000009ff050219 */ /* 0x020fe20000011604 */
[----:B0-----:R-:W-:-:S03]  /*b940*/  IMAD R9, R8, R7, UR10 ;  /* 0x0000000a08097e24 */ /* 0x001fc6000f8e0207 */
[----:B------:R-:W-:Y:S01]  /*b950*/  IADD3 R7, -R5, RZ, RZ ;  /* 0x000000ff05077210 */ /* 0x000fe20007ffe1ff */
        /* <DEDUP_REMOVED lines=20> */
.L_x_7006:
        /* <DEDUP_REMOVED lines=18> */
.L_x_7055:
[----:B------:R-:W-:Y:S01]  /*bbc0*/  ULDC UR40, c[0x0][0xc50] ;  /* 0x0003140000287ab9 */ /* 0x000fe20000000800 */
[----:B------:R-:W-:Y:S01]  /*bbd0*/  UMOV UR36, UR6 ;  /* 0x0000000600247c82 */ /* 0x000fe20008000000 */
[----:B------:R-:W-:-:S11]  /*bbe0*/  UISETP.NE.AND UP0, UPT, UR40, 0x1, UPT ;  /* 0x000000012800788c */ /* 0x000fd6000bf05270 */
[----:B------:R-:W-:Y:S01]  /*bbf0*/  @UP0 ULDC UR4, c[0x0][0xc54] ;  /* 0x0003150000040ab9 */ /* 0x000fe20000000800 */
[----:B------:R-:W-:Y:S01]  /*bc00*/  @UP0 ULDC UR7, c[0x0][0xc58] ;  /* 0x0003160000070ab9 */ /* 0x000fe20000000800 */
[----:B------:R-:W-:-:S04]  /*bc10*/  UIMAD.WIDE.U32 UR4, UR6, UR4, URZ ;  /* 0x00000004060472a5 */ /* 0x000fc8000f8e003f */
[----:B------:R-:W-:-:S12]  /*bc20*/  @UP0 USHF.R.U32.HI UR36, URZ, UR7, UR5 ;  /* 0x000000073f240299 */ /* 0x000fd80008011605 */
.L_x_7056:
[----:B------:R-:W-:Y:S01]  /*bc30*/  ISETP.GE.AND P0, PT, R17, RZ, PT ;  /* 0x000000ff1100720c */ /* 0x000fe20003f06270 */
[----:B------:R-:W-:Y:S01]  /*bc40*/  UIADD3 UR4, -UR36, URZ, URZ ;  /* 0x0000003f24047290 */ /* 0x000fe2000fffe13f */
[----:B------:R-:W-:Y:S01]  /*bc50*/  IMAD.MOV.U32 R0, RZ, RZ, 0x1 ;  /* 0x00000001ff007424 */ /* 0x000fe200078e00ff */
[----:B------:R-:W-:Y:S01]  /*bc60*/  MOV R6, RZ ;  /* 0x000000ff00067202 */ /* 0x000fe20000000f00 */
[----:B------:R-:W-:Y:S01]  /*bc70*/  IMAD.MOV.U32 R9, RZ, RZ, 0x1 ;  /* 0x00000001ff097424 */ /* 0x000fe200078e00ff */
[----:B------:R-:W-:-:S08]  /*bc80*/  UIMAD UR40, UR40, UR4, UR6 ;  /* 0x00000004282872a4 */ /* 0x000fd0000f8e0206 */
        /* <DEDUP_REMOVED lines=8> */
[----:B------:R-:W-:Y:S02]  /*bd10*/  UISETP.NE.AND.EX UP0, UPT, UR5, URZ, UPT, UP0 ;  /* 0x0000003f0500728c */ /* 0x000fe4000bf05300 */
[----:B------:R-:W-:-:S02]  /*bd20*/  UIADD3 UR9, -UR4, 0x40, URZ ;  /* 0x0000004004097890 */ /* 0x000fc4000fffe13f */
[----:B------:R-:W-:Y:S01]  /*bd30*/  USEL UR7, UR7, 0x1, UP0 ;  /* 0x0000000107077887 */ /* 0x000fe20008000000 */
[----:B------:R-:W-:Y:S01]  /*bd40*/  @UP1 ULDC UR4, c[0x0][0x44c] ;  /* 0x0001130000041ab9 */ /* 0x000fe20000000800 */
[----:B------:R-:W-:Y:S01]  /*bd50*/  ULDC UR8, c[0x0][0x2f0] ;  /* 0x0000bc0000087ab9 */ /* 0x000fe20000000800 */
[----:B------:R-:W-:Y:S01]  /*bd60*/  @UP1 ULDC UR10, c[0x0][0x450] ;  /* 0x00011400000a1ab9 */ /* 0x000fe20000000800 */
[----:B------:R-:W-:Y:S02]  /*bd70*/  UIMAD UR9, UR7, UR8, UR9 ;  /* 0x00000008070972a4 */ /* 0x000fe4000f8e0209 */
[----:B------:R-:W-:Y:S01]  /*bd80*/  UIMAD UR7, UR7, UR8, 0x3f ;  /* 0x0000003f070774a4 */ /* 0x000fe2000f8e0208 */
[----:B------:R-:W-:Y:S01]  /*bd90*/  UMOV UR43, URZ ;  /* 0x0000003f002b7c82 */ /* 0x000fe20008000000 */
[----:B0-----:R-:W-:-:S04]  /*bda0*/  ULEA UR6, UR6, 0x3f, 0x6 ;  /* 0x0000003f06067891 */ /* 0x001fc8000f8e303f */
[----:B------:R-:W-:-:S04]  /*bdb0*/  UIMAD.WIDE.U32 UR4, UR6, UR4, URZ ;  /* 0x00000004060472a5 */ /* 0x000fc8000f8e003f */
[----:B------:R-:W-:Y:S02]  /*bdc0*/  @UP1 USHF.R.U32.HI UR6, URZ, UR10, UR5 ;  /* 0x0000000a3f061299 */ /* 0x000fe40008011605 */
[----:B------:R-:W-:Y:S02]  /*bdd0*/  USHF.R.S32.HI UR5, URZ, 0x1f, UR7 ;  /* 0x0000001f3f057899 */ /* 0x000fe40008011407 */
[----:B------:R-:W-:Y:S02]  /*bde0*/  UIADD3 UR6, UR9, UR6, URZ ;  /* 0x0000000609067290 */ /* 0x000fe4000fffe03f */
[----:B------:R-:W-:Y:S02]  /*bdf0*/  ULEA.HI UR5, UR5, UR7, URZ, 0x6 ;  /* 0x0000000705057291 */ /* 0x000fe4000f8f303f */
[----:B------:R-:W-:Y:S02]  /*be00*/  USHF.R.S32.HI UR4, URZ, 0x1f, UR6 ;  /* 0x0000001f3f047899 */ /* 0x000fe40008011406 */
[----:B------:R-:W-:-:S02]  /*be10*/  USHF.R.S32.HI UR5, URZ, 0x6, UR5 ;  /* 0x000000063f057899 */ /* 0x000fc40008011405 */
[----:B------:R-:W-:Y:S02]  /*be20*/  ULEA.HI UR4, UR4, UR6, URZ, 0x6 ;  /* 0x0000000604047291 */ /* 0x000fe4000f8f303f */
[----:B------:R-:W-:Y:S02]  /*be30*/  USHF.R.U32.HI UR10, URZ, 0x10, UR40 ;  /* 0x000000103f0a7899 */ /* 0x000fe40008011628 */
[----:B------:R-:W-:Y:S02]  /*be40*/  USHF.R.S32.HI UR4, URZ, 0x6, UR4 ;  /* 0x000000063f047899 */ /* 0x000fe40008011404 */
[----:B------:R-:W-:Y:S02]  /*be50*/  ULOP3.LUT UR40, UR40, 0xffff, URZ, 0xc0, !UPT ;  /* 0x0000ffff28287892 */ /* 0x000fe4000f8ec03f */
[----:B------:R-:W-:-:S04]  /*be60*/  UISETP.LT.AND UP0, UPT, UR5, UR4, UPT ;  /* 0x000000040500728c */ /* 0x000fc8000bf01270 */
[----:B------:R-:W-:Y:S02]  /*be70*/  USEL UR41, UR5, UR4, UP0 ;  /* 0x0000000405297287 */ /* 0x000fe40008000000 */
[----:B------:R-:W-:Y:S02]  /*be80*/  UISETP.NE.AND UP0, UPT, UR10, URZ, UPT ;  /* 0x0000003f0a00728c */ /* 0x000fe4000bf05270 */
[----:B------:R-:W-:-:S06]  /*be90*/  UISETP.GE.AND UP1, UPT, UR41, 0x1, UPT ;  /* 0x000000012900788c */ /* 0x000fcc000bf26270 */
[----:B------:R-:W-:-:S03]  /*bea0*/  PLOP3.LUT P0, PT, PT, PT, UP1, 0x80, 0x0 ;  /* 0x000000000000781c */ /* 0x000fc60003f0f018 */
[----:B------:R-:W-:-:S10]  /*beb0*/  @!UP0 ULDC UR10, c[0x0][0x9f0] ;  /* 0x00027c00000a8ab9 */ /* 0x000fd40000000800 */
[----:B------:R-:W-:Y:S05]  /*bec0*/  @!P0 BRA `(.L_x_7058) ;  /* 0x0000000000848947 */ /* 0x000fea0003800000 */
[----:B------:R-:W-:Y:S01]  /*bed0*/  IMAD.U32 R4, RZ, RZ, UR10 ;  /* 0x0000000aff047e24 */ /* 0x000fe2000f8e00ff */
[----:B------:R-:W-:Y:S01]  /*bee0*/  UIADD3 UR6, UR10, -0x1, UR41 ;  /* 0xffffffff0a067890 */ /* 0x000fe2000fffe029 */
[----:B------:R-:W-:-:S03]  /*bef0*/  UMOV UR4, URZ ;  /* 0x0000003f00047c82 */ /* 0x000fc60008000000 */
[-C--:B------:R-:W-:Y:S02]  /*bf00*/  IABS R2, R4.reuse ;  /* 0x0000000400027213 */ /* 0x080fe40000000000 */
[----:B------:R-:W-:Y:S01]  /*bf10*/  IABS R5, R4 ;  /* 0x0000000400057213 */ /* 0x000fe20000000000 */
[----:B------:R-:W-:Y:S01]  /*bf20*/  IMAD.U32 R4, RZ, RZ, UR6 ;  /* 0x00000006ff047e24 */ /* 0x000fe2000f8e00ff */
[----:B------:R-:W-:Y:S01]  /*bf30*/  R2UR UR11, R2 ;  /* 0x00000000020b72ca */ /* 0x000fe200000e0000 */
[----:B------:R-:W-:Y:S01]  /*bf40*/  ULOP3.LUT UR6, UR6, UR10, URZ, 0x3c, !UPT ;  /* 0x0000000a06067292 */ /* 0x000fe2000f8e3c3f */
[----:B------:R-:W-:-:S11]  /*bf50*/  IADD3 R5, RZ, -R5, RZ ;  /* 0x80000005ff057210 */ /* 0x000fd60007ffe0ff */
        /* <DEDUP_REMOVED lines=24> */
.L_x_7058:
[----:B------:R-:W-:Y:S01]  /*c0e0*/  UIMAD UR39, UR40, UR43, URZ ;  /* 0x0000002b282772a4 */ /* 0x000fe2000f8e023f */
[----:B------:R-:W-:Y:S01]  /*c0f0*/  IMAD.U32 R2, RZ, RZ, UR41 ;  /* 0x00000029ff027e24 */ /* 0x000fe2000f8e00ff */
[----:B------:R-:W-:Y:S01]  /*c100*/  MOV R9, 0x1 ;  /* 0x0000000100097802 */ /* 0x000fe20000000f00 */
[----:B------:R-:W-:-:S03]  /*c110*/  IMAD.MOV.U32 R6, RZ, RZ, RZ ;  /* 0x000000ffff067224 */ /* 0x000fc600078e00ff */
        /* <DEDUP_REMOVED lines=28> */
.L_x_7059:
        /* <DEDUP_REMOVED lines=9> */
[----:B------:R-:W-:Y:S01]  /*c370*/  MOV R4, UR6 ;  /* 0x0000000600047c02 */ /* 0x000fe20008000f00 */
[----:B------:R-:W-:Y:S01]  /*c380*/  IMAD.U32 R5, RZ, RZ, UR7 ;  /* 0x00000007ff057e24 */ /* 0x000fe2000f8e00ff */
[----:B------:R-:W-:Y:S01]  /*c390*/  MOV R11, UR5 ;  /* 0x00000005000b7c02 */ /* 0x000fe20008000f00 */
        /* <DEDUP_REMOVED lines=8> */
.L_x_7061:
        /* <DEDUP_REMOVED lines=15> */
.L_x_7060:
        /* <DEDUP_REMOVED lines=17> */
.L_x_7158:
        /* <DEDUP_REMOVED lines=8> */
.L_x_7161:
[----:B------:R-:W-:Y:S05]  /*c6a0*/  @!P6 BRA `(.L_x_7063) ;  /* 0x0000000000d4e947 */ /* 0x000fea0003800000 */
[----:B------:R-:W-:Y:S01]  /*c6b0*/  IMAD.MOV.U32 R16, RZ, RZ, R17 ;  /* 0x000000ffff107224 */ /* 0x000fe200078e0011 */
[----:B------:R-:W-:Y:S06]  /*c6c0*/  @!P1 BRA `(.L_x_7065) ;  /* 0x0000000000509947 */ /* 0x000fec0003800000 */
[----:B------:R-:W-:Y:S01]  /*c6d0*/  MOV R8, R0 ;  /* 0x0000000000087202 */ /* 0x000fe20000000f00 */
        /* <DEDUP_REMOVED lines=19> */
.L_x_7065:
[----:B------:R-:W-:Y:S01]  /*c810*/  MOV R0, 0x1 ;  /* 0x0000000100007802 */ /* 0x000fe20000000f00 */
[----:B0-----:R-:W0:Y:S03]  /*c820*/  S2R R8, SR_TID.X ;  /* 0x0000000000087919 */ /* 0x001e260000002100 */
[----:B------:R-:W-:-:S04]  /*c830*/  SHF.L.U32 R0, R0, 0x1f, RZ ;  /* 0x0000001f00007819 */ /* 0x000fc800000006ff */
[----:B------:R-:W1:Y:S01]  /*c840*/  SYNCS.PHASECHK.TRANS64.TRYWAIT P0, [UR38+0x28c40], R0 ;  /* 0x028c4000ff0075a7 */ /* 0x000e620008000166 */
[----:B0-----:R-:W-:-:S04]  /*c850*/  LOP3.LUT R2, R8, 0x7f, RZ, 0xc0, !PT ;  /* 0x0000007f08027812 */ /* 0x001fc800078ec0ff */
[----:B------:R-:W-:Y:S01]  /*c860*/  ISETP.NE.AND P1, PT, R2, RZ, PT ;  /* 0x000000ff0200720c */ /* 0x000fe20003f25270 */
[----:B-1----:R-:W-:-:S12]  /*c870*/  @!P0 BRA `(.L_x_7066) ;  /* 0x0000003c00688947 */ /* 0x002fd80003800000 */
.L_x_7162:
[----:B------:R-:W-:Y:S05]  /*c880*/  @P1 BRA `(.L_x_7067) ;  /* 0x0000000000181947 */ /* 0x000fea0003800000 */
[----:B------:R-:W1:Y:S01]  /*c890*/  S2R R2, SR_TID.X ;  /* 0x0000000000027919 */ /* 0x000e620000002100 */
[----:B0-----:R-:W-:-:S04]  /*c8a0*/  IMAD.MOV.U32 R0, RZ, RZ, 0x2000 ;  /* 0x00002000ff007424 */ /* 0x001fc800078e00ff */
[----:B------:R2:W-:Y:S01]  /*c8b0*/  SYNCS.ARRIVE.TRANS64 RZ, [UR38+0x28c30], R0 ;  /* 0x028c3000ffff79a7 */ /* 0x0005e20008000026 */
[----:B-1----:R-:W-:-:S13]  /*c8c0*/  LOP3.LUT P0, RZ, R2, 0x1f, RZ, 0xc0, !PT ;  /* 0x0000001f02ff7812 */ /* 0x002fda000780c0ff */
[----:B--2---:R-:W-:Y:S05]  /*c8d0*/  @!P0 BRA `(.L_x_7067) ;  /* 0x0000000000048947 */ /* 0x004fea0003800000 */
[----:B------:R-:W-:Y:S01]  /*c8e0*/  BPT.TRAP 0x1 ;  /* 0x000000040000795c */ /* 0x000fe20000300000 */
.L_x_7067:
        /* <DEDUP_REMOVED lines=17> */
.L_x_7063:
        /* <DEDUP_REMOVED lines=14> */
[----:B------:R-:W-:Y:S01]  /*cae0*/  MOV R13, RZ ;  /* 0x000000ff000d7202 */ /* 0x000fe20000000f00 */
[----:B------:R-:W-:Y:S02]  /*caf0*/  IMAD.U32 R6, RZ, RZ, UR6 ;  /* 0x00000006ff067e24 */ /* 0x000fe4000f8e00ff */
[----:B------:R-:W-:-:S02]  /*cb00*/  IMAD.U32 R10, RZ, RZ, UR8 ;  /* 0x00000008ff0a7e24 */ /* 0x000fc4000f8e00ff */
[----:B------:R-:W-:Y:S02]  /*cb10*/  IMAD.U32 R11, RZ, RZ, UR9 ;  /* 0x00000009ff0b7e24 */ /* 0x000fe4000f8e00ff */
[----:B------:R-:W-:Y:S02]  /*cb20*/  IMAD.MOV.U32 R8, RZ, RZ, 0x70 ;  /* 0x00000070ff087424 */ /* 0x000fe400078e00ff */
[----:B------:R-:W-:-:S07]  /*cb30*/  IMAD.MOV.U32 R12, RZ, RZ, 0x1 ;  /* 0x00000001ff0c7424 */ /* 0x000fce00078e00ff */
[----:B------:R-:W-:-:S07]  /*cb40*/  LEPC R20, `(.L_x_7068) ;  /* 0x000000001014794e */ /* 0x000fce0000000000 */
[----:B0-----:R-:W-:Y:S05]  /*cb50*/  CALL.ABS.NOINC R2 ;  /* 0x0000000002007343 */ /* 0x001fea0003c00000 */
.L_x_7068:
[----:B------:R-:W0:Y:S01]  /*cb60*/  LDC R4, c[0x0][0x448] ;  /* 0x00011200ff047b82 */ /* 0x000e220000000800 */
[----:B------:R-:W1:Y:S01]  /*cb70*/  S2R R13, SR_TID.X ;  /* 0x00000000000d7919 */ /* 0x000e620000002100 */
[----:B------:R-:W-:Y:S01]  /*cb80*/  USHF.R.S32.HI UR6, URZ, 0x1f, UR36 ;  /* 0x0000001f3f067899 */ /* 0x000fe20008011424 */
[----:B------:R-:W-:Y:S01]  /*cb90*/  ULDC.64 UR8, c[0x0][0x2d8] ;  /* 0x0000b60000087ab9 */ /* 0x000fe20000000a00 */
[----:B------:R-:W2:Y:S02]  /*cba0*/  S2R R14, SR_CTAID.Z ;  /* 0x00000000000e7919 */ /* 0x000ea40000002700 */
[----:B------:R-:W-:Y:S02]  /*cbb0*/  UIMAD UR6, UR6, UR8, URZ ;  /* 0x00000008060672a4 */ /* 0x000fe4000f8e023f */
[----:B------:R-:W3:Y:S01]  /*cbc0*/  LDC.64 R2, c[0x0][0x2e0] ;  /* 0x0000b800ff027b82 */ /* 0x000ee20000000a00 */
[----:B------:R-:W4:Y:S01]  /*cbd0*/  S2R R10, SR_CTAID.X ;  /* 0x00000000000a7919 */ /* 0x000f220000002500 */
[----:B------:R-:W-:-:S02]  /*cbe0*/  UIMAD.WIDE.U32 UR4, UR36, UR8, URZ ;  /* 0x00000008240472a5 */ /* 0x000fc4000f8e003f */
[----:B------:R-:W-:-:S04]  /*cbf0*/  UIMAD UR6, UR36, UR9, UR6 ;  /* 0x00000009240672a4 */ /* 0x000fc8000f8e0206 */
[----:B------:R-:W-:Y:S01]  /*cc00*/  UIADD3 UR5, UR5, UR6, URZ ;  /* 0x0000000605057290 */ /* 0x000fe2000fffe03f */
[----:B0-----:R-:W-:Y:S02]  /*cc10*/  ISETP.NE.AND P0, PT, R4, 0x1, PT ;  /* 0x000000010400780c */ /* 0x001fe40003f05270 */
[C---:B-1----:R-:W-:Y:S01]  /*cc20*/  LOP3.LUT R12, R13.reuse, 0x7f, RZ, 0xc0, !PT ;  /* 0x0000007f0d0c7812 */ /* 0x042fe200078ec0ff */
[----:B------:R-:W-:-:S10]  /*cc30*/  IMAD.SHL.U32 R0, R13, 0x10, RZ ;  /* 0x000000100d007824 */ /* 0x000fd400078e00ff */
[----:B------:R-:W0:Y:S01]  /*cc40*/  @P0 LDC R5, c[0x0][0x44c] ;  /* 0x00011300ff050b82 */ /* 0x000e220000000800 */
[----:B------:R-:W-:Y:S02]  /*cc50*/  SHF.R.U32.HI R7, RZ, 0x3, R12 ;  /* 0x00000003ff077819 */ /* 0x000fe4000001160c */
[----:B--2---:R-:W-:Y:S02]  /*cc60*/  SHF.R.S32.HI R11, RZ, 0x1f, R14 ;  /* 0x0000001fff0b7819 */ /* 0x004fe4000001140e */
[----:B------:R-:W-:-:S03]  /*cc70*/  LOP3.LUT R9, R7, 0x70, R0, 0xf8, !PT ;  /* 0x0000007007097812 */ /* 0x000fc600078ef800 */
[----:B------:R-:W1:Y:S01]  /*cc80*/  @P0 LDC R6, c[0x0][0x450] ;  /* 0x00011400ff060b82 */ /* 0x000e620000000800 */
[----:B---3--:R-:W-:Y:S02]  /*cc90*/  IMAD R8, R11, R2, RZ ;  /* 0x000000020b087224 */ /* 0x008fe400078e02ff */
[----:B----4-:R-:W-:Y:S02]  /*cca0*/  IMAD R0, R10, 0x40, R9 ;  /* 0x000000400a007824 */ /* 0x010fe400078e0209 */
[----:B------:R-:W-:Y:S02]  /*ccb0*/  IMAD R9, R14, R3, R8 ;  /* 0x000000030e097224 */ /* 0x000fe400078e0208 */
[----:B0-----:R-:W-:-:S04]  /*ccc0*/  @P0 IMAD.HI.U32 R3, R0, R5, RZ ;  /* 0x0000000500030227 */ /* 0x001fc800078e00ff */
[----:B------:R-:W-:Y:S01]  /*ccd0*/  IMAD.MOV.U32 R5, RZ, RZ, R0 ;  /* 0x000000ffff057224 */ /* 0x000fe200078e0000 */
[----:B-1----:R-:W-:Y:S01]  /*cce0*/  @P0 SHF.R.U32.HI R5, RZ, R6, R3 ;  /* 0x00000006ff050219 */ /* 0x002fe20000011603 */
[----:B------:R-:W-:Y:S01]  /*ccf0*/  IMAD.WIDE.U32 R2, R14, R2, UR4 ;  /* 0x000000040e027e25 */ /* 0x000fe2000f8e0002 */
[----:B------:R-:W-:Y:S02]  /*cd00*/  ULDC.64 UR4, c[0x0][0x2d0] ;  /* 0x0000b40000047ab9 */ /* 0x000fe40000000a00 */
[----:B------:R-:W-:Y:S01]  /*cd10*/  SHF.R.S32.HI R6, RZ, 0x1f, R5 ;  /* 0x0000001fff067819 */ /* 0x000fe20000011405 */
[----:B------:R-:W-:Y:S01]  /*cd20*/  IMAD.IADD R3, R3, 0x1, R9 ;  /* 0x0000000103037824 */ /* 0x000fe200078e0209 */
[----:B------:R-:W-:-:S03]  /*cd30*/  IADD3 R9, -R5, RZ, RZ ;  /* 0x000000ff05097210 */ /* 0x000fc60007ffe1ff */
[----:B------:R-:W-:Y:S02]  /*cd40*/  IMAD R6, R6, UR4, RZ ;  /* 0x0000000406067c24 */ /* 0x000fe4000f8e02ff */
[----:B------:R-:W-:Y:S02]  /*cd50*/  IMAD R0, R4, R9, R0 ;  /* 0x0000000904007224 */ /* 0x000fe400078e0200 */
[C---:B------:R-:W-:Y:S02]  /*cd60*/  IMAD R9, R5.reuse, UR5, R6 ;  /* 0x0000000505097c24 */ /* 0x040fe4000f8e0206 */
[----:B------:R-:W-:Y:S01]  /*cd70*/  IMAD.WIDE.U32 R2, R5, UR4, R2 ;  /* 0x0000000405027c25 */ /* 0x000fe2000f8e0002 */
[----:B------:R-:W-:Y:S01]  /*cd80*/  SHF.R.S32.HI R5, RZ, 0x1f, R0 ;  /* 0x0000001fff057819 */ /* 0x000fe20000011400 */
[----:B------:R-:W-:Y:S02]  /*cd90*/  ULDC.64 UR4, c[0x0][0x2c8] ;  /* 0x0000b20000047ab9 */ /* 0x000fe40000000a00 */
[----:B------:R-:W-:-:S02]  /*cda0*/  IMAD.IADD R3, R3, 0x1, R9 ;  /* 0x0000000103037824 */ /* 0x000fc400078e0209 */
[----:B------:R-:W-:Y:S02]  /*cdb0*/  IMAD R5, R5, UR4, RZ ;  /* 0x0000000405057c24 */ /* 0x000fe4000f8e02ff */
[----:B------:R-:W-:-:S04]  /*cdc0*/  IMAD.WIDE.U32 R2, R0, UR4, R2 ;  /* 0x0000000400027c25 */ /* 0x000fc8000f8e0002 */
[----:B------:R-:W-:Y:S01]  /*cdd0*/  IMAD R5, R0, UR5, R5 ;  /* 0x0000000500057c24 */ /* 0x000fe2000f8e0205 */
[----:B------:R-:W-:Y:S02]  /*cde0*/  ULDC.64 UR4, c[0x0][0x280] ;  /* 0x0000a00000047ab9 */ /* 0x000fe40000000a00 */
[----:B------:R-:W-:Y:S01]  /*cdf0*/  LEA R0, P0, R2, UR4, 0x1 ;  /* 0x0000000402007c11 */ /* 0x000fe2000f8008ff */
[----:B------:R-:W-:Y:S01]  /*ce00*/  IMAD.IADD R3, R3, 0x1, R5 ;  /* 0x0000000103037824 */ /* 0x000fe200078e0205 */
[----:B------:R-:W-:Y:S01]  /*ce10*/  ULDC UR4, c[0x0][0x2b8] ;  /* 0x0000ae0000047ab9 */ /* 0x000fe20000000800 */
        /* <DEDUP_REMOVED lines=12> */
[----:B------:R-:W-:Y:S01]  /*cee0*/  LEA R7, R10, R7, 0x6 ;  /* 0x000000070a077211 */ /* 0x000fe200078e30ff */
[----:B------:R-:W-:Y:S01]  /*cef0*/  IMAD R4, R4, UR4, RZ ;  /* 0x0000000404047c24 */ /* 0x000fe2000f8e02ff */
[----:B------:R-:W1:Y:S03]  /*cf00*/  SHFL.IDX PT, R2, R6, RZ, 0x181f ;  /* 0x00181fff06027589 */ /* 0x000e6600000e0000 */
[C---:B------:R-:W-:Y:S01]  /*cf10*/  VIADD R11, R7.reuse, 0x10 ;  /* 0x00000010070b7836 */ /* 0x040fe20000000000 */
        /* <DEDUP_REMOVED lines=25> */
.L_x_7171:
[----:B------:R-:W-:-:S05]  /*d0b0*/  VIADD R7, R7, 0x30 ;  /* 0x0000003007077836 */ /* 0x000fca0000000000 */
[----:B------:R-:W-:Y:S01]  /*d0c0*/  ISETP.GE.AND P1, PT, R7, R4, PT ;  /* 0x000000040700720c */ /* 0x000fe20003f26270 */
[----:B------:R-:W-:-:S05]  /*d0d0*/  IMAD.MOV.U32 R4, RZ, RZ, 0x1 ;  /* 0x00000001ff047424 */ /* 0x000fca00078e00ff */
[----:B------:R-:W-:-:S07]  /*d0e0*/  SHF.L.U32 R4, R4, 0x1f, RZ ;  /* 0x0000001f04047819 */ /* 0x000fce00000006ff */
[----:B01----:R-:W-:Y:S02]  /*d0f0*/  @!P1 LEA R2, P2, R8, R14, 0x1 ;  /* 0x0000000e08029211 */ /* 0x003fe400078408ff */
[----:B------:R-:W-:Y:S02]  /*d100*/  @!P1 LEA R5, R5, UR38, 0x1 ;  /* 0x0000002605059c11 */ /* 0x000fe4000f8e08ff */
[----:B------:R-:W-:-:S05]  /*d110*/  @!P1 IADD3.X R3, RZ, R6, RZ, P2, !PT ;  /* 0x00000006ff039210 */ /* 0x000fca00017fe4ff */
        /* <DEDUP_REMOVED lines=11> */
.L_x_7172:
        /* <DEDUP_REMOVED lines=9> */
.L_x_7173:
        /* <DEDUP_REMOVED lines=8> */
.L_x_7075:
[----:B------:R-:W-:Y:S05]  /*d2e0*/  BSYNC B1 ;  /* 0x0000000000017941 */ /* 0x000fea0003800000 */
.L_x_7074:
        /* <DEDUP_REMOVED lines=11> */
.L_x_7076:
        /* <DEDUP_REMOVED lines=13> */
.L_x_7077:
        /* <DEDUP_REMOVED lines=13> */
.L_x_7078:
        /* <DEDUP_REMOVED lines=13> */
.L_x_7079:
        /* <DEDUP_REMOVED lines=13> */
.L_x_7080:
        /* <DEDUP_REMOVED lines=13> */
.L_x_7081:
        /* <DEDUP_REMOVED lines=13> */
.L_x_7082:
        /* <DEDUP_REMOVED lines=13> */
.L_x_7083:
        /* <DEDUP_REMOVED lines=8> */
.L_x_7072:
[----:B------:R-:W-:Y:S05]  /*d9d0*/  BSYNC B0 ;  /* 0x0000000000007941 */ /* 0x000fea0003800000 */
.L_x_7071:
[----:B0-----:R-:W2:Y:S01]  /*d9e0*/  LDL.LU R3, [R1+0x8] ;  /* 0x0000080001037983 */ /* 0x001ea20000300800 */
[----:B------:R-:W-:Y:S02]  /*d9f0*/  IMAD.MOV.U32 R9, RZ, RZ, RZ ;  /* 0x000000ffff097224 */ /* 0x000fe400078e00ff */
[----:B------:R-:W-:Y:S01]  /*da00*/  IMAD.MOV.U32 R6, RZ, RZ, 0x1 ;  /* 0x00000001ff067424 */ /* 0x000fe200078e00ff */
[----:B--2---:R-:W-:-:S04]  /*da10*/  IADD3 R7, R3, -0x2, RZ ;  /* 0xfffffffe03077810 */ /* 0x004fc80007ffe0ff */
[----:B------:R-:W-:-:S13]  /*da20*/  ISETP.GE.AND P0, PT, R7, UR39, PT ;  /* 0x0000002707007c0c */ /* 0x000fda000bf06270 */
[----:B------:R-:W-:Y:S05]  /*da30*/  @!P0 BRA `(.L_x_7057) ;  /* 0x0000002400248947 */ /* 0x000fea0003800000 */
[----:B------:R-:W-:Y:S01]  /*da40*/  UIADD3 UR4, UR40, 0x1, URZ ;  /* 0x0000000128047890 */ /* 0x000fe2000fffe03f */
[----:B------:R-:W-:Y:S01]  /*da50*/  LOP3.LUT R0, RZ, UR39, RZ, 0x33, !PT ;  /* 0x00000027ff007c12 */ /* 0x000fe2000f8e33ff */
[----:B------:R-:W0:Y:S01]  /*da60*/  S2R R4, SR_TID.X ;  /* 0x0000000000047919 */ /* 0x000e220000002100 */
[----:B------:R-:W-:Y:S01]  /*da70*/  MOV R6, 0x1 ;  /* 0x0000000100067802 */ /* 0x000fe20000000f00 */
        /* <DEDUP_REMOVED lines=20> */
.L_x_7125:
[----:B------:R-:W-:Y:S01]  /*dbc0*/  ISETP.NE.AND P0, PT, R19, RZ, PT ;  /* 0x000000ff1300720c */ /* 0x000fe20003f05270 */
[----:B------:R-:W-:Y:S01]  /*dbd0*/  VIADD R8, R8, 0xfffffffe ;  /* 0xfffffffe08087836 */ /* 0x000fe20000000000 */
[----:B------:R-:W-:Y:S04]  /*dbe0*/  BSSY B1, `(.L_x_7085) ;  /* 0x00000b6000017945 */ /* 0x000fe80003800000 */
[----:B------:R-:W-:-:S07]  /*dbf0*/  ISETP.NE.AND P1, PT, R8, RZ, PT ;  /* 0x000000ff0800720c */ /* 0x000fce0003f25270 */
[----:B0-----:R-:W-:Y:S06]  /*dc00*/  @!P0 BRA `(.L_x_7086) ;  /* 0x0000000800cc8947 */ /* 0x001fec0003800000 */
[----:B------:R-:W2:Y:S01]  /*dc10*/  LDL R2, [R1] ;  /* 0x0000000001027983 */ /* 0x000ea20000100800 */
[----:B------:R-:W-:Y:S02]  /*dc20*/  MOV R13, R7 ;  /* 0x00000007000d7202 */ /* 0x000fe40000000f00 */
        /* <DEDUP_REMOVED lines=21> */
.L_x_7087:
[----:B------:R-:W1:Y:S01]  /*dd80*/  S2R R2, SR_TID.X ;  /* 0x0000000000027919 */ /* 0x000e620000002100 */
[----:B------:R-:W-:Y:S01]  /*dd90*/  BSSY B2, `(.L_x_7088) ;  /* 0x0000006000027945 */ /* 0x000fe20003800000 */
[----:B-1----:R-:W-:Y:S02]  /*dda0*/  LOP3.LUT R3, R2, 0x7f, RZ, 0xc0, !PT ;  /* 0x0000007f02037812 */ /* 0x002fe400078ec0ff */
[----:B------:R-:W-:Y:S02]  /*ddb0*/  SHF.L.U32 R2, R0, 0x1f, RZ ;  /* 0x0000001f00027819 */ /* 0x000fe400000006ff */
[----:B------:R-:W-:Y:S02]  /*ddc0*/  ISETP.NE.AND P2, PT, R3, RZ, PT ;  /* 0x000000ff0300720c */ /* 0x000fe40003f45270 */
[----:B------:R-:W1:Y:S02]  /*ddd0*/  SYNCS.PHASECHK.TRANS64.TRYWAIT P0, [UR38+0x28c48], R2 ;  /* 0x028c4802ff0075a7 */ /* 0x000e640008000166 */
[----:B-1----:R-:W-:Y:S09]  /*dde0*/  @!P0 BRA `(.L_x_7089) ;  /* 0x0000002c00808947 */ /* 0x002ff20003800000 */
.L_x_7174:
[----:B------:R-:W-:Y:S05]  /*ddf0*/  BSYNC B2 ;  /* 0x0000000000027941 */ /* 0x000fea0003800000 */
.L_x_7088:
[----:B------:R-:W-:Y:S04]  /*de00*/  BSSY B2, `(.L_x_7090) ;  /* 0x0000007000027945 */ /* 0x000fe80003800000 */
[----:B------:R-:W-:Y:S05]  /*de10*/  @P2 BRA `(.L_x_7091) ;  /* 0x0000000000142947 */ /* 0x000fea0003800000 */
[----:B------:R-:W-:Y:S02]  /*de20*/  ISETP.NE.AND P0, PT, R10, RZ, PT ;  /* 0x000000ff0a00720c */ /* 0x000fe40003f05270 */
[----:B-1----:R-:W-:-:S04]  /*de30*/  MOV R3, 0x2000 ;  /* 0x0000200000037802 */ /* 0x002fc80000000f00 */
[----:B------:R2:W-:Y:S07]  /*de40*/  SYNCS.ARRIVE.TRANS64 RZ, [UR38+0x28c38], R3 ;  /* 0x028c3803ffff79a7 */ /* 0x0005ee0008000026 */
[----:B------:R-:W-:Y:S05]  /*de50*/  @!P0 BRA `(.L_x_7091) ;  /* 0x0000000000048947 */ /* 0x000fea0003800000 */
[----:B------:R-:W-:Y:S01]  /*de60*/  BPT.TRAP 0x1 ;  /* 0x000000040000795c */ /* 0x000fe20000300000 */
.L_x_7091:
[----:B------:R-:W-:Y:S05]  /*de70*/  BSYNC B2 ;  /* 0x0000000000027941 */ /* 0x000fea0003800000 */
.L_x_7090:
        /* <DEDUP_REMOVED lines=11> */
.L_x_7092:
        /* <DEDUP_REMOVED lines=10> */
.L_x_7175:
[----:B------:R-:W-:Y:S05]  /*dfd0*/  BSYNC B2 ;  /* 0x0000000000027941 */ /* 0x000fea0003800000 */
.L_x_7093:
[----:B------:R-:W-:Y:S01]  /*dfe0*/  BSSY B2, `(.L_x_7095) ;  /* 0x0000009000027945 */ /* 0x000fe20003800000 */
[----:B01----:R-:W-:Y:S02]  /*dff0*/  IMAD.MOV.U32 R2, RZ, RZ, 0x0 ;  /* 0x00000000ff027424 */ /* 0x003fe400078e00ff */
[----:B--2---:R-:W-:Y:S01]  /*e000*/  IMAD.MOV.U32 R3, RZ, RZ, 0x14f00000 ;  /* 0x14f00000ff037424 */ /* 0x004fe200078e00ff */
[----:B------:R-:W-:Y:S06]  /*e010*/  @P2 BRA `(.L_x_7096) ;  /* 0x0000000000142947 */ /* 0x000fec0003800000 */
[----:B------:R-:W-:Y:S02]  /*e020*/  ISETP.NE.AND P0, PT, R10, RZ, PT ;  /* 0x000000ff0a00720c */ /* 0x000fe40003f05270 */
[----:B------:R-:W-:-:S04]  /*e030*/  MOV R12, 0x10000 ;  /* 0x00010000000c7802 */ /* 0x000fc80000000f00 */
[----:B------:R0:W-:Y:S07]  /*e040*/  SYNCS.ARRIVE.TRANS64 RZ, [UR38+0x28c58], R12 ;  /* 0x028c580cffff79a7 */ /* 0x0001ee0008000026 */
[----:B------:R-:W-:Y:S05]  /*e050*/  @!P0 BRA `(.L_x_7096) ;  /* 0x0000000000048947 */ /* 0x000fea0003800000 */
[----:B------:R-:W-:Y:S01]  /*e060*/  BPT.TRAP 0x1 ;  /* 0x000000040000795c */ /* 0x000fe20000300000 */
.L_x_7096:
[----:B------:R-:W-:Y:S05]  /*e070*/  BSYNC B2 ;  /* 0x0000000000027941 */ /* 0x000fea0003800000 */
.L_x_7095:
        /* <DEDUP_REMOVED lines=9> */
.L_x_7097:
        /* <DEDUP_REMOVED lines=13> */
.L_x_7098:
        /* <DEDUP_REMOVED lines=13> */
.L_x_7099:
        /* <DEDUP_REMOVED lines=13> */
.L_x_7100:
        /* <DEDUP_REMOVED lines=13> */
.L_x_7101:
        /* <DEDUP_REMOVED lines=13> */
.L_x_7102:
        /* <DEDUP_REMOVED lines=13> */
.L_x_7103:
        /* <DEDUP_REMOVED lines=13> */
.L_x_7104:
        /* <DEDUP_REMOVED lines=8> */
.L_x_7086:
[----:B------:R-:W-:Y:S05]  /*e740*/  BSYNC B1 ;  /* 0x0000000000017941 */ /* 0x000fea0003800000 */
.L_x_7085:
        /* <DEDUP_REMOVED lines=27> */
.L_x_7107:
[----:B------:R-:W1:Y:S01]  /*e900*/  S2R R2, SR_TID.X ;  /* 0x0000000000027919 */ /* 0x000e620000002100 */
[----:B------:R-:W-:Y:S01]  /*e910*/  BSSY B2, `(.L_x_7108) ;  /* 0x0000006000027945 */ /* 0x000fe20003800000 */
[----:B-1----:R-:W-:Y:S02]  /*e920*/  LOP3.LUT R3, R2, 0x7f, RZ, 0xc0, !PT ;  /* 0x0000007f02037812 */ /* 0x002fe400078ec0ff */
[----:B------:R-:W-:Y:S02]  /*e930*/  SHF.L.U32 R2, R0, 0x1f, RZ ;  /* 0x0000001f00027819 */ /* 0x000fe400000006ff */
[----:B------:R-:W-:Y:S02]  /*e940*/  ISETP.NE.AND P2, PT, R3, RZ, PT ;  /* 0x000000ff0300720c */ /* 0x000fe40003f45270 */
[----:B------:R-:W1:Y:S02]  /*e950*/  SYNCS.PHASECHK.TRANS64.TRYWAIT P0, [UR38+0x28c40], R2 ;  /* 0x028c4002ff0075a7 */ /* 0x000e640008000166 */
[----:B-1----:R-:W-:Y:S09]  /*e960*/  @!P0 BRA `(.L_x_7109) ;  /* 0x0000002000d08947 */ /* 0x002ff20003800000 */
.L_x_7176:
[----:B------:R-:W-:Y:S05]  /*e970*/  BSYNC B2 ;  /* 0x0000000000027941 */ /* 0x000fea0003800000 */
.L_x_7108:
[----:B------:R-:W-:Y:S04]  /*e980*/  BSSY B2, `(.L_x_7110) ;  /* 0x0000007000027945 */ /* 0x000fe80003800000 */
[----:B------:R-:W-:Y:S05]  /*e990*/  @P2 BRA `(.L_x_7111) ;  /* 0x0000000000142947 */ /* 0x000fea0003800000 */
[----:B------:R-:W-:Y:S01]  /*e9a0*/  ISETP.NE.AND P0, PT, R10, RZ, PT ;  /* 0x000000ff0a00720c */ /* 0x000fe20003f05270 */
[----:B-1----:R-:W-:-:S04]  /*e9b0*/  IMAD.MOV.U32 R3, RZ, RZ, 0x2000 ;  /* 0x00002000ff037424 */ /* 0x002fc800078e00ff */
[----:B------:R2:W-:Y:S08]  /*e9c0*/  SYNCS.ARRIVE.TRANS64 RZ, [UR38+0x28c30], R3 ;  /* 0x028c3003ffff79a7 */ /* 0x0005f00008000026 */
[----:B--2---:R-:W-:Y:S05]  /*e9d0*/  @!P0 BRA `(.L_x_7111) ;  /* 0x0000000000048947 */ /* 0x004fea0003800000 */
[----:B------:R-:W-:Y:S01]  /*e9e0*/  BPT.TRAP 0x1 ;  /* 0x000000040000795c */ /* 0x000fe20000300000 */
.L_x_7111:
[----:B------:R-:W-:Y:S05]  /*e9f0*/  BSYNC B2 ;  /* 0x0000000000027941 */ /* 0x000fea0003800000 */
.L_x_7110:
        /* <DEDUP_REMOVED lines=11> */
.L_x_7112:
        /* <DEDUP_REMOVED lines=11> */
.L_x_7177:
[----:B------:R-:W-:Y:S05]  /*eb60*/  BSYNC B2 ;  /* 0x0000000000027941 */ /* 0x000fea0003800000 */
.L_x_7113:
        /* <DEDUP_REMOVED lines=9> */
.L_x_7116:
[----:B------:R-:W-:Y:S05]  /*ec00*/  BSYNC B2 ;  /* 0x0000000000027941 */ /* 0x000fea0003800000 */
.L_x_7115:
        /* <DEDUP_REMOVED lines=9> */
.L_x_7117:
        /* <DEDUP_REMOVED lines=13> */
.L_x_7118:
        /* <DEDUP_REMOVED lines=13> */
.L_x_7119:
        /* <DEDUP_REMOVED lines=13> */
.L_x_7120:
        /* <DEDUP_REMOVED lines=13> */
.L_x_7121:
        /* <DEDUP_REMOVED lines=13> */
.L_x_7122:
        /* <DEDUP_REMOVED lines=13> */
.L_x_7123:
        /* <DEDUP_REMOVED lines=13> */
.L_x_7124:
        /* <DEDUP_REMOVED lines=8> */
.L_x_7106:
[----:B------:R-:W-:Y:S05]  /*f2d0*/  BSYNC B1 ;  /* 0x0000000000017941 */ /* 0x000fea0003800000 */
.L_x_7105:
[----:B------:R-:W-:Y:S01]  /*f2e0*/  VIADD R7, R7, 0xfffffffe ;  /* 0xfffffffe07077836 */ /* 0x000fe20000000000 */
[----:B------:R-:W-:Y:S06]  /*f2f0*/  @P1 BRA `(.L_x_7125) ;  /* 0xffffffe800301947 */ /* 0x000fec000383ffff */
[----:B------:R-:W-:Y:S05]  /*f300*/  BSYNC B0 ;  /* 0x0000000000007941 */ /* 0x000fea0003800000 */
.L_x_7084:
        /* <DEDUP_REMOVED lines=17> */
[----:B------:R-:W-:Y:S02]  /*f420*/  SHF.R.S32.HI R3, RZ, 0x1f, R5 ;  /* 0x0000001fff037819 */ /* 0x000fe40000011405 */
        /* <DEDUP_REMOVED lines=9> */
.L_x_7128:
[----:B------:R-:W2:Y:S01]  /*f4c0*/  S2R R2, SR_TID.X ;  /* 0x0000000000027919 */ /* 0x000ea20000002100 */
[----:B------:R-:W-:Y:S01]  /*f4d0*/  BSSY B1, `(.L_x_7129) ;  /* 0x0000006000017945 */ /* 0x000fe20003800000 */
[----:B--2---:R-:W-:Y:S02]  /*f4e0*/  LOP3.LUT R3, R2, 0x7f, RZ, 0xc0, !PT ;  /* 0x0000007f02037812 */ /* 0x004fe400078ec0ff */
[----:B------:R-:W-:Y:S02]  /*f4f0*/  SHF.L.U32 R2, R0, 0x1f, RZ ;  /* 0x0000001f00027819 */ /* 0x000fe400000006ff */
[----:B------:R-:W-:Y:S02]  /*f500*/  ISETP.NE.AND P1, PT, R3, RZ, PT ;  /* 0x000000ff0300720c */ /* 0x000fe40003f25270 */
[----:B------:R-:W2:Y:S02]  /*f510*/  SYNCS.PHASECHK.TRANS64.TRYWAIT P0, [UR38+0x28c48], R2 ;  /* 0x028c4802ff0075a7 */ /* 0x000ea40008000166 */
[----:B--2---:R-:W-:Y:S09]  /*f520*/  @!P0 BRA `(.L_x_7130) ;  /* 0x0000001800108947 */ /* 0x004ff20003800000 */
.L_x_7178:
[----:B------:R-:W-:Y:S05]  /*f530*/  BSYNC B1 ;  /* 0x0000000000017941 */ /* 0x000fea0003800000 */
.L_x_7129:
[----:B------:R-:W-:Y:S04]  /*f540*/  BSSY B1, `(.L_x_7131) ;  /* 0x0000007000017945 */ /* 0x000fe80003800000 */
[----:B------:R-:W-:Y:S05]  /*f550*/  @P1 BRA `(.L_x_7132) ;  /* 0x0000000000141947 */ /* 0x000fea0003800000 */
[----:B------:R-:W-:Y:S01]  /*f560*/  ISETP.NE.AND P0, PT, R10, RZ, PT ;  /* 0x000000ff0a00720c */ /* 0x000fe20003f05270 */
[----:B--2---:R-:W-:-:S04]  /*f570*/  IMAD.MOV.U32 R3, RZ, RZ, 0x2000 ;  /* 0x00002000ff037424 */ /* 0x004fc800078e00ff */
[----:B------:R3:W-:Y:S08]  /*f580*/  SYNCS.ARRIVE.TRANS64 RZ, [UR38+0x28c38], R3 ;  /* 0x028c3803ffff79a7 */ /* 0x0007f00008000026 */
[----:B---3--:R-:W-:Y:S05]  /*f590*/  @!P0 BRA `(.L_x_7132) ;  /* 0x0000000000048947 */ /* 0x008fea0003800000 */
[----:B------:R-:W-:Y:S01]  /*f5a0*/  BPT.TRAP 0x1 ;  /* 0x000000040000795c */ /* 0x000fe20000300000 */
.L_x_7132:
[----:B------:R-:W-:Y:S05]  /*f5b0*/  BSYNC B1 ;  /* 0x0000000000017941 */ /* 0x000fea0003800000 */
.L_x_7131:
[----:B------:R-:W-:Y:S01]  /*f5c0*/  MOV R4, RZ ;  /* 0x000000ff00047202 */ /* 0x000fe20000000f00 */
[----:B------:R-:W-:Y:S01]  /*f5d0*/  ULDC.64 UR4, c[0x0][0x198] ;  /* 0x0000660000047ab9 */ /* 0x000fe20000000a00 */
[----:B------:R-:W-:Y:S01]  /*f5e0*/  PLOP3.LUT P0, PT, PT, PT, PT, 0x80, 0x0 ;  /* 0x000000000000781c */ /* 0x000fe20003f0f070 */
[----:B------:R-:W-:Y:S01]  /*f5f0*/  UIADD3 UR4, UP0, UR4, 0x370, URZ ;  /* 0x0000037004047890 */ /* 0x000fe2000ff1e03f */
[----:B------:R-:W-:Y:S01]  /*f600*/  R2UR UR10, R4 ;  /* 0x00000000040a72ca */ /* 0x000fe200000e0000 */
[----:B------:R-:W-:Y:S01]  /*f610*/  IMAD.SHL.U32 R7, R7, 0x40, RZ ;  /* 0x0000004007077824 */ /* 0x000fe200078e00ff */
[----:B------:R-:W-:Y:S02]  /*f620*/  UIADD3 UR8, UR38, 0x24400, URZ ;  /* 0x0002440026087890 */ /* 0x000fe4000fffe03f */
[----:B------:R-:W-:Y:S02]  /*f630*/  UIADD3 UR9, UR38, 0x28c38, URZ ;  /* 0x00028c3826097890 */ /* 0x000fe4000fffe03f */
[----:B------:R-:W-:Y:S01]  /*f640*/  UIADD3.X UR5, URZ, UR5, URZ, UP0, !UPT ;  /* 0x000000053f057290 */ /* 0x000fe200087fe43f */
[----:B------:R-:W-:Y:S01]  /*f650*/  UMOV UR6, 0x0 ;  /* 0x0000000000067882 */ /* 0x000fe20000000000 */
[----:B------:R-:W-:-:S10]  /*f660*/  UMOV UR7, 0x14f00000 ;  /* 0x14f0000000077882 */ /* 0x000fd40000000000 */
.L_x_7133:
        /* <DEDUP_REMOVED lines=11> */
.L_x_7179:
[----:B------:R-:W-:Y:S05]  /*f720*/  BSYNC B1 ;  /* 0x0000000000017941 */ /* 0x000fea0003800000 */
.L_x_7134:
[----:B------:R-:W-:Y:S01]  /*f730*/  BSSY B1, `(.L_x_7136) ;  /* 0x0000009000017945 */ /* 0x000fe20003800000 */
[----:B--2---:R-:W-:Y:S02]  /*f740*/  IMAD.MOV.U32 R2, RZ, RZ, 0x0 ;  /* 0x00000000ff027424 */ /* 0x004fe400078e00ff */
[----:B------:R-:W-:Y:S01]  /*f750*/  IMAD.MOV.U32 R3, RZ, RZ, 0x14f00000 ;  /* 0x14f00000ff037424 */ /* 0x000fe200078e00ff */
[----:B------:R-:W-:Y:S06]  /*f760*/  @P1 BRA `(.L_x_7137) ;  /* 0x0000000000141947 */ /* 0x000fec0003800000 */
[----:B------:R-:W-:Y:S02]  /*f770*/  ISETP.NE.AND P0, PT, R10, RZ, PT ;  /* 0x000000ff0a00720c */ /* 0x000fe40003f05270 */
[----:B------:R-:W-:-:S04]  /*f780*/  MOV R5, 0x10000 ;  /* 0x0001000000057802 */ /* 0x000fc80000000f00 */
[----:B------:R2:W-:Y:S07]  /*f790*/  SYNCS.ARRIVE.TRANS64 RZ, [UR38+0x28c58], R5 ;  /* 0x028c5805ffff79a7 */ /* 0x0005ee0008000026 */
[----:B------:R-:W-:Y:S05]  /*f7a0*/  @!P0 BRA `(.L_x_7137) ;  /* 0x0000000000048947 */ /* 0x000fea0003800000 */
[----:B------:R-:W-:Y:S01]  /*f7b0*/  BPT.TRAP 0x1 ;  /* 0x000000040000795c */ /* 0x000fe20000300000 */
.L_x_7137:
[----:B------:R-:W-:Y:S05]  /*f7c0*/  BSYNC B1 ;  /* 0x0000000000017941 */ /* 0x000fea0003800000 */
.L_x_7136:
        /* <DEDUP_REMOVED lines=9> */
.L_x_7138:
        /* <DEDUP_REMOVED lines=8> */
[----:B------:R-:W-:Y:S01]  /*f8e0*/  R2UR UR6, R2 ;  /* 0x00000000020672ca */ /* 0x000fe200000e0000 */
[----:B------:R-:W-:Y:S01]  /*f8f0*/  UIADD3 UR8, UR38, 0x12400, URZ ;  /* 0x0001240026087890 */ /* 0x000fe2000fffe03f */
[----:B------:R-:W-:Y:S01]  /*f900*/  R2UR UR7, R3 ;  /* 0x00000000030772ca */ /* 0x000fe200000e0000 */
[----:B------:R-:W-:Y:S01]  /*f910*/  UMOV UR10, 0x40 ;  /* 0x00000040000a7882 */ /* 0x000fe20000000000 */
[----:B------:R-:W-:-:S13]  /*f920*/  PLOP3.LUT P0, PT, PT, PT, PT, 0x80, 0x0 ;  /* 0x000000000000781c */ /* 0x000fda0003f0f070 */
.L_x_7139:
        /* <DEDUP_REMOVED lines=13> */
.L_x_7140:
        /* <DEDUP_REMOVED lines=13> */
.L_x_7141:
        /* <DEDUP_REMOVED lines=13> */
.L_x_7142:
        /* <DEDUP_REMOVED lines=13> */
.L_x_7143:
        /* <DEDUP_REMOVED lines=13> */
.L_x_7144:
        /* <DEDUP_REMOVED lines=13> */
.L_x_7145:
        /* <DEDUP_REMOVED lines=8> */
.L_x_7127:
[----:B------:R-:W-:Y:S05]  /*fe90*/  BSYNC B0 ;  /* 0x0000000000007941 */ /* 0x000fea0003800000 */
.L_x_7126:
[----:B------:R-:W-:Y:S01]  /*fea0*/  LOP3.LUT R0, R0, 0x1, RZ, 0x3c, !PT ;  /* 0x0000000100007812 */ /* 0x000fe200078e3cff */
[----:B------:R-:W-:Y:S02]  /*feb0*/  IMAD.MOV.U32 R6, RZ, RZ, RZ ;  /* 0x000000ffff067224 */ /* 0x000fe400078e00ff */
[----:B------:R-:W-:-:S07]  /*fec0*/  IMAD.MOV.U32 R9, RZ, RZ, RZ ;  /* 0x000000ffff097224 */ /* 0x000fce00078e00ff */
.L_x_7057:
[----:B------:R-:W3:Y:S01]  /*fed0*/  S2R R3, SR_CgaCtaId ;  /* 0x0000000000037919 */ /* 0x000ee20000008800 */
[----:B------:R-:W-:Y:S02]  /*fee0*/  MOV R2, 0x400 ;  /* 0x0000040000027802 */ /* 0x000fe40000000f00 */
[----:B------:R-:W-:Y:S02]  /*fef0*/  SHF.L.U32 R9, R9, 0x1f, RZ ;  /* 0x0000001f09097819 */ /* 0x000fe400000006ff */
[----:B---3--:R-:W-:-:S04]  /*ff00*/  LEA R2, R3, R2, 0x18 ;  /* 0x0000000203027211 */ /* 0x008fc800078ec0ff */
[----:B------:R-:W3:Y:S02]  /*ff10*/  SYNCS.PHASECHK.TRANS64.TRYWAIT P0, [R2+URZ+0x28c20], R9 ;  /* 0x028c2009020075a7 */ /* 0x000ee4000800017f */
[----:B---3--:R-:W-:Y:S05]  /*ff20*/  @!P0 BRA `(.L_x_7146) ;  /* 0x0000000c00c08947 */ /* 0x008fea0003800000 */
.L_x_7180:
[----:B------:R-:W-:-:S03]  /*ff30*/  UMOV UR4, 0xffffffff ;  /* 0xffffffff00047882 */ /* 0x000fc60000000000 */
[----:B------:R-:W-:Y:S05]  /*ff40*/  BRA.DIV UR4, `(.L_x_7147) ;  /* 0x0000000e04cc7947 */ /* 0x000fea000b800000 */
[----:B------:R-:W4:Y:S02]  /*ff50*/  S2R R3, SR_TID.X ;  /* 0x0000000000037919 */ /* 0x000f240000002100 */
[----:B----4-:R-:W-:-:S04]  /*ff60*/  SHF.R.U32.HI R3, RZ, 0x5, R3 ;  /* 0x00000005ff037819 */ /* 0x010fc80000011603 */
[----:B------:R-:W-:-:S05]  /*ff70*/  LOP3.LUT R3, R3, 0x3, RZ, 0xc0, !PT ;  /* 0x0000000303037812 */ /* 0x000fca00078ec0ff */
[----:B------:R4:W0:Y:S02]  /*ff80*/  SHFL.IDX PT, R14, R3, RZ, 0x1f ;  /* 0x00001fff030e7589 */ /* 0x00082400000e0000 */
.L_x_7183:
[----:B0-----:R-:W-:-:S13]  /*ff90*/  ISETP.NE.AND P0, PT, R14, RZ, PT ;  /* 0x000000ff0e00720c */ /* 0x001fda0003f05270 */
[----:B------:R-:W-:Y:S05]  /*ffa0*/  @P0 BRA `(.L_x_7008) ;  /* 0x0000000000880947 */ /* 0x000fea0003800000 */
[----:B------:R-:W-:-:S03]  /*ffb0*/  UMOV UR4, 0xffffffff ;  /* 0xffffffff00047882 */ /* 0x000fc60000000000 */
[----:B------:R-:W-:Y:S05]  /*ffc0*/  BRA.DIV UR4, `(.L_x_7148) ;  /* 0x0000000e04e07947 */ /* 0x000fea000b800000 */
[----:B------:R-:W-:-:S13]  /*ffd0*/  ELECT P6, URZ, PT ;  /* 0x00000000003f782f */ /* 0x000fda00038c0000 */
.L_x_7186:
[----:B------:R-:W-:Y:S05]  /*ffe0*/  @!P6 BRA `(.L_x_7008) ;  /* 0x000000000078e947 */ /* 0x000fea0003800000 */
[----:B------:R-:W-:-:S06]  /*fff0*/  ULOP3.LUT UR4, UR42, 0x2, URZ, 0xfc, !UPT ;  /* 0x000000022a047892 */ /* 0x000fcc000f8efc3f */
[----:B----4-:R-:W-:-:S05]  /*10000*/  IMAD.U32 R3, RZ, RZ, UR4 ;  /* 0x00000004ff037e24 */ /* 0x010fca000f8e00ff */
[----:B------:R-:W-:-:S13]  /*10010*/  ISETP.NE.AND P2, PT, R3, 0x3, PT ;  /* 0x000000030300780c */ /* 0x000fda0003f45270 */
[----:B------:R-:W-:Y:S05]  /*10020*/  @!P2 BRA `(.L_x_7149) ;  /* 0x000000000004a947 */ /* 0x000fea0003800000 */
[----:B------:R-:W-:Y:S01]  /*10030*/  BPT.TRAP 0x1 ;  /* 0x000000040000795c */ /* 0x000fe20000300000 */
.L_x_7149:
[----:B------:R-:W-:Y:S01]  /*10040*/  IADD3 R8, R2, 0x28c40, RZ ;  /* 0x00028c4002087810 */ /* 0x000fe20007ffe0ff */
[----:B------:R-:W-:Y:S01]  /*10050*/  VIADD R3, R6, 0x1 ;  /* 0x0000000106037836 */ /* 0x000fe20000000000 */
[----:B------:R-:W-:-:S03]  /*10060*/  SHF.L.U32 R4, R0, 0x1f, RZ ;  /* 0x0000001f00047819 */ /* 0x000fc600000006ff */
[----:B------:R-:W-:Y:S01]  /*10070*/  IMAD R7, R6, 0x8, R8 ;  /* 0x0000000806077824 */ /* 0x000fe200078e0208 */
[----:B------:R-:W-:-:S03]  /*10080*/  ISETP.NE.AND P1, PT, R3, 0x2, PT ;  /* 0x000000020300780c */ /* 0x000fc60003f25270 */
[----:B------:R-:W0:Y:S01]  /*10090*/  SYNCS.PHASECHK.TRANS64.TRYWAIT P0, [R7+URZ], R4 ;  /* 0x00000004070075a7 */ /* 0x000e22000800017f */
[----:B--2---:R-:W-:Y:S02]  /*100a0*/  SEL R5, RZ, 0x1, P1 ;  /* 0x00000001ff057807 */ /* 0x004fe40000800000 */
[----:B------:R-:W-:Y:S02]  /*100b0*/  SEL R3, R3, RZ, P1 ;  /* 0x000000ff03037207 */ /* 0x000fe40000800000 */
[----:B------:R-:W-:-:S03]  /*100c0*/  LOP3.LUT R0, R0, R5, RZ, 0x3c, !PT ;  /* 0x0000000500007212 */ /* 0x000fc600078e3cff */
[----:B------:R-:W-:Y:S01]  /*100d0*/  IMAD R5, R3, 0x8, R8 ;  /* 0x0000000803057824 */ /* 0x000fe200078e0208 */
[----:B------:R-:W-:Y:S01]  /*100e0*/  SHF.L.U32 R0, R0, 0x1f, RZ ;  /* 0x0000001f00007819 */ /* 0x000fe200000006ff */
[----:B0-----:R-:W-:Y:S06]  /*100f0*/  @!P0 BRA `(.L_x_7150) ;  /* 0x0000000c00b48947 */ /* 0x001fec0003800000 */
.L_x_7187:
[----:B------:R-:W2:Y:S02]  /*10100*/  SYNCS.PHASECHK.TRANS64.TRYWAIT P0, [R5+URZ], R0 ;  /* 0x00000000050075a7 */ /* 0x000ea4000800017f */
[----:B--2---:R-:W-:Y:S05]  /*10110*/  @!P0 BRA `(.L_x_7151) ;  /* 0x0000000c00c08947 */ /* 0x004fea0003800000 */
.L_x_7188:
[----:B------:R-:W-:Y:S05]  /*10120*/  @!P2 BRA `(.L_x_7152) ;  /* 0x000000000004a947 */ /* 0x000fea0003800000 */
[----:B------:R-:W-:Y:S01]  /*10130*/  BPT.TRAP 0x1 ;  /* 0x000000040000795c */ /* 0x000fe20000300000 */
.L_x_7152:
[----:B---3--:R-:W-:-:S05]  /*10140*/  IADD3 R2, R2, 0x28c60, RZ ;  /* 0x00028c6002027810 */ /* 0x008fca0007ffe0ff */
[----:B--2---:R-:W-:-:S04]  /*10150*/  IMAD R5, R6, 0x8, R2 ;  /* 0x0000000806057824 */ /* 0x004fc800078e0202 */
[----:B------:R-:W2:Y:S02]  /*10160*/  SYNCS.PHASECHK.TRANS64.TRYWAIT P0, [R5+URZ], R4 ;  /* 0x00000004050075a7 */ /* 0x000ea4000800017f */
[----:B--2---:R-:W-:Y:S05]  /*10170*/  @!P0 BRA `(.L_x_7153) ;  /* 0x0000000c00bc8947 */ /* 0x004fea0003800000 */
.L_x_7189:
[----:B------:R-:W-:-:S07]  /*10180*/  IMAD R3, R3, 0x8, R2 ;  /* 0x0000000803037824 */ /* 0x000fce00078e0202 */
.L_x_7154:
[----:B---3--:R3:W4:Y:S02]  /*10190*/  SYNCS.PHASECHK.TRANS64.TRYWAIT P0, [R3+URZ], R0 ;  /* 0x00000000030075a7 */ /* 0x008724000800017f */
[----:B----4-:R-:W-:Y:S05]  /*101a0*/  @!P0 NANOSLEEP.SYNCS 0x989680 ;  /* 0x009896800000895d */ /* 0x010fea0003900000 */
[----:B------:R-:W4:Y:S02]  /*101b0*/  @!P0 SYNCS.PHASECHK.TRANS64 P0, [R3+URZ], R0 ;  /* 0x00000000030085a7 */ /* 0x000f24000800007f */
[----:B----4-:R-:W-:Y:S05]  /*101c0*/  @!P0 BRA `(.L_x_7154) ;  /* 0xfffffffc00f08947 */ /* 0x010fea000383ffff */
.L_x_7008:
[----:B------:R-:W-:Y:S05]  /*101d0*/  BSYNC B6 ;  /* 0x0000000000067941 */ /* 0x000fea0003800000 */
.L_x_7005:
[----:B------:R-:W-:Y:S05]  /*101e0*/  EXIT ;  /* 0x000000000000794d */ /* 0x000fea0003800000 */
.L_x_7013:
[----:B0-----:R-:W-:-:S04]  /*101f0*/  IMAD.U32 R5, RZ, RZ, UR5 ;  /* 0x00000005ff057e24 */ /* 0x001fc8000f8e00ff */
[----:B------:R0:W1:Y:S03]  /*10200*/  SYNCS.PHASECHK.TRANS64.TRYWAIT P1, [R5+URZ+0x28c50], R2 ;  /* 0x028c5002050075a7 */ /* 0x000066000802017f */
[----:B-1----:R-:W-:Y:S05]  /*10210*/  @!P1 NANOSLEEP.SYNCS 0x989680 ;  /* 0x009896800000995d */ /* 0x002fea0003900000 */
[----:B------:R-:W1:Y:S02]  /*10220*/  @!P1 SYNCS.PHASECHK.TRANS64 P1, [R5+URZ+0x28c50], R2 ;  /* 0x028c5002050095a7 */ /* 0x000e64000802007f */
[----:B-1----:R-:W-:Y:S05]  /*10230*/  @!P1 BRA `(.L_x_7013) ;  /* 0xfffffffc00ec9947 */ /* 0x002fea000383ffff */
[----:B------:R-:W-:Y:S05]  /*10240*/  BRA `(.L_x_7155) ;  /* 0xffffff1000d47947 */ /* 0x000fea000383ffff */
.L_x_7018:
[----:B-1----:R-:W-:-:S04]  /*10250*/  MOV R5, UR7 ;  /* 0x0000000700057c02 */ /* 0x002fc80008000f00 */
[----:B------:R1:W2:Y:S03]  /*10260*/  SYNCS.PHASECHK.TRANS64.TRYWAIT P1, [R5+URZ+0x28c50], R2 ;  /* 0x028c5002050075a7 */ /* 0x0002a6000802017f */
[----:B--2---:R-:W-:Y:S05]  /*10270*/  @!P1 NANOSLEEP.SYNCS 0x989680 ;  /* 0x009896800000995d */ /* 0x004fea0003900000 */
[----:B------:R-:W2:Y:S02]  /*10280*/  @!P1 SYNCS.PHASECHK.TRANS64 P1, [R5+URZ+0x28c50], R2 ;  /* 0x028c5002050095a7 */ /* 0x000ea4000802007f */
[----:B--2---:R-:W-:Y:S05]  /*10290*/  @!P1 BRA `(.L_x_7018) ;  /* 0xfffffffc00ec9947 */ /* 0x004fea000383ffff */
[----:B------:R-:W-:Y:S05]  /*102a0*/  BRA `(.L_x_7017) ;  /* 0xffffff1c00dc7947 */ /* 0x000fea000383ffff */
.L_x_7022:
[----:B0-----:R-:W-:-:S04]  /*102b0*/  IMAD.U32 R6, RZ, RZ, UR39 ;  /* 0x00000027ff067e24 */ /* 0x001fc8000f8e00ff */
[----:B------:R0:W1:Y:S03]  /*102c0*/  SYNCS.PHASECHK.TRANS64.TRYWAIT P0, [R6+URZ+0x28c00], R13 ;  /* 0x028c000d060075a7 */ /* 0x000066000800017f */
[----:B-1----:R-:W-:Y:S05]  /*102d0*/  @!P0 NANOSLEEP.SYNCS 0x989680 ;  /* 0x009896800000895d */ /* 0x002fea0003900000 */
[----:B------:R-:W1:Y:S02]  /*102e0*/  @!P0 SYNCS.PHASECHK.TRANS64 P0, [R6+URZ+0x28c00], R13 ;  /* 0x028c000d060085a7 */ /* 0x000e64000800007f */
[----:B-1----:R-:W-:Y:S05]  /*102f0*/  @!P0 BRA `(.L_x_7022) ;  /* 0xfffffffc00ec8947 */ /* 0x002fea000383ffff */
[----:B------:R-:W-:Y:S05]  /*10300*/  BRA `(.L_x_7156) ;  /* 0xffffff3400307947 */ /* 0x000fea000383ffff */
.L_x_7026:
[----:B-1----:R-:W-:-:S04]  /*10310*/  IMAD.U32 R0, RZ, RZ, UR39 ;  /* 0x00000027ff007e24 */ /* 0x002fc8000f8e00ff */
[----:B------:R1:W2:Y:S03]  /*10320*/  SYNCS.PHASECHK.TRANS64.TRYWAIT P2, [R0+URZ+0x28c30], R13 ;  /* 0x028c300d000075a7 */ /* 0x0002a6000804017f */
[----:B--2---:R-:W-:Y:S05]  /*10330*/  @!P2 NANOSLEEP.SYNCS 0x989680 ;  /* 0x009896800000a95d */ /* 0x004fea0003900000 */
[----:B------:R-:W2:Y:S02]  /*10340*/  @!P2 SYNCS.PHASECHK.TRANS64 P2, [R0+URZ+0x28c30], R13 ;  /* 0x028c300d0000a5a7 */ /* 0x000ea4000804007f */
[----:B--2---:R-:W-:Y:S05]  /*10350*/  @!P2 BRA `(.L_x_7026) ;  /* 0xfffffffc00eca947 */ /* 0x004fea000383ffff */
[----:B------:R-:W-:Y:S05]  /*10360*/  BRA `(.L_x_7025) ;  /* 0xffffff34007c7947 */ /* 0x000fea000383ffff */
.L_x_7030:
[----:B---3--:R3:W4:Y:S02]  /*10370*/  SYNCS.PHASECHK.TRANS64.TRYWAIT P3, [R14+URZ+0x28c50], R13 ;  /* 0x028c500d0e0075a7 */ /* 0x008724000806017f */
[----:B----4-:R-:W-:Y:S05]  /*10380*/  @!P3 NANOSLEEP.SYNCS 0x989680 ;  /* 0x009896800000b95d */ /* 0x010fea0003900000 */
[----:B------:R-:W4:Y:S02]  /*10390*/  @!P3 SYNCS.PHASECHK.TRANS64 P3, [R14+URZ+0x28c50], R13 ;  /* 0x028c500d0e00b5a7 */ /* 0x000f24000806007f */
[----:B----4-:R-:W-:Y:S05]  /*103a0*/  @!P3 BRA `(.L_x_7030) ;  /* 0xfffffffc00f0b947 */ /* 0x010fea000383ffff */
[----:B------:R-:W-:Y:S05]  /*103b0*/  BRA `(.L_x_7029) ;  /* 0xffffff4800a07947 */ /* 0x000fea000383ffff */
.L_x_7035:
[----:B-1----:R-:W-:-:S04]  /*103c0*/  IMAD.U32 R0, RZ, RZ, UR27 ;  /* 0x0000001bff007e24 */ /* 0x002fc8000f8e00ff */
[----:B------:R1:W3:Y:S03]  /*103d0*/  SYNCS.PHASECHK.TRANS64.TRYWAIT P3, [R0+URZ+0x28c30], R13 ;  /* 0x028c300d000075a7 */ /* 0x0002e6000806017f */
[----:B---3--:R-:W-:Y:S05]  /*103e0*/  @!P3 NANOSLEEP.SYNCS 0x989680 ;  /* 0x009896800000b95d */ /* 0x008fea0003900000 */
[----:B------:R-:W3:Y:S02]  /*103f0*/  @!P3 SYNCS.PHASECHK.TRANS64 P3, [R0+URZ+0x28c30], R13 ;  /* 0x028c300d0000b5a7 */ /* 0x000ee4000806007f */
[----:B---3--:R-:W-:Y:S05]  /*10400*/  @!P3 BRA `(.L_x_7035) ;  /* 0xfffffffc00ecb947 */ /* 0x008fea000383ffff */
[----:B------:R-:W-:Y:S05]  /*10410*/  BRA `(.L_x_7034) ;  /* 0xffffff4c00c47947 */ /* 0x000fea000383ffff */
.L_x_7039:
[----:B---3--:R3:W4:Y:S02]  /*10420*/  SYNCS.PHASECHK.TRANS64.TRYWAIT P3, [R168+URZ+0x28c50], R13 ;  /* 0x028c500da80075a7 */ /* 0x008724000806017f */
[----:B----4-:R-:W-:Y:S05]  /*10430*/  @!P3 NANOSLEEP.SYNCS 0x989680 ;  /* 0x009896800000b95d */ /* 0x010fea0003900000 */
[----:B------:R-:W4:Y:S02]  /*10440*/  @!P3 SYNCS.PHASECHK.TRANS64 P3, [R168+URZ+0x28c50], R13 ;  /* 0x028c500da800b5a7 */ /* 0x000f24000806007f */
[----:B----4-:R-:W-:Y:S05]  /*10450*/  @!P3 BRA `(.L_x_7039) ;  /* 0xfffffffc00f0b947 */ /* 0x010fea000383ffff */
[----:B------:R-:W-:Y:S05]  /*10460*/  BRA `(.L_x_7038) ;  /* 0xffffff6800307947 */ /* 0x000fea000383ffff */
.L_x_7045:
[----:B-1----:R-:W-:-:S04]  /*10470*/  MOV R0, UR25 ;  /* 0x0000001900007c02 */ /* 0x002fc80008000f00 */
[----:B------:R1:W0:Y:S03]  /*10480*/  SYNCS.PHASECHK.TRANS64.TRYWAIT P2, [R0+URZ+0x28c30], R11 ;  /* 0x028c300b000075a7 */ /* 0x000226000804017f */
[----:B0-----:R-:W-:Y:S05]  /*10490*/  @!P2 NANOSLEEP.SYNCS 0x989680 ;  /* 0x009896800000a95d */ /* 0x001fea0003900000 */
[----:B------:R-:W0:Y:S02]  /*104a0*/  @!P2 SYNCS.PHASECHK.TRANS64 P2, [R0+URZ+0x28c30], R11 ;  /* 0x028c300b0000a5a7 */ /* 0x000e24000804007f */
[----:B0-----:R-:W-:Y:S05]  /*104b0*/  @!P2 BRA `(.L_x_7045) ;  /* 0xfffffffc00eca947 */ /* 0x001fea000383ffff */
[----:B------:R-:W-:Y:S05]  /*104c0*/  BRA `(.L_x_7044) ;  /* 0xffffff6c00207947 */ /* 0x000fea000383ffff */
.L_x_7049:
[----:B--2---:R2:W4:Y:S02]  /*104d0*/  SYNCS.PHASECHK.TRANS64.TRYWAIT P2, [R180+URZ+0x28c50], R11 ;  /* 0x028c500bb40075a7 */ /* 0x004524000804017f */
[----:B----4-:R-:W-:Y:S05]  /*104e0*/  @!P2 NANOSLEEP.SYNCS 0x989680 ;  /* 0x009896800000a95d */ /* 0x010fea0003900000 */
[----:B------:R-:W4:Y:S02]  /*104f0*/  @!P2 SYNCS.PHASECHK.TRANS64 P2, [R180+URZ+0x28c50], R11 ;  /* 0x028c500bb400a5a7 */ /* 0x000f24000804007f */
[----:B----4-:R-:W-:Y:S05]  /*10500*/  @!P2 BRA `(.L_x_7049) ;  /* 0xfffffffc00f0a947 */ /* 0x010fea000383ffff */
[----:B------:R-:W-:Y:S05]  /*10510*/  BRA `(.L_x_7048) ;  /* 0xffffff8000387947 */ /* 0x000fea000383ffff */
.L_x_7062:
[----:B------:R-:W-:Y:S01]  /*10520*/  IMAD.MOV.U32 R13, RZ, RZ, R19 ;  /* 0x000000ffff0d7224 */ /* 0x000fe200078e0013 */
[----:B------:R-:W-:Y:S01]  /*10530*/  MOV R15, 0xffffffff ;  /* 0xffffffff000f7802 */ /* 0x000fe20000000f00 */
[----:B------:R-:W-:Y:S02]  /*10540*/  IMAD.MOV.U32 R12, RZ, RZ, RZ ;  /* 0x000000ffff0c7224 */ /* 0x000fe400078e00ff */
[----:B------:R-:W-:-:S07]  /*10550*/  IMAD.MOV.U32 R11, RZ, RZ, 0x1f ;  /* 0x0000001fff0b7424 */ /* 0x000fce00078e00ff */
[----:B------:R-:W-:Y:S05]  /*10560*/  WARPSYNC.COLLECTIVE R15, `(.L_x_7157) ;  /* 0x000000000f087348 */ /* 0x000fea0003c00000 */
[----:B------:R0:W1:Y:S02]  /*10570*/  SHFL.IDX P6, R14, R13, R12, R11 ;  /* 0x0000000c0d0e7389 */ /* 0x00006400000c000b */
[----:B01----:R-:W-:Y:S01]  /*10580*/  ENDCOLLECTIVE ;  /* 0x000000000000791b */ /* 0x003fe20003800000 */
.L_x_7157:
[----:B------:R-:W-:Y:S05]  /*10590*/  BRA `(.L_x_7158) ;  /* 0xffffffc000207947 */ /* 0x000fea000383ffff */
.L_x_7064:
[----:B------:R-:W-:Y:S01]  /*105a0*/  BSSY B0, `(.L_x_7159) ;  /* 0x0000006000007945 */ /* 0x000fe20003800000 */
[----:B------:R-:W-:-:S07]  /*105b0*/  IMAD.MOV.U32 R15, RZ, RZ, -0x1 ;  /* 0xffffffffff0f7424 */ /* 0x000fce00078e00ff */
[----:B------:R-:W-:Y:S05]  /*105c0*/  WARPSYNC.COLLECTIVE R15, `(.L_x_7160) ;  /* 0x000000000f0c7348 */ /* 0x000fea0003c00000 */
[----:B------:R-:W-:Y:S02]  /*105d0*/  ELECT P6, UR62, PT ;  /* 0x00000000003e782f */ /* 0x000fe400038c0000 */
[----:B------:R-:W-:Y:S01]  /*105e0*/  MOV R14, UR62 ;  /* 0x0000003e000e7c02 */ /* 0x000fe20008000f00 */
[----:B------:R-:W-:Y:S10]  /*105f0*/  ENDCOLLECTIVE ;  /* 0x000000000000791b */ /* 0x000ff40003800000 */
.L_x_7160:
[----:B------:R-:W-:Y:S05]  /*10600*/  BSYNC B0 ;  /* 0x0000000000007941 */ /* 0x000fea0003800000 */
.L_x_7159:
[----:B------:R-:W-:Y:S05]  /*10610*/  BRA `(.L_x_7161) ;  /* 0xffffffc000207947 */ /* 0x000fea000383ffff */
.L_x_7066:
[----:B0-----:R-:W-:-:S04]  /*10620*/  IMAD.U32 R3, RZ, RZ, UR38 ;  /* 0x00000026ff037e24 */ /* 0x001fc8000f8e00ff */
[----:B------:R0:W1:Y:S03]  /*10630*/  SYNCS.PHASECHK.TRANS64.TRYWAIT P0, [R3+URZ+0x28c40], R0 ;  /* 0x028c4000030075a7 */ /* 0x000066000800017f */
[----:B-1----:R-:W-:Y:S05]  /*10640*/  @!P0 NANOSLEEP.SYNCS 0x989680 ;  /* 0x009896800000895d */ /* 0x002fea0003900000 */
[----:B------:R-:W1:Y:S02]  /*10650*/  @!P0 SYNCS.PHASECHK.TRANS64 P0, [R3+URZ+0x28c40], R0 ;  /* 0x028c4000030085a7 */ /* 0x000e64000800007f */
[----:B-1----:R-:W-:Y:S05]  /*10660*/  @!P0 BRA `(.L_x_7066) ;  /* 0xfffffffc00ec8947 */ /* 0x002fea000383ffff */
[----:B------:R-:W-:Y:S05]  /*10670*/  BRA `(.L_x_7162) ;  /* 0xffffffc000807947 */ /* 0x000fea000383ffff */
.L_x_7069:
[----:B------:R-:W-:Y:S01]  /*10680*/  MOV R13, R6 ;  /* 0x00000006000d7202 */ /* 0x000fe20000000f00 */
[----:B------:R-:W-:Y:S02]  /*10690*/  IMAD.MOV.U32 R12, RZ, RZ, RZ ;  /* 0x000000ffff0c7224 */ /* 0x000fe400078e00ff */
[----:B------:R-:W-:Y:S02]  /*106a0*/  IMAD.MOV.U32 R11, RZ, RZ, 0x181f ;  /* 0x0000181fff0b7424 */ /* 0x000fe400078e00ff */
[----:B------:R-:W-:Y:S02]  /*106b0*/  IMAD.MOV.U32 R15, RZ, RZ, -0x1 ;  /* 0xffffffffff0f7424 */ /* 0x000fe400078e00ff */
[----:B------:R-:W-:-:S07]  /*106c0*/  IMAD R7, R10, 0x40, R7 ;  /* 0x000000400a077824 */ /* 0x000fce00078e0207 */
[----:B------:R-:W-:Y:S05]  /*106d0*/  WARPSYNC.COLLECTIVE R15, `(.L_x_7163) ;  /* 0x000000000f087348 */ /* 0x000fea0003c00000 */
[----:B------:R0:W1:Y:S02]  /*106e0*/  SHFL.IDX P6, R14, R13, R12, R11 ;  /* 0x0000000c0d0e7389 */ /* 0x00006400000c000b */
[----:B01----:R-:W-:Y:S01]  /*106f0*/  ENDCOLLECTIVE ;  /* 0x000000000000791b */ /* 0x003fe20003800000 */
.L_x_7163:
[----:B------:R-:W-:Y:S01]  /*10700*/  IADD3 R21, R7, 0x10, RZ ;  /* 0x0000001007157810 */ /* 0x000fe20007ffe0ff */
[----:B------:R-:W-:Y:S01]  /*10710*/  IMAD.MOV.U32 R13, RZ, RZ, R0 ;  /* 0x000000ffff0d7224 */ /* 0x000fe200078e0000 */
[----:B------:R-:W-:-:S07]  /*10720*/  MOV R2, R14 ;  /* 0x0000000e00027202 */ /* 0x000fce0000000f00 */
[----:B------:R-:W-:Y:S05]  /*10730*/  WARPSYNC.COLLECTIVE R15, `(.L_x_7164) ;  /* 0x000000000f087348 */ /* 0x000fea0003c00000 */
[----:B------:R0:W1:Y:S02]  /*10740*/  SHFL.IDX P6, R14, R13, R12, R11 ;  /* 0x0000000c0d0e7389 */ /* 0x00006400000c000b */
[----:B01----:R-:W-:Y:S01]  /*10750*/  ENDCOLLECTIVE ;  /* 0x000000000000791b */ /* 0x003fe20003800000 */
.L_x_7164:
[----:B------:R-:W-:Y:S02]  /*10760*/  ULDC UR4, c[0x0][0x288] ;  /* 0x0000a20000047ab9 */ /* 0x000fe40000000800 */
[----:B------:R-:W-:-:S05]  /*10770*/  IMAD R4, R4, UR4, RZ ;  /* 0x0000000404047c24 */ /* 0x000fca000f8e02ff */
[----:B------:R-:W-:Y:S01]  /*10780*/  ISETP.GE.AND P1, PT, R7, R4, PT ;  /* 0x000000040700720c */ /* 0x000fe20003f26270 */
[----:B------:R-:W-:Y:S02]  /*10790*/  IMAD.MOV.U32 R13, RZ, RZ, R6 ;  /* 0x000000ffff0d7224 */ /* 0x000fe400078e0006 */
[----:B------:R-:W-:-:S10]  /*107a0*/  IMAD.MOV.U32 R12, RZ, RZ, 0x1 ;  /* 0x00000001ff0c7424 */ /* 0x000fd400078e00ff */
[----:B------:R-:W-:Y:S02]  /*107b0*/  @!P1 LEA R9, R5, UR38, 0x1 ;  /* 0x0000002605099c11 */ /* 0x000fe4000f8e08ff */
[----:B------:R-:W-:-:S05]  /*107c0*/  @!P1 LEA R14, P2, R8, R14, 0x1 ;  /* 0x0000000e080e9211 */ /* 0x000fca00078408ff */
[----:B------:R-:W-:Y:S02]  /*107d0*/  @!P1 IMAD.X R3, RZ, RZ, R2, P2 ;  /* 0x000000ffff039224 */ /* 0x000fe400010e0602 */
[----:B------:R-:W-:-:S07]  /*107e0*/  @!P1 IMAD.MOV.U32 R2, RZ, RZ, R14 ;  /* 0x000000ffff029224 */ /* 0x000fce00078e000e */
[----:B------:R-:W-:Y:S05]  /*107f0*/  WARPSYNC.COLLECTIVE R15, `(.L_x_7165) ;  /* 0x000000000f087348 */ /* 0x000fea0003c00000 */
[----:B------:R0:W1:Y:S02]  /*10800*/  SHFL.IDX P6, R14, R13, R12, R11 ;  /* 0x0000000c0d0e7389 */ /* 0x00006400000c000b */
[----:B01----:R-:W-:Y:S01]  /*10810*/  ENDCOLLECTIVE ;  /* 0x000000000000791b */ /* 0x003fe20003800000 */
.L_x_7165:
[----:B------:R-:W-:Y:S01]  /*10820*/  @!PT LDS RZ, [RZ] ;  /* 0x00000000fffff984 */ /* 0x000fe20000000800 */
[----:B------:R-:W-:Y:S01]  /*10830*/  @!PT LDS RZ, [RZ] ;  /* 0x00000000fffff984 */ /* 0x000fe20000000800 */
[----:B------:R-:W-:Y:S01]  /*10840*/  @!PT LDS RZ, [RZ] ;  /* 0x00000000fffff984 */ /* 0x000fe20000000800 */
[----:B------:R0:W-:Y:S01]  /*10850*/  @!P1 LDGSTS.E.BYPASS.LTC128B.128 [R9+0x20400], desc[UR44][R2.64], !P0 ;  /* 0x2040000002099fae */ /* 0x0001e2000c101d6c */
[----:B------:R-:W-:Y:S02]  /*10860*/  ISETP.GE.AND P1, PT, R21, R4, PT ;  /* 0x000000041500720c */ /* 0x000fe40003f26270 */
[----:B------:R-:W-:Y:S01]  /*10870*/  MOV R13, R0 ;  /* 0x00000000000d7202 */ /* 0x000fe20000000f00 */
[----:B0-----:R-:W-:-:S10]  /*10880*/  VIADD R9, R7, 0x20 ;  /* 0x0000002007097836 */ /* 0x001fd40000000000 */
[----:B------:R-:W-:Y:S01]  /*10890*/  @!P1 LEA R21, R5, UR38, 0x1 ;  /* 0x0000002605159c11 */ /* 0x000fe2000f8e08ff */
[----:B------:R-:W-:-:S07]  /*108a0*/  IMAD.MOV.U32 R2, RZ, RZ, R14 ;  /* 0x000000ffff027224 */ /* 0x000fce00078e000e */
[----:B------:R-:W-:Y:S05]  /*108b0*/  WARPSYNC.COLLECTIVE R15, `(.L_x_7166) ;  /* 0x000000000f087348 */ /* 0x000fea0003c00000 */
[----:B------:R0:W1:Y:S02]  /*108c0*/  SHFL.IDX P6, R14, R13, R12, R11 ;  /* 0x0000000c0d0e7389 */ /* 0x00006400000c000b */
[----:B01----:R-:W-:Y:S01]  /*108d0*/  ENDCOLLECTIVE ;  /* 0x000000000000791b */ /* 0x003fe20003800000 */
.L_x_7166:
        /* <DEDUP_REMOVED lines=8> */
.L_x_7167:
        /* <DEDUP_REMOVED lines=11> */
.L_x_7168:
[----:B------:R-:W-:Y:S02]  /*10a10*/  IMAD.MOV.U32 R13, RZ, RZ, R6 ;  /* 0x000000ffff0d7224 */ /* 0x000fe400078e0006 */
[----:B------:R-:W-:Y:S01]  /*10a20*/  IMAD.MOV.U32 R12, RZ, RZ, 0x3 ;  /* 0x00000003ff0c7424 */ /* 0x000fe200078e00ff */
[----:B------:R-:W-:-:S04]  /*10a30*/  @!P1 LEA R14, P2, R8, R14, 0x1 ;  /* 0x0000000e080e9211 */ /* 0x000fc800078408ff */
[----:B------:R-:W-:Y:S01]  /*10a40*/  @!P1 IADD3.X R3, RZ, R2, RZ, P2, !PT ;  /* 0x00000002ff039210 */ /* 0x000fe200017fe4ff */
[----:B------:R-:W-:-:S08]  /*10a50*/  @!P1 IMAD.MOV.U32 R2, RZ, RZ, R14 ;  /* 0x000000ffff029224 */ /* 0x000fd000078e000e */
[----:B------:R-:W-:Y:S05]  /*10a60*/  WARPSYNC.COLLECTIVE R15, `(.L_x_7169) ;  /* 0x000000000f087348 */ /* 0x000fea0003c00000 */
[----:B------:R0:W1:Y:S02]  /*10a70*/  SHFL.IDX P6, R14, R13, R12, R11 ;  /* 0x0000000c0d0e7389 */ /* 0x00006400000c000b */
[----:B01----:R-:W-:Y:S01]  /*10a80*/  ENDCOLLECTIVE ;  /* 0x000000000000791b */ /* 0x003fe20003800000 */
.L_x_7169:
        /* <DEDUP_REMOVED lines=9> */
.L_x_7170:
[----:B------:R-:W-:Y:S05]  /*10b20*/  BRA `(.L_x_7171) ;  /* 0xffffffc400607947 */ /* 0x000fea000383ffff */
.L_x_7070:
[----:B0-----:R-:W-:-:S04]  /*10b30*/  IMAD.U32 R3, RZ, RZ, UR38 ;  /* 0x00000026ff037e24 */ /* 0x001fc8000f8e00ff */
[----:B------:R0:W1:Y:S03]  /*10b40*/  SYNCS.PHASECHK.TRANS64.TRYWAIT P0, [R3+URZ+0x28c20], R4 ;  /* 0x028c2004030075a7 */ /* 0x000066000800017f */
[----:B-1----:R-:W-:Y:S05]  /*10b50*/  @!P0 NANOSLEEP.SYNCS 0x989680 ;  /* 0x009896800000895d */ /* 0x002fea0003900000 */
[----:B------:R-:W1:Y:S02]  /*10b60*/  @!P0 SYNCS.PHASECHK.TRANS64 P0, [R3+URZ+0x28c20], R4 ;  /* 0x028c2004030085a7 */ /* 0x000e64000800007f */
[----:B-1----:R-:W-:Y:S05]  /*10b70*/  @!P0 BRA `(.L_x_7070) ;  /* 0xfffffffc00ec8947 */ /* 0x002fea000383ffff */
[----:B------:R-:W-:Y:S05]  /*10b80*/  BRA `(.L_x_7172) ;  /* 0xffffffc400907947 */ /* 0x000fea000383ffff */
.L_x_7073:
[----:B0-----:R-:W-:-:S04]  /*10b90*/  IMAD.U32 R3, RZ, RZ, UR38 ;  /* 0x00000026ff037e24 */ /* 0x001fc8000f8e00ff */
[----:B------:R0:W1:Y:S03]  /*10ba0*/  SYNCS.PHASECHK.TRANS64.TRYWAIT P0, [R3+URZ+0x28c60], R4 ;  /* 0x028c6004030075a7 */ /* 0x000066000800017f */
[----:B-1----:R-:W-:Y:S05]  /*10bb0*/  @!P0 NANOSLEEP.SYNCS 0x989680 ;  /* 0x009896800000895d */ /* 0x002fea0003900000 */
[----:B------:R-:W1:Y:S02]  /*10bc0*/  @!P0 SYNCS.PHASECHK.TRANS64 P0, [R3+URZ+0x28c60], R4 ;  /* 0x028c6004030085a7 */ /* 0x000e64000800007f */
[----:B-1----:R-:W-:Y:S05]  /*10bd0*/  @!P0 BRA `(.L_x_7073) ;  /* 0xfffffffc00ec8947 */ /* 0x002fea000383ffff */
[----:B------:R-:W-:Y:S05]  /*10be0*/  BRA `(.L_x_7173) ;  /* 0xffffffc4009c7947 */ /* 0x000fea000383ffff */
.L_x_7089:
[----:B-1----:R-:W-:-:S04]  /*10bf0*/  MOV R3, UR38 ;  /* 0x0000002600037c02 */ /* 0x002fc80008000f00 */
[----:B------:R1:W2:Y:S03]  /*10c00*/  SYNCS.PHASECHK.TRANS64.TRYWAIT P0, [R3+URZ+0x28c48], R2 ;  /* 0x028c4802030075a7 */ /* 0x0002a6000800017f */
[----:B--2---:R-:W-:Y:S05]  /*10c10*/  @!P0 NANOSLEEP.SYNCS 0x989680 ;  /* 0x009896800000895d */ /* 0x004fea0003900000 */
[----:B------:R-:W2:Y:S02]  /*10c20*/  @!P0 SYNCS.PHASECHK.TRANS64 P0, [R3+URZ+0x28c48], R2 ;  /* 0x028c4802030085a7 */ /* 0x000ea4000800007f */
[----:B--2---:R-:W-:Y:S05]  /*10c30*/  @!P0 BRA `(.L_x_7089) ;  /* 0xfffffffc00ec8947 */ /* 0x004fea000383ffff */
[----:B------:R-:W-:Y:S05]  /*10c40*/  BRA `(.L_x_7174) ;  /* 0xffffffd000687947 */ /* 0x000fea000383ffff */
.L_x_7094:
[----:B012---:R-:W-:-:S04]  /*10c50*/  IMAD.U32 R3, RZ, RZ, UR38 ;  /* 0x00000026ff037e24 */ /* 0x007fc8000f8e00ff */
[----:B------:R0:W1:Y:S03]  /*10c60*/  SYNCS.PHASECHK.TRANS64.TRYWAIT P0, [R3+URZ+0x28c68], R2 ;  /* 0x028c6802030075a7 */ /* 0x000066000800017f */
[----:B-1----:R-:W-:Y:S05]  /*10c70*/  @!P0 NANOSLEEP.SYNCS 0x989680 ;  /* 0x009896800000895d */ /* 0x002fea0003900000 */
[----:B------:R-:W1:Y:S02]  /*10c80*/  @!P0 SYNCS.PHASECHK.TRANS64 P0, [R3+URZ+0x28c68], R2 ;  /* 0x028c6802030085a7 */ /* 0x000e64000800007f */
[----:B-1----:R-:W-:Y:S05]  /*10c90*/  @!P0 BRA `(.L_x_7094) ;  /* 0xfffffffc00ec8947 */ /* 0x002fea000383ffff */
[----:B------:R-:W-:Y:S05]  /*10ca0*/  BRA `(.L_x_7175) ;  /* 0xffffffd000c87947 */ /* 0x000fea000383ffff */
.L_x_7109:
[----:B-1----:R-:W-:-:S04]  /*10cb0*/  IMAD.U32 R3, RZ, RZ, UR38 ;  /* 0x00000026ff037e24 */ /* 0x002fc8000f8e00ff */
[----:B------:R1:W2:Y:S03]  /*10cc0*/  SYNCS.PHASECHK.TRANS64.TRYWAIT P0, [R3+URZ+0x28c40], R2 ;  /* 0x028c4002030075a7 */ /* 0x0002a6000800017f */
[----:B--2---:R-:W-:Y:S05]  /*10cd0*/  @!P0 NANOSLEEP.SYNCS 0x989680 ;  /* 0x009896800000895d */ /* 0x004fea0003900000 */
[----:B------:R-:W2:Y:S02]  /*10ce0*/  @!P0 SYNCS.PHASECHK.TRANS64 P0, [R3+URZ+0x28c40], R2 ;  /* 0x028c4002030085a7 */ /* 0x000ea4000800007f */
[----:B--2---:R-:W-:Y:S05]  /*10cf0*/  @!P0 BRA `(.L_x_7109) ;  /* 0xfffffffc00ec8947 */ /* 0x004fea000383ffff */
[----:B------:R-:W-:Y:S05]  /*10d00*/  BRA `(.L_x_7176) ;  /* 0xffffffdc00187947 */ /* 0x000fea000383ffff */
.L_x_7114:
[----:B01----:R-:W-:-:S04]  /*10d10*/  IMAD.U32 R3, RZ, RZ, UR38 ;  /* 0x00000026ff037e24 */ /* 0x003fc8000f8e00ff */
[----:B------:R0:W1:Y:S03]  /*10d20*/  SYNCS.PHASECHK.TRANS64.TRYWAIT P0, [R3+URZ+0x28c60], R2 ;  /* 0x028c6002030075a7 */ /* 0x000066000800017f */
[----:B-1----:R-:W-:Y:S05]  /*10d30*/  @!P0 NANOSLEEP.SYNCS 0x989680 ;  /* 0x009896800000895d */ /* 0x002fea0003900000 */
[----:B------:R-:W1:Y:S02]  /*10d40*/  @!P0 SYNCS.PHASECHK.TRANS64 P0, [R3+URZ+0x28c60], R2 ;  /* 0x028c6002030085a7 */ /* 0x000e64000800007f */
[----:B-1----:R-:W-:Y:S05]  /*10d50*/  @!P0 BRA `(.L_x_7114) ;  /* 0xfffffffc00ec8947 */ /* 0x002fea000383ffff */
[----:B------:R-:W-:Y:S05]  /*10d60*/  BRA `(.L_x_7177) ;  /* 0xffffffdc007c7947 */ /* 0x000fea000383ffff */
.L_x_7130:
[----:B--2---:R-:W-:-:S04]  /*10d70*/  MOV R3, UR38 ;  /* 0x0000002600037c02 */ /* 0x004fc80008000f00 */
[----:B------:R2:W3:Y:S03]  /*10d80*/  SYNCS.PHASECHK.TRANS64.TRYWAIT P0, [R3+URZ+0x28c48], R2 ;  /* 0x028c4802030075a7 */ /* 0x0004e6000800017f */
[----:B---3--:R-:W-:Y:S05]  /*10d90*/  @!P0 NANOSLEEP.SYNCS 0x989680 ;  /* 0x009896800000895d */ /* 0x008fea0003900000 */
[----:B------:R-:W3:Y:S02]  /*10da0*/  @!P0 SYNCS.PHASECHK.TRANS64 P0, [R3+URZ+0x28c48], R2 ;  /* 0x028c4802030085a7 */ /* 0x000ee4000800007f */
[----:B---3--:R-:W-:Y:S05]  /*10db0*/  @!P0 BRA `(.L_x_7130) ;  /* 0xfffffffc00ec8947 */ /* 0x008fea000383ffff */
[----:B------:R-:W-:Y:S05]  /*10dc0*/  BRA `(.L_x_7178) ;  /* 0xffffffe400d87947 */ /* 0x000fea000383ffff */
.L_x_7135:
[----:B--2---:R-:W-:-:S04]  /*10dd0*/  IMAD.U32 R3, RZ, RZ, UR38 ;  /* 0x00000026ff037e24 */ /* 0x004fc8000f8e00ff */
[----:B------:R2:W3:Y:S03]  /*10de0*/  SYNCS.PHASECHK.TRANS64.TRYWAIT P0, [R3+URZ+0x28c68], R2 ;  /* 0x028c6802030075a7 */ /* 0x0004e6000800017f */
[----:B---3--:R-:W-:Y:S05]  /*10df0*/  @!P0 NANOSLEEP.SYNCS 0x989680 ;  /* 0x009896800000895d */ /* 0x008fea0003900000 */
[----:B------:R-:W3:Y:S02]  /*10e00*/  @!P0 SYNCS.PHASECHK.TRANS64 P0, [R3+URZ+0x28c68], R2 ;  /* 0x028c6802030085a7 */ /* 0x000ee4000800007f */
[----:B---3--:R-:W-:Y:S05]  /*10e10*/  @!P0 BRA `(.L_x_7135) ;  /* 0xfffffffc00ec8947 */ /* 0x008fea000383ffff */
[----:B------:R-:W-:Y:S05]  /*10e20*/  BRA `(.L_x_7179) ;  /* 0xffffffe8003c7947 */ /* 0x000fea000383ffff */
.L_x_7146:
[----:B---3--:R3:W4:Y:S02]  /*10e30*/  SYNCS.PHASECHK.TRANS64.TRYWAIT P0, [R2+URZ+0x28c20], R9 ;  /* 0x028c2009020075a7 */ /* 0x008724000800017f */
[----:B----4-:R-:W-:Y:S05]  /*10e40*/  @!P0 NANOSLEEP.SYNCS 0x989680 ;  /* 0x009896800000895d */ /* 0x010fea0003900000 */
[----:B------:R-:W4:Y:S02]  /*10e50*/  @!P0 SYNCS.PHASECHK.TRANS64 P0, [R2+URZ+0x28c20], R9 ;  /* 0x028c2009020085a7 */ /* 0x000f24000800007f */
[----:B----4-:R-:W-:Y:S05]  /*10e60*/  @!P0 BRA `(.L_x_7146) ;  /* 0xfffffffc00f08947 */ /* 0x010fea000383ffff */
[----:B------:R-:W-:Y:S05]  /*10e70*/  BRA `(.L_x_7180) ;  /* 0xfffffff0002c7947 */ /* 0x000fea000383ffff */
.L_x_7147:
[----:B------:R-:W4:Y:S01]  /*10e80*/  S2R R3, SR_TID.X ;  /* 0x0000000000037919 */ /* 0x000f220000002100 */
[----:B------:R-:W-:Y:S01]  /*10e90*/  BSSY B0, `(.L_x_7181) ;  /* 0x000000a000007945 */ /* 0x000fe20003800000 */
[----:B0-----:R-:W-:Y:S01]  /*10ea0*/  IMAD.MOV.U32 R12, RZ, RZ, RZ ;  /* 0x000000ffff0c7224 */ /* 0x001fe200078e00ff */
[----:B------:R-:W-:Y:S01]  /*10eb0*/  MOV R11, 0x1f ;  /* 0x0000001f000b7802 */ /* 0x000fe20000000f00 */
[----:B------:R-:W-:Y:S01]  /*10ec0*/  IMAD.MOV.U32 R15, RZ, RZ, -0x1 ;  /* 0xffffffffff0f7424 */ /* 0x000fe200078e00ff */
[----:B----4-:R-:W-:-:S04]  /*10ed0*/  SHF.R.U32.HI R3, RZ, 0x5, R3 ;  /* 0x00000005ff037819 */ /* 0x010fc80000011603 */
[----:B------:R-:W-:-:S05]  /*10ee0*/  LOP3.LUT R3, R3, 0x3, RZ, 0xc0, !PT ;  /* 0x0000000303037812 */ /* 0x000fca00078ec0ff */
[----:B------:R-:W-:-:S07]  /*10ef0*/  IMAD.MOV.U32 R13, RZ, RZ, R3 ;  /* 0x000000ffff0d7224 */ /* 0x000fce00078e0003 */
[----:B-123--:R-:W-:Y:S05]  /*10f00*/  WARPSYNC.COLLECTIVE R15, `(.L_x_7182) ;  /* 0x000000000f087348 */ /* 0x00efea0003c00000 */
[----:B------:R0:W4:Y:S02]  /*10f10*/  SHFL.IDX P6, R14, R13, R12, R11 ;  /* 0x0000000c0d0e7389 */ /* 0x00012400000c000b */
[----:B01234-:R-:W-:Y:S01]  /*10f20*/  ENDCOLLECTIVE ;  /* 0x000000000000791b */ /* 0x01ffe20003800000 */
.L_x_7182:
[----:B------:R-:W-:Y:S05]  /*10f30*/  BSYNC B0 ;  /* 0x0000000000007941 */ /* 0x000fea0003800000 */
.L_x_7181:
[----:B------:R-:W-:Y:S05]  /*10f40*/  BRA `(.L_x_7183) ;  /* 0xfffffff000107947 */ /* 0x000fea000383ffff */
.L_x_7148:
[----:B------:R-:W-:Y:S01]  /*10f50*/  BSSY B0, `(.L_x_7184) ;  /* 0x0000006000007945 */ /* 0x000fe20003800000 */
[----:B------:R-:W-:-:S07]  /*10f60*/  IMAD.MOV.U32 R15, RZ, RZ, -0x1 ;  /* 0xffffffffff0f7424 */ /* 0x000fce00078e00ff */
[----:B-1234-:R-:W-:Y:S05]  /*10f70*/  WARPSYNC.COLLECTIVE R15, `(.L_x_7185) ;  /* 0x000000000f0c7348 */ /* 0x01efea0003c00000 */
[----:B------:R-:W-:Y:S02]  /*10f80*/  ELECT P6, UR62, PT ;  /* 0x00000000003e782f */ /* 0x000fe400038c0000 */
[----:B------:R-:W-:Y:S01]  /*10f90*/  MOV R14, UR62 ;  /* 0x0000003e000e7c02 */ /* 0x000fe20008000f00 */
[----:B-1234-:R-:W-:Y:S10]  /*10fa0*/  ENDCOLLECTIVE ;  /* 0x000000000000791b */ /* 0x01eff40003800000 */
.L_x_7185:
[----:B------:R-:W-:Y:S05]  /*10fb0*/  BSYNC B0 ;  /* 0x0000000000007941 */ /* 0x000fea0003800000 */
.L_x_7184:
[----:B------:R-:W-:Y:S05]  /*10fc0*/  BRA `(.L_x_7186) ;  /* 0xfffffff000047947 */ /* 0x000fea000383ffff */
.L_x_7150:
[----:B0-----:R0:W2:Y:S02]  /*10fd0*/  SYNCS.PHASECHK.TRANS64.TRYWAIT P0, [R7+URZ], R4 ;  /* 0x00000004070075a7 */ /* 0x0010a4000800017f */
[----:B--2---:R-:W-:Y:S05]  /*10fe0*/  @!P0 NANOSLEEP.SYNCS 0x989680 ;  /* 0x009896800000895d */ /* 0x004fea0003900000 */
[----:B------:R-:W2:Y:S02]  /*10ff0*/  @!P0 SYNCS.PHASECHK.TRANS64 P0, [R7+URZ], R4 ;  /* 0x00000004070085a7 */ /* 0x000ea4000800007f */
[----:B--2---:R-:W-:Y:S05]  /*11000*/  @!P0 BRA `(.L_x_7150) ;  /* 0xfffffffc00f08947 */ /* 0x004fea000383ffff */
[----:B------:R-:W-:Y:S05]  /*11010*/  BRA `(.L_x_7187) ;  /* 0xfffffff000387947 */ /* 0x000fea000383ffff */
.L_x_7151:
[----:B--2---:R2:W4:Y:S02]  /*11020*/  SYNCS.PHASECHK.TRANS64.TRYWAIT P0, [R5+URZ], R0 ;  /* 0x00000000050075a7 */ /* 0x004524000800017f */
[----:B----4-:R-:W-:Y:S05]  /*11030*/  @!P0 NANOSLEEP.SYNCS 0x989680 ;  /* 0x009896800000895d */ /* 0x010fea0003900000 */
[----:B------:R-:W4:Y:S02]  /*11040*/  @!P0 SYNCS.PHASECHK.TRANS64 P0, [R5+URZ], R0 ;  /* 0x00000000050085a7 */ /* 0x000f24000800007f */
[----:B----4-:R-:W-:Y:S05]  /*11050*/  @!P0 BRA `(.L_x_7151) ;  /* 0xfffffffc00f08947 */ /* 0x010fea000383ffff */
[----:B------:R-:W-:Y:S05]  /*11060*/  BRA `(.L_x_7188) ;  /* 0xfffffff0002c7947 */ /* 0x000fea000383ffff */
.L_x_7153:
[----:B--2---:R2:W3:Y:S02]  /*11070*/  SYNCS.PHASECHK.TRANS64.TRYWAIT P0, [R5+URZ], R4 ;  /* 0x00000004050075a7 */ /* 0x0044e4000800017f */
[----:B---3--:R-:W-:Y:S05]  /*11080*/  @!P0 NANOSLEEP.SYNCS 0x989680 ;  /* 0x009896800000895d */ /* 0x008fea0003900000 */
[----:B------:R-:W3:Y:S02]  /*11090*/  @!P0 SYNCS.PHASECHK.TRANS64 P0, [R5+URZ], R4 ;  /* 0x00000004050085a7 */ /* 0x000ee4000800007f */
[----:B---3--:R-:W-:Y:S05]  /*110a0*/  @!P0 BRA `(.L_x_7153) ;  /* 0xfffffffc00f08947 */ /* 0x008fea000383ffff */
[----:B------:R-:W-:Y:S05]  /*110b0*/  BRA `(.L_x_7189) ;  /* 0xfffffff000307947 */ /* 0x000fea000383ffff */
.L_x_7190:
        /* <DEDUP_REMOVED lines=12> */
.L_x_15008:


//--------------------- .text._ZN7cutlass13device_kernelIN5flash11enable_sm90INS1_16FlashAttnFwdSm90INS1_25CollectiveMainloopFwdSm90ILi2EN4cute5tupleIJNS5_1CILi1EEES8_S8_EEENS6_IJNS7_ILi64EEESA_SA_EEELi512ENS_10bfloat16_tEfNS_4arch4Sm90ELb1ELb0ELb0ELb0ELb0ELb0ELb1ELb0ELb0ELb1ELb1ELb0EEENS1_21CollectiveEpilogueFwdINS6_IJSA_NS7_ILi512EEESA_EEES9_SC_SE_Li256ELb0ELb1ELb1ELb0EEENS1_19SingleTileSchedulerILb0ELb1ELb1ELi64EEEEEEEEEvNT_6ParamsE --------------------------
	.section	.text._ZN7cutlass13device_kernelIN5flash11enable_sm90INS1_16FlashAttnFwdSm90INS1_25CollectiveMainloopFwdSm90ILi2EN4cute5tupleIJNS5_1CILi1EEES8_S8_EEENS6_IJNS7_ILi64EEESA_SA_EEELi512ENS_10bfloat16_tEfNS_4arch4Sm90ELb1ELb0ELb0ELb0ELb0ELb0ELb1ELb0ELb0ELb1ELb1ELb0EEENS1_21CollectiveEpilogueFwdINS6_IJSA_NS7_ILi512EEESA_EEES9_SC_SE_Li256ELb0ELb1ELb1ELb0EEENS1_19SingleTileSchedulerILb0ELb1ELb1ELi64EEEEEEEEEvNT_6ParamsE,"ax",@progbits
	.align	128
.text._ZN7cutlass13device_kernelIN5flash11enable_sm90INS1_16FlashAttnFwdSm90INS1_25CollectiveMainloopFwdSm90ILi2EN4cute5tupleIJNS5_1CILi1EEES8_S8_EEENS6_IJNS7_ILi64EEESA_SA_EEELi512ENS_10bfloat16_tEfNS_4arch4Sm90ELb1ELb0ELb0ELb0ELb0ELb0ELb1ELb0ELb0ELb1ELb1ELb0EEENS1_21CollectiveEpilogueFwdINS6_IJSA_NS7_ILi512EEESA_EEES9_SC_SE_Li256ELb0ELb1ELb1ELb0EEENS1_19SingleTileSchedulerILb0ELb1ELb1ELi64EEEEEEEEEvNT_6ParamsE:
        .type           _ZN7cutlass13device_kernelIN5flash11enable_sm90INS1_16FlashAttnFwdSm90INS1_25CollectiveMainloopFwdSm90ILi2EN4cute5tupleIJNS5_1CILi1EEES8_S8_EEENS6_IJNS7_ILi64EEESA_SA_EEELi512ENS_10bfloat16_tEfNS_4arch4Sm90ELb1ELb0ELb0ELb0ELb0ELb0ELb1ELb0ELb0ELb1ELb1ELb0EEENS1_21CollectiveEpilogueFwdINS6_IJSA_NS7_ILi512EEESA_EEES9_SC_SE_Li256ELb0ELb1ELb1ELb0EEENS1_19SingleTileSchedulerILb0ELb1ELb1ELi64EEEEEEEEEvNT_6ParamsE,@function
        .size           _ZN7cutlass13device_kernelIN5flash11enable_sm90INS1_16FlashAttnFwdSm90INS1_25CollectiveMainloopFwdSm90ILi2EN4cute5tupleIJNS5_1CILi1EEES8_S8_EEENS6_IJNS7_ILi64EEESA_SA_EEELi512ENS_10bfloat16_tEfNS_4arch4Sm90ELb1ELb0ELb0ELb0ELb0ELb0ELb1ELb0ELb0ELb1ELb1ELb0EEENS1_21CollectiveEpilogueFwdINS6_IJSA_NS7_ILi512EEESA_EEES9_SC_SE_Li256ELb0ELb1ELb1ELb0EEENS1_19SingleTileSchedulerILb0ELb1ELb1ELi64EEEEEEEEEvNT_6ParamsE,(.L_x_15009 - _ZN7cutlass13device_kernelIN5flash11enable_sm90INS1_16FlashAttnFwdSm90INS1_25CollectiveMainloopFwdSm90ILi2EN4cute5tupleIJNS5_1CILi1EEES8_S8_EEENS6_IJNS7_ILi64EEESA_SA_EEELi512ENS_10bfloat16_tEfNS_4arch4Sm90ELb1ELb0ELb0ELb0ELb0ELb0ELb1ELb0ELb0ELb1ELb1ELb0EEENS1_21CollectiveEpilogueFwdINS6_IJSA_NS7_ILi512EEESA_EEES9_SC_SE_Li256ELb0ELb1ELb1ELb0EEENS1_19SingleTileSchedulerILb0ELb1ELb1ELi64EEEEEEEEEvNT_6ParamsE)
        .other          _ZN7cutlass13device_kernelIN5flash11enable_sm90INS1_16FlashAttnFwdSm90INS1_25CollectiveMainloopFwdSm90ILi2EN4cute5tupleIJNS5_1CILi1EEES8_S8_EEENS6_IJNS7_ILi64EEESA_SA_EEELi512ENS_10bfloat16_tEfNS_4arch4Sm90ELb1ELb0ELb0ELb0ELb0ELb0ELb1ELb0ELb0ELb1ELb1ELb0EEENS1_21CollectiveEpilogueFwdINS6_IJSA_NS7_ILi512EEESA_EEES9_SC_SE_Li256ELb0ELb1ELb1ELb0EEENS1_19SingleTileSchedulerILb0ELb1ELb1ELi64EEEEEEEEEvNT_6ParamsE,@"STO_CUDA_ENTRY STV_DEFAULT"
_ZN7cutlass13device_kernelIN5flash11enable_sm90INS1_16FlashAttnFwdSm90INS1_25CollectiveMainloopFwdSm90ILi2EN4cute5tupleIJNS5_1CILi1EEES8_S8_EEENS6_IJNS7_ILi64EEESA_SA_EEELi512ENS_10bfloat16_tEfNS_4arch4Sm90ELb1ELb0ELb0ELb0ELb0ELb0ELb1ELb0ELb0ELb1ELb1ELb0EEENS1_21CollectiveEpilogueFwdINS6_IJSA_NS7_ILi512EEESA_EEES9_SC_SE_Li256ELb0ELb1ELb1ELb0EEENS1_19SingleTileSchedulerILb0ELb1ELb1ELi64EEEEEEEEEvNT_6ParamsE:
        /* <DEDUP_REMOVED lines=18> */
.L_x_7192:
[----:B------:R-:W-:Y:S05]  /*0120*/  BSYNC B0 ;  /* 0x0000000000007941 */ /* 0x000fea0003800000 */
.L_x_7191:
        /* <DEDUP_REMOVED lines=39> */
.L_x_7193:
        /* <DEDUP_REMOVED lines=22> */
.L_x_7194:
        /* <DEDUP_REMOVED lines=18> */
.L_x_7195:
        /* <DEDUP_REMOVED lines=22> */
.L_x_7196:
        /* <DEDUP_REMOVED lines=22> */
.L_x_7197:
        /* <DEDUP_REMOVED lines=9> */
.L_x_7200:
        /* <DEDUP_REMOVED lines=25> */
[----:B------:R-:W1:Y:S01]  /*0b00*/  LDC.64 R4, c[0x0][0x418] ;  /* 0x00010600ff047b82 */ /* 0x000e620000000a00 */
[----:B------:R-:W-:Y:S01]  /*0b10*/  UISETP.NE.AND UP0, UPT, UR10, 0x1, UPT ;  /* 0x000000010a00788c */ /* 0x000fe2000bf05270 */
[----:B------:R-:W-:-:S06]  /*0b20*/  VIADD R23, R11, 0xffffff80 ;  /* 0xffffff800b177836 */ /* 0x000fcc0000000000 */
[----:B------:R-:W2:Y:S08]  /*0b30*/  LDC R193, c[0x0][0x424] ;  /* 0x00010900ffc17b82 */ /* 0x000eb00000000800 */
[----:B0-----:R-:W0:Y:S08]  /*0b40*/  LDC R2, c[0x0][0x2f0] ;  /* 0x0000bc00ff027b82 */ /* 0x001e300000000800 */
[----:B------:R-:W3:Y:S01]  /*0b50*/  S2UR UR60, SR_CTAID.X ;  /* 0x00000000003c79c3 */ /* 0x000ee20000002500 */
[----:B-1----:R-:W-:-:S04]  /*0b60*/  ISETP.NE.U32.AND P0, PT, R4, RZ, PT ;  /* 0x000000ff0400720c */ /* 0x002fc80003f05070 */
[----:B------:R-:W-:-:S04]  /*0b70*/  ISETP.NE.AND.EX P0, PT, R5, RZ, PT, P0 ;  /* 0x000000ff0500720c */ /* 0x000fc80003f05300 */
[----:B--2---:R-:W-:Y:S02]  /*0b80*/  SEL R193, R193, 0x1, P0 ;  /* 0x00000001c1c17807 */ /* 0x004fe40000000000 */
[----:B------:R-:W-:-:S03]  /*0b90*/  PLOP3.LUT P0, PT, PT, PT, UP0, 0x80, 0x0 ;  /* 0x000000000000781c */ /* 0x000fc60003f0f008 */
[----:B0-----:R-:W-:-:S05]  /*0ba0*/  IMAD R0, R193, R2, 0x3f ;  /* 0x0000003fc1007424 */ /* 0x001fca00078e0202 */
[----:B------:R-:W-:Y:S01]  /*0bb0*/  SHF.R.S32.HI R3, RZ, 0x1f, R0 ;  /* 0x0000001fff037819 */ /* 0x000fe20000011400 */
[----:B---3--:R-:W-:-:S03]  /*0bc0*/  USHF.L.U32 UR60, UR60, 0x6, URZ ;  /* 0x000000063c3c7899 */ /* 0x008fc6000800063f */
[----:B------:R-:W-:-:S04]  /*0bd0*/  LEA.HI R3, R3, R0, RZ, 0x6 ;  /* 0x0000000003037211 */ /* 0x000fc800078f30ff */
[----:B------:R-:W-:Y:S01]  /*0be0*/  SHF.R.S32.HI R3, RZ, 0x6, R3 ;  /* 0x00000006ff037819 */ /* 0x000fe20000011403 */
[----:B------:R-:W-:Y:S06]  /*0bf0*/  @!P0 BRA `(.L_x_7202) ;  /* 0x0000001c00f48947 */ /* 0x000fec0003800000 */
[----:B------:R-:W0:Y:S01]  /*0c00*/  LDC R0, c[0x0][0x288] ;  /* 0x0000a200ff007b82 */ /* 0x000e220000000800 */
[----:B------:R-:W-:Y:S01]  /*0c10*/  ULDC UR5, c[0x0][0x448] ;  /* 0x0001120000057ab9 */ /* 0x000fe20000000800 */
[----:B------:R-:W-:Y:S01]  /*0c20*/  UIADD3 UR60, UR60, 0x3f, URZ ;  /* 0x0000003f3c3c7890 */ /* 0x000fe2000fffe03f */
[----:B------:R-:W-:Y:S01]  /*0c30*/  R2UR UR8, R3 ;  /* 0x00000000030872ca */ /* 0x000fe200000e0000 */
[----:B------:R-:W-:Y:S01]  /*0c40*/  UISETP.NE.AND UP0, UPT, UR5, 0x1, UPT ;  /* 0x000000010500788c */ /* 0x000fe2000bf05270 */
[----:B------:R-:W-:Y:S01]  /*0c50*/  PLOP3.LUT P0, PT, PT, PT, PT, 0x80, 0x0 ;  /* 0x000000000000781c */ /* 0x000fe20003f0f070 */
[----:B------:R-:W-:Y:S01]  /*0c60*/  USHF.R.U32.HI UR9, URZ, 0x10, UR4 ;  /* 0x000000103f097899 */ /* 0x000fe20008011604 */
[----:B------:R-:W-:Y:S01]  /*0c70*/  IMAD.MOV.U32 R4, RZ, RZ, RZ ;  /* 0x000000ffff047224 */ /* 0x000fe200078e00ff */
[----:B------:R-:W-:Y:S01]  /*0c80*/  ULOP3.LUT UR6, UR4, 0xffff, URZ, 0xc0, !UPT ;  /* 0x0000ffff04067892 */ /* 0x000fe2000f8ec03f */
[----:B------:R-:W-:Y:S02]  /*0c90*/  CS2R R150, SRZ ;  /* 0x0000000000967805 */ /* 0x000fe4000001ff00 */
[----:B------:R-:W-:-:S02]  /*0ca0*/  CS2R R148, SRZ ;  /* 0x0000000000947805 */ /* 0x000fc4000001ff00 */
[----:B------:R-:W-:Y:S02]  /*0cb0*/  CS2R R146, SRZ ;  /* 0x0000000000927805 */ /* 0x000fe4000001ff00 */
[----:B------:R-:W-:Y:S02]  /*0cc0*/  CS2R R144, SRZ ;  /* 0x0000000000907805 */ /* 0x000fe4000001ff00 */
[----:B------:R-:W-:Y:S02]  /*0cd0*/  CS2R R142, SRZ ;  /* 0x00000000008e7805 */ /* 0x000fe4000001ff00 */
        /* <DEDUP_REMOVED lines=10> */
[----:B0-----:R-:W-:Y:S02]  /*0d80*/  IADD3 R0, -R0, 0x40, RZ ;  /* 0x0000004000007810 */ /* 0x001fe40007ffe1ff */
[----:B------:R-:W-:-:S02]  /*0d90*/  CS2R R128, SRZ ;  /* 0x0000000000807805 */ /* 0x000fc4000001ff00 */
[----:B------:R-:W-:Y:S02]  /*0da0*/  CS2R R126, SRZ ;  /* 0x00000000007e7805 */ /* 0x000fe4000001ff00 */
[----:B------:R-:W-:Y:S02]  /*0db0*/  CS2R R124, SRZ ;  /* 0x00000000007c7805 */ /* 0x000fe4000001ff00 */
[----:B------:R-:W-:Y:S01]  /*0dc0*/  CS2R R122, SRZ ;  /* 0x00000000007a7805 */ /* 0x000fe2000001ff00 */
[----:B------:R-:W-:Y:S01]  /*0dd0*/  IMAD R0, R193, R2, R0 ;  /* 0x00000002c1007224 */ /* 0x000fe200078e0200 */
[----:B------:R-:W-:Y:S02]  /*0de0*/  CS2R R2, SRZ ;  /* 0x0000000000027805 */ /* 0x000fe4000001ff00 */
        /* <DEDUP_REMOVED lines=16> */
[----:B------:R-:W-:Y:S01]  /*0ef0*/  UIADD3 UR60, UR7, UR60, URZ ;  /* 0x0000003c073c7290 */ /* 0x000fe2000fffe03f */
[----:B------:R-:W-:Y:S02]  /*0f00*/  CS2R R90, SRZ ;  /* 0x00000000005a7805 */ /* 0x000fe4000001ff00 */
[----:B------:R-:W-:Y:S02]  /*0f10*/  CS2R R88, SRZ ;  /* 0x0000000000587805 */ /* 0x000fe4000001ff00 */
[----:B------:R-:W-:Y:S01]  /*0f20*/  CS2R R86, SRZ ;  /* 0x0000000000567805 */ /* 0x000fe2000001ff00 */
[----:B------:R-:W-:Y:S01]  /*0f30*/  USHF.R.S32.HI UR4, URZ, 0x1f, UR60 ;  /* 0x0000001f3f047899 */ /* 0x000fe2000801143c */
[----:B------:R-:W-:-:S02]  /*0f40*/  CS2R R84, SRZ ;  /* 0x0000000000547805 */ /* 0x000fc4000001ff00 */
[----:B------:R-:W-:Y:S02]  /*0f50*/  CS2R R82, SRZ ;  /* 0x0000000000527805 */ /* 0x000fe4000001ff00 */
[----:B------:R-:W-:Y:S01]  /*0f60*/  CS2R R80, SRZ ;  /* 0x0000000000507805 */ /* 0x000fe2000001ff00 */
[----:B------:R-:W-:Y:S01]  /*0f70*/  ULEA.HI UR4, UR4, UR60, URZ, 0x6 ;  /* 0x0000003c04047291 */ /* 0x000fe2000f8f303f */
[----:B------:R-:W-:Y:S02]  /*0f80*/  CS2R R78, SRZ ;  /* 0x00000000004e7805 */ /* 0x000fe4000001ff00 */
[----:B------:R-:W-:Y:S02]  /*0f90*/  CS2R R76, SRZ ;  /* 0x00000000004c7805 */ /* 0x000fe4000001ff00 */
[----:B------:R-:W-:Y:S01]  /*0fa0*/  CS2R R74, SRZ ;  /* 0x00000000004a7805 */ /* 0x000fe2000001ff00 */
[----:B------:R-:W-:Y:S01]  /*0fb0*/  USHF.R.S32.HI UR4, URZ, 0x6, UR4 ;  /* 0x000000063f047899 */ /* 0x000fe20008011404 */
[----:B------:R-:W-:-:S02]  /*0fc0*/  CS2R R72, SRZ ;  /* 0x0000000000487805 */ /* 0x000fc4000001ff00 */
[----:B------:R-:W-:Y:S02]  /*0fd0*/  CS2R R70, SRZ ;  /* 0x0000000000467805 */ /* 0x000fe4000001ff00 */
[----:B------:R-:W-:Y:S01]  /*0fe0*/  CS2R R68, SRZ ;  /* 0x0000000000447805 */ /* 0x000fe2000001ff00 */
[----:B------:R-:W-:Y:S01]  /*0ff0*/  UISETP.LT.AND UP0, UPT, UR8, UR4, UPT ;  /* 0x000000040800728c */ /* 0x000fe2000bf01270 */
[----:B------:R-:W-:Y:S02]  /*1000*/  CS2R R66, SRZ ;  /* 0x0000000000427805 */ /* 0x000fe4000001ff00 */
[----:B------:R-:W-:Y:S02]  /*1010*/  CS2R R64, SRZ ;  /* 0x0000000000407805 */ /* 0x000fe4000001ff00 */
[----:B------:R-:W-:Y:S01]  /*1020*/  CS2R R62, SRZ ;  /* 0x00000000003e7805 */ /* 0x000fe2000001ff00 */
[----:B------:R-:W-:Y:S01]  /*1030*/  USEL UR5, UR8, UR4, UP0 ;  /* 0x0000000408057287 */ /* 0x000fe20008000000 */
[----:B------:R-:W-:Y:S01]  /*1040*/  CS2R R60, SRZ ;  /* 0x00000000003c7805 */ /* 0x000fe2000001ff00 */
[----:B------:R-:W-:Y:S01]  /*1050*/  UISETP.NE.AND UP0, UPT, UR9, URZ, UPT ;  /* 0x0000003f0900728c */ /* 0x000fe2000bf05270 */
[----:B------:R-:W-:Y:S01]  /*1060*/  CS2R R58, SRZ ;  /* 0x00000000003a7805 */ /* 0x000fe2000001ff00 */
[----:B------:R-:W-:Y:S01]  /*1070*/  UISETP.GE.AND UP1, UPT, UR5, 0x1, UPT ;  /* 0x000000010500788c */ /* 0x000fe2000bf26270 */
[----:B------:R-:W-:-:S02]  /*1080*/  CS2R R56, SRZ ;  /* 0x0000000000387805 */ /* 0x000fc4000001ff00 */
[----:B------:R-:W-:Y:S02]  /*1090*/  CS2R R54, SRZ ;  /* 0x0000000000367805 */ /* 0x000fe4000001ff00 */
[----:B------:R-:W-:Y:S02]  /*10a0*/  CS2R R52, SRZ ;  /* 0x0000000000347805 */ /* 0x000fe4000001ff00 */
[----:B------:R-:W-:Y:S02]  /*10b0*/  CS2R R50, SRZ ;  /* 0x0000000000327805 */ /* 0x000fe4000001ff00 */
[----:B------:R-:W-:Y:S02]  /*10c0*/  CS2R R48, SRZ ;  /* 0x0000000000307805 */ /* 0x000fe4000001ff00 */
[----:B------:R-:W-:Y:S02]  /*10d0*/  PLOP3.LUT P1, PT, PT, PT, UP1, 0x80, 0x0 ;  /* 0x000000000000781c */ /* 0x000fe40003f2f018 */
[----:B------:R-:W-:-:S02]  /*10e0*/  CS2R R46, SRZ ;  /* 0x00000000002e7805 */ /* 0x000fc4000001ff00 */
[----:B------:R-:W-:Y:S01]  /*10f0*/  CS2R R44, SRZ ;  /* 0x00000000002c7805 */ /* 0x000fe2000001ff00 */
[----:B------:R-:W-:Y:S01]  /*1100*/  @!UP0 ULDC UR9, c[0x0][0xae8] ;  /* 0x0002ba0000098ab9 */ /* 0x000fe20000000800 */
[----:B------:R-:W-:Y:S02]  /*1110*/  CS2R R42, SRZ ;  /* 0x00000000002a7805 */ /* 0x000fe4000001ff00 */
[----:B------:R-:W-:Y:S02]  /*1120*/  CS2R R40, SRZ ;  /* 0x0000000000287805 */ /* 0x000fe4000001ff00 */
[----:B------:R-:W-:Y:S01]  /*1130*/  CS2R R38, SRZ ;  /* 0x0000000000267805 */ /* 0x000fe2000001ff00 */
[----:B------:R-:W-:Y:S02]  /*1140*/  IMAD.MOV.U32 R37, RZ, RZ, RZ ;  /* 0x000000ffff257224 */ /* 0x000fe400078e00ff */
[----:B------:R-:W-:Y:S05]  /*1150*/  @!P1 BRA `(.L_x_7203) ;  /* 0x0000000000749947 */ /* 0x000fea0003800000 */
[----:B------:R-:W-:Y:S01]  /*1160*/  IMAD.U32 R5, RZ, RZ, UR9 ;  /* 0x00000009ff057e24 */ /* 0x000fe2000f8e00ff */
[----:B------:R-:W-:-:S04]  /*1170*/  UIADD3 UR4, UR9, -0x1, UR5 ;  /* 0xffffffff09047890 */ /* 0x000fc8000fffe005 */
[-C--:B------:R-:W-:Y:S02]  /*1180*/  IABS R3, R5.reuse ;  /* 0x0000000500037213 */ /* 0x080fe40000000000 */
[----:B------:R-:W-:Y:S01]  /*1190*/  IABS R9, R5 ;  /* 0x0000000500097213 */ /* 0x000fe20000000000 */
[----:B------:R-:W-:Y:S01]  /*11a0*/  IMAD.U32 R8, RZ, RZ, UR4 ;  /* 0x00000004ff087e24 */ /* 0x000fe2000f8e00ff */
[----:B------:R-:W0:Y:S01]  /*11b0*/  I2F.RP R0, R3 ;  /* 0x0000000300007306 */ /* 0x000e220000209400 */
[----:B------:R-:W-:Y:S02]  /*11c0*/  ULOP3.LUT UR4, UR4, UR9, URZ, 0x3c, !UPT ;  /* 0x0000000904047292 */ /* 0x000fe4000f8e3c3f */
[----:B------:R-:W-:-:S04]  /*11d0*/  IMAD.MOV R9, RZ, RZ, -R9 ;  /* 0x000000ffff097224 */ /* 0x000fc800078e0a09 */
[----:B------:R-:W-:Y:S01]  /*11e0*/  ISETP.LE.AND P3, PT, RZ, UR4, PT ;  /* 0x00000004ff007c0c */ /* 0x000fe2000bf63270 */
        /* <DEDUP_REMOVED lines=20> */
.L_x_7203:
        /* <DEDUP_REMOVED lines=31> */
[----:B------:R-:W-:-:S04]  /*1520*/  WARPGROUP.ARRIVE ;  /* 0x00000000000079c5 */ /* 0x000fc80000000000 */
[----:B------:R-:W-:Y:S02]  /*1530*/  SHF.R.S32.HI R5, RZ, 0x1f, R2 ;  /* 0x0000001fff057819 */ /* 0x000fe40000011402 */
[----:B-1----:R-:W-:Y:S02]  /*1540*/  R2UR UR4, R4 ;  /* 0x00000000040472ca */ /* 0x002fe400000e0000 */
[CC--:B------:R-:W-:Y:S02]  /*1550*/  LEA.HI R4, R5.reuse, R2.reuse, RZ, 0x2 ;  /* 0x0000000205047211 */ /* 0x0c0fe400078f10ff */
[----:B------:R-:W-:Y:S02]  /*1560*/  LEA.HI R2, R5, R2, RZ, 0x5 ;  /* 0x0000000205027211 */ /* 0x000fe400078f28ff */
[----:B------:R-:W-:Y:S02]  /*1570*/  SHF.R.S32.HI R7, RZ, 0x1f, R4 ;  /* 0x0000001fff077819 */ /* 0x000fe40000011404 */
[----:B------:R-:W-:-:S05]  /*1580*/  SHF.R.S32.HI R2, RZ, 0x5, R2 ;  /* 0x00000005ff027819 */ /* 0x000fca0000011402 */
        /* <DEDUP_REMOVED lines=48> */
.L_x_7206:
        /* <DEDUP_REMOVED lines=170> */
.L_x_7205:
        /* <DEDUP_REMOVED lines=138> */
.L_x_7202:
[----:B------:R-:W0:Y:S01]  /*2bd0*/  LDC R0, c[0x0][0x448] ;  /* 0x00011200ff007b82 */ /* 0x000e220000000800 */
[----:B------:R-:W-:Y:S02]  /*2be0*/  UIADD3 UR5, UR60, 0x3f, URZ ;  /* 0x0000003f3c057890 */ /* 0x000fe4000fffe03f */
[----:B------:R-:W-:Y:S02]  /*2bf0*/  USHF.R.U32.HI UR10, URZ, 0x10, UR4 ;  /* 0x000000103f0a7899 */ /* 0x000fe40008011604 */
[----:B------:R-:W-:Y:S02]  /*2c00*/  ULOP3.LUT UR8, UR4, 0xffff, URZ, 0xc0, !UPT ;  /* 0x0000ffff04087892 */ /* 0x000fe4000f8ec03f */
[----:B------:R-:W-:Y:S01]  /*2c10*/  UISETP.NE.AND UP0, UPT, UR10, URZ, UPT ;  /* 0x0000003f0a00728c */ /* 0x000fe2000bf05270 */
[----:B------:R-:W1:Y:S01]  /*2c20*/  LDC R4, c[0x0][0x288] ;  /* 0x0000a200ff047b82 */ /* 0x000e620000000800 */
[----:B------:R-:W-:-:S09]  /*2c30*/  UMOV UR4, URZ ;  /* 0x0000003f00047c82 */ /* 0x000fd20008000000 */
[----:B------:R-:W-:Y:S01]  /*2c40*/  @!UP0 ULDC UR10, c[0x0][0xae8] ;  /* 0x0002ba00000a8ab9 */ /* 0x000fe20000000800 */
[----:B0-----:R-:W-:Y:S02]  /*2c50*/  ISETP.NE.AND P0, PT, R0, 0x1, PT ;  /* 0x000000010000780c */ /* 0x001fe40003f05270 */
[----:B-1----:R-:W-:-:S11]  /*2c60*/  IADD3 R6, -R4, 0x40, RZ ;  /* 0x0000004004067810 */ /* 0x002fd60007ffe1ff */
[----:B------:R-:W0:Y:S01]  /*2c70*/  @P0 LDC R0, c[0x0][0x44c] ;  /* 0x00011300ff000b82 */ /* 0x000e220000000800 */
[----:B------:R-:W-:-:S07]  /*2c80*/  IMAD R7, R193, R2, R6 ;  /* 0x00000002c1077224 */ /* 0x000fce00078e0206 */
[----:B------:R-:W1:Y:S01]  /*2c90*/  @P0 LDC R5, c[0x0][0x450] ;  /* 0x00011400ff050b82 */ /* 0x000e620000000800 */
[----:B0-----:R-:W-:-:S04]  /*2ca0*/  @P0 IMAD.HI.U32 R4, R0, UR5, RZ ;  /* 0x0000000500040c27 */ /* 0x001fc8000f8e00ff */
[----:B------:R-:W-:Y:S01]  /*2cb0*/  IMAD.U32 R0, RZ, RZ, UR5 ;  /* 0x00000005ff007e24 */ /* 0x000fe2000f8e00ff */
[----:B-1----:R-:W-:-:S05]  /*2cc0*/  @P0 SHF.R.U32.HI R0, RZ, R5, R4 ;  /* 0x00000005ff000219 */ /* 0x002fca0000011604 */
[----:B------:R-:W-:-:S05]  /*2cd0*/  IMAD.IADD R0, R7, 0x1, R0 ;  /* 0x0000000107007824 */ /* 0x000fca00078e0200 */
[----:B------:R-:W-:-:S04]  /*2ce0*/  SHF.R.S32.HI R5, RZ, 0x1f, R0 ;  /* 0x0000001fff057819 */ /* 0x000fc80000011400 */
[----:B------:R-:W-:-:S04]  /*2cf0*/  LEA.HI R5, R5, R0, RZ, 0x6 ;  /* 0x0000000005057211 */ /* 0x000fc800078f30ff */
[----:B------:R-:W-:-:S04]  /*2d00*/  SHF.R.S32.HI R0, RZ, 0x6, R5 ;  /* 0x00000006ff007819 */ /* 0x000fc80000011405 */
[----:B------:R-:W-:-:S04]  /*2d10*/  VIMNMX R22, R3, R0, PT ;  /* 0x0000000003167248 */ /* 0x000fc80003fe0100 */
[----:B------:R-:W-:-:S13]  /*2d20*/  ISETP.GE.AND P0, PT, R22, 0x1, PT ;  /* 0x000000011600780c */ /* 0x000fda0003f06270 */
[----:B------:R-:W-:Y:S05]  /*2d30*/  @!P0 BRA `(.L_x_7207) ;  /* 0x0000000000808947 */ /* 0x000fea0003800000 */
[----:B------:R-:W-:Y:S01]  /*2d40*/  IMAD.U32 R5, RZ, RZ, UR10 ;  /* 0x0000000aff057e24 */ /* 0x000fe2000f8e00ff */
[----:B------:R-:W-:-:S04]  /*2d50*/  UMOV UR4, URZ ;  /* 0x0000003f00047c82 */ /* 0x000fc80008000000 */
[----:B------:R-:W-:-:S04]  /*2d60*/  IABS R0, R5 ;  /* 0x0000000500007213 */ /* 0x000fc80000000000 */
[----:B------:R-:W-:Y:S02]  /*2d70*/  R2UR UR9, R0 ;  /* 0x00000000000972ca */ /* 0x000fe400000e0000 */
[----:B------:R-:W-:Y:S02]  /*2d80*/  IADD3 R0, R5, -0x1, R22 ;  /* 0xffffffff05007810 */ /* 0x000fe40007ffe016 */
[----:B------:R-:W-:Y:S02]  /*2d90*/  IABS R5, R5 ;  /* 0x0000000500057213 */ /* 0x000fe40000000000 */
[----:B------:R-:W-:-:S04]  /*2da0*/  IABS R4, R0 ;  /* 0x0000000000047213 */ /* 0x000fc80000000000 */
[----:B------:R-:W-:-:S03]  /*2db0*/  R2UR UR7, R4 ;  /* 0x00000000040772ca */ /* 0x000fc600000e0000 */
        /* <DEDUP_REMOVED lines=11> */
[----:B------:R-:W-:Y:S01]  /*2e70*/  UIMAD UR4, UR5, UR6, UR7 ;  /* 0x00000006050472a4 */ /* 0x000fe2000f8e0207 */
[----:B------:R-:W-:-:S03]  /*2e80*/  R2UR UR6, R0 ;  /* 0x00000000000672ca */ /* 0x000fc600000e0000 */
[----:B------:R-:W-:-:S11]  /*2e90*/  UISETP.GT.U32.AND UP1, UPT, UR9, UR4, UPT ;  /* 0x000000040900728c */ /* 0x000fd6000bf24070 */
[----:B------:R-:W-:Y:S02]  /*2ea0*/  @!UP1 UIADD3 UR4, UR4, -UR9, URZ ;  /* 0x8000000904049290 */ /* 0x000fe4000fffe03f */
[----:B------:R-:W-:Y:S02]  /*2eb0*/  @!UP1 UIADD3 UR5, UR5, 0x1, URZ ;  /* 0x0000000105059890 */ /* 0x000fe4000fffe03f */
[----:B------:R-:W-:Y:S02]  /*2ec0*/  UISETP.GE.U32.AND UP0, UPT, UR4, UR9, UPT ;  /* 0x000000090400728c */ /* 0x000fe4000bf06070 */
[----:B------:R-:W-:-:S04]  /*2ed0*/  ULOP3.LUT UR4, UR6, UR10, URZ, 0x3c, !UPT ;  /* 0x0000000a06047292 */ /* 0x000fc8000f8e3c3f */
[----:B------:R-:W-:-:S05]  /*2ee0*/  UISETP.GE.AND UP1, UPT, UR4, URZ, UPT ;  /* 0x0000003f0400728c */ /* 0x000fca000bf26270 */
[----:B------:R-:W-:Y:S02]  /*2ef0*/  @UP0 UIADD3 UR5, UR5, 0x1, URZ ;  /* 0x0000000105050890 */ /* 0x000fe4000fffe03f */
[----:B------:R-:W-:-:S05]  /*2f00*/  UISETP.NE.AND UP0, UPT, UR10, URZ, UPT ;  /* 0x0000003f0a00728c */ /* 0x000fca000bf05270 */
[----:B------:R-:W-:Y:S02]  /*2f10*/  UMOV UR4, UR5 ;  /* 0x0000000500047c82 */ /* 0x000fe40008000000 */
[----:B------:R-:W-:-:S04]  /*2f20*/  @!UP1 UIADD3 UR4, -UR4, URZ, URZ ;  /* 0x0000003f04049290 */ /* 0x000fc8000fffe13f */
[----:B------:R-:W-:-:S12]  /*2f30*/  @!UP0 ULOP3.LUT UR4, URZ, UR10, URZ, 0x33, !UPT ;  /* 0x0000000a3f048292 */ /* 0x000fd8000f8e333f */
.L_x_7207:
[----:B------:R-:W-:Y:S02]  /*2f40*/  UIMAD UR5, UR8, UR4, URZ ;  /* 0x00000004080572a4 */ /* 0x000fe4000f8e023f */
        /* <DEDUP_REMOVED lines=106> */
.L_x_7208:
        /* <DEDUP_REMOVED lines=11> */
.L_x_7347:
[----:B------:R-:W2:Y:S01]  /*36a0*/  LDL R0, [R1+0x30] ;  /* 0x0000300001007983 */ /* 0x000ea20000100800 */
[----:B------:R-:W-:Y:S02]  /*36b0*/  LEA.HI R7, R7, R6, RZ, 0x3 ;  /* 0x0000000607077211 */ /* 0x000fe400078f18ff */
[----:B------:R-:W-:Y:S02]  /*36c0*/  LEA.HI R4, R4, R5, RZ, 0x5 ;  /* 0x0000000504047211 */ /* 0x000fe400078f28ff */
[----:B------:R-:W-:Y:S02]  /*36d0*/  LOP3.LUT R7, R7, 0xfffffff8, RZ, 0xc0, !PT ;  /* 0xfffffff807077812 */ /* 0x000fe400078ec0ff */
[----:B------:R-:W-:-:S03]  /*36e0*/  SHF.R.S32.HI R4, RZ, 0x5, R4 ;  /* 0x00000005ff047819 */ /* 0x000fc60000011404 */
[----:B------:R-:W-:-:S04]  /*36f0*/  IMAD.IADD R7, R6, 0x1, -R7 ;  /* 0x0000000106077824 */ /* 0x000fc800078e0a07 */
[----:B------:R-:W-:Y:S01]  /*3700*/  IMAD R190, R4, 0x10, R7 ;  /* 0x0000001004be7824 */ /* 0x000fe200078e0207 */
[----:B--2---:R-:W-:Y:S02]  /*3710*/  R2UR UR4, R0 ;  /* 0x00000000000472ca */ /* 0x004fe400000e0000 */
[----:B------:R-:W-:Y:S01]  /*3720*/  LOP3.LUT R0, R3, 0x7ffffffc, RZ, 0xc0, !PT ;  /* 0x7ffffffc03007812 */ /* 0x000fe200078ec0ff */
[----:B------:R-:W-:-:S04]  /*3730*/  IMAD.IADD R3, R17, 0x1, -R2 ;  /* 0x0000000111037824 */ /* 0x000fc800078e0a02 */
[----:B------:R-:W-:-:S04]  /*3740*/  IMAD.IADD R0, R5, 0x1, -R0 ;  /* 0x0000000105007824 */ /* 0x000fc800078e0a00 */
[----:B------:R-:W-:Y:S02]  /*3750*/  IMAD.SHL.U32 R194, R0, 0x2, RZ ;  /* 0x0000000200c27824 */ /* 0x000fe400078e00ff */
[----:B------:R-:W-:Y:S02]  /*3760*/  ULOP3.LUT UR4, UR4, 0x1, URZ, 0xfc, !UPT ;  /* 0x0000000104047892 */ /* 0x000fe4000f8efc3f */
[----:B------:R-:W-:-:S04]  /*3770*/  IMAD R192, R3, 0x100, R194 ;  /* 0x0000010003c07824 */ /* 0x000fc800078e02c2 */
[----:B------:R-:W-:-:S05]  /*3780*/  IMAD.U32 R2, RZ, RZ, UR4 ;  /* 0x00000004ff027e24 */ /* 0x000fca000f8e00ff */
[----:B------:R-:W-:-:S13]  /*3790*/  ISETP.NE.AND P0, PT, R2, 0x3, PT ;  /* 0x000000030200780c */ /* 0x000fda0003f05270 */
[----:B------:R-:W-:Y:S05]  /*37a0*/  @!P0 BRA `(.L_x_7210) ;  /* 0x0000000000048947 */ /* 0x000fea0003800000 */
[----:B------:R-:W-:Y:S01]  /*37b0*/  BPT.TRAP 0x1 ;  /* 0x000000040000795c */ /* 0x000fe20000300000 */
.L_x_7210:
[----:B------:R1:W2:Y:S01]  /*37c0*/  SYNCS.PHASECHK.TRANS64.TRYWAIT P1, [R196+URZ+0x38830], R9 ;  /* 0x03883009c40075a7 */ /* 0x0002a2000802017f */
[----:B------:R-:W-:Y:S05]  /*37d0*/  @!P0 BRA `(.L_x_7211) ;  /* 0x0000000000048947 */ /* 0x000fea0003800000 */
[----:B------:R-:W-:Y:S01]  /*37e0*/  BPT.TRAP 0x1 ;  /* 0x000000040000795c */ /* 0x000fe20000300000 */
.L_x_7211:
[----:B--2---:R-:W-:Y:S05]  /*37f0*/  @P1 BRA `(.L_x_7212) ;  /* 0x0000000000081947 */ /* 0x004fea0003800000 */
[----:B------:R-:W2:Y:S02]  /*3800*/  SYNCS.PHASECHK.TRANS64.TRYWAIT P1, [R196+URZ+0x38830], R9 ;  /* 0x03883009c40075a7 */ /* 0x000ea4000802017f */
[----:B--2---:R-:W-:Y:S05]  /*3810*/  @!P1 BRA `(.L_x_7213) ;  /* 0x00000118002c9947 */ /* 0x004fea0003800000 */
.L_x_7212:
        /* <DEDUP_REMOVED lines=65> */
.L_x_7348:
[----:B------:R-:W-:Y:S05]  /*3c30*/  @!P0 BRA `(.L_x_7215) ;  /* 0x0000000000048947 */ /* 0x000fea0003800000 */
[----:B------:R-:W-:Y:S01]  /*3c40*/  BPT.TRAP 0x1 ;  /* 0x000000040000795c */ /* 0x000fe20000300000 */
.L_x_7215:
[----:B------:R4:W0:Y:S01]  /*3c50*/  SYNCS.PHASECHK.TRANS64.TRYWAIT P1, [R196+URZ+0x38850], R9 ;  /* 0x03885009c40075a7 */ /* 0x000822000802017f */
[----:B------:R-:W-:Y:S05]  /*3c60*/  @!P0 BRA `(.L_x_7216) ;  /* 0x0000000000048947 */ /* 0x000fea0003800000 */
[----:B------:R-:W-:Y:S01]  /*3c70*/  BPT.TRAP 0x1 ;  /* 0x000000040000795c */ /* 0x000fe20000300000 */
.L_x_7216:
        /* <DEDUP_REMOVED lines=11> */
.L_x_7217:
[----:B------:R-:W-:Y:S01]  /*3d30*/  R2UR UR4, R0 ;  /* 0x00000000000472ca */ /* 0x000fe200000e0000 */
[----:B------:R-:W-:Y:S01]  /*3d40*/  WARPGROUP.ARRIVE ;  /* 0x00000000000079c5 */ /* 0x000fe20000000000 */
[----:B------:R-:W-:Y:S01]  /*3d50*/  R2UR UR6, R16 ;  /* 0x00000000100672ca */ /* 0x000fe200000e0000 */
[----:B------:R-:W-:Y:S01]  /*3d60*/  UMOV UR9, 0x40000040 ;  /* 0x4000004000097882 */ /* 0x000fe20000000000 */
[----:B------:R-:W-:Y:S01]  /*3d70*/  UMOV UR7, 0x40000040 ;  /* 0x4000004000077882 */ /* 0x000fe20000000000 */
[----:B------:R-:W-:Y:S01]  /*3d80*/  UMOV UR5, UR9 ;  /* 0x0000000900057c82 */ /* 0x000fe20008000000 */
[----:B------:R-:W-:Y:S01]  /*3d90*/  VIADD R10, R0, 0x2 ;  /* 0x00000002000a7836 */ /* 0x000fe20000000000 */
[----:B------:R-:W-:Y:S01]  /*3da0*/  UMOV UR11, 0x40000040 ;  /* 0x40000040000b7882 */ /* 0x000fe20000000000 */
[----:B------:R-:W-:Y:S01]  /*3db0*/  VIADD R11, R16, 0x2 ;  /* 0x00000002100b7836 */ /* 0x000fe20000000000 */
[----:B------:R-:W-:Y:S01]  /*3dc0*/  UMOV UR13, 0x40000040 ;  /* 0x40000040000d7882 */ /* 0x000fe20000000000 */
[----:B-1234-:R-:W-:Y:S01]  /*3dd0*/  IMAD.U32 R9, RZ, RZ, UR9 ;  /* 0x00000009ff097e24 */ /* 0x01efe2000f8e00ff */
[----:B------:R-:W-:Y:S01]  /*3de0*/  UMOV UR9, 0x40000040 ;  /* 0x4000004000097882 */ /* 0x000fe20000000000 */
[----:B------:R-:W-:Y:S01]  /*3df0*/  VIADD R12, R0, 0x4 ;  /* 0x00000004000c7836 */ /* 0x000fe20000000000 */
[----:B------:R-:W-:Y:S01]  /*3e00*/  UMOV UR8, UR4 ;  /* 0x0000000400087c82 */ /* 0x000fe20008000000 */
[----:B------:R-:W-:Y:S01]  /*3e10*/  VIADD R13, R16, 0x4 ;  /* 0x00000004100d7836 */ /* 0x000fe20000000000 */
[----:B------:R-:W-:Y:S01]  /*3e20*/  UMOV UR4, UR8 ;  /* 0x0000000800047c82 */ /* 0x000fe20008000000 */
[----:B------:R-:W-:Y:S01]  /*3e30*/  IMAD.U32 R8, RZ, RZ, UR8 ;  /* 0x00000008ff087e24 */ /* 0x000fe2000f8e00ff */
[----:B------:R-:W-:Y:S01]  /*3e40*/  HGMMA.64x64x16.F32.BF16 R24, gdesc[UR4], R24, gsb0 ;  /* 0x00e00000041879f0 */ /* 0x000fe20008001818 */
[----:B------:R-:W-:Y:S01]  /*3e50*/  R2UR UR4, R10 ;  /* 0x000000000a0472ca */ /* 0x000fe200000e0000 */
[----:B------:R-:W-:Y:S01]  /*3e60*/  UMOV UR5, UR9 ;  /* 0x0000000900057c82 */ /* 0x000fe20008000000 */
[----:B------:R-:W-:Y:S01]  /*3e70*/  R2UR UR6, R11 ;  /* 0x000000000b0672ca */ /* 0x000fe200000e0000 */
[----:B------:R-:W-:Y:S01]  /*3e80*/  UMOV UR7, 0x40000040 ;  /* 0x4000004000077882 */ /* 0x000fe20000000000 */
[----:B------:R-:W-:Y:S01]  /*3e90*/  IMAD.U32 R11, RZ, RZ, UR9 ;  /* 0x00000009ff0b7e24 */ /* 0x000fe2000f8e00ff */
[----:B------:R-:W-:Y:S01]  /*3ea0*/  UMOV UR9, 0x40000040 ;  /* 0x4000004000097882 */ /* 0x000fe20000000000 */
[----:B------:R-:W-:Y:S01]  /*3eb0*/  VIADD R17, R0, 0x6 ;  /* 0x0000000600117836 */ /* 0x000fe20000000000 */
[----:B------:R-:W-:Y:S01]  /*3ec0*/  UMOV UR15, 0x40000040 ;  /* 0x40000040000f7882 */ /* 0x000fe20000000000 */
[----:B------:R-:W-:Y:S01]  /*3ed0*/  VIADD R18, R16, 0x6 ;  /* 0x0000000610127836 */ /* 0x000fe20000000000 */
        /* <DEDUP_REMOVED lines=27> */
[----:B------:R-:W1:Y:S01]  /*4090*/  S2R R62, SR_TID.X ;  /* 0x00000000003e7919 */ /* 0x000e620000002100 */
[----:B------:R-:W-:Y:S01]  /*40a0*/  VIADD R197, R0, 0xe00 ;  /* 0x00000e0000c57836 */ /* 0x000fe20000000000 */
[----:B------:R-:W-:Y:S01]  /*40b0*/  R2UR UR61, R195 ;  /* 0x00000000c33d72ca */ /* 0x000fe200000e0000 */
[----:B------:R-:W-:-:S02]  /*40c0*/  IMAD.MOV.U32 R61, RZ, RZ, 0x40 ;  /* 0x00000040ff3d7424 */ /* 0x000fc400078e00ff */
[----:B------:R-:W-:Y:S02]  /*40d0*/  VIADD R186, R190, UR60 ;  /* 0x0000003cbeba7c36 */ /* 0x000fe40008000000 */
[----:B------:R-:W-:Y:S02]  /*40e0*/  IMAD.MOV.U32 R187, RZ, RZ, 0x20 ;  /* 0x00000020ffbb7424 */ /* 0x000fe400078e00ff */
        /* <DEDUP_REMOVED lines=10> */
[----:B------:R-:W-:Y:S01]  /*4190*/  IMAD.U32 R13, RZ, RZ, UR9 ;  /* 0x00000009ff0d7e24 */ /* 0x000fe2000f8e00ff */
[----:B------:R-:W-:-:S08]  /*41a0*/  UMOV UR9, 0x40000040 ;  /* 0x4000004000097882 */ /* 0x000fd00000000000 */
        /* <DEDUP_REMOVED lines=63> */
[----:B------:R-:W-:Y:S01]  /*45a0*/  ULDC UR7, c[0x0][0x2f0] ;  /* 0x0000bc0000077ab9 */ /* 0x000fe20000000800 */
[----:B------:R-:W-:Y:S01]  /*45b0*/  UISETP.NE.AND UP0, UPT, UR6, 0x1, UPT ;  /* 0x000000010600788c */ /* 0x000fe2000bf05270 */
[----:B0-----:R-:W-:-:S10]  /*45c0*/  VIADD R19, R0, 0x800 ;  /* 0x0000080000137836 */ /* 0x001fd40000000000 */
[----:B------:R-:W-:Y:S01]  /*45d0*/  @UP0 ULDC UR6, c[0x0][0x44c] ;  /* 0x0001130000060ab9 */ /* 0x000fe20000000800 */
        /* <DEDUP_REMOVED lines=19> */
[----:B------:R-:W-:Y:S01]  /*4710*/  HGMMA.64x64x16.F32.BF16 R24, gdesc[UR12], R24, gsb0 ;  /* 0x00e000000c1879f0 */ /* 0x000fe20008001818 */
[----:B------:R-:W-:Y:S02]  /*4720*/  @UP0 ULDC UR14, c[0x0][0x450] ;  /* 0x00011400000e0ab9 */ /* 0x000fe40000000800 */
        /* <DEDUP_REMOVED lines=53> */
[----:B------:R-:W-:Y:S01]  /*4a80*/  VIADD R18, R0, 0xa00 ;  /* 0x00000a0000127836 */ /* 0x000fe20000000000 */
        /* <DEDUP_REMOVED lines=114> */
[----:B------:R-:W-:Y:S01]  /*51b0*/  UMOV UR57, 0x40000040 ;  /* 0x4000004000397882 */ /* 0x000fe20000000000 */
[----:B------:R-:W-:Y:S01]  /*51c0*/  R2UR UR58, R58 ;  /* 0x000000003a3a72ca */ /* 0x000fe200000e0000 */
[----:B------:R-:W-:Y:S01]  /*51d0*/  UMOV UR59, 0x40000040 ;  /* 0x40000040003b7882 */ /* 0x000fe20000000000 */
[----:B------:R-:W-:Y:S02]  /*51e0*/  IMAD.IADD R20, R60, 0x1, R197 ;  /* 0x000000013c147824 */ /* 0x000fe400078e02c5 */
[----:B------:R-:W-:-:S04]  /*51f0*/  IMAD R58, R22, -0x40, R61 ;  /* 0xffffffc0163a7824 */ /* 0x000fc800078e023d */
[----:B------:R-:W-:-:S04]  /*5200*/  VIADD R60, R58, 0x1 ;  /* 0x000000013a3c7836 */ /* 0x000fc80000000000 */
[----:B------:R-:W-:Y:S01]  /*5210*/  IMAD R60, R193, UR7, R60 ;  /* 0x00000007c13c7c24 */ /* 0x000fe2000f8e023c */
[----:B------:R-:W-:Y:S02]  /*5220*/  WARPGROUP.DEPBAR.LE gsb0, 0x0 ;  /* 0x00008000000079c5 */ /* 0x000fe40000010000 */
[----:B------:R-:W-:-:S06]  /*5230*/  WARPGROUP.ARRIVE ;  /* 0x00000000000079c5 */ /* 0x000fcc0000000000 */
[----:B------:R-:W-:Y:S01]  /*5240*/  HGMMA.64x64x16.F32.BF16 R24, gdesc[UR56], R24, gsb0 ;  /* 0x00e00000381879f0 */ /* 0x000fe20008001818 */
[----:B------:R-:W-:Y:S01]  /*5250*/  R2UR UR56, R20 ;  /* 0x00000000143872ca */ /* 0x000fe200000e0000 */
[----:B------:R-:W-:Y:S01]  /*5260*/  UMOV UR57, 0x40000040 ;  /* 0x4000004000397882 */ /* 0x000fe20000000000 */
[----:B------:R-:W-:Y:S01]  /*5270*/  R2UR UR58, R21 ;  /* 0x00000000153a72ca */ /* 0x000fe200000e0000 */
[----:B------:R-:W-:Y:S01]  /*5280*/  UMOV UR59, 0x40000040 ;  /* 0x40000040003b7882 */ /* 0x000fe20000000000 */
[----:B------:R-:W-:Y:S02]  /*5290*/  SEL R20, R61, 0x3e, P1 ;  /* 0x0000003e3d147807 */ /* 0x000fe40000800000 */
[----:B------:R-:W-:Y:S02]  /*52a0*/  PLOP3.LUT P1, PT, PT, PT, UP0, 0x80, 0x0 ;  /* 0x000000000000781c */ /* 0x000fe40003f2f008 */
[----:B------:R-:W-:-:S04]  /*52b0*/  LOP3.LUT R21, R20, 0x6, RZ, 0xc0, !PT ;  /* 0x0000000614157812 */ /* 0x000fc800078ec0ff */
[CC--:B------:R-:W-:Y:S02]  /*52c0*/  IADD3 R20, R21.reuse, R57.reuse, R0 ;  /* 0x0000003915147210 */ /* 0x0c0fe40007ffe000 */
[----:B------:R-:W-:Y:S01]  /*52d0*/  IADD3 R21, R21, R57, R16 ;  /* 0x0000003915157210 */ /* 0x000fe20007ffe010 */
[----:B------:R-:W-:-:S04]  /*52e0*/  IMAD R57, R193, UR7, R58 ;  /* 0x00000007c1397c24 */ /* 0x000fc8000f8e023a */
[----:B------:R-:W-:Y:S01]  /*52f0*/  IMAD.IADD R57, R57, 0x1, -R194 ;  /* 0x0000000139397824 */ /* 0x000fe200078e0ac2 */
        /* <DEDUP_REMOVED lines=12> */
[----:B------:R-:W-:-:S04]  /*53c0*/  IMAD.IADD R21, R20, 0x1, -R21 ;  /* 0x0000000114157824 */ /* 0x000fc800078e0a15 */
[----:B------:R-:W-:-:S04]  /*53d0*/  IMAD R186, R21, 0x8, R186 ;  /* 0x0000000815ba7824 */ /* 0x000fc800078e02ba */
[----:B------:R-:W-:Y:S01]  /*53e0*/  @P1 IMAD.HI.U32 R21, R186, UR6, RZ ;  /* 0x00000006ba151c27 */ /* 0x000fe2000f8e00ff */
[----:B------:R-:W-:-:S03]  /*53f0*/  @UP0 ULDC UR6, c[0x0][0x450] ;  /* 0x0001140000060ab9 */ /* 0x000fc60000000800 */
[----:B------:R-:W-:Y:S01]  /*5400*/  IMAD.MOV.U32 R20, RZ, RZ, R186 ;  /* 0x000000ffff147224 */ /* 0x000fe200078e00ba */
[----:B------:R-:W-:Y:S01]  /*5410*/  @P1 SHF.R.U32.HI R20, RZ, UR6, R21 ;  /* 0x00000006ff141c19 */ /* 0x000fe20008011615 */
[----:B------:R-:W-:Y:S01]  /*5420*/  ULDC UR6, c[0x0][0xa80] ;  /* 0x0002a00000067ab9 */ /* 0x000fe20000000800 */
[----:B------:R-:W0:Y:S03]  /*5430*/  LDC R21, c[0x0][0x288] ;  /* 0x0000a200ff157b82 */ /* 0x000e260000000800 */
[----:B------:R-:W1:Y:S04]  /*5440*/  SHFL.IDX PT, R59, R20, RZ, 0x1c1f ;  /* 0x001c1fff143b7589 */ /* 0x000e6800000e0000 */
[----:B------:R-:W2:Y:S01]  /*5450*/  SHFL.IDX PT, R20, R20, 0x1, 0x1c1f ;  /* 0x003c1f0014147f89 */ /* 0x000ea200000e0000 */
[----:B0-----:R-:W-:Y:S01]  /*5460*/  IADD3 R60, R60, -R21, -R194 ;  /* 0x800000153c3c7210 */ /* 0x001fe20007ffe8c2 */
[----:B------:R-:W-:-:S03]  /*5470*/  IMAD R21, R193, UR7, -R21 ;  /* 0x00000007c1157c24 */ /* 0x000fc6000f8e0a15 */
[----:B-1----:R-:W-:Y:S02]  /*5480*/  VIADDMNMX R59, R59, R60, R57, PT ;  /* 0x0000003c3b3b7246 */ /* 0x002fe40003800139 */
[----:B------:R-:W-:Y:S02]  /*5490*/  R2UR UR7, R21 ;  /* 0x00000000150772ca */ /* 0x000fe400000e0000 */
[C---:B------:R-:W-:Y:S01]  /*54a0*/  ISETP.GT.AND P2, PT, R59.reuse, RZ, PT ;  /* 0x000000ff3b00720c */ /* 0x040fe20003f44270 */
[----:B------:R-:W-:Y:S02]  /*54b0*/  WARPGROUP.DEPBAR.LE gsb0, 0x0 ;  /* 0x00008000000079c5 */ /* 0x000fe40000010000 */
[----:B------:R-:W-:Y:S01]  /*54c0*/  WARPGROUP.ARRIVE ;  /* 0x00000000000079c5 */ /* 0x000fe20000000000 */
[C---:B------:R-:W-:Y:S02]  /*54d0*/  ISETP.GT.AND P3, PT, R59.reuse, 0x1, PT ;  /* 0x000000013b00780c */ /* 0x040fe40003f64270 */
[----:B------:R-:W-:-:S02]  /*54e0*/  ISETP.GT.AND P4, PT, R59, 0x8, PT ;  /* 0x000000083b00780c */ /* 0x000fc40003f84270 */
[----:B--2---:R-:W-:Y:S01]  /*54f0*/  VIADDMNMX R57, R20, R60, R57, PT ;  /* 0x0000003c14397246 */ /* 0x004fe20003800139 */
[----:B------:R-:W-:Y:S03]  /*5500*/  HGMMA.64x64x16.F32.BF16 R24, gdesc[UR56], R24, gsb0 ;  /* 0x00e00000381879f0 */ /* 0x000fe60008001818 */
[----:B------:R-:W-:Y:S02]  /*5510*/  WARPGROUP.DEPBAR.LE gsb0, 0x0 ;  /* 0x00008000000079c5 */ /* 0x000fe40000010000 */
[----:B------:R-:W-:Y:S02]  /*5520*/  FSEL R24, R24, -INF , P2 ;  /* 0xff80000018187808 */ /* 0x000fe40001000000 */
[----:B------:R-:W-:Y:S02]  /*5530*/  FSEL R25, R25, -INF , P3 ;  /* 0xff80000019197808 */ /* 0x000fe40001800000 */
        /* <DEDUP_REMOVED lines=40> */
[----:B------:R-:W-:Y:S02]  /*57c0*/  FMNMX.FTZ R58, R52, R59, !PT ;  /* 0x0000003b343a7209 */ /* 0x000fe40007810000 */
[----:B------:R-:W-:Y:S02]  /*57d0*/  ISETP.GT.AND P2, PT, R57, RZ, PT ;  /* 0x000000ff3900720c */ /* 0x000fe40003f44270 */
[----:B------:R-:W-:-:S02]  /*57e0*/  FMNMX.FTZ R58, R53, R58, !PT ;  /* 0x0000003a353a7209 */ /* 0x000fc40007810000 */
[C---:B------:R-:W-:Y:S02]  /*57f0*/  ISETP.GT.AND P3, PT, R57.reuse, 0x1, PT ;  /* 0x000000013900780c */ /* 0x040fe40003f64270 */
[----:B------:R-:W-:Y:S01]  /*5800*/  ISETP.GT.AND P4, PT, R57, 0x8, PT ;  /* 0x000000083900780c */ /* 0x000fe20003f84270 */
[----:B------:R-:W0:Y:S01]  /*5810*/  SHFL.BFLY PT, R59, R58, 0x2, 0x1f ;  /* 0x0c401f003a3b7f89 */ /* 0x000e2200000e0000 */
[----:B------:R-:W-:Y:S02]  /*5820*/  FSEL R26, R26, -INF , P2 ;  /* 0xff8000001a1a7808 */ /* 0x000fe40001000000 */
[----:B------:R-:W-:Y:S02]  /*5830*/  FSEL R27, R27, -INF , P3 ;  /* 0xff8000001b1b7808 */ /* 0x000fe40001800000 */
[----:B------:R-:W-:Y:S02]  /*5840*/  ISETP.GT.AND P2, PT, R57, 0x9, PT ;  /* 0x000000093900780c */ /* 0x000fe40003f44270 */
[----:B------:R-:W-:-:S02]  /*5850*/  FSEL R30, R30, -INF , P4 ;  /* 0xff8000001e1e7808 */ /* 0x000fc40002000000 */
[----:B------:R-:W-:Y:S02]  /*5860*/  ISETP.GT.AND P3, PT, R57, 0x10, PT ;  /* 0x000000103900780c */ /* 0x000fe40003f64270 */
[----:B------:R-:W-:Y:S02]  /*5870*/  FSEL R31, R31, -INF , P2 ;  /* 0xff8000001f1f7808 */ /* 0x000fe40001000000 */
[C---:B------:R-:W-:Y:S02]  /*5880*/  ISETP.GT.AND P2, PT, R57.reuse, 0x11, PT ;  /* 0x000000113900780c */ /* 0x040fe40003f44270 */
[----:B------:R-:W-:Y:S02]  /*5890*/  FSEL R34, R34, -INF , P3 ;  /* 0xff80000022227808 */ /* 0x000fe40001800000 */
[----:B------:R-:W-:Y:S02]  /*58a0*/  ISETP.GT.AND P3, PT, R57, 0x18, PT ;  /* 0x000000183900780c */ /* 0x000fe40003f64270 */
[----:B------:R-:W-:-:S02]  /*58b0*/  FSEL R35, R35, -INF , P2 ;  /* 0xff80000023237808 */ /* 0x000fc40001000000 */
[C---:B------:R-:W-:Y:S02]  /*58c0*/  ISETP.GT.AND P2, PT, R57.reuse, 0x19, PT ;  /* 0x000000193900780c */ /* 0x040fe40003f44270 */
[----:B------:R-:W-:Y:S02]  /*58d0*/  FSEL R38, R38, -INF , P3 ;  /* 0xff80000026267808 */ /* 0x000fe40001800000 */
[----:B0-----:R-:W-:Y:S02]  /*58e0*/  FMNMX.FTZ R185, R58, R59, !PT ;  /* 0x0000003b3ab97209 */ /* 0x001fe40007810000 */
[----:B------:R-:W-:Y:S02]  /*58f0*/  FMNMX.FTZ R59, R26, R27, !PT ;  /* 0x0000001b1a3b7209 */ /* 0x000fe40007810000 */
[----:B------:R-:W-:Y:S01]  /*5900*/  ISETP.GT.AND P3, PT, R57, 0x20, PT ;  /* 0x000000203900780c */ /* 0x000fe20003f64270 */
[----:B------:R-:W0:Y:S01]  /*5910*/  SHFL.BFLY PT, R60, R185, 0x1, 0x1f ;  /* 0x0c201f00b93c7f89 */ /* 0x000e2200000e0000 */
        /* <DEDUP_REMOVED lines=13> */
[----:B0-----:R-:W-:Y:S02]  /*59f0*/  FMNMX.FTZ R185, R185, R60, !PT ;  /* 0x0000003cb9b97209 */ /* 0x001fe40007810000 */
[----:B------:R-:W-:Y:S02]  /*5a00*/  FSEL R46, R46, -INF , P3 ;  /* 0xff8000002e2e7808 */ /* 0x000fe40001800000 */
[----:B------:R-:W-:Y:S01]  /*5a10*/  FMNMX.FTZ R59, R43, R20, !PT ;  /* 0x000000142b3b7209 */ /* 0x000fe20007810000 */
[----:B------:R-:W-:Y:S01]  /*5a20*/  FMUL.FTZ R58, R185, UR6 ;  /* 0x00000006b93a7c20 */ /* 0x000fe20008410000 */
[----:B------:R-:W-:Y:S02]  /*5a30*/  ISETP.GT.AND P2, PT, R57, 0x30, PT ;  /* 0x000000303900780c */ /* 0x000fe40003f44270 */
[----:B------:R-:W-:Y:S02]  /*5a40*/  FSEL R47, R47, -INF , P4 ;  /* 0xff8000002f2f7808 */ /* 0x000fe40002000000 */
[----:B------:R-:W-:-:S02]  /*5a50*/  FMNMX.FTZ R20, R46, R59, !PT ;  /* 0x0000003b2e147209 */ /* 0x000fc40007810000 */
[----:B------:R-:W-:Y:S02]  /*5a60*/  FSETP.NEU.FTZ.AND P5, PT, R185, -INF , PT ;  /* 0xff800000b900780b */ /* 0x000fe40003fbd000 */
[----:B------:R-:W-:Y:S02]  /*5a70*/  ISETP.GT.AND P3, PT, R57, 0x31, PT ;  /* 0x000000313900780c */ /* 0x000fe40003f64270 */
[----:B------:R-:W-:Y:S02]  /*5a80*/  FSEL R50, R50, -INF , P2 ;  /* 0xff80000032327808 */ /* 0x000fe40001000000 */
[----:B------:R-:W-:Y:S02]  /*5a90*/  FMNMX.FTZ R59, R47, R20, !PT ;  /* 0x000000142f3b7209 */ /* 0x000fe40007810000 */
[----:B------:R-:W-:Y:S02]  /*5aa0*/  FSEL R58, R58, RZ, P5 ;  /* 0x000000ff3a3a7208 */ /* 0x000fe40002800000 */
[----:B------:R-:W-:-:S02]  /*5ab0*/  ISETP.GT.AND P2, PT, R57, 0x38, PT ;  /* 0x000000383900780c */ /* 0x000fc40003f44270 */
[----:B------:R-:W-:Y:S01]  /*5ac0*/  FSEL R51, R51, -INF , P3 ;  /* 0xff80000033337808 */ /* 0x000fe20001800000 */
[--C-:B------:R-:W-:Y:S01]  /*5ad0*/  FFMA.FTZ R170, R25, UR6, -R58.reuse ;  /* 0x0000000619aa7c23 */ /* 0x100fe2000801083a */
[----:B------:R-:W-:Y:S01]  /*5ae0*/  FMNMX.FTZ R20, R50, R59, !PT ;  /* 0x0000003b32147209 */ /* 0x000fe20007810000 */
[--C-:B------:R-:W-:Y:S01]  /*5af0*/  FFMA.FTZ R171, R28, UR6, -R58.reuse ;  /* 0x000000061cab7c23 */ /* 0x100fe2000801083a */
[----:B------:R-:W-:Y:S01]  /*5b00*/  ISETP.GT.AND P3, PT, R57, 0x39, PT ;  /* 0x000000393900780c */ /* 0x000fe20003f64270 */
[--C-:B------:R-:W-:Y:S01]  /*5b10*/  FFMA.FTZ R169, R24, UR6, -R58.reuse ;  /* 0x0000000618a97c23 */ /* 0x100fe2000801083a */
[----:B------:R-:W-:Y:S01]  /*5b20*/  FSEL R54, R54, -INF , P2 ;  /* 0xff80000036367808 */ /* 0x000fe20001000000 */
[--C-:B------:R-:W-:Y:S01]  /*5b30*/  FFMA.FTZ R172, R29, UR6, -R58.reuse ;  /* 0x000000061dac7c23 */ /* 0x100fe2000801083a */
[----:B------:R-:W-:Y:S01]  /*5b40*/  FMNMX.FTZ R25, R51, R20, !PT ;  /* 0x0000001433197209 */ /* 0x000fe20007810000 */
[--C-:B------:R-:W-:Y:S01]  /*5b50*/  FFMA.FTZ R173, R32, UR6, -R58.reuse ;  /* 0x0000000620ad7c23 */ /* 0x100fe2000801083a */
[----:B------:R-:W-:Y:S01]  /*5b60*/  FSEL R55, R55, -INF , P3 ;  /* 0xff80000037377808 */ /* 0x000fe20001800000 */
        /* <DEDUP_REMOVED lines=13> */
[----:B------:R-:W-:Y:S01]  /*5c40*/  FFMA.FTZ R198, R53, UR6, -R58 ;  /* 0x0000000635c67c23 */ /* 0x000fe2000801083a */
[----:B------:R-:W-:Y:S08]  /*5c50*/  MUFU.EX2 R169, R169 ;  /* 0x000000a900a97308 */ /* 0x000ff00000000800 */
[----:B------:R-:W1:Y:S08]  /*5c60*/  MUFU.EX2 R170, R170 ;  /* 0x000000aa00aa7308 */ /* 0x000e700000000800 */
[----:B------:R-:W-:Y:S01]  /*5c70*/  MUFU.EX2 R171, R171 ;  /* 0x000000ab00ab7308 */ /* 0x000fe20000000800 */
[----:B0-----:R-:W-:-:S07]  /*5c80*/  FMNMX.FTZ R25, R20, R25, !PT ;  /* 0x0000001914197209 */ /* 0x001fce0007810000 */
[----:B------:R-:W0:Y:S01]  /*5c90*/  MUFU.EX2 R172, R172 ;  /* 0x000000ac00ac7308 */ /* 0x000e220000000800 */
[----:B------:R-:W2:Y:S01]  /*5ca0*/  SHFL.BFLY PT, R168, R25, 0x1, 0x1f ;  /* 0x0c201f0019a87f89 */ /* 0x000ea200000e0000 */
[----:B-1----:R-:W-:Y:S01]  /*5cb0*/  F2FP.BF16.F32.PACK_AB R152, R170, R169 ;  /* 0x000000a9aa98723e */ /* 0x002fe200000010ff */
[----:B------:R-:W-:-:S05]  /*5cc0*/  FADD.FTZ R170, R169, R170 ;  /* 0x000000aaa9aa7221 */ /* 0x000fca0000010000 */
[----:B------:R-:W-:Y:S08]  /*5cd0*/  MUFU.EX2 R173, R173 ;  /* 0x000000ad00ad7308 */ /* 0x000ff00000000800 */
[----:B------:R-:W1:Y:S01]  /*5ce0*/  MUFU.EX2 R174, R174 ;  /* 0x000000ae00ae7308 */ /* 0x000e620000000800 */
[----:B0-----:R-:W-:Y:S01]  /*5cf0*/  F2FP.BF16.F32.PACK_AB R154, R172, R171 ;  /* 0x000000abac9a723e */ /* 0x001fe200000010ff */
[----:B------:R-:W-:-:S04]  /*5d00*/  FADD.FTZ R171, R171, R170 ;  /* 0x000000aaabab7221 */ /* 0x000fc80000010000 */
[----:B------:R-:W-:Y:S02]  /*5d10*/  FADD.FTZ R172, R172, R171 ;  /* 0x000000abacac7221 */ /* 0x000fe40000010000 */
[----:B------:R-:W-:Y:S01]  /*5d20*/  MUFU.EX2 R175, R175 ;  /* 0x000000af00af7308 */ /* 0x000fe20000000800 */
[----:B--2---:R-:W-:-:S04]  /*5d30*/  FMNMX.FTZ R168, R25, R168, !PT ;  /* 0x000000a819a87209 */ /* 0x004fc80007810000 */
[C---:B------:R-:W-:Y:S01]  /*5d40*/  FSETP.NEU.FTZ.AND P2, PT, R168.reuse, -INF , PT ;  /* 0xff800000a800780b */ /* 0x040fe20003f5d000 */
[----:B------:R-:W-:Y:S02]  /*5d50*/  FMUL.FTZ R20, R168, UR6 ;  /* 0x00000006a8147c20 */ /* 0x000fe40008410000 */
[----:B------:R-:W0:Y:S01]  /*5d60*/  MUFU.EX2 R176, R176 ;  /* 0x000000b000b07308 */ /* 0x000e220000000800 */
[----:B-1----:R-:W-:Y:S01]  /*5d70*/  F2FP.BF16.F32.PACK_AB R156, R174, R173 ;  /* 0x000000adae9c723e */ /* 0x002fe200000010ff */
[----:B------:R-:W-:Y:S01]  /*5d80*/  FADD.FTZ R173, R173, R172 ;  /* 0x000000acadad7221 */ /* 0x000fe20000010000 */
[----:B------:R-:W-:Y:S02]  /*5d90*/  FSEL R28, R20, RZ, P2 ;  /* 0x000000ff141c7208 */ /* 0x000fe40001000000 */
[-C--:B------:R-:W-:Y:S01]  /*5da0*/  LEA.HI R20, R56, R23.reuse, RZ, 0x4 ;  /* 0x0000001738147211 */ /* 0x080fe200078f20ff */
[----:B------:R-:W-:Y:S01]  /*5db0*/  FADD.FTZ R174, R174, R173 ;  /* 0x000000adaeae7221 */ /* 0x000fe20000010000 */
[----:B------:R-:W-:Y:S01]  /*5dc0*/  ISETP.NE.AND P2, PT, R62, RZ, PT ;  /* 0x000000ff3e00720c */ /* 0x000fe20003f45270 */
[--C-:B------:R-:W-:Y:S01]  /*5dd0*/  FFMA.FTZ R200, R27, UR6, -R28.reuse ;  /* 0x000000061bc87c23 */ /* 0x100fe2000801081c */
[----:B------:R-:W-:Y:S01]  /*5de0*/  LOP3.LUT R24, R20, 0xfffffff0, RZ, 0xc0, !PT ;  /* 0xfffffff014187812 */ /* 0x000fe200078ec0ff */
[--C-:B------:R-:W-:Y:S01]  /*5df0*/  FFMA.FTZ R199, R26, UR6, -R28.reuse ;  /* 0x000000061ac77c23 */ /* 0x100fe2000801081c */
[----:B------:R-:W-:Y:S01]  /*5e00*/  LEA.HI R56, R56, R23, RZ, 0x5 ;  /* 0x0000001738387211 */ /* 0x000fe200078f28ff */
[----:B------:R-:W-:Y:S01]  /*5e10*/  FFMA.FTZ R201, R30, UR6, -R28 ;  /* 0x000000061ec97c23 */ /* 0x000fe2000801081c */
[----:B------:R-:W-:Y:S01]  /*5e20*/  SHF.R.U32.HI R29, RZ, 0x1, R20 ;  /* 0x00000001ff1d7819 */ /* 0x000fe20000011614 */
[----:B------:R-:W-:-:S02]  /*5e30*/  IMAD.IADD R24, R23, 0x1, -R24 ;  /* 0x0000000117187824 */ /* 0x000fc400078e0a18 */
[--C-:B------:R-:W-:Y:S01]  /*5e40*/  FFMA.FTZ R202, R31, UR6, -R28.reuse ;  /* 0x000000061fca7c23 */ /* 0x100fe2000801081c */
[----:B------:R-:W-:Y:S02]  /*5e50*/  IMAD.SHL.U32 R56, R56, 0x20, RZ ;  /* 0x0000002038387824 */ /* 0x000fe400078e00ff */
[--C-:B------:R-:W-:Y:S01]  /*5e60*/  FFMA.FTZ R203, R34, UR6, -R28.reuse ;  /* 0x0000000622cb7c23 */ /* 0x100fe2000801081c */
[----:B------:R-:W-:Y:S01]  /*5e70*/  FFMA.FTZ R204, R35, UR6, -R28 ;  /* 0x0000000623cc7c23 */ /* 0x000fe2000801081c */
[----:B------:R-:W-:Y:S01]  /*5e80*/  SHF.R.S32.HI R25, RZ, 0x1f, R24 ;  /* 0x0000001fff197819 */ /* 0x000fe20000011418 */
[----:B------:R-:W-:Y:S01]  /*5e90*/  @!P2 VIADD R20, R196, 0x38840 ;  /* 0x00038840c414a836 */ /* 0x000fe20000000000 */
[----:B------:R-:W-:Y:S01]  /*5ea0*/  LOP3.LUT R56, R56, 0x7ffffc00, RZ, 0xc0, !PT ;  /* 0x7ffffc0038387812 */ /* 0x000fe200078ec0ff */
        /* <DEDUP_REMOVED lines=13> */
[--C-:B------:R-:W-:Y:S01]  /*5f80*/  FFMA.FTZ R211, R54, UR6, -R28.reuse ;  /* 0x0000000636d37c23 */ /* 0x100fe2000801081c */
[----:B------:R-:W-:Y:S02]  /*5f90*/  IMAD.SHL.U32 R24, R27, 0x40, RZ ;  /* 0x000000401b187824 */ /* 0x000fe400078e00ff */
[----:B------:R-:W-:Y:S01]  /*5fa0*/  FFMA.FTZ R214, R55, UR6, -R28 ;  /* 0x0000000637d67c23 */ /* 0x000fe2000801081c */
[----:B------:R-:W-:Y:S01]  /*5fb0*/  MUFU.EX2 R199, R199 ;  /* 0x000000c700c77308 */ /* 0x000fe20000000800 */
[----:B------:R-:W-:Y:S01]  /*5fc0*/  LOP3.LUT P4, RZ, R27, 0x4, RZ, 0xc0, !PT ;  /* 0x000000041bff7812 */ /* 0x000fe2000788c0ff */
[----:B------:R-:W-:Y:S01]  /*5fd0*/  @!P2 VIADD R21, R196, 0x38860 ;  /* 0x00038860c415a836 */ /* 0x000fe20000000000 */
[----:B------:R-:W-:-:S02]  /*5fe0*/  LOP3.LUT R24, R24, 0x1c0, RZ, 0xc0, !PT ;  /* 0x000001c018187812 */ /* 0x000fc400078ec0ff */
[----:B------:R-:W-:Y:S02]  /*5ff0*/  LOP3.LUT P3, RZ, R27, 0x2, RZ, 0xc0, !PT ;  /* 0x000000021bff7812 */ /* 0x000fe4000786c0ff */
[----:B------:R-:W-:Y:S01]  /*6000*/  LOP3.LUT R29, R24, 0x8, R29, 0xf8, !PT ;  /* 0x00000008181d7812 */ /* 0x000fe200078ef81d */
[----:B------:R-:W1:Y:S01]  /*6010*/  MUFU.EX2 R200, R200 ;  /* 0x000000c800c87308 */ /* 0x000e620000000800 */
[----:B------:R-:W-:Y:S02]  /*6020*/  SHF.R.U32.HI R24, RZ, 0x3, R24 ;  /* 0x00000003ff187819 */ /* 0x000fe40000011618 */
[----:B------:R-:W-:Y:S02]  /*6030*/  SEL R187, R187, 0xffffffe0, !P3 ;  /* 0xffffffe0bbbb7807 */ /* 0x000fe40005800000 */
[----:B------:R-:W-:Y:S02]  /*6040*/  LOP3.LUT R24, R29, R24, RZ, 0x3c, !PT ;  /* 0x000000181d187212 */ /* 0x000fe400078e3cff */
[----:B0-----:R-:W-:Y:S01]  /*6050*/  F2FP.BF16.F32.PACK_AB R158, R176, R175 ;  /* 0x000000afb09e723e */ /* 0x001fe200000010ff */
[----:B------:R-:W-:Y:S01]  /*6060*/  MUFU.EX2 R201, R201 ;  /* 0x000000c900c97308 */ /* 0x000fe20000000800 */
[----:B------:R-:W-:Y:S01]  /*6070*/  IADD3 R25, R24, R25, R56 ;  /* 0x0000001918197210 */ /* 0x000fe20007ffe038 */
[----:B------:R-:W-:Y:S01]  /*6080*/  FADD.FTZ R175, R175, R174 ;  /* 0x000000aeafaf7221 */ /* 0x000fe20000010000 */
[----:B------:R-:W-:-:S02]  /*6090*/  @!P2 PRMT R24, RZ, 0x654, R20 ;  /* 0x00000654ff18a816 */ /* 0x000fc40000000014 */
[----:B------:R-:W-:Y:S01]  /*60a0*/  @!P2 PRMT R21, RZ, 0x654, R21 ;  /* 0x00000654ff15a816 */ /* 0x000fe20000000015 */
[----:B------:R-:W-:Y:S01]  /*60b0*/  IMAD R184, R25, 0x2, R196 ;  /* 0x0000000219b87824 */ /* 0x000fe200078e02c4 */
[----:B------:R0:W-:Y:S01]  /*60c0*/  @!P2 SYNCS.ARRIVE.TRANS64.RED.A1T0 RZ, [R24+URZ], RZ ;  /* 0x000000ff18ffa9a7 */ /* 0x0001e2000810043f */
[----:B------:R-:W2:Y:S01]  /*60d0*/  MUFU.EX2 R202, R202 ;  /* 0x000000ca00ca7308 */ /* 0x000ea20000000800 */
[----:B-1----:R-:W-:Y:S01]  /*60e0*/  F2FP.BF16.F32.PACK_AB R153, R200, R199 ;  /* 0x000000c7c899723e */ /* 0x002fe200000010ff */
[C---:B------:R-:W-:Y:S02]  /*60f0*/  VIADD R188, R184.reuse, 0x36400 ;  /* 0x00036400b8bc7836 */ /* 0x040fe40000000000 */
[----:B------:R-:W-:Y:S01]  /*6100*/  FADD.FTZ R200, R199, R200 ;  /* 0x000000c8c7c87221 */ /* 0x000fe20000010000 */
[----:B------:R-:W-:Y:S02]  /*6110*/  VIADD R20, R184, 0x36440 ;  /* 0x00036440b8147836 */ /* 0x000fe40000000000 */
[----:B------:R-:W-:Y:S01]  /*6120*/  FADD.FTZ R176, R176, R175 ;  /* 0x000000afb0b07221 */ /* 0x000fe20000010000 */
[C---:B------:R-:W-:Y:S01]  /*6130*/  @P4 VIADD R20, R188.reuse, 0xffffffc0 ;  /* 0xffffffc0bc144836 */ /* 0x040fe20000000000 */
[----:B------:R-:W-:Y:S01]  /*6140*/  MUFU.EX2 R203, R203 ;  /* 0x000000cb00cb7308 */ /* 0x000fe20000000800 */
[----:B------:R-:W-:-:S02]  /*6150*/  IMAD.IADD R188, R188, 0x1, R187 ;  /* 0x00000001bcbc7824 */ /* 0x000fc400078e02bb */
[----:B------:R-:W-:Y:S02]  /*6160*/  IMAD.IADD R187, R187, 0x1, R20 ;  /* 0x00000001bbbb7824 */ /* 0x000fe400078e0214 */
[----:B------:R-:W-:-:S03]  /*6170*/  VIADD R199, R22, 0xfffffffe ;  /* 0xfffffffe16c77836 */ /* 0x000fc60000000000 */
[----:B------:R-:W1:Y:S01]  /*6180*/  MUFU.EX2 R204, R204 ;  /* 0x000000cc00cc7308 */ /* 0x000e620000000800 */
[----:B--2---:R-:W-:Y:S01]  /*6190*/  F2FP.BF16.F32.PACK_AB R155, R202, R201 ;  /* 0x000000c9ca9b723e */ /* 0x004fe200000010ff */
[----:B------:R-:W-:Y:S01]  /*61a0*/  BAR.SYNC.DEFER_BLOCKING 0xf, 0x100 ;  /* 0x03c4000000007b1d */ /* 0x000fe20000010000 */
[----:B------:R-:W-:-:S04]  /*61b0*/  FADD.FTZ R201, R201, R200 ;  /* 0x000000c8c9c97221 */ /* 0x000fc80000010000 */
[----:B------:R-:W-:Y:S01]  /*61c0*/  FADD.FTZ R202, R202, R201 ;  /* 0x000000c9caca7221 */ /* 0x000fe20000010000 */
[----:B------:R-:W-:Y:S08]  /*61d0*/  MUFU.EX2 R205, R205 ;  /* 0x000000cd00cd7308 */ /* 0x000ff00000000800 */
[----:B------:R-:W2:Y:S01]  /*61e0*/  MUFU.EX2 R206, R206 ;  /* 0x000000ce00ce7308 */ /* 0x000ea20000000800 */
[----:B-1----:R-:W-:Y:S01]  /*61f0*/  F2FP.BF16.F32.PACK_AB R157, R204, R203 ;  /* 0x000000cbcc9d723e */ /* 0x002fe200000010ff */
[----:B------:R-:W-:-:S04]  /*6200*/  FADD.FTZ R203, R203, R202 ;  /* 0x000000cacbcb7221 */ /* 0x000fc80000010000 */
[----:B------:R-:W-:Y:S02]  /*6210*/  FADD.FTZ R204, R204, R203 ;  /* 0x000000cbcccc7221 */ /* 0x000fe40000010000 */
[----:B------:R-:W-:Y:S01]  /*6220*/  MUFU.EX2 R177, R177 ;  /* 0x000000b100b17308 */ /* 0x000fe20000000800 */
[----:B------:R1:W-:Y:S07]  /*6230*/  STSM.16.M88.4 [R184+0x36400], R152 ;  /* 0x03640098b8007844 */ /* 0x0003ee0000000200 */
[----:B------:R-:W3:Y:S01]  /*6240*/  MUFU.EX2 R178, R178 ;  /* 0x000000b200b27308 */ /* 0x000ee20000000800 */
[----:B--2---:R-:W-:Y:S01]  /*6250*/  F2FP.BF16.F32.PACK_AB R159, R206, R205 ;  /* 0x000000cdce9f723e */ /* 0x004fe200000010ff */
        /* <DEDUP_REMOVED lines=31> */
[----:B----4-:R-:W-:-:S07]  /*6450*/  F2FP.BF16.F32.PACK_AB R166, R198, R183 ;  /* 0x000000b7c6a6723e */ /* 0x010fce00000010ff */
[----:B------:R-:W-:Y:S08]  /*6460*/  MUFU.EX2 R211, R211 ;  /* 0x000000d300d37308 */ /* 0x000ff00000000800 */
[----:B------:R-:W4:Y:S01]  /*6470*/  MUFU.EX2 R214, R214 ;  /* 0x000000d600d67308 */ /* 0x000f220000000800 */
[----:B---3--:R-:W-:Y:S01]  /*6480*/  F2FP.BF16.F32.PACK_AB R165, R212, R23 ;  /* 0x00000017d4a5723e */ /* 0x008fe200000010ff */
[----:B------:R-:W-:-:S04]  /*6490*/  FADD.FTZ R23, R23, R210 ;  /* 0x000000d217177221 */ /* 0x000fc80000010000 */
[----:B------:R-:W-:Y:S01]  /*64a0*/  FADD.FTZ R212, R212, R23 ;  /* 0x00000017d4d47221 */ /* 0x000fe20000010000 */
[----:B------:R-:W-:Y:S01]  /*64b0*/  IMAD.MOV.U32 R23, RZ, RZ, RZ ;  /* 0x000000ffff177224 */ /* 0x000fe200078e00ff */
[----:B----4-:R-:W-:Y:S02]  /*64c0*/  F2FP.BF16.F32.PACK_AB R167, R214, R211 ;  /* 0x000000d3d6a7723e */ /* 0x010fe400000010ff */
[----:B------:R-:W-:-:S03]  /*64d0*/  FADD.FTZ R211, R211, R212 ;  /* 0x000000d4d3d37221 */ /* 0x000fc60000010000 */
[----:B------:R2:W-:Y:S01]  /*64e0*/  STSM.16.M88.4 [R187], R164 ;  /* 0x000000a4bb007844 */ /* 0x0005e20000000200 */
[----:B0-----:R-:W-:Y:S01]  /*64f0*/  WARPGROUP.ARRIVE ;  /* 0x00000000000079c5 */ /* 0x001fe20000000000 */
[----:B------:R-:W-:-:S05]  /*6500*/  FADD.FTZ R22, R214, R211 ;  /* 0x000000d3d6167221 */ /* 0x000fca0000010000 */
[----:B------:R-:W-:Y:S01]  /*6510*/  HGMMA.64x256x16.F32.BF16 R24, R152, gdesc[UR8].tnspB, RZ, !UPT, gsb0 ;  /* 0x43e0000898187df0 */ /* 0x000fe2000c0018ff */
[----:B------:R-:W-:Y:S01]  /*6520*/  R2UR UR10, R213 ;  /* 0x00000000d50a72ca */ /* 0x000fe200000e0000 */
[----:B------:R-:W-:Y:S01]  /*6530*/  UMOV UR11, 0x40000040 ;  /* 0x40000040000b7882 */ /* 0x000fe20000000000 */
[C---:B------:R-:W-:Y:S01]  /*6540*/  VIADD R213, R191.reuse, 0x100 ;  /* 0x00000100bfd57836 */ /* 0x040fe20000000000 */
[----:B------:R-:W-:Y:S02]  /*6550*/  WARPGROUP.DEPBAR.LE gsb0, 0x0 ;  /* 0x00008000000079c5 */ /* 0x000fe40000010000 */
[----:B------:R-:W-:Y:S01]  /*6560*/  WARPGROUP.ARRIVE ;  /* 0x00000000000079c5 */ /* 0x000fe20000000000 */
[----:B-1----:R-:W-:-:S15]  /*6570*/  VIADD R152, R191, 0x180 ;  /* 0x00000180bf987836 */ /* 0x002fde0000000000 */
        /* <DEDUP_REMOVED lines=18> */
[----:B------:R-:W-:-:S04]  /*66a0*/  USHF.R.S32.HI UR7, URZ, 0x1f, UR60 ;  /* 0x0000001f3f077899 */ /* 0x000fc8000801143c */
[----:B------:R-:W-:-:S03]  /*66b0*/  ULEA.HI UR7, UR7, UR60, URZ, 0x6 ;  /* 0x0000003c07077291 */ /* 0x000fc6000f8f303f */
[----:B------:R-:W-:Y:S01]  /*66c0*/  UMOV UR60, URZ ;  /* 0x0000003f003c7c82 */ /* 0x000fe20008000000 */
[----:B------:R-:W-:-:S04]  /*66d0*/  USHF.R.S32.HI UR7, URZ, 0x6, UR7 ;  /* 0x000000063f077899 */ /* 0x000fc80008011407 */
[----:B------:R-:W-:-:S04]  /*66e0*/  UISETP.LT.AND UP1, UPT, UR61, UR7, UPT ;  /* 0x000000073d00728c */ /* 0x000fc8000bf21270 */
[----:B------:R-:W-:-:S06]  /*66f0*/  USEL UR61, UR61, UR7, !UP1 ;  /* 0x000000073d3d7287 */ /* 0x000fcc000c800000 */
[----:B------:R-:W-:Y:S01]  /*6700*/  ISETP.GE.AND P3, PT, R199, UR61, PT ;  /* 0x0000003dc7007c0c */ /* 0x000fe2000bf66270 */
        /* <DEDUP_REMOVED lines=9> */
[----:B------:R0:W-:Y:S02]  /*67a0*/  @!P2 SYNCS.ARRIVE.TRANS64.RED.A1T0 RZ, [R21+URZ], RZ ;  /* 0x000000ff15ffa9a7 */ /* 0x0001e4000810043f */
[----:B0-----:R-:W-:-:S04]  /*67b0*/  FADD.FTZ R21, R183, R182 ;  /* 0x000000b6b7157221 */ /* 0x001fc80000010000 */
[----:B------:R-:W-:Y:S01]  /*67c0*/  FADD.FTZ R21, R198, R21 ;  /* 0x00000015c6157221 */ /* 0x000fe20000010000 */
[----:B--2---:R-:W-:Y:S06]  /*67d0*/  @!P3 BRA `(.L_x_7219) ;  /* 0x000000300088b947 */ /* 0x004fec0003800000 */
[----:B------:R-:W-:Y:S01]  /*67e0*/  IMAD.MOV.U32 R200, RZ, RZ, R168 ;  /* 0x000000ffffc87224 */ /* 0x000fe200078e00a8 */
[----:B------:R-:W-:Y:S01]  /*67f0*/  UMOV UR60, URZ ;  /* 0x0000003f003c7c82 */ /* 0x000fe20008000000 */
[----:B------:R-:W-:Y:S02]  /*6800*/  IMAD.MOV.U32 R201, RZ, RZ, R185 ;  /* 0x000000ffffc97224 */ /* 0x000fe400078e00b9 */
[----:B------:R-:W-:-:S07]  /*6810*/  IMAD.MOV.U32 R203, RZ, RZ, RZ ;  /* 0x000000ffffcb7224 */ /* 0x000fce00078e00ff */
.L_x_7228:
        /* <DEDUP_REMOVED lines=8> */
.L_x_7220:
[----:B------:R-:W-:Y:S02]  /*68a0*/  IMAD.U32 R205, RZ, RZ, UR60 ;  /* 0x0000003cffcd7e24 */ /* 0x000fe4000f8e00ff */
[----:B------:R-:W-:-:S03]  /*68b0*/  IMAD R198, R23, 0x8, R196 ;  /* 0x0000000817c67824 */ /* 0x000fc600078e02c4 */
[----:B------:R-:W-:-:S04]  /*68c0*/  SHF.L.U32 R205, R205, 0x1f, RZ ;  /* 0x0000001fcdcd7819 */ /* 0x000fc800000006ff */
[----:B------:R0:W1:Y:S01]  /*68d0*/  SYNCS.PHASECHK.TRANS64.TRYWAIT P3, [R198+URZ+0x38830], R205 ;  /* 0x038830cdc60075a7 */ /* 0x000062000806017f */
[----:B------:R-:W-:Y:S05]  /*68e0*/  @!P0 BRA `(.L_x_7221) ;  /* 0x0000000000048947 */ /* 0x000fea0003800000 */
[----:B------:R-:W-:Y:S01]  /*68f0*/  BPT.TRAP 0x1 ;  /* 0x000000040000795c */ /* 0x000fe20000300000 */
.L_x_7221:
[----:B------:R-:W-:Y:S01]  /*6900*/  IMAD R185, R23, 0x200, R189 ;  /* 0x0000020017b97824 */ /* 0x000fe200078e02bd */
[----:B-1----:R-:W-:Y:S06]  /*6910*/  @P3 BRA `(.L_x_7222) ;  /* 0x0000000000083947 */ /* 0x002fec0003800000 */
[----:B------:R-:W1:Y:S02]  /*6920*/  SYNCS.PHASECHK.TRANS64.TRYWAIT P3, [R198+URZ+0x38830], R205 ;  /* 0x038830cdc60075a7 */ /* 0x000e64000806017f */
[----:B-1----:R-:W-:Y:S05]  /*6930*/  @!P3 BRA `(.L_x_7223) ;  /* 0x000000e80020b947 */ /* 0x002fea0003800000 */
.L_x_7222:
        /* <DEDUP_REMOVED lines=49> */
.L_x_7224:
[----:B------:R2:W3:Y:S01]  /*6c50*/  SYNCS.PHASECHK.TRANS64.TRYWAIT P3, [R198+URZ+0x38850], R205 ;  /* 0x038850cdc60075a7 */ /* 0x0004e2000806017f */
[----:B------:R-:W-:Y:S05]  /*6c60*/  @!P0 BRA `(.L_x_7225) ;  /* 0x0000000000048947 */ /* 0x000fea0003800000 */
[----:B------:R-:W-:Y:S01]  /*6c70*/  BPT.TRAP 0x1 ;  /* 0x000000040000795c */ /* 0x000fe20000300000 */
.L_x_7225:
[----:B---3--:R-:W-:Y:S05]  /*6c80*/  @P3 BRA `(.L_x_7226) ;  /* 0x0000000000083947 */ /* 0x008fea0003800000 */
[----:B------:R-:W3:Y:S02]  /*6c90*/  SYNCS.PHASECHK.TRANS64.TRYWAIT P3, [R198+URZ+0x38850], R205 ;  /* 0x038850cdc60075a7 */ /* 0x000ee4000806017f */
[----:B---3--:R-:W-:Y:S05]  /*6ca0*/  @!P3 BRA `(.L_x_7227) ;  /* 0x000000e40058b947 */ /* 0x008fea0003800000 */
.L_x_7226:
[----:B------:R-:W-:Y:S01]  /*6cb0*/  IMAD R185, R23, 0x1000, R16 ;  /* 0x0000100017b97824 */ /* 0x000fe200078e0210 */
[----:B------:R-:W-:Y:S01]  /*6cc0*/  MOV R202, UR49 ;  /* 0x0000003100ca7c02 */ /* 0x000fe20008000f00 */
[----:B------:R-:W-:Y:S01]  /*6cd0*/  WARPGROUP.ARRIVE ;  /* 0x00000000000079c5 */ /* 0x000fe20000000000 */
[----:B------:R-:W-:Y:S01]  /*6ce0*/  MOV R204, UR48 ;  /* 0x0000003000cc7c02 */ /* 0x000fe20008000f00 */
[----:B------:R-:W-:Y:S01]  /*6cf0*/  UMOV UR51, 0x40000040 ;  /* 0x4000004000337882 */ /* 0x000fe20000000000 */
[----:B------:R-:W-:Y:S01]  /*6d00*/  R2UR UR6, R185 ;  /* 0x00000000b90672ca */ /* 0x000fe200000e0000 */
[----:B------:R-:W-:Y:S01]  /*6d10*/  UMOV UR55, 0x40000040 ;  /* 0x4000004000377882 */ /* 0x000fe20000000000 */
[----:B------:R-:W-:Y:S01]  /*6d20*/  R2UR UR48, R8 ;  /* 0x00000000083072ca */ /* 0x000fe200000e0000 */
[----:B------:R-:W-:Y:S01]  /*6d30*/  UMOV UR59, 0x40000040 ;  /* 0x40000040003b7882 */ /* 0x000fe20000000000 */
[----:B------:R-:W-:Y:S01]  /*6d40*/  R2UR UR49, R9 ;  /* 0x00000000093172ca */ /* 0x000fe200000e0000 */
[----:B------:R-:W-:Y:S01]  /*6d50*/  UMOV UR7, 0x40000040 ;  /* 0x4000004000077882 */ /* 0x000fe20000000000 */
[----:B0123--:R-:W-:Y:S01]  /*6d60*/  MOV R205, UR53 ;  /* 0x0000003500cd7c02 */ /* 0x00ffe20008000f00 */
        /* <DEDUP_REMOVED lines=24> */
[----:B------:R-:W-:-:S06]  /*6ef0*/  IMAD R221, R23, 0x1000, R191 ;  /* 0x0000100017dd7824 */ /* 0x000fcc00078e02bf */
        /* <DEDUP_REMOVED lines=28> */
[----:B------:R-:W-:Y:S01]  /*70c0*/  R2UR UR52, R206 ;  /* 0x00000000ce3472ca */ /* 0x000fe200000e0000 */
[C---:B------:R-:W-:Y:S01]  /*70d0*/  VIADD R205, R185.reuse, 0x800 ;  /* 0x00000800b9cd7836 */ /* 0x040fe20000000000 */
        /* <DEDUP_REMOVED lines=8> */
[----:B0-----:R-:W-:-:S04]  /*7160*/  ISETP.GT.AND P3, PT, R202, 0x7f, PT ;  /* 0x0000007fca00780c */ /* 0x001fc80003f64270 */
        /* <DEDUP_REMOVED lines=24> */
[----:B------:R-:W-:Y:S01]  /*72f0*/  ULDC UR11, c[0x0][0x2f0] ;  /* 0x0000bc00000b7ab9 */ /* 0x000fe20000000800 */
        /* <DEDUP_REMOVED lines=186> */
[----:B------:R-:W-:Y:S01]  /*7ea0*/  @P1 IMAD.HI.U32 R202, R186, UR6, RZ ;  /* 0x00000006baca1c27 */ /* 0x000fe2000f8e00ff */
[----:B------:R-:W-:Y:S01]  /*7eb0*/  @UP0 ULDC UR6, c[0x0][0x450] ;  /* 0x0001140000060ab9 */ /* 0x000fe20000000800 */
[----:B------:R-:W-:Y:S02]  /*7ec0*/  WARPGROUP.DEPBAR.LE gsb0, 0x0 ;  /* 0x00008000000079c5 */ /* 0x000fe40000010000 */
[----:B------:R-:W-:-:S06]  /*7ed0*/  WARPGROUP.ARRIVE ;  /* 0x00000000000079c5 */ /* 0x000fcc0000000000 */
[----:B------:R-:W-:Y:S01]  /*7ee0*/  HGMMA.64x64x16.F32.BF16 R152, gdesc[UR56], R152, gsb0 ;  /* 0x00e00000389879f0 */ /* 0x000fe20008001898 */
[----:B------:R-:W-:Y:S01]  /*7ef0*/  R2UR UR56, R204 ;  /* 0x00000000cc3872ca */ /* 0x000fe200000e0000 */
[----:B------:R-:W-:Y:S01]  /*7f00*/  UMOV UR57, 0x40000040 ;  /* 0x4000004000397882 */ /* 0x000fe20000000000 */
[----:B------:R-:W-:Y:S01]  /*7f10*/  R2UR UR58, R185 ;  /* 0x00000000b93a72ca */ /* 0x000fe200000e0000 */
[----:B------:R-:W-:Y:S01]  /*7f20*/  UMOV UR59, 0x40000040 ;  /* 0x40000040003b7882 */ /* 0x000fe20000000000 */
[----:B------:R-:W-:Y:S01]  /*7f30*/  IMAD.MOV.U32 R185, RZ, RZ, R186 ;  /* 0x000000ffffb97224 */ /* 0x000fe200078e00ba */
[----:B------:R-:W-:Y:S01]  /*7f40*/  @P1 SHF.R.U32.HI R185, RZ, UR6, R202 ;  /* 0x00000006ffb91c19 */ /* 0x000fe200080116ca */
[----:B------:R-:W-:Y:S01]  /*7f50*/  IMAD.MOV.U32 R202, RZ, RZ, -0x40 ;  /* 0xffffffc0ffca7424 */ /* 0x000fe200078e00ff */
[----:B------:R-:W-:-:S03]  /*7f60*/  ULDC UR6, c[0x0][0xa80] ;  /* 0x0002a00000067ab9 */ /* 0x000fc60000000800 */
[----:B------:R-:W0:Y:S01]  /*7f70*/  SHFL.IDX PT, R204, R185, RZ, 0x1c1f ;  /* 0x001c1fffb9cc7589 */ /* 0x000e2200000e0000 */
[----:B------:R-:W-:-:S04]  /*7f80*/  IMAD R205, R199, R202, 0x1 ;  /* 0x00000001c7cd7424 */ /* 0x000fc800078e02ca */
[----:B------:R-:W-:-:S04]  /*7f90*/  IMAD.IADD R202, R205, 0x1, -R194 ;  /* 0x00000001cdca7824 */ /* 0x000fc800078e0ac2 */
[----:B------:R-:W-:Y:S01]  /*7fa0*/  IMAD R207, R193, UR11, R202 ;  /* 0x0000000bc1cf7c24 */ /* 0x000fe2000f8e02ca */
[----:B------:R-:W-:-:S04]  /*7fb0*/  UMOV UR11, 0x40000040 ;  /* 0x40000040000b7882 */ /* 0x000fc80000000000 */
[----:B0-----:R-:W-:-:S04]  /*7fc0*/  IADD3 R208, R204, -UR7, R207 ;  /* 0x80000007ccd07c10 */ /* 0x001fc8000fffe0cf */
[C---:B------:R-:W-:Y:S02]  /*7fd0*/  ISETP.GT.AND P3, PT, R208.reuse, RZ, PT ;  /* 0x000000ffd000720c */ /* 0x040fe40003f64270 */
[----:B------:R-:W-:Y:S01]  /*7fe0*/  ISETP.GT.AND P4, PT, R208, 0x1, PT ;  /* 0x00000001d000780c */ /* 0x000fe20003f84270 */
        /* <DEDUP_REMOVED lines=47> */
[----:B------:R-:W-:Y:S01]  /*82e0*/  FSEL R181, R181, -INF , P4 ;  /* 0xff800000b5b57808 */ /* 0x000fe20002000000 */
[----:B------:R-:W0:Y:S01]  /*82f0*/  SHFL.IDX PT, R172, R185, 0x1, 0x1c1f ;  /* 0x003c1f00b9ac7f89 */ /* 0x000e2200000e0000 */
[----:B------:R-:W-:-:S04]  /*8300*/  FMNMX.FTZ R208, R180, R153, !PT ;  /* 0x00000099b4d07209 */ /* 0x000fc80007810000 */
[----:B------:R-:W-:-:S05]  /*8310*/  FMNMX.FTZ R208, R181, R208, !PT ;  /* 0x000000d0b5d07209 */ /* 0x000fca0007810000 */
[----:B------:R-:W1:Y:S01]  /*8320*/  SHFL.BFLY PT, R153, R208, 0x2, 0x1f ;  /* 0x0c401f00d0997f89 */ /* 0x000e6200000e0000 */
[----:B0-----:R-:W-:-:S04]  /*8330*/  IADD3 R169, R172, -UR7, R207 ;  /* 0x80000007aca97c10 */ /* 0x001fc8000fffe0cf */
[C---:B------:R-:W-:Y:S02]  /*8340*/  ISETP.GT.AND P3, PT, R169.reuse, RZ, PT ;  /* 0x000000ffa900720c */ /* 0x040fe40003f64270 */
[C---:B------:R-:W-:Y:S02]  /*8350*/  ISETP.GT.AND P4, PT, R169.reuse, 0x1, PT ;  /* 0x00000001a900780c */ /* 0x040fe40003f84270 */
[C---:B------:R-:W-:Y:S02]  /*8360*/  ISETP.GT.AND P5, PT, R169.reuse, 0x28, PT ;  /* 0x00000028a900780c */ /* 0x040fe40003fa4270 */
[----:B-1----:R-:W-:Y:S02]  /*8370*/  FMNMX.FTZ R172, R208, R153, !PT ;  /* 0x00000099d0ac7209 */ /* 0x002fe40007810000 */
[----:B------:R-:W-:Y:S02]  /*8380*/  FSEL R153, R154, -INF , P3 ;  /* 0xff8000009a997808 */ /* 0x000fe40001800000 */
[----:B------:R-:W-:Y:S01]  /*8390*/  ISETP.GT.AND P3, PT, R169, 0x8, PT ;  /* 0x00000008a900780c */ /* 0x000fe20003f64270 */
[----:B------:R-:W0:Y:S01]  /*83a0*/  SHFL.BFLY PT, R207, R172, 0x1, 0x1f ;  /* 0x0c201f00accf7f89 */ /* 0x000e2200000e0000 */
        /* <DEDUP_REMOVED lines=17> */
[----:B0-----:R-:W-:Y:S02]  /*84c0*/  FMNMX.FTZ R185, R172, R207, !PT ;  /* 0x000000cfacb97209 */ /* 0x001fe40007810000 */
[----:B------:R-:W-:-:S02]  /*84d0*/  ISETP.GT.AND P3, PT, R169, 0x20, PT ;  /* 0x00000020a900780c */ /* 0x000fc40003f64270 */
[----:B------:R-:W-:Y:S01]  /*84e0*/  FSEL R167, R167, -INF , P4 ;  /* 0xff800000a7a77808 */ /* 0x000fe20002000000 */
[----:B------:R-:W-:Y:S01]  /*84f0*/  FMUL.FTZ R213, R185, UR6 ;  /* 0x00000006b9d57c20 */ /* 0x000fe20008410000 */
        /* <DEDUP_REMOVED lines=16> */
[--C-:B------:R-:W-:Y:S01]  /*8600*/  FFMA.FTZ R173, R206, UR6, -R213.reuse ;  /* 0x00000006cead7c23 */ /* 0x100fe200080108d5 */
[----:B------:R-:W-:Y:S01]  /*8610*/  FMNMX.FTZ R171, R209, R170, !PT ;  /* 0x000000aad1ab7209 */ /* 0x000fe20007810000 */
[--C-:B------:R-:W-:Y:S01]  /*8620*/  FFMA.FTZ R178, R156, UR6, -R213.reuse ;  /* 0x000000069cb27c23 */ /* 0x100fe200080108d5 */
[----:B------:R-:W-:Y:S01]  /*8630*/  ISETP.GT.AND P5, PT, R169, 0x38, PT ;  /* 0x00000038a900780c */ /* 0x000fe20003fa4270 */
[----:B------:R0:W-:Y:S01]  /*8640*/  MUFU.EX2 R170, R173 ;  /* 0x000000ad00aa7308 */ /* 0x0001e20000000800 */
        /* <DEDUP_REMOVED lines=9> */
[--C-:B0-----:R-:W-:Y:S01]  /*86e0*/  FFMA.FTZ R173, R160, UR6, -R213.reuse ;  /* 0x00000006a0ad7c23 */ /* 0x101fe200080108d5 */
        /* <DEDUP_REMOVED lines=12> */
[----:B------:R-:W-:Y:S01]  /*87b0*/  FFMA.FTZ R181, R181, UR6, -R213 ;  /* 0x00000006b5b57c23 */ /* 0x000fe200080108d5 */
[----:B------:R-:W-:Y:S08]  /*87c0*/  MUFU.EX2 R169, R169 ;  /* 0x000000a900a97308 */ /* 0x000ff00000000800 */
[----:B------:R-:W-:Y:S08]  /*87d0*/  MUFU.EX2 R171, R178 ;  /* 0x000000b200ab7308 */ /* 0x000ff00000000800 */
[----:B------:R-:W-:Y:S01]  /*87e0*/  MUFU.EX2 R172, R172 ;  /* 0x000000ac00ac7308 */ /* 0x000fe20000000800 */
[----:B0-----:R-:W-:-:S07]  /*87f0*/  FMNMX.FTZ R157, R156, R157, !PT ;  /* 0x0000009d9c9d7209 */ /* 0x001fce0007810000 */
[----:B------:R-:W-:Y:S01]  /*8800*/  MUFU.EX2 R173, R173 ;  /* 0x000000ad00ad7308 */ /* 0x000fe20000000800 */
[----:B------:R-:W0:Y:S07]  /*8810*/  SHFL.BFLY PT, R168, R157, 0x1, 0x1f ;  /* 0x0c201f009da87f89 */ /* 0x000e2e00000e0000 */
[----:B------:R-:W1:Y:S08]  /*8820*/  MUFU.EX2 R174, R174 ;  /* 0x000000ae00ae7308 */ /* 0x000e700000000800 */
[----:B------:R-:W-:Y:S08]  /*8830*/  MUFU.EX2 R175, R175 ;  /* 0x000000af00af7308 */ /* 0x000ff00000000800 */
[----:B------:R-:W2:Y:S01]  /*8840*/  MUFU.EX2 R178, R165 ;  /* 0x000000a500b27308 */ /* 0x000ea20000000800 */
[----:B-1----:R-:W-:-:S02]  /*8850*/  F2FP.BF16.F32.PACK_AB R156, R174, R173 ;  /* 0x000000adae9c723e */ /* 0x002fc400000010ff */
[----:B0-----:R-:W-:-:S04]  /*8860*/  FMNMX.FTZ R168, R157, R168, !PT ;  /* 0x000000a89da87209 */ /* 0x001fc80007810000 */
[C---:B------:R-:W-:Y:S01]  /*8870*/  FSETP.NEU.FTZ.AND P3, PT, R168.reuse, -INF , PT ;  /* 0xff800000a800780b */ /* 0x040fe20003f7d000 */
[----:B------:R-:W-:Y:S01]  /*8880*/  FMUL.FTZ R152, R168, UR6 ;  /* 0x00000006a8987c20 */ /* 0x000fe20008410000 */
[----:B------:R-:W-:Y:S04]  /*8890*/  MUFU.EX2 R179, R179 ;  /* 0x000000b300b37308 */ /* 0x000fe80000000800 */
[----:B------:R-:W-:-:S04]  /*88a0*/  FSEL R152, R152, RZ, P3 ;  /* 0x000000ff98987208 */ /* 0x000fc80001800000 */
[----:B------:R-:W-:Y:S01]  /*88b0*/  MUFU.EX2 R182, R182 ;  /* 0x000000b600b67308 */ /* 0x000fe20000000800 */
[--C-:B------:R-:W-:Y:S01]  /*88c0*/  FFMA.FTZ R205, R153, UR6, -R152.reuse ;  /* 0x0000000699cd7c23 */ /* 0x100fe20008010898 */
[----:B------:R-:W-:Y:S01]  /*88d0*/  FSEL R153, R168, RZ, P3 ;  /* 0x000000ffa8997208 */ /* 0x000fe20001800000 */
[--C-:B------:R-:W-:Y:S01]  /*88e0*/  FFMA.FTZ R219, R154, UR6, -R152.reuse ;  /* 0x000000069adb7c23 */ /* 0x100fe20008010898 */
[----:B------:R-:W-:Y:S01]  /*88f0*/  FSEL R154, R185, RZ, P4 ;  /* 0x000000ffb99a7208 */ /* 0x000fe20002000000 */
[--C-:B------:R-:W-:Y:S01]  /*8900*/  FFMA.FTZ R204, R155, UR6, -R152.reuse ;  /* 0x000000069bcc7c23 */ /* 0x100fe20008010898 */
[----:B------:R-:W-:Y:S01]  /*8910*/  FFMA.FTZ R155, R210, UR6, -R152 ;  /* 0x00000006d29b7c23 */ /* 0x000fe20008010898 */
[----:B------:R-:W-:Y:S01]  /*8920*/  FADD.FTZ R153, -R153, R200 ;  /* 0x000000c899997221 */ /* 0x000fe20000010100 */
[----:B------:R-:W-:Y:S01]  /*8930*/  ISETP.NE.AND P3, PT, R192, RZ, PT ;  /* 0x000000ffc000720c */ /* 0x000fe20003f65270 */
[----:B------:R-:W-:Y:S01]  /*8940*/  FADD.FTZ R154, -R154, R201 ;  /* 0x000000c99a9a7221 */ /* 0x000fe20000010100 */
[--C-:B------:R-:W-:Y:S01]  /*8950*/  FFMA.FTZ R220, R207, UR6, -R152.reuse ;  /* 0x00000006cfdc7c23 */ /* 0x100fe20008010898 */
[----:B------:R-:W-:Y:S01]  /*8960*/  FMUL.FTZ R210, R153, UR6 ;  /* 0x0000000699d27c20 */ /* 0x000fe20008410000 */
[--C-:B------:R-:W-:Y:S01]  /*8970*/  FFMA.FTZ R207, R208, UR6, -R152.reuse ;  /* 0x00000006d0cf7c23 */ /* 0x100fe20008010898 */
[----:B------:R-:W-:Y:S01]  /*8980*/  FMUL.FTZ R154, R154, UR6 ;  /* 0x000000069a9a7c20 */ /* 0x000fe20008410000 */
[----:B------:R-:W-:Y:S01]  /*8990*/  FFMA.FTZ R208, R209, UR6, -R152 ;  /* 0x00000006d1d07c23 */ /* 0x000fe20008010898 */
[----:B------:R0:W-:Y:S01]  /*89a0*/  MUFU.EX2 R201, R155 ;  /* 0x0000009b00c97308 */ /* 0x0001e20000000800 */
[----:B------:R-:W-:-:S02]  /*89b0*/  @!P2 VIADD R153, R198, 0x38840 ;  /* 0x00038840c699a836 */ /* 0x000fc40000000000 */
[--C-:B------:R-:W-:Y:S01]  /*89c0*/  FFMA.FTZ R213, R158, UR6, -R152.reuse ;  /* 0x000000069ed57c23 */ /* 0x100fe20008010898 */
[--C-:B------:R-:W-:Y:S01]  /*89d0*/  FFMA.FTZ R214, R159, UR6, -R152.reuse ;  /* 0x000000069fd67c23 */ /* 0x100fe20008010898 */
[--C-:B------:R-:W-:Y:S01]  /*89e0*/  FFMA.FTZ R215, R162, UR6, -R152.reuse ;  /* 0x00000006a2d77c23 */ /* 0x100fe20008010898 */
[--C-:B------:R-:W-:Y:S01]  /*89f0*/  FFMA.FTZ R216, R163, UR6, -R152.reuse ;  /* 0x00000006a3d87c23 */ /* 0x100fe20008010898 */
[----:B------:R-:W-:Y:S01]  /*8a00*/  @!P2 PRMT R153, RZ, 0x654, R153 ;  /* 0x00000654ff99a816 */ /* 0x000fe20000000099 */
[----:B------:R-:W-:Y:S01]  /*8a10*/  FFMA.FTZ R217, R166, UR6, -R152 ;  /* 0x00000006a6d97c23 */ /* 0x000fe20008010898 */
[----:B------:R1:W3:Y:S01]  /*8a20*/  MUFU.EX2 R209, R154 ;  /* 0x0000009a00d17308 */ /* 0x0002e20000000800 */
[----:B0-----:R-:W-:Y:S02]  /*8a30*/  @!P3 IMAD R155, R203, 0x40, R190 ;  /* 0x00000040cb9bb824 */ /* 0x001fe400078e02be */
[--C-:B------:R-:W-:Y:S01]  /*8a40*/  FFMA.FTZ R218, R167, UR6, -R152.reuse ;  /* 0x00000006a7da7c23 */ /* 0x100fe20008010898 */
[----:B------:R-:W-:Y:S01]  /*8a50*/  FFMA.FTZ R200, R206, UR6, -R152 ;  /* 0x00000006cec87c23 */ /* 0x000fe20008010898 */
[----:B------:R0:W-:Y:S01]  /*8a60*/  @!P2 SYNCS.ARRIVE.TRANS64.RED.A1T0 RZ, [R153+URZ], RZ ;  /* 0x000000ff99ffa9a7 */ /* 0x0001e2000810043f */
[----:B------:R-:W-:-:S02]  /*8a70*/  @!P3 IMAD R160, R155, 0x4, R196 ;  /* 0x000000049ba0b824 */ /* 0x000fc400078e02c4 */
[--C-:B------:R-:W-:Y:S01]  /*8a80*/  FFMA.FTZ R206, R212, UR6, -R152.reuse ;  /* 0x00000006d4ce7c23 */ /* 0x100fe20008010898 */
[----:B------:R-:W-:Y:S01]  /*8a90*/  FFMA.FTZ R211, R211, UR6, -R152 ;  /* 0x00000006d3d37c23 */ /* 0x000fe20008010898 */
[----:B------:R-:W4:Y:S01]  /*8aa0*/  MUFU.EX2 R210, R210 ;  /* 0x000000d200d27308 */ /* 0x000f220000000800 */
[----:B------:R-:W-:Y:S01]  /*8ab0*/  F2FP.BF16.F32.PACK_AB R152, R169, R170 ;  /* 0x000000aaa998723e */ /* 0x000fe200000010ff */
[----:B------:R-:W-:Y:S01]  /*8ac0*/  @!P2 VIADD R198, R198, 0x38860 ;  /* 0x00038860c6c6a836 */ /* 0x000fe20000000000 */
[----:B-1----:R-:W-:Y:S02]  /*8ad0*/  F2FP.BF16.F32.PACK_AB R154, R172, R171 ;  /* 0x000000abac9a723e */ /* 0x002fe400000010ff */
[----:B--2---:R-:W-:Y:S02]  /*8ae0*/  F2FP.BF16.F32.PACK_AB R158, R178, R175 ;  /* 0x000000afb29e723e */ /* 0x004fe400000010ff */
[----:B------:R-:W-:Y:S01]  /*8af0*/  @!P2 PRMT R198, RZ, 0x654, R198 ;  /* 0x00000654ffc6a816 */ /* 0x000fe200000000c6 */
[----:B------:R-:W-:Y:S01]  /*8b00*/  MUFU.EX2 R205, R205 ;  /* 0x000000cd00cd7308 */ /* 0x000fe20000000800 */
[----:B---3--:R-:W-:Y:S01]  /*8b10*/  @!P3 STS [R160+0x38400], R209 ;  /* 0x038400d1a000b388 */ /* 0x008fe20000000800 */
[-C--:B------:R-:W-:Y:S01]  /*8b20*/  FMUL.FTZ R24, R24, R209.reuse ;  /* 0x000000d118187220 */ /* 0x080fe20000410000 */
[-C--:B------:R-:W-:Y:S01]  /*8b30*/  FMUL.FTZ R25, R25, R209.reuse ;  /* 0x000000d119197220 */ /* 0x080fe20000410000 */
[-C--:B------:R-:W-:Y:S01]  /*8b40*/  FMUL.FTZ R28, R28, R209.reuse ;  /* 0x000000d11c1c7220 */ /* 0x080fe20000410000 */
[-C--:B------:R-:W-:Y:S01]  /*8b50*/  FMUL.FTZ R29, R29, R209.reuse ;  /* 0x000000d11d1d7220 */ /* 0x080fe20000410000 */
[-C--:B------:R-:W-:Y:S01]  /*8b60*/  FMUL.FTZ R32, R32, R209.reuse ;  /* 0x000000d120207220 */ /* 0x080fe20000410000 */
[-C--:B------:R-:W-:Y:S01]  /*8b70*/  FMUL.FTZ R33, R33, R209.reuse ;  /* 0x000000d121217220 */ /* 0x080fe20000410000 */
[----:B------:R-:W0:Y:S01]  /*8b80*/  MUFU.EX2 R204, R204 ;  /* 0x000000cc00cc7308 */ /* 0x000e220000000800 */
[----:B----4-:R1:W-:Y:S01]  /*8b90*/  @!P3 STS [R160+0x38420], R210 ;  /* 0x038420d2a000b388 */ /* 0x0103e20000000800 */
        /* <DEDUP_REMOVED lines=9> */
[----:B-1----:R-:W-:Y:S01]  /*8c30*/  F2FP.BF16.F32.PACK_AB R160, R182, R179 ;  /* 0x000000b3b6a0723e */ /* 0x002fe200000010ff */
        /* <DEDUP_REMOVED lines=19> */
[-C--:B------:R-:W-:Y:S01]  /*8d70*/  FMUL.FTZ R54, R54, R210.reuse ;  /* 0x000000d236367220 */ /* 0x080fe20000410000 */
        /* <DEDUP_REMOVED lines=110> */
[----:B------:R-:W-:Y:S01]  /*9460*/  FMUL.FTZ R143, R143, R210 ;  /* 0x000000d28f8f7220 */ /* 0x000fe20000410000 */
[-C--:B------:R-:W-:Y:S01]  /*9470*/  FMUL.FTZ R144, R144, R209.reuse ;  /* 0x000000d190907220 */ /* 0x080fe20000410000 */
[----:B------:R2:W-:Y:S01]  /*9480*/  MUFU.EX2 R203, R211 ;  /* 0x000000d300cb7308 */ /* 0x0005e20000000800 */
[----:B0-----:R-:W-:Y:S01]  /*9490*/  F2FP.BF16.F32.PACK_AB R166, R181, R180 ;  /* 0x000000b4b5a6723e */ /* 0x001fe200000010ff */
        /* <DEDUP_REMOVED lines=8> */
[----:B------:R-:W-:Y:S01]  /*9520*/  FMUL.FTZ R151, R151, R210 ;  /* 0x000000d297977220 */ /* 0x000fe20000410000 */
[----:B------:R1:W-:Y:S01]  /*9530*/  STSM.16.M88.4 [R184+0x36400], R152 ;  /* 0x03640098b8007844 */ /* 0x0003e20000000200 */
[----:B--2---:R-:W-:-:S02]  /*9540*/  VIADD R211, R221, 0x80 ;  /* 0x00000080ddd37836 */ /* 0x004fc40000000000 */
[----:B------:R-:W-:Y:S01]  /*9550*/  FFMA.FTZ R205, R210, R22, R205 ;  /* 0x00000016d2cd7223 */ /* 0x000fe200000100cd */
[----:B------:R-:W-:Y:S01]  /*9560*/  FFMA.FTZ R170, R209, R21, R170 ;  /* 0x00000015d1aa7223 */ /* 0x000fe200000100aa */
[----:B------:R2:W-:Y:S01]  /*9570*/  STSM.16.M88.4 [R188], R156 ;  /* 0x0000009cbc007844 */ /* 0x0005e20000000200 */
[----:B------:R-:W-:Y:S01]  /*9580*/  ISETP.GT.AND P3, PT, R199, UR61, PT ;  /* 0x0000003dc7007c0c */ /* 0x000fe2000bf64270 */
[----:B------:R-:W-:Y:S01]  /*9590*/  FADD.FTZ R204, R204, R205 ;  /* 0x000000cdcccc7221 */ /* 0x000fe20000010000 */
[----:B------:R-:W-:Y:S01]  /*95a0*/  FADD.FTZ R170, R169, R170 ;  /* 0x000000aaa9aa7221 */ /* 0x000fe20000010000 */
[----:B------:R2:W-:Y:S02]  /*95b0*/  STSM.16.M88.4 [R20], R160 ;  /* 0x000000a014007844 */ /* 0x0005e40000000200 */
[----:B------:R-:W-:Y:S01]  /*95c0*/  FADD.FTZ R213, R213, R204 ;  /* 0x000000ccd5d57221 */ /* 0x000fe20000010000 */
[----:B------:R-:W-:Y:S01]  /*95d0*/  FADD.FTZ R171, R171, R170 ;  /* 0x000000aaabab7221 */ /* 0x000fe20000010000 */
[----:B0-----:R-:W-:-:S02]  /*95e0*/  F2FP.BF16.F32.PACK_AB R167, R206, R203 ;  /* 0x000000cbcea7723e */ /* 0x001fc400000010ff */
        /* <DEDUP_REMOVED lines=10> */
[C---:B------:R-:W-:Y:S02]  /*9690*/  VIADD R211, R221.reuse, 0x100 ;  /* 0x00000100ddd37836 */ /* 0x040fe40000000000 */
        /* <DEDUP_REMOVED lines=17> */
[----:B------:R-:W-:Y:S02]  /*97b0*/  IMAD.MOV.U32 R201, RZ, RZ, R185 ;  /* 0x000000ffffc97224 */ /* 0x000fe400078e00b9 */
[----:B------:R-:W-:Y:S01]  /*97c0*/  FADD.FTZ R177, R177, R176 ;  /* 0x000000b0b1b17221 */ /* 0x000fe20000010000 */
[----:B------:R-:W-:Y:S01]  /*97d0*/  FADD.FTZ R203, R203, R200 ;  /* 0x000000c8cbcb7221 */ /* 0x000fe20000010000 */
[----:B------:R-:W-:Y:S02]  /*97e0*/  IMAD.MOV.U32 R200, RZ, RZ, R168 ;  /* 0x000000ffffc87224 */ /* 0x000fe400078e00a8 */
[----:B------:R-:W-:Y:S01]  /*97f0*/  FADD.FTZ R180, R180, R177 ;  /* 0x000000b1b4b47221 */ /* 0x000fe20000010000 */
[----:B------:R-:W-:Y:S01]  /*9800*/  FADD.FTZ R22, R206, R203 ;  /* 0x000000cbce167221 */ /* 0x000fe20000010000 */
[----:B------:R-:W-:Y:S02]  /*9810*/  IMAD.MOV.U32 R203, RZ, RZ, R23 ;  /* 0x000000ffffcb7224 */ /* 0x000fe400078e0017 */
[----:B------:R-:W-:Y:S01]  /*9820*/  FADD.FTZ R21, R181, R180 ;  /* 0x000000b4b5157221 */ /* 0x000fe20000010000 */
[----:B------:R-:W-:-:S02]  /*9830*/  WARPGROUP.DEPBAR.LE gsb0, 0x0 ;  /* 0x00008000000079c5 */ /* 0x000fc40000010000 */
[----:B------:R-:W-:Y:S01]  /*9840*/  WARPGROUP.ARRIVE ;  /* 0x00000000000079c5 */ /* 0x000fe20000000000 */
[----:B-1----:R-:W-:-:S04]  /*9850*/  VIADD R152, R199, 0xffffffff ;  /* 0xffffffffc7987836 */ /* 0x002fc80000000000 */
        /* <DEDUP_REMOVED lines=25> */
[----:B------:R-:W-:-:S07]  /*99f0*/  IMAD.MOV.U32 R199, RZ, RZ, R152 ;  /* 0x000000ffffc77224 */ /* 0x000fce00078e0098 */
.L_x_7219:
[----:B------:R-:W-:-:S13]  /*9a00*/  R2UR UR7, R195 ;  /* 0x00000000c30772ca */ /* 0x000fda00000e0000 */
[----:B------:R-:W-:-:S13]  /*9a10*/  ISETP.GE.AND P1, PT, R199, UR7, PT ;  /* 0x00000007c7007c0c */ /* 0x000fda000bf26270 */
[----:B------:R-:W-:Y:S05]  /*9a20*/  @!P1 BRA `(.L_x_7229) ;  /* 0x0000002800c89947 */ /* 0x000fea0003800000 */
[----:B------:R-:W-:Y:S01]  /*9a30*/  IMAD.MOV.U32 R209, RZ, RZ, R168 ;  /* 0x000000ffffd17224 */ /* 0x000fe200078e00a8 */
[----:B------:R-:W-:Y:S01]  /*9a40*/  ULDC UR61, c[0x0][0xa80] ;  /* 0x0002a000003d7ab9 */ /* 0x000fe20000000800 */
[----:B------:R-:W-:Y:S02]  /*9a50*/  IMAD.MOV.U32 R193, RZ, RZ, R185 ;  /* 0x000000ffffc17224 */ /* 0x000fe400078e00b9 */
[----:B------:R-:W-:-:S07]  /*9a60*/  IMAD.MOV.U32 R207, RZ, RZ, R23 ;  /* 0x000000ffffcf7224 */ /* 0x000fce00078e0017 */
.L_x_7238:
        /* <DEDUP_REMOVED lines=8> */
.L_x_7230:
[----:B------:R-:W-:Y:S02]  /*9af0*/  IMAD.U32 R185, RZ, RZ, UR60 ;  /* 0x0000003cffb97e24 */ /* 0x000fe4000f8e00ff */
[----:B------:R-:W-:-:S03]  /*9b00*/  IMAD R186, R23, 0x8, R196 ;  /* 0x0000000817ba7824 */ /* 0x000fc600078e02c4 */
[----:B------:R-:W-:-:S04]  /*9b10*/  SHF.L.U32 R185, R185, 0x1f, RZ ;  /* 0x0000001fb9b97819 */ /* 0x000fc800000006ff */
[----:B------:R0:W1:Y:S01]  /*9b20*/  SYNCS.PHASECHK.TRANS64.TRYWAIT P1, [R186+URZ+0x38830], R185 ;  /* 0x038830b9ba0075a7 */ /* 0x000062000802017f */
[----:B------:R-:W-:Y:S05]  /*9b30*/  @!P0 BRA `(.L_x_7231) ;  /* 0x0000000000048947 */ /* 0x000fea0003800000 */
[----:B------:R-:W-:Y:S01]  /*9b40*/  BPT.TRAP 0x1 ;  /* 0x000000040000795c */ /* 0x000fe20000300000 */
.L_x_7231:
[----:B------:R-:W-:Y:S01]  /*9b50*/  IMAD R194, R23, 0x200, R189 ;  /* 0x0000020017c27824 */ /* 0x000fe200078e02bd */
[----:B-1----:R-:W-:Y:S06]  /*9b60*/  @P1 BRA `(.L_x_7232) ;  /* 0x0000000000081947 */ /* 0x002fec0003800000 */
[----:B------:R-:W1:Y:S02]  /*9b70*/  SYNCS.PHASECHK.TRANS64.TRYWAIT P1, [R186+URZ+0x38830], R185 ;  /* 0x038830b9ba0075a7 */ /* 0x000e64000802017f */
[----:B-1----:R-:W-:Y:S05]  /*9b80*/  @!P1 BRA `(.L_x_7233) ;  /* 0x000000b400b49947 */ /* 0x002fea0003800000 */
.L_x_7232:
        /* <DEDUP_REMOVED lines=33> */
.L_x_7234:
[----:B------:R2:W3:Y:S01]  /*9da0*/  SYNCS.PHASECHK.TRANS64.TRYWAIT P1, [R186+URZ+0x38850], R185 ;  /* 0x038850b9ba0075a7 */ /* 0x0004e2000802017f */
[----:B------:R-:W-:Y:S05]  /*9db0*/  @!P0 BRA `(.L_x_7235) ;  /* 0x0000000000048947 */ /* 0x000fea0003800000 */
[----:B------:R-:W-:Y:S01]  /*9dc0*/  BPT.TRAP 0x1 ;  /* 0x000000040000795c */ /* 0x000fe20000300000 */
.L_x_7235:
[----:B---3--:R-:W-:Y:S05]  /*9dd0*/  @P1 BRA `(.L_x_7236) ;  /* 0x0000000000081947 */ /* 0x008fea0003800000 */
[----:B------:R-:W3:Y:S02]  /*9de0*/  SYNCS.PHASECHK.TRANS64.TRYWAIT P1, [R186+URZ+0x38850], R185 ;  /* 0x038850b9ba0075a7 */ /* 0x000ee4000802017f */
[----:B---3--:R-:W-:Y:S05]  /*9df0*/  @!P1 BRA `(.L_x_7237) ;  /* 0x000000b4002c9947 */ /* 0x008fea0003800000 */
.L_x_7236:
        /* <DEDUP_REMOVED lines=27> */
[----:B------:R-:W-:-:S02]  /*9fb0*/  VIADD R201, R185, 0x800 ;  /* 0x00000800b9c97836 */ /* 0x000fc40000000000 */
        /* <DEDUP_REMOVED lines=41> */
[----:B0-----:R-:W-:-:S04]  /*a250*/  ISETP.GT.AND P1, PT, R194, 0x7f, PT ;  /* 0x0000007fc200780c */ /* 0x001fc80003f24270 */
[----:B------:R-:W-:-:S05]  /*a260*/  SEL R194, RZ, 0x2, !P1 ;  /* 0x00000002ffc27807 */ /* 0x000fca0004800000 */
[----:B------:R-:W-:Y:S02]  /*a270*/  IMAD.IADD R198, R19, 0x1, R194 ;  /* 0x0000000113c67824 */ /* 0x000fe400078e02c2 */
[----:B------:R-:W-:-:S03]  /*a280*/  IMAD.IADD R200, R194, 0x1, R201 ;  /* 0x00000001c2c87824 */ /* 0x000fc600078e02c9 */
[----:B------:R-:W-:Y:S02]  /*a290*/  R2UR UR56, R198 ;  /* 0x00000000c63872ca */ /* 0x000fe400000e0000 */
[----:B------:R-:W-:Y:S01]  /*a2a0*/  R2UR UR58, R200 ;  /* 0x00000000c83a72ca */ /* 0x000fe200000e0000 */
        /* <DEDUP_REMOVED lines=9> */
[----:B------:R-:W-:Y:S01]  /*a340*/  UMOV UR6, UR61 ;  /* 0x0000003d00067c82 */ /* 0x000fe20008000000 */
[----:B------:R-:W-:Y:S01]  /*a350*/  R2UR UR7, R195 ;  /* 0x00000000c30772ca */ /* 0x000fe200000e0000 */
        /* <DEDUP_REMOVED lines=186> */
[----:B------:R-:W-:Y:S02]  /*af00*/  SEL R194, R194, 0x3e, P1 ;  /* 0x0000003ec2c27807 */ /* 0x000fe40000800000 */
[----:B------:R-:W-:Y:S02]  /*af10*/  ISETP.NE.AND P1, PT, R192, RZ, PT ;  /* 0x000000ffc000720c */ /* 0x000fe40003f25270 */
        /* <DEDUP_REMOVED lines=152> */
[----:B------:R-:W-:Y:S01]  /*b8a0*/  FFMA.FTZ R213, R159, UR6, -R152 ;  /* 0x000000069fd57c23 */ /* 0x000fe20008010898 */
        /* <DEDUP_REMOVED lines=118> */
[----:B------:R-:W-:Y:S01]  /*c010*/  ISETP.GT.AND P1, PT, R199, UR7, PT ;  /* 0x00000007c7007c0c */ /* 0x000fe2000bf24270 */
        /* <DEDUP_REMOVED lines=40> */
[----:B------:R-:W4:Y:S01]  /*c2a0*/  MUFU.EX2 R183, R183 ;  /* 0x000000b700b77308 */ /* 0x000f220000000800 */
[----:B-1----:R-:W-:Y:S01]  /*c2b0*/  F2FP.BF16.F32.PACK_AB R165, R179, R178 ;  /* 0x000000b2b3a5723e */ /* 0x002fe200000010ff */
[----:B------:R-:W-:-:S04]  /*c2c0*/  FADD.FTZ R178, R178, R175 ;  /* 0x000000afb2b27221 */ /* 0x000fc80000010000 */
[----:B------:R-:W-:-:S04]  /*c2d0*/  FADD.FTZ R179, R179, R178 ;  /* 0x000000b2b3b37221 */ /* 0x000fc80000010000 */
[----:B--2---:R-:W-:Y:S01]  /*c2e0*/  FADD.FTZ R22, R182, R179 ;  /* 0x000000b3b6167221 */ /* 0x004fe20000010000 */
[----:B----4-:R-:W-:-:S03]  /*c2f0*/  F2FP.BF16.F32.PACK_AB R167, R183, R182 ;  /* 0x000000b6b7a7723e */ /* 0x010fc600000010ff */
        /* <DEDUP_REMOVED lines=9> */
[----:B------:R-:W-:Y:S01]  /*c390*/  WARPGROUP.ARRIVE ;  /* 0x00000000000079c5 */ /* 0x000fe20000000000 */
[----:B0-----:R-:W-:-:S04]  /*c3a0*/  VIADD R152, R199, 0xffffffff ;  /* 0xffffffffc7987836 */ /* 0x001fc80000000000 */
[----:B------:R-:W-:-:S15]  /*c3b0*/  IMAD.MOV.U32 R199, RZ, RZ, R152 ;  /* 0x000000ffffc77224 */ /* 0x000fde00078e0098 */
        /* <DEDUP_REMOVED lines=25> */
.L_x_7229:
[----:B------:R-:W0:Y:S01]  /*c550*/  SHFL.BFLY PT, R0, R21, 0x2, 0x1f ;  /* 0x0c401f0015007f89 */ /* 0x000e2200000e0000 */
[----:B------:R-:W-:Y:S08]  /*c560*/  BAR.ARV 0x8, 0x100 ;  /* 0x0204000000007b1d */ /* 0x000ff00000002000 */
[----:B------:R-:W-:Y:S01]  /*c570*/  BAR.SYNC.DEFER_BLOCKING 0xf, 0x100 ;  /* 0x03c4000000007b1d */ /* 0x000fe20000010000 */
[----:B------:R-:W-:Y:S01]  /*c580*/  ISETP.NE.AND P0, PT, R192, RZ, PT ;  /* 0x000000ffc000720c */ /* 0x000fe20003f05270 */
[----:B------:R-:W-:-:S02]  /*c590*/  IMAD R23, R23, 0x40, R190 ;  /* 0x0000004017177824 */ /* 0x000fc400078e02be */
[----:B------:R-:W-:Y:S02]  /*c5a0*/  IMAD.U32 R8, RZ, RZ, UR6 ;  /* 0x00000006ff087e24 */ /* 0x000fe4000f8e00ff */
[----:B------:R-:W1:Y:S01]  /*c5b0*/  SHFL.BFLY PT, R5, R22, 0x2, 0x1f ;  /* 0x0c401f0016057f89 */ /* 0x000e6200000e0000 */
[----:B0-----:R-:W-:-:S07]  /*c5c0*/  FADD.FTZ R2, R0, R21 ;  /* 0x0000001500027221 */ /* 0x001fce0000010000 */
[----:B------:R-:W-:Y:S01]  /*c5d0*/  @!P0 IMAD R196, R23, 0x4, R196 ;  /* 0x0000000417c48824 */ /* 0x000fe200078e02c4 */
[----:B------:R-:W0:Y:S01]  /*c5e0*/  SHFL.BFLY PT, R3, R2, 0x1, 0x1f ;  /* 0x0c201f0002037f89 */ /* 0x000e2200000e0000 */
[----:B-1----:R-:W-:-:S05]  /*c5f0*/  FADD.FTZ R5, R5, R22 ;  /* 0x0000001605057221 */ /* 0x002fca0000010000 */
[----:B------:R-:W1:Y:S01]  /*c600*/  SHFL.BFLY PT, R0, R5, 0x1, 0x1f ;  /* 0x0c201f0005007f89 */ /* 0x000e6200000e0000 */
[----:B0-----:R-:W-:Y:S01]  /*c610*/  FADD.FTZ R4, R2, R3 ;  /* 0x0000000302047221 */ /* 0x001fe20000010000 */
[----:B------:R-:W-:Y:S02]  /*c620*/  IMAD.MOV.U32 R3, RZ, RZ, RZ ;  /* 0x000000ffff037224 */ /* 0x000fe400078e00ff */
[----:B------:R-:W-:Y:S02]  /*c630*/  IMAD.MOV.U32 R2, RZ, RZ, -0x800000 ;  /* 0xff800000ff027424 */ /* 0x000fe400078e00ff */
[----:B------:R-:W-:-:S13]  /*c640*/  FSETP.NE.FTZ.AND P1, PT, R4, RZ, PT ;  /* 0x000000ff0400720b */ /* 0x000fda0003f35000 */
[----:B------:R-:W0:Y:S01]  /*c650*/  @P1 MUFU.RCP R3, R4 ;  /* 0x0000000400031308 */ /* 0x000e220000001000 */
[----:B-1----:R-:W-:Y:S01]  /*c660*/  FADD.FTZ R6, R5, R0 ;  /* 0x0000000005067221 */ /* 0x002fe20000010000 */
[----:B------:R-:W-:-:S04]  /*c670*/  IMAD.MOV.U32 R0, RZ, RZ, RZ ;  /* 0x000000ffff007224 */ /* 0x000fc800078e00ff */
[----:B------:R-:W-:Y:S02]  /*c680*/  FSETP.NE.FTZ.AND P2, PT, R6, RZ, PT ;  /* 0x000000ff0600720b */ /* 0x000fe40003f55000 */
[----:B------:R1:W4:Y:S01]  /*c690*/  @P1 MUFU.LG2 R5, R4 ;  /* 0x0000000400051308 */ /* 0x0003220000000c00 */
[----:B0-----:R0:W-:Y:S01]  /*c6a0*/  @!P0 STS [R196+0x38400], R3 ;  /* 0x03840003c4008388 */ /* 0x0011e20000000800 */
[----:B-1----:R-:W-:Y:S02]  /*c6b0*/  IMAD.MOV.U32 R4, RZ, RZ, -0x800000 ;  /* 0xff800000ff047424 */ /* 0x002fe400078e00ff */
[----:B------:R-:W-:-:S07]  /*c6c0*/  FMUL.FTZ R24, R24, R3 ;  /* 0x0000000318187220 */ /* 0x000fce0000410000 */
[----:B------:R-:W1:Y:S01]  /*c6d0*/  @P2 MUFU.RCP R0, R6 ;  /* 0x0000000600002308 */ /* 0x000e620000001000 */
[----:B------:R-:W-:Y:S01]  /*c6e0*/  @P2 FMUL.FTZ R8, R8, 0.69314718246459960938 ;  /* 0x3f31721808082820 */ /* 0x000fe20000410000 */
[-C--:B------:R-:W-:Y:S01]  /*c6f0*/  FMUL.FTZ R25, R25, R3.reuse ;  /* 0x0000000319197220 */ /* 0x080fe20000410000 */
        /* <DEDUP_REMOVED lines=135> */
[----:B0-----:R-:W-:Y:S06]  /*cf70*/  BAR.ARV 0xe, 0x100 ;  /* 0x0384000000007b1d */ /* 0x001fec0000002000 */
.L_x_7204:
        /* <DEDUP_REMOVED lines=114> */
.L_x_7240:
        /* <DEDUP_REMOVED lines=267> */
.L_x_7242:
[----:B------:R-:W-:Y:S05]  /*e750*/  BSYNC B0 ;  /* 0x0000000000007941 */ /* 0x000fea0003800000 */
.L_x_7241:
        /* <DEDUP_REMOVED lines=201> */
.L_x_7239:
        /* <DEDUP_REMOVED lines=63> */
.L_x_7199:
        /* <DEDUP_REMOVED lines=18> */
.L_x_7243:
[----:B------:R-:W-:Y:S01]  /*f900*/  ULDC UR43, c[0x0][0xd50] ;  /* 0x00035400002b7ab9 */ /* 0x000fe20000000800 */
[----:B------:R-:W-:Y:S01]  /*f910*/  UMOV UR36, UR6 ;  /* 0x0000000600247c82 */ /* 0x000fe20008000000 */
[----:B------:R-:W-:-:S11]  /*f920*/  UISETP.NE.AND UP0, UPT, UR43, 0x1, UPT ;  /* 0x000000012b00788c */ /* 0x000fd6000bf05270 */
[----:B------:R-:W-:Y:S01]  /*f930*/  @UP0 ULDC UR4, c[0x0][0xd54] ;  /* 0x0003550000040ab9 */ /* 0x000fe20000000800 */
[----:B------:R-:W-:Y:S01]  /*f940*/  @UP0 ULDC UR7, c[0x0][0xd58] ;  /* 0x0003560000070ab9 */ /* 0x000fe20000000800 */
[----:B------:R-:W-:-:S04]  /*f950*/  UIMAD.WIDE.U32 UR4, UR6, UR4, URZ ;  /* 0x00000004060472a5 */ /* 0x000fc8000f8e003f */
[----:B------:R-:W-:-:S12]  /*f960*/  @UP0 USHF.R.U32.HI UR36, URZ, UR7, UR5 ;  /* 0x000000073f240299 */ /* 0x000fd80008011605 */
.L_x_7244:
[----:B------:R-:W-:Y:S01]  /*f970*/  ISETP.LE.AND P0, PT, RZ, UR44, PT ;  /* 0x0000002cff007c0c */ /* 0x000fe2000bf03270 */
        /* <DEDUP_REMOVED lines=74> */
.L_x_7246:
        /* <DEDUP_REMOVED lines=32> */
.L_x_7247:
        /* <DEDUP_REMOVED lines=20> */
.L_x_7249:
        /* <DEDUP_REMOVED lines=15> */
.L_x_7248:
        /* <DEDUP_REMOVED lines=25> */
.L_x_7350:
        /* <DEDUP_REMOVED lines=9> */
.L_x_7353:
[----:B------:R-:W-:Y:S05]  /*10470*/  @!P6 BRA `(.L_x_7251) ;  /* 0x0000000000dce947 */ /* 0x000fea0003800000 */
[----:B------:R-:W-:Y:S01]  /*10480*/  IMAD.MOV.U32 R16, RZ, RZ, R18 ;  /* 0x000000ffff107224 */ /* 0x000fe200078e0012 */
[----:B------:R-:W-:Y:S06]  /*10490*/  @!P1 BRA `(.L_x_7253) ;  /* 0x0000000000549947 */ /* 0x000fec0003800000 */
[----:B0-----:R-:W-:Y:S01]  /*104a0*/  IMAD.MOV.U32 R6, RZ, RZ, R0 ;  /* 0x000000ffff067224 */ /* 0x001fe200078e0000 */
[----:B------:R-:W-:Y:S01]  /*104b0*/  ULDC.64 UR4, c[0x0][0x428] ;  /* 0x00010a0000047ab9 */ /* 0x000fe20000000a00 */
[----:B------:R-:W0:Y:S01]  /*104c0*/  LDC R0, c[0x0][0x43c] ;  /* 0x00010f00ff007b82 */ /* 0x000e220000000800 */
[----:B------:R-:W-:Y:S01]  /*104d0*/  IMAD R9, R19, UR4, RZ ;  /* 0x0000000413097c24 */ /* 0x000fe2000f8e02ff */
[----:B------:R-:W-:Y:S01]  /*104e0*/  ULDC.64 UR6, c[0x0][0x208] ;  /* 0x0000820000067ab9 */ /* 0x000fe20000000a00 */
        /* <DEDUP_REMOVED lines=16> */
.L_x_7253:
[----:B------:R-:W-:Y:S01]  /*105f0*/  IMAD.MOV.U32 R0, RZ, RZ, 0x1 ;  /* 0x00000001ff007424 */ /* 0x000fe200078e00ff */
[----:B01----:R-:W0:Y:S04]  /*10600*/  S2R R6, SR_TID.X ;  /* 0x0000000000067919 */ /* 0x003e280000002100 */
[----:B------:R-:W-:-:S04]  /*10610*/  SHF.L.U32 R0, R0, 0x1f, RZ ;  /* 0x0000001f00007819 */ /* 0x000fc800000006ff */
[----:B------:R-:W1:Y:S01]  /*10620*/  SYNCS.PHASECHK.TRANS64.TRYWAIT P0, [UR38+0x38840], R0 ;  /* 0x03884000ff0075a7 */ /* 0x000e620008000166 */
[----:B0-----:R-:W-:-:S04]  /*10630*/  LOP3.LUT R2, R6, 0x7f, RZ, 0xc0, !PT ;  /* 0x0000007f06027812 */ /* 0x001fc800078ec0ff */
[----:B------:R-:W-:Y:S01]  /*10640*/  ISETP.NE.AND P1, PT, R2, RZ, PT ;  /* 0x000000ff0200720c */ /* 0x000fe20003f25270 */
[----:B-1----:R-:W-:-:S12]  /*10650*/  @!P0 BRA `(.L_x_7254) ;  /* 0x0000004c00688947 */ /* 0x002fd80003800000 */
.L_x_7354:
[----:B------:R-:W-:Y:S05]  /*10660*/  @P1 BRA `(.L_x_7255) ;  /* 0x0000000000181947 */ /* 0x000fea0003800000 */
[----:B------:R-:W1:Y:S01]  /*10670*/  S2R R2, SR_TID.X ;  /* 0x0000000000027919 */ /* 0x000e620000002100 */
[----:B0-----:R-:W-:-:S04]  /*10680*/  IMAD.MOV.U32 R0, RZ, RZ, 0x2000 ;  /* 0x00002000ff007424 */ /* 0x001fc800078e00ff */
[----:B------:R2:W-:Y:S01]  /*10690*/  SYNCS.ARRIVE.TRANS64 RZ, [UR38+0x38830], R0 ;  /* 0x03883000ffff79a7 */ /* 0x0005e20008000026 */
[----:B-1----:R-:W-:-:S13]  /*106a0*/  LOP3.LUT P0, RZ, R2, 0x1f, RZ, 0xc0, !PT ;  /* 0x0000001f02ff7812 */ /* 0x002fda000780c0ff */
[----:B--2---:R-:W-:Y:S05]  /*106b0*/  @!P0 BRA `(.L_x_7255) ;  /* 0x0000000000048947 */ /* 0x004fea0003800000 */
[----:B------:R-:W-:Y:S01]  /*106c0*/  BPT.TRAP 0x1 ;  /* 0x000000040000795c */ /* 0x000fe20000300000 */
.L_x_7255:
[----:B0-----:R-:W2:Y:S01]  /*106d0*/  LDL R0, [R1+0xc] ;  /* 0x00000c0001007983 */ /* 0x001ea20000100800 */
        /* <DEDUP_REMOVED lines=17> */
.L_x_7251:
        /* <DEDUP_REMOVED lines=24> */
.L_x_7256:
        /* <DEDUP_REMOVED lines=24> */
[----:B------:R-:W-:Y:S01]  /*10af0*/  IMAD.MOV.U32 R9, RZ, RZ, R11 ;  /* 0x000000ffff097224 */ /* 0x000fe200078e000b */
[----:B------:R2:W-:Y:S01]  /*10b00*/  STL [R1+0x8], R11 ;  /* 0x0000080b01007387 */ /* 0x0005e20000100800 */
        /* <DEDUP_REMOVED lines=9> */
[----:B--2---:R-:W-:Y:S01]  /*10ba0*/  IMAD R11, R9, UR5, R0 ;  /* 0x00000005090b7c24 */ /* 0x004fe2000f8e0200 */
[----:B------:R-:W-:Y:S02]  /*10bb0*/  ULDC.64 UR4, c[0x0][0x2c8] ;  /* 0x0000b20000047ab9 */ /* 0x000fe40000000a00 */
[----:B------:R-:W-:Y:S01]  /*10bc0*/  SHF.R.S32.HI R0, RZ, 0x1f, R5 ;  /* 0x0000001fff007819 */ /* 0x000fe20000011405 */
[----:B------:R-:W-:-:S04]  /*10bd0*/  IMAD.IADD R3, R3, 0x1, R11 ;  /* 0x0000000103037824 */ /* 0x000fc800078e020b */
[----:B------:R-:W-:Y:S02]  /*10be0*/  IMAD R0, R0, UR4, RZ ;  /* 0x0000000400007c24 */ /* 0x000fe4000f8e02ff */
[----:B------:R-:W-:-:S04]  /*10bf0*/  IMAD.WIDE.U32 R2, R5, UR4, R2 ;  /* 0x0000000405027c25 */ /* 0x000fc8000f8e0002 */
[----:B------:R-:W-:Y:S01]  /*10c00*/  IMAD R9, R5, UR5, R0 ;  /* 0x0000000505097c24 */ /* 0x000fe2000f8e0200 */
[----:B------:R-:W-:Y:S02]  /*10c10*/  ULDC.64 UR4, c[0x0][0x280] ;  /* 0x0000a00000047ab9 */ /* 0x000fe40000000a00 */
[C---:B------:R-:W-:Y:S01]  /*10c20*/  LEA R0, P0, R2.reuse, UR4, 0x1 ;  /* 0x0000000402007c11 */ /* 0x040fe2000f8008ff */
[----:B------:R-:W-:Y:S01]  /*10c30*/  IMAD.IADD R3, R3, 0x1, R9 ;  /* 0x0000000103037824 */ /* 0x000fe200078e0209 */
[----:B------:R-:W-:Y:S01]  /*10c40*/  ULDC UR4, c[0x0][0x2b8] ;  /* 0x0000ae0000047ab9 */ /* 0x000fe20000000800 */
[----:B------:R-:W0:Y:S03]  /*10c50*/  S2R R9, SR_TID.X ;  /* 0x0000000000097919 */ /* 0x000e260000002100 */
[----:B------:R-:W-:Y:S01]  /*10c60*/  LEA.HI.X R3, R2, UR5, R3, 0x1, P0 ;  /* 0x0000000502037c11 */ /* 0x000fe200080f0c03 */
[----:B0-----:R-:W-:-:S05]  /*10c70*/  IMAD.SHL.U32 R2, R9, 0x8, RZ ;  /* 0x0000000809027824 */ /* 0x001fca00078e00ff */
        /* <DEDUP_REMOVED lines=8> */
[----:B------:R-:W0:Y:S01]  /*10d00*/  S2R R4, SR_TID.X ;  /* 0x0000000000047919 */ /* 0x000e220000002100 */
[----:B------:R-:W-:Y:S01]  /*10d10*/  ULDC UR4, c[0x0][0x288] ;  /* 0x0000a20000047ab9 */ /* 0x000fe20000000800 */
[----:B------:R-:W-:Y:S01]  /*10d20*/  IMAD R8, R8, 0x40, R6 ;  /* 0x0000004008087824 */ /* 0x000fe200078e0206 */
[----:B------:R-:W-:Y:S01]  /*10d30*/  ULDC.64 UR6, c[0x0][0x208] ;  /* 0x0000820000067ab9 */ /* 0x000fe20000000a00 */
[----:B------:R-:W1:Y:S01]  /*10d40*/  SHFL.IDX PT, R14, R0, RZ, 0x181f ;  /* 0x00181fff000e7589 */ /* 0x000e6200000e0000 */
[----:B------:R-:W-:Y:S02]  /*10d50*/  IMAD R2, R7, UR4, RZ ;  /* 0x0000000407027c24 */ /* 0x000fe4000f8e02ff */
[C---:B------:R-:W-:Y:S01]  /*10d60*/  VIADD R6, R8.reuse, 0x10 ;  /* 0x0000001008067836 */ /* 0x040fe20000000000 */
[----:B------:R2:W-:Y:S02]  /*10d70*/  STL [R1+0x4], R8 ;  /* 0x0000040801007387 */ /* 0x0005e40000100800 */
[----:B------:R-:W-:-:S02]  /*10d80*/  ISETP.GE.AND P1, PT, R8, R2, PT ;  /* 0x000000020800720c */ /* 0x000fc40003f26270 */
[----:B------:R-:W-:Y:S01]  /*10d90*/  STL [R1+0x10], R6 ;  /* 0x0000100601007387 */ /* 0x000fe20000100800 */
[----:B--2---:R-:W-:-:S10]  /*10da0*/  VIADD R8, R8, 0x20 ;  /* 0x0000002008087836 */ /* 0x004fd40000000000 */
[----:B------:R-:W-:Y:S01]  /*10db0*/  @!P1 LEA R9, R10, UR38, 0x1 ;  /* 0x000000260a099c11 */ /* 0x000fe2000f8e08ff */
[----:B------:R-:W-:Y:S01]  /*10dc0*/  STL [R1+0x14], R8 ;  /* 0x0000140801007387 */ /* 0x000fe20000100800 */
[----:B0-----:R-:W-:-:S03]  /*10dd0*/  IMAD.SHL.U32 R11, R4, 0x8, RZ ;  /* 0x00000008040b7824 */ /* 0x001fc600078e00ff */
[----:B------:R-:W0:Y:S02]  /*10de0*/  SHFL.IDX PT, R4, R3, RZ, 0x181f ;  /* 0x00181fff03047589 */ /* 0x000e2400000e0000 */
[----:B------:R-:W-:-:S04]  /*10df0*/  LOP3.LUT R11, R11, 0x38, RZ, 0xc0, !PT ;  /* 0x000000380b0b7812 */ /* 0x000fc800078ec0ff */
[----:B-1----:R-:W-:-:S05]  /*10e00*/  @!P1 LEA R14, P2, R11, R14, 0x1 ;  /* 0x0000000e0b0e9211 */ /* 0x002fca00078408ff */
[----:B0-----:R-:W-:Y:S02]  /*10e10*/  @!P1 IMAD.X R5, RZ, RZ, R4, P2 ;  /* 0x000000ffff059224 */ /* 0x001fe400010e0604 */
[----:B------:R-:W-:Y:S02]  /*10e20*/  @!P1 IMAD.MOV.U32 R4, RZ, RZ, R14 ;  /* 0x000000ffff049224 */ /* 0x000fe400078e000e */
[----:B------:R-:W0:Y:S04]  /*10e30*/  SHFL.IDX PT, R14, R0, 0x1, 0x181f ;  /* 0x00381f00000e7f89 */ /* 0x000e2800000e0000 */
[----:B------:R1:W-:Y:S01]  /*10e40*/  @!P1 LDGSTS.E.BYPASS.LTC128B.128 [R9+0x20400], desc[UR6][R4.64], !P0 ;  /* 0x2040000004099fae */ /* 0x0003e2000c101d46 */
[----:B------:R-:W-:-:S03]  /*10e50*/  ISETP.GE.AND P1, PT, R6, R2, PT ;  /* 0x000000020600720c */ /* 0x000fc60003f26270 */
[----:B-1----:R-:W1:Y:S10]  /*10e60*/  SHFL.IDX PT, R4, R3, 0x1, 0x181f ;  /* 0x00381f0003047f89 */ /* 0x002e7400000e0000 */
[----:B------:R-:W-:-:S02]  /*10e70*/  @!P1 LEA R7, R10, UR38, 0x1 ;  /* 0x000000260a079c11 */ /* 0x000fc4000f8e08ff */
[----:B0-----:R-:W-:Y:S02]  /*10e80*/  @!P1 LEA R6, P2, R11, R14, 0x1 ;  /* 0x0000000e0b069211 */ /* 0x001fe400078408ff */
[----:B------:R-:W0:Y:S03]  /*10e90*/  SHFL.IDX PT, R14, R0, 0x2, 0x181f ;  /* 0x00581f00000e7f89 */ /* 0x000e2600000e0000 */
        /* <DEDUP_REMOVED lines=14> */
.L_x_7363:
[----:B--2---:R-:W2:Y:S01]  /*10f80*/  LDL R4, [R1+0x4] ;  /* 0x0000040001047983 */ /* 0x004ea20000100800 */
[----:B------:R-:W-:Y:S01]  /*10f90*/  ULDC.64 UR4, c[0x0][0x208] ;  /* 0x0000820000047ab9 */ /* 0x000fe20000000a00 */
[----:B------:R-:W0:Y:S02]  /*10fa0*/  S2R R0, SR_TID.X ;  /* 0x0000000000007919 */ /* 0x000e240000002100 */
[----:B0-----:R-:W-:-:S05]  /*10fb0*/  IMAD.SHL.U32 R0, R0, 0x8, RZ ;  /* 0x0000000800007824 */ /* 0x001fca00078e00ff */
[----:B------:R-:W-:Y:S01]  /*10fc0*/  LOP3.LUT R0, R0, 0x38, RZ, 0xc0, !PT ;  /* 0x0000003800007812 */ /* 0x000fe200078ec0ff */
        /* <DEDUP_REMOVED lines=42> */
.L_x_7258:
[----:B------:R-:W2:Y:S01]  /*11270*/  LDL.LU.64 R6, [R1+0x20] ;  /* 0x0000200001067983 */ /* 0x000ea20000300a00 */
[----:B------:R-:W-:-:S03]  /*11280*/  ULDC.64 UR8, c[0x0][0x3e0] ;  /* 0x0000f80000087ab9 */ /* 0x000fc60000000a00 */
[----:B------:R-:W3:Y:S04]  /*11290*/  LDL.LU R2, [R1+0x2c] ;  /* 0x00002c0001027983 */ /* 0x000ee80000300800 */
[----:B0-----:R-:W4:Y:S01]  /*112a0*/  LDL.LU R4, [R1+0x8] ;  /* 0x0000080001047983 */ /* 0x001f220000300800 */
[----:B------:R-:W-:Y:S01]  /*112b0*/  UIMAD UR6, UR45, UR8, URZ ;  /* 0x000000082d0672a4 */ /* 0x000fe2000f8e023f */
[----:B------:R-:W-:Y:S01]  /*112c0*/  LOP3.LUT R17, R17, 0xfffffff7, RZ, 0xc0, !PT ;  /* 0xfffffff711117812 */ /* 0x000fe200078ec0ff */
[----:B------:R-:W0:Y:S02]  /*112d0*/  S2R R8, SR_TID.X ;  /* 0x0000000000087919 */ /* 0x000e240000002100 */
[----:B------:R-:W-:Y:S01]  /*112e0*/  UIMAD UR6, UR44, UR9, UR6 ;  /* 0x000000092c0672a4 */ /* 0x000fe2000f8e0206 */
[----:B0-----:R-:W-:-:S05]  /*112f0*/  IMAD.SHL.U32 R10, R8, 0x8, RZ ;  /* 0x00000008080a7824 */ /* 0x001fca00078e00ff */
[----:B------:R-:W-:Y:S02]  /*11300*/  LOP3.LUT R10, R10, 0x38, RZ, 0xc0, !PT ;  /* 0x000000380a0a7812 */ /* 0x000fe400078ec0ff */
[----:B--2---:R-:W-:Y:S02]  /*11310*/  R2UR UR5, R7 ;  /* 0x00000000070572ca */ /* 0x004fe400000e0000 */
[----:B------:R-:W0:Y:S01]  /*11320*/  LDC R7, c[0x0][0x448] ;  /* 0x00011200ff077b82 */ /* 0x000e220000000800 */
[----:B------:R-:W-:Y:S02]  /*11330*/  R2UR UR4, R6 ;  /* 0x00000000060472ca */ /* 0x000fe400000e0000 */
[----:B---3--:R-:W-:-:S13]  /*11340*/  R2UR UR5, R2 ;  /* 0x00000000020572ca */ /* 0x008fda00000e0000 */
[----:B------:R-:W-:-:S03]  /*11350*/  UIMAD.WIDE.U32 UR4, UR44, UR8, UR4 ;  /* 0x000000082c0472a5 */ /* 0x000fc6000f8e0004 */
[----:B------:R-:W-:Y:S01]  /*11360*/  ULDC.64 UR8, c[0x0][0x3d0] ;  /* 0x0000f40000087ab9 */ /* 0x000fe20000000a00 */
[----:B------:R-:W-:Y:S01]  /*11370*/  UIADD3 UR5, UR5, UR6, URZ ;  /* 0x0000000605057290 */ /* 0x000fe2000fffe03f */
[----:B0-----:R-:W-:-:S13]  /*11380*/  ISETP.NE.AND P0, PT, R7, 0x1, PT ;  /* 0x000000010700780c */ /* 0x001fda0003f05270 */
[----:B------:R-:W4:Y:S08]  /*11390*/  @P0 LDC R2, c[0x0][0x44c] ;  /* 0x00011300ff020b82 */ /* 0x000f300000000800 */
[----:B------:R-:W0:Y:S01]  /*113a0*/  @P0 LDC R0, c[0x0][0x450] ;  /* 0x00011400ff000b82 */ /* 0x000e220000000800 */
[----:B----4-:R-:W-:-:S04]  /*113b0*/  @P0 IMAD.HI.U32 R3, R4, R2, RZ ;  /* 0x0000000204030227 */ /* 0x010fc800078e00ff */
[----:B------:R-:W-:Y:S01]  /*113c0*/  IMAD.MOV.U32 R2, RZ, RZ, R4 ;  /* 0x000000ffff027224 */ /* 0x000fe200078e0004 */
[----:B0-----:R-:W-:-:S04]  /*113d0*/  @P0 SHF.R.U32.HI R2, RZ, R0, R3 ;  /* 0x00000000ff020219 */ /* 0x001fc80000011603 */
[--C-:B------:R-:W-:Y:S01]  /*113e0*/  SHF.R.S32.HI R3, RZ, 0x1f, R2.reuse ;  /* 0x0000001fff037819 */ /* 0x100fe20000011402 */
[----:B------:R-:W-:-:S04]  /*113f0*/  IMAD.MOV R0, RZ, RZ, -R2 ;  /* 0x000000ffff007224 */ /* 0x000fc800078e0a02 */
[----:B------:R-:W-:Y:S02]  /*11400*/  IMAD R0, R7, R0, R4 ;  /* 0x0000000007007224 */ /* 0x000fe400078e0204 */
[----:B------:R-:W-:Y:S02]  /*11410*/  IMAD R5, R3, UR8, RZ ;  /* 0x0000000803057c24 */ /* 0x000fe4000f8e02ff */
[----:B------:R-:W-:Y:S01]  /*11420*/  IMAD.U32 R3, RZ, RZ, UR8 ;  /* 0x00000008ff037e24 */ /* 0x000fe2000f8e00ff */
[----:B------:R-:W-:Y:S01]  /*11430*/  SHF.R.S32.HI R4, RZ, 0x1f, R0 ;  /* 0x0000001fff047819 */ /* 0x000fe20000011400 */
[C---:B------:R-:W-:Y:S02]  /*11440*/  IMAD R5, R2.reuse, UR9, R5 ;  /* 0x0000000902057c24 */ /* 0x040fe4000f8e0205 */
        /* <DEDUP_REMOVED lines=9> */
[----:B------:R-:W-:Y:S02]  /*114e0*/  ULDC UR4, c[0x0][0x3b8] ;  /* 0x0000ee0000047ab9 */ /* 0x000fe40000000800 */
[----:B------:R-:W-:Y:S02]  /*114f0*/  ISETP.GE.AND P3, PT, R10, UR4, PT ;  /* 0x000000040a007c0c */ /* 0x000fe4000bf66270 */
[----:B------:R-:W-:Y:S02]  /*11500*/  LEA.HI.X R6, R2, UR5, R3, 0x1, P0 ;  /* 0x0000000502067c11 */ /* 0x000fe400080f0c03 */
[----:B------:R-:W-:-:S04]  /*11510*/  LOP3.LUT R2, R10, 0x40, RZ, 0xfc, !PT ;  /* 0x000000400a027812 */ /* 0x000fc800078efcff */
[----:B------:R-:W-:Y:S02]  /*11520*/  ISETP.GE.AND P1, PT, R2, UR4, PT ;  /* 0x0000000402007c0c */ /* 0x000fe4000bf26270 */
[----:B------:R-:W-:Y:S02]  /*11530*/  LOP3.LUT R2, R10, 0x80, RZ, 0xfc, !PT ;  /* 0x000000800a027812 */ /* 0x000fe400078efcff */
[----:B------:R-:W-:Y:S02]  /*11540*/  SEL R4, RZ, 0x2, P1 ;  /* 0x00000002ff047807 */ /* 0x000fe40000800000 */
[----:B------:R-:W-:Y:S02]  /*11550*/  ISETP.GE.AND P2, PT, R2, UR4, PT ;  /* 0x0000000402007c0c */ /* 0x000fe4000bf46270 */
[----:B------:R-:W-:Y:S02]  /*11560*/  SEL R2, RZ, 0x1, P3 ;  /* 0x00000001ff027807 */ /* 0x000fe40001800000 */
[----:B------:R-:W-:-:S03]  /*11570*/  SEL R3, RZ, 0x4, P2 ;  /* 0x00000004ff037807 */ /* 0x000fc60001000000 */
[----:B------:R-:W-:Y:S02]  /*11580*/  @P1 LOP3.LUT R17, R17, 0x8, RZ, 0xfc, !PT ;  /* 0x0000000811111812 */ /* 0x000fe400078efcff */
[----:B------:R-:W-:Y:S02]  /*11590*/  IADD3 R2, R3, R4, R2 ;  /* 0x0000000403027210 */ /* 0x000fe40007ffe002 */
[C---:B------:R-:W-:Y:S02]  /*115a0*/  LOP3.LUT R3, R10.reuse, 0xc0, RZ, 0xfc, !PT ;  /* 0x000000c00a037812 */ /* 0x040fe400078efcff */
[----:B------:R-:W-:Y:S02]  /*115b0*/  LOP3.LUT R17, R17, 0xfffffffb, RZ, 0xc0, !PT ;  /* 0xfffffffb11117812 */ /* 0x000fe400078ec0ff */
[----:B------:R-:W-:Y:S02]  /*115c0*/  ISETP.GE.AND P5, PT, R3, UR4, PT ;  /* 0x0000000403007c0c */ /* 0x000fe4000bfa6270 */
[----:B------:R-:W-:-:S02]  /*115d0*/  LOP3.LUT R3, R10, 0x100, RZ, 0xfc, !PT ;  /* 0x000001000a037812 */ /* 0x000fc400078efcff */
[----:B------:R-:W-:Y:S02]  /*115e0*/  SEL R4, RZ, 0x8, P5 ;  /* 0x00000008ff047807 */ /* 0x000fe40002800000 */
[----:B------:R-:W-:Y:S02]  /*115f0*/  ISETP.GE.AND P0, PT, R3, UR4, PT ;  /* 0x0000000403007c0c */ /* 0x000fe4000bf06270 */
[----:B------:R-:W-:Y:S02]  /*11600*/  LOP3.LUT R17, R17, 0xffffffef, RZ, 0xc0, !PT ;  /* 0xffffffef11117812 */ /* 0x000fe400078ec0ff */
[----:B------:R-:W-:Y:S02]  /*11610*/  SEL R3, RZ, 0x10, P0 ;  /* 0x00000010ff037807 */ /* 0x000fe40000000000 */
[----:B------:R-:W-:Y:S02]  /*11620*/  @P3 LOP3.LUT R17, R17, 0x10, RZ, 0xfc, !PT ;  /* 0x0000001011113812 */ /* 0x000fe400078efcff */
[----:B------:R-:W-:-:S02]  /*11630*/  IADD3 R2, R3, R2, R4 ;  /* 0x0000000203027210 */ /* 0x000fc40007ffe004 */
[C---:B------:R-:W-:Y:S02]  /*11640*/  LOP3.LUT R3, R10.reuse, 0x180, RZ, 0xfc, !PT ;  /* 0x000001800a037812 */ /* 0x040fe400078efcff */
[----:B------:R-:W-:Y:S02]  /*11650*/  @P2 LOP3.LUT R17, R17, 0x4, RZ, 0xfc, !PT ;  /* 0x0000000411112812 */ /* 0x000fe400078efcff */
[----:B------:R-:W-:Y:S02]  /*11660*/  ISETP.GE.AND P1, PT, R3, UR4, PT ;  /* 0x0000000403007c0c */ /* 0x000fe4000bf26270 */
[----:B------:R-:W-:Y:S02]  /*11670*/  LOP3.LUT R3, R10, 0x140, RZ, 0xfc, !PT ;  /* 0x000001400a037812 */ /* 0x000fe400078efcff */
[----:B------:R-:W-:Y:S02]  /*11680*/  SEL R4, RZ, 0x40, P1 ;  /* 0x00000040ff047807 */ /* 0x000fe40000800000 */
[----:B------:R-:W-:-:S04]  /*11690*/  ISETP.GE.AND P1, PT, R3, UR4, PT ;  /* 0x0000000403007c0c */ /* 0x000fc8000bf26270 */
[----:B------:R-:W-:-:S04]  /*116a0*/  SEL R3, RZ, 0x20, P1 ;  /* 0x00000020ff037807 */ /* 0x000fc80000800000 */
[----:B------:R-:W-:Y:S02]  /*116b0*/  IADD3 R4, R4, R2, R3 ;  /* 0x0000000204047210 */ /* 0x000fe40007ffe003 */
[----:B------:R-:W-:-:S04]  /*116c0*/  LOP3.LUT R2, R10, 0x1c0, RZ, 0xfc, !PT ;  /* 0x000001c00a027812 */ /* 0x000fc800078efcff */
        /* <DEDUP_REMOVED lines=104> */
.L_x_7373:
        /* <DEDUP_REMOVED lines=38> */
.L_x_7261:
[----:B------:R-:W-:Y:S05]  /*11fb0*/  BSYNC B0 ;  /* 0x0000000000007941 */ /* 0x000fea0003800000 */
.L_x_7260:
        /* <DEDUP_REMOVED lines=9> */
.L_x_7374:
        /* <DEDUP_REMOVED lines=9> */
.L_x_7375:
        /* <DEDUP_REMOVED lines=8> */
.L_x_7267:
[----:B------:R-:W-:Y:S05]  /*12160*/  BSYNC B1 ;  /* 0x0000000000017941 */ /* 0x000fea0003800000 */
.L_x_7266:
        /* <DEDUP_REMOVED lines=11> */
.L_x_7268:
        /* <DEDUP_REMOVED lines=13> */
.L_x_7269:
        /* <DEDUP_REMOVED lines=13> */
.L_x_7270:
        /* <DEDUP_REMOVED lines=13> */
.L_x_7271:
        /* <DEDUP_REMOVED lines=13> */
.L_x_7272:
        /* <DEDUP_REMOVED lines=13> */
.L_x_7273:
        /* <DEDUP_REMOVED lines=13> */
.L_x_7274:
        /* <DEDUP_REMOVED lines=13> */
.L_x_7275:
        /* <DEDUP_REMOVED lines=8> */
.L_x_7264:
[----:B------:R-:W-:Y:S05]  /*12850*/  BSYNC B0 ;  /* 0x0000000000007941 */ /* 0x000fea0003800000 */
.L_x_7263:
        /* <DEDUP_REMOVED lines=30> */
.L_x_7317:
        /* <DEDUP_REMOVED lines=28> */
.L_x_7279:
[----:B------:R-:W1:Y:S01]  /*12c00*/  S2R R2, SR_TID.X ;  /* 0x0000000000027919 */ /* 0x000e620000002100 */
[----:B------:R-:W-:Y:S01]  /*12c10*/  BSSY B2, `(.L_x_7280) ;  /* 0x0000006000027945 */ /* 0x000fe20003800000 */
[----:B-1----:R-:W-:Y:S02]  /*12c20*/  LOP3.LUT R3, R2, 0x7f, RZ, 0xc0, !PT ;  /* 0x0000007f02037812 */ /* 0x002fe400078ec0ff */
[----:B------:R-:W-:Y:S02]  /*12c30*/  SHF.L.U32 R2, R0, 0x1f, RZ ;  /* 0x0000001f00027819 */ /* 0x000fe400000006ff */
[----:B------:R-:W-:Y:S02]  /*12c40*/  ISETP.NE.AND P2, PT, R3, RZ, PT ;  /* 0x000000ff0300720c */ /* 0x000fe40003f45270 */
[----:B------:R-:W1:Y:S02]  /*12c50*/  SYNCS.PHASECHK.TRANS64.TRYWAIT P0, [UR38+0x38848], R2 ;  /* 0x03884802ff0075a7 */ /* 0x000e640008000166 */
[----:B-1----:R-:W-:Y:S09]  /*12c60*/  @!P0 BRA `(.L_x_7281) ;  /* 0x0000003400f88947 */ /* 0x002ff20003800000 */
.L_x_7376:
[----:B------:R-:W-:Y:S05]  /*12c70*/  BSYNC B2 ;  /* 0x0000000000027941 */ /* 0x000fea0003800000 */
.L_x_7280:
[----:B------:R-:W-:Y:S04]  /*12c80*/  BSSY B2, `(.L_x_7282) ;  /* 0x0000007000027945 */ /* 0x000fe80003800000 */
[----:B------:R-:W-:Y:S05]  /*12c90*/  @P2 BRA `(.L_x_7283) ;  /* 0x0000000000142947 */ /* 0x000fea0003800000 */
[----:B------:R-:W-:Y:S01]  /*12ca0*/  ISETP.NE.AND P0, PT, R10, RZ, PT ;  /* 0x000000ff0a00720c */ /* 0x000fe20003f05270 */
[----:B-1----:R-:W-:-:S04]  /*12cb0*/  IMAD.MOV.U32 R3, RZ, RZ, 0x2000 ;  /* 0x00002000ff037424 */ /* 0x002fc800078e00ff */
[----:B------:R3:W-:Y:S08]  /*12cc0*/  SYNCS.ARRIVE.TRANS64 RZ, [UR38+0x38838], R3 ;  /* 0x03883803ffff79a7 */ /* 0x0007f00008000026 */
[----:B---3--:R-:W-:Y:S05]  /*12cd0*/  @!P0 BRA `(.L_x_7283) ;  /* 0x0000000000048947 */ /* 0x008fea0003800000 */
[----:B------:R-:W-:Y:S01]  /*12ce0*/  BPT.TRAP 0x1 ;  /* 0x000000040000795c */ /* 0x000fe20000300000 */
.L_x_7283:
[----:B------:R-:W-:Y:S05]  /*12cf0*/  BSYNC B2 ;  /* 0x0000000000027941 */ /* 0x000fea0003800000 */
.L_x_7282:
        /* <DEDUP_REMOVED lines=11> */
.L_x_7284:
        /* <DEDUP_REMOVED lines=10> */
.L_x_7377:
[----:B------:R-:W-:Y:S05]  /*12e50*/  BSYNC B2 ;  /* 0x0000000000027941 */ /* 0x000fea0003800000 */
.L_x_7285:
        /* <DEDUP_REMOVED lines=9> */
.L_x_7288:
[----:B------:R-:W-:Y:S05]  /*12ef0*/  BSYNC B2 ;  /* 0x0000000000027941 */ /* 0x000fea0003800000 */
.L_x_7287:
        /* <DEDUP_REMOVED lines=9> */
.L_x_7289:
        /* <DEDUP_REMOVED lines=13> */
.L_x_7290:
        /* <DEDUP_REMOVED lines=13> */
.L_x_7291:
        /* <DEDUP_REMOVED lines=13> */
.L_x_7292:
        /* <DEDUP_REMOVED lines=13> */
.L_x_7293:
        /* <DEDUP_REMOVED lines=13> */
.L_x_7294:
        /* <DEDUP_REMOVED lines=13> */
.L_x_7295:
        /* <DEDUP_REMOVED lines=13> */
.L_x_7296:
        /* <DEDUP_REMOVED lines=8> */
.L_x_7278:
[----:B------:R-:W-:Y:S05]  /*135c0*/  BSYNC B1 ;  /* 0x0000000000017941 */ /* 0x000fea0003800000 */
.L_x_7277:
        /* <DEDUP_REMOVED lines=27> */
.L_x_7299:
[----:B------:R-:W1:Y:S01]  /*13780*/  S2R R2, SR_TID.X ;  /* 0x0000000000027919 */ /* 0x000e620000002100 */
[----:B------:R-:W-:Y:S01]  /*13790*/  BSSY B2, `(.L_x_7300) ;  /* 0x0000006000027945 */ /* 0x000fe20003800000 */
[----:B-1----:R-:W-:Y:S02]  /*137a0*/  LOP3.LUT R3, R2, 0x7f, RZ, 0xc0, !PT ;  /* 0x0000007f02037812 */ /* 0x002fe400078ec0ff */
[----:B------:R-:W-:Y:S02]  /*137b0*/  SHF.L.U32 R2, R0, 0x1f, RZ ;  /* 0x0000001f00027819 */ /* 0x000fe400000006ff */
[----:B------:R-:W-:Y:S02]  /*137c0*/  ISETP.NE.AND P2, PT, R3, RZ, PT ;  /* 0x000000ff0300720c */ /* 0x000fe40003f45270 */
[----:B------:R-:W1:Y:S02]  /*137d0*/  SYNCS.PHASECHK.TRANS64.TRYWAIT P0, [UR38+0x38840], R2 ;  /* 0x03884002ff0075a7 */ /* 0x000e640008000166 */
[----:B-1----:R-:W-:Y:S09]  /*137e0*/  @!P0 BRA `(.L_x_7301) ;  /* 0x0000002c00488947 */ /* 0x002ff20003800000 */
.L_x_7378:
[----:B------:R-:W-:Y:S05]  /*137f0*/  BSYNC B2 ;  /* 0x0000000000027941 */ /* 0x000fea0003800000 */
.L_x_7300:
[----:B------:R-:W-:Y:S04]  /*13800*/  BSSY B2, `(.L_x_7302) ;  /* 0x0000007000027945 */ /* 0x000fe80003800000 */
[----:B------:R-:W-:Y:S05]  /*13810*/  @P2 BRA `(.L_x_7303) ;  /* 0x0000000000142947 */ /* 0x000fea0003800000 */
[----:B------:R-:W-:Y:S01]  /*13820*/  ISETP.NE.AND P0, PT, R10, RZ, PT ;  /* 0x000000ff0a00720c */ /* 0x000fe20003f05270 */
[----:B-1----:R-:W-:-:S04]  /*13830*/  IMAD.MOV.U32 R3, RZ, RZ, 0x2000 ;  /* 0x00002000ff037424 */ /* 0x002fc800078e00ff */
[----:B------:R3:W-:Y:S08]  /*13840*/  SYNCS.ARRIVE.TRANS64 RZ, [UR38+0x38830], R3 ;  /* 0x03883003ffff79a7 */ /* 0x0007f00008000026 */
[----:B---3--:R-:W-:Y:S05]  /*13850*/  @!P0 BRA `(.L_x_7303) ;  /* 0x0000000000048947 */ /* 0x008fea0003800000 */
[----:B------:R-:W-:Y:S01]  /*13860*/  BPT.TRAP 0x1 ;  /* 0x000000040000795c */ /* 0x000fe20000300000 */
.L_x_7303:
[----:B------:R-:W-:Y:S05]  /*13870*/  BSYNC B2 ;  /* 0x0000000000027941 */ /* 0x000fea0003800000 */
.L_x_7302:
        /* <DEDUP_REMOVED lines=11> */
.L_x_7304:
        /* <DEDUP_REMOVED lines=11> */
.L_x_7379:
[----:B------:R-:W-:Y:S05]  /*139e0*/  BSYNC B2 ;  /* 0x0000000000027941 */ /* 0x000fea0003800000 */
.L_x_7305:
        /* <DEDUP_REMOVED lines=9> */
.L_x_7308:
[----:B------:R-:W-:Y:S05]  /*13a80*/  BSYNC B2 ;  /* 0x0000000000027941 */ /* 0x000fea0003800000 */
.L_x_7307:
        /* <DEDUP_REMOVED lines=9> */
.L_x_7309:
        /* <DEDUP_REMOVED lines=13> */
.L_x_7310:
        /* <DEDUP_REMOVED lines=13> */
.L_x_7311:
        /* <DEDUP_REMOVED lines=13> */
.L_x_7312:
        /* <DEDUP_REMOVED lines=13> */
.L_x_7313:
        /* <DEDUP_REMOVED lines=13> */
.L_x_7314:
        /* <DEDUP_REMOVED lines=13> */
.L_x_7315:
        /* <DEDUP_REMOVED lines=13> */
.L_x_7316:
        /* <DEDUP_REMOVED lines=8> */
.L_x_7298:
[----:B------:R-:W-:Y:S05]  /*14150*/  BSYNC B1 ;  /* 0x0000000000017941 */ /* 0x000fea0003800000 */
.L_x_7297:
[----:B------:R-:W-:Y:S01]  /*14160*/  VIADD R8, R8, 0xfffffffe ;  /* 0xfffffffe08087836 */ /* 0x000fe20000000000 */
[----:B------:R-:W-:Y:S06]  /*14170*/  @P1 BRA `(.L_x_7317) ;  /* 0xffffffe800301947 */ /* 0x000fec000383ffff */
[----:B------:R-:W-:Y:S05]  /*14180*/  BSYNC B0 ;  /* 0x0000000000007941 */ /* 0x000fea0003800000 */
.L_x_7276:
        /* <DEDUP_REMOVED lines=26> */
.L_x_7320:
[----:B------:R-:W1:Y:S01]  /*14330*/  S2R R2, SR_TID.X ;  /* 0x0000000000027919 */ /* 0x000e620000002100 */
[----:B------:R-:W-:Y:S01]  /*14340*/  BSSY B1, `(.L_x_7321) ;  /* 0x0000006000017945 */ /* 0x000fe20003800000 */
[----:B-1----:R-:W-:Y:S02]  /*14350*/  LOP3.LUT R3, R2, 0x7f, RZ, 0xc0, !PT ;  /* 0x0000007f02037812 */ /* 0x002fe400078ec0ff */
[----:B------:R-:W-:Y:S02]  /*14360*/  SHF.L.U32 R2, R0, 0x1f, RZ ;  /* 0x0000001f00027819 */ /* 0x000fe400000006ff */
[----:B------:R-:W-:Y:S02]  /*14370*/  ISETP.NE.AND P1, PT, R3, RZ, PT ;  /* 0x000000ff0300720c */ /* 0x000fe40003f25270 */
[----:B------:R-:W1:Y:S02]  /*14380*/  SYNCS.PHASECHK.TRANS64.TRYWAIT P0, [UR38+0x38848], R2 ;  /* 0x03884802ff0075a7 */ /* 0x000e640008000166 */
[----:B-1----:R-:W-:Y:S09]  /*14390*/  @!P0 BRA `(.L_x_7322) ;  /* 0x00000020008c8947 */ /* 0x002ff20003800000 */
.L_x_7380:
[----:B------:R-:W-:Y:S05]  /*143a0*/  BSYNC B1 ;  /* 0x0000000000017941 */ /* 0x000fea0003800000 */
.L_x_7321:
[----:B------:R-:W-:Y:S04]  /*143b0*/  BSSY B1, `(.L_x_7323) ;  /* 0x0000007000017945 */ /* 0x000fe80003800000 */
[----:B------:R-:W-:Y:S05]  /*143c0*/  @P1 BRA `(.L_x_7324) ;  /* 0x0000000000141947 */ /* 0x000fea0003800000 */
[----:B------:R-:W-:Y:S01]  /*143d0*/  ISETP.NE.AND P0, PT, R10, RZ, PT ;  /* 0x000000ff0a00720c */ /* 0x000fe20003f05270 */
[----:B-1----:R-:W-:-:S04]  /*143e0*/  IMAD.MOV.U32 R3, RZ, RZ, 0x2000 ;  /* 0x00002000ff037424 */ /* 0x002fc800078e00ff */
[----:B------:R3:W-:Y:S08]  /*143f0*/  SYNCS.ARRIVE.TRANS64 RZ, [UR38+0x38838], R3 ;  /* 0x03883803ffff79a7 */ /* 0x0007f00008000026 */
[----:B---3--:R-:W-:Y:S05]  /*14400*/  @!P0 BRA `(.L_x_7324) ;  /* 0x0000000000048947 */ /* 0x008fea0003800000 */
[----:B------:R-:W-:Y:S01]  /*14410*/  BPT.TRAP 0x1 ;  /* 0x000000040000795c */ /* 0x000fe20000300000 */
.L_x_7324:
[----:B------:R-:W-:Y:S05]  /*14420*/  BSYNC B1 ;  /* 0x0000000000017941 */ /* 0x000fea0003800000 */
.L_x_7323:
        /* <DEDUP_REMOVED lines=11> */
.L_x_7325:
        /* <DEDUP_REMOVED lines=11> */
.L_x_7381:
[----:B------:R-:W-:Y:S05]  /*14590*/  BSYNC B1 ;  /* 0x0000000000017941 */ /* 0x000fea0003800000 */
.L_x_7326:
        /* <DEDUP_REMOVED lines=9> */
.L_x_7329:
[----:B------:R-:W-:Y:S05]  /*14630*/  BSYNC B1 ;  /* 0x0000000000017941 */ /* 0x000fea0003800000 */
.L_x_7328:
        /* <DEDUP_REMOVED lines=9> */
.L_x_7330:
        /* <DEDUP_REMOVED lines=13> */
.L_x_7331:
        /* <DEDUP_REMOVED lines=13> */
.L_x_7332:
        /* <DEDUP_REMOVED lines=13> */
.L_x_7333:
        /* <DEDUP_REMOVED lines=13> */
.L_x_7334:
        /* <DEDUP_REMOVED lines=13> */
.L_x_7335:
        /* <DEDUP_REMOVED lines=13> */
.L_x_7336:
        /* <DEDUP_REMOVED lines=13> */
.L_x_7337:
        /* <DEDUP_REMOVED lines=8> */
.L_x_7319:
[----:B------:R-:W-:Y:S05]  /*14d00*/  BSYNC B0 ;  /* 0x0000000000007941 */ /* 0x000fea0003800000 */
.L_x_7318:
[----:B------:R-:W-:Y:S01]  /*14d10*/  LOP3.LUT R0, R0, 0x1, RZ, 0x3c, !PT ;  /* 0x0000000100007812 */ /* 0x000fe200078e3cff */
[----:B------:R-:W-:Y:S02]  /*14d20*/  IMAD.MOV.U32 R6, RZ, RZ, RZ ;  /* 0x000000ffff067224 */ /* 0x000fe400078e00ff */
[----:B------:R-:W-:-:S07]  /*14d30*/  IMAD.MOV.U32 R9, RZ, RZ, RZ ;  /* 0x000000ffff097224 */ /* 0x000fce00078e00ff */
.L_x_7245:
[----:B------:R-:W1:Y:S01]  /*14d40*/  S2R R3, SR_CgaCtaId ;  /* 0x0000000000037919 */ /* 0x000e620000008800 */
[----:B------:R-:W-:Y:S02]  /*14d50*/  MOV R2, 0x400 ;  /* 0x0000040000027802 */ /* 0x000fe40000000f00 */
[----:B------:R-:W-:Y:S02]  /*14d60*/  SHF.L.U32 R9, R9, 0x1f, RZ ;  /* 0x0000001f09097819 */ /* 0x000fe400000006ff */
[----:B-1----:R-:W-:-:S04]  /*14d70*/  LEA R2, R3, R2, 0x18 ;  /* 0x0000000203027211 */ /* 0x002fc800078ec0ff */
[----:B------:R-:W1:Y:S02]  /*14d80*/  SYNCS.PHASECHK.TRANS64.TRYWAIT P0, [R2+URZ+0x38820], R9 ;  /* 0x03882009020075a7 */ /* 0x000e64000800017f */
[----:B-1----:R-:W-:Y:S05]  /*14d90*/  @!P0 BRA `(.L_x_7338) ;  /* 0x00000018003c8947 */ /* 0x002fea0003800000 */
.L_x_7382:
[----:B------:R-:W-:-:S03]  /*14da0*/  UMOV UR4, 0xffffffff ;  /* 0xffffffff00047882 */ /* 0x000fc60000000000 */
[----:B------:R-:W-:Y:S05]  /*14db0*/  BRA.DIV UR4, `(.L_x_7339) ;  /* 0x0000001a04487947 */ /* 0x000fea000b800000 */
[----:B------:R-:W3:Y:S02]  /*14dc0*/  S2R R3, SR_TID.X ;  /* 0x0000000000037919 */ /* 0x000ee40000002100 */
[----:B---3--:R-:W-:-:S04]  /*14dd0*/  SHF.R.U32.HI R3, RZ, 0x5, R3 ;  /* 0x00000005ff037819 */ /* 0x008fc80000011603 */
[----:B------:R-:W-:-:S05]  /*14de0*/  LOP3.LUT R3, R3, 0x3, RZ, 0xc0, !PT ;  /* 0x0000000303037812 */ /* 0x000fca00078ec0ff */
[----:B--2---:R2:W3:Y:S02]  /*14df0*/  SHFL.IDX PT, R14, R3, RZ, 0x1f ;  /* 0x00001fff030e7589 */ /* 0x0044e400000e0000 */
.L_x_7385:
[----:B---3--:R-:W-:-:S13]  /*14e00*/  ISETP.NE.AND P0, PT, R14, RZ, PT ;  /* 0x000000ff0e00720c */ /* 0x008fda0003f05270 */
[----:B------:R-:W-:Y:S05]  /*14e10*/  @P0 BRA `(.L_x_7201) ;  /* 0x0000000000900947 */ /* 0x000fea0003800000 */
[----:B------:R-:W-:-:S03]  /*14e20*/  UMOV UR4, 0xffffffff ;  /* 0xffffffff00047882 */ /* 0x000fc60000000000 */
[----:B------:R-:W-:Y:S05]  /*14e30*/  BRA.DIV UR4, `(.L_x_7340) ;  /* 0x0000001a045c7947 */ /* 0x000fea000b800000 */
[----:B------:R-:W-:-:S13]  /*14e40*/  ELECT P6, URZ, PT ;  /* 0x00000000003f782f */ /* 0x000fda00038c0000 */
.L_x_7388:
        /* <DEDUP_REMOVED lines=8> */
.L_x_7341:
        /* <DEDUP_REMOVED lines=12> */
.L_x_7389:
[----:B------:R-:W3:Y:S02]  /*14f90*/  SYNCS.PHASECHK.TRANS64.TRYWAIT P0, [R5+URZ], R0 ;  /* 0x00000000050075a7 */ /* 0x000ee4000800017f */
[----:B---3--:R-:W-:Y:S05]  /*14fa0*/  @!P0 BRA `(.L_x_7343) ;  /* 0x0000001800348947 */ /* 0x008fea0003800000 */
.L_x_7390:
[----:B------:R-:W-:Y:S05]  /*14fb0*/  @!P2 BRA `(.L_x_7344) ;  /* 0x000000000004a947 */ /* 0x000fea0003800000 */
[----:B------:R-:W-:Y:S01]  /*14fc0*/  BPT.TRAP 0x1 ;  /* 0x000000040000795c */ /* 0x000fe20000300000 */
.L_x_7344:
[----:B-1----:R-:W-:-:S04]  /*14fd0*/  VIADD R2, R2, 0x38860 ;  /* 0x0003886002027836 */ /* 0x002fc80000000000 */
[----:B---3--:R-:W-:-:S04]  /*14fe0*/  IMAD R5, R6, 0x8, R2 ;  /* 0x0000000806057824 */ /* 0x008fc800078e0202 */
[----:B------:R-:W1:Y:S02]  /*14ff0*/  SYNCS.PHASECHK.TRANS64.TRYWAIT P0, [R5+URZ], R4 ;  /* 0x00000004050075a7 */ /* 0x000e64000800017f */
[----:B-1----:R-:W-:Y:S05]  /*15000*/  @!P0 BRA `(.L_x_7345) ;  /* 0x0000001800308947 */ /* 0x002fea0003800000 */
.L_x_7391:
[----:B------:R-:W-:-:S07]  /*15010*/  IMAD R3, R3, 0x8, R2 ;  /* 0x0000000803037824 */ /* 0x000fce00078e0202 */
.L_x_7346:
[----:B---3--:R3:W4:Y:S02]  /*15020*/  SYNCS.PHASECHK.TRANS64.TRYWAIT P0, [R3+URZ], R0 ;  /* 0x00000000030075a7 */ /* 0x008724000800017f */
[----:B----4-:R-:W-:Y:S05]  /*15030*/  @!P0 NANOSLEEP.SYNCS 0x989680 ;  /* 0x009896800000895d */ /* 0x010fea0003900000 */
[----:B------:R-:W4:Y:S02]  /*15040*/  @!P0 SYNCS.PHASECHK.TRANS64 P0, [R3+URZ], R0 ;  /* 0x00000000030085a7 */ /* 0x000f24000800007f */
[----:B----4-:R-:W-:Y:S05]  /*15050*/  @!P0 BRA `(.L_x_7346) ;  /* 0xfffffffc00f08947 */ /* 0x010fea000383ffff */
.L_x_7201:
[----:B------:R-:W-:Y:S05]  /*15060*/  BSYNC B6 ;  /* 0x0000000000067941 */ /* 0x000fea0003800000 */
.L_x_7198:
[----:B------:R-:W-:Y:S05]  /*15070*/  EXIT ;  /* 0x000000000000794d */ /* 0x000fea0003800000 */
.L_x_7209:
[----:B0-----:R0:W1:Y:S02]  /*15080*/  SYNCS.PHASECHK.TRANS64.TRYWAIT P0, [R196+URZ+0x38800], R9 ;  /* 0x03880009c40075a7 */ /* 0x001064000800017f */
[----:B-1----:R-:W-:Y:S05]  /*15090*/  @!P0 NANOSLEEP.SYNCS 0x989680 ;  /* 0x009896800000895d */ /* 0x002fea0003900000 */
[----:B------:R-:W1:Y:S02]  /*150a0*/  @!P0 SYNCS.PHASECHK.TRANS64 P0, [R196+URZ+0x38800], R9 ;  /* 0x03880009c40085a7 */ /* 0x000e64000800007f */
[----:B-1----:R-:W-:Y:S05]  /*150b0*/  @!P0 BRA `(.L_x_7209) ;  /* 0xfffffffc00f08947 */ /* 0x002fea000383ffff */
[----:B------:R-:W-:Y:S05]  /*150c0*/  BRA `(.L_x_7347) ;  /* 0xfffffee400747947 */ /* 0x000fea000383ffff */
.L_x_7213:
[----:B--2---:R2:W3:Y:S02]  /*150d0*/  SYNCS.PHASECHK.TRANS64.TRYWAIT P1, [R196+URZ+0x38830], R9 ;  /* 0x03883009c40075a7 */ /* 0x0044e4000802017f */
[----:B---3--:R-:W-:Y:S05]  /*150e0*/  @!P1 NANOSLEEP.SYNCS 0x989680 ;  /* 0x009896800000995d */ /* 0x008fea0003900000 */
[----:B------:R-:W3:Y:S02]  /*150f0*/  @!P1 SYNCS.PHASECHK.TRANS64 P1, [R196+URZ+0x38830], R9 ;  /* 0x03883009c40095a7 */ /* 0x000ee4000802007f */
[----:B---3--:R-:W-:Y:S05]  /*15100*/  @!P1 BRA `(.L_x_7213) ;  /* 0xfffffffc00f09947 */ /* 0x008fea000383ffff */
[----:B------:R-:W-:Y:S05]  /*15110*/  BRA `(.L_x_7212) ;  /* 0xfffffee400c07947 */ /* 0x000fea000383ffff */
.L_x_7214:
[----:B---3--:R3:W4:Y:S02]  /*15120*/  SYNCS.PHASECHK.TRANS64.TRYWAIT P1, [R196+URZ+0x38810], R9 ;  /* 0x03881009c40075a7 */ /* 0x008724000802017f */
[----:B----4-:R-:W-:Y:S05]  /*15130*/  @!P1 NANOSLEEP.SYNCS 0x989680 ;  /* 0x009896800000995d */ /* 0x010fea0003900000 */
[----:B------:R-:W4:Y:S02]  /*15140*/  @!P1 SYNCS.PHASECHK.TRANS64 P1, [R196+URZ+0x38810], R9 ;  /* 0x03881009c40095a7 */ /* 0x000f24000802007f */
[----:B----4-:R-:W-:Y:S05]  /*15150*/  @!P1 BRA `(.L_x_7214) ;  /* 0xfffffffc00f09947 */ /* 0x010fea000383ffff */
[----:B------:R-:W-:Y:S05]  /*15160*/  BRA `(.L_x_7348) ;  /* 0xfffffee800b07947 */ /* 0x000fea000383ffff */
.L_x_7218:
[----:B------:R0:W0:Y:S02]  /*15170*/  SYNCS.PHASECHK.TRANS64.TRYWAIT P1, [R196+URZ+0x38850], R9 ;  /* 0x03885009c40075a7 */ /* 0x000024000802017f */
[----:B0-----:R-:W-:Y:S05]  /*15180*/  @!P1 NANOSLEEP.SYNCS 0x989680 ;  /* 0x009896800000995d */ /* 0x001fea0003900000 */
[----:B------:R-:W0:Y:S02]  /*15190*/  @!P1 SYNCS.PHASECHK.TRANS64 P1, [R196+URZ+0x38850], R9 ;  /* 0x03885009c40095a7 */ /* 0x000e24000802007f */
[----:B0-----:R-:W-:Y:S05]  /*151a0*/  @!P1 BRA `(.L_x_7218) ;  /* 0xfffffffc00f09947 */ /* 0x001fea000383ffff */
[----:B------:R-:W-:Y:S05]  /*151b0*/  BRA `(.L_x_7217) ;  /* 0xfffffee800dc7947 */ /* 0x000fea000383ffff */
.L_x_7223:
[----:B-1----:R1:W2:Y:S02]  /*151c0*/  SYNCS.PHASECHK.TRANS64.TRYWAIT P3, [R198+URZ+0x38830], R205 ;  /* 0x038830cdc60075a7 */ /* 0x0022a4000806017f */
[----:B--2---:R-:W-:Y:S05]  /*151d0*/  @!P3 NANOSLEEP.SYNCS 0x989680 ;  /* 0x009896800000b95d */ /* 0x004fea0003900000 */
[----:B------:R-:W2:Y:S02]  /*151e0*/  @!P3 SYNCS.PHASECHK.TRANS64 P3, [R198+URZ+0x38830], R205 ;  /* 0x038830cdc600b5a7 */ /* 0x000ea4000806007f */
[----:B--2---:R-:W-:Y:S05]  /*151f0*/  @!P3 BRA `(.L_x_7223) ;  /* 0xfffffffc00f0b947 */ /* 0x004fea000383ffff */
[----:B------:R-:W-:Y:S05]  /*15200*/  BRA `(.L_x_7222) ;  /* 0xffffff1400cc7947 */ /* 0x000fea000383ffff */
.L_x_7227:
[----:B---3--:R3:W4:Y:S02]  /*15210*/  SYNCS.PHASECHK.TRANS64.TRYWAIT P3, [R198+URZ+0x38850], R205 ;  /* 0x038850cdc60075a7 */ /* 0x008724000806017f */
[----:B----4-:R-:W-:Y:S05]  /*15220*/  @!P3 NANOSLEEP.SYNCS 0x989680 ;  /* 0x009896800000b95d */ /* 0x010fea0003900000 */
[----:B------:R-:W4:Y:S02]  /*15230*/  @!P3 SYNCS.PHASECHK.TRANS64 P3, [R198+URZ+0x38850], R205 ;  /* 0x038850cdc600b5a7 */ /* 0x000f24000806007f */
[----:B----4-:R-:W-:Y:S05]  /*15240*/  @!P3 BRA `(.L_x_7227) ;  /* 0xfffffffc00f0b947 */ /* 0x010fea000383ffff */
[----:B------:R-:W-:Y:S05]  /*15250*/  BRA `(.L_x_7226) ;  /* 0xffffff1800947947 */ /* 0x000fea000383ffff */
.L_x_7233:
[----:B-1----:R1:W3:Y:S02]  /*15260*/  SYNCS.PHASECHK.TRANS64.TRYWAIT P1, [R186+URZ+0x38830], R185 ;  /* 0x038830b9ba0075a7 */ /* 0x0022e4000802017f */
[----:B---3--:R-:W-:Y:S05]  /*15270*/  @!P1 NANOSLEEP.SYNCS 0x989680 ;  /* 0x009896800000995d */ /* 0x008fea0003900000 */
[----:B------:R-:W3:Y:S02]  /*15280*/  @!P1 SYNCS.PHASECHK.TRANS64 P1, [R186+URZ+0x38830], R185 ;  /* 0x038830b9ba0095a7 */ /* 0x000ee4000802007f */
[----:B---3--:R-:W-:Y:S05]  /*15290*/  @!P1 BRA `(.L_x_7233) ;  /* 0xfffffffc00f09947 */ /* 0x008fea000383ffff */
[----:B------:R-:W-:Y:S05]  /*152a0*/  BRA `(.L_x_7232) ;  /* 0xffffff4800387947 */ /* 0x000fea000383ffff */
.L_x_7237:
[----:B---3--:R3:W4:Y:S02]  /*152b0*/  SYNCS.PHASECHK.TRANS64.TRYWAIT P1, [R186+URZ+0x38850], R185 ;  /* 0x038850b9ba0075a7 */ /* 0x008724000802017f */
[----:B----4-:R-:W-:Y:S05]  /*152c0*/  @!P1 NANOSLEEP.SYNCS 0x989680 ;  /* 0x009896800000995d */ /* 0x010fea0003900000 */
[----:B------:R-:W4:Y:S02]  /*152d0*/  @!P1 SYNCS.PHASECHK.TRANS64 P1, [R186+URZ+0x38850], R185 ;  /* 0x038850b9ba0095a7 */ /* 0x000f24000802007f */
[----:B----4-:R-:W-:Y:S05]  /*152e0*/  @!P1 BRA `(.L_x_7237) ;  /* 0xfffffffc00f09947 */ /* 0x010fea000383ffff */
[----:B------:R-:W-:Y:S05]  /*152f0*/  BRA `(.L_x_7236) ;  /* 0xffffff4800c07947 */ /* 0x000fea000383ffff */
.L_x_7250:
[----:B------:R-:W-:Y:S02]  /*15300*/  IMAD.MOV.U32 R13, RZ, RZ, R6 ;  /* 0x000000ffff0d7224 */ /* 0x000fe400078e0006 */
[----:B------:R-:W-:Y:S02]  /*15310*/  IMAD.MOV.U32 R12, RZ, RZ, RZ ;  /* 0x000000ffff0c7224 */ /* 0x000fe400078e00ff */
[----:B------:R-:W-:Y:S02]  /*15320*/  IMAD.MOV.U32 R11, RZ, RZ, 0x1f ;  /* 0x0000001fff0b7424 */ /* 0x000fe400078e00ff */
[----:B------:R-:W-:-:S07]  /*15330*/  IMAD.MOV.U32 R15, RZ, RZ, -0x1 ;  /* 0xffffffffff0f7424 */ /* 0x000fce00078e00ff */
[----:B------:R-:W-:Y:S05]  /*15340*/  WARPSYNC.COLLECTIVE R15, `(.L_x_7349) ;  /* 0x000000000f087348 */ /* 0x000fea0003c00000 */
[----:B------:R0:W1:Y:S02]  /*15350*/  SHFL.IDX P6, R14, R13, R12, R11 ;  /* 0x0000000c0d0e7389 */ /* 0x00006400000c000b */
[----:B01----:R-:W-:Y:S01]  /*15360*/  ENDCOLLECTIVE ;  /* 0x000000000000791b */ /* 0x003fe20003800000 */
.L_x_7349:
[----:B------:R-:W-:Y:S05]  /*15370*/  BRA `(.L_x_7350) ;  /* 0xffffffb000187947 */ /* 0x000fea000383ffff */
.L_x_7252:
[----:B------:R-:W-:Y:S01]  /*15380*/  BSSY B0, `(.L_x_7351) ;  /* 0x0000006000007945 */ /* 0x000fe20003800000 */
[----:B------:R-:W-:-:S07]  /*15390*/  IMAD.MOV.U32 R15, RZ, RZ, -0x1 ;  /* 0xffffffffff0f7424 */ /* 0x000fce00078e00ff */
[----:B0-----:R-:W-:Y:S05]  /*153a0*/  WARPSYNC.COLLECTIVE R15, `(.L_x_7352) ;  /* 0x000000000f0c7348 */ /* 0x001fea0003c00000 */
[----:B------:R-:W-:Y:S02]  /*153b0*/  ELECT P6, UR62, PT ;  /* 0x00000000003e782f */ /* 0x000fe400038c0000 */
[----:B------:R-:W-:Y:S01]  /*153c0*/  MOV R14, UR62 ;  /* 0x0000003e000e7c02 */ /* 0x000fe20008000f00 */
[----:B0-----:R-:W-:Y:S10]  /*153d0*/  ENDCOLLECTIVE ;  /* 0x000000000000791b */ /* 0x001ff40003800000 */
.L_x_7352:
[----:B------:R-:W-:Y:S05]  /*153e0*/  BSYNC B0 ;  /* 0x0000000000007941 */ /* 0x000fea0003800000 */
.L_x_7351:
[----:B------:R-:W-:Y:S05]  /*153f0*/  BRA `(.L_x_7353) ;  /* 0xffffffb0001c7947 */ /* 0x000fea000383ffff */
.L_x_7254:
[----:B0-----:R-:W-:-:S04]  /*15400*/  IMAD.U32 R3, RZ, RZ, UR38 ;  /* 0x00000026ff037e24 */ /* 0x001fc8000f8e00ff */
[----:B------:R0:W1:Y:S03]  /*15410*/  SYNCS.PHASECHK.TRANS64.TRYWAIT P0, [R3+URZ+0x38840], R0 ;  /* 0x03884000030075a7 */ /* 0x000066000800017f */
[----:B-1----:R-:W-:Y:S05]  /*15420*/  @!P0 NANOSLEEP.SYNCS 0x989680 ;  /* 0x009896800000895d */ /* 0x002fea0003900000 */
[----:B------:R-:W1:Y:S02]  /*15430*/  @!P0 SYNCS.PHASECHK.TRANS64 P0, [R3+URZ+0x38840], R0 ;  /* 0x03884000030085a7 */ /* 0x000e64000800007f */
[----:B-1----:R-:W-:Y:S05]  /*15440*/  @!P0 BRA `(.L_x_7254) ;  /* 0xfffffffc00ec8947 */ /* 0x002fea000383ffff */
[----:B------:R-:W-:Y:S05]  /*15450*/  BRA `(.L_x_7354) ;  /* 0xffffffb000807947 */ /* 0x000fea000383ffff */
.L_x_7257:
[----:B------:R-:W-:Y:S02]  /*15460*/  IMAD.MOV.U32 R13, RZ, RZ, R3 ;  /* 0x000000ffff0d7224 */ /* 0x000fe400078e0003 */
[----:B------:R-:W-:Y:S02]  /*15470*/  IMAD.MOV.U32 R12, RZ, RZ, RZ ;  /* 0x000000ffff0c7224 */ /* 0x000fe400078e00ff */
[----:B------:R-:W-:Y:S02]  /*15480*/  IMAD.MOV.U32 R11, RZ, RZ, 0x181f ;  /* 0x0000181fff0b7424 */ /* 0x000fe400078e00ff */
[----:B------:R-:W-:Y:S02]  /*15490*/  IMAD.MOV.U32 R15, RZ, RZ, -0x1 ;  /* 0xffffffffff0f7424 */ /* 0x000fe400078e00ff */
[----:B------:R-:W-:Y:S02]  /*154a0*/  IMAD R6, R8, 0x40, R6 ;  /* 0x0000004008067824 */ /* 0x000fe400078e0206 */
[----:B------:R-:W-:-:S07]  /*154b0*/  IMAD.SHL.U32 R8, R9, 0x8, RZ ;  /* 0x0000000809087824 */ /* 0x000fce00078e00ff */
[----:B------:R-:W-:Y:S05]  /*154c0*/  WARPSYNC.COLLECTIVE R15, `(.L_x_7355) ;  /* 0x000000000f087348 */ /* 0x000fea0003c00000 */
[----:B------:R0:W1:Y:S02]  /*154d0*/  SHFL.IDX P6, R14, R13, R12, R11 ;  /* 0x0000000c0d0e7389 */ /* 0x00006400000c000b */
[----:B01----:R-:W-:Y:S01]  /*154e0*/  ENDCOLLECTIVE ;  /* 0x000000000000791b */ /* 0x003fe20003800000 */
.L_x_7355:
[----:B------:R-:W-:Y:S01]  /*154f0*/  LOP3.LUT R8, R8, 0x38, RZ, 0xc0, !PT ;  /* 0x0000003808087812 */ /* 0x000fe200078ec0ff */
[----:B------:R0:W-:Y:S01]  /*15500*/  STL [R1+0x4], R6 ;  /* 0x0000040601007387 */ /* 0x0001e20000100800 */
[----:B------:R-:W-:Y:S02]  /*15510*/  IMAD.MOV.U32 R13, RZ, RZ, R0 ;  /* 0x000000ffff0d7224 */ /* 0x000fe400078e0000 */
[----:B------:R-:W-:-:S07]  /*15520*/  IMAD.MOV.U32 R4, RZ, RZ, R14 ;  /* 0x000000ffff047224 */ /* 0x000fce00078e000e */
[----:B0-----:R-:W-:Y:S05]  /*15530*/  WARPSYNC.COLLECTIVE R15, `(.L_x_7356) ;  /* 0x000000000f087348 */ /* 0x001fea0003c00000 */
[----:B------:R1:W2:Y:S02]  /*15540*/  SHFL.IDX P6, R14, R13, R12, R11 ;  /* 0x0000000c0d0e7389 */ /* 0x0002a400000c000b */
[----:B012---:R-:W-:Y:S01]  /*15550*/  ENDCOLLECTIVE ;  /* 0x000000000000791b */ /* 0x007fe20003800000 */
.L_x_7356:
        /* <DEDUP_REMOVED lines=17> */
.L_x_7357:
        /* <DEDUP_REMOVED lines=11> */
.L_x_7358:
        /* <DEDUP_REMOVED lines=15> */
.L_x_7359:
[----:B------:R-:W-:Y:S01]  /*15810*/  @!P1 LEA R6, R10, UR38, 0x1 ;  /* 0x000000260a069c11 */ /* 0x000fe2000f8e08ff */
[----:B------:R-:W-:Y:S02]  /*15820*/  IMAD.MOV.U32 R13, RZ, RZ, R0 ;  /* 0x000000ffff0d7224 */ /* 0x000fe400078e0000 */
[----:B------:R-:W-:-:S07]  /*15830*/  IMAD.MOV.U32 R4, RZ, RZ, R14 ;  /* 0x000000ffff047224 */ /* 0x000fce00078e000e */
[----:B------:R-:W-:Y:S05]  /*15840*/  WARPSYNC.COLLECTIVE R15, `(.L_x_7360) ;  /* 0x000000000f087348 */ /* 0x000fea0003c00000 */
[----:B------:R0:W1:Y:S02]  /*15850*/  SHFL.IDX P6, R14, R13, R12, R11 ;  /* 0x0000000c0d0e7389 */ /* 0x00006400000c000b */
[----:B01----:R-:W-:Y:S01]  /*15860*/  ENDCOLLECTIVE ;  /* 0x000000000000791b */ /* 0x003fe20003800000 */
.L_x_7360:
        /* <DEDUP_REMOVED lines=15> */
.L_x_7361:
[----:B------:R-:W-:Y:S02]  /*15960*/  IMAD.MOV.U32 R13, RZ, RZ, R0 ;  /* 0x000000ffff0d7224 */ /* 0x000fe400078e0000 */
[----:B------:R-:W-:-:S07]  /*15970*/  IMAD.MOV.U32 R3, RZ, RZ, R14 ;  /* 0x000000ffff037224 */ /* 0x000fce00078e000e */
[----:B------:R-:W-:Y:S05]  /*15980*/  WARPSYNC.COLLECTIVE R15, `(.L_x_7362) ;  /* 0x000000000f087348 */ /* 0x000fea0003c00000 */
[----:B------:R0:W1:Y:S02]  /*15990*/  SHFL.IDX P6, R14, R13, R12, R11 ;  /* 0x0000000c0d0e7389 */ /* 0x00006400000c000b */
[----:B01----:R-:W-:Y:S01]  /*159a0*/  ENDCOLLECTIVE ;  /* 0x000000000000791b */ /* 0x003fe20003800000 */
.L_x_7362:
[----:B------:R-:W-:Y:S05]  /*159b0*/  BRA `(.L_x_7363) ;  /* 0xffffffb400707947 */ /* 0x000fea000383ffff */
.L_x_7259:
        /* <DEDUP_REMOVED lines=8> */
.L_x_7365:
[----:B------:R-:W-:Y:S05]  /*15a40*/  BSYNC B0 ;  /* 0x0000000000007941 */ /* 0x000fea0003800000 */
.L_x_7364:
        /* <DEDUP_REMOVED lines=17> */
.L_x_7366:
        /* <DEDUP_REMOVED lines=49> */
.L_x_7367:
[----:B------:R-:W-:Y:S02]  /*15e70*/  IMAD.MOV.U32 R13, RZ, RZ, R0 ;  /* 0x000000ffff0d7224 */ /* 0x000fe400078e0000 */
[----:B------:R-:W-:-:S07]  /*15e80*/  IMAD.MOV.U32 R8, RZ, RZ, R14 ;  /* 0x000000ffff087224 */ /* 0x000fce00078e000e */
[----:B------:R-:W-:Y:S05]  /*15e90*/  WARPSYNC.COLLECTIVE R15, `(.L_x_7368) ;  /* 0x000000000f087348 */ /* 0x000fea0003c00000 */
[----:B------:R0:W1:Y:S02]  /*15ea0*/  SHFL.IDX P6, R14, R13, R12, R11 ;  /* 0x0000000c0d0e7389 */ /* 0x00006400000c000b */
[----:B01----:R-:W-:Y:S01]  /*15eb0*/  ENDCOLLECTIVE ;  /* 0x000000000000791b */ /* 0x003fe20003800000 */
.L_x_7368:
        /* <DEDUP_REMOVED lines=31> */
.L_x_7369:
[----:B------:R-:W-:Y:S02]  /*160b0*/  IMAD.MOV.U32 R13, RZ, RZ, R0 ;  /* 0x000000ffff0d7224 */ /* 0x000fe400078e0000 */
[----:B------:R-:W-:-:S07]  /*160c0*/  IMAD.MOV.U32 R2, RZ, RZ, R14 ;  /* 0x000000ffff027224 */ /* 0x000fce00078e000e */
[----:B------:R-:W-:Y:S05]  /*160d0*/  WARPSYNC.COLLECTIVE R15, `(.L_x_7370) ;  /* 0x000000000f087348 */ /* 0x000fea0003c00000 */
[----:B------:R0:W1:Y:S02]  /*160e0*/  SHFL.IDX P6, R14, R13, R12, R11 ;  /* 0x0000000c0d0e7389 */ /* 0x00006400000c000b */
[----:B01----:R-:W-:Y:S01]  /*160f0*/  ENDCOLLECTIVE ;  /* 0x000000000000791b */ /* 0x003fe20003800000 */
.L_x_7370:
        /* <DEDUP_REMOVED lines=35> */
.L_x_7371:
[----:B------:R-:W-:Y:S02]  /*16330*/  IMAD.MOV.U32 R13, RZ, RZ, R0 ;  /* 0x000000ffff0d7224 */ /* 0x000fe400078e0000 */
[----:B------:R-:W-:-:S07]  /*16340*/  IMAD.MOV.U32 R6, RZ, RZ, R14 ;  /* 0x000000ffff067224 */ /* 0x000fce00078e000e */
[----:B------:R-:W-:Y:S05]  /*16350*/  WARPSYNC.COLLECTIVE R15, `(.L_x_7372) ;  /* 0x000000000f087348 */ /* 0x000fea0003c00000 */
[----:B------:R0:W1:Y:S02]  /*16360*/  SHFL.IDX P6, R14, R13, R12, R11 ;  /* 0x0000000c0d0e7389 */ /* 0x00006400000c000b */
[----:B01----:R-:W-:Y:S01]  /*16370*/  ENDCOLLECTIVE ;  /* 0x000000000000791b */ /* 0x003fe20003800000 */
.L_x_7372:
[----:B------:R-:W-:Y:S05]  /*16380*/  BRA `(.L_x_7373) ;  /* 0xffffffb800707947 */ /* 0x000fea000383ffff */
.L_x_7262:
[----:B0-----:R-:W-:-:S04]  /*16390*/  IMAD.U32 R3, RZ, RZ, UR38 ;  /* 0x00000026ff037e24 */ /* 0x001fc8000f8e00ff */
[----:B------:R0:W3:Y:S03]  /*163a0*/  SYNCS.PHASECHK.TRANS64.TRYWAIT P0, [R3+URZ+0x38820], R2 ;  /* 0x03882002030075a7 */ /* 0x0000e6000800017f */
[----:B---3--:R-:W-:Y:S05]  /*163b0*/  @!P0 NANOSLEEP.SYNCS 0x989680 ;  /* 0x009896800000895d */ /* 0x008fea0003900000 */
[----:B------:R-:W3:Y:S02]  /*163c0*/  @!P0 SYNCS.PHASECHK.TRANS64 P0, [R3+URZ+0x38820], R2 ;  /* 0x03882002030085a7 */ /* 0x000ee4000800007f */
[----:B---3--:R-:W-:Y:S05]  /*163d0*/  @!P0 BRA `(.L_x_7262) ;  /* 0xfffffffc00ec8947 */ /* 0x008fea000383ffff */
[----:B------:R-:W-:Y:S05]  /*163e0*/  BRA `(.L_x_7374) ;  /* 0xffffffbc00187947 */ /* 0x000fea000383ffff */
.L_x_7265:
[----:B0-----:R-:W-:-:S04]  /*163f0*/  IMAD.U32 R3, RZ, RZ, UR38 ;  /* 0x00000026ff037e24 */ /* 0x001fc8000f8e00ff */
[----:B------:R0:W3:Y:S03]  /*16400*/  SYNCS.PHASECHK.TRANS64.TRYWAIT P0, [R3+URZ+0x38860], R2 ;  /* 0x03886002030075a7 */ /* 0x0000e6000800017f */
[----:B---3--:R-:W-:Y:S05]  /*16410*/  @!P0 NANOSLEEP.SYNCS 0x989680 ;  /* 0x009896800000895d */ /* 0x008fea0003900000 */
[----:B------:R-:W3:Y:S02]  /*16420*/  @!P0 SYNCS.PHASECHK.TRANS64 P0, [R3+URZ+0x38860], R2 ;  /* 0x03886002030085a7 */ /* 0x000ee4000800007f */
[----:B---3--:R-:W-:Y:S05]  /*16430*/  @!P0 BRA `(.L_x_7265) ;  /* 0xfffffffc00ec8947 */ /* 0x008fea000383ffff */
[----:B------:R-:W-:Y:S05]  /*16440*/  BRA `(.L_x_7375) ;  /* 0xffffffbc00247947 */ /* 0x000fea000383ffff */
.L_x_7281:
[----:B-1----:R-:W-:-:S04]  /*16450*/  IMAD.U32 R3, RZ, RZ, UR38 ;  /* 0x00000026ff037e24 */ /* 0x002fc8000f8e00ff */
[----:B------:R1:W3:Y:S03]  /*16460*/  SYNCS.PHASECHK.TRANS64.TRYWAIT P0, [R3+URZ+0x38848], R2 ;  /* 0x03884802030075a7 */ /* 0x0002e6000800017f */
[----:B---3--:R-:W-:Y:S05]  /*16470*/  @!P0 NANOSLEEP.SYNCS 0x989680 ;  /* 0x009896800000895d */ /* 0x008fea0003900000 */
[----:B------:R-:W3:Y:S02]  /*16480*/  @!P0 SYNCS.PHASECHK.TRANS64 P0, [R3+URZ+0x38848], R2 ;  /* 0x03884802030085a7 */ /* 0x000ee4000800007f */
[----:B---3--:R-:W-:Y:S05]  /*16490*/  @!P0 BRA `(.L_x_7281) ;  /* 0xfffffffc00ec8947 */ /* 0x008fea000383ffff */
[----:B------:R-:W-:Y:S05]  /*164a0*/  BRA `(.L_x_7376) ;  /* 0xffffffc400f07947 */ /* 0x000fea000383ffff */
.L_x_7286:
[----:B01----:R-:W-:-:S04]  /*164b0*/  IMAD.U32 R3, RZ, RZ, UR38 ;  /* 0x00000026ff037e24 */ /* 0x003fc8000f8e00ff */
[----:B------:R0:W1:Y:S03]  /*164c0*/  SYNCS.PHASECHK.TRANS64.TRYWAIT P0, [R3+URZ+0x38868], R2 ;  /* 0x03886802030075a7 */ /* 0x000066000800017f */
[----:B-1----:R-:W-:Y:S05]  /*164d0*/  @!P0 NANOSLEEP.SYNCS 0x989680 ;  /* 0x009896800000895d */ /* 0x002fea0003900000 */
[----:B------:R-:W1:Y:S02]  /*164e0*/  @!P0 SYNCS.PHASECHK.TRANS64 P0, [R3+URZ+0x38868], R2 ;  /* 0x03886802030085a7 */ /* 0x000e64000800007f */
[----:B-1----:R-:W-:Y:S05]  /*164f0*/  @!P0 BRA `(.L_x_7286) ;  /* 0xfffffffc00ec8947 */ /* 0x002fea000383ffff */
[----:B------:R-:W-:Y:S05]  /*16500*/  BRA `(.L_x_7377) ;  /* 0xffffffc800507947 */ /* 0x000fea000383ffff */
.L_x_7301:
[----:B-1----:R-:W-:-:S04]  /*16510*/  IMAD.U32 R3, RZ, RZ, UR38 ;  /* 0x00000026ff037e24 */ /* 0x002fc8000f8e00ff */
[----:B------:R1:W3:Y:S03]  /*16520*/  SYNCS.PHASECHK.TRANS64.TRYWAIT P0, [R3+URZ+0x38840], R2 ;  /* 0x03884002030075a7 */ /* 0x0002e6000800017f */
[----:B---3--:R-:W-:Y:S05]  /*16530*/  @!P0 NANOSLEEP.SYNCS 0x989680 ;  /* 0x009896800000895d */ /* 0x008fea0003900000 */
[----:B------:R-:W3:Y:S02]  /*16540*/  @!P0 SYNCS.PHASECHK.TRANS64 P0, [R3+URZ+0x38840], R2 ;  /* 0x03884002030085a7 */ /* 0x000ee4000800007f */
[----:B---3--:R-:W-:Y:S05]  /*16550*/  @!P0 BRA `(.L_x_7301) ;  /* 0xfffffffc00ec8947 */ /* 0x008fea000383ffff */
[----:B------:R-:W-:Y:S05]  /*16560*/  BRA `(.L_x_7378) ;  /* 0xffffffd000a07947 */ /* 0x000fea000383ffff */
.L_x_7306:
[----:B01----:R-:W-:-:S04]  /*16570*/  IMAD.U32 R3, RZ, RZ, UR38 ;  /* 0x00000026ff037e24 */ /* 0x003fc8000f8e00ff */
[----:B------:R0:W1:Y:S03]  /*16580*/  SYNCS.PHASECHK.TRANS64.TRYWAIT P0, [R3+URZ+0x38860], R2 ;  /* 0x03886002030075a7 */ /* 0x000066000800017f */
[----:B-1----:R-:W-:Y:S05]  /*16590*/  @!P0 NANOSLEEP.SYNCS 0x989680 ;  /* 0x009896800000895d */ /* 0x002fea0003900000 */
[----:B------:R-:W1:Y:S02]  /*165a0*/  @!P0 SYNCS.PHASECHK.TRANS64 P0, [R3+URZ+0x38860], R2 ;  /* 0x03886002030085a7 */ /* 0x000e64000800007f */
[----:B-1----:R-:W-:Y:S05]  /*165b0*/  @!P0 BRA `(.L_x_7306) ;  /* 0xfffffffc00ec8947 */ /* 0x002fea000383ffff */
[----:B------:R-:W-:Y:S05]  /*165c0*/  BRA `(.L_x_7379) ;  /* 0xffffffd400047947 */ /* 0x000fea000383ffff */
.L_x_7322:
[----:B-1----:R-:W-:-:S04]  /*165d0*/  IMAD.U32 R3, RZ, RZ, UR38 ;  /* 0x00000026ff037e24 */ /* 0x002fc8000f8e00ff */
[----:B------:R1:W3:Y:S03]  /*165e0*/  SYNCS.PHASECHK.TRANS64.TRYWAIT P0, [R3+URZ+0x38848], R2 ;  /* 0x03884802030075a7 */ /* 0x0002e6000800017f */
[----:B---3--:R-:W-:Y:S05]  /*165f0*/  @!P0 NANOSLEEP.SYNCS 0x989680 ;  /* 0x009896800000895d */ /* 0x008fea0003900000 */
[----:B------:R-:W3:Y:S02]  /*16600*/  @!P0 SYNCS.PHASECHK.TRANS64 P0, [R3+URZ+0x38848], R2 ;  /* 0x03884802030085a7 */ /* 0x000ee4000800007f */
[----:B---3--:R-:W-:Y:S05]  /*16610*/  @!P0 BRA `(.L_x_7322) ;  /* 0xfffffffc00ec8947 */ /* 0x008fea000383ffff */
[----:B------:R-:W-:Y:S05]  /*16620*/  BRA `(.L_x_7380) ;  /* 0xffffffdc005c7947 */ /* 0x000fea000383ffff */
.L_x_7327:
[----:B-1----:R-:W-:-:S04]  /*16630*/  IMAD.U32 R3, RZ, RZ, UR38 ;  /* 0x00000026ff037e24 */ /* 0x002fc8000f8e00ff */
[----:B------:R1:W3:Y:S03]  /*16640*/  SYNCS.PHASECHK.TRANS64.TRYWAIT P0, [R3+URZ+0x38868], R2 ;  /* 0x03886802030075a7 */ /* 0x0002e6000800017f */
[----:B---3--:R-:W-:Y:S05]  /*16650*/  @!P0 NANOSLEEP.SYNCS 0x989680 ;  /* 0x009896800000895d */ /* 0x008fea0003900000 */
[----:B------:R-:W3:Y:S02]  /*16660*/  @!P0 SYNCS.PHASECHK.TRANS64 P0, [R3+URZ+0x38868], R2 ;  /* 0x03886802030085a7 */ /* 0x000ee4000800007f */
[----:B---3--:R-:W-:Y:S05]  /*16670*/  @!P0 BRA `(.L_x_7327) ;  /* 0xfffffffc00ec8947 */ /* 0x008fea000383ffff */
[----:B------:R-:W-:Y:S05]  /*16680*/  BRA `(.L_x_7381) ;  /* 0xffffffdc00c07947 */ /* 0x000fea000383ffff */
.L_x_7338:
[----:B-1----:R1:W3:Y:S02]  /*16690*/  SYNCS.PHASECHK.TRANS64.TRYWAIT P0, [R2+URZ+0x38820], R9 ;  /* 0x03882009020075a7 */ /* 0x0022e4000800017f */
[----:B---3--:R-:W-:Y:S05]  /*166a0*/  @!P0 NANOSLEEP.SYNCS 0x989680 ;  /* 0x009896800000895d */ /* 0x008fea0003900000 */
[----:B------:R-:W3:Y:S02]  /*166b0*/  @!P0 SYNCS.PHASECHK.TRANS64 P0, [R2+URZ+0x38820], R9 ;  /* 0x03882009020085a7 */ /* 0x000ee4000800007f */
[----:B---3--:R-:W-:Y:S05]  /*166c0*/  @!P0 BRA `(.L_x_7338) ;  /* 0xfffffffc00f08947 */ /* 0x008fea000383ffff */
[----:B------:R-:W-:Y:S05]  /*166d0*/  BRA `(.L_x_7382) ;  /* 0xffffffe400b07947 */ /* 0x000fea000383ffff */
.L_x_7339:
        /* <DEDUP_REMOVED lines=11> */
.L_x_7384:
[----:B------:R-:W-:Y:S05]  /*16790*/  BSYNC B0 ;  /* 0x0000000000007941 */ /* 0x000fea0003800000 */
.L_x_7383:
[----:B------:R-:W-:Y:S05]  /*167a0*/  BRA `(.L_x_7385) ;  /* 0xffffffe400947947 */ /* 0x000fea000383ffff */
.L_x_7340:
[----:B------:R-:W-:Y:S01]  /*167b0*/  BSSY B0, `(.L_x_7386) ;  /* 0x0000006000007945 */ /* 0x000fe20003800000 */
[----:B------:R-:W-:-:S07]  /*167c0*/  IMAD.MOV.U32 R15, RZ, RZ, -0x1 ;  /* 0xffffffffff0f7424 */ /* 0x000fce00078e00ff */
[----:B012---:R-:W-:Y:S05]  /*167d0*/  WARPSYNC.COLLECTIVE R15, `(.L_x_7387) ;  /* 0x000000000f0c7348 */ /* 0x007fea0003c00000 */
[----:B------:R-:W-:Y:S02]  /*167e0*/  ELECT P6, UR62, PT ;  /* 0x00000000003e782f */ /* 0x000fe400038c0000 */
[----:B------:R-:W-:Y:S01]  /*167f0*/  MOV R14, UR62 ;  /* 0x0000003e000e7c02 */ /* 0x000fe20008000f00 */
[----:B012---:R-:W-:Y:S10]  /*16800*/  ENDCOLLECTIVE ;  /* 0x000000000000791b */ /* 0x007ff40003800000 */
.L_x_7387:
[----:B------:R-:W-:Y:S05]  /*16810*/  BSYNC B0 ;  /* 0x0000000000007941 */ /* 0x000fea0003800000 */
.L_x_7386:
[----:B------:R-:W-:Y:S05]  /*16820*/  BRA `(.L_x_7388) ;  /* 0xffffffe400887947 */ /* 0x000fea000383ffff */
.L_x_7342:
[----:B--2---:R2:W3:Y:S02]  /*16830*/  SYNCS.PHASECHK.TRANS64.TRYWAIT P0, [R7+URZ], R4 ;  /* 0x00000004070075a7 */ /* 0x0044e4000800017f */
[----:B---3--:R-:W-:Y:S05]  /*16840*/  @!P0 NANOSLEEP.SYNCS 0x989680 ;  /* 0x009896800000895d */ /* 0x008fea0003900000 */
[----:B------:R-:W3:Y:S02]  /*16850*/  @!P0 SYNCS.PHASECHK.TRANS64 P0, [R7+URZ], R4 ;  /* 0x00000004070085a7 */ /* 0x000ee4000800007f */
[----:B---3--:R-:W-:Y:S05]  /*16860*/  @!P0 BRA `(.L_x_7342) ;  /* 0xfffffffc00f08947 */ /* 0x008fea000383ffff */
[----:B------:R-:W-:Y:S05]  /*16870*/  BRA `(.L_x_7389) ;  /* 0xffffffe400c47947 */ /* 0x000fea000383ffff */
.L_x_7343:
[----:B---3--:R3:W4:Y:S02]  /*16880*/  SYNCS.PHASECHK.TRANS64.TRYWAIT P0, [R5+URZ], R0 ;  /* 0x00000000050075a7 */ /* 0x008724000800017f */
[----:B----4-:R-:W-:Y:S05]  /*16890*/  @!P0 NANOSLEEP.SYNCS 0x989680 ;  /* 0x009896800000895d */ /* 0x010fea0003900000 */
[----:B------:R-:W4:Y:S02]  /*168a0*/  @!P0 SYNCS.PHASECHK.TRANS64 P0, [R5+URZ], R0 ;  /* 0x00000000050085a7 */ /* 0x000f24000800007f */
[----:B----4-:R-:W-:Y:S05]  /*168b0*/  @!P0 BRA `(.L_x_7343) ;  /* 0xfffffffc00f08947 */ /* 0x010fea000383ffff */
[----:B------:R-:W-:Y:S05]  /*168c0*/  BRA `(.L_x_7390) ;  /* 0xffffffe400b87947 */ /* 0x000fea000383ffff */
.L_x_7345:
[----:B-1----:R1:W3:Y:S02]  /*168d0*/  SYNCS.PHASECHK.TRANS64.TRYWAIT P0, [R5+URZ], R4 ;  /* 0x00000004050075a7 */ /* 0x0022e4000800017f */
[----:B---3--:R-:W-:Y:S05]  /*168e0*/  @!P0 NANOSLEEP.SYNCS 0x989680 ;  /* 0x009896800000895d */ /* 0x008fea0003900000 */
[----:B------:R-:W3:Y:S02]  /*168f0*/  @!P0 SYNCS.PHASECHK.TRANS64 P0, [R5+URZ], R4 ;  /* 0x00000004050085a7 */ /* 0x000ee4000800007f */
[----:B---3--:R-:W-:Y:S05]  /*16900*/  @!P0 BRA `(.L_x_7345) ;  /* 0xfffffffc00f08947 */ /* 0x008fea000383ffff */
[----:B------:R-:W-:Y:S05]  /*16910*/  BRA `(.L_x_7391) ;  /* 0xffffffe400bc7947 */ /* 0x000fea000383ffff */
.L_x_7392:
        /* <DEDUP_REMOVED lines=14> */
.L_x_15009:


//--------------------- .text._ZN7cutlass13device_kernelIN5flash11enable_sm90INS1_16FlashAttnFwdSm90INS1_25CollectiveMainloopFwdSm90ILi2EN4cute5tupleIJNS5_1CILi1EEES8_S8_EEENS6_IJNS7_ILi64EEESA_SA_EEELi512ENS_10bfloat16_tEfNS_4arch4Sm90ELb1ELb0ELb0ELb1ELb0ELb0ELb0ELb0ELb0ELb1ELb1ELb0EEENS1_21CollectiveEpilogueFwdINS6_IJSA_NS7_ILi512EEESA_EEES9_SC_SE_Li256ELb1ELb1ELb1ELb0EEENS1_36VarlenDynamicPersistentTileSchedulerILi64ELi64ELi256ELi128ELb1ELb1ELb1ELb1ELb1ELb1EEEEEEEEEvNT_6ParamsE --------------------------
	.section	.text._ZN7cutlass13device_kernelIN5flash11enable_sm90INS1_16FlashAttnFwdSm90INS1_25CollectiveMainloopFwdSm90ILi2EN4cute5tupleIJNS5_1CILi1EEES8_S8_EEENS6_IJNS7_ILi64EEESA_SA_EEELi512ENS_10bfloat16_tEfNS_4arch4Sm90ELb1ELb0ELb0ELb1ELb0ELb0ELb0ELb0ELb0ELb1ELb1ELb0EEENS1_21CollectiveEpilogueFwdINS6_IJSA_NS7_ILi512EEESA_EEES9_SC_SE_Li256ELb1ELb1ELb1ELb0EEENS1_36VarlenDynamicPersistentTileSchedulerILi64ELi64ELi256ELi128ELb1ELb1ELb1ELb1ELb1ELb1EEEEEEEEEvNT_6ParamsE,"ax",@progbits
	.align	128
.text._ZN7cutlass13device_kernelIN5flash11enable_sm90INS1_16FlashAttnFwdSm90INS1_25CollectiveMainloopFwdSm90ILi2EN4cute5tupleIJNS5_1CILi1EEES8_S8_EEENS6_IJNS7_ILi64EEESA_SA_EEELi512ENS_10bfloat16_tEfNS_4arch4Sm90ELb1ELb0ELb0ELb1ELb0ELb0ELb0ELb0ELb0ELb1ELb1ELb0EEENS1_21CollectiveEpilogueFwdINS6_IJSA_NS7_ILi512EEESA_EEES9_SC_SE_Li256ELb1ELb1ELb1ELb0EEENS1_36VarlenDynamicPersistentTileSchedulerILi64ELi64ELi256ELi128ELb1ELb1ELb1ELb1ELb1ELb1EEEEEEEEEvNT_6ParamsE:
        .type           _ZN7cutlass13device_kernelIN5flash11enable_sm90INS1_16FlashAttnFwdSm90INS1_25CollectiveMainloopFwdSm90ILi2EN4cute5tupleIJNS5_1CILi1EEES8_S8_EEENS6_IJNS7_ILi64EEESA_SA_EEELi512ENS_10bfloat16_tEfNS_4arch4Sm90ELb1ELb0ELb0ELb1ELb0ELb0ELb0ELb0ELb0ELb1ELb1ELb0EEENS1_21CollectiveEpilogueFwdINS6_IJSA_NS7_ILi512EEESA_EEES9_SC_SE_Li256ELb1ELb1ELb1ELb0EEENS1_36VarlenDynamicPersistentTileSchedulerILi64ELi64ELi256ELi128ELb1ELb1ELb1ELb1ELb1ELb1EEEEEEEEEvNT_6ParamsE,@function
        .size           _ZN7cutlass13device_kernelIN5flash11enable_sm90INS1_16FlashAttnFwdSm90INS1_25CollectiveMainloopFwdSm90ILi2EN4cute5tupleIJNS5_1CILi1EEES8_S8_EEENS6_IJNS7_ILi64EEESA_SA_EEELi512ENS_10bfloat16_tEfNS_4arch4Sm90ELb1ELb0ELb0ELb1ELb0ELb0ELb0ELb0ELb0ELb1ELb1ELb0EEENS1_21CollectiveEpilogueFwdINS6_IJSA_NS7_ILi512EEESA_EEES9_SC_SE_Li256ELb1ELb1ELb1ELb0EEENS1_36VarlenDynamicPersistentTileSchedulerILi64ELi64ELi256ELi128ELb1ELb1ELb1ELb1ELb1ELb1EEEEEEEEEvNT_6ParamsE,(.L_x_15010 - _ZN7cutlass13device_kernelIN5flash11enable_sm90INS1_16FlashAttnFwdSm90INS1_25CollectiveMainloopFwdSm90ILi2EN4cute5tupleIJNS5_1CILi1EEES8_S8_EEENS6_IJNS7_ILi64EEESA_SA_EEELi512ENS_10bfloat16_tEfNS_4arch4Sm90ELb1ELb0ELb0ELb1ELb0ELb0ELb0ELb0ELb0ELb1ELb1ELb0EEENS1_21CollectiveEpilogueFwdINS6_IJSA_NS7_ILi512EEESA_EEES9_SC_SE_Li256ELb1ELb1ELb1ELb0EEENS1_36VarlenDynamicPersistentTileSchedulerILi64ELi64ELi256ELi128ELb1ELb1ELb1ELb1ELb1ELb1EEEEEEEEEvNT_6ParamsE)
        .other          _ZN7cutlass13device_kernelIN5flash11enable_sm90INS1_16FlashAttnFwdSm90INS1_25CollectiveMainloopFwdSm90ILi2EN4cute5tupleIJNS5_1CILi1EEES8_S8_EEENS6_IJNS7_ILi64EEESA_SA_EEELi512ENS_10bfloat16_tEfNS_4arch4Sm90ELb1ELb0ELb0ELb1ELb0ELb0ELb0ELb0ELb0ELb1ELb1ELb0EEENS1_21CollectiveEpilogueFwdINS6_IJSA_NS7_ILi512EEESA_EEES9_SC_SE_Li256ELb1ELb1ELb1ELb0EEENS1_36VarlenDynamicPersistentTileSchedulerILi64ELi64ELi256ELi128ELb1ELb1ELb1ELb1ELb1ELb1EEEEEEEEEvNT_6ParamsE,@"STO_CUDA_ENTRY STV_DEFAULT"
_ZN7cutlass13device_kernelIN5flash11enable_sm90INS1_16FlashAttnFwdSm90INS1_25CollectiveMainloopFwdSm90ILi2EN4cute5tupleIJNS5_1CILi1EEES8_S8_EEENS6_IJNS7_ILi64EEESA_SA_EEELi512ENS_10bfloat16_tEfNS_4arch4Sm90ELb1ELb0ELb0ELb1ELb0ELb0ELb0ELb0ELb0ELb1ELb1ELb0EEENS1_21CollectiveEpilogueFwdINS6_IJSA_NS7_ILi512EEESA_EEES9_SC_SE_Li256ELb1ELb1ELb1ELb0EEENS1_36VarlenDynamicPersistentTileSchedulerILi64ELi64ELi256ELi128ELb1ELb1ELb1ELb1ELb1ELb1EEEEEEEEEvNT_6ParamsE:
        /* <DEDUP_REMOVED lines=18> */
.L_x_7394:
[----:B------:R-:W-:Y:S05]  /*0120*/  BSYNC B0 ;  /* 0x0000000000007941 */ /* 0x000fea0003800000 */
.L_x_7393:
        /* <DEDUP_REMOVED lines=37> */
.L_x_7395:
        /* <DEDUP_REMOVED lines=22> */
.L_x_7396:
        /* <DEDUP_REMOVED lines=18> */
.L_x_7397:
        /* <DEDUP_REMOVED lines=22> */
.L_x_7398:
        /* <DEDUP_REMOVED lines=22> */
.L_x_7399:
[----:B------:R-:W-:Y:S01]  /*08c0*/  PLOP3.LUT P0, PT, PT, PT, UP0, 0x80, 0x0 ;  /* 0x000000000000781c */ /* 0x000fe20003f0f008 */
[----:B------:R-:W-:Y:S01]  /*08d0*/  UMOV UR36, 0x1 ;  /* 0x0000000100247882 */ /* 0x000fe20000000000 */
[----:B------:R-:W-:Y:S01]  /*08e0*/  NOP ;  /* 0x0000000000007918 */ /* 0x000fe20000000000 */
[----:B------:R-:W-:Y:S01]  /*08f0*/  USEL UR36, UR36, 0x2, !UP0 ;  /* 0x0000000224247887 */ /* 0x000fe2000c000000 */
[----:B------:R-:W-:Y:S01]  /*0900*/  ULDC.64 UR40, c[0x0][0x208] ;  /* 0x0000820000287ab9 */ /* 0x000fe20000000a00 */
[----:B012-4-:R-:W-:Y:S08]  /*0910*/  BAR.SYNC.DEFER_BLOCKING 0x0 ;  /* 0x0000000000007b1d */ /* 0x017ff00000010000 */
[----:B------:R-:W-:Y:S05]  /*0920*/  @!P0 BRA `(.L_x_7400) ;  /* 0x000000dc00b88947 */ /* 0x000fea0003800000 */
.L_x_7401:
        /* <DEDUP_REMOVED lines=32> */
[----:B------:R-:W-:Y:S02]  /*0b30*/  LOP3.LUT R11, R7, 0xfffffff8, RZ, 0xc0, !PT ;  /* 0xfffffff8070b7812 */ /* 0x000fe400078ec0ff */
[----:B------:R-:W-:Y:S02]  /*0b40*/  LOP3.LUT R13, R3, 0xfffffffc, RZ, 0xc0, !PT ;  /* 0xfffffffc030d7812 */ /* 0x000fe400078ec0ff */
[----:B------:R-:W-:Y:S01]  /*0b50*/  SHF.R.S32.HI R7, RZ, 0x4, R2 ;  /* 0x00000004ff077819 */ /* 0x000fe20000011402 */
[----:B------:R-:W-:Y:S01]  /*0b60*/  IMAD.IADD R10, R6, 0x1, -R11 ;  /* 0x00000001060a7824 */ /* 0x000fe200078e0a0b */
[----:B------:R-:W-:Y:S01]  /*0b70*/  LOP3.LUT R3, R2, 0xfffffff0, RZ, 0xc0, !PT ;  /* 0xfffffff002037812 */ /* 0x000fe200078ec0ff */
[----:B------:R-:W-:Y:S01]  /*0b80*/  IMAD.IADD R13, R6, 0x1, -R13 ;  /* 0x00000001060d7824 */ /* 0x000fe200078e0a0d */
[----:B------:R-:W-:-:S02]  /*0b90*/  SHF.R.S32.HI R5, RZ, 0x5, R4 ;  /* 0x00000005ff057819 */ /* 0x000fc40000011404 */
[----:B------:R-:W-:Y:S02]  /*0ba0*/  SHF.R.S32.HI R8, RZ, 0x1f, R4 ;  /* 0x0000001fff087819 */ /* 0x000fe40000011404 */
[----:B------:R-:W-:Y:S02]  /*0bb0*/  LOP3.LUT R9, R0, 0xffffff80, RZ, 0xc0, !PT ;  /* 0xffffff8000097812 */ /* 0x000fe400078ec0ff */
[----:B------:R-:W-:Y:S01]  /*0bc0*/  LEA.HI R4, R2, R7, RZ, 0x1 ;  /* 0x0000000702047211 */ /* 0x000fe200078f08ff */
[----:B------:R-:W-:Y:S01]  /*0bd0*/  IMAD.IADD R2, R6, 0x1, -R3 ;  /* 0x0000000106027824 */ /* 0x000fe200078e0a03 */
[----:B------:R-:W-:Y:S01]  /*0be0*/  LEA.HI R8, R8, R5, RZ, 0x2 ;  /* 0x0000000508087211 */ /* 0x000fe200078f10ff */
[----:B------:R-:W-:Y:S01]  /*0bf0*/  IMAD.IADD R9, R6, 0x1, -R9 ;  /* 0x0000000106097824 */ /* 0x000fe200078e0a09 */
[----:B------:R-:W-:Y:S02]  /*0c00*/  LOP3.LUT R4, R4, 0x1ffffffe, RZ, 0xc0, !PT ;  /* 0x1ffffffe04047812 */ /* 0x000fe400078ec0ff */
[----:B------:R-:W-:-:S02]  /*0c10*/  SHF.R.S32.HI R3, RZ, 0x1f, R2 ;  /* 0x0000001fff037819 */ /* 0x000fc40000011402 */
[----:B------:R-:W-:Y:S01]  /*0c20*/  SHF.R.S32.HI R227, RZ, 0x7, R0 ;  /* 0x00000007ffe37819 */ /* 0x000fe20000011400 */
[----:B------:R-:W-:Y:S01]  /*0c30*/  IMAD.IADD R4, R7, 0x1, -R4 ;  /* 0x0000000107047824 */ /* 0x000fe200078e0a04 */
[----:B------:R-:W-:Y:S02]  /*0c40*/  LOP3.LUT R8, R8, 0x3ffffc, RZ, 0xc0, !PT ;  /* 0x003ffffc08087812 */ /* 0x000fe400078ec0ff */
[----:B------:R-:W-:Y:S01]  /*0c50*/  SHF.R.S32.HI R6, RZ, 0x1f, R9 ;  /* 0x0000001fff067819 */ /* 0x000fe20000011409 */
[----:B------:R-:W-:Y:S01]  /*0c60*/  IMAD R15, R227, 0x100, R2 ;  /* 0x00000100e30f7824 */ /* 0x000fe200078e0202 */
[----:B------:R-:W-:Y:S01]  /*0c70*/  LEA.HI R11, R13, R13, RZ, 0x1 ;  /* 0x0000000d0d0b7211 */ /* 0x000fe200078f08ff */
[----:B------:R-:W-:Y:S01]  /*0c80*/  IMAD.IADD R8, R5, 0x1, -R8 ;  /* 0x0000000105087824 */ /* 0x000fe200078e0a08 */
[----:B------:R-:W-:Y:S01]  /*0c90*/  LEA.HI R7, R3, R2, RZ, 0x3 ;  /* 0x0000000203077211 */ /* 0x000fe200078f18ff */
[----:B------:R-:W-:Y:S01]  /*0ca0*/  IMAD.SHL.U32 R4, R4, 0x8, RZ ;  /* 0x0000000804047824 */ /* 0x000fe200078e00ff */
[----:B------:R-:W-:Y:S01]  /*0cb0*/  LEA.HI R3, R6, R9, RZ, 0x2 ;  /* 0x0000000906037211 */ /* 0x000fe200078f10ff */
[----:B------:R-:W-:Y:S01]  /*0cc0*/  IMAD R15, R8, 0x10, R15 ;  /* 0x00000010080f7824 */ /* 0x000fe200078e020f */
[----:B------:R-:W-:-:S02]  /*0cd0*/  LOP3.LUT R12, R11, 0x1ffffffe, RZ, 0xc0, !PT ;  /* 0x1ffffffe0b0c7812 */ /* 0x000fc400078ec0ff */
[----:B------:R-:W-:Y:S02]  /*0ce0*/  LOP3.LUT R11, R7, 0xfffffff8, RZ, 0xc0, !PT ;  /* 0xfffffff8070b7812 */ /* 0x000fe400078ec0ff */
[----:B------:R-:W-:Y:S01]  /*0cf0*/  LOP3.LUT R8, R3, 0x7ffffffc, RZ, 0xc0, !PT ;  /* 0x7ffffffc03087812 */ /* 0x000fe200078ec0ff */
[----:B------:R-:W-:Y:S01]  /*0d00*/  IMAD.IADD R13, R13, 0x1, -R12 ;  /* 0x000000010d0d7824 */ /* 0x000fe200078e0a0c */
[----:B------:R-:W-:Y:S01]  /*0d10*/  LEA.HI R6, R6, R9, RZ, 0x5 ;  /* 0x0000000906067211 */ /* 0x000fe200078f28ff */
[----:B------:R-:W-:Y:S01]  /*0d20*/  IMAD.IADD R11, R2, 0x1, -R11 ;  /* 0x00000001020b7824 */ /* 0x000fe200078e0a0b */
[----:B------:R-:W-:Y:S01]  /*0d30*/  LEA.HI R0, R0, R227, RZ, 0x1 ;  /* 0x000000e300007211 */ /* 0x000fe200078f08ff */
[----:B------:R-:W-:Y:S01]  /*0d40*/  IMAD.IADD R185, R9, 0x1, -R8 ;  /* 0x0000000109b97824 */ /* 0x000fe200078e0a08 */
[--C-:B------:R-:W-:Y:S01]  /*0d50*/  SHF.R.S32.HI R2, RZ, 0x2, R3.reuse ;  /* 0x00000002ff027819 */ /* 0x100fe20000011403 */
[----:B------:R-:W-:Y:S01]  /*0d60*/  IMAD.SHL.U32 R8, R11, 0x40, RZ ;  /* 0x000000400b087824 */ /* 0x000fe200078e00ff */
[----:B------:R-:W-:Y:S01]  /*0d70*/  LOP3.LUT R0, R0, 0xfffffe, RZ, 0xc0, !PT ;  /* 0x00fffffe00007812 */ /* 0x000fe200078ec0ff */
[----:B------:R-:W-:Y:S01]  /*0d80*/  IMAD.SHL.U32 R9, R7, 0x40, RZ ;  /* 0x0000004007097824 */ /* 0x000fe200078e00ff */
[----:B------:R-:W-:Y:S01]  /*0d90*/  SHF.R.S32.HI R3, RZ, 0x1f, R3 ;  /* 0x0000001fff037819 */ /* 0x000fe20000011403 */
[----:B------:R-:W-:Y:S01]  /*0da0*/  IMAD.SHL.U32 R185, R185, 0x2, RZ ;  /* 0x00000002b9b97824 */ /* 0x000fe200078e00ff */
[----:B------:R-:W-:Y:S01]  /*0db0*/  LOP3.LUT R7, R8, 0x1c0, RZ, 0xc0, !PT ;  /* 0x000001c008077812 */ /* 0x000fe200078ec0ff */
[----:B------:R-:W-:Y:S01]  /*0dc0*/  IMAD.IADD R0, R227, 0x1, -R0 ;  /* 0x00000001e3007824 */ /* 0x000fe200078e0a00 */
[----:B------:R-:W-:Y:S01]  /*0dd0*/  LOP3.LUT R8, R9, 0x7ffffe00, RZ, 0xc0, !PT ;  /* 0x7ffffe0009087812 */ /* 0x000fe200078ec0ff */
[--C-:B------:R-:W-:Y:S01]  /*0de0*/  IMAD.U32 R9, R15, 0x40, R4.reuse ;  /* 0x000000400f097824 */ /* 0x100fe200078e0004 */
[----:B------:R-:W-:-:S02]  /*0df0*/  LOP3.LUT R4, R7, 0x8, R4, 0xf8, !PT ;  /* 0x0000000807047812 */ /* 0x000fc400078ef804 */
[----:B------:R-:W-:Y:S01]  /*0e00*/  LEA.HI R3, R3, R2, RZ, 0x3 ;  /* 0x0000000203037211 */ /* 0x000fe200078f18ff */
[----:B------:R-:W-:Y:S01]  /*0e10*/  IMAD R8, R5, 0x400, R8 ;  /* 0x0000040005087824 */ /* 0x000fe200078e0208 */
[----:B------:R-:W-:Y:S01]  /*0e20*/  SHF.R.U32.HI R7, RZ, 0x3, R7 ;  /* 0x00000003ff077819 */ /* 0x000fe20000011607 */
[----:B------:R0:W-:Y:S01]  /*0e30*/  STL [R1+0x60], R9 ;  /* 0x0000600901007387 */ /* 0x0001e20000100800 */
[----:B------:R-:W-:Y:S02]  /*0e40*/  LOP3.LUT R3, R3, 0xfffffff8, RZ, 0xc0, !PT ;  /* 0xfffffff803037812 */ /* 0x000fe400078ec0ff */
[----:B------:R-:W-:Y:S02]  /*0e50*/  LOP3.LUT R7, R4, R7, RZ, 0x3c, !PT ;  /* 0x0000000704077212 */ /* 0x000fe400078e3cff */
[----:B------:R-:W-:Y:S01]  /*0e60*/  R2P PR, R11, 0x6 ;  /* 0x000000060b007804 */ /* 0x000fe20000000000 */
[----:B------:R-:W-:Y:S01]  /*0e70*/  IMAD.IADD R3, R2, 0x1, -R3 ;  /* 0x0000000102037824 */ /* 0x000fe200078e0a03 */
[----:B------:R-:W-:Y:S01]  /*0e80*/  SHF.R.S32.HI R6, RZ, 0x5, R6 ;  /* 0x00000005ff067819 */ /* 0x000fe20000011406 */
[----:B------:R-:W-:-:S02]  /*0e90*/  IMAD.IADD R7, R8, 0x1, R7 ;  /* 0x0000000108077824 */ /* 0x000fc400078e0207 */
[----:B0-----:R-:W-:Y:S01]  /*0ea0*/  IMAD.SHL.U32 R9, R0, 0x100, RZ ;  /* 0x0000010000097824 */ /* 0x001fe200078e00ff */
[----:B------:R-:W-:Y:S01]  /*0eb0*/  SEL R23, R23, 0xffffffe0, !P1 ;  /* 0xffffffe017177807 */ /* 0x000fe20004800000 */
[----:B------:R-:W-:Y:S01]  /*0ec0*/  IMAD.SHL.U32 R2, R10, 0x8, RZ ;  /* 0x000000080a027824 */ /* 0x000fe200078e00ff */
[----:B------:R-:W-:Y:S01]  /*0ed0*/  LEA R19, R7, UR46, 0x1 ;  /* 0x0000002e07137c11 */ /* 0x000fe2000f8e08ff */
[----:B------:R-:W-:Y:S01]  /*0ee0*/  IMAD.IADD R17, R185, 0x1, R9 ;  /* 0x00000001b9117824 */ /* 0x000fe200078e0209 */
[----:B------:R0:W-:Y:S01]  /*0ef0*/  STL [R1+0x5c], R9 ;  /* 0x00005c0901007387 */ /* 0x0001e20000100800 */
[----:B------:R-:W-:Y:S02]  /*0f00*/  VIADD R195, R2, 0x40 ;  /* 0x0000004002c37836 */ /* 0x000fe40000000000 */
[C---:B------:R-:W-:Y:S01]  /*0f10*/  VIADD R226, R17.reuse, 0x8 ;  /* 0x0000000811e27836 */ /* 0x040fe20000000000 */
[----:B------:R-:W-:Y:S01]  /*0f20*/  SHF.R.S32.HI R0, RZ, 0x1f, R17 ;  /* 0x0000001fff007819 */ /* 0x000fe20000011411 */
[----:B------:R-:W-:-:S02]  /*0f30*/  VIADD R225, R17, 0x10 ;  /* 0x0000001011e17836 */ /* 0x000fc40000000000 */
[C---:B------:R-:W-:Y:S02]  /*0f40*/  VIADD R224, R17.reuse, 0x18 ;  /* 0x0000001811e07836 */ /* 0x040fe40000000000 */
[C---:B------:R-:W-:Y:S01]  /*0f50*/  VIADD R223, R17.reuse, 0x20 ;  /* 0x0000002011df7836 */ /* 0x040fe20000000000 */
[----:B------:R-:W-:Y:S01]  /*0f60*/  SHF.R.S32.HI R0, RZ, 0x1f, R225 ;  /* 0x0000001fff007819 */ /* 0x000fe200000114e1 */
[C---:B------:R-:W-:Y:S01]  /*0f70*/  VIADD R222, R17.reuse, 0x28 ;  /* 0x0000002811de7836 */ /* 0x040fe20000000000 */
[----:B------:R-:W-:Y:S01]  /*0f80*/  SHF.R.S32.HI R4, RZ, 0x1f, R224 ;  /* 0x0000001fff047819 */ /* 0x000fe200000114e0 */
[C---:B------:R-:W-:Y:S02]  /*0f90*/  VIADD R221, R17.reuse, 0x30 ;  /* 0x0000003011dd7836 */ /* 0x040fe40000000000 */
[C---:B------:R-:W-:Y:S01]  /*0fa0*/  VIADD R220, R17.reuse, 0x38 ;  /* 0x0000003811dc7836 */ /* 0x040fe20000000000 */
[----:B------:R-:W-:Y:S01]  /*0fb0*/  SHF.R.S32.HI R0, RZ, 0x1f, R222 ;  /* 0x0000001fff007819 */ /* 0x000fe200000114de */
[C---:B------:R-:W-:Y:S01]  /*0fc0*/  VIADD R219, R17.reuse, 0x40 ;  /* 0x0000004011db7836 */ /* 0x040fe20000000000 */
[----:B------:R-:W-:Y:S01]  /*0fd0*/  SHF.R.S32.HI R4, RZ, 0x1f, R221 ;  /* 0x0000001fff047819 */ /* 0x000fe200000114dd */
        /* <DEDUP_REMOVED lines=56> */
[----:B------:R-:W-:-:S02]  /*1360*/  VIADD R194, R2, 0x80 ;  /* 0x0000008002c27836 */ /* 0x000fc40000000000 */
[C---:B------:R-:W-:Y:S02]  /*1370*/  VIADD R193, R2.reuse, 0xc0 ;  /* 0x000000c002c17836 */ /* 0x040fe40000000000 */
[C---:B------:R-:W-:Y:S02]  /*1380*/  VIADD R192, R2.reuse, 0x100 ;  /* 0x0000010002c07836 */ /* 0x040fe40000000000 */
[C---:B------:R-:W-:Y:S02]  /*1390*/  VIADD R187, R2.reuse, 0x140 ;  /* 0x0000014002bb7836 */ /* 0x040fe40000000000 */
[C---:B------:R-:W-:Y:S02]  /*13a0*/  VIADD R229, R2.reuse, 0x180 ;  /* 0x0000018002e57836 */ /* 0x040fe40000000000 */
[----:B------:R-:W-:Y:S02]  /*13b0*/  VIADD R228, R2, 0x1c0 ;  /* 0x000001c002e47836 */ /* 0x000fe40000000000 */
[----:B------:R-:W-:-:S02]  /*13c0*/  IMAD R186, R13, 0x8, R16 ;  /* 0x000000080dba7824 */ /* 0x000fc400078e0210 */
[----:B0-----:R-:W-:-:S07]  /*13d0*/  IMAD.IADD R23, R23, 0x1, R22 ;  /* 0x0000000117177824 */ /* 0x001fce00078e0216 */
.L_x_7462:
[----:B------:R-:W-:Y:S01]  /*13e0*/  ULDC.64 UR8, c[0x0][0xc88] ;  /* 0x0003220000087ab9 */ /* 0x000fe20000000a00 */
[----:B------:R-:W-:Y:S01]  /*13f0*/  ULDC.64 UR10, c[0x0][0xa18] ;  /* 0x00028600000a7ab9 */ /* 0x000fe20000000a00 */
[----:B------:R-:W-:Y:S02]  /*1400*/  UIMAD.WIDE UR8, UR7, 0x4, UR8 ;  /* 0x00000004070878a5 */ /* 0x000fe4000f8e0208 */
[----:B------:R-:W-:Y:S02]  /*1410*/  UISETP.NE.U32.AND UP1, UPT, UR10, URZ, UPT ;  /* 0x0000003f0a00728c */ /* 0x000fe4000bf25070 */
[----:B------:R-:W-:Y:S02]  /*1420*/  ULOP3.LUT UR4, UR6, 0xff000000, URZ, 0xc0, !UPT ;  /* 0xff00000006047892 */ /* 0x000fe4000f8ec03f */
[----:B0-23--:R-:W-:Y:S01]  /*1430*/  IMAD.U32 R4, RZ, RZ, UR8 ;  /* 0x00000008ff047e24 */ /* 0x00dfe2000f8e00ff */
        /* <DEDUP_REMOVED lines=18> */
[----:B-1----:R-:W-:-:S03]  /*1560*/  IMAD.U32 R6, RZ, RZ, UR10 ;  /* 0x0000000aff067e24 */ /* 0x002fc6000f8e00ff */
[----:B------:R-:W-:Y:S01]  /*1570*/  IMAD.U32 R7, RZ, RZ, UR11 ;  /* 0x0000000bff077e24 */ /* 0x000fe2000f8e00ff */
[----:B------:R-:W2:Y:S01]  /*1580*/  @P0 LDG.E R4, desc[UR40][R4.64] ;  /* 0x0000002804040981 */ /* 0x000ea2000c1e1900 */
[----:B------:R-:W-:Y:S01]  /*1590*/  UISETP.NE.U32.AND UP0, UPT, UR8, URZ, UPT ;  /* 0x0000003f0800728c */ /* 0x000fe2000bf05070 */
[----:B------:R-:W-:Y:S02]  /*15a0*/  ULDC.64 UR10, c[0x0][0xa20] ;  /* 0x00028800000a7ab9 */ /* 0x000fe40000000a00 */
[----:B------:R-:W3:Y:S01]  /*15b0*/  @P2 LDG.E R6, desc[UR40][R6.64] ;  /* 0x0000002806062981 */ /* 0x000ee2000c1e1900 */
[----:B------:R-:W-:Y:S01]  /*15c0*/  UISETP.NE.AND.EX UP0, UPT, UR9, URZ, UPT, UP0 ;  /* 0x0000003f0900728c */ /* 0x000fe2000bf05300 */
[----:B------:R-:W-:Y:S01]  /*15d0*/  ISETP.NE.U32.AND P1, PT, RZ, UR10, PT ;  /* 0x0000000aff007c0c */ /* 0x000fe2000bf25070 */
[----:B------:R-:W-:Y:S02]  /*15e0*/  ULOP3.LUT UR43, UR6, 0xff0000, URZ, 0xc0, !UPT ;  /* 0x00ff0000062b7892 */ /* 0x000fe4000f8ec03f */
[----:B------:R-:W-:Y:S01]  /*15f0*/  USHF.R.U32.HI UR4, URZ, 0x8, UR4 ;  /* 0x000000083f047899 */ /* 0x000fe20008011604 */
[----:B------:R-:W-:Y:S01]  /*1600*/  ISETP.NE.AND.EX P1, PT, RZ, UR11, PT, P1 ;  /* 0x0000000bff007c0c */ /* 0x000fe2000bf25310 */
        /* <DEDUP_REMOVED lines=23> */
.L_x_7402:
[----:B------:R-:W-:Y:S05]  /*1780*/  @!P1 BRA `(.L_x_7403) ;  /* 0x00000000001c9947 */ /* 0x000fea0003800000 */
[----:B------:R-:W-:-:S04]  /*1790*/  ULEA UR4, UP0, UR45, UR10, 0x2 ;  /* 0x0000000a2d047291 */ /* 0x000fc8000f80103f */
[----:B------:R-:W-:Y:S02]  /*17a0*/  ULEA.HI.X UR6, UR45, UR11, UR44, 0x2, UP0 ;  /* 0x0000000b2d067291 */ /* 0x000fe400080f142c */
[----:B------:R-:W-:-:S04]  /*17b0*/  IMAD.U32 R4, RZ, RZ, UR4 ;  /* 0x00000004ff047e24 */ /* 0x000fc8000f8e00ff */
[----:B------:R-:W-:-:S05]  /*17c0*/  IMAD.U32 R5, RZ, RZ, UR6 ;  /* 0x00000006ff057e24 */ /* 0x000fca000f8e00ff */
[----:B------:R-:W2:Y:S02]  /*17d0*/  LDG.E R4, desc[UR40][R4.64] ;  /* 0x0000002804047981 */ /* 0x000ea4000c1e1900 */
[----:B--2---:R-:W-:Y:S01]  /*17e0*/  R2UR UR4, R4 ;  /* 0x00000000040472ca */ /* 0x004fe200000e0000 */
[----:B------:R-:W-:-:S14]  /*17f0*/  BRA `(.L_x_7404) ;  /* 0x0000000000347947 */ /* 0x000fdc0003800000 */
.L_x_7403:
        /* <DEDUP_REMOVED lines=13> */
.L_x_7404:
[----:B------:R-:W-:Y:S02]  /*18d0*/  UISETP.NE.AND UP0, UPT, UR48, 0x1, UPT ;  /* 0x000000013000788c */ /* 0x000fe4000bf05270 */
[----:B------:R-:W-:Y:S02]  /*18e0*/  UIADD3 UR51, -UR51, UR4, URZ ;  /* 0x0000000433337290 */ /* 0x000fe4000fffe13f */
        /* <DEDUP_REMOVED lines=10> */
[----:B------:R-:W-:Y:S02]  /*1990*/  UIADD3 UR51, UR51, 0x40, -UR52 ;  /* 0x0000004033337890 */ /* 0x000fe4000fffe834 */
[----:B------:R-:W-:-:S07]  /*19a0*/  ULOP3.LUT UR20, UR43, 0xff, URZ, 0xc0, !UPT ;  /* 0x000000ff2b147892 */ /* 0x000fce000f8ec03f */
[----:B------:R-:W-:Y:S01]  /*19b0*/  @UP0 ULDC UR4, c[0x0][0x44c] ;  /* 0x0001130000040ab9 */ /* 0x000fe20000000800 */
[----:B------:R-:W-:Y:S01]  /*19c0*/  @UP0 ULDC UR8, c[0x0][0x450] ;  /* 0x0001140000080ab9 */ /* 0x000fe20000000800 */
[----:B------:R-:W-:-:S04]  /*19d0*/  UIMAD.WIDE.U32 UR4, UR6, UR4, URZ ;  /* 0x00000004060472a5 */ /* 0x000fc8000f8e003f */
[----:B------:R-:W-:-:S04]  /*19e0*/  @UP0 USHF.R.U32.HI UR6, URZ, UR8, UR5 ;  /* 0x000000083f060299 */ /* 0x000fc80008011605 */
[----:B------:R-:W-:-:S04]  /*19f0*/  UIADD3 UR6, UR51, UR6, URZ ;  /* 0x0000000633067290 */ /* 0x000fc8000fffe03f */
[----:B------:R-:W-:-:S04]  /*1a00*/  USHF.R.S32.HI UR4, URZ, 0x1f, UR6 ;  /* 0x0000001f3f047899 */ /* 0x000fc80008011406 */
[----:B------:R-:W-:-:S04]  /*1a10*/  ULEA.HI UR4, UR4, UR6, URZ, 0x6 ;  /* 0x0000000604047291 */ /* 0x000fc8000f8f303f */
[----:B------:R-:W-:-:S04]  /*1a20*/  USHF.R.S32.HI UR4, URZ, 0x6, UR4 ;  /* 0x000000063f047899 */ /* 0x000fc80008011404 */
[----:B------:R-:W-:-:S04]  /*1a30*/  UISETP.LT.AND UP0, UPT, UR7, UR4, UPT ;  /* 0x000000040700728c */ /* 0x000fc8000bf01270 */
[----:B------:R-:W-:-:S03]  /*1a40*/  USEL UR9, UR7, UR4, UP0 ;  /* 0x0000000407097287 */ /* 0x000fc60008000000 */
[----:B------:R-:W-:Y:S01]  /*1a50*/  UMOV UR4, URZ ;  /* 0x0000003f00047c82 */ /* 0x000fe20008000000 */
[----:B------:R-:W-:-:S06]  /*1a60*/  UISETP.GE.AND UP0, UPT, UR9, 0x1, UPT ;  /* 0x000000010900788c */ /* 0x000fcc000bf06270 */
[----:B------:R-:W-:-:S13]  /*1a70*/  PLOP3.LUT P0, PT, PT, PT, UP0, 0x80, 0x0 ;  /* 0x000000000000781c */ /* 0x000fda0003f0f008 */
[----:B------:R-:W-:Y:S05]  /*1a80*/  @!P0 BRA `(.L_x_7406) ;  /* 0x0000000000908947 */ /* 0x000fea0003800000 */
[----:B------:R-:W-:Y:S01]  /*1a90*/  USHF.R.U32.HI UR10, URZ, 0x10, UR43 ;  /* 0x000000103f0a7899 */ /* 0x000fe2000801162b */
[----:B------:R-:W-:-:S03]  /*1aa0*/  UMOV UR4, URZ ;  /* 0x0000003f00047c82 */ /* 0x000fc60008000000 */
[----:B------:R-:W-:-:S11]  /*1ab0*/  UISETP.NE.AND UP0, UPT, UR10, URZ, UPT ;  /* 0x0000003f0a00728c */ /* 0x000fd6000bf05270 */
[----:B------:R-:W-:Y:S02]  /*1ac0*/  @!UP0 ULDC UR10, c[0x0][0x9f0] ;  /* 0x00027c00000a8ab9 */ /* 0x000fe40000000800 */
[----:B------:R-:W-:Y:S01]  /*1ad0*/  IMAD.U32 R4, RZ, RZ, UR10 ;  /* 0x0000000aff047e24 */ /* 0x000fe2000f8e00ff */
[----:B------:R-:W-:-:S04]  /*1ae0*/  UIADD3 UR6, UR10, -0x1, UR9 ;  /* 0xffffffff0a067890 */ /* 0x000fc8000fffe009 */
        /* <DEDUP_REMOVED lines=30> */
.L_x_7406:
        /* <DEDUP_REMOVED lines=91> */
.L_x_7408:
[----:B------:R-:W-:Y:S01]  /*2280*/  ULEA UR23, UR37, UR46, 0x3 ;  /* 0x0000002e25177291 */ /* 0x000fe2000f8e183f */
[----:B------:R-:W-:-:S05]  /*2290*/  IMAD.U32 R0, RZ, RZ, UR38 ;  /* 0x00000026ff007e24 */ /* 0x000fca000f8e00ff */
[----:B------:R-:W-:-:S04]  /*22a0*/  SHF.L.U32 R0, R0, 0x1f, RZ ;  /* 0x0000001f00007819 */ /* 0x000fc800000006ff */
[----:B------:R-:W0:Y:S02]  /*22b0*/  SYNCS.PHASECHK.TRANS64.TRYWAIT P1, [UR23+0x28c50], R0 ;  /* 0x028c5000ff0075a7 */ /* 0x000e240008020157 */
[----:B0-----:R-:W-:Y:S05]  /*22c0*/  @!P1 BRA `(.L_x_7409) ;  /* 0x00000140003c9947 */ /* 0x001fea0003800000 */
.L_x_7605:
        /* <DEDUP_REMOVED lines=46> */
.L_x_7415:
        /* <DEDUP_REMOVED lines=144> */
.L_x_7411:
[----:B------:R-:W-:Y:S01]  /*2eb0*/  ULEA UR23, UR37, UR46, 0x3 ;  /* 0x0000002e25177291 */ /* 0x000fe2000f8e183f */
[----:B------:R-:W-:-:S05]  /*2ec0*/  IMAD.U32 R0, RZ, RZ, UR38 ;  /* 0x00000026ff007e24 */ /* 0x000fca000f8e00ff */
[----:B------:R-:W-:-:S04]  /*2ed0*/  SHF.L.U32 R0, R0, 0x1f, RZ ;  /* 0x0000001f00007819 */ /* 0x000fc800000006ff */
[----:B------:R0:W1:Y:S01]  /*2ee0*/  SYNCS.PHASECHK.TRANS64.TRYWAIT P1, [UR23+0x28c50], R0 ;  /* 0x028c5000ff0075a7 */ /* 0x0000620008020157 */
[----:B------:R-:W-:Y:S05]  /*2ef0*/  @!P0 BRA `(.L_x_7412) ;  /* 0x0000000000048947 */ /* 0x000fea0003800000 */
[----:B------:R-:W-:Y:S01]  /*2f00*/  BPT.TRAP 0x1 ;  /* 0x000000040000795c */ /* 0x000fe20000300000 */
.L_x_7412:
[----:B-1----:R-:W-:Y:S05]  /*2f10*/  @P1 BRA `(.L_x_7413) ;  /* 0x0000000000081947 */ /* 0x002fea0003800000 */
[----:B------:R-:W1:Y:S02]  /*2f20*/  SYNCS.PHASECHK.TRANS64.TRYWAIT P1, [UR23+0x28c50], R0 ;  /* 0x028c5000ff0075a7 */ /* 0x000e640008020157 */
[----:B-1----:R-:W-:Y:S05]  /*2f30*/  @!P1 BRA `(.L_x_7414) ;  /* 0x0000013400389947 */ /* 0x002fea0003800000 */
.L_x_7413:
        /* <DEDUP_REMOVED lines=30> */
.L_x_7410:
[----:B------:R-:W-:Y:S01]  /*3120*/  BAR.SYNC.DEFER_BLOCKING 0xe, 0x100 ;  /* 0x0384000000007b1d */ /* 0x000fe20000010000 */
[----:B------:R-:W-:Y:S01]  /*3130*/  IMAD.U32 R3, RZ, RZ, UR37 ;  /* 0x00000025ff037e24 */ /* 0x000fe2000f8e00ff */
[----:B------:R-:W-:Y:S01]  /*3140*/  UIADD3 UR37, UR37, 0x1, URZ ;  /* 0x0000000125257890 */ /* 0x000fe2000fffe03f */
[----:B------:R-:W-:Y:S02]  /*3150*/  PLOP3.LUT P0, PT, PT, PT, PT, 0x8, 0x0 ;  /* 0x000000000000781c */ /* 0x000fe40003f0e170 */
[----:B------:R-:W-:Y:S01]  /*3160*/  CS2R R12, SRZ ;  /* 0x00000000000c7805 */ /* 0x000fe2000001ff00 */
        /* <DEDUP_REMOVED lines=138> */
.L_x_7405:
        /* <DEDUP_REMOVED lines=55> */
.L_x_7416:
        /* <DEDUP_REMOVED lines=104> */
.L_x_7417:
        /* <DEDUP_REMOVED lines=12> */
.L_x_7606:
[----:B------:R-:W-:Y:S05]  /*44c0*/  @!P0 BRA `(.L_x_7419) ;  /* 0x0000000000048947 */ /* 0x000fea0003800000 */
[----:B------:R-:W-:Y:S01]  /*44d0*/  BPT.TRAP 0x1 ;  /* 0x000000040000795c */ /* 0x000fe20000300000 */
.L_x_7419:
[----:B------:R-:W-:Y:S02]  /*44e0*/  IMAD.U32 R7, RZ, RZ, UR37 ;  /* 0x00000025ff077e24 */ /* 0x000fe4000f8e00ff */
[----:B------:R-:W-:-:S03]  /*44f0*/  IMAD.U32 R8, RZ, RZ, UR38 ;  /* 0x00000026ff087e24 */ /* 0x000fc6000f8e00ff */
[----:B------:R-:W-:Y:S02]  /*4500*/  LEA R7, R7, UR46, 0x3 ;  /* 0x0000002e07077c11 */ /* 0x000fe4000f8e18ff */
[----:B------:R-:W-:-:S04]  /*4510*/  SHF.L.U32 R8, R8, 0x1f, RZ ;  /* 0x0000001f08087819 */ /* 0x000fc800000006ff */
[----:B------:R1:W2:Y:S01]  /*4520*/  SYNCS.PHASECHK.TRANS64.TRYWAIT P1, [R7+URZ+0x28c30], R8 ;  /* 0x028c3008070075a7 */ /* 0x0002a2000802017f */
[----:B------:R-:W-:Y:S05]  /*4530*/  @!P0 BRA `(.L_x_7420) ;  /* 0x0000000000048947 */ /* 0x000fea0003800000 */
[----:B------:R-:W-:Y:S01]  /*4540*/  BPT.TRAP 0x1 ;  /* 0x000000040000795c */ /* 0x000fe20000300000 */
.L_x_7420:
[----:B--2---:R-:W-:Y:S05]  /*4550*/  @P1 BRA `(.L_x_7421) ;  /* 0x0000000000081947 */ /* 0x004fea0003800000 */
[----:B------:R-:W2:Y:S02]  /*4560*/  SYNCS.PHASECHK.TRANS64.TRYWAIT P1, [R7+URZ+0x28c30], R8 ;  /* 0x028c3008070075a7 */ /* 0x000ea4000802017f */
[----:B--2---:R-:W-:Y:S05]  /*4570*/  @!P1 BRA `(.L_x_7422) ;  /* 0x0000011c00d89947 */ /* 0x004fea0003800000 */
.L_x_7421:
        /* <DEDUP_REMOVED lines=19> */
[----:B------:R-:W-:Y:S01]  /*46b0*/  LOP3.LUT R18, R18, 0xfffff7ff, RZ, 0xc0, !PT ;  /* 0xfffff7ff12127812 */ /* 0x000fe200078ec0ff */
[----:B------:R-:W-:Y:S01]  /*46c0*/  UMOV UR11, 0x40000040 ;  /* 0x40000040000b7882 */ /* 0x000fe20000000000 */
[----:B------:R-:W-:Y:S01]  /*46d0*/  UMOV UR9, 0x40000040 ;  /* 0x4000004000097882 */ /* 0x000fe20000000000 */
[----:B------:R-:W-:-:S02]  /*46e0*/  ULEA UR18, UR37, UR18, 0x9 ;  /* 0x0000001225127291 */ /* 0x000fc4000f8e483f */
[----:B------:R-:W-:Y:S02]  /*46f0*/  ULOP3.LUT UR16, UR4, 0x10000, URZ, 0xfc, !UPT ;  /* 0x0001000004107892 */ /* 0x000fe4000f8efc3f */
[----:B------:R-:W-:Y:S02]  /*4700*/  UIADD3 UR6, UR18, 0x2, URZ ;  /* 0x0000000212067890 */ /* 0x000fe4000fffe03f */
[----:B------:R-:W-:Y:S02]  /*4710*/  UIADD3 UR4, UR16, 0x2, URZ ;  /* 0x0000000210047890 */ /* 0x000fe4000fffe03f */
[----:B------:R-:W-:Y:S02]  /*4720*/  UIADD3 UR10, UR18, 0x4, URZ ;  /* 0x00000004120a7890 */ /* 0x000fe4000fffe03f */
[----:B------:R-:W-:Y:S02]  /*4730*/  UIADD3 UR8, UR16, 0x4, URZ ;  /* 0x0000000410087890 */ /* 0x000fe4000fffe03f */
[----:B------:R-:W-:Y:S01]  /*4740*/  HGMMA.64x64x16.F32.BF16 R24, gdesc[UR16], RZ, !UPT, gsb0 ;  /* 0x00e00000101879f0 */ /* 0x000fe2000c0018ff */
[----:B------:R-:W-:-:S02]  /*4750*/  UIADD3 UR14, UR18, 0x6, URZ ;  /* 0x00000006120e7890 */ /* 0x000fc4000fffe03f */
[----:B------:R-:W-:Y:S01]  /*4760*/  UIADD3 UR12, UR16, 0x6, URZ ;  /* 0x00000006100c7890 */ /* 0x000fe2000fffe03f */
[----:B------:R-:W-:Y:S01]  /*4770*/  UMOV UR15, 0x40000040 ;  /* 0x40000040000f7882 */ /* 0x000fe20000000000 */
[----:B------:R-:W-:Y:S01]  /*4780*/  UMOV UR13, 0x40000040 ;  /* 0x40000040000d7882 */ /* 0x000fe20000000000 */
[----:B------:R-:W-:Y:S02]  /*4790*/  WARPGROUP.DEPBAR.LE gsb0, 0x0 ;  /* 0x00008000000079c5 */ /* 0x000fe40000010000 */
[----:B------:R-:W-:-:S06]  /*47a0*/  WARPGROUP.ARRIVE ;  /* 0x00000000000079c5 */ /* 0x000fcc0000000000 */
[----:B------:R-:W-:Y:S01]  /*47b0*/  HGMMA.64x64x16.F32.BF16 R24, gdesc[UR4], R24, gsb0 ;  /* 0x00e00000041879f0 */ /* 0x000fe20008001818 */
[----:B------:R-:W-:Y:S02]  /*47c0*/  ULDC UR6, c[0x0][0x448] ;  /* 0x0001120000067ab9 */ /* 0x000fe40000000800 */
[----:B------:R-:W-:-:S06]  /*47d0*/  UISETP.NE.AND UP0, UPT, UR6, 0x1, UPT ;  /* 0x000000010600788c */ /* 0x000fcc000bf05270 */
[----:B------:R-:W-:-:S05]  /*47e0*/  PLOP3.LUT P2, PT, PT, PT, UP0, 0x80, 0x0 ;  /* 0x000000000000781c */ /* 0x000fca0003f4f008 */
[----:B------:R-:W-:-:S08]  /*47f0*/  @UP0 ULDC UR6, c[0x0][0x44c] ;  /* 0x0001130000060ab9 */ /* 0x000fd00000000800 */
[----:B------:R-:W-:Y:S01]  /*4800*/  @P2 IMAD.HI.U32 R4, R0, UR6, RZ ;  /* 0x0000000600042c27 */ /* 0x000fe2000f8e00ff */
[----:B------:R-:W-:Y:S01]  /*4810*/  @UP0 ULDC UR6, c[0x0][0x450] ;  /* 0x0001140000060ab9 */ /* 0x000fe20000000800 */
[----:B------:R-:W-:-:S03]  /*4820*/  @P2 LOP3.LUT R18, R18, 0x800, RZ, 0xfc, !PT ;  /* 0x0000080012122812 */ /* 0x000fc600078efcff */
[----:B------:R-:W-:Y:S01]  /*4830*/  @P2 SHF.R.U32.HI R0, RZ, UR6, R4 ;  /* 0x00000006ff002c19 */ /* 0x000fe20008011604 */
[----:B------:R-:W-:Y:S02]  /*4840*/  UMOV UR6, 0xffffffc0 ;  /* 0xffffffc000067882 */ /* 0x000fe40000000000 */
[----:B------:R-:W-:Y:S02]  /*4850*/  UIMAD UR6, UR53, UR6, 0x40 ;  /* 0x00000040350674a4 */ /* 0x000fe4000f8e0206 */
[----:B------:R-:W0:Y:S02]  /*4860*/  SHFL.IDX PT, R6, R0, 0x1, 0x1c1f ;  /* 0x003c1f0000067f89 */ /* 0x000e2400000e0000 */
[----:B------:R-:W-:Y:S02]  /*4870*/  UIADD3 UR7, UR51, 0x1, UR6 ;  /* 0x0000000133077890 */ /* 0x000fe4000fffe006 */
[----:B------:R-:W-:Y:S01]  /*4880*/  IMAD.U32 R4, RZ, RZ, UR6 ;  /* 0x00000006ff047e24 */ /* 0x000fe2000f8e00ff */
[----:B------:R-:W3:Y:S03]  /*4890*/  SHFL.IDX PT, R0, R0, RZ, 0x1c1f ;  /* 0x001c1fff00007589 */ /* 0x000ee600000e0000 */
[----:B------:R-:W-:Y:S01]  /*48a0*/  IMAD.U32 R10, RZ, RZ, UR7 ;  /* 0x00000007ff0a7e24 */ /* 0x000fe2000f8e00ff */
[----:B------:R-:W-:-:S04]  /*48b0*/  IADD3 R4, -R185, UR51, R4 ;  /* 0x00000033b9047c10 */ /* 0x000fc8000fffe104 */
[----:B------:R-:W-:-:S04]  /*48c0*/  IADD3 R5, R10, -UR52, -R185 ;  /* 0x800000340a057c10 */ /* 0x000fc8000fffe8b9 */
[----:B0-----:R-:W-:-:S04]  /*48d0*/  VIADDMNMX R6, R6, R5, R4, PT ;  /* 0x0000000506067246 */ /* 0x001fc80003800104 */
[C---:B------:R-:W-:Y:S02]  /*48e0*/  ISETP.GT.AND P2, PT, R6.reuse, RZ, PT ;  /* 0x000000ff0600720c */ /* 0x040fe40003f44270 */
[C---:B------:R-:W-:Y:S02]  /*48f0*/  ISETP.GT.AND P3, PT, R6.reuse, 0x1, PT ;  /* 0x000000010600780c */ /* 0x040fe40003f64270 */
[----:B------:R-:W-:Y:S02]  /*4900*/  ISETP.GT.AND P4, PT, R6, 0x8, PT ;  /* 0x000000080600780c */ /* 0x000fe40003f84270 */
[----:B---3--:R-:W-:Y:S01]  /*4910*/  VIADDMNMX R4, R0, R5, R4, PT ;  /* 0x0000000500047246 */ /* 0x008fe20003800104 */
        /* <DEDUP_REMOVED lines=51> */
[C---:B------:R-:W-:Y:S02]  /*4c50*/  ISETP.GT.AND P2, PT, R4.reuse, RZ, PT ;  /* 0x000000ff0400720c */ /* 0x040fe40003f44270 */
[----:B------:R-:W-:Y:S02]  /*4c60*/  FMNMX.FTZ R6, R55, R6, !PT ;  /* 0x0000000637067209 */ /* 0x000fe40007810000 */
[----:B------:R-:W-:-:S02]  /*4c70*/  ISETP.GT.AND P3, PT, R4, 0x1, PT ;  /* 0x000000010400780c */ /* 0x000fc40003f64270 */
[----:B------:R-:W-:Y:S01]  /*4c80*/  ISETP.GT.AND P4, PT, R4, 0x8, PT ;  /* 0x000000080400780c */ /* 0x000fe20003f84270 */
[----:B------:R-:W0:Y:S01]  /*4c90*/  SHFL.BFLY PT, R9, R6, 0x2, 0x1f ;  /* 0x0c401f0006097f89 */ /* 0x000e2200000e0000 */
[----:B------:R-:W-:Y:S02]  /*4ca0*/  FSEL R24, R24, -INF , P2 ;  /* 0xff80000018187808 */ /* 0x000fe40001000000 */
        /* <DEDUP_REMOVED lines=16> */
[----:B0-----:R-:W-:Y:S02]  /*4db0*/  FMNMX.FTZ R9, R6, R9, !PT ;  /* 0x0000000906097209 */ /* 0x001fe40007810000 */
[----:B------:R-:W-:Y:S02]  /*4dc0*/  ISETP.GT.AND P3, PT, R4, 0x20, PT ;  /* 0x000000200400780c */ /* 0x000fe40003f64270 */
[----:B------:R-:W-:Y:S01]  /*4dd0*/  FSEL R37, R37, -INF , P2 ;  /* 0xff80000025257808 */ /* 0x000fe20001000000 */
[----:B------:R-:W0:Y:S01]  /*4de0*/  SHFL.BFLY PT, R10, R9, 0x1, 0x1f ;  /* 0x0c201f00090a7f89 */ /* 0x000e2200000e0000 */
        /* <DEDUP_REMOVED lines=24> */
[----:B0-----:R-:W-:Y:S02]  /*4f70*/  FMNMX.FTZ R0, R9, R10, !PT ;  /* 0x0000000a09007209 */ /* 0x001fe40007810000 */
[----:B------:R-:W-:Y:S02]  /*4f80*/  FMNMX.FTZ R4, R53, R4, !PT ;  /* 0x0000000435047209 */ /* 0x000fe40007810000 */
[C---:B------:R-:W-:Y:S01]  /*4f90*/  FSETP.NEU.FTZ.AND P4, PT, R0.reuse, -INF , PT ;  /* 0xff8000000000780b */ /* 0x040fe20003f9d000 */
[----:B------:R-:W-:-:S02]  /*4fa0*/  FMUL.FTZ R9, R0, UR10 ;  /* 0x0000000a00097c20 */ /* 0x000fc40008410000 */
[----:B------:R-:W0:Y:S03]  /*4fb0*/  SHFL.BFLY PT, R5, R4, 0x2, 0x1f ;  /* 0x0c401f0004057f89 */ /* 0x000e2600000e0000 */
[----:B------:R-:W-:-:S05]  /*4fc0*/  FSEL R9, R9, RZ, P4 ;  /* 0x000000ff09097208 */ /* 0x000fca0002000000 */
        /* <DEDUP_REMOVED lines=16> */
[----:B0-----:R-:W-:Y:S01]  /*50d0*/  FMNMX.FTZ R5, R4, R5, !PT ;  /* 0x0000000504057209 */ /* 0x001fe20007810000 */
[--C-:B------:R-:W-:Y:S01]  /*50e0*/  FFMA.FTZ R54, R54, UR10, -R9.reuse ;  /* 0x0000000a36367c23 */ /* 0x100fe20008010809 */
[----:B------:R-:W-:-:S03]  /*50f0*/  FFMA.FTZ R9, R55, UR10, -R9 ;  /* 0x0000000a37097c23 */ /* 0x000fc60008010809 */
[----:B------:R-:W0:Y:S01]  /*5100*/  SHFL.BFLY PT, R6, R5, 0x1, 0x1f ;  /* 0x0c201f0005067f89 */ /* 0x000e2200000e0000 */
[----:B------:R-:W-:Y:S08]  /*5110*/  MUFU.EX2 R30, R30 ;  /* 0x0000001e001e7308 */ /* 0x000ff00000000800 */
[----:B------:R-:W4:Y:S01]  /*5120*/  MUFU.EX2 R31, R31 ;  /* 0x0000001f001f7308 */ /* 0x000f220000000800 */
[----:B---3--:R-:W-:-:S07]  /*5130*/  F2FP.BF16.F32.PACK_AB R153, R27, R26 ;  /* 0x0000001a1b99723e */ /* 0x008fce00000010ff */
[----:B------:R-:W3:Y:S01]  /*5140*/  MUFU.EX2 R34, R34 ;  /* 0x0000002200227308 */ /* 0x000ee20000000800 */
[----:B0-----:R-:W-:-:S07]  /*5150*/  FMNMX.FTZ R6, R5, R6, !PT ;  /* 0x0000000605067209 */ /* 0x001fce0007810000 */
[----:B------:R-:W0:Y:S01]  /*5160*/  MUFU.EX2 R35, R35 ;  /* 0x0000002300237308 */ /* 0x000e220000000800 */
[----:B----4-:R-:W-:Y:S02]  /*5170*/  F2FP.BF16.F32.PACK_AB R155, R31, R30 ;  /* 0x0000001e1f9b723e */ /* 0x010fe400000010ff */
[C---:B------:R-:W-:Y:S01]  /*5180*/  FSETP.NEU.FTZ.AND P2, PT, R6.reuse, -INF , PT ;  /* 0xff8000000600780b */ /* 0x040fe20003f5d000 */
[----:B------:R-:W-:-:S04]  /*5190*/  FMUL.FTZ R4, R6, UR10 ;  /* 0x0000000a06047c20 */ /* 0x000fc80008410000 */
[----:B------:R4:W-:Y:S01]  /*51a0*/  MUFU.EX2 R11, R9 ;  /* 0x00000009000b7308 */ /* 0x0009e20000000800 */
[----:B------:R-:W-:Y:S01]  /*51b0*/  FSEL R5, R4, RZ, P2 ;  /* 0x000000ff04057208 */ /* 0x000fe20001000000 */
[----:B------:R-:W-:-:S04]  /*51c0*/  @!P1 VIADD R4, R7, 0x28c40 ;  /* 0x00028c4007049836 */ /* 0x000fc80000000000 */
[--C-:B------:R-:W-:Y:S01]  /*51d0*/  FFMA.FTZ R24, R24, UR10, -R5.reuse ;  /* 0x0000000a18187c23 */ /* 0x100fe20008010805 */
[--C-:B------:R-:W-:Y:S01]  /*51e0*/  FFMA.FTZ R25, R25, UR10, -R5.reuse ;  /* 0x0000000a19197c23 */ /* 0x100fe20008010805 */
[--C-:B------:R-:W-:Y:S01]  /*51f0*/  FFMA.FTZ R28, R28, UR10, -R5.reuse ;  /* 0x0000000a1c1c7c23 */ /* 0x100fe20008010805 */
[--C-:B------:R-:W-:Y:S01]  /*5200*/  FFMA.FTZ R29, R29, UR10, -R5.reuse ;  /* 0x0000000a1d1d7c23 */ /* 0x100fe20008010805 */
[--C-:B------:R-:W-:Y:S01]  /*5210*/  FFMA.FTZ R32, R32, UR10, -R5.reuse ;  /* 0x0000000a20207c23 */ /* 0x100fe20008010805 */
[----:B------:R-:W-:Y:S01]  /*5220*/  FFMA.FTZ R33, R33, UR10, -R5 ;  /* 0x0000000a21217c23 */ /* 0x000fe20008010805 */
[----:B------:R-:W-:Y:S01]  /*5230*/  MUFU.EX2 R24, R24 ;  /* 0x0000001800187308 */ /* 0x000fe20000000800 */
[----:B----4-:R-:W-:Y:S01]  /*5240*/  FADD.FTZ R9, R26, R27 ;  /* 0x0000001b1a097221 */ /* 0x010fe20000010000 */
[--C-:B------:R-:W-:Y:S01]  /*5250*/  FFMA.FTZ R36, R36, UR10, -R5.reuse ;  /* 0x0000000a24247c23 */ /* 0x100fe20008010805 */
[--C-:B------:R-:W-:Y:S01]  /*5260*/  FFMA.FTZ R37, R37, UR10, -R5.reuse ;  /* 0x0000000a25257c23 */ /* 0x100fe20008010805 */
[----:B------:R-:W-:Y:S01]  /*5270*/  FFMA.FTZ R40, R40, UR10, -R5 ;  /* 0x0000000a28287c23 */ /* 0x000fe20008010805 */
[----:B------:R-:W-:Y:S01]  /*5280*/  FADD.FTZ R10, R30, R9 ;  /* 0x000000091e0a7221 */ /* 0x000fe20000010000 */
[----:B------:R-:W-:Y:S01]  /*5290*/  @!P1 PRMT R4, RZ, 0x654, R4 ;  /* 0x00000654ff049816 */ /* 0x000fe20000000004 */
[--C-:B------:R-:W-:Y:S01]  /*52a0*/  FFMA.FTZ R41, R41, UR10, -R5.reuse ;  /* 0x0000000a29297c23 */ /* 0x100fe20008010805 */
[----:B------:R-:W4:Y:S01]  /*52b0*/  MUFU.EX2 R25, R25 ;  /* 0x0000001900197308 */ /* 0x000f220000000800 */
[----:B------:R-:W-:Y:S01]  /*52c0*/  FADD.FTZ R13, R31, R10 ;  /* 0x0000000a1f0d7221 */ /* 0x000fe20000010000 */
[----:B------:R5:W-:Y:S01]  /*52d0*/  @!P1 SYNCS.ARRIVE.TRANS64.RED.A1T0 RZ, [R4+URZ], RZ ;  /* 0x000000ff04ff99a7 */ /* 0x000be2000810043f */
[--C-:B------:R-:W-:Y:S01]  /*52e0*/  FFMA.FTZ R44, R44, UR10, -R5.reuse ;  /* 0x0000000a2c2c7c23 */ /* 0x100fe20008010805 */
[----:B------:R-:W-:Y:S01]  /*52f0*/  FFMA.FTZ R45, R45, UR10, -R5 ;  /* 0x0000000a2d2d7c23 */ /* 0x000fe20008010805 */
[----:B---3--:R-:W-:Y:S01]  /*5300*/  FADD.FTZ R12, R34, R13 ;  /* 0x0000000d220c7221 */ /* 0x008fe20000010000 */
[--C-:B------:R-:W-:Y:S01]  /*5310*/  FFMA.FTZ R48, R48, UR10, -R5.reuse ;  /* 0x0000000a30307c23 */ /* 0x100fe20008010805 */
[--C-:B------:R-:W-:Y:S01]  /*5320*/  FFMA.FTZ R49, R49, UR10, -R5.reuse ;  /* 0x0000000a31317c23 */ /* 0x100fe20008010805 */
[----:B------:R-:W3:Y:S01]  /*5330*/  MUFU.EX2 R28, R28 ;  /* 0x0000001c001c7308 */ /* 0x000ee20000000800 */
[----:B0-----:R-:W-:Y:S01]  /*5340*/  FADD.FTZ R13, R35, R12 ;  /* 0x0000000c230d7221 */ /* 0x001fe20000010000 */
[--C-:B------:R-:W-:Y:S01]  /*5350*/  FFMA.FTZ R52, R52, UR10, -R5.reuse ;  /* 0x0000000a34347c23 */ /* 0x100fe20008010805 */
[----:B------:R-:W-:Y:S01]  /*5360*/  FFMA.FTZ R5, R53, UR10, -R5 ;  /* 0x0000000a35057c23 */ /* 0x000fe20008010805 */
[----:B------:R-:W-:-:S04]  /*5370*/  F2FP.BF16.F32.PACK_AB R157, R35, R34 ;  /* 0x00000022239d723e */ /* 0x000fc800000010ff */
[----:B------:R-:W0:Y:S01]  /*5380*/  MUFU.EX2 R29, R29 ;  /* 0x0000001d001d7308 */ /* 0x000e220000000800 */
[----:B----4-:R-:W-:Y:S01]  /*5390*/  FADD.FTZ R9, R24, R25 ;  /* 0x0000001918097221 */ /* 0x010fe20000010000 */
[----:B------:R-:W-:-:S06]  /*53a0*/  F2FP.BF16.F32.PACK_AB R152, R25, R24 ;  /* 0x000000181998723e */ /* 0x000fcc00000010ff */
[----:B------:R-:W5:Y:S01]  /*53b0*/  MUFU.EX2 R32, R32 ;  /* 0x0000002000207308 */ /* 0x000f620000000800 */
[----:B---3--:R-:W-:-:S07]  /*53c0*/  FADD.FTZ R10, R28, R9 ;  /* 0x000000091c0a7221 */ /* 0x008fce0000010000 */
[----:B------:R-:W3:Y:S01]  /*53d0*/  MUFU.EX2 R38, R38 ;  /* 0x0000002600267308 */ /* 0x000ee20000000800 */
[C---:B0-----:R-:W-:Y:S01]  /*53e0*/  FADD.FTZ R9, R29.reuse, R10 ;  /* 0x0000000a1d097221 */ /* 0x041fe20000010000 */
[----:B------:R-:W-:Y:S01]  /*53f0*/  F2FP.BF16.F32.PACK_AB R154, R29, R28 ;  /* 0x0000001c1d9a723e */ /* 0x000fe200000010ff */
[----:B------:R-:W-:Y:S06]  /*5400*/  BAR.SYNC.DEFER_BLOCKING 0xf, 0x100 ;  /* 0x03c4000000007b1d */ /* 0x000fec0000010000 */
[----:B------:R-:W0:Y:S01]  /*5410*/  MUFU.EX2 R33, R33 ;  /* 0x0000002100217308 */ /* 0x000e220000000800 */
[----:B-----5:R-:W-:-:S07]  /*5420*/  FADD.FTZ R4, R32, R9 ;  /* 0x0000000920047221 */ /* 0x020fce0000010000 */
[----:B------:R-:W4:Y:S01]  /*5430*/  MUFU.EX2 R39, R39 ;  /* 0x0000002700277308 */ /* 0x000f220000000800 */
[----:B---3--:R-:W-:-:S07]  /*5440*/  FADD.FTZ R10, R38, R13 ;  /* 0x0000000d260a7221 */ /* 0x008fce0000010000 */
[----:B------:R-:W3:Y:S01]  /*5450*/  MUFU.EX2 R36, R36 ;  /* 0x0000002400247308 */ /* 0x000ee20000000800 */
[C---:B0-----:R-:W-:Y:S01]  /*5460*/  FADD.FTZ R9, R33.reuse, R4 ;  /* 0x0000000421097221 */ /* 0x041fe20000010000 */
[----:B------:R-:W-:Y:S01]  /*5470*/  F2FP.BF16.F32.PACK_AB R156, R33, R32 ;  /* 0x00000020219c723e */ /* 0x000fe200000010ff */
[----:B------:R0:W-:Y:S05]  /*5480*/  STSM.16.M88.4 [R19+0x26800], R152 ;  /* 0x0268009813007844 */ /* 0x0001ea0000000200 */
[----:B------:R-:W5:Y:S01]  /*5490*/  MUFU.EX2 R42, R42 ;  /* 0x0000002a002a7308 */ /* 0x000f620000000800 */
[C---:B----4-:R-:W-:Y:S01]  /*54a0*/  FADD.FTZ R13, R39.reuse, R10 ;  /* 0x0000000a270d7221 */ /* 0x050fe20000010000 */
[----:B------:R-:W-:-:S06]  /*54b0*/  F2FP.BF16.F32.PACK_AB R159, R39, R38 ;  /* 0x00000026279f723e */ /* 0x000fcc00000010ff */
[----:B------:R-:W4:Y:S01]  /*54c0*/  MUFU.EX2 R37, R37 ;  /* 0x0000002500257308 */ /* 0x000f220000000800 */
[----:B---3--:R-:W-:-:S07]  /*54d0*/  FADD.FTZ R4, R36, R9 ;  /* 0x0000000924047221 */ /* 0x008fce0000010000 */
[----:B------:R-:W3:Y:S01]  /*54e0*/  MUFU.EX2 R40, R40 ;  /* 0x0000002800287308 */ /* 0x000ee20000000800 */
[----:B-----5:R-:W-:-:S07]  /*54f0*/  FADD.FTZ R10, R42, R13 ;  /* 0x0000000d2a0a7221 */ /* 0x020fce0000010000 */
        /* <DEDUP_REMOVED lines=8> */
[----:B------:R-:W-:-:S06]  /*5580*/  F2FP.BF16.F32.PACK_AB R161, R43, R42 ;  /* 0x0000002a2ba1723e */ /* 0x000fcc00000010ff */
[----:B------:R-:W5:Y:S01]  /*5590*/  MUFU.EX2 R44, R44 ;  /* 0x0000002c002c7308 */ /* 0x000f620000000800 */
[C---:B----4-:R-:W-:Y:S01]  /*55a0*/  FADD.FTZ R13, R41.reuse, R4 ;  /* 0x00000004290d7221 */ /* 0x050fe20000010000 */
[----:B------:R-:W-:-:S06]  /*55b0*/  F2FP.BF16.F32.PACK_AB R160, R41, R40 ;  /* 0x0000002829a0723e */ /* 0x000fcc00000010ff */
[----:B------:R-:W4:Y:S01]  /*55c0*/  MUFU.EX2 R47, R47 ;  /* 0x0000002f002f7308 */ /* 0x000f220000000800 */
[----:B---3--:R-:W-:-:S07]  /*55d0*/  FADD.FTZ R10, R46, R15 ;  /* 0x0000000f2e0a7221 */ /* 0x008fce0000010000 */
[----:B------:R-:W3:Y:S01]  /*55e0*/  MUFU.EX2 R45, R45 ;  /* 0x0000002d002d7308 */ /* 0x000ee20000000800 */
[----:B-----5:R-:W-:-:S07]  /*55f0*/  FADD.FTZ R4, R44, R13 ;  /* 0x0000000d2c047221 */ /* 0x020fce0000010000 */
[----:B------:R-:W-:Y:S01]  /*5600*/  MUFU.EX2 R50, R50 ;  /* 0x0000003200327308 */ /* 0x000fe20000000800 */
[C---:B----4-:R-:W-:Y:S01]  /*5610*/  F2FP.BF16.F32.PACK_AB R163, R47.reuse, R46 ;  /* 0x0000002e2fa3723e */ /* 0x050fe200000010ff */
[----:B------:R-:W-:-:S06]  /*5620*/  FADD.FTZ R47, R47, R10 ;  /* 0x0000000a2f2f7221 */ /* 0x000fcc0000010000 */
        /* <DEDUP_REMOVED lines=10> */
[----:B------:R-:W5:Y:S01]  /*56d0*/  MUFU.EX2 R52, R52 ;  /* 0x0000003400347308 */ /* 0x000f620000000800 */
[----:B---3--:R-:W-:Y:S01]  /*56e0*/  F2FP.BF16.F32.PACK_AB R164, R49, R48 ;  /* 0x0000003031a4723e */ /* 0x008fe200000010ff */
[----:B------:R-:W-:-:S04]  /*56f0*/  FADD.FTZ R48, R48, R45 ;  /* 0x0000002d30307221 */ /* 0x000fc80000010000 */
[----:B------:R-:W-:Y:S02]  /*5700*/  FADD.FTZ R49, R49, R48 ;  /* 0x0000003031317221 */ /* 0x000fe40000010000 */
[----:B------:R3:W1:Y:S01]  /*5710*/  MUFU.EX2 R9, R5 ;  /* 0x0000000500097308 */ /* 0x0006620000000800 */
[----:B----4-:R-:W-:Y:S01]  /*5720*/  F2FP.BF16.F32.PACK_AB R167, R11, R54 ;  /* 0x000000360ba7723e */ /* 0x010fe200000010ff */
[----:B------:R-:W-:Y:S01]  /*5730*/  FADD.FTZ R54, R54, R51 ;  /* 0x0000003336367221 */ /* 0x000fe20000010000 */
[----:B-----5:R-:W-:-:S03]  /*5740*/  FADD.FTZ R4, R52, R49 ;  /* 0x0000003134047221 */ /* 0x020fc60000010000 */
[----:B---3--:R-:W-:Y:S01]  /*5750*/  FADD.FTZ R5, R11, R54 ;  /* 0x000000360b057221 */ /* 0x008fe20000010000 */
[C---:B-1----:R-:W-:Y:S01]  /*5760*/  F2FP.BF16.F32.PACK_AB R166, R9.reuse, R52 ;  /* 0x0000003409a6723e */ /* 0x042fe200000010ff */
[----:B------:R-:W-:-:S04]  /*5770*/  FADD.FTZ R4, R9, R4 ;  /* 0x0000000409047221 */ /* 0x000fc80000010000 */
[----:B------:R0:W-:Y:S01]  /*5780*/  STSM.16.M88.4 [R23], R164 ;  /* 0x000000a417007844 */ /* 0x0001e20000000200 */
[----:B------:R-:W-:Y:S05]  /*5790*/  @!P0 BRA `(.L_x_7423) ;  /* 0x0000000000048947 */ /* 0x000fea0003800000 */
[----:B------:R-:W-:Y:S01]  /*57a0*/  BPT.TRAP 0x1 ;  /* 0x000000040000795c */ /* 0x000fe20000300000 */
.L_x_7423:
[----:B------:R1:W3:Y:S01]  /*57b0*/  SYNCS.PHASECHK.TRANS64.TRYWAIT P2, [R7+URZ+0x28c50], R8 ;  /* 0x028c5008070075a7 */ /* 0x0002e2000804017f */
[----:B------:R-:W-:Y:S05]  /*57c0*/  @!P0 BRA `(.L_x_7424) ;  /* 0x0000000000048947 */ /* 0x000fea0003800000 */
[----:B------:R-:W-:Y:S01]  /*57d0*/  BPT.TRAP 0x1 ;  /* 0x000000040000795c */ /* 0x000fe20000300000 */
.L_x_7424:
[----:B---3--:R-:W-:Y:S05]  /*57e0*/  @P2 BRA `(.L_x_7425) ;  /* 0x0000000000082947 */ /* 0x008fea0003800000 */
[----:B------:R-:W3:Y:S02]  /*57f0*/  SYNCS.PHASECHK.TRANS64.TRYWAIT P2, [R7+URZ+0x28c50], R8 ;  /* 0x028c5008070075a7 */ /* 0x000ee4000804017f */
[----:B---3--:R-:W-:Y:S05]  /*5800*/  @!P2 BRA `(.L_x_7426) ;  /* 0x0000010c0048a947 */ /* 0x008fea0003800000 */
.L_x_7425:
[----:B------:R-:W-:Y:S01]  /*5810*/  ULEA UR11, UR37, UR50, 0xc ;  /* 0x00000032250b7291 */ /* 0x000fe2000f8e603f */
[----:B------:R-:W-:Y:S01]  /*5820*/  WARPGROUP.ARRIVE ;  /* 0x00000000000079c5 */ /* 0x000fe20000000000 */
[----:B------:R-:W-:Y:S01]  /*5830*/  UMOV UR7, 0x40000040 ;  /* 0x4000004000077882 */ /* 0x000fe20000000000 */
[----:B------:R-:W-:Y:S01]  /*5840*/  @UP0 ULDC UR14, c[0x0][0x450] ;  /* 0x00011400000e0ab9 */ /* 0x000fe20000000800 */
[----:B------:R-:W-:Y:S01]  /*5850*/  UIADD3 UR21, UR53, -0x2, URZ ;  /* 0xfffffffe35157890 */ /* 0x000fe2000fffe03f */
[----:B-123--:R-:W-:Y:S02]  /*5860*/  @!P1 VIADD R7, R7, 0x28c60 ;  /* 0x00028c6007079836 */ /* 0x00efe40000000000 */
[----:B------:R-:W-:Y:S02]  /*5870*/  UMOV UR6, UR11 ;  /* 0x0000000b00067c82 */ /* 0x000fe40008000000 */
[----:B------:R-:W-:Y:S01]  /*5880*/  HGMMA.64x256x16.F32.BF16 R24, R152, gdesc[UR4].tnspB, RZ, !UPT, gsb0 ;  /* 0x43e0000498187df0 */ /* 0x000fe2000c0018ff */
        /* <DEDUP_REMOVED lines=24> */
[----:B------:R-:W-:-:S04]  /*5a10*/  USHF.R.S32.HI UR7, URZ, 0x1f, UR6 ;  /* 0x0000001f3f077899 */ /* 0x000fc80008011406 */
[----:B------:R-:W-:-:S04]  /*5a20*/  ULEA.HI UR7, UR7, UR6, URZ, 0x6 ;  /* 0x0000000607077291 */ /* 0x000fc8000f8f303f */
[----:B------:R-:W-:-:S04]  /*5a30*/  USHF.R.S32.HI UR7, URZ, 0x6, UR7 ;  /* 0x000000063f077899 */ /* 0x000fc80008011407 */
[----:B------:R-:W-:-:S04]  /*5a40*/  UISETP.LT.AND UP1, UPT, UR49, UR7, UPT ;  /* 0x000000073100728c */ /* 0x000fc8000bf21270 */
[----:B------:R-:W-:-:S04]  /*5a50*/  USEL UR20, UR49, UR7, !UP1 ;  /* 0x0000000731147287 */ /* 0x000fc8000c800000 */
        /* <DEDUP_REMOVED lines=17> */
.L_x_7436:
[----:B------:R-:W-:-:S04]  /*5b70*/  UIADD3 UR37, UR23, 0x1, URZ ;  /* 0x0000000117257890 */ /* 0x000fc8000fffe03f */
[----:B------:R-:W-:-:S04]  /*5b80*/  UISETP.NE.AND UP1, UPT, UR37, 0x2, UPT ;  /* 0x000000022500788c */ /* 0x000fc8000bf25270 */
[----:B------:R-:W-:Y:S02]  /*5b90*/  USEL UR6, URZ, 0x1, UP1 ;  /* 0x000000013f067887 */ /* 0x000fe40008800000 */
[----:B------:R-:W-:Y:S02]  /*5ba0*/  USEL UR37, UR37, URZ, UP1 ;  /* 0x0000003f25257287 */ /* 0x000fe40008800000 */
[----:B------:R-:W-:Y:S01]  /*5bb0*/  ULOP3.LUT UR38, UR38, UR6, URZ, 0x3c, !UPT ;  /* 0x0000000626267292 */ /* 0x000fe2000f8e3c3f */
[----:B0-23--:R-:W-:Y:S11]  /*5bc0*/  @!P0 BRA `(.L_x_7428) ;  /* 0x0000000000048947 */ /* 0x00dff60003800000 */
[----:B------:R-:W-:Y:S01]  /*5bd0*/  BPT.TRAP 0x1 ;  /* 0x000000040000795c */ /* 0x000fe20000300000 */
.L_x_7428:
[----:B------:R-:W-:Y:S01]  /*5be0*/  ULEA UR24, UR37, UR46, 0x3 ;  /* 0x0000002e25187291 */ /* 0x000fe2000f8e183f */
[----:B-1----:R-:W-:-:S05]  /*5bf0*/  IMAD.U32 R7, RZ, RZ, UR38 ;  /* 0x00000026ff077e24 */ /* 0x002fca000f8e00ff */
[----:B------:R-:W-:-:S04]  /*5c00*/  SHF.L.U32 R7, R7, 0x1f, RZ ;  /* 0x0000001f07077819 */ /* 0x000fc800000006ff */
[----:B------:R1:W2:Y:S01]  /*5c10*/  SYNCS.PHASECHK.TRANS64.TRYWAIT P2, [UR24+0x28c30], R7 ;  /* 0x028c3007ff0075a7 */ /* 0x0002a20008040158 */
[----:B------:R-:W-:Y:S05]  /*5c20*/  @!P0 BRA `(.L_x_7429) ;  /* 0x0000000000048947 */ /* 0x000fea0003800000 */
[----:B------:R-:W-:Y:S01]  /*5c30*/  BPT.TRAP 0x1 ;  /* 0x000000040000795c */ /* 0x000fe20000300000 */
.L_x_7429:
[----:B------:R-:W-:Y:S01]  /*5c40*/  VIADD R10, R186, UR39 ;  /* 0x00000027ba0a7c36 */ /* 0x000fe20008000000 */
[----:B--2---:R-:W-:Y:S06]  /*5c50*/  @P2 BRA `(.L_x_7430) ;  /* 0x0000000000082947 */ /* 0x004fec0003800000 */
[----:B------:R-:W2:Y:S02]  /*5c60*/  SYNCS.PHASECHK.TRANS64.TRYWAIT P2, [UR24+0x28c30], R7 ;  /* 0x028c3007ff0075a7 */ /* 0x000ea40008040158 */
[----:B--2---:R-:W-:Y:S05]  /*5c70*/  @!P2 BRA `(.L_x_7431) ;  /* 0x000001080040a947 */ /* 0x004fea0003800000 */
.L_x_7430:
[----:B------:R-:W-:Y:S01]  /*5c80*/  R2UR UR18, R3 ;  /* 0x00000000031272ca */ /* 0x000fe200000e0000 */
[----:B0-----:R-:W-:Y:S01]  /*5c90*/  WARPGROUP.ARRIVE ;  /* 0x00000000000079c5 */ /* 0x001fe20000000000 */
[----:B------:R-:W-:Y:S01]  /*5ca0*/  UMOV UR19, 0x40000040 ;  /* 0x4000004000137882 */ /* 0x000fe20000000000 */
[----:B------:R-:W-:Y:S01]  /*5cb0*/  PLOP3.LUT P2, PT, PT, PT, UP0, 0x80, 0x0 ;  /* 0x000000000000781c */ /* 0x000fe20003f4f008 */
[----:B------:R-:W-:Y:S01]  /*5cc0*/  @UP0 ULDC UR6, c[0x0][0x44c] ;  /* 0x0001130000060ab9 */ /* 0x000fe20000000800 */
[----:B------:R-:W-:Y:S01]  /*5cd0*/  UMOV UR7, 0x40000040 ;  /* 0x4000004000077882 */ /* 0x000fe20000000000 */
[----:B------:R-:W-:Y:S01]  /*5ce0*/  UMOV UR11, 0x40000040 ;  /* 0x40000040000b7882 */ /* 0x000fe20000000000 */
[----:B------:R-:W-:Y:S01]  /*5cf0*/  UMOV UR15, 0x40000040 ;  /* 0x40000040000f7882 */ /* 0x000fe20000000000 */
[----:B------:R-:W-:Y:S01]  /*5d00*/  LOP3.LUT R18, R18, 0xffffdfff, RZ, 0xc0, !PT ;  /* 0xffffdfff12127812 */ /* 0x000fe200078ec0ff */
[----:B------:R-:W-:-:S03]  /*5d10*/  IMAD.U32 R12, RZ, RZ, UR23 ;  /* 0x00000017ff0c7e24 */ /* 0x000fc6000f8e00ff */
[----:B------:R-:W-:Y:S01]  /*5d20*/  @P1 LOP3.LUT R18, R18, 0x2000, RZ, 0xfc, !PT ;  /* 0x0000200012121812 */ /* 0x000fe200078efcff */
[----:B------:R-:W-:-:S03]  /*5d30*/  ULEA UR18, UR37, UR18, 0x9 ;  /* 0x0000001225127291 */ /* 0x000fc6000f8e483f */
[----:B--2---:R-:W-:Y:S01]  /*5d40*/  @P2 IMAD.HI.U32 R0, R10, UR6, RZ ;  /* 0x000000060a002c27 */ /* 0x004fe2000f8e00ff */
[----:B------:R-:W-:Y:S01]  /*5d50*/  @UP0 ULDC UR6, c[0x0][0x450] ;  /* 0x0001140000060ab9 */ /* 0x000fe20000000800 */
[----:B------:R-:W-:Y:S01]  /*5d60*/  UIADD3 UR10, UR18, 0x4, URZ ;  /* 0x00000004120a7890 */ /* 0x000fe2000fffe03f */
[----:B------:R-:W-:Y:S01]  /*5d70*/  LOP3.LUT R18, R18, 0xffffefff, RZ, 0xc0, !PT ;  /* 0xffffefff12127812 */ /* 0x000fe200078ec0ff */
[----:B------:R-:W-:Y:S01]  /*5d80*/  UIADD3 UR14, UR18, 0x6, URZ ;  /* 0x00000006120e7890 */ /* 0x000fe2000fffe03f */
[----:B------:R-:W-:Y:S01]  /*5d90*/  @P2 SHF.R.U32.HI R10, RZ, UR6, R0 ;  /* 0x00000006ff0a2c19 */ /* 0x000fe20008011600 */
[----:B------:R-:W-:Y:S01]  /*5da0*/  HGMMA.64x64x16.F32.BF16 R152, gdesc[UR16], RZ, !UPT, gsb0 ;  /* 0x00e00000109879f0 */ /* 0x000fe2000c0018ff */
[----:B------:R-:W-:Y:S01]  /*5db0*/  UMOV UR6, 0xffffffc0 ;  /* 0xffffffc000067882 */ /* 0x000fe20000000000 */
[----:B------:R-:W-:Y:S01]  /*5dc0*/  IMAD.U32 R0, RZ, RZ, UR51 ;  /* 0x00000033ff007e24 */ /* 0x000fe2000f8e00ff */
[----:B------:R-:W-:Y:S01]  /*5dd0*/  UIMAD UR6, UR21, UR6, 0x1 ;  /* 0x00000001150674a4 */ /* 0x000fe2000f8e0206 */
[----:B------:R-:W0:Y:S01]  /*5de0*/  SHFL.IDX PT, R11, R10, RZ, 0x1c1f ;  /* 0x001c1fff0a0b7589 */ /* 0x000e2200000e0000 */
[----:B------:R-:W-:-:S03]  /*5df0*/  @P0 LOP3.LUT R18, R18, 0x1000, RZ, 0xfc, !PT ;  /* 0x0000100012120812 */ /* 0x000fc600078efcff */
[----:B------:R-:W2:Y:S01]  /*5e00*/  SHFL.IDX PT, R13, R10, 0x1, 0x1c1f ;  /* 0x003c1f000a0d7f89 */ /* 0x000ea200000e0000 */
[----:B------:R-:W-:Y:S01]  /*5e10*/  IADD3 R0, R0, UR6, -R185 ;  /* 0x0000000600007c10 */ /* 0x000fe2000fffe8b9 */
[----:B------:R-:W-:Y:S01]  /*5e20*/  UIADD3 UR6, UR18, 0x2, URZ ;  /* 0x0000000212067890 */ /* 0x000fe2000fffe03f */
[----:B------:R-:W-:-:S03]  /*5e30*/  LOP3.LUT R18, R18, 0xffff7fff, RZ, 0xc0, !PT ;  /* 0xffff7fff12127812 */ /* 0x000fc600078ec0ff */
[----:B------:R-:W-:-:S04]  /*5e40*/  VIADD R0, R0, -UR52 ;  /* 0x8000003400007c36 */ /* 0x000fc80008000000 */
[C---:B0-----:R-:W-:Y:S02]  /*5e50*/  IMAD.IADD R6, R0.reuse, 0x1, R11 ;  /* 0x0000000100067824 */ /* 0x041fe400078e020b */
[----:B--2---:R-:W-:-:S03]  /*5e60*/  IMAD.IADD R0, R0, 0x1, R13 ;  /* 0x0000000100007824 */ /* 0x004fc600078e020d */
[C---:B------:R-:W-:Y:S02]  /*5e70*/  ISETP.GT.AND P2, PT, R6.reuse, 0x21, PT ;  /* 0x000000210600780c */ /* 0x040fe40003f44270 */
[C---:B------:R-:W-:Y:S02]  /*5e80*/  ISETP.GT.AND P3, PT, R6.reuse, 0x28, PT ;  /* 0x000000280600780c */ /* 0x040fe40003f64270 */
[C---:B------:R-:W-:Y:S02]  /*5e90*/  ISETP.GT.AND P4, PT, R6.reuse, 0x29, PT ;  /* 0x000000290600780c */ /* 0x040fe40003f84270 */
[C---:B------:R-:W-:Y:S02]  /*5ea0*/  ISETP.GT.AND P5, PT, R6.reuse, 0x30, PT ;  /* 0x000000300600780c */ /* 0x040fe40003fa4270 */
[C---:B------:R-:W-:Y:S02]  /*5eb0*/  ISETP.GT.AND P6, PT, R6.reuse, 0x31, PT ;  /* 0x000000310600780c */ /* 0x040fe40003fc4270 */
[----:B------:R-:W-:-:S02]  /*5ec0*/  ISETP.GT.AND P1, PT, R6, 0x38, PT ;  /* 0x000000380600780c */ /* 0x000fc40003f24270 */
[----:B------:R-:W-:Y:S02]  /*5ed0*/  ISETP.GT.AND P0, PT, R6, 0x39, PT ;  /* 0x000000390600780c */ /* 0x000fe40003f04270 */
[----:B------:R-:W-:Y:S02]  /*5ee0*/  @P2 LOP3.LUT R18, R18, 0x8000, RZ, 0xfc, !PT ;  /* 0x0000800012122812 */ /* 0x000fe400078efcff */
[----:B------:R-:W-:Y:S02]  /*5ef0*/  ISETP.GT.AND P2, PT, R6, RZ, PT ;  /* 0x000000ff0600720c */ /* 0x000fe40003f44270 */
[----:B------:R-:W-:-:S04]  /*5f00*/  LOP3.LUT R18, R18, 0xfffeffff, RZ, 0xc0, !PT ;  /* 0xfffeffff12127812 */ /* 0x000fc800078ec0ff */
[----:B------:R-:W-:Y:S02]  /*5f10*/  @P3 LOP3.LUT R18, R18, 0x10000, RZ, 0xfc, !PT ;  /* 0x0001000012123812 */ /* 0x000fe400078efcff */
[----:B------:R-:W-:Y:S02]  /*5f20*/  ISETP.GT.AND P3, PT, R6, 0x9, PT ;  /* 0x000000090600780c */ /* 0x000fe40003f64270 */
[----:B------:R-:W-:-:S04]  /*5f30*/  LOP3.LUT R18, R18, 0xfffdffff, RZ, 0xc0, !PT ;  /* 0xfffdffff12127812 */ /* 0x000fc800078ec0ff */
[----:B------:R-:W-:Y:S02]  /*5f40*/  @P4 LOP3.LUT R18, R18, 0x20000, RZ, 0xfc, !PT ;  /* 0x0002000012124812 */ /* 0x000fe400078efcff */
[----:B------:R-:W-:Y:S02]  /*5f50*/  ISETP.GT.AND P4, PT, R6, 0x8, PT ;  /* 0x000000080600780c */ /* 0x000fe40003f84270 */
[----:B------:R-:W-:-:S04]  /*5f60*/  LOP3.LUT R18, R18, 0xfffbffff, RZ, 0xc0, !PT ;  /* 0xfffbffff12127812 */ /* 0x000fc800078ec0ff */
[----:B------:R-:W-:Y:S02]  /*5f70*/  @P5 LOP3.LUT R18, R18, 0x40000, RZ, 0xfc, !PT ;  /* 0x0004000012125812 */ /* 0x000fe400078efcff */
[----:B------:R-:W-:Y:S01]  /*5f80*/  ISETP.GT.AND P5, PT, R6, 0x1, PT ;  /* 0x000000010600780c */ /* 0x000fe20003fa4270 */
        /* <DEDUP_REMOVED lines=11> */
[----:B------:R-:W-:Y:S02]  /*6040*/  FSEL R152, R152, -INF , P2 ;  /* 0xff80000098987808 */ /* 0x000fe40001000000 */
[----:B------:R-:W-:Y:S02]  /*6050*/  ISETP.GT.AND P2, PT, R6, 0x10, PT ;  /* 0x000000100600780c */ /* 0x000fe40003f44270 */
[----:B------:R-:W-:Y:S02]  /*6060*/  FSEL R153, R153, -INF , P5 ;  /* 0xff80000099997808 */ /* 0x000fe40002800000 */
[----:B------:R-:W-:-:S02]  /*6070*/  FSEL R156, R156, -INF , P4 ;  /* 0xff8000009c9c7808 */ /* 0x000fc40002000000 */
[----:B------:R-:W-:Y:S02]  /*6080*/  FSEL R157, R157, -INF , P3 ;  /* 0xff8000009d9d7808 */ /* 0x000fe40001800000 */
[----:B------:R-:W-:Y:S02]  /*6090*/  FSEL R160, R160, -INF , P2 ;  /* 0xff800000a0a07808 */ /* 0x000fe40001000000 */
[C---:B------:R-:W-:Y:S02]  /*60a0*/  ISETP.GT.AND P5, PT, R6.reuse, 0x11, PT ;  /* 0x000000110600780c */ /* 0x040fe40003fa4270 */
[C---:B------:R-:W-:Y:S02]  /*60b0*/  ISETP.GT.AND P4, PT, R6.reuse, 0x18, PT ;  /* 0x000000180600780c */ /* 0x040fe40003f84270 */
[C---:B------:R-:W-:Y:S02]  /*60c0*/  ISETP.GT.AND P3, PT, R6.reuse, 0x19, PT ;  /* 0x000000190600780c */ /* 0x040fe40003f64270 */
[----:B------:R-:W-:-:S02]  /*60d0*/  ISETP.GT.AND P2, PT, R6, 0x20, PT ;  /* 0x000000200600780c */ /* 0x000fc40003f44270 */
[----:B------:R-:W-:Y:S02]  /*60e0*/  FMNMX.FTZ R6, R152, R9, !PT ;  /* 0x0000000998067209 */ /* 0x000fe40007810000 */
[----:B------:R-:W-:Y:S02]  /*60f0*/  FSEL R161, R161, -INF , P5 ;  /* 0xff800000a1a17808 */ /* 0x000fe40002800000 */
[----:B------:R-:W-:Y:S02]  /*6100*/  FMNMX.FTZ R6, R153, R6, !PT ;  /* 0x0000000699067209 */ /* 0x000fe40007810000 */
[----:B------:R-:W-:Y:S02]  /*6110*/  FSEL R164, R164, -INF , P4 ;  /* 0xff800000a4a47808 */ /* 0x000fe40002000000 */
[----:B------:R-:W-:Y:S02]  /*6120*/  FMNMX.FTZ R6, R156, R6, !PT ;  /* 0x000000069c067209 */ /* 0x000fe40007810000 */
[----:B------:R-:W-:-:S02]  /*6130*/  FSEL R165, R165, -INF , P3 ;  /* 0xff800000a5a57808 */ /* 0x000fc40001800000 */
[----:B------:R-:W-:Y:S02]  /*6140*/  FMNMX.FTZ R6, R157, R6, !PT ;  /* 0x000000069d067209 */ /* 0x000fe40007810000 */
[----:B------:R-:W-:Y:S02]  /*6150*/  FSEL R168, R168, -INF , P2 ;  /* 0xff800000a8a87808 */ /* 0x000fe40001000000 */
[----:B------:R-:W-:Y:S02]  /*6160*/  FMNMX.FTZ R6, R160, R6, !PT ;  /* 0x00000006a0067209 */ /* 0x000fe40007810000 */
[C---:B------:R-:W-:Y:S02]  /*6170*/  LOP3.LUT P2, RZ, R18.reuse, 0x8000, RZ, 0xc0, !PT ;  /* 0x0000800012ff7812 */ /* 0x040fe4000784c0ff */
[----:B------:R-:W-:Y:S02]  /*6180*/  FMNMX.FTZ R6, R161, R6, !PT ;  /* 0x00000006a1067209 */ /* 0x000fe40007810000 */
[----:B------:R-:W-:-:S02]  /*6190*/  LOP3.LUT P3, RZ, R18, 0x10000, RZ, 0xc0, !PT ;  /* 0x0001000012ff7812 */ /* 0x000fc4000786c0ff */
[----:B------:R-:W-:Y:S02]  /*61a0*/  FMNMX.FTZ R6, R164, R6, !PT ;  /* 0x00000006a4067209 */ /* 0x000fe40007810000 */
[----:B------:R-:W-:Y:S02]  /*61b0*/  FSEL R169, R169, -INF , P2 ;  /* 0xff800000a9a97808 */ /* 0x000fe40001000000 */
[----:B------:R-:W-:Y:S02]  /*61c0*/  FMNMX.FTZ R6, R165, R6, !PT ;  /* 0x00000006a5067209 */ /* 0x000fe40007810000 */
[----:B------:R-:W-:Y:S02]  /*61d0*/  LOP3.LUT P4, RZ, R18, 0x20000, RZ, 0xc0, !PT ;  /* 0x0002000012ff7812 */ /* 0x000fe4000788c0ff */
[----:B------:R-:W-:Y:S02]  /*61e0*/  FMNMX.FTZ R6, R168, R6, !PT ;  /* 0x00000006a8067209 */ /* 0x000fe40007810000 */
[----:B------:R-:W-:-:S02]  /*61f0*/  FSEL R172, R172, -INF , P3 ;  /* 0xff800000acac7808 */ /* 0x000fc40001800000 */
[----:B------:R-:W-:Y:S02]  /*6200*/  FMNMX.FTZ R6, R169, R6, !PT ;  /* 0x00000006a9067209 */ /* 0x000fe40007810000 */
[----:B------:R-:W-:Y:S02]  /*6210*/  LOP3.LUT P5, RZ, R18, 0x40000, RZ, 0xc0, !PT ;  /* 0x0004000012ff7812 */ /* 0x000fe400078ac0ff */
[----:B------:R-:W-:Y:S02]  /*6220*/  FSEL R173, R173, -INF , P4 ;  /* 0xff800000adad7808 */ /* 0x000fe40002000000 */
[----:B------:R-:W-:Y:S02]  /*6230*/  FMNMX.FTZ R6, R172, R6, !PT ;  /* 0x00000006ac067209 */ /* 0x000fe40007810000 */
[----:B------:R-:W-:Y:S02]  /*6240*/  FSEL R176, R176, -INF , P5 ;  /* 0xff800000b0b07808 */ /* 0x000fe40002800000 */
[----:B------:R-:W-:-:S02]  /*6250*/  FMNMX.FTZ R6, R173, R6, !PT ;  /* 0x00000006ad067209 */ /* 0x000fc40007810000 */
[----:B------:R-:W-:Y:S02]  /*6260*/  FSEL R177, R177, -INF , P6 ;  /* 0xff800000b1b17808 */ /* 0x000fe40003000000 */
[----:B------:R-:W-:Y:S02]  /*6270*/  FMNMX.FTZ R6, R176, R6, !PT ;  /* 0x00000006b0067209 */ /* 0x000fe40007810000 */
[----:B------:R-:W-:Y:S02]  /*6280*/  FSEL R180, R180, -INF , P1 ;  /* 0xff800000b4b47808 */ /* 0x000fe40000800000 */
[----:B------:R-:W-:Y:S02]  /*6290*/  FMNMX.FTZ R6, R177, R6, !PT ;  /* 0x00000006b1067209 */ /* 0x000fe40007810000 */
[----:B------:R-:W-:Y:S02]  /*62a0*/  FSEL R181, R181, -INF , P0 ;  /* 0xff800000b5b57808 */ /* 0x000fe40000000000 */
[----:B------:R-:W-:-:S02]  /*62b0*/  FMNMX.FTZ R6, R180, R6, !PT ;  /* 0x00000006b4067209 */ /* 0x000fc40007810000 */
[C---:B------:R-:W-:Y:S02]  /*62c0*/  ISETP.GT.AND P1, PT, R0.reuse, 0x21, PT ;  /* 0x000000210000780c */ /* 0x040fe40003f24270 */
[----:B------:R-:W-:Y:S02]  /*62d0*/  FMNMX.FTZ R6, R181, R6, !PT ;  /* 0x00000006b5067209 */ /* 0x000fe40007810000 */
[----:B------:R-:W-:Y:S02]  /*62e0*/  ISETP.GT.AND P6, PT, R0, 0x1, PT ;  /* 0x000000010000780c */ /* 0x000fe40003fc4270 */
[----:B------:R-:W-:Y:S01]  /*62f0*/  LOP3.LUT R18, R18, 0xffffbfff, RZ, 0xc0, !PT ;  /* 0xffffbfff12127812 */ /* 0x000fe200078ec0ff */
[----:B------:R-:W0:Y:S01]  /*6300*/  SHFL.BFLY PT, R10, R6, 0x2, 0x1f ;  /* 0x0c401f00060a7f89 */ /* 0x000e2200000e0000 */
[----:B------:R-:W-:Y:S02]  /*6310*/  FSEL R155, R155, -INF , P6 ;  /* 0xff8000009b9b7808 */ /* 0x000fe40003000000 */
[----:B------:R-:W-:-:S02]  /*6320*/  ISETP.GT.AND P4, PT, R0, RZ, PT ;  /* 0x000000ff0000720c */ /* 0x000fc40003f84270 */
[----:B------:R-:W-:Y:S02]  /*6330*/  ISETP.GT.AND P3, PT, R0, 0x8, PT ;  /* 0x000000080000780c */ /* 0x000fe40003f64270 */
[----:B------:R-:W-:Y:S02]  /*6340*/  @P1 LOP3.LUT R18, R18, 0x4000, RZ, 0xfc, !PT ;  /* 0x0000400012121812 */ /* 0x000fe400078efcff */
[C---:B------:R-:W-:Y:S02]  /*6350*/  ISETP.GT.AND P1, PT, R0.reuse, 0x20, PT ;  /* 0x000000200000780c */ /* 0x040fe40003f24270 */
[----:B------:R-:W-:Y:S02]  /*6360*/  ISETP.GT.AND P2, PT, R0, 0x9, PT ;  /* 0x000000090000780c */ /* 0x000fe40003f44270 */
[----:B------:R-:W-:Y:S02]  /*6370*/  FSEL R170, R170, -INF , P1 ;  /* 0xff800000aaaa7808 */ /* 0x000fe40000800000 */
[----:B------:R-:W-:-:S02]  /*6380*/  LOP3.LUT P1, RZ, R18, 0x4000, RZ, 0xc0, !PT ;  /* 0x0000400012ff7812 */ /* 0x000fc4000782c0ff */
[----:B------:R-:W-:Y:S02]  /*6390*/  FSEL R154, R154, -INF , P4 ;  /* 0xff8000009a9a7808 */ /* 0x000fe40002000000 */
[----:B------:R-:W-:Y:S02]  /*63a0*/  FSEL R171, R171, -INF , P1 ;  /* 0xff800000abab7808 */ /* 0x000fe40000800000 */
[----:B------:R-:W-:Y:S02]  /*63b0*/  LOP3.LUT P1, RZ, R18, 0x2000, RZ, 0xc0, !PT ;  /* 0x0000200012ff7812 */ /* 0x000fe4000782c0ff */
[----:B------:R-:W-:Y:S02]  /*63c0*/  FSEL R158, R158, -INF , P3 ;  /* 0xff8000009e9e7808 */ /* 0x000fe40001800000 */
[----:B0-----:R-:W-:Y:S02]  /*63d0*/  FMNMX.FTZ R6, R6, R10, !PT ;  /* 0x0000000a06067209 */ /* 0x001fe40007810000 */
[----:B------:R-:W-:-:S02]  /*63e0*/  FSEL R159, R159, -INF , P2 ;  /* 0xff8000009f9f7808 */ /* 0x000fc40001000000 */
[C---:B------:R-:W-:Y:S01]  /*63f0*/  ISETP.GT.AND P5, PT, R0.reuse, 0x10, PT ;  /* 0x000000100000780c */ /* 0x040fe20003fa4270 */
[----:B------:R-:W0:Y:S01]  /*6400*/  SHFL.BFLY PT, R10, R6, 0x1, 0x1f ;  /* 0x0c201f00060a7f89 */ /* 0x000e2200000e0000 */
[C---:B------:R-:W-:Y:S02]  /*6410*/  ISETP.GT.AND P4, PT, R0.reuse, 0x11, PT ;  /* 0x000000110000780c */ /* 0x040fe40003f84270 */
[C---:B------:R-:W-:Y:S02]  /*6420*/  ISETP.GT.AND P3, PT, R0.reuse, 0x18, PT ;  /* 0x000000180000780c */ /* 0x040fe40003f64270 */
        /* <DEDUP_REMOVED lines=9> */
[----:B------:R-:W-:Y:S02]  /*64c0*/  ISETP.GT.AND P5, PT, R0, 0x39, PT ;  /* 0x000000390000780c */ /* 0x000fe40003fa4270 */
[----:B0-----:R-:W-:Y:S02]  /*64d0*/  FMNMX.FTZ R6, R6, R10, !PT ;  /* 0x0000000a06067209 */ /* 0x001fe40007810000 */
[----:B------:R-:W-:Y:S02]  /*64e0*/  FSEL R174, R174, -INF , P0 ;  /* 0xff800000aeae7808 */ /* 0x000fe40000000000 */
[----:B------:R-:W-:Y:S02]  /*64f0*/  FSETP.NEU.FTZ.AND P6, PT, R6, -INF , PT ;  /* 0xff8000000600780b */ /* 0x000fe40003fdd000 */
[----:B------:R-:W-:Y:S02]  /*6500*/  FSEL R178, R178, -INF , P2 ;  /* 0xff800000b2b27808 */ /* 0x000fe40001000000 */
[----:B------:R-:W-:-:S02]  /*6510*/  FSEL R10, R6, RZ, P6 ;  /* 0x000000ff060a7208 */ /* 0x000fc40003000000 */
[----:B------:R-:W-:Y:S02]  /*6520*/  FSEL R179, R179, -INF , P3 ;  /* 0xff800000b3b37808 */ /* 0x000fe40001800000 */
[----:B------:R-:W-:Y:S01]  /*6530*/  FSEL R182, R182, -INF , P4 ;  /* 0xff800000b6b67808 */ /* 0x000fe20002000000 */
[----:B------:R-:W-:Y:S01]  /*6540*/  FADD.FTZ R10, -R10, R9 ;  /* 0x000000090a0a7221 */ /* 0x000fe20000010100 */
[----:B------:R-:W-:Y:S01]  /*6550*/  FMUL.FTZ R9, R6, UR10 ;  /* 0x0000000a06097c20 */ /* 0x000fe20008410000 */
[----:B------:R-:W-:Y:S02]  /*6560*/  FSEL R183, R183, -INF , P5 ;  /* 0xff800000b7b77808 */ /* 0x000fe40002800000 */
[----:B------:R-:W-:Y:S02]  /*6570*/  ISETP.NE.AND P2, PT, R17, RZ, PT ;  /* 0x000000ff1100720c */ /* 0x000fe40003f45270 */
[----:B------:R-:W-:Y:S02]  /*6580*/  FSEL R9, R9, RZ, P6 ;  /* 0x000000ff09097208 */ /* 0x000fe40003000000 */
[----:B------:R-:W-:-:S02]  /*6590*/  ISETP.GT.AND P6, PT, R0, 0x29, PT ;  /* 0x000000290000780c */ /* 0x000fc40003fc4270 */
[----:B------:R-:W-:Y:S01]  /*65a0*/  LOP3.LUT P0, RZ, R18, 0x1000, RZ, 0xc0, !PT ;  /* 0x0000100012ff7812 */ /* 0x000fe2000780c0ff */
        /* <DEDUP_REMOVED lines=16> */
[----:B------:R-:W-:Y:S01]  /*66b0*/  FMUL.FTZ R9, R10, UR10 ;  /* 0x0000000a0a097c20 */ /* 0x000fe20008410000 */
[----:B------:R-:W-:Y:S01]  /*66c0*/  IMAD.U32 R10, RZ, RZ, UR24 ;  /* 0x00000018ff0a7e24 */ /* 0x000fe2000f8e00ff */
[----:B------:R-:W-:Y:S01]  /*66d0*/  FSEL R175, R175, -INF , P6 ;  /* 0xff800000afaf7808 */ /* 0x000fe20003000000 */
[----:B------:R-:W-:Y:S01]  /*66e0*/  @!P2 IMAD R12, R12, 0x40, R16 ;  /* 0x000000400c0ca824 */ /* 0x000fe200078e0210 */
[----:B------:R-:W-:Y:S01]  /*66f0*/  MUFU.EX2 R152, R152 ;  /* 0x0000009800987308 */ /* 0x000fe20000000800 */
[----:B------:R-:W-:-:S03]  /*6700*/  @!P1 VIADD R0, R10, 0x28c40 ;  /* 0x00028c400a009836 */ /* 0x000fc60000000000 */
[----:B------:R-:W-:Y:S02]  /*6710*/  @!P2 LEA R12, R12, UR46, 0x2 ;  /* 0x0000002e0c0cac11 */ /* 0x000fe4000f8e10ff */
[----:B------:R-:W-:Y:S02]  /*6720*/  @!P1 PRMT R0, RZ, 0x654, R0 ;  /* 0x00000654ff009816 */ /* 0x000fe40000000000 */
[----:B------:R-:W0:Y:S02]  /*6730*/  MUFU.EX2 R9, R9 ;  /* 0x0000000900097308 */ /* 0x000e240000000800 */
[----:B------:R2:W-:Y:S06]  /*6740*/  @!P1 SYNCS.ARRIVE.TRANS64.RED.A1T0 RZ, [R0+URZ], RZ ;  /* 0x000000ff00ff99a7 */ /* 0x0005ec000810043f */
[----:B------:R-:W3:Y:S01]  /*6750*/  MUFU.EX2 R153, R153 ;  /* 0x0000009900997308 */ /* 0x000ee20000000800 */
[----:B--2---:R-:W-:-:S04]  /*6760*/  FMNMX.FTZ R0, R154, R8, !PT ;  /* 0x000000089a007209 */ /* 0x004fc80007810000 */
[----:B------:R-:W-:-:S03]  /*6770*/  FMNMX.FTZ R0, R155, R0, !PT ;  /* 0x000000009b007209 */ /* 0x000fc60007810000 */
[----:B------:R-:W2:Y:S01]  /*6780*/  MUFU.EX2 R156, R156 ;  /* 0x0000009c009c7308 */ /* 0x000ea20000000800 */
[----:B0-----:R-:W-:Y:S01]  /*6790*/  @!P2 STS [R12+0x28800], R9 ;  /* 0x028800090c00a388 */ /* 0x001fe20000000800 */
[----:B------:R-:W-:Y:S01]  /*67a0*/  FMNMX.FTZ R0, R158, R0, !PT ;  /* 0x000000009e007209 */ /* 0x000fe20007810000 */
[----:B------:R-:W-:Y:S01]  /*67b0*/  FFMA.FTZ R4, R9, R4, R152 ;  /* 0x0000000409047223 */ /* 0x000fe20000010098 */
[-C--:B------:R-:W-:Y:S01]  /*67c0*/  FMUL.FTZ R24, R24, R9.reuse ;  /* 0x0000000918187220 */ /* 0x080fe20000410000 */
[-C--:B------:R-:W-:Y:S01]  /*67d0*/  FMUL.FTZ R25, R25, R9.reuse ;  /* 0x0000000919197220 */ /* 0x080fe20000410000 */
[----:B------:R-:W-:Y:S01]  /*67e0*/  FMNMX.FTZ R0, R159, R0, !PT ;  /* 0x000000009f007209 */ /* 0x000fe20007810000 */
[-C--:B------:R-:W-:Y:S01]  /*67f0*/  FMUL.FTZ R28, R28, R9.reuse ;  /* 0x000000091c1c7220 */ /* 0x080fe20000410000 */
[----:B------:R-:W0:Y:S01]  /*6800*/  MUFU.EX2 R157, R157 ;  /* 0x0000009d009d7308 */ /* 0x000e220000000800 */
[----:B---3--:R-:W-:Y:S01]  /*6810*/  FADD.FTZ R4, R153, R4 ;  /* 0x0000000499047221 */ /* 0x008fe20000010000 */
[----:B------:R-:W-:Y:S01]  /*6820*/  FMNMX.FTZ R0, R162, R0, !PT ;  /* 0x00000000a2007209 */ /* 0x000fe20007810000 */
[-C--:B------:R-:W-:Y:S01]  /*6830*/  FMUL.FTZ R29, R29, R9.reuse ;  /* 0x000000091d1d7220 */ /* 0x080fe20000410000 */
[----:B------:R-:W-:Y:S01]  /*6840*/  F2FP.BF16.F32.PACK_AB R152, R153, R152 ;  /* 0x000000989998723e */ /* 0x000fe200000010ff */
[-C--:B------:R-:W-:Y:S01]  /*6850*/  FMUL.FTZ R32, R32, R9.reuse ;  /* 0x0000000920207220 */ /* 0x080fe20000410000 */
[----:B------:R-:W-:Y:S01]  /*6860*/  FMNMX.FTZ R0, R163, R0, !PT ;  /* 0x00000000a3007209 */ /* 0x000fe20007810000 */
[-C--:B------:R-:W-:Y:S01]  /*6870*/  FMUL.FTZ R33, R33, R9.reuse ;  /* 0x0000000921217220 */ /* 0x080fe20000410000 */
[----:B------:R-:W-:Y:S01]  /*6880*/  MUFU.EX2 R161, R161 ;  /* 0x000000a100a17308 */ /* 0x000fe20000000800 */
[----:B--2---:R-:W-:Y:S01]  /*6890*/  FADD.FTZ R4, R156, R4 ;  /* 0x000000049c047221 */ /* 0x004fe20000010000 */
[----:B------:R-:W-:Y:S01]  /*68a0*/  FMNMX.FTZ R0, R166, R0, !PT ;  /* 0x00000000a6007209 */ /* 0x000fe20007810000 */
[-C--:B------:R-:W-:Y:S01]  /*68b0*/  FMUL.FTZ R36, R36, R9.reuse ;  /* 0x0000000924247220 */ /* 0x080fe20000410000 */
[-C--:B------:R-:W-:Y:S01]  /*68c0*/  FMUL.FTZ R37, R37, R9.reuse ;  /* 0x0000000925257220 */ /* 0x080fe20000410000 */
[-C--:B------:R-:W-:Y:S01]  /*68d0*/  FMUL.FTZ R40, R40, R9.reuse ;  /* 0x0000000928287220 */ /* 0x080fe20000410000 */
[----:B------:R-:W-:Y:S01]  /*68e0*/  FMNMX.FTZ R0, R167, R0, !PT ;  /* 0x00000000a7007209 */ /* 0x000fe20007810000 */
[-C--:B------:R-:W-:Y:S01]  /*68f0*/  FMUL.FTZ R41, R41, R9.reuse ;  /* 0x0000000929297220 */ /* 0x080fe20000410000 */
[----:B------:R-:W-:Y:S01]  /*6900*/  MUFU.EX2 R164, R164 ;  /* 0x000000a400a47308 */ /* 0x000fe20000000800 */
[----:B0-----:R-:W-:Y:S01]  /*6910*/  FADD.FTZ R4, R157, R4 ;  /* 0x000000049d047221 */ /* 0x001fe20000010000 */
[----:B------:R-:W-:Y:S01]  /*6920*/  FMNMX.FTZ R0, R170, R0, !PT ;  /* 0x00000000aa007209 */ /* 0x000fe20007810000 */
[-C--:B------:R-:W-:Y:S01]  /*6930*/  FMUL.FTZ R44, R44, R9.reuse ;  /* 0x000000092c2c7220 */ /* 0x080fe20000410000 */
[-C--:B------:R-:W-:Y:S01]  /*6940*/  FMUL.FTZ R45, R45, R9.reuse ;  /* 0x000000092d2d7220 */ /* 0x080fe20000410000 */
[-C--:B------:R-:W-:Y:S01]  /*6950*/  FMUL.FTZ R48, R48, R9.reuse ;  /* 0x0000000930307220 */ /* 0x080fe20000410000 */
[----:B------:R-:W-:Y:S01]  /*6960*/  FMNMX.FTZ R0, R171, R0, !PT ;  /* 0x00000000ab007209 */ /* 0x000fe20007810000 */
[-C--:B------:R-:W-:Y:S01]  /*6970*/  FMUL.FTZ R49, R49, R9.reuse ;  /* 0x0000000931317220 */ /* 0x080fe20000410000 */
[----:B------:R-:W-:Y:S01]  /*6980*/  MUFU.EX2 R165, R165 ;  /* 0x000000a500a57308 */ /* 0x000fe20000000800 */
[-C--:B------:R-:W-:Y:S01]  /*6990*/  FMUL.FTZ R52, R52, R9.reuse ;  /* 0x0000000934347220 */ /* 0x080fe20000410000 */
        /* <DEDUP_REMOVED lines=24> */
[-C--:B------:R-:W-:Y:S01]  /*6b20*/  FMUL.FTZ R84, R84, R9.reuse ;  /* 0x0000000954547220 */ /* 0x080fe20000410000 */
[----:B------:R-:W0:Y:S01]  /*6b30*/  SHFL.BFLY PT, R11, R0, 0x2, 0x1f ;  /* 0x0c401f00000b7f89 */ /* 0x000e2200000e0000 */
        /* <DEDUP_REMOVED lines=38> */
[----:B0-----:R-:W-:-:S04]  /*6da0*/  FMNMX.FTZ R0, R0, R11, !PT ;  /* 0x0000000b00007209 */ /* 0x001fc80007810000 */
[----:B------:R-:W-:-:S04]  /*6db0*/  FSETP.NEU.FTZ.AND P3, PT, R0, -INF , PT ;  /* 0xff8000000000780b */ /* 0x000fc80003f7d000 */
[----:B------:R-:W-:-:S05]  /*6dc0*/  FSEL R11, R0, RZ, P3 ;  /* 0x000000ff000b7208 */ /* 0x000fca0001800000 */
[----:B------:R-:W-:Y:S02]  /*6dd0*/  FADD.FTZ R8, -R11, R8 ;  /* 0x000000080b087221 */ /* 0x000fe40000010100 */
[----:B------:R-:W0:Y:S02]  /*6de0*/  MUFU.EX2 R11, R160 ;  /* 0x000000a0000b7308 */ /* 0x000e240000000800 */
[----:B------:R-:W-:-:S06]  /*6df0*/  FMUL.FTZ R8, R8, UR10 ;  /* 0x0000000a08087c20 */ /* 0x000fcc0008410000 */
[----:B------:R-:W2:Y:S08]  /*6e00*/  MUFU.EX2 R8, R8 ;  /* 0x0000000800087308 */ /* 0x000eb00000000800 */
[----:B------:R-:W3:Y:S01]  /*6e10*/  MUFU.EX2 R160, R168 ;  /* 0x000000a800a07308 */ /* 0x000ee20000000800 */
[----:B0-----:R-:W-:-:S04]  /*6e20*/  FADD.FTZ R4, R11, R4 ;  /* 0x000000040b047221 */ /* 0x001fc80000010000 */
[----:B------:R-:W-:Y:S01]  /*6e30*/  FADD.FTZ R4, R161, R4 ;  /* 0x00000004a1047221 */ /* 0x000fe20000010000 */
[----:B--2---:R0:W-:Y:S03]  /*6e40*/  @!P2 STS [R12+0x28820], R8 ;  /* 0x028820080c00a388 */ /* 0x0041e60000000800 */
[----:B------:R-:W-:Y:S01]  /*6e50*/  FADD.FTZ R4, R164, R4 ;  /* 0x00000004a4047221 */ /* 0x000fe20000010000 */
[-C--:B------:R-:W-:Y:S01]  /*6e60*/  FMUL.FTZ R26, R26, R8.reuse ;  /* 0x000000081a1a7220 */ /* 0x080fe20000410000 */
[-C--:B------:R-:W-:Y:S01]  /*6e70*/  FMUL.FTZ R27, R27, R8.reuse ;  /* 0x000000081b1b7220 */ /* 0x080fe20000410000 */
[-C--:B------:R-:W-:Y:S01]  /*6e80*/  FMUL.FTZ R30, R30, R8.reuse ;  /* 0x000000081e1e7220 */ /* 0x080fe20000410000 */
[----:B------:R-:W-:Y:S01]  /*6e90*/  FADD.FTZ R4, R165, R4 ;  /* 0x00000004a5047221 */ /* 0x000fe20000010000 */
[-C--:B------:R-:W-:Y:S01]  /*6ea0*/  FMUL.FTZ R31, R31, R8.reuse ;  /* 0x000000081f1f7220 */ /* 0x080fe20000410000 */
[-C--:B------:R-:W-:Y:S01]  /*6eb0*/  FMUL.FTZ R34, R34, R8.reuse ;  /* 0x0000000822227220 */ /* 0x080fe20000410000 */
[----:B------:R-:W-:Y:S01]  /*6ec0*/  FMUL.FTZ R35, R35, R8 ;  /* 0x0000000823237220 */ /* 0x000fe20000410000 */
[----:B---3--:R-:W-:Y:S01]  /*6ed0*/  FADD.FTZ R4, R160, R4 ;  /* 0x00000004a0047221 */ /* 0x008fe20000010000 */
[----:B0-----:R-:W-:Y:S01]  /*6ee0*/  FMUL.FTZ R12, R0, UR10 ;  /* 0x0000000a000c7c20 */ /* 0x001fe20008410000 */
[C---:B------:R-:W-:Y:S01]  /*6ef0*/  F2FP.BF16.F32.PACK_AB R160, R169.reuse, R160 ;  /* 0x000000a0a9a0723e */ /* 0x040fe200000010ff */
[-C--:B------:R-:W-:Y:S01]  /*6f00*/  FMUL.FTZ R38, R38, R8.reuse ;  /* 0x0000000826267220 */ /* 0x080fe20000410000 */
[----:B------:R-:W-:Y:S01]  /*6f10*/  FADD.FTZ R4, R169, R4 ;  /* 0x00000004a9047221 */ /* 0x000fe20000010000 */
[-C--:B------:R-:W-:Y:S01]  /*6f20*/  FMUL.FTZ R39, R39, R8.reuse ;  /* 0x0000000827277220 */ /* 0x080fe20000410000 */
[----:B------:R-:W-:Y:S01]  /*6f30*/  FSEL R12, R12, RZ, P3 ;  /* 0x000000ff0c0c7208 */ /* 0x000fe20001800000 */
[-C--:B------:R-:W-:Y:S01]  /*6f40*/  FMUL.FTZ R42, R42, R8.reuse ;  /* 0x000000082a2a7220 */ /* 0x080fe20000410000 */
[-C--:B------:R-:W-:Y:S01]  /*6f50*/  FMUL.FTZ R43, R43, R8.reuse ;  /* 0x000000082b2b7220 */ /* 0x080fe20000410000 */
[-C--:B------:R-:W-:Y:S01]  /*6f60*/  FMUL.FTZ R46, R46, R8.reuse ;  /* 0x000000082e2e7220 */ /* 0x080fe20000410000 */
[----:B------:R-:W-:Y:S01]  /*6f70*/  FMUL.FTZ R47, R47, R8 ;  /* 0x000000082f2f7220 */ /* 0x000fe20000410000 */
[--C-:B------:R-:W-:Y:S01]  /*6f80*/  FFMA.FTZ R154, R154, UR10, -R12.reuse ;  /* 0x0000000a9a9a7c23 */ /* 0x100fe2000801080c */
[--C-:B------:R-:W-:Y:S01]  /*6f90*/  FFMA.FTZ R155, R155, UR10, -R12.reuse ;  /* 0x0000000a9b9b7c23 */ /* 0x100fe2000801080c */
[--C-:B------:R-:W-:Y:S01]  /*6fa0*/  FFMA.FTZ R158, R158, UR10, -R12.reuse ;  /* 0x0000000a9e9e7c23 */ /* 0x100fe2000801080c */
[--C-:B------:R-:W-:Y:S01]  /*6fb0*/  FFMA.FTZ R159, R159, UR10, -R12.reuse ;  /* 0x0000000a9f9f7c23 */ /* 0x100fe2000801080c */
        /* <DEDUP_REMOVED lines=10> */
[--C-:B------:R-:W-:Y:S01]  /*7060*/  FFMA.FTZ R178, R178, UR10, -R12.reuse ;  /* 0x0000000ab2b27c23 */ /* 0x100fe2000801080c */
[--C-:B------:R-:W-:Y:S01]  /*7070*/  FFMA.FTZ R179, R179, UR10, -R12.reuse ;  /* 0x0000000ab3b37c23 */ /* 0x100fe2000801080c */
[--C-:B------:R-:W-:Y:S01]  /*7080*/  FFMA.FTZ R182, R182, UR10, -R12.reuse ;  /* 0x0000000ab6b67c23 */ /* 0x100fe2000801080c */
[----:B------:R-:W-:Y:S01]  /*7090*/  FFMA.FTZ R12, R183, UR10, -R12 ;  /* 0x0000000ab70c7c23 */ /* 0x000fe2000801080c */
[----:B0-----:R-:W-:Y:S01]  /*70a0*/  F2FP.BF16.F32.PACK_AB R154, R157, R156 ;  /* 0x0000009c9d9a723e */ /* 0x001fe200000010ff */
[-C--:B------:R-:W-:Y:S01]  /*70b0*/  FMUL.FTZ R50, R50, R8.reuse ;  /* 0x0000000832327220 */ /* 0x080fe20000410000 */
[----:B------:R-:W-:Y:S01]  /*70c0*/  MUFU.EX2 R14, R159 ;  /* 0x0000009f000e7308 */ /* 0x000fe20000000800 */
[----:B--2---:R-:W-:Y:S01]  /*70d0*/  FFMA.FTZ R5, R8, R5, R153 ;  /* 0x0000000508057223 */ /* 0x004fe20000010099 */
[----:B------:R-:W-:Y:S01]  /*70e0*/  F2FP.BF16.F32.PACK_AB R156, R161, R11 ;  /* 0x0000000ba19c723e */ /* 0x000fe200000010ff */
[-C--:B------:R-:W-:Y:S01]  /*70f0*/  FMUL.FTZ R51, R51, R8.reuse ;  /* 0x0000000833337220 */ /* 0x080fe20000410000 */
[-C--:B------:R-:W-:Y:S01]  /*7100*/  FMUL.FTZ R54, R54, R8.reuse ;  /* 0x0000000836367220 */ /* 0x080fe20000410000 */
[-C--:B------:R-:W-:Y:S01]  /*7110*/  FMUL.FTZ R55, R55, R8.reuse ;  /* 0x0000000837377220 */ /* 0x080fe20000410000 */
[-C--:B------:R-:W-:Y:S01]  /*7120*/  FMUL.FTZ R58, R58, R8.reuse ;  /* 0x000000083a3a7220 */ /* 0x080fe20000410000 */
[-C--:B------:R-:W-:Y:S01]  /*7130*/  FMUL.FTZ R59, R59, R8.reuse ;  /* 0x000000083b3b7220 */ /* 0x080fe20000410000 */
[----:B------:R-:W-:Y:S01]  /*7140*/  MUFU.EX2 R13, R13 ;  /* 0x0000000d000d7308 */ /* 0x000fe20000000800 */
[C---:B---3--:R-:W-:Y:S01]  /*7150*/  FADD.FTZ R5, R155.reuse, R5 ;  /* 0x000000059b057221 */ /* 0x048fe20000010000 */
[----:B------:R-:W-:Y:S01]  /*7160*/  F2FP.BF16.F32.PACK_AB R153, R155, R153 ;  /* 0x000000999b99723e */ /* 0x000fe200000010ff */
[-C--:B------:R-:W-:Y:S01]  /*7170*/  FMUL.FTZ R62, R62, R8.reuse ;  /* 0x000000083e3e7220 */ /* 0x080fe20000410000 */
[-C--:B------:R-:W-:Y:S01]  /*7180*/  FMUL.FTZ R63, R63, R8.reuse ;  /* 0x000000083f3f7220 */ /* 0x080fe20000410000 */
[-C--:B------:R-:W-:Y:S01]  /*7190*/  FMUL.FTZ R66, R66, R8.reuse ;  /* 0x0000000842427220 */ /* 0x080fe20000410000 */
[-C--:B------:R-:W-:Y:S01]  /*71a0*/  FMUL.FTZ R67, R67, R8.reuse ;  /* 0x0000000843437220 */ /* 0x080fe20000410000 */
[-C--:B------:R-:W-:Y:S01]  /*71b0*/  FMUL.FTZ R70, R70, R8.reuse ;  /* 0x0000000846467220 */ /* 0x080fe20000410000 */
[----:B------:R0:W2:Y:S01]  /*71c0*/  MUFU.EX2 R155, R158 ;  /* 0x0000009e009b7308 */ /* 0x0000a20000000800 */
[-C--:B------:R-:W-:Y:S01]  /*71d0*/  FMUL.FTZ R71, R71, R8.reuse ;  /* 0x0000000847477220 */ /* 0x080fe20000410000 */
[-C--:B------:R-:W-:Y:S01]  /*71e0*/  FMUL.FTZ R74, R74, R8.reuse ;  /* 0x000000084a4a7220 */ /* 0x080fe20000410000 */
[-C--:B------:R-:W-:Y:S01]  /*71f0*/  FMUL.FTZ R75, R75, R8.reuse ;  /* 0x000000084b4b7220 */ /* 0x080fe20000410000 */
[-C--:B------:R-:W-:Y:S01]  /*7200*/  FMUL.FTZ R78, R78, R8.reuse ;  /* 0x000000084e4e7220 */ /* 0x080fe20000410000 */
[-C--:B------:R-:W-:Y:S01]  /*7210*/  FMUL.FTZ R79, R79, R8.reuse ;  /* 0x000000084f4f7220 */ /* 0x080fe20000410000 */
        /* <DEDUP_REMOVED lines=10> */
[----:B------:R0:W4:Y:S01]  /*72c0*/  MUFU.EX2 R159, R166 ;  /* 0x000000a6009f7308 */ /* 0x0001220000000800 */
[----:B--2---:R-:W-:Y:S01]  /*72d0*/  FADD.FTZ R5, R155, R5 ;  /* 0x000000059b057221 */ /* 0x004fe20000010000 */
[C---:B------:R-:W-:Y:S01]  /*72e0*/  F2FP.BF16.F32.PACK_AB R155, R14.reuse, R155 ;  /* 0x0000009b0e9b723e */ /* 0x040fe200000010ff */
[----:B------:R-:W-:Y:S01]  /*72f0*/  BAR.SYNC.DEFER_BLOCKING 0xf, 0x100 ;  /* 0x03c4000000007b1d */ /* 0x000fe20000010000 */
[-C--:B------:R-:W-:Y:S01]  /*7300*/  FMUL.FTZ R95, R95, R8.reuse ;  /* 0x000000085f5f7220 */ /* 0x080fe20000410000 */
[----:B------:R-:W-:Y:S01]  /*7310*/  FADD.FTZ R5, R14, R5 ;  /* 0x000000050e057221 */ /* 0x000fe20000010000 */
[-C--:B------:R-:W-:Y:S01]  /*7320*/  FMUL.FTZ R98, R98, R8.reuse ;  /* 0x0000000862627220 */ /* 0x080fe20000410000 */
[-C--:B------:R-:W-:Y:S01]  /*7330*/  FMUL.FTZ R99, R99, R8.reuse ;  /* 0x0000000863637220 */ /* 0x080fe20000410000 */
[-C--:B------:R-:W-:Y:S01]  /*7340*/  FMUL.FTZ R102, R102, R8.reuse ;  /* 0x0000000866667220 */ /* 0x080fe20000410000 */
[----:B------:R-:W2:Y:S01]  /*7350*/  MUFU.EX2 R167, R167 ;  /* 0x000000a700a77308 */ /* 0x000ea20000000800 */
[----:B------:R-:W-:Y:S01]  /*7360*/  FADD.FTZ R5, R13, R5 ;  /* 0x000000050d057221 */ /* 0x000fe20000010000 */
[----:B---3--:R-:W-:Y:S01]  /*7370*/  F2FP.BF16.F32.PACK_AB R157, R15, R13 ;  /* 0x0000000d0f9d723e */ /* 0x008fe200000010ff */
[----:B------:R-:W-:Y:S01]  /*7380*/  FMUL.FTZ R103, R103, R8 ;  /* 0x0000000867677220 */ /* 0x000fe20000410000 */
[----:B0-----:R-:W-:Y:S01]  /*7390*/  F2FP.BF16.F32.PACK_AB R166, R181, R180 ;  /* 0x000000b4b5a6723e */ /* 0x001fe200000010ff */
[----:B------:R-:W-:Y:S01]  /*73a0*/  FADD.FTZ R5, R15, R5 ;  /* 0x000000050f057221 */ /* 0x000fe20000010000 */
[-C--:B------:R-:W-:Y:S01]  /*73b0*/  FMUL.FTZ R106, R106, R8.reuse ;  /* 0x000000086a6a7220 */ /* 0x080fe20000410000 */
[-C--:B------:R-:W-:Y:S01]  /*73c0*/  FMUL.FTZ R107, R107, R8.reuse ;  /* 0x000000086b6b7220 */ /* 0x080fe20000410000 */
[----:B------:R-:W0:Y:S01]  /*73d0*/  MUFU.EX2 R170, R170 ;  /* 0x000000aa00aa7308 */ /* 0x000e220000000800 */
        /* <DEDUP_REMOVED lines=8> */
[C---:B--2---:R-:W-:Y:S01]  /*7460*/  FADD.FTZ R5, R167.reuse, R5 ;  /* 0x00000005a7057221 */ /* 0x044fe20000010000 */
[----:B------:R-:W-:Y:S01]  /*7470*/  F2FP.BF16.F32.PACK_AB R159, R167, R159 ;  /* 0x0000009fa79f723e */ /* 0x000fe200000010ff */
[----:B------:R2:W-:Y:S01]  /*7480*/  STSM.16.M88.4 [R19+0x26800], R152 ;  /* 0x0268009813007844 */ /* 0x0005e20000000200 */
[-C--:B------:R-:W-:Y:S01]  /*7490*/  FMUL.FTZ R122, R122, R8.reuse ;  /* 0x000000087a7a7220 */ /* 0x080fe20000410000 */
[-C--:B------:R-:W-:Y:S01]  /*74a0*/  FMUL.FTZ R123, R123, R8.reuse ;  /* 0x000000087b7b7220 */ /* 0x080fe20000410000 */
[-C--:B------:R-:W-:Y:S01]  /*74b0*/  FMUL.FTZ R126, R126, R8.reuse ;  /* 0x000000087e7e7220 */ /* 0x080fe20000410000 */
[----:B------:R2:W-:Y:S01]  /*74c0*/  STSM.16.M88.4 [R184], R156 ;  /* 0x0000009cb8007844 */ /* 0x0005e20000000200 */
[----:B------:R-:W4:Y:S01]  /*74d0*/  MUFU.EX2 R163, R174 ;  /* 0x000000ae00a37308 */ /* 0x000f220000000800 */
        /* <DEDUP_REMOVED lines=18> */
[----:B------:R-:W-:-:S05]  /*7600*/  FMUL.FTZ R151, R151, R8 ;  /* 0x0000000897977220 */ /* 0x000fca0000410000 */
[----:B------:R-:W4:Y:S01]  /*7610*/  MUFU.EX2 R178, R178 ;  /* 0x000000b200b27308 */ /* 0x000f220000000800 */
[C---:B0-----:R-:W-:Y:S01]  /*7620*/  FADD.FTZ R5, R175.reuse, R5 ;  /* 0x00000005af057221 */ /* 0x041fe20000010000 */
[----:B------:R-:W-:-:S06]  /*7630*/  F2FP.BF16.F32.PACK_AB R163, R175, R163 ;  /* 0x000000a3afa3723e */ /* 0x000fcc00000010ff */
[----:B------:R-:W0:Y:S01]  /*7640*/  MUFU.EX2 R165, R179 ;  /* 0x000000b300a57308 */ /* 0x000e220000000800 */
[----:B---3--:R-:W-:Y:S01]  /*7650*/  FADD.FTZ R4, R162, R4 ;  /* 0x00000004a2047221 */ /* 0x008fe20000010000 */
[----:B------:R-:W-:-:S03]  /*7660*/  F2FP.BF16.F32.PACK_AB R162, R173, R162 ;  /* 0x000000a2ada2723e */ /* 0x000fc600000010ff */
[----:B------:R-:W-:Y:S02]  /*7670*/  FADD.FTZ R4, R173, R4 ;  /* 0x00000004ad047221 */ /* 0x000fe40000010000 */
[----:B------:R2:W-:Y:S01]  /*7680*/  STSM.16.M88.4 [R22], R160 ;  /* 0x000000a016007844 */ /* 0x0005e20000000200 */
[----:B------:R-:W3:Y:S01]  /*7690*/  MUFU.EX2 R167, R182 ;  /* 0x000000b600a77308 */ /* 0x000ee20000000800 */
[----:B----4-:R-:W-:Y:S01]  /*76a0*/  FADD.FTZ R5, R178, R5 ;  /* 0x00000005b2057221 */ /* 0x010fe20000010000 */
[----:B------:R-:W-:-:S04]  /*76b0*/  FADD.FTZ R4, R176, R4 ;  /* 0x00000004b0047221 */ /* 0x000fc80000010000 */
[----:B------:R-:W-:Y:S02]  /*76c0*/  FADD.FTZ R4, R177, R4 ;  /* 0x00000004b1047221 */ /* 0x000fe40000010000 */
[----:B------:R-:W4:Y:S01]  /*76d0*/  MUFU.EX2 R12, R12 ;  /* 0x0000000c000c7308 */ /* 0x000f220000000800 */
[C---:B0-----:R-:W-:Y:S01]  /*76e0*/  FADD.FTZ R5, R165.reuse, R5 ;  /* 0x00000005a5057221 */ /* 0x041fe20000010000 */
[----:B------:R-:W-:Y:S01]  /*76f0*/  F2FP.BF16.F32.PACK_AB R165, R165, R178 ;  /* 0x000000b2a5a5723e */ /* 0x000fe200000010ff */
[----:B------:R-:W-:-:S04]  /*7700*/  FADD.FTZ R4, R180, R4 ;  /* 0x00000004b4047221 */ /* 0x000fc80000010000 */
[----:B------:R-:W-:Y:S01]  /*7710*/  FADD.FTZ R4, R181, R4 ;  /* 0x00000004b5047221 */ /* 0x000fe20000010000 */
[----:B---3--:R-:W-:Y:S01]  /*7720*/  FADD.FTZ R5, R167, R5 ;  /* 0x00000005a7057221 */ /* 0x008fe20000010000 */
[----:B----4-:R-:W-:-:S03]  /*7730*/  F2FP.BF16.F32.PACK_AB R167, R12, R167 ;  /* 0x000000a70ca7723e */ /* 0x010fc600000010ff */
[----:B------:R-:W-:Y:S02]  /*7740*/  FADD.FTZ R5, R12, R5 ;  /* 0x000000050c057221 */ /* 0x000fe40000010000 */
[----:B------:R2:W-:Y:S01]  /*7750*/  STSM.16.M88.4 [R23], R164 ;  /* 0x000000a417007844 */ /* 0x0005e20000000200 */
[----:B------:R-:W-:Y:S05]  /*7760*/  @!P0 BRA `(.L_x_7432) ;  /* 0x0000000000048947 */ /* 0x000fea0003800000 */
[----:B------:R-:W-:Y:S01]  /*7770*/  BPT.TRAP 0x1 ;  /* 0x000000040000795c */ /* 0x000fe20000300000 */
.L_x_7432:
[----:B------:R0:W3:Y:S01]  /*7780*/  SYNCS.PHASECHK.TRANS64.TRYWAIT P2, [UR24+0x28c50], R7 ;  /* 0x028c5007ff0075a7 */ /* 0x0000e20008040158 */
[----:B------:R-:W-:Y:S05]  /*7790*/  @!P0 BRA `(.L_x_7433) ;  /* 0x0000000000048947 */ /* 0x000fea0003800000 */
[----:B------:R-:W-:Y:S01]  /*77a0*/  BPT.TRAP 0x1 ;  /* 0x000000040000795c */ /* 0x000fe20000300000 */
.L_x_7433:
[----:B---3--:R-:W-:Y:S05]  /*77b0*/  @P2 BRA `(.L_x_7434) ;  /* 0x0000000000082947 */ /* 0x008fea0003800000 */
[----:B------:R-:W3:Y:S02]  /*77c0*/  SYNCS.PHASECHK.TRANS64.TRYWAIT P2, [UR24+0x28c50], R7 ;  /* 0x028c5007ff0075a7 */ /* 0x000ee40008040158 */
[----:B---3--:R-:W-:Y:S05]  /*77d0*/  @!P2 BRA `(.L_x_7435) ;  /* 0x000000ec0080a947 */ /* 0x008fea0003800000 */
.L_x_7434:
        /* <DEDUP_REMOVED lines=42> */
.L_x_7427:
[----:B------:R-:W-:-:S06]  /*7a80*/  UISETP.GE.AND UP0, UPT, UR21, UR49, UPT ;  /* 0x000000311500728c */ /* 0x000fcc000bf06270 */
[----:B------:R-:W-:-:S13]  /*7a90*/  PLOP3.LUT P2, PT, PT, PT, UP0, 0x80, 0x0 ;  /* 0x000000000000781c */ /* 0x000fda0003f4f008 */
[----:B------:R-:W-:Y:S05]  /*7aa0*/  @!P2 BRA `(.L_x_7437) ;  /* 0x00000018002ca947 */ /* 0x000fea0003800000 */
[----:B------:R-:W-:Y:S01]  /*7ab0*/  IMAD.MOV.U32 R8, RZ, RZ, R0 ;  /* 0x000000ffff087224 */ /* 0x000fe200078e0000 */
[----:B------:R-:W-:Y:S01]  /*7ac0*/  UMOV UR22, UR37 ;  /* 0x0000002500167c82 */ /* 0x000fe20008000000 */
[----:B------:R-:W-:Y:S01]  /*7ad0*/  IMAD.MOV.U32 R9, RZ, RZ, R6 ;  /* 0x000000ffff097224 */ /* 0x000fe200078e0006 */
[----:B------:R-:W-:-:S06]  /*7ae0*/  ULDC UR20, c[0x0][0x988] ;  /* 0x0002620000147ab9 */ /* 0x000fcc0000000800 */
.L_x_7446:
[----:B------:R-:W-:-:S04]  /*7af0*/  UIADD3 UR37, UR22, 0x1, URZ ;  /* 0x0000000116257890 */ /* 0x000fc8000fffe03f */
[----:B------:R-:W-:-:S04]  /*7b00*/  UISETP.NE.AND UP0, UPT, UR37, 0x2, UPT ;  /* 0x000000022500788c */ /* 0x000fc8000bf05270 */
[----:B------:R-:W-:Y:S02]  /*7b10*/  USEL UR6, URZ, 0x1, UP0 ;  /* 0x000000013f067887 */ /* 0x000fe40008000000 */
[----:B------:R-:W-:Y:S02]  /*7b20*/  USEL UR37, UR37, URZ, UP0 ;  /* 0x0000003f25257287 */ /* 0x000fe40008000000 */
[----:B------:R-:W-:Y:S01]  /*7b30*/  ULOP3.LUT UR38, UR38, UR6, URZ, 0x3c, !UPT ;  /* 0x0000000626267292 */ /* 0x000fe2000f8e3c3f */
[----:B----4-:R-:W-:Y:S11]  /*7b40*/  @!P0 BRA `(.L_x_7438) ;  /* 0x0000000000048947 */ /* 0x010ff60003800000 */
[----:B------:R-:W-:Y:S01]  /*7b50*/  BPT.TRAP 0x1 ;  /* 0x000000040000795c */ /* 0x000fe20000300000 */
.L_x_7438:
[----:B------:R-:W-:Y:S01]  /*7b60*/  ULEA UR23, UR37, UR46, 0x3 ;  /* 0x0000002e25177291 */ /* 0x000fe2000f8e183f */
[----:B01----:R-:W-:-:S05]  /*7b70*/  IMAD.U32 R7, RZ, RZ, UR38 ;  /* 0x00000026ff077e24 */ /* 0x003fca000f8e00ff */
[----:B------:R-:W-:-:S04]  /*7b80*/  SHF.L.U32 R7, R7, 0x1f, RZ ;  /* 0x0000001f07077819 */ /* 0x000fc800000006ff */
[----:B------:R0:W1:Y:S01]  /*7b90*/  SYNCS.PHASECHK.TRANS64.TRYWAIT P2, [UR23+0x28c30], R7 ;  /* 0x028c3007ff0075a7 */ /* 0x0000620008040157 */
[----:B------:R-:W-:Y:S05]  /*7ba0*/  @!P0 BRA `(.L_x_7439) ;  /* 0x0000000000048947 */ /* 0x000fea0003800000 */
[----:B------:R-:W-:Y:S01]  /*7bb0*/  BPT.TRAP 0x1 ;  /* 0x000000040000795c */ /* 0x000fe20000300000 */
.L_x_7439:
[----:B-1----:R-:W-:Y:S05]  /*7bc0*/  @P2 BRA `(.L_x_7440) ;  /* 0x0000000000082947 */ /* 0x002fea0003800000 */
[----:B------:R-:W1:Y:S02]  /*7bd0*/  SYNCS.PHASECHK.TRANS64.TRYWAIT P2, [UR23+0x28c30], R7 ;  /* 0x028c3007ff0075a7 */ /* 0x000e640008040157 */
[----:B-1----:R-:W-:Y:S05]  /*7be0*/  @!P2 BRA `(.L_x_7441) ;  /* 0x000000e80090a947 */ /* 0x002fea0003800000 */
.L_x_7440:
[----:B------:R-:W-:Y:S01]  /*7bf0*/  R2UR UR18, R3 ;  /* 0x00000000031272ca */ /* 0x000fe200000e0000 */
[----:B--2---:R-:W-:Y:S01]  /*7c00*/  WARPGROUP.ARRIVE ;  /* 0x00000000000079c5 */ /* 0x004fe20000000000 */
        /* <DEDUP_REMOVED lines=57> */
[----:B------:R-:W1:Y:S01]  /*7fa0*/  MUFU.EX2 R9, R9 ;  /* 0x0000000900097308 */ /* 0x000e620000000800 */
[--C-:B------:R-:W-:Y:S01]  /*7fb0*/  FFMA.FTZ R176, R176, UR10, -R0.reuse ;  /* 0x0000000ab0b07c23 */ /* 0x100fe20008010800 */
[--C-:B------:R-:W-:Y:S01]  /*7fc0*/  FFMA.FTZ R177, R177, UR10, -R0.reuse ;  /* 0x0000000ab1b17c23 */ /* 0x100fe20008010800 */
[--C-:B------:R-:W-:Y:S01]  /*7fd0*/  FFMA.FTZ R180, R180, UR10, -R0.reuse ;  /* 0x0000000ab4b47c23 */ /* 0x100fe20008010800 */
[----:B------:R-:W-:-:S04]  /*7fe0*/  FFMA.FTZ R181, R181, UR10, -R0 ;  /* 0x0000000ab5b57c23 */ /* 0x000fc80008010800 */
[----:B------:R-:W2:Y:S08]  /*7ff0*/  MUFU.EX2 R153, R153 ;  /* 0x0000009900997308 */ /* 0x000eb00000000800 */
[----:B------:R-:W4:Y:S01]  /*8000*/  MUFU.EX2 R156, R156 ;  /* 0x0000009c009c7308 */ /* 0x000f220000000800 */
        /* <DEDUP_REMOVED lines=41> */
[----:B------:R-:W-:Y:S01]  /*82a0*/  FMNMX.FTZ R0, R154, R8, !PT ;  /* 0x000000089a007209 */ /* 0x000fe20007810000 */
[-C--:B------:R-:W-:Y:S01]  /*82b0*/  FMUL.FTZ R80, R80, R9.reuse ;  /* 0x0000000950507220 */ /* 0x080fe20000410000 */
[----:B------:R-:W-:Y:S01]  /*82c0*/  F2FP.BF16.F32.PACK_AB R152, R161, R152 ;  /* 0x00000098a198723e */ /* 0x000fe200000010ff */
[-C--:B------:R-:W-:Y:S01]  /*82d0*/  FMUL.FTZ R81, R81, R9.reuse ;  /* 0x0000000951517220 */ /* 0x080fe20000410000 */
[----:B------:R-:W-:Y:S01]  /*82e0*/  FMNMX.FTZ R0, R155, R0, !PT ;  /* 0x000000009b007209 */ /* 0x000fe20007810000 */
[-C--:B------:R-:W-:Y:S01]  /*82f0*/  FMUL.FTZ R84, R84, R9.reuse ;  /* 0x0000000954547220 */ /* 0x080fe20000410000 */
[----:B------:R-:W4:Y:S01]  /*8300*/  MUFU.EX2 R156, R168 ;  /* 0x000000a8009c7308 */ /* 0x000f220000000800 */
[----:B-1----:R-:W-:Y:S01]  /*8310*/  FADD.FTZ R4, R164, R4 ;  /* 0x00000004a4047221 */ /* 0x002fe20000010000 */
[----:B------:R-:W-:Y:S01]  /*8320*/  FMNMX.FTZ R0, R158, R0, !PT ;  /* 0x000000009e007209 */ /* 0x000fe20007810000 */
[-C--:B------:R-:W-:Y:S01]  /*8330*/  FMUL.FTZ R85, R85, R9.reuse ;  /* 0x0000000955557220 */ /* 0x080fe20000410000 */
[-C--:B------:R-:W-:Y:S01]  /*8340*/  FMUL.FTZ R88, R88, R9.reuse ;  /* 0x0000000958587220 */ /* 0x080fe20000410000 */
[-C--:B------:R-:W-:Y:S01]  /*8350*/  FMUL.FTZ R89, R89, R9.reuse ;  /* 0x0000000959597220 */ /* 0x080fe20000410000 */
[----:B------:R-:W-:Y:S01]  /*8360*/  FMNMX.FTZ R0, R159, R0, !PT ;  /* 0x000000009f007209 */ /* 0x000fe20007810000 */
[-C--:B------:R-:W-:Y:S01]  /*8370*/  FMUL.FTZ R92, R92, R9.reuse ;  /* 0x000000095c5c7220 */ /* 0x080fe20000410000 */
[----:B------:R-:W1:Y:S01]  /*8380*/  MUFU.EX2 R169, R169 ;  /* 0x000000a900a97308 */ /* 0x000e620000000800 */
        /* <DEDUP_REMOVED lines=48> */
[C---:B--2---:R-:W-:Y:S01]  /*8690*/  FADD.FTZ R4, R177.reuse, R4 ;  /* 0x00000004b1047221 */ /* 0x044fe20000010000 */
[----:B------:R-:W-:Y:S01]  /*86a0*/  F2FP.BF16.F32.PACK_AB R160, R177, R160 ;  /* 0x000000a0b1a0723e */ /* 0x000fe200000010ff */
[----:B---3--:R-:W2:Y:S01]  /*86b0*/  SHFL.BFLY PT, R10, R0, 0x2, 0x1f ;  /* 0x0c401f00000a7f89 */ /* 0x008ea200000e0000 */
[-C--:B------:R-:W-:Y:S01]  /*86c0*/  FMUL.FTZ R140, R140, R9.reuse ;  /* 0x000000098c8c7220 */ /* 0x080fe20000410000 */
[-C--:B------:R-:W-:Y:S01]  /*86d0*/  FMUL.FTZ R141, R141, R9.reuse ;  /* 0x000000098d8d7220 */ /* 0x080fe20000410000 */
[-C--:B------:R-:W-:Y:S01]  /*86e0*/  FMUL.FTZ R144, R144, R9.reuse ;  /* 0x0000000990907220 */ /* 0x080fe20000410000 */
[-C--:B------:R-:W-:Y:S01]  /*86f0*/  FMUL.FTZ R145, R145, R9.reuse ;  /* 0x0000000991917220 */ /* 0x080fe20000410000 */
[-C--:B------:R-:W-:Y:S01]  /*8700*/  FMUL.FTZ R148, R148, R9.reuse ;  /* 0x0000000994947220 */ /* 0x080fe20000410000 */
[----:B----4-:R-:W-:Y:S01]  /*8710*/  FADD.FTZ R4, R180, R4 ;  /* 0x00000004b4047221 */ /* 0x010fe20000010000 */
[----:B------:R-:W-:-:S03]  /*8720*/  FMUL.FTZ R149, R149, R9 ;  /* 0x0000000995957220 */ /* 0x000fc60000410000 */
[----:B-1----:R-:W-:Y:S01]  /*8730*/  FADD.FTZ R4, R181, R4 ;  /* 0x00000004b5047221 */ /* 0x002fe20000010000 */
[----:B--2---:R-:W-:-:S05]  /*8740*/  FMNMX.FTZ R0, R0, R10, !PT ;  /* 0x0000000a00007209 */ /* 0x004fca0007810000 */
[----:B------:R-:W1:Y:S02]  /*8750*/  SHFL.BFLY PT, R10, R0, 0x1, 0x1f ;  /* 0x0c201f00000a7f89 */ /* 0x000e6400000e0000 */
[----:B-1----:R-:W-:-:S05]  /*8760*/  FMNMX.FTZ R0, R0, R10, !PT ;  /* 0x0000000a00007209 */ /* 0x002fca0007810000 */
        /* <DEDUP_REMOVED lines=22> */
[----:B-1----:R-:W-:Y:S01]  /*88d0*/  F2FP.BF16.F32.PACK_AB R154, R165, R164 ;  /* 0x000000a4a59a723e */ /* 0x002fe200000010ff */
[----:B------:R-:W1:Y:S02]  /*88e0*/  MUFU.EX2 R155, R155 ;  /* 0x0000009b009b7308 */ /* 0x000e640000000800 */
        /* <DEDUP_REMOVED lines=31> */
[----:B-1----:R-:W-:Y:S01]  /*8ae0*/  F2FP.BF16.F32.PACK_AB R162, R181, R180 ;  /* 0x000000b4b5a2723e */ /* 0x002fe200000010ff */
[----:B------:R4:W-:Y:S01]  /*8af0*/  @!P2 STS [R11+0x28820], R8 ;  /* 0x028820080b00a388 */ /* 0x0009e20000000800 */
[-C--:B------:R-:W-:Y:S01]  /*8b00*/  FMUL.FTZ R51, R51, R8.reuse ;  /* 0x0000000833337220 */ /* 0x080fe20000410000 */
[----:B------:R-:W1:Y:S01]  /*8b10*/  MUFU.EX2 R166, R166 ;  /* 0x000000a600a67308 */ /* 0x000e620000000800 */
        /* <DEDUP_REMOVED lines=77> */
[----:B------:R-:W-:Y:S01]  /*8ff0*/  FMUL.FTZ R151, R151, R8 ;  /* 0x0000000897977220 */ /* 0x000fe20000410000 */
[----:B---3--:R-:W-:-:S04]  /*9000*/  FADD.FTZ R5, R182, R5 ;  /* 0x00000005b6057221 */ /* 0x008fc80000010000 */
[C---:B-1----:R-:W-:Y:S01]  /*9010*/  FADD.FTZ R5, R163.reuse, R5 ;  /* 0x00000005a3057221 */ /* 0x042fe20000010000 */
[----:B------:R-:W-:-:S05]  /*9020*/  F2FP.BF16.F32.PACK_AB R163, R163, R182 ;  /* 0x000000b6a3a3723e */ /* 0x000fca00000010ff */
[----:B------:R4:W-:Y:S01]  /*9030*/  STSM.16.M88.4 [R23], R160 ;  /* 0x000000a017007844 */ /* 0x0009e20000000200 */
[----:B------:R-:W-:Y:S05]  /*9040*/  @!P0 BRA `(.L_x_7442) ;  /* 0x0000000000048947 */ /* 0x000fea0003800000 */
[----:B------:R-:W-:Y:S01]  /*9050*/  BPT.TRAP 0x1 ;  /* 0x000000040000795c */ /* 0x000fe20000300000 */
.L_x_7442:
[----:B------:R1:W2:Y:S01]  /*9060*/  SYNCS.PHASECHK.TRANS64.TRYWAIT P2, [UR23+0x28c50], R7 ;  /* 0x028c5007ff0075a7 */ /* 0x0002a20008040157 */
[----:B------:R-:W-:Y:S05]  /*9070*/  @!P0 BRA `(.L_x_7443) ;  /* 0x0000000000048947 */ /* 0x000fea0003800000 */
[----:B------:R-:W-:Y:S01]  /*9080*/  BPT.TRAP 0x1 ;  /* 0x000000040000795c */ /* 0x000fe20000300000 */
.L_x_7443:
[----:B--2---:R-:W-:Y:S05]  /*9090*/  @P2 BRA `(.L_x_7444) ;  /* 0x0000000000082947 */ /* 0x004fea0003800000 */
[----:B------:R-:W2:Y:S02]  /*90a0*/  SYNCS.PHASECHK.TRANS64.TRYWAIT P2, [UR23+0x28c50], R7 ;  /* 0x028c5007ff0075a7 */ /* 0x000ea40008040157 */
[----:B--2---:R-:W-:Y:S05]  /*90b0*/  @!P2 BRA `(.L_x_7445) ;  /* 0x000000d40074a947 */ /* 0x004fea0003800000 */
.L_x_7444:
[----:B------:R-:W-:Y:S01]  /*90c0*/  ULEA UR11, UR37, UR50, 0xc ;  /* 0x00000032250b7291 */ /* 0x000fe2000f8e603f */
[----:B------:R-:W-:Y:S01]  /*90d0*/  WARPGROUP.ARRIVE ;  /* 0x00000000000079c5 */ /* 0x000fe20000000000 */
[----:B------:R-:W-:Y:S01]  /*90e0*/  UMOV UR7, 0x40000040 ;  /* 0x4000004000077882 */ /* 0x000fe20000000000 */
[----:B------:R-:W-:Y:S01]  /*90f0*/  UISETP.GT.AND UP0, UPT, UR21, UR49, UPT ;  /* 0x000000311500728c */ /* 0x000fe2000bf04270 */
[----:B--2---:R-:W-:Y:S01]  /*9100*/  @!P1 VIADD R10, R10, 0x28c60 ;  /* 0x00028c600a0a9836 */ /* 0x004fe20000000000 */
[----:B------:R-:W-:Y:S01]  /*9110*/  UIADD3 UR21, UR21, -0x1, URZ ;  /* 0xffffffff15157890 */ /* 0x000fe2000fffe03f */
[----:B----4-:R-:W-:Y:S01]  /*9120*/  IMAD.MOV.U32 R8, RZ, RZ, R0 ;  /* 0x000000ffff087224 */ /* 0x010fe200078e0000 */
        /* <DEDUP_REMOVED lines=35> */
.L_x_7437:
[----:B------:R-:W5:Y:S01]  /*9360*/  SHFL.BFLY PT, R3, R4, 0x2, 0x1f ;  /* 0x0c401f0004037f89 */ /* 0x000f6200000e0000 */
[----:B------:R-:W-:Y:S08]  /*9370*/  BAR.ARV 0x8, 0x100 ;  /* 0x0204000000007b1d */ /* 0x000ff00000002000 */
[----:B------:R-:W-:Y:S01]  /*9380*/  BAR.SYNC.DEFER_BLOCKING 0xf, 0x100 ;  /* 0x03c4000000007b1d */ /* 0x000fe20000010000 */
[----:B------:R-:W-:Y:S01]  /*9390*/  ISETP.NE.AND P2, PT, R17, RZ, PT ;  /* 0x000000ff1100720c */ /* 0x000fe20003f45270 */
[----:B------:R-:W-:Y:S01]  /*93a0*/  IMAD.MOV.U32 R13, RZ, RZ, -0x800000 ;  /* 0xff800000ff0d7424 */ /* 0x000fe200078e00ff */
[----:B------:R-:W-:Y:S01]  /*93b0*/  UIADD3 UR47, UR47, 0x1, URZ ;  /* 0x000000012f2f7890 */ /* 0x000fe2000fffe03f */
[----:B------:R-:W-:-:S02]  /*93c0*/  IMAD.MOV.U32 R12, RZ, RZ, -0x800000 ;  /* 0xff800000ff0c7424 */ /* 0x000fc400078e00ff */
[----:B---34-:R-:W3:Y:S01]  /*93d0*/  SHFL.BFLY PT, R10, R5, 0x2, 0x1f ;  /* 0x0c401f00050a7f89 */ /* 0x018ee200000e0000 */
[----:B-----5:R-:W-:Y:S01]  /*93e0*/  FADD.FTZ R3, R3, R4 ;  /* 0x0000000403037221 */ /* 0x020fe20000010000 */
[----:B------:R-:W-:-:S04]  /*93f0*/  IMAD.MOV.U32 R4, RZ, RZ, RZ ;  /* 0x000000ffff047224 */ /* 0x000fc800078e00ff */
[----:B------:R-:W4:Y:S01]  /*9400*/  SHFL.BFLY PT, R8, R3, 0x1, 0x1f ;  /* 0x0c201f0003087f89 */ /* 0x000f2200000e0000 */
[----:B---3--:R-:W-:Y:S01]  /*9410*/  FADD.FTZ R10, R10, R5 ;  /* 0x000000050a0a7221 */ /* 0x008fe20000010000 */
[----:B------:R-:W-:-:S04]  /*9420*/  IMAD.U32 R5, RZ, RZ, UR10 ;  /* 0x0000000aff057e24 */ /* 0x000fc8000f8e00ff */
[----:B01----:R-:W0:Y:S01]  /*9430*/  SHFL.BFLY PT, R7, R10, 0x1, 0x1f ;  /* 0x0c201f000a077f89 */ /* 0x003e2200000e0000 */
[----:B----4-:R-:W-:Y:S01]  /*9440*/  FADD.FTZ R9, R3, R8 ;  /* 0x0000000803097221 */ /* 0x010fe20000010000 */
[----:B------:R-:W-:-:S04]  /*9450*/  IMAD.MOV.U32 R3, RZ, RZ, RZ ;  /* 0x000000ffff037224 */ /* 0x000fc800078e00ff */
[----:B------:R-:W-:-:S13]  /*9460*/  FSETP.NE.FTZ.AND P0, PT, R9, RZ, PT ;  /* 0x000000ff0900720b */ /* 0x000fda0003f15000 */
[----:B------:R-:W1:Y:S01]  /*9470*/  @P0 MUFU.LG2 R8, R9 ;  /* 0x0000000900080308 */ /* 0x000e620000000c00 */
[----:B------:R-:W-:Y:S01]  /*9480*/  @P0 FMUL.FTZ R5, R5, 0.69314718246459960938 ;  /* 0x3f31721805050820 */ /* 0x000fe20000410000 */
[----:B0-----:R-:W-:-:S05]  /*9490*/  FADD.FTZ R7, R10, R7 ;  /* 0x000000070a077221 */ /* 0x001fca0000010000 */
[----:B------:R-:W-:Y:S01]  /*94a0*/  FSETP.NE.FTZ.AND P1, PT, R7, RZ, PT ;  /* 0x000000ff0700720b */ /* 0x000fe20003f35000 */
[----:B------:R-:W0:Y:S01]  /*94b0*/  @P0 MUFU.RCP R4, R9 ;  /* 0x0000000900040308 */ /* 0x000e220000001000 */
[----:B-1----:R-:W-:-:S11]  /*94c0*/  @P0 FMUL.FTZ R8, R8, 0.69314718246459960938 ;  /* 0x3f31721808080820 */ /* 0x002fd60000410000 */
[----:B------:R-:W1:Y:S01]  /*94d0*/  @P1 MUFU.RCP R3, R7 ;  /* 0x0000000700031308 */ /* 0x000e620000001000 */
[----:B------:R-:W-:Y:S01]  /*94e0*/  @P0 FFMA.FTZ R13, R5, R6, R8 ;  /* 0x00000006050d0223 */ /* 0x000fe20000010008 */
[----:B------:R-:W-:Y:S01]  /*94f0*/  IMAD.U32 R5, RZ, RZ, UR37 ;  /* 0x00000025ff057e24 */ /* 0x000fe2000f8e00ff */
[----:B------:R-:W-:Y:S01]  /*9500*/  UIADD3 UR37, UR37, 0x1, URZ ;  /* 0x0000000125257890 */ /* 0x000fe2000fffe03f */
[----:B------:R-:W-:Y:S01]  /*9510*/  PLOP3.LUT P0, PT, PT, PT, PT, 0x8, 0x0 ;  /* 0x000000000000781c */ /* 0x000fe20003f0e170 */
[-C--:B0-----:R-:W-:Y:S01]  /*9520*/  FMUL.FTZ R24, R24, R4.reuse ;  /* 0x0000000418187220 */ /* 0x081fe20000410000 */
[----:B------:R-:W-:Y:S02]  /*9530*/  @!P2 IMAD R5, R5, 0x40, R16 ;  /* 0x000000400505a824 */ /* 0x000fe400078e0210 */
[-C--:B------:R-:W-:Y:S01]  /*9540*/  FMUL.FTZ R25, R25, R4.reuse ;  /* 0x0000000419197220 */ /* 0x080fe20000410000 */
[-C--:B------:R-:W-:Y:S01]  /*9550*/  FMUL.FTZ R28, R28, R4.reuse ;  /* 0x000000041c1c7220 */ /* 0x080fe20000410000 */
[-C--:B------:R-:W-:Y:S01]  /*9560*/  FMUL.FTZ R29, R29, R4.reuse ;  /* 0x000000041d1d7220 */ /* 0x080fe20000410000 */
[-C--:B------:R-:W-:Y:S01]  /*9570*/  FMUL.FTZ R32, R32, R4.reuse ;  /* 0x0000000420207220 */ /* 0x080fe20000410000 */
[----:B------:R-:W-:Y:S01]  /*9580*/  @!P2 LEA R6, R5, UR46, 0x2 ;  /* 0x0000002e0506ac11 */ /* 0x000fe2000f8e10ff */
[-C--:B------:R-:W-:Y:S01]  /*9590*/  FMUL.FTZ R33, R33, R4.reuse ;  /* 0x0000000421217220 */ /* 0x080fe20000410000 */
[----:B------:R-:W0:Y:S01]  /*95a0*/  @P1 MUFU.LG2 R5, R7 ;  /* 0x0000000700051308 */ /* 0x000e220000000c00 */
        /* <DEDUP_REMOVED lines=60> */
[----:B---3--:R-:W-:Y:S01]  /*9970*/  IMAD.U32 R4, RZ, RZ, UR10 ;  /* 0x0000000aff047e24 */ /* 0x008fe2000f8e00ff */
[----:B------:R-:W-:Y:S01]  /*9980*/  UISETP.NE.AND UP0, UPT, UR37, 0x2, UPT ;  /* 0x000000022500788c */ /* 0x000fe2000bf05270 */
[----:B0-----:R-:W-:Y:S01]  /*9990*/  @P1 FMUL.FTZ R5, R5, 0.69314718246459960938 ;  /* 0x3f31721805051820 */ /* 0x001fe20000410000 */
[-C--:B------:R-:W-:Y:S01]  /*99a0*/  FMUL.FTZ R26, R26, R3.reuse ;  /* 0x000000031a1a7220 */ /* 0x080fe20000410000 */
[----:B------:R-:W-:Y:S01]  /*99b0*/  @P1 FMUL.FTZ R4, R4, 0.69314718246459960938 ;  /* 0x3f31721804041820 */ /* 0x000fe20000410000 */
[----:B------:R-:W-:Y:S01]  /*99c0*/  USEL UR4, URZ, 0x1, UP0 ;  /* 0x000000013f047887 */ /* 0x000fe20008000000 */
        /* <DEDUP_REMOVED lines=66> */
[----:B-1----:R-:W-:Y:S11]  /*9df0*/  BAR.ARV 0xe, 0x100 ;  /* 0x0384000000007b1d */ /* 0x002ff60000002000 */
.L_x_7407:
        /* <DEDUP_REMOVED lines=12> */
[----:B------:R-:W3:Y:S01]  /*9ec0*/  LDL R0, [R1+0x60] ;  /* 0x0000600001007983 */ /* 0x000ee20000100800 */
        /* <DEDUP_REMOVED lines=16> */
[----:B------:R-:W-:Y:S01]  /*9fd0*/  UISETP.NE.AND.EX UP0, UPT, UR11, URZ, UPT, UP0 ;  /* 0x0000003f0b00728c */ /* 0x000fe2000bf05300 */
[----:B------:R-:W-:Y:S05]  /*9fe0*/  BAR.SYNC.DEFER_BLOCKING 0x1, 0x100 ;  /* 0x0044000000007b1d */ /* 0x000fea0000010000 */
[----:B------:R-:W-:-:S05]  /*9ff0*/  PLOP3.LUT P1, PT, PT, PT, UP0, 0x80, 0x0 ;  /* 0x000000000000781c */ /* 0x000fca0003f2f008 */
[----:B------:R-:W-:-:S04]  /*a000*/  @UP0 ULEA UR10, UP1, UR45, UR10, 0x2 ;  /* 0x0000000a2d0a0291 */ /* 0x000fc8000f82103f */
[----:B------:R-:W-:Y:S01]  /*a010*/  @UP0 ULEA.HI.X UR11, UR45, UR11, UR44, 0x2, UP1 ;  /* 0x0000000b2d0b0291 */ /* 0x000fe200088f142c */
[----:B---3--:R-:W-:-:S03]  /*a020*/  IMAD.WIDE R20, R0, 0x2, R14 ;  /* 0x0000000200147825 */ /* 0x008fc600078e020e */
        /* <DEDUP_REMOVED lines=172> */
[----:B0-----:R-:W-:Y:S02]  /*aaf0*/  IMAD.U32 R4, RZ, RZ, UR10 ;  /* 0x0000000aff047e24 */ /* 0x001fe4000f8e00ff */
[----:B------:R-:W-:Y:S01]  /*ab00*/  IMAD.U32 R5, RZ, RZ, UR11 ;  /* 0x0000000bff057e24 */ /* 0x000fe2000f8e00ff */
[----:B------:R-:W-:Y:S06]  /*ab10*/  BAR.SYNC.DEFER_BLOCKING 0x1, 0x100 ;  /* 0x0044000000007b1d */ /* 0x000fec0000010000 */
[----:B------:R0:W3:Y:S02]  /*ab20*/  @P1 LDG.E R3, desc[UR40][R4.64] ;  /* 0x0000002804031981 */ /* 0x0000e4000c1e1900 */
[----:B0-----:R-:W-:-:S02]  /*ab30*/  IMAD.U32 R4, RZ, RZ, UR12 ;  /* 0x0000000cff047e24 */ /* 0x001fc4000f8e00ff */
[----:B------:R-:W-:-:S05]  /*ab40*/  IMAD.U32 R5, RZ, RZ, UR13 ;  /* 0x0000000dff057e24 */ /* 0x000fca000f8e00ff */
[----:B------:R0:W5:Y:S01]  /*ab50*/  @P0 LDG.E R0, desc[UR40][R4.64] ;  /* 0x0000002804000981 */ /* 0x000162000c1e1900 */
[----:B------:R-:W-:Y:S01]  /*ab60*/  UISETP.NE.AND UP0, UPT, UR9, URZ, UPT ;  /* 0x0000003f0900728c */ /* 0x000fe2000bf05270 */
[----:B------:R-:W-:Y:S01]  /*ab70*/  ULDC UR8, c[0x0][0xa88] ;  /* 0x0002a20000087ab9 */ /* 0x000fe20000000800 */
[----:B------:R-:W-:Y:S02]  /*ab80*/  ULOP3.LUT UR43, UR43, 0xff, URZ, 0xc0, !UPT ;  /* 0x000000ff2b2b7892 */ /* 0x000fe4000f8ec03f */
[----:B------:R-:W-:Y:S01]  /*ab90*/  USEL UR10, UR9, UR4, UP0 ;  /* 0x00000004090a7287 */ /* 0x000fe20008000000 */
[----:B---3--:R-:W-:Y:S01]  /*aba0*/  @P1 R2UR UR8, R3 ;  /* 0x00000000030812ca */ /* 0x008fe200000e0000 */
[----:B0-----:R-:W-:-:S14]  /*abb0*/  @P1 BRA `(.L_x_7449) ;  /* 0x0000000000281947 */ /* 0x001fdc0003800000 */
[----:B------:R-:W-:Y:S05]  /*abc0*/  @!P0 BRA `(.L_x_7449) ;  /* 0x0000000000248947 */ /* 0x000fea0003800000 */
[----:B------:R-:W-:Y:S02]  /*abd0*/  IMAD.U32 R4, RZ, RZ, UR12 ;  /* 0x0000000cff047e24 */ /* 0x000fe4000f8e00ff */
[----:B------:R-:W-:Y:S02]  /*abe0*/  IMAD.U32 R6, RZ, RZ, UR12 ;  /* 0x0000000cff067e24 */ /* 0x000fe4000f8e00ff */
[----:B------:R-:W-:Y:S02]  /*abf0*/  IMAD.U32 R5, RZ, RZ, UR13 ;  /* 0x0000000dff057e24 */ /* 0x000fe4000f8e00ff */
[----:B------:R-:W-:-:S03]  /*ac00*/  IMAD.U32 R7, RZ, RZ, UR13 ;  /* 0x0000000dff077e24 */ /* 0x000fc6000f8e00ff */
[----:B------:R-:W3:Y:S04]  /*ac10*/  LDG.E R4, desc[UR40][R4.64] ;  /* 0x0000002804047981 */ /* 0x000ee8000c1e1900 */
[----:B------:R-:W4:Y:S01]  /*ac20*/  LDG.E R6, desc[UR40][R6.64+0x4] ;  /* 0x0000042806067981 */ /* 0x000f22000c1e1900 */
[----:B---3--:R-:W-:Y:S02]  /*ac30*/  R2UR UR4, R4 ;  /* 0x00000000040472ca */ /* 0x008fe400000e0000 */
[----:B----4-:R-:W-:-:S13]  /*ac40*/  R2UR UR8, R6 ;  /* 0x00000000060872ca */ /* 0x010fda00000e0000 */
[----:B------:R-:W-:-:S12]  /*ac50*/  UIADD3 UR8, -UR4, UR8, URZ ;  /* 0x0000000804087290 */ /* 0x000fd8000fffe13f */
.L_x_7449:
        /* <DEDUP_REMOVED lines=11> */
[----:B------:R-:W3:Y:S01]  /*ad10*/  LDL R10, [R1+0x5c] ;  /* 0x00005c00010a7983 */ /* 0x000ee20000100800 */
[----:B------:R-:W0:Y:S01]  /*ad20*/  LDC R0, c[0x0][0xbe8] ;  /* 0x0002fa00ff007b82 */ /* 0x000e220000000800 */
[----:B------:R-:W-:Y:S01]  /*ad30*/  UISETP.GT.AND UP1, UPT, UR10, 0x1, UPT ;  /* 0x000000010a00788c */ /* 0x000fe2000bf24270 */
[----:B------:R-:W-:Y:S01]  /*ad40*/  VIADD R9, R186, UR39 ;  /* 0x00000027ba097c36 */ /* 0x000fe20008000000 */
[----:B------:R-:W-:Y:S01]  /*ad50*/  UMOV UR18, 0x9b8 ;  /* 0x000009b800127882 */ /* 0x000fe20000000000 */
[----:B------:R-:W-:Y:S02]  /*ad60*/  UISETP.NE.U32.AND UP0, UPT, UR14, URZ, UPT ;  /* 0x0000003f0e00728c */ /* 0x000fe4000bf05070 */
[----:B------:R-:W-:Y:S01]  /*ad70*/  USEL UR18, UR18, 0x978, UP1 ;  /* 0x0000097812127887 */ /* 0x000fe20008800000 */
[----:B------:R-:W-:Y:S01]  /*ad80*/  IMAD.MOV.U32 R3, RZ, RZ, R9 ;  /* 0x000000ffff037224 */ /* 0x000fe200078e0009 */
[----:B------:R-:W-:Y:S02]  /*ad90*/  UISETP.NE.AND.EX UP0, UPT, UR15, URZ, UPT, UP0 ;  /* 0x0000003f0f00728c */ /* 0x000fe4000bf05300 */
[----:B------:R-:W-:-:S02]  /*ada0*/  USEL UR16, UR43, URZ, UP1 ;  /* 0x0000003f2b107287 */ /* 0x000fc40008800000 */
[----:B------:R-:W-:Y:S02]  /*adb0*/  USEL UR45, UR45, URZ, !UP0 ;  /* 0x0000003f2d2d7287 */ /* 0x000fe4000c000000 */
[----:B------:R-:W-:-:S04]  /*adc0*/  USEL UR44, UR44, URZ, !UP0 ;  /* 0x0000003f2c2c7287 */ /* 0x000fc8000c000000 */
[----:B------:R-:W-:Y:S01]  /*add0*/  ULDC.64 UR14, c[0x0][UR18+0x228] ;  /* 0x00008a00120e7abb */ /* 0x000fe20008000a00 */
[----:B------:R-:W-:Y:S01]  /*ade0*/  ULDC.64 UR12, c[0x0][UR18+0x220] ;  /* 0x00008800120c7abb */ /* 0x000fe20008000a00 */
[----:B------:R-:W-:Y:S02]  /*adf0*/  UIMAD.WIDE.U32 UR20, UR14, UR16, URZ ;  /* 0x000000100e1472a5 */ /* 0x000fe4000f8e003f */
[----:B------:R-:W-:Y:S01]  /*ae00*/  UIMAD UR19, UR15, UR16, URZ ;  /* 0x000000100f1372a4 */ /* 0x000fe2000f8e023f */
[----:B0-----:R-:W-:Y:S01]  /*ae10*/  ISETP.NE.AND P0, PT, R0, 0x1, PT ;  /* 0x000000010000780c */ /* 0x001fe20003f05270 */
[----:B------:R-:W-:Y:S01]  /*ae20*/  UIMAD.WIDE.U32 UR14, UR12, UR45, URZ ;  /* 0x0000002d0c0e72a5 */ /* 0x000fe2000f8e003f */
[----:B------:R-:W-:Y:S01]  /*ae30*/  ULDC.64 UR10, c[0x0][UR18+0x218] ;  /* 0x00008600120a7abb */ /* 0x000fe20008000a00 */
[----:B------:R-:W-:Y:S02]  /*ae40*/  UIMAD UR45, UR13, UR45, URZ ;  /* 0x0000002d0d2d72a4 */ /* 0x000fe4000f8e023f */
[----:B------:R-:W-:-:S02]  /*ae50*/  UIMAD.WIDE.U32 UR16, UR10, UR42, URZ ;  /* 0x0000002a0a1072a5 */ /* 0x000fc4000f8e003f */
[----:B------:R-:W-:Y:S02]  /*ae60*/  UIMAD UR10, UR11, UR42, URZ ;  /* 0x0000002a0b0a72a4 */ /* 0x000fe4000f8e023f */
[----:B------:R-:W-:Y:S02]  /*ae70*/  UIMAD UR44, UR12, UR44, UR45 ;  /* 0x0000002c0c2c72a4 */ /* 0x000fe4000f8e022d */
[----:B------:R-:W-:Y:S02]  /*ae80*/  UIADD3 UR19, UR21, UR19, URZ ;  /* 0x0000001315137290 */ /* 0x000fe4000fffe03f */
[----:B------:R-:W0:Y:S01]  /*ae90*/  @P0 LDC R4, c[0x0][0xbec] ;  /* 0x0002fb00ff040b82 */ /* 0x000e220000000800 */
[----:B------:R-:W-:Y:S02]  /*aea0*/  UIADD3 UR11, UR17, UR10, URZ ;  /* 0x0000000a110b7290 */ /* 0x000fe4000fffe03f */
[----:B------:R-:W-:Y:S02]  /*aeb0*/  UIADD3 UR16, UP0, UP2, UR14, UR16, UR4 ;  /* 0x000000100e107290 */ /* 0x000fe4000fa1e004 */
[----:B------:R-:W-:Y:S01]  /*aec0*/  UIADD3 UR10, UR15, UR44, URZ ;  /* 0x0000002c0f0a7290 */ /* 0x000fe2000fffe03f */
[----:B------:R-:W-:-:S02]  /*aed0*/  IMAD.U32 R6, RZ, RZ, UR19 ;  /* 0x00000013ff067e24 */ /* 0x000fc4000f8e00ff */
[----:B------:R-:W1:Y:S01]  /*aee0*/  @P0 LDC R5, c[0x0][0xbf0] ;  /* 0x0002fc00ff050b82 */ /* 0x000e620000000800 */
[----:B------:R-:W-:Y:S01]  /*aef0*/  UIADD3.X UR10, UR10, UR11, UR22, UP0, UP2 ;  /* 0x0000000b0a0a7290 */ /* 0x000fe200087e4416 */
[----:B0-----:R-:W-:-:S05]  /*af00*/  @P0 IMAD.HI.U32 R4, R9, R4, RZ ;  /* 0x0000000409040227 */ /* 0x001fca00078e00ff */
[----:B-1----:R-:W-:Y:S01]  /*af10*/  @P0 SHF.R.U32.HI R3, RZ, R5, R4 ;  /* 0x00000005ff030219 */ /* 0x002fe20000011604 */
[----:B------:R-:W-:-:S04]  /*af20*/  IMAD.U32 R4, RZ, RZ, UR20 ;  /* 0x00000014ff047e24 */ /* 0x000fc8000f8e00ff */
[--C-:B------:R-:W-:Y:S01]  /*af30*/  IMAD.MOV R7, RZ, RZ, -R3.reuse ;  /* 0x000000ffff077224 */ /* 0x100fe200078e0a03 */
[----:B------:R-:W-:Y:S02]  /*af40*/  IADD3 R4, P0, P2, R3, UR16, R4 ;  /* 0x0000001003047c10 */ /* 0x000fe4000fa1e004 */
[----:B------:R-:W-:Y:S01]  /*af50*/  SHF.R.S32.HI R3, RZ, 0x1f, R3 ;  /* 0x0000001fff037819 */ /* 0x000fe20000011403 */
[C---:B------:R-:W-:Y:S02]  /*af60*/  IMAD R7, R0.reuse, R7, R9 ;  /* 0x0000000700077224 */ /* 0x040fe400078e0209 */
[----:B------:R-:W-:Y:S01]  /*af70*/  IMAD R9, R0, UR8, RZ ;  /* 0x0000000800097c24 */ /* 0x000fe2000f8e02ff */
[----:B------:R-:W-:Y:S01]  /*af80*/  IADD3.X R5, R3, UR10, R6, P0, P2 ;  /* 0x0000000a03057c10 */ /* 0x000fe200087e4406 */
[----:B------:R-:W-:Y:S01]  /*af90*/  ULDC.64 UR10, c[0x0][UR18+0x210] ;  /* 0x00008400120a7abb */ /* 0x000fe20008000a00 */
[----:B------:R-:W-:Y:S01]  /*afa0*/  SHF.R.S32.HI R3, RZ, 0x1f, R7 ;  /* 0x0000001fff037819 */ /* 0x000fe20000011407 */
[----:B------:R-:W-:-:S02]  /*afb0*/  IMAD R6, R7, UR11, RZ ;  /* 0x0000000b07067c24 */ /* 0x000fc4000f8e02ff */
[----:B------:R-:W-:-:S04]  /*afc0*/  IMAD.WIDE.U32 R4, R7, UR10, R4 ;  /* 0x0000000a07047c25 */ /* 0x000fc8000f8e0004 */
[----:B------:R-:W-:Y:S01]  /*afd0*/  IMAD R3, R3, UR10, R6 ;  /* 0x0000000a03037c24 */ /* 0x000fe2000f8e0206 */
[----:B------:R-:W-:Y:S01]  /*afe0*/  ULDC.64 UR10, c[0x0][0xba8] ;  /* 0x0002ea00000a7ab9 */ /* 0x000fe20000000a00 */
[----:B------:R-:W-:Y:S01]  /*aff0*/  @!UP1 ULDC UR10, c[0x0][0xb50] ;  /* 0x0002d400000a9ab9 */ /* 0x000fe20000000800 */
[----:B------:R-:W-:Y:S01]  /*b000*/  @!UP1 ULDC UR11, c[0x0][0xb54] ;  /* 0x0002d500000b9ab9 */ /* 0x000fe20000000800 */
[----:B------:R-:W-:Y:S01]  /*b010*/  IMAD.IADD R3, R5, 0x1, R3 ;  /* 0x0000000105037824 */ /* 0x000fe200078e0203 */
[----:B------:R-:W-:Y:S01]  /*b020*/  LEA R8, P0, R4, UR10, 0x2 ;  /* 0x0000000a04087c11 */ /* 0x000fe2000f8010ff */
[----:B------:R-:W-:-:S03]  /*b030*/  VIADD R0, R16, UR39 ;  /* 0x0000002710007c36 */ /* 0x000fc60008000000 */
[----:B------:R-:W-:Y:S01]  /*b040*/  LEA.HI.X R3, R4, UR11, R3, 0x2, P0 ;  /* 0x0000000b04037c11 */ /* 0x000fe200080f1403 */
[----:B------:R-:W-:Y:S04]  /*b050*/  SHFL.IDX PT, R6, R8, 0x1, 0x1c1f ;  /* 0x003c1f0008067f89 */ /* 0x000fe800000e0000 */
[----:B------:R-:W-:Y:S04]  /*b060*/  SHFL.IDX PT, R5, R3, RZ, 0x1c1f ;  /* 0x001c1fff03057589 */ /* 0x000fe800000e0000 */
[----:B------:R-:W-:Y:S01]  /*b070*/  SHFL.IDX PT, R7, R3, 0x1, 0x1c1f ;  /* 0x003c1f0003077f89 */ /* 0x000fe200000e0000 */
[----:B---3--:R-:W-:-:S05]  /*b080*/  IMAD.MOV R4, RZ, RZ, -R10 ;  /* 0x000000ffff047224 */ /* 0x008fca00078e0a0a */
[----:B------:R-:W-:Y:S02]  /*b090*/  ISETP.NE.AND P0, PT, R185, R4, PT ;  /* 0x00000004b900720c */ /* 0x000fe40003f05270 */
[----:B------:R-:W0:Y:S02]  /*b0a0*/  SHFL.IDX PT, R4, R8, RZ, 0x1c1f ;  /* 0x001c1fff08047589 */ /* 0x000e2400000e0000 */
[C---:B------:R-:W-:Y:S01]  /*b0b0*/  ISETP.GE.OR P2, PT, R0.reuse, R9, P0 ;  /* 0x000000090000720c */ /* 0x040fe20000746670 */
[----:B------:R-:W-:-:S05]  /*b0c0*/  VIADD R0, R0, 0x8 ;  /* 0x0000000800007836 */ /* 0x000fca0000000000 */
[----:B------:R-:W-:-:S07]  /*b0d0*/  ISETP.GE.OR P0, PT, R0, R9, P0 ;  /* 0x000000090000720c */ /* 0x000fce0000706670 */
[----:B0-----:R0:W-:Y:S06]  /*b0e0*/  @!P2 ST.E desc[UR40][R4.64], R13 ;  /* 0x0000000d0400a985 */ /* 0x0011ec000c101928 */
[----:B------:R0:W-:Y:S02]  /*b0f0*/  @!P0 ST.E desc[UR40][R6.64], R12 ;  /* 0x0000000c06008985 */ /* 0x0001e4000c101928 */
.L_x_7450:
[----:B------:R-:W-:Y:S05]  /*b100*/  @P1 BRA `(.L_x_7451) ;  /* 0x00000010004c1947 */ /* 0x000fea0003800000 */
[----:B------:R-:W1:Y:S01]  /*b110*/  S2R R0, SR_TID.X ;  /* 0x0000000000007919 */ /* 0x000e620000002100 */
[----:B------:R-:W3:Y:S01]  /*b120*/  LDC R82, c[0x0][0xbe8] ;  /* 0x0002fa00ff527b82 */ /* 0x000ee20000000800 */
        /* <DEDUP_REMOVED lines=11> */
[----:B------:R-:W-:Y:S02]  /*b1e0*/  LOP3.LUT R32, R33, 0x380, RZ, 0xc0, !PT ;  /* 0x0000038021207812 */ /* 0x000fe400078ec0ff */
[----:B------:R-:W-:Y:S02]  /*b1f0*/  IADD3 R37, P1, R14, 0x6000, RZ ;  /* 0x000060000e257810 */ /* 0x000fe40007f3e0ff */
[----:B------:R-:W-:-:S02]  /*b200*/  SHF.R.U64 R40, R40, 0x3, RZ ;  /* 0x0000000328287819 */ /* 0x000fc400000012ff */
[----:B------:R-:W-:Y:S02]  /*b210*/  SHF.R.U64 R32, R32, 0x3, RZ ;  /* 0x0000000320207819 */ /* 0x000fe400000012ff */
[----:B------:R-:W-:Y:S02]  /*b220*/  LOP3.LUT R36, R37, 0x380, RZ, 0xc0, !PT ;  /* 0x0000038025247812 */ /* 0x000fe400078ec0ff */
[----:B------:R-:W-:Y:S01]  /*b230*/  LOP3.LUT R40, R40, R41, RZ, 0x3c, !PT ;  /* 0x0000002928287212 */ /* 0x000fe200078e3cff */
[--C-:B------:R-:W-:Y:S01]  /*b240*/  IMAD.X R41, RZ, RZ, R15.reuse, P2 ;  /* 0x000000ffff297224 */ /* 0x100fe200010e060f */
[----:B------:R-:W-:Y:S01]  /*b250*/  LOP3.LUT R32, R32, R33, RZ, 0x3c, !PT ;  /* 0x0000002120207212 */ /* 0x000fe200078e3cff */
[--C-:B------:R-:W-:Y:S01]  /*b260*/  IMAD.X R33, RZ, RZ, R15.reuse, P0 ;  /* 0x000000ffff217224 */ /* 0x100fe200000e060f */
[----:B------:R-:W-:Y:S02]  /*b270*/  IADD3 R69, P2, R14, 0xe000, RZ ;  /* 0x0000e0000e457810 */ /* 0x000fe40007f5e0ff */
[----:B------:R-:W-:Y:S01]  /*b280*/  SHF.R.U64 R36, R36, 0x3, RZ ;  /* 0x0000000324247819 */ /* 0x000fe200000012ff */
[----:B------:R-:W-:Y:S01]  /*b290*/  UIMAD UR12, UR22, UR14, URZ ;  /* 0x0000000e160c72a4 */ /* 0x000fe2000f8e023f */
[----:B------:R-:W-:Y:S01]  /*b2a0*/  IADD3 R61, P0, R14, 0xc000, RZ ;  /* 0x0000c0000e3d7810 */ /* 0x000fe20007f1e0ff */
[----:B------:R-:W-:Y:S01]  /*b2b0*/  UIMAD.WIDE.U32 UR10, UR4, UR14, URZ ;  /* 0x0000000e040a72a5 */ /* 0x000fe2000f8e003f */
[----:B------:R-:W-:Y:S01]  /*b2c0*/  LOP3.LUT R68, R69, 0x380, RZ, 0xc0, !PT ;  /* 0x0000038045447812 */ /* 0x000fe200078ec0ff */
[----:B------:R-:W5:Y:S01]  /*b2d0*/  LD.E.128 R32, desc[UR40][R32.64] ;  /* 0x0000002820207980 */ /* 0x000f62000c101d00 */
[----:B------:R-:W-:Y:S01]  /*b2e0*/  LOP3.LUT R36, R36, R37, RZ, 0x3c, !PT ;  /* 0x0000002524247212 */ /* 0x000fe200078e3cff */
[----:B------:R-:W-:Y:S01]  /*b2f0*/  IMAD.X R37, RZ, RZ, R15, P1 ;  /* 0x000000ffff257224 */ /* 0x000fe200008e060f */
[----:B------:R-:W-:Y:S01]  /*b300*/  LOP3.LUT R60, R61, 0x380, RZ, 0xc0, !PT ;  /* 0x000003803d3c7812 */ /* 0x000fe200078ec0ff */
[----:B------:R-:W5:Y:S01]  /*b310*/  LD.E.128 R40, desc[UR40][R40.64] ;  /* 0x0000002828287980 */ /* 0x000f62000c101d00 */
[----:B------:R-:W-:-:S02]  /*b320*/  IADD3 R65, P1, R14, 0xd000, RZ ;  /* 0x0000d0000e417810 */ /* 0x000fc40007f3e0ff */
[----:B------:R-:W-:Y:S02]  /*b330*/  SHF.R.U64 R68, R68, 0x3, RZ ;  /* 0x0000000344447819 */ /* 0x000fe400000012ff */
[----:B------:R-:W-:Y:S02]  /*b340*/  IADD3 R9, P3, R14, 0x1000, RZ ;  /* 0x000010000e097810 */ /* 0x000fe40007f7e0ff */
[----:B------:R-:W-:Y:S02]  /*b350*/  LOP3.LUT R81, R20, 0xfffffff8, RZ, 0xc0, !PT ;  /* 0xfffffff814517812 */ /* 0x000fe400078ec0ff */
[C---:B------:R-:W-:Y:S02]  /*b360*/  IADD3 R13, P4, R14.reuse, 0x2000, RZ ;  /* 0x000020000e0d7810 */ /* 0x040fe40007f9e0ff */
[C---:B------:R-:W-:Y:S02]  /*b370*/  IADD3 R25, P5, R14.reuse, 0x3000, RZ ;  /* 0x000030000e197810 */ /* 0x040fe40007fbe0ff */
[----:B------:R-:W-:Y:S01]  /*b380*/  IADD3 R29, P6, R14, 0x4000, RZ ;  /* 0x000040000e1d7810 */ /* 0x000fe20007fde0ff */
[----:B------:R-:W-:Y:S01]  /*b390*/  UIMAD UR12, UR4, UR15, UR12 ;  /* 0x0000000f040c72a4 */ /* 0x000fe2000f8e020c */
[----:B------:R-:W-:Y:S01]  /*b3a0*/  SHF.R.U64 R60, R60, 0x3, RZ ;  /* 0x000000033c3c7819 */ /* 0x000fe200000012ff */
[----:B------:R-:W5:Y:S01]  /*b3b0*/  LD.E.128 R36, desc[UR40][R36.64] ;  /* 0x0000002824247980 */ /* 0x000f62000c101d00 */
[----:B------:R-:W-:-:S02]  /*b3c0*/  LOP3.LUT R64, R65, 0x380, RZ, 0xc0, !PT ;  /* 0x0000038041407812 */ /* 0x000fc400078ec0ff */
[----:B------:R-:W-:Y:S01]  /*b3d0*/  LOP3.LUT R68, R68, R69, RZ, 0x3c, !PT ;  /* 0x0000004544447212 */ /* 0x000fe200078e3cff */
[--C-:B------:R-:W-:Y:S01]  /*b3e0*/  IMAD.X R69, RZ, RZ, R15.reuse, P2 ;  /* 0x000000ffff457224 */ /* 0x100fe200010e060f */
[----:B------:R-:W-:Y:S01]  /*b3f0*/  LOP3.LUT R60, R60, R61, RZ, 0x3c, !PT ;  /* 0x0000003d3c3c7212 */ /* 0x000fe200078e3cff */
[----:B------:R-:W-:Y:S01]  /*b400*/  IMAD.X R61, RZ, RZ, R15, P0 ;  /* 0x000000ffff3d7224 */ /* 0x000fe200000e060f */
[----:B---3--:R-:W-:Y:S02]  /*b410*/  ISETP.NE.AND P2, PT, R82, 0x1, PT ;  /* 0x000000015200780c */ /* 0x008fe40003f45270 */
[----:B------:R-:W-:Y:S02]  /*b420*/  SHF.R.U64 R64, R64, 0x3, RZ ;  /* 0x0000000340407819 */ /* 0x000fe400000012ff */
[----:B------:R-:W-:Y:S01]  /*b430*/  LOP3.LUT R8, R9, 0x380, RZ, 0xc0, !PT ;  /* 0x0000038009087812 */ /* 0x000fe200078ec0ff */
[----:B------:R-:W-:Y:S01]  /*b440*/  IMAD.IADD R20, R0, 0x1, -R81 ;  /* 0x0000000100147824 */ /* 0x000fe200078e0a51 */
[----:B------:R-:W-:-:S02]  /*b450*/  ISETP.GE.AND P0, PT, R195, UR16, PT ;  /* 0x00000010c3007c0c */ /* 0x000fc4000bf06270 */
[----:B------:R-:W-:Y:S02]  /*b460*/  LOP3.LUT R12, R13, 0x380, RZ, 0xc0, !PT ;  /* 0x000003800d0c7812 */ /* 0x000fe400078ec0ff */
[----:B------:R-:W-:Y:S02]  /*b470*/  LOP3.LUT R24, R25, 0x380, RZ, 0xc0, !PT ;  /* 0x0000038019187812 */ /* 0x000fe400078ec0ff */
[----:B------:R-:W-:Y:S01]  /*b480*/  LOP3.LUT R28, R29, 0x380, RZ, 0xc0, !PT ;  /* 0x000003801d1c7812 */ /* 0x000fe200078ec0ff */
[----:B------:R-:W0:Y:S01]  /*b490*/  @P2 LDC R77, c[0x0][0xbec] ;  /* 0x0002fb00ff4d2b82 */ /* 0x000e220000000800 */
[----:B------:R-:W-:Y:S01]  /*b4a0*/  LOP3.LUT R64, R64, R65, RZ, 0x3c, !PT ;  /* 0x0000004140407212 */ /* 0x000fe200078e3cff */
[----:B------:R-:W-:Y:S01]  /*b4b0*/  IMAD.X R65, RZ, RZ, R15, P1 ;  /* 0x000000ffff417224 */ /* 0x000fe200008e060f */
[----:B------:R-:W-:Y:S01]  /*b4c0*/  SEL R76, RZ, 0xffffffff, P0 ;  /* 0xffffffffff4c7807 */ /* 0x000fe20000000000 */
[----:B------:R-:W-:Y:S01]  /*b4d0*/  UIADD3 UR11, UR11, UR12, URZ ;  /* 0x0000000c0b0b7290 */ /* 0x000fe2000fffe03f */
[----:B------:R-:W-:Y:S01]  /*b4e0*/  ISETP.GE.AND P1, PT, R2, UR16, PT ;  /* 0x0000001002007c0c */ /* 0x000fe2000bf26270 */
[----:B------:R-:W-:Y:S01]  /*b4f0*/  USHF.R.S32.HI UR4, URZ, 0x1f, UR9 ;  /* 0x0000001f3f047899 */ /* 0x000fe20008011409 */
[----:B------:R-:W-:Y:S01]  /*b500*/  SHF.R.U64 R8, R8, 0x3, RZ ;  /* 0x0000000308087819 */ /* 0x000fe200000012ff */
[----:B------:R-:W-:Y:S01]  /*b510*/  IMAD.SHL.U32 R76, R76, 0x2, RZ ;  /* 0x000000024c4c7824 */ /* 0x000fe200078e00ff */
[----:B------:R-:W-:Y:S01]  /*b520*/  SEL R21, RZ, 0x1, P1 ;  /* 0x00000001ff157807 */ /* 0x000fe20000800000 */
[----:B------:R-:W1:Y:S01]  /*b530*/  @P2 LDC R79, c[0x0][0xbf0] ;  /* 0x0002fc00ff4f2b82 */ /* 0x000e620000000800 */
[----:B------:R-:W-:Y:S01]  /*b540*/  ISETP.GE.AND P1, PT, R194, UR16, PT ;  /* 0x00000010c2007c0c */ /* 0x000fe2000bf26270 */
[----:B------:R-:W-:Y:S01]  /*b550*/  ULDC.64 UR12, c[0x0][0xae8] ;  /* 0x0002ba00000c7ab9 */ /* 0x000fe20000000a00 */
[----:B------:R-:W-:Y:S01]  /*b560*/  LOP3.LUT R21, R76, 0x2, R21, 0xe2, !PT ;  /* 0x000000024c157812 */ /* 0x000fe200078ee215 */
[----:B------:R-:W5:Y:S01]  /*b570*/  LD.E.128 R60, desc[UR40][R60.64] ;  /* 0x000000283c3c7980 */ /* 0x000f62000c101d00 */
[----:B------:R-:W-:-:S02]  /*b580*/  SEL R76, RZ, 0xffffffff, P1 ;  /* 0xffffffffff4c7807 */ /* 0x000fc40000800000 */
[----:B------:R-:W-:Y:S01]  /*b590*/  ISETP.GE.AND P0, PT, R193, UR16, PT ;  /* 0x00000010c1007c0c */ /* 0x000fe2000bf06270 */
[----:B------:R-:W5:Y:S01]  /*b5a0*/  LD.E.128 R64, desc[UR40][R64.64] ;  /* 0x0000002840407980 */ /* 0x000f62000c101d00 */
[----:B------:R-:W-:Y:S01]  /*b5b0*/  LOP3.LUT R8, R8, R9, RZ, 0x3c, !PT ;  /* 0x0000000908087212 */ /* 0x000fe200078e3cff */
[----:B------:R-:W-:Y:S01]  /*b5c0*/  IMAD.X R9, RZ, RZ, R15, P3 ;  /* 0x000000ffff097224 */ /* 0x000fe200018e060f */
[----:B------:R-:W-:Y:S01]  /*b5d0*/  IADD3 R45, P3, R14, 0x8000, RZ ;  /* 0x000080000e2d7810 */ /* 0x000fe20007f7e0ff */
[----:B------:R-:W-:Y:S01]  /*b5e0*/  IMAD.SHL.U32 R76, R76, 0x4, RZ ;  /* 0x000000044c4c7824 */ /* 0x000fe200078e00ff */
[----:B------:R-:W-:Y:S01]  /*b5f0*/  SEL R0, RZ, 0xffffffff, P0 ;  /* 0xffffffffff007807 */ /* 0x000fe20000000000 */
[----:B------:R-:W5:Y:S01]  /*b600*/  LD.E.128 R68, desc[UR40][R68.64] ;  /* 0x0000002844447980 */ /* 0x000f62000c101d00 */
[----:B------:R-:W-:Y:S02]  /*b610*/  LOP3.LUT R44, R45, 0x380, RZ, 0xc0, !PT ;  /* 0x000003802d2c7812 */ /* 0x000fe400078ec0ff */
[----:B------:R-:W-:Y:S01]  /*b620*/  LOP3.LUT R21, R76, 0x4, R21, 0xe2, !PT ;  /* 0x000000044c157812 */ /* 0x000fe200078ee215 */
[----:B------:R-:W-:Y:S01]  /*b630*/  IMAD.SHL.U32 R76, R0, 0x8, RZ ;  /* 0x00000008004c7824 */ /* 0x000fe200078e00ff */
[----:B------:R-:W-:Y:S01]  /*b640*/  SHF.R.U64 R12, R12, 0x3, RZ ;  /* 0x000000030c0c7819 */ /* 0x000fe200000012ff */
[----:B------:R-:W-:Y:S01]  /*b650*/  IMAD R0, R20, 0x20, R3 ;  /* 0x0000002014007824 */ /* 0x000fe200078e0203 */
[----:B------:R-:W-:-:S02]  /*b660*/  SHF.R.U64 R24, R24, 0x3, RZ ;  /* 0x0000000318187819 */ /* 0x000fc400000012ff */
[----:B------:R-:W-:Y:S01]  /*b670*/  SHF.R.U64 R28, R28, 0x3, RZ ;  /* 0x000000031c1c7819 */ /* 0x000fe200000012ff */
[----:B------:R-:W-:Y:S01]  /*b680*/  UIMAD.WIDE.U32 UR10, UR42, UR12, UR10 ;  /* 0x0000000c2a0a72a5 */ /* 0x000fe2000f8e000a */
[----:B------:R-:W-:Y:S01]  /*b690*/  SHF.R.U64 R44, R44, 0x3, RZ ;  /* 0x000000032c2c7819 */ /* 0x000fe200000012ff */
[----:B------:R-:W-:Y:S01]  /*b6a0*/  VIADD R80, R0, UR39 ;  /* 0x0000002700507c36 */ /* 0x000fe20008000000 */
        /* <DEDUP_REMOVED lines=9> */
[----:B------:R-:W-:Y:S01]  /*b740*/  UIMAD UR11, UR42, UR13, UR11 ;  /* 0x0000000d2a0b72a4 */ /* 0x000fe2000f8e020b */
[C---:B------:R-:W-:Y:S01]  /*b750*/  IADD3 R53, P5, R14.reuse, 0xa000, RZ ;  /* 0x0000a0000e357810 */ /* 0x040fe20007fbe0ff */
[----:B------:R-:W5:Y:S01]  /*b760*/  LD.E.128 R8, desc[UR40][R8.64] ;  /* 0x0000002808087980 */ /* 0x000f62000c101d00 */
[----:B------:R-:W-:Y:S01]  /*b770*/  IADD3 R57, P6, R14, 0xb000, RZ ;  /* 0x0000b0000e397810 */ /* 0x000fe20007fde0ff */
[----:B------:R-:W-:Y:S01]  /*b780*/  ULDC.64 UR12, c[0x0][0xaf0] ;  /* 0x0002bc00000c7ab9 */ /* 0x000fe20000000a00 */
[----:B------:R-:W-:Y:S01]  /*b790*/  ISETP.GE.AND P0, PT, R192, UR16, PT ;  /* 0x00000010c0007c0c */ /* 0x000fe2000bf06270 */
[----:B0-----:R-:W-:Y:S01]  /*b7a0*/  @P2 IMAD.HI.U32 R0, R80, R77, RZ ;  /* 0x0000004d50002227 */ /* 0x001fe200078e00ff */
[----:B------:R-:W-:Y:S01]  /*b7b0*/  IADD3 R7, P3, R14, 0xf000, RZ ;  /* 0x0000f0000e077810 */ /* 0x000fe20007f7e0ff */
[----:B------:R-:W-:Y:S01]  /*b7c0*/  UIMAD UR4, UR4, UR12, URZ ;  /* 0x0000000c040472a4 */ /* 0x000fe2000f8e023f */
[----:B------:R-:W-:Y:S01]  /*b7d0*/  LOP3.LUT R48, R49, 0x380, RZ, 0xc0, !PT ;  /* 0x0000038031307812 */ /* 0x000fe200078ec0ff */
[----:B------:R-:W5:Y:S01]  /*b7e0*/  LD.E.128 R24, desc[UR40][R24.64] ;  /* 0x0000002818187980 */ /* 0x000f62000c101d00 */
[----:B------:R-:W-:-:S02]  /*b7f0*/  LOP3.LUT R52, R53, 0x380, RZ, 0xc0, !PT ;  /* 0x0000038035347812 */ /* 0x000fc400078ec0ff */
[----:B------:R-:W-:Y:S01]  /*b800*/  LOP3.LUT R56, R57, 0x380, RZ, 0xc0, !PT ;  /* 0x0000038039387812 */ /* 0x000fe200078ec0ff */
[----:B------:R-:W5:Y:S01]  /*b810*/  LD.E.128 R28, desc[UR40][R28.64] ;  /* 0x000000281c1c7980 */ /* 0x000f62000c101d00 */
[----:B------:R-:W-:Y:S02]  /*b820*/  LOP3.LUT R5, R14, 0x380, RZ, 0xc0, !PT ;  /* 0x000003800e057812 */ /* 0x000fe400078ec0ff */
[----:B------:R-:W-:Y:S01]  /*b830*/  SEL R20, RZ, 0xffffffff, P0 ;  /* 0xffffffffff147807 */ /* 0x000fe20000000000 */
[----:B------:R-:W-:Y:S01]  /*b840*/  IMAD.MOV.U32 R77, RZ, RZ, R80 ;  /* 0x000000ffff4d7224 */ /* 0x000fe200078e0050 */
[----:B------:R-:W-:Y:S01]  /*b850*/  LOP3.LUT R6, R7, 0x380, RZ, 0xc0, !PT ;  /* 0x0000038007067812 */ /* 0x000fe200078ec0ff */
[----:B------:R-:W-:Y:S01]  /*b860*/  UIMAD UR4, UR9, UR13, UR4 ;  /* 0x0000000d090472a4 */ /* 0x000fe2000f8e0204 */
[----:B-1----:R-:W-:Y:S01]  /*b870*/  @P2 SHF.R.U32.HI R77, RZ, R79, R0 ;  /* 0x0000004fff4d2219 */ /* 0x002fe20000011600 */
[----:B------:R-:W-:Y:S01]  /*b880*/  UIMAD.WIDE.U32 UR10, UR9, UR12, UR10 ;  /* 0x0000000c090a72a5 */ /* 0x000fe2000f8e000a */
[----:B------:R-:W-:Y:S01]  /*b890*/  SHF.R.U64 R48, R48, 0x3, RZ ;  /* 0x0000000330307819 */ /* 0x000fe200000012ff */
[----:B------:R-:W-:Y:S01]  /*b8a0*/  IMAD.SHL.U32 R20, R20, 0x10, RZ ;  /* 0x0000001014147824 */ /* 0x000fe200078e00ff */
[----:B------:R-:W-:Y:S01]  /*b8b0*/  SHF.R.U64 R52, R52, 0x3, RZ ;  /* 0x0000000334347819 */ /* 0x000fe200000012ff */
[----:B------:R-:W-:Y:S01]  /*b8c0*/  IMAD.X R73, RZ, RZ, R15, P3 ;  /* 0x000000ffff497224 */ /* 0x000fe200018e060f */
[----:B------:R-:W-:Y:S01]  /*b8d0*/  SHF.R.U64 R56, R56, 0x3, RZ ;  /* 0x0000000338387819 */ /* 0x000fe200000012ff */
[----:B------:R-:W5:Y:S01]  /*b8e0*/  LD.E.128 R44, desc[UR40][R44.64] ;  /* 0x000000282c2c7980 */ /* 0x000f62000c101d00 */
[----:B------:R-:W-:-:S02]  /*b8f0*/  SHF.R.U64 R5, R5, 0x3, RZ ;  /* 0x0000000305057819 */ /* 0x000fc400000012ff */
[----:B------:R-:W-:Y:S02]  /*b900*/  SHF.R.U64 R6, R6, 0x3, RZ ;  /* 0x0000000306067819 */ /* 0x000fe400000012ff */
[----:B------:R-:W-:Y:S01]  /*b910*/  LOP3.LUT R21, R76, 0x8, R21, 0xe2, !PT ;  /* 0x000000084c157812 */ /* 0x000fe200078ee215 */
[----:B------:R-:W-:Y:S01]  /*b920*/  UIADD3 UR4, UR11, UR4, URZ ;  /* 0x000000040b047290 */ /* 0x000fe2000fffe03f */
[----:B------:R-:W-:Y:S01]  /*b930*/  ISETP.GE.AND P0, PT, R187, UR16, PT ;  /* 0x00000010bb007c0c */ /* 0x000fe2000bf06270 */
        /* <DEDUP_REMOVED lines=9> */
[----:B------:R-:W-:-:S02]  /*b9d0*/  LOP3.LUT R72, R6, R7, RZ, 0x3c, !PT ;  /* 0x0000000706487212 */ /* 0x000fc400078e3cff */
[----:B------:R-:W-:Y:S02]  /*b9e0*/  SHF.R.S32.HI R78, RZ, 0x1f, R77 ;  /* 0x0000001fff4e7819 */ /* 0x000fe4000001144d */
[----:B------:R-:W-:Y:S01]  /*b9f0*/  LOP3.LUT R76, R20, 0x10, R21, 0xe2, !PT ;  /* 0x00000010144c7812 */ /* 0x000fe200078ee215 */
[----:B------:R-:W-:Y:S01]  /*ba00*/  IMAD.U32 R20, RZ, RZ, UR10 ;  /* 0x0000000aff147e24 */ /* 0x000fe2000f8e00ff */
[----:B------:R-:W-:Y:S01]  /*ba10*/  SEL R0, RZ, 0xffffffff, P0 ;  /* 0xffffffffff007807 */ /* 0x000fe20000000000 */
[----:B------:R-:W-:Y:S01]  /*ba20*/  IMAD.U32 R21, RZ, RZ, UR11 ;  /* 0x0000000bff157e24 */ /* 0x000fe2000f8e00ff */
[----:B------:R-:W-:Y:S01]  /*ba30*/  ULDC.64 UR10, c[0x0][0xae0] ;  /* 0x0002b800000a7ab9 */ /* 0x000fe20000000a00 */
[----:B------:R-:W-:Y:S01]  /*ba40*/  IMAD R79, R82, R79, R80 ;  /* 0x0000004f524f7224 */ /* 0x000fe200078e0250 */
[----:B------:R-:W5:Y:S01]  /*ba50*/  LD.E.128 R4, desc[UR40][R4.64] ;  /* 0x0000002804047980 */ /* 0x000f62000c101d00 */
[----:B------:R-:W-:Y:S02]  /*ba60*/  IMAD.U32 R21, RZ, RZ, UR4 ;  /* 0x00000004ff157e24 */ /* 0x000fe4000f8e00ff */
[----:B------:R-:W-:Y:S01]  /*ba70*/  IMAD R78, R78, UR10, RZ ;  /* 0x0000000a4e4e7c24 */ /* 0x000fe2000f8e02ff */
[----:B------:R-:W5:Y:S01]  /*ba80*/  LD.E.128 R12, desc[UR40][R12.64] ;  /* 0x000000280c0c7980 */ /* 0x000f62000c101d00 */
[----:B------:R-:W-:Y:S01]  /*ba90*/  IMAD.SHL.U32 R83, R0, 0x20, RZ ;  /* 0x0000002000537824 */ /* 0x000fe200078e00ff */
[----:B------:R-:W-:-:S02]  /*baa0*/  ISETP.GE.AND P0, PT, R229, UR16, PT ;  /* 0x00000010e5007c0c */ /* 0x000fc4000bf06270 */
[----:B------:R-:W5:Y:S01]  /*bab0*/  LD.E.128 R48, desc[UR40][R48.64] ;  /* 0x0000002830307980 */ /* 0x000f62000c101d00 */
[----:B------:R-:W-:-:S03]  /*bac0*/  SHF.R.S32.HI R0, RZ, 0x1f, R79 ;  /* 0x0000001fff007819 */ /* 0x000fc6000001144f */
[----:B------:R-:W5:Y:S01]  /*bad0*/  LD.E.128 R52, desc[UR40][R52.64] ;  /* 0x0000002834347980 */ /* 0x000f62000c101d00 */
[----:B------:R-:W-:-:S03]  /*bae0*/  IMAD.WIDE.U32 R20, R77, UR10, R20 ;  /* 0x0000000a4d147c25 */ /* 0x000fc6000f8e0014 */
[----:B------:R-:W5:Y:S01]  /*baf0*/  LD.E.128 R56, desc[UR40][R56.64] ;  /* 0x0000002838387980 */ /* 0x000f62000c101d00 */
[----:B------:R-:W-:Y:S01]  /*bb00*/  IMAD R81, R77, UR11, R78 ;  /* 0x0000000b4d517c24 */ /* 0x000fe2000f8e024e */
[----:B------:R-:W-:Y:S02]  /*bb10*/  ULDC.64 UR10, c[0x0][0xad8] ;  /* 0x0002b600000a7ab9 */ /* 0x000fe40000000a00 */
        /* <DEDUP_REMOVED lines=8> */
[----:B------:R-:W-:Y:S01]  /*bba0*/  IMAD.IADD R21, R21, 0x1, R81 ;  /* 0x0000000115157824 */ /* 0x000fe200078e0251 */
[----:B------:R-:W-:Y:S01]  /*bbb0*/  SEL R77, RZ, 0x40, P0 ;  /* 0x00000040ff4d7807 */ /* 0x000fe20000000000 */
[----:B------:R-:W-:Y:S01]  /*bbc0*/  IMAD R78, R0, UR10, RZ ;  /* 0x0000000a004e7c24 */ /* 0x000fe2000f8e02ff */
[----:B------:R-:W-:Y:S01]  /*bbd0*/  ISETP.GE.AND P0, PT, R228, UR16, PT ;  /* 0x00000010e4007c0c */ /* 0x000fe2000bf06270 */
[----:B------:R-:W-:-:S02]  /*bbe0*/  IMAD R83, R82, UR8, RZ ;  /* 0x0000000852537c24 */ /* 0x000fc4000f8e02ff */
[----:B------:R-:W-:Y:S01]  /*bbf0*/  VIADD R82, R3, UR39 ;  /* 0x0000002703527c36 */ /* 0x000fe20008000000 */
        /* <DEDUP_REMOVED lines=14> */
[----:B------:R0:W3:Y:S01]  /*bce0*/  SHFL.IDX PT, R21, R81, RZ, 0x181f ;  /* 0x00181fff51157589 */ /* 0x0000e200000e0000 */
[----:B------:R-:W-:Y:S02]  /*bcf0*/  LOP3.LUT R3, R0, R3, RZ, 0xfc, !PT ;  /* 0x0000000300037212 */ /* 0x000fe400078efcff */
[----:B--2---:R-:W-:Y:S01]  /*bd00*/  SHF.R.S32.HI R152, RZ, 0x1f, R195 ;  /* 0x0000001fff987819 */ /* 0x004fe200000114c3 */
        /* <DEDUP_REMOVED lines=9> */
[----:B---3--:R-:W-:-:S03]  /*bda0*/  @!P0 IMAD.WIDE R78, R2, 0x2, R20 ;  /* 0x00000002024e8825 */ /* 0x008fc600078e0214 */
[----:B------:R-:W-:Y:S02]  /*bdb0*/  @!P1 LEA.HI.X R77, R195, R21, R152, 0x1, P2 ;  /* 0x00000015c34d9211 */ /* 0x000fe400010f0c98 */
[----:B------:R-:W-:Y:S01]  /*bdc0*/  ISETP.GE.AND P2, PT, R192, UR16, PT ;  /* 0x00000010c0007c0c */ /* 0x000fe2000bf46270 */
[----:B-----5:R1:W-:Y:S01]  /*bdd0*/  @!P0 ST.E.128 desc[UR40][R78.64], R4 ;  /* 0x000000044e008985 */ /* 0x0203e2000c101d28 */
[----:B------:R-:W-:-:S03]  /*bde0*/  LOP3.LUT P0, RZ, R0, 0x40, RZ, 0xc0, !PT ;  /* 0x0000004000ff7812 */ /* 0x000fc6000780c0ff */
[----:B------:R2:W-:Y:S01]  /*bdf0*/  @!P1 ST.E.128 desc[UR40][R76.64], R12 ;  /* 0x0000000c4c009985 */ /* 0x0005e2000c101d28 */
[----:B------:R-:W-:Y:S02]  /*be00*/  ISETP.GE.AND P1, PT, R187, UR16, PT ;  /* 0x00000010bb007c0c */ /* 0x000fe4000bf26270 */
[----:B-1----:R-:W-:Y:S02]  /*be10*/  SHF.R.S32.HI R4, RZ, 0x1f, R187 ;  /* 0x0000001fff047819 */ /* 0x002fe400000114bb */
[----:B------:R-:W-:Y:S02]  /*be20*/  SHF.R.S32.HI R5, RZ, 0x1f, R229 ;  /* 0x0000001fff057819 */ /* 0x000fe400000114e5 */
[CC--:B--2---:R-:W-:Y:S02]  /*be30*/  @!P4 LEA R76, P5, R194.reuse, R20.reuse, 0x1 ;  /* 0x00000014c24cc211 */ /* 0x0c4fe400078a08ff */
[----:B------:R-:W-:Y:S02]  /*be40*/  @!P3 LEA R14, P6, R193, R20, 0x1 ;  /* 0x00000014c10eb211 */ /* 0x000fe400078c08ff */
[----:B------:R-:W-:-:S02]  /*be50*/  @!P4 LEA.HI.X R77, R194, R21, R85, 0x1, P5 ;  /* 0x00000015c24dc211 */ /* 0x000fc400028f0c55 */
[CC--:B------:R-:W-:Y:S02]  /*be60*/  @!P2 LEA R12, P5, R192.reuse, R20.reuse, 0x1 ;  /* 0x00000014c00ca211 */ /* 0x0c0fe400078a08ff */
[-C--:B------:R-:W-:Y:S01]  /*be70*/  @!P3 LEA.HI.X R15, R193, R21.reuse, R84, 0x1, P6 ;  /* 0x00000015c10fb211 */ /* 0x080fe200030f0c54 */
[----:B------:R2:W-:Y:S01]  /*be80*/  @!P4 ST.E.128 desc[UR40][R76.64], R28 ;  /* 0x0000001c4c00c985 */ /* 0x0005e2000c101d28 */
[----:B------:R-:W-:Y:S02]  /*be90*/  LOP3.LUT P6, RZ, R3, 0x80, RZ, 0xc0, !PT ;  /* 0x0000008003ff7812 */ /* 0x000fe400078cc0ff */
[-C--:B------:R-:W-:Y:S01]  /*bea0*/  @!P2 LEA.HI.X R13, R192, R21.reuse, R87, 0x1, P5 ;  /* 0x00000015c00da211 */ /* 0x080fe200028f0c57 */
[----:B------:R2:W-:Y:S01]  /*beb0*/  @!P3 ST.E.128 desc[UR40][R14.64], R36 ;  /* 0x000000240e00b985 */ /* 0x0005e2000c101d28 */
[C---:B------:R-:W-:Y:S02]  /*bec0*/  @!P1 LEA R6, P5, R187.reuse, R20, 0x1 ;  /* 0x00000014bb069211 */ /* 0x040fe400078a08ff */
[----:B------:R-:W-:Y:S01]  /*bed0*/  SHF.R.S32.HI R79, RZ, 0x1f, R228 ;  /* 0x0000001fff4f7819 */ /* 0x000fe200000114e4 */
[----:B------:R2:W-:Y:S01]  /*bee0*/  @!P2 ST.E.128 desc[UR40][R12.64], R44 ;  /* 0x0000002c0c00a985 */ /* 0x0005e2000c101d28 */
[----:B------:R-:W-:-:S02]  /*bef0*/  @!P1 LEA.HI.X R7, R187, R21, R4, 0x1, P5 ;  /* 0x00000015bb079211 */ /* 0x000fc400028f0c04 */
[----:B------:R-:W-:-:S03]  /*bf00*/  @P0 LEA R4, P5, R229, R20, 0x1 ;  /* 0x00000014e5040211 */ /* 0x000fc600078a08ff */
[----:B------:R2:W-:Y:S01]  /*bf10*/  @!P1 ST.E.128 desc[UR40][R6.64], R52 ;  /* 0x0000003406009985 */ /* 0x0005e2000c101d28 */
[----:B------:R-:W-:Y:S02]  /*bf20*/  @P0 LEA.HI.X R5, R229, R21, R5, 0x1, P5 ;  /* 0x00000015e5050211 */ /* 0x000fe400028f0c05 */
[----:B------:R-:W-:-:S03]  /*bf30*/  @P6 LEA R20, P5, R228, R20, 0x1 ;  /* 0x00000014e4146211 */ /* 0x000fc600078a08ff */
[----:B------:R2:W-:Y:S01]  /*bf40*/  @P0 ST.E.128 desc[UR40][R4.64], R60 ;  /* 0x0000003c04000985 */ /* 0x0005e2000c101d28 */
[----:B------:R-:W-:-:S05]  /*bf50*/  @P6 LEA.HI.X R21, R228, R21, R79, 0x1, P5 ;  /* 0x00000015e4156211 */ /* 0x000fca00028f0c4f */
[----:B------:R2:W-:Y:S04]  /*bf60*/  @P6 ST.E.128 desc[UR40][R20.64], R68 ;  /* 0x0000004414006985 */ /* 0x0005e8000c101d28 */
.L_x_7453:
[----:B------:R-:W-:Y:S05]  /*bf70*/  BSYNC B1 ;  /* 0x0000000000017941 */ /* 0x000fea0003800000 */
.L_x_7452:
[----:B--2--5:R-:W-:Y:S01]  /*bf80*/  VIADD R6, R82, 0x20 ;  /* 0x0000002052067836 */ /* 0x024fe20000000000 */
[----:B------:R2:W4:Y:S04]  /*bf90*/  SHFL.IDX PT, R5, R81, 0x1, 0x181f ;  /* 0x00381f0051057f89 */ /* 0x00052800000e0000 */
[----:B------:R-:W-:Y:S01]  /*bfa0*/  ISETP.GE.AND P0, PT, R6, R83, PT ;  /* 0x000000530600720c */ /* 0x000fe20003f06270 */
[----:B------:R2:W0:-:S12]  /*bfb0*/  SHFL.IDX PT, R4, R80, 0x1, 0x181f ;  /* 0x00381f0050047f89 */ /* 0x00041800000e0000 */
[----:B--2---:R-:W-:Y:S05]  /*bfc0*/  @P0 BRA `(.L_x_7454) ;  /* 0x0000002400f80947 */ /* 0x004fea0003800000 */
[----:B------:R-:W-:Y:S02]  /*bfd0*/  ISETP.GE.AND P0, PT, R195, UR16, PT ;  /* 0x00000010c3007c0c */ /* 0x000fe4000bf06270 */
[----:B------:R-:W-:Y:S02]  /*bfe0*/  ISETP.GE.AND P5, PT, R2, UR16, PT ;  /* 0x0000001002007c0c */ /* 0x000fe4000bfa6270 */
[----:B------:R-:W-:Y:S02]  /*bff0*/  ISETP.GE.AND P2, PT, R194, UR16, PT ;  /* 0x00000010c2007c0c */ /* 0x000fe4000bf46270 */
[----:B------:R-:W-:Y:S02]  /*c000*/  ISETP.GE.AND P1, PT, R193, UR16, PT ;  /* 0x00000010c1007c0c */ /* 0x000fe4000bf26270 */
[----:B------:R-:W-:Y:S02]  /*c010*/  ISETP.GE.AND P3, PT, R192, UR16, PT ;  /* 0x00000010c0007c0c */ /* 0x000fe4000bf66270 */
[----:B------:R-:W-:-:S02]  /*c020*/  SHF.R.S32.HI R15, RZ, 0x1f, R194 ;  /* 0x0000001fff0f7819 */ /* 0x000fc400000114c2 */
[----:B------:R-:W-:Y:S02]  /*c030*/  SHF.R.S32.HI R29, RZ, 0x1f, R192 ;  /* 0x0000001fff1d7819 */ /* 0x000fe400000114c0 */
[C---:B0-----:R-:W-:Y:S01]  /*c040*/  @!P0 LEA R12, P4, R195.reuse, R4, 0x1 ;  /* 0x00000004c30c8211 */ /* 0x041fe200078808ff */
        /* <DEDUP_REMOVED lines=15> */
[-C--:B---3--:R-:W-:Y:S02]  /*c140*/  @!P1 LEA.HI.X R21, R193, R5.reuse, R0, 0x1, P6 ;  /* 0x00000005c1159211 */ /* 0x088fe400030f0c00 */
        /* <DEDUP_REMOVED lines=15> */
.L_x_7451:
        /* <DEDUP_REMOVED lines=10> */
[----:B--2---:R-:W-:Y:S01]  /*c2e0*/  SHF.R.S32.HI R152, RZ, 0x1f, R205 ;  /* 0x0000001fff987819 */ /* 0x004fe200000114cd */
        /* <DEDUP_REMOVED lines=60> */
[C---:B------:R-:W-:Y:S02]  /*c6b0*/  LEA R3, P1, R4.reuse, UR10, 0x2 ;  /* 0x0000000a04037c11 */ /* 0x040fe4000f8210ff */
[----:B------:R-:W-:Y:S02]  /*c6c0*/  SHF.R.S32.HI R13, RZ, 0x1f, R224 ;  /* 0x0000001fff0d7819 */ /* 0x000fe400000114e0 */
[----:B------:R-:W-:Y:S01]  /*c6d0*/  LEA.HI.X R10, R4, UR11, R5, 0x2, P1 ;  /* 0x0000000b040a7c11 */ /* 0x000fe200088f1405 */
[----:B------:R0:W1:Y:S01]  /*c6e0*/  SHFL.IDX PT, R11, R3, RZ, 0x1c1f ;  /* 0x001c1fff030b7589 */ /* 0x00006200000e0000 */
[----:B------:R-:W-:Y:S02]  /*c6f0*/  SHF.R.S32.HI R171, RZ, 0x1f, R225 ;  /* 0x0000001fffab7819 */ /* 0x000fe400000114e1 */
[----:B------:R-:W-:Y:S01]  /*c700*/  SHF.R.S32.HI R172, RZ, 0x1f, R226 ;  /* 0x0000001fffac7819 */ /* 0x000fe200000114e2 */
[----:B------:R0:W2:Y:S01]  /*c710*/  SHFL.IDX PT, R12, R10, RZ, 0x1c1f ;  /* 0x001c1fff0a0c7589 */ /* 0x0000a200000e0000 */
[----:B------:R-:W-:Y:S01]  /*c720*/  SHF.R.S32.HI R173, RZ, 0x1f, R17 ;  /* 0x0000001fffad7819 */ /* 0x000fe20000011411 */
[----:B------:R-:W-:Y:S06]  /*c730*/  @P0 BRA `(.L_x_7456) ;  /* 0x0000000800040947 */ /* 0x000fec0003800000 */
[----:B------:R-:W-:Y:S02]  /*c740*/  ULDC UR4, c[0x0][0xac8] ;  /* 0x0002b20000047ab9 */ /* 0x000fe40000000800 */
[----:B------:R-:W-:Y:S02]  /*c750*/  ISETP.GE.AND P3, PT, R17, UR4, PT ;  /* 0x0000000411007c0c */ /* 0x000fe4000bf66270 */
[----:B------:R-:W-:Y:S02]  /*c760*/  ISETP.GE.AND P4, PT, R226, UR4, PT ;  /* 0x00000004e2007c0c */ /* 0x000fe4000bf86270 */
[----:B------:R-:W-:Y:S02]  /*c770*/  ISETP.GE.AND P2, PT, R225, UR4, PT ;  /* 0x00000004e1007c0c */ /* 0x000fe4000bf46270 */
[----:B------:R-:W-:-:S07]  /*c780*/  ISETP.GE.AND P1, PT, R224, UR4, PT ;  /* 0x00000004e0007c0c */ /* 0x000fce000bf26270 */
[CC--:B-1----:R-:W-:Y:S02]  /*c790*/  @!P3 LEA R4, P0, R17.reuse, R11.reuse, 0x2 ;  /* 0x0000000b1104b211 */ /* 0x0c2fe400078010ff */
[C---:B------:R-:W-:Y:S02]  /*c7a0*/  @!P4 LEA R6, P5, R226.reuse, R11, 0x2 ;  /* 0x0000000be206c211 */ /* 0x040fe400078a10ff */
        /* <DEDUP_REMOVED lines=122> */
.L_x_7456:
[----:B------:R-:W-:Y:S05]  /*cf50*/  BSYNC B1 ;  /* 0x0000000000017941 */ /* 0x000fea0003800000 */
.L_x_7455:
        /* <DEDUP_REMOVED lines=10> */
[CC--:B0-----:R-:W-:Y:S02]  /*d000*/  @!P4 LEA R10, P3, R17.reuse, R3.reuse, 0x2 ;  /* 0x00000003110ac211 */ /* 0x0c1fe400078610ff */
[-C--:B---3--:R-:W-:Y:S02]  /*d010*/  @!P2 LEA R4, P6, R226, R3.reuse, 0x2 ;  /* 0x00000003e204a211 */ /* 0x088fe400078c10ff */
[----:B-1----:R-:W-:Y:S02]  /*d020*/  @!P4 LEA.HI.X R11, R17, R20, R173, 0x2, P3 ;  /* 0x00000014110bc211 */ /* 0x002fe400018f14ad */
[----:B------:R-:W-:Y:S02]  /*d030*/  ISETP.GE.AND P3, PT, R223, UR4, PT ;  /* 0x00000004df007c0c */ /* 0x000fe4000bf66270 */
[----:B------:R-:W-:Y:S01]  /*d040*/  @!P1 LEA R6, P5, R225, R3, 0x2 ;  /* 0x00000003e1069211 */ /* 0x000fe200078a10ff */
[----:B------:R0:W-:Y:S01]  /*d050*/  @!P4 ST.E.64 desc[UR40][R10.64], R26 ;  /* 0x0000001a0a00c985 */ /* 0x0001e2000c101b28 */
[----:B------:R-:W-:-:S02]  /*d060*/  ISETP.GE.AND P4, PT, R222, UR4, PT ;  /* 0x00000004de007c0c */ /* 0x000fc4000bf86270 */
[-C--:B------:R-:W-:Y:S02]  /*d070*/  @!P2 LEA.HI.X R5, R226, R20.reuse, R172, 0x2, P6 ;  /* 0x00000014e205a211 */ /* 0x080fe400030f14ac */
[CC--:B------:R-:W-:Y:S02]  /*d080*/  @!P0 LEA R8, P6, R224.reuse, R3.reuse, 0x2 ;  /* 0x00000003e0088211 */ /* 0x0c0fe400078c10ff */
        /* <DEDUP_REMOVED lines=14> */
[-C--:B------:R-:W-:Y:S01]  /*d170*/  @!P5 LEA R14, P6, R221, R3.reuse, 0x2 ;  /* 0x00000003dd0ed211 */ /* 0x080fe200078c10ff */
[----:B------:R4:W-:Y:S01]  /*d180*/  @!P4 ST.E.64 desc[UR40][R12.64], R46 ;  /* 0x0000002e0c00c985 */ /* 0x0009e2000c101b28 */
[----:B------:R-:W-:Y:S02]  /*d190*/  ISETP.GE.AND P3, PT, R217, UR4, PT ;  /* 0x00000004d9007c0c */ /* 0x000fe4000bf66270 */
[----:B------:R-:W-:Y:S02]  /*d1a0*/  @!P5 LEA.HI.X R15, R221, R20, R168, 0x2, P6 ;  /* 0x00000014dd0fd211 */ /* 0x000fe400030f14a8 */
[-C--:B-1----:R-:W-:Y:S02]  /*d1b0*/  @!P0 LEA R4, P6, R220, R3.reuse, 0x2 ;  /* 0x00000003dc048211 */ /* 0x082fe400078c10ff */
[----:B------:R-:W-:Y:S01]  /*d1c0*/  ISETP.GE.AND P4, PT, R216, UR4, PT ;  /* 0x00000004d8007c0c */ /* 0x000fe2000bf86270 */
[----:B------:R1:W-:Y:S01]  /*d1d0*/  @!P5 ST.E.64 desc[UR40][R14.64], R50 ;  /* 0x000000320e00d985 */ /* 0x0003e2000c101b28 */
[----:B---3--:R-:W-:-:S02]  /*d1e0*/  @!P1 LEA R6, P5, R219, R3, 0x2 ;  /* 0x00000003db069211 */ /* 0x008fc400078a10ff */
[-C--:B------:R-:W-:Y:S02]  /*d1f0*/  @!P0 LEA.HI.X R5, R220, R20.reuse, R167, 0x2, P6 ;  /* 0x00000014dc058211 */ /* 0x080fe400030f14a7 */
        /* <DEDUP_REMOVED lines=9> */
[CC--:B----4-:R-:W-:Y:S02]  /*d290*/  @!P4 LEA R12, P2, R216.reuse, R3.reuse, 0x2 ;  /* 0x00000003d80cc211 */ /* 0x0d0fe400078410ff */
[----:B------:R-:W-:Y:S02]  /*d2a0*/  ISETP.GE.AND P1, PT, R213, UR4, PT ;  /* 0x00000004d5007c0c */ /* 0x000fe4000bf26270 */
[-C--:B------:R-:W-:Y:S02]  /*d2b0*/  @!P3 LEA.HI.X R11, R217, R20.reuse, R164, 0x2, P6 ;  /* 0x00000014d90bb211 */ /* 0x080fe400030f14a4 */
[----:B------:R-:W-:Y:S02]  /*d2c0*/  @!P4 LEA.HI.X R13, R216, R20, R163, 0x2, P2 ;  /* 0x00000014d80dc211 */ /* 0x000fe400010f14a3 */
[----:B------:R-:W-:Y:S01]  /*d2d0*/  ISETP.GE.AND P2, PT, R212, UR4, PT ;  /* 0x00000004d4007c0c */ /* 0x000fe2000bf46270 */
[----:B------:R-:W-:Y:S01]  /*d2e0*/  @!P3 ST.E.64 desc[UR40][R10.64], R66 ;  /* 0x000000420a00b985 */ /* 0x000fe2000c101b28 */
[----:B-1----:R-:W-:-:S03]  /*d2f0*/  @!P5 LEA R14, P6, R215, R3, 0x2 ;  /* 0x00000003d70ed211 */ /* 0x002fc600078c10ff */
[----:B------:R1:W-:Y:S01]  /*d300*/  @!P4 ST.E.64 desc[UR40][R12.64], R70 ;  /* 0x000000460c00c985 */ /* 0x0003e2000c101b28 */
[-C--:B------:R-:W-:Y:S02]  /*d310*/  @!P5 LEA.HI.X R15, R215, R20.reuse, R162, 0x2, P6 ;  /* 0x00000014d70fd211 */ /* 0x080fe400030f14a2 */
[CC--:B0-----:R-:W-:Y:S02]  /*d320*/  @!P0 LEA R4, P4, R214.reuse, R3.reuse, 0x2 ;  /* 0x00000003d6048211 */ /* 0x0c1fe400078810ff */
        /* <DEDUP_REMOVED lines=15> */
[CC--:B------:R-:W-:Y:S02]  /*d420*/  @!P5 LEA R10, P6, R211.reuse, R3.reuse, 0x2 ;  /* 0x00000003d30ad211 */ /* 0x0c0fe400078c10ff */
[-C--:B------:R-:W-:Y:S02]  /*d430*/  @!P4 LEA.HI.X R13, R210, R20.reuse, R157, 0x2, P0 ;  /* 0x00000014d20dc211 */ /* 0x080fe400000f149d */
[----:B------:R-:W-:Y:S02]  /*d440*/  @!P5 LEA.HI.X R11, R211, R20, R158, 0x2, P6 ;  /* 0x00000014d30bd211 */ /* 0x000fe400030f149e */
[----:B------:R-:W-:Y:S02]  /*d450*/  ISETP.GE.AND P0, PT, R206, UR4, PT ;  /* 0x00000004ce007c0c */ /* 0x000fe4000bf06270 */
[----:B0-----:R-:W-:Y:S01]  /*d460*/  @!P3 LEA R14, P6, R209, R3, 0x2 ;  /* 0x00000003d10eb211 */ /* 0x001fe200078c10ff */
        /* <DEDUP_REMOVED lines=28> */
[CC--:B-1----:R-:W-:Y:S01]  /*d630*/  @!P0 LEA R4, P5, R202.reuse, R3.reuse, 0x2 ;  /* 0x00000003ca048211 */ /* 0x0c2fe200078a10ff */
[----:B------:R1:W-:Y:S01]  /*d640*/  @!P3 ST.E.64 desc[UR40][R14.64], R122 ;  /* 0x0000007a0e00b985 */ /* 0x0003e2000c101b28 */
[----:B------:R-:W-:Y:S02]  /*d650*/  ISETP.GE.AND P3, PT, R199, UR4, PT ;  /* 0x00000004c7007c0c */ /* 0x000fe4000bf66270 */
[----:B------:R-:W-:Y:S02]  /*d660*/  @!P0 LEA.HI.X R5, R202, R20, R236, 0x2, P5 ;  /* 0x00000014ca058211 */ /* 0x000fe400028f14ec */
[----:B------:R-:W-:Y:S02]  /*d670*/  ISETP.GE.AND P5, PT, R197, UR4, PT ;  /* 0x00000004c5007c0c */ /* 0x000fe4000bfa6270 */
[-C--:B--2---:R-:W-:Y:S01]  /*d680*/  @!P1 LEA R6, P6, R201, R3.reuse, 0x2 ;  /* 0x00000003c9069211 */ /* 0x084fe200078c10ff */
[----:B------:R2:W-:Y:S02]  /*d690*/  @!P0 ST.E.64 desc[UR40][R4.64], R126 ;  /* 0x0000007e04008985 */ /* 0x0005e4000c101b28 */
[----:B0-----:R-:W-:-:S02]  /*d6a0*/  @!P4 LEA R8, P0, R200, R3, 0x2 ;  /* 0x00000003c808c211 */ /* 0x001fc400078010ff */
[-C--:B------:R-:W-:Y:S02]  /*d6b0*/  @!P1 LEA.HI.X R7, R201, R20.reuse, R235, 0x2, P6 ;  /* 0x00000014c9079211 */ /* 0x080fe400030f14eb */
[-C--:B---3--:R-:W-:Y:S02]  /*d6c0*/  @!P3 LEA R10, P6, R199, R3.reuse, 0x2 ;  /* 0x00000003c70ab211 */ /* 0x088fe400078c10ff */
[-C--:B------:R-:W-:Y:S01]  /*d6d0*/  @!P4 LEA.HI.X R9, R200, R20.reuse, R234, 0x2, P0 ;  /* 0x00000014c809c211 */ /* 0x080fe200000f14ea */
        /* <DEDUP_REMOVED lines=16> */
.L_x_7448:
        /* <DEDUP_REMOVED lines=10> */
[----:B------:R-:W3:Y:S01]  /*d880*/  @P1 LDG.E R8, desc[UR40][R4.64] ;  /* 0x0000002804081981 */ /* 0x000ee2000c1e1900 */
        /* <DEDUP_REMOVED lines=13> */
[----:B---3--:R-:W-:Y:S01]  /*d960*/  @P1 R2UR UR4, R8 ;  /* 0x00000000080412ca */ /* 0x008fe200000e0000 */
[----:B-1----:R-:W-:-:S05]  /*d970*/  VIADD R8, R3, 0xffffff80 ;  /* 0xffffff8003087836 */ /* 0x002fca0000000000 */
[----:B------:R-:W-:-:S07]  /*d980*/  ISETP.GT.AND P0, PT, R8, 0x3f, PT ;  /* 0x0000003f0800780c */ /* 0x000fce0003f04270 */
[----:B------:R-:W-:Y:S01]  /*d990*/  USHF.R.S32.HI UR22, URZ, 0x1f, UR4 ;  /* 0x0000001f3f167899 */ /* 0x000fe20008011404 */
[----:B0-----:R-:W-:Y:S11]  /*d9a0*/  @P2 BRA `(.L_x_7457) ;  /* 0x0000000000102947 */ /* 0x001ff60003800000 */
[----:B------:R-:W-:Y:S05]  /*d9b0*/  @!P1 BRA `(.L_x_7457) ;  /* 0x00000000000c9947 */ /* 0x000fea0003800000 */
[----:B------:R-:W3:Y:S04]  /*d9c0*/  LDG.E R3, desc[UR40][R4.64] ;  /* 0x0000002804037981 */ /* 0x000ee8000c1e1900 */
[----:B-----5:R-:W3:Y:S02]  /*d9d0*/  LDG.E R0, desc[UR40][R4.64+0x4] ;  /* 0x0000042804007981 */ /* 0x020ee4000c1e1900 */
[----:B---3--:R-:W-:-:S07]  /*d9e0*/  IMAD.IADD R0, R0, 0x1, -R3 ;  /* 0x0000000100007824 */ /* 0x008fce00078e0a03 */
.L_x_7457:
[----:B------:R-:W-:Y:S01]  /*d9f0*/  USEL UR45, UR45, URZ, !UP0 ;  /* 0x0000003f2d2d7287 */ /* 0x000fe2000c000000 */
[----:B------:R-:W-:Y:S01]  /*da00*/  BSSY B1, `(.L_x_7458) ;  /* 0x0000039000017945 */ /* 0x000fe20003800000 */
[----:B------:R-:W-:-:S03]  /*da10*/  USEL UR44, UR44, URZ, !UP0 ;  /* 0x0000003f2c2c7287 */ /* 0x000fc6000c000000 */
[----:B------:R-:W-:Y:S09]  /*da20*/  @P0 BRA `(.L_x_7459) ;  /* 0x0000000000d80947 */ /* 0x000ff20003800000 */
[----:B------:R-:W0:Y:S01]  /*da30*/  S2R R6, SR_TID.X ;  /* 0x0000000000067919 */ /* 0x000e220000002100 */
[----:B------:R-:W1:Y:S01]  /*da40*/  LDC R9, c[0x0][0xbe8] ;  /* 0x0002fa00ff097b82 */ /* 0x000e620000000800 */
[----:B------:R-:W-:Y:S02]  /*da50*/  IMAD.U32 R5, RZ, RZ, UR39 ;  /* 0x00000027ff057e24 */ /* 0x000fe4000f8e00ff */
[----:B-1---5:R-:W-:-:S03]  /*da60*/  IMAD R3, R0, R9, RZ ;  /* 0x0000000900037224 */ /* 0x022fc600078e02ff */
[----:B0-----:R-:W-:-:S04]  /*da70*/  IADD3 R6, R5, -0x80, R6 ;  /* 0xffffff8005067810 */ /* 0x001fc80007ffe006 */
        /* <DEDUP_REMOVED lines=17> */
[----:B------:R-:W-:Y:S02]  /*db90*/  UIMAD UR8, UR17, UR8, URZ ;  /* 0x00000008110872a4 */ /* 0x000fe4000f8e023f */
[----:B------:R-:W-:Y:S02]  /*dba0*/  UIMAD.WIDE.U32 UR12, UR14, UR45, URZ ;  /* 0x0000002d0e0c72a5 */ /* 0x000fe4000f8e003f */
[----:B------:R-:W-:Y:S02]  /*dbb0*/  UIMAD UR15, UR14, UR44, UR15 ;  /* 0x0000002c0e0f72a4 */ /* 0x000fe4000f8e020f */
[----:B------:R-:W-:Y:S01]  /*dbc0*/  UIADD3 UR19, UR11, UR19, URZ ;  /* 0x000000130b137290 */ /* 0x000fe2000fffe03f */
[----:B0-----:R-:W-:Y:S01]  /*dbd0*/  @P0 IMAD.HI.U32 R4, R6, R3, RZ ;  /* 0x0000000306040227 */ /* 0x001fe200078e00ff */
[----:B------:R-:W-:-:S02]  /*dbe0*/  UIADD3 UR11, UR21, UR8, URZ ;  /* 0x00000008150b7290 */ /* 0x000fc4000fffe03f */
[----:B------:R-:W-:Y:S01]  /*dbf0*/  UIADD3 UR10, UP1, UP2, UR12, UR10, UR4 ;  /* 0x0000000a0c0a7290 */ /* 0x000fe2000fa3e004 */
        /* <DEDUP_REMOVED lines=10> */
[----:B------:R-:W-:Y:S01]  /*dca0*/  ULDC.64 UR10, c[0x0][UR18+0x210] ;  /* 0x00008400120a7abb */ /* 0x000fe20008000a00 */
[----:B------:R-:W-:Y:S01]  /*dcb0*/  ULDC.64 UR12, c[0x0][0xba8] ;  /* 0x0002ea00000c7ab9 */ /* 0x000fe20000000a00 */
[----:B------:R-:W-:Y:S01]  /*dcc0*/  IMAD R7, R9, R7, R6 ;  /* 0x0000000709077224 */ /* 0x000fe200078e0206 */
[----:B------:R-:W-:Y:S01]  /*dcd0*/  IADD3.X R5, R5, UR8, R10, P0, P1 ;  /* 0x0000000805057c10 */ /* 0x000fe200087e240a */
[----:B------:R-:W-:Y:S01]  /*dce0*/  @!UP0 ULDC UR12, c[0x0][0xb50] ;  /* 0x0002d400000c8ab9 */ /* 0x000fe20000000800 */
[----:B------:R-:W-:Y:S01]  /*dcf0*/  @!UP0 ULDC UR13, c[0x0][0xb54] ;  /* 0x0002d500000d8ab9 */ /* 0x000fe20000000800 */
[C---:B------:R-:W-:Y:S01]  /*dd00*/  IMAD R6, R7.reuse, UR11, RZ ;  /* 0x0000000b07067c24 */ /* 0x040fe2000f8e02ff */
[----:B------:R-:W-:Y:S01]  /*dd10*/  SHF.R.S32.HI R3, RZ, 0x1f, R7 ;  /* 0x0000001fff037819 */ /* 0x000fe20000011407 */
[----:B------:R-:W-:-:S04]  /*dd20*/  IMAD.WIDE.U32 R4, R7, UR10, R4 ;  /* 0x0000000a07047c25 */ /* 0x000fc8000f8e0004 */
[----:B------:R-:W-:Y:S01]  /*dd30*/  IMAD R3, R3, UR10, R6 ;  /* 0x0000000a03037c24 */ /* 0x000fe2000f8e0206 */
[----:B------:R-:W-:-:S03]  /*dd40*/  LEA R6, P0, R4, UR12, 0x2 ;  /* 0x0000000c04067c11 */ /* 0x000fc6000f8010ff */
[----:B------:R-:W-:-:S05]  /*dd50*/  IMAD.IADD R3, R5, 0x1, R3 ;  /* 0x0000000105037824 */ /* 0x000fca00078e0203 */
[----:B------:R-:W-:Y:S01]  /*dd60*/  LEA.HI.X R7, R4, UR13, R3, 0x2, P0 ;  /* 0x0000000d04077c11 */ /* 0x000fe200080f1403 */
[----:B------:R-:W-:-:S05]  /*dd70*/  IMAD.MOV.U32 R3, RZ, RZ, -0x800000 ;  /* 0xff800000ff037424 */ /* 0x000fca00078e00ff */
[----:B------:R0:W-:Y:S02]  /*dd80*/  STG.E desc[UR40][R6.64], R3 ;  /* 0x0000000306007986 */ /* 0x0001e4000c101928 */
.L_x_7459:
[----:B------:R-:W-:Y:S05]  /*dd90*/  BSYNC B1 ;  /* 0x0000000000017941 */ /* 0x000fea0003800000 */
.L_x_7458:
        /* <DEDUP_REMOVED lines=19> */
[----:B------:R-:W-:Y:S01]  /*ded0*/  ISETP.GE.AND P1, PT, R194, UR12, PT ;  /* 0x0000000cc2007c0c */ /* 0x000fe2000bf26270 */
[----:B------:R-:W-:Y:S01]  /*dee0*/  UIMAD.WIDE.U32 UR8, UR42, UR10, UR8 ;  /* 0x0000000a2a0872a5 */ /* 0x000fe2000f8e0008 */
[----:B------:R-:W-:Y:S01]  /*def0*/  IMAD R3, R9, 0x20, R26 ;  /* 0x0000002009037824 */ /* 0x000fe200078e021a */
[----:B------:R-:W-:Y:S01]  /*df00*/  SEL R4, RZ, 0xffffffff, P2 ;  /* 0xffffffffff047807 */ /* 0x000fe20001000000 */
[----:B------:R-:W-:Y:S01]  /*df10*/  VIADD R26, R26, UR39 ;  /* 0x000000271a1a7c36 */ /* 0x000fe20008000000 */
[----:B------:R-:W-:Y:S01]  /*df20*/  ISETP.GE.AND P3, PT, R2, UR12, PT ;  /* 0x0000000c02007c0c */ /* 0x000fe2000bf66270 */
[----:B------:R-:W-:Y:S01]  /*df30*/  VIADD R8, R3, UR39 ;  /* 0x0000002703087c36 */ /* 0x000fe20008000000 */
[----:B------:R-:W-:Y:S01]  /*df40*/  UIMAD UR9, UR42, UR11, UR9 ;  /* 0x0000000b2a0972a4 */ /* 0x000fe2000f8e0209 */
[----:B-1----:R-:W-:Y:S01]  /*df50*/  ISETP.NE.AND P0, PT, R11, 0x1, PT ;  /* 0x000000010b00780c */ /* 0x002fe20003f05270 */
[----:B------:R-:W-:Y:S01]  /*df60*/  IMAD.SHL.U32 R13, R4, 0x2, RZ ;  /* 0x00000002040d7824 */ /* 0x000fe200078e00ff */
[----:B------:R-:W-:Y:S01]  /*df70*/  SEL R9, RZ, 0xffffffff, P1 ;  /* 0xffffffffff097807 */ /* 0x000fe20000800000 */
[----:B------:R-:W-:Y:S01]  /*df80*/  ULDC.64 UR10, c[0x0][0xaf0] ;  /* 0x0002bc00000a7ab9 */ /* 0x000fe20000000a00 */
[----:B------:R-:W-:Y:S01]  /*df90*/  SEL R6, RZ, 0x1, P3 ;  /* 0x00000001ff067807 */ /* 0x000fe20001800000 */
[----:B------:R-:W-:Y:S01]  /*dfa0*/  UIMAD UR44, UR44, UR10, URZ ;  /* 0x0000000a2c2c72a4 */ /* 0x000fe2000f8e023f */
[----:B------:R-:W-:Y:S01]  /*dfb0*/  IMAD.MOV.U32 R3, RZ, RZ, R8 ;  /* 0x000000ffff037224 */ /* 0x000fe200078e0008 */
[----:B------:R-:W-:Y:S01]  /*dfc0*/  UIMAD.WIDE.U32 UR8, UR45, UR10, UR8 ;  /* 0x0000000a2d0872a5 */ /* 0x000fe2000f8e0008 */
[----:B------:R-:W-:Y:S01]  /*dfd0*/  IMAD.SHL.U32 R9, R9, 0x4, RZ ;  /* 0x0000000409097824 */ /* 0x000fe200078e00ff */
[----:B------:R-:W-:Y:S01]  /*dfe0*/  LOP3.LUT R6, R13, 0x2, R6, 0xe2, !PT ;  /* 0x000000020d067812 */ /* 0x000fe200078ee206 */
[----:B------:R-:W-:Y:S01]  /*dff0*/  UIMAD UR4, UR45, UR11, UR44 ;  /* 0x0000000b2d0472a4 */ /* 0x000fe2000f8e022c */
[----:B-----5:R-:W-:Y:S01]  /*e000*/  IMAD R25, R0, R11, RZ ;  /* 0x0000000b00197224 */ /* 0x020fe200078e02ff */
[----:B------:R-:W-:Y:S01]  /*e010*/  ISETP.GE.AND P1, PT, R228, UR12, PT ;  /* 0x0000000ce4007c0c */ /* 0x000fe2000bf26270 */
[----:B------:R-:W0:Y:S01]  /*e020*/  @P0 LDC R5, c[0x0][0xbec] ;  /* 0x0002fb00ff050b82 */ /* 0x000e220000000800 */
[----:B------:R-:W-:Y:S01]  /*e030*/  LOP3.LUT R10, R9, 0x4, R6, 0xe2, !PT ;  /* 0x00000004090a7812 */ /* 0x000fe200078ee206 */
[----:B------:R-:W-:Y:S01]  /*e040*/  UIADD3 UR4, UR9, UR4, URZ ;  /* 0x0000000409047290 */ /* 0x000fe2000fffe03f */
[----:B------:R-:W-:-:S02]  /*e050*/  SEL R0, RZ, 0x80, P1 ;  /* 0x00000080ff007807 */ /* 0x000fc40000800000 */
[----:B------:R-:W-:Y:S02]  /*e060*/  SHF.R.S32.HI R28, RZ, 0x1f, R187 ;  /* 0x0000001fff1c7819 */ /* 0x000fe400000114bb */
[----:B------:R-:W-:Y:S01]  /*e070*/  SHF.R.S32.HI R29, RZ, 0x1f, R192 ;  /* 0x0000001fff1d7819 */ /* 0x000fe200000114c0 */
[----:B------:R-:W1:Y:S01]  /*e080*/  @P0 LDC R7, c[0x0][0xbf0] ;  /* 0x0002fc00ff070b82 */ /* 0x000e620000000800 */
[----:B------:R-:W-:Y:S02]  /*e090*/  SHF.R.S32.HI R31, RZ, 0x1f, R228 ;  /* 0x0000001fff1f7819 */ /* 0x000fe400000114e4 */
[----:B------:R-:W-:Y:S02]  /*e0a0*/  SHF.R.S32.HI R30, RZ, 0x1f, R229 ;  /* 0x0000001fff1e7819 */ /* 0x000fe400000114e5 */
        /* <DEDUP_REMOVED lines=15> */
[----:B------:R-:W-:Y:S02]  /*e1a0*/  IMAD R7, R11, R7, R8 ;  /* 0x000000070b077224 */ /* 0x000fe400078e0208 */
[----:B------:R-:W-:Y:S02]  /*e1b0*/  IMAD.SHL.U32 R13, R9, 0x8, RZ ;  /* 0x00000008090d7824 */ /* 0x000fe400078e00ff */
[----:B------:R-:W-:Y:S01]  /*e1c0*/  IMAD R9, R3, UR9, R6 ;  /* 0x0000000903097c24 */ /* 0x000fe2000f8e0206 */
[----:B------:R-:W-:Y:S01]  /*e1d0*/  SEL R6, RZ, 0xffffffff, P0 ;  /* 0xffffffffff067807 */ /* 0x000fe20000000000 */
[----:B------:R-:W-:Y:S01]  /*e1e0*/  ULDC.64 UR8, c[0x0][0xad8] ;  /* 0x0002b60000087ab9 */ /* 0x000fe20000000a00 */
[----:B------:R-:W-:Y:S01]  /*e1f0*/  SHF.R.S32.HI R3, RZ, 0x1f, R7 ;  /* 0x0000001fff037819 */ /* 0x000fe20000011407 */
[----:B------:R-:W-:Y:S01]  /*e200*/  IMAD.IADD R5, R5, 0x1, R9 ;  /* 0x0000000105057824 */ /* 0x000fe200078e0209 */
[----:B------:R-:W-:Y:S01]  /*e210*/  LOP3.LUT R10, R13, 0x8, R10, 0xe2, !PT ;  /* 0x000000080d0a7812 */ /* 0x000fe200078ee20a */
[----:B------:R-:W-:Y:S01]  /*e220*/  IMAD.SHL.U32 R13, R6, 0x10, RZ ;  /* 0x00000010060d7824 */ /* 0x000fe200078e00ff */
[----:B------:R-:W-:Y:S01]  /*e230*/  ISETP.GE.AND P0, PT, R187, UR12, PT ;  /* 0x0000000cbb007c0c */ /* 0x000fe2000bf06270 */
[----:B------:R-:W-:-:S02]  /*e240*/  IMAD R6, R3, UR8, RZ ;  /* 0x0000000803067c24 */ /* 0x000fc4000f8e02ff */
[----:B------:R-:W-:Y:S01]  /*e250*/  IMAD.WIDE.U32 R4, R7, UR8, R4 ;  /* 0x0000000807047c25 */ /* 0x000fe2000f8e0004 */
[----:B------:R-:W-:Y:S02]  /*e260*/  SEL R8, RZ, 0xffffffff, P0 ;  /* 0xffffffffff087807 */ /* 0x000fe40000000000 */
[----:B------:R-:W-:Y:S01]  /*e270*/  ISETP.GE.AND P0, PT, R229, UR12, PT ;  /* 0x0000000ce5007c0c */ /* 0x000fe2000bf06270 */
[----:B------:R-:W-:Y:S01]  /*e280*/  IMAD R3, R7, UR9, R6 ;  /* 0x0000000907037c24 */ /* 0x000fe2000f8e0206 */
[----:B------:R-:W-:Y:S01]  /*e290*/  ULDC.64 UR8, c[0x0][0xa80] ;  /* 0x0002a00000087ab9 */ /* 0x000fe20000000a00 */
[----:B------:R-:W-:Y:S01]  /*e2a0*/  IMAD.SHL.U32 R9, R8, 0x20, RZ ;  /* 0x0000002008097824 */ /* 0x000fe200078e00ff */
[----:B------:R-:W-:Y:S01]  /*e2b0*/  SEL R7, RZ, 0x40, P0 ;  /* 0x00000040ff077807 */ /* 0x000fe20000000000 */
[----:B------:R-:W-:Y:S01]  /*e2c0*/  IMAD.IADD R3, R5, 0x1, R3 ;  /* 0x0000000105037824 */ /* 0x000fe200078e0203 */
[----:B------:R-:W-:Y:S02]  /*e2d0*/  LEA R20, P0, R4, UR8, 0x1 ;  /* 0x0000000804147c11 */ /* 0x000fe4000f8008ff */
[----:B------:R-:W-:-:S02]  /*e2e0*/  LOP3.LUT R10, R13, 0x10, R10, 0xe2, !PT ;  /* 0x000000100d0a7812 */ /* 0x000fc400078ee20a */
[----:B------:R-:W-:Y:S01]  /*e2f0*/  LEA.HI.X R3, R4, UR9, R3, 0x1, P0 ;  /* 0x0000000904037c11 */ /* 0x000fe200080f0c03 */
[----:B------:R0:W1:Y:S01]  /*e300*/  SHFL.IDX PT, R6, R20, RZ, 0x181f ;  /* 0x00181fff14067589 */ /* 0x00006200000e0000 */
[----:B------:R-:W-:Y:S02]  /*e310*/  ISETP.GE.AND P0, PT, R26, R25, PT ;  /* 0x000000191a00720c */ /* 0x000fe40003f06270 */
[----:B------:R-:W-:-:S04]  /*e320*/  LOP3.LUT R10, R9, 0x20, R10, 0xe2, !PT ;  /* 0x00000020090a7812 */ /* 0x000fc800078ee20a */
[----:B------:R-:W-:Y:S02]  /*e330*/  LOP3.LUT R21, R10, R7, RZ, 0xfc, !PT ;  /* 0x000000070a157212 */ /* 0x000fe400078efcff */
[----:B------:R0:W3:Y:S02]  /*e340*/  SHFL.IDX PT, R7, R3, RZ, 0x181f ;  /* 0x00181fff03077589 */ /* 0x0000e400000e0000 */
[----:B------:R-:W-:-:S03]  /*e350*/  LOP3.LUT R24, R21, R0, RZ, 0xfc, !PT ;  /* 0x0000000015187212 */ /* 0x000fc600078efcff */
[----:B------:R-:W-:Y:S05]  /*e360*/  @P0 BRA `(.L_x_7461) ;  /* 0x00000000007c0947 */ /* 0x000fea0003800000 */
[----:B------:R-:W-:Y:S02]  /*e370*/  ISETP.GE.AND P2, PT, R195, UR12, PT ;  /* 0x0000000cc3007c0c */ /* 0x000fe4000bf46270 */
[----:B------:R-:W-:Y:S02]  /*e380*/  ISETP.GE.AND P1, PT, R2, UR12, PT ;  /* 0x0000000c02007c0c */ /* 0x000fe4000bf26270 */
[----:B------:R-:W-:Y:S02]  /*e390*/  ISETP.GE.AND P5, PT, R194, UR12, PT ;  /* 0x0000000cc2007c0c */ /* 0x000fe4000bfa6270 */
[----:B------:R-:W-:-:S07]  /*e3a0*/  ISETP.GE.AND P3, PT, R193, UR12, PT ;  /* 0x0000000cc1007c0c */ /* 0x000fce000bf66270 */
[CC--:B-1----:R-:W-:Y:S02]  /*e3b0*/  @!P2 LEA R8, P0, R195.reuse, R6.reuse, 0x1 ;  /* 0x00000006c308a211 */ /* 0x0c2fe400078008ff */
[----:B---3--:R-:W-:Y:S02]  /*e3c0*/  @!P1 IMAD.WIDE R4, R2, 0x2, R6 ;  /* 0x0000000202049825 */ /* 0x008fe400078e0206 */
        /* <DEDUP_REMOVED lines=12> */
[----:B-1----:R-:W-:-:S02]  /*e490*/  @!P1 LEA R8, P6, R187, R6, 0x1 ;  /* 0x00000006bb089211 */ /* 0x002fc400078c08ff */
        /* <DEDUP_REMOVED lines=12> */
.L_x_7461:
[----:B------:R-:W-:Y:S05]  /*e560*/  BSYNC B1 ;  /* 0x0000000000017941 */ /* 0x000fea0003800000 */
.L_x_7460:
[----:B------:R-:W-:Y:S01]  /*e570*/  VIADD R0, R26, 0x20 ;  /* 0x000000201a007836 */ /* 0x000fe20000000000 */
[----:B---34-:R3:W4:Y:S04]  /*e580*/  SHFL.IDX PT, R7, R3, 0x1, 0x181f ;  /* 0x00381f0003077f89 */ /* 0x01872800000e0000 */
[----:B------:R-:W-:Y:S01]  /*e590*/  ISETP.GE.AND P0, PT, R0, R25, PT ;  /* 0x000000190000720c */ /* 0x000fe20003f06270 */
[----:B-1----:R3:W1:-:S12]  /*e5a0*/  SHFL.IDX PT, R6, R20, 0x1, 0x181f ;  /* 0x00381f0014067f89 */ /* 0x00265800000e0000 */
[----:B---3--:R-:W-:Y:S05]  /*e5b0*/  @P0 BRA `(.L_x_7454) ;  /* 0x00000000007c0947 */ /* 0x008fea0003800000 */
[----:B------:R-:W-:Y:S02]  /*e5c0*/  ISETP.GE.AND P1, PT, R2, UR12, PT ;  /* 0x0000000c02007c0c */ /* 0x000fe4000bf26270 */
[----:B------:R-:W-:Y:S02]  /*e5d0*/  ISETP.GE.AND P5, PT, R195, UR12, PT ;  /* 0x0000000cc3007c0c */ /* 0x000fe4000bfa6270 */
[----:B------:R-:W-:Y:S02]  /*e5e0*/  ISETP.GE.AND P4, PT, R194, UR12, PT ;  /* 0x0000000cc2007c0c */ /* 0x000fe4000bf86270 */
[----:B------:R-:W-:Y:S02]  /*e5f0*/  ISETP.GE.AND P3, PT, R193, UR12, PT ;  /* 0x0000000cc1007c0c */ /* 0x000fe4000bf66270 */
[----:B------:R-:W-:-:S05]  /*e600*/  ISETP.GE.AND P2, PT, R192, UR12, PT ;  /* 0x0000000cc0007c0c */ /* 0x000fca000bf46270 */
[----:B-1--4-:R-:W-:Y:S02]  /*e610*/  @!P1 IMAD.WIDE R4, R2, 0x2, R6 ;  /* 0x0000000202049825 */ /* 0x012fe400078e0206 */
        /* <DEDUP_REMOVED lines=15> */
[----:B-1----:R-:W-:-:S03]  /*e710*/  @!P1 LEA R4, P6, R187, R6, 0x1 ;  /* 0x00000006bb049211 */ /* 0x002fc600078c08ff */
        /* <DEDUP_REMOVED lines=9> */
.L_x_7454:
[----:B------:R-:W-:Y:S05]  /*e7b0*/  BSYNC B0 ;  /* 0x0000000000007941 */ /* 0x000fea0003800000 */
.L_x_7447:
[----:B------:R-:W-:Y:S02]  /*e7c0*/  ULDC UR4, c[0x0][0xc3c] ;  /* 0x00030f0000047ab9 */ /* 0x000fe40000000800 */
[----:B------:R-:W-:-:S06]  /*e7d0*/  UISETP.GE.AND UP0, UPT, UR7, UR4, UPT ;  /* 0x000000040700728c */ /* 0x000fcc000bf06270 */
[----:B------:R-:W-:-:S13]  /*e7e0*/  PLOP3.LUT P0, PT, PT, PT, UP0, 0x80, 0x0 ;  /* 0x000000000000781c */ /* 0x000fda0003f0f008 */
[----:B------:R-:W-:Y:S05]  /*e7f0*/  @!P0 BRA `(.L_x_7462) ;  /* 0xffffff2800f88947 */ /* 0x000fea000383ffff */
[----:B------:R-:W-:Y:S05]  /*e800*/  EXIT ;  /* 0x000000000000794d */ /* 0x000fea0003800000 */
.L_x_7400:
        /* <DEDUP_REMOVED lines=18> */
.L_x_7463:
        /* <DEDUP_REMOVED lines=43> */
.L_x_7467:
        /* <DEDUP_REMOVED lines=39> */
.L_x_7465:
        /* <DEDUP_REMOVED lines=12> */
.L_x_7468:
        /* <DEDUP_REMOVED lines=63> */
.L_x_7469:
        /* <DEDUP_REMOVED lines=61> */
.L_x_7470:
[----:B01----:R-:W-:-:S05]  /*f6d0*/  LOP3.LUT R3, RZ, R2, RZ, 0x33, !PT ;  /* 0x00000002ff037212 */ /* 0x003fca00078e33ff */
[----:B------:R-:W-:-:S05]  /*f6e0*/  IMAD.IADD R2, R4, 0x1, R3 ;  /* 0x0000000104027824 */ /* 0x000fca00078e0203 */
[----:B------:R1:W-:Y:S01]  /*f6f0*/  STL [R1+0x4], R2 ;  /* 0x0000040201007387 */ /* 0x0003e20000100800 */
[----:B------:R-:W-:Y:S05]  /*f700*/  BRA `(.L_x_7471) ;  /* 0x0000000000107947 */ /* 0x000fea0003800000 */
.L_x_7466:
[----:B------:R-:W-:Y:S01]  /*f710*/  IMAD.U32 R2, RZ, RZ, UR6 ;  /* 0x00000006ff027e24 */ /* 0x000fe2000f8e00ff */
[----:B------:R0:W-:Y:S04]  /*f720*/  STL [R1+0x4], RZ ;  /* 0x000004ff01007387 */ /* 0x0001e80000100800 */
[----:B------:R0:W-:Y:S04]  /*f730*/  STL [R1+0x8], RZ ;  /* 0x000008ff01007387 */ /* 0x0001e80000100800 */
[----:B------:R0:W-:Y:S02]  /*f740*/  STL [R1], R2 ;  /* 0x0000000201007387 */ /* 0x0001e40000100800 */
.L_x_7471:
        /* <DEDUP_REMOVED lines=10> */
.L_x_7464:
        /* <DEDUP_REMOVED lines=30> */
.L_x_7592:
[----:B0-2---:R-:W2:Y:S01]  /*f9d0*/  LDL R0, [R1+0xc] ;  /* 0x00000c0001007983 */ /* 0x005ea20000100800 */
[----:B---3--:R-:W2:Y:S01]  /*f9e0*/  LDC.64 R2, c[0x0][0xc88] ;  /* 0x00032200ff027b82 */ /* 0x008ea20000000a00 */
        /* <DEDUP_REMOVED lines=54> */
.L_x_7473:
        /* <DEDUP_REMOVED lines=18> */
.L_x_7474:
[----:B------:R-:W-:Y:S05]  /*fe70*/  @!P0 BRA `(.L_x_7475) ;  /* 0x00000000000c8947 */ /* 0x000fea0003800000 */
[----:B------:R-:W3:Y:S04]  /*fe80*/  LDG.E R6, desc[UR40][R4.64] ;  /* 0x0000002804067981 */ /* 0x000ee8000c1e1900 */
[----:B------:R-:W3:Y:S02]  /*fe90*/  LDG.E R4, desc[UR40][R4.64+0x4] ;  /* 0x0000042804047981 */ /* 0x000ee4000c1e1900 */
[----:B---3--:R-:W-:-:S07]  /*fea0*/  IMAD.IADD R6, R4, 0x1, -R6 ;  /* 0x0000000104067824 */ /* 0x008fce00078e0a06 */
.L_x_7475:
[----:B------:R-:W3:Y:S01]  /*feb0*/  LDL R5, [R1+0x4] ;  /* 0x0000040001057983 */ /* 0x000ee20000100800 */
[----:B-----5:R-:W-:Y:S01]  /*fec0*/  IMAD.IADD R6, R6, 0x1, -R0 ;  /* 0x0000000106067824 */ /* 0x020fe200078e0a00 */
[----:B------:R-:W-:Y:S01]  /*fed0*/  BSSY B0, `(.L_x_7476) ;  /* 0x000003a000007945 */ /* 0x000fe20003800000 */
[----:B------:R-:W4:Y:S02]  /*fee0*/  LDC R0, c[0x0][0x448] ;  /* 0x00011200ff007b82 */ /* 0x000f240000000800 */
[----:B----4-:R-:W-:-:S13]  /*fef0*/  ISETP.NE.AND P0, PT, R0, 0x1, PT ;  /* 0x000000010000780c */ /* 0x010fda0003f05270 */
[----:B--2---:R-:W2:Y:S08]  /*ff00*/  @P0 LDC R3, c[0x0][0x44c] ;  /* 0x00011300ff030b82 */ /* 0x004eb00000000800 */
[----:B------:R-:W4:Y:S01]  /*ff10*/  @P0 LDC R4, c[0x0][0x450] ;  /* 0x00011400ff040b82 */ /* 0x000f220000000800 */
[----:B---3--:R-:W-:Y:S02]  /*ff20*/  IMAD.SHL.U32 R0, R5, 0x40, RZ ;  /* 0x0000004005007824 */ /* 0x008fe400078e00ff */
[----:B------:R-:W-:-:S02]  /*ff30*/  IMAD.MOV.U32 R5, RZ, RZ, RZ ;  /* 0x000000ffff057224 */ /* 0x000fc400078e00ff */
[----:B------:R-:W-:Y:S02]  /*ff40*/  VIADD R0, R0, 0x3f ;  /* 0x0000003f00007836 */ /* 0x000fe40000000000 */
[----:B------:R-:W-:Y:S02]  /*ff50*/  IMAD.MOV.U32 R10, RZ, RZ, R5 ;  /* 0x000000ffff0a7224 */ /* 0x000fe400078e0005 */
[----:B--2---:R-:W-:-:S05]  /*ff60*/  @P0 IMAD.HI.U32 R3, R0, R3, RZ ;  /* 0x0000000300030227 */ /* 0x004fca00078e00ff */
[----:B----4-:R-:W-:Y:S01]  /*ff70*/  @P0 SHF.R.U32.HI R0, RZ, R4, R3 ;  /* 0x00000004ff000219 */ /* 0x010fe20000011603 */
[C---:B------:R-:W-:Y:S01]  /*ff80*/  VIADD R4, R6.reuse, 0x3f ;  /* 0x0000003f06047836 */ /* 0x040fe20000000000 */
[----:B------:R-:W-:Y:S02]  /*ff90*/  IADD3 R3, R6, 0x40, -R9 ;  /* 0x0000004006037810 */ /* 0x000fe40007ffe809 */
[----:B01----:R-:W-:-:S03]  /*ffa0*/  LOP3.LUT R9, R2, 0xff, RZ, 0xc0, !PT ;  /* 0x000000ff02097812 */ /* 0x003fc600078ec0ff */
[----:B------:R-:W-:Y:S01]  /*ffb0*/  IMAD.IADD R0, R3, 0x1, R0 ;  /* 0x0000000103007824 */ /* 0x000fe200078e0200 */
[----:B------:R-:W-:-:S04]  /*ffc0*/  SHF.R.S32.HI R3, RZ, 0x1f, R4 ;  /* 0x0000001fff037819 */ /* 0x000fc80000011404 */
[----:B------:R-:W-:Y:S02]  /*ffd0*/  LEA.HI R4, R3, R4, RZ, 0x6 ;  /* 0x0000000403047211 */ /* 0x000fe400078f30ff */
[----:B------:R-:W-:Y:S02]  /*ffe0*/  SHF.R.S32.HI R3, RZ, 0x1f, R0 ;  /* 0x0000001fff037819 */ /* 0x000fe40000011400 */
[----:B------:R-:W-:Y:S02]  /*fff0*/  SHF.R.S32.HI R4, RZ, 0x6, R4 ;  /* 0x00000006ff047819 */ /* 0x000fe40000011404 */
[----:B------:R-:W-:Y:S02]  /*10000*/  LEA.HI R3, R3, R0, RZ, 0x6 ;  /* 0x0000000003037211 */ /* 0x000fe400078f30ff */
[----:B------:R-:W-:Y:S02]  /*10010*/  SHF.R.U32.HI R0, RZ, 0x10, R2 ;  /* 0x00000010ff007819 */ /* 0x000fe40000011602 */
[----:B------:R-:W-:-:S02]  /*10020*/  SHF.R.S32.HI R3, RZ, 0x6, R3 ;  /* 0x00000006ff037819 */ /* 0x000fc40000011403 */
[----:B------:R-:W-:Y:S02]  /*10030*/  ISETP.NE.AND P0, PT, R0, RZ, PT ;  /* 0x000000ff0000720c */ /* 0x000fe40003f05270 */
[----:B------:R-:W-:-:S04]  /*10040*/  VIMNMX R8, R4, R3, PT ;  /* 0x0000000304087248 */ /* 0x000fc80003fe0100 */
[----:B------:R-:W-:Y:S01]  /*10050*/  ISETP.GE.AND P1, PT, R8, 0x1, PT ;  /* 0x000000010800780c */ /* 0x000fe20003f26270 */
[----:B------:R0:W-:Y:S04]  /*10060*/  STL [R1+0x2c], R8 ;  /* 0x00002c0801007387 */ /* 0x0001e80000100800 */
[----:B------:R0:W-:Y:S02]  /*10070*/  STL [R1+0x38], R5 ;  /* 0x0000380501007387 */ /* 0x0001e40000100800 */
[----:B------:R-:W1:Y:S02]  /*10080*/  @!P0 LDC R0, c[0x0][0x9f0] ;  /* 0x00027c00ff008b82 */ /* 0x000e640000000800 */
        /* <DEDUP_REMOVED lines=30> */
.L_x_7477:
[----:B------:R-:W-:Y:S05]  /*10270*/  BSYNC B0 ;  /* 0x0000000000007941 */ /* 0x000fea0003800000 */
.L_x_7476:
        /* <DEDUP_REMOVED lines=12> */
[----:B0-----:R-:W0:Y:S01]  /*10340*/  S2R R5, SR_LANEID ;  /* 0x0000000000057919 */ /* 0x001e220000000000 */
[----:B------:R-:W-:Y:S01]  /*10350*/  VOTEU.ANY UR4, UPT, PT ;  /* 0x0000000000047886 */ /* 0x000fe200038e0100 */
[----:B------:R-:W1:Y:S01]  /*10360*/  LDC.64 R2, c[0x0][0xc60] ;  /* 0x00031800ff027b82 */ /* 0x000e620000000a00 */
[----:B------:R-:W0:Y:S02]  /*10370*/  FLO.U32 R0, UR4 ;  /* 0x0000000400007d00 */ /* 0x000e2400080e0000 */
[----:B0-----:R-:W-:-:S06]  /*10380*/  ISETP.EQ.U32.AND P0, PT, R0, R5, PT ;  /* 0x000000050000720c */ /* 0x001fcc0003f02070 */
[----:B------:R-:W1:Y:S07]  /*10390*/  POPC R5, UR4 ;  /* 0x0000000400057d09 */ /* 0x000e6e0008000000 */
[----:B-1----:R-:W3:Y:S01]  /*103a0*/  @P0 ATOMG.E.ADD.STRONG.GPU PT, R3, desc[UR40][R2.64], R5 ;  /* 0x00000005020309a8 */ /* 0x002ee200081ee1e8 */
[----:B------:R-:W0:Y:S02]  /*103b0*/  S2R R4, SR_LTMASK ;  /* 0x0000000000047919 */ /* 0x000e240000003900 */
[----:B0-----:R-:W-:-:S04]  /*103c0*/  LOP3.LUT R4, R4, UR4, RZ, 0xc0, !PT ;  /* 0x0000000404047c12 */ /* 0x001fc8000f8ec0ff */
[----:B------:R-:W0:Y:S01]  /*103d0*/  POPC R7, R4 ;  /* 0x0000000400077309 */ /* 0x000e220000000000 */
[----:B---3--:R-:W0:Y:S02]  /*103e0*/  SHFL.IDX PT, R0, R3, R0, 0x1f ;  /* 0x00001f0003007589 */ /* 0x008e2400000e0000 */
[----:B0-----:R-:W-:-:S05]  /*103f0*/  IADD3 R0, R0, UR37, R7 ;  /* 0x0000002500007c10 */ /* 0x001fca000fffe007 */
[----:B------:R1:W-:Y:S01]  /*10400*/  STL [R1], R0 ;  /* 0x0000000001007387 */ /* 0x0003e20000100800 */
[----:B------:R-:W-:Y:S05]  /*10410*/  BRA `(.L_x_7480) ;  /* 0x0000004800787947 */ /* 0x000fea0003800000 */
.L_x_7479:
        /* <DEDUP_REMOVED lines=20> */
.L_x_7482:
[----:B------:R-:W-:Y:S05]  /*10560*/  BSYNC B6 ;  /* 0x0000000000067941 */ /* 0x000fea0003800000 */
.L_x_7481:
        /* <DEDUP_REMOVED lines=9> */
[----:B------:R-:W-:Y:S02]  /*10600*/  IMAD.U32 R4, RZ, RZ, UR6 ;  /* 0x00000006ff047e24 */ /* 0x000fe4000f8e00ff */
[----:B0-----:R-:W-:Y:S02]  /*10610*/  IMAD.U32 R5, RZ, RZ, UR7 ;  /* 0x00000007ff057e24 */ /* 0x001fe4000f8e00ff */
[----:B------:R-:W-:Y:S02]  /*10620*/  IMAD.U32 R6, RZ, RZ, UR8 ;  /* 0x00000008ff067e24 */ /* 0x000fe4000f8e00ff */
[----:B------:R-:W-:-:S02]  /*10630*/  IMAD.U32 R7, RZ, RZ, UR9 ;  /* 0x00000009ff077e24 */ /* 0x000fc4000f8e00ff */
[----:B--2---:R-:W-:Y:S02]  /*10640*/  IMAD.U32 R10, RZ, RZ, UR4 ;  /* 0x00000004ff0a7e24 */ /* 0x004fe4000f8e00ff */
[----:B------:R-:W-:Y:S02]  /*10650*/  IMAD.U32 R11, RZ, RZ, UR5 ;  /* 0x00000005ff0b7e24 */ /* 0x000fe4000f8e00ff */
[----:B------:R-:W-:Y:S02]  /*10660*/  IMAD.MOV.U32 R8, RZ, RZ, 0x70 ;  /* 0x00000070ff087424 */ /* 0x000fe400078e00ff */
[----:B------:R-:W-:Y:S02]  /*10670*/  IMAD.MOV.U32 R12, RZ, RZ, 0x1 ;  /* 0x00000001ff0c7424 */ /* 0x000fe400078e00ff */
[----:B-1----:R-:W-:-:S07]  /*10680*/  IMAD.MOV.U32 R13, RZ, RZ, RZ ;  /* 0x000000ffff0d7224 */ /* 0x002fce00078e00ff */
[----:B------:R-:W-:-:S07]  /*10690*/  LEPC R20, `(.L_x_7485) ;  /* 0x000000001014794e */ /* 0x000fce0000000000 */
[----:B---3--:R-:W-:Y:S05]  /*106a0*/  CALL.ABS.NOINC R2 ;  /* 0x0000000002007343 */ /* 0x008fea0003c00000 */
.L_x_7485:
        /* <DEDUP_REMOVED lines=16> */
.L_x_7484:
[----:B------:R-:W-:Y:S05]  /*107b0*/  BSYNC B6 ;  /* 0x0000000000067941 */ /* 0x000fea0003800000 */
.L_x_7483:
[----:B------:R-:W3:Y:S01]  /*107c0*/  LDL.LU R4, [R1+0x18] ;  /* 0x0000180001047983 */ /* 0x000ee20000300800 */
[----:B------:R-:W-:-:S03]  /*107d0*/  ULDC.64 UR4, c[0x0][0x9f8] ;  /* 0x00027e0000047ab9 */ /* 0x000fc60000000a00 */
[----:B------:R-:W4:Y:S01]  /*107e0*/  LDL R7, [R1+0x8] ;  /* 0x0000080001077983 */ /* 0x000f220000100800 */
[----:B------:R-:W-:-:S03]  /*107f0*/  ISETP.NE.U32.AND P0, PT, RZ, UR4, PT ;  /* 0x00000004ff007c0c */ /* 0x000fc6000bf05070 */
[----:B------:R-:W5:Y:S01]  /*10800*/  LDL R0, [R1+0x30] ;  /* 0x0000300001007983 */ /* 0x000f620000100800 */
[----:B------:R-:W-:-:S13]  /*10810*/  ISETP.NE.AND.EX P0, PT, RZ, UR5, PT, P0 ;  /* 0x00000005ff007c0c */ /* 0x000fda000bf05300 */
[----:B------:R-:W-:-:S04]  /*10820*/  @P0 IADD3 R2, P1, R16, UR4, RZ ;  /* 0x0000000410020c10 */ /* 0x000fc8000ff3e0ff */
[----:B---3--:R-:W-:Y:S01]  /*10830*/  @P0 IADD3.X R3, R4, UR5, RZ, P1, !PT ;  /* 0x0000000504030c10 */ /* 0x008fe20008ffe4ff */
[----:B------:R-:W-:-:S04]  /*10840*/  ULDC.64 UR4, c[0x0][0xa08] ;  /* 0x0002820000047ab9 */ /* 0x000fc80000000a00 */
[----:B----4-:R1:W0:Y:S02]  /*10850*/  @P0 LDG.E R7, desc[UR40][R2.64] ;  /* 0x0000002802070981 */ /* 0x010224000c1e1900 */
        /* <DEDUP_REMOVED lines=14> */
.L_x_7609:
[----:B------:R3:W-:Y:S01]  /*10940*/  STL [R1+0x28], R0 ;  /* 0x0000280001007387 */ /* 0x0007e20000100800 */
[----:B-1----:R-:W-:Y:S02]  /*10950*/  ISETP.NE.AND P0, PT, R14, RZ, PT ;  /* 0x000000ff0e00720c */ /* 0x002fe40003f05270 */
[----:B------:R-:W-:Y:S02]  /*10960*/  PLOP3.LUT P1, PT, PT, PT, PT, 0x8, 0x0 ;  /* 0x000000000000781c */ /* 0x000fe40003f2e170 */
[----:B------:R-:W-:-:S11]  /*10970*/  LOP3.LUT R18, R18, 0xfffffffe, RZ, 0xc0, !PT ;  /* 0xfffffffe12127812 */ /* 0x000fd600078ec0ff */
[----:B------:R-:W-:Y:S01]  /*10980*/  @P1 LOP3.LUT R18, R18, 0x1, RZ, 0xfc, !PT ;  /* 0x0000000112121812 */ /* 0x000fe200078efcff */
[----:B---3--:R-:W-:Y:S06]  /*10990*/  @P0 BRA `(.L_x_7487) ;  /* 0x00000004000c0947 */ /* 0x008fec0003800000 */
[----:B------:R-:W-:-:S03]  /*109a0*/  UMOV UR4, 0xffffffff ;  /* 0xffffffff00047882 */ /* 0x000fc60000000000 */
[----:B------:R-:W-:Y:S05]  /*109b0*/  BRA.DIV UR4, `(.L_x_7488) ;  /* 0x0000005e047c7947 */ /* 0x000fea000b800000 */
[----:B------:R-:W-:-:S13]  /*109c0*/  ELECT P6, URZ, PT ;  /* 0x00000000003f782f */ /* 0x000fda00038c0000 */
.L_x_7612:
[----:B------:R-:W-:Y:S05]  /*109d0*/  @!P6 BRA `(.L_x_7487) ;  /* 0x0000000000fce947 */ /* 0x000fea0003800000 */
[----:B------:R-:W-:-:S04]  /*109e0*/  ISETP.NE.U32.AND P0, PT, R2, RZ, PT ;  /* 0x000000ff0200720c */ /* 0x000fc80003f05070 */
[----:B------:R-:W-:-:S13]  /*109f0*/  ISETP.NE.AND.EX P0, PT, R3, RZ, PT, P0 ;  /* 0x000000ff0300720c */ /* 0x000fda0003f05300 */
[----:B------:R-:W-:Y:S05]  /*10a00*/  @!P0 BRA `(.L_x_7489) ;  /* 0x0000000000508947 */ /* 0x000fea0003800000 */
[----:B------:R-:W1:Y:S01]  /*10a10*/  LDC R6, c[0x0][0x43c] ;  /* 0x00010f00ff067b82 */ /* 0x000e620000000800 */
[----:B------:R-:W-:Y:S01]  /*10a20*/  IMAD.MOV.U32 R9, RZ, RZ, R0 ;  /* 0x000000ffff097224 */ /* 0x000fe200078e0000 */
[----:B------:R-:W-:-:S03]  /*10a30*/  ULDC.64 UR4, c[0x0][0x428] ;  /* 0x00010a0000047ab9 */ /* 0x000fc60000000a00 */
[----:B------:R-:W-:Y:S01]  /*10a40*/  IMAD.MOV.U32 R0, RZ, RZ, R9 ;  /* 0x000000ffff007224 */ /* 0x000fe200078e0009 */
[----:B-1----:R-:W-:-:S13]  /*10a50*/  ISETP.NE.AND P0, PT, R6, 0x1, PT ;  /* 0x000000010600780c */ /* 0x002fda0003f05270 */
[----:B0-----:R-:W0:Y:S02]  /*10a60*/  @P0 LDC.64 R4, c[0x0][0x440] ;  /* 0x00011000ff040b82 */ /* 0x001e240000000a00 */
        /* <DEDUP_REMOVED lines=14> */
.L_x_7489:
[----:B------:R-:W3:Y:S04]  /*10b50*/  LDL R0, [R1+0x10] ;  /* 0x0000100001007983 */ /* 0x000ee80000100800 */
[----:B-1----:R-:W4:Y:S01]  /*10b60*/  LDL R2, [R1+0x14] ;  /* 0x0000140001027983 */ /* 0x002f220000100800 */
[----:B---3--:R-:W-:Y:S01]  /*10b70*/  IMAD R0, R0, 0x8, R19 ;  /* 0x0000000800007824 */ /* 0x008fe200078e0213 */
[----:B----4-:R-:W-:-:S04]  /*10b80*/  SHF.L.U32 R2, R2, 0x1f, RZ ;  /* 0x0000001f02027819 */ /* 0x010fc800000006ff */
[----:B------:R-:W1:Y:S02]  /*10b90*/  SYNCS.PHASECHK.TRANS64.TRYWAIT P0, [R0+URZ+0x28c40], R2 ;  /* 0x028c4002000075a7 */ /* 0x000e64000800017f */
[----:B-1----:R-:W-:Y:S05]  /*10ba0*/  @!P0 BRA `(.L_x_7490) ;  /* 0x0000005c00208947 */ /* 0x002fea0003800000 */
.L_x_7613:
        /* <DEDUP_REMOVED lines=11> */
.L_x_7491:
[----:B------:R-:W3:Y:S04]  /*10c60*/  LDL R3, [R1+0x10] ;  /* 0x0000100001037983 */ /* 0x000ee80000100800 */
[----:B0-----:R-:W4:Y:S04]  /*10c70*/  LDL R4, [R1+0x28] ;  /* 0x0000280001047983 */ /* 0x001f280000100800 */
[----:B-1----:R-:W2:Y:S01]  /*10c80*/  LDL R2, [R1+0x1c] ;  /* 0x00001c0001027983 */ /* 0x002ea20000100800 */
        /* <DEDUP_REMOVED lines=11> */
[----:B---3--:R-:W-:Y:S01]  /*10d40*/  IMAD R0, R3, 0x2000, R19 ;  /* 0x0000200003007824 */ /* 0x008fe200078e0213 */
[----:B----4-:R-:W-:-:S04]  /*10d50*/  R2UR UR11, R4 ;  /* 0x00000000040b72ca */ /* 0x010fc800000e0000 */
[----:B------:R-:W-:Y:S02]  /*10d60*/  R2UR UR8, R0 ;  /* 0x00000000000872ca */ /* 0x000fe400000e0000 */
[----:B--2---:R-:W-:-:S11]  /*10d70*/  R2UR UR4, R2 ;  /* 0x00000000020472ca */ /* 0x004fd600000e0000 */
[----:B------:R-:W-:Y:S02]  /*10d80*/  UIADD3 UR8, UR8, 0x22400, URZ ;  /* 0x0002240008087890 */ /* 0x000fe4000fffe03f */
[----:B------:R-:W-:-:S03]  /*10d90*/  ULEA UR11, UR11, UR4, 0x6 ;  /* 0x000000040b0b7291 */ /* 0x000fc6000f8e303f */
[----:B------:R-:W-:-:S06]  /*10da0*/  UMOV UR4, 0x0 ;  /* 0x0000000000047882 */ /* 0x000fcc0000000000 */
[----:B------:R1:W-:Y:S02]  /*10db0*/  UTMALDG.4D [UR8], [UR6], desc[UR4] ;  /* 0x00000408060075b4 */ /* 0x0003e40008019000 */
[----:B-1----:R-:W-:Y:S01]  /*10dc0*/  NOP ;  /* 0x0000000000007918 */ /* 0x002fe20000000000 */
.L_x_7487:
[----:B------:R-:W3:Y:S04]  /*10dd0*/  LDL.LU R3, [R1+0x34] ;  /* 0x0000340001037983 */ /* 0x000ee80000300800 */
[----:B------:R-:W4:Y:S04]  /*10de0*/  LDL.LU R5, [R1+0x24] ;  /* 0x0000240001057983 */ /* 0x000f280000300800 */
[----:B0-----:R-:W5:Y:S01]  /*10df0*/  LDL.LU R4, [R1+0x40] ;  /* 0x0000400001047983 */ /* 0x001f620000300800 */
        /* <DEDUP_REMOVED lines=9> */
[----:B---3--:R-:W-:Y:S02]  /*10e90*/  SHF.R.S32.HI R0, RZ, 0x1f, R3 ;  /* 0x0000001fff007819 */ /* 0x008fe40000011403 */
[----:B----4-:R-:W-:-:S03]  /*10ea0*/  SEL R5, R5, RZ, !P0 ;  /* 0x000000ff05057207 */ /* 0x010fc60004000000 */
[----:B------:R-:W-:Y:S01]  /*10eb0*/  IMAD R0, R0, UR4, RZ ;  /* 0x0000000400007c24 */ /* 0x000fe2000f8e02ff */
[----:B-----5:R-:W-:-:S03]  /*10ec0*/  SEL R4, R4, RZ, !P0 ;  /* 0x000000ff04047207 */ /* 0x020fc60004000000 */
        /* <DEDUP_REMOVED lines=24> */
.L_x_7493:
[----:B------:R-:W-:Y:S05]  /*11050*/  BSYNC B6 ;  /* 0x0000000000067941 */ /* 0x000fea0003800000 */
.L_x_7492:
[----:B0-----:R-:W3:Y:S01]  /*11060*/  LDL.LU R0, [R1+0x40] ;  /* 0x0000400001007983 */ /* 0x001ee20000300800 */
[----:B------:R-:W-:Y:S01]  /*11070*/  ULDC.64 UR4, c[0x0][0x2d8] ;  /* 0x0000b60000047ab9 */ /* 0x000fe20000000a00 */
[----:B------:R-:W0:Y:S01]  /*11080*/  LDC R7, c[0x0][0x448] ;  /* 0x00011200ff077b82 */ /* 0x000e220000000800 */
[----:B------:R-:W-:Y:S01]  /*11090*/  ULDC UR6, c[0x0][0x2b8] ;  /* 0x0000ae0000067ab9 */ /* 0x000fe20000000800 */
[----:B------:R-:W4:Y:S04]  /*110a0*/  LDL.LU R4, [R1+0x34] ;  /* 0x0000340001047983 */ /* 0x000f280000300800 */
[----:B------:R-:W4:Y:S04]  /*110b0*/  LDL.LU.64 R2, [R1+0x48] ;  /* 0x0000480001027983 */ /* 0x000f280000300a00 */
[----:B------:R-:W3:Y:S04]  /*110c0*/  LDL.LU R5, [R1+0x24] ;  /* 0x0000240001057983 */ /* 0x000ee80000300800 */
[----:B--2---:R-:W2:Y:S04]  /*110d0*/  LDL R10, [R1+0x4] ;  /* 0x00000400010a7983 */ /* 0x004ea80000100800 */
[----:B------:R1:W5:Y:S01]  /*110e0*/  LDL R8, [R1+0x58] ;  /* 0x0000580001087983 */ /* 0x0003620000100800 */
[----:B0-----:R-:W-:-:S13]  /*110f0*/  ISETP.NE.AND P0, PT, R7, 0x1, PT ;  /* 0x000000010700780c */ /* 0x001fda0003f05270 */
[----:B------:R-:W0:Y:S01]  /*11100*/  @P0 LDC R6, c[0x0][0x450] ;  /* 0x00011400ff060b82 */ /* 0x000e220000000800 */
[----:B------:R-:W1:Y:S02]  /*11110*/  S2R R9, SR_TID.X ;  /* 0x0000000000097919 */ /* 0x000e640000002100 */
[----:B-1----:R-:W-:-:S05]  /*11120*/  IMAD.SHL.U32 R9, R9, 0x8, RZ ;  /* 0x0000000809097824 */ /* 0x002fca00078e00ff */
        /* <DEDUP_REMOVED lines=17> */
[----:B--2---:R-:W-:-:S04]  /*11240*/  IMAD R4, R10, 0x40, R4 ;  /* 0x000000400a047824 */ /* 0x004fc800078e0204 */
        /* <DEDUP_REMOVED lines=27> */
[C---:B------:R-:W-:Y:S02]  /*11400*/  VIADD R5, R3.reuse, 0x10 ;  /* 0x0000001003057836 */ /* 0x040fe40000000000 */
        /* <DEDUP_REMOVED lines=26> */
[----:B------:R-:W-:Y:S01]  /*115b0*/  @!P1 IMAD.MOV.U32 R6, RZ, RZ, R5 ;  /* 0x000000ffff069224 */ /* 0x000fe200078e0005 */
[----:B------:R-:W0:Y:S04]  /*115c0*/  SHFL.IDX PT, R0, R0, 0x3, 0x181f ;  /* 0x00781f0000007f89 */ /* 0x000e2800000e0000 */
[----:B------:R1:W-:Y:S04]  /*115d0*/  @!P1 LDGSTS.E.BYPASS.LTC128B.128 [R8+0x21400], desc[UR40][R6.64], !P0 ;  /* 0x2140000006089fae */ /* 0x0003e8000c101d68 */
[----:B------:R-:W2:Y:S02]  /*115e0*/  SHFL.IDX PT, R4, R4, 0x3, 0x181f ;  /* 0x00781f0004047f89 */ /* 0x000ea400000e0000 */
.L_x_7622:
[----:B------:R-:W-:-:S05]  /*115f0*/  VIADD R3, R3, 0x30 ;  /* 0x0000003003037836 */ /* 0x000fca0000000000 */
[----:B------:R-:W-:-:S13]  /*11600*/  ISETP.GE.AND P1, PT, R3, R2, PT ;  /* 0x000000020300720c */ /* 0x000fda0003f26270 */
[----:B--2---:R-:W-:-:S05]  /*11610*/  @!P1 LEA R2, P2, R9, R4, 0x1 ;  /* 0x0000000409029211 */ /* 0x004fca00078408ff */
[----:B0-----:R-:W-:-:S05]  /*11620*/  @!P1 IMAD.X R3, RZ, RZ, R0, P2 ;  /* 0x000000ffff039224 */ /* 0x001fca00010e0600 */
[----:B------:R-:W-:Y:S01]  /*11630*/  @!PT LDS RZ, [RZ] ;  /* 0x00000000fffff984 */ /* 0x000fe20000000800 */
[----:B------:R-:W-:Y:S01]  /*11640*/  @!PT LDS RZ, [RZ] ;  /* 0x00000000fffff984 */ /* 0x000fe20000000800 */
[----:B------:R-:W-:Y:S01]  /*11650*/  @!PT LDS RZ, [RZ] ;  /* 0x00000000fffff984 */ /* 0x000fe20000000800 */
[----:B------:R0:W-:Y:S01]  /*11660*/  @!P1 LDGSTS.E.BYPASS.LTC128B.128 [R8+0x21c00], desc[UR40][R2.64], !P0 ;  /* 0x21c0000002089fae */ /* 0x0001e2000c101d68 */
[----:B------:R-:W-:Y:S01]  /*11670*/  PLOP3.LUT P0, PT, PT, PT, PT, 0x80, 0x0 ;  /* 0x000000000000781c */ /* 0x000fe20003f0f070 */
[----:B------:R-:W-:-:S12]  /*11680*/  NOP ;  /* 0x0000000000007918 */ /* 0x000fd80000000000 */
.L_x_7495:
        /* <DEDUP_REMOVED lines=18> */
.L_x_7623:
[----:B------:R-:W-:Y:S05]  /*117b0*/  BSYNC B0 ;  /* 0x0000000000007941 */ /* 0x000fea0003800000 */
.L_x_7496:
[----:B------:R-:W-:Y:S01]  /*117c0*/  LOP3.LUT P0, RZ, R18, 0x1, RZ, 0xc0, !PT ;  /* 0x0000000112ff7812 */ /* 0x000fe2000780c0ff */
[----:B------:R-:W-:-:S12]  /*117d0*/  BSSY B0, `(.L_x_7498) ;  /* 0x0000097000007945 */ /* 0x000fd80003800000 */
[----:B------:R-:W-:Y:S05]  /*117e0*/  @!P0 BRA `(.L_x_7499) ;  /* 0x0000000800548947 */ /* 0x000fea0003800000 */
[----:B------:R-:W0:Y:S04]  /*117f0*/  LDL R4, [R1+0x10] ;  /* 0x0000100001047983 */ /* 0x000e280000100800 */
[----:B------:R-:W2:Y:S01]  /*11800*/  LDL R2, [R1+0x14] ;  /* 0x0000140001027983 */ /* 0x000ea20000100800 */
[----:B------:R-:W-:Y:S01]  /*11810*/  BSSY B1, `(.L_x_7500) ;  /* 0x0000008000017945 */ /* 0x000fe20003800000 */
[----:B------:R-:W3:Y:S02]  /*11820*/  S2R R3, SR_TID.X ;  /* 0x0000000000037919 */ /* 0x000ee40000002100 */
[----:B---3--:R-:W-:-:S04]  /*11830*/  LOP3.LUT R3, R3, 0x7f, RZ, 0xc0, !PT ;  /* 0x0000007f03037812 */ /* 0x008fc800078ec0ff */
[----:B------:R-:W-:Y:S01]  /*11840*/  ISETP.NE.AND P1, PT, R3, RZ, PT ;  /* 0x000000ff0300720c */ /* 0x000fe20003f25270 */
[----:B0-----:R-:W-:Y:S01]  /*11850*/  IMAD R0, R4, 0x8, R19 ;  /* 0x0000000804007824 */ /* 0x001fe200078e0213 */
[----:B--2---:R-:W-:-:S04]  /*11860*/  SHF.L.U32 R2, R2, 0x1f, RZ ;  /* 0x0000001f02027819 */ /* 0x004fc800000006ff */
[----:B------:R-:W0:Y:S02]  /*11870*/  SYNCS.PHASECHK.TRANS64.TRYWAIT P0, [R0+URZ+0x28c60], R2 ;  /* 0x028c6002000075a7 */ /* 0x000e24000800017f */
[----:B0-----:R-:W-:Y:S05]  /*11880*/  @!P0 BRA `(.L_x_7501) ;  /* 0x00000054005c8947 */ /* 0x001fea0003800000 */
.L_x_7624:
[----:B------:R-:W-:Y:S05]  /*11890*/  BSYNC B1 ;  /* 0x0000000000017941 */ /* 0x000fea0003800000 */
.L_x_7500:
        /* <DEDUP_REMOVED lines=9> */
.L_x_7503:
[----:B------:R-:W-:Y:S05]  /*11930*/  BSYNC B1 ;  /* 0x0000000000017941 */ /* 0x000fea0003800000 */
.L_x_7502:
        /* <DEDUP_REMOVED lines=13> */
.L_x_7504:
        /* <DEDUP_REMOVED lines=15> */
.L_x_7505:
        /* <DEDUP_REMOVED lines=15> */
.L_x_7506:
        /* <DEDUP_REMOVED lines=15> */
.L_x_7507:
        /* <DEDUP_REMOVED lines=15> */
.L_x_7508:
        /* <DEDUP_REMOVED lines=15> */
.L_x_7509:
        /* <DEDUP_REMOVED lines=15> */
.L_x_7510:
        /* <DEDUP_REMOVED lines=15> */
.L_x_7511:
        /* <DEDUP_REMOVED lines=10> */
.L_x_7499:
[----:B------:R-:W-:Y:S05]  /*12140*/  BSYNC B0 ;  /* 0x0000000000007941 */ /* 0x000fea0003800000 */
.L_x_7498:
[----:B------:R-:W0:Y:S04]  /*12150*/  LDL R4, [R1+0x30] ;  /* 0x0000300001047983 */ /* 0x000e280000100800 */
[----:B------:R-:W2:Y:S01]  /*12160*/  LDL R5, [R1+0x20] ;  /* 0x0000200001057983 */ /* 0x000ea20000100800 */
[----:B------:R-:W-:Y:S01]  /*12170*/  BSSY B0, `(.L_x_7512) ;  /* 0x00002ac000007945 */ /* 0x000fe20003800000 */
[----:B0-----:R-:W-:-:S05]  /*12180*/  VIADD R0, R4, 0xfffffffe ;  /* 0xfffffffe04007836 */ /* 0x001fca0000000000 */
[----:B--2---:R-:W-:-:S13]  /*12190*/  ISETP.GE.AND P0, PT, R0, R5, PT ;  /* 0x000000050000720c */ /* 0x004fda0003f06270 */
[----:B------:R-:W-:Y:S05]  /*121a0*/  @!P0 BRA `(.L_x_7513) ;  /* 0x0000002800a08947 */ /* 0x000fea0003800000 */
[----:B-1----:R-:W2:Y:S04]  /*121b0*/  LDL.LU R7, [R1+0x54] ;  /* 0x0000540001077983 */ /* 0x002ea80000300800 */
        /* <DEDUP_REMOVED lines=48> */
.L_x_7518:
        /* <DEDUP_REMOVED lines=8> */
.L_x_7625:
[----:B------:R-:W-:Y:S05]  /*12540*/  BSYNC B3 ;  /* 0x0000000000037941 */ /* 0x000fea0003800000 */
.L_x_7519:
        /* <DEDUP_REMOVED lines=9> */
.L_x_7522:
[----:B------:R-:W-:Y:S05]  /*125e0*/  BSYNC B3 ;  /* 0x0000000000037941 */ /* 0x000fea0003800000 */
.L_x_7521:
        /* <DEDUP_REMOVED lines=13> */
.L_x_7523:
        /* <DEDUP_REMOVED lines=13> */
.L_x_7626:
[----:B------:R-:W-:Y:S05]  /*12790*/  BSYNC B3 ;  /* 0x0000000000037941 */ /* 0x000fea0003800000 */
.L_x_7524:
        /* <DEDUP_REMOVED lines=11> */
.L_x_7527:
[----:B------:R-:W-:Y:S05]  /*12850*/  BSYNC B3 ;  /* 0x0000000000037941 */ /* 0x000fea0003800000 */
.L_x_7526:
        /* <DEDUP_REMOVED lines=10> */
.L_x_7528:
        /* <DEDUP_REMOVED lines=15> */
.L_x_7529:
        /* <DEDUP_REMOVED lines=15> */
.L_x_7530:
        /* <DEDUP_REMOVED lines=15> */
.L_x_7531:
        /* <DEDUP_REMOVED lines=15> */
.L_x_7532:
        /* <DEDUP_REMOVED lines=15> */
.L_x_7533:
        /* <DEDUP_REMOVED lines=15> */
.L_x_7534:
        /* <DEDUP_REMOVED lines=15> */
.L_x_7535:
        /* <DEDUP_REMOVED lines=10> */
.L_x_7517:
[----:B------:R-:W-:Y:S05]  /*13030*/  BSYNC B1 ;  /* 0x0000000000017941 */ /* 0x000fea0003800000 */
.L_x_7516:
[----:B------:R-:W2:Y:S02]  /*13040*/  LDL.LU R6, [R1+0x30] ;  /* 0x0000300001067983 */ /* 0x000ea40000300800 */
[----:B--2---:R-:W-:-:S07]  /*13050*/  VIADD R0, R6, 0xfffffffd ;  /* 0xfffffffd06007836 */ /* 0x004fce0000000000 */
.L_x_7515:
[----:B------:R-:W-:Y:S05]  /*13060*/  BSYNC B2 ;  /* 0x0000000000027941 */ /* 0x000fea0003800000 */
.L_x_7514:
[----:B------:R-:W-:Y:S01]  /*13070*/  VIADD R5, R5, 0xfffffffe ;  /* 0xfffffffe05057836 */ /* 0x000fe20000000000 */
[----:B------:R-:W-:-:S04]  /*13080*/  LOP3.LUT R4, RZ, R4, RZ, 0x33, !PT ;  /* 0x00000004ff047212 */ /* 0x000fc800078e33ff */
[----:B------:R-:W-:-:S13]  /*13090*/  ISETP.NE.AND P0, PT, R5, R4, PT ;  /* 0x000000040500720c */ /* 0x000fda0003f05270 */
[----:B------:R-:W-:Y:S05]  /*130a0*/  @!P0 BRA `(.L_x_7513) ;  /* 0x0000001800e08947 */ /* 0x000fea0003800000 */
.L_x_7576:
        /* <DEDUP_REMOVED lines=35> */
.L_x_7538:
        /* <DEDUP_REMOVED lines=8> */
.L_x_7627:
[----:B------:R-:W-:Y:S05]  /*13360*/  BSYNC B2 ;  /* 0x0000000000027941 */ /* 0x000fea0003800000 */
.L_x_7539:
        /* <DEDUP_REMOVED lines=9> */
.L_x_7542:
[----:B------:R-:W-:Y:S05]  /*13400*/  BSYNC B2 ;  /* 0x0000000000027941 */ /* 0x000fea0003800000 */
.L_x_7541:
        /* <DEDUP_REMOVED lines=12> */
.L_x_7543:
        /* <DEDUP_REMOVED lines=13> */
.L_x_7628:
[----:B------:R-:W-:Y:S05]  /*135a0*/  BSYNC B2 ;  /* 0x0000000000027941 */ /* 0x000fea0003800000 */
.L_x_7544:
        /* <DEDUP_REMOVED lines=11> */
.L_x_7547:
[----:B------:R-:W-:Y:S05]  /*13660*/  BSYNC B2 ;  /* 0x0000000000027941 */ /* 0x000fea0003800000 */
.L_x_7546:
        /* <DEDUP_REMOVED lines=9> */
.L_x_7548:
        /* <DEDUP_REMOVED lines=15> */
.L_x_7549:
        /* <DEDUP_REMOVED lines=15> */
.L_x_7550:
        /* <DEDUP_REMOVED lines=15> */
.L_x_7551:
        /* <DEDUP_REMOVED lines=15> */
.L_x_7552:
        /* <DEDUP_REMOVED lines=15> */
.L_x_7553:
        /* <DEDUP_REMOVED lines=15> */
.L_x_7554:
        /* <DEDUP_REMOVED lines=15> */
.L_x_7555:
        /* <DEDUP_REMOVED lines=10> */
.L_x_7537:
[----:B------:R-:W-:Y:S05]  /*13e30*/  BSYNC B1 ;  /* 0x0000000000017941 */ /* 0x000fea0003800000 */
.L_x_7536:
        /* <DEDUP_REMOVED lines=35> */
.L_x_7558:
        /* <DEDUP_REMOVED lines=8> */
.L_x_7629:
[----:B------:R-:W-:Y:S05]  /*140f0*/  BSYNC B2 ;  /* 0x0000000000027941 */ /* 0x000fea0003800000 */
.L_x_7559:
        /* <DEDUP_REMOVED lines=9> */
.L_x_7562:
[----:B------:R-:W-:Y:S05]  /*14190*/  BSYNC B2 ;  /* 0x0000000000027941 */ /* 0x000fea0003800000 */
.L_x_7561:
        /* <DEDUP_REMOVED lines=13> */
.L_x_7563:
        /* <DEDUP_REMOVED lines=13> */
.L_x_7630:
[----:B------:R-:W-:Y:S05]  /*14340*/  BSYNC B2 ;  /* 0x0000000000027941 */ /* 0x000fea0003800000 */
.L_x_7564:
        /* <DEDUP_REMOVED lines=11> */
.L_x_7567:
[----:B------:R-:W-:Y:S05]  /*14400*/  BSYNC B2 ;  /* 0x0000000000027941 */ /* 0x000fea0003800000 */
.L_x_7566:
        /* <DEDUP_REMOVED lines=10> */
.L_x_7568:
        /* <DEDUP_REMOVED lines=15> */
.L_x_7569:
        /* <DEDUP_REMOVED lines=15> */
.L_x_7570:
        /* <DEDUP_REMOVED lines=15> */
.L_x_7571:
        /* <DEDUP_REMOVED lines=15> */
.L_x_7572:
        /* <DEDUP_REMOVED lines=15> */
.L_x_7573:
        /* <DEDUP_REMOVED lines=15> */
.L_x_7574:
        /* <DEDUP_REMOVED lines=15> */
.L_x_7575:
        /* <DEDUP_REMOVED lines=10> */
.L_x_7557:
[----:B------:R-:W-:Y:S05]  /*14be0*/  BSYNC B1 ;  /* 0x0000000000017941 */ /* 0x000fea0003800000 */
.L_x_7556:
[----:B------:R-:W2:Y:S01]  /*14bf0*/  LDL R2, [R1+0x20] ;  /* 0x0000200001027983 */ /* 0x000ea20000100800 */
[----:B------:R-:W-:Y:S01]  /*14c00*/  VIADD R0, R0, 0xfffffffe ;  /* 0xfffffffe00007836 */ /* 0x000fe20000000000 */
[----:B--2---:R-:W-:-:S13]  /*14c10*/  ISETP.GT.AND P0, PT, R6, R2, PT ;  /* 0x000000020600720c */ /* 0x004fda0003f04270 */
[----:B------:R-:W-:Y:S05]  /*14c20*/  @P0 BRA `(.L_x_7576) ;  /* 0xffffffe400200947 */ /* 0x000fea000383ffff */
.L_x_7513:
[----:B------:R-:W-:Y:S05]  /*14c30*/  BSYNC B0 ;  /* 0x0000000000007941 */ /* 0x000fea0003800000 */
.L_x_7512:
[----:B------:R-:W2:Y:S04]  /*14c40*/  LDL.LU R4, [R1+0x10] ;  /* 0x0000100001047983 */ /* 0x000ea80000300800 */
[----:B------:R-:W3:Y:S01]  /*14c50*/  LDL.LU R3, [R1+0x14] ;  /* 0x0000140001037983 */ /* 0x000ee20000300800 */
[----:B------:R-:W4:Y:S01]  /*14c60*/  S2R R2, SR_TID.X ;  /* 0x0000000000027919 */ /* 0x000f220000002100 */
[----:B------:R-:W-:Y:S01]  /*14c70*/  BSSY B0, `(.L_x_7577) ;  /* 0x0000016000007945 */ /* 0x000fe20003800000 */
[----:B----4-:R-:W-:-:S04]  /*14c80*/  LOP3.LUT R2, R2, 0x7f, RZ, 0xc0, !PT ;  /* 0x0000007f02027812 */ /* 0x010fc800078ec0ff */
[----:B------:R-:W-:Y:S01]  /*14c90*/  ISETP.NE.AND P1, PT, R2, RZ, PT ;  /* 0x000000ff0200720c */ /* 0x000fe20003f25270 */
[----:B--2---:R-:W-:-:S05]  /*14ca0*/  VIADD R0, R4, 0x1 ;  /* 0x0000000104007836 */ /* 0x004fca0000000000 */
[----:B------:R-:W-:-:S04]  /*14cb0*/  ISETP.NE.AND P0, PT, R0, 0x2, PT ;  /* 0x000000020000780c */ /* 0x000fc80003f05270 */
[----:B------:R-:W-:-:S04]  /*14cc0*/  SEL R2, RZ, 0x1, P0 ;  /* 0x00000001ff027807 */ /* 0x000fc80000000000 */
[----:B---3--:R-:W-:-:S05]  /*14cd0*/  LOP3.LUT R3, R3, R2, RZ, 0x3c, !PT ;  /* 0x0000000203037212 */ /* 0x008fca00078e3cff */
[----:B------:R2:W-:Y:S01]  /*14ce0*/  STL [R1+0x14], R3 ;  /* 0x0000140301007387 */ /* 0x0005e20000100800 */
[----:B------:R-:W-:Y:S05]  /*14cf0*/  @P1 BRA `(.L_x_7578) ;  /* 0x0000000000341947 */ /* 0x000fea0003800000 */
[----:B------:R-:W3:Y:S01]  /*14d00*/  S2R R5, SR_LANEID ;  /* 0x0000000000057919 */ /* 0x000ee20000000000 */
[----:B------:R-:W-:Y:S01]  /*14d10*/  VOTEU.ANY UR4, UPT, PT ;  /* 0x0000000000047886 */ /* 0x000fe200038e0100 */
[----:B--2---:R-:W2:Y:S01]  /*14d20*/  LDC.64 R2, c[0x0][0xc60] ;  /* 0x00031800ff027b82 */ /* 0x004ea20000000a00 */
[----:B------:R-:W3:Y:S02]  /*14d30*/  FLO.U32 R4, UR4 ;  /* 0x0000000400047d00 */ /* 0x000ee400080e0000 */
[----:B---3--:R-:W-:-:S06]  /*14d40*/  ISETP.EQ.U32.AND P1, PT, R4, R5, PT ;  /* 0x000000050400720c */ /* 0x008fcc0003f22070 */
[----:B------:R-:W2:Y:S07]  /*14d50*/  POPC R5, UR4 ;  /* 0x0000000400057d09 */ /* 0x000eae0008000000 */
[----:B--2---:R-:W2:Y:S01]  /*14d60*/  @P1 ATOMG.E.ADD.STRONG.GPU PT, R3, desc[UR40][R2.64], R5 ;  /* 0x00000005020319a8 */ /* 0x004ea200081ee1e8 */
[----:B-1----:R-:W1:Y:S02]  /*14d70*/  S2R R6, SR_LTMASK ;  /* 0x0000000000067919 */ /* 0x002e640000003900 */
[----:B-1----:R-:W-:-:S04]  /*14d80*/  LOP3.LUT R6, R6, UR4, RZ, 0xc0, !PT ;  /* 0x0000000406067c12 */ /* 0x002fc8000f8ec0ff */
[----:B------:R-:W1:Y:S01]  /*14d90*/  POPC R7, R6 ;  /* 0x0000000600077309 */ /* 0x000e620000000000 */
[----:B--2---:R-:W1:Y:S02]  /*14da0*/  SHFL.IDX PT, R4, R3, R4, 0x1f ;  /* 0x00001f0403047589 */ /* 0x004e6400000e0000 */
[----:B-1----:R-:W-:-:S05]  /*14db0*/  IADD3 R2, R4, UR37, R7 ;  /* 0x0000002504027c10 */ /* 0x002fca000fffe007 */
[----:B------:R3:W-:Y:S02]  /*14dc0*/  STL [R1], R2 ;  /* 0x0000000201007387 */ /* 0x0007e40000100800 */
.L_x_7578:
[----:B------:R-:W-:Y:S05]  /*14dd0*/  BSYNC B0 ;  /* 0x0000000000007941 */ /* 0x000fea0003800000 */
.L_x_7577:
[----:B------:R-:W-:-:S05]  /*14de0*/  SEL R0, R0, RZ, P0 ;  /* 0x000000ff00007207 */ /* 0x000fca0000000000 */
[----:B------:R4:W-:Y:S02]  /*14df0*/  STL [R1+0x10], R0 ;  /* 0x0000100001007387 */ /* 0x0009e40000100800 */
.L_x_7480:
[----:B------:R-:W-:Y:S05]  /*14e00*/  BSYNC B7 ;  /* 0x0000000000077941 */ /* 0x000fea0003800000 */
.L_x_7478:
        /* <DEDUP_REMOVED lines=13> */
.L_x_7579:
[----:B------:R-:W5:Y:S01]  /*14ee0*/  S2R R16, SR_TID.X ;  /* 0x0000000000107919 */ /* 0x000f620000002100 */
[----:B------:R-:W-:Y:S01]  /*14ef0*/  UMOV UR4, 0xffffffff ;  /* 0xffffffff00047882 */ /* 0x000fe20000000000 */
[----:B-----5:R-:W-:-:S04]  /*14f00*/  LOP3.LUT R16, R16, 0x1f, RZ, 0xc0, !PT ;  /* 0x0000001f10107812 */ /* 0x020fc800078ec0ff */
[----:B------:R-:W-:Y:S01]  /*14f10*/  ISETP.NE.AND P0, PT, R16, 0x1f, PT ;  /* 0x0000001f1000780c */ /* 0x000fe20003f05270 */
[----:B------:R-:W-:-:S12]  /*14f20*/  BRA.DIV UR4, `(.L_x_7581) ;  /* 0x0000002204407947 */ /* 0x000fd8000b800000 */
[----:B--2---:R-:W2:Y:S01]  /*14f30*/  LDL.LU R3, [R1] ;  /* 0x0000000001037983 */ /* 0x004ea20000300800 */
[----:B------:R-:W-:-:S03]  /*14f40*/  ULDC UR4, c[0x0][0xc3c] ;  /* 0x00030f0000047ab9 */ /* 0x000fc60000000800 */
[----:B01----:R-:W4:Y:S01]  /*14f50*/  LDL R8, [R1+0xc] ;  /* 0x00000c0001087983 */ /* 0x003f220000100800 */
[----:B--2---:R-:W-:Y:S02]  /*14f60*/  IMAD.MOV.U32 R10, RZ, RZ, R3 ;  /* 0x000000ffff0a7224 */ /* 0x004fe400078e0003 */
[----:B----4-:R-:W-:-:S05]  /*14f70*/  IMAD.IADD R0, R8, 0x1, R16 ;  /* 0x0000000108007824 */ /* 0x010fca00078e0210 */
[----:B------:R-:W-:-:S13]  /*14f80*/  ISETP.GE.OR P1, PT, R0, UR4, !P0 ;  /* 0x0000000400007c0c */ /* 0x000fda000c726670 */
[----:B---3--:R-:W0:Y:S08]  /*14f90*/  @!P1 LDC.64 R2, c[0x0][0xc80] ;  /* 0x00032000ff029b82 */ /* 0x008e300000000a00 */
        /* <DEDUP_REMOVED lines=34> */
.L_x_7640:
[----:B------:R-:W-:Y:S02]  /*151c0*/  ULDC UR4, c[0x0][0xc38] ;  /* 0x00030e0000047ab9 */ /* 0x000fe40000000800 */
[----:B------:R-:W-:-:S04]  /*151d0*/  IMAD.U32 R8, RZ, RZ, UR4 ;  /* 0x00000004ff087e24 */ /* 0x000fc8000f8e00ff */
[----:B-1----:R-:W-:-:S04]  /*151e0*/  IMAD R9, R14, R8, RZ ;  /* 0x000000080e097224 */ /* 0x002fc800078e02ff */
[----:B------:R-:W-:-:S05]  /*151f0*/  IMAD.IADD R0, R0, 0x1, R9 ;  /* 0x0000000100007824 */ /* 0x000fca00078e0209 */
[----:B------:R-:W-:-:S13]  /*15200*/  ISETP.GT.AND P6, PT, R0, R4, PT ;  /* 0x000000040000720c */ /* 0x000fda0003fc4270 */
[----:B------:R-:W-:Y:S05]  /*15210*/  @P6 BRA `(.L_x_7582) ;  /* 0x0000000000ac6947 */ /* 0x000fea0003800000 */
.L_x_7585:
        /* <DEDUP_REMOVED lines=37> */
.L_x_7648:
[----:B------:R-:W-:Y:S02]  /*15470*/  ULDC UR4, c[0x0][0xc38] ;  /* 0x00030e0000047ab9 */ /* 0x000fe40000000800 */
[----:B------:R-:W-:-:S04]  /*15480*/  IMAD.U32 R8, RZ, RZ, UR4 ;  /* 0x00000004ff087e24 */ /* 0x000fc8000f8e00ff */
[----:B-1----:R-:W-:-:S04]  /*15490*/  IMAD R9, R14, R8, RZ ;  /* 0x000000080e097224 */ /* 0x002fc800078e02ff */
[----:B------:R-:W-:-:S05]  /*154a0*/  IMAD.IADD R0, R9, 0x1, R0 ;  /* 0x0000000109007824 */ /* 0x000fca00078e0200 */
[----:B------:R-:W-:-:S13]  /*154b0*/  ISETP.GT.AND P6, PT, R0, R4, PT ;  /* 0x000000040000720c */ /* 0x000fda0003fc4270 */
[----:B------:R-:W-:Y:S05]  /*154c0*/  @!P6 BRA `(.L_x_7585) ;  /* 0xfffffffc0054e947 */ /* 0x000fea000383ffff */
.L_x_7582:
        /* <DEDUP_REMOVED lines=12> */
.L_x_7653:
[----:B------:R-:W-:-:S13]  /*15590*/  ISETP.NE.AND P0, PT, R3, RZ, PT ;  /* 0x000000ff0300720c */ /* 0x000fda0003f05270 */
[----:B------:R-:W-:Y:S05]  /*155a0*/  @!P0 BRA `(.L_x_7587) ;  /* 0x0000000000108947 */ /* 0x000fea0003800000 */
[----:B------:R-:W-:Y:S01]  /*155b0*/  UMOV UR4, 0xffffffff ;  /* 0xffffffff00047882 */ /* 0x000fe20000000000 */
[----:B------:R-:W-:Y:S02]  /*155c0*/  VIADD R12, R10, 0xffffffff ;  /* 0xffffffff0a0c7836 */ /* 0x000fe40000000000 */
[----:B------:R-:W-:Y:S05]  /*155d0*/  BRA.DIV UR4, `(.L_x_7588) ;  /* 0x0000002604047947 */ /* 0x000fea000b800000 */
[----:B------:R1:W2:Y:S02]  /*155e0*/  SHFL.IDX PT, R6, R2, R12, 0x1f ;  /* 0x00001f0c02067589 */ /* 0x0002a400000e0000 */
.L_x_7587:
[----:B--2---:R-:W-:Y:S01]  /*155f0*/  IMAD R3, R6, R8, R9 ;  /* 0x0000000806037224 */ /* 0x004fe200078e0209 */
[----:B------:R-:W-:-:S03]  /*15600*/  ISETP.NE.AND P0, PT, R7, 0x1, PT ;  /* 0x000000010700780c */ /* 0x000fc60003f05270 */
[----:B------:R-:W-:Y:S01]  /*15610*/  IMAD.IADD R4, R4, 0x1, -R3 ;  /* 0x0000000104047824 */ /* 0x000fe200078e0a03 */
[----:B------:R2:W-:Y:S09]  /*15620*/  STL [R1], R3 ;  /* 0x0000000301007387 */ /* 0x0005f20000100800 */
[----:B------:R-:W-:Y:S05]  /*15630*/  @!P0 BRA `(.L_x_7589) ;  /* 0x0000000000e48947 */ /* 0x000fea0003800000 */
[----:B0--3--:R-:W-:-:S04]  /*15640*/  IABS R5, R0 ;  /* 0x0000000000057213 */ /* 0x009fc80000000000 */
[----:B------:R-:W0:Y:S08]  /*15650*/  I2F.RP R6, R5 ;  /* 0x0000000500067306 */ /* 0x000e300000209400 */
[----:B0-----:R-:W0:Y:S02]  /*15660*/  MUFU.RCP R6, R6 ;  /* 0x0000000600067308 */ /* 0x001e240000001000 */
[----:B0-----:R-:W-:-:S06]  /*15670*/  VIADD R9, R6, 0xffffffe ;  /* 0x0ffffffe06097836 */ /* 0x001fcc0000000000 */
[----:B--2---:R-:W1:Y:S02]  /*15680*/  F2I.FTZ.U32.TRUNC.NTZ R3, R9 ;  /* 0x0000000900037305 */ /* 0x004e64000021f000 */
        /* <DEDUP_REMOVED lines=52> */
.L_x_7589:
[----:B0--3--:R-:W3:Y:S01]  /*159d0*/  LDL R5, [R1+0xc] ;  /* 0x00000c0001057983 */ /* 0x009ee20000100800 */
[----:B-12---:R-:W3:Y:S02]  /*159e0*/  LDC.64 R2, c[0x0][0xc90] ;  /* 0x00032400ff027b82 */ /* 0x006ee40000000a00 */
        /* <DEDUP_REMOVED lines=61> */
.L_x_7590:
[----:B0-----:R-:W-:-:S05]  /*15dc0*/  LOP3.LUT R3, RZ, R4, RZ, 0x33, !PT ;  /* 0x00000004ff037212 */ /* 0x001fca00078e33ff */
[----:B------:R-:W-:-:S05]  /*15dd0*/  IMAD.IADD R0, R0, 0x1, R3 ;  /* 0x0000000100007824 */ /* 0x000fca00078e0203 */
[----:B------:R2:W-:Y:S01]  /*15de0*/  STL [R1+0x4], R0 ;  /* 0x0000040001007387 */ /* 0x0005e20000100800 */
[----:B------:R-:W-:Y:S05]  /*15df0*/  BRA `(.L_x_7591) ;  /* 0x0000000000287947 */ /* 0x000fea0003800000 */
.L_x_7583:
        /* <DEDUP_REMOVED lines=10> */
.L_x_7591:
[----:B0-----:R-:W3:Y:S04]  /*15ea0*/  LDL R3, [R1+0x8] ;  /* 0x0000080001037983 */ /* 0x001ee80000100800 */
[----:B-1----:R-:W4:Y:S04]  /*15eb0*/  LDL R2, [R1+0xc] ;  /* 0x00000c0001027983 */ /* 0x002f280000100800 */
        /* <DEDUP_REMOVED lines=14> */
.L_x_7580:
[----:B----4-:R-:W4:Y:S01]  /*15fa0*/  LDL R0, [R1+0xc] ;  /* 0x00000c0001007983 */ /* 0x010f220000100800 */
[----:B------:R-:W-:Y:S02]  /*15fb0*/  ULDC UR4, c[0x0][0xc3c] ;  /* 0x00030f0000047ab9 */ /* 0x000fe40000000800 */
[----:B----4-:R-:W-:-:S13]  /*15fc0*/  ISETP.GE.AND P0, PT, R0, UR4, PT ;  /* 0x0000000400007c0c */ /* 0x010fda000bf06270 */
[----:B------:R-:W-:Y:S05]  /*15fd0*/  @!P0 BRA `(.L_x_7592) ;  /* 0xffffff98007c8947 */ /* 0x000fea000383ffff */
[----:B------:R-:W-:Y:S05]  /*15fe0*/  BSYNC B8 ;  /* 0x0000000000087941 */ /* 0x000fea0003800000 */
.L_x_7472:
[----:B---3--:R-:W3:Y:S01]  /*15ff0*/  LDL.LU R0, [R1+0x50] ;  /* 0x0000500001007983 */ /* 0x008ee20000300800 */
[----:B------:R-:W-:Y:S01]  /*16000*/  BSSY B0, `(.L_x_7593) ;  /* 0x000000b000007945 */ /* 0x000fe20003800000 */
[----:B01----:R-:W0:Y:S01]  /*16010*/  S2R R5, SR_CgaCtaId ;  /* 0x0000000000057919 */ /* 0x003e220000008800 */
[----:B---3--:R-:W-:-:S05]  /*16020*/  VIADD R0, R0, 0x1 ;  /* 0x0000000100007836 */ /* 0x008fca0000000000 */
[----:B------:R-:W-:-:S04]  /*16030*/  LEA.HI R2, R0, R0, RZ, 0x1 ;  /* 0x0000000000027211 */ /* 0x000fc800078f08ff */
[----:B--2---:R-:W-:-:S05]  /*16040*/  LOP3.LUT R3, R2, 0xfffffffe, RZ, 0xc0, !PT ;  /* 0xfffffffe02037812 */ /* 0x004fca00078ec0ff */
[----:B------:R-:W-:Y:S01]  /*16050*/  IMAD.IADD R3, R0, 0x1, -R3 ;  /* 0x0000000100037824 */ /* 0x000fe200078e0a03 */
[----:B------:R-:W-:-:S04]  /*16060*/  MOV R0, 0x400 ;  /* 0x0000040000007802 */ /* 0x000fc80000000f00 */
[----:B0-----:R-:W-:Y:S02]  /*16070*/  LEA R0, R5, R0, 0x18 ;  /* 0x0000000005007211 */ /* 0x001fe400078ec0ff */
[----:B------:R-:W-:-:S04]  /*16080*/  SHF.L.U32 R3, R3, 0x1f, RZ ;  /* 0x0000001f03037819 */ /* 0x000fc800000006ff */
[----:B------:R-:W0:Y:S02]  /*16090*/  SYNCS.PHASECHK.TRANS64.TRYWAIT P0, [R0+URZ+0x28c20], R3 ;  /* 0x028c2003000075a7 */ /* 0x000e24000800017f */
[----:B0-----:R-:W-:Y:S05]  /*160a0*/  @!P0 BRA `(.L_x_7594) ;  /* 0x0000001800788947 */ /* 0x001fea0003800000 */
.L_x_7656:
[----:B------:R-:W-:Y:S05]  /*160b0*/  BSYNC B0 ;  /* 0x0000000000007941 */ /* 0x000fea0003800000 */
.L_x_7593:
[----:B------:R-:W-:-:S03]  /*160c0*/  UMOV UR4, 0xffffffff ;  /* 0xffffffff00047882 */ /* 0x000fc60000000000 */
[----:B------:R-:W-:Y:S05]  /*160d0*/  BRA.DIV UR4, `(.L_x_7595) ;  /* 0x0000001a04807947 */ /* 0x000fea000b800000 */
[----:B------:R-:W1:Y:S02]  /*160e0*/  S2R R2, SR_TID.X ;  /* 0x0000000000027919 */ /* 0x000e640000002100 */
[----:B-1----:R-:W-:-:S04]  /*160f0*/  SHF.R.U32.HI R2, RZ, 0x5, R2 ;  /* 0x00000005ff027819 */ /* 0x002fc80000011602 */
[----:B------:R-:W-:-:S05]  /*16100*/  LOP3.LUT R2, R2, 0x3, RZ, 0xc0, !PT ;  /* 0x0000000302027812 */ /* 0x000fca00078ec0ff */
[----:B------:R1:W2:Y:S02]  /*16110*/  SHFL.IDX PT, R14, R2, RZ, 0x1f ;  /* 0x00001fff020e7589 */ /* 0x0002a400000e0000 */
.L_x_7659:
[----:B--2---:R-:W-:Y:S01]  /*16120*/  ISETP.NE.AND P0, PT, R14, RZ, PT ;  /* 0x000000ff0e00720c */ /* 0x004fe20003f05270 */
[----:B------:R-:W-:-:S12]  /*16130*/  BSSY B0, `(.L_x_7596) ;  /* 0x0000027000007945 */ /* 0x000fd80003800000 */
[----:B------:R-:W-:Y:S05]  /*16140*/  @P0 BRA `(.L_x_7597) ;  /* 0x0000000000940947 */ /* 0x000fea0003800000 */
[----:B------:R-:W-:-:S03]  /*16150*/  UMOV UR4, 0xffffffff ;  /* 0xffffffff00047882 */ /* 0x000fc60000000000 */
[----:B------:R-:W-:Y:S05]  /*16160*/  BRA.DIV UR4, `(.L_x_7598) ;  /* 0x0000001a04907947 */ /* 0x000fea000b800000 */
[----:B------:R-:W-:-:S13]  /*16170*/  ELECT P6, URZ, PT ;  /* 0x00000000003f782f */ /* 0x000fda00038c0000 */
.L_x_7662:
[----:B------:R-:W-:Y:S05]  /*16180*/  @!P6 BRA `(.L_x_7597) ;  /* 0x000000000084e947 */ /* 0x000fea0003800000 */
[----:B------:R-:W-:-:S06]  /*16190*/  ULOP3.LUT UR4, UR36, 0x2, URZ, 0xfc, !UPT ;  /* 0x0000000224047892 */ /* 0x000fcc000f8efc3f */
[----:B-1----:R-:W-:-:S05]  /*161a0*/  IMAD.U32 R2, RZ, RZ, UR4 ;  /* 0x00000004ff027e24 */ /* 0x002fca000f8e00ff */
[----:B------:R-:W-:-:S13]  /*161b0*/  ISETP.NE.AND P2, PT, R2, 0x3, PT ;  /* 0x000000030200780c */ /* 0x000fda0003f45270 */
[----:B------:R-:W-:Y:S05]  /*161c0*/  @!P2 BRA `(.L_x_7599) ;  /* 0x000000000004a947 */ /* 0x000fea0003800000 */
[----:B------:R-:W-:Y:S01]  /*161d0*/  BPT.TRAP 0x1 ;  /* 0x000000040000795c */ /* 0x000fe20000300000 */
.L_x_7599:
        /* <DEDUP_REMOVED lines=14> */
.L_x_7663:
[----:B------:R-:W1:Y:S02]  /*162c0*/  SYNCS.PHASECHK.TRANS64.TRYWAIT P0, [R7+URZ], R2 ;  /* 0x00000002070075a7 */ /* 0x000e64000800017f */
[----:B-1----:R-:W-:Y:S05]  /*162d0*/  @!P0 BRA `(.L_x_7601) ;  /* 0x0000001800688947 */ /* 0x002fea0003800000 */
.L_x_7664:
[----:B------:R-:W-:Y:S05]  /*162e0*/  @!P2 BRA `(.L_x_7602) ;  /* 0x000000000004a947 */ /* 0x000fea0003800000 */
[----:B------:R-:W-:Y:S01]  /*162f0*/  BPT.TRAP 0x1 ;  /* 0x000000040000795c */ /* 0x000fe20000300000 */
.L_x_7602:
[----:B------:R-:W2:Y:S01]  /*16300*/  LDL.LU R4, [R1+0x10] ;  /* 0x0000100001047983 */ /* 0x000ea20000300800 */
[----:B------:R-:W-:-:S04]  /*16310*/  VIADD R0, R0, 0x28c60 ;  /* 0x00028c6000007836 */ /* 0x000fc80000000000 */
[----:B--2---:R-:W-:-:S04]  /*16320*/  IMAD R4, R4, 0x8, R0 ;  /* 0x0000000804047824 */ /* 0x004fc800078e0200 */
[----:B------:R-:W2:Y:S02]  /*16330*/  SYNCS.PHASECHK.TRANS64.TRYWAIT P0, [R4+URZ], R5 ;  /* 0x00000005040075a7 */ /* 0x000ea4000800017f */
[----:B--2---:R-:W-:Y:S05]  /*16340*/  @!P0 BRA `(.L_x_7603) ;  /* 0x0000001800608947 */ /* 0x004fea0003800000 */
.L_x_7665:
[----:B------:R-:W-:-:S07]  /*16350*/  IMAD R3, R3, 0x8, R0 ;  /* 0x0000000803037824 */ /* 0x000fce00078e0200 */
.L_x_7604:
[----:B---3--:R3:W4:Y:S02]  /*16360*/  SYNCS.PHASECHK.TRANS64.TRYWAIT P0, [R3+URZ], R2 ;  /* 0x00000002030075a7 */ /* 0x008724000800017f */
[----:B----4-:R-:W-:Y:S05]  /*16370*/  @!P0 NANOSLEEP.SYNCS 0x989680 ;  /* 0x009896800000895d */ /* 0x010fea0003900000 */
[----:B------:R-:W4:Y:S02]  /*16380*/  @!P0 SYNCS.PHASECHK.TRANS64 P0, [R3+URZ], R2 ;  /* 0x00000002030085a7 */ /* 0x000f24000800007f */
[----:B----4-:R-:W-:Y:S05]  /*16390*/  @!P0 BRA `(.L_x_7604) ;  /* 0xfffffffc00f08947 */ /* 0x010fea000383ffff */
.L_x_7597:
[----:B------:R-:W-:Y:S05]  /*163a0*/  BSYNC B0 ;  /* 0x0000000000007941 */ /* 0x000fea0003800000 */
.L_x_7596:
[----:B------:R-:W-:Y:S05]  /*163b0*/  EXIT ;  /* 0x000000000000794d */ /* 0x000fea0003800000 */
.L_x_7409:
[----:B0-----:R-:W-:-:S04]  /*163c0*/  IMAD.U32 R3, RZ, RZ, UR23 ;  /* 0x00000017ff037e24 */ /* 0x001fc8000f8e00ff */
[----:B------:R0:W1:Y:S03]  /*163d0*/  SYNCS.PHASECHK.TRANS64.TRYWAIT P1, [R3+URZ+0x28c50], R0 ;  /* 0x028c5000030075a7 */ /* 0x000066000802017f */
[----:B-1----:R-:W-:Y:S05]  /*163e0*/  @!P1 NANOSLEEP.SYNCS 0x989680 ;  /* 0x009896800000995d */ /* 0x002fea0003900000 */
[----:B------:R-:W1:Y:S02]  /*163f0*/  @!P1 SYNCS.PHASECHK.TRANS64 P1, [R3+URZ+0x28c50], R0 ;  /* 0x028c5000030095a7 */ /* 0x000e64000802007f */
[----:B-1----:R-:W-:Y:S05]  /*16400*/  @!P1 BRA `(.L_x_7409) ;  /* 0xfffffffc00ec9947 */ /* 0x002fea000383ffff */
[----:B------:R-:W-:Y:S05]  /*16410*/  BRA `(.L_x_7605) ;  /* 0xfffffebc00ac7947 */ /* 0x000fea000383ffff */
.L_x_7414:
[----:B-1----:R-:W-:-:S04]  /*16420*/  IMAD.U32 R3, RZ, RZ, UR23 ;  /* 0x00000017ff037e24 */ /* 0x002fc8000f8e00ff */
[----:B------:R1:W2:Y:S03]  /*16430*/  SYNCS.PHASECHK.TRANS64.TRYWAIT P1, [R3+URZ+0x28c50], R0 ;  /* 0x028c5000030075a7 */ /* 0x0002a6000802017f */
[----:B--2---:R-:W-:Y:S05]  /*16440*/  @!P1 NANOSLEEP.SYNCS 0x989680 ;  /* 0x009896800000995d */ /* 0x004fea0003900000 */
[----:B------:R-:W2:Y:S02]  /*16450*/  @!P1 SYNCS.PHASECHK.TRANS64 P1, [R3+URZ+0x28c50], R0 ;  /* 0x028c5000030095a7 */ /* 0x000ea4000802007f */
[----:B--2---:R-:W-:Y:S05]  /*16460*/  @!P1 BRA `(.L_x_7414) ;  /* 0xfffffffc00ec9947 */ /* 0x004fea000383ffff */
[----:B------:R-:W-:Y:S05]  /*16470*/  BRA `(.L_x_7413) ;  /* 0xfffffec800b07947 */ /* 0x000fea000383ffff */
.L_x_7418:
[----:B0-----:R-:W-:-:S04]  /*16480*/  IMAD.U32 R3, RZ, RZ, UR46 ;  /* 0x0000002eff037e24 */ /* 0x001fc8000f8e00ff */
[----:B------:R0:W1:Y:S03]  /*16490*/  SYNCS.PHASECHK.TRANS64.TRYWAIT P1, [R3+URZ+0x28c00], R0 ;  /* 0x028c0000030075a7 */ /* 0x000066000802017f */
[----:B-1----:R-:W-:Y:S05]  /*164a0*/  @!P1 NANOSLEEP.SYNCS 0x989680 ;  /* 0x009896800000995d */ /* 0x002fea0003900000 */
[----:B------:R-:W1:Y:S02]  /*164b0*/  @!P1 SYNCS.PHASECHK.TRANS64 P1, [R3+URZ+0x28c00], R0 ;  /* 0x028c0000030095a7 */ /* 0x000e64000802007f */
[----:B-1----:R-:W-:Y:S05]  /*164c0*/  @!P1 BRA `(.L_x_7418) ;  /* 0xfffffffc00ec9947 */ /* 0x002fea000383ffff */
[----:B------:R-:W-:Y:S05]  /*164d0*/  BRA `(.L_x_7606) ;  /* 0xfffffedc00f87947 */ /* 0x000fea000383ffff */
.L_x_7422:
[----:B--2---:R2:W3:Y:S02]  /*164e0*/  SYNCS.PHASECHK.TRANS64.TRYWAIT P1, [R7+URZ+0x28c30], R8 ;  /* 0x028c3008070075a7 */ /* 0x0044e4000802017f */
[----:B---3--:R-:W-:Y:S05]  /*164f0*/  @!P1 NANOSLEEP.SYNCS 0x989680 ;  /* 0x009896800000995d */ /* 0x008fea0003900000 */
[----:B------:R-:W3:Y:S02]  /*16500*/  @!P1 SYNCS.PHASECHK.TRANS64 P1, [R7+URZ+0x28c30], R8 ;  /* 0x028c3008070095a7 */ /* 0x000ee4000802007f */
[----:B---3--:R-:W-:Y:S05]  /*16510*/  @!P1 BRA `(.L_x_7422) ;  /* 0xfffffffc00f09947 */ /* 0x008fea000383ffff */
[----:B------:R-:W-:Y:S05]  /*16520*/  BRA `(.L_x_7421) ;  /* 0xfffffee000147947 */ /* 0x000fea000383ffff */
.L_x_7426:
[----:B---3--:R3:W4:Y:S02]  /*16530*/  SYNCS.PHASECHK.TRANS64.TRYWAIT P2, [R7+URZ+0x28c50], R8 ;  /* 0x028c5008070075a7 */ /* 0x008724000804017f */
[----:B----4-:R-:W-:Y:S05]  /*16540*/  @!P2 NANOSLEEP.SYNCS 0x989680 ;  /* 0x009896800000a95d */ /* 0x010fea0003900000 */
[----:B------:R-:W4:Y:S02]  /*16550*/  @!P2 SYNCS.PHASECHK.TRANS64 P2, [R7+URZ+0x28c50], R8 ;  /* 0x028c50080700a5a7 */ /* 0x000f24000804007f */
[----:B----4-:R-:W-:Y:S05]  /*16560*/  @!P2 BRA `(.L_x_7426) ;  /* 0xfffffffc00f0a947 */ /* 0x010fea000383ffff */
[----:B------:R-:W-:Y:S05]  /*16570*/  BRA `(.L_x_7425) ;  /* 0xfffffef000a47947 */ /* 0x000fea000383ffff */
.L_x_7431:
[----:B--2---:R-:W-:-:S04]  /*16580*/  IMAD.U32 R0, RZ, RZ, UR24 ;  /* 0x00000018ff007e24 */ /* 0x004fc8000f8e00ff */
[----:B------:R2:W3:Y:S03]  /*16590*/  SYNCS.PHASECHK.TRANS64.TRYWAIT P2, [R0+URZ+0x28c30], R7 ;  /* 0x028c3007000075a7 */ /* 0x0004e6000804017f */
[----:B---3--:R-:W-:Y:S05]  /*165a0*/  @!P2 NANOSLEEP.SYNCS 0x989680 ;  /* 0x009896800000a95d */ /* 0x008fea0003900000 */
[----:B------:R-:W3:Y:S02]  /*165b0*/  @!P2 SYNCS.PHASECHK.TRANS64 P2, [R0+URZ+0x28c30], R7 ;  /* 0x028c30070000a5a7 */ /* 0x000ee4000804007f */
[----:B---3--:R-:W-:Y:S05]  /*165c0*/  @!P2 BRA `(.L_x_7431) ;  /* 0xfffffffc00eca947 */ /* 0x008fea000383ffff */
[----:B------:R-:W-:Y:S05]  /*165d0*/  BRA `(.L_x_7430) ;  /* 0xfffffef400a87947 */ /* 0x000fea000383ffff */
.L_x_7435:
[----:B---3--:R3:W4:Y:S02]  /*165e0*/  SYNCS.PHASECHK.TRANS64.TRYWAIT P2, [R10+URZ+0x28c50], R7 ;  /* 0x028c50070a0075a7 */ /* 0x008724000804017f */
[----:B----4-:R-:W-:Y:S05]  /*165f0*/  @!P2 NANOSLEEP.SYNCS 0x989680 ;  /* 0x009896800000a95d */ /* 0x010fea0003900000 */
[----:B------:R-:W4:Y:S02]  /*16600*/  @!P2 SYNCS.PHASECHK.TRANS64 P2, [R10+URZ+0x28c50], R7 ;  /* 0x028c50070a00a5a7 */ /* 0x000f24000804007f */
[----:B----4-:R-:W-:Y:S05]  /*16610*/  @!P2 BRA `(.L_x_7435) ;  /* 0xfffffffc00f0a947 */ /* 0x010fea000383ffff */
[----:B------:R-:W-:Y:S05]  /*16620*/  BRA `(.L_x_7434) ;  /* 0xffffff10006c7947 */ /* 0x000fea000383ffff */
.L_x_7441:
[----:B-1----:R-:W-:-:S04]  /*16630*/  IMAD.U32 R0, RZ, RZ, UR23 ;  /* 0x00000017ff007e24 */ /* 0x002fc8000f8e00ff */
[----:B------:R1:W4:Y:S03]  /*16640*/  SYNCS.PHASECHK.TRANS64.TRYWAIT P2, [R0+URZ+0x28c30], R7 ;  /* 0x028c3007000075a7 */ /* 0x000326000804017f */
[----:B----4-:R-:W-:Y:S05]  /*16650*/  @!P2 NANOSLEEP.SYNCS 0x989680 ;  /* 0x009896800000a95d */ /* 0x010fea0003900000 */
[----:B------:R-:W4:Y:S02]  /*16660*/  @!P2 SYNCS.PHASECHK.TRANS64 P2, [R0+URZ+0x28c30], R7 ;  /* 0x028c30070000a5a7 */ /* 0x000f24000804007f */
[----:B----4-:R-:W-:Y:S05]  /*16670*/  @!P2 BRA `(.L_x_7441) ;  /* 0xfffffffc00eca947 */ /* 0x010fea000383ffff */
[----:B------:R-:W-:Y:S05]  /*16680*/  BRA `(.L_x_7440) ;  /* 0xffffff1400587947 */ /* 0x000fea000383ffff */
.L_x_7445:
[----:B--2---:R2:W3:Y:S02]  /*16690*/  SYNCS.PHASECHK.TRANS64.TRYWAIT P2, [R10+URZ+0x28c50], R7 ;  /* 0x028c50070a0075a7 */ /* 0x0044e4000804017f */
[----:B---3--:R-:W-:Y:S05]  /*166a0*/  @!P2 NANOSLEEP.SYNCS 0x989680 ;  /* 0x009896800000a95d */ /* 0x008fea0003900000 */
[----:B------:R-:W3:Y:S02]  /*166b0*/  @!P2 SYNCS.PHASECHK.TRANS64 P2, [R10+URZ+0x28c50], R7 ;  /* 0x028c50070a00a5a7 */ /* 0x000ee4000804007f */
[----:B---3--:R-:W-:Y:S05]  /*166c0*/  @!P2 BRA `(.L_x_7445) ;  /* 0xfffffffc00f0a947 */ /* 0x008fea000383ffff */
[----:B------:R-:W-:Y:S05]  /*166d0*/  BRA `(.L_x_7444) ;  /* 0xffffff2800787947 */ /* 0x000fea000383ffff */
.L_x_7486:
        /* <DEDUP_REMOVED lines=11> */
.L_x_7608:
[----:B------:R-:W-:Y:S05]  /*16790*/  BSYNC B0 ;  /* 0x0000000000007941 */ /* 0x000fea0003800000 */
.L_x_7607:
[----:B------:R-:W-:Y:S05]  /*167a0*/  BRA `(.L_x_7609) ;  /* 0xffffffa000647947 */ /* 0x000fea000383ffff */
.L_x_7488:
[----:B------:R-:W-:Y:S01]  /*167b0*/  BSSY B0, `(.L_x_7610) ;  /* 0x0000006000007945 */ /* 0x000fe20003800000 */
[----:B------:R-:W-:-:S07]  /*167c0*/  IMAD.MOV.U32 R15, RZ, RZ, -0x1 ;  /* 0xffffffffff0f7424 */ /* 0x000fce00078e00ff */
[----:B0-2---:R-:W-:Y:S05]  /*167d0*/  WARPSYNC.COLLECTIVE R15, `(.L_x_7611) ;  /* 0x000000000f0c7348 */ /* 0x005fea0003c00000 */
[----:B------:R-:W-:Y:S02]  /*167e0*/  ELECT P6, UR62, PT ;  /* 0x00000000003e782f */ /* 0x000fe400038c0000 */
[----:B------:R-:W-:Y:S01]  /*167f0*/  MOV R14, UR62 ;  /* 0x0000003e000e7c02 */ /* 0x000fe20008000f00 */
[----:B0-2---:R-:W-:Y:S10]  /*16800*/  ENDCOLLECTIVE ;  /* 0x000000000000791b */ /* 0x005ff40003800000 */
.L_x_7611:
[----:B------:R-:W-:Y:S05]  /*16810*/  BSYNC B0 ;  /* 0x0000000000007941 */ /* 0x000fea0003800000 */
.L_x_7610:
[----:B------:R-:W-:Y:S05]  /*16820*/  BRA `(.L_x_7612) ;  /* 0xffffffa000687947 */ /* 0x000fea000383ffff */
.L_x_7490:
[----:B-1----:R1:W3:Y:S02]  /*16830*/  SYNCS.PHASECHK.TRANS64.TRYWAIT P0, [R0+URZ+0x28c40], R2 ;  /* 0x028c4002000075a7 */ /* 0x0022e4000800017f */
[----:B---3--:R-:W-:Y:S05]  /*16840*/  @!P0 NANOSLEEP.SYNCS 0x989680 ;  /* 0x009896800000895d */ /* 0x008fea0003900000 */
[----:B------:R-:W3:Y:S02]  /*16850*/  @!P0 SYNCS.PHASECHK.TRANS64 P0, [R0+URZ+0x28c40], R2 ;  /* 0x028c4002000085a7 */ /* 0x000ee4000800007f */
[----:B---3--:R-:W-:Y:S05]  /*16860*/  @!P0 BRA `(.L_x_7490) ;  /* 0xfffffffc00f08947 */ /* 0x008fea000383ffff */
[----:B------:R-:W-:Y:S05]  /*16870*/  BRA `(.L_x_7613) ;  /* 0xffffffa000cc7947 */ /* 0x000fea000383ffff */
.L_x_7494:
        /* <DEDUP_REMOVED lines=15> */
.L_x_7614:
[----:B------:R-:W-:Y:S02]  /*16970*/  IMAD.MOV.U32 R13, RZ, RZ, R4 ;  /* 0x000000ffff0d7224 */ /* 0x000fe400078e0004 */
[----:B------:R-:W-:-:S07]  /*16980*/  IMAD.MOV.U32 R6, RZ, RZ, R14 ;  /* 0x000000ffff067224 */ /* 0x000fce00078e000e */
[----:B------:R-:W-:Y:S05]  /*16990*/  WARPSYNC.COLLECTIVE R15, `(.L_x_7615) ;  /* 0x000000000f087348 */ /* 0x000fea0003c00000 */
[----:B------:R0:W1:Y:S02]  /*169a0*/  SHFL.IDX P6, R14, R13, R12, R11 ;  /* 0x0000000c0d0e7389 */ /* 0x00006400000c000b */
[----:B01----:R-:W-:Y:S01]  /*169b0*/  ENDCOLLECTIVE ;  /* 0x000000000000791b */ /* 0x003fe20003800000 */
.L_x_7615:
[----:B------:R-:W-:Y:S02]  /*169c0*/  IMAD.MOV.U32 R13, RZ, RZ, R0 ;  /* 0x000000ffff0d7224 */ /* 0x000fe400078e0000 */
[----:B------:R-:W-:Y:S02]  /*169d0*/  IMAD.MOV.U32 R12, RZ, RZ, 0x1 ;  /* 0x00000001ff0c7424 */ /* 0x000fe400078e00ff */
[----:B------:R-:W-:-:S07]  /*169e0*/  IMAD.MOV.U32 R7, RZ, RZ, R14 ;  /* 0x000000ffff077224 */ /* 0x000fce00078e000e */
[----:B------:R-:W-:Y:S05]  /*169f0*/  WARPSYNC.COLLECTIVE R15, `(.L_x_7616) ;  /* 0x000000000f087348 */ /* 0x000fea0003c00000 */
[----:B------:R0:W1:Y:S02]  /*16a00*/  SHFL.IDX P6, R14, R13, R12, R11 ;  /* 0x0000000c0d0e7389 */ /* 0x00006400000c000b */
[----:B01----:R-:W-:Y:S01]  /*16a10*/  ENDCOLLECTIVE ;  /* 0x000000000000791b */ /* 0x003fe20003800000 */
.L_x_7616:
        /* <DEDUP_REMOVED lines=15> */
.L_x_7617:
[----:B------:R-:W-:Y:S02]  /*16b10*/  IMAD.MOV.U32 R13, RZ, RZ, R0 ;  /* 0x000000ffff0d7224 */ /* 0x000fe400078e0000 */
[----:B------:R-:W-:Y:S02]  /*16b20*/  IMAD.MOV.U32 R12, RZ, RZ, 0x2 ;  /* 0x00000002ff0c7424 */ /* 0x000fe400078e00ff */
[----:B------:R-:W-:-:S07]  /*16b30*/  IMAD.MOV.U32 R5, RZ, RZ, R14 ;  /* 0x000000ffff057224 */ /* 0x000fce00078e000e */
[----:B------:R-:W-:Y:S05]  /*16b40*/  WARPSYNC.COLLECTIVE R15, `(.L_x_7618) ;  /* 0x000000000f087348 */ /* 0x000fea0003c00000 */
[----:B------:R0:W1:Y:S02]  /*16b50*/  SHFL.IDX P6, R14, R13, R12, R11 ;  /* 0x0000000c0d0e7389 */ /* 0x00006400000c000b */
[----:B01----:R-:W-:Y:S01]  /*16b60*/  ENDCOLLECTIVE ;  /* 0x000000000000791b */ /* 0x003fe20003800000 */
.L_x_7618:
        /* <DEDUP_REMOVED lines=15> */
.L_x_7619:
[----:B------:R-:W-:Y:S02]  /*16c60*/  IMAD.MOV.U32 R13, RZ, RZ, R0 ;  /* 0x000000ffff0d7224 */ /* 0x000fe400078e0000 */
[----:B------:R-:W-:Y:S02]  /*16c70*/  IMAD.MOV.U32 R12, RZ, RZ, 0x3 ;  /* 0x00000003ff0c7424 */ /* 0x000fe400078e00ff */
[----:B------:R-:W-:-:S07]  /*16c80*/  IMAD.MOV.U32 R5, RZ, RZ, R14 ;  /* 0x000000ffff057224 */ /* 0x000fce00078e000e */
[----:B------:R-:W-:Y:S05]  /*16c90*/  WARPSYNC.COLLECTIVE R15, `(.L_x_7620) ;  /* 0x000000000f087348 */ /* 0x000fea0003c00000 */
[----:B------:R0:W1:Y:S02]  /*16ca0*/  SHFL.IDX P6, R14, R13, R12, R11 ;  /* 0x0000000c0d0e7389 */ /* 0x00006400000c000b */
[----:B01----:R-:W-:Y:S01]  /*16cb0*/  ENDCOLLECTIVE ;  /* 0x000000000000791b */ /* 0x003fe20003800000 */
.L_x_7620:
        /* <DEDUP_REMOVED lines=13> */
.L_x_7621:
[----:B------:R-:W-:Y:S01]  /*16d90*/  IMAD.MOV.U32 R4, RZ, RZ, R14 ;  /* 0x000000ffff047224 */ /* 0x000fe200078e000e */
[----:B------:R-:W-:Y:S06]  /*16da0*/  BRA `(.L_x_7622) ;  /* 0xffffffa800107947 */ /* 0x000fec000383ffff */
.L_x_7497:
[----:B0-----:R0:W2:Y:S02]  /*16db0*/  SYNCS.PHASECHK.TRANS64.TRYWAIT P0, [R19+URZ+0x28c20], R0 ;  /* 0x028c2000130075a7 */ /* 0x0010a4000800017f */
[----:B--2---:R-:W-:Y:S05]  /*16dc0*/  @!P0 NANOSLEEP.SYNCS 0x989680 ;  /* 0x009896800000895d */ /* 0x004fea0003900000 */
[----:B------:R-:W2:Y:S02]  /*16dd0*/  @!P0 SYNCS.PHASECHK.TRANS64 P0, [R19+URZ+0x28c20], R0 ;  /* 0x028c2000130085a7 */ /* 0x000ea4000800007f */
[----:B--2---:R-:W-:Y:S05]  /*16de0*/  @!P0 BRA `(.L_x_7497) ;  /* 0xfffffffc00f08947 */ /* 0x004fea000383ffff */
[----:B------:R-:W-:Y:S05]  /*16df0*/  BRA `(.L_x_7623) ;  /* 0xffffffa8006c7947 */ /* 0x000fea000383ffff */
.L_x_7501:
[----:B0-----:R0:W2:Y:S02]  /*16e00*/  SYNCS.PHASECHK.TRANS64.TRYWAIT P0, [R0+URZ+0x28c60], R2 ;  /* 0x028c6002000075a7 */ /* 0x0010a4000800017f */
[----:B--2---:R-:W-:Y:S05]  /*16e10*/  @!P0 NANOSLEEP.SYNCS 0x989680 ;  /* 0x009896800000895d */ /* 0x004fea0003900000 */
[----:B------:R-:W2:Y:S02]  /*16e20*/  @!P0 SYNCS.PHASECHK.TRANS64 P0, [R0+URZ+0x28c60], R2 ;  /* 0x028c6002000085a7 */ /* 0x000ea4000800007f */
[----:B--2---:R-:W-:Y:S05]  /*16e30*/  @!P0 BRA `(.L_x_7501) ;  /* 0xfffffffc00f08947 */ /* 0x004fea000383ffff */
[----:B------:R-:W-:Y:S05]  /*16e40*/  BRA `(.L_x_7624) ;  /* 0xffffffa800907947 */ /* 0x000fea000383ffff */
.L_x_7520:
[----:B-1----:R1:W2:Y:S02]  /*16e50*/  SYNCS.PHASECHK.TRANS64.TRYWAIT P0, [R3+URZ+0x28c40], R2 ;  /* 0x028c4002030075a7 */ /* 0x0022a4000800017f */
[----:B--2---:R-:W-:Y:S05]  /*16e60*/  @!P0 NANOSLEEP.SYNCS 0x989680 ;  /* 0x009896800000895d */ /* 0x004fea0003900000 */
[----:B------:R-:W2:Y:S02]  /*16e70*/  @!P0 SYNCS.PHASECHK.TRANS64 P0, [R3+URZ+0x28c40], R2 ;  /* 0x028c4002030085a7 */ /* 0x000ea4000800007f */
[----:B--2---:R-:W-:Y:S05]  /*16e80*/  @!P0 BRA `(.L_x_7520) ;  /* 0xfffffffc00f08947 */ /* 0x004fea000383ffff */
[----:B------:R-:W-:Y:S05]  /*16e90*/  BRA `(.L_x_7625) ;  /* 0xffffffb400a87947 */ /* 0x000fea000383ffff */
.L_x_7525:
[----:B--2---:R2:W3:Y:S02]  /*16ea0*/  SYNCS.PHASECHK.TRANS64.TRYWAIT P0, [R3+URZ+0x28c60], R2 ;  /* 0x028c6002030075a7 */ /* 0x0044e4000800017f */
[----:B---3--:R-:W-:Y:S05]  /*16eb0*/  @!P0 NANOSLEEP.SYNCS 0x989680 ;  /* 0x009896800000895d */ /* 0x008fea0003900000 */
[----:B------:R-:W3:Y:S02]  /*16ec0*/  @!P0 SYNCS.PHASECHK.TRANS64 P0, [R3+URZ+0x28c60], R2 ;  /* 0x028c6002030085a7 */ /* 0x000ee4000800007f */
[----:B---3--:R-:W-:Y:S05]  /*16ed0*/  @!P0 BRA `(.L_x_7525) ;  /* 0xfffffffc00f08947 */ /* 0x008fea000383ffff */
[----:B------:R-:W-:Y:S05]  /*16ee0*/  BRA `(.L_x_7626) ;  /* 0xffffffb800287947 */ /* 0x000fea000383ffff */
.L_x_7540:
[----:B0-----:R0:W1:Y:S02]  /*16ef0*/  SYNCS.PHASECHK.TRANS64.TRYWAIT P0, [R4+URZ+0x28c40], R2 ;  /* 0x028c4002040075a7 */ /* 0x001064000800017f */
[----:B-1----:R-:W-:Y:S05]  /*16f00*/  @!P0 NANOSLEEP.SYNCS 0x989680 ;  /* 0x009896800000895d */ /* 0x002fea0003900000 */
[----:B------:R-:W1:Y:S02]  /*16f10*/  @!P0 SYNCS.PHASECHK.TRANS64 P0, [R4+URZ+0x28c40], R2 ;  /* 0x028c4002040085a7 */ /* 0x000e64000800007f */
[----:B-1----:R-:W-:Y:S05]  /*16f20*/  @!P0 BRA `(.L_x_7540) ;  /* 0xfffffffc00f08947 */ /* 0x002fea000383ffff */
[----:B------:R-:W-:Y:S05]  /*16f30*/  BRA `(.L_x_7627) ;  /* 0xffffffc400087947 */ /* 0x000fea000383ffff */
.L_x_7545:
[----:B-1----:R1:W2:Y:S02]  /*16f40*/  SYNCS.PHASECHK.TRANS64.TRYWAIT P0, [R4+URZ+0x28c60], R2 ;  /* 0x028c6002040075a7 */ /* 0x0022a4000800017f */
[----:B--2---:R-:W-:Y:S05]  /*16f50*/  @!P0 NANOSLEEP.SYNCS 0x989680 ;  /* 0x009896800000895d */ /* 0x004fea0003900000 */
[----:B------:R-:W2:Y:S02]  /*16f60*/  @!P0 SYNCS.PHASECHK.TRANS64 P0, [R4+URZ+0x28c60], R2 ;  /* 0x028c6002040085a7 */ /* 0x000ea4000800007f */
[----:B--2---:R-:W-:Y:S05]  /*16f70*/  @!P0 BRA `(.L_x_7545) ;  /* 0xfffffffc00f08947 */ /* 0x004fea000383ffff */
[----:B------:R-:W-:Y:S05]  /*16f80*/  BRA `(.L_x_7628) ;  /* 0xffffffc400847947 */ /* 0x000fea000383ffff */
.L_x_7560:
[----:B-1----:R1:W2:Y:S02]  /*16f90*/  SYNCS.PHASECHK.TRANS64.TRYWAIT P0, [R4+URZ+0x28c40], R2 ;  /* 0x028c4002040075a7 */ /* 0x0022a4000800017f */
[----:B--2---:R-:W-:Y:S05]  /*16fa0*/  @!P0 NANOSLEEP.SYNCS 0x989680 ;  /* 0x009896800000895d */ /* 0x004fea0003900000 */
[----:B------:R-:W2:Y:S02]  /*16fb0*/  @!P0 SYNCS.PHASECHK.TRANS64 P0, [R4+URZ+0x28c40], R2 ;  /* 0x028c4002040085a7 */ /* 0x000ea4000800007f */
[----:B--2---:R-:W-:Y:S05]  /*16fc0*/  @!P0 BRA `(.L_x_7560) ;  /* 0xfffffffc00f08947 */ /* 0x004fea000383ffff */
[----:B------:R-:W-:Y:S05]  /*16fd0*/  BRA `(.L_x_7629) ;  /* 0xffffffd000447947 */ /* 0x000fea000383ffff */
.L_x_7565:
[----:B0-----:R0:W2:Y:S02]  /*16fe0*/  SYNCS.PHASECHK.TRANS64.TRYWAIT P0, [R4+URZ+0x28c60], R2 ;  /* 0x028c6002040075a7 */ /* 0x0010a4000800017f */
[----:B--2---:R-:W-:Y:S05]  /*16ff0*/  @!P0 NANOSLEEP.SYNCS 0x989680 ;  /* 0x009896800000895d */ /* 0x004fea0003900000 */
[----:B------:R-:W2:Y:S02]  /*17000*/  @!P0 SYNCS.PHASECHK.TRANS64 P0, [R4+URZ+0x28c60], R2 ;  /* 0x028c6002040085a7 */ /* 0x000ea4000800007f */
[----:B--2---:R-:W-:Y:S05]  /*17010*/  @!P0 BRA `(.L_x_7565) ;  /* 0xfffffffc00f08947 */ /* 0x004fea000383ffff */
[----:B------:R-:W-:Y:S05]  /*17020*/  BRA `(.L_x_7630) ;  /* 0xffffffd000c47947 */ /* 0x000fea000383ffff */
.L_x_7581:
[----:B-1--4-:R-:W4:Y:S01]  /*17030*/  LDL R0, [R1] ;  /* 0x0000000001007983 */ /* 0x012f220000100800 */
[----:B------:R-:W-:Y:S01]  /*17040*/  BSSY B0, `(.L_x_7631) ;  /* 0x0000008000007945 */ /* 0x000fe20003800000 */
[----:B------:R-:W-:Y:S02]  /*17050*/  IMAD.MOV.U32 R12, RZ, RZ, RZ ;  /* 0x000000ffff0c7224 */ /* 0x000fe400078e00ff */
[----:B------:R-:W-:Y:S02]  /*17060*/  IMAD.MOV.U32 R11, RZ, RZ, 0x1f ;  /* 0x0000001fff0b7424 */ /* 0x000fe400078e00ff */
[----:B------:R-:W-:Y:S02]  /*17070*/  IMAD.MOV.U32 R15, RZ, RZ, -0x1 ;  /* 0xffffffffff0f7424 */ /* 0x000fe400078e00ff */
[----:B----4-:R-:W-:-:S07]  /*17080*/  IMAD.MOV.U32 R13, RZ, RZ, R0 ;  /* 0x000000ffff0d7224 */ /* 0x010fce00078e0000 */
[----:B0-23--:R-:W-:Y:S05]  /*17090*/  WARPSYNC.COLLECTIVE R15, `(.L_x_7632) ;  /* 0x000000000f087348 */ /* 0x00dfea0003c00000 */
[----:B------:R1:W4:Y:S02]  /*170a0*/  SHFL.IDX P6, R14, R13, R12, R11 ;  /* 0x0000000c0d0e7389 */ /* 0x00032400000c000b */
[----:B01234-:R-:W-:Y:S01]  /*170b0*/  ENDCOLLECTIVE ;  /* 0x000000000000791b */ /* 0x01ffe20003800000 */
.L_x_7632:
[----:B------:R-:W-:Y:S05]  /*170c0*/  BSYNC B0 ;  /* 0x0000000000007941 */ /* 0x000fea0003800000 */
.L_x_7631:
        /* <DEDUP_REMOVED lines=9> */
.L_x_7633:
        /* <DEDUP_REMOVED lines=26> */
.L_x_7634:
[----:B------:R-:W-:Y:S01]  /*17300*/  IMAD.MOV.U32 R12, RZ, RZ, 0x2 ;  /* 0x00000002ff0c7424 */ /* 0x000fe200078e00ff */
[----:B------:R-:W-:-:S05]  /*17310*/  SEL R3, R14, RZ, P1 ;  /* 0x000000ff0e037207 */ /* 0x000fca0000800000 */
[----:B------:R-:W-:-:S04]  /*17320*/  IMAD.IADD R2, R2, 0x1, R3 ;  /* 0x0000000102027824 */ /* 0x000fc800078e0203 */
[----:B------:R-:W-:-:S07]  /*17330*/  IMAD.MOV.U32 R13, RZ, RZ, R2 ;  /* 0x000000ffff0d7224 */ /* 0x000fce00078e0002 */
[----:B------:R-:W-:Y:S05]  /*17340*/  WARPSYNC.COLLECTIVE R15, `(.L_x_7635) ;  /* 0x000000000f087348 */ /* 0x000fea0003c00000 */
[----:B------:R0:W1:Y:S02]  /*17350*/  SHFL.UP P6, R14, R13, R12, R11 ;  /* 0x0400000c0d0e7389 */ /* 0x00006400000c000b */
[----:B01----:R-:W-:Y:S01]  /*17360*/  ENDCOLLECTIVE ;  /* 0x000000000000791b */ /* 0x003fe20003800000 */
.L_x_7635:
[----:B------:R-:W-:Y:S01]  /*17370*/  IMAD.MOV.U32 R12, RZ, RZ, 0x4 ;  /* 0x00000004ff0c7424 */ /* 0x000fe200078e00ff */
[----:B------:R-:W-:-:S05]  /*17380*/  SEL R3, R14, RZ, P2 ;  /* 0x000000ff0e037207 */ /* 0x000fca0001000000 */
[----:B------:R-:W-:-:S04]  /*17390*/  IMAD.IADD R2, R2, 0x1, R3 ;  /* 0x0000000102027824 */ /* 0x000fc800078e0203 */
[----:B------:R-:W-:-:S07]  /*173a0*/  IMAD.MOV.U32 R13, RZ, RZ, R2 ;  /* 0x000000ffff0d7224 */ /* 0x000fce00078e0002 */
[----:B------:R-:W-:Y:S05]  /*173b0*/  WARPSYNC.COLLECTIVE R15, `(.L_x_7636) ;  /* 0x000000000f087348 */ /* 0x000fea0003c00000 */
[----:B------:R0:W1:Y:S02]  /*173c0*/  SHFL.UP P6, R14, R13, R12, R11 ;  /* 0x0400000c0d0e7389 */ /* 0x00006400000c000b */
[----:B01----:R-:W-:Y:S01]  /*173d0*/  ENDCOLLECTIVE ;  /* 0x000000000000791b */ /* 0x003fe20003800000 */
.L_x_7636:
[----:B------:R-:W-:Y:S01]  /*173e0*/  IMAD.MOV.U32 R12, RZ, RZ, 0x8 ;  /* 0x00000008ff0c7424 */ /* 0x000fe200078e00ff */
[----:B------:R-:W-:-:S05]  /*173f0*/  SEL R3, R14, RZ, P3 ;  /* 0x000000ff0e037207 */ /* 0x000fca0001800000 */
[----:B------:R-:W-:-:S04]  /*17400*/  IMAD.IADD R2, R2, 0x1, R3 ;  /* 0x0000000102027824 */ /* 0x000fc800078e0203 */
[----:B------:R-:W-:-:S07]  /*17410*/  IMAD.MOV.U32 R13, RZ, RZ, R2 ;  /* 0x000000ffff0d7224 */ /* 0x000fce00078e0002 */
[----:B------:R-:W-:Y:S05]  /*17420*/  WARPSYNC.COLLECTIVE R15, `(.L_x_7637) ;  /* 0x000000000f087348 */ /* 0x000fea0003c00000 */
[----:B------:R0:W1:Y:S02]  /*17430*/  SHFL.UP P6, R14, R13, R12, R11 ;  /* 0x0400000c0d0e7389 */ /* 0x00006400000c000b */
[----:B01----:R-:W-:Y:S01]  /*17440*/  ENDCOLLECTIVE ;  /* 0x000000000000791b */ /* 0x003fe20003800000 */
.L_x_7637:
[----:B------:R-:W-:Y:S01]  /*17450*/  IMAD.MOV.U32 R12, RZ, RZ, 0x10 ;  /* 0x00000010ff0c7424 */ /* 0x000fe200078e00ff */
[----:B------:R-:W-:-:S05]  /*17460*/  SEL R3, R14, RZ, P4 ;  /* 0x000000ff0e037207 */ /* 0x000fca0002000000 */
[----:B------:R-:W-:-:S04]  /*17470*/  IMAD.IADD R2, R2, 0x1, R3 ;  /* 0x0000000102027824 */ /* 0x000fc800078e0203 */
[----:B------:R-:W-:-:S07]  /*17480*/  IMAD.MOV.U32 R13, RZ, RZ, R2 ;  /* 0x000000ffff0d7224 */ /* 0x000fce00078e0002 */
[----:B------:R-:W-:Y:S05]  /*17490*/  WARPSYNC.COLLECTIVE R15, `(.L_x_7638) ;  /* 0x000000000f087348 */ /* 0x000fea0003c00000 */
[----:B------:R0:W1:Y:S02]  /*174a0*/  SHFL.UP P6, R14, R13, R12, R11 ;  /* 0x0400000c0d0e7389 */ /* 0x00006400000c000b */
[----:B01----:R-:W-:Y:S01]  /*174b0*/  ENDCOLLECTIVE ;  /* 0x000000000000791b */ /* 0x003fe20003800000 */
.L_x_7638:
        /* <DEDUP_REMOVED lines=8> */
.L_x_7639:
[----:B------:R-:W-:Y:S05]  /*17540*/  BRA `(.L_x_7640) ;  /* 0xffffffdc001c7947 */ /* 0x000fea000383ffff */
.L_x_7584:
        /* <DEDUP_REMOVED lines=8> */
.L_x_7642:
[----:B------:R-:W-:Y:S05]  /*175d0*/  BSYNC B0 ;  /* 0x0000000000007941 */ /* 0x000fea0003800000 */
.L_x_7641:
        /* <DEDUP_REMOVED lines=9> */
.L_x_7643:
[----:B------:R-:W-:Y:S01]  /*17670*/  IMAD.MOV.U32 R12, RZ, RZ, 0x4 ;  /* 0x00000004ff0c7424 */ /* 0x000fe200078e00ff */
[----:B------:R-:W-:-:S05]  /*17680*/  SEL R3, R14, RZ, P2 ;  /* 0x000000ff0e037207 */ /* 0x000fca0001000000 */
[----:B------:R-:W-:-:S04]  /*17690*/  IMAD.IADD R2, R2, 0x1, R3 ;  /* 0x0000000102027824 */ /* 0x000fc800078e0203 */
[----:B------:R-:W-:-:S07]  /*176a0*/  IMAD.MOV.U32 R13, RZ, RZ, R2 ;  /* 0x000000ffff0d7224 */ /* 0x000fce00078e0002 */
[----:B------:R-:W-:Y:S05]  /*176b0*/  WARPSYNC.COLLECTIVE R15, `(.L_x_7644) ;  /* 0x000000000f087348 */ /* 0x000fea0003c00000 */
[----:B------:R0:W1:Y:S02]  /*176c0*/  SHFL.UP P6, R14, R13, R12, R11 ;  /* 0x0400000c0d0e7389 */ /* 0x00006400000c000b */
[----:B01----:R-:W-:Y:S01]  /*176d0*/  ENDCOLLECTIVE ;  /* 0x000000000000791b */ /* 0x003fe20003800000 */
.L_x_7644:
[----:B------:R-:W-:Y:S01]  /*176e0*/  IMAD.MOV.U32 R12, RZ, RZ, 0x8 ;  /* 0x00000008ff0c7424 */ /* 0x000fe200078e00ff */
[----:B------:R-:W-:-:S05]  /*176f0*/  SEL R3, R14, RZ, P3 ;  /* 0x000000ff0e037207 */ /* 0x000fca0001800000 */
[----:B------:R-:W-:-:S04]  /*17700*/  IMAD.IADD R2, R2, 0x1, R3 ;  /* 0x0000000102027824 */ /* 0x000fc800078e0203 */
[----:B------:R-:W-:-:S07]  /*17710*/  IMAD.MOV.U32 R13, RZ, RZ, R2 ;  /* 0x000000ffff0d7224 */ /* 0x000fce00078e0002 */
[----:B------:R-:W-:Y:S05]  /*17720*/  WARPSYNC.COLLECTIVE R15, `(.L_x_7645) ;  /* 0x000000000f087348 */ /* 0x000fea0003c00000 */
[----:B------:R0:W1:Y:S02]  /*17730*/  SHFL.UP P6, R14, R13, R12, R11 ;  /* 0x0400000c0d0e7389 */ /* 0x00006400000c000b */
[----:B01----:R-:W-:Y:S01]  /*17740*/  ENDCOLLECTIVE ;  /* 0x000000000000791b */ /* 0x003fe20003800000 */
.L_x_7645:
[----:B------:R-:W-:Y:S01]  /*17750*/  IMAD.MOV.U32 R12, RZ, RZ, 0x10 ;  /* 0x00000010ff0c7424 */ /* 0x000fe200078e00ff */
[----:B------:R-:W-:-:S05]  /*17760*/  SEL R3, R14, RZ, P4 ;  /* 0x000000ff0e037207 */ /* 0x000fca0002000000 */
[----:B------:R-:W-:-:S04]  /*17770*/  IMAD.IADD R2, R2, 0x1, R3 ;  /* 0x0000000102027824 */ /* 0x000fc800078e0203 */
[----:B------:R-:W-:-:S07]  /*17780*/  IMAD.MOV.U32 R13, RZ, RZ, R2 ;  /* 0x000000ffff0d7224 */ /* 0x000fce00078e0002 */
[----:B------:R-:W-:Y:S05]  /*17790*/  WARPSYNC.COLLECTIVE R15, `(.L_x_7646) ;  /* 0x000000000f087348 */ /* 0x000fea0003c00000 */
[----:B------:R0:W1:Y:S02]  /*177a0*/  SHFL.UP P6, R14, R13, R12, R11 ;  /* 0x0400000c0d0e7389 */ /* 0x00006400000c000b */
[----:B01----:R-:W-:Y:S01]  /*177b0*/  ENDCOLLECTIVE ;  /* 0x000000000000791b */ /* 0x003fe20003800000 */
.L_x_7646:
        /* <DEDUP_REMOVED lines=8> */
.L_x_7647:
[----:B------:R-:W-:Y:S05]  /*17840*/  BRA `(.L_x_7648) ;  /* 0xffffffdc00087947 */ /* 0x000fea000383ffff */
.L_x_7586:
[----:B------:R-:W-:Y:S01]  /*17850*/  BSSY B0, `(.L_x_7649) ;  /* 0x0000006000007945 */ /* 0x000fe20003800000 */
[----:B------:R-:W-:Y:S01]  /*17860*/  PLOP3.LUT P6, PT, P6, PT, PT, 0x8, 0x0 ;  /* 0x000000000000781c */ /* 0x000fe200037ce170 */
[----:B------:R-:W-:-:S12]  /*17870*/  IMAD.MOV.U32 R15, RZ, RZ, -0x1 ;  /* 0xffffffffff0f7424 */ /* 0x000fd800078e00ff */
[----:B0-----:R-:W-:Y:S05]  /*17880*/  WARPSYNC.COLLECTIVE R15, `(.L_x_7650) ;  /* 0x000000000f087348 */ /* 0x001fea0003c00000 */
[----:B------:R-:W-:Y:S01]  /*17890*/  VOTE.ANY R14, PT, P6 ;  /* 0x00000000000e7806 */ /* 0x000fe200030e0100 */
[----:B0-----:R-:W-:Y:S06]  /*178a0*/  ENDCOLLECTIVE ;  /* 0x000000000000791b */ /* 0x001fec0003800000 */
.L_x_7650:
[----:B------:R-:W-:Y:S05]  /*178b0*/  BSYNC B0 ;  /* 0x0000000000007941 */ /* 0x000fea0003800000 */
.L_x_7649:
        /* <DEDUP_REMOVED lines=10> */
.L_x_7651:
[----:B------:R-:W-:Y:S02]  /*17960*/  IMAD.MOV.U32 R13, RZ, RZ, R7 ;  /* 0x000000ffff0d7224 */ /* 0x000fe400078e0007 */
[----:B------:R-:W-:-:S07]  /*17970*/  IMAD.MOV.U32 R0, RZ, RZ, R14 ;  /* 0x000000ffff007224 */ /* 0x000fce00078e000e */
[----:B------:R-:W-:Y:S05]  /*17980*/  WARPSYNC.COLLECTIVE R15, `(.L_x_7652) ;  /* 0x000000000f087348 */ /* 0x000fea0003c00000 */
[----:B------:R0:W1:Y:S02]  /*17990*/  SHFL.IDX P6, R14, R13, R12, R11 ;  /* 0x0000000c0d0e7389 */ /* 0x00006400000c000b */
[----:B01----:R-:W-:Y:S01]  /*179a0*/  ENDCOLLECTIVE ;  /* 0x000000000000791b */ /* 0x003fe20003800000 */
.L_x_7652:
[----:B------:R-:W-:Y:S02]  /*179b0*/  IMAD.MOV.U32 R7, RZ, RZ, R14 ;  /* 0x000000ffff077224 */ /* 0x000fe400078e000e */
[----:B------:R-:W-:-:S05]  /*179c0*/  IMAD.IADD R5, R10, 0x1, R16 ;  /* 0x000000010a057824 */ /* 0x000fca00078e0210 */
[----:B------:R0:W-:Y:S01]  /*179d0*/  STL [R1+0xc], R5 ;  /* 0x00000c0501007387 */ /* 0x0001e20000100800 */
[----:B------:R-:W-:Y:S05]  /*179e0*/  BRA `(.L_x_7653) ;  /* 0xffffffd800e87947 */ /* 0x000fea000383ffff */
.L_x_7588:
[----:B------:R-:W-:Y:S01]  /*179f0*/  BSSY B0, `(.L_x_7654) ;  /* 0x0000007000007945 */ /* 0x000fe20003800000 */
[----:B------:R-:W-:Y:S02]  /*17a00*/  IMAD.MOV.U32 R13, RZ, RZ, R2 ;  /* 0x000000ffff0d7224 */ /* 0x000fe400078e0002 */
[----:B------:R-:W-:Y:S02]  /*17a10*/  IMAD.MOV.U32 R11, RZ, RZ, 0x1f ;  /* 0x0000001fff0b7424 */ /* 0x000fe400078e00ff */
[----:B------:R-:W-:-:S07]  /*17a20*/  IMAD.MOV.U32 R15, RZ, RZ, -0x1 ;  /* 0xffffffffff0f7424 */ /* 0x000fce00078e00ff */
[----:B0--3--:R-:W-:Y:S05]  /*17a30*/  WARPSYNC.COLLECTIVE R15, `(.L_x_7655) ;  /* 0x000000000f087348 */ /* 0x009fea0003c00000 */
[----:B------:R1:W2:Y:S02]  /*17a40*/  SHFL.IDX P6, R14, R13, R12, R11 ;  /* 0x0000000c0d0e7389 */ /* 0x0002a400000c000b */
[----:B0123--:R-:W-:Y:S01]  /*17a50*/  ENDCOLLECTIVE ;  /* 0x000000000000791b */ /* 0x00ffe20003800000 */
.L_x_7655:
[----:B------:R-:W-:Y:S05]  /*17a60*/  BSYNC B0 ;  /* 0x0000000000007941 */ /* 0x000fea0003800000 */
.L_x_7654:
[----:B------:R-:W-:Y:S01]  /*17a70*/  IMAD.MOV.U32 R6, RZ, RZ, R14 ;  /* 0x000000ffff067224 */ /* 0x000fe200078e000e */
[----:B------:R-:W-:Y:S06]  /*17a80*/  BRA `(.L_x_7587) ;  /* 0xffffffd800d87947 */ /* 0x000fec000383ffff */
.L_x_7594:
[----:B0-----:R0:W1:Y:S02]  /*17a90*/  SYNCS.PHASECHK.TRANS64.TRYWAIT P0, [R0+URZ+0x28c20], R3 ;  /* 0x028c2003000075a7 */ /* 0x001064000800017f */
[----:B-1----:R-:W-:Y:S05]  /*17aa0*/  @!P0 NANOSLEEP.SYNCS 0x989680 ;  /* 0x009896800000895d */ /* 0x002fea0003900000 */
[----:B------:R-:W1:Y:S02]  /*17ab0*/  @!P0 SYNCS.PHASECHK.TRANS64 P0, [R0+URZ+0x28c20], R3 ;  /* 0x028c2003000085a7 */ /* 0x000e64000800007f */
[----:B-1----:R-:W-:Y:S05]  /*17ac0*/  @!P0 BRA `(.L_x_7594) ;  /* 0xfffffffc00f08947 */ /* 0x002fea000383ffff */
[----:B------:R-:W-:Y:S05]  /*17ad0*/  BRA `(.L_x_7656) ;  /* 0xffffffe400747947 */ /* 0x000fea000383ffff */
.L_x_7595:
        /* <DEDUP_REMOVED lines=11> */
.L_x_7658:
[----:B------:R-:W-:Y:S05]  /*17b90*/  BSYNC B0 ;  /* 0x0000000000007941 */ /* 0x000fea0003800000 */
.L_x_7657:
[----:B------:R-:W-:Y:S05]  /*17ba0*/  BRA `(.L_x_7659) ;  /* 0xffffffe4005c7947 */ /* 0x000fea000383ffff */
.L_x_7598:
[----:B------:R-:W-:Y:S01]  /*17bb0*/  BSSY B1, `(.L_x_7660) ;  /* 0x0000006000017945 */ /* 0x000fe20003800000 */
[----:B------:R-:W-:-:S07]  /*17bc0*/  IMAD.MOV.U32 R15, RZ, RZ, -0x1 ;  /* 0xffffffffff0f7424 */ /* 0x000fce00078e00ff */
[----:B01----:R-:W-:Y:S05]  /*17bd0*/  WARPSYNC.COLLECTIVE R15, `(.L_x_7661) ;  /* 0x000000000f0c7348 */ /* 0x003fea0003c00000 */
[----:B------:R-:W-:Y:S02]  /*17be0*/  ELECT P6, UR62, PT ;  /* 0x00000000003e782f */ /* 0x000fe400038c0000 */
[----:B------:R-:W-:Y:S01]  /*17bf0*/  MOV R14, UR62 ;  /* 0x0000003e000e7c02 */ /* 0x000fe20008000f00 */
[----:B01----:R-:W-:Y:S10]  /*17c00*/  ENDCOLLECTIVE ;  /* 0x000000000000791b */ /* 0x003ff40003800000 */
.L_x_7661:
[----:B------:R-:W-:Y:S05]  /*17c10*/  BSYNC B1 ;  /* 0x0000000000017941 */ /* 0x000fea0003800000 */
.L_x_7660:
[----:B------:R-:W-:Y:S05]  /*17c20*/  BRA `(.L_x_7662) ;  /* 0xffffffe400547947 */ /* 0x000fea000383ffff */
.L_x_7600:
[----:B0-----:R0:W1:Y:S02]  /*17c30*/  SYNCS.PHASECHK.TRANS64.TRYWAIT P0, [R6+URZ], R5 ;  /* 0x00000005060075a7 */ /* 0x001064000800017f */
[----:B-1----:R-:W-:Y:S05]  /*17c40*/  @!P0 NANOSLEEP.SYNCS 0x989680 ;  /* 0x009896800000895d */ /* 0x002fea0003900000 */
[----:B------:R-:W1:Y:S02]  /*17c50*/  @!P0 SYNCS.PHASECHK.TRANS64 P0, [R6+URZ], R5 ;  /* 0x00000005060085a7 */ /* 0x000e64000800007f */
[----:B-1----:R-:W-:Y:S05]  /*17c60*/  @!P0 BRA `(.L_x_7600) ;  /* 0xfffffffc00f08947 */ /* 0x002fea000383ffff */
[----:B------:R-:W-:Y:S05]  /*17c70*/  BRA `(.L_x_7663) ;  /* 0xffffffe400907947 */ /* 0x000fea000383ffff */
.L_x_7601:
[----:B-1----:R1:W2:Y:S02]  /*17c80*/  SYNCS.PHASECHK.TRANS64.TRYWAIT P0, [R7+URZ], R2 ;  /* 0x00000002070075a7 */ /* 0x0022a4000800017f */
[----:B--2---:R-:W-:Y:S05]  /*17c90*/  @!P0 NANOSLEEP.SYNCS 0x989680 ;  /* 0x009896800000895d */ /* 0x004fea0003900000 */
[----:B------:R-:W2:Y:S02]  /*17ca0*/  @!P0 SYNCS.PHASECHK.TRANS64 P0, [R7+URZ], R2 ;  /* 0x00000002070085a7 */ /* 0x000ea4000800007f */
[----:B--2---:R-:W-:Y:S05]  /*17cb0*/  @!P0 BRA `(.L_x_7601) ;  /* 0xfffffffc00f08947 */ /* 0x004fea000383ffff */
[----:B------:R-:W-:Y:S05]  /*17cc0*/  BRA `(.L_x_7664) ;  /* 0xffffffe400847947 */ /* 0x000fea000383ffff */
.L_x_7603:
[----:B--2---:R2:W3:Y:S02]  /*17cd0*/  SYNCS.PHASECHK.TRANS64.TRYWAIT P0, [R4+URZ], R5 ;  /* 0x00000005040075a7 */ /* 0x0044e4000800017f */
[----:B---3--:R-:W-:Y:S05]  /*17ce0*/  @!P0 NANOSLEEP.SYNCS 0x989680 ;  /* 0x009896800000895d */ /* 0x008fea0003900000 */
[----:B------:R-:W3:Y:S02]  /*17cf0*/  @!P0 SYNCS.PHASECHK.TRANS64 P0, [R4+URZ], R5 ;  /* 0x00000005040085a7 */ /* 0x000ee4000800007f */
[----:B---3--:R-:W-:Y:S05]  /*17d00*/  @!P0 BRA `(.L_x_7603) ;  /* 0xfffffffc00f08947 */ /* 0x008fea000383ffff */
[----:B------:R-:W-:Y:S05]  /*17d10*/  BRA `(.L_x_7665) ;  /* 0xffffffe4008c7947 */ /* 0x000fea000383ffff */
.L_x_7666:
        /* <DEDUP_REMOVED lines=14> */
.L_x_15010:


//--------------------- .text._ZN7cutlass13device_kernelIN5flash11enable_sm90INS1_16FlashAttnFwdSm90INS1_25CollectiveMainloopFwdSm90ILi2EN4cute5tupleIJNS5_1CILi1EEES8_S8_EEENS6_IJNS7_ILi64EEESA_SA_EEELi512ENS_10bfloat16_tEfNS_4arch4Sm90ELb1ELb0ELb0ELb1ELb0ELb1ELb0ELb0ELb0ELb1ELb1ELb0EEENS1_21CollectiveEpilogueFwdINS6_IJSA_NS7_ILi512EEESA_EEES9_SC_SE_Li256ELb1ELb1ELb1ELb0EEENS1_36VarlenDynamicPersistentTileSchedulerILi64ELi64ELi256ELi128ELb1ELb1ELb1ELb1ELb1ELb1EEEEEEEEEvNT_6ParamsE --------------------------
	.section	.text._ZN7cutlass13device_kernelIN5flash11enable_sm90INS1_16FlashAttnFwdSm90INS1_25CollectiveMainloopFwdSm90ILi2EN4cute5tupleIJNS5_1CILi1EEES8_S8_EEENS6_IJNS7_ILi64EEESA_SA_EEELi512ENS_10bfloat16_tEfNS_4arch4Sm90ELb1ELb0ELb0ELb1ELb0ELb1ELb0ELb0ELb0ELb1ELb1ELb0EEENS1_21CollectiveEpilogueFwdINS6_IJSA_NS7_ILi512EEESA_EEES9_SC_SE_Li256ELb1ELb1ELb1ELb0EEENS1_36VarlenDynamicPersistentTileSchedulerILi64ELi64ELi256ELi128ELb1ELb1ELb1ELb1ELb1ELb1EEEEEEEEEvNT_6ParamsE,"ax",@progbits
	.align	128
.text._ZN7cutlass13device_kernelIN5flash11enable_sm90INS1_16FlashAttnFwdSm90INS1_25CollectiveMainloopFwdSm90ILi2EN4cute5tupleIJNS5_1CILi1EEES8_S8_EEENS6_IJNS7_ILi64EEESA_SA_EEELi512ENS_10bfloat16_tEfNS_4arch4Sm90ELb1ELb0ELb0ELb1ELb0ELb1ELb0ELb0ELb0ELb1ELb1ELb0EEENS1_21CollectiveEpilogueFwdINS6_IJSA_NS7_ILi512EEESA_EEES9_SC_SE_Li256ELb1ELb1ELb1ELb0EEENS1_36VarlenDynamicPersistentTileSchedulerILi64ELi64ELi256ELi128ELb1ELb1ELb1ELb1ELb1ELb1EEEEEEEEEvNT_6ParamsE:
        .type           _ZN7cutlass13device_kernelIN5flash11enable_sm90INS1_16FlashAttnFwdSm90INS1_25CollectiveMainloopFwdSm90ILi2EN4cute5tupleIJNS5_1CILi1EEES8_S8_EEENS6_IJNS7_ILi64EEESA_SA_EEELi512ENS_10bfloat16_tEfNS_4arch4Sm90ELb1ELb0ELb0ELb1ELb0ELb1ELb0ELb0ELb0ELb1ELb1ELb0EEENS1_21CollectiveEpilogueFwdINS6_IJSA_NS7_ILi512EEESA_EEES9_SC_SE_Li256ELb1ELb1ELb1ELb0EEENS1_36VarlenDynamicPersistentTileSchedulerILi64ELi64ELi256ELi128ELb1ELb1ELb1ELb1ELb1ELb1EEEEEEEEEvNT_6ParamsE,@function
        .size           _ZN7cutlass13device_kernelIN5flash11enable_sm90INS1_16FlashAttnFwdSm90INS1_25CollectiveMainloopFwdSm90ILi2EN4cute5tupleIJNS5_1CILi1EEES8_S8_EEENS6_IJNS7_ILi64EEESA_SA_EEELi512ENS_10bfloat16_tEfNS_4arch4Sm90ELb1ELb0ELb0ELb1ELb0ELb1ELb0ELb0ELb0ELb1ELb1ELb0EEENS1_21CollectiveEpilogueFwdINS6_IJSA_NS7_ILi512EEESA_EEES9_SC_SE_Li256ELb1ELb1ELb1ELb0EEENS1_36VarlenDynamicPersistentTileSchedulerILi64ELi64ELi256ELi128ELb1ELb1ELb1ELb1ELb1ELb1EEEEEEEEEvNT_6ParamsE,(.L_x_15011 - _ZN7cutlass13device_kernelIN5flash11enable_sm90INS1_16FlashAttnFwdSm90INS1_25CollectiveMainloopFwdSm90ILi2EN4cute5tupleIJNS5_1CILi1EEES8_S8_EEENS6_IJNS7_ILi64EEESA_SA_EEELi512ENS_10bfloat16_tEfNS_4arch4Sm90ELb1ELb0ELb0ELb1ELb0ELb1ELb0ELb0ELb0ELb1ELb1ELb0EEENS1_21CollectiveEpilogueFwdINS6_IJSA_NS7_ILi512EEESA_EEES9_SC_SE_Li256ELb1ELb1ELb1ELb0EEENS1_36VarlenDynamicPersistentTileSchedulerILi64ELi64ELi256ELi128ELb1ELb1ELb1ELb1ELb1ELb1EEEEEEEEEvNT_6ParamsE)
        .other          _ZN7cutlass13device_kernelIN5flash11enable_sm90INS1_16FlashAttnFwdSm90INS1_25CollectiveMainloopFwdSm90ILi2EN4cute5tupleIJNS5_1CILi1EEES8_S8_EEENS6_IJNS7_ILi64EEESA_SA_EEELi512ENS_10bfloat16_tEfNS_4arch4Sm90ELb1ELb0ELb0ELb1ELb0ELb1ELb0ELb0ELb0ELb1ELb1ELb0EEENS1_21CollectiveEpilogueFwdINS6_IJSA_NS7_ILi512EEESA_EEES9_SC_SE_Li256ELb1ELb1ELb1ELb0EEENS1_36VarlenDynamicPersistentTileSchedulerILi64ELi64ELi256ELi128ELb1ELb1ELb1ELb1ELb1ELb1EEEEEEEEEvNT_6ParamsE,@"STO_CUDA_ENTRY STV_DEFAULT"
_ZN7cutlass13device_kernelIN5flash11enable_sm90INS1_16FlashAttnFwdSm90INS1_25CollectiveMainloopFwdSm90ILi2EN4cute5tupleIJNS5_1CILi1EEES8_S8_EEENS6_IJNS7_ILi64EEESA_SA_EEELi512ENS_10bfloat16_tEfNS_4arch4Sm90ELb1ELb0ELb0ELb1ELb0ELb1ELb0ELb0ELb0ELb1ELb1ELb0EEENS1_21CollectiveEpilogueFwdINS6_IJSA_NS7_ILi512EEESA_EEES9_SC_SE_Li256ELb1ELb1ELb1ELb0EEENS1_36VarlenDynamicPersistentTileSchedulerILi64ELi64ELi256ELi128ELb1ELb1ELb1ELb1ELb1ELb1EEEEEEEEEvNT_6ParamsE:
        /* <DEDUP_REMOVED lines=24> */
.L_x_7668:
[----:B------:R-:W-:Y:S05]  /*0180*/  BSYNC B0 ;  /* 0x0000000000007941 */ /* 0x000fea0003800000 */
.L_x_7667:
        /* <DEDUP_REMOVED lines=37> */
.L_x_7669:
        /* <DEDUP_REMOVED lines=22> */
.L_x_7670:
        /* <DEDUP_REMOVED lines=18> */
.L_x_7671:
        /* <DEDUP_REMOVED lines=22> */
.L_x_7672:
        /* <DEDUP_REMOVED lines=22> */
.L_x_7673:
        /* <DEDUP_REMOVED lines=8> */
.L_x_7676:
        /* <DEDUP_REMOVED lines=24> */
[----:B------:R-:W-:-:S03]  /*0b20*/  IMAD.MOV.U32 R185, RZ, RZ, RZ ;  /* 0x000000ffffb97224 */ /* 0x000fc600078e00ff */
[CC--:B------:R-:W-:Y:S02]  /*0b30*/  LEA.HI R4, R3.reuse, R6.reuse, RZ, 0x4 ;  /* 0x0000000603047211 */ /* 0x0c0fe400078f20ff */
[CC--:B------:R-:W-:Y:S02]  /*0b40*/  LEA.HI R5, R3.reuse, R6.reuse, RZ, 0x5 ;  /* 0x0000000603057211 */ /* 0x0c0fe400078f28ff */
[CC--:B------:R-:W-:Y:S02]  /*0b50*/  LEA.HI R0, R3.reuse, R6.reuse, RZ, 0x7 ;  /* 0x0000000603007211 */ /* 0x0c0fe400078f38ff */
[CC--:B------:R-:W-:Y:S02]  /*0b60*/  LEA.HI R13, R3.reuse, R6.reuse, RZ, 0x2 ;  /* 0x00000006030d7211 */ /* 0x0c0fe400078f10ff */
[----:B------:R-:W-:Y:S02]  /*0b70*/  LEA.HI R3, R3, R6, RZ, 0x3 ;  /* 0x0000000603037211 */ /* 0x000fe400078f18ff */
[----:B------:R-:W-:-:S02]  /*0b80*/  SHF.R.S32.HI R202, RZ, 0x5, R5 ;  /* 0x00000005ffca7819 */ /* 0x000fc40000011405 */
[----:B------:R-:W-:Y:S02]  /*0b90*/  LOP3.LUT R15, R3, 0xfffffff8, RZ, 0xc0, !PT ;  /* 0xfffffff8030f7812 */ /* 0x000fe400078ec0ff */
[----:B------:R-:W-:Y:S02]  /*0ba0*/  LOP3.LUT R3, R4, 0xfffffff0, RZ, 0xc0, !PT ;  /* 0xfffffff004037812 */ /* 0x000fe400078ec0ff */
[----:B------:R-:W-:Y:S01]  /*0bb0*/  SHF.R.S32.HI R5, RZ, 0x1f, R5 ;  /* 0x0000001fff057819 */ /* 0x000fe20000011405 */
[C---:B------:R-:W-:Y:S01]  /*0bc0*/  IMAD.IADD R15, R6.reuse, 0x1, -R15 ;  /* 0x00000001060f7824 */ /* 0x040fe200078e0a0f */
[----:B------:R-:W-:Y:S01]  /*0bd0*/  SHF.R.S32.HI R7, RZ, 0x4, R4 ;  /* 0x00000004ff077819 */ /* 0x000fe20000011404 */
[----:B------:R-:W-:Y:S01]  /*0be0*/  IMAD.IADD R3, R6, 0x1, -R3 ;  /* 0x0000000106037824 */ /* 0x000fe200078e0a03 */
[----:B------:R-:W-:Y:S01]  /*0bf0*/  LOP3.LUT R9, R0, 0xffffff80, RZ, 0xc0, !PT ;  /* 0xffffff8000097812 */ /* 0x000fe200078ec0ff */
[----:B------:R-:W-:Y:S01]  /*0c00*/  IMAD.SHL.U32 R188, R15, 0x8, RZ ;  /* 0x000000080fbc7824 */ /* 0x000fe200078e00ff */
[----:B------:R-:W-:-:S02]  /*0c10*/  LEA.HI R5, R5, R202, RZ, 0x2 ;  /* 0x000000ca05057211 */ /* 0x000fc400078f10ff */
[----:B------:R-:W-:Y:S01]  /*0c20*/  LEA.HI R4, R4, R7, RZ, 0x1 ;  /* 0x0000000704047211 */ /* 0x000fe200078f08ff */
[----:B------:R-:W-:Y:S01]  /*0c30*/  IMAD.IADD R9, R6, 0x1, -R9 ;  /* 0x0000000106097824 */ /* 0x000fe200078e0a09 */
[----:B------:R-:W-:Y:S01]  /*0c40*/  LOP3.LUT R11, R13, 0xfffffffc, RZ, 0xc0, !PT ;  /* 0xfffffffc0d0b7812 */ /* 0x000fe200078ec0ff */
[C---:B------:R-:W-:Y:S01]  /*0c50*/  VIADD R214, R188.reuse, 0x40 ;  /* 0x00000040bcd67836 */ /* 0x040fe20000000000 */
[----:B------:R-:W-:Y:S01]  /*0c60*/  SHF.R.S32.HI R24, RZ, 0x7, R0 ;  /* 0x00000007ff187819 */ /* 0x000fe20000011400 */
[----:B------:R-:W-:Y:S01]  /*0c70*/  VIADD R213, R188, 0x80 ;  /* 0x00000080bcd57836 */ /* 0x000fe20000000000 */
[----:B------:R-:W-:Y:S01]  /*0c80*/  SHF.R.S32.HI R8, RZ, 0x1f, R3 ;  /* 0x0000001fff087819 */ /* 0x000fe20000011403 */
[----:B------:R-:W-:Y:S01]  /*0c90*/  IMAD.IADD R186, R6, 0x1, -R11 ;  /* 0x0000000106ba7824 */ /* 0x000fe200078e0a0b */
[----:B------:R-:W-:Y:S01]  /*0ca0*/  LOP3.LUT R5, R5, 0x3ffffc, RZ, 0xc0, !PT ;  /* 0x003ffffc05057812 */ /* 0x000fe200078ec0ff */
[----:B------:R-:W-:Y:S01]  /*0cb0*/  IMAD R14, R24, 0x100, R3 ;  /* 0x00000100180e7824 */ /* 0x000fe200078e0203 */
[----:B------:R-:W-:Y:S01]  /*0cc0*/  LOP3.LUT R4, R4, 0x1ffffffe, RZ, 0xc0, !PT ;  /* 0x1ffffffe04047812 */ /* 0x000fe200078ec0ff */
[----:B------:R-:W-:Y:S01]  /*0cd0*/  STL [R1+0x48], R24 ;  /* 0x0000481801007387 */ /* 0x000fe20000100800 */
[----:B------:R-:W-:Y:S01]  /*0ce0*/  SHF.R.S32.HI R6, RZ, 0x1f, R9 ;  /* 0x0000001fff067819 */ /* 0x000fe20000011409 */
[----:B------:R-:W-:Y:S01]  /*0cf0*/  IMAD.IADD R5, R202, 0x1, -R5 ;  /* 0x00000001ca057824 */ /* 0x000fe200078e0a05 */
[----:B------:R-:W-:Y:S01]  /*0d00*/  LEA.HI R10, R8, R3, RZ, 0x3 ;  /* 0x00000003080a7211 */ /* 0x000fe200078f18ff */
[----:B------:R-:W-:Y:S01]  /*0d10*/  IMAD.IADD R4, R7, 0x1, -R4 ;  /* 0x0000000107047824 */ /* 0x000fe200078e0a04 */
[----:B------:R-:W-:Y:S01]  /*0d20*/  SHF.R.S32.HI R184, RZ, 0x2, R13 ;  /* 0x00000002ffb87819 */ /* 0x000fe2000001140d */
[----:B------:R-:W-:Y:S01]  /*0d30*/  IMAD R21, R5, 0x10, R14 ;  /* 0x0000001005157824 */ /* 0x000fe200078e020e */
[-C--:B------:R-:W-:Y:S01]  /*0d40*/  LEA.HI R7, R6, R9.reuse, RZ, 0x2 ;  /* 0x0000000906077211 */ /* 0x080fe200078f10ff */
[----:B------:R-:W-:Y:S01]  /*0d50*/  IMAD.SHL.U32 R4, R4, 0x8, RZ ;  /* 0x0000000804047824 */ /* 0x000fe200078e00ff */
[----:B------:R-:W-:Y:S01]  /*0d60*/  LOP3.LUT R12, R10, 0xfffffff8, RZ, 0xc0, !PT ;  /* 0xfffffff80a0c7812 */ /* 0x000fe200078ec0ff */
[----:B------:R-:W-:Y:S01]  /*0d70*/  VIADD R5, R184, 0x20 ;  /* 0x00000020b8057836 */ /* 0x000fe20000000000 */
[--C-:B------:R-:W-:Y:S01]  /*0d80*/  SHF.R.S32.HI R8, RZ, 0x2, R7.reuse ;  /* 0x00000002ff087819 */ /* 0x100fe20000011407 */
[----:B------:R-:W-:Y:S01]  /*0d90*/  IMAD.SHL.U32 R10, R10, 0x40, RZ ;  /* 0x000000400a0a7824 */ /* 0x000fe200078e00ff */
[----:B------:R-:W-:Y:S01]  /*0da0*/  SHF.R.S32.HI R11, RZ, 0x1f, R7 ;  /* 0x0000001fff0b7819 */ /* 0x000fe20000011407 */
[----:B------:R-:W-:Y:S01]  /*0db0*/  IMAD.IADD R12, R3, 0x1, -R12 ;  /* 0x00000001030c7824 */ /* 0x000fe200078e0a0c */
[----:B------:R-:W-:Y:S01]  /*0dc0*/  LOP3.LUT R14, R7, 0x7ffffffc, RZ, 0xc0, !PT ;  /* 0x7ffffffc070e7812 */ /* 0x000fe200078ec0ff */
[----:B------:R-:W-:Y:S01]  /*0dd0*/  VIADD R212, R188, 0xc0 ;  /* 0x000000c0bcd47836 */ /* 0x000fe20000000000 */
[----:B------:R-:W-:Y:S01]  /*0de0*/  LEA.HI R11, R11, R8, RZ, 0x3 ;  /* 0x000000080b0b7211 */ /* 0x000fe200078f18ff */
[----:B------:R-:W-:Y:S01]  /*0df0*/  IMAD.SHL.U32 R3, R12, 0x40, RZ ;  /* 0x000000400c037824 */ /* 0x000fe200078e00ff */
[----:B------:R-:W-:Y:S01]  /*0e00*/  SHF.R.S32.HI R16, RZ, 0x1f, R5 ;  /* 0x0000001fff107819 */ /* 0x000fe20000011405 */
[----:B------:R-:W-:Y:S01]  /*0e10*/  IMAD.IADD R14, R9, 0x1, -R14 ;  /* 0x00000001090e7824 */ /* 0x000fe200078e0a0e */
[----:B------:R-:W-:Y:S01]  /*0e20*/  LEA.HI R6, R6, R9, RZ, 0x5 ;  /* 0x0000000906067211 */ /* 0x000fe200078f28ff */
[----:B------:R-:W-:Y:S01]  /*0e30*/  VIADD R211, R188, 0x100 ;  /* 0x00000100bcd37836 */ /* 0x000fe20000000000 */
[----:B------:R-:W-:Y:S01]  /*0e40*/  LOP3.LUT R11, R11, 0xfffffff8, RZ, 0xc0, !PT ;  /* 0xfffffff80b0b7812 */ /* 0x000fe200078ec0ff */
[----:B------:R-:W-:Y:S01]  /*0e50*/  IMAD.SHL.U32 R203, R14, 0x2, RZ ;  /* 0x000000020ecb7824 */ /* 0x000fe200078e00ff */
[----:B------:R-:W-:Y:S01]  /*0e60*/  LEA.HI R9, R16, R5, RZ, 0x3 ;  /* 0x0000000510097211 */ /* 0x000fe200078f18ff */
[----:B------:R-:W-:Y:S01]  /*0e70*/  IMAD.SHL.U32 R5, R5, 0x40, RZ ;  /* 0x0000004005057824 */ /* 0x000fe200078e00ff */
[----:B------:R-:W-:Y:S01]  /*0e80*/  LOP3.LUT R3, R3, 0x1c0, RZ, 0xc0, !PT ;  /* 0x000001c003037812 */ /* 0x000fe200078ec0ff */
[----:B------:R-:W-:Y:S01]  /*0e90*/  IMAD.IADD R11, R8, 0x1, -R11 ;  /* 0x00000001080b7824 */ /* 0x000fe200078e0a0b */
[----:B------:R-:W-:Y:S01]  /*0ea0*/  LEA.HI R0, R0, R24, RZ, 0x1 ;  /* 0x0000001800007211 */ /* 0x000fe200078f08ff */
[--C-:B------:R-:W-:Y:S01]  /*0eb0*/  IMAD.U32 R8, R21, 0x40, R4.reuse ;  /* 0x0000004015087824 */ /* 0x100fe200078e0004 */
[----:B------:R-:W-:Y:S01]  /*0ec0*/  LOP3.LUT R7, R5, 0x1c0, RZ, 0xc0, !PT ;  /* 0x000001c005077812 */ /* 0x000fe200078ec0ff */
[----:B------:R-:W-:Y:S01]  /*0ed0*/  IMAD.SHL.U32 R9, R9, 0x40, RZ ;  /* 0x0000004009097824 */ /* 0x000fe200078e00ff */
[----:B------:R-:W-:Y:S01]  /*0ee0*/  LOP3.LUT R4, R3, 0x8, R4, 0xf8, !PT ;  /* 0x0000000803047812 */ /* 0x000fe200078ef804 */
[----:B------:R-:W-:Y:S01]  /*0ef0*/  IMAD.SHL.U32 R16, R186, 0x8, RZ ;  /* 0x00000008ba107824 */ /* 0x000fe200078e00ff */
[----:B------:R-:W-:Y:S01]  /*0f00*/  SHF.R.U32.HI R5, RZ, 0x3, R3 ;  /* 0x00000003ff057819 */ /* 0x000fe20000011603 */
[----:B------:R0:W-:Y:S01]  /*0f10*/  STL [R1+0x6c], R8 ;  /* 0x00006c0801007387 */ /* 0x0001e20000100800 */
[----:B------:R-:W-:Y:S01]  /*0f20*/  LOP3.LUT R3, R10, 0x7ffffe00, RZ, 0xc0, !PT ;  /* 0x7ffffe000a037812 */ /* 0x000fe200078ec0ff */
[----:B------:R-:W-:Y:S01]  /*0f30*/  VIADD R210, R188, 0x140 ;  /* 0x00000140bcd27836 */ /* 0x000fe20000000000 */
[----:B------:R-:W-:Y:S01]  /*0f40*/  LOP3.LUT R4, R4, R5, RZ, 0x3c, !PT ;  /* 0x0000000504047212 */ /* 0x000fe200078e3cff */
[----:B------:R-:W-:Y:S01]  /*0f50*/  IMAD.MOV.U32 R5, RZ, RZ, R17 ;  /* 0x000000ffff057224 */ /* 0x000fe200078e0011 */
[----:B------:R-:W-:Y:S01]  /*0f60*/  LOP3.LUT R0, R0, 0xfffffe, RZ, 0xc0, !PT ;  /* 0x00fffffe00007812 */ /* 0x000fe200078ec0ff */
[----:B------:R-:W-:Y:S01]  /*0f70*/  IMAD R3, R202, 0x400, R3 ;  /* 0x00000400ca037824 */ /* 0x000fe200078e0203 */
[----:B------:R-:W-:-:S02]  /*0f80*/  SHF.R.U32.HI R20, RZ, 0x3, R7 ;  /* 0x00000003ff147819 */ /* 0x000fc40000011607 */
[----:B------:R-:W-:Y:S01]  /*0f90*/  LOP3.LUT R7, R7, 0x38, R16, 0xf8, !PT ;  /* 0x0000003807077812 */ /* 0x000fe200078ef810 */
[----:B------:R-:W-:Y:S01]  /*0fa0*/  IMAD.IADD R3, R3, 0x1, R4 ;  /* 0x0000000103037824 */ /* 0x000fe200078e0204 */
[----:B------:R-:W-:Y:S01]  /*0fb0*/  LEA.HI R4, R186, R186, RZ, 0x1 ;  /* 0x000000baba047211 */ /* 0x000fe200078f08ff */
[----:B------:R-:W-:Y:S01]  /*0fc0*/  IMAD.IADD R0, R24, 0x1, -R0 ;  /* 0x0000000118007824 */ /* 0x000fe200078e0a00 */
[----:B0-----:R-:W-:Y:S01]  /*0fd0*/  LOP3.LUT R8, R9, 0xfffffe00, RZ, 0xc0, !PT ;  /* 0xfffffe0009087812 */ /* 0x001fe200078ec0ff */
[----:B------:R-:W-:Y:S01]  /*0fe0*/  IMAD R197, R3, 0x2, R2 ;  /* 0x0000000203c57824 */ /* 0x000fe200078e0202 */
[----:B------:R-:W-:Y:S01]  /*0ff0*/  LOP3.LUT R9, R4, 0x1ffffffe, RZ, 0xc0, !PT ;  /* 0x1ffffffe04097812 */ /* 0x000fe200078ec0ff */
[----:B------:R-:W-:Y:S01]  /*1000*/  IMAD.SHL.U32 R4, R0, 0x100, RZ ;  /* 0x0000010000047824 */ /* 0x000fe200078e00ff */
[----:B------:R-:W-:Y:S01]  /*1010*/  SHF.R.S32.HI R13, RZ, 0x1f, R13 ;  /* 0x0000001fff0d7819 */ /* 0x000fe2000001140d */
[----:B------:R-:W-:Y:S01]  /*1020*/  VIADD R200, R197, 0x26800 ;  /* 0x00026800c5c87836 */ /* 0x000fe20000000000 */
[----:B------:R-:W-:Y:S01]  /*1030*/  LOP3.LUT R21, R8, R7, R20, 0xf6, !PT ;  /* 0x0000000708157212 */ /* 0x000fe200078ef614 */
[----:B------:R-:W-:Y:S01]  /*1040*/  IMAD.IADD R193, R203, 0x1, R4 ;  /* 0x00000001cbc17824 */ /* 0x000fe200078e0204 */
[----:B------:R-:W-:Y:S01]  /*1050*/  LEA.HI R13, R13, R184, RZ, 0x3 ;  /* 0x000000b80d0d7211 */ /* 0x000fe200078f18ff */
[----:B------:R0:W-:Y:S01]  /*1060*/  STL [R1+0x68], R4 ;  /* 0x0000680401007387 */ /* 0x0001e20000100800 */
[----:B------:R-:W-:Y:S01]  /*1070*/  SHF.R.S32.HI R6, RZ, 0x5, R6 ;  /* 0x00000005ff067819 */ /* 0x000fe20000011406 */
[----:B------:R-:W-:Y:S01]  /*1080*/  VIADD R27, R193, 0x10 ;  /* 0x00000010c11b7836 */ /* 0x000fe20000000000 */
[----:B------:R-:W-:Y:S01]  /*1090*/  LOP3.LUT R13, R13, 0xfffffff8, RZ, 0xc0, !PT ;  /* 0xfffffff80d0d7812 */ /* 0x000fe200078ec0ff */
[C---:B------:R-:W-:Y:S01]  /*10a0*/  VIADD R28, R193.reuse, 0x8 ;  /* 0x00000008c11c7836 */ /* 0x040fe20000000000 */
[----:B------:R-:W-:Y:S01]  /*10b0*/  R2P PR, R12, 0x6 ;  /* 0x000000060c007804 */ /* 0x000fe20000000000 */
[----:B------:R-:W-:Y:S01]  /*10c0*/  VIADD R25, R193, 0x20 ;  /* 0x00000020c1197836 */ /* 0x000fe20000000000 */
[----:B------:R-:W-:Y:S01]  /*10d0*/  SHF.R.S32.HI R0, RZ, 0x1f, R214 ;  /* 0x0000001fff007819 */ /* 0x000fe200000114d6 */
[----:B------:R-:W-:Y:S01]  /*10e0*/  IMAD.MOV.U32 R7, RZ, RZ, R19 ;  /* 0x000000ffff077224 */ /* 0x000fe200078e0013 */
[----:B------:R-:W-:Y:S01]  /*10f0*/  SHF.R.S32.HI R8, RZ, 0x1f, R213 ;  /* 0x0000001fff087819 */ /* 0x000fe200000114d5 */
[----:B0-----:R-:W-:Y:S01]  /*1100*/  IMAD R4, R21, 0x2, R2 ;  /* 0x0000000215047824 */ /* 0x001fe200078e0202 */
        /* <DEDUP_REMOVED lines=18> */
[----:B------:R0:W-:Y:S01]  /*1230*/  STL [R1+0x64], R4 ;  /* 0x0000640401007387 */ /* 0x0001e20000100800 */
[----:B------:R-:W-:Y:S01]  /*1240*/  IMAD R189, R6, 0x10, R11 ;  /* 0x0000001006bd7824 */ /* 0x000fe200078e020b */
[----:B------:R-:W-:Y:S01]  /*1250*/  SHF.R.S32.HI R26, RZ, 0x1f, R24 ;  /* 0x0000001fff1a7819 */ /* 0x000fe20000011418 */
[C---:B------:R-:W-:Y:S01]  /*1260*/  VIADD R13, R193.reuse, 0x58 ;  /* 0x00000058c10d7836 */ /* 0x040fe20000000000 */
[----:B------:R-:W-:Y:S01]  /*1270*/  SHF.R.S32.HI R21, RZ, 0x1f, R19 ;  /* 0x0000001fff157819 */ /* 0x000fe20000011413 */
[C---:B------:R-:W-:Y:S01]  /*1280*/  VIADD R10, R193.reuse, 0x70 ;  /* 0x00000070c10a7836 */ /* 0x040fe20000000000 */
[----:B------:R-:W-:Y:S01]  /*1290*/  SHF.R.S32.HI R24, RZ, 0x1f, R20 ;  /* 0x0000001fff187819 */ /* 0x000fe20000011414 */
[C---:B------:R-:W-:Y:S01]  /*12a0*/  IMAD.IADD R204, R186.reuse, 0x1, -R9 ;  /* 0x00000001bacc7824 */ /* 0x040fe200078e0a09 */
        /* <DEDUP_REMOVED lines=9> */
[----:B0-----:R-:W-:Y:S01]  /*1340*/  VIADD R4, R193, 0x88 ;  /* 0x00000088c1047836 */ /* 0x001fe20000000000 */
        /* <DEDUP_REMOVED lines=33> */
[----:B------:R-:W-:Y:S01]  /*1560*/  IMAD.MOV.U32 R6, RZ, RZ, R18 ;  /* 0x000000ffff067224 */ /* 0x000fe200078e0012 */
[----:B------:R-:W-:Y:S01]  /*1570*/  SHF.R.S32.HI R3, RZ, 0x1f, R221 ;  /* 0x0000001fff037819 */ /* 0x000fe200000114dd */
[----:B------:R-:W-:Y:S01]  /*1580*/  IMAD.IADD R200, R200, 0x1, R199 ;  /* 0x00000001c8c87824 */ /* 0x000fe200078e02c7 */
[----:B------:R-:W-:Y:S01]  /*1590*/  SHF.R.S32.HI R0, RZ, 0x1f, R220 ;  /* 0x0000001fff007819 */ /* 0x000fe200000114dc */
[----:B------:R-:W-:-:S02]  /*15a0*/  IMAD.MOV.U32 R18, RZ, RZ, RZ ;  /* 0x000000ffff127224 */ /* 0x000fc400078e00ff */
[----:B------:R-:W-:Y:S02]  /*15b0*/  VIADD R192, R186, 0x10 ;  /* 0x00000010bac07836 */ /* 0x000fe40000000000 */
[----:B------:R-:W-:Y:S02]  /*15c0*/  IMAD R204, R204, 0x8, R189 ;  /* 0x00000008cccc7824 */ /* 0x000fe400078e02bd */
[----:B------:R-:W-:-:S07]  /*15d0*/  IMAD.IADD R199, R199, 0x1, R198 ;  /* 0x00000001c7c77824 */ /* 0x000fce00078e02c6 */
.L_x_7824:
[----:B01-34-:R-:W0:Y:S01]  /*15e0*/  LDC.64 R8, c[0x0][0xc88] ;  /* 0x00032200ff087b82 */ /* 0x01be220000000a00 */
[----:B------:R-:W-:Y:S01]  /*15f0*/  ULDC.64 UR4, c[0x0][0xa28] ;  /* 0x00028a0000047ab9 */ /* 0x000fe20000000a00 */
[----:B------:R-:W-:Y:S01]  /*1600*/  ULDC.64 UR8, c[0x0][0xa18] ;  /* 0x0002860000087ab9 */ /* 0x000fe20000000a00 */
[----:B------:R-:W-:Y:S01]  /*1610*/  ULDC.64 UR6, c[0x0][0xa08] ;  /* 0x0002820000067ab9 */ /* 0x000fe20000000a00 */
[----:B0-----:R-:W-:-:S05]  /*1620*/  IMAD.WIDE R8, R7, 0x4, R8 ;  /* 0x0000000407087825 */ /* 0x001fca00078e0208 */
[----:B--2---:R-:W2:Y:S01]  /*1630*/  LDG.E R207, desc[UR42][R8.64] ;  /* 0x0000002a08cf7981 */ /* 0x004ea2000c1e1900 */
        /* <DEDUP_REMOVED lines=49> */
.L_x_7678:
[----:B------:R-:W-:Y:S02]  /*1950*/  IMAD.U32 R40, RZ, RZ, UR5 ;  /* 0x00000005ff287e24 */ /* 0x000fe4000f8e00ff */
[----:B------:R-:W-:Y:S01]  /*1960*/  IMAD.U32 R24, RZ, RZ, UR4 ;  /* 0x00000004ff187e24 */ /* 0x000fe2000f8e00ff */
[----:B------:R-:W-:Y:S06]  /*1970*/  @!P2 BRA `(.L_x_7679) ;  /* 0x000000000010a947 */ /* 0x000fec0003800000 */
[----:B------:R-:W-:-:S04]  /*1980*/  IADD3 R6, P0, R208, UR8, RZ ;  /* 0x00000008d0067c10 */ /* 0x000fc8000ff1e0ff */
[----:B------:R-:W-:-:S05]  /*1990*/  IADD3.X R7, R209, UR9, RZ, P0, !PT ;  /* 0x00000009d1077c10 */ /* 0x000fca00087fe4ff */
[----:B------:R0:W5:Y:S01]  /*19a0*/  LDG.E R24, desc[UR42][R6.64] ;  /* 0x0000002a06187981 */ /* 0x000162000c1e1900 */
[----:B------:R-:W-:Y:S05]  /*19b0*/  BRA `(.L_x_7680) ;  /* 0x0000000000107947 */ /* 0x000fea0003800000 */
.L_x_7679:
[----:B------:R-:W-:Y:S05]  /*19c0*/  @!P0 BRA `(.L_x_7680) ;  /* 0x00000000000c8947 */ /* 0x000fea0003800000 */
[----:B------:R-:W2:Y:S04]  /*19d0*/  LDG.E R3, desc[UR42][R8.64] ;  /* 0x0000002a08037981 */ /* 0x000ea8000c1e1900 */
[----:B------:R-:W2:Y:S02]  /*19e0*/  LDG.E R24, desc[UR42][R8.64+0x4] ;  /* 0x0000042a08187981 */ /* 0x000ea4000c1e1900 */
[----:B--2---:R-:W-:-:S07]  /*19f0*/  IMAD.IADD R24, R24, 0x1, -R3 ;  /* 0x0000000118187824 */ /* 0x004fce00078e0a03 */
.L_x_7680:
        /* <DEDUP_REMOVED lines=70> */
.L_x_7682:
[----:B------:R-:W-:Y:S05]  /*1e60*/  BSYNC B0 ;  /* 0x0000000000007941 */ /* 0x000fea0003800000 */
.L_x_7681:
        /* <DEDUP_REMOVED lines=36> */
.L_x_7685:
[----:B------:R-:W-:Y:S05]  /*20b0*/  BSYNC B6 ;  /* 0x0000000000067941 */ /* 0x000fea0003800000 */
.L_x_7684:
        /* <DEDUP_REMOVED lines=20> */
.L_x_7687:
[----:B------:R-:W-:Y:S05]  /*2200*/  BSYNC B6 ;  /* 0x0000000000067941 */ /* 0x000fea0003800000 */
.L_x_7686:
        /* <DEDUP_REMOVED lines=14> */
[CC--:B0-----:R-:W-:Y:S01]  /*22f0*/  IMAD.WIDE.U32 R8, R25.reuse, R6.reuse, RZ ;  /* 0x0000000619087225 */ /* 0x0c1fe200078e00ff */
        /* <DEDUP_REMOVED lines=8> */
[----:B-1----:R-:W-:Y:S01]  /*2380*/  ISETP.GE.AND P2, PT, R16, R27, PT ;  /* 0x0000001b1000720c */ /* 0x002fe20003f46270 */
[----:B------:R-:W1:Y:S01]  /*2390*/  LDC.64 R4, c[0x0][0x3f8] ;  /* 0x0000fe00ff047b82 */ /* 0x000e620000000a00 */
[----:B------:R-:W-:Y:S01]  /*23a0*/  SHF.R.S32.HI R187, RZ, 0x1f, R186 ;  /* 0x0000001fffbb7819 */ /* 0x000fe200000114ba */
[----:B------:R-:W-:Y:S01]  /*23b0*/  IMAD.IADD R9, R9, 0x1, R3 ;  /* 0x0000000109097824 */ /* 0x000fe200078e0203 */
[----:B------:R-:W-:Y:S01]  /*23c0*/  LOP3.LUT R58, R58, 0x1c0, RZ, 0xc0, !PT ;  /* 0x000001c03a3a7812 */ /* 0x000fe200078ec0ff */
[----:B------:R-:W-:Y:S01]  /*23d0*/  IMAD R13, R73, R6, RZ ;  /* 0x00000006490d7224 */ /* 0x000fe200078e02ff */
[----:B------:R-:W-:Y:S01]  /*23e0*/  P2R R74, PR, RZ, 0x4 ;  /* 0x00000004ff4a7803 */ /* 0x000fe20000000000 */
[----:B------:R-:W-:Y:S01]  /*23f0*/  IMAD.WIDE.U32 R20, R205, UR4, R8 ;  /* 0x00000004cd147c25 */ /* 0x000fe2000f8e0008 */
[----:B------:R-:W-:-:S02]  /*2400*/  SHF.R.U32.HI R54, RZ, 0x3, R58 ;  /* 0x00000003ff367819 */ /* 0x000fc4000001163a */
[----:B------:R-:W-:Y:S01]  /*2410*/  SHF.L.U64.HI R62, R6, 0x6, R7 ;  /* 0x00000006063e7819 */ /* 0x000fe20000010207 */
[C---:B------:R-:W-:Y:S01]  /*2420*/  IMAD R21, R205.reuse, UR5, R21 ;  /* 0x00000005cd157c24 */ /* 0x040fe2000f8e0215 */
[----:B------:R-:W-:Y:S01]  /*2430*/  ULDC.64 UR4, c[0x0][0x330] ;  /* 0x0000cc0000047ab9 */ /* 0x000fe20000000a00 */
[----:B------:R-:W-:Y:S02]  /*2440*/  IMAD R13, R184, R7, R13 ;  /* 0x00000007b80d7224 */ /* 0x000fe400078e020d */
[----:B------:R-:W-:-:S04]  /*2450*/  IMAD.WIDE.U32 R28, R205, UR4, R16 ;  /* 0x00000004cd1c7c25 */ /* 0x000fc8000f8e0010 */
[----:B------:R-:W-:Y:S01]  /*2460*/  IMAD R29, R205, UR5, R29 ;  /* 0x00000005cd1d7c24 */ /* 0x000fe2000f8e021d */
[----:B------:R-:W-:Y:S01]  /*2470*/  ULDC.64 UR4, c[0x0][0x310] ;  /* 0x0000c40000047ab9 */ /* 0x000fe20000000a00 */
[----:B--2---:R-:W-:-:S04]  /*2480*/  IMAD.WIDE.U32 R34, R184, R56, R186 ;  /* 0x00000038b8227225 */ /* 0x004fc800078e00ba */
[----:B-1----:R-:W-:Y:S01]  /*2490*/  IMAD R8, R73, R4, RZ ;  /* 0x0000000449087224 */ /* 0x002fe200078e02ff */
[----:B------:R-:W-:Y:S01]  /*24a0*/  SHF.L.U64.HI R60, R4, 0x6, R5 ;  /* 0x00000006043c7819 */ /* 0x000fe20000010205 */
[----:B------:R-:W-:Y:S01]  /*24b0*/  IMAD.WIDE.U32 R36, R184, R56, R16 ;  /* 0x00000038b8247225 */ /* 0x000fe200078e0010 */
[----:B0-----:R-:W-:-:S03]  /*24c0*/  LEA.HI R53, R53, 0x8, RZ, 0x19 ;  /* 0x0000000835357811 */ /* 0x001fc600078fc8ff */
[C---:B---3--:R-:W-:Y:S02]  /*24d0*/  IMAD R11, R184.reuse, R5, R8 ;  /* 0x00000005b80b7224 */ /* 0x048fe400078e0208 */
[----:B------:R-:W-:-:S04]  /*24e0*/  IMAD.WIDE.U32 R8, R184, R6, R16 ;  /* 0x00000006b8087225 */ /* 0x000fc800078e0010 */
[----:B------:R-:W-:-:S04]  /*24f0*/  IMAD.WIDE.U32 R30, R184, R4, R186 ;  /* 0x00000004b81e7225 */ /* 0x000fc800078e00ba */
[----:B------:R-:W-:-:S04]  /*2500*/  IMAD.WIDE.U32 R32, R184, R4, R16 ;  /* 0x00000004b8207225 */ /* 0x000fc800078e0010 */
[----:B------:R-:W-:Y:S02]  /*2510*/  IMAD.IADD R31, R31, 0x1, R11 ;  /* 0x000000011f1f7824 */ /* 0x000fe400078e020b */
[----:B------:R-:W-:Y:S02]  /*2520*/  IMAD.IADD R33, R11, 0x1, R33 ;  /* 0x000000010b217824 */ /* 0x000fe400078e0221 */
[----:B-----5:R-:W-:-:S04]  /*2530*/  IMAD.WIDE.U32 R30, R152, R4, R30 ;  /* 0x00000004981e7225 */ /* 0x020fc800078e001e */
[----:B------:R-:W-:Y:S02]  /*2540*/  VIADD R55, R16, 0x20 ;  /* 0x0000002010377836 */ /* 0x000fe40000000000 */
[----:B------:R-:W-:-:S04]  /*2550*/  IMAD.WIDE.U32 R32, R152, R4, R32 ;  /* 0x0000000498207225 */ /* 0x000fc800078e0020 */
[----:B------:R-:W-:Y:S02]  /*2560*/  IMAD.SHL.U32 R61, R6, 0x40, RZ ;  /* 0x00000040063d7824 */ /* 0x000fe400078e00ff */
[----:B------:R-:W-:Y:S02]  /*2570*/  IMAD.SHL.U32 R59, R4, 0x40, RZ ;  /* 0x00000040043b7824 */ /* 0x000fe400078e00ff */
[----:B------:R-:W-:Y:S01]  /*2580*/  IMAD.SHL.U32 R52, R27, 0x2, RZ ;  /* 0x000000021b347824 */ /* 0x000fe200078e00ff */
[----:B----4-:R-:W-:-:S04]  /*2590*/  SHF.R.S32.HI R3, RZ, 0x1f, R0 ;  /* 0x0000001fff037819 */ /* 0x010fc80000011400 */
[----:B------:R-:W-:Y:S02]  /*25a0*/  SEL R10, R3, RZ, !P0 ;  /* 0x000000ff030a7207 */ /* 0x000fe40004000000 */
[----:B------:R-:W-:-:S03]  /*25b0*/  SEL R3, R0, RZ, !P0 ;  /* 0x000000ff00037207 */ /* 0x000fc60004000000 */
[----:B------:R-:W-:Y:S02]  /*25c0*/  IMAD R0, R10, UR4, RZ ;  /* 0x000000040a007c24 */ /* 0x000fe4000f8e02ff */
[----:B------:R-:W-:-:S04]  /*25d0*/  IMAD.WIDE.U32 R20, R3, UR4, R20 ;  /* 0x0000000403147c25 */ /* 0x000fc8000f8e0014 */
[C---:B------:R-:W-:Y:S01]  /*25e0*/  IMAD R65, R3.reuse, UR5, R0 ;  /* 0x0000000503417c24 */ /* 0x040fe2000f8e0200 */
[----:B------:R-:W-:Y:S01]  /*25f0*/  ULDC.64 UR4, c[0x0][0x338] ;  /* 0x0000ce0000047ab9 */ /* 0x000fe20000000a00 */
[----:B------:R-:W-:Y:S01]  /*2600*/  IADD3 R72, P0, R20, R8, RZ ;  /* 0x0000000814487210 */ /* 0x000fe20007f1e0ff */
[----:B------:R-:W-:Y:S02]  /*2610*/  IMAD R10, R10, UR4, RZ ;  /* 0x000000040a0a7c24 */ /* 0x000fe4000f8e02ff */
[C---:B------:R-:W-:Y:S01]  /*2620*/  IMAD.WIDE.U32 R28, R3.reuse, UR4, R28 ;  /* 0x00000004031c7c25 */ /* 0x040fe2000f8e001c */
[----:B------:R-:W-:Y:S02]  /*2630*/  ULDC UR4, c[0x0][0x2f4] ;  /* 0x0000bd0000047ab9 */ /* 0x000fe40000000800 */
[----:B------:R-:W-:Y:S01]  /*2640*/  ISETP.GE.AND P4, PT, R16, UR4, PT ;  /* 0x0000000410007c0c */ /* 0x000fe2000bf86270 */
[----:B------:R-:W-:Y:S01]  /*2650*/  IMAD R15, R3, UR5, R10 ;  /* 0x00000005030f7c24 */ /* 0x000fe2000f8e020a */
[----:B------:R-:W-:Y:S01]  /*2660*/  SEL R3, R27, RZ, P2 ;  /* 0x000000ff1b037207 */ /* 0x000fe20001000000 */
[----:B------:R-:W-:Y:S01]  /*2670*/  IMAD.IADD R65, R21, 0x1, R65 ;  /* 0x0000000115417824 */ /* 0x000fe200078e0241 */
[----:B------:R-:W-:Y:S01]  /*2680*/  ISETP.GE.AND P3, PT, R55, UR4, PT ;  /* 0x0000000437007c0c */ /* 0x000fe2000bf66270 */
[----:B------:R-:W-:-:S02]  /*2690*/  IMAD R0, R73, R56, RZ ;  /* 0x0000003849007224 */ /* 0x000fc400078e02ff */
[----:B------:R-:W-:Y:S01]  /*26a0*/  IMAD.IADD R3, R16, 0x1, R3 ;  /* 0x0000000110037824 */ /* 0x000fe200078e0203 */
[----:B------:R-:W-:Y:S01]  /*26b0*/  IADD3.X R64, R65, R9, R13, P0, !PT ;  /* 0x0000000941407210 */ /* 0x000fe200007fe40d */
[C---:B------:R-:W-:Y:S01]  /*26c0*/  IMAD R9, R184.reuse, R57, R0 ;  /* 0x00000039b8097224 */ /* 0x040fe200078e0200 */
[----:B------:R-:W-:Y:S02]  /*26d0*/  IADD3 R38, P0, R184, R25, RZ ;  /* 0x00000019b8267210 */ /* 0x000fe40007f1e0ff */
[----:B------:R-:W-:Y:S01]  /*26e0*/  SHF.R.S32.HI R0, RZ, 0x1f, R3 ;  /* 0x0000001fff007819 */ /* 0x000fe20000011403 */
[----:B------:R-:W-:Y:S02]  /*26f0*/  IMAD.IADD R35, R35, 0x1, R9 ;  /* 0x0000000123237824 */ /* 0x000fe400078e0209 */
[----:B------:R-:W-:Y:S01]  /*2700*/  IMAD.IADD R37, R9, 0x1, R37 ;  /* 0x0000000109257824 */ /* 0x000fe200078e0225 */
[----:B------:R-:W-:Y:S01]  /*2710*/  LEA.HI R63, R0, R3, RZ, 0x3 ;  /* 0x00000003003f7211 */ /* 0x000fe200078f18ff */
[----:B------:R-:W-:Y:S01]  /*2720*/  IMAD.WIDE.U32 R34, R152, R56, R34 ;  /* 0x0000003898227225 */ /* 0x000fe200078e0022 */
[----:B------:R-:W-:-:S02]  /*2730*/  LOP3.LUT R3, R58, 0x18, R16, 0xf8, !PT ;  /* 0x000000183a037812 */ /* 0x000fc400078ef810 */
[----:B------:R-:W-:Y:S01]  /*2740*/  SHF.R.S32.HI R9, RZ, 0x1f, R152 ;  /* 0x0000001fff097819 */ /* 0x000fe20000011498 */
[----:B------:R-:W-:Y:S01]  /*2750*/  IMAD.WIDE.U32 R36, R152, R56, R36 ;  /* 0x0000003898247225 */ /* 0x000fe200078e0024 */
[----:B------:R-:W-:Y:S02]  /*2760*/  LOP3.LUT R3, R3, R54, RZ, 0x3c, !PT ;  /* 0x0000003603037212 */ /* 0x000fe400078e3cff */
[----:B------:R-:W-:Y:S01]  /*2770*/  LOP3.LUT R48, R63, 0xfffffff8, RZ, 0xc0, !PT ;  /* 0xfffffff83f307812 */ /* 0x000fe200078ec0ff */
[C---:B------:R-:W-:Y:S02]  /*2780*/  IMAD R0, R9.reuse, R4, RZ ;  /* 0x0000000409007224 */ /* 0x040fe400078e02ff */
[----:B------:R-:W-:Y:S01]  /*2790*/  IMAD R51, R202, 0x200, R3 ;  /* 0x00000200ca337824 */ /* 0x000fe200078e0203 */
[----:B------:R-:W-:Y:S01]  /*27a0*/  LOP3.LUT R3, R58, 0x38, R63, 0xf8, !PT ;  /* 0x000000383a037812 */ /* 0x000fe200078ef83f */
[----:B------:R-:W-:Y:S01]  /*27b0*/  IMAD R9, R9, R56, RZ ;  /* 0x0000003809097224 */ /* 0x000fe200078e02ff */
[----:B------:R-:W-:Y:S01]  /*27c0*/  SHF.R.S32.HI R45, RZ, 0x1f, R48 ;  /* 0x0000001fff2d7819 */ /* 0x000fe20000011430 */
[C---:B------:R-:W-:Y:S01]  /*27d0*/  IMAD R49, R152.reuse, R5, R0 ;  /* 0x0000000598317224 */ /* 0x040fe200078e0200 */
[----:B------:R-:W-:Y:S01]  /*27e0*/  LOP3.LUT R3, R3, R54, RZ, 0x3c, !PT ;  /* 0x0000003603037212 */ /* 0x000fe200078e3cff */
[----:B------:R-:W-:Y:S01]  /*27f0*/  IMAD R9, R152, R57, R9 ;  /* 0x0000003998097224 */ /* 0x000fe200078e0209 */
[----:B------:R-:W-:Y:S01]  /*2800*/  SHF.L.U64.HI R57, R56, 0x6, R57 ;  /* 0x0000000638397819 */ /* 0x000fe20000010239 */
[----:B------:R-:W-:-:S02]  /*2810*/  IMAD.IADD R50, R31, 0x1, R49 ;  /* 0x000000011f327824 */ /* 0x000fc400078e0231 */
[----:B------:R-:W-:Y:S02]  /*2820*/  IMAD.SHL.U32 R56, R56, 0x40, RZ ;  /* 0x0000004038387824 */ /* 0x000fe400078e00ff */
[----:B------:R-:W-:Y:S02]  /*2830*/  IMAD.X R39, R12, 0x1, R73, P0 ;  /* 0x000000010c277824 */ /* 0x000fe400000e0649 */
[----:B------:R-:W-:Y:S02]  /*2840*/  IMAD.IADD R49, R49, 0x1, R33 ;  /* 0x0000000131317824 */ /* 0x000fe400078e0221 */
[----:B------:R-:W-:Y:S02]  /*2850*/  IMAD.IADD R47, R35, 0x1, R9 ;  /* 0x00000001232f7824 */ /* 0x000fe400078e0209 */
[----:B------:R-:W-:Y:S02]  /*2860*/  IMAD.IADD R46, R9, 0x1, R37 ;  /* 0x00000001092e7824 */ /* 0x000fe400078e0225 */
[----:B------:R-:W-:-:S02]  /*2870*/  IMAD R3, R202, 0x200, R3 ;  /* 0x00000200ca037824 */ /* 0x000fc400078e0203 */
[----:B------:R-:W-:-:S07]  /*2880*/  IMAD.IADD R0, R29, 0x1, R15 ;  /* 0x000000011d007824 */ /* 0x000fce00078e020f */
.L_x_7717:
        /* <DEDUP_REMOVED lines=58> */
.L_x_7692:
[----:B------:R-:W-:Y:S05]  /*2c30*/  BSYNC B1 ;  /* 0x0000000000017941 */ /* 0x000fea0003800000 */
.L_x_7691:
        /* <DEDUP_REMOVED lines=20> */
.L_x_7693:
[----:B------:R-:W-:Y:S01]  /*2d80*/  IMAD R75, R23, 0x8, R2 ;  /* 0x00000008174b7824 */ /* 0x000fe200078e0202 */
[----:B------:R-:W-:Y:S01]  /*2d90*/  SHF.L.U32 R76, R185, 0x1f, RZ ;  /* 0x0000001fb94c7819 */ /* 0x000fe200000006ff */
[----:B------:R-:W-:Y:S03]  /*2da0*/  BSSY B1, `(.L_x_7694) ;  /* 0x0000003000017945 */ /* 0x000fe60003800000 */
[----:B------:R-:W0:Y:S02]  /*2db0*/  SYNCS.PHASECHK.TRANS64.TRYWAIT P5, [R75+URZ+0x28c90], R76 ;  /* 0x028c904c4b0075a7 */ /* 0x000e2400080a017f */
[----:B0-----:R-:W-:Y:S05]  /*2dc0*/  @!P5 BRA `(.L_x_7695) ;  /* 0x000001b80068d947 */ /* 0x001fea0003800000 */
.L_x_8013:
[----:B------:R-:W-:Y:S05]  /*2dd0*/  BSYNC B1 ;  /* 0x0000000000017941 */ /* 0x000fea0003800000 */
.L_x_7694:
        /* <DEDUP_REMOVED lines=53> */
.L_x_7700:
[----:B------:R-:W-:Y:S05]  /*3130*/  BSYNC B2 ;  /* 0x0000000000027941 */ /* 0x000fea0003800000 */
.L_x_7699:
[----:B--2---:R1:W-:Y:S02]  /*3140*/  STG.E.128 desc[UR42][R12.64], R4 ;  /* 0x000000040c007986 */ /* 0x0043e4000c101d2a */
.L_x_7698:
[----:B------:R-:W-:Y:S05]  /*3150*/  BSYNC B1 ;  /* 0x0000000000017941 */ /* 0x000fea0003800000 */
.L_x_7697:
        /* <DEDUP_REMOVED lines=56> */
.L_x_7702:
[----:B------:R-:W-:Y:S05]  /*34e0*/  BSYNC B1 ;  /* 0x0000000000017941 */ /* 0x000fea0003800000 */
.L_x_7701:
[----:B-1----:R2:W-:Y:S01]  /*34f0*/  STG.E.128 desc[UR42][R12.64+0x40], R4 ;  /* 0x000040040c007986 */ /* 0x0025e2000c101d2a */
[----:B------:R-:W-:Y:S05]  /*3500*/  BRA `(.L_x_7696) ;  /* 0x0000000c00507947 */ /* 0x000fea0003800000 */
.L_x_7690:
        /* <DEDUP_REMOVED lines=32> */
[----:B------:R-:W-:-:S03]  /*3710*/  IMAD.MOV.U32 R69, RZ, RZ, R7 ;  /* 0x000000ffff457224 */ /* 0x000fc600078e0007 */
        /* <DEDUP_REMOVED lines=11> */
.L_x_7703:
[----:B------:R-:W-:Y:S01]  /*37d0*/  IMAD R75, R23, 0x8, R2 ;  /* 0x00000008174b7824 */ /* 0x000fe200078e0202 */
[----:B------:R-:W-:Y:S01]  /*37e0*/  SHF.L.U32 R76, R185, 0x1f, RZ ;  /* 0x0000001fb94c7819 */ /* 0x000fe200000006ff */
[----:B------:R-:W0:Y:S01]  /*37f0*/  LDC R77, c[0x0][0x2f4] ;  /* 0x0000bd00ff4d7b82 */ /* 0x000e220000000800 */
[----:B------:R-:W-:Y:S02]  /*3800*/  BSSY B1, `(.L_x_7704) ;  /* 0x0000003000017945 */ /* 0x000fe40003800000 */
[----:B------:R-:W1:Y:S02]  /*3810*/  SYNCS.PHASECHK.TRANS64.TRYWAIT P5, [R75+URZ+0x28c90], R76 ;  /* 0x028c904c4b0075a7 */ /* 0x000e6400080a017f */
[----:B-1----:R-:W-:Y:S05]  /*3820*/  @!P5 BRA `(.L_x_7705) ;  /* 0x000001ac00e4d947 */ /* 0x002fea0003800000 */
.L_x_8014:
[----:B------:R-:W-:Y:S05]  /*3830*/  BSYNC B1 ;  /* 0x0000000000017941 */ /* 0x000fea0003800000 */
.L_x_7704:
        /* <DEDUP_REMOVED lines=36> */
[----:B------:R-:W-:Y:S01]  /*3a80*/  SHF.R.U64 R81, R4, 0x10, R5 ;  /* 0x0000001004517819 */ /* 0x000fe20000001205 */
[----:B------:R-:W-:Y:S01]  /*3a90*/  IMAD.U32 R5, R26, 0x10000, RZ ;  /* 0x000100001a057824 */ /* 0x000fe200078e00ff */
[----:B------:R-:W-:Y:S01]  /*3aa0*/  SHF.R.U64 R83, R6, 0x10, R7 ;  /* 0x0000001006537819 */ /* 0x000fe20000001207 */
[----:B0-----:R-:W-:Y:S01]  /*3ab0*/  IMAD.U32 R6, R12, 0x10000, RZ ;  /* 0x000100000c067824 */ /* 0x001fe200078e00ff */
[----:B------:R-:W-:Y:S01]  /*3ac0*/  PRMT R82, R91, 0x5432, R82 ;  /* 0x000054325b527816 */ /* 0x000fe20000000052 */
[----:B------:R-:W-:Y:S01]  /*3ad0*/  IMAD.U32 R4, R14, 0x10000, RZ ;  /* 0x000100000e047824 */ /* 0x000fe200078e00ff */
[----:B------:R-:W-:-:S02]  /*3ae0*/  PRMT R86, R87, 0x5432, R86 ;  /* 0x0000543257567816 */ /* 0x000fc40000000056 */
[----:B------:R-:W-:Y:S02]  /*3af0*/  SHF.R.U32.HI R84, RZ, 0x10, R7 ;  /* 0x00000010ff547819 */ /* 0x000fe40000011607 */
[----:B------:R-:W-:Y:S02]  /*3b00*/  SHF.R.U32.HI R89, RZ, 0x10, R11 ;  /* 0x00000010ff597819 */ /* 0x000fe4000001160b */
[----:B------:R-:W-:Y:S01]  /*3b10*/  PRMT R81, R87, 0x5410, R81 ;  /* 0x0000541057517816 */ /* 0x000fe20000000051 */
[----:B------:R-:W-:Y:S01]  /*3b20*/  IMAD.U32 R87, R86, 0x10000, RZ ;  /* 0x0001000056577824 */ /* 0x000fe200078e00ff */
[----:B------:R-:W-:Y:S01]  /*3b30*/  PRMT R7, R91, 0x5410, R83 ;  /* 0x000054105b077816 */ /* 0x000fe20000000053 */
[----:B------:R-:W-:Y:S01]  /*3b40*/  IMAD.U32 R83, R82, 0x10000, RZ ;  /* 0x0001000052537824 */ /* 0x000fe200078e00ff */
[----:B------:R-:W-:Y:S01]  /*3b50*/  SHF.R.U64 R88, R10, 0x10, R11 ;  /* 0x000000100a587819 */ /* 0x000fe2000000120b */
[----:B------:R-:W-:Y:S01]  /*3b60*/  IMAD.U32 R10, R13, 0x10000, RZ ;  /* 0x000100000d0a7824 */ /* 0x000fe200078e00ff */
[----:B------:R-:W-:Y:S01]  /*3b70*/  PRMT R89, R92, 0x5410, R89 ;  /* 0x000054105c597816 */ /* 0x000fe20000000059 */
[----:B------:R-:W-:Y:S01]  /*3b80*/  FMUL.FTZ R91, R80, R87 ;  /* 0x00000057505b7220 */ /* 0x000fe20000410000 */
[----:B------:R-:W-:Y:S01]  /*3b90*/  SHF.R.U64 R85, R8, 0x10, R9 ;  /* 0x0000001008557819 */ /* 0x000fe20000001209 */
[-C--:B------:R-:W-:Y:S01]  /*3ba0*/  FMUL.FTZ R93, R80, R83.reuse ;  /* 0x00000053505d7220 */ /* 0x080fe20000410000 */
[----:B------:R-:W-:Y:S01]  /*3bb0*/  LOP3.LUT R25, R25, 0xffff0000, RZ, 0xc0, !PT ;  /* 0xffff000019197812 */ /* 0x000fe200078ec0ff */
[----:B------:R-:W-:Y:S01]  /*3bc0*/  FFMA.FTZ R91, R10, R83, -R91 ;  /* 0x000000530a5b7223 */ /* 0x000fe2000001085b */
[----:B------:R-:W-:Y:S01]  /*3bd0*/  PRMT R84, R92, 0x5432, R84 ;  /* 0x000054325c547816 */ /* 0x000fe20000000054 */
        /* <DEDUP_REMOVED lines=19> */
[C---:B------:R-:W-:Y:S01]  /*3d10*/  FFMA.FTZ R94, R13.reuse, R10, -R94 ;  /* 0x0000000a0d5e7223 */ /* 0x040fe2000001085e */
[----:B------:R-:W-:Y:S01]  /*3d20*/  LOP3.LUT R84, R84, 0xffff0000, RZ, 0xc0, !PT ;  /* 0xffff000054547812 */ /* 0x000fe200078ec0ff */
[----:B------:R-:W-:Y:S01]  /*3d30*/  FFMA.FTZ R80, R13, R80, R15 ;  /* 0x000000500d507223 */ /* 0x000fe2000001000f */
[----:B------:R-:W-:Y:S01]  /*3d40*/  FFMA.FTZ R92, R11, R86, R92 ;  /* 0x000000560b5c7223 */ /* 0x000fe2000001005c */
[----:B------:R-:W-:Y:S01]  /*3d50*/  IMAD.U32 R13, R85, 0x10000, RZ ;  /* 0x00010000550d7824 */ /* 0x000fe200078e00ff */
[----:B------:R-:W-:Y:S01]  /*3d60*/  LOP3.LUT R24, R24, 0xffff0000, RZ, 0xc0, !PT ;  /* 0xffff000018187812 */ /* 0x000fe200078ec0ff */
[C---:B------:R-:W-:Y:S01]  /*3d70*/  FMUL.FTZ R10, R27.reuse, R82 ;  /* 0x000000521b0a7220 */ /* 0x040fe20000410000 */
[-C--:B------:R-:W-:Y:S01]  /*3d80*/  FMUL.FTZ R86, R27, R84.reuse ;  /* 0x000000541b567220 */ /* 0x080fe20000410000 */
[----:B------:R-:W-:Y:S01]  /*3d90*/  LOP3.LUT R85, R85, 0xffff0000, RZ, 0xc0, !PT ;  /* 0xffff000055557812 */ /* 0x000fe200078ec0ff */
[----:B------:R-:W-:Y:S01]  /*3da0*/  IMAD.U32 R11, R81, 0x10000, RZ ;  /* 0x00010000510b7824 */ /* 0x000fe200078e00ff */
[----:B------:R-:W-:Y:S01]  /*3db0*/  LOP3.LUT R12, R12, 0xffff0000, RZ, 0xc0, !PT ;  /* 0xffff00000c0c7812 */ /* 0x000fe200078ec0ff */
[----:B------:R-:W-:Y:S01]  /*3dc0*/  FFMA.FTZ R27, R9, R84, -R10 ;  /* 0x00000054091b7223 */ /* 0x000fe2000001080a */
        /* <DEDUP_REMOVED lines=19> */
[----:B------:R-:W-:Y:S01]  /*3f00*/  FMUL.FTZ R26, R26, R7 ;  /* 0x000000071a1a7220 */ /* 0x000fe20000410000 */
[----:B------:R-:W-:Y:S01]  /*3f10*/  F2FP.BF16.F32.PACK_AB R15, R10, R15 ;  /* 0x0000000f0a0f723e */ /* 0x000fe200000010ff */
        /* <DEDUP_REMOVED lines=14> */
[----:B------:R-:W-:-:S07]  /*4000*/  IMAD.MOV.U32 R27, RZ, RZ, R80 ;  /* 0x000000ffff1b7224 */ /* 0x000fce00078e0050 */
.L_x_7707:
[----:B------:R-:W-:Y:S05]  /*4010*/  BSYNC B1 ;  /* 0x0000000000017941 */ /* 0x000fea0003800000 */
.L_x_7706:
        /* <DEDUP_REMOVED lines=10> */
.L_x_7689:
[----:B------:R-:W-:-:S06]  /*40c0*/  UISETP.NE.AND UP0, UPT, UR37, 0x3, UPT ;  /* 0x000000032500788c */ /* 0x000fcc000bf05270 */
[----:B------:R-:W-:-:S13]  /*40d0*/  PLOP3.LUT P0, PT, PT, PT, UP0, 0x80, 0x0 ;  /* 0x000000000000781c */ /* 0x000fda0003f0f008 */
[----:B------:R-:W-:Y:S05]  /*40e0*/  @!P0 BRA `(.L_x_7708) ;  /* 0x0000000000048947 */ /* 0x000fea0003800000 */
[----:B------:R-:W-:Y:S01]  /*40f0*/  BPT.TRAP 0x1 ;  /* 0x000000040000795c */ /* 0x000fe20000300000 */
.L_x_7708:
        /* <DEDUP_REMOVED lines=8> */
.L_x_8015:
[----:B------:R-:W-:Y:S05]  /*4180*/  BSYNC B1 ;  /* 0x0000000000017941 */ /* 0x000fea0003800000 */
.L_x_7709:
        /* <DEDUP_REMOVED lines=12> */
.L_x_7696:
[----:B------:R-:W-:Y:S05]  /*4250*/  BSYNC B0 ;  /* 0x0000000000007941 */ /* 0x000fea0003800000 */
.L_x_7688:
        /* <DEDUP_REMOVED lines=17> */
.L_x_7712:
[----:B------:R-:W-:Y:S05]  /*4370*/  BSYNC B0 ;  /* 0x0000000000007941 */ /* 0x000fea0003800000 */
.L_x_7711:
[----:B------:R-:W2:Y:S01]  /*4380*/  SYNCS.PHASECHK.TRANS64.TRYWAIT P0, [R75+URZ+0x28cb0], R76 ;  /* 0x028cb04c4b0075a7 */ /* 0x000ea2000800017f */
[----:B------:R-:W-:Y:S04]  /*4390*/  BSSY B0, `(.L_x_7713) ;  /* 0x0000002000007945 */ /* 0x000fe80003800000 */
[----:B--2---:R-:W-:Y:S05]  /*43a0*/  @!P0 BRA `(.L_x_7714) ;  /* 0x000001a4002c8947 */ /* 0x004fea0003800000 */
.L_x_8016:
[----:B------:R-:W-:Y:S05]  /*43b0*/  BSYNC B0 ;  /* 0x0000000000007941 */ /* 0x000fea0003800000 */
.L_x_7713:
        /* <DEDUP_REMOVED lines=20> */
[----:B----4-:R-:W-:Y:S01]  /*4500*/  IMAD R25, R9, 0x2, R2 ;  /* 0x0000000209197824 */ /* 0x010fe200078e0202 */
[----:B------:R-:W-:Y:S01]  /*4510*/  ISETP.GE.AND P0, PT, R6, UR4, PT ;  /* 0x0000000406007c0c */ /* 0x000fe2000bf06270 */
[----:B------:R-:W-:-:S02]  /*4520*/  VIADD R14, R16, 0x80 ;  /* 0x00000080100e7836 */ /* 0x000fc40000000000 */
[----:B------:R-:W-:-:S08]  /*4530*/  VIADD R24, R16, 0xc0 ;  /* 0x000000c010187836 */ /* 0x000fd00000000000 */
[----:B------:R-:W1:Y:S04]  /*4540*/  @!P1 LDS.128 R4, [R25+0x400] ;  /* 0x0004000019049984 */ /* 0x000e680000000c00 */
[----:B------:R-:W3:Y:S04]  /*4550*/  @!P0 LDS.128 R8, [R25+0x2400] ;  /* 0x0024000019088984 */ /* 0x000ee80000000c00 */
[----:B-1----:R-:W-:Y:S01]  /*4560*/  @!P1 STG.E.128 desc[UR42][R12.64], R4 ;  /* 0x000000040c009986 */ /* 0x002fe2000c101d2a */
[----:B------:R-:W-:Y:S01]  /*4570*/  ISETP.GE.AND P1, PT, R14, UR4, PT ;  /* 0x000000040e007c0c */ /* 0x000fe2000bf26270 */
[----:B------:R-:W-:-:S02]  /*4580*/  VIADD R14, R16, 0x100 ;  /* 0x00000100100e7836 */ /* 0x000fc40000000000 */
[----:B---3--:R-:W-:Y:S01]  /*4590*/  @!P0 STG.E.128 desc[UR42][R12.64+0x80], R8 ;  /* 0x000080080c008986 */ /* 0x008fe2000c101d2a */
[----:B------:R-:W-:Y:S01]  /*45a0*/  ISETP.GE.AND P0, PT, R24, UR4, PT ;  /* 0x0000000418007c0c */ /* 0x000fe2000bf06270 */
        /* <DEDUP_REMOVED lines=16> */
[----:B------:R-:W-:Y:S02]  /*46b0*/  IMAD R24, R15, 0x2, R2 ;  /* 0x000000020f187824 */ /* 0x000fe400078e0202 */
[----:B------:R-:W-:-:S06]  /*46c0*/  VIADD R15, R16, 0xe0 ;  /* 0x000000e0100f7836 */ /* 0x000fcc0000000000 */
[----:B------:R-:W1:Y:S04]  /*46d0*/  @!P1 LDS.128 R4, [R25+0xc400] ;  /* 0x00c4000019049984 */ /* 0x000e680000000c00 */
[----:B------:R-:W3:Y:S04]  /*46e0*/  @!P0 LDS.128 R8, [R25+0xe400] ;  /* 0x00e4000019088984 */ /* 0x000ee80000000c00 */
[----:B-1----:R-:W-:Y:S01]  /*46f0*/  @!P1 STG.E.128 desc[UR42][R12.64+0x300], R4 ;  /* 0x000300040c009986 */ /* 0x002fe2000c101d2a */
[----:B------:R-:W-:-:S03]  /*4700*/  ISETP.GE.AND P1, PT, R55, UR4, PT ;  /* 0x0000000437007c0c */ /* 0x000fc6000bf26270 */
        /* <DEDUP_REMOVED lines=22> */
[----:B------:R-:W-:-:S03]  /*4870*/  ISETP.GE.AND P1, PT, R14, UR4, PT ;  /* 0x000000040e007c0c */ /* 0x000fc6000bf26270 */
[----:B---3--:R-:W-:Y:S01]  /*4880*/  @!P0 STG.E.128 desc[UR42][R12.64+0x2c0], R8 ;  /* 0x0002c0080c008986 */ /* 0x008fe2000c101d2a */
[----:B------:R-:W-:-:S09]  /*4890*/  ISETP.GE.AND P0, PT, R15, UR4, PT ;  /* 0x000000040f007c0c */ /* 0x000fd2000bf06270 */
[----:B------:R-:W1:Y:S04]  /*48a0*/  @!P1 LDS.128 R4, [R24+0xc400] ;  /* 0x00c4000018049984 */ /* 0x000e680000000c00 */
[----:B------:R-:W3:Y:S04]  /*48b0*/  @!P0 LDS.128 R8, [R24+0xe400] ;  /* 0x00e4000018088984 */ /* 0x000ee80000000c00 */
[----:B-1----:R1:W-:Y:S04]  /*48c0*/  @!P1 STG.E.128 desc[UR42][R12.64+0x340], R4 ;  /* 0x000340040c009986 */ /* 0x0023e8000c101d2a */
[----:B---3--:R1:W-:Y:S02]  /*48d0*/  @!P0 STG.E.128 desc[UR42][R12.64+0x3c0], R8 ;  /* 0x0003c0080c008986 */ /* 0x0083e4000c101d2a */
.L_x_7716:
[----:B------:R-:W-:Y:S05]  /*48e0*/  BSYNC B0 ;  /* 0x0000000000007941 */ /* 0x000fea0003800000 */
.L_x_7715:
        /* <DEDUP_REMOVED lines=17> */
.L_x_7683:
[----:B------:R-:W-:Y:S04]  /*4a00*/  BSSY B0, `(.L_x_7718) ;  /* 0x0000004000007945 */ /* 0x000fe80003800000 */
[----:B------:R-:W-:Y:S05]  /*4a10*/  @P0 BRA `(.L_x_7719) ;  /* 0x0000000000080947 */ /* 0x000fea0003800000 */
[----:B------:R-:W1:Y:S02]  /*4a20*/  FENCE.VIEW.ASYNC.G ;  /* 0x00000000000073c6 */ /* 0x000e640000000100 */
[----:B-1----:R-:W-:Y:S06]  /*4a30*/  BAR.ARV 0xc, 0x180 ;  /* 0x0306000000007b1d */ /* 0x002fec0000002000 */
.L_x_7719:
[----:B------:R-:W-:Y:S05]  /*4a40*/  BSYNC B0 ;  /* 0x0000000000007941 */ /* 0x000fea0003800000 */
.L_x_7718:
[----:B------:R-:W-:Y:S01]  /*4a50*/  UISETP.NE.AND UP0, UPT, UR38, 0x1, UPT ;  /* 0x000000012600788c */ /* 0x000fe2000bf05270 */
[----:B------:R-:W-:Y:S05]  /*4a60*/  BSSY B7, `(.L_x_7720) ;  /* 0x0000b7c000077945 */ /* 0x000fea0003800000 */
[----:B------:R-:W-:-:S13]  /*4a70*/  PLOP3.LUT P0, PT, PT, PT, UP0, 0x80, 0x0 ;  /* 0x000000000000781c */ /* 0x000fda0003f0f008 */
[----:B------:R-:W-:Y:S05]  /*4a80*/  @!P0 BRA `(.L_x_7721) ;  /* 0x0000002000708947 */ /* 0x000fea0003800000 */
[----:B------:R-:W1:Y:S01]  /*4a90*/  LDC R0, c[0x0][0x448] ;  /* 0x00011200ff007b82 */ /* 0x000e620000000800 */
[----:B------:R-:W-:Y:S01]  /*4aa0*/  VIADD R3, R195, 0x3f ;  /* 0x0000003fc3037836 */ /* 0x000fe20000000000 */
[----:B------:R-:W-:Y:S01]  /*4ab0*/  BSSY B0, `(.L_x_7722) ;  /* 0x000002b000007945 */ /* 0x000fe20003800000 */
[----:B------:R-:W-:Y:S01]  /*4ac0*/  IMAD.MOV.U32 R4, RZ, RZ, RZ ;  /* 0x000000ffff047224 */ /* 0x000fe200078e00ff */
[----:B-1----:R-:W-:-:S13]  /*4ad0*/  ISETP.NE.AND P0, PT, R0, 0x1, PT ;  /* 0x000000010000780c */ /* 0x002fda0003f05270 */
[----:B------:R-:W1:Y:S08]  /*4ae0*/  @P0 LDC R0, c[0x0][0x44c] ;  /* 0x00011300ff000b82 */ /* 0x000e700000000800 */
[----:B------:R-:W2:Y:S01]  /*4af0*/  @P0 LDC R5, c[0x0][0x450] ;  /* 0x00011400ff050b82 */ /* 0x000ea20000000800 */
[----:B-1----:R-:W-:-:S05]  /*4b00*/  @P0 IMAD.HI.U32 R0, R3, R0, RZ ;  /* 0x0000000003000227 */ /* 0x002fca00078e00ff */
[----:B--2---:R-:W-:-:S05]  /*4b10*/  @P0 SHF.R.U32.HI R3, RZ, R5, R0 ;  /* 0x00000005ff030219 */ /* 0x004fca0000011600 */
[----:B------:R-:W-:-:S05]  /*4b20*/  IMAD.IADD R3, R44, 0x1, R3 ;  /* 0x000000012c037824 */ /* 0x000fca00078e0203 */
[----:B------:R-:W-:-:S04]  /*4b30*/  SHF.R.S32.HI R0, RZ, 0x1f, R3 ;  /* 0x0000001fff007819 */ /* 0x000fc80000011403 */
[----:B------:R-:W-:-:S04]  /*4b40*/  LEA.HI R0, R0, R3, RZ, 0x6 ;  /* 0x0000000300007211 */ /* 0x000fc800078f30ff */
[----:B------:R-:W-:-:S04]  /*4b50*/  SHF.R.S32.HI R0, RZ, 0x6, R0 ;  /* 0x00000006ff007819 */ /* 0x000fc80000011400 */
[----:B------:R-:W-:-:S04]  /*4b60*/  VIMNMX R43, R43, R0, PT ;  /* 0x000000002b2b7248 */ /* 0x000fc80003fe0100 */
[----:B------:R-:W-:-:S13]  /*4b70*/  ISETP.GE.AND P0, PT, R43, 0x1, PT ;  /* 0x000000012b00780c */ /* 0x000fda0003f06270 */
        /* <DEDUP_REMOVED lines=30> */
.L_x_7723:
[----:B------:R-:W-:Y:S05]  /*4d60*/  BSYNC B0 ;  /* 0x0000000000007941 */ /* 0x000fea0003800000 */
.L_x_7722:
        /* <DEDUP_REMOVED lines=44> */
[----:B0-----:R-:W-:-:S02]  /*5030*/  CS2R R74, SRZ ;  /* 0x00000000004a7805 */ /* 0x001fc4000001ff00 */
        /* <DEDUP_REMOVED lines=26> */
[----:B------:R-:W2:Y:S04]  /*51e0*/  LDL R5, [R1+0x48] ;  /* 0x0000480001057983 */ /* 0x000ea80000100800 */
[----:B--2---:R-:W0:Y:S02]  /*51f0*/  SHFL.IDX PT, R3, R5, RZ, 0x1f ;  /* 0x00001fff05037589 */ /* 0x004e2400000e0000 */
[----:B0-----:R-:W-:-:S04]  /*5200*/  LEA.HI R5, R3, R3, RZ, 0x1 ;  /* 0x0000000303057211 */ /* 0x001fc800078f08ff */
[----:B------:R-:W-:Y:S01]  /*5210*/  LOP3.LUT R6, R5, 0x1fffe, RZ, 0xc0, !PT ;  /* 0x0001fffe05067812 */ /* 0x000fe200078ec0ff */
[----:B------:R-:W-:-:S04]  /*5220*/  IMAD.U32 R5, RZ, RZ, UR37 ;  /* 0x00000025ff057e24 */ /* 0x000fc8000f8e00ff */
[----:B------:R-:W-:Y:S01]  /*5230*/  IMAD.IADD R3, R3, 0x1, -R6 ;  /* 0x0000000103037824 */ /* 0x000fe200078e0a06 */
[----:B------:R-:W-:-:S03]  /*5240*/  ISETP.NE.AND P0, PT, R5, 0x3, PT ;  /* 0x000000030500780c */ /* 0x000fc60003f05270 */
[----:B------:R-:W-:-:S04]  /*5250*/  IMAD R3, R3, 0x8000, R2 ;  /* 0x0000800003037824 */ /* 0x000fc800078e0202 */
[----:B------:R-:W-:-:S05]  /*5260*/  VIADD R3, R3, 0x400 ;  /* 0x0000040003037836 */ /* 0x000fca0000000000 */
[----:B------:R-:W-:-:S04]  /*5270*/  SHF.R.U32.HI R3, RZ, 0x4, R3 ;  /* 0x00000004ff037819 */ /* 0x000fc80000011603 */
[----:B------:R-:W-:-:S04]  /*5280*/  LOP3.LUT R3, R3, 0x3fff, RZ, 0xc0, !PT ;  /* 0x00003fff03037812 */ /* 0x000fc800078ec0ff */
[----:B------:R-:W-:Y:S01]  /*5290*/  LOP3.LUT R3, R3, 0x2000000, RZ, 0xfc, !PT ;  /* 0x0200000003037812 */ /* 0x000fe200078efcff */
[----:B------:R-:W-:Y:S06]  /*52a0*/  @!P0 BRA `(.L_x_7725) ;  /* 0x0000000000048947 */ /* 0x000fec0003800000 */
[----:B------:R-:W-:Y:S01]  /*52b0*/  BPT.TRAP 0x1 ;  /* 0x000000040000795c */ /* 0x000fe20000300000 */
.L_x_7725:
        /* <DEDUP_REMOVED lines=11> */
.L_x_8017:
[----:B------:R-:W-:Y:S05]  /*5370*/  BSYNC B0 ;  /* 0x0000000000007941 */ /* 0x000fea0003800000 */
.L_x_7726:
        /* <DEDUP_REMOVED lines=56> */
.L_x_7735:
        /* <DEDUP_REMOVED lines=143> */
.L_x_7730:
[----:B------:R-:W-:Y:S01]  /*5ff0*/  IMAD R21, R18, 0x8, R2 ;  /* 0x0000000812157824 */ /* 0x000fe200078e0202 */
[----:B------:R-:W-:-:S04]  /*6000*/  SHF.L.U32 R4, R22, 0x1f, RZ ;  /* 0x0000001f16047819 */ /* 0x000fc800000006ff */
[----:B------:R0:W1:Y:S01]  /*6010*/  SYNCS.PHASECHK.TRANS64.TRYWAIT P2, [R21+URZ+0x28c50], R4 ;  /* 0x028c5004150075a7 */ /* 0x000062000804017f */
[----:B------:R-:W-:Y:S05]  /*6020*/  @!P0 BRA `(.L_x_7731) ;  /* 0x0000000000048947 */ /* 0x000fea0003800000 */
[----:B------:R-:W-:Y:S01]  /*6030*/  BPT.TRAP 0x1 ;  /* 0x000000040000795c */ /* 0x000fe20000300000 */
.L_x_7731:
[----:B------:R-:W-:Y:S04]  /*6040*/  BSSY B1, `(.L_x_7732) ;  /* 0x0000004000017945 */ /* 0x000fe80003800000 */
[----:B-1----:R-:W-:Y:S05]  /*6050*/  @P2 BRA `(.L_x_7733) ;  /* 0x0000000000082947 */ /* 0x002fea0003800000 */
[----:B------:R-:W1:Y:S02]  /*6060*/  SYNCS.PHASECHK.TRANS64.TRYWAIT P2, [R21+URZ+0x28c50], R4 ;  /* 0x028c5004150075a7 */ /* 0x000e64000804017f */
[----:B-1----:R-:W-:Y:S05]  /*6070*/  @!P2 BRA `(.L_x_7734) ;  /* 0x000001880020a947 */ /* 0x002fea0003800000 */
.L_x_7733:
[----:B------:R-:W-:Y:S05]  /*6080*/  BSYNC B1 ;  /* 0x0000000000017941 */ /* 0x000fea0003800000 */
.L_x_7732:
        /* <DEDUP_REMOVED lines=44> */
.L_x_7729:
[----:B------:R-:W-:Y:S05]  /*6350*/  BSYNC B0 ;  /* 0x0000000000007941 */ /* 0x000fea0003800000 */
.L_x_7728:
        /* <DEDUP_REMOVED lines=143> */
.L_x_7721:
        /* <DEDUP_REMOVED lines=45> */
.L_x_7737:
[----:B------:R-:W-:Y:S05]  /*6f20*/  BSYNC B0 ;  /* 0x0000000000007941 */ /* 0x000fea0003800000 */
.L_x_7736:
        /* <DEDUP_REMOVED lines=101> */
.L_x_7739:
[----:B------:R-:W-:Y:S05]  /*7580*/  BSYNC B6 ;  /* 0x0000000000067941 */ /* 0x000fea0003800000 */
.L_x_7738:
        /* <DEDUP_REMOVED lines=12> */
.L_x_7743:
[----:B-1----:R1:W2:Y:S02]  /*7650*/  SYNCS.PHASECHK.TRANS64.TRYWAIT P0, [R2+URZ+0x28c00], R3 ;  /* 0x028c0003020075a7 */ /* 0x0022a4000800017f */
[----:B--2---:R-:W-:Y:S05]  /*7660*/  @!P0 NANOSLEEP.SYNCS 0x989680 ;  /* 0x009896800000895d */ /* 0x004fea0003900000 */
[----:B------:R-:W2:Y:S02]  /*7670*/  @!P0 SYNCS.PHASECHK.TRANS64 P0, [R2+URZ+0x28c00], R3 ;  /* 0x028c0003020085a7 */ /* 0x000ea4000800007f */
[----:B--2---:R-:W-:Y:S05]  /*7680*/  @!P0 BRA `(.L_x_7743) ;  /* 0xfffffffc00f08947 */ /* 0x004fea000383ffff */
.L_x_7742:
[----:B------:R-:W-:Y:S05]  /*7690*/  BSYNC B0 ;  /* 0x0000000000007941 */ /* 0x000fea0003800000 */
.L_x_7741:
[----:B------:R-:W-:Y:S05]  /*76a0*/  BRA `(.L_x_7744) ;  /* 0x0000002c00987947 */ /* 0x000fea0003800000 */
.L_x_7740:
        /* <DEDUP_REMOVED lines=31> */
.L_x_7746:
[----:B------:R-:W-:Y:S05]  /*78a0*/  BSYNC B6 ;  /* 0x0000000000067941 */ /* 0x000fea0003800000 */
.L_x_7745:
[----:B------:R-:W0:Y:S01]  /*78b0*/  S2R R0, SR_TID.X ;  /* 0x0000000000007919 */ /* 0x000e220000002100 */
[----:B------:R-:W-:Y:S01]  /*78c0*/  ULDC.U8 UR4, c[0x0][0x410] ;  /* 0x0001040000047ab9 */ /* 0x000fe20000000000 */
[----:B------:R-:W-:Y:S01]  /*78d0*/  BSSY B0, `(.L_x_7747) ;  /* 0x00002bb000007945 */ /* 0x000fe20003800000 */
[----:B------:R-:W-:Y:S01]  /*78e0*/  ISETP.NE.AND P0, PT, RZ, UR4, PT ;  /* 0x00000004ff007c0c */ /* 0x000fe2000bf05270 */
        /* <DEDUP_REMOVED lines=41> */
.L_x_8023:
        /* <DEDUP_REMOVED lines=9> */
[----:B-1----:R-:W-:Y:S01]  /*7c10*/  IMAD.MOV.U32 R5, RZ, RZ, R3 ;  /* 0x000000ffff057224 */ /* 0x002fe200078e0003 */
[----:B------:R-:W-:Y:S02]  /*7c20*/  ISETP.GE.AND P3, PT, R192, UR4, PT ;  /* 0x00000004c0007c0c */ /* 0x000fe4000bf66270 */
[----:B------:R-:W-:Y:S02]  /*7c30*/  CS2R R26, SRZ ;  /* 0x00000000001a7805 */ /* 0x000fe4000001ff00 */
[----:B------:R-:W-:Y:S01]  /*7c40*/  ISETP.GE.AND P2, PT, R186, UR4, PT ;  /* 0x00000004ba007c0c */ /* 0x000fe2000bf46270 */
[----:B---3--:R-:W-:Y:S01]  /*7c50*/  IMAD.MOV.U32 R9, RZ, RZ, R0 ;  /* 0x000000ffff097224 */ /* 0x008fe200078e0000 */
[----:B------:R-:W-:-:S07]  /*7c60*/  CS2R R28, SRZ ;  /* 0x00000000001c7805 */ /* 0x000fce000001ff00 */
[C---:B------:R-:W-:Y:S01]  /*7c70*/  @!P3 IMAD.SHL.U32 R7, R192.reuse, 0x2, RZ ;  /* 0x00000002c007b824 */ /* 0x040fe200078e00ff */
[----:B------:R-:W-:-:S03]  /*7c80*/  @!P3 SHF.L.U64.HI R12, R192, 0x1, R39 ;  /* 0x00000001c00cb819 */ /* 0x000fc60000010227 */
[----:B--2---:R-:W-:Y:S01]  /*7c90*/  @!P2 IMAD.WIDE R10, R186, 0x2, R4 ;  /* 0x00000002ba0aa825 */ /* 0x004fe200078e0204 */
        /* <DEDUP_REMOVED lines=11> */
.L_x_7751:
[----:B------:R-:W-:Y:S05]  /*7d50*/  BSYNC B1 ;  /* 0x0000000000017941 */ /* 0x000fea0003800000 */
.L_x_7750:
[----:B---3-5:R-:W-:Y:S01]  /*7d60*/  IMAD.MOV.U32 R0, RZ, RZ, R24 ;  /* 0x000000ffff007224 */ /* 0x028fe200078e0018 */
[----:B------:R-:W-:Y:S01]  /*7d70*/  UMOV UR4, 0xffffffff ;  /* 0xffffffff00047882 */ /* 0x000fe20000000000 */
[----:B-1----:R-:W-:Y:S01]  /*7d80*/  IMAD.MOV.U32 R3, RZ, RZ, R25 ;  /* 0x000000ffff037224 */ /* 0x002fe200078e0019 */
[----:B----4-:R-:W-:Y:S01]  /*7d90*/  CS2R R8, SRZ ;  /* 0x0000000000087805 */ /* 0x010fe2000001ff00 */
[----:B--2---:R-:W-:Y:S02]  /*7da0*/  IMAD.MOV.U32 R4, RZ, RZ, R26 ;  /* 0x000000ffff047224 */ /* 0x004fe400078e001a */
[----:B------:R-:W-:Y:S01]  /*7db0*/  IMAD.MOV.U32 R5, RZ, RZ, R27 ;  /* 0x000000ffff057224 */ /* 0x000fe200078e001b */
[----:B------:R-:W-:Y:S01]  /*7dc0*/  PRMT R44, R3, 0x5410, R0 ;  /* 0x00005410032c7816 */ /* 0x000fe20000000000 */
[----:B------:R-:W-:Y:S02]  /*7dd0*/  IMAD.MOV.U32 R0, RZ, RZ, R20 ;  /* 0x000000ffff007224 */ /* 0x000fe400078e0014 */
[----:B------:R-:W-:Y:S01]  /*7de0*/  IMAD.MOV.U32 R3, RZ, RZ, R21 ;  /* 0x000000ffff037224 */ /* 0x000fe200078e0015 */
[----:B------:R-:W-:Y:S01]  /*7df0*/  PRMT R40, R4, 0x5410, R5 ;  /* 0x0000541004287816 */ /* 0x000fe20000000005 */
[----:B------:R-:W-:Y:S01]  /*7e00*/  IMAD.MOV.U32 R4, RZ, RZ, R28 ;  /* 0x000000ffff047224 */ /* 0x000fe200078e001c */
[----:B------:R-:W-:Y:S01]  /*7e10*/  PRMT R45, R0, 0x7610, R45 ;  /* 0x00007610002d7816 */ /* 0x000fe2000000002d */
[----:B------:R-:W-:Y:S01]  /*7e20*/  IMAD.MOV.U32 R5, RZ, RZ, R29 ;  /* 0x000000ffff057224 */ /* 0x000fe200078e001d */
[----:B------:R-:W-:-:S04]  /*7e30*/  PRMT R46, R3, 0x7610, R46 ;  /* 0x00007610032e7816 */ /* 0x000fc8000000002e */
[----:B------:R-:W-:Y:S01]  /*7e40*/  PRMT R41, R5, 0x5410, R4 ;  /* 0x0000541005297816 */ /* 0x000fe20000000004 */
[----:B------:R-:W-:Y:S06]  /*7e50*/  BRA.DIV UR4, `(.L_x_7752) ;  /* 0x0000016e04307947 */ /* 0x000fec000b800000 */
[----:B------:R1:W2:Y:S04]  /*7e60*/  SHFL.IDX PT, R0, R32, 0x1, 0x1c1f ;  /* 0x003c1f0020007f89 */ /* 0x0002a800000e0000 */
[----:B------:R1:W3:Y:S04]  /*7e70*/  SHFL.IDX PT, R3, R31, 0x1, 0x1c1f ;  /* 0x003c1f001f037f89 */ /* 0x0002e800000e0000 */
[----:B------:R1:W4:Y:S04]  /*7e80*/  SHFL.IDX PT, R7, R33, 0x1, 0x1c1f ;  /* 0x003c1f0021077f89 */ /* 0x00032800000e0000 */
[----:B0-----:R-:W0:Y:S02]  /*7e90*/  SHFL.IDX PT, R30, R30, 0x1, 0x1c1f ;  /* 0x003c1f001e1e7f89 */ /* 0x001e2400000e0000 */
.L_x_8029:
[----:B------:R-:W-:Y:S01]  /*7ea0*/  VIADD R34, R34, 0x20 ;  /* 0x0000002022227836 */ /* 0x000fe20000000000 */
[----:B------:R-:W-:Y:S01]  /*7eb0*/  LEA.HI R4, R218, R218, RZ, 0x1 ;  /* 0x000000dada047211 */ /* 0x000fe200078f08ff */
[----:B------:R-:W-:Y:S01]  /*7ec0*/  BSSY B1, `(.L_x_7753) ;  /* 0x0000021000017945 */ /* 0x000fe20003800000 */
[----:B-1----:R-:W-:Y:S01]  /*7ed0*/  IMAD.SHL.U32 R32, R190, 0x40, RZ ;  /* 0x00000040be207824 */ /* 0x002fe200078e00ff */
        /* <DEDUP_REMOVED lines=13> */
[----:B------:R-:W-:Y:S01]  /*7fb0*/  CS2R R12, SRZ ;  /* 0x00000000000c7805 */ /* 0x000fe2000001ff00 */
[----:B0-----:R-:W-:-:S08]  /*7fc0*/  IMAD.MOV.U32 R8, RZ, RZ, R30 ;  /* 0x000000ffff087224 */ /* 0x001fd000078e001e */
[----:B------:R-:W-:Y:S02]  /*7fd0*/  @!P2 IMAD.WIDE R4, R186, 0x2, R4 ;  /* 0x00000002ba04a825 */ /* 0x000fe400078e0204 */
[C---:B------:R-:W-:Y:S02]  /*7fe0*/  @!P3 SHF.L.U64.HI R10, R192.reuse, 0x1, R39 ;  /* 0x00000001c00ab819 */ /* 0x040fe40000010227 */
[----:B------:R-:W-:Y:S01]  /*7ff0*/  @!P3 IMAD.SHL.U32 R6, R192, 0x2, RZ ;  /* 0x00000002c006b824 */ /* 0x000fe200078e00ff */
[----:B------:R0:W5:Y:S01]  /*8000*/  @!P2 LD.E.64 R12, desc[UR42][R4.64] ;  /* 0x0000002a040ca980 */ /* 0x000162000c101b00 */
[----:B----4-:R-:W-:Y:S01]  /*8010*/  IMAD.MOV.U32 R9, RZ, RZ, R7 ;  /* 0x000000ffff097224 */ /* 0x010fe200078e0007 */
[----:B------:R-:W-:Y:S02]  /*8020*/  CS2R R14, SRZ ;  /* 0x00000000000e7805 */ /* 0x000fe4000001ff00 */
[-C--:B0-----:R-:W-:Y:S02]  /*8030*/  @!P3 IADD3 R4, P0, R3, R6.reuse, RZ ;  /* 0x000000060304b210 */ /* 0x081fe40007f1e0ff */
[----:B------:R-:W-:Y:S01]  /*8040*/  @!P3 IADD3 R6, P1, R30, R6, RZ ;  /* 0x000000061e06b210 */ /* 0x000fe20007f3e0ff */
[----:B------:R-:W-:Y:S01]  /*8050*/  @!P2 IMAD.WIDE R30, R186, 0x2, R8 ;  /* 0x00000002ba1ea825 */ /* 0x000fe200078e0208 */
[----:B------:R-:W-:-:S03]  /*8060*/  CS2R R8, SRZ ;  /* 0x0000000000087805 */ /* 0x000fc6000001ff00 */
[--C-:B------:R-:W-:Y:S01]  /*8070*/  @!P3 IMAD.X R5, R0, 0x1, R10.reuse, P0 ;  /* 0x000000010005b824 */ /* 0x100fe200000e060a */
[----:B------:R1:W5:Y:S01]  /*8080*/  @!P2 LD.E.64 R14, desc[UR42][R30.64] ;  /* 0x0000002a1e0ea980 */ /* 0x000362000c101b00 */
[----:B------:R-:W-:Y:S01]  /*8090*/  @!P3 IMAD.X R7, R7, 0x1, R10, P1 ;  /* 0x000000010707b824 */ /* 0x000fe200008e060a */
[----:B------:R-:W-:Y:S02]  /*80a0*/  CS2R R10, SRZ ;  /* 0x00000000000a7805 */ /* 0x000fe4000001ff00 */
[----:B------:R1:W5:Y:S04]  /*80b0*/  @!P3 LD.E.64 R8, desc[UR42][R4.64] ;  /* 0x0000002a0408b980 */ /* 0x000368000c101b00 */
[----:B------:R1:W5:Y:S02]  /*80c0*/  @!P3 LD.E.64 R10, desc[UR42][R6.64] ;  /* 0x0000002a060ab980 */ /* 0x000364000c101b00 */
.L_x_7754:
[----:B------:R-:W-:Y:S05]  /*80d0*/  BSYNC B1 ;  /* 0x0000000000017941 */ /* 0x000fea0003800000 */
.L_x_7753:
[----:B------:R-:W4:Y:S01]  /*80e0*/  SYNCS.PHASECHK.TRANS64.TRYWAIT P0, [R2+URZ+0x28c00], R35 ;  /* 0x028c0023020075a7 */ /* 0x000f22000800017f */
[----:B---3--:R-:W-:Y:S01]  /*80f0*/  LOP3.LUT R3, R32, 0x1c0, RZ, 0xc0, !PT ;  /* 0x000001c020037812 */ /* 0x008fe200078ec0ff */
[----:B-1---5:R-:W-:Y:S01]  /*8100*/  IMAD.MOV.U32 R4, RZ, RZ, R8 ;  /* 0x000000ffff047224 */ /* 0x022fe200078e0008 */
[----:B------:R-:W-:Y:S01]  /*8110*/  VIADDMNMX R31, R37, -R195, 0x40, PT ;  /* 0x00000040251f7446 */ /* 0x000fe200038009c3 */
[----:B------:R-:W-:Y:S01]  /*8120*/  IMAD.MOV.U32 R6, RZ, RZ, R10 ;  /* 0x000000ffff067224 */ /* 0x000fe200078e000a */
[----:B--2---:R-:W-:Y:S01]  /*8130*/  LOP3.LUT R0, R3, 0x18, R16, 0xf8, !PT ;  /* 0x0000001803007812 */ /* 0x004fe200078ef810 */
        /* <DEDUP_REMOVED lines=9> */
[----:B0-----:R-:W-:Y:S01]  /*81d0*/  PRMT R30, R6, 0x5410, R4 ;  /* 0x00005410061e7816 */ /* 0x001fe20000000004 */
[----:B------:R-:W-:Y:S01]  /*81e0*/  IMAD R3, R202, 0x200, R3 ;  /* 0x00000200ca037824 */ /* 0x000fe200078e0203 */
[----:B------:R-:W-:Y:S01]  /*81f0*/  PRMT R32, R0, 0x7610, R32 ;  /* 0x0000761000207816 */ /* 0x000fe20000000020 */
[----:B------:R-:W-:Y:S01]  /*8200*/  IMAD.MOV.U32 R0, RZ, RZ, R11 ;  /* 0x000000ffff007224 */ /* 0x000fe200078e000b */
[----:B------:R-:W-:Y:S01]  /*8210*/  LOP3.LUT P2, RZ, R190, 0x4, RZ, 0xc0, !PT ;  /* 0x00000004beff7812 */ /* 0x000fe2000784c0ff */
[----:B------:R-:W-:Y:S01]  /*8220*/  IMAD.MOV.U32 R4, RZ, RZ, R14 ;  /* 0x000000ffff047224 */ /* 0x000fe200078e000e */
[----:B------:R-:W-:Y:S01]  /*8230*/  ISETP.GE.AND P1, PT, R184, R31, PT ;  /* 0x0000001fb800720c */ /* 0x000fe20003f26270 */
[----:B------:R-:W-:Y:S01]  /*8240*/  IMAD R3, R3, 0x2, R2 ;  /* 0x0000000203037824 */ /* 0x000fe200078e0202 */
[----:B------:R-:W-:-:S02]  /*8250*/  PRMT R34, R0, 0x7610, R34 ;  /* 0x0000761000227816 */ /* 0x000fc40000000022 */
[----:B------:R-:W-:Y:S01]  /*8260*/  PRMT R48, R4, 0x7610, R48 ;  /* 0x0000761004307816 */ /* 0x000fe20000000030 */
[C---:B------:R-:W-:Y:S02]  /*8270*/  VIADD R4, R3.reuse, 0x20400 ;  /* 0x0002040003047836 */ /* 0x040fe40000000000 */
[----:B------:R-:W-:Y:S01]  /*8280*/  VIADD R0, R3, 0x20440 ;  /* 0x0002044003007836 */ /* 0x000fe20000000000 */
[----:B----4-:R-:W-:Y:S06]  /*8290*/  @!P0 BRA `(.L_x_7756) ;  /* 0x0000016800948947 */ /* 0x010fec0003800000 */
.L_x_8030:
[----:B------:R-:W-:Y:S05]  /*82a0*/  BSYNC B1 ;  /* 0x0000000000017941 */ /* 0x000fea0003800000 */
.L_x_7755:
        /* <DEDUP_REMOVED lines=12> */
[----:B0-----:R-:W-:Y:S02]  /*8370*/  SHF.R.U64 R35, R26, 0x10, R27 ;  /* 0x000000101a237819 */ /* 0x001fe4000000121b */
[----:B------:R-:W-:Y:S02]  /*8380*/  PRMT R39, R41, 0x5410, R39 ;  /* 0x0000541029277816 */ /* 0x000fe40000000027 */
[----:B------:R-:W-:Y:S02]  /*8390*/  PRMT R36, R40, 0x5432, R36 ;  /* 0x0000543228247816 */ /* 0x000fe40000000024 */
[----:B------:R-:W-:-:S02]  /*83a0*/  SHF.R.U64 R38, R28, 0x10, R29 ;  /* 0x000000101c267819 */ /* 0x000fc4000000121d */
[----:B------:R-:W-:Y:S01]  /*83b0*/  PRMT R35, R40, 0x5410, R35 ;  /* 0x0000541028237816 */ /* 0x000fe20000000023 */
[----:B------:R-:W-:Y:S01]  /*83c0*/  IMAD.U32 R40, R39, 0x10000, RZ ;  /* 0x0001000027287824 */ /* 0x000fe200078e00ff */
[----:B------:R-:W-:Y:S01]  /*83d0*/  PRMT R38, R41, 0x5432, R38 ;  /* 0x0000543229267816 */ /* 0x000fe20000000026 */
[C---:B------:R-:W-:Y:S01]  /*83e0*/  IMAD.U32 R37, R36.reuse, 0x10000, RZ ;  /* 0x0001000024257824 */ /* 0x040fe200078e00ff */
[----:B------:R-:W-:Y:S02]  /*83f0*/  LOP3.LUT R39, R39, 0xffff0000, RZ, 0xc0, !PT ;  /* 0xffff000027277812 */ /* 0x000fe400078ec0ff */
[----:B------:R-:W-:Y:S02]  /*8400*/  LOP3.LUT R36, R36, 0xffff0000, RZ, 0xc0, !PT ;  /* 0xffff000024247812 */ /* 0x000fe400078ec0ff */
[C---:B-1----:R-:W-:Y:S01]  /*8410*/  LOP3.LUT R27, R6.reuse, 0xffff0000, RZ, 0xc0, !PT ;  /* 0xffff0000061b7812 */ /* 0x042fe200078ec0ff */
[----:B------:R-:W-:Y:S01]  /*8420*/  IMAD.U32 R26, R6, 0x10000, RZ ;  /* 0x00010000061a7824 */ /* 0x000fe200078e00ff */
[C---:B------:R-:W-:Y:S01]  /*8430*/  LOP3.LUT R29, R7.reuse, 0xffff0000, RZ, 0xc0, !PT ;  /* 0xffff0000071d7812 */ /* 0x040fe200078ec0ff */
[----:B------:R-:W-:-:S02]  /*8440*/  IMAD.U32 R28, R7, 0x10000, RZ ;  /* 0x00010000071c7824 */ /* 0x000fc400078e00ff */
[C---:B------:R-:W-:Y:S01]  /*8450*/  FMUL.FTZ R41, R27.reuse, R40 ;  /* 0x000000281b297220 */ /* 0x040fe20000410000 */
[----:B------:R-:W-:Y:S01]  /*8460*/  FMUL.FTZ R27, R27, R37 ;  /* 0x000000251b1b7220 */ /* 0x000fe20000410000 */
[C---:B------:R-:W-:Y:S01]  /*8470*/  FMUL.FTZ R43, R29.reuse, R39 ;  /* 0x000000271d2b7220 */ /* 0x040fe20000410000 */
[----:B------:R-:W-:Y:S02]  /*8480*/  IMAD.U32 R6, R4, 0x10000, RZ ;  /* 0x0001000004067824 */ /* 0x000fe400078e00ff */
[C---:B------:R-:W-:Y:S01]  /*8490*/  FFMA.FTZ R41, R26.reuse, R37, -R41 ;  /* 0x000000251a297223 */ /* 0x040fe20000010829 */
[----:B------:R-:W-:Y:S01]  /*84a0*/  FMUL.FTZ R37, R29, R36 ;  /* 0x000000241d257220 */ /* 0x000fe20000410000 */
[----:B------:R-:W-:Y:S02]  /*84b0*/  IMAD.U32 R7, R5, 0x10000, RZ ;  /* 0x0001000005077824 */ /* 0x000fe400078e00ff */
[----:B------:R-:W-:Y:S01]  /*84c0*/  FFMA.FTZ R40, R26, R40, R27 ;  /* 0x000000281a287223 */ /* 0x000fe2000001001b */
[----:B------:R-:W-:Y:S01]  /*84d0*/  IMAD.U32 R29, R38, 0x10000, RZ ;  /* 0x00010000261d7824 */ /* 0x000fe200078e00ff */
[----:B------:R-:W-:Y:S01]  /*84e0*/  LOP3.LUT R4, R4, 0xffff0000, RZ, 0xc0, !PT ;  /* 0xffff000004047812 */ /* 0x000fe200078ec0ff */
[----:B------:R-:W-:Y:S01]  /*84f0*/  IMAD.U32 R27, R35, 0x10000, RZ ;  /* 0x00010000231b7824 */ /* 0x000fe200078e00ff */
[----:B------:R-:W-:Y:S01]  /*8500*/  LOP3.LUT R5, R5, 0xffff0000, RZ, 0xc0, !PT ;  /* 0xffff000005057812 */ /* 0x000fe200078ec0ff */
[----:B------:R-:W-:Y:S01]  /*8510*/  FFMA.FTZ R43, R28, R36, -R43 ;  /* 0x000000241c2b7223 */ /* 0x000fe2000001082b */
        /* <DEDUP_REMOVED lines=16> */
.L_x_7760:
[----:B------:R-:W-:Y:S05]  /*8620*/  BSYNC B2 ;  /* 0x0000000000027941 */ /* 0x000fea0003800000 */
.L_x_7759:
        /* <DEDUP_REMOVED lines=11> */
[----:B------:R-:W-:Y:S02]  /*86e0*/  PRMT R26, R44, 0x5432, R26 ;  /* 0x000054322c1a7816 */ /* 0x000fe4000000001a */
[----:B------:R-:W-:Y:S02]  /*86f0*/  LOP3.LUT R27, R27, 0xffff0000, RZ, 0xc0, !PT ;  /* 0xffff00001b1b7812 */ /* 0x000fe400078ec0ff */
[----:B------:R-:W-:Y:S02]  /*8700*/  PRMT R29, R45, 0x5410, R29 ;  /* 0x000054102d1d7816 */ /* 0x000fe4000000001d */
[C---:B-1----:R-:W-:Y:S01]  /*8710*/  LOP3.LUT R21, R6.reuse, 0xffff0000, RZ, 0xc0, !PT ;  /* 0xffff000006157812 */ /* 0x042fe200078ec0ff */
[----:B------:R-:W-:Y:S01]  /*8720*/  IMAD.U32 R20, R6, 0x10000, RZ ;  /* 0x0001000006147824 */ /* 0x000fe200078e00ff */
[C---:B------:R-:W-:Y:S01]  /*8730*/  LOP3.LUT R25, R7.reuse, 0xffff0000, RZ, 0xc0, !PT ;  /* 0xffff000007197812 */ /* 0x040fe200078ec0ff */
[----:B------:R-:W-:Y:S02]  /*8740*/  IMAD.U32 R24, R7, 0x10000, RZ ;  /* 0x0001000007187824 */ /* 0x000fe400078e00ff */
[C---:B------:R-:W-:Y:S01]  /*8750*/  FMUL.FTZ R37, R21.reuse, R36 ;  /* 0x0000002415257220 */ /* 0x040fe20000410000 */
[----:B------:R-:W-:Y:S01]  /*8760*/  FMUL.FTZ R21, R21, R28 ;  /* 0x0000001c15157220 */ /* 0x000fe20000410000 */
[C---:B------:R-:W-:Y:S01]  /*8770*/  IMAD.U32 R6, R4.reuse, 0x10000, RZ ;  /* 0x0001000004067824 */ /* 0x040fe200078e00ff */
[----:B------:R-:W-:Y:S01]  /*8780*/  LOP3.LUT R4, R4, 0xffff0000, RZ, 0xc0, !PT ;  /* 0xffff000004047812 */ /* 0x000fe200078ec0ff */
[----:B------:R-:W-:-:S02]  /*8790*/  IMAD.U32 R7, R5, 0x10000, RZ ;  /* 0x0001000005077824 */ /* 0x000fc400078e00ff */
[C---:B------:R-:W-:Y:S01]  /*87a0*/  FFMA.FTZ R36, R20.reuse, R36, R21 ;  /* 0x0000002414247223 */ /* 0x040fe20000010015 */
[----:B------:R-:W-:Y:S01]  /*87b0*/  FFMA.FTZ R37, R20, R28, -R37 ;  /* 0x0000001c14257223 */ /* 0x000fe20000010825 */
[C---:B------:R-:W-:Y:S01]  /*87c0*/  IMAD.U32 R21, R26.reuse, 0x10000, RZ ;  /* 0x000100001a157824 */ /* 0x040fe200078e00ff */
[----:B------:R-:W-:Y:S01]  /*87d0*/  LOP3.LUT R5, R5, 0xffff0000, RZ, 0xc0, !PT ;  /* 0xffff000005057812 */ /* 0x000fe200078ec0ff */
[C---:B------:R-:W-:Y:S01]  /*87e0*/  FMUL.FTZ R39, R25.reuse, R35 ;  /* 0x0000002319277220 */ /* 0x040fe20000410000 */
[-C--:B------:R-:W-:Y:S01]  /*87f0*/  FMUL.FTZ R41, R25, R27.reuse ;  /* 0x0000001b19297220 */ /* 0x080fe20000410000 */
[C---:B------:R-:W-:Y:S01]  /*8800*/  LOP3.LUT R20, R29.reuse, 0xffff0000, RZ, 0xc0, !PT ;  /* 0xffff00001d147812 */ /* 0x040fe200078ec0ff */
[----:B------:R-:W-:Y:S01]  /*8810*/  IMAD.U32 R25, R29, 0x10000, RZ ;  /* 0x000100001d197824 */ /* 0x000fe200078e00ff */
[----:B------:R-:W-:Y:S01]  /*8820*/  LOP3.LUT R26, R26, 0xffff0000, RZ, 0xc0, !PT ;  /* 0xffff00001a1a7812 */ /* 0x000fe200078ec0ff */
        /* <DEDUP_REMOVED lines=15> */
.L_x_7758:
[----:B------:R-:W-:Y:S05]  /*8920*/  BSYNC B1 ;  /* 0x0000000000017941 */ /* 0x000fea0003800000 */
.L_x_7757:
        /* <DEDUP_REMOVED lines=54> */
.L_x_7763:
[----:B------:R-:W-:Y:S05]  /*8c90*/  BSYNC B1 ;  /* 0x0000000000017941 */ /* 0x000fea0003800000 */
.L_x_7762:
[----:B------:R-:W-:Y:S05]  /*8ca0*/  @P1 BRA `(.L_x_7761) ;  /* 0x0000001400f41947 */ /* 0x000fea0003800000 */
[----:B-1----:R-:W1:Y:S01]  /*8cb0*/  LDS.128 R4, [R0+0x1000] ;  /* 0x0010000000047984 */ /* 0x002e620000000c00 */
        /* <DEDUP_REMOVED lines=46> */
.L_x_7748:
        /* <DEDUP_REMOVED lines=34> */
.L_x_8036:
        /* <DEDUP_REMOVED lines=8> */
[----:B------:R-:W-:Y:S02]  /*9240*/  ULDC UR4, c[0x0][0x3f4] ;  /* 0x0000fd0000047ab9 */ /* 0x000fe40000000800 */
[----:B------:R-:W-:-:S13]  /*9250*/  ISETP.GE.AND P0, PT, R16, UR4, PT ;  /* 0x0000000410007c0c */ /* 0x000fda000bf06270 */
[----:B------:R-:W-:Y:S05]  /*9260*/  @P0 BRA `(.L_x_7766) ;  /* 0x0000000000100947 */ /* 0x000fea0003800000 */
[----:B-12---:R-:W-:-:S04]  /*9270*/  IMAD.WIDE R4, R16, 0x2, R4 ;  /* 0x0000000210047825 */ /* 0x006fc800078e0204 */
[----:B---34-:R-:W-:Y:S01]  /*9280*/  IMAD.WIDE R6, R16, 0x2, R6 ;  /* 0x0000000210067825 */ /* 0x018fe200078e0206 */
[----:B------:R1:W5:Y:S04]  /*9290*/  LD.E.128 R24, desc[UR42][R4.64] ;  /* 0x0000002a04187980 */ /* 0x000368000c101d00 */
[----:B------:R1:W5:Y:S02]  /*92a0*/  LD.E.128 R28, desc[UR42][R6.64] ;  /* 0x0000002a061c7980 */ /* 0x000364000c101d00 */
.L_x_7766:
[----:B------:R-:W-:Y:S05]  /*92b0*/  BSYNC B1 ;  /* 0x0000000000017941 */ /* 0x000fea0003800000 */
.L_x_7765:
[----:B-12--5:R-:W-:Y:S01]  /*92c0*/  IMAD.MOV.U32 R4, RZ, RZ, R28 ;  /* 0x000000ffff047224 */ /* 0x026fe200078e001c */
[----:B------:R-:W-:Y:S01]  /*92d0*/  UMOV UR4, 0xffffffff ;  /* 0xffffffff00047882 */ /* 0x000fe20000000000 */
[----:B------:R-:W-:Y:S02]  /*92e0*/  IMAD.MOV.U32 R5, RZ, RZ, R29 ;  /* 0x000000ffff057224 */ /* 0x000fe400078e001d */
[----:B----4-:R-:W-:Y:S02]  /*92f0*/  IMAD.MOV.U32 R6, RZ, RZ, R30 ;  /* 0x000000ffff067224 */ /* 0x010fe400078e001e */
        /* <DEDUP_REMOVED lines=14> */
[----:B0-----:R-:W0:Y:S04]  /*93e0*/  SHFL.IDX PT, R0, R0, 0x1, 0x1c1f ;  /* 0x003c1f0000007f89 */ /* 0x001e2800000e0000 */
[----:B------:R-:W1:Y:S04]  /*93f0*/  SHFL.IDX PT, R3, R3, 0x1, 0x1c1f ;  /* 0x003c1f0003037f89 */ /* 0x000e6800000e0000 */
[----:B------:R2:W3:Y:S04]  /*9400*/  SHFL.IDX PT, R6, R9, 0x1, 0x1c1f ;  /* 0x003c1f0009067f89 */ /* 0x0004e800000e0000 */
[----:B------:R2:W4:Y:S01]  /*9410*/  SHFL.IDX PT, R14, R8, 0x1, 0x1c1f ;  /* 0x003c1f00080e7f89 */ /* 0x00052200000e0000 */
[----:B0-----:R-:W-:-:S02]  /*9420*/  IMAD.MOV.U32 R13, RZ, RZ, R0 ;  /* 0x000000ffff0d7224 */ /* 0x001fc400078e0000 */
[----:B-12---:R-:W-:-:S07]  /*9430*/  IMAD.MOV.U32 R12, RZ, RZ, R3 ;  /* 0x000000ffff0c7224 */ /* 0x006fce00078e0003 */
.L_x_8042:
        /* <DEDUP_REMOVED lines=8> */
[----:B------:R-:W-:-:S05]  /*94c0*/  LOP3.LUT R7, R0, 0xfffffffe, RZ, 0xc0, !PT ;  /* 0xfffffffe00077812 */ /* 0x000fca00078ec0ff */
[----:B------:R-:W-:Y:S01]  /*94d0*/  IMAD.IADD R33, R218, 0x1, -R7 ;  /* 0x00000001da217824 */ /* 0x000fe200078e0a07 */
[----:B------:R-:W-:-:S04]  /*94e0*/  CS2R R6, SRZ ;  /* 0x0000000000067805 */ /* 0x000fc8000001ff00 */
        /* <DEDUP_REMOVED lines=12> */
.L_x_7769:
[----:B------:R-:W-:Y:S05]  /*95b0*/  BSYNC B1 ;  /* 0x0000000000017941 */ /* 0x000fea0003800000 */
.L_x_7768:
[----:B------:R-:W2:Y:S01]  /*95c0*/  SYNCS.PHASECHK.TRANS64.TRYWAIT P1, [R2+URZ+0x28c00], R33 ;  /* 0x028c0021020075a7 */ /* 0x000ea2000802017f */
[----:B-1----:R-:W-:Y:S01]  /*95d0*/  VIADDMNMX R13, R21, -R195, 0x40, PT ;  /* 0x00000040150d7446 */ /* 0x002fe200038009c3 */
[----:B-----5:R-:W-:Y:S01]  /*95e0*/  IMAD.MOV.U32 R12, RZ, RZ, R4 ;  /* 0x000000ffff0c7224 */ /* 0x020fe200078e0004 */
[----:B0-----:R-:W-:Y:S01]  /*95f0*/  ISETP.GE.AND P0, PT, R16, R3, PT ;  /* 0x000000031000720c */ /* 0x001fe20003f06270 */
[----:B----4-:R-:W-:Y:S01]  /*9600*/  IMAD.MOV.U32 R14, RZ, RZ, R5 ;  /* 0x000000ffff0e7224 */ /* 0x010fe200078e0005 */
[----:B------:R-:W-:Y:S01]  /*9610*/  BSSY B1, `(.L_x_7770) ;  /* 0x0000010000017945 */ /* 0x000fe20003800000 */
[C---:B------:R-:W-:Y:S01]  /*9620*/  VIADD R0, R184.reuse, 0x20 ;  /* 0x00000020b8007836 */ /* 0x040fe20000000000 */
[-C--:B------:R-:W-:Y:S01]  /*9630*/  ISETP.GE.OR P2, PT, R184, R13.reuse, P0 ;  /* 0x0000000db800720c */ /* 0x080fe20000746670 */
[----:B------:R-:W-:Y:S01]  /*9640*/  IMAD.MOV.U32 R15, RZ, RZ, R9 ;  /* 0x000000ffff0f7224 */ /* 0x000fe200078e0009 */
[----:B------:R-:W-:Y:S01]  /*9650*/  PRMT R51, R51, 0x5410, R12 ;  /* 0x0000541033337816 */ /* 0x000fe2000000000c */
[----:B------:R-:W-:Y:S01]  /*9660*/  IMAD.MOV.U32 R12, RZ, RZ, R6 ;  /* 0x000000ffff0c7224 */ /* 0x000fe200078e0006 */
        /* <DEDUP_REMOVED lines=10> */
.L_x_8043:
[----:B------:R-:W-:Y:S05]  /*9710*/  BSYNC B1 ;  /* 0x0000000000017941 */ /* 0x000fea0003800000 */
.L_x_7770:
        /* <DEDUP_REMOVED lines=8> */
[----:B0-----:R-:W-:Y:S02]  /*97a0*/  SHF.R.U32.HI R33, RZ, 0x3, R15 ;  /* 0x00000003ff217819 */ /* 0x001fe4000001160f */
        /* <DEDUP_REMOVED lines=97> */
.L_x_7773:
[----:B------:R-:W-:Y:S05]  /*9dc0*/  BSYNC B1 ;  /* 0x0000000000017941 */ /* 0x000fea0003800000 */
.L_x_7772:
        /* <DEDUP_REMOVED lines=19> */
[----:B0-----:R-:W-:Y:S01]  /*9f00*/  IMAD.U32 R33, R32, 0x10000, RZ ;  /* 0x0001000020217824 */ /* 0x001fe200078e00ff */
        /* <DEDUP_REMOVED lines=87> */
.L_x_7761:
[----:B------:R-:W-:Y:S05]  /*a480*/  BSYNC B0 ;  /* 0x0000000000007941 */ /* 0x000fea0003800000 */
.L_x_7747:
        /* <DEDUP_REMOVED lines=8> */
.L_x_7744:
[----:B--2---:R-:W-:-:S05]  /*a510*/  IMAD.U32 R0, RZ, RZ, UR37 ;  /* 0x00000025ff007e24 */ /* 0x004fca000f8e00ff */
[----:B------:R-:W-:-:S13]  /*a520*/  ISETP.NE.AND P0, PT, R0, 0x3, PT ;  /* 0x000000030000780c */ /* 0x000fda0003f05270 */
[----:B------:R-:W-:Y:S05]  /*a530*/  @!P0 BRA `(.L_x_7774) ;  /* 0x0000000000048947 */ /* 0x000fea0003800000 */
[----:B------:R-:W-:Y:S01]  /*a540*/  BPT.TRAP 0x1 ;  /* 0x000000040000795c */ /* 0x000fe20000300000 */
.L_x_7774:
[----:B------:R-:W-:Y:S01]  /*a550*/  IMAD R20, R18, 0x8, R2 ;  /* 0x0000000812147824 */ /* 0x000fe200078e0202 */
[----:B------:R-:W-:-:S04]  /*a560*/  SHF.L.U32 R21, R22, 0x1f, RZ ;  /* 0x0000001f16157819 */ /* 0x000fc800000006ff */
[----:B------:R2:W4:Y:S01]  /*a570*/  SYNCS.PHASECHK.TRANS64.TRYWAIT P2, [R20+URZ+0x28c30], R21 ;  /* 0x028c3015140075a7 */ /* 0x000522000804017f */
[----:B------:R-:W-:Y:S05]  /*a580*/  @!P0 BRA `(.L_x_7775) ;  /* 0x0000000000048947 */ /* 0x000fea0003800000 */
[----:B------:R-:W-:Y:S01]  /*a590*/  BPT.TRAP 0x1 ;  /* 0x000000040000795c */ /* 0x000fe20000300000 */
.L_x_7775:
[----:B01-3--:R-:W0:Y:S01]  /*a5a0*/  S2R R3, SR_TID.X ;  /* 0x0000000000037919 */ /* 0x00be220000002100 */
[----:B------:R-:W-:-:S05]  /*a5b0*/  VIADD R0, R2, 0x22400 ;  /* 0x0002240002007836 */ /* 0x000fca0000000000 */
[----:B------:R-:W-:-:S04]  /*a5c0*/  SHF.R.U32.HI R0, RZ, 0x4, R0 ;  /* 0x00000004ff007819 */ /* 0x000fc80000011600 */
[----:B------:R-:W-:Y:S02]  /*a5d0*/  LOP3.LUT R0, R0, 0x3fff, RZ, 0xc0, !PT ;  /* 0x00003fff00007812 */ /* 0x000fe400078ec0ff */
[----:B0-----:R-:W-:-:S04]  /*a5e0*/  LOP3.LUT R3, R3, 0x7f, RZ, 0xc0, !PT ;  /* 0x0000007f03037812 */ /* 0x001fc800078ec0ff */
[----:B------:R-:W-:Y:S01]  /*a5f0*/  ISETP.NE.AND P1, PT, R3, RZ, PT ;  /* 0x000000ff0300720c */ /* 0x000fe20003f25270 */
[----:B----4-:R-:W-:-:S12]  /*a600*/  @P2 BRA `(.L_x_7776) ;  /* 0x0000000000082947 */ /* 0x010fd80003800000 */
[----:B------:R-:W0:Y:S02]  /*a610*/  SYNCS.PHASECHK.TRANS64.TRYWAIT P2, [R20+URZ+0x28c30], R21 ;  /* 0x028c3015140075a7 */ /* 0x000e24000804017f */
[----:B0-----:R-:W-:Y:S05]  /*a620*/  @!P2 BRA `(.L_x_7777) ;  /* 0x0000014800c4a947 */ /* 0x001fea0003800000 */
.L_x_7776:
[----:B------:R-:W-:Y:S05]  /*a630*/  WARPSYNC.ALL ;  /* 0x0000000000007948 */ /* 0x000fea0003800000 */
[----:B------:R-:W-:Y:S01]  /*a640*/  LOP3.LUT R13, R0, 0x10000, RZ, 0xfc, !PT ;  /* 0x00010000000d7812 */ /* 0x000fe200078efcff */
[----:B------:R-:W-:Y:S01]  /*a650*/  VIADD R0, R2, 0x20400 ;  /* 0x0002040002007836 */ /* 0x000fe20000000000 */
[----:B------:R-:W-:-:S03]  /*a660*/  WARPGROUP.ARRIVE ;  /* 0x00000000000079c5 */ /* 0x000fc60000000000 */
[----:B------:R-:W-:Y:S01]  /*a670*/  IMAD R6, R18, 0x200, R13 ;  /* 0x0000020012067824 */ /* 0x000fe200078e020d */
[----:B------:R-:W1:Y:S01]  /*a680*/  LDC R3, c[0x0][0x448] ;  /* 0x00011200ff037b82 */ /* 0x000e620000000800 */
[----:B------:R-:W-:Y:S01]  /*a690*/  IMAD.MOV.U32 R7, RZ, RZ, 0x40000040 ;  /* 0x40000040ff077424 */ /* 0x000fe200078e00ff */
        /* <DEDUP_REMOVED lines=14> */
[----:B------:R-:W-:Y:S01]  /*a780*/  LOP3.LUT R19, R19, 0xf7ffffff, RZ, 0xc0, !PT ;  /* 0xf7ffffff13137812 */ /* 0x000fe200078ec0ff */
[----:B------:R-:W-:-:S02]  /*a790*/  IMAD.MOV.U32 R7, RZ, RZ, 0x40000040 ;  /* 0x40000040ff077424 */ /* 0x000fc400078e00ff */
[----:B------:R-:W-:Y:S01]  /*a7a0*/  IMAD.IADD R0, R204, 0x1, R195 ;  /* 0x00000001cc007824 */ /* 0x000fe200078e02c3 */
[----:B-1----:R-:W-:-:S07]  /*a7b0*/  ISETP.NE.AND P5, PT, R3, 0x1, PT ;  /* 0x000000010300780c */ /* 0x002fce0003fa5270 */
[----:B------:R-:W-:Y:S01]  /*a7c0*/  HGMMA.64x64x16.F32.BF16 R24, gdesc[UR4], RZ, !UPT, gsb0 ;  /* 0x00e00000041879f0 */ /* 0x000fe2000c0018ff */
[----:B------:R-:W-:Y:S01]  /*a7d0*/  R2UR UR6, R8 ;  /* 0x00000000080672ca */ /* 0x000fe200000e0000 */
[----:B------:R-:W-:Y:S01]  /*a7e0*/  VIADD R8, R4, 0x4 ;  /* 0x0000000404087836 */ /* 0x000fe20000000000 */
[----:B------:R-:W-:Y:S01]  /*a7f0*/  R2UR UR7, R9 ;  /* 0x00000000090772ca */ /* 0x000fe200000e0000 */
[----:B------:R-:W-:Y:S01]  /*a800*/  IMAD.MOV.U32 R9, RZ, RZ, 0x40000040 ;  /* 0x40000040ff097424 */ /* 0x000fe200078e00ff */
[----:B------:R-:W-:Y:S02]  /*a810*/  R2UR UR4, R10 ;  /* 0x000000000a0472ca */ /* 0x000fe400000e0000 */
[----:B------:R-:W-:Y:S01]  /*a820*/  R2UR UR5, R11 ;  /* 0x000000000b0572ca */ /* 0x000fe200000e0000 */
[----:B------:R-:W1:Y:S01]  /*a830*/  @P5 LDC R3, c[0x0][0x44c] ;  /* 0x00011300ff035b82 */ /* 0x000e620000000800 */
[----:B------:R-:W-:-:S07]  /*a840*/  @P5 LOP3.LUT R19, R19, 0x8000000, RZ, 0xfc, !PT ;  /* 0x0800000013135812 */ /* 0x000fce00078efcff */
[----:B------:R-:W3:Y:S01]  /*a850*/  @P5 LDC R12, c[0x0][0x450] ;  /* 0x00011400ff0c5b82 */ /* 0x000ee20000000800 */
[----:B-1----:R-:W-:-:S05]  /*a860*/  @P5 IMAD.HI.U32 R3, R0, R3, RZ ;  /* 0x0000000300035227 */ /* 0x002fca00078e00ff */
[----:B---3--:R-:W-:Y:S01]  /*a870*/  @P5 SHF.R.U32.HI R0, RZ, R12, R3 ;  /* 0x0000000cff005219 */ /* 0x008fe20000011603 */
[----:B------:R-:W-:-:S04]  /*a880*/  IMAD.MOV.U32 R3, RZ, RZ, -0x40 ;  /* 0xffffffc0ff037424 */ /* 0x000fc800078e00ff */
[----:B------:R-:W-:-:S05]  /*a890*/  IMAD R3, R168, R3, 0x40 ;  /* 0x00000040a8037424 */ /* 0x000fca00078e0203 */
[----:B------:R-:W-:Y:S01]  /*a8a0*/  IADD3 R12, -R203, R3, R196 ;  /* 0x00000003cb0c7210 */ /* 0x000fe20007ffe1c4 */
        /* <DEDUP_REMOVED lines=13> */
[----:B------:R-:W-:Y:S02]  /*a980*/  R2UR UR6, R14 ;  /* 0x000000000e0672ca */ /* 0x000fe400000e0000 */
[----:B------:R-:W-:Y:S02]  /*a990*/  R2UR UR7, R15 ;  /* 0x000000000f0772ca */ /* 0x000fe400000e0000 */
[----:B------:R-:W-:Y:S01]  /*a9a0*/  R2UR UR4, R6 ;  /* 0x00000000060472ca */ /* 0x000fe200000e0000 */
[----:B------:R-:W1:Y:S01]  /*a9b0*/  SHFL.IDX PT, R15, R0, 0x1, 0x1c1f ;  /* 0x003c1f00000f7f89 */ /* 0x000e6200000e0000 */
[----:B------:R-:W-:Y:S02]  /*a9c0*/  R2UR UR5, R7 ;  /* 0x00000000070572ca */ /* 0x000fe400000e0000 */
[----:B------:R-:W-:Y:S01]  /*a9d0*/  IADD3 R14, R196, 0x1, R3 ;  /* 0x00000001c40e7810 */ /* 0x000fe20007ffe003 */
[----:B------:R-:W3:Y:S03]  /*a9e0*/  SHFL.IDX PT, R0, R0, RZ, 0x1c1f ;  /* 0x001c1fff00007589 */ /* 0x000ee600000e0000 */
[----:B------:R-:W-:-:S04]  /*a9f0*/  IADD3 R57, -R194, R14, -R203 ;  /* 0x0000000ec2397210 */ /* 0x000fc80007ffe9cb */
[----:B-1----:R-:W-:-:S04]  /*aa00*/  VIADDMNMX R14, R15, R57, R12, PT ;  /* 0x000000390f0e7246 */ /* 0x002fc8000380010c */
        /* <DEDUP_REMOVED lines=8> */
[----:B------:R-:W-:Y:S01]  /*aa90*/  IMAD.U32 R12, RZ, RZ, UR4 ;  /* 0x00000004ff0c7e24 */ /* 0x000fe2000f8e00ff */
[----:B------:R-:W-:Y:S02]  /*aaa0*/  WARPGROUP.DEPBAR.LE gsb0, 0x0 ;  /* 0x00008000000079c5 */ /* 0x000fe40000010000 */
[----:B------:R-:W-:Y:S02]  /*aab0*/  FSEL R71, R26, -INF , P2 ;  /* 0xff8000001a477808 */ /* 0x000fe40001000000 */
[----:B------:R-:W-:Y:S02]  /*aac0*/  FSEL R26, R27, -INF , P3 ;  /* 0xff8000001b1a7808 */ /* 0x000fe40001800000 */
[----:B------:R-:W-:-:S02]  /*aad0*/  FSEL R73, R30, -INF , P4 ;  /* 0xff8000001e497808 */ /* 0x000fc40002000000 */
[C---:B------:R-:W-:Y:S02]  /*aae0*/  ISETP.GT.AND P2, PT, R14.reuse, 0x9, PT ;  /* 0x000000090e00780c */ /* 0x040fe40003f44270 */
[----:B------:R-:W-:Y:S02]  /*aaf0*/  FMNMX.FTZ R30, R71, R26, !PT ;  /* 0x0000001a471e7209 */ /* 0x000fe40007810000 */
[C---:B------:R-:W-:Y:S02]  /*ab00*/  ISETP.GT.AND P3, PT, R14.reuse, 0x10, PT ;  /* 0x000000100e00780c */ /* 0x040fe40003f64270 */
[----:B------:R-:W-:Y:S02]  /*ab10*/  FSEL R75, R31, -INF , P2 ;  /* 0xff8000001f4b7808 */ /* 0x000fe40001000000 */
[----:B------:R-:W-:Y:S02]  /*ab20*/  FMNMX.FTZ R30, R73, R30, !PT ;  /* 0x0000001e491e7209 */ /* 0x000fe40007810000 */
[----:B------:R-:W-:-:S02]  /*ab30*/  ISETP.GT.AND P2, PT, R14, 0x11, PT ;  /* 0x000000110e00780c */ /* 0x000fc40003f44270 */
[----:B------:R-:W-:Y:S02]  /*ab40*/  FSEL R77, R34, -INF , P3 ;  /* 0xff800000224d7808 */ /* 0x000fe40001800000 */
        /* <DEDUP_REMOVED lines=37> */
[----:B------:R-:W1:Y:S01]  /*ada0*/  SHFL.BFLY PT, R35, R30, 0x2, 0x1f ;  /* 0x0c401f001e237f89 */ /* 0x000e6200000e0000 */
[----:B------:R-:W-:Y:S02]  /*adb0*/  FSEL R34, R25, -INF , P3 ;  /* 0xff80000019227808 */ /* 0x000fe40001800000 */
[----:B------:R-:W-:Y:S02]  /*adc0*/  FSEL R39, R28, -INF , P4 ;  /* 0xff8000001c277808 */ /* 0x000fe40002000000 */
[C---:B------:R-:W-:Y:S02]  /*add0*/  ISETP.GT.AND P3, PT, R57.reuse, 0x10, PT ;  /* 0x000000103900780c */ /* 0x040fe40003f64270 */
[----:B------:R-:W-:-:S02]  /*ade0*/  ISETP.GT.AND P4, PT, R57, 0x21, PT ;  /* 0x000000213900780c */ /* 0x000fc40003f84270 */
[----:B------:R-:W-:Y:S02]  /*adf0*/  FSEL R61, R32, -INF , P3 ;  /* 0xff800000203d7808 */ /* 0x000fe40001800000 */
[----:B------:R-:W-:Y:S02]  /*ae00*/  ISETP.GT.AND P3, PT, R57, 0x18, PT ;  /* 0x000000183900780c */ /* 0x000fe40003f64270 */
[----:B------:R-:W-:Y:S02]  /*ae10*/  FSEL R41, R41, -INF , P4 ;  /* 0xff80000029297808 */ /* 0x000fe40002000000 */
[----:B-1----:R-:W-:Y:S02]  /*ae20*/  FMNMX.FTZ R14, R30, R35, !PT ;  /* 0x000000231e0e7209 */ /* 0x002fe40007810000 */
[----:B------:R-:W-:Y:S02]  /*ae30*/  FSEL R35, R24, -INF , P2 ;  /* 0xff80000018237808 */ /* 0x000fe40001000000 */
[----:B------:R-:W-:Y:S01]  /*ae40*/  ISETP.GT.AND P2, PT, R57, 0x9, PT ;  /* 0x000000093900780c */ /* 0x000fe20003f44270 */
[----:B------:R-:W1:Y:S01]  /*ae50*/  SHFL.BFLY PT, R63, R14, 0x1, 0x1f ;  /* 0x0c201f000e3f7f89 */ /* 0x000e6200000e0000 */
        /* <DEDUP_REMOVED lines=10> */
[----:B------:R-:W-:Y:S02]  /*af00*/  ISETP.GT.AND P2, PT, R57, 0x29, PT ;  /* 0x000000293900780c */ /* 0x000fe40003f44270 */
[----:B-1----:R-:W-:Y:S02]  /*af10*/  FMNMX.FTZ R14, R14, R63, !PT ;  /* 0x0000003f0e0e7209 */ /* 0x002fe40007810000 */
[----:B------:R-:W-:-:S02]  /*af20*/  FSEL R63, R36, -INF , P3 ;  /* 0xff800000243f7808 */ /* 0x000fc40001800000 */
[----:B------:R-:W-:Y:S01]  /*af30*/  ISETP.GT.AND P3, PT, R57, 0x20, PT ;  /* 0x000000203900780c */ /* 0x000fe20003f64270 */
[----:B------:R-:W-:Y:S01]  /*af40*/  FMUL.FTZ R24, R14, R12 ;  /* 0x0000000c0e187220 */ /* 0x000fe20000410000 */
        /* <DEDUP_REMOVED lines=13> */
[----:B------:R-:W-:Y:S02]  /*b020*/  FSETP.NEU.FTZ.AND P4, PT, R14, -INF , PT ;  /* 0xff8000000e00780b */ /* 0x000fe40003f9d000 */
[----:B------:R-:W-:Y:S02]  /*b030*/  ISETP.GT.AND P3, PT, R57, 0x38, PT ;  /* 0x000000383900780c */ /* 0x000fe40003f64270 */
[----:B------:R-:W-:Y:S02]  /*b040*/  FSEL R49, R49, -INF , P2 ;  /* 0xff80000031317808 */ /* 0x000fe40001000000 */
[----:B------:R-:W-:-:S02]  /*b050*/  FMNMX.FTZ R0, R69, R0, !PT ;  /* 0x0000000045007209 */ /* 0x000fc40007810000 */
[----:B------:R-:W-:Y:S02]  /*b060*/  FSEL R32, R24, RZ, P4 ;  /* 0x000000ff18207208 */ /* 0x000fe40002000000 */
[----:B------:R-:W-:Y:S02]  /*b070*/  ISETP.GT.AND P2, PT, R57, 0x39, PT ;  /* 0x000000393900780c */ /* 0x000fe40003f44270 */
[----:B------:R-:W-:Y:S01]  /*b080*/  FSEL R25, R52, -INF , P3 ;  /* 0xff80000034197808 */ /* 0x000fe20001800000 */
[--C-:B------:R-:W-:Y:S01]  /*b090*/  FFMA.FTZ R28, R26, R12, -R32.reuse ;  /* 0x0000000c1a1c7223 */ /* 0x100fe20000010820 */
[----:B------:R-:W-:Y:S01]  /*b0a0*/  FMNMX.FTZ R24, R49, R0, !PT ;  /* 0x0000000031187209 */ /* 0x000fe20007810000 */
[--C-:B------:R-:W-:Y:S01]  /*b0b0*/  FFMA.FTZ R36, R3, R12, -R32.reuse ;  /* 0x0000000c03247223 */ /* 0x100fe20000010820 */
[----:B------:R-:W-:Y:S01]  /*b0c0*/  FSEL R53, R53, -INF , P2 ;  /* 0xff80000035357808 */ /* 0x000fe20001000000 */
        /* <DEDUP_REMOVED lines=9> */
[-CC-:B-1----:R-:W-:Y:S01]  /*b160*/  FFMA.FTZ R28, R15, R12.reuse, -R32.reuse ;  /* 0x0000000c0f1c7223 */ /* 0x182fe20000010820 */
[----:B------:R-:W1:Y:S01]  /*b170*/  SHFL.BFLY PT, R29, R26, 0x2, 0x1f ;  /* 0x0c401f001a1d7f89 */ /* 0x000e6200000e0000 */
[-CC-:B------:R-:W-:Y:S01]  /*b180*/  FFMA.FTZ R83, R83, R12.reuse, -R32.reuse ;  /* 0x0000000c53537223 */ /* 0x180fe20000010820 */
[-CC-:B------:R-:W-:Y:S01]  /*b190*/  FFMA.FTZ R43, R43, R12.reuse, -R32.reuse ;  /* 0x0000000c2b2b7223 */ /* 0x180fe20000010820 */
[-CC-:B------:R-:W-:Y:S01]  /*b1a0*/  FFMA.FTZ R3, R47, R12.reuse, -R32.reuse ;  /* 0x0000000c2f037223 */ /* 0x180fe20000010820 */
[----:B------:R-:W-:Y:S01]  /*b1b0*/  FFMA.FTZ R55, R55, R12, -R32 ;  /* 0x0000000c37377223 */ /* 0x000fe20000010820 */
[----:B------:R-:W3:Y:S08]  /*b1c0*/  MUFU.EX2 R153, R153 ;  /* 0x0000009900997308 */ /* 0x000ef00000000800 */
[----:B------:R-:W-:Y:S08]  /*b1d0*/  MUFU.EX2 R155, R155 ;  /* 0x0000009b009b7308 */ /* 0x000ff00000000800 */
[----:B------:R-:W-:Y:S01]  /*b1e0*/  MUFU.EX2 R24, R24 ;  /* 0x0000001800187308 */ /* 0x000fe20000000800 */
[----:B---3--:R-:W-:Y:S01]  /*b1f0*/  FADD.FTZ R38, R153, R0 ;  /* 0x0000000099267221 */ /* 0x008fe20000010000 */
[----:B------:R-:W-:-:S02]  /*b200*/  F2FP.BF16.F32.PACK_AB R153, R0, R153 ;  /* 0x000000990099723e */ /* 0x000fc400000010ff */
[----:B-1----:R-:W-:Y:S01]  /*b210*/  FMNMX.FTZ R29, R26, R29, !PT ;  /* 0x0000001d1a1d7209 */ /* 0x002fe20007810000 */
[-CC-:B------:R-:W-:Y:S01]  /*b220*/  FFMA.FTZ R26, R27, R12.reuse, -R32.reuse ;  /* 0x0000000c1b1a7223 */ /* 0x180fe20000010820 */
[--C-:B------:R-:W-:Y:S02]  /*b230*/  FFMA.FTZ R27, R51, R12, -R32.reuse ;  /* 0x0000000c331b7223 */ /* 0x100fe40000010820 */
[----:B------:R-:W-:Y:S01]  /*b240*/  MUFU.EX2 R157, R157 ;  /* 0x0000009d009d7308 */ /* 0x000fe20000000800 */
[----:B------:R-:W1:Y:S07]  /*b250*/  SHFL.BFLY PT, R30, R29, 0x1, 0x1f ;  /* 0x0c201f001d1e7f89 */ /* 0x000e6e00000e0000 */
[----:B------:R-:W-:Y:S08]  /*b260*/  MUFU.EX2 R40, R79 ;  /* 0x0000004f00287308 */ /* 0x000ff00000000800 */
[----:B------:R-:W-:Y:S08]  /*b270*/  MUFU.EX2 R81, R81 ;  /* 0x0000005100517308 */ /* 0x000ff00000000800 */
[----:B------:R-:W3:Y:S01]  /*b280*/  MUFU.EX2 R42, R83 ;  /* 0x00000053002a7308 */ /* 0x000ee20000000800 */
[----:B-1----:R-:W-:Y:S01]  /*b290*/  FMNMX.FTZ R15, R29, R30, !PT ;  /* 0x0000001e1d0f7209 */ /* 0x002fe20007810000 */
[----:B------:R-:W-:Y:S01]  /*b2a0*/  FFMA.FTZ R29, R31, R12, -R32 ;  /* 0x0000000c1f1d7223 */ /* 0x000fe20000010820 */
[----:B------:R-:W-:-:S02]  /*b2b0*/  @!P1 VIADD R31, R20, 0x28c40 ;  /* 0x00028c40141f9836 */ /* 0x000fc40000000000 */
[C---:B------:R-:W-:Y:S01]  /*b2c0*/  FSETP.NEU.FTZ.AND P2, PT, R15.reuse, -INF , PT ;  /* 0xff8000000f00780b */ /* 0x040fe20003f5d000 */
[-C--:B------:R-:W-:Y:S02]  /*b2d0*/  FMUL.FTZ R30, R15, R12.reuse ;  /* 0x0000000c0f1e7220 */ /* 0x080fe40000410000 */
[----:B------:R-:W-:Y:S01]  /*b2e0*/  @!P1 PRMT R31, RZ, 0x654, R31 ;  /* 0x00000654ff1f9816 */ /* 0x000fe2000000001f */
[----:B------:R-:W-:Y:S02]  /*b2f0*/  MUFU.EX2 R161, R36 ;  /* 0x0000002400a17308 */ /* 0x000fe40000000800 */
[----:B------:R-:W-:Y:S01]  /*b300*/  FSEL R32, R30, RZ, P2 ;  /* 0x000000ff1e207208 */ /* 0x000fe20001000000 */
[----:B------:R1:W-:Y:S04]  /*b310*/  @!P1 SYNCS.ARRIVE.TRANS64.RED.A1T0 RZ, [R31+URZ], RZ ;  /* 0x000000ff1fff99a7 */ /* 0x0003e8000810043f */
        /* <DEDUP_REMOVED lines=15> */
[-CC-:B------:R-:W-:Y:S01]  /*b410*/  FFMA.FTZ R49, R49, R12.reuse, -R32.reuse ;  /* 0x0000000c31317223 */ /* 0x180fe20000010820 */
[-CC-:B------:R-:W-:Y:S01]  /*b420*/  FFMA.FTZ R25, R25, R12.reuse, -R32.reuse ;  /* 0x0000000c19197223 */ /* 0x180fe20000010820 */
[----:B------:R-:W-:Y:S01]  /*b430*/  FFMA.FTZ R32, R53, R12, -R32 ;  /* 0x0000000c35207223 */ /* 0x000fe20000010820 */
[----:B---3--:R-:W-:-:S04]  /*b440*/  F2FP.BF16.F32.PACK_AB R159, R42, R81 ;  /* 0x000000512a9f723e */ /* 0x008fc800000010ff */
[----:B------:R-:W3:Y:S08]  /*b450*/  MUFU.EX2 R39, R39 ;  /* 0x0000002700277308 */ /* 0x000ef00000000800 */
[----:B------:R-:W0:Y:S01]  /*b460*/  MUFU.EX2 R154, R59 ;  /* 0x0000003b009a7308 */ /* 0x000e220000000800 */
[----:B----45:R-:W-:-:S07]  /*b470*/  F2FP.BF16.F32.PACK_AB R152, R34, R35 ;  /* 0x000000232298723e */ /* 0x030fce00000010ff */
[----:B------:R-:W1:Y:S08]  /*b480*/  MUFU.EX2 R61, R61 ;  /* 0x0000003d003d7308 */ /* 0x000e700000000800 */
[----:B------:R4:W2:Y:S08]  /*b490*/  MUFU.EX2 R156, R33 ;  /* 0x00000021009c7308 */ /* 0x0008b00000000800 */
[----:B------:R-:W2:Y:S01]  /*b4a0*/  MUFU.EX2 R63, R63 ;  /* 0x0000003f003f7308 */ /* 0x000ea20000000800 */
[----:B----4-:R-:W-:Y:S01]  /*b4b0*/  FADD.FTZ R33, R155, R38 ;  /* 0x000000269b217221 */ /* 0x010fe20000010000 */
[----:B------:R-:W-:Y:S01]  /*b4c0*/  FADD.FTZ R38, R35, R34 ;  /* 0x0000002223267221 */ /* 0x000fe20000010000 */
[----:B------:R-:W-:-:S02]  /*b4d0*/  F2FP.BF16.F32.PACK_AB R155, R24, R155 ;  /* 0x0000009b189b723e */ /* 0x000fc400000010ff */
[----:B------:R-:W-:Y:S01]  /*b4e0*/  FADD.FTZ R46, R24, R33 ;  /* 0x00000021182e7221 */ /* 0x000fe20000010000 */
[----:B---3--:R-:W-:Y:S02]  /*b4f0*/  FADD.FTZ R33, R39, R38 ;  /* 0x0000002627217221 */ /* 0x008fe40000010000 */
[----:B------:R3:W4:Y:S08]  /*b500*/  MUFU.EX2 R158, R37 ;  /* 0x00000025009e7308 */ /* 0x0007300000000800 */
[----:B------:R-:W4:Y:S01]  /*b510*/  MUFU.EX2 R65, R65 ;  /* 0x0000004100417308 */ /* 0x000f220000000800 */
[----:B---3--:R-:W-:Y:S01]  /*b520*/  FADD.FTZ R37, R157, R46 ;  /* 0x0000002e9d257221 */ /* 0x008fe20000010000 */
[C---:B0-----:R-:W-:Y:S01]  /*b530*/  FADD.FTZ R46, R154.reuse, R33 ;  /* 0x000000219a2e7221 */ /* 0x041fe20000010000 */
[----:B------:R-:W-:Y:S01]  /*b540*/  F2FP.BF16.F32.PACK_AB R154, R154, R39 ;  /* 0x000000279a9a723e */ /* 0x000fe200000010ff */
[----:B------:R-:W-:Y:S01]  /*b550*/  BAR.SYNC.DEFER_BLOCKING 0xf, 0x100 ;  /* 0x03c4000000007b1d */ /* 0x000fe20000010000 */
[C---:B------:R-:W-:Y:S01]  /*b560*/  FADD.FTZ R48, R40.reuse, R37 ;  /* 0x0000002528307221 */ /* 0x040fe20000010000 */
[----:B-1----:R-:W-:Y:S01]  /*b570*/  FADD.FTZ R31, R61, R46 ;  /* 0x0000002e3d1f7221 */ /* 0x002fe20000010000 */
[----:B------:R-:W-:-:S02]  /*b580*/  F2FP.BF16.F32.PACK_AB R157, R40, R157 ;  /* 0x0000009d289d723e */ /* 0x000fc400000010ff */
[----:B------:R-:W-:Y:S01]  /*b590*/  FADD.FTZ R33, R81, R48 ;  /* 0x0000003051217221 */ /* 0x000fe20000010000 */
[----:B------:R-:W0:Y:S01]  /*b5a0*/  MUFU.EX2 R44, R43 ;  /* 0x0000002b002c7308 */ /* 0x000e220000000800 */
[C---:B--2---:R-:W-:Y:S01]  /*b5b0*/  FADD.FTZ R0, R156.reuse, R31 ;  /* 0x0000001f9c007221 */ /* 0x044fe20000010000 */
[----:B------:R-:W-:Y:S01]  /*b5c0*/  F2FP.BF16.F32.PACK_AB R156, R156, R61 ;  /* 0x0000003d9c9c723e */ /* 0x000fe200000010ff */
[----:B------:R-:W-:Y:S02]  /*b5d0*/  FADD.FTZ R46, R42, R33 ;  /* 0x000000212a2e7221 */ /* 0x000fe40000010000 */
[----:B------:R-:W-:Y:S02]  /*b5e0*/  FADD.FTZ R31, R63, R0 ;  /* 0x000000003f1f7221 */ /* 0x000fe40000010000 */
[----:B------:R-:W-:Y:S01]  /*b5f0*/  FADD.FTZ R33, R161, R46 ;  /* 0x0000002ea1217221 */ /* 0x000fe20000010000 */
[----:B------:R-:W1:Y:S01]  /*b600*/  MUFU.EX2 R160, R41 ;  /* 0x0000002900a07308 */ /* 0x000e620000000800 */
[C---:B----4-:R-:W-:Y:S01]  /*b610*/  FADD.FTZ R0, R158.reuse, R31 ;  /* 0x0000001f9e007221 */ /* 0x050fe20000010000 */
[----:B------:R-:W-:-:S03]  /*b620*/  F2FP.BF16.F32.PACK_AB R158, R158, R63 ;  /* 0x0000003f9e9e723e */ /* 0x000fc600000010ff */
[----:B------:R-:W-:-:S03]  /*b630*/  FADD.FTZ R31, R65, R0 ;  /* 0x00000000411f7221 */ /* 0x000fc60000010000 */
[----:B------:R-:W2:Y:S01]  /*b640*/  MUFU.EX2 R28, R28 ;  /* 0x0000001c001c7308 */ /* 0x000ea20000000800 */
[C---:B0-----:R-:W-:Y:S01]  /*b650*/  FADD.FTZ R33, R44.reuse, R33 ;  /* 0x000000212c217221 */ /* 0x041fe20000010000 */
[----:B------:R-:W-:Y:S01]  /*b660*/  F2FP.BF16.F32.PACK_AB R161, R44, R161 ;  /* 0x000000a12ca1723e */ /* 0x000fe200000010ff */
[----:B------:R0:W-:Y:S04]  /*b670*/  STSM.16.M88.4 [R197+0x26800], R152 ;  /* 0x02680098c5007844 */ /* 0x0001e80000000200 */
[----:B------:R0:W-:Y:S01]  /*b680*/  STSM.16.M88.4 [R200], R156 ;  /* 0x0000009cc8007844 */ /* 0x0001e20000000200 */
[----:B------:R-:W3:Y:S01]  /*b690*/  MUFU.EX2 R67, R67 ;  /* 0x0000004300437308 */ /* 0x000ee20000000800 */
[C---:B-1----:R-:W-:Y:S01]  /*b6a0*/  FADD.FTZ R0, R160.reuse, R31 ;  /* 0x0000001fa0007221 */ /* 0x042fe20000010000 */
[----:B------:R-:W-:-:S06]  /*b6b0*/  F2FP.BF16.F32.PACK_AB R160, R160, R65 ;  /* 0x00000041a0a0723e */ /* 0x000fcc00000010ff */
[----:B------:R-:W1:Y:S01]  /*b6c0*/  MUFU.EX2 R3, R3 ;  /* 0x0000000300037308 */ /* 0x000e620000000800 */
[----:B--2---:R-:W-:-:S07]  /*b6d0*/  FADD.FTZ R24, R28, R33 ;  /* 0x000000211c187221 */ /* 0x004fce0000010000 */
[----:B------:R-:W2:Y:S01]  /*b6e0*/  MUFU.EX2 R36, R45 ;  /* 0x0000002d00247308 */ /* 0x000ea20000000800 */
[----:B---3--:R-:W-:-:S07]  /*b6f0*/  FADD.FTZ R31, R67, R0 ;  /* 0x00000000431f7221 */ /* 0x008fce0000010000 */
[----:B------:R-:W-:Y:S01]  /*b700*/  MUFU.EX2 R26, R26 ;  /* 0x0000001a001a7308 */ /* 0x000fe20000000800 */
[C---:B-1----:R-:W-:Y:S01]  /*b710*/  F2FP.BF16.F32.PACK_AB R163, R3.reuse, R28 ;  /* 0x0000001c03a3723e */ /* 0x042fe200000010ff */
[----:B------:R-:W-:-:S06]  /*b720*/  FADD.FTZ R3, R3, R24 ;  /* 0x0000001803037221 */ /* 0x000fcc0000010000 */
[----:B------:R-:W1:Y:S01]  /*b730*/  MUFU.EX2 R27, R27 ;  /* 0x0000001b001b7308 */ /* 0x000e620000000800 */
[C---:B--2---:R-:W-:Y:S01]  /*b740*/  F2FP.BF16.F32.PACK_AB R162, R36.reuse, R67 ;  /* 0x0000004324a2723e */ /* 0x044fe200000010ff */
[----:B------:R-:W-:-:S04]  /*b750*/  FADD.FTZ R36, R36, R31 ;  /* 0x0000001f24247221 */ /* 0x000fc80000010000 */
[----:B------:R0:W-:Y:S02]  /*b760*/  STSM.16.M88.4 [R198], R160 ;  /* 0x000000a0c6007844 */ /* 0x0001e40000000200 */
[----:B------:R-:W-:Y:S08]  /*b770*/  MUFU.EX2 R69, R69 ;  /* 0x0000004500457308 */ /* 0x000ff00000000800 */
[----:B------:R-:W2:Y:S01]  /*b780*/  MUFU.EX2 R38, R49 ;  /* 0x0000003100267308 */ /* 0x000ea20000000800 */
[----:B-1----:R-:W-:Y:S01]  /*b790*/  F2FP.BF16.F32.PACK_AB R165, R27, R26 ;  /* 0x0000001a1ba5723e */ /* 0x002fe200000010ff */
[----:B------:R-:W-:-:S04]  /*b7a0*/  FADD.FTZ R26, R26, R3 ;  /* 0x000000031a1a7221 */ /* 0x000fc80000010000 */
[----:B------:R-:W-:Y:S02]  /*b7b0*/  FADD.FTZ R26, R27, R26 ;  /* 0x0000001a1b1a7221 */ /* 0x000fe40000010000 */
[----:B------:R-:W1:Y:S08]  /*b7c0*/  MUFU.EX2 R29, R29 ;  /* 0x0000001d001d7308 */ /* 0x000e700000000800 */
[----:B------:R-:W3:Y:S01]  /*b7d0*/  MUFU.EX2 R30, R55 ;  /* 0x00000037001e7308 */ /* 0x000ee20000000800 */
[----:B--2---:R-:W-:Y:S01]  /*b7e0*/  F2FP.BF16.F32.PACK_AB R164, R38, R69 ;  /* 0x0000004526a4723e */ /* 0x004fe200000010ff */
[----:B------:R-:W-:-:S04]  /*b7f0*/  FADD.FTZ R69, R69, R36 ;  /* 0x0000002445457221 */ /* 0x000fc80000010000 */
[----:B------:R-:W-:Y:S02]  /*b800*/  FADD.FTZ R38, R38, R69 ;  /* 0x0000004526267221 */ /* 0x000fe40000010000 */
[----:B------:R-:W-:Y:S01]  /*b810*/  MUFU.EX2 R25, R25 ;  /* 0x0000001900197308 */ /* 0x000fe20000000800 */
[----:B-1----:R-:W-:-:S07]  /*b820*/  FADD.FTZ R3, R29, R26 ;  /* 0x0000001a1d037221 */ /* 0x002fce0000010000 */
[----:B------:R-:W1:Y:S01]  /*b830*/  MUFU.EX2 R32, R32 ;  /* 0x0000002000207308 */ /* 0x000e620000000800 */
[C---:B---3--:R-:W-:Y:S01]  /*b840*/  F2FP.BF16.F32.PACK_AB R167, R30.reuse, R29 ;  /* 0x0000001d1ea7723e */ /* 0x048fe200000010ff */
[----:B------:R-:W-:Y:S01]  /*b850*/  FADD.FTZ R3, R30, R3 ;  /* 0x000000031e037221 */ /* 0x000fe20000010000 */
[----:B-1----:R-:W-:Y:S01]  /*b860*/  F2FP.BF16.F32.PACK_AB R166, R32, R25 ;  /* 0x0000001920a6723e */ /* 0x002fe200000010ff */
[----:B------:R-:W-:-:S04]  /*b870*/  FADD.FTZ R25, R25, R38 ;  /* 0x0000002619197221 */ /* 0x000fc80000010000 */
[----:B------:R0:W-:Y:S01]  /*b880*/  STSM.16.M88.4 [R199], R164 ;  /* 0x000000a4c7007844 */ /* 0x0001e20000000200 */
[----:B------:R-:W-:Y:S01]  /*b890*/  FADD.FTZ R0, R32, R25 ;  /* 0x0000001920007221 */ /* 0x000fe20000010000 */
[----:B------:R-:W-:Y:S06]  /*b8a0*/  @!P0 BRA `(.L_x_7778) ;  /* 0x0000000000048947 */ /* 0x000fec0003800000 */
[----:B------:R-:W-:Y:S01]  /*b8b0*/  BPT.TRAP 0x1 ;  /* 0x000000040000795c */ /* 0x000fe20000300000 */
.L_x_7778:
[----:B------:R1:W2:Y:S01]  /*b8c0*/  SYNCS.PHASECHK.TRANS64.TRYWAIT P2, [R20+URZ+0x28c50], R21 ;  /* 0x028c5015140075a7 */ /* 0x0002a2000804017f */
[----:B------:R-:W-:Y:S05]  /*b8d0*/  @!P0 BRA `(.L_x_7779) ;  /* 0x0000000000048947 */ /* 0x000fea0003800000 */
[----:B------:R-:W-:Y:S01]  /*b8e0*/  BPT.TRAP 0x1 ;  /* 0x000000040000795c */ /* 0x000fe20000300000 */
.L_x_7779:
[----:B------:R-:W3:Y:S01]  /*b8f0*/  @P5 LDC R26, c[0x0][0x44c] ;  /* 0x00011300ff1a5b82 */ /* 0x000ee20000000800 */
[----:B------:R-:W-:Y:S01]  /*b900*/  ULDC UR39, c[0x0][0x988] ;  /* 0x0002620000277ab9 */ /* 0x000fe20000000800 */
[----:B------:R-:W-:Y:S01]  /*b910*/  ULDC UR40, c[0x0][0x988] ;  /* 0x0002620000287ab9 */ /* 0x000fe20000000800 */
[----:B------:R-:W-:Y:S01]  /*b920*/  BSSY B0, `(.L_x_7780) ;  /* 0x0000006000007945 */ /* 0x000fe20003800000 */
[----:B------:R-:W-:-:S04]  /*b930*/  IMAD R28, R18, 0x1000, R191 ;  /* 0x00001000121c7824 */ /* 0x000fc800078e02bf */
[----:B------:R-:W4:Y:S01]  /*b940*/  @P5 LDC R30, c[0x0][0x450] ;  /* 0x00011400ff1e5b82 */ /* 0x000f220000000800 */
[----:B--2---:R-:W-:Y:S05]  /*b950*/  @P2 BRA `(.L_x_7781) ;  /* 0x0000000000082947 */ /* 0x004fea0003800000 */
[----:B------:R-:W2:Y:S02]  /*b960*/  SYNCS.PHASECHK.TRANS64.TRYWAIT P2, [R20+URZ+0x28c50], R21 ;  /* 0x028c5015140075a7 */ /* 0x000ea4000804017f */
[----:B--2---:R-:W-:Y:S05]  /*b970*/  @!P2 BRA `(.L_x_7782) ;  /* 0x000001380004a947 */ /* 0x004fea0003800000 */
.L_x_7781:
[----:B------:R-:W-:Y:S05]  /*b980*/  BSYNC B0 ;  /* 0x0000000000007941 */ /* 0x000fea0003800000 */
.L_x_7780:
[----:B------:R-:W5:Y:S01]  /*b990*/  LDC R24, c[0x0][0x448] ;  /* 0x00011200ff187b82 */ /* 0x000f620000000800 */
[----:B------:R-:W-:Y:S01]  /*b9a0*/  IMAD.MOV.U32 R25, RZ, RZ, 0x40000040 ;  /* 0x40000040ff197424 */ /* 0x000fe200078e00ff */
[----:B------:R-:W-:Y:S01]  /*b9b0*/  BSSY B0, `(.L_x_7783) ;  /* 0x000023c000007945 */ /* 0x000fe20003800000 */
[----:B-12---:R-:W-:Y:S02]  /*b9c0*/  IMAD.MOV.U32 R21, RZ, RZ, R195 ;  /* 0x000000ffff157224 */ /* 0x006fe400078e00c3 */
[----:B------:R-:W-:Y:S01]  /*b9d0*/  IMAD.MOV.U32 R29, RZ, RZ, 0x40000040 ;  /* 0x40000040ff1d7424 */ /* 0x000fe200078e00ff */
[C---:B------:R-:W-:Y:S01]  /*b9e0*/  R2UR UR7, R25.reuse ;  /* 0x00000000190772ca */ /* 0x040fe200000e0000 */
[----:B------:R-:W-:Y:S01]  /*b9f0*/  VIADD R216, R168, 0xfffffffe ;  /* 0xfffffffea8d87836 */ /* 0x000fe20000000000 */
[----:B------:R-:W-:Y:S01]  /*ba00*/  R2UR UR11, R25 ;  /* 0x00000000190b72ca */ /* 0x000fe200000e0000 */
[----:B------:R-:W-:Y:S01]  /*ba10*/  @!P1 VIADD R20, R20, 0x28c60 ;  /* 0x00028c6014149836 */ /* 0x000fe20000000000 */
[----:B------:R-:W-:-:S04]  /*ba20*/  R2UR UR19, R29 ;  /* 0x000000001d1372ca */ /* 0x000fc800000e0000 */
[----:B------:R-:W-:Y:S02]  /*ba30*/  @!P1 PRMT R20, RZ, 0x654, R20 ;  /* 0x00000654ff149816 */ /* 0x000fe40000000014 */
[----:B-----5:R-:W-:Y:S01]  /*ba40*/  ISETP.NE.AND P2, PT, R24, 0x1, PT ;  /* 0x000000011800780c */ /* 0x020fe20003f45270 */
[----:B------:R-:W-:-:S05]  /*ba50*/  IMAD.MOV.U32 R24, RZ, RZ, R28 ;  /* 0x000000ffff187224 */ /* 0x000fca00078e001c */
[----:B------:R-:W-:Y:S01]  /*ba60*/  R2UR UR6, R24 ;  /* 0x00000000180672ca */ /* 0x000fe200000e0000 */
[----:B------:R-:W-:-:S05]  /*ba70*/  VIADD R24, R28, 0x80 ;  /* 0x000000801c187836 */ /* 0x000fca0000000000 */
[----:B------:R-:W-:Y:S01]  /*ba80*/  R2UR UR10, R24 ;  /* 0x00000000180a72ca */ /* 0x000fe200000e0000 */
[----:B---3--:R-:W-:-:S04]  /*ba90*/  @P2 IMAD.HI.U32 R27, R195, R26, RZ ;  /* 0x0000001ac31b2227 */ /* 0x008fc800078e00ff */
[C---:B------:R-:W-:Y:S01]  /*baa0*/  VIADD R26, R28.reuse, 0x100 ;  /* 0x000001001c1a7836 */ /* 0x040fe20000000000 */
[----:B----4-:R-:W-:Y:S01]  /*bab0*/  @P2 SHF.R.U32.HI R21, RZ, R30, R27 ;  /* 0x0000001eff152219 */ /* 0x010fe2000001161b */
[----:B------:R-:W-:Y:S02]  /*bac0*/  VIADD R28, R28, 0x180 ;  /* 0x000001801c1c7836 */ /* 0x000fe40000000000 */
[----:B------:R-:W-:Y:S01]  /*bad0*/  IMAD.MOV.U32 R27, RZ, RZ, 0x40000040 ;  /* 0x40000040ff1b7424 */ /* 0x000fe200078e00ff */
[----:B------:R-:W-:Y:S02]  /*bae0*/  R2UR UR14, R26 ;  /* 0x000000001a0e72ca */ /* 0x000fe400000e0000 */
[----:B------:R-:W-:Y:S02]  /*baf0*/  R2UR UR18, R28 ;  /* 0x000000001c1272ca */ /* 0x000fe400000e0000 */
[----:B------:R-:W-:Y:S02]  /*bb00*/  R2UR UR15, R27 ;  /* 0x000000001b0f72ca */ /* 0x000fe400000e0000 */
[----:B------:R-:W-:Y:S01]  /*bb10*/  WARPGROUP.ARRIVE ;  /* 0x00000000000079c5 */ /* 0x000fe20000000000 */
[----:B------:R-:W-:-:S05]  /*bb20*/  IADD3 R21, R21, R196, -R194 ;  /* 0x000000c415157210 */ /* 0x000fca0007ffe8c2 */
[----:B------:R-:W-:Y:S03]  /*bb30*/  HGMMA.64x256x16.F32.BF16 R24, R152, gdesc[UR4].tnspB, RZ, !UPT, gsb0 ;  /* 0x43e0000498187df0 */ /* 0x000fe6000c0018ff */
[----:B------:R-:W-:Y:S02]  /*bb40*/  WARPGROUP.DEPBAR.LE gsb0, 0x0 ;  /* 0x00008000000079c5 */ /* 0x000fe40000010000 */
[----:B------:R-:W-:Y:S01]  /*bb50*/  WARPGROUP.ARRIVE ;  /* 0x00000000000079c5 */ /* 0x000fe20000000000 */
[----:B0-----:R-:W-:-:S04]  /*bb60*/  SHF.R.S32.HI R152, RZ, 0x1f, R21 ;  /* 0x0000001fff987819 */ /* 0x001fc80000011415 */
[----:B------:R-:W-:-:S15]  /*bb70*/  LEA.HI R152, R152, R21, RZ, 0x6 ;  /* 0x0000001598987211 */ /* 0x000fde00078f30ff */
[----:B------:R-:W-:-:S03]  /*bb80*/  NOP ;  /* 0x0000000000007918 */ /* 0x000fc60000000000 */
[----:B------:R-:W-:Y:S01]  /*bb90*/  HGMMA.64x256x16.F32.BF16 R24, R156, gdesc[UR8].tnspB, R24, gsb0 ;  /* 0x43e000089c187df0 */ /* 0x000fe20008001818 */
[----:B------:R-:W-:-:S04]  /*bba0*/  SHF.R.S32.HI R152, RZ, 0x6, R152 ;  /* 0x00000006ff987819 */ /* 0x000fc80000011498 */
[----:B------:R-:W-:-:S04]  /*bbb0*/  VIMNMX R215, R201, R152, !PT ;  /* 0x00000098c9d77248 */ /* 0x000fc80007fe0100 */
[----:B------:R-:W-:Y:S01]  /*bbc0*/  ISETP.GE.AND P2, PT, R216, R215, PT ;  /* 0x000000d7d800720c */ /* 0x000fe20003f46270 */
[----:B------:R-:W-:Y:S02]  /*bbd0*/  WARPGROUP.DEPBAR.LE gsb0, 0x0 ;  /* 0x00008000000079c5 */ /* 0x000fe40000010000 */
[----:B------:R-:W-:-:S15]  /*bbe0*/  WARPGROUP.ARRIVE ;  /* 0x00000000000079c5 */ /* 0x000fde0000000000 */
[----:B------:R-:W-:-:S01]  /*bbf0*/  NOP ;  /* 0x0000000000007918 */ /* 0x000fc20000000000 */
        /* <DEDUP_REMOVED lines=16> */
[----:B------:R-:W-:Y:S01]  /*bd00*/  BSSY B1, `(.L_x_7784) ;  /* 0x0000206000017945 */ /* 0x000fe20003800000 */
[----:B------:R-:W-:Y:S02]  /*bd10*/  IMAD.MOV.U32 R227, RZ, RZ, R14 ;  /* 0x000000ffffe37224 */ /* 0x000fe400078e000e */
[----:B------:R-:W-:Y:S02]  /*bd20*/  IMAD.MOV.U32 R21, RZ, RZ, R15 ;  /* 0x000000ffff157224 */ /* 0x000fe400078e000f */
[----:B------:R-:W-:-:S07]  /*bd30*/  IMAD.MOV.U32 R226, RZ, RZ, R18 ;  /* 0x000000ffffe27224 */ /* 0x000fce00078e0012 */
.L_x_7795:
[----:B------:R-:W-:-:S05]  /*bd40*/  VIADD R18, R226, 0x1 ;  /* 0x00000001e2127836 */ /* 0x000fca0000000000 */
[----:B------:R-:W-:-:S04]  /*bd50*/  ISETP.NE.AND P2, PT, R18, 0x2, PT ;  /* 0x000000021200780c */ /* 0x000fc80003f45270 */
[----:B------:R-:W-:Y:S02]  /*bd60*/  SEL R12, RZ, 0x1, P2 ;  /* 0x00000001ff0c7807 */ /* 0x000fe40001000000 */
[----:B------:R-:W-:Y:S02]  /*bd70*/  SEL R18, R18, RZ, P2 ;  /* 0x000000ff12127207 */ /* 0x000fe40001000000 */
[----:B------:R-:W-:Y:S01]  /*bd80*/  LOP3.LUT R22, R22, R12, RZ, 0x3c, !PT ;  /* 0x0000000c16167212 */ /* 0x000fe200078e3cff */
[----:B-1----:R-:W-:Y:S06]  /*bd90*/  @!P0 BRA `(.L_x_7785) ;  /* 0x0000000000048947 */ /* 0x002fec0003800000 */
[----:B------:R-:W-:Y:S01]  /*bda0*/  BPT.TRAP 0x1 ;  /* 0x000000040000795c */ /* 0x000fe20000300000 */
.L_x_7785:
[----:B------:R-:W-:Y:S01]  /*bdb0*/  IMAD R217, R18, 0x8, R2 ;  /* 0x0000000812d97824 */ /* 0x000fe200078e0202 */
[----:B0-----:R-:W-:-:S04]  /*bdc0*/  SHF.L.U32 R20, R22, 0x1f, RZ ;  /* 0x0000001f16147819 */ /* 0x001fc800000006ff */
[----:B------:R0:W1:Y:S01]  /*bdd0*/  SYNCS.PHASECHK.TRANS64.TRYWAIT P2, [R217+URZ+0x28c30], R20 ;  /* 0x028c3014d90075a7 */ /* 0x000062000804017f */
[----:B------:R-:W-:Y:S05]  /*bde0*/  @!P0 BRA `(.L_x_7786) ;  /* 0x0000000000048947 */ /* 0x000fea0003800000 */
[----:B------:R-:W-:Y:S01]  /*bdf0*/  BPT.TRAP 0x1 ;  /* 0x000000040000795c */ /* 0x000fe20000300000 */
.L_x_7786:
[----:B------:R-:W2:Y:S01]  /*be00*/  LDC R12, c[0x0][0x448] ;  /* 0x00011200ff0c7b82 */ /* 0x000ea20000000800 */
[----:B------:R-:W-:Y:S01]  /*be10*/  BSSY B2, `(.L_x_7787) ;  /* 0x000000a000027945 */ /* 0x000fe20003800000 */
[----:B--2---:R-:W-:Y:S01]  /*be20*/  ISETP.NE.AND P3, PT, R12, 0x1, PT ;  /* 0x000000010c00780c */ /* 0x004fe20003f65270 */
[----:B------:R-:W-:-:S12]  /*be30*/  IMAD.IADD R12, R204, 0x1, R195 ;  /* 0x00000001cc0c7824 */ /* 0x000fd800078e02c3 */
[----:B------:R-:W2:Y:S08]  /*be40*/  @P3 LDC R15, c[0x0][0x44c] ;  /* 0x00011300ff0f3b82 */ /* 0x000eb00000000800 */
[----:B------:R-:W3:Y:S01]  /*be50*/  @P3 LDC R14, c[0x0][0x450] ;  /* 0x00011400ff0e3b82 */ /* 0x000ee20000000800 */
[----:B--2---:R-:W-:-:S05]  /*be60*/  @P3 IMAD.HI.U32 R15, R12, R15, RZ ;  /* 0x0000000f0c0f3227 */ /* 0x004fca00078e00ff */
[----:B---3--:R-:W-:Y:S01]  /*be70*/  @P3 SHF.R.U32.HI R12, RZ, R14, R15 ;  /* 0x0000000eff0c3219 */ /* 0x008fe2000001160f */
[----:B-1----:R-:W-:Y:S06]  /*be80*/  @P2 BRA `(.L_x_7788) ;  /* 0x0000000000082947 */ /* 0x002fec0003800000 */
[----:B------:R-:W1:Y:S02]  /*be90*/  SYNCS.PHASECHK.TRANS64.TRYWAIT P2, [R217+URZ+0x28c30], R20 ;  /* 0x028c3014d90075a7 */ /* 0x000e64000804017f */
[----:B-1----:R-:W-:Y:S05]  /*bea0*/  @!P2 BRA `(.L_x_7789) ;  /* 0x0000013000cca947 */ /* 0x002fea0003800000 */
.L_x_7788:
[----:B------:R-:W-:Y:S05]  /*beb0*/  BSYNC B2 ;  /* 0x0000000000027941 */ /* 0x000fea0003800000 */
.L_x_7787:
[----:B------:R-:W-:Y:S01]  /*bec0*/  IMAD.MOV.U32 R14, RZ, RZ, -0x40 ;  /* 0xffffffc0ff0e7424 */ /* 0x000fe200078e00ff */
[----:B------:R-:W-:Y:S01]  /*bed0*/  R2UR UR4, R4 ;  /* 0x00000000040472ca */ /* 0x000fe200000e0000 */
[----:B------:R-:W-:Y:S01]  /*bee0*/  IMAD R154, R18, 0x200, R13 ;  /* 0x00000200129a7824 */ /* 0x000fe200078e020d */
[----:B------:R-:W-:Y:S01]  /*bef0*/  R2UR UR5, R5 ;  /* 0x00000000050572ca */ /* 0x000fe200000e0000 */
[----:B------:R-:W-:Y:S01]  /*bf00*/  IMAD R14, R216, R14, 0x1 ;  /* 0x00000001d80e7424 */ /* 0x000fe200078e020e */
[----:B------:R-:W-:Y:S01]  /*bf10*/  R2UR UR8, R10 ;  /* 0x000000000a0872ca */ /* 0x000fe200000e0000 */
[----:B------:R-:W-:Y:S01]  /*bf20*/  IMAD.MOV.U32 R155, RZ, RZ, 0x40000040 ;  /* 0x40000040ff9b7424 */ /* 0x000fe200078e00ff */
[C---:B------:R-:W-:Y:S01]  /*bf30*/  R2UR UR6, R154.reuse ;  /* 0x000000009a0672ca */ /* 0x040fe200000e0000 */
[----:B------:R-:W-:Y:S01]  /*bf40*/  VIADD R152, R154, 0x2 ;  /* 0x000000029a987836 */ /* 0x000fe20000000000 */
[----:B------:R-:W-:Y:S01]  /*bf50*/  IADD3 R14, R196, R14, -R203 ;  /* 0x0000000ec40e7210 */ /* 0x000fe20007ffe8cb */
[----:B------:R-:W-:Y:S01]  /*bf60*/  IMAD.MOV.U32 R153, RZ, RZ, 0x40000040 ;  /* 0x40000040ff997424 */ /* 0x000fe200078e00ff */
[----:B------:R-:W-:Y:S01]  /*bf70*/  R2UR UR7, R155 ;  /* 0x000000009b0772ca */ /* 0x000fe200000e0000 */
[----:B------:R-:W2:Y:S01]  /*bf80*/  SHFL.IDX PT, R228, R12, RZ, 0x1c1f ;  /* 0x001c1fff0ce47589 */ /* 0x000ea200000e0000 */
[----:B------:R-:W-:Y:S01]  /*bf90*/  R2UR UR10, R152 ;  /* 0x00000000980a72ca */ /* 0x000fe200000e0000 */
[----:B------:R-:W-:Y:S01]  /*bfa0*/  IMAD.IADD R15, R14, 0x1, -R194 ;  /* 0x000000010e0f7824 */ /* 0x000fe200078e0ac2 */
[----:B------:R-:W-:Y:S01]  /*bfb0*/  R2UR UR11, R153 ;  /* 0x00000000990b72ca */ /* 0x000fe200000e0000 */
[C---:B------:R-:W-:Y:S01]  /*bfc0*/  VIADD R14, R154.reuse, 0x4 ;  /* 0x000000049a0e7836 */ /* 0x040fe20000000000 */
[----:B------:R-:W-:Y:S01]  /*bfd0*/  R2UR UR19, R155 ;  /* 0x000000009b1372ca */ /* 0x000fe200000e0000 */
[----:B------:R-:W-:Y:S01]  /*bfe0*/  VIADD R154, R154, 0x6 ;  /* 0x000000069a9a7836 */ /* 0x000fe20000000000 */
[----:B------:R-:W-:Y:S01]  /*bff0*/  R2UR UR9, R11 ;  /* 0x000000000b0972ca */ /* 0x000fe200000e0000 */
[----:B------:R-:W3:Y:S01]  /*c000*/  SHFL.IDX PT, R12, R12, 0x1, 0x1c1f ;  /* 0x003c1f000c0c7f89 */ /* 0x000ee200000e0000 */
        /* <DEDUP_REMOVED lines=8> */
[----:B------:R-:W-:Y:S01]  /*c090*/  LOP3.LUT R19, R19, 0xdfffffff, RZ, 0xc0, !PT ;  /* 0xdfffffff13137812 */ /* 0x000fe200078ec0ff */
[----:B--2---:R-:W-:Y:S01]  /*c0a0*/  IMAD.IADD R228, R15, 0x1, R228 ;  /* 0x000000010fe47824 */ /* 0x004fe200078e02e4 */
[----:B------:R-:W-:-:S02]  /*c0b0*/  LOP3.LUT R231, R231, 0xfffffffe, RZ, 0xc0, !PT ;  /* 0xfffffffee7e77812 */ /* 0x000fc400078ec0ff */
[----:B------:R-:W-:-:S04]  /*c0c0*/  @P1 LOP3.LUT R19, R19, 0x20000000, RZ, 0xfc, !PT ;  /* 0x2000000013131812 */ /* 0x000fc800078efcff */
[----:B------:R-:W-:Y:S01]  /*c0d0*/  LOP3.LUT R19, R19, 0xefffffff, RZ, 0xc0, !PT ;  /* 0xefffffff13137812 */ /* 0x000fe200078ec0ff */
[----:B---3--:R-:W-:Y:S02]  /*c0e0*/  IMAD.IADD R12, R15, 0x1, R12 ;  /* 0x000000010f0c7824 */ /* 0x008fe400078e020c */
[----:B------:R-:W-:Y:S01]  /*c0f0*/  IMAD.MOV.U32 R15, RZ, RZ, 0x40000040 ;  /* 0x40000040ff0f7424 */ /* 0x000fe200078e00ff */
[----:B------:R-:W-:Y:S02]  /*c100*/  @P0 LOP3.LUT R19, R19, 0x10000000, RZ, 0xfc, !PT ;  /* 0x1000000013130812 */ /* 0x000fe400078efcff */
[C---:B------:R-:W-:Y:S02]  /*c110*/  ISETP.GT.AND P1, PT, R12.reuse, 0x21, PT ;  /* 0x000000210c00780c */ /* 0x040fe40003f24270 */
[----:B------:R-:W-:Y:S02]  /*c120*/  R2UR UR15, R15 ;  /* 0x000000000f0f72ca */ /* 0x000fe400000e0000 */
[----:B------:R-:W-:-:S02]  /*c130*/  ISETP.GT.AND P2, PT, R12, 0x29, PT ;  /* 0x000000290c00780c */ /* 0x000fc40003f44270 */
[C---:B------:R-:W-:Y:S02]  /*c140*/  ISETP.GT.AND P0, PT, R12.reuse, 0x28, PT ;  /* 0x000000280c00780c */ /* 0x040fe40003f04270 */
[C---:B------:R-:W-:Y:S02]  /*c150*/  ISETP.GT.AND P3, PT, R12.reuse, 0x30, PT ;  /* 0x000000300c00780c */ /* 0x040fe40003f64270 */
[----:B------:R-:W-:Y:S02]  /*c160*/  LOP3.LUT R19, R19, 0xbfffffff, RZ, 0xc0, !PT ;  /* 0xbfffffff13137812 */ /* 0x000fe400078ec0ff */
[----:B------:R-:W-:Y:S02]  /*c170*/  ISETP.GT.AND P4, PT, R12, 0x31, PT ;  /* 0x000000310c00780c */ /* 0x000fe40003f84270 */
[----:B------:R-:W-:Y:S02]  /*c180*/  @P1 LOP3.LUT R19, R19, 0x40000000, RZ, 0xfc, !PT ;  /* 0x4000000013131812 */ /* 0x000fe400078efcff */
[----:B------:R-:W-:-:S02]  /*c190*/  ISETP.GT.AND P1, PT, R228, RZ, PT ;  /* 0x000000ffe400720c */ /* 0x000fc40003f24270 */
[----:B------:R-:W-:Y:S02]  /*c1a0*/  @P2 LOP3.LUT R231, R231, 0x1, RZ, 0xfc, !PT ;  /* 0x00000001e7e72812 */ /* 0x000fe400078efcff */
[----:B------:R-:W-:Y:S02]  /*c1b0*/  LOP3.LUT R19, R19, 0x7fffffff, RZ, 0xc0, !PT ;  /* 0x7fffffff13137812 */ /* 0x000fe400078ec0ff */
[----:B------:R-:W-:Y:S02]  /*c1c0*/  LOP3.LUT R231, R231, 0xfffffffd, RZ, 0xc0, !PT ;  /* 0xfffffffde7e77812 */ /* 0x000fe400078ec0ff */
[----:B------:R-:W-:Y:S02]  /*c1d0*/  @P0 LOP3.LUT R19, R19, 0x80000000, RZ, 0xfc, !PT ;  /* 0x8000000013130812 */ /* 0x000fe400078efcff */
[----:B------:R-:W-:Y:S02]  /*c1e0*/  @P3 LOP3.LUT R231, R231, 0x2, RZ, 0xfc, !PT ;  /* 0x00000002e7e73812 */ /* 0x000fe400078efcff */
[----:B------:R-:W-:-:S02]  /*c1f0*/  ISETP.GT.AND P3, PT, R228, 0x1, PT ;  /* 0x00000001e400780c */ /* 0x000fc40003f64270 */
[C---:B------:R-:W-:Y:S02]  /*c200*/  ISETP.GT.AND P2, PT, R228.reuse, 0x8, PT ;  /* 0x00000008e400780c */ /* 0x040fe40003f44270 */
[----:B------:R-:W-:Y:S02]  /*c210*/  ISETP.GT.AND P0, PT, R228, 0x9, PT ;  /* 0x00000009e400780c */ /* 0x000fe40003f04270 */
        /* <DEDUP_REMOVED lines=20> */
[----:B------:R-:W-:Y:S02]  /*c360*/  ISETP.GT.AND P0, PT, R228, 0x19, PT ;  /* 0x00000019e400780c */ /* 0x000fe40003f04270 */
[----:B------:R-:W-:-:S02]  /*c370*/  ISETP.GT.AND P1, PT, R12, RZ, PT ;  /* 0x000000ff0c00720c */ /* 0x000fc40003f24270 */
[----:B------:R-:W-:Y:S02]  /*c380*/  FSEL R161, R161, -INF , P3 ;  /* 0xff800000a1a17808 */ /* 0x000fe40001800000 */
[----:B------:R-:W-:Y:S02]  /*c390*/  FSEL R164, R164, -INF , P2 ;  /* 0xff800000a4a47808 */ /* 0x000fe40001000000 */
[----:B------:R-:W-:Y:S02]  /*c3a0*/  FSEL R165, R165, -INF , P0 ;  /* 0xff800000a5a57808 */ /* 0x000fe40000000000 */
[----:B------:R-:W-:Y:S02]  /*c3b0*/  FSEL R154, R154, -INF , P1 ;  /* 0xff8000009a9a7808 */ /* 0x000fe40000800000 */
[C---:B------:R-:W-:Y:S02]  /*c3c0*/  ISETP.GT.AND P3, PT, R12.reuse, 0x1, PT ;  /* 0x000000010c00780c */ /* 0x040fe40003f64270 */
[----:B------:R-:W-:-:S02]  /*c3d0*/  ISETP.GT.AND P2, PT, R12, 0x8, PT ;  /* 0x000000080c00780c */ /* 0x000fc40003f44270 */
[C---:B------:R-:W-:Y:S02]  /*c3e0*/  ISETP.GT.AND P0, PT, R12.reuse, 0x9, PT ;  /* 0x000000090c00780c */ /* 0x040fe40003f04270 */
[----:B------:R-:W-:Y:S02]  /*c3f0*/  ISETP.GT.AND P1, PT, R12, 0x10, PT ;  /* 0x000000100c00780c */ /* 0x000fe40003f24270 */
[----:B------:R-:W-:Y:S02]  /*c400*/  FSEL R155, R155, -INF , P3 ;  /* 0xff8000009b9b7808 */ /* 0x000fe40001800000 */
[----:B------:R-:W-:Y:S02]  /*c410*/  FSEL R158, R158, -INF , P2 ;  /* 0xff8000009e9e7808 */ /* 0x000fe40001000000 */
[----:B------:R-:W-:Y:S02]  /*c420*/  FSEL R159, R159, -INF , P0 ;  /* 0xff8000009f9f7808 */ /* 0x000fe40000000000 */
[----:B------:R-:W-:-:S02]  /*c430*/  FSEL R162, R162, -INF , P1 ;  /* 0xff800000a2a27808 */ /* 0x000fc40000800000 */
[C---:B------:R-:W-:Y:S02]  /*c440*/  ISETP.GT.AND P3, PT, R12.reuse, 0x11, PT ;  /* 0x000000110c00780c */ /* 0x040fe40003f64270 */
[C---:B------:R-:W-:Y:S02]  /*c450*/  ISETP.GT.AND P2, PT, R12.reuse, 0x18, PT ;  /* 0x000000180c00780c */ /* 0x040fe40003f44270 */
[C---:B------:R-:W-:Y:S02]  /*c460*/  ISETP.GT.AND P0, PT, R12.reuse, 0x19, PT ;  /* 0x000000190c00780c */ /* 0x040fe40003f04270 */
[----:B------:R-:W-:Y:S02]  /*c470*/  ISETP.GT.AND P1, PT, R12, 0x20, PT ;  /* 0x000000200c00780c */ /* 0x000fe40003f24270 */
[----:B------:R-:W-:Y:S02]  /*c480*/  FMNMX.FTZ R12, R154, R227, !PT ;  /* 0x000000e39a0c7209 */ /* 0x000fe40007810000 */
[----:B------:R-:W-:-:S02]  /*c490*/  FSEL R163, R163, -INF , P3 ;  /* 0xff800000a3a37808 */ /* 0x000fc40001800000 */
[----:B------:R-:W-:Y:S02]  /*c4a0*/  FMNMX.FTZ R12, R155, R12, !PT ;  /* 0x0000000c9b0c7209 */ /* 0x000fe40007810000 */
[----:B------:R-:W-:Y:S02]  /*c4b0*/  FSEL R166, R166, -INF , P2 ;  /* 0xff800000a6a67808 */ /* 0x000fe40001000000 */
[----:B------:R-:W-:Y:S02]  /*c4c0*/  FMNMX.FTZ R12, R158, R12, !PT ;  /* 0x0000000c9e0c7209 */ /* 0x000fe40007810000 */
[----:B------:R-:W-:Y:S02]  /*c4d0*/  FSEL R167, R167, -INF , P0 ;  /* 0xff800000a7a77808 */ /* 0x000fe40000000000 */
[----:B------:R-:W-:Y:S02]  /*c4e0*/  FMNMX.FTZ R12, R159, R12, !PT ;  /* 0x0000000c9f0c7209 */ /* 0x000fe40007810000 */
[----:B------:R-:W-:-:S02]  /*c4f0*/  FSEL R170, R170, -INF , P1 ;  /* 0xff800000aaaa7808 */ /* 0x000fc40000800000 */
[----:B------:R-:W-:Y:S02]  /*c500*/  FMNMX.FTZ R12, R162, R12, !PT ;  /* 0x0000000ca20c7209 */ /* 0x000fe40007810000 */
[----:B------:R-:W-:Y:S02]  /*c510*/  LOP3.LUT P1, RZ, R19, 0x40000000, RZ, 0xc0, !PT ;  /* 0x4000000013ff7812 */ /* 0x000fe4000782c0ff */
[----:B------:R-:W-:Y:S02]  /*c520*/  FMNMX.FTZ R12, R163, R12, !PT ;  /* 0x0000000ca30c7209 */ /* 0x000fe40007810000 */
[----:B------:R-:W-:Y:S02]  /*c530*/  LOP3.LUT P0, RZ, R19, 0x80000000, RZ, 0xc0, !PT ;  /* 0x8000000013ff7812 */ /* 0x000fe4000780c0ff */
[----:B------:R-:W-:Y:S02]  /*c540*/  FMNMX.FTZ R12, R166, R12, !PT ;  /* 0x0000000ca60c7209 */ /* 0x000fe40007810000 */
[----:B------:R-:W-:-:S02]  /*c550*/  FSEL R171, R171, -INF , P1 ;  /* 0xff800000abab7808 */ /* 0x000fc40000800000 */
[----:B------:R-:W-:Y:S02]  /*c560*/  FMNMX.FTZ R12, R167, R12, !PT ;  /* 0x0000000ca70c7209 */ /* 0x000fe40007810000 */
[----:B------:R-:W-:Y:S02]  /*c570*/  LOP3.LUT P2, RZ, R231, 0x1, RZ, 0xc0, !PT ;  /* 0x00000001e7ff7812 */ /* 0x000fe4000784c0ff */
[----:B------:R-:W-:Y:S02]  /*c580*/  FMNMX.FTZ R12, R170, R12, !PT ;  /* 0x0000000caa0c7209 */ /* 0x000fe40007810000 */
[----:B------:R-:W-:Y:S02]  /*c590*/  FSEL R174, R174, -INF , P0 ;  /* 0xff800000aeae7808 */ /* 0x000fe40000000000 */
[----:B------:R-:W-:Y:S02]  /*c5a0*/  FMNMX.FTZ R12, R171, R12, !PT ;  /* 0x0000000cab0c7209 */ /* 0x000fe40007810000 */
[----:B------:R-:W-:-:S02]  /*c5b0*/  LOP3.LUT P3, RZ, R231, 0x2, RZ, 0xc0, !PT ;  /* 0x00000002e7ff7812 */ /* 0x000fc4000786c0ff */
[----:B------:R-:W-:Y:S02]  /*c5c0*/  FSEL R175, R175, -INF , P2 ;  /* 0xff800000afaf7808 */ /* 0x000fe40001000000 */
[----:B------:R-:W-:Y:S02]  /*c5d0*/  FMNMX.FTZ R12, R174, R12, !PT ;  /* 0x0000000cae0c7209 */ /* 0x000fe40007810000 */
        /* <DEDUP_REMOVED lines=8> */
[----:B------:R-:W-:Y:S02]  /*c660*/  LOP3.LUT P1, RZ, R19, 0x20000000, RZ, 0xc0, !PT ;  /* 0x2000000013ff7812 */ /* 0x000fe4000782c0ff */
[----:B------:R-:W-:-:S02]  /*c670*/  FMNMX.FTZ R12, R183, R12, !PT ;  /* 0x0000000cb70c7209 */ /* 0x000fc40007810000 */
[C---:B------:R-:W-:Y:S02]  /*c680*/  ISETP.GT.AND P6, PT, R228.reuse, 0x20, PT ;  /* 0x00000020e400780c */ /* 0x040fe40003fc4270 */
[----:B------:R-:W-:Y:S01]  /*c690*/  ISETP.GT.AND P5, PT, R228, 0x21, PT ;  /* 0x00000021e400780c */ /* 0x000fe20003fa4270 */
[----:B------:R-:W2:Y:S01]  /*c6a0*/  SHFL.BFLY PT, R14, R12, 0x2, 0x1f ;  /* 0x0c401f000c0e7f89 */ /* 0x000ea200000e0000 */
[----:B------:R-:W-:Y:S02]  /*c6b0*/  FSEL R168, R168, -INF , P6 ;  /* 0xff800000a8a87808 */ /* 0x000fe40003000000 */
[C---:B------:R-:W-:Y:S02]  /*c6c0*/  ISETP.GT.AND P4, PT, R228.reuse, 0x28, PT ;  /* 0x00000028e400780c */ /* 0x040fe40003f84270 */
[----:B------:R-:W-:Y:S02]  /*c6d0*/  FSEL R169, R169, -INF , P5 ;  /* 0xff800000a9a97808 */ /* 0x000fe40002800000 */
[----:B------:R-:W-:-:S02]  /*c6e0*/  ISETP.GT.AND P3, PT, R228, 0x29, PT ;  /* 0x00000029e400780c */ /* 0x000fc40003f64270 */
[----:B------:R-:W-:Y:S02]  /*c6f0*/  FSEL R172, R172, -INF , P4 ;  /* 0xff800000acac7808 */ /* 0x000fe40002000000 */
[----:B------:R-:W-:Y:S02]  /*c700*/  FSEL R173, R173, -INF , P3 ;  /* 0xff800000adad7808 */ /* 0x000fe40001800000 */
[C---:B------:R-:W-:Y:S02]  /*c710*/  ISETP.GT.AND P4, PT, R228.reuse, 0x30, PT ;  /* 0x00000030e400780c */ /* 0x040fe40003f84270 */
[----:B------:R-:W-:Y:S02]  /*c720*/  ISETP.GT.AND P3, PT, R228, 0x31, PT ;  /* 0x00000031e400780c */ /* 0x000fe40003f64270 */
[----:B------:R-:W-:Y:S02]  /*c730*/  FSEL R176, R176, -INF , P4 ;  /* 0xff800000b0b07808 */ /* 0x000fe40002000000 */
[----:B------:R-:W-:-:S02]  /*c740*/  ISETP.GT.AND P4, PT, R228, 0x38, PT ;  /* 0x00000038e400780c */ /* 0x000fc40003f84270 */
[----:B------:R-:W-:Y:S02]  /*c750*/  FSEL R177, R177, -INF , P3 ;  /* 0xff800000b1b17808 */ /* 0x000fe40001800000 */
[----:B------:R-:W-:Y:S02]  /*c760*/  ISETP.GT.AND P3, PT, R228, 0x39, PT ;  /* 0x00000039e400780c */ /* 0x000fe40003f64270 */
[----:B--2---:R-:W-:Y:S02]  /*c770*/  FMNMX.FTZ R14, R12, R14, !PT ;  /* 0x0000000e0c0e7209 */ /* 0x004fe40007810000 */
[----:B------:R-:W-:Y:S02]  /*c780*/  FSEL R180, R180, -INF , P4 ;  /* 0xff800000b4b47808 */ /* 0x000fe40002000000 */
[----:B------:R-:W-:Y:S01]  /*c790*/  FSEL R181, R181, -INF , P3 ;  /* 0xff800000b5b57808 */ /* 0x000fe20001800000 */
[----:B------:R-:W2:Y:S01]  /*c7a0*/  SHFL.BFLY PT, R12, R14, 0x1, 0x1f ;  /* 0x0c201f000e0c7f89 */ /* 0x000ea200000e0000 */
[----:B------:R-:W-:-:S02]  /*c7b0*/  LOP3.LUT P0, RZ, R19, 0x10000000, RZ, 0xc0, !PT ;  /* 0x1000000013ff7812 */ /* 0x000fc4000780c0ff */
[----:B--2---:R-:W-:Y:S01]  /*c7c0*/  FMNMX.FTZ R14, R14, R12, !PT ;  /* 0x0000000c0e0e7209 */ /* 0x004fe20007810000 */
[----:B------:R-:W-:-:S03]  /*c7d0*/  IMAD.U32 R12, RZ, RZ, UR40 ;  /* 0x00000028ff0c7e24 */ /* 0x000fc6000f8e00ff */
[C---:B------:R-:W-:Y:S01]  /*c7e0*/  FSETP.NEU.FTZ.AND P2, PT, R14.reuse, -INF , PT ;  /* 0xff8000000e00780b */ /* 0x040fe20003f5d000 */
[----:B------:R-:W-:-:S03]  /*c7f0*/  FMUL.FTZ R15, R14, R12 ;  /* 0x0000000c0e0f7220 */ /* 0x000fc60000410000 */
        /* <DEDUP_REMOVED lines=20> */
[----:B------:R-:W-:-:S02]  /*c940*/  @!P1 VIADD R15, R217, 0x28c40 ;  /* 0x00028c40d90f9836 */ /* 0x000fc40000000000 */
[----:B------:R-:W-:Y:S01]  /*c950*/  FMUL.FTZ R153, R153, R12 ;  /* 0x0000000c99997220 */ /* 0x000fe20000410000 */
[----:B------:R-:W-:Y:S02]  /*c960*/  MUFU.EX2 R154, R154 ;  /* 0x0000009a009a7308 */ /* 0x000fe40000000800 */
[----:B------:R-:W-:-:S04]  /*c970*/  @!P1 PRMT R15, RZ, 0x654, R15 ;  /* 0x00000654ff0f9816 */ /* 0x000fc8000000000f */
[----:B------:R2:W-:Y:S02]  /*c980*/  @!P1 SYNCS.ARRIVE.TRANS64.RED.A1T0 RZ, [R15+URZ], RZ ;  /* 0x000000ff0fff99a7 */ /* 0x0005e4000810043f */
[----:B------:R-:W3:Y:S01]  /*c990*/  MUFU.EX2 R170, R153 ;  /* 0x0000009900aa7308 */ /* 0x000ee20000000800 */
[----:B--2---:R-:W-:-:S07]  /*c9a0*/  FMNMX.FTZ R15, R152, R21, !PT ;  /* 0x00000015980f7209 */ /* 0x004fce0007810000 */
[----:B------:R-:W2:Y:S01]  /*c9b0*/  MUFU.EX2 R153, R155 ;  /* 0x0000009b00997308 */ /* 0x000ea20000000800 */
[----:B------:R-:W-:-:S04]  /*c9c0*/  FMNMX.FTZ R15, R234, R15, !PT ;  /* 0x0000000fea0f7209 */ /* 0x000fc80007810000 */
[----:B------:R-:W-:-:S03]  /*c9d0*/  FMNMX.FTZ R15, R156, R15, !PT ;  /* 0x0000000f9c0f7209 */ /* 0x000fc60007810000 */
[----:B------:R-:W4:Y:S01]  /*c9e0*/  MUFU.EX2 R155, R158 ;  /* 0x0000009e009b7308 */ /* 0x000f220000000800 */
[----:B---3--:R-:W-:Y:S01]  /*c9f0*/  FFMA.FTZ R3, R170, R3, R154 ;  /* 0x00000003aa037223 */ /* 0x008fe2000001009a */
[-C--:B------:R-:W-:Y:S01]  /*ca00*/  FMUL.FTZ R26, R26, R170.reuse ;  /* 0x000000aa1a1a7220 */ /* 0x080fe20000410000 */
[----:B------:R-:W-:Y:S01]  /*ca10*/  FMNMX.FTZ R15, R157, R15, !PT ;  /* 0x0000000f9d0f7209 */ /* 0x000fe20007810000 */
[-C--:B------:R-:W-:Y:S01]  /*ca20*/  FMUL.FTZ R27, R27, R170.reuse ;  /* 0x000000aa1b1b7220 */ /* 0x080fe20000410000 */
[-C--:B------:R-:W-:Y:S01]  /*ca30*/  FMUL.FTZ R30, R30, R170.reuse ;  /* 0x000000aa1e1e7220 */ /* 0x080fe20000410000 */
[----:B------:R-:W-:Y:S01]  /*ca40*/  FMUL.FTZ R31, R31, R170 ;  /* 0x000000aa1f1f7220 */ /* 0x000fe20000410000 */
[----:B------:R-:W-:Y:S01]  /*ca50*/  FMNMX.FTZ R15, R160, R15, !PT ;  /* 0x0000000fa00f7209 */ /* 0x000fe20007810000 */
[----:B------:R-:W3:Y:S01]  /*ca60*/  MUFU.EX2 R159, R159 ;  /* 0x0000009f009f7308 */ /* 0x000ee20000000800 */
[C---:B--2---:R-:W-:Y:S01]  /*ca70*/  FADD.FTZ R3, R153.reuse, R3 ;  /* 0x0000000399037221 */ /* 0x044fe20000010000 */
[----:B------:R-:W-:Y:S01]  /*ca80*/  F2FP.BF16.F32.PACK_AB R153, R153, R154 ;  /* 0x0000009a9999723e */ /* 0x000fe200000010ff */
[-C--:B------:R-:W-:Y:S01]  /*ca90*/  FMUL.FTZ R34, R34, R170.reuse ;  /* 0x000000aa22227220 */ /* 0x080fe20000410000 */
[----:B------:R-:W-:Y:S01]  /*caa0*/  FMNMX.FTZ R15, R161, R15, !PT ;  /* 0x0000000fa10f7209 */ /* 0x000fe20007810000 */
[-C--:B------:R-:W-:Y:S01]  /*cab0*/  FMUL.FTZ R35, R35, R170.reuse ;  /* 0x000000aa23237220 */ /* 0x080fe20000410000 */
[-C--:B------:R-:W-:Y:S01]  /*cac0*/  FMUL.FTZ R38, R38, R170.reuse ;  /* 0x000000aa26267220 */ /* 0x080fe20000410000 */
[-C--:B------:R-:W-:Y:S01]  /*cad0*/  FMUL.FTZ R39, R39, R170.reuse ;  /* 0x000000aa27277220 */ /* 0x080fe20000410000 */
[----:B------:R-:W-:Y:S01]  /*cae0*/  FMNMX.FTZ R15, R164, R15, !PT ;  /* 0x0000000fa40f7209 */ /* 0x000fe20007810000 */
[----:B------:R-:W2:Y:S01]  /*caf0*/  MUFU.EX2 R162, R162 ;  /* 0x000000a200a27308 */ /* 0x000ea20000000800 */
[----:B----4-:R-:W-:Y:S01]  /*cb00*/  FADD.FTZ R3, R155, R3 ;  /* 0x000000039b037221 */ /* 0x010fe20000010000 */
[-C--:B------:R-:W-:Y:S01]  /*cb10*/  FMUL.FTZ R42, R42, R170.reuse ;  /* 0x000000aa2a2a7220 */ /* 0x080fe20000410000 */
[----:B------:R-:W-:Y:S01]  /*cb20*/  FMNMX.FTZ R15, R165, R15, !PT ;  /* 0x0000000fa50f7209 */ /* 0x000fe20007810000 */
[-C--:B------:R-:W-:Y:S01]  /*cb30*/  FMUL.FTZ R43, R43, R170.reuse ;  /* 0x000000aa2b2b7220 */ /* 0x080fe20000410000 */
[-C--:B------:R-:W-:Y:S01]  /*cb40*/  FMUL.FTZ R46, R46, R170.reuse ;  /* 0x000000aa2e2e7220 */ /* 0x080fe20000410000 */
[-C--:B------:R-:W-:Y:S01]  /*cb50*/  FMUL.FTZ R47, R47, R170.reuse ;  /* 0x000000aa2f2f7220 */ /* 0x080fe20000410000 */
[----:B------:R-:W-:Y:S01]  /*cb60*/  FMNMX.FTZ R15, R168, R15, !PT ;  /* 0x0000000fa80f7209 */ /* 0x000fe20007810000 */
[C---:B---3--:R-:W-:Y:S01]  /*cb70*/  FADD.FTZ R3, R159.reuse, R3 ;  /* 0x000000039f037221 */ /* 0x048fe20000010000 */
[----:B------:R-:W-:Y:S01]  /*cb80*/  F2FP.BF16.F32.PACK_AB R155, R159, R155 ;  /* 0x0000009b9f9b723e */ /* 0x000fe200000010ff */
[----:B------:R-:W-:Y:S01]  /*cb90*/  MUFU.EX2 R167, R167 ;  /* 0x000000a700a77308 */ /* 0x000fe20000000800 */
[----:B------:R-:W-:Y:S01]  /*cba0*/  FMNMX.FTZ R15, R169, R15, !PT ;  /* 0x0000000fa90f7209 */ /* 0x000fe20007810000 */
[-C--:B------:R-:W-:Y:S01]  /*cbb0*/  FMUL.FTZ R50, R50, R170.reuse ;  /* 0x000000aa32327220 */ /* 0x080fe20000410000 */
[-C--:B------:R-:W-:Y:S01]  /*cbc0*/  FMUL.FTZ R51, R51, R170.reuse ;  /* 0x000000aa33337220 */ /* 0x080fe20000410000 */
[-C--:B------:R-:W-:Y:S01]  /*cbd0*/  FMUL.FTZ R54, R54, R170.reuse ;  /* 0x000000aa36367220 */ /* 0x080fe20000410000 */
[----:B------:R-:W-:Y:S01]  /*cbe0*/  FMNMX.FTZ R15, R172, R15, !PT ;  /* 0x0000000fac0f7209 */ /* 0x000fe20007810000 */
[-C--:B------:R-:W-:Y:S01]  /*cbf0*/  FMUL.FTZ R55, R55, R170.reuse ;  /* 0x000000aa37377220 */ /* 0x080fe20000410000 */
[----:B--2---:R-:W-:Y:S01]  /*cc00*/  FADD.FTZ R3, R162, R3 ;  /* 0x00000003a2037221 */ /* 0x004fe20000010000 */
[----:B------:R-:W-:Y:S01]  /*cc10*/  MUFU.EX2 R159, R166 ;  /* 0x000000a6009f7308 */ /* 0x000fe20000000800 */
[----:B------:R-:W-:Y:S01]  /*cc20*/  FMNMX.FTZ R15, R173, R15, !PT ;  /* 0x0000000fad0f7209 */ /* 0x000fe20007810000 */
[-C--:B------:R-:W-:Y:S01]  /*cc30*/  FMUL.FTZ R58, R58, R170.reuse ;  /* 0x000000aa3a3a7220 */ /* 0x080fe20000410000 */
[-C--:B------:R-:W-:Y:S01]  /*cc40*/  FMUL.FTZ R59, R59, R170.reuse ;  /* 0x000000aa3b3b7220 */ /* 0x080fe20000410000 */
[-C--:B------:R-:W-:Y:S01]  /*cc50*/  FMUL.FTZ R62, R62, R170.reuse ;  /* 0x000000aa3e3e7220 */ /* 0x080fe20000410000 */
[----:B------:R-:W-:Y:S01]  /*cc60*/  FMNMX.FTZ R15, R176, R15, !PT ;  /* 0x0000000fb00f7209 */ /* 0x000fe20007810000 */
[-C--:B------:R-:W-:Y:S01]  /*cc70*/  FMUL.FTZ R63, R63, R170.reuse ;  /* 0x000000aa3f3f7220 */ /* 0x080fe20000410000 */
[-C--:B------:R-:W-:Y:S01]  /*cc80*/  FMUL.FTZ R66, R66, R170.reuse ;  /* 0x000000aa42427220 */ /* 0x080fe20000410000 */
        /* <DEDUP_REMOVED lines=13> */
[-C--:B------:R-:W-:Y:S01]  /*cd60*/  FMUL.FTZ R83, R83, R170.reuse ;  /* 0x000000aa53537220 */ /* 0x080fe20000410000 */
[----:B------:R-:W2:Y:S01]  /*cd70*/  SHFL.BFLY PT, R154, R15, 0x2, 0x1f ;  /* 0x0c401f000f9a7f89 */ /* 0x000ea200000e0000 */
        /* <DEDUP_REMOVED lines=23> */
[----:B--2---:R-:W-:Y:S01]  /*cef0*/  FMNMX.FTZ R15, R15, R154, !PT ;  /* 0x0000009a0f0f7209 */ /* 0x004fe20007810000 */
[-C--:B------:R-:W-:Y:S01]  /*cf00*/  FMUL.FTZ R126, R126, R170.reuse ;  /* 0x000000aa7e7e7220 */ /* 0x080fe20000410000 */
[----:B------:R-:W2:Y:S01]  /*cf10*/  MUFU.EX2 R154, R163 ;  /* 0x000000a3009a7308 */ /* 0x000ea20000000800 */
[-C--:B------:R-:W-:Y:S01]  /*cf20*/  FMUL.FTZ R127, R127, R170.reuse ;  /* 0x000000aa7f7f7220 */ /* 0x080fe20000410000 */
[-C--:B------:R-:W-:Y:S01]  /*cf30*/  FMUL.FTZ R130, R130, R170.reuse ;  /* 0x000000aa82827220 */ /* 0x080fe20000410000 */
[----:B------:R-:W3:Y:S01]  /*cf40*/  SHFL.BFLY PT, R158, R15, 0x1, 0x1f ;  /* 0x0c201f000f9e7f89 */ /* 0x000ee200000e0000 */
        /* <DEDUP_REMOVED lines=13> */
[----:B--2---:R-:W-:-:S04]  /*d020*/  FADD.FTZ R3, R154, R3 ;  /* 0x000000039a037221 */ /* 0x004fc80000010000 */
[----:B------:R-:W-:Y:S01]  /*d030*/  FADD.FTZ R3, R159, R3 ;  /* 0x000000039f037221 */ /* 0x000fe20000010000 */
[----:B------:R-:W-:Y:S02]  /*d040*/  F2FP.BF16.F32.PACK_AB R159, R167, R159 ;  /* 0x0000009fa79f723e */ /* 0x000fe400000010ff */
[----:B---3--:R-:W-:-:S04]  /*d050*/  FMNMX.FTZ R15, R15, R158, !PT ;  /* 0x0000009e0f0f7209 */ /* 0x008fc80007810000 */
[----:B------:R-:W-:-:S04]  /*d060*/  FSETP.NEU.FTZ.AND P3, PT, R15, -INF , PT ;  /* 0xff8000000f00780b */ /* 0x000fc80003f7d000 */
[----:B------:R-:W-:-:S05]  /*d070*/  FSEL R158, R15, RZ, P3 ;  /* 0x000000ff0f9e7208 */ /* 0x000fca0001800000 */
[----:B------:R-:W-:-:S04]  /*d080*/  FADD.FTZ R158, -R158, R21 ;  /* 0x000000159e9e7221 */ /* 0x000fc80000010100 */
[----:B------:R-:W-:Y:S01]  /*d090*/  FMUL.FTZ R21, R158, R12 ;  /* 0x0000000c9e157220 */ /* 0x000fe20000410000 */
[----:B------:R-:W-:-:S04]  /*d0a0*/  @!P2 IMAD R158, R226, 0x40, R189 ;  /* 0x00000040e29ea824 */ /* 0x000fc800078e02bd */
[----:B------:R-:W-:Y:S01]  /*d0b0*/  @!P2 IMAD R158, R158, 0x4, R2 ;  /* 0x000000049e9ea824 */ /* 0x000fe200078e0202 */
[----:B------:R-:W2:Y:S04]  /*d0c0*/  MUFU.EX2 R21, R21 ;  /* 0x0000001500157308 */ /* 0x000ea80000000800 */
[----:B------:R-:W-:Y:S04]  /*d0d0*/  @!P2 STS [R158+0x28820], R170 ;  /* 0x028820aa9e00a388 */ /* 0x000fe80000000800 */
        /* <DEDUP_REMOVED lines=28> */
[-CC-:B------:R-:W-:Y:S01]  /*d2a0*/  FFMA.FTZ R165, R165, R12.reuse, -R158.reuse ;  /* 0x0000000ca5a57223 */ /* 0x180fe2000001089e */
[-CC-:B------:R-:W-:Y:S01]  /*d2b0*/  FFMA.FTZ R168, R168, R12.reuse, -R158.reuse ;  /* 0x0000000ca8a87223 */ /* 0x180fe2000001089e */
[-CC-:B------:R-:W-:Y:S01]  /*d2c0*/  FFMA.FTZ R169, R169, R12.reuse, -R158.reuse ;  /* 0x0000000ca9a97223 */ /* 0x180fe2000001089e */
[-CC-:B------:R-:W-:Y:S01]  /*d2d0*/  FFMA.FTZ R172, R172, R12.reuse, -R158.reuse ;  /* 0x0000000cacac7223 */ /* 0x180fe2000001089e */
[-CC-:B------:R-:W-:Y:S01]  /*d2e0*/  FFMA.FTZ R173, R173, R12.reuse, -R158.reuse ;  /* 0x0000000cadad7223 */ /* 0x180fe2000001089e */
[-CC-:B------:R-:W-:Y:S01]  /*d2f0*/  FFMA.FTZ R176, R176, R12.reuse, -R158.reuse ;  /* 0x0000000cb0b07223 */ /* 0x180fe2000001089e */
[----:B------:R-:W3:Y:S01]  /*d300*/  MUFU.EX2 R234, R234 ;  /* 0x000000ea00ea7308 */ /* 0x000ee20000000800 */
[-CC-:B------:R-:W-:Y:S01]  /*d310*/  FFMA.FTZ R177, R177, R12.reuse, -R158.reuse ;  /* 0x0000000cb1b17223 */ /* 0x180fe2000001089e */
[-CC-:B------:R-:W-:Y:S01]  /*d320*/  FFMA.FTZ R180, R180, R12.reuse, -R158.reuse ;  /* 0x0000000cb4b47223 */ /* 0x180fe2000001089e */
[----:B------:R-:W-:Y:S01]  /*d330*/  FFMA.FTZ R181, R181, R12, -R158 ;  /* 0x0000000cb5b57223 */ /* 0x000fe2000001089e */
        /* <DEDUP_REMOVED lines=9> */
[-C--:B------:R-:W-:Y:S01]  /*d3d0*/  FMUL.FTZ R73, R73, R21.reuse ;  /* 0x0000001549497220 */ /* 0x080fe20000410000 */
[-C--:B------:R-:W-:Y:S01]  /*d3e0*/  FMUL.FTZ R76, R76, R21.reuse ;  /* 0x000000154c4c7220 */ /* 0x080fe20000410000 */
[-C--:B------:R-:W-:Y:S01]  /*d3f0*/  FMUL.FTZ R77, R77, R21.reuse ;  /* 0x000000154d4d7220 */ /* 0x080fe20000410000 */
[----:B------:R5:W0:Y:S01]  /*d400*/  MUFU.EX2 R158, R157 ;  /* 0x0000009d009e7308 */ /* 0x000a220000000800 */
        /* <DEDUP_REMOVED lines=8> */
[----:B-----5:R-:W-:Y:S01]  /*d490*/  F2FP.BF16.F32.PACK_AB R157, R154, R162 ;  /* 0x000000a29a9d723e */ /* 0x020fe200000010ff */
[----:B--2---:R-:W-:Y:S01]  /*d4a0*/  FFMA.FTZ R154, R21, R0, R152 ;  /* 0x00000000159a7223 */ /* 0x004fe20000010098 */
[----:B------:R-:W-:Y:S01]  /*d4b0*/  FADD.FTZ R0, R167, R3 ;  /* 0x00000003a7007221 */ /* 0x000fe20000010000 */
[C---:B---3--:R-:W-:Y:S01]  /*d4c0*/  F2FP.BF16.F32.PACK_AB R152, R234.reuse, R152 ;  /* 0x00000098ea98723e */ /* 0x048fe200000010ff */
[-C--:B------:R-:W-:Y:S01]  /*d4d0*/  FMUL.FTZ R93, R93, R21.reuse ;  /* 0x000000155d5d7220 */ /* 0x080fe20000410000 */
[----:B------:R-:W-:Y:S01]  /*d4e0*/  FADD.FTZ R154, R234, R154 ;  /* 0x0000009aea9a7221 */ /* 0x000fe20000010000 */
[-C--:B------:R-:W-:Y:S01]  /*d4f0*/  FMUL.FTZ R96, R96, R21.reuse ;  /* 0x0000001560607220 */ /* 0x080fe20000410000 */
[----:B------:R-:W2:Y:S01]  /*d500*/  MUFU.EX2 R161, R161 ;  /* 0x000000a100a17308 */ /* 0x000ea20000000800 */
[-C--:B------:R-:W-:Y:S01]  /*d510*/  FMUL.FTZ R97, R97, R21.reuse ;  /* 0x0000001561617220 */ /* 0x080fe20000410000 */
[----:B----4-:R-:W-:Y:S01]  /*d520*/  FADD.FTZ R154, R156, R154 ;  /* 0x0000009a9c9a7221 */ /* 0x010fe20000010000 */
[-C--:B------:R-:W-:Y:S01]  /*d530*/  FMUL.FTZ R100, R100, R21.reuse ;  /* 0x0000001564647220 */ /* 0x080fe20000410000 */
[-C--:B------:R-:W-:Y:S01]  /*d540*/  FMUL.FTZ R101, R101, R21.reuse ;  /* 0x0000001565657220 */ /* 0x080fe20000410000 */
[-C--:B------:R-:W-:Y:S01]  /*d550*/  FMUL.FTZ R104, R104, R21.reuse ;  /* 0x0000001568687220 */ /* 0x080fe20000410000 */
[----:B0-----:R-:W-:Y:S01]  /*d560*/  FADD.FTZ R154, R158, R154 ;  /* 0x0000009a9e9a7221 */ /* 0x001fe20000010000 */
[-C--:B------:R-:W-:Y:S01]  /*d570*/  FMUL.FTZ R105, R105, R21.reuse ;  /* 0x0000001569697220 */ /* 0x080fe20000410000 */
[----:B------:R-:W0:Y:S01]  /*d580*/  MUFU.EX2 R164, R164 ;  /* 0x000000a400a47308 */ /* 0x000e220000000800 */
[-C--:B------:R-:W-:Y:S01]  /*d590*/  FMUL.FTZ R108, R108, R21.reuse ;  /* 0x000000156c6c7220 */ /* 0x080fe20000410000 */
[----:B-1----:R-:W-:Y:S01]  /*d5a0*/  FADD.FTZ R3, R160, R154 ;  /* 0x0000009aa0037221 */ /* 0x002fe20000010000 */
[----:B------:R-:W-:Y:S01]  /*d5b0*/  F2FP.BF16.F32.PACK_AB R154, R158, R156 ;  /* 0x0000009c9e9a723e */ /* 0x000fe200000010ff */
[----:B------:R-:W-:Y:S01]  /*d5c0*/  BAR.SYNC.DEFER_BLOCKING 0xf, 0x100 ;  /* 0x03c4000000007b1d */ /* 0x000fe20000010000 */
[-C--:B------:R-:W-:Y:S01]  /*d5d0*/  FMUL.FTZ R109, R109, R21.reuse ;  /* 0x000000156d6d7220 */ /* 0x080fe20000410000 */
[-C--:B------:R-:W-:Y:S01]  /*d5e0*/  FMUL.FTZ R112, R112, R21.reuse ;  /* 0x0000001570707220 */ /* 0x080fe20000410000 */
[-C--:B------:R-:W-:Y:S01]  /*d5f0*/  FMUL.FTZ R113, R113, R21.reuse ;  /* 0x0000001571717220 */ /* 0x080fe20000410000 */
[-C--:B------:R-:W-:Y:S01]  /*d600*/  FMUL.FTZ R116, R116, R21.reuse ;  /* 0x0000001574747220 */ /* 0x080fe20000410000 */
[C---:B--2---:R-:W-:Y:S01]  /*d610*/  FADD.FTZ R3, R161.reuse, R3 ;  /* 0x00000003a1037221 */ /* 0x044fe20000010000 */
[----:B------:R-:W1:Y:S01]  /*d620*/  MUFU.EX2 R165, R165 ;  /* 0x000000a500a57308 */ /* 0x000e620000000800 */
[----:B------:R-:W-:Y:S01]  /*d630*/  F2FP.BF16.F32.PACK_AB R156, R161, R160 ;  /* 0x000000a0a19c723e */ /* 0x000fe200000010ff */
[----:B------:R-:W-:Y:S01]  /*d640*/  FMUL.FTZ R117, R117, R21 ;  /* 0x0000001575757220 */ /* 0x000fe20000410000 */
[----:B------:R-:W-:Y:S01]  /*d650*/  F2FP.BF16.F32.PACK_AB R161, R171, R227 ;  /* 0x000000e3aba1723e */ /* 0x000fe200000010ff */
[-C--:B------:R-:W-:Y:S01]  /*d660*/  FMUL.FTZ R120, R120, R21.reuse ;  /* 0x0000001578787220 */ /* 0x080fe20000410000 */
[-C--:B------:R-:W-:Y:S01]  /*d670*/  FMUL.FTZ R121, R121, R21.reuse ;  /* 0x0000001579797220 */ /* 0x080fe20000410000 */
[-C--:B------:R-:W-:Y:S01]  /*d680*/  FMUL.FTZ R124, R124, R21.reuse ;  /* 0x000000157c7c7220 */ /* 0x080fe20000410000 */
[----:B0-----:R-:W-:Y:S01]  /*d690*/  FADD.FTZ R3, R164, R3 ;  /* 0x00000003a4037221 */ /* 0x001fe20000010000 */
        /* <DEDUP_REMOVED lines=9> */
[C---:B-1----:R-:W-:Y:S01]  /*d730*/  FADD.FTZ R3, R165.reuse, R3 ;  /* 0x00000003a5037221 */ /* 0x042fe20000010000 */
[----:B------:R-:W-:Y:S01]  /*d740*/  F2FP.BF16.F32.PACK_AB R158, R165, R164 ;  /* 0x000000a4a59e723e */ /* 0x000fe200000010ff */
[----:B------:R1:W-:Y:S01]  /*d750*/  STSM.16.M88.4 [R197+0x26800], R152 ;  /* 0x02680098c5007844 */ /* 0x0003e20000000200 */
[----:B------:R-:W-:Y:S01]  /*d760*/  F2FP.BF16.F32.PACK_AB R165, R179, R178 ;  /* 0x000000b2b3a5723e */ /* 0x000fe200000010ff */
[-C--:B------:R-:W-:Y:S01]  /*d770*/  FMUL.FTZ R140, R140, R21.reuse ;  /* 0x000000158c8c7220 */ /* 0x080fe20000410000 */
[-C--:B------:R-:W-:Y:S01]  /*d780*/  FMUL.FTZ R141, R141, R21.reuse ;  /* 0x000000158d8d7220 */ /* 0x080fe20000410000 */
[----:B------:R1:W-:Y:S01]  /*d790*/  STSM.16.M88.4 [R200], R156 ;  /* 0x0000009cc8007844 */ /* 0x0003e20000000200 */
[----:B------:R-:W3:Y:S01]  /*d7a0*/  MUFU.EX2 R162, R172 ;  /* 0x000000ac00a27308 */ /* 0x000ee20000000800 */
[----:B0-----:R-:W-:Y:S01]  /*d7b0*/  FADD.FTZ R160, R168, R3 ;  /* 0x00000003a8a07221 */ /* 0x001fe20000010000 */
[----:B------:R-:W-:Y:S01]  /*d7c0*/  FADD.FTZ R3, R227, R0 ;  /* 0x00000000e3037221 */ /* 0x000fe20000010000 */
[-C--:B------:R-:W-:Y:S01]  /*d7d0*/  FMUL.FTZ R144, R144, R21.reuse ;  /* 0x0000001590907220 */ /* 0x080fe20000410000 */
[-C--:B------:R-:W-:Y:S01]  /*d7e0*/  FMUL.FTZ R145, R145, R21.reuse ;  /* 0x0000001591917220 */ /* 0x080fe20000410000 */
[-C--:B------:R-:W-:Y:S01]  /*d7f0*/  FMUL.FTZ R148, R148, R21.reuse ;  /* 0x0000001594947220 */ /* 0x080fe20000410000 */
[----:B------:R-:W-:Y:S01]  /*d800*/  FADD.FTZ R3, R171, R3 ;  /* 0x00000003ab037221 */ /* 0x000fe20000010000 */
[----:B------:R-:W-:Y:S01]  /*d810*/  FMUL.FTZ R149, R149, R21 ;  /* 0x0000001595957220 */ /* 0x000fe20000410000 */
[----:B------:R-:W0:Y:S01]  /*d820*/  MUFU.EX2 R173, R173 ;  /* 0x000000ad00ad7308 */ /* 0x000e220000000800 */
[----:B--2---:R-:W-:Y:S01]  /*d830*/  FADD.FTZ R0, R169, R160 ;  /* 0x000000a0a9007221 */ /* 0x004fe20000010000 */
[----:B------:R-:W-:Y:S01]  /*d840*/  FADD.FTZ R3, R163, R3 ;  /* 0x00000003a3037221 */ /* 0x000fe20000010000 */
[----:B------:R-:W-:-:S02]  /*d850*/  F2FP.BF16.F32.PACK_AB R160, R169, R168 ;  /* 0x000000a8a9a0723e */ /* 0x000fc400000010ff */
[C---:B------:R-:W-:Y:S01]  /*d860*/  F2FP.BF16.F32.PACK_AB R163, R175.reuse, R163 ;  /* 0x000000a3afa3723e */ /* 0x040fe200000010ff */
[----:B------:R-:W-:Y:S02]  /*d870*/  FADD.FTZ R3, R175, R3 ;  /* 0x00000003af037221 */ /* 0x000fe40000010000 */
[----:B------:R-:W2:Y:S01]  /*d880*/  MUFU.EX2 R176, R176 ;  /* 0x000000b000b07308 */ /* 0x000ea20000000800 */
[----:B---3--:R-:W-:Y:S01]  /*d890*/  FADD.FTZ R0, R162, R0 ;  /* 0x00000000a2007221 */ /* 0x008fe20000010000 */
[----:B------:R-:W-:-:S04]  /*d8a0*/  FADD.FTZ R3, R178, R3 ;  /* 0x00000003b2037221 */ /* 0x000fc80000010000 */
[----:B------:R-:W-:Y:S02]  /*d8b0*/  FADD.FTZ R3, R179, R3 ;  /* 0x00000003b3037221 */ /* 0x000fe40000010000 */
[----:B------:R-:W3:Y:S01]  /*d8c0*/  MUFU.EX2 R177, R177 ;  /* 0x000000b100b17308 */ /* 0x000ee20000000800 */
[C---:B0-----:R-:W-:Y:S01]  /*d8d0*/  FADD.FTZ R0, R173.reuse, R0 ;  /* 0x00000000ad007221 */ /* 0x041fe20000010000 */
[----:B------:R-:W-:Y:S01]  /*d8e0*/  FADD.FTZ R3, R182, R3 ;  /* 0x00000003b6037221 */ /* 0x000fe20000010000 */
[----:B------:R-:W-:-:S05]  /*d8f0*/  F2FP.BF16.F32.PACK_AB R162, R173, R162 ;  /* 0x000000a2ada2723e */ /* 0x000fca00000010ff */
[----:B------:R-:W0:Y:S01]  /*d900*/  MUFU.EX2 R166, R180 ;  /* 0x000000b400a67308 */ /* 0x000e220000000800 */
[----:B--2---:R-:W-:Y:S01]  /*d910*/  FADD.FTZ R0, R176, R0 ;  /* 0x00000000b0007221 */ /* 0x004fe20000010000 */
[----:B------:R1:W-:Y:S06]  /*d920*/  STSM.16.M88.4 [R198], R160 ;  /* 0x000000a0c6007844 */ /* 0x0003ec0000000200 */
[----:B------:R-:W2:Y:S01]  /*d930*/  MUFU.EX2 R167, R183 ;  /* 0x000000b700a77308 */ /* 0x000ea20000000800 */
[C---:B---3--:R-:W-:Y:S01]  /*d940*/  FADD.FTZ R0, R177.reuse, R0 ;  /* 0x00000000b1007221 */ /* 0x048fe20000010000 */
[----:B------:R-:W-:-:S06]  /*d950*/  F2FP.BF16.F32.PACK_AB R164, R177, R176 ;  /* 0x000000b0b1a4723e */ /* 0x000fcc00000010ff */
[----:B------:R-:W3:Y:S01]  /*d960*/  MUFU.EX2 R181, R181 ;  /* 0x000000b500b57308 */ /* 0x000ee20000000800 */
[----:B0-----:R-:W-:Y:S01]  /*d970*/  FADD.FTZ R0, R166, R0 ;  /* 0x00000000a6007221 */ /* 0x001fe20000010000 */
[C---:B--2---:R-:W-:Y:S01]  /*d980*/  FADD.FTZ R3, R167.reuse, R3 ;  /* 0x00000003a7037221 */ /* 0x044fe20000010000 */
[----:B------:R-:W-:Y:S02]  /*d990*/  F2FP.BF16.F32.PACK_AB R167, R167, R182 ;  /* 0x000000b6a7a7723e */ /* 0x000fe400000010ff */
[C---:B---3--:R-:W-:Y:S01]  /*d9a0*/  F2FP.BF16.F32.PACK_AB R166, R181.reuse, R166 ;  /* 0x000000a6b5a6723e */ /* 0x048fe200000010ff */
[----:B------:R-:W-:-:S04]  /*d9b0*/  FADD.FTZ R0, R181, R0 ;  /* 0x00000000b5007221 */ /* 0x000fc80000010000 */
[----:B------:R1:W-:Y:S01]  /*d9c0*/  STSM.16.M88.4 [R199], R164 ;  /* 0x000000a4c7007844 */ /* 0x0003e20000000200 */
[----:B------:R-:W-:Y:S05]  /*d9d0*/  @!P0 BRA `(.L_x_7790) ;  /* 0x0000000000048947 */ /* 0x000fea0003800000 */
[----:B------:R-:W-:Y:S01]  /*d9e0*/  BPT.TRAP 0x1 ;  /* 0x000000040000795c */ /* 0x000fe20000300000 */
.L_x_7790:
[----:B------:R0:W2:Y:S01]  /*d9f0*/  SYNCS.PHASECHK.TRANS64.TRYWAIT P2, [R217+URZ+0x28c50], R20 ;  /* 0x028c5014d90075a7 */ /* 0x0000a2000804017f */
[----:B------:R-:W-:Y:S05]  /*da00*/  @!P0 BRA `(.L_x_7791) ;  /* 0x0000000000048947 */ /* 0x000fea0003800000 */
[----:B------:R-:W-:Y:S01]  /*da10*/  BPT.TRAP 0x1 ;  /* 0x000000040000795c */ /* 0x000fe20000300000 */
.L_x_7791:
[----:B------:R-:W-:Y:S04]  /*da20*/  BSSY B2, `(.L_x_7792) ;  /* 0x0000004000027945 */ /* 0x000fe80003800000 */
[----:B--2---:R-:W-:Y:S05]  /*da30*/  @P2 BRA `(.L_x_7793) ;  /* 0x0000000000082947 */ /* 0x004fea0003800000 */
[----:B------:R-:W2:Y:S02]  /*da40*/  SYNCS.PHASECHK.TRANS64.TRYWAIT P2, [R217+URZ+0x28c50], R20 ;  /* 0x028c5014d90075a7 */ /* 0x000ea4000804017f */
[----:B--2---:R-:W-:Y:S05]  /*da50*/  @!P2 BRA `(.L_x_7794) ;  /* 0x0000011400f4a947 */ /* 0x004fea0003800000 */
.L_x_7793:
[----:B------:R-:W-:Y:S05]  /*da60*/  BSYNC B2 ;  /* 0x0000000000027941 */ /* 0x000fea0003800000 */
.L_x_7792:
[----:B0-2---:R-:W-:Y:S01]  /*da70*/  IMAD R20, R18, 0x1000, R191 ;  /* 0x0000100012147824 */ /* 0x005fe200078e02bf */
[----:B------:R-:W-:Y:S01]  /*da80*/  WARPGROUP.ARRIVE ;  /* 0x00000000000079c5 */ /* 0x000fe20000000000 */
[----:B------:R-:W-:Y:S01]  /*da90*/  IMAD.MOV.U32 R21, RZ, RZ, 0x40000040 ;  /* 0x40000040ff157424 */ /* 0x000fe200078e00ff */
[----:B------:R-:W-:Y:S01]  /*daa0*/  ISETP.GT.AND P2, PT, R216, R215, PT ;  /* 0x000000d7d800720c */ /* 0x000fe20003f44270 */
[----:B------:R-:W-:Y:S01]  /*dab0*/  @!P1 VIADD R217, R217, 0x28c60 ;  /* 0x00028c60d9d99836 */ /* 0x000fe20000000000 */
[----:B------:R-:W-:Y:S01]  /*dac0*/  R2UR UR6, R20 ;  /* 0x00000000140672ca */ /* 0x000fe200000e0000 */
[----:B------:R-:W-:Y:S01]  /*dad0*/  VIADD R216, R216, 0xffffffff ;  /* 0xffffffffd8d87836 */ /* 0x000fe20000000000 */
[----:B------:R-:W-:Y:S01]  /*dae0*/  R2UR UR7, R21 ;  /* 0x00000000150772ca */ /* 0x000fe200000e0000 */
[----:B------:R-:W-:Y:S01]  /*daf0*/  IMAD.MOV.U32 R21, RZ, RZ, 0x40000040 ;  /* 0x40000040ff157424 */ /* 0x000fe200078e00ff */
[----:B------:R-:W-:Y:S01]  /*db00*/  @!P1 PRMT R217, RZ, 0x654, R217 ;  /* 0x00000654ffd99816 */ /* 0x000fe200000000d9 */
[----:B------:R-:W-:-:S02]  /*db10*/  IMAD.MOV.U32 R227, RZ, RZ, R14 ;  /* 0x000000ffffe37224 */ /* 0x000fc400078e000e */
[----:B------:R-:W-:-:S08]  /*db20*/  IMAD.MOV.U32 R226, RZ, RZ, R18 ;  /* 0x000000ffffe27224 */ /* 0x000fd000078e0012 */
[----:B------:R-:W-:Y:S03]  /*db30*/  HGMMA.64x256x16.F32.BF16 R24, R152, gdesc[UR4].tnspB, R24, gsb0 ;  /* 0x43e0000498187df0 */ /* 0x000fe60008001818 */
[----:B------:R-:W-:Y:S02]  /*db40*/  WARPGROUP.DEPBAR.LE gsb0, 0x0 ;  /* 0x00008000000079c5 */ /* 0x000fe40000010000 */
[----:B-1----:R-:W-:Y:S01]  /*db50*/  VIADD R152, R20, 0x80 ;  /* 0x0000008014987836 */ /* 0x002fe20000000000 */
        /* <DEDUP_REMOVED lines=33> */
.L_x_7784:
[----:B------:R-:W-:Y:S05]  /*dd70*/  BSYNC B0 ;  /* 0x0000000000007941 */ /* 0x000fea0003800000 */
.L_x_7783:
[----:B------:R-:W-:Y:S01]  /*dd80*/  ISETP.GE.AND P2, PT, R216, R201, PT ;  /* 0x000000c9d800720c */ /* 0x000fe20003f46270 */
[----:B------:R-:W-:-:S12]  /*dd90*/  BSSY B0, `(.L_x_7796) ;  /* 0x00001a1000007945 */ /* 0x000fd80003800000 */
[----:B------:R-:W-:Y:S05]  /*dda0*/  @!P2 BRA `(.L_x_7797) ;  /* 0x00000018007ca947 */ /* 0x000fea0003800000 */
[----:B------:R-:W-:Y:S02]  /*ddb0*/  IMAD.MOV.U32 R21, RZ, RZ, R14 ;  /* 0x000000ffff157224 */ /* 0x000fe400078e000e */
[----:B------:R-:W-:Y:S02]  /*ddc0*/  IMAD.MOV.U32 R215, RZ, RZ, R15 ;  /* 0x000000ffffd77224 */ /* 0x000fe400078e000f */
[----:B------:R-:W-:-:S07]  /*ddd0*/  IMAD.MOV.U32 R196, RZ, RZ, R18 ;  /* 0x000000ffffc47224 */ /* 0x000fce00078e0012 */
.L_x_7808:
[----:B------:R-:W-:-:S05]  /*dde0*/  VIADD R18, R196, 0x1 ;  /* 0x00000001c4127836 */ /* 0x000fca0000000000 */
[----:B------:R-:W-:-:S04]  /*ddf0*/  ISETP.NE.AND P2, PT, R18, 0x2, PT ;  /* 0x000000021200780c */ /* 0x000fc80003f45270 */
[----:B------:R-:W-:Y:S02]  /*de00*/  SEL R12, RZ, 0x1, P2 ;  /* 0x00000001ff0c7807 */ /* 0x000fe40001000000 */
[----:B------:R-:W-:Y:S02]  /*de10*/  SEL R18, R18, RZ, P2 ;  /* 0x000000ff12127207 */ /* 0x000fe40001000000 */
[----:B------:R-:W-:Y:S01]  /*de20*/  LOP3.LUT R22, R22, R12, RZ, 0x3c, !PT ;  /* 0x0000000c16167212 */ /* 0x000fe200078e3cff */
[----:B--2---:R-:W-:Y:S06]  /*de30*/  @!P0 BRA `(.L_x_7798) ;  /* 0x0000000000048947 */ /* 0x004fec0003800000 */
[----:B------:R-:W-:Y:S01]  /*de40*/  BPT.TRAP 0x1 ;  /* 0x000000040000795c */ /* 0x000fe20000300000 */
.L_x_7798:
[----:B------:R-:W-:Y:S01]  /*de50*/  IMAD R194, R18, 0x8, R2 ;  /* 0x0000000812c27824 */ /* 0x000fe200078e0202 */
[----:B0-----:R-:W-:-:S04]  /*de60*/  SHF.L.U32 R20, R22, 0x1f, RZ ;  /* 0x0000001f16147819 */ /* 0x001fc800000006ff */
[----:B------:R0:W2:Y:S01]  /*de70*/  SYNCS.PHASECHK.TRANS64.TRYWAIT P2, [R194+URZ+0x28c30], R20 ;  /* 0x028c3014c20075a7 */ /* 0x0000a2000804017f */
[----:B------:R-:W-:Y:S05]  /*de80*/  @!P0 BRA `(.L_x_7799) ;  /* 0x0000000000048947 */ /* 0x000fea0003800000 */
[----:B------:R-:W-:Y:S01]  /*de90*/  BPT.TRAP 0x1 ;  /* 0x000000040000795c */ /* 0x000fe20000300000 */
.L_x_7799:
[----:B------:R-:W-:Y:S01]  /*dea0*/  BSSY B1, `(.L_x_7800) ;  /* 0x0000006000017945 */ /* 0x000fe20003800000 */
[----:B------:R-:W-:Y:S02]  /*deb0*/  IMAD R154, R18, 0x200, R13 ;  /* 0x00000200129a7824 */ /* 0x000fe400078e020d */
[----:B------:R-:W-:Y:S01]  /*dec0*/  IMAD.MOV.U32 R155, RZ, RZ, 0x40000040 ;  /* 0x40000040ff9b7424 */ /* 0x000fe200078e00ff */
[----:B--2---:R-:W-:Y:S06]  /*ded0*/  @P2 BRA `(.L_x_7801) ;  /* 0x0000000000082947 */ /* 0x004fec0003800000 */
[----:B------:R-:W2:Y:S02]  /*dee0*/  SYNCS.PHASECHK.TRANS64.TRYWAIT P2, [R194+URZ+0x28c30], R20 ;  /* 0x028c3014c20075a7 */ /* 0x000ea4000804017f */
[----:B--2---:R-:W-:Y:S05]  /*def0*/  @!P2 BRA `(.L_x_7802) ;  /* 0x0000011000e0a947 */ /* 0x004fea0003800000 */
.L_x_7801:
[----:B------:R-:W-:Y:S05]  /*df00*/  BSYNC B1 ;  /* 0x0000000000017941 */ /* 0x000fea0003800000 */
.L_x_7800:
        /* <DEDUP_REMOVED lines=52> */
[----:B---3--:R-:W-:Y:S01]  /*e250*/  FMNMX.FTZ R14, R12, R14, !PT ;  /* 0x0000000e0c0e7209 */ /* 0x008fe20007810000 */
[----:B------:R-:W-:-:S04]  /*e260*/  IMAD.U32 R12, RZ, RZ, UR39 ;  /* 0x00000027ff0c7e24 */ /* 0x000fc8000f8e00ff */
[----:B------:R-:W3:Y:S02]  /*e270*/  SHFL.BFLY PT, R15, R14, 0x1, 0x1f ;  /* 0x0c201f000e0f7f89 */ /* 0x000ee400000e0000 */
[----:B---3--:R-:W-:-:S05]  /*e280*/  FMNMX.FTZ R15, R14, R15, !PT ;  /* 0x0000000f0e0f7209 */ /* 0x008fca0007810000 */
[C---:B------:R-:W-:Y:S01]  /*e290*/  FMUL.FTZ R14, R15.reuse, R12 ;  /* 0x0000000c0f0e7220 */ /* 0x040fe20000410000 */
[----:B------:R-:W-:-:S03]  /*e2a0*/  FADD.FTZ R215, -R15, R215 ;  /* 0x000000d70fd77221 */ /* 0x000fc60000010100 */
        /* <DEDUP_REMOVED lines=21> */
[----:B------:R-:W4:Y:S01]  /*e400*/  MUFU.EX2 R215, R215 ;  /* 0x000000d700d77308 */ /* 0x000f220000000800 */
[----:B---3--:R-:W-:-:S07]  /*e410*/  FMNMX.FTZ R14, R154, R21, !PT ;  /* 0x000000159a0e7209 */ /* 0x008fce0007810000 */
[----:B------:R-:W3:Y:S01]  /*e420*/  MUFU.EX2 R153, R153 ;  /* 0x0000009900997308 */ /* 0x000ee20000000800 */
[----:B------:R-:W-:-:S04]  /*e430*/  FMNMX.FTZ R14, R155, R14, !PT ;  /* 0x0000000e9b0e7209 */ /* 0x000fc80007810000 */
[----:B------:R-:W-:-:S03]  /*e440*/  FMNMX.FTZ R14, R158, R14, !PT ;  /* 0x0000000e9e0e7209 */ /* 0x000fc60007810000 */
[----:B------:R-:W5:Y:S01]  /*e450*/  MUFU.EX2 R156, R156 ;  /* 0x0000009c009c7308 */ /* 0x000f620000000800 */
[----:B----4-:R-:W-:Y:S01]  /*e460*/  FFMA.FTZ R0, R215, R0, R152 ;  /* 0x00000000d7007223 */ /* 0x010fe20000010098 */
[-C--:B------:R-:W-:Y:S01]  /*e470*/  FMUL.FTZ R24, R24, R215.reuse ;  /* 0x000000d718187220 */ /* 0x080fe20000410000 */
[----:B------:R-:W-:Y:S01]  /*e480*/  FMNMX.FTZ R14, R159, R14, !PT ;  /* 0x0000000e9f0e7209 */ /* 0x000fe20007810000 */
[-C--:B------:R-:W-:Y:S01]  /*e490*/  FMUL.FTZ R25, R25, R215.reuse ;  /* 0x000000d719197220 */ /* 0x080fe20000410000 */
[-C--:B------:R-:W-:Y:S01]  /*e4a0*/  FMUL.FTZ R28, R28, R215.reuse ;  /* 0x000000d71c1c7220 */ /* 0x080fe20000410000 */
[-C--:B------:R-:W-:Y:S01]  /*e4b0*/  FMUL.FTZ R29, R29, R215.reuse ;  /* 0x000000d71d1d7220 */ /* 0x080fe20000410000 */
[----:B------:R-:W-:Y:S01]  /*e4c0*/  FMNMX.FTZ R14, R162, R14, !PT ;  /* 0x0000000ea20e7209 */ /* 0x000fe20007810000 */
[----:B------:R-:W4:Y:S01]  /*e4d0*/  MUFU.EX2 R157, R157 ;  /* 0x0000009d009d7308 */ /* 0x000f220000000800 */
[C---:B---3--:R-:W-:Y:S01]  /*e4e0*/  FADD.FTZ R0, R153.reuse, R0 ;  /* 0x0000000099007221 */ /* 0x048fe20000010000 */
[----:B------:R-:W-:Y:S01]  /*e4f0*/  F2FP.BF16.F32.PACK_AB R152, R153, R152 ;  /* 0x000000989998723e */ /* 0x000fe200000010ff */
[----:B------:R-:W-:Y:S01]  /*e500*/  @!P2 IMAD R153, R196, 0x40, R189 ;  /* 0x00000040c499a824 */ /* 0x000fe200078e02bd */
[----:B------:R-:W-:Y:S01]  /*e510*/  FMNMX.FTZ R14, R163, R14, !PT ;  /* 0x0000000ea30e7209 */ /* 0x000fe20007810000 */
[-C--:B------:R-:W-:Y:S01]  /*e520*/  FMUL.FTZ R32, R32, R215.reuse ;  /* 0x000000d720207220 */ /* 0x080fe20000410000 */
[-C--:B------:R-:W-:Y:S01]  /*e530*/  FMUL.FTZ R33, R33, R215.reuse ;  /* 0x000000d721217220 */ /* 0x080fe20000410000 */
[----:B------:R-:W-:Y:S01]  /*e540*/  @!P2 IMAD R153, R153, 0x4, R2 ;  /* 0x000000049999a824 */ /* 0x000fe200078e0202 */
[----:B------:R-:W-:Y:S01]  /*e550*/  FMNMX.FTZ R14, R166, R14, !PT ;  /* 0x0000000ea60e7209 */ /* 0x000fe20007810000 */
[----:B------:R-:W3:Y:S01]  /*e560*/  MUFU.EX2 R160, R160 ;  /* 0x000000a000a07308 */ /* 0x000ee20000000800 */
[-C--:B------:R-:W-:Y:S01]  /*e570*/  FMUL.FTZ R36, R36, R215.reuse ;  /* 0x000000d724247220 */ /* 0x080fe20000410000 */
[-C--:B------:R-:W-:Y:S01]  /*e580*/  FMUL.FTZ R37, R37, R215.reuse ;  /* 0x000000d725257220 */ /* 0x080fe20000410000 */
[----:B------:R-:W-:Y:S01]  /*e590*/  FMNMX.FTZ R14, R167, R14, !PT ;  /* 0x0000000ea70e7209 */ /* 0x000fe20007810000 */
[----:B------:R-:W-:Y:S01]  /*e5a0*/  @!P2 STS [R153+0x28800], R215 ;  /* 0x028800d79900a388 */ /* 0x000fe20000000800 */
[-C--:B------:R-:W-:Y:S01]  /*e5b0*/  FMUL.FTZ R40, R40, R215.reuse ;  /* 0x000000d728287220 */ /* 0x080fe20000410000 */
[-C--:B------:R-:W-:Y:S01]  /*e5c0*/  FMUL.FTZ R41, R41, R215.reuse ;  /* 0x000000d729297220 */ /* 0x080fe20000410000 */
[----:B------:R-:W-:Y:S01]  /*e5d0*/  FMNMX.FTZ R14, R170, R14, !PT ;  /* 0x0000000eaa0e7209 */ /* 0x000fe20007810000 */
[----:B------:R-:W0:Y:S01]  /*e5e0*/  MUFU.EX2 R161, R161 ;  /* 0x000000a100a17308 */ /* 0x000e220000000800 */
[-C--:B------:R-:W-:Y:S01]  /*e5f0*/  FMUL.FTZ R44, R44, R215.reuse ;  /* 0x000000d72c2c7220 */ /* 0x080fe20000410000 */
[-C--:B------:R-:W-:Y:S01]  /*e600*/  FMUL.FTZ R45, R45, R215.reuse ;  /* 0x000000d72d2d7220 */ /* 0x080fe20000410000 */
[----:B------:R-:W-:Y:S01]  /*e610*/  FMNMX.FTZ R14, R171, R14, !PT ;  /* 0x0000000eab0e7209 */ /* 0x000fe20007810000 */
[-C--:B------:R-:W-:Y:S01]  /*e620*/  FMUL.FTZ R48, R48, R215.reuse ;  /* 0x000000d730307220 */ /* 0x080fe20000410000 */
        /* <DEDUP_REMOVED lines=51> */
[----:B-1----:R-:W-:Y:S01]  /*e960*/  FMNMX.FTZ R14, R14, R196, !PT ;  /* 0x000000c40e0e7209 */ /* 0x002fe20007810000 */
[-C--:B------:R-:W-:Y:S01]  /*e970*/  FMUL.FTZ R137, R137, R215.reuse ;  /* 0x000000d789897220 */ /* 0x080fe20000410000 */
[-C--:B------:R-:W-:Y:S01]  /*e980*/  FMUL.FTZ R140, R140, R215.reuse ;  /* 0x000000d78c8c7220 */ /* 0x080fe20000410000 */
[-C--:B------:R-:W-:Y:S01]  /*e990*/  FMUL.FTZ R141, R141, R215.reuse ;  /* 0x000000d78d8d7220 */ /* 0x080fe20000410000 */
[-C--:B------:R-:W-:Y:S01]  /*e9a0*/  FMUL.FTZ R144, R144, R215.reuse ;  /* 0x000000d790907220 */ /* 0x080fe20000410000 */
[----:B------:R-:W1:Y:S01]  /*e9b0*/  SHFL.BFLY PT, R196, R14, 0x1, 0x1f ;  /* 0x0c201f000ec47f89 */ /* 0x000e6200000e0000 */
[-C--:B------:R-:W-:Y:S01]  /*e9c0*/  FMUL.FTZ R145, R145, R215.reuse ;  /* 0x000000d791917220 */ /* 0x080fe20000410000 */
[-C--:B------:R-:W-:Y:S01]  /*e9d0*/  FMUL.FTZ R148, R148, R215.reuse ;  /* 0x000000d794947220 */ /* 0x080fe20000410000 */
[----:B------:R-:W-:Y:S01]  /*e9e0*/  FMUL.FTZ R149, R149, R215 ;  /* 0x000000d795957220 */ /* 0x000fe20000410000 */
[----:B------:R-:W2:Y:S01]  /*e9f0*/  MUFU.EX2 R164, R164 ;  /* 0x000000a400a47308 */ /* 0x000ea20000000800 */
[----:B-----5:R-:W-:-:S04]  /*ea00*/  FADD.FTZ R0, R156, R0 ;  /* 0x000000009c007221 */ /* 0x020fc80000010000 */
[----:B----4-:R-:W-:-:S03]  /*ea10*/  FADD.FTZ R0, R157, R0 ;  /* 0x000000009d007221 */ /* 0x010fc60000010000 */
[----:B------:R-:W4:Y:S01]  /*ea20*/  MUFU.EX2 R165, R165 ;  /* 0x000000a500a57308 */ /* 0x000f220000000800 */
[----:B---3--:R-:W-:-:S04]  /*ea30*/  FADD.FTZ R0, R160, R0 ;  /* 0x00000000a0007221 */ /* 0x008fc80000010000 */
[----:B0-----:R-:W-:-:S03]  /*ea40*/  FADD.FTZ R0, R161, R0 ;  /* 0x00000000a1007221 */ /* 0x001fc60000010000 */
[----:B------:R-:W0:Y:S01]  /*ea50*/  MUFU.EX2 R168, R168 ;  /* 0x000000a800a87308 */ /* 0x000e220000000800 */
[----:B--2---:R-:W-:Y:S01]  /*ea60*/  FADD.FTZ R0, R164, R0 ;  /* 0x00000000a4007221 */ /* 0x004fe20000010000 */
[----:B-1----:R-:W-:-:S06]  /*ea70*/  FMNMX.FTZ R14, R14, R196, !PT ;  /* 0x000000c40e0e7209 */ /* 0x002fcc0007810000 */
[----:B------:R-:W1:Y:S01]  /*ea80*/  MUFU.EX2 R169, R169 ;  /* 0x000000a900a97308 */ /* 0x000e620000000800 */
[----:B------:R-:W-:Y:S01]  /*ea90*/  FADD.FTZ R21, -R14, R21 ;  /* 0x000000150e157221 */ /* 0x000fe20000010100 */
[----:B----4-:R-:W-:-:S03]  /*eaa0*/  FADD.FTZ R0, R165, R0 ;  /* 0x00000000a5007221 */ /* 0x010fc60000010000 */
[----:B------:R-:W-:-:S03]  /*eab0*/  FMUL.FTZ R21, R21, R12 ;  /* 0x0000000c15157220 */ /* 0x000fc60000410000 */
[----:B------:R-:W2:Y:S01]  /*eac0*/  MUFU.EX2 R172, R172 ;  /* 0x000000ac00ac7308 */ /* 0x000ea20000000800 */
[----:B0-----:R-:W-:-:S07]  /*ead0*/  FADD.FTZ R0, R168, R0 ;  /* 0x00000000a8007221 */ /* 0x001fce0000010000 */
[----:B------:R-:W0:Y:S01]  /*eae0*/  MUFU.EX2 R21, R21 ;  /* 0x0000001500157308 */ /* 0x000e220000000800 */
[----:B-1----:R-:W-:-:S07]  /*eaf0*/  FADD.FTZ R0, R169, R0 ;  /* 0x00000000a9007221 */ /* 0x002fce0000010000 */
[----:B------:R-:W1:Y:S01]  /*eb00*/  MUFU.EX2 R173, R173 ;  /* 0x000000ad00ad7308 */ /* 0x000e620000000800 */
[----:B--2---:R-:W-:-:S07]  /*eb10*/  FADD.FTZ R0, R172, R0 ;  /* 0x00000000ac007221 */ /* 0x004fce0000010000 */
        /* <DEDUP_REMOVED lines=11> */
[-C--:B0-----:R-:W-:Y:S01]  /*ebd0*/  FMUL.FTZ R153, R14, R12.reuse ;  /* 0x0000000c0e997220 */ /* 0x081fe20000410000 */
        /* <DEDUP_REMOVED lines=20> */
[----:B--2---:R-:W-:Y:S01]  /*ed20*/  FADD.FTZ R0, R176, R0 ;  /* 0x00000000b0007221 */ /* 0x004fe20000010000 */
[-C--:B------:R-:W-:Y:S01]  /*ed30*/  FMUL.FTZ R46, R46, R21.reuse ;  /* 0x000000152e2e7220 */ /* 0x080fe20000410000 */
[-C--:B------:R-:W-:Y:S01]  /*ed40*/  FMUL.FTZ R47, R47, R21.reuse ;  /* 0x000000152f2f7220 */ /* 0x080fe20000410000 */
[-C--:B------:R-:W-:Y:S01]  /*ed50*/  FMUL.FTZ R50, R50, R21.reuse ;  /* 0x0000001532327220 */ /* 0x080fe20000410000 */
[----:B---3--:R-:W-:Y:S01]  /*ed60*/  FADD.FTZ R0, R177, R0 ;  /* 0x00000000b1007221 */ /* 0x008fe20000010000 */
[-C--:B------:R-:W-:Y:S01]  /*ed70*/  FMUL.FTZ R51, R51, R21.reuse ;  /* 0x0000001533337220 */ /* 0x080fe20000410000 */
[-C--:B------:R-:W-:Y:S01]  /*ed80*/  FMUL.FTZ R54, R54, R21.reuse ;  /* 0x0000001536367220 */ /* 0x080fe20000410000 */
[----:B------:R0:W1:Y:S01]  /*ed90*/  MUFU.EX2 R153, R154 ;  /* 0x0000009a00997308 */ /* 0x0000620000000800 */
        /* <DEDUP_REMOVED lines=10> */
[----:B------:R-:W-:Y:S01]  /*ee40*/  F2FP.BF16.F32.PACK_AB R156, R161, R160 ;  /* 0x000000a0a19c723e */ /* 0x000fe200000010ff */
[-C--:B------:R-:W-:Y:S01]  /*ee50*/  FMUL.FTZ R71, R71, R21.reuse ;  /* 0x0000001547477220 */ /* 0x080fe20000410000 */
[----:B------:R-:W-:Y:S01]  /*ee60*/  F2FP.BF16.F32.PACK_AB R160, R169, R168 ;  /* 0x000000a8a9a0723e */ /* 0x000fe200000010ff */
[-C--:B------:R-:W-:Y:S01]  /*ee70*/  FMUL.FTZ R74, R74, R21.reuse ;  /* 0x000000154a4a7220 */ /* 0x080fe20000410000 */
[----:B------:R-:W-:Y:S01]  /*ee80*/  FMUL.FTZ R75, R75, R21 ;  /* 0x000000154b4b7220 */ /* 0x000fe20000410000 */
[----:B------:R0:W2:Y:S01]  /*ee90*/  MUFU.EX2 R181, R158 ;  /* 0x0000009e00b57308 */ /* 0x0000a20000000800 */
[----:B-1----:R-:W-:Y:S01]  /*eea0*/  FFMA.FTZ R3, R21, R3, R153 ;  /* 0x0000000315037223 */ /* 0x002fe20000010099 */
[----:B------:R-:W-:Y:S01]  /*eeb0*/  F2FP.BF16.F32.PACK_AB R153, R155, R153 ;  /* 0x000000999b99723e */ /* 0x000fe200000010ff */
[-C--:B------:R-:W-:Y:S01]  /*eec0*/  FMUL.FTZ R78, R78, R21.reuse ;  /* 0x000000154e4e7220 */ /* 0x080fe20000410000 */
[-C--:B------:R-:W-:Y:S01]  /*eed0*/  FMUL.FTZ R79, R79, R21.reuse ;  /* 0x000000154f4f7220 */ /* 0x080fe20000410000 */
[----:B------:R-:W-:Y:S01]  /*eee0*/  FADD.FTZ R3, R155, R3 ;  /* 0x000000039b037221 */ /* 0x000fe20000010000 */
[-C--:B------:R-:W-:Y:S01]  /*eef0*/  FMUL.FTZ R82, R82, R21.reuse ;  /* 0x0000001552527220 */ /* 0x080fe20000410000 */
[-C--:B------:R-:W-:Y:S01]  /*ef00*/  FMUL.FTZ R83, R83, R21.reuse ;  /* 0x0000001553537220 */ /* 0x080fe20000410000 */
[----:B------:R-:W1:Y:S01]  /*ef10*/  MUFU.EX2 R159, R159 ;  /* 0x0000009f009f7308 */ /* 0x000e620000000800 */
[----:B0-----:R-:W-:Y:S01]  /*ef20*/  F2FP.BF16.F32.PACK_AB R158, R165, R164 ;  /* 0x000000a4a59e723e */ /* 0x001fe200000010ff */
[-C--:B------:R-:W-:Y:S01]  /*ef30*/  FMUL.FTZ R86, R86, R21.reuse ;  /* 0x0000001556567220 */ /* 0x080fe20000410000 */
[----:B------:R-:W-:Y:S01]  /*ef40*/  F2FP.BF16.F32.PACK_AB R164, R177, R176 ;  /* 0x000000b0b1a4723e */ /* 0x000fe200000010ff */
[-C--:B------:R-:W-:Y:S01]  /*ef50*/  FMUL.FTZ R87, R87, R21.reuse ;  /* 0x0000001557577220 */ /* 0x080fe20000410000 */
[-C--:B------:R-:W-:Y:S01]  /*ef60*/  FMUL.FTZ R90, R90, R21.reuse ;  /* 0x000000155a5a7220 */ /* 0x080fe20000410000 */
[-C--:B------:R-:W-:Y:S01]  /*ef70*/  FMUL.FTZ R91, R91, R21.reuse ;  /* 0x000000155b5b7220 */ /* 0x080fe20000410000 */
[-C--:B------:R-:W-:Y:S01]  /*ef80*/  FMUL.FTZ R94, R94, R21.reuse ;  /* 0x000000155e5e7220 */ /* 0x080fe20000410000 */
[----:B------:R0:W3:Y:S01]  /*ef90*/  MUFU.EX2 R215, R162 ;  /* 0x000000a200d77308 */ /* 0x0000e20000000800 */
        /* <DEDUP_REMOVED lines=17> */
[----:B---3--:R-:W-:Y:S01]  /*f0b0*/  FADD.FTZ R3, R215, R3 ;  /* 0x00000003d7037221 */ /* 0x008fe20000010000 */
        /* <DEDUP_REMOVED lines=15> */
[----:B0-----:R-:W-:Y:S01]  /*f1b0*/  FADD.FTZ R3, R196, R3 ;  /* 0x00000003c4037221 */ /* 0x001fe20000010000 */
[----:B------:R0:W-:Y:S01]  /*f1c0*/  STSM.16.M88.4 [R197+0x26800], R152 ;  /* 0x02680098c5007844 */ /* 0x0001e20000000200 */
        /* <DEDUP_REMOVED lines=10> */
[----:B------:R-:W-:-:S02]  /*f270*/  FMUL.FTZ R151, R151, R21 ;  /* 0x0000001597977220 */ /* 0x000fc40000410000 */
        /* <DEDUP_REMOVED lines=9> */
[C---:B--2---:R-:W-:Y:S01]  /*f310*/  FADD.FTZ R3, R175.reuse, R3 ;  /* 0x00000003af037221 */ /* 0x044fe20000010000 */
[----:B------:R-:W-:-:S05]  /*f320*/  F2FP.BF16.F32.PACK_AB R163, R175, R174 ;  /* 0x000000aeafa3723e */ /* 0x000fca00000010ff */
[----:B------:R0:W-:Y:S01]  /*f330*/  STSM.16.M88.4 [R198], R160 ;  /* 0x000000a0c6007844 */ /* 0x0001e20000000200 */
[----:B------:R-:W2:Y:S01]  /*f340*/  MUFU.EX2 R179, R179 ;  /* 0x000000b300b37308 */ /* 0x000ea20000000800 */
[----:B---3--:R-:W-:-:S04]  /*f350*/  FADD.FTZ R0, R180, R0 ;  /* 0x00000000b4007221 */ /* 0x008fc80000010000 */
[C---:B------:R-:W-:Y:S01]  /*f360*/  FADD.FTZ R0, R166.reuse, R0 ;  /* 0x00000000a6007221 */ /* 0x040fe20000010000 */
[----:B------:R-:W-:Y:S02]  /*f370*/  F2FP.BF16.F32.PACK_AB R166, R166, R180 ;  /* 0x000000b4a6a6723e */ /* 0x000fe400000010ff */
[----:B------:R-:W3:Y:S01]  /*f380*/  MUFU.EX2 R182, R182 ;  /* 0x000000b600b67308 */ /* 0x000ee20000000800 */
[----:B-1----:R-:W-:-:S07]  /*f390*/  FADD.FTZ R3, R165, R3 ;  /* 0x00000003a5037221 */ /* 0x002fce0000010000 */
[----:B------:R-:W1:Y:S01]  /*f3a0*/  MUFU.EX2 R183, R183 ;  /* 0x000000b700b77308 */ /* 0x000e620000000800 */
[C---:B--2---:R-:W-:Y:S01]  /*f3b0*/  FADD.FTZ R3, R179.reuse, R3 ;  /* 0x00000003b3037221 */ /* 0x044fe20000010000 */
[----:B------:R-:W-:-:S03]  /*f3c0*/  F2FP.BF16.F32.PACK_AB R165, R179, R165 ;  /* 0x000000a5b3a5723e */ /* 0x000fc600000010ff */
[----:B---3--:R-:W-:Y:S01]  /*f3d0*/  FADD.FTZ R3, R182, R3 ;  /* 0x00000003b6037221 */ /* 0x008fe20000010000 */
[----:B-1----:R-:W-:-:S03]  /*f3e0*/  F2FP.BF16.F32.PACK_AB R167, R183, R182 ;  /* 0x000000b6b7a7723e */ /* 0x002fc600000010ff */
[----:B------:R-:W-:Y:S02]  /*f3f0*/  FADD.FTZ R3, R183, R3 ;  /* 0x00000003b7037221 */ /* 0x000fe40000010000 */
[----:B------:R0:W-:Y:S01]  /*f400*/  STSM.16.M88.4 [R199], R164 ;  /* 0x000000a4c7007844 */ /* 0x0001e20000000200 */
[----:B------:R-:W-:Y:S05]  /*f410*/  @!P0 BRA `(.L_x_7803) ;  /* 0x0000000000048947 */ /* 0x000fea0003800000 */
[----:B------:R-:W-:Y:S01]  /*f420*/  BPT.TRAP 0x1 ;  /* 0x000000040000795c */ /* 0x000fe20000300000 */
.L_x_7803:
[----:B------:R1:W2:Y:S01]  /*f430*/  SYNCS.PHASECHK.TRANS64.TRYWAIT P2, [R194+URZ+0x28c50], R20 ;  /* 0x028c5014c20075a7 */ /* 0x0002a2000804017f */
[----:B------:R-:W-:Y:S05]  /*f440*/  @!P0 BRA `(.L_x_7804) ;  /* 0x0000000000048947 */ /* 0x000fea0003800000 */
[----:B------:R-:W-:Y:S01]  /*f450*/  BPT.TRAP 0x1 ;  /* 0x000000040000795c */ /* 0x000fe20000300000 */
.L_x_7804:
[----:B------:R-:W-:Y:S04]  /*f460*/  BSSY B1, `(.L_x_7805) ;  /* 0x0000004000017945 */ /* 0x000fe80003800000 */
[----:B--2---:R-:W-:Y:S05]  /*f470*/  @P2 BRA `(.L_x_7806) ;  /* 0x0000000000082947 */ /* 0x004fea0003800000 */
[----:B------:R-:W2:Y:S02]  /*f480*/  SYNCS.PHASECHK.TRANS64.TRYWAIT P2, [R194+URZ+0x28c50], R20 ;  /* 0x028c5014c20075a7 */ /* 0x000ea4000804017f */
[----:B--2---:R-:W-:Y:S05]  /*f490*/  @!P2 BRA `(.L_x_7807) ;  /* 0x000000fc008ca947 */ /* 0x004fea0003800000 */
.L_x_7806:
[----:B------:R-:W-:Y:S05]  /*f4a0*/  BSYNC B1 ;  /* 0x0000000000017941 */ /* 0x000fea0003800000 */
.L_x_7805:
[----:B-12---:R-:W-:Y:S01]  /*f4b0*/  IMAD R20, R18, 0x1000, R191 ;  /* 0x0000100012147824 */ /* 0x006fe200078e02bf */
        /* <DEDUP_REMOVED lines=46> */
.L_x_7797:
[----:B------:R-:W-:Y:S05]  /*f7a0*/  BSYNC B0 ;  /* 0x0000000000007941 */ /* 0x000fea0003800000 */
.L_x_7796:
[----:B------:R-:W3:Y:S01]  /*f7b0*/  SHFL.BFLY PT, R4, R0, 0x2, 0x1f ;  /* 0x0c401f0000047f89 */ /* 0x000ee200000e0000 */
[----:B------:R-:W-:Y:S02]  /*f7c0*/  IMAD.MOV.U32 R154, RZ, RZ, -0x800000 ;  /* 0xff800000ff9a7424 */ /* 0x000fe400078e00ff */
[----:B------:R-:W-:Y:S01]  /*f7d0*/  VIADD R218, R218, 0x1 ;  /* 0x00000001dada7836 */ /* 0x000fe20000000000 */
[----:B------:R-:W-:Y:S08]  /*f7e0*/  BAR.ARV 0x8, 0x100 ;  /* 0x0204000000007b1d */ /* 0x000ff00000002000 */
[----:B------:R-:W-:Y:S01]  /*f7f0*/  BAR.SYNC.DEFER_BLOCKING 0xf, 0x100 ;  /* 0x03c4000000007b1d */ /* 0x000fe20000010000 */
[----:B---3--:R-:W-:-:S05]  /*f800*/  FADD.FTZ R4, R4, R0 ;  /* 0x0000000004047221 */ /* 0x008fca0000010000 */
[----:B------:R-:W3:Y:S02]  /*f810*/  SHFL.BFLY PT, R0, R4, 0x1, 0x1f ;  /* 0x0c201f0004007f89 */ /* 0x000ee400000e0000 */
[----:B---3--:R-:W-:Y:S01]  /*f820*/  FADD.FTZ R0, R4, R0 ;  /* 0x0000000004007221 */ /* 0x008fe20000010000 */
[----:B------:R-:W-:-:S04]  /*f830*/  IMAD.MOV.U32 R4, RZ, RZ, RZ ;  /* 0x000000ffff047224 */ /* 0x000fc800078e00ff */
[----:B------:R-:W-:-:S13]  /*f840*/  FSETP.NE.FTZ.AND P0, PT, R0, RZ, PT ;  /* 0x000000ff0000720b */ /* 0x000fda0003f15000 */
[----:B------:R-:W3:Y:S01]  /*f850*/  @P0 MUFU.RCP R4, R0 ;  /* 0x0000000000040308 */ /* 0x000ee20000001000 */
[----:B------:R-:W-:-:S07]  /*f860*/  @P0 FMUL.FTZ R5, R12, 0.69314718246459960938 ;  /* 0x3f3172180c050820 */ /* 0x000fce0000410000 */
[----:B------:R-:W4:Y:S01]  /*f870*/  @P0 MUFU.LG2 R0, R0 ;  /* 0x0000000000000308 */ /* 0x000f220000000c00 */
        /* <DEDUP_REMOVED lines=13> */
[-C--:B------:R-:W-:Y:S01]  /*f950*/  FMUL.FTZ R45, R45, R4.reuse ;  /* 0x000000042d2d7220 */ /* 0x080fe20000410000 */
[----:B------:R-:W3:Y:S01]  /*f960*/  SHFL.BFLY PT, R0, R3, 0x2, 0x1f ;  /* 0x0c401f0003007f89 */ /* 0x000ee200000e0000 */
        /* <DEDUP_REMOVED lines=23> */
[----:B---3--:R-:W-:Y:S01]  /*fae0*/  FADD.FTZ R0, R0, R3 ;  /* 0x0000000300007221 */ /* 0x008fe20000010000 */
[-C--:B------:R-:W-:Y:S01]  /*faf0*/  FMUL.FTZ R93, R93, R4.reuse ;  /* 0x000000045d5d7220 */ /* 0x080fe20000410000 */
[-C--:B------:R-:W-:Y:S01]  /*fb00*/  FMUL.FTZ R96, R96, R4.reuse ;  /* 0x0000000460607220 */ /* 0x080fe20000410000 */
[-C--:B------:R-:W-:Y:S01]  /*fb10*/  FMUL.FTZ R97, R97, R4.reuse ;  /* 0x0000000461617220 */ /* 0x080fe20000410000 */
        /* <DEDUP_REMOVED lines=26> */
[----:B------:R-:W-:-:S02]  /*fcc0*/  IMAD.MOV.U32 R0, RZ, RZ, RZ ;  /* 0x000000ffff007224 */ /* 0x000fc400078e00ff */
[-C--:B------:R-:W-:Y:S01]  /*fcd0*/  FMUL.FTZ R148, R148, R4.reuse ;  /* 0x0000000494947220 */ /* 0x080fe20000410000 */
[----:B------:R-:W-:Y:S01]  /*fce0*/  FMUL.FTZ R149, R149, R4 ;  /* 0x0000000495957220 */ /* 0x000fe20000410000 */
        /* <DEDUP_REMOVED lines=11> */
[----:B------:R-:W-:Y:S01]  /*fda0*/  FMUL.FTZ R39, R39, R0 ;  /* 0x0000000027277220 */ /* 0x000fe20000410000 */
[----:B----4-:R-:W-:Y:S01]  /*fdb0*/  @P0 FMUL.FTZ R5, R3, 0.69314718246459960938 ;  /* 0x3f31721803050820 */ /* 0x010fe20000410000 */
        /* <DEDUP_REMOVED lines=65> */
[----:B---3--:R-:W-:Y:S01]  /*101d0*/  SEL R0, RZ, 0x1, P1 ;  /* 0x00000001ff007807 */ /* 0x008fe20000800000 */
[----:B------:R-:W-:Y:S06]  /*101e0*/  BAR.ARV 0xe, 0x100 ;  /* 0x0384000000007b1d */ /* 0x000fec0000002000 */
[----:B------:R-:W-:-:S02]  /*101f0*/  PLOP3.LUT P0, PT, PT, PT, PT, 0x8, 0x0 ;  /* 0x000000000000781c */ /* 0x000fc40003f0e170 */
[----:B------:R-:W-:Y:S02]  /*10200*/  LOP3.LUT R22, R22, R0, RZ, 0x3c, !PT ;  /* 0x0000000016167212 */ /* 0x000fe400078e3cff */
[----:B------:R-:W-:-:S09]  /*10210*/  SEL R18, R18, RZ, P1 ;  /* 0x000000ff12127207 */ /* 0x000fd20000800000 */
.L_x_7724:
[----:B------:R-:W-:Y:S05]  /*10220*/  BSYNC B7 ;  /* 0x0000000000077941 */ /* 0x000fea0003800000 */
.L_x_7720:
[----:B------:R-:W3:Y:S08]  /*10230*/  S2UR UR5, SR_CgaCtaId ;  /* 0x00000000000579c3 */ /* 0x000ef00000008800 */
[----:B------:R-:W-:Y:S06]  /*10240*/  BAR.SYNC.DEFER_BLOCKING 0x5, 0x180 ;  /* 0x0146000000007b1d */ /* 0x000fec0000010000 */
[----:B------:R-:W-:Y:S01]  /*10250*/  UMOV UR4, 0x400 ;  /* 0x0000040000047882 */ /* 0x000fe20000000000 */
[----:B------:R-:W-:Y:S01]  /*10260*/  BSSY B0, `(.L_x_7809) ;  /* 0x000049b000007945 */ /* 0x000fe20003800000 */
[----:B---3--:R-:W-:-:S06]  /*10270*/  ULEA UR4, UR5, UR4, 0x18 ;  /* 0x0000000405047291 */ /* 0x008fcc000f8ec03f */
[----:B------:R-:W-:-:S05]  /*10280*/  IMAD.U32 R2, RZ, RZ, UR4 ;  /* 0x00000004ff027e24 */ /* 0x000fca000f8e00ff */
[----:B0-----:R0:W3:Y:S01]  /*10290*/  LDS.128 R4, [R2+0x28cd0] ;  /* 0x028cd00002047984 */ /* 0x0010e20000000c00 */
        /* <DEDUP_REMOVED lines=15> */
[----:B----45:R-:W-:-:S04]  /*10390*/  IMAD.WIDE R152, R8, 0x2, R20 ;  /* 0x0000000208987825 */ /* 0x030fc800078e0214 */
        /* <DEDUP_REMOVED lines=158> */
[----:B---3--:R-:W-:Y:S02]  /*10d80*/  MOV R4, R8 ;  /* 0x0000000800047202 */ /* 0x008fe40000000f00 */
[----:B------:R-:W-:Y:S01]  /*10d90*/  F2FP.BF16.F32.PACK_AB R8, R137, R136 ;  /* 0x000000888908723e */ /* 0x000fe200000010ff */
[----:B------:R-:W-:Y:S01]  /*10da0*/  IMAD.X R153, RZ, RZ, R153, P0 ;  /* 0x000000ffff997224 */ /* 0x000fe200000e0699 */
[----:B------:R-:W-:-:S02]  /*10db0*/  F2FP.BF16.F32.PACK_AB R9, R139, R138 ;  /* 0x0000008a8b09723e */ /* 0x000fc400000010ff */
[----:B------:R-:W-:Y:S02]  /*10dc0*/  F2FP.BF16.F32.PACK_AB R15, R151, R150 ;  /* 0x00000096970f723e */ /* 0x000fe400000010ff */
[----:B------:R-:W-:Y:S01]  /*10dd0*/  ISETP.NE.U32.AND P1, PT, RZ, UR6, PT ;  /* 0x00000006ff007c0c */ /* 0x000fe2000bf25070 */
[----:B------:R1:W-:Y:S03]  /*10de0*/  STSM.16.M88.4 [R4], R8 ;  /* 0x0000000804007844 */ /* 0x0003e60000000200 */
[----:B------:R-:W-:Y:S02]  /*10df0*/  ISETP.NE.AND.EX P1, PT, RZ, UR7, PT, P1 ;  /* 0x00000007ff007c0c */ /* 0x000fe4000bf25310 */
[----:B-1----:R-:W-:Y:S02]  /*10e00*/  LOP3.LUT R4, R0, 0x380, RZ, 0xc0, !PT ;  /* 0x0000038000047812 */ /* 0x002fe400078ec0ff */
[----:B------:R-:W-:-:S02]  /*10e10*/  IADD3 R8, P0, R208, UR6, RZ ;  /* 0x00000006d0087c10 */ /* 0x000fc4000ff1e0ff */
[----:B------:R-:W-:Y:S02]  /*10e20*/  SHF.R.U64 R4, R4, 0x3, RZ ;  /* 0x0000000304047819 */ /* 0x000fe400000012ff */
[----:B------:R-:W-:Y:S02]  /*10e30*/  IADD3.X R9, R209, UR7, RZ, P0, !PT ;  /* 0x00000007d1097c10 */ /* 0x000fe400087fe4ff */
[----:B------:R-:W-:Y:S01]  /*10e40*/  LOP3.LUT R152, R4, R0, RZ, 0x3c, !PT ;  /* 0x0000000004987212 */ /* 0x000fe200078e3cff */
[----:B------:R-:W-:-:S03]  /*10e50*/  IMAD.MOV.U32 R0, RZ, RZ, RZ ;  /* 0x000000ffff007224 */ /* 0x000fc600078e00ff */
        /* <DEDUP_REMOVED lines=13> */
[----:B-----5:R-:W3:Y:S04]  /*10f30*/  LDG.E R4, desc[UR42][R8.64] ;  /* 0x0000002a08047981 */ /* 0x020ee8000c1e1900 */
[----:B-1----:R-:W3:Y:S02]  /*10f40*/  LDG.E R8, desc[UR42][R8.64+0x4] ;  /* 0x0000042a08087981 */ /* 0x002ee4000c1e1900 */
[----:B---3--:R-:W-:-:S07]  /*10f50*/  IMAD.IADD R4, R8, 0x1, -R4 ;  /* 0x0000000108047824 */ /* 0x008fce00078e0a04 */
.L_x_7811:
[----:B-1----:R-:W3:Y:S01]  /*10f60*/  LDL R8, [R1+0x48] ;  /* 0x0000480001087983 */ /* 0x002ee20000100800 */
[----:B------:R-:W-:Y:S01]  /*10f70*/  ISETP.NE.AND P1, PT, R206, RZ, PT ;  /* 0x000000ffce00720c */ /* 0x000fe20003f25270 */
[----:B------:R-:W-:-:S03]  /*10f80*/  ULDC UR4, c[0x0][0xad4] ;  /* 0x0002b50000047ab9 */ /* 0x000fc60000000800 */
[----:B------:R-:W-:Y:S01]  /*10f90*/  SEL R206, R206, UR4, P1 ;  /* 0x00000004cece7c07 */ /* 0x000fe20008800000 */
[----:B---3--:R-:W1:Y:S02]  /*10fa0*/  SHFL.IDX PT, R8, R8, RZ, 0x1f ;  /* 0x00001fff08087589 */ /* 0x008e6400000e0000 */
[----:B-1----:R-:W-:Y:S02]  /*10fb0*/  ISETP.NE.AND P0, PT, R8, RZ, PT ;  /* 0x000000ff0800720c */ /* 0x002fe40003f05270 */
[----:B-----5:R-:W-:-:S11]  /*10fc0*/  SHF.R.S32.HI R8, RZ, 0x1f, R0 ;  /* 0x0000001fff087819 */ /* 0x020fd60000011400 */
[----:B------:R-:W-:Y:S05]  /*10fd0*/  @P0 BRA `(.L_x_7812) ;  /* 0x0000000000f80947 */ /* 0x000fea0003800000 */
[----:B------:R-:W3:Y:S01]  /*10fe0*/  LDL.LU R14, [R1+0x44] ;  /* 0x00004400010e7983 */ /* 0x000ee20000300800 */
[----:B------:R-:W-:Y:S01]  /*10ff0*/  IMAD.MOV.U32 R9, RZ, RZ, 0x9b8 ;  /* 0x000009b8ff097424 */ /* 0x000fe200078e00ff */
[----:B------:R-:W-:Y:S01]  /*11000*/  ISETP.GT.AND P1, PT, R206, 0x1, PT ;  /* 0x00000001ce00780c */ /* 0x000fe20003f24270 */
[----:B------:R-:W1:Y:S01]  /*11010*/  LDC R156, c[0x0][0xbe8] ;  /* 0x0002fa00ff9c7b82 */ /* 0x000e620000000800 */
[----:B------:R-:W4:Y:S01]  /*11020*/  LDL R157, [R1+0x68] ;  /* 0x00006800019d7983 */ /* 0x000f220000100800 */
[----:B------:R-:W-:Y:S02]  /*11030*/  ISETP.NE.U32.AND P0, PT, RZ, UR6, PT ;  /* 0x00000006ff007c0c */ /* 0x000fe4000bf05070 */
[----:B------:R-:W-:Y:S02]  /*11040*/  SEL R9, R9, 0x978, P1 ;  /* 0x0000097809097807 */ /* 0x000fe40000800000 */
[----:B------:R-:W-:Y:S02]  /*11050*/  ISETP.NE.AND.EX P0, PT, RZ, UR7, PT, P0 ;  /* 0x00000007ff007c0c */ /* 0x000fe4000bf05300 */
[----:B------:R-:W5:Y:S02]  /*11060*/  LDC.64 R12, c[0x0][R9+0x220] ;  /* 0x00008800090c7b82 */ /* 0x000f640000000a00 */
[----:B------:R-:W-:-:S06]  /*11070*/  SEL R15, R207, RZ, !P0 ;  /* 0x000000ffcf0f7207 */ /* 0x000fcc0004000000 */
[----:B------:R-:W0:Y:S01]  /*11080*/  LDC.64 R10, c[0x0][R9+0x218] ;  /* 0x00008600090a7b82 */ /* 0x000e220000000a00 */
[----:B------:R-:W-:Y:S02]  /*11090*/  IMAD.IADD R153, R204, 0x1, R195 ;  /* 0x00000001cc997824 */ /* 0x000fe400078e02c3 */
[----:B-----5:R-:W-:Y:S01]  /*110a0*/  IMAD R13, R13, R15, RZ ;  /* 0x0000000f0d0d7224 */ /* 0x020fe200078e02ff */
[----:B------:R-:W-:Y:S02]  /*110b0*/  SEL R155, R219, RZ, P1 ;  /* 0x000000ffdb9b7207 */ /* 0x000fe40000800000 */
[----:B---3--:R-:W-:Y:S02]  /*110c0*/  SEL R14, R14, RZ, !P0 ;  /* 0x000000ff0e0e7207 */ /* 0x008fe40004000000 */
[----:B-1----:R-:W-:-:S03]  /*110d0*/  ISETP.NE.AND P0, PT, R156, 0x1, PT ;  /* 0x000000019c00780c */ /* 0x002fc60003f05270 */
[C---:B------:R-:W-:Y:S02]  /*110e0*/  IMAD R14, R12.reuse, R14, R13 ;  /* 0x0000000e0c0e7224 */ /* 0x040fe400078e020d */
[----:B------:R-:W-:-:S04]  /*110f0*/  IMAD.WIDE.U32 R12, R12, R15, RZ ;  /* 0x0000000f0c0c7225 */ /* 0x000fc800078e00ff */
[-C--:B0-----:R-:W-:Y:S02]  /*11100*/  IMAD R15, R11, R205.reuse, RZ ;  /* 0x000000cd0b0f7224 */ /* 0x081fe400078e02ff */
[----:B------:R-:W-:-:S04]  /*11110*/  IMAD.WIDE.U32 R10, R10, R205, RZ ;  /* 0x000000cd0a0a7225 */ /* 0x000fc800078e00ff */
[----:B------:R-:W-:Y:S02]  /*11120*/  IMAD.IADD R15, R11, 0x1, R15 ;  /* 0x000000010b0f7824 */ /* 0x000fe400078e020f */
[----:B------:R-:W0:Y:S01]  /*11130*/  @P0 LDC R11, c[0x0][0xbec] ;  /* 0x0002fb00ff0b0b82 */ /* 0x000e220000000800 */
[----:B------:R-:W-:-:S07]  /*11140*/  IADD3 R152, P2, P3, R12, R10, R0 ;  /* 0x0000000a0c987210 */ /* 0x000fce0007b5e000 */
[----:B------:R-:W1:Y:S01]  /*11150*/  @P0 LDC R10, c[0x0][0xbf0] ;  /* 0x0002fc00ff0a0b82 */ /* 0x000e620000000800 */
        /* <DEDUP_REMOVED lines=23> */
[----:B------:R-:W-:Y:S01]  /*112d0*/  IMAD.IADD R14, R189, 0x1, R195 ;  /* 0x00000001bd0e7824 */ /* 0x000fe200078e02c3 */
[----:B0-----:R-:W-:Y:S01]  /*112e0*/  LEA R13, P0, R12, R10, 0x2 ;  /* 0x0000000a0c0d7211 */ /* 0x001fe200078010ff */
[----:B----4-:R-:W-:-:S03]  /*112f0*/  IMAD.MOV R10, RZ, RZ, -R157 ;  /* 0x000000ffff0a7224 */ /* 0x010fc600078e0a9d */
[----:B-1----:R-:W-:Y:S02]  /*11300*/  LEA.HI.X R9, R12, R11, R9, 0x2, P0 ;  /* 0x0000000b0c097211 */ /* 0x002fe400000f1409 */
[----:B------:R-:W-:Y:S01]  /*11310*/  ISETP.NE.AND P0, PT, R203, R10, PT ;  /* 0x0000000acb00720c */ /* 0x000fe20003f05270 */
[----:B------:R-:W-:Y:S04]  /*11320*/  SHFL.IDX PT, R12, R13, 0x1, 0x1c1f ;  /* 0x003c1f000d0c7f89 */ /* 0x000fe800000e0000 */
[----:B------:R-:W-:Y:S04]  /*11330*/  SHFL.IDX PT, R10, R13, RZ, 0x1c1f ;  /* 0x001c1fff0d0a7589 */ /* 0x000fe800000e0000 */
        /* <DEDUP_REMOVED lines=8> */
.L_x_7812:
[----:B------:R-:W-:Y:S02]  /*113c0*/  ISETP.GT.AND P1, PT, R206, 0x1, PT ;  /* 0x00000001ce00780c */ /* 0x000fe40003f24270 */
[----:B------:R-:W-:-:S04]  /*113d0*/  ISETP.NE.U32.AND P0, PT, RZ, UR6, PT ;  /* 0x00000006ff007c0c */ /* 0x000fc8000bf05070 */
[----:B------:R-:W-:-:S04]  /*113e0*/  ISETP.NE.AND.EX P0, PT, RZ, UR7, PT, P0 ;  /* 0x00000007ff007c0c */ /* 0x000fc8000bf05300 */
[----:B------:R-:W-:-:S03]  /*113f0*/  SEL R207, R207, RZ, !P0 ;  /* 0x000000ffcfcf7207 */ /* 0x000fc60004000000 */
[----:B------:R-:W-:Y:S06]  /*11400*/  @P1 BRA `(.L_x_7813) ;  /* 0x0000001000381947 */ /* 0x000fec0003800000 */
[----:B-1----:R-:W1:Y:S01]  /*11410*/  S2R R11, SR_TID.X ;  /* 0x00000000000b7919 */ /* 0x002e620000002100 */
[----:B------:R-:W3:Y:S01]  /*11420*/  LDC R87, c[0x0][0xbe8] ;  /* 0x0002fa00ff577b82 */ /* 0x000ee20000000800 */
[----:B------:R-:W-:Y:S01]  /*11430*/  ULDC.64 UR4, c[0x0][0xaa0] ;  /* 0x0002a80000047ab9 */ /* 0x000fe20000000a00 */
        /* <DEDUP_REMOVED lines=17> */
[----:B------:R-:W5:Y:S01]  /*11550*/  LD.E.128 R24, desc[UR42][R24.64] ;  /* 0x0000002a18187980 */ /* 0x000f62000c101d00 */
        /* <DEDUP_REMOVED lines=17> */
[----:B------:R-:W-:Y:S02]  /*11670*/  IADD3 R14, P3, R20, 0xf000, RZ ;  /* 0x0000f000140e7810 */ /* 0x000fe40007f7e0ff */
        /* <DEDUP_REMOVED lines=34> */
[----:B------:R-:W-:-:S02]  /*118a0*/  SHF.R.U64 R3, R3, 0x3, RZ ;  /* 0x0000000303037819 */ /* 0x000fc400000012ff */
        /* <DEDUP_REMOVED lines=23> */
[----:B---3--:R-:W-:Y:S01]  /*11a20*/  ISETP.NE.AND P3, PT, R87, 0x1, PT ;  /* 0x000000015700780c */ /* 0x008fe20003f65270 */
[----:B------:R-:W-:Y:S01]  /*11a30*/  IMAD R21, R0, UR5, R3 ;  /* 0x0000000500157c24 */ /* 0x000fe2000f8e0203 */
[----:B------:R-:W-:Y:S01]  /*11a40*/  LOP3.LUT R84, R84, 0xfffffff8, RZ, 0xc0, !PT ;  /* 0xfffffff854547812 */ /* 0x000fe200078ec0ff */
[----:B------:R-:W1:Y:S01]  /*11a50*/  LDC R3, c[0x0][0xac8] ;  /* 0x0002b200ff037b82 */ /* 0x000e620000000800 */
[----:B------:R-:W-:Y:S01]  /*11a60*/  IMAD.WIDE.U32 R8, R0, UR4, RZ ;  /* 0x0000000400087c25 */ /* 0x000fe2000f8e00ff */
[----:B------:R-:W-:Y:S01]  /*11a70*/  ULDC.64 UR4, c[0x0][0xae8] ;  /* 0x0002ba0000047ab9 */ /* 0x000fe20000000a00 */
[----:B------:R-:W5:Y:S02]  /*11a80*/  LD.E.128 R12, desc[UR42][R12.64] ;  /* 0x0000002a0c0c7980 */ /* 0x000f64000c101d00 */
[----:B------:R-:W-:-:S02]  /*11a90*/  IMAD.IADD R9, R9, 0x1, R21 ;  /* 0x0000000109097824 */ /* 0x000fc400078e0215 */
[----:B------:R-:W5:Y:S03]  /*11aa0*/  LD.E.128 R56, desc[UR42][R56.64] ;  /* 0x0000002a38387980 */ /* 0x000f66000c101d00 */
[----:B------:R-:W3:Y:S01]  /*11ab0*/  @P3 LDC R89, c[0x0][0xbec] ;  /* 0x0002fb00ff593b82 */ /* 0x000ee20000000800 */
[----:B------:R-:W-:Y:S01]  /*11ac0*/  IMAD.WIDE.U32 R8, R205, UR4, R8 ;  /* 0x00000004cd087c25 */ /* 0x000fe2000f8e0008 */
[----:B------:R-:W5:Y:S03]  /*11ad0*/  LD.E.128 R60, desc[UR42][R60.64] ;  /* 0x0000002a3c3c7980 */ /* 0x000f66000c101d00 */
[----:B------:R-:W-:Y:S01]  /*11ae0*/  IMAD.IADD R21, R11, 0x1, -R84 ;  /* 0x000000010b157824 */ /* 0x000fe200078e0a54 */
[----:B------:R-:W5:Y:S02]  /*11af0*/  LD.E.128 R64, desc[UR42][R64.64] ;  /* 0x0000002a40407980 */ /* 0x000f64000c101d00 */
[----:B------:R-:W4:Y:S01]  /*11b00*/  @P3 LDC R91, c[0x0][0xbf0] ;  /* 0x0002fc00ff5b3b82 */ /* 0x000f220000000800 */
[----:B------:R-:W-:Y:S01]  /*11b10*/  SHF.R.S32.HI R11, RZ, 0x1f, R207 ;  /* 0x0000001fff0b7819 */ /* 0x000fe200000114cf */
[----:B------:R-:W-:Y:S01]  /*11b20*/  IMAD R9, R205, UR5, R9 ;  /* 0x00000005cd097c24 */ /* 0x000fe2000f8e0209 */
[----:B------:R-:W-:Y:S01]  /*11b30*/  ULDC.64 UR4, c[0x0][0xaf0] ;  /* 0x0002bc0000047ab9 */ /* 0x000fe20000000a00 */
[----:B------:R-:W-:Y:S01]  /*11b40*/  IMAD R20, R21, 0x20, R10 ;  /* 0x0000002015147824 */ /* 0x000fe200078e020a */
[----:B------:R-:W5:Y:S01]  /*11b50*/  LD.E.128 R68, desc[UR42][R68.64] ;  /* 0x0000002a44447980 */ /* 0x000f62000c101d00 */
[----:B------:R-:W-:Y:S01]  /*11b60*/  IMAD.IADD R0, R10, 0x1, R195 ;  /* 0x000000010a007824 */ /* 0x000fe200078e02c3 */
[-C--:B-1----:R-:W-:Y:S01]  /*11b70*/  ISETP.GE.AND P1, PT, R214, R3.reuse, PT ;  /* 0x00000003d600720c */ /* 0x082fe20003f26270 */
[----:B------:R-:W-:Y:S01]  /*11b80*/  IMAD R10, R11, UR4, RZ ;  /* 0x000000040b0a7c24 */ /* 0x000fe2000f8e02ff */
[----:B------:R-:W5:Y:S03]  /*11b90*/  LD.E.128 R72, desc[UR42][R72.64] ;  /* 0x0000002a48487980 */ /* 0x000f66000c101d00 */
[----:B------:R-:W-:Y:S01]  /*11ba0*/  IMAD R85, R207, UR5, R10 ;  /* 0x00000005cf557c24 */ /* 0x000fe2000f8e020a */
[----:B------:R-:W-:Y:S01]  /*11bb0*/  SEL R10, RZ, 0xffffffff, P1 ;  /* 0xffffffffff0a7807 */ /* 0x000fe20000800000 */
[----:B------:R-:W-:Y:S01]  /*11bc0*/  IMAD.IADD R84, R195, 0x1, R20 ;  /* 0x00000001c3547824 */ /* 0x000fe200078e0214 */
[----:B------:R-:W-:Y:S01]  /*11bd0*/  ISETP.GE.AND P0, PT, R213, R3, PT ;  /* 0x00000003d500720c */ /* 0x000fe20003f06270 */
[----:B------:R-:W5:Y:S02]  /*11be0*/  LD.E.128 R76, desc[UR42][R76.64] ;  /* 0x0000002a4c4c7980 */ /* 0x000f64000c101d00 */
[----:B------:R-:W-:Y:S01]  /*11bf0*/  IMAD.SHL.U32 R93, R10, 0x2, RZ ;  /* 0x000000020a5d7824 */ /* 0x000fe200078e00ff */
[----:B------:R-:W-:Y:S01]  /*11c00*/  SEL R21, RZ, 0xffffffff, P0 ;  /* 0xffffffffff157807 */ /* 0x000fe20000000000 */
[----:B---3--:R-:W-:Y:S01]  /*11c10*/  @P3 IMAD.HI.U32 R10, R84, R89, RZ ;  /* 0x00000059540a3227 */ /* 0x008fe200078e00ff */
[-C--:B------:R-:W-:Y:S01]  /*11c20*/  ISETP.GE.AND P2, PT, R188, R3.reuse, PT ;  /* 0x00000003bc00720c */ /* 0x080fe20003f46270 */
[----:B------:R-:W5:Y:S01]  /*11c30*/  LD.E.128 R80, desc[UR42][R80.64] ;  /* 0x0000002a50507980 */ /* 0x000f62000c101d00 */
[----:B------:R-:W-:Y:S01]  /*11c40*/  ISETP.GE.AND P0, PT, R212, R3, PT ;  /* 0x00000003d400720c */ /* 0x000fe20003f06270 */
[----:B------:R-:W-:Y:S01]  /*11c50*/  IMAD.MOV.U32 R11, RZ, RZ, R84 ;  /* 0x000000ffff0b7224 */ /* 0x000fe200078e0054 */
[----:B----4-:R-:W-:Y:S01]  /*11c60*/  @P3 SHF.R.U32.HI R11, RZ, R91, R10 ;  /* 0x0000005bff0b3219 */ /* 0x010fe2000001160a */
[----:B------:R-:W-:Y:S01]  /*11c70*/  IMAD.WIDE.U32 R8, R207, UR4, R8 ;  /* 0x00000004cf087c25 */ /* 0x000fe2000f8e0008 */
[----:B------:R-:W-:Y:S01]  /*11c80*/  SEL R20, RZ, 0x1, P2 ;  /* 0x00000001ff147807 */ /* 0x000fe20001000000 */
[----:B------:R-:W-:Y:S01]  /*11c90*/  ULDC.64 UR4, c[0x0][0xae0] ;  /* 0x0002b80000047ab9 */ /* 0x000fe20000000a00 */
[----:B------:R-:W-:Y:S01]  /*11ca0*/  SEL R10, RZ, 0xffffffff, P0 ;  /* 0xffffffffff0a7807 */ /* 0x000fe20000000000 */
[----:B------:R-:W-:Y:S01]  /*11cb0*/  IMAD.SHL.U32 R21, R21, 0x4, RZ ;  /* 0x0000000415157824 */ /* 0x000fe200078e00ff */
[----:B------:R-:W-:Y:S01]  /*11cc0*/  LOP3.LUT R20, R93, 0x2, R20, 0xe2, !PT ;  /* 0x000000025d147812 */ /* 0x000fe200078ee214 */
[----:B------:R-:W-:Y:S01]  /*11cd0*/  IMAD.IADD R9, R9, 0x1, R85 ;  /* 0x0000000109097824 */ /* 0x000fe200078e0255 */
[----:B------:R-:W-:Y:S01]  /*11ce0*/  ISETP.GE.AND P0, PT, R211, R3, PT ;  /* 0x00000003d300720c */ /* 0x000fe20003f06270 */
[----:B------:R-:W-:Y:S01]  /*11cf0*/  IMAD.SHL.U32 R85, R10, 0x8, RZ ;  /* 0x000000080a557824 */ /* 0x000fe200078e00ff */
[--C-:B------:R-:W-:Y:S01]  /*11d00*/  SHF.R.S32.HI R10, RZ, 0x1f, R11.reuse ;  /* 0x0000001fff0a7819 */ /* 0x100fe2000001140b */
[----:B------:R-:W-:Y:S01]  /*11d10*/  IMAD R89, R4, R87, RZ ;  /* 0x0000005704597224 */ /* 0x000fe200078e02ff */
[----:B------:R-:W-:Y:S01]  /*11d20*/  LOP3.LUT R20, R21, 0x4, R20, 0xe2, !PT ;  /* 0x0000000415147812 */ /* 0x000fe200078ee214 */
[----:B------:R-:W-:Y:S01]  /*11d30*/  IMAD.MOV R21, RZ, RZ, -R11 ;  /* 0x000000ffff157224 */ /* 0x000fe200078e0a0b */
[----:B------:R-:W-:Y:S01]  /*11d40*/  SEL R4, RZ, 0xffffffff, P0 ;  /* 0xffffffffff047807 */ /* 0x000fe20000000000 */
[----:B------:R-:W-:Y:S01]  /*11d50*/  IMAD R10, R10, UR4, RZ ;  /* 0x000000040a0a7c24 */ /* 0x000fe2000f8e02ff */
[----:B------:R-:W-:Y:S01]  /*11d60*/  ISETP.GE.AND P0, PT, R210, R3, PT ;  /* 0x00000003d200720c */ /* 0x000fe20003f06270 */
[----:B------:R-:W-:Y:S01]  /*11d70*/  IMAD R21, R87, R21, R84 ;  /* 0x0000001557157224 */ /* 0x000fe200078e0254 */
[----:B------:R-:W-:Y:S01]  /*11d80*/  LOP3.LUT R20, R85, 0x8, R20, 0xe2, !PT ;  /* 0x0000000855147812 */ /* 0x000fe200078ee214 */
[----:B------:R-:W-:Y:S01]  /*11d90*/  IMAD.SHL.U32 R85, R4, 0x10, RZ ;  /* 0x0000001004557824 */ /* 0x000fe200078e00ff */
[----:B------:R-:W-:Y:S01]  /*11da0*/  SEL R4, RZ, 0xffffffff, P0 ;  /* 0xffffffffff047807 */ /* 0x000fe20000000000 */
[C---:B------:R-:W-:Y:S01]  /*11db0*/  IMAD.WIDE.U32 R8, R11.reuse, UR4, R8 ;  /* 0x000000040b087c25 */ /* 0x040fe2000f8e0008 */
[----:B------:R-:W-:Y:S01]  /*11dc0*/  @!PT LDS RZ, [RZ] ;  /* 0x00000000fffff984 */ /* 0x000fe20000000800 */
[----:B------:R-:W-:Y:S01]  /*11dd0*/  @!PT LDS RZ, [RZ] ;  /* 0x00000000fffff984 */ /* 0x000fe20000000800 */
[----:B------:R-:W-:Y:S01]  /*11de0*/  @!PT LDS RZ, [RZ] ;  /* 0x00000000fffff984 */ /* 0x000fe20000000800 */
[----:B------:R-:W-:Y:S01]  /*11df0*/  @!PT LDS RZ, [RZ] ;  /* 0x00000000fffff984 */ /* 0x000fe20000000800 */
[----:B------:R1:W-:Y:S06]  /*11e00*/  MEMBAR.ALL.CTA ;  /* 0x0000000000007992 */ /* 0x0003ec0000008000 */
[----:B-1----:R-:W1:Y:S01]  /*11e10*/  FENCE.VIEW.ASYNC.S ;  /* 0x00000000000073c6 */ /* 0x002e620000000000 */
[----:B------:R-:W-:Y:S01]  /*11e20*/  IMAD R11, R11, UR5, R10 ;  /* 0x000000050b0b7c24 */ /* 0x000fe2000f8e020a */
[----:B------:R-:W-:Y:S01]  /*11e30*/  SHF.R.S32.HI R10, RZ, 0x1f, R21 ;  /* 0x0000001fff0a7819 */ /* 0x000fe20000011415 */
[----:B------:R-:W-:Y:S01]  /*11e40*/  VIADD R93, R188, 0x180 ;  /* 0x00000180bc5d7836 */ /* 0x000fe20000000000 */
[----:B------:R-:W-:Y:S01]  /*11e50*/  LOP3.LUT R20, R85, 0x10, R20, 0xe2, !PT ;  /* 0x0000001055147812 */ /* 0x000fe200078ee214 */
[----:B------:R-:W-:Y:S01]  /*11e60*/  IMAD.IADD R9, R9, 0x1, R11 ;  /* 0x0000000109097824 */ /* 0x000fe200078e020b */
[----:B------:R-:W-:Y:S01]  /*11e70*/  ULDC.64 UR4, c[0x0][0xad8] ;  /* 0x0002b60000047ab9 */ /* 0x000fe20000000a00 */
[----:B------:R-:W-:Y:S01]  /*11e80*/  IMAD.SHL.U32 R11, R4, 0x20, RZ ;  /* 0x00000020040b7824 */ /* 0x000fe200078e00ff */
[----:B------:R-:W-:Y:S01]  /*11e90*/  ISETP.GE.AND P0, PT, R93, R3, PT ;  /* 0x000000035d00720c */ /* 0x000fe20003f06270 */
[----:B------:R-:W-:-:S02]  /*11ea0*/  IMAD R10, R10, UR4, RZ ;  /* 0x000000040a0a7c24 */ /* 0x000fc4000f8e02ff */
        /* <DEDUP_REMOVED lines=8> */
[----:B------:R-:W-:Y:S01]  /*11f30*/  VIADD R4, R2, 0x28c20 ;  /* 0x00028c2002047836 */ /* 0x000fe20000000000 */
[----:B------:R-:W-:Y:S01]  /*11f40*/  ISETP.GE.AND P0, PT, R91, R3, PT ;  /* 0x000000035b00720c */ /* 0x000fe20003f06270 */
[----:B------:R-:W-:Y:S01]  /*11f50*/  IMAD.IADD R11, R9, 0x1, R85 ;  /* 0x00000001090b7824 */ /* 0x000fe200078e0255 */
[----:B------:R-:W-:-:S02]  /*11f60*/  LEA R87, P2, R8, UR4, 0x1 ;  /* 0x0000000408577c11 */ /* 0x000fc4000f8408ff */
[----:B------:R-:W-:Y:S02]  /*11f70*/  PRMT R4, RZ, 0x654, R4 ;  /* 0x00000654ff047816 */ /* 0x000fe40000000004 */
[----:B------:R-:W-:Y:S02]  /*11f80*/  SEL R9, RZ, 0x80, P0 ;  /* 0x00000080ff097807 */ /* 0x000fe40000000000 */
[----:B------:R-:W-:Y:S01]  /*11f90*/  LEA.HI.X R88, R8, UR5, R11, 0x1, P2 ;  /* 0x0000000508587c11 */ /* 0x000fe200090f0c0b */
[----:B-1----:R1:W-:Y:S01]  /*11fa0*/  SYNCS.ARRIVE.TRANS64.RED.A1T0 RZ, [R4+URZ], RZ ;  /* 0x000000ff04ff79a7 */ /* 0x0023e2000810043f */
[----:B------:R3:W4:Y:S01]  /*11fb0*/  SHFL.IDX PT, R8, R87, RZ, 0x181f ;  /* 0x00181fff57087589 */ /* 0x00072200000e0000 */
[----:B------:R-:W-:Y:S01]  /*11fc0*/  BSSY B1, `(.L_x_7814) ;  /* 0x000002a000017945 */ /* 0x000fe20003800000 */
[----:B------:R-:W-:Y:S02]  /*11fd0*/  SHF.R.S32.HI R152, RZ, 0x1f, R210 ;  /* 0x0000001fff987819 */ /* 0x000fe400000114d2 */
[----:B-1----:R-:W-:-:S02]  /*11fe0*/  LOP3.LUT R4, R86, R9, RZ, 0xfc, !PT ;  /* 0x0000000956047212 */ /* 0x002fc400078efcff */
[----:B------:R3:W1:Y:S01]  /*11ff0*/  SHFL.IDX PT, R9, R88, RZ, 0x181f ;  /* 0x00181fff58097589 */ /* 0x00066200000e0000 */
[----:B------:R-:W-:Y:S02]  /*12000*/  SHF.R.S32.HI R153, RZ, 0x1f, R211 ;  /* 0x0000001fff997819 */ /* 0x000fe400000114d3 */
[----:B------:R-:W-:Y:S02]  /*12010*/  SHF.R.S32.HI R154, RZ, 0x1f, R212 ;  /* 0x0000001fff9a7819 */ /* 0x000fe400000114d4 */
[----:B------:R-:W-:Y:S02]  /*12020*/  SHF.R.S32.HI R155, RZ, 0x1f, R213 ;  /* 0x0000001fff9b7819 */ /* 0x000fe400000114d5 */
[----:B------:R-:W-:Y:S01]  /*12030*/  SHF.R.S32.HI R156, RZ, 0x1f, R214 ;  /* 0x0000001fff9c7819 */ /* 0x000fe200000114d6 */
[----:B---3--:R-:W-:Y:S06]  /*12040*/  @P1 BRA `(.L_x_7815) ;  /* 0x0000000000841947 */ /* 0x008fec0003800000 */
[-C--:B------:R-:W-:Y:S02]  /*12050*/  ISETP.GE.AND P2, PT, R188, R3.reuse, PT ;  /* 0x00000003bc00720c */ /* 0x080fe40003f46270 */
[-C--:B------:R-:W-:Y:S02]  /*12060*/  ISETP.GE.AND P4, PT, R214, R3.reuse, PT ;  /* 0x00000003d600720c */ /* 0x080fe40003f86270 */
[-C--:B------:R-:W-:Y:S02]  /*12070*/  ISETP.GE.AND P6, PT, R213, R3.reuse, PT ;  /* 0x00000003d500720c */ /* 0x080fe40003fc6270 */
[-C--:B------:R-:W-:Y:S02]  /*12080*/  ISETP.GE.AND P0, PT, R212, R3.reuse, PT ;  /* 0x00000003d400720c */ /* 0x080fe40003f06270 */
[----:B------:R-:W-:Y:S02]  /*12090*/  ISETP.GE.AND P1, PT, R211, R3, PT ;  /* 0x00000003d300720c */ /* 0x000fe40003f26270 */
[----:B------:R-:W-:-:S03]  /*120a0*/  SHF.R.S32.HI R90, RZ, 0x1f, R93 ;  /* 0x0000001fff5a7819 */ /* 0x000fc6000001145d */
[----:B-1--4-:R-:W-:Y:S02]  /*120b0*/  @!P2 IMAD.WIDE R20, R188, 0x2, R8 ;  /* 0x00000002bc14a825 */ /* 0x012fe400078e0208 */
        /* <DEDUP_REMOVED lines=13> */
[CC--:B---3--:R-:W-:Y:S02]  /*12190*/  @!P0 LEA R10, P5, R212.reuse, R8.reuse, 0x1 ;  /* 0x00000008d40a8211 */ /* 0x0c8fe400078a08ff */
        /* <DEDUP_REMOVED lines=12> */
.L_x_7815:
[----:B------:R-:W-:Y:S05]  /*12260*/  BSYNC B1 ;  /* 0x0000000000017941 */ /* 0x000fea0003800000 */
.L_x_7814:
[----:B------:R-:W-:Y:S01]  /*12270*/  VIADD R0, R0, 0x20 ;  /* 0x0000002000007836 */ /* 0x000fe20000000000 */
[----:B-1--4-:R1:W3:Y:S04]  /*12280*/  SHFL.IDX PT, R9, R88, 0x1, 0x181f ;  /* 0x00381f0058097f89 */ /* 0x0122e800000e0000 */
[----:B------:R-:W-:Y:S01]  /*12290*/  ISETP.GE.AND P0, PT, R0, R89, PT ;  /* 0x000000590000720c */ /* 0x000fe20003f06270 */
[----:B------:R1:W4:-:S12]  /*122a0*/  SHFL.IDX PT, R8, R87, 0x1, 0x181f ;  /* 0x00381f0057087f89 */ /* 0x00031800000e0000 */
        /* <DEDUP_REMOVED lines=8> */
[----:B----45:R-:W-:Y:S01]  /*12330*/  @!P5 LEA R12, P1, R214, R8, 0x1 ;  /* 0x00000008d60cd211 */ /* 0x030fe200078208ff */
[----:B---3--:R-:W-:-:S03]  /*12340*/  @!P6 IMAD.WIDE R10, R188, 0x2, R8 ;  /* 0x00000002bc0ae825 */ /* 0x008fc600078e0208 */
[----:B------:R-:W-:Y:S02]  /*12350*/  @!P5 LEA.HI.X R13, R214, R9, R156, 0x1, P1 ;  /* 0x00000009d60dd211 */ /* 0x000fe400008f0c9c */
[----:B------:R-:W-:Y:S01]  /*12360*/  ISETP.GE.AND P1, PT, R210, R3, PT ;  /* 0x00000003d200720c */ /* 0x000fe20003f26270 */
[----:B------:R1:W-:Y:S04]  /*12370*/  @!P6 ST.E.128 desc[UR42][R10.64], R24 ;  /* 0x000000180a00e985 */ /* 0x0003e8000c101d2a */
[----:B------:R3:W-:Y:S01]  /*12380*/  @!P5 ST.E.128 desc[UR42][R12.64], R32 ;  /* 0x000000200c00d985 */ /* 0x0007e2000c101d2a */
[----:B-1----:R-:W-:-:S04]  /*12390*/  @!P4 LEA R10, P6, R213, R8, 0x1 ;  /* 0x00000008d50ac211 */ /* 0x002fc800078c08ff */
[-C--:B------:R-:W-:Y:S02]  /*123a0*/  @!P4 LEA.HI.X R11, R213, R9.reuse, R155, 0x1, P6 ;  /* 0x00000009d50bc211 */ /* 0x080fe400030f0c9b */
[CC--:B------:R-:W-:Y:S02]  /*123b0*/  @!P2 LEA R14, P6, R211.reuse, R8.reuse, 0x1 ;  /* 0x00000008d30ea211 */ /* 0x0c0fe400078c08ff */
[CC--:B---3--:R-:W-:Y:S01]  /*123c0*/  @!P3 LEA R12, P5, R212.reuse, R8.reuse, 0x1 ;  /* 0x00000008d40cb211 */ /* 0x0c8fe200078a08ff */
        /* <DEDUP_REMOVED lines=18> */
.L_x_7813:
[----:B-1----:R-:W1:Y:S01]  /*124f0*/  LDC R10, c[0x0][0xbe8] ;  /* 0x0002fa00ff0a7b82 */ /* 0x002e620000000800 */
        /* <DEDUP_REMOVED lines=21> */
[----:B-1----:R-:W-:Y:S01]  /*12650*/  ISETP.NE.AND P0, PT, R10, 0x1, PT ;  /* 0x000000010a00780c */ /* 0x002fe20003f05270 */
[----:B------:R-:W-:Y:S01]  /*12660*/  ULDC.64 UR4, c[0x0][0xb40] ;  /* 0x0002d00000047ab9 */ /* 0x000fe20000000a00 */
[----:B------:R-:W-:Y:S01]  /*12670*/  IMAD R4, R4, R10, RZ ;  /* 0x0000000a04047224 */ /* 0x000fe200078e02ff */
        /* <DEDUP_REMOVED lines=9> */
[----:B------:R-:W1:Y:S01]  /*12710*/  @P0 LDC R12, c[0x0][0xbec] ;  /* 0x0002fb00ff0c0b82 */ /* 0x000e620000000800 */
[----:B------:R-:W-:Y:S01]  /*12720*/  IMAD.IADD R9, R9, 0x1, R0 ;  /* 0x0000000109097824 */ /* 0x000fe200078e0200 */
[----:B------:R-:W-:Y:S01]  /*12730*/  SHF.R.S32.HI R164, RZ, 0x1f, R237 ;  /* 0x0000001fffa47819 */ /* 0x000fe200000114ed */
[----:B------:R-:W-:Y:S01]  /*12740*/  VIADD R168, R193, 0x88 ;  /* 0x00000088c1a87836 */ /* 0x000fe20000000000 */
[----:B------:R-:W-:Y:S01]  /*12750*/  SHF.R.S32.HI R166, RZ, 0x1f, R166 ;  /* 0x0000001fffa67819 */ /* 0x000fe200000114a6 */
[----:B------:R-:W-:-:S03]  /*12760*/  IMAD.WIDE.U32 R8, R219, UR4, R8 ;  /* 0x00000004db087c25 */ /* 0x000fc6000f8e0008 */
        /* <DEDUP_REMOVED lines=17> */
[----:B-1----:R-:W-:Y:S01]  /*12880*/  @P0 IMAD.HI.U32 R12, R11, R12, RZ ;  /* 0x0000000c0b0c0227 */ /* 0x002fe200078e00ff */
[----:B------:R-:W-:-:S02]  /*12890*/  SHF.R.S32.HI R180, RZ, 0x1f, R180 ;  /* 0x0000001fffb47819 */ /* 0x000fc400000114b4 */
[----:B------:R-:W-:Y:S01]  /*128a0*/  SHF.R.S32.HI R182, RZ, 0x1f, R182 ;  /* 0x0000001fffb67819 */ /* 0x000fe200000114b6 */
[C---:B------:R-:W-:Y:S02]  /*128b0*/  VIADD R191, R193.reuse, 0x48 ;  /* 0x00000048c1bf7836 */ /* 0x040fe40000000000 */
[C---:B------:R-:W-:Y:S01]  /*128c0*/  VIADD R196, R193.reuse, 0x40 ;  /* 0x00000040c1c47836 */ /* 0x040fe20000000000 */
[----:B---3--:R-:W-:Y:S01]  /*128d0*/  @P0 SHF.R.U32.HI R3, RZ, R0, R12 ;  /* 0x00000000ff030219 */ /* 0x008fe2000001160c */
[C---:B------:R-:W-:Y:S01]  /*128e0*/  VIADD R206, R193.reuse, 0x38 ;  /* 0x00000038c1ce7836 */ /* 0x040fe20000000000 */
[----:B------:R-:W-:Y:S01]  /*128f0*/  SHF.R.S32.HI R191, RZ, 0x1f, R191 ;  /* 0x0000001fffbf7819 */ /* 0x000fe200000114bf */
[----:B------:R-:W-:Y:S01]  /*12900*/  VIADD R209, R193, 0x30 ;  /* 0x00000030c1d17836 */ /* 0x000fe20000000000 */
[----:B------:R-:W-:Y:S01]  /*12910*/  SHF.R.S32.HI R196, RZ, 0x1f, R196 ;  /* 0x0000001fffc47819 */ /* 0x000fe200000114c4 */
[----:B------:R-:W-:Y:S01]  /*12920*/  IMAD.MOV R0, RZ, RZ, -R3 ;  /* 0x000000ffff007224 */ /* 0x000fe200078e0a03 */
[----:B------:R-:W-:Y:S01]  /*12930*/  SHF.R.S32.HI R206, RZ, 0x1f, R206 ;  /* 0x0000001fffce7819 */ /* 0x000fe200000114ce */
[----:B------:R-:W-:Y:S01]  /*12940*/  IMAD.WIDE.U32 R8, R3, UR4, R8 ;  /* 0x0000000403087c25 */ /* 0x000fe2000f8e0008 */
[----:B------:R-:W-:-:S03]  /*12950*/  SHF.R.S32.HI R209, RZ, 0x1f, R209 ;  /* 0x0000001fffd17819 */ /* 0x000fc600000114d1 */
[----:B------:R-:W-:Y:S01]  /*12960*/  IMAD R0, R10, R0, R11 ;  /* 0x000000000a007224 */ /* 0x000fe200078e020b */
[----:B------:R-:W-:Y:S01]  /*12970*/  SHF.R.S32.HI R10, RZ, 0x1f, R3 ;  /* 0x0000001fff0a7819 */ /* 0x000fe20000011403 */
[C---:B------:R-:W-:Y:S02]  /*12980*/  VIADD R216, R193.reuse, 0x28 ;  /* 0x00000028c1d87836 */ /* 0x040fe40000000000 */
[C---:B------:R-:W-:Y:S02]  /*12990*/  VIADD R226, R193.reuse, 0x20 ;  /* 0x00000020c1e27836 */ /* 0x040fe40000000000 */
[----:B------:R-:W-:Y:S01]  /*129a0*/  IMAD R10, R10, UR4, RZ ;  /* 0x000000040a0a7c24 */ /* 0x000fe2000f8e02ff */
[----:B------:R-:W-:Y:S01]  /*129b0*/  SHF.R.S32.HI R216, RZ, 0x1f, R216 ;  /* 0x0000001fffd87819 */ /* 0x000fe200000114d8 */
[----:B------:R-:W-:Y:S01]  /*129c0*/  VIADD R228, R193, 0x18 ;  /* 0x00000018c1e47836 */ /* 0x000fe20000000000 */
[----:B------:R-:W-:Y:S01]  /*129d0*/  SHF.R.S32.HI R226, RZ, 0x1f, R226 ;  /* 0x0000001fffe27819 */ /* 0x000fe200000114e2 */
[----:B------:R-:W-:Y:S01]  /*129e0*/  IMAD R10, R3, UR5, R10 ;  /* 0x00000005030a7c24 */ /* 0x000fe2000f8e020a */
[----:B------:R-:W-:Y:S01]  /*129f0*/  SHF.R.S32.HI R3, RZ, 0x1f, R0 ;  /* 0x0000001fff037819 */ /* 0x000fe20000011400 */
[----:B------:R-:W-:Y:S01]  /*12a00*/  ULDC.64 UR4, c[0x0][0xb28] ;  /* 0x0002ca0000047ab9 */ /* 0x000fe20000000a00 */
[----:B------:R-:W-:Y:S01]  /*12a10*/  VIADD R234, R193, 0x10 ;  /* 0x00000010c1ea7836 */ /* 0x000fe20000000000 */
[----:B------:R-:W-:Y:S01]  /*12a20*/  SHF.R.S32.HI R228, RZ, 0x1f, R228 ;  /* 0x0000001fffe47819 */ /* 0x000fe200000114e4 */
[----:B------:R-:W-:-:S02]  /*12a30*/  IMAD.IADD R9, R9, 0x1, R10 ;  /* 0x0000000109097824 */ /* 0x000fc400078e020a */
[----:B------:R-:W-:Y:S01]  /*12a40*/  IMAD R3, R3, UR4, RZ ;  /* 0x0000000403037c24 */ /* 0x000fe2000f8e02ff */
[----:B------:R-:W-:Y:S01]  /*12a50*/  SHF.R.S32.HI R234, RZ, 0x1f, R234 ;  /* 0x0000001fffea7819 */ /* 0x000fe200000114ea */
[----:B------:R-:W-:-:S04]  /*12a60*/  IMAD.WIDE.U32 R8, R0, UR4, R8 ;  /* 0x0000000400087c25 */ /* 0x000fc8000f8e0008 */
[----:B------:R-:W-:Y:S01]  /*12a70*/  IMAD R3, R0, UR5, R3 ;  /* 0x0000000500037c24 */ /* 0x000fe2000f8e0203 */
[----:B------:R-:W-:Y:S01]  /*12a80*/  ULDC.64 UR4, c[0x0][0xb00] ;  /* 0x0002c00000047ab9 */ /* 0x000fe20000000a00 */
[----:B------:R-:W-:Y:S01]  /*12a90*/  VIADD R207, R193, 0x8 ;  /* 0x00000008c1cf7836 */ /* 0x000fe20000000000 */
[C---:B------:R-:W-:Y:S01]  /*12aa0*/  LEA R0, P0, R8.reuse, UR4, 0x2 ;  /* 0x0000000408007c11 */ /* 0x040fe2000f8010ff */
[----:B------:R-:W-:Y:S02]  /*12ab0*/  IMAD.IADD R3, R9, 0x1, R3 ;  /* 0x0000000109037824 */ /* 0x000fe400078e0203 */
[----:B------:R-:W-:Y:S01]  /*12ac0*/  VIADD R165, R193, 0x90 ;  /* 0x00000090c1a57836 */ /* 0x000fe20000000000 */
[----:B------:R-:W-:Y:S01]  /*12ad0*/  SHF.R.S32.HI R207, RZ, 0x1f, R207 ;  /* 0x0000001fffcf7819 */ /* 0x000fe200000114cf */
[----:B------:R1:W3:Y:S01]  /*12ae0*/  SHFL.IDX PT, R15, R0, RZ, 0x1c1f ;  /* 0x001c1fff000f7589 */ /* 0x0002e200000e0000 */
[----:B------:R-:W-:Y:S01]  /*12af0*/  LEA.HI.X R3, R8, UR5, R3, 0x2, P0 ;  /* 0x0000000508037c11 */ /* 0x000fe200080f1403 */
[----:B------:R-:W-:Y:S01]  /*12b00*/  VIADD R8, R2, 0x28c20 ;  /* 0x00028c2002087836 */ /* 0x000fe20000000000 */
[----:B------:R-:W-:Y:S01]  /*12b10*/  ISETP.GE.AND P0, PT, R195, R4, PT ;  /* 0x00000004c300720c */ /* 0x000fe20003f06270 */
[----:B------:R-:W-:-:S02]  /*12b20*/  VIADD R167, R193, 0x88 ;  /* 0x00000088c1a77836 */ /* 0x000fc40000000000 */
[----:B------:R1:W4:Y:S01]  /*12b30*/  SHFL.IDX PT, R14, R3, RZ, 0x1c1f ;  /* 0x001c1fff030e7589 */ /* 0x00032200000e0000 */
[----:B------:R-:W-:Y:S01]  /*12b40*/  PRMT R8, RZ, 0x654, R8 ;  /* 0x00000654ff087816 */ /* 0x000fe20000000008 */
[C---:B------:R-:W-:Y:S02]  /*12b50*/  VIADD R169, R193.reuse, 0x80 ;  /* 0x00000080c1a97836 */ /* 0x040fe40000000000 */
[C---:B------:R-:W-:Y:S01]  /*12b60*/  VIADD R171, R193.reuse, 0x78 ;  /* 0x00000078c1ab7836 */ /* 0x040fe20000000000 */
[----:B------:R1:W-:Y:S01]  /*12b70*/  SYNCS.ARRIVE.TRANS64.RED.A1T0 RZ, [R8+URZ], RZ ;  /* 0x000000ff08ff79a7 */ /* 0x0003e2000810043f */
[C---:B------:R-:W-:Y:S02]  /*12b80*/  VIADD R173, R193.reuse, 0x70 ;  /* 0x00000070c1ad7836 */ /* 0x040fe40000000000 */
[C---:B------:R-:W-:Y:S02]  /*12b90*/  VIADD R175, R193.reuse, 0x68 ;  /* 0x00000068c1af7836 */ /* 0x040fe40000000000 */
[----:B------:R-:W-:-:S02]  /*12ba0*/  VIADD R177, R193, 0x60 ;  /* 0x00000060c1b17836 */ /* 0x000fc40000000000 */
[C---:B------:R-:W-:Y:S02]  /*12bb0*/  VIADD R179, R193.reuse, 0x58 ;  /* 0x00000058c1b37836 */ /* 0x040fe40000000000 */
[C---:B------:R-:W-:Y:S02]  /*12bc0*/  VIADD R181, R193.reuse, 0x50 ;  /* 0x00000050c1b57836 */ /* 0x040fe40000000000 */
[C---:B------:R-:W-:Y:S02]  /*12bd0*/  VIADD R183, R193.reuse, 0x48 ;  /* 0x00000048c1b77836 */ /* 0x040fe40000000000 */
[C---:B--2---:R-:W-:Y:S02]  /*12be0*/  VIADD R194, R193.reuse, 0x40 ;  /* 0x00000040c1c27836 */ /* 0x044fe40000000000 */
[C---:B------:R-:W-:Y:S02]  /*12bf0*/  VIADD R201, R193.reuse, 0x38 ;  /* 0x00000038c1c97836 */ /* 0x040fe40000000000 */
[----:B------:R-:W-:-:S02]  /*12c00*/  VIADD R208, R193, 0x30 ;  /* 0x00000030c1d07836 */ /* 0x000fc40000000000 */
[C---:B------:R-:W-:Y:S02]  /*12c10*/  VIADD R215, R193.reuse, 0x28 ;  /* 0x00000028c1d77836 */ /* 0x040fe40000000000 */
[C---:B------:R-:W-:Y:S02]  /*12c20*/  VIADD R217, R193.reuse, 0x20 ;  /* 0x00000020c1d97836 */ /* 0x040fe40000000000 */
[C---:B------:R-:W-:Y:S02]  /*12c30*/  VIADD R227, R193.reuse, 0x18 ;  /* 0x00000018c1e37836 */ /* 0x040fe40000000000 */
[C---:B------:R-:W-:Y:S02]  /*12c40*/  VIADD R231, R193.reuse, 0x10 ;  /* 0x00000010c1e77836 */ /* 0x040fe40000000000 */
[----:B------:R-:W-:Y:S01]  /*12c50*/  VIADD R205, R193, 0x8 ;  /* 0x00000008c1cd7836 */ /* 0x000fe20000000000 */
[----:B-1-34-:R-:W-:Y:S06]  /*12c60*/  @P0 BRA `(.L_x_7818) ;  /* 0x0000000800040947 */ /* 0x01afec0003800000 */
[----:B------:R-:W-:Y:S02]  /*12c70*/  ULDC UR4, c[0x0][0xac8] ;  /* 0x0002b20000047ab9 */ /* 0x000fe40000000800 */
[----:B------:R-:W-:Y:S02]  /*12c80*/  ISETP.GE.AND P0, PT, R193, UR4, PT ;  /* 0x00000004c1007c0c */ /* 0x000fe4000bf06270 */
[----:B------:R-:W-:Y:S02]  /*12c90*/  ISETP.GE.AND P4, PT, R177, UR4, PT ;  /* 0x00000004b1007c0c */ /* 0x000fe4000bf86270 */
[----:B------:R-:W-:-:S09]  /*12ca0*/  ISETP.GE.AND P5, PT, R175, UR4, PT ;  /* 0x00000004af007c0c */ /* 0x000fd2000bfa6270 */
[----:B------:R-:W-:-:S04]  /*12cb0*/  @!P0 LEA R8, P1, R193, R15, 0x2 ;  /* 0x0000000fc1088211 */ /* 0x000fc800078210ff */
[----:B------:R-:W-:-:S05]  /*12cc0*/  @!P0 LEA.HI.X R9, R193, R14, R219, 0x2, P1 ;  /* 0x0000000ec1098211 */ /* 0x000fca00008f14db */
        /* <DEDUP_REMOVED lines=33> */
[-C--:B------:R-:W-:Y:S02]  /*12ee0*/  @!P1 LEA R10, P6, R181, R15.reuse, 0x2 ;  /* 0x0000000fb50a9211 */ /* 0x080fe400078c10ff */
        /* <DEDUP_REMOVED lines=64> */
[-C--:B--2---:R-:W-:Y:S01]  /*132f0*/  @!P3 LEA R12, P6, R229, R15.reuse, 0x2 ;  /* 0x0000000fe50cb211 */ /* 0x084fe200078c10ff */
        /* <DEDUP_REMOVED lines=24> */
.L_x_7818:
[----:B------:R-:W-:Y:S05]  /*13480*/  BSYNC B1 ;  /* 0x0000000000017941 */ /* 0x000fea0003800000 */
.L_x_7817:
[----:B------:R-:W-:Y:S01]  /*13490*/  VIADD R195, R195, 0x8 ;  /* 0x00000008c3c37836 */ /* 0x000fe20000000000 */
[----:B------:R2:W3:Y:S04]  /*134a0*/  SHFL.IDX PT, R28, R3, 0x1, 0x1c1f ;  /* 0x003c1f00031c7f89 */ /* 0x0004e800000e0000 */
[----:B------:R-:W-:Y:S01]  /*134b0*/  ISETP.GE.AND P0, PT, R195, R4, PT ;  /* 0x00000004c300720c */ /* 0x000fe20003f06270 */
[----:B------:R-:W4:-:S12]  /*134c0*/  SHFL.IDX PT, R0, R0, 0x1, 0x1c1f ;  /* 0x003c1f0000007f89 */ /* 0x000f1800000e0000 */
[----:B--2---:R-:W-:Y:S05]  /*134d0*/  @P0 BRA `(.L_x_7816) ;  /* 0x0000001400cc0947 */ /* 0x004fea0003800000 */
[----:B------:R-:W-:Y:S02]  /*134e0*/  ULDC UR4, c[0x0][0xac8] ;  /* 0x0002b20000047ab9 */ /* 0x000fe40000000800 */
[----:B------:R-:W-:Y:S02]  /*134f0*/  ISETP.GE.AND P4, PT, R193, UR4, PT ;  /* 0x00000004c1007c0c */ /* 0x000fe4000bf86270 */
[----:B------:R-:W-:Y:S02]  /*13500*/  ISETP.GE.AND P2, PT, R205, UR4, PT ;  /* 0x00000004cd007c0c */ /* 0x000fe4000bf46270 */
[----:B------:R-:W-:Y:S02]  /*13510*/  ISETP.GE.AND P1, PT, R231, UR4, PT ;  /* 0x00000004e7007c0c */ /* 0x000fe4000bf26270 */
[----:B------:R-:W-:-:S07]  /*13520*/  ISETP.GE.AND P0, PT, R227, UR4, PT ;  /* 0x00000004e3007c0c */ /* 0x000fce000bf06270 */
[----:B-1--4-:R-:W-:-:S04]  /*13530*/  @!P4 LEA R8, P3, R193, R0, 0x2 ;  /* 0x00000000c108c211 */ /* 0x012fc800078610ff */
[----:B---3--:R-:W-:Y:S02]  /*13540*/  @!P4 LEA.HI.X R9, R193, R28, R219, 0x2, P3 ;  /* 0x0000001cc109c211 */ /* 0x008fe400018f14db */
[----:B------:R-:W-:Y:S02]  /*13550*/  ISETP.GE.AND P3, PT, R217, UR4, PT ;  /* 0x00000004d9007c0c */ /* 0x000fe4000bf66270 */
[----:B------:R-:W-:Y:S01]  /*13560*/  @!P1 LEA R10, P5, R231, R0, 0x2 ;  /* 0x00000000e70a9211 */ /* 0x000fe200078a10ff */
[----:B------:R1:W-:Y:S01]  /*13570*/  @!P4 ST.E.64 desc[UR42][R8.64], R26 ;  /* 0x0000001a0800c985 */ /* 0x0003e2000c101b2a */
[----:B------:R-:W-:Y:S02]  /*13580*/  ISETP.GE.AND P4, PT, R215, UR4, PT ;  /* 0x00000004d7007c0c */ /* 0x000fe4000bf86270 */
[----:B------:R-:W-:Y:S02]  /*13590*/  @!P1 LEA.HI.X R11, R231, R28, R234, 0x2, P5 ;  /* 0x0000001ce70b9211 */ /* 0x000fe400028f14ea */
[----:B------:R-:W-:-:S02]  /*135a0*/  ISETP.GE.AND P5, PT, R208, UR4, PT ;  /* 0x00000004d0007c0c */ /* 0x000fc4000bfa6270 */
[----:B-1----:R-:W-:-:S04]  /*135b0*/  @!P2 LEA R8, P6, R205, R0, 0x2 ;  /* 0x00000000cd08a211 */ /* 0x002fc800078c10ff */
[----:B------:R-:W-:Y:S02]  /*135c0*/  @!P2 LEA.HI.X R9, R205, R28, R207, 0x2, P6 ;  /* 0x0000001ccd09a211 */ /* 0x000fe400030f14cf */
[----:B------:R-:W-:-:S03]  /*135d0*/  @!P0 LEA R12, P6, R227, R0, 0x2 ;  /* 0x00000000e30c8211 */ /* 0x000fc600078c10ff */
[----:B------:R1:W-:Y:S01]  /*135e0*/  @!P2 ST.E.64 desc[UR42][R8.64], R30 ;  /* 0x0000001e0800a985 */ /* 0x0003e2000c101b2a */
[----:B------:R-:W-:-:S03]  /*135f0*/  @!P0 LEA.HI.X R13, R227, R28, R228, 0x2, P6 ;  /* 0x0000001ce30d8211 */ /* 0x000fc600030f14e4 */
[----:B------:R2:W-:Y:S04]  /*13600*/  @!P1 ST.E.64 desc[UR42][R10.64], R34 ;  /* 0x000000220a009985 */ /* 0x0005e8000c101b2a */
[----:B------:R3:W-:Y:S01]  /*13610*/  @!P0 ST.E.64 desc[UR42][R12.64], R38 ;  /* 0x000000260c008985 */ /* 0x0007e2000c101b2a */
[----:B------:R-:W-:Y:S02]  /*13620*/  ISETP.GE.AND P0, PT, R201, UR4, PT ;  /* 0x00000004c9007c0c */ /* 0x000fe4000bf06270 */
[-C--:B-1----:R-:W-:Y:S02]  /*13630*/  @!P3 LEA R8, P1, R217, R0.reuse, 0x2 ;  /* 0x00000000d908b211 */ /* 0x082fe400078210ff */
[----:B--2---:R-:W-:Y:S02]  /*13640*/  @!P4 LEA R10, P2, R215, R0, 0x2 ;  /* 0x00000000d70ac211 */ /* 0x004fe400078410ff */
[----:B------:R-:W-:-:S02]  /*13650*/  @!P3 LEA.HI.X R9, R217, R28, R226, 0x2, P1 ;  /* 0x0000001cd909b211 */ /* 0x000fc400008f14e2 */
[----:B------:R-:W-:Y:S02]  /*13660*/  ISETP.GE.AND P1, PT, R194, UR4, PT ;  /* 0x00000004c2007c0c */ /* 0x000fe4000bf26270 */
[----:B------:R-:W-:Y:S01]  /*13670*/  @!P4 LEA.HI.X R11, R215, R28, R216, 0x2, P2 ;  /* 0x0000001cd70bc211 */ /* 0x000fe200010f14d8 */
[----:B------:R1:W-:Y:S01]  /*13680*/  @!P3 ST.E.64 desc[UR42][R8.64], R42 ;  /* 0x0000002a0800b985 */ /* 0x0003e2000c101b2a */
[----:B------:R-:W-:Y:S02]  /*13690*/  ISETP.GE.AND P2, PT, R183, UR4, PT ;  /* 0x00000004b7007c0c */ /* 0x000fe4000bf46270 */
[C---:B---3--:R-:W-:Y:S01]  /*136a0*/  @!P5 LEA R12, P6, R208.reuse, R0, 0x2 ;  /* 0x00000000d00cd211 */ /* 0x048fe200078c10ff */
[----:B------:R2:W-:Y:S01]  /*136b0*/  @!P4 ST.E.64 desc[UR42][R10.64], R46 ;  /* 0x0000002e0a00c985 */ /* 0x0005e2000c101b2a */
[----:B------:R-:W-:Y:S02]  /*136c0*/  ISETP.GE.AND P3, PT, R181, UR4, PT ;  /* 0x00000004b5007c0c */ /* 0x000fe4000bf66270 */
[----:B------:R-:W-:-:S02]  /*136d0*/  @!P5 LEA.HI.X R13, R208, R28, R209, 0x2, P6 ;  /* 0x0000001cd00dd211 */ /* 0x000fc400030f14d1 */
[----:B------:R-:W-:-:S03]  /*136e0*/  ISETP.GE.AND P4, PT, R179, UR4, PT ;  /* 0x00000004b3007c0c */ /* 0x000fc6000bf86270 */
[----:B------:R3:W-:Y:S01]  /*136f0*/  @!P5 ST.E.64 desc[UR42][R12.64], R50 ;  /* 0x000000320c00d985 */ /* 0x0007e2000c101b2a */
[CC--:B-1----:R-:W-:Y:S02]  /*13700*/  @!P0 LEA R8, P6, R201.reuse, R0.reuse, 0x2 ;  /* 0x00000000c9088211 */ /* 0x0c2fe400078c10ff */
[C---:B--2---:R-:W-:Y:S02]  /*13710*/  @!P1 LEA R10, P5, R194.reuse, R0, 0x2 ;  /* 0x00000000c20a9211 */ /* 0x044fe400078a10ff */
        /* <DEDUP_REMOVED lines=10> */
[-C--:B-1----:R-:W-:Y:S02]  /*137c0*/  @!P3 LEA R8, P6, R181, R0.reuse, 0x2 ;  /* 0x00000000b508b211 */ /* 0x082fe400078c10ff */
[----:B--2---:R-:W-:Y:S02]  /*137d0*/  @!P4 LEA R10, P2, R179, R0, 0x2 ;  /* 0x00000000b30ac211 */ /* 0x004fe400078410ff */
        /* <DEDUP_REMOVED lines=10> */
[----:B------:R-:W-:Y:S02]  /*13880*/  @!P0 LEA.HI.X R9, R175, R28, R176, 0x2, P4 ;  /* 0x0000001caf098211 */ /* 0x000fe400020f14b0 */
        /* <DEDUP_REMOVED lines=16> */
[----:B------:R-:W-:Y:S02]  /*13990*/  @!P4 LEA.HI.X R11, R167, R28, R168, 0x2, P0 ;  /* 0x0000001ca70bc211 */ /* 0x000fe400000f14a8 */
[----:B------:R-:W-:Y:S02]  /*139a0*/  ISETP.GE.AND P0, PT, R235, UR4, PT ;  /* 0x00000004eb007c0c */ /* 0x000fe4000bf06270 */
[C---:B---3--:R-:W-:Y:S01]  /*139b0*/  @!P3 LEA R12, P6, R165.reuse, R0, 0x2 ;  /* 0x00000000a50cb211 */ /* 0x048fe200078c10ff */
[----:B------:R2:W-:Y:S01]  /*139c0*/  @!P4 ST.E.64 desc[UR42][R10.64], R94 ;  /* 0x0000005e0a00c985 */ /* 0x0005e2000c101b2a */
[----:B------:R-:W-:Y:S02]  /*139d0*/  ISETP.GE.AND P4, PT, R232, UR4, PT ;  /* 0x00000004e8007c0c */ /* 0x000fe4000bf86270 */
[----:B------:R-:W-:-:S02]  /*139e0*/  @!P3 LEA.HI.X R13, R165, R28, R166, 0x2, P6 ;  /* 0x0000001ca50db211 */ /* 0x000fc400030f14a6 */
[----:B------:R-:W-:-:S03]  /*139f0*/  @!P2 LEA R14, P6, R237, R0, 0x2 ;  /* 0x00000000ed0ea211 */ /* 0x000fc600078c10ff */
[----:B------:R3:W-:Y:S01]  /*13a00*/  @!P3 ST.E.64 desc[UR42][R12.64], R98 ;  /* 0x000000620c00b985 */ /* 0x0007e2000c101b2a */
[C---:B------:R-:W-:Y:S02]  /*13a10*/  @!P1 LEA R20, P3, R236.reuse, R0, 0x2 ;  /* 0x00000000ec149211 */ /* 0x040fe400078610ff */
[----:B------:R-:W-:Y:S02]  /*13a20*/  @!P2 LEA.HI.X R15, R237, R28, R164, 0x2, P6 ;  /* 0x0000001ced0fa211 */ /* 0x000fe400030f14a4 */
[C---:B------:R-:W-:Y:S02]  /*13a30*/  @!P0 LEA R24, P6, R235.reuse, R0, 0x2 ;  /* 0x00000000eb188211 */ /* 0x040fe400078c10ff */
[-C--:B------:R-:W-:Y:S01]  /*13a40*/  @!P1 LEA.HI.X R21, R236, R28.reuse, R163, 0x2, P3 ;  /* 0x0000001cec159211 */ /* 0x080fe200018f14a3 */
[----:B------:R4:W-:Y:S01]  /*13a50*/  @!P2 ST.E.64 desc[UR42][R14.64], R102 ;  /* 0x000000660e00a985 */ /* 0x0009e2000c101b2a */
[----:B------:R-:W-:Y:S02]  /*13a60*/  ISETP.GE.AND P3, PT, R230, UR4, PT ;  /* 0x00000004e6007c0c */ /* 0x000fe4000bf66270 */
[----:B------:R-:W-:Y:S01]  /*13a70*/  @!P0 LEA.HI.X R25, R235, R28, R162, 0x2, P6 ;  /* 0x0000001ceb198211 */ /* 0x000fe200030f14a2 */
[----:B------:R5:W-:Y:S01]  /*13a80*/  @!P1 ST.E.64 desc[UR42][R20.64], R106 ;  /* 0x0000006a14009985 */ /* 0x000be2000c101b2a */
[----:B-1----:R-:W-:-:S02]  /*13a90*/  @!P5 LEA R8, P1, R233, R0, 0x2 ;  /* 0x00000000e908d211 */ /* 0x002fc400078210ff */
[----:B--2---:R-:W-:Y:S01]  /*13aa0*/  @!P4 LEA R10, P2, R232, R0, 0x2 ;  /* 0x00000000e80ac211 */ /* 0x004fe200078410ff */
[----:B------:R-:W-:Y:S01]  /*13ab0*/  @!P0 ST.E.64 desc[UR42][R24.64], R110 ;  /* 0x0000006e18008985 */ /* 0x000fe2000c101b2a */
[----:B------:R-:W-:Y:S02]  /*13ac0*/  ISETP.GE.AND P0, PT, R229, UR4, PT ;  /* 0x00000004e5007c0c */ /* 0x000fe4000bf06270 */
[----:B------:R-:W-:Y:S02]  /*13ad0*/  @!P5 LEA.HI.X R9, R233, R28, R161, 0x2, P1 ;  /* 0x0000001ce909d211 */ /* 0x000fe400008f14a1 */
[----:B------:R-:W-:Y:S02]  /*13ae0*/  ISETP.GE.AND P1, PT, R225, UR4, PT ;  /* 0x00000004e1007c0c */ /* 0x000fe4000bf26270 */
[----:B---3--:R-:W-:Y:S01]  /*13af0*/  @!P3 LEA R12, P6, R230, R0, 0x2 ;  /* 0x00000000e60cb211 */ /* 0x008fe200078c10ff */
[----:B------:R1:W-:Y:S01]  /*13b00*/  @!P5 ST.E.64 desc[UR42][R8.64], R114 ;  /* 0x000000720800d985 */ /* 0x0003e2000c101b2a */
[----:B------:R-:W-:-:S02]  /*13b10*/  @!P4 LEA.HI.X R11, R232, R28, R160, 0x2, P2 ;  /* 0x0000001ce80bc211 */ /* 0x000fc400010f14a0 */
[----:B------:R-:W-:Y:S02]  /*13b20*/  @!P3 LEA.HI.X R13, R230, R28, R159, 0x2, P6 ;  /* 0x0000001ce60db211 */ /* 0x000fe400030f149f */
[----:B------:R-:W-:Y:S01]  /*13b30*/  ISETP.GE.AND P2, PT, R222, UR4, PT ;  /* 0x00000004de007c0c */ /* 0x000fe2000bf46270 */
[----:B------:R2:W-:Y:S01]  /*13b40*/  @!P4 ST.E.64 desc[UR42][R10.64], R118 ;  /* 0x000000760a00c985 */ /* 0x0005e2000c101b2a */
[----:B------:R-:W-:Y:S02]  /*13b50*/  ISETP.GE.AND P4, PT, R224, UR4, PT ;  /* 0x00000004e0007c0c */ /* 0x000fe4000bf86270 */
[----:B----4-:R-:W-:Y:S01]  /*13b60*/  @!P0 LEA R14, P5, R229, R0, 0x2 ;  /* 0x00000000e50e8211 */ /* 0x010fe200078a10ff */
[----:B------:R3:W-:Y:S01]  /*13b70*/  @!P3 ST.E.64 desc[UR42][R12.64], R122 ;  /* 0x0000007a0c00b985 */ /* 0x0007e2000c101b2a */
[----:B------:R-:W-:Y:S02]  /*13b80*/  ISETP.GE.AND P3, PT, R223, UR4, PT ;  /* 0x00000004df007c0c */ /* 0x000fe4000bf66270 */
[----:B------:R-:W-:-:S02]  /*13b90*/  @!P0 LEA.HI.X R15, R229, R28, R158, 0x2, P5 ;  /* 0x0000001ce50f8211 */ /* 0x000fc400028f149e */
[----:B------:R-:W-:Y:S02]  /*13ba0*/  ISETP.GE.AND P5, PT, R221, UR4, PT ;  /* 0x00000004dd007c0c */ /* 0x000fe4000bfa6270 */
[CC--:B-----5:R-:W-:Y:S01]  /*13bb0*/  @!P1 LEA R20, P6, R225.reuse, R0.reuse, 0x2 ;  /* 0x00000000e1149211 */ /* 0x0e0fe200078c10ff */
[----:B------:R4:W-:Y:S02]  /*13bc0*/  @!P0 ST.E.64 desc[UR42][R14.64], R126 ;  /* 0x0000007e0e008985 */ /* 0x0009e4000c101b2a */
[C---:B-1----:R-:W-:Y:S02]  /*13bd0*/  @!P4 LEA R8, P0, R224.reuse, R0, 0x2 ;  /* 0x00000000e008c211 */ /* 0x042fe400078010ff */
[----:B------:R-:W-:Y:S02]  /*13be0*/  @!P1 LEA.HI.X R21, R225, R28, R157, 0x2, P6 ;  /* 0x0000001ce1159211 */ /* 0x000fe400030f149d */
[----:B--2---:R-:W-:Y:S02]  /*13bf0*/  @!P3 LEA R10, P6, R223, R0, 0x2 ;  /* 0x00000000df0ab211 */ /* 0x004fe400078c10ff */
        /* <DEDUP_REMOVED lines=17> */
.L_x_7810:
        /* <DEDUP_REMOVED lines=16> */
[----:B---3--:R-:W3:-:S12]  /*13e10*/  S2R R4, SR_TID.X ;  /* 0x0000000000047919 */ /* 0x008ed80000002100 */
[----:B------:R-:W1:Y:S01]  /*13e20*/  @!P2 LDC R206, c[0x0][0xad4] ;  /* 0x0002b500ffceab82 */ /* 0x000e620000000800 */
[----:B---3--:R-:W-:Y:S01]  /*13e30*/  VIADD R32, R4, 0xffffff80 ;  /* 0xffffff8004207836 */ /* 0x008fe20000000000 */
[----:B-1----:R-:W-:-:S04]  /*13e40*/  ISETP.GT.AND P2, PT, R206, 0x1, PT ;  /* 0x00000001ce00780c */ /* 0x002fc80003f44270 */
[----:B------:R-:W-:Y:S01]  /*13e50*/  ISETP.GT.AND P3, PT, R32, 0x3f, PT ;  /* 0x0000003f2000780c */ /* 0x000fe20003f64270 */
[----:B----4-:R-:W-:-:S12]  /*13e60*/  @P1 BRA `(.L_x_7819) ;  /* 0x0000000000101947 */ /* 0x010fd80003800000 */
[----:B------:R-:W-:Y:S05]  /*13e70*/  @!P0 BRA `(.L_x_7819) ;  /* 0x00000000000c8947 */ /* 0x000fea0003800000 */
[----:B------:R-:W3:Y:S04]  /*13e80*/  LDG.E R11, desc[UR42][R8.64] ;  /* 0x0000002a080b7981 */ /* 0x000ee8000c1e1900 */
[----:B-----5:R-:W3:Y:S02]  /*13e90*/  LDG.E R0, desc[UR42][R8.64+0x4] ;  /* 0x0000042a08007981 */ /* 0x020ee4000c1e1900 */
[----:B---3--:R-:W-:-:S07]  /*13ea0*/  IMAD.IADD R0, R0, 0x1, -R11 ;  /* 0x0000000100007824 */ /* 0x008fce00078e0a0b */
.L_x_7819:
[----:B------:R-:W3:Y:S01]  /*13eb0*/  LDL.LU R4, [R1+0x44] ;  /* 0x0000440001047983 */ /* 0x000ee20000300800 */
[----:B------:R-:W-:Y:S01]  /*13ec0*/  BSSY B1, `(.L_x_7820) ;  /* 0x0000036000017945 */ /* 0x000fe20003800000 */
[----:B------:R-:W-:Y:S02]  /*13ed0*/  SEL R207, R207, RZ, !P0 ;  /* 0x000000ffcfcf7207 */ /* 0x000fe40004000000 */
[----:B-----5:R-:W-:Y:S02]  /*13ee0*/  SHF.R.S32.HI R28, RZ, 0x1f, R3 ;  /* 0x0000001fff1c7819 */ /* 0x020fe40000011403 */
[----:B---3--:R-:W-:Y:S01]  /*13ef0*/  SEL R30, R4, RZ, !P0 ;  /* 0x000000ff041e7207 */ /* 0x008fe20004000000 */
[----:B------:R-:W-:Y:S06]  /*13f00*/  @P3 BRA `(.L_x_7821) ;  /* 0x0000000000c43947 */ /* 0x000fec0003800000 */
[----:B------:R-:W1:Y:S01]  /*13f10*/  S2R R8, SR_TID.X ;  /* 0x0000000000087919 */ /* 0x000e620000002100 */
[----:B------:R-:W3:Y:S02]  /*13f20*/  LDC R33, c[0x0][0xbe8] ;  /* 0x0002fa00ff217b82 */ /* 0x000ee40000000800 */
[----:B---3--:R-:W-:Y:S01]  /*13f30*/  IMAD R4, R0, R33, RZ ;  /* 0x0000002100047224 */ /* 0x008fe200078e02ff */
        /* <DEDUP_REMOVED lines=10> */
[----:B------:R-:W3:Y:S08]  /*13fe0*/  LDC.64 R14, c[0x0][R26+0x220] ;  /* 0x000088001a0e7b82 */ /* 0x000ef00000000a00 */
[----:B------:R-:W4:Y:S08]  /*13ff0*/  LDC.64 R24, c[0x0][R26+0x218] ;  /* 0x000086001a187b82 */ /* 0x000f300000000a00 */
[----:B------:R-:W5:Y:S08]  /*14000*/  LDC.64 R12, c[0x0][R26+0x228] ;  /* 0x00008a001a0c7b82 */ /* 0x000f700000000a00 */
[----:B------:R-:W0:Y:S08]  /*14010*/  LDC.64 R10, c[0x0][R26+0x210] ;  /* 0x000084001a0a7b82 */ /* 0x000e300000000a00 */
[----:B------:R-:W2:Y:S08]  /*14020*/  @P1 LDC R4, c[0x0][0xbec] ;  /* 0x0002fb00ff041b82 */ /* 0x000eb00000000800 */
[----:B------:R-:W5:Y:S01]  /*14030*/  @P1 LDC R35, c[0x0][0xbf0] ;  /* 0x0002fc00ff231b82 */ /* 0x000f620000000800 */
[----:B---3--:R-:W-:-:S07]  /*14040*/  IMAD R15, R15, R207, RZ ;  /* 0x000000cf0f0f7224 */ /* 0x008fce00078e02ff */
[----:B-1----:R-:W1:Y:S01]  /*14050*/  @!P0 LDC R8, c[0x0][0xb50] ;  /* 0x0002d400ff088b82 */ /* 0x002e620000000800 */
        /* <DEDUP_REMOVED lines=16> */
[----:B------:R-:W-:Y:S02]  /*14160*/  IADD3 R12, P0, P1, R27, R24, R12 ;  /* 0x000000181b0c7210 */ /* 0x000fe4000791e00c */
[----:B------:R-:W-:-:S04]  /*14170*/  SHF.R.S32.HI R27, RZ, 0x1f, R27 ;  /* 0x0000001fff1b7819 */ /* 0x000fc8000001141b */
[----:B------:R-:W-:Y:S01]  /*14180*/  IADD3.X R13, R27, R4, R21, P0, P1 ;  /* 0x000000041b0d7210 */ /* 0x000fe200007e2415 */
[-C--:B0-----:R-:W-:Y:S01]  /*14190*/  IMAD R4, R11, R15.reuse, RZ ;  /* 0x0000000f0b047224 */ /* 0x081fe200078e02ff */
[----:B------:R-:W-:Y:S01]  /*141a0*/  SHF.R.S32.HI R21, RZ, 0x1f, R15 ;  /* 0x0000001fff157819 */ /* 0x000fe2000001140f */
[----:B------:R-:W-:Y:S02]  /*141b0*/  IMAD.MOV.U32 R11, RZ, RZ, -0x800000 ;  /* 0xff800000ff0b7424 */ /* 0x000fe400078e00ff */
[----:B------:R-:W-:-:S04]  /*141c0*/  IMAD.WIDE.U32 R12, R10, R15, R12 ;  /* 0x0000000f0a0c7225 */ /* 0x000fc800078e000c */
[----:B------:R-:W-:Y:S01]  /*141d0*/  IMAD R21, R10, R21, R4 ;  /* 0x000000150a157224 */ /* 0x000fe200078e0204 */
[----:B-1----:R-:W-:-:S03]  /*141e0*/  LEA R8, P0, R12, R8, 0x2 ;  /* 0x000000080c087211 */ /* 0x002fc600078010ff */
[----:B------:R-:W-:-:S05]  /*141f0*/  IMAD.IADD R4, R13, 0x1, R21 ;  /* 0x000000010d047824 */ /* 0x000fca00078e0215 */
[----:B--2---:R-:W-:-:S05]  /*14200*/  LEA.HI.X R9, R12, R9, R4, 0x2, P0 ;  /* 0x000000090c097211 */ /* 0x004fca00000f1404 */
[----:B------:R1:W-:Y:S02]  /*14210*/  STG.E desc[UR42][R8.64], R11 ;  /* 0x0000000b08007986 */ /* 0x0003e4000c10192a */
.L_x_7821:
[----:B------:R-:W-:Y:S05]  /*14220*/  BSYNC B1 ;  /* 0x0000000000017941 */ /* 0x000fea0003800000 */
.L_x_7820:
[----:B------:R-:W-:Y:S05]  /*14230*/  @P2 BRA `(.L_x_7816) ;  /* 0x0000000800742947 */ /* 0x000fea0003800000 */
[----:B------:R-:W3:Y:S01]  /*14240*/  LDC R13, c[0x0][0xbe8] ;  /* 0x0002fa00ff0d7b82 */ /* 0x000ee20000000800 */
[----:B------:R-:W-:Y:S01]  /*14250*/  ULDC.64 UR4, c[0x0][0xaa0] ;  /* 0x0002a80000047ab9 */ /* 0x000fe20000000a00 */
[----:B-1----:R-:W-:Y:S01]  /*14260*/  SHF.R.S32.HI R11, RZ, 0x1f, R32 ;  /* 0x0000001fff0b7819 */ /* 0x002fe20000011420 */
[----:B------:R-:W-:Y:S01]  /*14270*/  IMAD R4, R28, UR4, RZ ;  /* 0x000000041c047c24 */ /* 0x000fe2000f8e02ff */
[----:B------:R-:W-:Y:S01]  /*14280*/  BSSY B1, `(.L_x_7822) ;  /* 0x0000074000017945 */ /* 0x000fe20003800000 */
[----:B------:R-:W-:Y:S01]  /*14290*/  IMAD.WIDE.U32 R8, R3, UR4, RZ ;  /* 0x0000000403087c25 */ /* 0x000fe2000f8e00ff */
[----:B------:R-:W-:Y:S02]  /*142a0*/  LEA.HI R11, R11, R32, RZ, 0x3 ;  /* 0x000000200b0b7211 */ /* 0x000fe400078f18ff */
[----:B------:R-:W1:Y:S01]  /*142b0*/  LDC R27, c[0x0][0xac8] ;  /* 0x0002b200ff1b7b82 */ /* 0x000e620000000800 */
        /* <DEDUP_REMOVED lines=15> */
[----:B---3--:R-:W-:Y:S01]  /*143b0*/  ISETP.NE.AND P0, PT, R13, 0x1, PT ;  /* 0x000000010d00780c */ /* 0x008fe20003f05270 */
[----:B------:R-:W-:Y:S01]  /*143c0*/  IMAD R4, R3, 0x20, R12 ;  /* 0x0000002003047824 */ /* 0x000fe200078e020c */
[----:B------:R-:W-:Y:S01]  /*143d0*/  ULDC.64 UR4, c[0x0][0xaf0] ;  /* 0x0002bc0000047ab9 */ /* 0x000fe20000000a00 */
[----:B------:R-:W-:Y:S01]  /*143e0*/  IMAD R29, R0, R13, RZ ;  /* 0x0000000d001d7224 */ /* 0x000fe200078e02ff */
[----:B------:R-:W-:Y:S01]  /*143f0*/  SHF.R.S32.HI R38, RZ, 0x1f, R213 ;  /* 0x0000001fff267819 */ /* 0x000fe200000114d5 */
[----:B------:R-:W-:Y:S01]  /*14400*/  IMAD.IADD R10, R195, 0x1, R4 ;  /* 0x00000001c30a7824 */ /* 0x000fe200078e0204 */
[----:B------:R-:W-:Y:S01]  /*14410*/  SHF.R.S32.HI R39, RZ, 0x1f, R214 ;  /* 0x0000001fff277819 */ /* 0x000fe200000114d6 */
[----:B------:R-:W-:Y:S01]  /*14420*/  IMAD R3, R30, UR4, RZ ;  /* 0x000000041e037c24 */ /* 0x000fe2000f8e02ff */
[-C--:B-1----:R-:W-:Y:S01]  /*14430*/  ISETP.GE.AND P1, PT, R214, R27.reuse, PT ;  /* 0x0000001bd600720c */ /* 0x082fe20003f26270 */
[----:B------:R-:W-:Y:S01]  /*14440*/  IMAD.WIDE.U32 R8, R207, UR4, R8 ;  /* 0x00000004cf087c25 */ /* 0x000fe2000f8e0008 */
[----:B------:R-:W-:-:S03]  /*14450*/  ISETP.GE.AND P2, PT, R188, R27, PT ;  /* 0x0000001bbc00720c */ /* 0x000fc60003f46270 */
[----:B------:R-:W1:Y:S01]  /*14460*/  @P0 LDC R15, c[0x0][0xbec] ;  /* 0x0002fb00ff0f0b82 */ /* 0x000e620000000800 */
[----:B------:R-:W-:Y:S01]  /*14470*/  IMAD R11, R207, UR5, R3 ;  /* 0x00000005cf0b7c24 */ /* 0x000fe2000f8e0203 */
[----:B------:R-:W-:Y:S01]  /*14480*/  ULDC.64 UR4, c[0x0][0xae0] ;  /* 0x0002b80000047ab9 */ /* 0x000fe20000000a00 */
[----:B------:R-:W-:Y:S01]  /*14490*/  IMAD.MOV.U32 R3, RZ, RZ, R10 ;  /* 0x000000ffff037224 */ /* 0x000fe200078e000a */
[----:B------:R-:W-:Y:S01]  /*144a0*/  SEL R0, RZ, 0x1, P2 ;  /* 0x00000001ff007807 */ /* 0x000fe20001000000 */
[----:B------:R-:W-:Y:S01]  /*144b0*/  IMAD.IADD R9, R9, 0x1, R11 ;  /* 0x0000000109097824 */ /* 0x000fe200078e020b */
[----:B------:R-:W-:Y:S01]  /*144c0*/  ISETP.GE.AND P2, PT, R33, R27, PT ;  /* 0x0000001b2100720c */ /* 0x000fe20003f46270 */
[----:B------:R-:W-:Y:S01]  /*144d0*/  IMAD.IADD R30, R12, 0x1, R195 ;  /* 0x000000010c1e7824 */ /* 0x000fe200078e02c3 */
[----:B------:R-:W3:Y:S01]  /*144e0*/  @P0 LDC R21, c[0x0][0xbf0] ;  /* 0x0002fc00ff150b82 */ /* 0x000ee20000000800 */
[----:B-1----:R-:W-:-:S05]  /*144f0*/  @P0 IMAD.HI.U32 R4, R10, R15, RZ ;  /* 0x0000000f0a040227 */ /* 0x002fca00078e00ff */
[----:B---3--:R-:W-:Y:S02]  /*14500*/  @P0 SHF.R.U32.HI R3, RZ, R21, R4 ;  /* 0x00000015ff030219 */ /* 0x008fe40000011604 */
        /* <DEDUP_REMOVED lines=10> */
[----:B------:R-:W-:Y:S01]  /*145b0*/  ISETP.GE.AND P0, PT, R212, R27, PT ;  /* 0x0000001bd400720c */ /* 0x000fe20003f06270 */
[----:B------:R-:W-:Y:S02]  /*145c0*/  IMAD.SHL.U32 R15, R10, 0x2, RZ ;  /* 0x000000020a0f7824 */ /* 0x000fe400078e00ff */
[----:B------:R-:W-:Y:S01]  /*145d0*/  IMAD.SHL.U32 R3, R3, 0x4, RZ ;  /* 0x0000000403037824 */ /* 0x000fe200078e00ff */
[----:B------:R-:W-:Y:S01]  /*145e0*/  SEL R4, RZ, 0xffffffff, P0 ;  /* 0xffffffffff047807 */ /* 0x000fe20000000000 */
[----:B------:R-:W-:Y:S01]  /*145f0*/  IMAD.IADD R9, R9, 0x1, R13 ;  /* 0x0000000109097824 */ /* 0x000fe200078e020d */
[----:B------:R-:W-:-:S02]  /*14600*/  LOP3.LUT R0, R15, 0x2, R0, 0xe2, !PT ;  /* 0x000000020f007812 */ /* 0x000fc400078ee200 */
[-C--:B------:R-:W-:Y:S01]  /*14610*/  ISETP.GE.AND P0, PT, R211, R27.reuse, PT ;  /* 0x0000001bd300720c */ /* 0x080fe20003f06270 */
[----:B------:R-:W-:Y:S01]  /*14620*/  IMAD.SHL.U32 R10, R4, 0x8, RZ ;  /* 0x00000008040a7824 */ /* 0x000fe200078e00ff */
[----:B------:R-:W-:Y:S01]  /*14630*/  LOP3.LUT R3, R3, 0x4, R0, 0xe2, !PT ;  /* 0x0000000403037812 */ /* 0x000fe200078ee200 */
[----:B------:R-:W-:Y:S01]  /*14640*/  IMAD.WIDE.U32 R8, R11, UR4, R8 ;  /* 0x000000040b087c25 */ /* 0x000fe2000f8e0008 */
[----:B------:R-:W-:Y:S02]  /*14650*/  SEL R4, RZ, 0xffffffff, P0 ;  /* 0xffffffffff047807 */ /* 0x000fe40000000000 */
[----:B------:R-:W-:Y:S02]  /*14660*/  ISETP.GE.AND P0, PT, R210, R27, PT ;  /* 0x0000001bd200720c */ /* 0x000fe40003f06270 */
[----:B------:R-:W-:Y:S01]  /*14670*/  SHF.R.S32.HI R0, RZ, 0x1f, R11 ;  /* 0x0000001fff007819 */ /* 0x000fe2000001140b */
[----:B------:R-:W-:Y:S01]  /*14680*/  IMAD.SHL.U32 R4, R4, 0x10, RZ ;  /* 0x0000001004047824 */ /* 0x000fe200078e00ff */
        /* <DEDUP_REMOVED lines=17> */
[----:B------:R1:W3:Y:S04]  /*147a0*/  SHFL.IDX PT, R8, R4, RZ, 0x181f ;  /* 0x00181fff04087589 */ /* 0x0002e800000e0000 */
[----:B------:R1:W4:Y:S01]  /*147b0*/  SHFL.IDX PT, R9, R3, RZ, 0x181f ;  /* 0x00181fff03097589 */ /* 0x00032200000e0000 */
[----:B------:R-:W-:Y:S05]  /*147c0*/  @P0 BRA `(.L_x_7823) ;  /* 0x00000000007c0947 */ /* 0x000fea0003800000 */
[-C--:B------:R-:W-:Y:S02]  /*147d0*/  ISETP.GE.AND P2, PT, R214, R27.reuse, PT ;  /* 0x0000001bd600720c */ /* 0x080fe40003f46270 */
[-C--:B------:R-:W-:Y:S02]  /*147e0*/  ISETP.GE.AND P1, PT, R188, R27.reuse, PT ;  /* 0x0000001bbc00720c */ /* 0x080fe40003f26270 */
[-C--:B------:R-:W-:Y:S02]  /*147f0*/  ISETP.GE.AND P5, PT, R213, R27.reuse, PT ;  /* 0x0000001bd500720c */ /* 0x080fe40003fa6270 */
[----:B------:R-:W-:-:S07]  /*14800*/  ISETP.GE.AND P3, PT, R212, R27, PT ;  /* 0x0000001bd400720c */ /* 0x000fce0003f66270 */
[-C--:B---3--:R-:W-:Y:S02]  /*14810*/  @!P2 LEA R12, P0, R214, R8.reuse, 0x1 ;  /* 0x00000008d60ca211 */ /* 0x088fe400078008ff */
        /* <DEDUP_REMOVED lines=13> */
[----:B---3--:R-:W-:-:S02]  /*148f0*/  @!P1 LEA R12, P6, R210, R8, 0x1 ;  /* 0x00000008d20c9211 */ /* 0x008fc400078c08ff */
        /* <DEDUP_REMOVED lines=12> */
.L_x_7823:
[----:B------:R-:W-:Y:S05]  /*149c0*/  BSYNC B1 ;  /* 0x0000000000017941 */ /* 0x000fea0003800000 */
.L_x_7822:
[----:B------:R-:W-:Y:S01]  /*149d0*/  VIADD R0, R30, 0x20 ;  /* 0x000000201e007836 */ /* 0x000fe20000000000 */
[----:B----4-:R4:W0:Y:S04]  /*149e0*/  SHFL.IDX PT, R9, R3, 0x1, 0x181f ;  /* 0x00381f0003097f89 */ /* 0x01082800000e0000 */
[----:B------:R-:W-:Y:S01]  /*149f0*/  ISETP.GE.AND P0, PT, R0, R29, PT ;  /* 0x0000001d0000720c */ /* 0x000fe20003f06270 */
[----:B---3--:R4:W3:-:S12]  /*14a00*/  SHFL.IDX PT, R8, R4, 0x1, 0x181f ;  /* 0x00381f0004087f89 */ /* 0x0088d800000e0000 */
[----:B----4-:R-:W-:Y:S05]  /*14a10*/  @P0 BRA `(.L_x_7816) ;  /* 0x00000000007c0947 */ /* 0x010fea0003800000 */
[-C--:B------:R-:W-:Y:S02]  /*14a20*/  ISETP.GE.AND P5, PT, R214, R27.reuse, PT ;  /* 0x0000001bd600720c */ /* 0x080fe40003fa6270 */
[-C--:B------:R-:W-:Y:S02]  /*14a30*/  ISETP.GE.AND P4, PT, R188, R27.reuse, PT ;  /* 0x0000001bbc00720c */ /* 0x080fe40003f86270 */
[-C--:B------:R-:W-:Y:S02]  /*14a40*/  ISETP.GE.AND P0, PT, R213, R27.reuse, PT ;  /* 0x0000001bd500720c */ /* 0x080fe40003f06270 */
[----:B------:R-:W-:Y:S02]  /*14a50*/  ISETP.GE.AND P1, PT, R212, R27, PT ;  /* 0x0000001bd400720c */ /* 0x000fe40003f26270 */
[----:B------:R-:W-:-:S05]  /*14a60*/  LOP3.LUT P2, RZ, R26, 0x40, RZ, 0xc0, !PT ;  /* 0x000000401aff7812 */ /* 0x000fca000784c0ff */
[-C--:B---3--:R-:W-:Y:S02]  /*14a70*/  @!P5 LEA R12, P3, R214, R8.reuse, 0x1 ;  /* 0x00000008d60cd211 */ /* 0x088fe400078608ff */
        /* <DEDUP_REMOVED lines=25> */
.L_x_7816:
[----:B------:R-:W-:Y:S05]  /*14c10*/  BSYNC B0 ;  /* 0x0000000000007941 */ /* 0x000fea0003800000 */
.L_x_7809:
[----:B------:R-:W-:Y:S02]  /*14c20*/  ULDC UR4, c[0x0][0xc3c] ;  /* 0x00030f0000047ab9 */ /* 0x000fe40000000800 */
[----:B------:R-:W-:-:S13]  /*14c30*/  ISETP.GE.AND P0, PT, R7, UR4, PT ;  /* 0x0000000407007c0c */ /* 0x000fda000bf06270 */
[----:B------:R-:W-:Y:S05]  /*14c40*/  @!P0 BRA `(.L_x_7824) ;  /* 0xfffffec800648947 */ /* 0x000fea000383ffff */
[----:B------:R-:W-:Y:S05]  /*14c50*/  BRA `(.L_x_7677) ;  /* 0x0000009800bc7947 */ /* 0x000fea0003800000 */
.L_x_7675:
        /* <DEDUP_REMOVED lines=18> */
.L_x_7825:
        /* <DEDUP_REMOVED lines=43> */
.L_x_7829:
        /* <DEDUP_REMOVED lines=39> */
.L_x_7827:
        /* <DEDUP_REMOVED lines=12> */
.L_x_7830:
        /* <DEDUP_REMOVED lines=63> */
.L_x_7831:
        /* <DEDUP_REMOVED lines=61> */
.L_x_7832:
[----:B01----:R-:W-:-:S05]  /*15b20*/  LOP3.LUT R3, RZ, R2, RZ, 0x33, !PT ;  /* 0x00000002ff037212 */ /* 0x003fca00078e33ff */
[----:B------:R-:W-:-:S05]  /*15b30*/  IMAD.IADD R2, R4, 0x1, R3 ;  /* 0x0000000104027824 */ /* 0x000fca00078e0203 */
[----:B------:R1:W-:Y:S01]  /*15b40*/  STL [R1+0x4], R2 ;  /* 0x0000040201007387 */ /* 0x0003e20000100800 */
[----:B------:R-:W-:Y:S05]  /*15b50*/  BRA `(.L_x_7833) ;  /* 0x0000000000107947 */ /* 0x000fea0003800000 */
.L_x_7828:
[----:B------:R-:W-:Y:S01]  /*15b60*/  IMAD.U32 R2, RZ, RZ, UR6 ;  /* 0x00000006ff027e24 */ /* 0x000fe2000f8e00ff */
[----:B------:R0:W-:Y:S04]  /*15b70*/  STL [R1+0x4], RZ ;  /* 0x000004ff01007387 */ /* 0x0001e80000100800 */
[----:B------:R0:W-:Y:S04]  /*15b80*/  STL [R1+0x8], RZ ;  /* 0x000008ff01007387 */ /* 0x0001e80000100800 */
[----:B------:R0:W-:Y:S02]  /*15b90*/  STL [R1], R2 ;  /* 0x0000000201007387 */ /* 0x0001e40000100800 */
.L_x_7833:
        /* <DEDUP_REMOVED lines=10> */
.L_x_7826:
        /* <DEDUP_REMOVED lines=13> */
[----:B------:R-:W-:Y:S01]  /*15d10*/  ULDC.64 UR40, c[0x0][0x198] ;  /* 0x0000660000287ab9 */ /* 0x000fe20000000a00 */
[----:B------:R-:W-:Y:S01]  /*15d20*/  LOP3.LUT R3, R0, 0x1f8, RZ, 0xc0, !PT ;  /* 0x000001f800037812 */ /* 0x000fe200078ec0ff */
[----:B01----:R-:W-:Y:S01]  /*15d30*/  IMAD.SHL.U32 R2, R4, 0x8, RZ ;  /* 0x0000000804027824 */ /* 0x003fe200078e00ff */
[----:B------:R-:W-:Y:S01]  /*15d40*/  ULDC UR37, c[0x0][0xc] ;  /* 0x0000030000257ab9 */ /* 0x000fe20000000800 */
        /* <DEDUP_REMOVED lines=12> */
[----:B------:R0:W-:Y:S04]  /*15e10*/  STL [R1+0x14], RZ ;  /* 0x000014ff01007387 */ /* 0x0001e80000100800 */
[----:B------:R0:W-:Y:S04]  /*15e20*/  STL [R1+0x10], RZ ;  /* 0x000010ff01007387 */ /* 0x0001e80000100800 */
[----:B------:R0:W-:Y:S02]  /*15e30*/  STL [R1+0x18], R0 ;  /* 0x0000180001007387 */ /* 0x0001e40000100800 */
.L_x_8002:
[----:B0-2---:R-:W2:Y:S01]  /*15e40*/  LDL R0, [R1+0xc] ;  /* 0x00000c0001007983 */ /* 0x005ea20000100800 */
[----:B-1----:R-:W2:Y:S01]  /*15e50*/  LDC.64 R2, c[0x0][0xc88] ;  /* 0x00032200ff027b82 */ /* 0x002ea20000000a00 */
        /* <DEDUP_REMOVED lines=30> */
[----:B------:R-:W-:Y:S02]  /*16040*/  IADD3.X R3, R15, UR5, RZ, P4, !PT ;  /* 0x000000050f037c10 */ /* 0x000fe4000a7fe4ff */
        /* <DEDUP_REMOVED lines=9> */
[----:B------:R0:W5:Y:S04]  /*160e0*/  @P0 LDG.E R12, desc[UR42][R6.64] ;  /* 0x0000002a060c0981 */ /* 0x000168000c1e1900 */
        /* <DEDUP_REMOVED lines=22> */
.L_x_7835:
[----:B------:R-:W2:Y:S01]  /*16250*/  LDL.LU R3, [R1+0x8] ;  /* 0x0000080001037983 */ /* 0x000ea20000300800 */
[----:B------:R-:W-:Y:S02]  /*16260*/  ULDC.64 UR4, c[0x0][0xa20] ;  /* 0x0002880000047ab9 */ /* 0x000fe40000000a00 */
[----:B------:R-:W-:Y:S01]  /*16270*/  ISETP.NE.U32.AND P2, PT, RZ, UR4, PT ;  /* 0x00000004ff007c0c */ /* 0x000fe2000bf45070 */
[----:B------:R1:W-:Y:S03]  /*16280*/  STL [R1+0x8], R13 ;  /* 0x0000080d01007387 */ /* 0x0003e60000100800 */
[----:B------:R-:W-:Y:S02]  /*16290*/  ISETP.NE.AND.EX P2, PT, RZ, UR5, PT, P2 ;  /* 0x00000005ff007c0c */ /* 0x000fe4000bf45320 */
[C---:B--2---:R-:W-:Y:S02]  /*162a0*/  LOP3.LUT R10, R3.reuse, 0xff000000, RZ, 0xc0, !PT ;  /* 0xff000000030a7812 */ /* 0x044fe400078ec0ff */
[----:B------:R-:W-:-:S02]  /*162b0*/  LOP3.LUT R2, R3, 0xff0000, RZ, 0xc0, !PT ;  /* 0x00ff000003027812 */ /* 0x000fc400078ec0ff */
        /* <DEDUP_REMOVED lines=10> */
.L_x_7836:
[----:B------:R-:W-:Y:S05]  /*16360*/  @!P0 BRA `(.L_x_7837) ;  /* 0x00000000000c8947 */ /* 0x000fea0003800000 */
[----:B------:R-:W2:Y:S04]  /*16370*/  LDG.E R9, desc[UR42][R6.64] ;  /* 0x0000002a06097981 */ /* 0x000ea8000c1e1900 */
[----:B------:R-:W2:Y:S02]  /*16380*/  LDG.E R6, desc[UR42][R6.64+0x4] ;  /* 0x0000042a06067981 */ /* 0x000ea4000c1e1900 */
[----:B--2---:R-:W-:-:S07]  /*16390*/  IMAD.IADD R9, R6, 0x1, -R9 ;  /* 0x0000000106097824 */ /* 0x004fce00078e0a09 */
.L_x_7837:
[----:B------:R-:W3:Y:S01]  /*163a0*/  LDL R7, [R1+0x4] ;  /* 0x0000040001077983 */ /* 0x000ee20000100800 */
[----:B--2---:R-:W2:Y:S03]  /*163b0*/  LDC R3, c[0x0][0x448] ;  /* 0x00011200ff037b82 */ /* 0x004ea60000000800 */
[----:B-1----:R-:W4:Y:S04]  /*163c0*/  @P1 LDG.E R2, desc[UR42][R4.64] ;  /* 0x0000002a04021981 */ /* 0x002f28000c1e1900 */
[----:B------:R1:W4:Y:S01]  /*163d0*/  @P1 LDG.E R4, desc[UR42][R4.64+0x4] ;  /* 0x0000042a04041981 */ /* 0x000322000c1e1900 */
[----:B------:R-:W-:Y:S01]  /*163e0*/  LOP3.LUT R12, R10, 0xff, RZ, 0xc0, !PT ;  /* 0x000000ff0a0c7812 */ /* 0x000fe200078ec0ff */
[----:B------:R-:W-:Y:S01]  /*163f0*/  BSSY B0, `(.L_x_7838) ;  /* 0x0000037000007945 */ /* 0x000fe20003800000 */
[----:B------:R-:W-:-:S03]  /*16400*/  SHF.R.U32.HI R10, RZ, 0x10, R10 ;  /* 0x00000010ff0a7819 */ /* 0x000fc6000001160a */
[----:B------:R0:W-:Y:S01]  /*16410*/  STL [R1+0x58], R12 ;  /* 0x0000580c01007387 */ /* 0x0001e20000100800 */
[----:B--2---:R-:W-:-:S13]  /*16420*/  ISETP.NE.AND P0, PT, R3, 0x1, PT ;  /* 0x000000010300780c */ /* 0x004fda0003f05270 */
[----:B-1----:R-:W1:Y:S08]  /*16430*/  @P0 LDC R5, c[0x0][0x44c] ;  /* 0x00011300ff050b82 */ /* 0x002e700000000800 */
[----:B------:R-:W2:Y:S01]  /*16440*/  @P0 LDC R6, c[0x0][0x450] ;  /* 0x00011400ff060b82 */ /* 0x000ea20000000800 */
[----:B---3--:R-:W-:Y:S02]  /*16450*/  IMAD.SHL.U32 R3, R7, 0x40, RZ ;  /* 0x0000004007037824 */ /* 0x008fe400078e00ff */
[----:B-----5:R-:W-:-:S02]  /*16460*/  IMAD.IADD R7, R9, 0x1, -R8 ;  /* 0x0000000109077824 */ /* 0x020fc400078e0a08 */
[----:B------:R-:W-:Y:S02]  /*16470*/  VIADD R3, R3, 0x3f ;  /* 0x0000003f03037836 */ /* 0x000fe40000000000 */
[----:B----4-:R-:W-:Y:S02]  /*16480*/  @P1 IMAD.IADD R11, R4, 0x1, -R2 ;  /* 0x00000001040b1824 */ /* 0x010fe400078e0a02 */
[----:B-1----:R-:W-:-:S05]  /*16490*/  @P0 IMAD.HI.U32 R2, R3, R5, RZ ;  /* 0x0000000503020227 */ /* 0x002fca00078e00ff */
[----:B--2---:R-:W-:Y:S01]  /*164a0*/  @P0 SHF.R.U32.HI R3, RZ, R6, R2 ;  /* 0x00000006ff030219 */ /* 0x004fe20000011602 */
[----:B------:R-:W-:-:S04]  /*164b0*/  IMAD.IADD R2, R7, 0x1, R11 ;  /* 0x0000000107027824 */ /* 0x000fc800078e020b */
[C---:B------:R-:W-:Y:S01]  /*164c0*/  VIADD R4, R2.reuse, 0x3f ;  /* 0x0000003f02047836 */ /* 0x040fe20000000000 */
[----:B------:R-:W-:-:S05]  /*164d0*/  IADD3 R21, R2, 0x40, -R14 ;  /* 0x0000004002157810 */ /* 0x000fca0007ffe80e */
[----:B------:R-:W-:Y:S01]  /*164e0*/  IMAD.IADD R2, R21, 0x1, R3 ;  /* 0x0000000115027824 */ /* 0x000fe200078e0203 */
[----:B------:R-:W-:-:S04]  /*164f0*/  SHF.R.S32.HI R3, RZ, 0x1f, R4 ;  /* 0x0000001fff037819 */ /* 0x000fc80000011404 */
[----:B------:R-:W-:Y:S02]  /*16500*/  SHF.R.S32.HI R6, RZ, 0x1f, R2 ;  /* 0x0000001fff067819 */ /* 0x000fe40000011402 */
[----:B------:R-:W-:Y:S01]  /*16510*/  LEA.HI R3, R3, R4, RZ, 0x6 ;  /* 0x0000000403037211 */ /* 0x000fe200078f30ff */
[----:B------:R-:W-:Y:S01]  /*16520*/  IMAD.MOV.U32 R4, RZ, RZ, RZ ;  /* 0x000000ffff047224 */ /* 0x000fe200078e00ff */
[----:B------:R-:W-:Y:S02]  /*16530*/  LEA.HI R6, R6, R2, RZ, 0x6 ;  /* 0x0000000206067211 */ /* 0x000fe400078f30ff */
[----:B------:R-:W-:Y:S02]  /*16540*/  SHF.R.S32.HI R20, RZ, 0x6, R3 ;  /* 0x00000006ff147819 */ /* 0x000fe40000011403 */
[----:B------:R-:W-:-:S04]  /*16550*/  SHF.R.S32.HI R6, RZ, 0x6, R6 ;  /* 0x00000006ff067819 */ /* 0x000fc80000011406 */
[----:B------:R-:W-:-:S04]  /*16560*/  VIMNMX R6, R20, R6, PT ;  /* 0x0000000614067248 */ /* 0x000fc80003fe0100 */
[----:B------:R-:W-:-:S13]  /*16570*/  ISETP.GE.AND P0, PT, R6, 0x1, PT ;  /* 0x000000010600780c */ /* 0x000fda0003f06270 */
        /* <DEDUP_REMOVED lines=30> */
.L_x_7839:
[----:B------:R-:W-:Y:S05]  /*16760*/  BSYNC B0 ;  /* 0x0000000000007941 */ /* 0x000fea0003800000 */
.L_x_7838:
        /* <DEDUP_REMOVED lines=24> */
.L_x_8046:
[----:B-1----:R-:W-:Y:S02]  /*168f0*/  ISETP.NE.AND P0, PT, R14, RZ, PT ;  /* 0x000000ff0e00720c */ /* 0x002fe40003f05270 */
[----:B------:R-:W-:-:S11]  /*16900*/  PLOP3.LUT P6, PT, PT, PT, PT, 0x8, 0x0 ;  /* 0x000000000000781c */ /* 0x000fd60003fce170 */
[----:B------:R-:W-:Y:S05]  /*16910*/  @P0 BRA `(.L_x_7843) ;  /* 0x00000000000c0947 */ /* 0x000fea0003800000 */
[----:B------:R-:W-:-:S03]  /*16920*/  UMOV UR4, 0xffffffff ;  /* 0xffffffff00047882 */ /* 0x000fc60000000000 */
[----:B------:R-:W-:Y:S05]  /*16930*/  BRA.DIV UR4, `(.L_x_7844) ;  /* 0x0000008a04ac7947 */ /* 0x000fea000b800000 */
[----:B------:R-:W-:-:S13]  /*16940*/  ELECT P6, URZ, PT ;  /* 0x00000000003f782f */ /* 0x000fda00038c0000 */
.L_x_7843:
        /* <DEDUP_REMOVED lines=9> */
.L_x_8049:
[----:B------:R-:W-:Y:S05]  /*169e0*/  BSYNC B1 ;  /* 0x0000000000017941 */ /* 0x000fea0003800000 */
.L_x_7845:
        /* <DEDUP_REMOVED lines=12> */
.L_x_8050:
[----:B------:R-:W-:Y:S05]  /*16ab0*/  BSYNC B2 ;  /* 0x0000000000027941 */ /* 0x000fea0003800000 */
.L_x_7849:
        /* <DEDUP_REMOVED lines=9> */
.L_x_7852:
[----:B------:R-:W-:Y:S05]  /*16b50*/  BSYNC B2 ;  /* 0x0000000000027941 */ /* 0x000fea0003800000 */
.L_x_7851:
        /* <DEDUP_REMOVED lines=13> */
.L_x_7853:
        /* <DEDUP_REMOVED lines=13> */
.L_x_8051:
[----:B------:R-:W-:Y:S05]  /*16d00*/  BSYNC B2 ;  /* 0x0000000000027941 */ /* 0x000fea0003800000 */
.L_x_7854:
        /* <DEDUP_REMOVED lines=11> */
.L_x_7857:
[----:B------:R-:W-:Y:S05]  /*16dc0*/  BSYNC B2 ;  /* 0x0000000000027941 */ /* 0x000fea0003800000 */
.L_x_7856:
        /* <DEDUP_REMOVED lines=10> */
.L_x_7858:
        /* <DEDUP_REMOVED lines=15> */
.L_x_7859:
        /* <DEDUP_REMOVED lines=15> */
.L_x_7860:
        /* <DEDUP_REMOVED lines=15> */
.L_x_7861:
        /* <DEDUP_REMOVED lines=15> */
.L_x_7862:
        /* <DEDUP_REMOVED lines=15> */
.L_x_7863:
        /* <DEDUP_REMOVED lines=15> */
.L_x_7864:
        /* <DEDUP_REMOVED lines=15> */
.L_x_7865:
        /* <DEDUP_REMOVED lines=10> */
.L_x_7848:
[----:B------:R-:W-:Y:S05]  /*175a0*/  BSYNC B1 ;  /* 0x0000000000017941 */ /* 0x000fea0003800000 */
.L_x_7847:
        /* <DEDUP_REMOVED lines=13> */
.L_x_7885:
        /* <DEDUP_REMOVED lines=13> */
.L_x_8052:
[----:B------:R-:W-:Y:S05]  /*17750*/  BSYNC B2 ;  /* 0x0000000000027941 */ /* 0x000fea0003800000 */
.L_x_7868:
        /* <DEDUP_REMOVED lines=9> */
.L_x_7871:
[----:B------:R-:W-:Y:S05]  /*177f0*/  BSYNC B2 ;  /* 0x0000000000027941 */ /* 0x000fea0003800000 */
.L_x_7870:
        /* <DEDUP_REMOVED lines=12> */
.L_x_7872:
        /* <DEDUP_REMOVED lines=13> */
.L_x_8053:
[----:B------:R-:W-:Y:S05]  /*17990*/  BSYNC B2 ;  /* 0x0000000000027941 */ /* 0x000fea0003800000 */
.L_x_7873:
        /* <DEDUP_REMOVED lines=11> */
.L_x_7876:
[----:B------:R-:W-:Y:S05]  /*17a50*/  BSYNC B2 ;  /* 0x0000000000027941 */ /* 0x000fea0003800000 */
.L_x_7875:
        /* <DEDUP_REMOVED lines=10> */
.L_x_7877:
        /* <DEDUP_REMOVED lines=15> */
.L_x_7878:
        /* <DEDUP_REMOVED lines=15> */
.L_x_7879:
        /* <DEDUP_REMOVED lines=15> */
.L_x_7880:
        /* <DEDUP_REMOVED lines=15> */
.L_x_7881:
        /* <DEDUP_REMOVED lines=15> */
.L_x_7882:
        /* <DEDUP_REMOVED lines=15> */
.L_x_7883:
        /* <DEDUP_REMOVED lines=15> */
.L_x_7884:
        /* <DEDUP_REMOVED lines=10> */
.L_x_7867:
[----:B------:R-:W-:Y:S05]  /*18230*/  BSYNC B1 ;  /* 0x0000000000017941 */ /* 0x000fea0003800000 */
.L_x_7866:
        /* <DEDUP_REMOVED lines=12> */
.L_x_7841:
[----:B------:R-:W-:Y:S05]  /*18300*/  BSYNC B0 ;  /* 0x0000000000007941 */ /* 0x000fea0003800000 */
.L_x_7840:
        /* <DEDUP_REMOVED lines=49> */
.L_x_7887:
[----:B------:R-:W-:Y:S05]  /*18620*/  BSYNC B0 ;  /* 0x0000000000007941 */ /* 0x000fea0003800000 */
.L_x_7886:
        /* <DEDUP_REMOVED lines=14> */
[----:B------:R-:W-:Y:S01]  /*18710*/  VOTEU.ANY UR4, UPT, PT ;  /* 0x0000000000047886 */ /* 0x000fe200038e0100 */
[----:B------:R-:W1:Y:S01]  /*18720*/  LDC.64 R2, c[0x0][0xc60] ;  /* 0x00031800ff027b82 */ /* 0x000e620000000a00 */
[----:B------:R-:W0:Y:S02]  /*18730*/  FLO.U32 R0, UR4 ;  /* 0x0000000400007d00 */ /* 0x000e2400080e0000 */
[----:B0-----:R-:W-:-:S06]  /*18740*/  ISETP.EQ.U32.AND P0, PT, R0, R5, PT ;  /* 0x000000050000720c */ /* 0x001fcc0003f02070 */
[----:B------:R-:W1:Y:S07]  /*18750*/  POPC R5, UR4 ;  /* 0x0000000400057d09 */ /* 0x000e6e0008000000 */
[----:B-1----:R-:W2:Y:S01]  /*18760*/  @P0 ATOMG.E.ADD.STRONG.GPU PT, R3, desc[UR42][R2.64], R5 ;  /* 0x00000005020309a8 */ /* 0x002ea200081ee1ea */
[----:B------:R-:W0:Y:S02]  /*18770*/  S2R R4, SR_LTMASK ;  /* 0x0000000000047919 */ /* 0x000e240000003900 */
[----:B0-----:R-:W-:-:S04]  /*18780*/  LOP3.LUT R4, R4, UR4, RZ, 0xc0, !PT ;  /* 0x0000000404047c12 */ /* 0x001fc8000f8ec0ff */
[----:B------:R-:W0:Y:S01]  /*18790*/  POPC R7, R4 ;  /* 0x0000000400077309 */ /* 0x000e220000000000 */
[----:B--2---:R-:W0:Y:S02]  /*187a0*/  SHFL.IDX PT, R0, R3, R0, 0x1f ;  /* 0x00001f0003007589 */ /* 0x004e2400000e0000 */
[----:B0-----:R-:W-:-:S05]  /*187b0*/  IADD3 R0, R0, UR37, R7 ;  /* 0x0000002500007c10 */ /* 0x001fca000fffe007 */
[----:B------:R4:W-:Y:S01]  /*187c0*/  STL [R1], R0 ;  /* 0x0000000001007387 */ /* 0x0009e20000100800 */
[----:B------:R-:W-:Y:S05]  /*187d0*/  BRA `(.L_x_7890) ;  /* 0x0000004800787947 */ /* 0x000fea0003800000 */
.L_x_7889:
        /* <DEDUP_REMOVED lines=20> */
.L_x_7892:
[----:B------:R-:W-:Y:S05]  /*18920*/  BSYNC B6 ;  /* 0x0000000000067941 */ /* 0x000fea0003800000 */
.L_x_7891:
        /* <DEDUP_REMOVED lines=20> */
.L_x_7895:
        /* <DEDUP_REMOVED lines=16> */
.L_x_7894:
[----:B------:R-:W-:Y:S05]  /*18b70*/  BSYNC B6 ;  /* 0x0000000000067941 */ /* 0x000fea0003800000 */
.L_x_7893:
        /* <DEDUP_REMOVED lines=24> */
.L_x_8056:
        /* <DEDUP_REMOVED lines=9> */
.L_x_8059:
        /* <DEDUP_REMOVED lines=24> */
.L_x_7899:
[----:B------:R-:W2:Y:S04]  /*18f10*/  LDL R0, [R1+0x10] ;  /* 0x0000100001007983 */ /* 0x000ea80000100800 */
[----:B-1----:R-:W3:Y:S01]  /*18f20*/  LDL R2, [R1+0x18] ;  /* 0x0000180001027983 */ /* 0x002ee20000100800 */
[----:B--2---:R-:W-:Y:S01]  /*18f30*/  IMAD R0, R0, 0x8, R18 ;  /* 0x0000000800007824 */ /* 0x004fe200078e0212 */
[----:B---3--:R-:W-:-:S04]  /*18f40*/  SHF.L.U32 R2, R2, 0x1f, RZ ;  /* 0x0000001f02027819 */ /* 0x008fc800000006ff */
[----:B------:R-:W1:Y:S02]  /*18f50*/  SYNCS.PHASECHK.TRANS64.TRYWAIT P0, [R0+URZ+0x28c40], R2 ;  /* 0x028c4002000075a7 */ /* 0x000e64000800017f */
[----:B-1----:R-:W-:Y:S05]  /*18f60*/  @!P0 BRA `(.L_x_7900) ;  /* 0x0000006400f88947 */ /* 0x002fea0003800000 */
.L_x_8060:
        /* <DEDUP_REMOVED lines=11> */
.L_x_7901:
[----:B------:R-:W2:Y:S04]  /*19020*/  LDL R3, [R1+0x10] ;  /* 0x0000100001037983 */ /* 0x000ea80000100800 */
[----:B0-----:R-:W3:Y:S04]  /*19030*/  LDL R4, [R1+0x30] ;  /* 0x0000300001047983 */ /* 0x001ee80000100800 */
[----:B-1----:R-:W4:Y:S01]  /*19040*/  LDL R2, [R1+0x24] ;  /* 0x0000240001027983 */ /* 0x002f220000100800 */
        /* <DEDUP_REMOVED lines=11> */
[----:B--2---:R-:W-:Y:S01]  /*19100*/  IMAD R0, R3, 0x2000, R18 ;  /* 0x0000200003007824 */ /* 0x004fe200078e0212 */
[----:B---3--:R-:W-:-:S04]  /*19110*/  R2UR UR11, R4 ;  /* 0x00000000040b72ca */ /* 0x008fc800000e0000 */
[----:B------:R-:W-:Y:S02]  /*19120*/  R2UR UR8, R0 ;  /* 0x00000000000872ca */ /* 0x000fe400000e0000 */
[----:B----4-:R-:W-:-:S11]  /*19130*/  R2UR UR4, R2 ;  /* 0x00000000020472ca */ /* 0x010fd600000e0000 */
[----:B------:R-:W-:Y:S02]  /*19140*/  UIADD3 UR8, UR8, 0x22400, URZ ;  /* 0x0002240008087890 */ /* 0x000fe4000fffe03f */
[----:B------:R-:W-:-:S03]  /*19150*/  ULEA UR11, UR11, UR4, 0x6 ;  /* 0x000000040b0b7291 */ /* 0x000fc6000f8e303f */
[----:B------:R-:W-:-:S06]  /*19160*/  UMOV UR4, 0x0 ;  /* 0x0000000000047882 */ /* 0x000fcc0000000000 */
[----:B------:R1:W-:Y:S02]  /*19170*/  UTMALDG.4D [UR8], [UR6], desc[UR4] ;  /* 0x00000408060075b4 */ /* 0x0003e40008019000 */
[----:B-1----:R-:W-:Y:S01]  /*19180*/  NOP ;  /* 0x0000000000007918 */ /* 0x002fe20000000000 */
.L_x_7897:
        /* <DEDUP_REMOVED lines=40> */
.L_x_7903:
[----:B------:R-:W-:Y:S05]  /*19410*/  BSYNC B6 ;  /* 0x0000000000067941 */ /* 0x000fea0003800000 */
.L_x_7902:
        /* <DEDUP_REMOVED lines=89> */
.L_x_8069:
        /* <DEDUP_REMOVED lines=10> */
.L_x_7905:
        /* <DEDUP_REMOVED lines=18> */
.L_x_8070:
[----:B------:R-:W-:Y:S05]  /*19b70*/  BSYNC B0 ;  /* 0x0000000000007941 */ /* 0x000fea0003800000 */
.L_x_7906:
[----:B------:R-:W-:Y:S01]  /*19b80*/  LOP3.LUT P0, RZ, R19, 0x1, RZ, 0xc0, !PT ;  /* 0x0000000113ff7812 */ /* 0x000fe2000780c0ff */
[----:B------:R-:W-:-:S12]  /*19b90*/  BSSY B0, `(.L_x_7908) ;  /* 0x0000097000007945 */ /* 0x000fd80003800000 */
[----:B------:R-:W-:Y:S05]  /*19ba0*/  @!P0 BRA `(.L_x_7909) ;  /* 0x0000000800548947 */ /* 0x000fea0003800000 */
[----:B------:R-:W0:Y:S04]  /*19bb0*/  LDL R4, [R1+0x10] ;  /* 0x0000100001047983 */ /* 0x000e280000100800 */
        /* <DEDUP_REMOVED lines=9> */
.L_x_8071:
[----:B------:R-:W-:Y:S05]  /*19c50*/  BSYNC B1 ;  /* 0x0000000000017941 */ /* 0x000fea0003800000 */
.L_x_7910:
        /* <DEDUP_REMOVED lines=9> */
.L_x_7913:
[----:B------:R-:W-:Y:S05]  /*19cf0*/  BSYNC B1 ;  /* 0x0000000000017941 */ /* 0x000fea0003800000 */
.L_x_7912:
        /* <DEDUP_REMOVED lines=13> */
.L_x_7914:
        /* <DEDUP_REMOVED lines=15> */
.L_x_7915:
        /* <DEDUP_REMOVED lines=15> */
.L_x_7916:
        /* <DEDUP_REMOVED lines=15> */
.L_x_7917:
        /* <DEDUP_REMOVED lines=15> */
.L_x_7918:
        /* <DEDUP_REMOVED lines=15> */
.L_x_7919:
        /* <DEDUP_REMOVED lines=15> */
.L_x_7920:
        /* <DEDUP_REMOVED lines=15> */
.L_x_7921:
        /* <DEDUP_REMOVED lines=10> */
.L_x_7909:
[----:B------:R-:W-:Y:S05]  /*1a500*/  BSYNC B0 ;  /* 0x0000000000007941 */ /* 0x000fea0003800000 */
.L_x_7908:
        /* <DEDUP_REMOVED lines=55> */
.L_x_7928:
        /* <DEDUP_REMOVED lines=8> */
.L_x_8072:
[----:B------:R-:W-:Y:S05]  /*1a900*/  BSYNC B3 ;  /* 0x0000000000037941 */ /* 0x000fea0003800000 */
.L_x_7929:
        /* <DEDUP_REMOVED lines=9> */
.L_x_7932:
[----:B------:R-:W-:Y:S05]  /*1a9a0*/  BSYNC B3 ;  /* 0x0000000000037941 */ /* 0x000fea0003800000 */
.L_x_7931:
        /* <DEDUP_REMOVED lines=13> */
.L_x_7933:
        /* <DEDUP_REMOVED lines=13> */
.L_x_8073:
[----:B------:R-:W-:Y:S05]  /*1ab50*/  BSYNC B3 ;  /* 0x0000000000037941 */ /* 0x000fea0003800000 */
.L_x_7934:
        /* <DEDUP_REMOVED lines=11> */
.L_x_7937:
[----:B------:R-:W-:Y:S05]  /*1ac10*/  BSYNC B3 ;  /* 0x0000000000037941 */ /* 0x000fea0003800000 */
.L_x_7936:
        /* <DEDUP_REMOVED lines=10> */
.L_x_7938:
        /* <DEDUP_REMOVED lines=15> */
.L_x_7939:
        /* <DEDUP_REMOVED lines=15> */
.L_x_7940:
        /* <DEDUP_REMOVED lines=15> */
.L_x_7941:
        /* <DEDUP_REMOVED lines=15> */
.L_x_7942:
        /* <DEDUP_REMOVED lines=15> */
.L_x_7943:
        /* <DEDUP_REMOVED lines=15> */
.L_x_7944:
        /* <DEDUP_REMOVED lines=15> */
.L_x_7945:
        /* <DEDUP_REMOVED lines=10> */
.L_x_7927:
[----:B------:R-:W-:Y:S05]  /*1b3f0*/  BSYNC B1 ;  /* 0x0000000000017941 */ /* 0x000fea0003800000 */
.L_x_7926:
[----:B------:R-:W2:Y:S02]  /*1b400*/  LDL.LU R5, [R1+0x34] ;  /* 0x0000340001057983 */ /* 0x000ea40000300800 */
[----:B--2---:R-:W-:-:S07]  /*1b410*/  VIADD R0, R5, 0xfffffffd ;  /* 0xfffffffd05007836 */ /* 0x004fce0000000000 */
.L_x_7925:
[----:B------:R-:W-:Y:S05]  /*1b420*/  BSYNC B2 ;  /* 0x0000000000027941 */ /* 0x000fea0003800000 */
.L_x_7924:
[----:B------:R-:W-:Y:S01]  /*1b430*/  VIADD R8, R8, 0xfffffffe ;  /* 0xfffffffe08087836 */ /* 0x000fe20000000000 */
[----:B------:R-:W-:-:S04]  /*1b440*/  LOP3.LUT R4, RZ, R4, RZ, 0x33, !PT ;  /* 0x00000004ff047212 */ /* 0x000fc800078e33ff */
[----:B------:R-:W-:-:S13]  /*1b450*/  ISETP.NE.AND P0, PT, R8, R4, PT ;  /* 0x000000040800720c */ /* 0x000fda0003f05270 */
[----:B------:R-:W-:Y:S05]  /*1b460*/  @!P0 BRA `(.L_x_7923) ;  /* 0x0000001800e08947 */ /* 0x000fea0003800000 */
.L_x_7986:
        /* <DEDUP_REMOVED lines=35> */
.L_x_7948:
        /* <DEDUP_REMOVED lines=8> */
.L_x_8074:
[----:B------:R-:W-:Y:S05]  /*1b720*/  BSYNC B2 ;  /* 0x0000000000027941 */ /* 0x000fea0003800000 */
.L_x_7949:
        /* <DEDUP_REMOVED lines=9> */
.L_x_7952:
[----:B------:R-:W-:Y:S05]  /*1b7c0*/  BSYNC B2 ;  /* 0x0000000000027941 */ /* 0x000fea0003800000 */
.L_x_7951:
        /* <DEDUP_REMOVED lines=12> */
.L_x_7953:
        /* <DEDUP_REMOVED lines=13> */
.L_x_8075:
[----:B------:R-:W-:Y:S05]  /*1b960*/  BSYNC B2 ;  /* 0x0000000000027941 */ /* 0x000fea0003800000 */
.L_x_7954:
        /* <DEDUP_REMOVED lines=11> */
.L_x_7957:
[----:B------:R-:W-:Y:S05]  /*1ba20*/  BSYNC B2 ;  /* 0x0000000000027941 */ /* 0x000fea0003800000 */
.L_x_7956:
        /* <DEDUP_REMOVED lines=9> */
.L_x_7958:
        /* <DEDUP_REMOVED lines=15> */
.L_x_7959:
        /* <DEDUP_REMOVED lines=15> */
.L_x_7960:
        /* <DEDUP_REMOVED lines=15> */
.L_x_7961:
        /* <DEDUP_REMOVED lines=15> */
.L_x_7962:
        /* <DEDUP_REMOVED lines=15> */
.L_x_7963:
        /* <DEDUP_REMOVED lines=15> */
.L_x_7964:
        /* <DEDUP_REMOVED lines=15> */
.L_x_7965:
        /* <DEDUP_REMOVED lines=10> */
.L_x_7947:
[----:B------:R-:W-:Y:S05]  /*1c1f0*/  BSYNC B1 ;  /* 0x0000000000017941 */ /* 0x000fea0003800000 */
.L_x_7946:
        /* <DEDUP_REMOVED lines=35> */
.L_x_7968:
        /* <DEDUP_REMOVED lines=8> */
.L_x_8076:
[----:B------:R-:W-:Y:S05]  /*1c4b0*/  BSYNC B2 ;  /* 0x0000000000027941 */ /* 0x000fea0003800000 */
.L_x_7969:
        /* <DEDUP_REMOVED lines=9> */
.L_x_7972:
[----:B------:R-:W-:Y:S05]  /*1c550*/  BSYNC B2 ;  /* 0x0000000000027941 */ /* 0x000fea0003800000 */
.L_x_7971:
        /* <DEDUP_REMOVED lines=13> */
.L_x_7973:
        /* <DEDUP_REMOVED lines=13> */
.L_x_8077:
[----:B------:R-:W-:Y:S05]  /*1c700*/  BSYNC B2 ;  /* 0x0000000000027941 */ /* 0x000fea0003800000 */
.L_x_7974:
        /* <DEDUP_REMOVED lines=11> */
.L_x_7977:
[----:B------:R-:W-:Y:S05]  /*1c7c0*/  BSYNC B2 ;  /* 0x0000000000027941 */ /* 0x000fea0003800000 */
.L_x_7976:
        /* <DEDUP_REMOVED lines=10> */
.L_x_7978:
        /* <DEDUP_REMOVED lines=15> */
.L_x_7979:
        /* <DEDUP_REMOVED lines=15> */
.L_x_7980:
        /* <DEDUP_REMOVED lines=15> */
.L_x_7981:
        /* <DEDUP_REMOVED lines=15> */
.L_x_7982:
        /* <DEDUP_REMOVED lines=15> */
.L_x_7983:
        /* <DEDUP_REMOVED lines=15> */
.L_x_7984:
        /* <DEDUP_REMOVED lines=15> */
.L_x_7985:
        /* <DEDUP_REMOVED lines=10> */
.L_x_7967:
[----:B------:R-:W-:Y:S05]  /*1cfa0*/  BSYNC B1 ;  /* 0x0000000000017941 */ /* 0x000fea0003800000 */
.L_x_7966:
[----:B------:R-:W2:Y:S01]  /*1cfb0*/  LDL R5, [R1+0x28] ;  /* 0x0000280001057983 */ /* 0x000ea20000100800 */
[----:B------:R-:W-:Y:S01]  /*1cfc0*/  VIADD R0, R0, 0xfffffffe ;  /* 0xfffffffe00007836 */ /* 0x000fe20000000000 */
[----:B--2---:R-:W-:-:S13]  /*1cfd0*/  ISETP.GT.AND P0, PT, R6, R5, PT ;  /* 0x000000050600720c */ /* 0x004fda0003f04270 */
[----:B------:R-:W-:Y:S05]  /*1cfe0*/  @P0 BRA `(.L_x_7986) ;  /* 0xffffffe400200947 */ /* 0x000fea000383ffff */
.L_x_7923:
[----:B------:R-:W-:Y:S05]  /*1cff0*/  BSYNC B0 ;  /* 0x0000000000007941 */ /* 0x000fea0003800000 */
.L_x_7922:
        /* <DEDUP_REMOVED lines=25> */
.L_x_7988:
[----:B------:R-:W-:Y:S05]  /*1d190*/  BSYNC B0 ;  /* 0x0000000000007941 */ /* 0x000fea0003800000 */
.L_x_7987:
[----:B------:R-:W-:-:S05]  /*1d1a0*/  SEL R0, R0, RZ, P0 ;  /* 0x000000ff00007207 */ /* 0x000fca0000000000 */
[----:B------:R3:W-:Y:S02]  /*1d1b0*/  STL [R1+0x10], R0 ;  /* 0x0000100001007387 */ /* 0x0007e40000100800 */
.L_x_7890:
[----:B------:R-:W-:Y:S05]  /*1d1c0*/  BSYNC B7 ;  /* 0x0000000000077941 */ /* 0x000fea0003800000 */
.L_x_7888:
        /* <DEDUP_REMOVED lines=8> */
[----:B------:R-:W5:Y:S04]  /*1d250*/  LDS.128 R4, [R18+0x28cd0] ;  /* 0x028cd00012047984 */ /* 0x000f680000000c00 */
[----:B-----5:R0:W-:Y:S04]  /*1d260*/  STL.64 [R1], R4 ;  /* 0x0000000401007387 */ /* 0x0201e80000100a00 */
[----:B------:R0:W-:Y:S01]  /*1d270*/  STL.64 [R1+0x8], R6 ;  /* 0x0000080601007387 */ /* 0x0001e20000100a00 */
[----:B------:R-:W-:Y:S06]  /*1d280*/  BAR.ARV 0x4, 0x180 ;  /* 0x0106000000007b1d */ /* 0x000fec0000002000 */
[----:B------:R-:W-:Y:S05]  /*1d290*/  BRA `(.L_x_7990) ;  /* 0x0000001000307947 */ /* 0x000fea0003800000 */
.L_x_7989:
[----:B------:R-:W5:Y:S01]  /*1d2a0*/  S2R R16, SR_TID.X ;  /* 0x0000000000107919 */ /* 0x000f620000002100 */
[----:B------:R-:W-:Y:S01]  /*1d2b0*/  UMOV UR4, 0xffffffff ;  /* 0xffffffff00047882 */ /* 0x000fe20000000000 */
[----:B-----5:R-:W-:-:S04]  /*1d2c0*/  LOP3.LUT R16, R16, 0x1f, RZ, 0xc0, !PT ;  /* 0x0000001f10107812 */ /* 0x020fc800078ec0ff */
[----:B------:R-:W-:Y:S01]  /*1d2d0*/  ISETP.NE.AND P0, PT, R16, 0x1f, PT ;  /* 0x0000001f1000780c */ /* 0x000fe20003f05270 */
[----:B------:R-:W-:-:S12]  /*1d2e0*/  BRA.DIV UR4, `(.L_x_7991) ;  /* 0x0000002e04187947 */ /* 0x000fd8000b800000 */
[----:B--2---:R-:W0:Y:S01]  /*1d2f0*/  LDL.LU R2, [R1] ;  /* 0x0000000001027983 */ /* 0x004e220000300800 */
[----:B------:R-:W-:-:S03]  /*1d300*/  ULDC UR4, c[0x0][0xc3c] ;  /* 0x00030f0000047ab9 */ /* 0x000fc60000000800 */
[----:B------:R-:W3:Y:S01]  /*1d310*/  LDL R7, [R1+0xc] ;  /* 0x00000c0001077983 */ /* 0x000ee20000100800 */
[----:B0-----:R-:W-:Y:S02]  /*1d320*/  IMAD.MOV.U32 R10, RZ, RZ, R2 ;  /* 0x000000ffff0a7224 */ /* 0x001fe400078e0002 */
[----:B---34-:R-:W-:-:S05]  /*1d330*/  IMAD.IADD R0, R7, 0x1, R16 ;  /* 0x0000000107007824 */ /* 0x018fca00078e0210 */
[----:B------:R-:W-:-:S13]  /*1d340*/  ISETP.GE.OR P1, PT, R0, UR4, !P0 ;  /* 0x0000000400007c0c */ /* 0x000fda000c726670 */
[----:B-1----:R-:W0:Y:S08]  /*1d350*/  @!P1 LDC.64 R2, c[0x0][0xc80] ;  /* 0x00032000ff029b82 */ /* 0x002e300000000a00 */
        /* <DEDUP_REMOVED lines=9> */
[----:B------:R-:W-:Y:S01]  /*1d3f0*/  SHFL.IDX PT, R0, R10, 0x1, 0x1f ;  /* 0x00201f000a007f89 */ /* 0x000fe200000e0000 */
[C---:B------:R-:W-:Y:S02]  /*1d400*/  ISETP.GE.U32.AND P4, PT, R16.reuse, 0x8, PT ;  /* 0x000000081000780c */ /* 0x040fe40003f86070 */
[----:B------:R-:W-:Y:S01]  /*1d410*/  ISETP.GE.U32.AND P5, PT, R16, 0x10, PT ;  /* 0x000000101000780c */ /* 0x000fe20003fa6070 */
[----:B--2---:R-:W-:Y:S02]  /*1d420*/  @!P1 IMAD.MOV.U32 R4, RZ, RZ, R8 ;  /* 0x000000ffff049224 */ /* 0x004fe400078e0008 */
[----:B------:R-:W-:-:S02]  /*1d430*/  IMAD.MOV.U32 R8, RZ, RZ, RZ ;  /* 0x000000ffff087224 */ /* 0x000fc400078e00ff */
[----:B---3--:R-:W-:Y:S01]  /*1d440*/  @!P1 IMAD.MOV.U32 R6, RZ, RZ, R2 ;  /* 0x000000ffff069224 */ /* 0x008fe200078e0002 */
[----:B------:R-:W-:-:S03]  /*1d450*/  ISETP.NE.AND P1, PT, R16, RZ, PT ;  /* 0x000000ff1000720c */ /* 0x000fc60003f25270 */
[----:B------:R-:W-:-:S05]  /*1d460*/  IMAD R2, R6, R4, RZ ;  /* 0x0000000406027224 */ /* 0x000fca00078e02ff */
[----:B------:R-:W0:Y:S02]  /*1d470*/  SHFL.UP PT, R3, R2, 0x1, RZ ;  /* 0x0420000002037989 */ /* 0x000e2400000e00ff */
[----:B0-----:R-:W-:-:S05]  /*1d480*/  SEL R5, R3, RZ, P1 ;  /* 0x000000ff03057207 */ /* 0x001fca0000800000 */
[----:B------:R-:W-:Y:S02]  /*1d490*/  IMAD.IADD R2, R2, 0x1, R5 ;  /* 0x0000000102027824 */ /* 0x000fe400078e0205 */
[----:B------:R-:W-:Y:S04]  /*1d4a0*/  SHFL.IDX PT, R5, R10, RZ, 0x1f ;  /* 0x00001fff0a057589 */ /* 0x000fe800000e0000 */
        /* <DEDUP_REMOVED lines=13> */
.L_x_8087:
[----:B------:R-:W-:Y:S02]  /*1d580*/  ULDC UR4, c[0x0][0xc38] ;  /* 0x00030e0000047ab9 */ /* 0x000fe40000000800 */
[----:B------:R-:W-:-:S04]  /*1d590*/  IMAD.U32 R2, RZ, RZ, UR4 ;  /* 0x00000004ff027e24 */ /* 0x000fc8000f8e00ff */
[----:B-1----:R-:W-:-:S04]  /*1d5a0*/  IMAD R9, R9, R2, RZ ;  /* 0x0000000209097224 */ /* 0x002fc800078e02ff */
[----:B------:R-:W-:-:S05]  /*1d5b0*/  IMAD.IADD R0, R0, 0x1, R9 ;  /* 0x0000000100007824 */ /* 0x000fca00078e0209 */
[----:B------:R-:W-:-:S13]  /*1d5c0*/  ISETP.GT.AND P6, PT, R0, R5, PT ;  /* 0x000000050000720c */ /* 0x000fda0003fc4270 */
[----:B------:R-:W-:Y:S05]  /*1d5d0*/  @P6 BRA `(.L_x_7992) ;  /* 0x0000000000ac6947 */ /* 0x000fea0003800000 */
.L_x_7995:
        /* <DEDUP_REMOVED lines=37> */
.L_x_8095:
[----:B------:R-:W-:Y:S02]  /*1d830*/  ULDC UR4, c[0x0][0xc38] ;  /* 0x00030e0000047ab9 */ /* 0x000fe40000000800 */
[----:B------:R-:W-:-:S04]  /*1d840*/  IMAD.U32 R2, RZ, RZ, UR4 ;  /* 0x00000004ff027e24 */ /* 0x000fc8000f8e00ff */
[----:B-1----:R-:W-:-:S04]  /*1d850*/  IMAD R9, R9, R2, RZ ;  /* 0x0000000209097224 */ /* 0x002fc800078e02ff */
[----:B------:R-:W-:-:S05]  /*1d860*/  IMAD.IADD R0, R9, 0x1, R0 ;  /* 0x0000000109007824 */ /* 0x000fca00078e0200 */
[----:B------:R-:W-:-:S13]  /*1d870*/  ISETP.GT.AND P6, PT, R0, R5, PT ;  /* 0x000000050000720c */ /* 0x000fda0003fc4270 */
[----:B------:R-:W-:Y:S05]  /*1d880*/  @!P6 BRA `(.L_x_7995) ;  /* 0xfffffffc0054e947 */ /* 0x000fea000383ffff */
.L_x_7992:
        /* <DEDUP_REMOVED lines=12> */
.L_x_8100:
[----:B------:R-:W-:-:S13]  /*1d950*/  ISETP.NE.AND P0, PT, R0, RZ, PT ;  /* 0x000000ff0000720c */ /* 0x000fda0003f05270 */
[----:B------:R-:W-:Y:S05]  /*1d960*/  @!P0 BRA `(.L_x_7997) ;  /* 0x0000000000108947 */ /* 0x000fea0003800000 */
[----:B------:R-:W-:Y:S01]  /*1d970*/  UMOV UR4, 0xffffffff ;  /* 0xffffffff00047882 */ /* 0x000fe20000000000 */
[----:B-1----:R-:W-:Y:S02]  /*1d980*/  VIADD R7, R7, 0xffffffff ;  /* 0xffffffff07077836 */ /* 0x002fe40000000000 */
[----:B------:R-:W-:Y:S05]  /*1d990*/  BRA.DIV UR4, `(.L_x_7998) ;  /* 0x00000032040c7947 */ /* 0x000fea000b800000 */
[----:B------:R2:W3:Y:S02]  /*1d9a0*/  SHFL.IDX PT, R8, R3, R7, 0x1f ;  /* 0x00001f0703087589 */ /* 0x0004e400000e0000 */
.L_x_7997:
[----:B------:R-:W-:Y:S01]  /*1d9b0*/  ISETP.NE.AND P0, PT, R6, 0x1, PT ;  /* 0x000000010600780c */ /* 0x000fe20003f05270 */
[----:B---3--:R-:W-:-:S05]  /*1d9c0*/  IMAD R0, R8, R2, R9 ;  /* 0x0000000208007224 */ /* 0x008fca00078e0209 */
[----:B------:R3:W-:Y:S02]  /*1d9d0*/  STL [R1], R0 ;  /* 0x0000000001007387 */ /* 0x0007e40000100800 */
[----:B---3--:R-:W-:-:S05]  /*1d9e0*/  IMAD.IADD R0, R5, 0x1, -R0 ;  /* 0x0000000105007824 */ /* 0x008fca00078e0a00 */
[----:B------:R-:W-:Y:S05]  /*1d9f0*/  @!P0 BRA `(.L_x_7999) ;  /* 0x0000000000e48947 */ /* 0x000fea0003800000 */
[----:B------:R-:W-:-:S04]  /*1da00*/  IABS R5, R4 ;  /* 0x0000000400057213 */ /* 0x000fc80000000000 */
[----:B-12---:R-:W1:Y:S08]  /*1da10*/  I2F.RP R7, R5 ;  /* 0x0000000500077306 */ /* 0x006e700000209400 */
        /* <DEDUP_REMOVED lines=55> */
.L_x_7999:
[----:B0-2---:R-:W2:Y:S01]  /*1dd90*/  LDL R3, [R1+0xc] ;  /* 0x00000c0001037983 */ /* 0x005ea20000100800 */
[----:B-1----:R-:W2:Y:S02]  /*1dda0*/  LDC.64 R6, c[0x0][0xc90] ;  /* 0x00032400ff067b82 */ /* 0x002ea40000000a00 */
        /* <DEDUP_REMOVED lines=61> */
.L_x_8000:
[----:B------:R-:W-:-:S05]  /*1e180*/  LOP3.LUT R3, RZ, R0, RZ, 0x33, !PT ;  /* 0x00000000ff037212 */ /* 0x000fca00078e33ff */
[----:B------:R-:W-:-:S05]  /*1e190*/  IMAD.IADD R0, R4, 0x1, R3 ;  /* 0x0000000104007824 */ /* 0x000fca00078e0203 */
[----:B------:R2:W-:Y:S01]  /*1e1a0*/  STL [R1+0x4], R0 ;  /* 0x0000040001007387 */ /* 0x0005e20000100800 */
[----:B------:R-:W-:Y:S05]  /*1e1b0*/  BRA `(.L_x_8001) ;  /* 0x0000000000287947 */ /* 0x000fea0003800000 */
.L_x_7993:
        /* <DEDUP_REMOVED lines=10> */
.L_x_8001:
[----:B---3--:R-:W3:Y:S04]  /*1e260*/  LDL R3, [R1+0x8] ;  /* 0x0000080001037983 */ /* 0x008ee80000100800 */
[----:B01----:R-:W4:Y:S04]  /*1e270*/  LDL R2, [R1+0xc] ;  /* 0x00000c0001027983 */ /* 0x003f280000100800 */
        /* <DEDUP_REMOVED lines=14> */
.L_x_7990:
[----:B---34-:R-:W3:Y:S01]  /*1e360*/  LDL R0, [R1+0xc] ;  /* 0x00000c0001007983 */ /* 0x018ee20000100800 */
[----:B------:R-:W-:Y:S02]  /*1e370*/  ULDC UR4, c[0x0][0xc3c] ;  /* 0x00030f0000047ab9 */ /* 0x000fe40000000800 */
[----:B---3--:R-:W-:-:S13]  /*1e380*/  ISETP.GE.AND P0, PT, R0, UR4, PT ;  /* 0x0000000400007c0c */ /* 0x008fda000bf06270 */
[----:B------:R-:W-:Y:S05]  /*1e390*/  @!P0 BRA `(.L_x_8002) ;  /* 0xffffff7800a88947 */ /* 0x000fea000383ffff */
[----:B------:R-:W-:Y:S05]  /*1e3a0*/  BSYNC B8 ;  /* 0x0000000000087941 */ /* 0x000fea0003800000 */
.L_x_7834:
[----:B---3--:R-:W3:Y:S01]  /*1e3b0*/  LDL.LU R0, [R1+0x5c] ;  /* 0x00005c0001007983 */ /* 0x008ee20000300800 */
[----:B------:R-:W-:Y:S01]  /*1e3c0*/  BSSY B0, `(.L_x_8003) ;  /* 0x000000b000007945 */ /* 0x000fe20003800000 */
[----:B0-----:R-:W0:Y:S01]  /*1e3d0*/  S2R R5, SR_CgaCtaId ;  /* 0x0000000000057919 */ /* 0x001e220000008800 */
[----:B---3--:R-:W-:-:S05]  /*1e3e0*/  VIADD R0, R0, 0x1 ;  /* 0x0000000100007836 */ /* 0x008fca0000000000 */
[----:B-12---:R-:W-:-:S04]  /*1e3f0*/  LEA.HI R2, R0, R0, RZ, 0x1 ;  /* 0x0000000000027211 */ /* 0x006fc800078f08ff */
[----:B------:R-:W-:-:S05]  /*1e400*/  LOP3.LUT R3, R2, 0xfffffffe, RZ, 0xc0, !PT ;  /* 0xfffffffe02037812 */ /* 0x000fca00078ec0ff */
[----:B------:R-:W-:Y:S01]  /*1e410*/  IMAD.IADD R3, R0, 0x1, -R3 ;  /* 0x0000000100037824 */ /* 0x000fe200078e0a03 */
[----:B------:R-:W-:-:S04]  /*1e420*/  MOV R0, 0x400 ;  /* 0x0000040000007802 */ /* 0x000fc80000000f00 */
[----:B0-----:R-:W-:Y:S02]  /*1e430*/  LEA R0, R5, R0, 0x18 ;  /* 0x0000000005007211 */ /* 0x001fe400078ec0ff */
[----:B------:R-:W-:-:S04]  /*1e440*/  SHF.L.U32 R3, R3, 0x1f, RZ ;  /* 0x0000001f03037819 */ /* 0x000fc800000006ff */
[----:B------:R-:W0:Y:S02]  /*1e450*/  SYNCS.PHASECHK.TRANS64.TRYWAIT P0, [R0+URZ+0x28c20], R3 ;  /* 0x028c2003000075a7 */ /* 0x000e24000800017f */
[----:B0-----:R-:W-:Y:S05]  /*1e460*/  @!P0 BRA `(.L_x_8004) ;  /* 0x0000002400848947 */ /* 0x001fea0003800000 */
.L_x_8103:
[----:B------:R-:W-:Y:S05]  /*1e470*/  BSYNC B0 ;  /* 0x0000000000007941 */ /* 0x000fea0003800000 */
.L_x_8003:
[----:B------:R-:W-:-:S03]  /*1e480*/  UMOV UR4, 0xffffffff ;  /* 0xffffffff00047882 */ /* 0x000fc60000000000 */
[----:B------:R-:W-:Y:S05]  /*1e490*/  BRA.DIV UR4, `(.L_x_8005) ;  /* 0x00000026048c7947 */ /* 0x000fea000b800000 */
[----:B------:R-:W1:Y:S02]  /*1e4a0*/  S2R R2, SR_TID.X ;  /* 0x0000000000027919 */ /* 0x000e640000002100 */
[----:B-1----:R-:W-:-:S04]  /*1e4b0*/  SHF.R.U32.HI R2, RZ, 0x5, R2 ;  /* 0x00000005ff027819 */ /* 0x002fc80000011602 */
[----:B------:R-:W-:-:S05]  /*1e4c0*/  LOP3.LUT R2, R2, 0x3, RZ, 0xc0, !PT ;  /* 0x0000000302027812 */ /* 0x000fca00078ec0ff */
[----:B------:R1:W2:Y:S02]  /*1e4d0*/  SHFL.IDX PT, R14, R2, RZ, 0x1f ;  /* 0x00001fff020e7589 */ /* 0x0002a400000e0000 */
.L_x_8106:
[----:B--2---:R-:W-:-:S13]  /*1e4e0*/  ISETP.NE.AND P0, PT, R14, RZ, PT ;  /* 0x000000ff0e00720c */ /* 0x004fda0003f05270 */
[----:B------:R-:W-:Y:S05]  /*1e4f0*/  @P0 BRA `(.L_x_7677) ;  /* 0x0000000000940947 */ /* 0x000fea0003800000 */
[----:B------:R-:W-:-:S03]  /*1e500*/  UMOV UR4, 0xffffffff ;  /* 0xffffffff00047882 */ /* 0x000fc60000000000 */
[----:B------:R-:W-:Y:S05]  /*1e510*/  BRA.DIV UR4, `(.L_x_8006) ;  /* 0x0000002604a07947 */ /* 0x000fea000b800000 */
[----:B------:R-:W-:-:S13]  /*1e520*/  ELECT P6, URZ, PT ;  /* 0x00000000003f782f */ /* 0x000fda00038c0000 */
.L_x_8109:
[----:B------:R-:W-:Y:S05]  /*1e530*/  @!P6 BRA `(.L_x_7677) ;  /* 0x000000000084e947 */ /* 0x000fea0003800000 */
[----:B------:R-:W-:-:S06]  /*1e540*/  ULOP3.LUT UR4, UR36, 0x2, URZ, 0xfc, !UPT ;  /* 0x0000000224047892 */ /* 0x000fcc000f8efc3f */
[----:B-1----:R-:W-:-:S05]  /*1e550*/  IMAD.U32 R2, RZ, RZ, UR4 ;  /* 0x00000004ff027e24 */ /* 0x002fca000f8e00ff */
[----:B------:R-:W-:-:S13]  /*1e560*/  ISETP.NE.AND P2, PT, R2, 0x3, PT ;  /* 0x000000030200780c */ /* 0x000fda0003f45270 */
[----:B------:R-:W-:Y:S05]  /*1e570*/  @!P2 BRA `(.L_x_8007) ;  /* 0x000000000004a947 */ /* 0x000fea0003800000 */
[----:B------:R-:W-:Y:S01]  /*1e580*/  BPT.TRAP 0x1 ;  /* 0x000000040000795c */ /* 0x000fe20000300000 */
.L_x_8007:
        /* <DEDUP_REMOVED lines=14> */
.L_x_8110:
[----:B------:R-:W1:Y:S02]  /*1e670*/  SYNCS.PHASECHK.TRANS64.TRYWAIT P0, [R7+URZ], R2 ;  /* 0x00000002070075a7 */ /* 0x000e64000800017f */
[----:B-1----:R-:W-:Y:S05]  /*1e680*/  @!P0 BRA `(.L_x_8009) ;  /* 0x0000002400788947 */ /* 0x002fea0003800000 */
.L_x_8111:
[----:B------:R-:W-:Y:S05]  /*1e690*/  @!P2 BRA `(.L_x_8010) ;  /* 0x000000000004a947 */ /* 0x000fea0003800000 */
[----:B------:R-:W-:Y:S01]  /*1e6a0*/  BPT.TRAP 0x1 ;  /* 0x000000040000795c */ /* 0x000fe20000300000 */
.L_x_8010:
[----:B------:R-:W2:Y:S01]  /*1e6b0*/  LDL.LU R4, [R1+0x10] ;  /* 0x0000100001047983 */ /* 0x000ea20000300800 */
[----:B------:R-:W-:-:S04]  /*1e6c0*/  VIADD R0, R0, 0x28c60 ;  /* 0x00028c6000007836 */ /* 0x000fc80000000000 */
[----:B--2---:R-:W-:-:S04]  /*1e6d0*/  IMAD R4, R4, 0x8, R0 ;  /* 0x0000000804047824 */ /* 0x004fc800078e0200 */
[----:B------:R-:W2:Y:S02]  /*1e6e0*/  SYNCS.PHASECHK.TRANS64.TRYWAIT P0, [R4+URZ], R5 ;  /* 0x00000005040075a7 */ /* 0x000ea4000800017f */
[----:B--2---:R-:W-:Y:S05]  /*1e6f0*/  @!P0 BRA `(.L_x_8011) ;  /* 0x0000002400708947 */ /* 0x004fea0003800000 */
.L_x_8112:
[----:B------:R-:W-:-:S07]  /*1e700*/  IMAD R3, R3, 0x8, R0 ;  /* 0x0000000803037824 */ /* 0x000fce00078e0200 */
.L_x_8012:
[----:B---3--:R3:W4:Y:S02]  /*1e710*/  SYNCS.PHASECHK.TRANS64.TRYWAIT P0, [R3+URZ], R2 ;  /* 0x00000002030075a7 */ /* 0x008724000800017f */
[----:B----4-:R-:W-:Y:S05]  /*1e720*/  @!P0 NANOSLEEP.SYNCS 0x989680 ;  /* 0x009896800000895d */ /* 0x010fea0003900000 */
[----:B------:R-:W4:Y:S02]  /*1e730*/  @!P0 SYNCS.PHASECHK.TRANS64 P0, [R3+URZ], R2 ;  /* 0x00000002030085a7 */ /* 0x000f24000800007f */
[----:B----4-:R-:W-:Y:S05]  /*1e740*/  @!P0 BRA `(.L_x_8012) ;  /* 0xfffffffc00f08947 */ /* 0x010fea000383ffff */
.L_x_7677:
[----:B------:R-:W-:Y:S05]  /*1e750*/  BSYNC B9 ;  /* 0x0000000000097941 */ /* 0x000fea0003800000 */
.L_x_7674:
[----:B------:R-:W-:Y:S05]  /*1e760*/  EXIT ;  /* 0x000000000000794d */ /* 0x000fea0003800000 */
.L_x_7695:
[----:B0-----:R0:W1:Y:S02]  /*1e770*/  SYNCS.PHASECHK.TRANS64.TRYWAIT P5, [R75+URZ+0x28c90], R76 ;  /* 0x028c904c4b0075a7 */ /* 0x00106400080a017f */
[----:B-1----:R-:W-:Y:S05]  /*1e780*/  @!P5 NANOSLEEP.SYNCS 0x989680 ;  /* 0x009896800000d95d */ /* 0x002fea0003900000 */
[----:B------:R-:W1:Y:S02]  /*1e790*/  @!P5 SYNCS.PHASECHK.TRANS64 P5, [R75+URZ+0x28c90], R76 ;  /* 0x028c904c4b00d5a7 */ /* 0x000e6400080a007f */
[----:B-1----:R-:W-:Y:S05]  /*1e7a0*/  @!P5 BRA `(.L_x_7695) ;  /* 0xfffffffc00f0d947 */ /* 0x002fea000383ffff */
[----:B------:R-:W-:Y:S05]  /*1e7b0*/  BRA `(.L_x_8013) ;  /* 0xfffffe4400847947 */ /* 0x000fea000383ffff */
.L_x_7705:
[----:B-1----:R1:W2:Y:S02]  /*1e7c0*/  SYNCS.PHASECHK.TRANS64.TRYWAIT P5, [R75+URZ+0x28c90], R76 ;  /* 0x028c904c4b0075a7 */ /* 0x0022a400080a017f */
[----:B--2---:R-:W-:Y:S05]  /*1e7d0*/  @!P5 NANOSLEEP.SYNCS 0x989680 ;  /* 0x009896800000d95d */ /* 0x004fea0003900000 */
[----:B------:R-:W2:Y:S02]  /*1e7e0*/  @!P5 SYNCS.PHASECHK.TRANS64 P5, [R75+URZ+0x28c90], R76 ;  /* 0x028c904c4b00d5a7 */ /* 0x000ea400080a007f */
[----:B--2---:R-:W-:Y:S05]  /*1e7f0*/  @!P5 BRA `(.L_x_7705) ;  /* 0xfffffffc00f0d947 */ /* 0x004fea000383ffff */
[----:B------:R-:W-:Y:S05]  /*1e800*/  BRA `(.L_x_8014) ;  /* 0xfffffe5000087947 */ /* 0x000fea000383ffff */
.L_x_7710:
[----:B0-----:R0:W1:Y:S02]  /*1e810*/  SYNCS.PHASECHK.TRANS64.TRYWAIT P5, [R75+URZ+0x28c90], R76 ;  /* 0x028c904c4b0075a7 */ /* 0x00106400080a017f */
[----:B-1----:R-:W-:Y:S05]  /*1e820*/  @!P5 NANOSLEEP.SYNCS 0x989680 ;  /* 0x009896800000d95d */ /* 0x002fea0003900000 */
[----:B------:R-:W1:Y:S02]  /*1e830*/  @!P5 SYNCS.PHASECHK.TRANS64 P5, [R75+URZ+0x28c90], R76 ;  /* 0x028c904c4b00d5a7 */ /* 0x000e6400080a007f */
[----:B-1----:R-:W-:Y:S05]  /*1e840*/  @!P5 BRA `(.L_x_7710) ;  /* 0xfffffffc00f0d947 */ /* 0x002fea000383ffff */
[----:B------:R-:W-:Y:S05]  /*1e850*/  BRA `(.L_x_8015) ;  /* 0xfffffe5800487947 */ /* 0x000fea000383ffff */
.L_x_7714:
[----:B--2---:R2:W0:Y:S02]  /*1e860*/  SYNCS.PHASECHK.TRANS64.TRYWAIT P0, [R75+URZ+0x28cb0], R76 ;  /* 0x028cb04c4b0075a7 */ /* 0x004424000800017f */
[----:B0-----:R-:W-:Y:S05]  /*1e870*/  @!P0 NANOSLEEP.SYNCS 0x989680 ;  /* 0x009896800000895d */ /* 0x001fea0003900000 */
[----:B------:R-:W0:Y:S02]  /*1e880*/  @!P0 SYNCS.PHASECHK.TRANS64 P0, [R75+URZ+0x28cb0], R76 ;  /* 0x028cb04c4b0085a7 */ /* 0x000e24000800007f */
[----:B0-----:R-:W-:Y:S05]  /*1e890*/  @!P0 BRA `(.L_x_7714) ;  /* 0xfffffffc00f08947 */ /* 0x001fea000383ffff */
[----:B------:R-:W-:Y:S05]  /*1e8a0*/  BRA `(.L_x_8016) ;  /* 0xfffffe5800c07947 */ /* 0x000fea000383ffff */
.L_x_7727:
[----:B0-----:R0:W1:Y:S02]  /*1e8b0*/  SYNCS.PHASECHK.TRANS64.TRYWAIT P1, [R5+URZ+0x28c50], R10 ;  /* 0x028c500a050075a7 */ /* 0x001064000802017f */
[----:B-1----:R-:W-:Y:S05]  /*1e8c0*/  @!P1 NANOSLEEP.SYNCS 0x989680 ;  /* 0x009896800000995d */ /* 0x002fea0003900000 */
[----:B------:R-:W1:Y:S02]  /*1e8d0*/  @!P1 SYNCS.PHASECHK.TRANS64 P1, [R5+URZ+0x28c50], R10 ;  /* 0x028c500a050095a7 */ /* 0x000e64000802007f */
[----:B-1----:R-:W-:Y:S05]  /*1e8e0*/  @!P1 BRA `(.L_x_7727) ;  /* 0xfffffffc00f09947 */ /* 0x002fea000383ffff */
[----:B------:R-:W-:Y:S05]  /*1e8f0*/  BRA `(.L_x_8017) ;  /* 0xfffffe68009c7947 */ /* 0x000fea000383ffff */
.L_x_7734:
[----:B-1----:R1:W2:Y:S02]  /*1e900*/  SYNCS.PHASECHK.TRANS64.TRYWAIT P2, [R21+URZ+0x28c50], R4 ;  /* 0x028c5004150075a7 */ /* 0x0022a4000804017f */
[----:B--2---:R-:W-:Y:S05]  /*1e910*/  @!P2 NANOSLEEP.SYNCS 0x989680 ;  /* 0x009896800000a95d */ /* 0x004fea0003900000 */
[----:B------:R-:W2:Y:S02]  /*1e920*/  @!P2 SYNCS.PHASECHK.TRANS64 P2, [R21+URZ+0x28c50], R4 ;  /* 0x028c50041500a5a7 */ /* 0x000ea4000804007f */
[----:B--2---:R-:W-:Y:S05]  /*1e930*/  @!P2 BRA `(.L_x_7734) ;  /* 0xfffffffc00f0a947 */ /* 0x004fea000383ffff */
[----:B------:R-:W-:Y:S05]  /*1e940*/  BRA `(.L_x_7733) ;  /* 0xfffffe7400cc7947 */ /* 0x000fea000383ffff */
.L_x_7749:
        /* <DEDUP_REMOVED lines=8> */
.L_x_8019:
[----:B------:R-:W-:Y:S05]  /*1e9d0*/  BSYNC B1 ;  /* 0x0000000000017941 */ /* 0x000fea0003800000 */
.L_x_8018:
        /* <DEDUP_REMOVED lines=8> */
.L_x_8020:
[----:B------:R-:W-:Y:S02]  /*1ea60*/  IMAD.MOV.U32 R13, RZ, RZ, R33 ;  /* 0x000000ffff0d7224 */ /* 0x000fe400078e0021 */
[----:B------:R-:W-:-:S07]  /*1ea70*/  IMAD.MOV.U32 R4, RZ, RZ, R14 ;  /* 0x000000ffff047224 */ /* 0x000fce00078e000e */
[----:B------:R-:W-:Y:S05]  /*1ea80*/  WARPSYNC.COLLECTIVE R15, `(.L_x_8021) ;  /* 0x000000000f087348 */ /* 0x000fea0003c00000 */
[----:B------:R0:W1:Y:S02]  /*1ea90*/  SHFL.IDX P6, R14, R13, R12, R11 ;  /* 0x0000000c0d0e7389 */ /* 0x00006400000c000b */
[----:B01----:R-:W-:Y:S01]  /*1eaa0*/  ENDCOLLECTIVE ;  /* 0x000000000000791b */ /* 0x003fe20003800000 */
.L_x_8021:
[----:B------:R-:W-:Y:S02]  /*1eab0*/  IMAD.MOV.U32 R13, RZ, RZ, R30 ;  /* 0x000000ffff0d7224 */ /* 0x000fe400078e001e */
[----:B------:R-:W-:-:S07]  /*1eac0*/  IMAD.MOV.U32 R0, RZ, RZ, R14 ;  /* 0x000000ffff007224 */ /* 0x000fce00078e000e */
[----:B------:R-:W-:Y:S05]  /*1ead0*/  WARPSYNC.COLLECTIVE R15, `(.L_x_8022) ;  /* 0x000000000f087348 */ /* 0x000fea0003c00000 */
[----:B------:R0:W1:Y:S02]  /*1eae0*/  SHFL.IDX P6, R14, R13, R12, R11 ;  /* 0x0000000c0d0e7389 */ /* 0x00006400000c000b */
[----:B01----:R-:W-:Y:S01]  /*1eaf0*/  ENDCOLLECTIVE ;  /* 0x000000000000791b */ /* 0x003fe20003800000 */
.L_x_8022:
[----:B------:R-:W-:Y:S01]  /*1eb00*/  IMAD.MOV.U32 R8, RZ, RZ, R14 ;  /* 0x000000ffff087224 */ /* 0x000fe200078e000e */
[----:B------:R-:W-:Y:S06]  /*1eb10*/  BRA `(.L_x_8023) ;  /* 0xfffffe9000187947 */ /* 0x000fec000383ffff */
.L_x_7752:
[----:B------:R-:W-:Y:S01]  /*1eb20*/  BSSY B1, `(.L_x_8024) ;  /* 0x0000008000017945 */ /* 0x000fe20003800000 */
[----:B------:R-:W-:Y:S02]  /*1eb30*/  IMAD.MOV.U32 R13, RZ, RZ, R32 ;  /* 0x000000ffff0d7224 */ /* 0x000fe400078e0020 */
[----:B------:R-:W-:Y:S02]  /*1eb40*/  IMAD.MOV.U32 R12, RZ, RZ, 0x1 ;  /* 0x00000001ff0c7424 */ /* 0x000fe400078e00ff */
[----:B------:R-:W-:Y:S02]  /*1eb50*/  IMAD.MOV.U32 R11, RZ, RZ, 0x1c1f ;  /* 0x00001c1fff0b7424 */ /* 0x000fe400078e00ff */
[----:B------:R-:W-:-:S07]  /*1eb60*/  IMAD.MOV.U32 R15, RZ, RZ, -0x1 ;  /* 0xffffffffff0f7424 */ /* 0x000fce00078e00ff */
[----:B0-----:R-:W-:Y:S05]  /*1eb70*/  WARPSYNC.COLLECTIVE R15, `(.L_x_8025) ;  /* 0x000000000f087348 */ /* 0x001fea0003c00000 */
[----:B------:R1:W2:Y:S02]  /*1eb80*/  SHFL.IDX P6, R14, R13, R12, R11 ;  /* 0x0000000c0d0e7389 */ /* 0x0002a400000c000b */
[----:B012---:R-:W-:Y:S01]  /*1eb90*/  ENDCOLLECTIVE ;  /* 0x000000000000791b */ /* 0x007fe20003800000 */
.L_x_8025:
[----:B------:R-:W-:Y:S05]  /*1eba0*/  BSYNC B1 ;  /* 0x0000000000017941 */ /* 0x000fea0003800000 */
.L_x_8024:
        /* <DEDUP_REMOVED lines=8> */
.L_x_8026:
[----:B------:R-:W-:Y:S02]  /*1ec30*/  IMAD.MOV.U32 R13, RZ, RZ, R33 ;  /* 0x000000ffff0d7224 */ /* 0x000fe400078e0021 */
[----:B------:R-:W-:-:S07]  /*1ec40*/  IMAD.MOV.U32 R3, RZ, RZ, R14 ;  /* 0x000000ffff037224 */ /* 0x000fce00078e000e */
[----:B------:R-:W-:Y:S05]  /*1ec50*/  WARPSYNC.COLLECTIVE R15, `(.L_x_8027) ;  /* 0x000000000f087348 */ /* 0x000fea0003c00000 */
[----:B------:R0:W1:Y:S02]  /*1ec60*/  SHFL.IDX P6, R14, R13, R12, R11 ;  /* 0x0000000c0d0e7389 */ /* 0x00006400000c000b */
[----:B01----:R-:W-:Y:S01]  /*1ec70*/  ENDCOLLECTIVE ;  /* 0x000000000000791b */ /* 0x003fe20003800000 */
.L_x_8027:
[----:B------:R-:W-:Y:S02]  /*1ec80*/  IMAD.MOV.U32 R13, RZ, RZ, R30 ;  /* 0x000000ffff0d7224 */ /* 0x000fe400078e001e */
[----:B------:R-:W-:-:S07]  /*1ec90*/  IMAD.MOV.U32 R7, RZ, RZ, R14 ;  /* 0x000000ffff077224 */ /* 0x000fce00078e000e */
[----:B------:R-:W-:Y:S05]  /*1eca0*/  WARPSYNC.COLLECTIVE R15, `(.L_x_8028) ;  /* 0x000000000f087348 */ /* 0x000fea0003c00000 */
[----:B------:R0:W1:Y:S02]  /*1ecb0*/  SHFL.IDX P6, R14, R13, R12, R11 ;  /* 0x0000000c0d0e7389 */ /* 0x00006400000c000b */
[----:B01----:R-:W-:Y:S01]  /*1ecc0*/  ENDCOLLECTIVE ;  /* 0x000000000000791b */ /* 0x003fe20003800000 */
.L_x_8028:
[----:B------:R-:W-:Y:S01]  /*1ecd0*/  IMAD.MOV.U32 R30, RZ, RZ, R14 ;  /* 0x000000ffff1e7224 */ /* 0x000fe200078e000e */
[----:B------:R-:W-:Y:S06]  /*1ece0*/  BRA `(.L_x_8029) ;  /* 0xfffffe90006c7947 */ /* 0x000fec000383ffff */
.L_x_7756:
[----:B0-----:R0:W1:Y:S02]  /*1ecf0*/  SYNCS.PHASECHK.TRANS64.TRYWAIT P0, [R2+URZ+0x28c00], R35 ;  /* 0x028c0023020075a7 */ /* 0x001064000800017f */
[----:B-1----:R-:W-:Y:S05]  /*1ed00*/  @!P0 NANOSLEEP.SYNCS 0x989680 ;  /* 0x009896800000895d */ /* 0x002fea0003900000 */
[----:B------:R-:W1:Y:S02]  /*1ed10*/  @!P0 SYNCS.PHASECHK.TRANS64 P0, [R2+URZ+0x28c00], R35 ;  /* 0x028c0023020085a7 */ /* 0x000e64000800007f */
[----:B-1----:R-:W-:Y:S05]  /*1ed20*/  @!P0 BRA `(.L_x_7756) ;  /* 0xfffffffc00f08947 */ /* 0x002fea000383ffff */
[----:B------:R-:W-:Y:S05]  /*1ed30*/  BRA `(.L_x_8030) ;  /* 0xfffffe9400587947 */ /* 0x000fea000383ffff */
.L_x_7764:
        /* <DEDUP_REMOVED lines=8> */
.L_x_8032:
[----:B------:R-:W-:Y:S05]  /*1edc0*/  BSYNC B1 ;  /* 0x0000000000017941 */ /* 0x000fea0003800000 */
.L_x_8031:
        /* <DEDUP_REMOVED lines=8> */
.L_x_8033:
[----:B------:R-:W-:Y:S02]  /*1ee50*/  IMAD.MOV.U32 R13, RZ, RZ, R9 ;  /* 0x000000ffff0d7224 */ /* 0x000fe400078e0009 */
[----:B------:R-:W-:-:S07]  /*1ee60*/  IMAD.MOV.U32 R4, RZ, RZ, R14 ;  /* 0x000000ffff047224 */ /* 0x000fce00078e000e */
[----:B------:R-:W-:Y:S05]  /*1ee70*/  WARPSYNC.COLLECTIVE R15, `(.L_x_8034) ;  /* 0x000000000f087348 */ /* 0x000fea0003c00000 */
[----:B------:R0:W1:Y:S02]  /*1ee80*/  SHFL.IDX P6, R14, R13, R12, R11 ;  /* 0x0000000c0d0e7389 */ /* 0x00006400000c000b */
[----:B01----:R-:W-:Y:S01]  /*1ee90*/  ENDCOLLECTIVE ;  /* 0x000000000000791b */ /* 0x003fe20003800000 */
.L_x_8034:
[----:B------:R-:W-:Y:S02]  /*1eea0*/  IMAD.MOV.U32 R13, RZ, RZ, R8 ;  /* 0x000000ffff0d7224 */ /* 0x000fe400078e0008 */
[----:B------:R-:W-:-:S07]  /*1eeb0*/  IMAD.MOV.U32 R7, RZ, RZ, R14 ;  /* 0x000000ffff077224 */ /* 0x000fce00078e000e */
[----:B------:R-:W-:Y:S05]  /*1eec0*/  WARPSYNC.COLLECTIVE R15, `(.L_x_8035) ;  /* 0x000000000f087348 */ /* 0x000fea0003c00000 */
[----:B------:R0:W1:Y:S02]  /*1eed0*/  SHFL.IDX P6, R14, R13, R12, R11 ;  /* 0x0000000c0d0e7389 */ /* 0x00006400000c000b */
[----:B01----:R-:W-:Y:S01]  /*1eee0*/  ENDCOLLECTIVE ;  /* 0x000000000000791b */ /* 0x003fe20003800000 */
.L_x_8035:
[----:B------:R-:W-:Y:S01]  /*1eef0*/  IMAD.MOV.U32 R6, RZ, RZ, R14 ;  /* 0x000000ffff067224 */ /* 0x000fe200078e000e */
[----:B------:R-:W-:Y:S06]  /*1ef00*/  BRA `(.L_x_8036) ;  /* 0xfffffea000ac7947 */ /* 0x000fec000383ffff */
.L_x_7767:
        /* <DEDUP_REMOVED lines=8> */
.L_x_8038:
[----:B------:R-:W-:Y:S05]  /*1ef90*/  BSYNC B1 ;  /* 0x0000000000017941 */ /* 0x000fea0003800000 */
.L_x_8037:
        /* <DEDUP_REMOVED lines=8> */
.L_x_8039:
[----:B------:R-:W-:Y:S02]  /*1f020*/  IMAD.MOV.U32 R13, RZ, RZ, R9 ;  /* 0x000000ffff0d7224 */ /* 0x000fe400078e0009 */
[----:B------:R-:W-:-:S07]  /*1f030*/  IMAD.MOV.U32 R3, RZ, RZ, R14 ;  /* 0x000000ffff037224 */ /* 0x000fce00078e000e */
[----:B------:R-:W-:Y:S05]  /*1f040*/  WARPSYNC.COLLECTIVE R15, `(.L_x_8040) ;  /* 0x000000000f087348 */ /* 0x000fea0003c00000 */
[----:B------:R0:W1:Y:S02]  /*1f050*/  SHFL.IDX P6, R14, R13, R12, R11 ;  /* 0x0000000c0d0e7389 */ /* 0x00006400000c000b */
[----:B01----:R-:W-:Y:S01]  /*1f060*/  ENDCOLLECTIVE ;  /* 0x000000000000791b */ /* 0x003fe20003800000 */
.L_x_8040:
[----:B------:R-:W-:Y:S02]  /*1f070*/  IMAD.MOV.U32 R13, RZ, RZ, R8 ;  /* 0x000000ffff0d7224 */ /* 0x000fe400078e0008 */
[----:B------:R-:W-:-:S07]  /*1f080*/  IMAD.MOV.U32 R6, RZ, RZ, R14 ;  /* 0x000000ffff067224 */ /* 0x000fce00078e000e */
[----:B------:R-:W-:Y:S05]  /*1f090*/  WARPSYNC.COLLECTIVE R15, `(.L_x_8041) ;  /* 0x000000000f087348 */ /* 0x000fea0003c00000 */
[----:B------:R0:W1:Y:S02]  /*1f0a0*/  SHFL.IDX P6, R14, R13, R12, R11 ;  /* 0x0000000c0d0e7389 */ /* 0x00006400000c000b */
[----:B01----:R-:W-:Y:S01]  /*1f0b0*/  ENDCOLLECTIVE ;  /* 0x000000000000791b */ /* 0x003fe20003800000 */
.L_x_8041:
[----:B------:R-:W-:Y:S02]  /*1f0c0*/  IMAD.MOV.U32 R12, RZ, RZ, R3 ;  /* 0x000000ffff0c7224 */ /* 0x000fe400078e0003 */
[----:B------:R-:W-:Y:S01]  /*1f0d0*/  IMAD.MOV.U32 R13, RZ, RZ, R0 ;  /* 0x000000ffff0d7224 */ /* 0x000fe200078e0000 */
[----:B------:R-:W-:Y:S06]  /*1f0e0*/  BRA `(.L_x_8042) ;  /* 0xfffffea000d47947 */ /* 0x000fec000383ffff */
.L_x_7771:
[----:B0-----:R0:W1:Y:S02]  /*1f0f0*/  SYNCS.PHASECHK.TRANS64.TRYWAIT P1, [R2+URZ+0x28c00], R33 ;  /* 0x028c0021020075a7 */ /* 0x001064000802017f */
[----:B-1----:R-:W-:Y:S05]  /*1f100*/  @!P1 NANOSLEEP.SYNCS 0x989680 ;  /* 0x009896800000995d */ /* 0x002fea0003900000 */
[----:B------:R-:W1:Y:S02]  /*1f110*/  @!P1 SYNCS.PHASECHK.TRANS64 P1, [R2+URZ+0x28c00], R33 ;  /* 0x028c0021020095a7 */ /* 0x000e64000802007f */
[----:B-1----:R-:W-:Y:S05]  /*1f120*/  @!P1 BRA `(.L_x_7771) ;  /* 0xfffffffc00f09947 */ /* 0x002fea000383ffff */
[----:B------:R-:W-:Y:S05]  /*1f130*/  BRA `(.L_x_8043) ;  /* 0xfffffea400747947 */ /* 0x000fea000383ffff */
.L_x_7777:
[----:B0-----:R0:W1:Y:S02]  /*1f140*/  SYNCS.PHASECHK.TRANS64.TRYWAIT P2, [R20+URZ+0x28c30], R21 ;  /* 0x028c3015140075a7 */ /* 0x001064000804017f */
[----:B-1----:R-:W-:Y:S05]  /*1f150*/  @!P2 NANOSLEEP.SYNCS 0x989680 ;  /* 0x009896800000a95d */ /* 0x002fea0003900000 */
[----:B------:R-:W1:Y:S02]  /*1f160*/  @!P2 SYNCS.PHASECHK.TRANS64 P2, [R20+URZ+0x28c30], R21 ;  /* 0x028c30151400a5a7 */ /* 0x000e64000804007f */
[----:B-1----:R-:W-:Y:S05]  /*1f170*/  @!P2 BRA `(.L_x_7777) ;  /* 0xfffffffc00f0a947 */ /* 0x002fea000383ffff */
[----:B------:R-:W-:Y:S05]  /*1f180*/  BRA `(.L_x_7776) ;  /* 0xfffffeb400287947 */ /* 0x000fea000383ffff */
.L_x_7782:
[----:B--2---:R2:W0:Y:S02]  /*1f190*/  SYNCS.PHASECHK.TRANS64.TRYWAIT P2, [R20+URZ+0x28c50], R21 ;  /* 0x028c5015140075a7 */ /* 0x004424000804017f */
[----:B0-----:R-:W-:Y:S05]  /*1f1a0*/  @!P2 NANOSLEEP.SYNCS 0x989680 ;  /* 0x009896800000a95d */ /* 0x001fea0003900000 */
[----:B------:R-:W0:Y:S02]  /*1f1b0*/  @!P2 SYNCS.PHASECHK.TRANS64 P2, [R20+URZ+0x28c50], R21 ;  /* 0x028c50151400a5a7 */ /* 0x000e24000804007f */
[----:B0-----:R-:W-:Y:S05]  /*1f1c0*/  @!P2 BRA `(.L_x_7782) ;  /* 0xfffffffc00f0a947 */ /* 0x001fea000383ffff */
[----:B------:R-:W-:Y:S05]  /*1f1d0*/  BRA `(.L_x_7781) ;  /* 0xfffffec400e87947 */ /* 0x000fea000383ffff */
.L_x_7789:
[----:B-1----:R1:W2:Y:S02]  /*1f1e0*/  SYNCS.PHASECHK.TRANS64.TRYWAIT P2, [R217+URZ+0x28c30], R20 ;  /* 0x028c3014d90075a7 */ /* 0x0022a4000804017f */
[----:B--2---:R-:W-:Y:S05]  /*1f1f0*/  @!P2 NANOSLEEP.SYNCS 0x989680 ;  /* 0x009896800000a95d */ /* 0x004fea0003900000 */
[----:B------:R-:W2:Y:S02]  /*1f200*/  @!P2 SYNCS.PHASECHK.TRANS64 P2, [R217+URZ+0x28c30], R20 ;  /* 0x028c3014d900a5a7 */ /* 0x000ea4000804007f */
[----:B--2---:R-:W-:Y:S05]  /*1f210*/  @!P2 BRA `(.L_x_7789) ;  /* 0xfffffffc00f0a947 */ /* 0x004fea000383ffff */
[----:B------:R-:W-:Y:S05]  /*1f220*/  BRA `(.L_x_7788) ;  /* 0xfffffecc00207947 */ /* 0x000fea000383ffff */
.L_x_7794:
[----:B--2---:R2:W3:Y:S02]  /*1f230*/  SYNCS.PHASECHK.TRANS64.TRYWAIT P2, [R217+URZ+0x28c50], R20 ;  /* 0x028c5014d90075a7 */ /* 0x0044e4000804017f */
[----:B---3--:R-:W-:Y:S05]  /*1f240*/  @!P2 NANOSLEEP.SYNCS 0x989680 ;  /* 0x009896800000a95d */ /* 0x008fea0003900000 */
[----:B------:R-:W3:Y:S02]  /*1f250*/  @!P2 SYNCS.PHASECHK.TRANS64 P2, [R217+URZ+0x28c50], R20 ;  /* 0x028c5014d900a5a7 */ /* 0x000ee4000804007f */
[----:B---3--:R-:W-:Y:S05]  /*1f260*/  @!P2 BRA `(.L_x_7794) ;  /* 0xfffffffc00f0a947 */ /* 0x008fea000383ffff */
[----:B------:R-:W-:Y:S05]  /*1f270*/  BRA `(.L_x_7793) ;  /* 0xfffffee400f87947 */ /* 0x000fea000383ffff */
.L_x_7802:
[----:B--2---:R2:W3:Y:S02]  /*1f280*/  SYNCS.PHASECHK.TRANS64.TRYWAIT P2, [R194+URZ+0x28c30], R20 ;  /* 0x028c3014c20075a7 */ /* 0x0044e4000804017f */
[----:B---3--:R-:W-:Y:S05]  /*1f290*/  @!P2 NANOSLEEP.SYNCS 0x989680 ;  /* 0x009896800000a95d */ /* 0x008fea0003900000 */
[----:B------:R-:W3:Y:S02]  /*1f2a0*/  @!P2 SYNCS.PHASECHK.TRANS64 P2, [R194+URZ+0x28c30], R20 ;  /* 0x028c3014c200a5a7 */ /* 0x000ee4000804007f */
[----:B---3--:R-:W-:Y:S05]  /*1f2b0*/  @!P2 BRA `(.L_x_7802) ;  /* 0xfffffffc00f0a947 */ /* 0x008fea000383ffff */
[----:B------:R-:W-:Y:S05]  /*1f2c0*/  BRA `(.L_x_7801) ;  /* 0xfffffeec000c7947 */ /* 0x000fea000383ffff */
.L_x_7807:
[----:B--2---:R2:W3:Y:S02]  /*1f2d0*/  SYNCS.PHASECHK.TRANS64.TRYWAIT P2, [R194+URZ+0x28c50], R20 ;  /* 0x028c5014c20075a7 */ /* 0x0044e4000804017f */
[----:B---3--:R-:W-:Y:S05]  /*1f2e0*/  @!P2 NANOSLEEP.SYNCS 0x989680 ;  /* 0x009896800000a95d */ /* 0x008fea0003900000 */
[----:B------:R-:W3:Y:S02]  /*1f2f0*/  @!P2 SYNCS.PHASECHK.TRANS64 P2, [R194+URZ+0x28c50], R20 ;  /* 0x028c5014c200a5a7 */ /* 0x000ee4000804007f */
[----:B---3--:R-:W-:Y:S05]  /*1f300*/  @!P2 BRA `(.L_x_7807) ;  /* 0xfffffffc00f0a947 */ /* 0x008fea000383ffff */
[----:B------:R-:W-:Y:S05]  /*1f310*/  BRA `(.L_x_7806) ;  /* 0xffffff0000607947 */ /* 0x000fea000383ffff */
.L_x_7842:
        /* <DEDUP_REMOVED lines=11> */
.L_x_8045:
[----:B------:R-:W-:Y:S05]  /*1f3d0*/  BSYNC B1 ;  /* 0x0000000000017941 */ /* 0x000fea0003800000 */
.L_x_8044:
[----:B------:R-:W-:Y:S05]  /*1f3e0*/  BRA `(.L_x_8046) ;  /* 0xffffff7400407947 */ /* 0x000fea000383ffff */
.L_x_7844:
[----:B------:R-:W-:Y:S01]  /*1f3f0*/  BSSY B1, `(.L_x_8047) ;  /* 0x0000006000017945 */ /* 0x000fe20003800000 */
[----:B------:R-:W-:-:S07]  /*1f400*/  IMAD.MOV.U32 R15, RZ, RZ, -0x1 ;  /* 0xffffffffff0f7424 */ /* 0x000fce00078e00ff */
[----:B0-----:R-:W-:Y:S05]  /*1f410*/  WARPSYNC.COLLECTIVE R15, `(.L_x_8048) ;  /* 0x000000000f0c7348 */ /* 0x001fea0003c00000 */
[----:B------:R-:W-:Y:S02]  /*1f420*/  ELECT P6, UR62, PT ;  /* 0x00000000003e782f */ /* 0x000fe400038c0000 */
[----:B------:R-:W-:Y:S01]  /*1f430*/  MOV R14, UR62 ;  /* 0x0000003e000e7c02 */ /* 0x000fe20008000f00 */
[----:B0-----:R-:W-:Y:S10]  /*1f440*/  ENDCOLLECTIVE ;  /* 0x000000000000791b */ /* 0x001ff40003800000 */
.L_x_8048:
[----:B------:R-:W-:Y:S05]  /*1f450*/  BSYNC B1 ;  /* 0x0000000000017941 */ /* 0x000fea0003800000 */
.L_x_8047:
[----:B------:R-:W-:Y:S05]  /*1f460*/  BRA `(.L_x_7843) ;  /* 0xffffff7400387947 */ /* 0x000fea000383ffff */
.L_x_7846:
[----:B0-----:R0:W1:Y:S02]  /*1f470*/  SYNCS.PHASECHK.TRANS64.TRYWAIT P0, [R18+URZ+0x28c20], R4 ;  /* 0x028c2004120075a7 */ /* 0x001064000800017f */
[----:B-1----:R-:W-:Y:S05]  /*1f480*/  @!P0 NANOSLEEP.SYNCS 0x989680 ;  /* 0x009896800000895d */ /* 0x002fea0003900000 */
[----:B------:R-:W1:Y:S02]  /*1f490*/  @!P0 SYNCS.PHASECHK.TRANS64 P0, [R18+URZ+0x28c20], R4 ;  /* 0x028c2004120085a7 */ /* 0x000e64000800007f */
[----:B-1----:R-:W-:Y:S05]  /*1f4a0*/  @!P0 BRA `(.L_x_7846) ;  /* 0xfffffffc00f08947 */ /* 0x002fea000383ffff */
[----:B------:R-:W-:Y:S05]  /*1f4b0*/  BRA `(.L_x_8049) ;  /* 0xffffff7400487947 */ /* 0x000fea000383ffff */
.L_x_7850:
[----:B-1----:R1:W2:Y:S02]  /*1f4c0*/  SYNCS.PHASECHK.TRANS64.TRYWAIT P0, [R5+URZ+0x28ca0], R9 ;  /* 0x028ca009050075a7 */ /* 0x0022a4000800017f */
[----:B--2---:R-:W-:Y:S05]  /*1f4d0*/  @!P0 NANOSLEEP.SYNCS 0x989680 ;  /* 0x009896800000895d */ /* 0x004fea0003900000 */
[----:B------:R-:W2:Y:S02]  /*1f4e0*/  @!P0 SYNCS.PHASECHK.TRANS64 P0, [R5+URZ+0x28ca0], R9 ;  /* 0x028ca009050085a7 */ /* 0x000ea4000800007f */
[----:B--2---:R-:W-:Y:S05]  /*1f4f0*/  @!P0 BRA `(.L_x_7850) ;  /* 0xfffffffc00f08947 */ /* 0x004fea000383ffff */
[----:B------:R-:W-:Y:S05]  /*1f500*/  BRA `(.L_x_8050) ;  /* 0xffffff7400687947 */ /* 0x000fea000383ffff */
.L_x_7855:
[----:B0-----:R0:W2:Y:S02]  /*1f510*/  SYNCS.PHASECHK.TRANS64.TRYWAIT P0, [R5+URZ+0x28cc0], R9 ;  /* 0x028cc009050075a7 */ /* 0x0010a4000800017f */
[----:B--2---:R-:W-:Y:S05]  /*1f520*/  @!P0 NANOSLEEP.SYNCS 0x989680 ;  /* 0x009896800000895d */ /* 0x004fea0003900000 */
[----:B------:R-:W2:Y:S02]  /*1f530*/  @!P0 SYNCS.PHASECHK.TRANS64 P0, [R5+URZ+0x28cc0], R9 ;  /* 0x028cc009050085a7 */ /* 0x000ea4000800007f */
[----:B--2---:R-:W-:Y:S05]  /*1f540*/  @!P0 BRA `(.L_x_7855) ;  /* 0xfffffffc00f08947 */ /* 0x004fea000383ffff */
[----:B------:R-:W-:Y:S05]  /*1f550*/  BRA `(.L_x_8051) ;  /* 0xffffff7400e87947 */ /* 0x000fea000383ffff */
.L_x_7869:
[----:B0-----:R0:W1:Y:S02]  /*1f560*/  SYNCS.PHASECHK.TRANS64.TRYWAIT P1, [R5+URZ+0x28ca0], R6 ;  /* 0x028ca006050075a7 */ /* 0x001064000802017f */
[----:B-1----:R-:W-:Y:S05]  /*1f570*/  @!P1 NANOSLEEP.SYNCS 0x989680 ;  /* 0x009896800000995d */ /* 0x002fea0003900000 */
[----:B------:R-:W1:Y:S02]  /*1f580*/  @!P1 SYNCS.PHASECHK.TRANS64 P1, [R5+URZ+0x28ca0], R6 ;  /* 0x028ca006050095a7 */ /* 0x000e64000802007f */
[----:B-1----:R-:W-:Y:S05]  /*1f590*/  @!P1 BRA `(.L_x_7869) ;  /* 0xfffffffc00f09947 */ /* 0x002fea000383ffff */
[----:B------:R-:W-:Y:S05]  /*1f5a0*/  BRA `(.L_x_8052) ;  /* 0xffffff8000687947 */ /* 0x000fea000383ffff */
.L_x_7874:
[----:B-1----:R1:W2:Y:S02]  /*1f5b0*/  SYNCS.PHASECHK.TRANS64.TRYWAIT P1, [R5+URZ+0x28cc0], R6 ;  /* 0x028cc006050075a7 */ /* 0x0022a4000802017f */
[----:B--2---:R-:W-:Y:S05]  /*1f5c0*/  @!P1 NANOSLEEP.SYNCS 0x989680 ;  /* 0x009896800000995d */ /* 0x004fea0003900000 */
[----:B------:R-:W2:Y:S02]  /*1f5d0*/  @!P1 SYNCS.PHASECHK.TRANS64 P1, [R5+URZ+0x28cc0], R6 ;  /* 0x028cc006050095a7 */ /* 0x000ea4000802007f */
[----:B--2---:R-:W-:Y:S05]  /*1f5e0*/  @!P1 BRA `(.L_x_7874) ;  /* 0xfffffffc00f09947 */ /* 0x004fea000383ffff */
[----:B------:R-:W-:Y:S05]  /*1f5f0*/  BRA `(.L_x_8053) ;  /* 0xffffff8000e47947 */ /* 0x000fea000383ffff */
.L_x_7896:
        /* <DEDUP_REMOVED lines=11> */
.L_x_8055:
[----:B------:R-:W-:Y:S05]  /*1f6b0*/  BSYNC B0 ;  /* 0x0000000000007941 */ /* 0x000fea0003800000 */
.L_x_8054:
[----:B------:R-:W-:Y:S05]  /*1f6c0*/  BRA `(.L_x_8056) ;  /* 0xffffff94008c7947 */ /* 0x000fea000383ffff */
.L_x_7898:
[----:B------:R-:W-:Y:S01]  /*1f6d0*/  BSSY B0, `(.L_x_8057) ;  /* 0x0000006000007945 */ /* 0x000fe20003800000 */
[----:B------:R-:W-:-:S07]  /*1f6e0*/  IMAD.MOV.U32 R15, RZ, RZ, -0x1 ;  /* 0xffffffffff0f7424 */ /* 0x000fce00078e00ff */
[----:B0-----:R-:W-:Y:S05]  /*1f6f0*/  WARPSYNC.COLLECTIVE R15, `(.L_x_8058) ;  /* 0x000000000f0c7348 */ /* 0x001fea0003c00000 */
[----:B------:R-:W-:Y:S02]  /*1f700*/  ELECT P6, UR62, PT ;  /* 0x00000000003e782f */ /* 0x000fe400038c0000 */
[----:B------:R-:W-:Y:S01]  /*1f710*/  MOV R14, UR62 ;  /* 0x0000003e000e7c02 */ /* 0x000fe20008000f00 */
[----:B0-----:R-:W-:Y:S10]  /*1f720*/  ENDCOLLECTIVE ;  /* 0x000000000000791b */ /* 0x001ff40003800000 */
.L_x_8058:
[----:B------:R-:W-:Y:S05]  /*1f730*/  BSYNC B0 ;  /* 0x0000000000007941 */ /* 0x000fea0003800000 */
.L_x_8057:
[----:B------:R-:W-:Y:S05]  /*1f740*/  BRA `(.L_x_8059) ;  /* 0xffffff9400907947 */ /* 0x000fea000383ffff */
.L_x_7900:
[----:B-1----:R1:W2:Y:S02]  /*1f750*/  SYNCS.PHASECHK.TRANS64.TRYWAIT P0, [R0+URZ+0x28c40], R2 ;  /* 0x028c4002000075a7 */ /* 0x0022a4000800017f */
[----:B--2---:R-:W-:Y:S05]  /*1f760*/  @!P0 NANOSLEEP.SYNCS 0x989680 ;  /* 0x009896800000895d */ /* 0x004fea0003900000 */
[----:B------:R-:W2:Y:S02]  /*1f770*/  @!P0 SYNCS.PHASECHK.TRANS64 P0, [R0+URZ+0x28c40], R2 ;  /* 0x028c4002000085a7 */ /* 0x000ea4000800007f */
[----:B--2---:R-:W-:Y:S05]  /*1f780*/  @!P0 BRA `(.L_x_7900) ;  /* 0xfffffffc00f08947 */ /* 0x004fea000383ffff */
[----:B------:R-:W-:Y:S05]  /*1f790*/  BRA `(.L_x_8060) ;  /* 0xffffff9400f47947 */ /* 0x000fea000383ffff */
.L_x_7904:
        /* <DEDUP_REMOVED lines=15> */
.L_x_8061:
[----:B------:R-:W-:Y:S02]  /*1f890*/  IMAD.MOV.U32 R13, RZ, RZ, R4 ;  /* 0x000000ffff0d7224 */ /* 0x000fe400078e0004 */
[----:B------:R-:W-:-:S07]  /*1f8a0*/  IMAD.MOV.U32 R6, RZ, RZ, R14 ;  /* 0x000000ffff067224 */ /* 0x000fce00078e000e */
[----:B------:R-:W-:Y:S05]  /*1f8b0*/  WARPSYNC.COLLECTIVE R15, `(.L_x_8062) ;  /* 0x000000000f087348 */ /* 0x000fea0003c00000 */
[----:B------:R0:W1:Y:S02]  /*1f8c0*/  SHFL.IDX P6, R14, R13, R12, R11 ;  /* 0x0000000c0d0e7389 */ /* 0x00006400000c000b */
[----:B01----:R-:W-:Y:S01]  /*1f8d0*/  ENDCOLLECTIVE ;  /* 0x000000000000791b */ /* 0x003fe20003800000 */
.L_x_8062:
[----:B------:R-:W-:Y:S02]  /*1f8e0*/  IMAD.MOV.U32 R13, RZ, RZ, R3 ;  /* 0x000000ffff0d7224 */ /* 0x000fe400078e0003 */
[----:B------:R-:W-:Y:S02]  /*1f8f0*/  IMAD.MOV.U32 R12, RZ, RZ, 0x1 ;  /* 0x00000001ff0c7424 */ /* 0x000fe400078e00ff */
[----:B------:R-:W-:-:S07]  /*1f900*/  IMAD.MOV.U32 R7, RZ, RZ, R14 ;  /* 0x000000ffff077224 */ /* 0x000fce00078e000e */
[----:B------:R-:W-:Y:S05]  /*1f910*/  WARPSYNC.COLLECTIVE R15, `(.L_x_8063) ;  /* 0x000000000f087348 */ /* 0x000fea0003c00000 */
[----:B------:R0:W1:Y:S02]  /*1f920*/  SHFL.IDX P6, R14, R13, R12, R11 ;  /* 0x0000000c0d0e7389 */ /* 0x00006400000c000b */
[----:B01----:R-:W-:Y:S01]  /*1f930*/  ENDCOLLECTIVE ;  /* 0x000000000000791b */ /* 0x003fe20003800000 */
.L_x_8063:
        /* <DEDUP_REMOVED lines=15> */
.L_x_8064:
[----:B------:R-:W-:Y:S02]  /*1fa30*/  IMAD.MOV.U32 R13, RZ, RZ, R3 ;  /* 0x000000ffff0d7224 */ /* 0x000fe400078e0003 */
[----:B------:R-:W-:Y:S02]  /*1fa40*/  IMAD.MOV.U32 R12, RZ, RZ, 0x2 ;  /* 0x00000002ff0c7424 */ /* 0x000fe400078e00ff */
[----:B------:R-:W-:-:S07]  /*1fa50*/  IMAD.MOV.U32 R5, RZ, RZ, R14 ;  /* 0x000000ffff057224 */ /* 0x000fce00078e000e */
[----:B------:R-:W-:Y:S05]  /*1fa60*/  WARPSYNC.COLLECTIVE R15, `(.L_x_8065) ;  /* 0x000000000f087348 */ /* 0x000fea0003c00000 */
[----:B------:R0:W1:Y:S02]  /*1fa70*/  SHFL.IDX P6, R14, R13, R12, R11 ;  /* 0x0000000c0d0e7389 */ /* 0x00006400000c000b */
[----:B01----:R-:W-:Y:S01]  /*1fa80*/  ENDCOLLECTIVE ;  /* 0x000000000000791b */ /* 0x003fe20003800000 */
.L_x_8065:
        /* <DEDUP_REMOVED lines=15> */
.L_x_8066:
[----:B------:R-:W-:Y:S02]  /*1fb80*/  IMAD.MOV.U32 R13, RZ, RZ, R3 ;  /* 0x000000ffff0d7224 */ /* 0x000fe400078e0003 */
[----:B------:R-:W-:Y:S02]  /*1fb90*/  IMAD.MOV.U32 R12, RZ, RZ, 0x3 ;  /* 0x00000003ff0c7424 */ /* 0x000fe400078e00ff */
[----:B------:R-:W-:-:S07]  /*1fba0*/  IMAD.MOV.U32 R5, RZ, RZ, R14 ;  /* 0x000000ffff057224 */ /* 0x000fce00078e000e */
[----:B------:R-:W-:Y:S05]  /*1fbb0*/  WARPSYNC.COLLECTIVE R15, `(.L_x_8067) ;  /* 0x000000000f087348 */ /* 0x000fea0003c00000 */
[----:B------:R0:W1:Y:S02]  /*1fbc0*/  SHFL.IDX P6, R14, R13, R12, R11 ;  /* 0x0000000c0d0e7389 */ /* 0x00006400000c000b */
[----:B01----:R-:W-:Y:S01]  /*1fbd0*/  ENDCOLLECTIVE ;  /* 0x000000000000791b */ /* 0x003fe20003800000 */
.L_x_8067:
        /* <DEDUP_REMOVED lines=13> */
.L_x_8068:
[----:B------:R-:W-:Y:S01]  /*1fcb0*/  IMAD.MOV.U32 R3, RZ, RZ, R14 ;  /* 0x000000ffff037224 */ /* 0x000fe200078e000e */
[----:B------:R-:W-:Y:S06]  /*1fcc0*/  BRA `(.L_x_8069) ;  /* 0xffffff9c00387947 */ /* 0x000fec000383ffff */
.L_x_7907:
[----:B0-----:R0:W1:Y:S02]  /*1fcd0*/  SYNCS.PHASECHK.TRANS64.TRYWAIT P0, [R18+URZ+0x28c20], R0 ;  /* 0x028c2000120075a7 */ /* 0x001064000800017f */
[----:B-1----:R-:W-:Y:S05]  /*1fce0*/  @!P0 NANOSLEEP.SYNCS 0x989680 ;  /* 0x009896800000895d */ /* 0x002fea0003900000 */
[----:B------:R-:W1:Y:S02]  /*1fcf0*/  @!P0 SYNCS.PHASECHK.TRANS64 P0, [R18+URZ+0x28c20], R0 ;  /* 0x028c2000120085a7 */ /* 0x000e64000800007f */
[----:B-1----:R-:W-:Y:S05]  /*1fd00*/  @!P0 BRA `(.L_x_7907) ;  /* 0xfffffffc00f08947 */ /* 0x002fea000383ffff */
[----:B------:R-:W-:Y:S05]  /*1fd10*/  BRA `(.L_x_8070) ;  /* 0xffffff9c00947947 */ /* 0x000fea000383ffff */
.L_x_7911:
[----:B0-----:R0:W1:Y:S02]  /*1fd20*/  SYNCS.PHASECHK.TRANS64.TRYWAIT P0, [R0+URZ+0x28c60], R2 ;  /* 0x028c6002000075a7 */ /* 0x001064000800017f */
[----:B-1----:R-:W-:Y:S05]  /*1fd30*/  @!P0 NANOSLEEP.SYNCS 0x989680 ;  /* 0x009896800000895d */ /* 0x002fea0003900000 */
[----:B------:R-:W1:Y:S02]  /*1fd40*/  @!P0 SYNCS.PHASECHK.TRANS64 P0, [R0+URZ+0x28c60], R2 ;  /* 0x028c6002000085a7 */ /* 0x000e64000800007f */
[----:B-1----:R-:W-:Y:S05]  /*1fd50*/  @!P0 BRA `(.L_x_7911) ;  /* 0xfffffffc00f08947 */ /* 0x002fea000383ffff */
[----:B------:R-:W-:Y:S05]  /*1fd60*/  BRA `(.L_x_8071) ;  /* 0xffffff9c00b87947 */ /* 0x000fea000383ffff */
.L_x_7930:
[----:B-1----:R1:W2:Y:S02]  /*1fd70*/  SYNCS.PHASECHK.TRANS64.TRYWAIT P0, [R2+URZ+0x28c40], R6 ;  /* 0x028c4006020075a7 */ /* 0x0022a4000800017f */
[----:B--2---:R-:W-:Y:S05]  /*1fd80*/  @!P0 NANOSLEEP.SYNCS 0x989680 ;  /* 0x009896800000895d */ /* 0x004fea0003900000 */
[----:B------:R-:W2:Y:S02]  /*1fd90*/  @!P0 SYNCS.PHASECHK.TRANS64 P0, [R2+URZ+0x28c40], R6 ;  /* 0x028c4006020085a7 */ /* 0x000ea4000800007f */
[----:B--2---:R-:W-:Y:S05]  /*1fda0*/  @!P0 BRA `(.L_x_7930) ;  /* 0xfffffffc00f08947 */ /* 0x004fea000383ffff */
[----:B------:R-:W-:Y:S05]  /*1fdb0*/  BRA `(.L_x_8072) ;  /* 0xffffffa800d07947 */ /* 0x000fea000383ffff */
.L_x_7935:
[----:B0-----:R0:W2:Y:S02]  /*1fdc0*/  SYNCS.PHASECHK.TRANS64.TRYWAIT P0, [R2+URZ+0x28c60], R6 ;  /* 0x028c6006020075a7 */ /* 0x0010a4000800017f */
[----:B--2---:R-:W-:Y:S05]  /*1fdd0*/  @!P0 NANOSLEEP.SYNCS 0x989680 ;  /* 0x009896800000895d */ /* 0x004fea0003900000 */
[----:B------:R-:W2:Y:S02]  /*1fde0*/  @!P0 SYNCS.PHASECHK.TRANS64 P0, [R2+URZ+0x28c60], R6 ;  /* 0x028c6006020085a7 */ /* 0x000ea4000800007f */
[----:B--2---:R-:W-:Y:S05]  /*1fdf0*/  @!P0 BRA `(.L_x_7935) ;  /* 0xfffffffc00f08947 */ /* 0x004fea000383ffff */
[----:B------:R-:W-:Y:S05]  /*1fe00*/  BRA `(.L_x_8073) ;  /* 0xffffffac00507947 */ /* 0x000fea000383ffff */
.L_x_7950:
[----:B-1----:R1:W2:Y:S02]  /*1fe10*/  SYNCS.PHASECHK.TRANS64.TRYWAIT P0, [R2+URZ+0x28c40], R3 ;  /* 0x028c4003020075a7 */ /* 0x0022a4000800017f */
[----:B--2---:R-:W-:Y:S05]  /*1fe20*/  @!P0 NANOSLEEP.SYNCS 0x989680 ;  /* 0x009896800000895d */ /* 0x004fea0003900000 */
[----:B------:R-:W2:Y:S02]  /*1fe30*/  @!P0 SYNCS.PHASECHK.TRANS64 P0, [R2+URZ+0x28c40], R3 ;  /* 0x028c4003020085a7 */ /* 0x000ea4000800007f */
[----:B--2---:R-:W-:Y:S05]  /*1fe40*/  @!P0 BRA `(.L_x_7950) ;  /* 0xfffffffc00f08947 */ /* 0x004fea000383ffff */
[----:B------:R-:W-:Y:S05]  /*1fe50*/  BRA `(.L_x_8074) ;  /* 0xffffffb800307947 */ /* 0x000fea000383ffff */
.L_x_7955:
[----:B0-----:R0:W2:Y:S02]  /*1fe60*/  SYNCS.PHASECHK.TRANS64.TRYWAIT P0, [R2+URZ+0x28c60], R3 ;  /* 0x028c6003020075a7 */ /* 0x0010a4000800017f */
[----:B--2---:R-:W-:Y:S05]  /*1fe70*/  @!P0 NANOSLEEP.SYNCS 0x989680 ;  /* 0x009896800000895d */ /* 0x004fea0003900000 */
[----:B------:R-:W2:Y:S02]  /*1fe80*/  @!P0 SYNCS.PHASECHK.TRANS64 P0, [R2+URZ+0x28c60], R3 ;  /* 0x028c6003020085a7 */ /* 0x000ea4000800007f */
[----:B--2---:R-:W-:Y:S05]  /*1fe90*/  @!P0 BRA `(.L_x_7955) ;  /* 0xfffffffc00f08947 */ /* 0x004fea000383ffff */
[----:B------:R-:W-:Y:S05]  /*1fea0*/  BRA `(.L_x_8075) ;  /* 0xffffffb800ac7947 */ /* 0x000fea000383ffff */
.L_x_7970:
[----:B-1----:R1:W2:Y:S02]  /*1feb0*/  SYNCS.PHASECHK.TRANS64.TRYWAIT P0, [R3+URZ+0x28c40], R2 ;  /* 0x028c4002030075a7 */ /* 0x0022a4000800017f */
[----:B--2---:R-:W-:Y:S05]  /*1fec0*/  @!P0 NANOSLEEP.SYNCS 0x989680 ;  /* 0x009896800000895d */ /* 0x004fea0003900000 */
[----:B------:R-:W2:Y:S02]  /*1fed0*/  @!P0 SYNCS.PHASECHK.TRANS64 P0, [R3+URZ+0x28c40], R2 ;  /* 0x028c4002030085a7 */ /* 0x000ea4000800007f */
[----:B--2---:R-:W-:Y:S05]  /*1fee0*/  @!P0 BRA `(.L_x_7970) ;  /* 0xfffffffc00f08947 */ /* 0x004fea000383ffff */
[----:B------:R-:W-:Y:S05]  /*1fef0*/  BRA `(.L_x_8076) ;  /* 0xffffffc4006c7947 */ /* 0x000fea000383ffff */
.L_x_7975:
[----:B--2---:R2:W3:Y:S02]  /*1ff00*/  SYNCS.PHASECHK.TRANS64.TRYWAIT P0, [R3+URZ+0x28c60], R2 ;  /* 0x028c6002030075a7 */ /* 0x0044e4000800017f */
[----:B---3--:R-:W-:Y:S05]  /*1ff10*/  @!P0 NANOSLEEP.SYNCS 0x989680 ;  /* 0x009896800000895d */ /* 0x008fea0003900000 */
[----:B------:R-:W3:Y:S02]  /*1ff20*/  @!P0 SYNCS.PHASECHK.TRANS64 P0, [R3+URZ+0x28c60], R2 ;  /* 0x028c6002030085a7 */ /* 0x000ee4000800007f */
[----:B---3--:R-:W-:Y:S05]  /*1ff30*/  @!P0 BRA `(.L_x_7975) ;  /* 0xfffffffc00f08947 */ /* 0x008fea000383ffff */
[----:B------:R-:W-:Y:S05]  /*1ff40*/  BRA `(.L_x_8077) ;  /* 0xffffffc400ec7947 */ /* 0x000fea000383ffff */
.L_x_7991:
        /* <DEDUP_REMOVED lines=9> */
.L_x_8079:
[----:B------:R-:W-:Y:S05]  /*1ffe0*/  BSYNC B0 ;  /* 0x0000000000007941 */ /* 0x000fea0003800000 */
.L_x_8078:
        /* <DEDUP_REMOVED lines=9> */
.L_x_8080:
        /* <DEDUP_REMOVED lines=26> */
.L_x_8081:
        /* <DEDUP_REMOVED lines=8> */
.L_x_8082:
        /* <DEDUP_REMOVED lines=8> */
.L_x_8083:
        /* <DEDUP_REMOVED lines=8> */
.L_x_8084:
        /* <DEDUP_REMOVED lines=8> */
.L_x_8085:
        /* <DEDUP_REMOVED lines=9> */
.L_x_8086:
[----:B------:R-:W-:Y:S01]  /*204b0*/  IMAD.MOV.U32 R9, RZ, RZ, R14 ;  /* 0x000000ffff097224 */ /* 0x000fe200078e000e */
[----:B------:R-:W-:Y:S06]  /*204c0*/  BRA `(.L_x_8087) ;  /* 0xffffffd0002c7947 */ /* 0x000fec000383ffff */
.L_x_7994:
        /* <DEDUP_REMOVED lines=8> */
.L_x_8089:
[----:B------:R-:W-:Y:S05]  /*20550*/  BSYNC B0 ;  /* 0x0000000000007941 */ /* 0x000fea0003800000 */
.L_x_8088:
        /* <DEDUP_REMOVED lines=10> */
.L_x_8090:
        /* <DEDUP_REMOVED lines=8> */
.L_x_8091:
        /* <DEDUP_REMOVED lines=8> */
.L_x_8092:
        /* <DEDUP_REMOVED lines=8> */
.L_x_8093:
        /* <DEDUP_REMOVED lines=9> */
.L_x_8094:
[----:B------:R-:W-:Y:S01]  /*20810*/  IMAD.MOV.U32 R9, RZ, RZ, R14 ;  /* 0x000000ffff097224 */ /* 0x000fe200078e000e */
[----:B------:R-:W-:Y:S06]  /*20820*/  BRA `(.L_x_8095) ;  /* 0xffffffd000007947 */ /* 0x000fec000383ffff */
.L_x_7996:
[----:B------:R-:W-:Y:S01]  /*20830*/  BSSY B0, `(.L_x_8096) ;  /* 0x0000006000007945 */ /* 0x000fe20003800000 */
[----:B------:R-:W-:Y:S01]  /*20840*/  PLOP3.LUT P6, PT, P6, PT, PT, 0x8, 0x0 ;  /* 0x000000000000781c */ /* 0x000fe200037ce170 */
[----:B------:R-:W-:-:S12]  /*20850*/  IMAD.MOV.U32 R15, RZ, RZ, -0x1 ;  /* 0xffffffffff0f7424 */ /* 0x000fd800078e00ff */
[----:B0-----:R-:W-:Y:S05]  /*20860*/  WARPSYNC.COLLECTIVE R15, `(.L_x_8097) ;  /* 0x000000000f087348 */ /* 0x001fea0003c00000 */
[----:B------:R-:W-:Y:S01]  /*20870*/  VOTE.ANY R14, PT, P6 ;  /* 0x00000000000e7806 */ /* 0x000fe200030e0100 */
[----:B0-----:R-:W-:Y:S06]  /*20880*/  ENDCOLLECTIVE ;  /* 0x000000000000791b */ /* 0x001fec0003800000 */
.L_x_8097:
[----:B------:R-:W-:Y:S05]  /*20890*/  BSYNC B0 ;  /* 0x0000000000007941 */ /* 0x000fea0003800000 */
.L_x_8096:
        /* <DEDUP_REMOVED lines=10> */
.L_x_8098:
[----:B------:R-:W-:Y:S02]  /*20940*/  IMAD.MOV.U32 R13, RZ, RZ, R6 ;  /* 0x000000ffff0d7224 */ /* 0x000fe400078e0006 */
[----:B------:R-:W-:-:S07]  /*20950*/  IMAD.MOV.U32 R4, RZ, RZ, R14 ;  /* 0x000000ffff047224 */ /* 0x000fce00078e000e */
[----:B------:R-:W-:Y:S05]  /*20960*/  WARPSYNC.COLLECTIVE R15, `(.L_x_8099) ;  /* 0x000000000f087348 */ /* 0x000fea0003c00000 */
[----:B------:R0:W1:Y:S02]  /*20970*/  SHFL.IDX P6, R14, R13, R12, R11 ;  /* 0x0000000c0d0e7389 */ /* 0x00006400000c000b */
[----:B01----:R-:W-:Y:S01]  /*20980*/  ENDCOLLECTIVE ;  /* 0x000000000000791b */ /* 0x003fe20003800000 */
.L_x_8099:
[----:B------:R-:W-:Y:S02]  /*20990*/  IMAD.MOV.U32 R6, RZ, RZ, R14 ;  /* 0x000000ffff067224 */ /* 0x000fe400078e000e */
[----:B------:R-:W-:-:S05]  /*209a0*/  IMAD.IADD R10, R7, 0x1, R10 ;  /* 0x00000001070a7824 */ /* 0x000fca00078e020a */
[----:B------:R0:W-:Y:S01]  /*209b0*/  STL [R1+0xc], R10 ;  /* 0x00000c0a01007387 */ /* 0x0001e20000100800 */
[----:B------:R-:W-:Y:S05]  /*209c0*/  BRA `(.L_x_8100) ;  /* 0xffffffcc00e07947 */ /* 0x000fea000383ffff */
.L_x_7998:
        /* <DEDUP_REMOVED lines=8> */
.L_x_8102:
[----:B------:R-:W-:Y:S05]  /*20a50*/  BSYNC B0 ;  /* 0x0000000000007941 */ /* 0x000fea0003800000 */
.L_x_8101:
[----:B------:R-:W-:Y:S01]  /*20a60*/  IMAD.MOV.U32 R8, RZ, RZ, R14 ;  /* 0x000000ffff087224 */ /* 0x000fe200078e000e */
[----:B------:R-:W-:Y:S06]  /*20a70*/  BRA `(.L_x_7997) ;  /* 0xffffffcc00cc7947 */ /* 0x000fec000383ffff */
.L_x_8004:
[----:B0-----:R0:W1:Y:S02]  /*20a80*/  SYNCS.PHASECHK.TRANS64.TRYWAIT P0, [R0+URZ+0x28c20], R3 ;  /* 0x028c2003000075a7 */ /* 0x001064000800017f */
[----:B-1----:R-:W-:Y:S05]  /*20a90*/  @!P0 NANOSLEEP.SYNCS 0x989680 ;  /* 0x009896800000895d */ /* 0x002fea0003900000 */
[----:B------:R-:W1:Y:S02]  /*20aa0*/  @!P0 SYNCS.PHASECHK.TRANS64 P0, [R0+URZ+0x28c20], R3 ;  /* 0x028c2003000085a7 */ /* 0x000e64000800007f */
[----:B-1----:R-:W-:Y:S05]  /*20ab0*/  @!P0 BRA `(.L_x_8004) ;  /* 0xfffffffc00f08947 */ /* 0x002fea000383ffff */
[----:B------:R-:W-:Y:S05]  /*20ac0*/  BRA `(.L_x_8103) ;  /* 0xffffffd800687947 */ /* 0x000fea000383ffff */
.L_x_8005:
        /* <DEDUP_REMOVED lines=11> */
.L_x_8105:
[----:B------:R-:W-:Y:S05]  /*20b80*/  BSYNC B0 ;  /* 0x0000000000007941 */ /* 0x000fea0003800000 */
.L_x_8104:
[----:B------:R-:W-:Y:S05]  /*20b90*/  BRA `(.L_x_8106) ;  /* 0xffffffd800507947 */ /* 0x000fea000383ffff */
.L_x_8006:
[----:B------:R-:W-:Y:S01]  /*20ba0*/  BSSY B0, `(.L_x_8107) ;  /* 0x0000006000007945 */ /* 0x000fe20003800000 */
[----:B------:R-:W-:-:S07]  /*20bb0*/  IMAD.MOV.U32 R15, RZ, RZ, -0x1 ;  /* 0xffffffffff0f7424 */ /* 0x000fce00078e00ff */
[----:B01----:R-:W-:Y:S05]  /*20bc0*/  WARPSYNC.COLLECTIVE R15, `(.L_x_8108) ;  /* 0x000000000f0c7348 */ /* 0x003fea0003c00000 */
[----:B------:R-:W-:Y:S02]  /*20bd0*/  ELECT P6, UR62, PT ;  /* 0x00000000003e782f */ /* 0x000fe400038c0000 */
[----:B------:R-:W-:Y:S01]  /*20be0*/  MOV R14, UR62 ;  /* 0x0000003e000e7c02 */ /* 0x000fe20008000f00 */
[----:B01----:R-:W-:Y:S10]  /*20bf0*/  ENDCOLLECTIVE ;  /* 0x000000000000791b */ /* 0x003ff40003800000 */
.L_x_8108:
[----:B------:R-:W-:Y:S05]  /*20c00*/  BSYNC B0 ;  /* 0x0000000000007941 */ /* 0x000fea0003800000 */
.L_x_8107:
[----:B------:R-:W-:Y:S05]  /*20c10*/  BRA `(.L_x_8109) ;  /* 0xffffffd800447947 */ /* 0x000fea000383ffff */
.L_x_8008:
[----:B0-----:R0:W1:Y:S02]  /*20c20*/  SYNCS.PHASECHK.TRANS64.TRYWAIT P0, [R6+URZ], R5 ;  /* 0x00000005060075a7 */ /* 0x001064000800017f */
[----:B-1----:R-:W-:Y:S05]  /*20c30*/  @!P0 NANOSLEEP.SYNCS 0x989680 ;  /* 0x009896800000895d */ /* 0x002fea0003900000 */
[----:B------:R-:W1:Y:S02]  /*20c40*/  @!P0 SYNCS.PHASECHK.TRANS64 P0, [R6+URZ], R5 ;  /* 0x00000005060085a7 */ /* 0x000e64000800007f */
[----:B-1----:R-:W-:Y:S05]  /*20c50*/  @!P0 BRA `(.L_x_8008) ;  /* 0xfffffffc00f08947 */ /* 0x002fea000383ffff */
[----:B------:R-:W-:Y:S05]  /*20c60*/  BRA `(.L_x_8110) ;  /* 0xffffffd800807947 */ /* 0x000fea000383ffff */
.L_x_8009:
[----:B-1----:R1:W2:Y:S02]  /*20c70*/  SYNCS.PHASECHK.TRANS64.TRYWAIT P0, [R7+URZ], R2 ;  /* 0x00000002070075a7 */ /* 0x0022a4000800017f */
[----:B--2---:R-:W-:Y:S05]  /*20c80*/  @!P0 NANOSLEEP.SYNCS 0x989680 ;  /* 0x009896800000895d */ /* 0x004fea0003900000 */
[----:B------:R-:W2:Y:S02]  /*20c90*/  @!P0 SYNCS.PHASECHK.TRANS64 P0, [R7+URZ], R2 ;  /* 0x00000002070085a7 */ /* 0x000ea4000800007f */
[----:B--2---:R-:W-:Y:S05]  /*20ca0*/  @!P0 BRA `(.L_x_8009) ;  /* 0xfffffffc00f08947 */ /* 0x004fea000383ffff */
[----:B------:R-:W-:Y:S05]  /*20cb0*/  BRA `(.L_x_8111) ;  /* 0xffffffd800747947 */ /* 0x000fea000383ffff */
.L_x_8011:
[----:B--2---:R2:W3:Y:S02]  /*20cc0*/  SYNCS.PHASECHK.TRANS64.TRYWAIT P0, [R4+URZ], R5 ;  /* 0x00000005040075a7 */ /* 0x0044e4000800017f */
[----:B---3--:R-:W-:Y:S05]  /*20cd0*/  @!P0 NANOSLEEP.SYNCS 0x989680 ;  /* 0x009896800000895d */ /* 0x008fea0003900000 */
[----:B------:R-:W3:Y:S02]  /*20ce0*/  @!P0 SYNCS.PHASECHK.TRANS64 P0, [R4+URZ], R5 ;  /* 0x00000005040085a7 */ /* 0x000ee4000800007f */
[----:B---3--:R-:W-:Y:S05]  /*20cf0*/  @!P0 BRA `(.L_x_8011) ;  /* 0xfffffffc00f08947 */ /* 0x008fea000383ffff */
[----:B------:R-:W-:Y:S05]  /*20d00*/  BRA `(.L_x_8112) ;  /* 0xffffffd8007c7947 */ /* 0x000fea000383ffff */
.L_x_8113:
        /* <DEDUP_REMOVED lines=15> */
.L_x_15011:


//--------------------- .text._ZN7cutlass13device_kernelIN5flash11enable_sm90INS1_16FlashAttnFwdSm90INS1_25CollectiveMainloopFwdSm90ILi2EN4cute5tupleIJNS5_1CILi1EEES8_S8_EEENS6_IJNS7_ILi64EEESA_SA_EEELi512ENS_10bfloat16_tEfNS_4arch4Sm90ELb1ELb0ELb0ELb1ELb0ELb0ELb1ELb0ELb0ELb1ELb1ELb0EEENS1_21CollectiveEpilogueFwdINS6_IJSA_NS7_ILi512EEESA_EEES9_SC_SE_Li256ELb1ELb1ELb1ELb0EEENS1_36VarlenDynamicPersistentTileSchedulerILi64ELi64ELi256ELi128ELb1ELb1ELb1ELb1ELb1ELb1EEEEEEEEEvNT_6ParamsE --------------------------
	.section	.text._ZN7cutlass13device_kernelIN5flash11enable_sm90INS1_16FlashAttnFwdSm90INS1_25CollectiveMainloopFwdSm90ILi2EN4cute5tupleIJNS5_1CILi1EEES8_S8_EEENS6_IJNS7_ILi64EEESA_SA_EEELi512ENS_10bfloat16_tEfNS_4arch4Sm90ELb1ELb0ELb0ELb1ELb0ELb0ELb1ELb0ELb0ELb1ELb1ELb0EEENS1_21CollectiveEpilogueFwdINS6_IJSA_NS7_ILi512EEESA_EEES9_SC_SE_Li256ELb1ELb1ELb1ELb0EEENS1_36VarlenDynamicPersistentTileSchedulerILi64ELi64ELi256ELi128ELb1ELb1ELb1ELb1ELb1ELb1EEEEEEEEEvNT_6ParamsE,"ax",@progbits
	.align	128
.text._ZN7cutlass13device_kernelIN5flash11enable_sm90INS1_16FlashAttnFwdSm90INS1_25CollectiveMainloopFwdSm90ILi2EN4cute5tupleIJNS5_1CILi1EEES8_S8_EEENS6_IJNS7_ILi64EEESA_SA_EEELi512ENS_10bfloat16_tEfNS_4arch4Sm90ELb1ELb0ELb0ELb1ELb0ELb0ELb1ELb0ELb0ELb1ELb1ELb0EEENS1_21CollectiveEpilogueFwdINS6_IJSA_NS7_ILi512EEESA_EEES9_SC_SE_Li256ELb1ELb1ELb1ELb0EEENS1_36VarlenDynamicPersistentTileSchedulerILi64ELi64ELi256ELi128ELb1ELb1ELb1ELb1ELb1ELb1EEEEEEEEEvNT_6ParamsE:
        .type           _ZN7cutlass13device_kernelIN5flash11enable_sm90INS1_16FlashAttnFwdSm90INS1_25CollectiveMainloopFwdSm90ILi2EN4cute5tupleIJNS5_1CILi1EEES8_S8_EEENS6_IJNS7_ILi64EEESA_SA_EEELi512ENS_10bfloat16_tEfNS_4arch4Sm90ELb1ELb0ELb0ELb1ELb0ELb0ELb1ELb0ELb0ELb1ELb1ELb0EEENS1_21CollectiveEpilogueFwdINS6_IJSA_NS7_ILi512EEESA_EEES9_SC_SE_Li256ELb1ELb1ELb1ELb0EEENS1_36VarlenDynamicPersistentTileSchedulerILi64ELi64ELi256ELi128ELb1ELb1ELb1ELb1ELb1ELb1EEEEEEEEEvNT_6ParamsE,@function
        .size           _ZN7cutlass13device_kernelIN5flash11enable_sm90INS1_16FlashAttnFwdSm90INS1_25CollectiveMainloopFwdSm90ILi2EN4cute5tupleIJNS5_1CILi1EEES8_S8_EEENS6_IJNS7_ILi64EEESA_SA_EEELi512ENS_10bfloat16_tEfNS_4arch4Sm90ELb1ELb0ELb0ELb1ELb0ELb0ELb1ELb0ELb0ELb1ELb1ELb0EEENS1_21CollectiveEpilogueFwdINS6_IJSA_NS7_ILi512EEESA_EEES9_SC_SE_Li256ELb1ELb1ELb1ELb0EEENS1_36VarlenDynamicPersistentTileSchedulerILi64ELi64ELi256ELi128ELb1ELb1ELb1ELb1ELb1ELb1EEEEEEEEEvNT_6ParamsE,(.L_x_15012 - _ZN7cutlass13device_kernelIN5flash11enable_sm90INS1_16FlashAttnFwdSm90INS1_25CollectiveMainloopFwdSm90ILi2EN4cute5tupleIJNS5_1CILi1EEES8_S8_EEENS6_IJNS7_ILi64EEESA_SA_EEELi512ENS_10bfloat16_tEfNS_4arch4Sm90ELb1ELb0ELb0ELb1ELb0ELb0ELb1ELb0ELb0ELb1ELb1ELb0EEENS1_21CollectiveEpilogueFwdINS6_IJSA_NS7_ILi512EEESA_EEES9_SC_SE_Li256ELb1ELb1ELb1ELb0EEENS1_36VarlenDynamicPersistentTileSchedulerILi64ELi64ELi256ELi128ELb1ELb1ELb1ELb1ELb1ELb1EEEEEEEEEvNT_6ParamsE)
        .other          _ZN7cutlass13device_kernelIN5flash11enable_sm90INS1_16FlashAttnFwdSm90INS1_25CollectiveMainloopFwdSm90ILi2EN4cute5tupleIJNS5_1CILi1EEES8_S8_EEENS6_IJNS7_ILi64EEESA_SA_EEELi512ENS_10bfloat16_tEfNS_4arch4Sm90ELb1ELb0ELb0ELb1ELb0ELb0ELb1ELb0ELb0ELb1ELb1ELb0EEENS1_21CollectiveEpilogueFwdINS6_IJSA_NS7_ILi512EEESA_EEES9_SC_SE_Li256ELb1ELb1ELb1ELb0EEENS1_36VarlenDynamicPersistentTileSchedulerILi64ELi64ELi256ELi128ELb1ELb1ELb1ELb1ELb1ELb1EEEEEEEEEvNT_6ParamsE,@"STO_CUDA_ENTRY STV_DEFAULT"
_ZN7cutlass13device_kernelIN5flash11enable_sm90INS1_16FlashAttnFwdSm90INS1_25CollectiveMainloopFwdSm90ILi2EN4cute5tupleIJNS5_1CILi1EEES8_S8_EEENS6_IJNS7_ILi64EEESA_SA_EEELi512ENS_10bfloat16_tEfNS_4arch4Sm90ELb1ELb0ELb0ELb1ELb0ELb0ELb1ELb0ELb0ELb1ELb1ELb0EEENS1_21CollectiveEpilogueFwdINS6_IJSA_NS7_ILi512EEESA_EEES9_SC_SE_Li256ELb1ELb1ELb1ELb0EEENS1_36VarlenDynamicPersistentTileSchedulerILi64ELi64ELi256ELi128ELb1ELb1ELb1ELb1ELb1ELb1EEEEEEEEEvNT_6ParamsE:
        /* <DEDUP_REMOVED lines=18> */
.L_x_8115:
[----:B------:R-:W-:Y:S05]  /*0120*/  BSYNC B0 ;  /* 0x0000000000007941 */ /* 0x000fea0003800000 */
.L_x_8114:
        /* <DEDUP_REMOVED lines=39> */
.L_x_8116:
        /* <DEDUP_REMOVED lines=22> */
.L_x_8117:
        /* <DEDUP_REMOVED lines=18> */
.L_x_8118:
        /* <DEDUP_REMOVED lines=22> */
.L_x_8119:
        /* <DEDUP_REMOVED lines=22> */
.L_x_8120:
[----:B------:R-:W-:Y:S01]  /*08e0*/  PLOP3.LUT P0, PT, PT, PT, UP0, 0x80, 0x0 ;  /* 0x000000000000781c */ /* 0x000fe20003f0f008 */
[----:B------:R-:W-:Y:S01]  /*08f0*/  UMOV UR36, 0x1 ;  /* 0x0000000100247882 */ /* 0x000fe20000000000 */
[----:B------:R-:W-:Y:S01]  /*0900*/  NOP ;  /* 0x0000000000007918 */ /* 0x000fe20000000000 */
[----:B------:R-:W-:Y:S01]  /*0910*/  USEL UR36, UR36, 0x2, !UP0 ;  /* 0x0000000224247887 */ /* 0x000fe2000c000000 */
[----:B------:R-:W-:Y:S01]  /*0920*/  ULDC.64 UR38, c[0x0][0x208] ;  /* 0x0000820000267ab9 */ /* 0x000fe20000000a00 */
[----:B0123--:R-:W-:Y:S08]  /*0930*/  BAR.SYNC.DEFER_BLOCKING 0x0 ;  /* 0x0000000000007b1d */ /* 0x00fff00000010000 */
[----:B------:R-:W-:Y:S05]  /*0940*/  @!P0 BRA `(.L_x_8121) ;  /* 0x0000011400a48947 */ /* 0x000fea0003800000 */
.L_x_8122:
        /* <DEDUP_REMOVED lines=25> */
[----:B------:R-:W-:-:S03]  /*0ae0*/  UMOV UR40, URZ ;  /* 0x0000003f00287c82 */ /* 0x000fc60008000000 */
        /* <DEDUP_REMOVED lines=8> */
[----:B------:R-:W-:Y:S01]  /*0b70*/  LEA.HI R0, R0, R7, RZ, 0x1 ;  /* 0x0000000700007211 */ /* 0x000fe200078f08ff */
[----:B------:R-:W-:Y:S01]  /*0b80*/  IMAD.IADD R3, R6, 0x1, -R3 ;  /* 0x0000000106037824 */ /* 0x000fe200078e0a03 */
[----:B------:R-:W-:Y:S01]  /*0b90*/  LOP3.LUT R13, R8, 0xfffffff8, RZ, 0xc0, !PT ;  /* 0xfffffff8080d7812 */ /* 0x000fe200078ec0ff */
[C---:B------:R-:W-:Y:S01]  /*0ba0*/  IMAD.IADD R15, R6.reuse, 0x1, -R15 ;  /* 0x00000001060f7824 */ /* 0x040fe200078e0a0f */
[----:B------:R-:W-:Y:S02]  /*0bb0*/  LOP3.LUT R11, R5, 0xffffff80, RZ, 0xc0, !PT ;  /* 0xffffff80050b7812 */ /* 0x000fe400078ec0ff */
[--C-:B------:R-:W-:Y:S01]  /*0bc0*/  SHF.R.S32.HI R4, RZ, 0x5, R2.reuse ;  /* 0x00000005ff047819 */ /* 0x100fe20000011402 */
[C---:B------:R-:W-:Y:S01]  /*0bd0*/  IMAD.IADD R13, R6.reuse, 0x1, -R13 ;  /* 0x00000001060d7824 */ /* 0x040fe200078e0a0d */
[----:B------:R-:W-:Y:S01]  /*0be0*/  SHF.R.S32.HI R9, RZ, 0x1f, R2 ;  /* 0x0000001fff097819 */ /* 0x000fe20000011402 */
[----:B------:R-:W-:Y:S01]  /*0bf0*/  IMAD.IADD R11, R6, 0x1, -R11 ;  /* 0x00000001060b7824 */ /* 0x000fe200078e0a0b */
[----:B------:R-:W-:-:S02]  /*0c00*/  LOP3.LUT R0, R0, 0x1ffffffe, RZ, 0xc0, !PT ;  /* 0x1ffffffe00007812 */ /* 0x000fc400078ec0ff */
[----:B------:R-:W-:Y:S02]  /*0c10*/  SHF.R.S32.HI R2, RZ, 0x1f, R3 ;  /* 0x0000001fff027819 */ /* 0x000fe40000011403 */
[----:B------:R-:W-:Y:S01]  /*0c20*/  LEA.HI R9, R9, R4, RZ, 0x2 ;  /* 0x0000000409097211 */ /* 0x000fe200078f10ff */
[----:B------:R-:W-:Y:S01]  /*0c30*/  IMAD.IADD R0, R7, 0x1, -R0 ;  /* 0x0000000107007824 */ /* 0x000fe200078e0a00 */
[----:B------:R-:W-:Y:S02]  /*0c40*/  LEA.HI R6, R15, R15, RZ, 0x1 ;  /* 0x0000000f0f067211 */ /* 0x000fe400078f08ff */
[----:B------:R-:W-:Y:S01]  /*0c50*/  LEA.HI R7, R2, R3, RZ, 0x3 ;  /* 0x0000000302077211 */ /* 0x000fe200078f18ff */
[----:B------:R-:W-:Y:S01]  /*0c60*/  IMAD.SHL.U32 R0, R0, 0x8, RZ ;  /* 0x0000000800007824 */ /* 0x000fe200078e00ff */
[----:B------:R-:W-:Y:S02]  /*0c70*/  SHF.R.S32.HI R230, RZ, 0x7, R5 ;  /* 0x00000007ffe67819 */ /* 0x000fe40000011405 */
[----:B------:R-:W-:-:S02]  /*0c80*/  LOP3.LUT R9, R9, 0x3ffffc, RZ, 0xc0, !PT ;  /* 0x003ffffc09097812 */ /* 0x000fc400078ec0ff */
[----:B------:R-:W-:Y:S01]  /*0c90*/  LOP3.LUT R6, R6, 0x1ffffffe, RZ, 0xc0, !PT ;  /* 0x1ffffffe06067812 */ /* 0x000fe200078ec0ff */
[----:B------:R-:W-:Y:S01]  /*0ca0*/  IMAD R10, R230, 0x100, R3 ;  /* 0x00000100e60a7824 */ /* 0x000fe200078e0203 */
[----:B------:R-:W-:Y:S01]  /*0cb0*/  SHF.R.S32.HI R2, RZ, 0x1f, R11 ;  /* 0x0000001fff027819 */ /* 0x000fe2000001140b */
[----:B------:R-:W-:Y:S01]  /*0cc0*/  IMAD.IADD R9, R4, 0x1, -R9 ;  /* 0x0000000104097824 */ /* 0x000fe200078e0a09 */
[C---:B------:R-:W-:Y:S01]  /*0cd0*/  LOP3.LUT R8, R7.reuse, 0xfffffff8, RZ, 0xc0, !PT ;  /* 0xfffffff807087812 */ /* 0x040fe200078ec0ff */
[----:B------:R-:W-:Y:S01]  /*0ce0*/  IMAD.SHL.U32 R7, R7, 0x40, RZ ;  /* 0x0000004007077824 */ /* 0x000fe200078e00ff */
[----:B------:R-:W-:Y:S01]  /*0cf0*/  LEA.HI R5, R5, R230, RZ, 0x1 ;  /* 0x000000e605057211 */ /* 0x000fe200078f08ff */
[----:B------:R-:W-:Y:S01]  /*0d00*/  IMAD.IADD R15, R15, 0x1, -R6 ;  /* 0x000000010f0f7824 */ /* 0x000fe200078e0a06 */
[CC--:B------:R-:W-:Y:S01]  /*0d10*/  LEA.HI R6, R2.reuse, R11.reuse, RZ, 0x2 ;  /* 0x0000000b02067211 */ /* 0x0c0fe200078f10ff */
[----:B------:R-:W-:Y:S01]  /*0d20*/  IMAD.IADD R8, R3, 0x1, -R8 ;  /* 0x0000000103087824 */ /* 0x000fe200078e0a08 */
[----:B------:R-:W-:Y:S01]  /*0d30*/  LEA.HI R3, R2, R11, RZ, 0x5 ;  /* 0x0000000b02037211 */ /* 0x000fe200078f28ff */
[----:B------:R-:W-:Y:S01]  /*0d40*/  IMAD R17, R9, 0x10, R10 ;  /* 0x0000001009117824 */ /* 0x000fe200078e020a */
[----:B------:R-:W-:-:S02]  /*0d50*/  LOP3.LUT R9, R7, 0x7ffffe00, RZ, 0xc0, !PT ;  /* 0x7ffffe0007097812 */ /* 0x000fc400078ec0ff */
[----:B------:R-:W-:Y:S02]  /*0d60*/  LOP3.LUT R10, R6, 0x7ffffffc, RZ, 0xc0, !PT ;  /* 0x7ffffffc060a7812 */ /* 0x000fe400078ec0ff */
[--C-:B------:R-:W-:Y:S01]  /*0d70*/  SHF.R.S32.HI R2, RZ, 0x2, R6.reuse ;  /* 0x00000002ff027819 */ /* 0x100fe20000011406 */
[----:B------:R-:W-:Y:S01]  /*0d80*/  IMAD R4, R4, 0x400, R9 ;  /* 0x0000040004047824 */ /* 0x000fe200078e0209 */
[----:B------:R-:W-:Y:S01]  /*0d90*/  SHF.R.S32.HI R7, RZ, 0x1f, R6 ;  /* 0x0000001fff077819 */ /* 0x000fe20000011406 */
[----:B------:R-:W-:Y:S01]  /*0da0*/  IMAD.SHL.U32 R6, R8, 0x40, RZ ;  /* 0x0000004008067824 */ /* 0x000fe200078e00ff */
[----:B------:R-:W-:Y:S01]  /*0db0*/  LOP3.LUT R5, R5, 0xfffffe, RZ, 0xc0, !PT ;  /* 0x00fffffe05057812 */ /* 0x000fe200078ec0ff */
[----:B------:R-:W-:Y:S01]  /*0dc0*/  IMAD.IADD R10, R11, 0x1, -R10 ;  /* 0x000000010b0a7824 */ /* 0x000fe200078e0a0a */
[----:B------:R-:W-:Y:S02]  /*0dd0*/  LEA.HI R7, R7, R2, RZ, 0x3 ;  /* 0x0000000207077211 */ /* 0x000fe400078f18ff */
[----:B------:R-:W-:Y:S01]  /*0de0*/  LOP3.LUT R9, R6, 0x1c0, RZ, 0xc0, !PT ;  /* 0x000001c006097812 */ /* 0x000fe200078ec0ff */
[----:B------:R-:W-:Y:S01]  /*0df0*/  IMAD.IADD R5, R230, 0x1, -R5 ;  /* 0x00000001e6057824 */ /* 0x000fe200078e0a05 */
[----:B------:R-:W-:Y:S01]  /*0e00*/  LOP3.LUT R7, R7, 0xfffffff8, RZ, 0xc0, !PT ;  /* 0xfffffff807077812 */ /* 0x000fe200078ec0ff */
[--C-:B------:R-:W-:Y:S01]  /*0e10*/  IMAD.U32 R6, R17, 0x40, R0.reuse ;  /* 0x0000004011067824 */ /* 0x100fe200078e0000 */
[----:B------:R-:W-:Y:S01]  /*0e20*/  LOP3.LUT R0, R9, 0x8, R0, 0xf8, !PT ;  /* 0x0000000809007812 */ /* 0x000fe200078ef800 */
[----:B------:R-:W-:Y:S01]  /*0e30*/  IMAD.SHL.U32 R11, R5, 0x100, RZ ;  /* 0x00000100050b7824 */ /* 0x000fe200078e00ff */
[----:B------:R-:W-:Y:S01]  /*0e40*/  SHF.R.U32.HI R9, RZ, 0x3, R9 ;  /* 0x00000003ff097819 */ /* 0x000fe20000011609 */
[----:B------:R-:W-:Y:S01]  /*0e50*/  IMAD.SHL.U32 R189, R10, 0x2, RZ ;  /* 0x000000020abd7824 */ /* 0x000fe200078e00ff */
[----:B------:R0:W-:Y:S01]  /*0e60*/  STL [R1+0x6c], R6 ;  /* 0x00006c0601007387 */ /* 0x0001e20000100800 */
[----:B------:R-:W-:Y:S01]  /*0e70*/  R2P PR, R8, 0x6 ;  /* 0x0000000608007804 */ /* 0x000fe20000000000 */
[----:B------:R-:W-:Y:S01]  /*0e80*/  IMAD.SHL.U32 R17, R13, 0x8, RZ ;  /* 0x000000080d117824 */ /* 0x000fe200078e00ff */
[----:B------:R-:W-:Y:S01]  /*0e90*/  LOP3.LUT R9, R0, R9, RZ, 0x3c, !PT ;  /* 0x0000000900097212 */ /* 0x000fe200078e3cff */
[----:B------:R1:W-:Y:S01]  /*0ea0*/  STL [R1+0x68], R11 ;  /* 0x0000680b01007387 */ /* 0x0003e20000100800 */
[----:B------:R-:W-:Y:S01]  /*0eb0*/  IMAD.IADD R22, R189, 0x1, R11 ;  /* 0x00000001bd167824 */ /* 0x000fe200078e020b */
[----:B------:R-:W-:Y:S01]  /*0ec0*/  SHF.R.S32.HI R3, RZ, 0x5, R3 ;  /* 0x00000005ff037819 */ /* 0x000fe20000011403 */
[----:B------:R-:W-:Y:S01]  /*0ed0*/  IMAD.IADD R18, R2, 0x1, -R7 ;  /* 0x0000000102127824 */ /* 0x000fe200078e0a07 */
[----:B------:R-:W-:Y:S01]  /*0ee0*/  SEL R185, R185, 0xffffffe0, !P1 ;  /* 0xffffffe0b9b97807 */ /* 0x000fe20004800000 */
[----:B------:R-:W-:Y:S01]  /*0ef0*/  IMAD.IADD R9, R4, 0x1, R9 ;  /* 0x0000000104097824 */ /* 0x000fe200078e0209 */
[----:B------:R-:W-:Y:S01]  /*0f00*/  SHF.R.S32.HI R0, RZ, 0x1f, R22 ;  /* 0x0000001fff007819 */ /* 0x000fe20000011416 */
[----:B------:R-:W-:-:S02]  /*0f10*/  VIADD R194, R17, 0x40 ;  /* 0x0000004011c27836 */ /* 0x000fc40000000000 */
[C---:B------:R-:W-:Y:S02]  /*0f20*/  VIADD R227, R22.reuse, 0x8 ;  /* 0x0000000816e37836 */ /* 0x040fe40000000000 */
[C---:B------:R-:W-:Y:S02]  /*0f30*/  VIADD R226, R22.reuse, 0x10 ;  /* 0x0000001016e27836 */ /* 0x040fe40000000000 */
[C---:B------:R-:W-:Y:S01]  /*0f40*/  VIADD R224, R22.reuse, 0x20 ;  /* 0x0000002016e07836 */ /* 0x040fe20000000000 */
[----:B------:R-:W-:Y:S01]  /*0f50*/  SHF.R.S32.HI R0, RZ, 0x1f, R227 ;  /* 0x0000001fff007819 */ /* 0x000fe200000114e3 */
[----:B------:R-:W-:Y:S02]  /*0f60*/  IMAD R23, R9, 0x2, R16 ;  /* 0x0000000209177824 */ /* 0x000fe400078e0210 */
[C---:B------:R-:W-:Y:S01]  /*0f70*/  VIADD R225, R22.reuse, 0x18 ;  /* 0x0000001816e17836 */ /* 0x040fe20000000000 */
[----:B------:R-:W-:Y:S01]  /*0f80*/  SHF.R.S32.HI R0, RZ, 0x1f, R224 ;  /* 0x0000001fff007819 */ /* 0x000fe200000114e0 */
[----:B------:R-:W-:-:S02]  /*0f90*/  VIADD R223, R22, 0x28 ;  /* 0x0000002816df7836 */ /* 0x000fc40000000000 */
        /* <DEDUP_REMOVED lines=61> */
[----:B0-----:R-:W-:-:S02]  /*1370*/  IMAD.MOV.U32 R6, RZ, RZ, R14 ;  /* 0x000000ffff067224 */ /* 0x001fc400078e000e */
[----:B------:R-:W-:Y:S02]  /*1380*/  IMAD.MOV.U32 R2, RZ, RZ, RZ ;  /* 0x000000ffff027224 */ /* 0x000fe400078e00ff */
[----:B------:R-:W-:Y:S02]  /*1390*/  VIADD R193, R17, 0x80 ;  /* 0x0000008011c17836 */ /* 0x000fe40000000000 */
[----:B------:R-:W-:Y:S02]  /*13a0*/  IMAD R190, R15, 0x8, R18 ;  /* 0x000000080fbe7824 */ /* 0x000fe400078e0212 */
[----:B-1----:R-:W-:-:S07]  /*13b0*/  IMAD.IADD R185, R185, 0x1, R184 ;  /* 0x00000001b9b97824 */ /* 0x002fce00078e02b8 */
.L_x_8178:
[----:B------:R-:W-:Y:S01]  /*13c0*/  ULDC.64 UR6, c[0x0][0xd88] ;  /* 0x0003620000067ab9 */ /* 0x000fe20000000a00 */
[----:B------:R-:W-:Y:S01]  /*13d0*/  ULDC.64 UR8, c[0x0][0xb10] ;  /* 0x0002c40000087ab9 */ /* 0x000fe20000000a00 */
[----:B------:R-:W-:Y:S01]  /*13e0*/  UIMAD.WIDE UR6, UR5, 0x4, UR6 ;  /* 0x00000004050678a5 */ /* 0x000fe2000f8e0206 */
[----:B0-----:R-:W0:Y:S05]  /*13f0*/  LDC R188, c[0x0][0x288] ;  /* 0x0000a200ffbc7b82 */ /* 0x001e2a0000000800 */
[----:B-1234-:R-:W-:Y:S02]  /*1400*/  IMAD.U32 R8, RZ, RZ, UR6 ;  /* 0x00000006ff087e24 */ /* 0x01efe4000f8e00ff */
[----:B------:R-:W-:Y:S01]  /*1410*/  IMAD.U32 R9, RZ, RZ, UR7 ;  /* 0x00000007ff097e24 */ /* 0x000fe2000f8e00ff */
[----:B------:R-:W-:Y:S01]  /*1420*/  ULDC.64 UR6, c[0x0][0xb20] ;  /* 0x0002c80000067ab9 */ /* 0x000fe20000000a00 */
[----:B-----5:R-:W1:Y:S03]  /*1430*/  LDC.64 R12, c[0x0][0x418] ;  /* 0x00010600ff0c7b82 */ /* 0x020e660000000a00 */
[----:B------:R-:W2:Y:S01]  /*1440*/  LDG.E R191, desc[UR38][R8.64] ;  /* 0x0000002608bf7981 */ /* 0x000ea2000c1e1900 */
[----:B------:R-:W-:Y:S01]  /*1450*/  ISETP.NE.U32.AND P1, PT, RZ, UR6, PT ;  /* 0x00000006ff007c0c */ /* 0x000fe2000bf25070 */
[----:B------:R-:W-:Y:S01]  /*1460*/  IMAD.MOV.U32 R10, RZ, RZ, RZ ;  /* 0x000000ffff0a7224 */ /* 0x000fe200078e00ff */
[----:B------:R-:W-:-:S02]  /*1470*/  ISETP.NE.U32.AND P0, PT, RZ, UR8, PT ;  /* 0x00000008ff007c0c */ /* 0x000fc4000bf05070 */
[----:B------:R-:W-:Y:S01]  /*1480*/  ISETP.NE.AND.EX P1, PT, RZ, UR7, PT, P1 ;  /* 0x00000007ff007c0c */ /* 0x000fe2000bf25310 */
[----:B------:R-:W3:Y:S01]  /*1490*/  LDC R3, c[0x0][0x424] ;  /* 0x00010900ff037b82 */ /* 0x000ee20000000800 */
[----:B------:R-:W-:-:S07]  /*14a0*/  ISETP.NE.AND.EX P0, PT, RZ, UR9, PT, P0 ;  /* 0x00000009ff007c0c */ /* 0x000fce000bf05300 */
[----:B------:R-:W4:Y:S01]  /*14b0*/  LDC R14, c[0x0][0x2f0] ;  /* 0x0000bc00ff0e7b82 */ /* 0x000f220000000800 */
[----:B--2---:R-:W-:-:S03]  /*14c0*/  SHF.R.S32.HI R196, RZ, 0x1f, R191 ;  /* 0x0000001fffc47819 */ /* 0x004fc600000114bf */
[----:B------:R-:W-:-:S04]  /*14d0*/  @P1 LEA R4, P2, R191, UR6, 0x2 ;  /* 0x00000006bf041c11 */ /* 0x000fc8000f8410ff */
[C---:B------:R-:W-:Y:S02]  /*14e0*/  @P1 LEA.HI.X R5, R191.reuse, UR7, R196, 0x2, P2 ;  /* 0x00000007bf051c11 */ /* 0x040fe400090f14c4 */
[----:B------:R-:W-:-:S03]  /*14f0*/  @P0 LEA R8, P2, R191, UR8, 0x2 ;  /* 0x00000008bf080c11 */ /* 0x000fc6000f8410ff */
[----:B------:R2:W5:Y:S01]  /*1500*/  @P1 LDG.E R10, desc[UR38][R4.64] ;  /* 0x00000026040a1981 */ /* 0x000562000c1e1900 */
[----:B------:R-:W-:Y:S01]  /*1510*/  @P0 LEA.HI.X R9, R191, UR9, R196, 0x2, P2 ;  /* 0x00000009bf090c11 */ /* 0x000fe200090f14c4 */
[----:B------:R-:W-:-:S04]  /*1520*/  ULDC.64 UR8, c[0x0][0xb18] ;  /* 0x0002c60000087ab9 */ /* 0x000fc80000000a00 */
[----:B0-----:R2:W5:Y:S01]  /*1530*/  @P0 LDG.E R188, desc[UR38][R8.64] ;  /* 0x0000002608bc0981 */ /* 0x001562000c1e1900 */
[----:B-1----:R-:W-:Y:S02]  /*1540*/  ISETP.NE.U32.AND P1, PT, R12, RZ, PT ;  /* 0x000000ff0c00720c */ /* 0x002fe40003f25070 */
[----:B------:R-:W-:Y:S02]  /*1550*/  ISETP.NE.U32.AND P2, PT, RZ, UR8, PT ;  /* 0x00000008ff007c0c */ /* 0x000fe4000bf45070 */
[C---:B------:R-:W-:Y:S02]  /*1560*/  LOP3.LUT R0, R6.reuse, 0xff000000, RZ, 0xc0, !PT ;  /* 0xff00000006007812 */ /* 0x040fe400078ec0ff */
[----:B------:R-:W-:Y:S02]  /*1570*/  ISETP.NE.AND.EX P1, PT, R13, RZ, PT, P1 ;  /* 0x000000ff0d00720c */ /* 0x000fe40003f25310 */
[----:B------:R-:W-:Y:S02]  /*1580*/  ISETP.NE.AND.EX P2, PT, RZ, UR9, PT, P2 ;  /* 0x00000009ff007c0c */ /* 0x000fe4000bf45320 */
[----:B------:R-:W-:-:S02]  /*1590*/  LOP3.LUT R192, R6, 0xffff, RZ, 0xc0, !PT ;  /* 0x0000ffff06c07812 */ /* 0x000fc400078ec0ff */
[----:B------:R-:W-:Y:S02]  /*15a0*/  LOP3.LUT R195, R6, 0xff0000, RZ, 0xc0, !PT ;  /* 0x00ff000006c37812 */ /* 0x000fe400078ec0ff */
[----:B------:R-:W-:Y:S02]  /*15b0*/  SHF.R.U32.HI R0, RZ, 0x8, R0 ;  /* 0x00000008ff007819 */ /* 0x000fe40000011600 */
[----:B---3--:R-:W-:Y:S01]  /*15c0*/  SEL R3, R3, 0x1, P1 ;  /* 0x0000000103037807 */ /* 0x008fe20000800000 */
[----:B--2-4-:R-:W-:Y:S06]  /*15d0*/  @P0 BRA `(.L_x_8123) ;  /* 0x0000000000240947 */ /* 0x014fec0003800000 */
        /* <DEDUP_REMOVED lines=9> */
.L_x_8123:
[----:B------:R-:W-:Y:S01]  /*1670*/  LEA.HI R195, R195, R0, RZ, 0x10 ;  /* 0x00000000c3c37211 */ /* 0x000fe200078f80ff */
[----:B------:R-:W-:Y:S01]  /*1680*/  IMAD R187, R3, R14, RZ ;  /* 0x0000000e03bb7224 */ /* 0x000fe200078e02ff */
[----:B------:R-:W-:Y:S06]  /*1690*/  @!P2 BRA `(.L_x_8124) ;  /* 0x000000000010a947 */ /* 0x000fec0003800000 */
[----:B------:R-:W-:-:S04]  /*16a0*/  LEA R4, P0, R191, UR8, 0x2 ;  /* 0x00000008bf047c11 */ /* 0x000fc8000f8010ff */
[----:B------:R-:W-:-:S05]  /*16b0*/  LEA.HI.X R5, R191, UR9, R196, 0x2, P0 ;  /* 0x00000009bf057c11 */ /* 0x000fca00080f14c4 */
[----:B------:R0:W5:Y:S01]  /*16c0*/  LDG.E R187, desc[UR38][R4.64] ;  /* 0x0000002604bb7981 */ /* 0x000162000c1e1900 */
[----:B------:R-:W-:Y:S05]  /*16d0*/  BRA `(.L_x_8125) ;  /* 0x0000000000247947 */ /* 0x000fea0003800000 */
.L_x_8124:
        /* <DEDUP_REMOVED lines=9> */
.L_x_8125:
[----:B------:R-:W-:Y:S01]  /*1770*/  UISETP.NE.AND UP0, UPT, UR41, 0x1, UPT ;  /* 0x000000012900788c */ /* 0x000fe2000bf05270 */
[----:B-----5:R-:W-:Y:S01]  /*1780*/  IMAD.IADD R187, R187, 0x1, -R10 ;  /* 0x00000001bbbb7824 */ /* 0x020fe200078e0a0a */
[----:B------:R-:W-:-:S03]  /*1790*/  USHF.L.U32 UR42, UR4, 0x6, URZ ;  /* 0x00000006042a7899 */ /* 0x000fc6000800063f */
[----:B------:R-:W-:Y:S01]  /*17a0*/  VIADD R0, R187, 0x3f ;  /* 0x0000003fbb007836 */ /* 0x000fe20000000000 */
[----:B------:R-:W-:-:S04]  /*17b0*/  PLOP3.LUT P0, PT, PT, PT, UP0, 0x80, 0x0 ;  /* 0x000000000000781c */ /* 0x000fc80003f0f008 */
[----:B------:R-:W-:-:S04]  /*17c0*/  SHF.R.S32.HI R3, RZ, 0x1f, R0 ;  /* 0x0000001fff037819 */ /* 0x000fc80000011400 */
[----:B------:R-:W-:-:S04]  /*17d0*/  LEA.HI R3, R3, R0, RZ, 0x6 ;  /* 0x0000000003037211 */ /* 0x000fc800078f30ff */
[----:B------:R-:W-:Y:S01]  /*17e0*/  SHF.R.S32.HI R6, RZ, 0x6, R3 ;  /* 0x00000006ff067819 */ /* 0x000fe20000011403 */
[----:B------:R-:W-:Y:S06]  /*17f0*/  @!P0 BRA `(.L_x_8126) ;  /* 0x0000001c00d88947 */ /* 0x000fec0003800000 */
[----:B------:R-:W1:Y:S01]  /*1800*/  LDC R0, c[0x0][0x448] ;  /* 0x00011200ff007b82 */ /* 0x000e620000000800 */
[----:B------:R-:W-:Y:S01]  /*1810*/  UIADD3 UR4, UR42, 0x3f, URZ ;  /* 0x0000003f2a047890 */ /* 0x000fe2000fffe03f */
[----:B------:R-:W-:Y:S02]  /*1820*/  IADD3 R187, R187, 0x40, -R188 ;  /* 0x00000040bbbb7810 */ /* 0x000fe40007ffe8bc */
[----:B------:R-:W-:Y:S02]  /*1830*/  LOP3.LUT R8, R195, 0xff, RZ, 0xc0, !PT ;  /* 0x000000ffc3087812 */ /* 0x000fe400078ec0ff */
[----:B-1----:R-:W-:Y:S01]  /*1840*/  ISETP.NE.AND P0, PT, R0, 0x1, PT ;  /* 0x000000010000780c */ /* 0x002fe20003f05270 */
[----:B------:R-:W-:-:S12]  /*1850*/  IMAD.U32 R0, RZ, RZ, UR4 ;  /* 0x00000004ff007e24 */ /* 0x000fd8000f8e00ff */
[----:B------:R-:W1:Y:S08]  /*1860*/  @P0 LDC R3, c[0x0][0x44c] ;  /* 0x00011300ff030b82 */ /* 0x000e700000000800 */
[----:B0-----:R-:W0:Y:S01]  /*1870*/  @P0 LDC R4, c[0x0][0x450] ;  /* 0x00011400ff040b82 */ /* 0x001e220000000800 */
[----:B-1----:R-:W-:-:S05]  /*1880*/  @P0 IMAD.HI.U32 R3, R3, UR4, RZ ;  /* 0x0000000403030c27 */ /* 0x002fca000f8e00ff */
[----:B0-----:R-:W-:-:S05]  /*1890*/  @P0 SHF.R.U32.HI R0, RZ, R4, R3 ;  /* 0x00000004ff000219 */ /* 0x001fca0000011603 */
[----:B------:R-:W-:-:S05]  /*18a0*/  IMAD.IADD R0, R187, 0x1, R0 ;  /* 0x00000001bb007824 */ /* 0x000fca00078e0200 */
[----:B------:R-:W-:-:S04]  /*18b0*/  SHF.R.S32.HI R3, RZ, 0x1f, R0 ;  /* 0x0000001fff037819 */ /* 0x000fc80000011400 */
[----:B------:R-:W-:-:S04]  /*18c0*/  LEA.HI R3, R3, R0, RZ, 0x6 ;  /* 0x0000000003037211 */ /* 0x000fc800078f30ff */
[----:B------:R-:W-:-:S04]  /*18d0*/  SHF.R.S32.HI R3, RZ, 0x6, R3 ;  /* 0x00000006ff037819 */ /* 0x000fc80000011403 */
[----:B------:R-:W-:Y:S01]  /*18e0*/  VIMNMX R11, R6, R3, PT ;  /* 0x00000003060b7248 */ /* 0x000fe20003fe0100 */
[----:B------:R-:W-:-:S03]  /*18f0*/  IMAD.MOV.U32 R3, RZ, RZ, RZ ;  /* 0x000000ffff037224 */ /* 0x000fc600078e00ff */
[----:B------:R-:W-:-:S13]  /*1900*/  ISETP.GE.AND P0, PT, R11, 0x1, PT ;  /* 0x000000010b00780c */ /* 0x000fda0003f06270 */
[----:B------:R-:W-:Y:S05]  /*1910*/  @!P0 BRA `(.L_x_8127) ;  /* 0x0000000000788947 */ /* 0x000fea0003800000 */
        /* <DEDUP_REMOVED lines=30> */
.L_x_8127:
        /* <DEDUP_REMOVED lines=82> */
[----:B0-----:R-:W-:-:S04]  /*2020*/  LEA.HI R4, R3, R3, RZ, 0x1 ;  /* 0x0000000303047211 */ /* 0x001fc800078f08ff */
[----:B------:R-:W-:Y:S01]  /*2030*/  LOP3.LUT R4, R4, 0x1fffe, RZ, 0xc0, !PT ;  /* 0x0001fffe04047812 */ /* 0x000fe200078ec0ff */
[----:B------:R-:W-:-:S04]  /*2040*/  WARPGROUP.ARRIVE ;  /* 0x00000000000079c5 */ /* 0x000fc80000000000 */
        /* <DEDUP_REMOVED lines=11> */
[----:B------:R-:W-:-:S02]  /*2100*/  LOP3.LUT R3, R3, 0x2000000, RZ, 0xfc, !PT ;  /* 0x0200000003037812 */ /* 0x000fc400078efcff */
[----:B-1----:R-:W-:Y:S02]  /*2110*/  LOP3.LUT R9, R9, 0x7f, RZ, 0xc0, !PT ;  /* 0x0000007f09097812 */ /* 0x002fe400078ec0ff */
[----:B------:R-:W-:Y:S01]  /*2120*/  R2UR UR12, R7 ;  /* 0x00000000070c72ca */ /* 0x000fe200000e0000 */
[----:B------:R-:W-:Y:S01]  /*2130*/  IMAD R4, R2, 0x1000, R3 ;  /* 0x0000100002047824 */ /* 0x000fe200078e0203 */
[----:B------:R-:W-:Y:S01]  /*2140*/  ISETP.NE.AND P1, PT, R9, RZ, PT ;  /* 0x000000ff0900720c */ /* 0x000fe20003f25270 */
[C---:B------:R-:W-:Y:S02]  /*2150*/  VIADD R7, R5.reuse, 0x4 ;  /* 0x0000000405077836 */ /* 0x040fe40000000000 */
[C---:B------:R-:W-:Y:S01]  /*2160*/  VIADD R6, R4.reuse, 0x80 ;  /* 0x0000008004067836 */ /* 0x040fe20000000000 */
[----:B------:R-:W-:Y:S01]  /*2170*/  R2UR UR18, R4 ;  /* 0x00000000041272ca */ /* 0x000fe200000e0000 */
[----:B------:R-:W-:Y:S01]  /*2180*/  VIADD R5, R5, 0x6 ;  /* 0x0000000605057836 */ /* 0x000fe20000000000 */
[----:B------:R-:W-:-:S02]  /*2190*/  R2UR UR8, R7 ;  /* 0x00000000070872ca */ /* 0x000fc400000e0000 */
[----:B------:R-:W-:Y:S01]  /*21a0*/  R2UR UR14, R6 ;  /* 0x00000000060e72ca */ /* 0x000fe200000e0000 */
[C---:B------:R-:W-:Y:S01]  /*21b0*/  VIADD R6, R4.reuse, 0x100 ;  /* 0x0000010004067836 */ /* 0x040fe20000000000 */
[----:B------:R-:W-:Y:S01]  /*21c0*/  R2UR UR7, R5 ;  /* 0x00000000050772ca */ /* 0x000fe200000e0000 */
[----:B------:R-:W-:-:S03]  /*21d0*/  VIADD R4, R4, 0x180 ;  /* 0x0000018004047836 */ /* 0x000fc60000000000 */
[----:B------:R-:W-:Y:S02]  /*21e0*/  R2UR UR10, R6 ;  /* 0x00000000060a72ca */ /* 0x000fe400000e0000 */
[----:B------:R-:W-:Y:S01]  /*21f0*/  R2UR UR6, R4 ;  /* 0x00000000040672ca */ /* 0x000fe200000e0000 */
[----:B------:R-:W-:Y:S01]  /*2200*/  HGMMA.64x256x16.F32.BF16 R24, gdesc[UR16].tnspB, RZ, !UPT, gsb0 ;  /* 0x43e00000101879f0 */ /* 0x000fe2000c0018ff */
[----:B------:R-:W-:-:S04]  /*2210*/  @!P1 IMAD R4, R2, 0x8, R16 ;  /* 0x0000000802049824 */ /* 0x000fc800078e0210 */
[----:B------:R-:W-:-:S05]  /*2220*/  @!P1 VIADD R4, R4, 0x38860 ;  /* 0x0003886004049836 */ /* 0x000fca0000000000 */
[----:B------:R-:W-:Y:S01]  /*2230*/  @!P1 PRMT R4, RZ, 0x654, R4 ;  /* 0x00000654ff049816 */ /* 0x000fe20000000004 */
[----:B------:R-:W-:Y:S02]  /*2240*/  WARPGROUP.DEPBAR.LE gsb0, 0x0 ;  /* 0x00008000000079c5 */ /* 0x000fe40000010000 */
[----:B------:R-:W-:-:S15]  /*2250*/  WARPGROUP.ARRIVE ;  /* 0x00000000000079c5 */ /* 0x000fde0000000000 */
[----:B------:R-:W-:Y:S03]  /*2260*/  HGMMA.64x256x16.F32.BF16 R24, gdesc[UR12].tnspB, R24, gsb0 ;  /* 0x43e000000c1879f0 */ /* 0x000fe60008001818 */
[----:B------:R-:W-:Y:S02]  /*2270*/  WARPGROUP.DEPBAR.LE gsb0, 0x0 ;  /* 0x00008000000079c5 */ /* 0x000fe40000010000 */
[----:B------:R-:W-:-:S15]  /*2280*/  WARPGROUP.ARRIVE ;  /* 0x00000000000079c5 */ /* 0x000fde0000000000 */
[----:B------:R-:W-:-:S08]  /*2290*/  NOP ;  /* 0x0000000000007918 */ /* 0x000fd00000000000 */
[----:B------:R-:W-:Y:S01]  /*22a0*/  HGMMA.64x256x16.F32.BF16 R24, gdesc[UR8].tnspB, R24, gsb0 ;  /* 0x43e00000081879f0 */ /* 0x000fe20008001818 */
[----:B------:R-:W-:-:S03]  /*22b0*/  UIADD3 UR10, UR4, -0x2, URZ ;  /* 0xfffffffe040a7890 */ /* 0x000fc6000fffe03f */
[----:B------:R-:W-:Y:S01]  /*22c0*/  UMOV UR4, UR7 ;  /* 0x0000000700047c82 */ /* 0x000fe20008000000 */
[----:B------:R-:W-:Y:S02]  /*22d0*/  UMOV UR7, 0x40000040 ;  /* 0x4000004000077882 */ /* 0x000fe40000000000 */
[----:B------:R-:W-:Y:S01]  /*22e0*/  ISETP.LE.AND P0, PT, R0, UR10, PT ;  /* 0x0000000a00007c0c */ /* 0x000fe2000bf03270 */
[----:B------:R-:W-:Y:S02]  /*22f0*/  WARPGROUP.DEPBAR.LE gsb0, 0x0 ;  /* 0x00008000000079c5 */ /* 0x000fe40000010000 */
[----:B------:R-:W-:-:S15]  /*2300*/  WARPGROUP.ARRIVE ;  /* 0x00000000000079c5 */ /* 0x000fde0000000000 */
[----:B------:R-:W-:-:S03]  /*2310*/  NOP ;  /* 0x0000000000007918 */ /* 0x000fc60000000000 */
[----:B------:R-:W-:Y:S03]  /*2320*/  HGMMA.64x256x16.F32.BF16 R24, gdesc[UR4].tnspB, R24, gsb0 ;  /* 0x43e00000041879f0 */ /* 0x000fe60008001818 */
[----:B------:R-:W-:Y:S02]  /*2330*/  WARPGROUP.DEPBAR.LE gsb0, 0x0 ;  /* 0x00008000000079c5 */ /* 0x000fe40000010000 */
[----:B------:R-:W-:Y:S06]  /*2340*/  BAR.ARV 0xf, 0x100 ;  /* 0x03c4000000007b1d */ /* 0x000fec0000002000 */
[----:B------:R0:W-:Y:S01]  /*2350*/  @!P1 SYNCS.ARRIVE.TRANS64.RED.A1T0 RZ, [R4+URZ], RZ ;  /* 0x000000ff04ff99a7 */ /* 0x0001e2000810043f */
[----:B------:R-:W-:Y:S05]  /*2360*/  @!P0 BRA `(.L_x_8129) ;  /* 0x0000000800bc8947 */ /* 0x000fea0003800000 */
[----:B------:R-:W-:-:S05]  /*2370*/  UMOV UR20, UR10 ;  /* 0x0000000a00147c82 */ /* 0x000fca0008000000 */
.L_x_8130:
[----:B------:R-:W-:Y:S01]  /*2380*/  BAR.SYNC.DEFER_BLOCKING 0xe, 0x100 ;  /* 0x0384000000007b1d */ /* 0x000fe20000010000 */
[C---:B------:R-:W-:Y:S02]  /*2390*/  IMAD R5, R2.reuse, 0x40, R18 ;  /* 0x0000004002057824 */ /* 0x040fe400078e0212 */
[----:B------:R-:W-:Y:S02]  /*23a0*/  VIADD R2, R2, 0x1 ;  /* 0x0000000102027836 */ /* 0x000fe40000000000 */
[----:B------:R-:W-:Y:S01]  /*23b0*/  IMAD R5, R5, 0x4, R16 ;  /* 0x0000000405057824 */ /* 0x000fe200078e0210 */
[----:B------:R-:W-:Y:S01]  /*23c0*/  UMOV UR19, 0x40000040 ;  /* 0x4000004000137882 */ /* 0x000fe20000000000 */
[----:B------:R-:W-:Y:S01]  /*23d0*/  UMOV UR15, 0x40000040 ;  /* 0x40000040000f7882 */ /* 0x000fe20000000000 */
[----:B------:R-:W-:Y:S01]  /*23e0*/  ISETP.NE.AND P0, PT, R2, 0x2, PT ;  /* 0x000000020200780c */ /* 0x000fe20003f05270 */
[----:B------:R-:W-:Y:S01]  /*23f0*/  UMOV UR11, 0x40000040 ;  /* 0x40000040000b7882 */ /* 0x000fe20000000000 */
[----:B------:R-:W-:-:S02]  /*2400*/  UMOV UR7, 0x40000040 ;  /* 0x4000004000077882 */ /* 0x000fc40000000000 */
[----:B------:R-:W-:Y:S01]  /*2410*/  SEL R2, R2, RZ, P0 ;  /* 0x000000ff02027207 */ /* 0x000fe20000000000 */
        /* <DEDUP_REMOVED lines=67> */
[-C--:B-1----:R-:W-:Y:S01]  /*2850*/  FMUL.FTZ R26, R26, R6.reuse ;  /* 0x000000061a1a7220 */ /* 0x082fe20000410000 */
[-C--:B------:R-:W-:Y:S01]  /*2860*/  FMUL.FTZ R27, R27, R6.reuse ;  /* 0x000000061b1b7220 */ /* 0x080fe20000410000 */
[-C--:B------:R-:W-:Y:S01]  /*2870*/  FMUL.FTZ R30, R30, R6.reuse ;  /* 0x000000061e1e7220 */ /* 0x080fe20000410000 */
[-C--:B------:R-:W-:Y:S01]  /*2880*/  FMUL.FTZ R31, R31, R6.reuse ;  /* 0x000000061f1f7220 */ /* 0x080fe20000410000 */
[----:B------:R-:W-:Y:S01]  /*2890*/  R2UR UR18, R4 ;  /* 0x00000000041272ca */ /* 0x000fe200000e0000 */
        /* <DEDUP_REMOVED lines=60> */
[----:B------:R-:W-:-:S05]  /*2c60*/  VIADD R5, R4, 0x80 ;  /* 0x0000008004057836 */ /* 0x000fca0000000000 */
[----:B------:R-:W-:Y:S01]  /*2c70*/  WARPGROUP.ARRIVE ;  /* 0x00000000000079c5 */ /* 0x000fe20000000000 */
[----:B------:R-:W-:Y:S01]  /*2c80*/  R2UR UR14, R5 ;  /* 0x00000000050e72ca */ /* 0x000fe200000e0000 */
[C---:B------:R-:W-:Y:S02]  /*2c90*/  VIADD R5, R4.reuse, 0x100 ;  /* 0x0000010004057836 */ /* 0x040fe40000000000 */
[----:B------:R-:W-:Y:S02]  /*2ca0*/  VIADD R4, R4, 0x180 ;  /* 0x0000018004047836 */ /* 0x000fe40000000000 */
[----:B------:R-:W-:Y:S01]  /*2cb0*/  HGMMA.64x256x16.F32.BF16 R24, gdesc[UR16].tnspB, R24, gsb0 ;  /* 0x43e00000101879f0 */ /* 0x000fe20008001818 */
[----:B------:R-:W-:Y:S02]  /*2cc0*/  R2UR UR10, R5 ;  /* 0x00000000050a72ca */ /* 0x000fe400000e0000 */
[----:B------:R-:W-:Y:S01]  /*2cd0*/  R2UR UR6, R4 ;  /* 0x00000000040672ca */ /* 0x000fe200000e0000 */
[----:B------:R-:W-:Y:S01]  /*2ce0*/  @!P1 IMAD R4, R2, 0x8, R16 ;  /* 0x0000000802049824 */ /* 0x000fe200078e0210 */
[----:B------:R-:W-:-:S03]  /*2cf0*/  SEL R5, RZ, 0x1, P0 ;  /* 0x00000001ff057807 */ /* 0x000fc60000000000 */
[----:B------:R-:W-:-:S05]  /*2d00*/  @!P1 VIADD R4, R4, 0x38860 ;  /* 0x0003886004049836 */ /* 0x000fca0000000000 */
[----:B------:R-:W-:Y:S01]  /*2d10*/  @!P1 PRMT R4, RZ, 0x654, R4 ;  /* 0x00000654ff049816 */ /* 0x000fe20000000004 */
[----:B------:R-:W-:Y:S02]  /*2d20*/  WARPGROUP.DEPBAR.LE gsb0, 0x0 ;  /* 0x00008000000079c5 */ /* 0x000fe40000010000 */
[----:B------:R-:W-:-:S12]  /*2d30*/  WARPGROUP.ARRIVE ;  /* 0x00000000000079c5 */ /* 0x000fd80000000000 */
        /* <DEDUP_REMOVED lines=8> */
[----:B------:R-:W-:Y:S01]  /*2dc0*/  HGMMA.64x256x16.F32.BF16 R24, gdesc[UR4].tnspB, R24, gsb0 ;  /* 0x43e00000041879f0 */ /* 0x000fe20008001818 */
[----:B------:R-:W-:Y:S01]  /*2dd0*/  UMOV UR6, UR20 ;  /* 0x0000001400067c82 */ /* 0x000fe20008000000 */
[----:B------:R-:W-:Y:S01]  /*2de0*/  R2UR UR7, R5 ;  /* 0x00000000050772ca */ /* 0x000fe200000e0000 */
[----:B------:R-:W-:Y:S01]  /*2df0*/  UIADD3 UR20, UR20, -0x1, URZ ;  /* 0xffffffff14147890 */ /* 0x000fe2000fffe03f */
[----:B------:R-:W-:-:S11]  /*2e00*/  ISETP.LT.AND P0, PT, R0, UR6, PT ;  /* 0x0000000600007c0c */ /* 0x000fd6000bf01270 */
[----:B------:R-:W-:Y:S01]  /*2e10*/  ULOP3.LUT UR37, UR37, UR7, URZ, 0x3c, !UPT ;  /* 0x0000000725257292 */ /* 0x000fe2000f8e3c3f */
[----:B------:R-:W-:Y:S02]  /*2e20*/  WARPGROUP.DEPBAR.LE gsb0, 0x0 ;  /* 0x00008000000079c5 */ /* 0x000fe40000010000 */
[----:B------:R-:W-:Y:S06]  /*2e30*/  BAR.ARV 0xf, 0x100 ;  /* 0x03c4000000007b1d */ /* 0x000fec0000002000 */
[----:B------:R1:W-:Y:S01]  /*2e40*/  @!P1 SYNCS.ARRIVE.TRANS64.RED.A1T0 RZ, [R4+URZ], RZ ;  /* 0x000000ff04ff99a7 */ /* 0x0003e2000810043f */
[----:B------:R-:W-:Y:S05]  /*2e50*/  @P0 BRA `(.L_x_8130) ;  /* 0xfffffff400480947 */ /* 0x000fea000383ffff */
.L_x_8129:
[----:B------:R-:W-:Y:S01]  /*2e60*/  BAR.SYNC.DEFER_BLOCKING 0xe, 0x100 ;  /* 0x0384000000007b1d */ /* 0x000fe20000010000 */
[C---:B------:R-:W-:Y:S01]  /*2e70*/  IMAD R3, R2.reuse, 0x40, R18 ;  /* 0x0000004002037824 */ /* 0x040fe200078e0212 */
[----:B------:R-:W-:Y:S01]  /*2e80*/  PLOP3.LUT P0, PT, PT, PT, PT, 0x8, 0x0 ;  /* 0x000000000000781c */ /* 0x000fe20003f0e170 */
[----:B------:R-:W-:Y:S02]  /*2e90*/  VIADD R2, R2, 0x1 ;  /* 0x0000000102027836 */ /* 0x000fe40000000000 */
[----:B------:R-:W-:Y:S02]  /*2ea0*/  IMAD R16, R3, 0x4, R16 ;  /* 0x0000000403107824 */ /* 0x000fe400078e0210 */
[----:B------:R-:W-:Y:S01]  /*2eb0*/  IMAD.MOV.U32 R19, RZ, RZ, RZ ;  /* 0x000000ffff137224 */ /* 0x000fe200078e00ff */
[----:B------:R-:W-:-:S04]  /*2ec0*/  ISETP.NE.AND P1, PT, R2, 0x2, PT ;  /* 0x000000020200780c */ /* 0x000fc80003f25270 */
[----:B01----:R-:W-:Y:S02]  /*2ed0*/  SEL R4, RZ, 0x1, P1 ;  /* 0x00000001ff047807 */ /* 0x003fe40000800000 */
[----:B------:R-:W-:Y:S02]  /*2ee0*/  SEL R2, R2, RZ, P1 ;  /* 0x000000ff02027207 */ /* 0x000fe40000800000 */
[----:B------:R-:W-:Y:S01]  /*2ef0*/  R2UR UR4, R4 ;  /* 0x00000000040472ca */ /* 0x000fe200000e0000 */
[----:B------:R-:W0:Y:S04]  /*2f00*/  LDS R3, [R16+0x38400] ;  /* 0x0384000010037984 */ /* 0x000e280000000800 */
[----:B------:R-:W1:Y:S08]  /*2f10*/  LDS R0, [R16+0x38420] ;  /* 0x0384200010007984 */ /* 0x000e700000000800 */
[----:B------:R-:W-:Y:S01]  /*2f20*/  ULOP3.LUT UR37, UR37, UR4, URZ, 0x3c, !UPT ;  /* 0x0000000425257292 */ /* 0x000fe2000f8e3c3f */
        /* <DEDUP_REMOVED lines=131> */
.L_x_8126:
[----:B------:R-:W1:Y:S01]  /*3760*/  LDC R0, c[0x0][0x448] ;  /* 0x00011200ff007b82 */ /* 0x000e620000000800 */
[----:B------:R-:W-:Y:S01]  /*3770*/  UIADD3 UR4, UR42, 0x3f, URZ ;  /* 0x0000003f2a047890 */ /* 0x000fe2000fffe03f */
[----:B0-----:R-:W-:Y:S02]  /*3780*/  IADD3 R5, R187, 0x40, -R188 ;  /* 0x00000040bb057810 */ /* 0x001fe40007ffe8bc */
[----:B-1----:R-:W-:-:S13]  /*3790*/  ISETP.NE.AND P0, PT, R0, 0x1, PT ;  /* 0x000000010000780c */ /* 0x002fda0003f05270 */
[----:B------:R-:W0:Y:S08]  /*37a0*/  @P0 LDC R0, c[0x0][0x44c] ;  /* 0x00011300ff000b82 */ /* 0x000e300000000800 */
[----:B------:R-:W1:Y:S01]  /*37b0*/  @P0 LDC R4, c[0x0][0x450] ;  /* 0x00011400ff040b82 */ /* 0x000e620000000800 */
[----:B0-----:R-:W-:-:S04]  /*37c0*/  @P0 IMAD.HI.U32 R3, R0, UR4, RZ ;  /* 0x0000000400030c27 */ /* 0x001fc8000f8e00ff */
[----:B------:R-:W-:Y:S01]  /*37d0*/  IMAD.U32 R0, RZ, RZ, UR4 ;  /* 0x00000004ff007e24 */ /* 0x000fe2000f8e00ff */
[----:B------:R-:W-:Y:S01]  /*37e0*/  UMOV UR4, URZ ;  /* 0x0000003f00047c82 */ /* 0x000fe20008000000 */
[----:B-1----:R-:W-:-:S05]  /*37f0*/  @P0 SHF.R.U32.HI R0, RZ, R4, R3 ;  /* 0x00000004ff000219 */ /* 0x002fca0000011603 */
[----:B------:R-:W-:-:S05]  /*3800*/  IMAD.IADD R0, R5, 0x1, R0 ;  /* 0x0000000105007824 */ /* 0x000fca00078e0200 */
[----:B------:R-:W-:-:S04]  /*3810*/  SHF.R.S32.HI R3, RZ, 0x1f, R0 ;  /* 0x0000001fff037819 */ /* 0x000fc80000011400 */
[----:B------:R-:W-:Y:S02]  /*3820*/  LEA.HI R3, R3, R0, RZ, 0x6 ;  /* 0x0000000003037211 */ /* 0x000fe400078f30ff */
[----:B------:R-:W-:Y:S02]  /*3830*/  LOP3.LUT R0, R195, 0xff, RZ, 0xc0, !PT ;  /* 0x000000ffc3007812 */ /* 0x000fe400078ec0ff */
[----:B------:R-:W-:Y:S02]  /*3840*/  SHF.R.S32.HI R3, RZ, 0x6, R3 ;  /* 0x00000006ff037819 */ /* 0x000fe40000011403 */
[----:B------:R-:W-:Y:S02]  /*3850*/  R2UR UR43, R0 ;  /* 0x00000000002b72ca */ /* 0x000fe400000e0000 */
[----:B------:R-:W-:-:S04]  /*3860*/  VIMNMX R6, R6, R3, PT ;  /* 0x0000000306067248 */ /* 0x000fc80003fe0100 */
[----:B------:R-:W-:-:S13]  /*3870*/  ISETP.GE.AND P0, PT, R6, 0x1, PT ;  /* 0x000000010600780c */ /* 0x000fda0003f06270 */
[----:B------:R-:W-:Y:S05]  /*3880*/  @!P0 BRA `(.L_x_8131) ;  /* 0x0000000000948947 */ /* 0x000fea0003800000 */
[----:B------:R-:W-:Y:S01]  /*3890*/  SHF.R.U32.HI R5, RZ, 0x10, R195 ;  /* 0x00000010ff057819 */ /* 0x000fe200000116c3 */
[----:B------:R-:W-:-:S03]  /*38a0*/  UMOV UR4, URZ ;  /* 0x0000003f00047c82 */ /* 0x000fc60008000000 */
[----:B------:R-:W-:-:S13]  /*38b0*/  ISETP.NE.AND P0, PT, R5, RZ, PT ;  /* 0x000000ff0500720c */ /* 0x000fda0003f05270 */
[----:B------:R-:W0:Y:S02]  /*38c0*/  @!P0 LDC R5, c[0x0][0xae8] ;  /* 0x0002ba00ff058b82 */ /* 0x000e240000000800 */
[-C--:B0-----:R-:W-:Y:S02]  /*38d0*/  IABS R0, R5.reuse ;  /* 0x0000000500007213 */ /* 0x081fe40000000000 */
[----:B------:R-:W-:Y:S02]  /*38e0*/  IABS R8, R5 ;  /* 0x0000000500087213 */ /* 0x000fe40000000000 */
[----:B------:R-:W-:Y:S02]  /*38f0*/  R2UR UR8, R0 ;  /* 0x00000000000872ca */ /* 0x000fe400000e0000 */
[C---:B------:R-:W-:Y:S02]  /*3900*/  IADD3 R0, R5.reuse, -0x1, R6 ;  /* 0xffffffff05007810 */ /* 0x040fe40007ffe006 */
[----:B------:R-:W-:-:S02]  /*3910*/  R2UR UR9, R5 ;  /* 0x00000000050972ca */ /* 0x000fc400000e0000 */
[----:B------:R-:W-:Y:S02]  /*3920*/  IABS R7, R0 ;  /* 0x0000000000077213 */ /* 0x000fe40000000000 */
[----:B------:R-:W-:Y:S02]  /*3930*/  LOP3.LUT R0, R0, R5, RZ, 0x3c, !PT ;  /* 0x0000000500007212 */ /* 0x000fe400078e3cff */
[----:B------:R-:W-:-:S03]  /*3940*/  R2UR UR7, R7 ;  /* 0x00000000070772ca */ /* 0x000fc600000e0000 */
[----:B------:R-:W0:Y:S04]  /*3950*/  I2F.RP R3, UR8 ;  /* 0x0000000800037d06 */ /* 0x000e280008209400 */
[----:B------:R-:W-:-:S06]  /*3960*/  UISETP.NE.AND UP1, UPT, UR9, URZ, UPT ;  /* 0x0000003f0900728c */ /* 0x000fcc000bf25270 */
[----:B------:R-:W-:Y:S01]  /*3970*/  PLOP3.LUT P0, PT, PT, PT, UP1, 0x80, 0x0 ;  /* 0x000000000000781c */ /* 0x000fe20003f0f018 */
        /* <DEDUP_REMOVED lines=16> */
[----:B------:R-:W-:Y:S01]  /*3a80*/  UISETP.GE.AND UP2, UPT, UR6, URZ, UPT ;  /* 0x0000003f0600728c */ /* 0x000fe2000bf46270 */
[----:B------:R-:W-:-:S08]  /*3a90*/  @!P0 R2UR UR6, R5 ;  /* 0x00000000050682ca */ /* 0x000fd000000e0000 */
[----:B------:R-:W-:-:S07]  /*3aa0*/  @UP0 UIADD3 UR5, UR5, 0x1, URZ ;  /* 0x0000000105050890 */ /* 0x000fce000fffe03f */
[----:B------:R-:W-:Y:S02]  /*3ab0*/  UMOV UR4, UR5 ;  /* 0x0000000500047c82 */ /* 0x000fe40008000000 */
[----:B------:R-:W-:Y:S02]  /*3ac0*/  @!UP2 UIADD3 UR4, -UR4, URZ, URZ ;  /* 0x0000003f0404a290 */ /* 0x000fe4000fffe13f */
[----:B------:R-:W-:-:S12]  /*3ad0*/  @!UP1 ULOP3.LUT UR4, URZ, UR6, URZ, 0x33, !UPT ;  /* 0x000000063f049292 */ /* 0x000fd8000f8e333f */
.L_x_8131:
[----:B------:R-:W-:Y:S02]  /*3ae0*/  UIMAD UR43, UR43, UR4, URZ ;  /* 0x000000042b2b72a4 */ /* 0x000fe4000f8e023f */
[----:B------:R-:W-:Y:S01]  /*3af0*/  IMAD.U32 R5, RZ, RZ, UR4 ;  /* 0x00000004ff057e24 */ /* 0x000fe2000f8e00ff */
[----:B------:R-:W-:Y:S01]  /*3b00*/  PLOP3.LUT P0, PT, PT, PT, PT, 0x80, 0x0 ;  /* 0x000000000000781c */ /* 0x000fe20003f0f070 */
[----:B------:R-:W-:Y:S01]  /*3b10*/  IMAD.MOV.U32 R3, RZ, RZ, RZ ;  /* 0x000000ffff037224 */ /* 0x000fe200078e00ff */
[----:B------:R-:W-:Y:S01]  /*3b20*/  CS2R R150, SRZ ;  /* 0x0000000000967805 */ /* 0x000fe2000001ff00 */
[----:B------:R-:W-:Y:S01]  /*3b30*/  IMAD.MOV.U32 R19, RZ, RZ, RZ ;  /* 0x000000ffff137224 */ /* 0x000fe200078e00ff */
        /* <DEDUP_REMOVED lines=66> */
[----:B------:R-:W0:Y:S02]  /*3f60*/  SHFL.IDX PT, R0, R230, RZ, 0x1f ;  /* 0x00001fffe6007589 */ /* 0x000e2400000e0000 */
        /* <DEDUP_REMOVED lines=27> */
.L_x_8132:
        /* <DEDUP_REMOVED lines=10> */
[----:B------:R-:W0:Y:S02]  /*41c0*/  SYNCS.PHASECHK.TRANS64.TRYWAIT P1, [R16+URZ+0x38800], R5 ;  /* 0x03880005100075a7 */ /* 0x000e24000802017f */
[----:B0-----:R-:W-:Y:S05]  /*41d0*/  @!P1 BRA `(.L_x_8133) ;  /* 0x0000016800989947 */ /* 0x001fea0003800000 */
.L_x_8327:
[----:B------:R-:W-:Y:S05]  /*41e0*/  @!P0 BRA `(.L_x_8134) ;  /* 0x0000000000048947 */ /* 0x000fea0003800000 */
[----:B------:R-:W-:Y:S01]  /*41f0*/  BPT.TRAP 0x1 ;  /* 0x000000040000795c */ /* 0x000fe20000300000 */
.L_x_8134:
[----:B------:R-:W-:Y:S02]  /*4200*/  IMAD.U32 R6, RZ, RZ, UR37 ;  /* 0x00000025ff067e24 */ /* 0x000fe4000f8e00ff */
[----:B------:R-:W-:-:S03]  /*4210*/  IMAD R9, R2, 0x8, R16 ;  /* 0x0000000802097824 */ /* 0x000fc600078e0210 */
[----:B------:R-:W-:-:S04]  /*4220*/  SHF.L.U32 R6, R6, 0x1f, RZ ;  /* 0x0000001f06067819 */ /* 0x000fc800000006ff */
[----:B------:R1:W2:Y:S01]  /*4230*/  SYNCS.PHASECHK.TRANS64.TRYWAIT P1, [R9+URZ+0x38830], R6 ;  /* 0x03883006090075a7 */ /* 0x0002a2000802017f */
[----:B------:R-:W-:Y:S05]  /*4240*/  @!P0 BRA `(.L_x_8135) ;  /* 0x0000000000048947 */ /* 0x000fea0003800000 */
[----:B------:R-:W-:Y:S01]  /*4250*/  BPT.TRAP 0x1 ;  /* 0x000000040000795c */ /* 0x000fe20000300000 */
.L_x_8135:
[----:B------:R-:W-:-:S05]  /*4260*/  VIADD R0, R16, 0x22400 ;  /* 0x0002240010007836 */ /* 0x000fca0000000000 */
[----:B------:R-:W-:-:S04]  /*4270*/  SHF.R.U32.HI R0, RZ, 0x4, R0 ;  /* 0x00000004ff007819 */ /* 0x000fc80000011600 */
[----:B------:R-:W-:Y:S01]  /*4280*/  LOP3.LUT R0, R0, 0x3fff, RZ, 0xc0, !PT ;  /* 0x00003fff00007812 */ /* 0x000fe200078ec0ff */
[----:B--2---:R-:W-:Y:S06]  /*4290*/  @P1 BRA `(.L_x_8136) ;  /* 0x0000000000081947 */ /* 0x004fec0003800000 */
[----:B------:R-:W2:Y:S02]  /*42a0*/  SYNCS.PHASECHK.TRANS64.TRYWAIT P1, [R9+URZ+0x38830], R6 ;  /* 0x03883006090075a7 */ /* 0x000ea4000802017f */
[----:B--2---:R-:W-:Y:S05]  /*42b0*/  @!P1 BRA `(.L_x_8137) ;  /* 0x0000016800749947 */ /* 0x004fea0003800000 */
.L_x_8136:
[----:B------:R-:W-:Y:S05]  /*42c0*/  WARPSYNC.ALL ;  /* 0x0000000000007948 */ /* 0x000fea0003800000 */
[----:B------:R-:W-:Y:S01]  /*42d0*/  LOP3.LUT R0, R0, 0x10000, RZ, 0xfc, !PT ;  /* 0x0001000000007812 */ /* 0x000fe200078efcff */
[----:B------:R-:W-:Y:S01]  /*42e0*/  VIADD R3, R16, 0x20400 ;  /* 0x0002040010037836 */ /* 0x000fe20000000000 */
[----:B------:R-:W-:-:S03]  /*42f0*/  WARPGROUP.ARRIVE ;  /* 0x00000000000079c5 */ /* 0x000fc60000000000 */
[----:B------:R-:W-:Y:S01]  /*4300*/  IMAD R4, R2, 0x200, R0 ;  /* 0x0000020002047824 */ /* 0x000fe200078e0200 */
[----:B------:R-:W-:Y:S01]  /*4310*/  UMOV UR11, 0x40000040 ;  /* 0x40000040000b7882 */ /* 0x000fe20000000000 */
[----:B------:R-:W-:Y:S01]  /*4320*/  UMOV UR9, 0x40000040 ;  /* 0x4000004000097882 */ /* 0x000fe20000000000 */
[----:B------:R-:W-:Y:S01]  /*4330*/  SHF.R.U32.HI R3, RZ, 0x4, R3 ;  /* 0x00000004ff037819 */ /* 0x000fe20000011603 */
[----:B------:R-:W-:Y:S01]  /*4340*/  UMOV UR15, 0x40000040 ;  /* 0x40000040000f7882 */ /* 0x000fe20000000000 */
[----:B------:R-:W-:Y:S01]  /*4350*/  R2UR UR10, R4 ;  /* 0x00000000040a72ca */ /* 0x000fe200000e0000 */
[----:B------:R-:W-:Y:S01]  /*4360*/  UMOV UR13, 0x40000040 ;  /* 0x40000040000d7882 */ /* 0x000fe20000000000 */
[----:B------:R-:W-:Y:S01]  /*4370*/  LOP3.LUT R3, R3, 0x3fff, RZ, 0xc0, !PT ;  /* 0x00003fff03037812 */ /* 0x000fe200078ec0ff */
[----:B------:R-:W-:Y:S01]  /*4380*/  UMOV UR19, 0x40000040 ;  /* 0x4000004000137882 */ /* 0x000fe20000000000 */
[----:B------:R-:W-:Y:S01]  /*4390*/  UMOV UR17, 0x40000040 ;  /* 0x4000004000117882 */ /* 0x000fe20000000000 */
[----:B------:R-:W-:Y:S01]  /*43a0*/  UMOV UR23, 0x40000040 ;  /* 0x4000004000177882 */ /* 0x000fe20000000000 */
[----:B------:R-:W-:Y:S01]  /*43b0*/  LOP3.LUT R3, R3, 0x10000, RZ, 0xfc, !PT ;  /* 0x0001000003037812 */ /* 0x000fe200078efcff */
[----:B------:R-:W-:-:S03]  /*43c0*/  UMOV UR21, 0x40000040 ;  /* 0x4000004000157882 */ /* 0x000fc60000000000 */
[C---:B------:R-:W-:Y:S01]  /*43d0*/  R2UR UR8, R3.reuse ;  /* 0x00000000030872ca */ /* 0x040fe200000e0000 */
[C---:B------:R-:W-:Y:S02]  /*43e0*/  VIADD R4, R3.reuse, 0x2 ;  /* 0x0000000203047836 */ /* 0x040fe40000000000 */
[----:B------:R-:W-:Y:S02]  /*43f0*/  UIADD3 UR14, UR10, 0x2, URZ ;  /* 0x000000020a0e7890 */ /* 0x000fe4000fffe03f */
[----:B------:R-:W-:Y:S01]  /*4400*/  UIADD3 UR18, UR10, 0x4, URZ ;  /* 0x000000040a127890 */ /* 0x000fe2000fffe03f */
[----:B------:R-:W-:Y:S01]  /*4410*/  R2UR UR12, R4 ;  /* 0x00000000040c72ca */ /* 0x000fe200000e0000 */
[C---:B------:R-:W-:Y:S01]  /*4420*/  VIADD R4, R3.reuse, 0x4 ;  /* 0x0000000403047836 */ /* 0x040fe20000000000 */
[----:B------:R-:W-:Y:S01]  /*4430*/  UIADD3 UR22, UR10, 0x6, URZ ;  /* 0x000000060a167890 */ /* 0x000fe2000fffe03f */
[----:B------:R-:W-:-:S03]  /*4440*/  VIADD R3, R3, 0x6 ;  /* 0x0000000603037836 */ /* 0x000fc60000000000 */
[----:B------:R-:W-:Y:S01]  /*4450*/  R2UR UR16, R4 ;  /* 0x00000000041072ca */ /* 0x000fe200000e0000 */
[----:B------:R-:W-:Y:S01]  /*4460*/  HGMMA.64x64x16.F32.BF16 R24, gdesc[UR8], RZ, !UPT, gsb0 ;  /* 0x00e00000081879f0 */ /* 0x000fe2000c0018ff */
[----:B------:R-:W-:Y:S02]  /*4470*/  R2UR UR20, R3 ;  /* 0x00000000031472ca */ /* 0x000fe400000e0000 */
        /* <DEDUP_REMOVED lines=10> */
[----:B------:R-:W3:Y:S02]  /*4520*/  SYNCS.PHASECHK.TRANS64.TRYWAIT P1, [R16+URZ+0x38810], R5 ;  /* 0x03881005100075a7 */ /* 0x000ee4000802017f */
[----:B---3--:R-:W-:Y:S05]  /*4530*/  @!P1 BRA `(.L_x_8138) ;  /* 0x0000016400e89947 */ /* 0x008fea0003800000 */
.L_x_8328:
[----:B------:R-:W-:Y:S05]  /*4540*/  @!P0 BRA `(.L_x_8139) ;  /* 0x0000000000048947 */ /* 0x000fea0003800000 */
[----:B------:R-:W-:Y:S01]  /*4550*/  BPT.TRAP 0x1 ;  /* 0x000000040000795c */ /* 0x000fe20000300000 */
.L_x_8139:
[----:B------:R4:W0:Y:S01]  /*4560*/  SYNCS.PHASECHK.TRANS64.TRYWAIT P1, [R9+URZ+0x38850], R6 ;  /* 0x03885006090075a7 */ /* 0x000822000802017f */
[----:B------:R-:W-:Y:S05]  /*4570*/  @!P0 BRA `(.L_x_8140) ;  /* 0x0000000000048947 */ /* 0x000fea0003800000 */
[----:B------:R-:W-:Y:S01]  /*4580*/  BPT.TRAP 0x1 ;  /* 0x000000040000795c */ /* 0x000fe20000300000 */
.L_x_8140:
[C---:B------:R-:W-:Y:S02]  /*4590*/  VIADD R3, R16.reuse, 0x400 ;  /* 0x0000040010037836 */ /* 0x040fe40000000000 */
[----:B------:R-:W-:-:S03]  /*45a0*/  VIADD R4, R16, 0x26400 ;  /* 0x0002640010047836 */ /* 0x000fc60000000000 */
[----:B------:R-:W-:Y:S02]  /*45b0*/  SHF.R.U32.HI R3, RZ, 0x4, R3 ;  /* 0x00000004ff037819 */ /* 0x000fe40000011603 */
[----:B------:R-:W-:Y:S02]  /*45c0*/  SHF.R.U32.HI R4, RZ, 0x4, R4 ;  /* 0x00000004ff047819 */ /* 0x000fe40000011604 */
[----:B------:R-:W-:Y:S02]  /*45d0*/  LOP3.LUT R3, R3, 0x3fff, RZ, 0xc0, !PT ;  /* 0x00003fff03037812 */ /* 0x000fe400078ec0ff */
[----:B------:R-:W-:Y:S02]  /*45e0*/  LOP3.LUT R4, R4, 0x3fff, RZ, 0xc0, !PT ;  /* 0x00003fff04047812 */ /* 0x000fe400078ec0ff */
[----:B------:R-:W-:Y:S02]  /*45f0*/  LOP3.LUT R3, R3, 0x10000, RZ, 0xfc, !PT ;  /* 0x0001000003037812 */ /* 0x000fe400078efcff */
[----:B------:R-:W-:-:S03]  /*4600*/  LOP3.LUT R4, R4, 0x10000, RZ, 0xfc, !PT ;  /* 0x0001000004047812 */ /* 0x000fc600078efcff */
[----:B0--3--:R-:W-:Y:S01]  /*4610*/  IMAD R5, R2, 0x1000, R3 ;  /* 0x0000100002057824 */ /* 0x009fe200078e0203 */
[----:B------:R-:W-:Y:S06]  /*4620*/  @P1 BRA `(.L_x_8141) ;  /* 0x0000000000081947 */ /* 0x000fec0003800000 */
[----:B------:R-:W0:Y:S02]  /*4630*/  SYNCS.PHASECHK.TRANS64.TRYWAIT P1, [R9+URZ+0x38850], R6 ;  /* 0x03885006090075a7 */ /* 0x000e24000802017f */
[----:B0-----:R-:W-:Y:S05]  /*4640*/  @!P1 BRA `(.L_x_8142) ;  /* 0x0000016400b89947 */ /* 0x001fea0003800000 */
.L_x_8141:
[C---:B------:R-:W-:Y:S01]  /*4650*/  R2UR UR24, R4.reuse ;  /* 0x00000000041872ca */ /* 0x040fe200000e0000 */
[----:B------:R-:W-:Y:S01]  /*4660*/  WARPGROUP.ARRIVE ;  /* 0x00000000000079c5 */ /* 0x000fe20000000000 */
[C---:B------:R-:W-:Y:S01]  /*4670*/  R2UR UR26, R5.reuse ;  /* 0x00000000051a72ca */ /* 0x040fe200000e0000 */
[----:B------:R-:W-:Y:S01]  /*4680*/  UMOV UR25, 0x40000040 ;  /* 0x4000004000197882 */ /* 0x000fe20000000000 */
[----:B------:R-:W-:Y:S01]  /*4690*/  UMOV UR27, 0x40000040 ;  /* 0x40000040001b7882 */ /* 0x000fe20000000000 */
[C---:B------:R-:W-:Y:S01]  /*46a0*/  VIADD R7, R4.reuse, 0x2 ;  /* 0x0000000204077836 */ /* 0x040fe20000000000 */
[----:B------:R-:W-:Y:S01]  /*46b0*/  UMOV UR5, 0x40000040 ;  /* 0x4000004000057882 */ /* 0x000fe20000000000 */
[----:B012-4-:R-:W-:Y:S01]  /*46c0*/  VIADD R6, R5, 0x2 ;  /* 0x0000000205067836 */ /* 0x017fe20000000000 */
[----:B------:R-:W-:Y:S01]  /*46d0*/  UMOV UR7, 0x40000040 ;  /* 0x4000004000077882 */ /* 0x000fe20000000000 */
[----:B------:R-:W0:Y:S01]  /*46e0*/  S2R R8, SR_TID.X ;  /* 0x0000000000087919 */ /* 0x000e220000002100 */
[----:B------:R-:W-:Y:S01]  /*46f0*/  R2UR UR4, R7 ;  /* 0x00000000070472ca */ /* 0x000fe200000e0000 */
[----:B------:R-:W-:Y:S01]  /*4700*/  VIADD R7, R4, 0x4 ;  /* 0x0000000404077836 */ /* 0x000fe20000000000 */
[----:B------:R-:W-:Y:S01]  /*4710*/  R2UR UR6, R6 ;  /* 0x00000000060672ca */ /* 0x000fe200000e0000 */
[C---:B------:R-:W-:Y:S01]  /*4720*/  VIADD R6, R5.reuse, 0x4 ;  /* 0x0000000405067836 */ /* 0x040fe20000000000 */
[----:B------:R-:W1:Y:S01]  /*4730*/  S2R R14, SR_TID.X ;  /* 0x00000000000e7919 */ /* 0x000e620000002100 */
[----:B------:R-:W-:Y:S01]  /*4740*/  HGMMA.64x64x16.F32.BF16 R24, gdesc[UR24], R24, gsb0 ;  /* 0x00e00000181879f0 */ /* 0x000fe20008001818 */
[----:B------:R-:W-:Y:S01]  /*4750*/  VIADD R11, R5, 0x800 ;  /* 0x00000800050b7836 */ /* 0x000fe20000000000 */
[----:B------:R-:W-:Y:S01]  /*4760*/  UMOV UR11, 0x40000040 ;  /* 0x40000040000b7882 */ /* 0x000fe20000000000 */
[----:B------:R-:W-:Y:S01]  /*4770*/  IMAD.U32 R15, RZ, RZ, UR42 ;  /* 0x0000002aff0f7e24 */ /* 0x000fe2000f8e00ff */
[----:B------:R-:W-:Y:S01]  /*4780*/  UMOV UR15, 0x40000040 ;  /* 0x40000040000f7882 */ /* 0x000fe20000000000 */
[----:B0-----:R-:W-:-:S02]  /*4790*/  SHF.R.U32.HI R8, RZ, 0x7, R8 ;  /* 0x00000007ff087819 */ /* 0x001fc40000011608 */
[----:B-1----:R-:W-:Y:S01]  /*47a0*/  LOP3.LUT R14, R14, 0x7f, RZ, 0xc0, !PT ;  /* 0x0000007f0e0e7812 */ /* 0x002fe200078ec0ff */
        /* <DEDUP_REMOVED lines=124> */
[----:B------:R-:W0:Y:S01]  /*4f70*/  SHFL.IDX PT, R6, R8, RZ, 0x1f ;  /* 0x00001fff08067589 */ /* 0x000e2200000e0000 */
[----:B------:R-:W-:Y:S01]  /*4f80*/  VIADD R7, R4, 0x800 ;  /* 0x0000080004077836 */ /* 0x000fe20000000000 */
[----:B0-----:R-:W-:-:S04]  /*4f90*/  ISETP.GT.AND P1, PT, R6, 0x7f, PT ;  /* 0x0000007f0600780c */ /* 0x001fc80003f24270 */
[----:B------:R-:W-:-:S05]  /*4fa0*/  SEL R6, RZ, 0x2, !P1 ;  /* 0x00000002ff067807 */ /* 0x000fca0004800000 */
[C---:B------:R-:W-:Y:S02]  /*4fb0*/  IMAD.IADD R8, R6.reuse, 0x1, R7 ;  /* 0x0000000106087824 */ /* 0x040fe400078e0207 */
        /* <DEDUP_REMOVED lines=12> */
[----:B------:R-:W-:Y:S02]  /*5080*/  IMAD.IADD R13, R11, 0x1, R8 ;  /* 0x000000010b0d7824 */ /* 0x000fe400078e0208 */
[--C-:B------:R-:W-:Y:S02]  /*5090*/  IMAD.IADD R7, R7, 0x1, R10.reuse ;  /* 0x0000000107077824 */ /* 0x100fe400078e020a */
        /* <DEDUP_REMOVED lines=42> */
[----:B------:R-:W-:Y:S02]  /*5340*/  IMAD.IADD R13, R8, 0x1, R11 ;  /* 0x00000001080d7824 */ /* 0x000fe400078e020b */
        /* <DEDUP_REMOVED lines=89> */
[----:B------:R-:W-:-:S02]  /*58e0*/  IMAD.IADD R10, R10, 0x1, R11 ;  /* 0x000000010a0a7824 */ /* 0x000fc400078e020b */
[----:B------:R-:W-:Y:S01]  /*58f0*/  IMAD.MOV.U32 R11, RZ, RZ, 0x40 ;  /* 0x00000040ff0b7424 */ /* 0x000fe200078e00ff */
[----:B------:R-:W-:Y:S02]  /*5900*/  WARPGROUP.DEPBAR.LE gsb0, 0x0 ;  /* 0x00008000000079c5 */ /* 0x000fe40000010000 */
[----:B------:R-:W-:-:S06]  /*5910*/  WARPGROUP.ARRIVE ;  /* 0x00000000000079c5 */ /* 0x000fcc0000000000 */
[----:B------:R-:W-:Y:S01]  /*5920*/  HGMMA.64x64x16.F32.BF16 R24, gdesc[UR4], R24, gsb0 ;  /* 0x00e00000041879f0 */ /* 0x000fe20008001818 */
[----:B------:R-:W-:Y:S01]  /*5930*/  R2UR UR4, R6 ;  /* 0x00000000060472ca */ /* 0x000fe200000e0000 */
[----:B------:R-:W-:Y:S01]  /*5940*/  UMOV UR5, 0x40000040 ;  /* 0x4000004000057882 */ /* 0x000fe20000000000 */
[----:B------:R-:W-:Y:S01]  /*5950*/  R2UR UR6, R8 ;  /* 0x00000000080672ca */ /* 0x000fe200000e0000 */
[----:B------:R-:W-:Y:S01]  /*5960*/  UMOV UR7, 0x40000040 ;  /* 0x4000004000077882 */ /* 0x000fe20000000000 */
        /* <DEDUP_REMOVED lines=9> */
[----:B------:R-:W-:Y:S01]  /*5a00*/  IMAD.MOV.U32 R7, RZ, RZ, 0x1000 ;  /* 0x00001000ff077424 */ /* 0x000fe200078e00ff */
[----:B------:R-:W0:Y:S04]  /*5a10*/  LDC R10, c[0x0][0x448] ;  /* 0x00011200ff0a7b82 */ /* 0x000e280000000800 */
[----:B------:R-:W-:-:S04]  /*5a20*/  SEL R7, R7, 0xf80, P1 ;  /* 0x00000f8007077807 */ /* 0x000fc80000800000 */
[----:B------:R-:W-:-:S04]  /*5a30*/  LOP3.LUT R7, R7, 0x1e00, RZ, 0xc0, !PT ;  /* 0x00001e0007077812 */ /* 0x000fc800078ec0ff */
[CC--:B------:R-:W-:Y:S02]  /*5a40*/  IADD3 R8, R6.reuse, R7.reuse, R4 ;  /* 0x0000000706087210 */ /* 0x0c0fe40007ffe004 */
[----:B------:R-:W-:Y:S02]  /*5a50*/  IADD3 R5, R6, R7, R5 ;  /* 0x0000000706057210 */ /* 0x000fe40007ffe005 */
[----:B0-----:R-:W-:-:S13]  /*5a60*/  ISETP.NE.AND P1, PT, R10, 0x1, PT ;  /* 0x000000010a00780c */ /* 0x001fda0003f25270 */
[----:B------:R-:W0:Y:S08]  /*5a70*/  @P1 LDC R6, c[0x0][0x44c] ;  /* 0x00011300ff061b82 */ /* 0x000e300000000800 */
[----:B------:R-:W1:Y:S08]  /*5a80*/  @P1 LDC R7, c[0x0][0x450] ;  /* 0x00011400ff071b82 */ /* 0x000e700000000800 */
[----:B------:R-:W2:Y:S01]  /*5a90*/  @P1 LDC R13, c[0x0][0x44c] ;  /* 0x00011300ff0d1b82 */ /* 0x000ea20000000800 */
[----:B------:R-:W-:-:S02]  /*5aa0*/  WARPGROUP.DEPBAR.LE gsb0, 0x0 ;  /* 0x00008000000079c5 */ /* 0x000fc40000010000 */
[----:B------:R-:W-:Y:S01]  /*5ab0*/  WARPGROUP.ARRIVE ;  /* 0x00000000000079c5 */ /* 0x000fe20000000000 */
[----:B--2---:R-:W-:-:S05]  /*5ac0*/  @P1 IMAD.HI.U32 R13, R13, UR42, RZ ;  /* 0x0000002a0d0d1c27 */ /* 0x004fca000f8e00ff */
[----:B------:R-:W-:Y:S01]  /*5ad0*/  HGMMA.64x64x16.F32.BF16 R24, gdesc[UR4], R24, gsb0 ;  /* 0x00e00000041879f0 */ /* 0x000fe20008001818 */
[----:B------:R-:W-:Y:S01]  /*5ae0*/  R2UR UR4, R8 ;  /* 0x00000000080472ca */ /* 0x000fe200000e0000 */
[----:B------:R-:W-:Y:S01]  /*5af0*/  UMOV UR5, 0x40000040 ;  /* 0x4000004000057882 */ /* 0x000fe20000000000 */
[----:B------:R-:W-:Y:S01]  /*5b00*/  R2UR UR6, R5 ;  /* 0x00000000050672ca */ /* 0x000fe200000e0000 */
[----:B------:R-:W-:Y:S01]  /*5b10*/  UMOV UR7, 0x40000040 ;  /* 0x4000004000077882 */ /* 0x000fe20000000000 */
[----:B------:R-:W-:-:S04]  /*5b20*/  VIADD R5, R190, UR42 ;  /* 0x0000002abe057c36 */ /* 0x000fc80008000000 */
[----:B0-----:R-:W-:-:S05]  /*5b30*/  @P1 IMAD.HI.U32 R6, R5, R6, RZ ;  /* 0x0000000605061227 */ /* 0x001fca00078e00ff */
[----:B-1----:R-:W-:Y:S01]  /*5b40*/  @P1 SHF.R.U32.HI R5, RZ, R7, R6 ;  /* 0x00000007ff051219 */ /* 0x002fe20000011606 */
[C---:B------:R-:W-:Y:S02]  /*5b50*/  IMAD R6, R152.reuse, -0x40, R11 ;  /* 0xffffffc098067824 */ /* 0x040fe400078e020b */
[----:B------:R-:W-:Y:S02]  /*5b60*/  VIADD R152, R152, 0xfffffffe ;  /* 0xfffffffe98987836 */ /* 0x000fe40000000000 */
[----:B------:R-:W0:Y:S01]  /*5b70*/  SHFL.IDX PT, R8, R5, RZ, 0x1c1f ;  /* 0x001c1fff05087589 */ /* 0x000e2200000e0000 */
[----:B------:R-:W-:Y:S02]  /*5b80*/  IADD3 R7, R187, 0x1, R6 ;  /* 0x00000001bb077810 */ /* 0x000fe40007ffe006 */
[----:B------:R-:W-:Y:S01]  /*5b90*/  IADD3 R6, -R189, R6, R187 ;  /* 0x00000006bd067210 */ /* 0x000fe20007ffe1bb */
[----:B------:R-:W1:Y:S01]  /*5ba0*/  SHFL.IDX PT, R5, R5, 0x1, 0x1c1f ;  /* 0x003c1f0005057f89 */ /* 0x000e6200000e0000 */
[----:B------:R-:W-:-:S04]  /*5bb0*/  IADD3 R7, -R188, R7, -R189 ;  /* 0x00000007bc077210 */ /* 0x000fc80007ffe9bd */
[----:B0-----:R-:W-:-:S04]  /*5bc0*/  VIADDMNMX R8, R8, R7, R6, PT ;  /* 0x0000000708087246 */ /* 0x001fc80003800106 */
[C---:B------:R-:W-:Y:S02]  /*5bd0*/  ISETP.GT.AND P2, PT, R8.reuse, RZ, PT ;  /* 0x000000ff0800720c */ /* 0x040fe40003f44270 */
[C---:B------:R-:W-:Y:S02]  /*5be0*/  ISETP.GT.AND P3, PT, R8.reuse, 0x1, PT ;  /* 0x000000010800780c */ /* 0x040fe40003f64270 */
[----:B------:R-:W-:Y:S02]  /*5bf0*/  ISETP.GT.AND P4, PT, R8, 0x8, PT ;  /* 0x000000080800780c */ /* 0x000fe40003f84270 */
[----:B-1----:R-:W-:Y:S01]  /*5c00*/  VIADDMNMX R7, R5, R7, R6, PT ;  /* 0x0000000705077246 */ /* 0x002fe20003800106 */
[----:B------:R-:W-:Y:S02]  /*5c10*/  WARPGROUP.DEPBAR.LE gsb0, 0x0 ;  /* 0x00008000000079c5 */ /* 0x000fe40000010000 */
[----:B------:R-:W-:-:S06]  /*5c20*/  WARPGROUP.ARRIVE ;  /* 0x00000000000079c5 */ /* 0x000fcc0000000000 */
[----:B------:R-:W-:Y:S01]  /*5c30*/  HGMMA.64x64x16.F32.BF16 R24, gdesc[UR4], R24, gsb0 ;  /* 0x00e00000041879f0 */ /* 0x000fe20008001818 */
[----:B------:R-:W-:Y:S01]  /*5c40*/  ULDC UR4, c[0x0][0xa80] ;  /* 0x0002a00000047ab9 */ /* 0x000fe20000000800 */
[----:B------:R-:W-:Y:S01]  /*5c50*/  R2UR UR6, R152 ;  /* 0x00000000980672ca */ /* 0x000fe200000e0000 */
        /* <DEDUP_REMOVED lines=116> */
[----:B0-----:R-:W-:Y:S01]  /*63a0*/  FMNMX.FTZ R7, R8, R5, !PT ;  /* 0x0000000508077209 */ /* 0x001fe20007810000 */
[--C-:B------:R-:W-:Y:S01]  /*63b0*/  FFMA.FTZ R52, R52, UR4, -R10.reuse ;  /* 0x0000000434347c23 */ /* 0x100fe2000801080a */
[----:B------:R-:W-:-:S03]  /*63c0*/  FFMA.FTZ R10, R53, UR4, -R10 ;  /* 0x00000004350a7c23 */ /* 0x000fc6000801080a */
[----:B------:R-:W0:Y:S01]  /*63d0*/  SHFL.BFLY PT, R8, R7, 0x1, 0x1f ;  /* 0x0c201f0007087f89 */ /* 0x000e2200000e0000 */
[----:B------:R-:W-:Y:S08]  /*63e0*/  MUFU.EX2 R28, R28 ;  /* 0x0000001c001c7308 */ /* 0x000ff00000000800 */
[----:B------:R-:W2:Y:S01]  /*63f0*/  MUFU.EX2 R29, R29 ;  /* 0x0000001d001d7308 */ /* 0x000ea20000000800 */
[----:B-1----:R-:W-:-:S07]  /*6400*/  F2FP.BF16.F32.PACK_AB R152, R25, R24 ;  /* 0x000000181998723e */ /* 0x002fce00000010ff */
[----:B------:R1:W-:Y:S01]  /*6410*/  MUFU.EX2 R11, R10 ;  /* 0x0000000a000b7308 */ /* 0x0003e20000000800 */
[----:B0-----:R-:W-:-:S07]  /*6420*/  FMNMX.FTZ R5, R7, R8, !PT ;  /* 0x0000000807057209 */ /* 0x001fce0007810000 */
[----:B------:R-:W-:Y:S01]  /*6430*/  MUFU.EX2 R32, R32 ;  /* 0x0000002000207308 */ /* 0x000fe20000000800 */
[----:B-1----:R-:W-:Y:S01]  /*6440*/  IMAD R10, R2, 0x1000, R19 ;  /* 0x00001000020a7824 */ /* 0x002fe200078e0213 */
[----:B--2---:R-:W-:Y:S01]  /*6450*/  F2FP.BF16.F32.PACK_AB R154, R29, R28 ;  /* 0x0000001c1d9a723e */ /* 0x004fe200000010ff */
[C---:B------:R-:W-:Y:S01]  /*6460*/  FMUL.FTZ R7, R5.reuse, UR4 ;  /* 0x0000000405077c20 */ /* 0x040fe20008410000 */
[----:B------:R-:W-:Y:S01]  /*6470*/  FSETP.NEU.FTZ.AND P2, PT, R5, -INF , PT ;  /* 0xff8000000500780b */ /* 0x000fe20003f5d000 */
[C---:B------:R-:W-:Y:S01]  /*6480*/  VIADD R12, R10.reuse, 0x80 ;  /* 0x000000800a0c7836 */ /* 0x040fe20000000000 */
[----:B------:R-:W-:Y:S02]  /*6490*/  R2UR UR10, R10 ;  /* 0x000000000a0a72ca */ /* 0x000fe400000e0000 */
[----:B------:R-:W0:Y:S01]  /*64a0*/  MUFU.EX2 R33, R33 ;  /* 0x0000002100217308 */ /* 0x000e220000000800 */
[----:B------:R-:W-:Y:S02]  /*64b0*/  FSEL R8, R7, RZ, P2 ;  /* 0x000000ff07087208 */ /* 0x000fe40001000000 */
[----:B------:R-:W-:-:S02]  /*64c0*/  ISETP.NE.AND P2, PT, R14, RZ, PT ;  /* 0x000000ff0e00720c */ /* 0x000fc40003f45270 */
[----:B------:R-:W1:Y:S01]  /*64d0*/  @P1 LDC R14, c[0x0][0x450] ;  /* 0x00011400ff0e1b82 */ /* 0x000e620000000800 */
        /* <DEDUP_REMOVED lines=9> */
[----:B------:R-:W-:Y:S01]  /*6570*/  R2UR UR14, R12 ;  /* 0x000000000c0e72ca */ /* 0x000fe200000e0000 */
[----:B------:R-:W-:-:S02]  /*6580*/  @!P2 VIADD R7, R9, 0x38840 ;  /* 0x000388400907a836 */ /* 0x000fc40000000000 */
[--C-:B------:R-:W-:Y:S01]  /*6590*/  FFMA.FTZ R42, R42, UR4, -R8.reuse ;  /* 0x000000042a2a7c23 */ /* 0x100fe20008010808 */
[--C-:B------:R-:W-:Y:S01]  /*65a0*/  FFMA.FTZ R43, R43, UR4, -R8.reuse ;  /* 0x000000042b2b7c23 */ /* 0x100fe20008010808 */
[--C-:B------:R-:W-:Y:S01]  /*65b0*/  FFMA.FTZ R46, R46, UR4, -R8.reuse ;  /* 0x000000042e2e7c23 */ /* 0x100fe20008010808 */
[----:B------:R-:W2:Y:S01]  /*65c0*/  MUFU.EX2 R27, R27 ;  /* 0x0000001b001b7308 */ /* 0x000ea20000000800 */
[----:B------:R-:W-:Y:S01]  /*65d0*/  @!P2 PRMT R7, RZ, 0x654, R7 ;  /* 0x00000654ff07a816 */ /* 0x000fe20000000007 */
[--C-:B------:R-:W-:Y:S01]  /*65e0*/  FFMA.FTZ R47, R47, UR4, -R8.reuse ;  /* 0x000000042f2f7c23 */ /* 0x100fe20008010808 */
[--C-:B------:R-:W-:Y:S01]  /*65f0*/  FFMA.FTZ R50, R50, UR4, -R8.reuse ;  /* 0x0000000432327c23 */ /* 0x100fe20008010808 */
[--C-:B------:R-:W-:Y:S01]  /*6600*/  FFMA.FTZ R51, R51, UR4, -R8.reuse ;  /* 0x0000000433337c23 */ /* 0x100fe20008010808 */
[----:B------:R3:W-:Y:S01]  /*6610*/  @!P2 SYNCS.ARRIVE.TRANS64.RED.A1T0 RZ, [R7+URZ], RZ ;  /* 0x000000ff07ffa9a7 */ /* 0x0007e2000810043f */
[--C-:B------:R-:W-:Y:S01]  /*6620*/  FFMA.FTZ R54, R54, UR4, -R8.reuse ;  /* 0x0000000436367c23 */ /* 0x100fe20008010808 */
[----:B------:R-:W-:Y:S01]  /*6630*/  FFMA.FTZ R8, R55, UR4, -R8 ;  /* 0x0000000437087c23 */ /* 0x000fe20008010808 */
[----:B------:R-:W4:Y:S01]  /*6640*/  MUFU.EX2 R30, R30 ;  /* 0x0000001e001e7308 */ /* 0x000f220000000800 */
[----:B-1----:R-:W-:Y:S01]  /*6650*/  @P1 SHF.R.U32.HI R15, RZ, R14, R13 ;  /* 0x0000000eff0f1219 */ /* 0x002fe2000001160d */
[----:B------:R-:W-:Y:S01]  /*6660*/  @!P2 VIADD R9, R9, 0x38860 ;  /* 0x000388600909a836 */ /* 0x000fe20000000000 */
[----:B0-----:R-:W-:Y:S01]  /*6670*/  F2FP.BF16.F32.PACK_AB R156, R33, R32 ;  /* 0x00000020219c723e */ /* 0x001fe200000010ff */
[----:B---3--:R-:W-:Y:S01]  /*6680*/  FADD.FTZ R7, R24, R25 ;  /* 0x0000001918077221 */ /* 0x008fe20000010000 */
[----:B------:R-:W-:-:S03]  /*6690*/  IADD3 R15, R15, R187, -R188 ;  /* 0x000000bb0f0f7210 */ /* 0x000fc60007ffe8bc */
[----:B------:R-:W0:Y:S01]  /*66a0*/  MUFU.EX2 R31, R31 ;  /* 0x0000001f001f7308 */ /* 0x000e220000000800 */
[----:B--2---:R-:W-:Y:S01]  /*66b0*/  FADD.FTZ R13, R26, R27 ;  /* 0x0000001b1a0d7221 */ /* 0x004fe20000010000 */
[----:B------:R-:W-:Y:S01]  /*66c0*/  FADD.FTZ R12, R28, R7 ;  /* 0x000000071c0c7221 */ /* 0x000fe20000010000 */
[----:B------:R-:W-:Y:S02]  /*66d0*/  F2FP.BF16.F32.PACK_AB R153, R27, R26 ;  /* 0x0000001a1b99723e */ /* 0x000fe400000010ff */
[----:B------:R-:W-:Y:S01]  /*66e0*/  R2UR UR5, R15 ;  /* 0x000000000f0572ca */ /* 0x000fe200000e0000 */
[----:B------:R-:W-:Y:S01]  /*66f0*/  FADD.FTZ R7, R29, R12 ;  /* 0x0000000c1d077221 */ /* 0x000fe20000010000 */
[----:B------:R-:W-:Y:S01]  /*6700*/  @!P2 PRMT R9, RZ, 0x654, R9 ;  /* 0x00000654ff09a816 */ /* 0x000fe20000000009 */
[----:B------:R-:W1:Y:S01]  /*6710*/  MUFU.EX2 R34, R34 ;  /* 0x0000002200227308 */ /* 0x000e620000000800 */
[----:B----4-:R-:W-:Y:S01]  /*6720*/  FADD.FTZ R14, R30, R13 ;  /* 0x0000000d1e0e7221 */ /* 0x010fe20000010000 */
[----:B------:R-:W-:-:S04]  /*6730*/  FADD.FTZ R12, R32, R7 ;  /* 0x00000007200c7221 */ /* 0x000fc80000010000 */
[----:B------:R-:W-:Y:S02]  /*6740*/  FADD.FTZ R7, R33, R12 ;  /* 0x0000000c21077221 */ /* 0x000fe40000010000 */
[----:B------:R-:W2:Y:S01]  /*6750*/  MUFU.EX2 R35, R35 ;  /* 0x0000002300237308 */ /* 0x000ea20000000800 */
[C---:B0-----:R-:W-:Y:S01]  /*6760*/  FADD.FTZ R13, R31.reuse, R14 ;  /* 0x0000000e1f0d7221 */ /* 0x041fe20000010000 */
[----:B------:R-:W-:Y:S01]  /*6770*/  F2FP.BF16.F32.PACK_AB R155, R31, R30 ;  /* 0x0000001e1f9b723e */ /* 0x000fe200000010ff */
[----:B------:R-:W-:Y:S01]  /*6780*/  BAR.SYNC.DEFER_BLOCKING 0xf, 0x100 ;  /* 0x03c4000000007b1d */ /* 0x000fe20000010000 */
[----:B------:R-:W-:-:S04]  /*6790*/  USHF.R.S32.HI UR7, URZ, 0x1f, UR5 ;  /* 0x0000001f3f077899 */ /* 0x000fc80008011405 */
[----:B------:R-:W-:Y:S01]  /*67a0*/  ULEA.HI UR7, UR7, UR5, URZ, 0x6 ;  /* 0x0000000507077291 */ /* 0x000fe2000f8f303f */
[----:B------:R-:W0:Y:S01]  /*67b0*/  MUFU.EX2 R36, R36 ;  /* 0x0000002400247308 */ /* 0x000e220000000800 */
[----:B-1----:R-:W-:Y:S02]  /*67c0*/  FADD.FTZ R14, R34, R13 ;  /* 0x0000000d220e7221 */ /* 0x002fe40000010000 */
[----:B------:R-:W-:-:S04]  /*67d0*/  USHF.R.S32.HI UR7, URZ, 0x6, UR7 ;  /* 0x000000063f077899 */ /* 0x000fc80008011407 */
[----:B------:R-:W-:Y:S01]  /*67e0*/  UISETP.LT.AND UP0, UPT, UR43, UR7, UPT ;  /* 0x000000072b00728c */ /* 0x000fe2000bf01270 */
[----:B------:R-:W1:Y:S01]  /*67f0*/  MUFU.EX2 R38, R38 ;  /* 0x0000002600267308 */ /* 0x000e620000000800 */
[C---:B--2---:R-:W-:Y:S01]  /*6800*/  FADD.FTZ R13, R35.reuse, R14 ;  /* 0x0000000e230d7221 */ /* 0x044fe20000010000 */
[----:B------:R-:W-:Y:S01]  /*6810*/  F2FP.BF16.F32.PACK_AB R157, R35, R34 ;  /* 0x00000022239d723e */ /* 0x000fe200000010ff */
[----:B------:R-:W-:-:S04]  /*6820*/  USEL UR5, UR43, UR7, !UP0 ;  /* 0x000000072b057287 */ /* 0x000fc8000c000000 */
[----:B------:R-:W-:Y:S01]  /*6830*/  UISETP.GE.AND UP0, UPT, UR6, UR5, UPT ;  /* 0x000000050600728c */ /* 0x000fe2000bf06270 */
[----:B------:R-:W2:Y:S01]  /*6840*/  MUFU.EX2 R37, R37 ;  /* 0x0000002500257308 */ /* 0x000ea20000000800 */
[----:B0-----:R-:W-:Y:S01]  /*6850*/  FADD.FTZ R12, R36, R7 ;  /* 0x00000007240c7221 */ /* 0x001fe20000010000 */
[----:B------:R0:W-:Y:S03]  /*6860*/  STSM.16.M88.4 [R23+0x36400], R152 ;  /* 0x0364009817007844 */ /* 0x0001e60000000200 */
[----:B------:R-:W-:-:S03]  /*6870*/  PLOP3.LUT P3, PT, PT, PT, UP0, 0x80, 0x0 ;  /* 0x000000000000781c */ /* 0x000fc60003f6f008 */
[----:B------:R-:W3:Y:S01]  /*6880*/  MUFU.EX2 R39, R39 ;  /* 0x0000002700277308 */ /* 0x000ee20000000800 */
[----:B-1----:R-:W-:-:S07]  /*6890*/  FADD.FTZ R14, R38, R13 ;  /* 0x0000000d260e7221 */ /* 0x002fce0000010000 */
[----:B------:R-:W1:Y:S01]  /*68a0*/  MUFU.EX2 R40, R40 ;  /* 0x0000002800287308 */ /* 0x000e620000000800 */
[C---:B--2---:R-:W-:Y:S01]  /*68b0*/  FADD.FTZ R7, R37.reuse, R12 ;  /* 0x0000000c25077221 */ /* 0x044fe20000010000 */
[----:B------:R-:W-:-:S06]  /*68c0*/  F2FP.BF16.F32.PACK_AB R158, R37, R36 ;  /* 0x00000024259e723e */ /* 0x000fcc00000010ff */
[----:B------:R-:W2:Y:S01]  /*68d0*/  MUFU.EX2 R42, R42 ;  /* 0x0000002a002a7308 */ /* 0x000ea20000000800 */
[C---:B---3--:R-:W-:Y:S01]  /*68e0*/  FADD.FTZ R13, R39.reuse, R14 ;  /* 0x0000000e270d7221 */ /* 0x048fe20000010000 */
[----:B------:R-:W-:-:S05]  /*68f0*/  F2FP.BF16.F32.PACK_AB R159, R39, R38 ;  /* 0x00000026279f723e */ /* 0x000fca00000010ff */
[----:B------:R0:W-:Y:S01]  /*6900*/  STSM.16.M88.4 [R186], R156 ;  /* 0x0000009cba007844 */ /* 0x0001e20000000200 */
        /* <DEDUP_REMOVED lines=9> */
[----:B------:R-:W-:-:S06]  /*69a0*/  F2FP.BF16.F32.PACK_AB R161, R43, R42 ;  /* 0x0000002a2ba1723e */ /* 0x000fcc00000010ff */
[----:B------:R-:W1:Y:S01]  /*69b0*/  MUFU.EX2 R45, R45 ;  /* 0x0000002d002d7308 */ /* 0x000e620000000800 */
[----:B--2---:R-:W-:-:S07]  /*69c0*/  FADD.FTZ R12, R44, R7 ;  /* 0x000000072c0c7221 */ /* 0x004fce0000010000 */
[----:B------:R-:W2:Y:S01]  /*69d0*/  MUFU.EX2 R47, R47 ;  /* 0x0000002f002f7308 */ /* 0x000ea20000000800 */
[----:B---3--:R-:W-:-:S07]  /*69e0*/  FADD.FTZ R14, R46, R13 ;  /* 0x0000000d2e0e7221 */ /* 0x008fce0000010000 */
[----:B------:R-:W3:Y:S01]  /*69f0*/  MUFU.EX2 R48, R48 ;  /* 0x0000003000307308 */ /* 0x000ee20000000800 */
[C---:B-1----:R-:W-:Y:S01]  /*6a00*/  FADD.FTZ R7, R45.reuse, R12 ;  /* 0x0000000c2d077221 */ /* 0x042fe20000010000 */
[----:B------:R-:W-:-:S06]  /*6a10*/  F2FP.BF16.F32.PACK_AB R162, R45, R44 ;  /* 0x0000002c2da2723e */ /* 0x000fcc00000010ff */
[----:B------:R-:W1:Y:S01]  /*6a20*/  MUFU.EX2 R50, R50 ;  /* 0x0000003200327308 */ /* 0x000e620000000800 */
[C---:B--2---:R-:W-:Y:S01]  /*6a30*/  FADD.FTZ R13, R47.reuse, R14 ;  /* 0x0000000e2f0d7221 */ /* 0x044fe20000010000 */
[----:B------:R-:W-:-:S05]  /*6a40*/  F2FP.BF16.F32.PACK_AB R163, R47, R46 ;  /* 0x0000002e2fa3723e */ /* 0x000fca00000010ff */
[----:B------:R0:W-:Y:S01]  /*6a50*/  STSM.16.M88.4 [R184], R160 ;  /* 0x000000a0b8007844 */ /* 0x0001e20000000200 */
[----:B------:R-:W2:Y:S01]  /*6a60*/  MUFU.EX2 R49, R49 ;  /* 0x0000003100317308 */ /* 0x000ea20000000800 */
[----:B---3--:R-:W-:-:S07]  /*6a70*/  FADD.FTZ R12, R48, R7 ;  /* 0x00000007300c7221 */ /* 0x008fce0000010000 */
[----:B------:R-:W3:Y:S01]  /*6a80*/  MUFU.EX2 R51, R51 ;  /* 0x0000003300337308 */ /* 0x000ee20000000800 */
[----:B-1----:R-:W-:-:S07]  /*6a90*/  FADD.FTZ R14, R50, R13 ;  /* 0x0000000d320e7221 */ /* 0x002fce0000010000 */
[----:B------:R-:W1:Y:S01]  /*6aa0*/  MUFU.EX2 R52, R52 ;  /* 0x0000003400347308 */ /* 0x000e620000000800 */
[C---:B--2---:R-:W-:Y:S01]  /*6ab0*/  FADD.FTZ R7, R49.reuse, R12 ;  /* 0x0000000c31077221 */ /* 0x044fe20000010000 */
[----:B------:R-:W-:-:S06]  /*6ac0*/  F2FP.BF16.F32.PACK_AB R164, R49, R48 ;  /* 0x0000003031a4723e */ /* 0x000fcc00000010ff */
[----:B------:R-:W2:Y:S01]  /*6ad0*/  MUFU.EX2 R54, R54 ;  /* 0x0000003600367308 */ /* 0x000ea20000000800 */
[C---:B---3--:R-:W-:Y:S01]  /*6ae0*/  FADD.FTZ R13, R51.reuse, R14 ;  /* 0x0000000e330d7221 */ /* 0x048fe20000010000 */
[----:B------:R-:W-:-:S06]  /*6af0*/  F2FP.BF16.F32.PACK_AB R165, R51, R50 ;  /* 0x0000003233a5723e */ /* 0x000fcc00000010ff */
[----:B------:R3:W4:Y:S01]  /*6b00*/  MUFU.EX2 R167, R8 ;  /* 0x0000000800a77308 */ /* 0x0007220000000800 */
[----:B-1----:R-:W-:Y:S01]  /*6b10*/  F2FP.BF16.F32.PACK_AB R166, R11, R52 ;  /* 0x000000340ba6723e */ /* 0x002fe200000010ff */
[----:B---3--:R-:W-:Y:S01]  /*6b20*/  FADD.FTZ R8, R52, R7 ;  /* 0x0000000734087221 */ /* 0x008fe20000010000 */
[----:B--2---:R-:W-:-:S03]  /*6b30*/  FADD.FTZ R12, R54, R13 ;  /* 0x0000000d360c7221 */ /* 0x004fc60000010000 */
[----:B------:R-:W-:Y:S01]  /*6b40*/  FADD.FTZ R7, R11, R8 ;  /* 0x000000080b077221 */ /* 0x000fe20000010000 */
[C---:B------:R-:W-:Y:S02]  /*6b50*/  VIADD R11, R10.reuse, 0x100 ;  /* 0x000001000a0b7836 */ /* 0x040fe40000000000 */
[----:B------:R-:W-:Y:S02]  /*6b60*/  VIADD R10, R10, 0x180 ;  /* 0x000001800a0a7836 */ /* 0x000fe40000000000 */
[C---:B----4-:R-:W-:Y:S01]  /*6b70*/  FADD.FTZ R8, R167.reuse, R12 ;  /* 0x0000000ca7087221 */ /* 0x050fe20000010000 */
[----:B------:R-:W-:-:S05]  /*6b80*/  F2FP.BF16.F32.PACK_AB R167, R167, R54 ;  /* 0x00000036a7a7723e */ /* 0x000fca00000010ff */
[----:B------:R0:W-:Y:S01]  /*6b90*/  STSM.16.M88.4 [R185], R164 ;  /* 0x000000a4b9007844 */ /* 0x0001e20000000200 */
[----:B------:R-:W-:-:S06]  /*6ba0*/  WARPGROUP.ARRIVE ;  /* 0x00000000000079c5 */ /* 0x000fcc0000000000 */
[----:B------:R-:W-:Y:S01]  /*6bb0*/  HGMMA.64x256x16.F32.BF16 R24, R152, gdesc[UR8].tnspB, RZ, !UPT, gsb0 ;  /* 0x43e0000898187df0 */ /* 0x000fe2000c0018ff */
[----:B------:R-:W-:Y:S01]  /*6bc0*/  R2UR UR10, R11 ;  /* 0x000000000b0a72ca */ /* 0x000fe200000e0000 */
        /* <DEDUP_REMOVED lines=27> */
[----:B------:R-:W-:Y:S01]  /*6d80*/  ULDC UR4, c[0x0][0xa80] ;  /* 0x0002a00000047ab9 */ /* 0x000fe20000000800 */
[----:B------:R-:W-:Y:S02]  /*6d90*/  IMAD.MOV.U32 R10, RZ, RZ, R6 ;  /* 0x000000ffff0a7224 */ /* 0x000fe400078e0006 */
[----:B------:R-:W-:-:S07]  /*6da0*/  IMAD.MOV.U32 R12, RZ, RZ, R2 ;  /* 0x000000ffff0c7224 */ /* 0x000fce00078e0002 */
.L_x_8152:
        /* <DEDUP_REMOVED lines=8> */
.L_x_8144:
[----:B------:R-:W-:Y:S02]  /*6e30*/  IMAD.U32 R5, RZ, RZ, UR37 ;  /* 0x00000025ff057e24 */ /* 0x000fe4000f8e00ff */
[----:B0-----:R-:W-:-:S03]  /*6e40*/  IMAD R9, R2, 0x8, R16 ;  /* 0x0000000802097824 */ /* 0x001fc600078e0210 */
[----:B------:R-:W-:-:S04]  /*6e50*/  SHF.L.U32 R5, R5, 0x1f, RZ ;  /* 0x0000001f05057819 */ /* 0x000fc800000006ff */
[----:B------:R0:W1:Y:S01]  /*6e60*/  SYNCS.PHASECHK.TRANS64.TRYWAIT P3, [R9+URZ+0x38830], R5 ;  /* 0x03883005090075a7 */ /* 0x000062000806017f */
[----:B------:R-:W-:Y:S05]  /*6e70*/  @!P0 BRA `(.L_x_8145) ;  /* 0x0000000000048947 */ /* 0x000fea0003800000 */
[----:B------:R-:W-:Y:S01]  /*6e80*/  BPT.TRAP 0x1 ;  /* 0x000000040000795c */ /* 0x000fe20000300000 */
.L_x_8145:
[----:B------:R-:W-:Y:S01]  /*6e90*/  IMAD R6, R2, 0x200, R0 ;  /* 0x0000020002067824 */ /* 0x000fe200078e0200 */
[----:B-1----:R-:W-:Y:S06]  /*6ea0*/  @P3 BRA `(.L_x_8146) ;  /* 0x0000000000083947 */ /* 0x002fec0003800000 */
[----:B------:R-:W1:Y:S02]  /*6eb0*/  SYNCS.PHASECHK.TRANS64.TRYWAIT P3, [R9+URZ+0x38830], R5 ;  /* 0x03883005090075a7 */ /* 0x000e64000806017f */
[----:B-1----:R-:W-:Y:S05]  /*6ec0*/  @!P3 BRA `(.L_x_8147) ;  /* 0x0000013c00acb947 */ /* 0x002fea0003800000 */
.L_x_8146:
[----:B------:R-:W-:Y:S01]  /*6ed0*/  R2UR UR10, R6 ;  /* 0x00000000060a72ca */ /* 0x000fe200000e0000 */
[----:B------:R-:W-:Y:S01]  /*6ee0*/  WARPGROUP.ARRIVE ;  /* 0x00000000000079c5 */ /* 0x000fe20000000000 */
[----:B------:R-:W-:Y:S01]  /*6ef0*/  UMOV UR11, 0x40000040 ;  /* 0x40000040000b7882 */ /* 0x000fe20000000000 */
[----:B------:R-:W-:Y:S01]  /*6f00*/  UMOV UR15, 0x40000040 ;  /* 0x40000040000f7882 */ /* 0x000fe20000000000 */
[----:B------:R-:W-:Y:S01]  /*6f10*/  UMOV UR19, 0x40000040 ;  /* 0x4000004000137882 */ /* 0x000fe20000000000 */
[----:B------:R-:W-:-:S08]  /*6f20*/  UMOV UR23, 0x40000040 ;  /* 0x4000004000177882 */ /* 0x000fd00000000000 */
[----:B------:R-:W-:Y:S01]  /*6f30*/  HGMMA.64x64x16.F32.BF16 R152, gdesc[UR8], RZ, !UPT, gsb0 ;  /* 0x00e00000089879f0 */ /* 0x000fe2000c0018ff */
[----:B------:R-:W-:Y:S02]  /*6f40*/  UIADD3 UR14, UR10, 0x2, URZ ;  /* 0x000000020a0e7890 */ /* 0x000fe4000fffe03f */
[----:B------:R-:W-:Y:S02]  /*6f50*/  UIADD3 UR18, UR10, 0x4, URZ ;  /* 0x000000040a127890 */ /* 0x000fe4000fffe03f */
        /* <DEDUP_REMOVED lines=13> */
.L_x_8148:
[----:B------:R2:W3:Y:S01]  /*7030*/  SYNCS.PHASECHK.TRANS64.TRYWAIT P3, [R9+URZ+0x38850], R5 ;  /* 0x03885005090075a7 */ /* 0x0004e2000806017f */
[----:B------:R-:W-:Y:S05]  /*7040*/  @!P0 BRA `(.L_x_8149) ;  /* 0x0000000000048947 */ /* 0x000fea0003800000 */
[----:B------:R-:W-:Y:S01]  /*7050*/  BPT.TRAP 0x1 ;  /* 0x000000040000795c */ /* 0x000fe20000300000 */
.L_x_8149:
[----:B---3--:R-:W-:Y:S05]  /*7060*/  @P3 BRA `(.L_x_8150) ;  /* 0x0000000000083947 */ /* 0x008fea0003800000 */
[----:B------:R-:W3:Y:S02]  /*7070*/  SYNCS.PHASECHK.TRANS64.TRYWAIT P3, [R9+URZ+0x38850], R5 ;  /* 0x03885005090075a7 */ /* 0x000ee4000806017f */
[----:B---3--:R-:W-:Y:S05]  /*7080*/  @!P3 BRA `(.L_x_8151) ;  /* 0x0000013c0050b947 */ /* 0x008fea0003800000 */
.L_x_8150:
[----:B0123--:R-:W-:Y:S01]  /*7090*/  IMAD R5, R2, 0x1000, R3 ;  /* 0x0000100002057824 */ /* 0x00ffe200078e0203 */
[----:B------:R-:W-:Y:S01]  /*70a0*/  WARPGROUP.ARRIVE ;  /* 0x00000000000079c5 */ /* 0x000fe20000000000 */
[----:B------:R-:W-:Y:S01]  /*70b0*/  UMOV UR27, 0x40000040 ;  /* 0x40000040001b7882 */ /* 0x000fe20000000000 */
[----:B------:R-:W-:Y:S01]  /*70c0*/  VIADD R6, R4, 0x2 ;  /* 0x0000000204067836 */ /* 0x000fe20000000000 */
[----:B------:R-:W-:Y:S01]  /*70d0*/  UMOV UR29, 0x40000040 ;  /* 0x40000040001d7882 */ /* 0x000fe20000000000 */
[C---:B------:R-:W-:Y:S01]  /*70e0*/  R2UR UR26, R5.reuse ;  /* 0x00000000051a72ca */ /* 0x040fe200000e0000 */
[----:B------:R-:W-:Y:S01]  /*70f0*/  UMOV UR31, 0x40000040 ;  /* 0x40000040001f7882 */ /* 0x000fe20000000000 */
[----:B------:R-:W0:Y:S01]  /*7100*/  S2R R13, SR_TID.X ;  /* 0x00000000000d7919 */ /* 0x000e220000002100 */
[----:B------:R-:W-:Y:S01]  /*7110*/  R2UR UR28, R6 ;  /* 0x00000000061c72ca */ /* 0x000fe200000e0000 */
[C---:B------:R-:W-:Y:S01]  /*7120*/  VIADD R6, R5.reuse, 0x2 ;  /* 0x0000000205067836 */ /* 0x040fe20000000000 */
[----:B------:R-:W-:Y:S01]  /*7130*/  UMOV UR7, 0xffffffc0 ;  /* 0xffffffc000077882 */ /* 0x000fe20000000000 */
[----:B------:R-:W-:Y:S01]  /*7140*/  VIADD R20, R5, 0x800 ;  /* 0x0000080005147836 */ /* 0x000fe20000000000 */
[----:B------:R-:W-:Y:S01]  /*7150*/  UIMAD UR7, UR6, UR7, 0x1 ;  /* 0x00000001060774a4 */ /* 0x000fe2000f8e0207 */
[----:B------:R-:W-:Y:S01]  /*7160*/  IMAD.MOV.U32 R15, RZ, RZ, 0x4 ;  /* 0x00000004ff0f7424 */ /* 0x000fe200078e00ff */
[----:B------:R-:W-:Y:S01]  /*7170*/  R2UR UR30, R6 ;  /* 0x00000000061e72ca */ /* 0x000fe200000e0000 */
[----:B------:R-:W-:Y:S01]  /*7180*/  VIADD R6, R4, 0x4 ;  /* 0x0000000404067836 */ /* 0x000fe20000000000 */
[----:B------:R-:W-:Y:S01]  /*7190*/  UMOV UR11, 0x40000040 ;  /* 0x40000040000b7882 */ /* 0x000fe20000000000 */
[----:B------:R-:W-:Y:S01]  /*71a0*/  UISETP.GT.AND UP0, UPT, UR6, UR5, UPT ;  /* 0x000000050600728c */ /* 0x000fe2000bf04270 */
[----:B------:R-:W-:Y:S01]  /*71b0*/  HGMMA.64x64x16.F32.BF16 R152, gdesc[UR24], R152, gsb0 ;  /* 0x00e00000189879f0 */ /* 0x000fe20008001898 */
[----:B------:R-:W-:Y:S01]  /*71c0*/  UIADD3 UR6, UR6, -0x1, URZ ;  /* 0xffffffff06067890 */ /* 0x000fe2000fffe03f */
[----:B0-----:R-:W-:Y:S01]  /*71d0*/  SHF.R.U32.HI R13, RZ, 0x7, R13 ;  /* 0x00000007ff0d7819 */ /* 0x001fe2000001160d */
[----:B------:R-:W-:-:S02]  /*71e0*/  WARPGROUP.DEPBAR.LE gsb0, 0x0 ;  /* 0x00008000000079c5 */ /* 0x000fc40000010000 */
[----:B------:R-:W-:-:S06]  /*71f0*/  WARPGROUP.ARRIVE ;  /* 0x00000000000079c5 */ /* 0x000fcc0000000000 */
[----:B------:R-:W-:Y:S01]  /*7200*/  HGMMA.64x64x16.F32.BF16 R152, gdesc[UR28], R152, gsb0 ;  /* 0x00e000001c9879f0 */ /* 0x000fe20008001898 */
[----:B------:R-:W-:Y:S01]  /*7210*/  R2UR UR28, R6 ;  /* 0x00000000061c72ca */ /* 0x000fe200000e0000 */
[----:B------:R-:W-:Y:S01]  /*7220*/  VIADD R6, R5, 0x4 ;  /* 0x0000000405067836 */ /* 0x000fe20000000000 */
[----:B------:R-:W-:Y:S01]  /*7230*/  UMOV UR29, 0x40000040 ;  /* 0x40000040001d7882 */ /* 0x000fe20000000000 */
[----:B------:R-:W-:-:S03]  /*7240*/  UMOV UR31, 0x40000040 ;  /* 0x40000040001f7882 */ /* 0x000fc60000000000 */
[----:B------:R-:W-:Y:S01]  /*7250*/  R2UR UR30, R6 ;  /* 0x00000000061e72ca */ /* 0x000fe200000e0000 */
[----:B------:R-:W-:Y:S01]  /*7260*/  VIADD R6, R4, 0x6 ;  /* 0x0000000604067836 */ /* 0x000fe20000000000 */
[----:B------:R-:W-:Y:S02]  /*7270*/  WARPGROUP.DEPBAR.LE gsb0, 0x0 ;  /* 0x00008000000079c5 */ /* 0x000fe40000010000 */
[----:B------:R-:W-:-:S09]  /*7280*/  WARPGROUP.ARRIVE ;  /* 0x00000000000079c5 */ /* 0x000fd20000000000 */
        /* <DEDUP_REMOVED lines=113> */
[----:B------:R-:W-:Y:S02]  /*79a0*/  R2UR UR30, R6 ;  /* 0x00000000061e72ca */ /* 0x000fe400000e0000 */
[----:B------:R0:W1:Y:S02]  /*79b0*/  SHFL.IDX PT, R6, R13, RZ, 0x1f ;  /* 0x00001fff0d067589 */ /* 0x00006400000e0000 */
[----:B0-----:R-:W-:Y:S01]  /*79c0*/  VIADD R13, R4, 0x800 ;  /* 0x00000800040d7836 */ /* 0x001fe20000000000 */
[----:B-1----:R-:W-:-:S04]  /*79d0*/  ISETP.GT.AND P3, PT, R6, 0x7f, PT ;  /* 0x0000007f0600780c */ /* 0x002fc80003f64270 */
[----:B------:R-:W-:-:S05]  /*79e0*/  SEL R14, RZ, 0x2, !P3 ;  /* 0x00000002ff0e7807 */ /* 0x000fca0005800000 */
[----:B------:R-:W-:Y:S01]  /*79f0*/  IMAD.IADD R6, R13, 0x1, R14 ;  /* 0x000000010d067824 */ /* 0x000fe200078e020e */
[----:B------:R-:W-:Y:S02]  /*7a00*/  WARPGROUP.DEPBAR.LE gsb0, 0x0 ;  /* 0x00008000000079c5 */ /* 0x000fe40000010000 */
[----:B------:R-:W-:-:S06]  /*7a10*/  WARPGROUP.ARRIVE ;  /* 0x00000000000079c5 */ /* 0x000fcc0000000000 */
[----:B------:R-:W-:Y:S01]  /*7a20*/  HGMMA.64x64x16.F32.BF16 R152, gdesc[UR28], R152, gsb0 ;  /* 0x00e000001c9879f0 */ /* 0x000fe20008001898 */
[----:B------:R-:W-:Y:S01]  /*7a30*/  R2UR UR28, R6 ;  /* 0x00000000061c72ca */ /* 0x000fe200000e0000 */
[----:B------:R-:W-:Y:S01]  /*7a40*/  IMAD.IADD R6, R14, 0x1, R20 ;  /* 0x000000010e067824 */ /* 0x000fe200078e0214 */
[----:B------:R-:W-:Y:S01]  /*7a50*/  UMOV UR29, 0x40000040 ;  /* 0x40000040001d7882 */ /* 0x000fe20000000000 */
[----:B------:R-:W-:-:S03]  /*7a60*/  UMOV UR31, 0x40000040 ;  /* 0x40000040001f7882 */ /* 0x000fc60000000000 */
[----:B------:R-:W-:Y:S02]  /*7a70*/  R2UR UR30, R6 ;  /* 0x00000000061e72ca */ /* 0x000fe400000e0000 */
[C---:B------:R-:W-:Y:S02]  /*7a80*/  SEL R6, R15.reuse, 0x2, P3 ;  /* 0x000000020f067807 */ /* 0x040fe40001800000 */
[----:B------:R-:W-:-:S03]  /*7a90*/  SEL R15, R15, 0x6, !P3 ;  /* 0x000000060f0f7807 */ /* 0x000fc60005800000 */
[C---:B------:R-:W-:Y:S02]  /*7aa0*/  IMAD.IADD R21, R13.reuse, 0x1, R6 ;  /* 0x000000010d157824 */ /* 0x040fe400078e0206 */
[----:B------:R-:W-:Y:S01]  /*7ab0*/  IMAD.IADD R13, R13, 0x1, R15 ;  /* 0x000000010d0d7824 */ /* 0x000fe200078e020f */
[----:B------:R-:W-:Y:S02]  /*7ac0*/  WARPGROUP.DEPBAR.LE gsb0, 0x0 ;  /* 0x00008000000079c5 */ /* 0x000fe40000010000 */
[----:B------:R-:W-:-:S06]  /*7ad0*/  WARPGROUP.ARRIVE ;  /* 0x00000000000079c5 */ /* 0x000fcc0000000000 */
[----:B------:R-:W-:Y:S01]  /*7ae0*/  HGMMA.64x64x16.F32.BF16 R152, gdesc[UR28], R152, gsb0 ;  /* 0x00e000001c9879f0 */ /* 0x000fe20008001898 */
[----:B------:R-:W-:Y:S01]  /*7af0*/  R2UR UR28, R21 ;  /* 0x00000000151c72ca */ /* 0x000fe200000e0000 */
[C---:B------:R-:W-:Y:S01]  /*7b00*/  IMAD.IADD R21, R20.reuse, 0x1, R6 ;  /* 0x0000000114157824 */ /* 0x040fe200078e0206 */
[----:B------:R-:W-:Y:S01]  /*7b10*/  UMOV UR29, 0x40000040 ;  /* 0x40000040001d7882 */ /* 0x000fe20000000000 */
[----:B------:R-:W-:Y:S01]  /*7b20*/  UMOV UR31, 0x40000040 ;  /* 0x40000040001f7882 */ /* 0x000fe20000000000 */
[----:B------:R-:W-:Y:S02]  /*7b30*/  IMAD.IADD R20, R20, 0x1, R15 ;  /* 0x0000000114147824 */ /* 0x000fe400078e020f */
[----:B------:R-:W-:Y:S01]  /*7b40*/  R2UR UR30, R21 ;  /* 0x00000000151e72ca */ /* 0x000fe200000e0000 */
[----:B------:R-:W-:Y:S02]  /*7b50*/  WARPGROUP.DEPBAR.LE gsb0, 0x0 ;  /* 0x00008000000079c5 */ /* 0x000fe40000010000 */
[----:B------:R-:W-:-:S10]  /*7b60*/  WARPGROUP.ARRIVE ;  /* 0x00000000000079c5 */ /* 0x000fd40000000000 */
        /* <DEDUP_REMOVED lines=26> */
[----:B------:R-:W-:Y:S01]  /*7d10*/  VIADD R20, R5, 0xa00 ;  /* 0x00000a0005147836 */ /* 0x000fe20000000000 */
[----:B------:R-:W-:Y:S01]  /*7d20*/  UMOV UR29, 0x40000040 ;  /* 0x40000040001d7882 */ /* 0x000fe20000000000 */
[----:B------:R-:W-:Y:S02]  /*7d30*/  UMOV UR31, 0x40000040 ;  /* 0x40000040001f7882 */ /* 0x000fe40000000000 */
[----:B------:R-:W-:-:S05]  /*7d40*/  IMAD.IADD R21, R14, 0x1, R20 ;  /* 0x000000010e157824 */ /* 0x000fca00078e0214 */
[----:B------:R-:W-:Y:S01]  /*7d50*/  R2UR UR30, R21 ;  /* 0x00000000151e72ca */ /* 0x000fe200000e0000 */
[C---:B------:R-:W-:Y:S02]  /*7d60*/  IMAD.IADD R21, R13.reuse, 0x1, R6 ;  /* 0x000000010d157824 */ /* 0x040fe400078e0206 */
[----:B------:R-:W-:Y:S01]  /*7d70*/  IMAD.IADD R13, R13, 0x1, R15 ;  /* 0x000000010d0d7824 */ /* 0x000fe200078e020f */
[----:B------:R-:W-:Y:S02]  /*7d80*/  WARPGROUP.DEPBAR.LE gsb0, 0x0 ;  /* 0x00008000000079c5 */ /* 0x000fe40000010000 */
[----:B------:R-:W-:-:S07]  /*7d90*/  WARPGROUP.ARRIVE ;  /* 0x00000000000079c5 */ /* 0x000fce0000000000 */
[----:B------:R-:W-:Y:S01]  /*7da0*/  HGMMA.64x64x16.F32.BF16 R152, gdesc[UR28], R152, gsb0 ;  /* 0x00e000001c9879f0 */ /* 0x000fe20008001898 */
[----:B------:R-:W-:Y:S01]  /*7db0*/  R2UR UR28, R21 ;  /* 0x00000000151c72ca */ /* 0x000fe200000e0000 */
[--C-:B------:R-:W-:Y:S01]  /*7dc0*/  IMAD.IADD R21, R6, 0x1, R20.reuse ;  /* 0x0000000106157824 */ /* 0x100fe200078e0214 */
        /* <DEDUP_REMOVED lines=82> */
[--C-:B------:R-:W-:Y:S02]  /*82f0*/  IMAD.IADD R6, R6, 0x1, R20.reuse ;  /* 0x0000000106067824 */ /* 0x100fe400078e0214 */
        /* <DEDUP_REMOVED lines=21> */
[----:B------:R-:W-:-:S04]  /*8450*/  LOP3.LUT R13, R13, 0x6, RZ, 0xc0, !PT ;  /* 0x000000060d0d7812 */ /* 0x000fc800078ec0ff */
[CC--:B------:R-:W-:Y:S02]  /*8460*/  IADD3 R5, R13.reuse, R6.reuse, R5 ;  /* 0x000000060d057210 */ /* 0x0c0fe40007ffe005 */
[----:B------:R-:W-:Y:S02]  /*8470*/  IADD3 R6, R13, R6, R4 ;  /* 0x000000060d067210 */ /* 0x000fe40007ffe004 */
[----:B------:R-:W0:Y:S01]  /*8480*/  @P1 LDC R13, c[0x0][0x44c] ;  /* 0x00011300ff0d1b82 */ /* 0x000e220000000800 */
[----:B------:R-:W-:Y:S02]  /*8490*/  WARPGROUP.DEPBAR.LE gsb0, 0x0 ;  /* 0x00008000000079c5 */ /* 0x000fe40000010000 */
[----:B------:R-:W-:-:S06]  /*84a0*/  WARPGROUP.ARRIVE ;  /* 0x00000000000079c5 */ /* 0x000fcc0000000000 */
[----:B------:R-:W-:Y:S01]  /*84b0*/  HGMMA.64x64x16.F32.BF16 R152, gdesc[UR28], R152, gsb0 ;  /* 0x00e000001c9879f0 */ /* 0x000fe20008001898 */
[----:B------:R-:W-:Y:S01]  /*84c0*/  R2UR UR28, R6 ;  /* 0x00000000061c72ca */ /* 0x000fe200000e0000 */
[----:B------:R-:W-:Y:S01]  /*84d0*/  UMOV UR29, 0x40000040 ;  /* 0x40000040001d7882 */ /* 0x000fe20000000000 */
[----:B------:R-:W-:Y:S01]  /*84e0*/  R2UR UR30, R5 ;  /* 0x00000000051e72ca */ /* 0x000fe200000e0000 */
[----:B------:R-:W-:Y:S01]  /*84f0*/  UMOV UR31, 0x40000040 ;  /* 0x40000040001f7882 */ /* 0x000fe20000000000 */
[----:B------:R-:W1:Y:S01]  /*8500*/  @P1 LDC R5, c[0x0][0x450] ;  /* 0x00011400ff051b82 */ /* 0x000e620000000800 */
[----:B------:R-:W-:-:S04]  /*8510*/  VIADD R6, R190, UR42 ;  /* 0x0000002abe067c36 */ /* 0x000fc80008000000 */
[----:B0-----:R-:W-:-:S05]  /*8520*/  @P1 IMAD.HI.U32 R13, R6, R13, RZ ;  /* 0x0000000d060d1227 */ /* 0x001fca00078e00ff */
[----:B-1----:R-:W-:Y:S02]  /*8530*/  @P1 SHF.R.U32.HI R6, RZ, R5, R13 ;  /* 0x00000005ff061219 */ /* 0x002fe4000001160d */
[----:B------:R-:W-:-:S03]  /*8540*/  IADD3 R5, R187, UR7, -R189 ;  /* 0x00000007bb057c10 */ /* 0x000fc6000fffe8bd */
[----:B------:R-:W0:Y:S02]  /*8550*/  SHFL.IDX PT, R13, R6, RZ, 0x1c1f ;  /* 0x001c1fff060d7589 */ /* 0x000e2400000e0000 */
[----:B------:R-:W-:-:S04]  /*8560*/  IMAD.IADD R5, R5, 0x1, -R188 ;  /* 0x0000000105057824 */ /* 0x000fc800078e0abc */
[----:B0-----:R-:W-:-:S05]  /*8570*/  IMAD.IADD R13, R5, 0x1, R13 ;  /* 0x00000001050d7824 */ /* 0x001fca00078e020d */
[C---:B------:R-:W-:Y:S02]  /*8580*/  ISETP.GT.AND P3, PT, R13.reuse, RZ, PT ;  /* 0x000000ff0d00720c */ /* 0x040fe40003f64270 */
[C---:B------:R-:W-:Y:S02]  /*8590*/  ISETP.GT.AND P4, PT, R13.reuse, 0x1, PT ;  /* 0x000000010d00780c */ /* 0x040fe40003f84270 */
[C---:B------:R-:W-:Y:S02]  /*85a0*/  ISETP.GT.AND P6, PT, R13.reuse, 0x28, PT ;  /* 0x000000280d00780c */ /* 0x040fe40003fc4270 */
        /* <DEDUP_REMOVED lines=42> */
[----:B------:R-:W-:Y:S02]  /*8850*/  ISETP.GT.AND P6, PT, R13, 0x38, PT ;  /* 0x000000380d00780c */ /* 0x000fe40003fc4270 */
[----:B------:R-:W-:Y:S02]  /*8860*/  FMNMX.FTZ R14, R177, R14, !PT ;  /* 0x0000000eb10e7209 */ /* 0x000fe40007810000 */
[----:B------:R-:W-:-:S02]  /*8870*/  FSEL R180, R180, -INF , P6 ;  /* 0xff800000b4b47808 */ /* 0x000fc40003000000 */
[----:B------:R-:W-:Y:S02]  /*8880*/  ISETP.GT.AND P5, PT, R13, 0x39, PT ;  /* 0x000000390d00780c */ /* 0x000fe40003fa4270 */
[----:B------:R-:W-:Y:S02]  /*8890*/  FMNMX.FTZ R13, R180, R14, !PT ;  /* 0x0000000eb40d7209 */ /* 0x000fe40007810000 */
[----:B------:R-:W0:Y:S01]  /*88a0*/  SHFL.IDX PT, R14, R6, 0x1, 0x1c1f ;  /* 0x003c1f00060e7f89 */ /* 0x000e2200000e0000 */
[----:B------:R-:W-:-:S04]  /*88b0*/  FSEL R181, R181, -INF , P5 ;  /* 0xff800000b5b57808 */ /* 0x000fc80002800000 */
[----:B------:R-:W-:-:S05]  /*88c0*/  FMNMX.FTZ R13, R181, R13, !PT ;  /* 0x0000000db50d7209 */ /* 0x000fca0007810000 */
[----:B------:R-:W1:Y:S01]  /*88d0*/  SHFL.BFLY PT, R6, R13, 0x2, 0x1f ;  /* 0x0c401f000d067f89 */ /* 0x000e6200000e0000 */
[----:B0-----:R-:W-:-:S05]  /*88e0*/  IMAD.IADD R5, R5, 0x1, R14 ;  /* 0x0000000105057824 */ /* 0x001fca00078e020e */
        /* <DEDUP_REMOVED lines=13> */
[C---:B------:R-:W-:Y:S02]  /*89c0*/  ISETP.GT.AND P6, PT, R5.reuse, 0x18, PT ;  /* 0x000000180500780c */ /* 0x040fe40003fc4270 */
[----:B------:R-:W-:Y:S02]  /*89d0*/  ISETP.GT.AND P3, PT, R5, 0x19, PT ;  /* 0x000000190500780c */ /* 0x000fe40003f64270 */
[----:B------:R-:W-:Y:S02]  /*89e0*/  FSEL R162, R162, -INF , P4 ;  /* 0xff800000a2a27808 */ /* 0x000fe40002000000 */
[----:B------:R-:W-:Y:S02]  /*89f0*/  FMNMX.FTZ R14, R159, R14, !PT ;  /* 0x0000000e9f0e7209 */ /* 0x000fe40007810000 */
        /* <DEDUP_REMOVED lines=9> */
[----:B------:R-:W-:Y:S02]  /*8a90*/  FSEL R171, R171, -INF , P5 ;  /* 0xff800000abab7808 */ /* 0x000fe40002800000 */
[----:B------:R-:W-:Y:S02]  /*8aa0*/  FSEL R174, R174, -INF , P6 ;  /* 0xff800000aeae7808 */ /* 0x000fe40003000000 */
[----:B------:R-:W-:Y:S02]  /*8ab0*/  FSEL R175, R175, -INF , P3 ;  /* 0xff800000afaf7808 */ /* 0x000fe40001800000 */
[----:B------:R-:W-:-:S02]  /*8ac0*/  ISETP.GT.AND P4, PT, R5, 0x30, PT ;  /* 0x000000300500780c */ /* 0x000fc40003f84270 */
[C---:B------:R-:W-:Y:S02]  /*8ad0*/  ISETP.GT.AND P5, PT, R5.reuse, 0x31, PT ;  /* 0x000000310500780c */ /* 0x040fe40003fa4270 */
[C---:B------:R-:W-:Y:S02]  /*8ae0*/  ISETP.GT.AND P6, PT, R5.reuse, 0x38, PT ;  /* 0x000000380500780c */ /* 0x040fe40003fc4270 */
[----:B------:R-:W-:Y:S02]  /*8af0*/  ISETP.GT.AND P3, PT, R5, 0x39, PT ;  /* 0x000000390500780c */ /* 0x000fe40003f64270 */
[----:B------:R-:W-:Y:S02]  /*8b00*/  FMNMX.FTZ R5, R163, R14, !PT ;  /* 0x0000000ea3057209 */ /* 0x000fe40007810000 */
[----:B------:R-:W-:Y:S02]  /*8b10*/  FSEL R178, R178, -INF , P4 ;  /* 0xff800000b2b27808 */ /* 0x000fe40002000000 */
[----:B------:R-:W-:-:S02]  /*8b20*/  FMNMX.FTZ R5, R166, R5, !PT ;  /* 0x00000005a6057209 */ /* 0x000fc40007810000 */
[----:B-1----:R-:W-:Y:S02]  /*8b30*/  FMNMX.FTZ R6, R13, R6, !PT ;  /* 0x000000060d067209 */ /* 0x002fe40007810000 */
[----:B------:R-:W-:Y:S02]  /*8b40*/  FMNMX.FTZ R5, R167, R5, !PT ;  /* 0x00000005a7057209 */ /* 0x000fe40007810000 */
[----:B------:R-:W-:Y:S01]  /*8b50*/  FSEL R179, R179, -INF , P5 ;  /* 0xff800000b3b37808 */ /* 0x000fe20002800000 */
[----:B------:R-:W0:Y:S01]  /*8b60*/  SHFL.BFLY PT, R13, R6, 0x1, 0x1f ;  /* 0x0c201f00060d7f89 */ /* 0x000e2200000e0000 */
[----:B------:R-:W-:Y:S02]  /*8b70*/  FMNMX.FTZ R5, R170, R5, !PT ;  /* 0x00000005aa057209 */ /* 0x000fe40007810000 */
[----:B------:R-:W-:Y:S02]  /*8b80*/  FSEL R182, R182, -INF , P6 ;  /* 0xff800000b6b67808 */ /* 0x000fe40003000000 */
[----:B------:R-:W-:-:S02]  /*8b90*/  FMNMX.FTZ R5, R171, R5, !PT ;  /* 0x00000005ab057209 */ /* 0x000fc40007810000 */
[----:B------:R-:W-:Y:S02]  /*8ba0*/  FSEL R229, R183, -INF , P3 ;  /* 0xff800000b7e57808 */ /* 0x000fe40001800000 */
        /* <DEDUP_REMOVED lines=9> */
[----:B------:R-:W-:Y:S01]  /*8c40*/  FSEL R228, R228, RZ, P4 ;  /* 0x000000ffe4e47208 */ /* 0x000fe20002000000 */
[----:B------:R-:W0:Y:S04]  /*8c50*/  SHFL.BFLY PT, R15, R5, 0x2, 0x1f ;  /* 0x0c401f00050f7f89 */ /* 0x000e2800000e0000 */
        /* <DEDUP_REMOVED lines=14> */
[----:B------:R-:W-:-:S03]  /*8d40*/  FFMA.FTZ R173, R181, UR4, -R228 ;  /* 0x00000004b5ad7c23 */ /* 0x000fc600080108e4 */
[----:B------:R-:W-:Y:S01]  /*8d50*/  MUFU.EX2 R152, R152 ;  /* 0x0000009800987308 */ /* 0x000fe20000000800 */
[----:B0-----:R-:W-:Y:S01]  /*8d60*/  FMNMX.FTZ R5, R5, R15, !PT ;  /* 0x0000000f05057209 */ /* 0x001fe20007810000 */
[--C-:B------:R-:W-:Y:S01]  /*8d70*/  FFMA.FTZ R15, R169, UR4, -R228.reuse ;  /* 0x00000004a90f7c23 */ /* 0x100fe200080108e4 */
[----:B------:R-:W-:-:S03]  /*8d80*/  FFMA.FTZ R169, R177, UR4, -R228 ;  /* 0x00000004b1a97c23 */ /* 0x000fc600080108e4 */
[----:B------:R-:W0:Y:S02]  /*8d90*/  SHFL.BFLY PT, R164, R5, 0x1, 0x1f ;  /* 0x0c201f0005a47f89 */ /* 0x000e2400000e0000 */
[----:B------:R-:W-:Y:S08]  /*8da0*/  MUFU.EX2 R153, R153 ;  /* 0x0000009900997308 */ /* 0x000ff00000000800 */
[----:B------:R-:W-:Y:S08]  /*8db0*/  MUFU.EX2 R156, R156 ;  /* 0x0000009c009c7308 */ /* 0x000ff00000000800 */
[----:B------:R-:W-:Y:S01]  /*8dc0*/  MUFU.EX2 R157, R157 ;  /* 0x0000009d009d7308 */ /* 0x000fe20000000800 */
[----:B0-----:R-:W-:-:S07]  /*8dd0*/  FMNMX.FTZ R5, R5, R164, !PT ;  /* 0x000000a405057209 */ /* 0x001fce0007810000 */
[----:B------:R-:W-:Y:S01]  /*8de0*/  MUFU.EX2 R161, R161 ;  /* 0x000000a100a17308 */ /* 0x000fe20000000800 */
[C---:B------:R-:W-:Y:S01]  /*8df0*/  FSETP.NEU.FTZ.AND P3, PT, R5.reuse, -INF , PT ;  /* 0xff8000000500780b */ /* 0x040fe20003f7d000 */
[----:B------:R-:W-:-:S06]  /*8e00*/  FMUL.FTZ R164, R5, UR4 ;  /* 0x0000000405a47c20 */ /* 0x000fcc0008410000 */
[----:B------:R-:W-:Y:S01]  /*8e10*/  MUFU.EX2 R160, R160 ;  /* 0x000000a000a07308 */ /* 0x000fe20000000800 */
[----:B------:R-:W-:-:S05]  /*8e20*/  FSEL R164, R164, RZ, P3 ;  /* 0x000000ffa4a47208 */ /* 0x000fca0001800000 */
[--C-:B------:R-:W-:Y:S01]  /*8e30*/  FFMA.FTZ R165, R155, UR4, -R164.reuse ;  /* 0x000000049ba57c23 */ /* 0x100fe200080108a4 */
[--C-:B------:R-:W-:Y:S01]  /*8e40*/  FFMA.FTZ R155, R158, UR4, -R164.reuse ;  /* 0x000000049e9b7c23 */ /* 0x100fe200080108a4 */
[--C-:B------:R-:W-:Y:S01]  /*8e50*/  FFMA.FTZ R158, R162, UR4, -R164.reuse ;  /* 0x00000004a29e7c23 */ /* 0x100fe200080108a4 */
[--C-:B------:R-:W-:Y:S01]  /*8e60*/  FFMA.FTZ R162, R163, UR4, -R164.reuse ;  /* 0x00000004a3a27c23 */ /* 0x100fe200080108a4 */
[--C-:B------:R-:W-:Y:S01]  /*8e70*/  FFMA.FTZ R176, R166, UR4, -R164.reuse ;  /* 0x00000004a6b07c23 */ /* 0x100fe200080108a4 */
[----:B------:R-:W-:Y:S01]  /*8e80*/  FSEL R163, R6, RZ, P4 ;  /* 0x000000ff06a37208 */ /* 0x000fe20002000000 */
[--C-:B------:R-:W-:Y:S01]  /*8e90*/  FFMA.FTZ R154, R154, UR4, -R164.reuse ;  /* 0x000000049a9a7c23 */ /* 0x100fe200080108a4 */
[----:B------:R-:W-:Y:S01]  /*8ea0*/  FSEL R166, R5, RZ, P3 ;  /* 0x000000ff05a67208 */ /* 0x000fe20001800000 */
[----:B------:R-:W-:Y:S01]  /*8eb0*/  FFMA.FTZ R177, R167, UR4, -R164 ;  /* 0x00000004a7b17c23 */ /* 0x000fe200080108a4 */
[----:B------:R-:W-:Y:S01]  /*8ec0*/  ISETP.NE.AND P3, PT, R22, RZ, PT ;  /* 0x000000ff1600720c */ /* 0x000fe20003f65270 */
[----:B------:R-:W-:Y:S01]  /*8ed0*/  FADD.FTZ R163, -R163, R10 ;  /* 0x0000000aa3a37221 */ /* 0x000fe20000010100 */
[----:B------:R-:W-:Y:S01]  /*8ee0*/  MUFU.EX2 R165, R165 ;  /* 0x000000a500a57308 */ /* 0x000fe20000000800 */
[----:B------:R-:W-:Y:S01]  /*8ef0*/  FADD.FTZ R166, -R166, R11 ;  /* 0x0000000ba6a67221 */ /* 0x000fe20000010100 */
[----:B------:R-:W-:-:S02]  /*8f00*/  @!P2 VIADD R11, R9, 0x38840 ;  /* 0x00038840090ba836 */ /* 0x000fc40000000000 */
[----:B------:R-:W-:Y:S01]  /*8f10*/  FMUL.FTZ R163, R163, UR4 ;  /* 0x00000004a3a37c20 */ /* 0x000fe20008410000 */
[--C-:B------:R-:W-:Y:S01]  /*8f20*/  FFMA.FTZ R159, R159, UR4, -R164.reuse ;  /* 0x000000049f9f7c23 */ /* 0x100fe200080108a4 */
[----:B------:R-:W-:Y:S01]  /*8f30*/  FMUL.FTZ R166, R166, UR4 ;  /* 0x00000004a6a67c20 */ /* 0x000fe20008410000 */
[--C-:B------:R-:W-:Y:S01]  /*8f40*/  FFMA.FTZ R10, R170, UR4, -R164.reuse ;  /* 0x00000004aa0a7c23 */ /* 0x100fe200080108a4 */
[----:B------:R-:W-:Y:S01]  /*8f50*/  @!P2 PRMT R11, RZ, 0x654, R11 ;  /* 0x00000654ff0ba816 */ /* 0x000fe2000000000b */
[----:B------:R-:W-:Y:S01]  /*8f60*/  MUFU.EX2 R154, R154 ;  /* 0x0000009a009a7308 */ /* 0x000fe20000000800 */
[--C-:B------:R-:W-:Y:S01]  /*8f70*/  FFMA.FTZ R179, R179, UR4, -R164.reuse ;  /* 0x00000004b3b37c23 */ /* 0x100fe200080108a4 */
[----:B------:R-:W-:Y:S01]  /*8f80*/  FFMA.FTZ R182, R182, UR4, -R164 ;  /* 0x00000004b6b67c23 */ /* 0x000fe200080108a4 */
[----:B------:R-:W-:Y:S01]  /*8f90*/  @!P3 IMAD R167, R12, 0x40, R18 ;  /* 0x000000400ca7b824 */ /* 0x000fe200078e0212 */
[----:B------:R0:W-:Y:S01]  /*8fa0*/  @!P2 SYNCS.ARRIVE.TRANS64.RED.A1T0 RZ, [R11+URZ], RZ ;  /* 0x000000ff0bffa9a7 */ /* 0x0001e2000810043f */
[--C-:B------:R-:W-:Y:S01]  /*8fb0*/  FFMA.FTZ R12, R174, UR4, -R164.reuse ;  /* 0x00000004ae0c7c23 */ /* 0x100fe200080108a4 */
[----:B------:R-:W-:Y:S01]  /*8fc0*/  FFMA.FTZ R171, R171, UR4, -R164 ;  /* 0x00000004abab7c23 */ /* 0x000fe200080108a4 */
[----:B------:R-:W-:Y:S01]  /*8fd0*/  @!P3 IMAD R167, R167, 0x4, R16 ;  /* 0x00000004a7a7b824 */ /* 0x000fe200078e0210 */
[----:B------:R-:W1:Y:S01]  /*8fe0*/  MUFU.EX2 R163, R163 ;  /* 0x000000a300a37308 */ /* 0x000e620000000800 */
[--C-:B------:R-:W-:Y:S01]  /*8ff0*/  FFMA.FTZ R175, R175, UR4, -R164.reuse ;  /* 0x00000004afaf7c23 */ /* 0x100fe200080108a4 */
[--C-:B------:R-:W-:Y:S01]  /*9000*/  FFMA.FTZ R178, R178, UR4, -R164.reuse ;  /* 0x00000004b2b27c23 */ /* 0x100fe200080108a4 */
[----:B------:R-:W-:Y:S01]  /*9010*/  FFMA.FTZ R164, R229, UR4, -R164 ;  /* 0x00000004e5a47c23 */ /* 0x000fe200080108a4 */
[----:B------:R-:W-:-:S04]  /*9020*/  @!P2 VIADD R9, R9, 0x38860 ;  /* 0x000388600909a836 */ /* 0x000fc80000000000 */
[----:B------:R-:W2:Y:S01]  /*9030*/  MUFU.EX2 R166, R166 ;  /* 0x000000a600a67308 */ /* 0x000ea20000000800 */
[----:B------:R-:W-:-:S07]  /*9040*/  @!P2 PRMT R9, RZ, 0x654, R9 ;  /* 0x00000654ff09a816 */ /* 0x000fce0000000009 */
[----:B------:R-:W3:Y:S01]  /*9050*/  MUFU.EX2 R155, R155 ;  /* 0x0000009b009b7308 */ /* 0x000ee20000000800 */
[----:B-1----:R-:W-:Y:S01]  /*9060*/  @!P3 STS [R167+0x38400], R163 ;  /* 0x038400a3a700b388 */ /* 0x002fe20000000800 */
[-C--:B------:R-:W-:Y:S01]  /*9070*/  FMUL.FTZ R24, R24, R163.reuse ;  /* 0x000000a318187220 */ /* 0x080fe20000410000 */
[-C--:B------:R-:W-:Y:S01]  /*9080*/  FMUL.FTZ R25, R25, R163.reuse ;  /* 0x000000a319197220 */ /* 0x080fe20000410000 */
[-C--:B------:R-:W-:Y:S01]  /*9090*/  FMUL.FTZ R28, R28, R163.reuse ;  /* 0x000000a31c1c7220 */ /* 0x080fe20000410000 */
[-C--:B------:R-:W-:Y:S01]  /*90a0*/  FMUL.FTZ R29, R29, R163.reuse ;  /* 0x000000a31d1d7220 */ /* 0x080fe20000410000 */
[-C--:B------:R-:W-:Y:S01]  /*90b0*/  FMUL.FTZ R32, R32, R163.reuse ;  /* 0x000000a320207220 */ /* 0x080fe20000410000 */
[-C--:B------:R-:W-:Y:S01]  /*90c0*/  FMUL.FTZ R33, R33, R163.reuse ;  /* 0x000000a321217220 */ /* 0x080fe20000410000 */
[----:B------:R-:W1:Y:S01]  /*90d0*/  MUFU.EX2 R159, R159 ;  /* 0x0000009f009f7308 */ /* 0x000e620000000800 */
[----:B--2---:R2:W-:Y:S01]  /*90e0*/  @!P3 STS [R167+0x38420], R166 ;  /* 0x038420a6a700b388 */ /* 0x0045e20000000800 */
[----:B------:R-:W-:Y:S01]  /*90f0*/  FFMA.FTZ R8, R166, R8, R154 ;  /* 0x00000008a6087223 */ /* 0x000fe2000001009a */
[-C--:B------:R-:W-:Y:S01]  /*9100*/  FMUL.FTZ R36, R36, R163.reuse ;  /* 0x000000a324247220 */ /* 0x080fe20000410000 */
[-C--:B------:R-:W-:Y:S01]  /*9110*/  FMUL.FTZ R37, R37, R163.reuse ;  /* 0x000000a325257220 */ /* 0x080fe20000410000 */
[-C--:B------:R-:W-:Y:S01]  /*9120*/  FMUL.FTZ R40, R40, R163.reuse ;  /* 0x000000a328287220 */ /* 0x080fe20000410000 */
[----:B------:R-:W-:Y:S01]  /*9130*/  FADD.FTZ R170, R165, R8 ;  /* 0x00000008a5aa7221 */ /* 0x000fe20000010000 */
[-C--:B------:R-:W-:Y:S01]  /*9140*/  FMUL.FTZ R41, R41, R163.reuse ;  /* 0x000000a329297220 */ /* 0x080fe20000410000 */
[----:B------:R-:W4:Y:S01]  /*9150*/  MUFU.EX2 R158, R158 ;  /* 0x0000009e009e7308 */ /* 0x000f220000000800 */
[----:B------:R-:W-:Y:S01]  /*9160*/  FMUL.FTZ R44, R44, R163 ;  /* 0x000000a32c2c7220 */ /* 0x000fe20000410000 */
[----:B---3--:R-:W-:Y:S01]  /*9170*/  FADD.FTZ R170, R155, R170 ;  /* 0x000000aa9baa7221 */ /* 0x008fe20000010000 */
[----:B--2---:R-:W-:Y:S01]  /*9180*/  FFMA.FTZ R167, R163, R7, R152 ;  /* 0x00000007a3a77223 */ /* 0x004fe20000010098 */
[----:B------:R-:W-:Y:S01]  /*9190*/  F2FP.BF16.F32.PACK_AB R152, R153, R152 ;  /* 0x000000989998723e */ /* 0x000fe200000010ff */
[-C--:B------:R-:W-:Y:S01]  /*91a0*/  FMUL.FTZ R45, R45, R163.reuse ;  /* 0x000000a32d2d7220 */ /* 0x080fe20000410000 */
[-C--:B------:R-:W-:Y:S01]  /*91b0*/  FMUL.FTZ R48, R48, R163.reuse ;  /* 0x000000a330307220 */ /* 0x080fe20000410000 */
[----:B------:R-:W-:Y:S01]  /*91c0*/  FADD.FTZ R167, R153, R167 ;  /* 0x000000a799a77221 */ /* 0x000fe20000010000 */
[----:B------:R-:W2:Y:S01]  /*91d0*/  MUFU.EX2 R162, R162 ;  /* 0x000000a200a27308 */ /* 0x000ea20000000800 */
[----:B-1----:R-:W-:Y:S01]  /*91e0*/  FADD.FTZ R170, R159, R170 ;  /* 0x000000aa9faa7221 */ /* 0x002fe20000010000 */
[----:B------:R-:W-:Y:S01]  /*91f0*/  F2FP.BF16.F32.PACK_AB R153, R165, R154 ;  /* 0x0000009aa599723e */ /* 0x000fe200000010ff */
[----:B------:R-:W-:Y:S01]  /*9200*/  FADD.FTZ R167, R156, R167 ;  /* 0x000000a79ca77221 */ /* 0x000fe20000010000 */
[----:B------:R-:W-:Y:S01]  /*9210*/  F2FP.BF16.F32.PACK_AB R154, R183, R156 ;  /* 0x0000009cb79a723e */ /* 0x000fe200000010ff */
[----:B------:R-:W-:Y:S01]  /*9220*/  FMUL.FTZ R49, R49, R163 ;  /* 0x000000a331317220 */ /* 0x000fe20000410000 */
[----:B------:R-:W-:Y:S01]  /*9230*/  F2FP.BF16.F32.PACK_AB R156, R161, R157 ;  /* 0x0000009da19c723e */ /* 0x000fe200000010ff */
[----:B------:R-:W-:Y:S01]  /*9240*/  FADD.FTZ R167, R183, R167 ;  /* 0x000000a7b7a77221 */ /* 0x000fe20000010000 */
[----:B------:R-:W1:Y:S01]  /*9250*/  MUFU.EX2 R13, R13 ;  /* 0x0000000d000d7308 */ /* 0x000e620000000800 */
[----:B----4-:R-:W-:Y:S01]  /*9260*/  FADD.FTZ R170, R158, R170 ;  /* 0x000000aa9eaa7221 */ /* 0x010fe20000010000 */
[----:B------:R-:W-:Y:S01]  /*9270*/  F2FP.BF16.F32.PACK_AB R155, R159, R155 ;  /* 0x0000009b9f9b723e */ /* 0x000fe200000010ff */
[----:B------:R-:W-:Y:S01]  /*9280*/  BAR.SYNC.DEFER_BLOCKING 0xf, 0x100 ;  /* 0x03c4000000007b1d */ /* 0x000fe20000010000 */
[----:B------:R-:W-:Y:S01]  /*9290*/  FADD.FTZ R167, R157, R167 ;  /* 0x000000a79da77221 */ /* 0x000fe20000010000 */
[-C--:B------:R-:W-:Y:S01]  /*92a0*/  FMUL.FTZ R52, R52, R163.reuse ;  /* 0x000000a334347220 */ /* 0x080fe20000410000 */
[-C--:B------:R-:W-:Y:S01]  /*92b0*/  FMUL.FTZ R53, R53, R163.reuse ;  /* 0x000000a335357220 */ /* 0x080fe20000410000 */
[-C--:B------:R-:W-:Y:S01]  /*92c0*/  FMUL.FTZ R56, R56, R163.reuse ;  /* 0x000000a338387220 */ /* 0x080fe20000410000 */
[-C--:B------:R-:W-:Y:S01]  /*92d0*/  FMUL.FTZ R57, R57, R163.reuse ;  /* 0x000000a339397220 */ /* 0x080fe20000410000 */
[----:B------:R-:W-:Y:S01]  /*92e0*/  MUFU.EX2 R176, R176 ;  /* 0x000000b000b07308 */ /* 0x000fe20000000800 */
        /* <DEDUP_REMOVED lines=54> */
[----:B-1----:R-:W-:Y:S01]  /*9650*/  F2FP.BF16.F32.PACK_AB R158, R13, R160 ;  /* 0x000000a00d9e723e */ /* 0x002fe200000010ff */
[----:B0-----:R0:W1:Y:S01]  /*9660*/  MUFU.EX2 R11, R171 ;  /* 0x000000ab000b7308 */ /* 0x0010620000000800 */
[----:B--2---:R-:W-:Y:S01]  /*9670*/  F2FP.BF16.F32.PACK_AB R159, R177, R176 ;  /* 0x000000b0b19f723e */ /* 0x004fe200000010ff */
[-C--:B------:R-:W-:Y:S01]  /*9680*/  FMUL.FTZ R26, R26, R166.reuse ;  /* 0x000000a61a1a7220 */ /* 0x080fe20000410000 */
[-C--:B------:R-:W-:Y:S01]  /*9690*/  FMUL.FTZ R27, R27, R166.reuse ;  /* 0x000000a61b1b7220 */ /* 0x080fe20000410000 */
[-C--:B------:R-:W-:Y:S01]  /*96a0*/  FMUL.FTZ R30, R30, R166.reuse ;  /* 0x000000a61e1e7220 */ /* 0x080fe20000410000 */
[-C--:B------:R-:W-:Y:S01]  /*96b0*/  FMUL.FTZ R31, R31, R166.reuse ;  /* 0x000000a61f1f7220 */ /* 0x080fe20000410000 */
[-C--:B------:R-:W-:Y:S01]  /*96c0*/  FMUL.FTZ R34, R34, R166.reuse ;  /* 0x000000a622227220 */ /* 0x080fe20000410000 */
[----:B------:R-:W-:Y:S01]  /*96d0*/  FMUL.FTZ R35, R35, R166 ;  /* 0x000000a623237220 */ /* 0x000fe20000410000 */
[----:B------:R-:W-:Y:S01]  /*96e0*/  MUFU.EX2 R12, R12 ;  /* 0x0000000c000c7308 */ /* 0x000fe20000000800 */
[----:B0-----:R-:W-:-:S02]  /*96f0*/  IMAD R171, R2, 0x1000, R19 ;  /* 0x0000100002ab7824 */ /* 0x001fc400078e0213 */
[-C--:B------:R-:W-:Y:S01]  /*9700*/  FMUL.FTZ R38, R38, R166.reuse ;  /* 0x000000a626267220 */ /* 0x080fe20000410000 */
[-C--:B------:R-:W-:Y:S01]  /*9710*/  FMUL.FTZ R39, R39, R166.reuse ;  /* 0x000000a627277220 */ /* 0x080fe20000410000 */
[-C--:B------:R-:W-:Y:S01]  /*9720*/  FMUL.FTZ R42, R42, R166.reuse ;  /* 0x000000a62a2a7220 */ /* 0x080fe20000410000 */
[-C--:B------:R-:W-:Y:S01]  /*9730*/  FMUL.FTZ R43, R43, R166.reuse ;  /* 0x000000a62b2b7220 */ /* 0x080fe20000410000 */
[----:B------:R-:W-:Y:S01]  /*9740*/  R2UR UR10, R171 ;  /* 0x00000000ab0a72ca */ /* 0x000fe200000e0000 */
        /* <DEDUP_REMOVED lines=10> */
[----:B0-----:R-:W-:Y:S01]  /*97f0*/  FADD.FTZ R175, R161, R167 ;  /* 0x000000a7a1af7221 */ /* 0x001fe20000010000 */
[-C--:B------:R-:W-:Y:S01]  /*9800*/  FMUL.FTZ R62, R62, R166.reuse ;  /* 0x000000a63e3e7220 */ /* 0x080fe20000410000 */
[-C--:B------:R-:W-:Y:S01]  /*9810*/  FMUL.FTZ R63, R63, R166.reuse ;  /* 0x000000a63f3f7220 */ /* 0x080fe20000410000 */
[-C--:B------:R-:W-:Y:S01]  /*9820*/  FMUL.FTZ R66, R66, R166.reuse ;  /* 0x000000a642427220 */ /* 0x080fe20000410000 */
[----:B------:R-:W-:Y:S01]  /*9830*/  FADD.FTZ R175, R160, R175 ;  /* 0x000000afa0af7221 */ /* 0x000fe20000010000 */
        /* <DEDUP_REMOVED lines=49> */
[----:B---3--:R-:W-:Y:S01]  /*9b50*/  F2FP.BF16.F32.PACK_AB R160, R15, R14 ;  /* 0x0000000e0fa0723e */ /* 0x008fe200000010ff */
[----:B------:R3:W4:Y:S01]  /*9b60*/  MUFU.EX2 R174, R164 ;  /* 0x000000a400ae7308 */ /* 0x0007220000000800 */
[----:B-1----:R-:W-:Y:S01]  /*9b70*/  F2FP.BF16.F32.PACK_AB R161, R11, R10 ;  /* 0x0000000a0ba1723e */ /* 0x002fe200000010ff */
[----:B------:R1:W-:Y:S01]  /*9b80*/  STSM.16.M88.4 [R23+0x36400], R152 ;  /* 0x0364009817007844 */ /* 0x0003e20000000200 */
[----:B------:R-:W-:Y:S01]  /*9b90*/  F2FP.BF16.F32.PACK_AB R162, R21, R20 ;  /* 0x0000001415a2723e */ /* 0x000fe200000010ff */
[----:B------:R-:W-:Y:S01]  /*9ba0*/  FADD.FTZ R170, R176, R170 ;  /* 0x000000aab0aa7221 */ /* 0x000fe20000010000 */
[----:B--2---:R-:W-:Y:S01]  /*9bb0*/  F2FP.BF16.F32.PACK_AB R163, R7, R12 ;  /* 0x0000000c07a3723e */ /* 0x004fe200000010ff */
[----:B------:R2:W-:Y:S01]  /*9bc0*/  STSM.16.M88.4 [R186], R156 ;  /* 0x0000009cba007844 */ /* 0x0005e20000000200 */
[----:B0-----:R-:W-:Y:S01]  /*9bd0*/  F2FP.BF16.F32.PACK_AB R165, R179, R8 ;  /* 0x00000008b3a5723e */ /* 0x001fe200000010ff */
[----:B------:R-:W-:Y:S01]  /*9be0*/  FADD.FTZ R175, R13, R175 ;  /* 0x000000af0daf7221 */ /* 0x000fe20000010000 */
[----:B---3--:R-:W-:Y:S01]  /*9bf0*/  F2FP.BF16.F32.PACK_AB R164, R169, R168 ;  /* 0x000000a8a9a4723e */ /* 0x008fe200000010ff */
[----:B------:R2:W-:Y:S01]  /*9c00*/  STSM.16.M88.4 [R184], R160 ;  /* 0x000000a0b8007844 */ /* 0x0005e20000000200 */
[----:B------:R-:W-:Y:S01]  /*9c10*/  F2FP.BF16.F32.PACK_AB R166, R173, R172 ;  /* 0x000000acada6723e */ /* 0x000fe200000010ff */
[----:B------:R-:W-:Y:S01]  /*9c20*/  FADD.FTZ R170, R177, R170 ;  /* 0x000000aab1aa7221 */ /* 0x000fe20000010000 */
[----:B------:R-:W-:Y:S01]  /*9c30*/  FADD.FTZ R175, R14, R175 ;  /* 0x000000af0eaf7221 */ /* 0x000fe20000010000 */
[----:B------:R-:W-:-:S02]  /*9c40*/  PLOP3.LUT P3, PT, PT, PT, UP0, 0x80, 0x0 ;  /* 0x000000000000781c */ /* 0x000fc40003f6f008 */
[----:B------:R-:W-:Y:S01]  /*9c50*/  FADD.FTZ R170, R10, R170 ;  /* 0x000000aa0aaa7221 */ /* 0x000fe20000010000 */
[----:B----4-:R-:W-:Y:S01]  /*9c60*/  F2FP.BF16.F32.PACK_AB R167, R174, R182 ;  /* 0x000000b6aea7723e */ /* 0x010fe200000010ff */
[----:B------:R-:W-:Y:S01]  /*9c70*/  FADD.FTZ R175, R15, R175 ;  /* 0x000000af0faf7221 */ /* 0x000fe20000010000 */
[----:B------:R-:W-:Y:S02]  /*9c80*/  IMAD.MOV.U32 R10, RZ, RZ, R6 ;  /* 0x000000ffff0a7224 */ /* 0x000fe400078e0006 */
[----:B------:R-:W-:Y:S01]  /*9c90*/  FADD.FTZ R11, R11, R170 ;  /* 0x000000aa0b0b7221 */ /* 0x000fe20000010000 */
[----:B------:R2:W-:Y:S01]  /*9ca0*/  STSM.16.M88.4 [R185], R164 ;  /* 0x000000a4b9007844 */ /* 0x0005e20000000200 */
[----:B------:R-:W-:Y:S01]  /*9cb0*/  WARPGROUP.ARRIVE ;  /* 0x00000000000079c5 */ /* 0x000fe20000000000 */
[----:B------:R-:W-:Y:S01]  /*9cc0*/  FADD.FTZ R20, R20, R175 ;  /* 0x000000af14147221 */ /* 0x000fe20000010000 */
[----:B------:R-:W-:Y:S01]  /*9cd0*/  FADD.FTZ R12, R12, R11 ;  /* 0x0000000b0c0c7221 */ /* 0x000fe20000010000 */
[----:B------:R-:W-:-:S02]  /*9ce0*/  IMAD.MOV.U32 R11, RZ, RZ, R5 ;  /* 0x000000ffff0b7224 */ /* 0x000fc400078e0005 */
[----:B------:R-:W-:Y:S01]  /*9cf0*/  FADD.FTZ R21, R21, R20 ;  /* 0x0000001415157221 */ /* 0x000fe20000010000 */
[----:B------:R-:W-:Y:S01]  /*9d00*/  HGMMA.64x256x16.F32.BF16 R24, R152, gdesc[UR8].tnspB, R24, gsb0 ;  /* 0x43e0000898187df0 */ /* 0x000fe20008001818 */
[----:B------:R-:W-:Y:S01]  /*9d10*/  UMOV UR11, 0x40000040 ;  /* 0x40000040000b7882 */ /* 0x000fe20000000000 */
        /* <DEDUP_REMOVED lines=10> */
[----:B------:R-:W-:Y:S02]  /*9dc0*/  WARPGROUP.DEPBAR.LE gsb0, 0x0 ;  /* 0x00008000000079c5 */ /* 0x000fe40000010000 */
[----:B-1----:R-:W-:Y:S01]  /*9dd0*/  VIADD R152, R171, 0x80 ;  /* 0x00000080ab987836 */ /* 0x002fe20000000000 */
[----:B------:R-:W-:-:S04]  /*9de0*/  WARPGROUP.ARRIVE ;  /* 0x00000000000079c5 */ /* 0x000fc80000000000 */
[----:B------:R-:W-:Y:S01]  /*9df0*/  R2UR UR10, R152 ;  /* 0x00000000980a72ca */ /* 0x000fe200000e0000 */
[C---:B------:R-:W-:Y:S02]  /*9e00*/  VIADD R152, R171.reuse, 0x100 ;  /* 0x00000100ab987836 */ /* 0x040fe40000000000 */
[----:B------:R-:W-:-:S10]  /*9e10*/  VIADD R171, R171, 0x180 ;  /* 0x00000180abab7836 */ /* 0x000fd40000000000 */
        /* <DEDUP_REMOVED lines=24> */
.L_x_8143:
[----:B------:R-:W-:-:S06]  /*9fa0*/  UISETP.GE.AND UP0, UPT, UR6, UR43, UPT ;  /* 0x0000002b0600728c */ /* 0x000fcc000bf06270 */
[----:B------:R-:W-:-:S13]  /*9fb0*/  PLOP3.LUT P1, PT, PT, PT, UP0, 0x80, 0x0 ;  /* 0x000000000000781c */ /* 0x000fda0003f2f008 */
[----:B------:R-:W-:Y:S05]  /*9fc0*/  @!P1 BRA `(.L_x_8153) ;  /* 0x0000002c00409947 */ /* 0x000fea0003800000 */
[----:B------:R-:W-:Y:S01]  /*9fd0*/  IMAD.MOV.U32 R228, RZ, RZ, R5 ;  /* 0x000000ffffe47224 */ /* 0x000fe200078e0005 */
[----:B------:R-:W-:Y:S01]  /*9fe0*/  ULDC UR4, c[0x0][0xa80] ;  /* 0x0002a00000047ab9 */ /* 0x000fe20000000800 */
[----:B------:R-:W-:Y:S02]  /*9ff0*/  IMAD.MOV.U32 R10, RZ, RZ, R6 ;  /* 0x000000ffff0a7224 */ /* 0x000fe400078e0006 */
[----:B------:R-:W-:-:S07]  /*a000*/  IMAD.MOV.U32 R187, RZ, RZ, R2 ;  /* 0x000000ffffbb7224 */ /* 0x000fce00078e0002 */
.L_x_8162:
[----:B------:R-:W-:-:S05]  /*a010*/  VIADD R2, R187, 0x1 ;  /* 0x00000001bb027836 */ /* 0x000fca0000000000 */
[----:B------:R-:W-:-:S04]  /*a020*/  ISETP.NE.AND P1, PT, R2, 0x2, PT ;  /* 0x000000020200780c */ /* 0x000fc80003f25270 */
[----:B------:R-:W-:Y:S02]  /*a030*/  SEL R5, RZ, 0x1, P1 ;  /* 0x00000001ff057807 */ /* 0x000fe40000800000 */
[----:B------:R-:W-:Y:S02]  /*a040*/  SEL R2, R2, RZ, P1 ;  /* 0x000000ff02027207 */ /* 0x000fe40000800000 */
[----:B------:R-:W-:-:S13]  /*a050*/  R2UR UR5, R5 ;  /* 0x00000000050572ca */ /* 0x000fda00000e0000 */
[----:B------:R-:W-:Y:S01]  /*a060*/  ULOP3.LUT UR37, UR37, UR5, URZ, 0x3c, !UPT ;  /* 0x0000000525257292 */ /* 0x000fe2000f8e3c3f */
[----:B----4-:R-:W-:Y:S11]  /*a070*/  @!P0 BRA `(.L_x_8154) ;  /* 0x0000000000048947 */ /* 0x010ff60003800000 */
[----:B------:R-:W-:Y:S01]  /*a080*/  BPT.TRAP 0x1 ;  /* 0x000000040000795c */ /* 0x000fe20000300000 */
.L_x_8154:
[----:B------:R-:W-:Y:S02]  /*a090*/  IMAD.U32 R5, RZ, RZ, UR37 ;  /* 0x00000025ff057e24 */ /* 0x000fe4000f8e00ff */
[----:B0-2---:R-:W-:-:S03]  /*a0a0*/  IMAD R9, R2, 0x8, R16 ;  /* 0x0000000802097824 */ /* 0x005fc600078e0210 */
[----:B------:R-:W-:-:S04]  /*a0b0*/  SHF.L.U32 R5, R5, 0x1f, RZ ;  /* 0x0000001f05057819 */ /* 0x000fc800000006ff */
[----:B------:R0:W1:Y:S01]  /*a0c0*/  SYNCS.PHASECHK.TRANS64.TRYWAIT P1, [R9+URZ+0x38830], R5 ;  /* 0x03883005090075a7 */ /* 0x000062000802017f */
[----:B------:R-:W-:Y:S05]  /*a0d0*/  @!P0 BRA `(.L_x_8155) ;  /* 0x0000000000048947 */ /* 0x000fea0003800000 */
[----:B------:R-:W-:Y:S01]  /*a0e0*/  BPT.TRAP 0x1 ;  /* 0x000000040000795c */ /* 0x000fe20000300000 */
.L_x_8155:
[----:B------:R-:W-:Y:S01]  /*a0f0*/  IMAD R6, R2, 0x200, R0 ;  /* 0x0000020002067824 */ /* 0x000fe200078e0200 */
[----:B-1----:R-:W-:Y:S06]  /*a100*/  @P1 BRA `(.L_x_8156) ;  /* 0x0000000000081947 */ /* 0x002fec0003800000 */
[----:B------:R-:W1:Y:S02]  /*a110*/  SYNCS.PHASECHK.TRANS64.TRYWAIT P1, [R9+URZ+0x38830], R5 ;  /* 0x03883005090075a7 */ /* 0x000e64000802017f */
[----:B-1----:R-:W-:Y:S05]  /*a120*/  @!P1 BRA `(.L_x_8157) ;  /* 0x0000010c003c9947 */ /* 0x002fea0003800000 */
.L_x_8156:
        /* <DEDUP_REMOVED lines=22> */
.L_x_8158:
[----:B------:R2:W3:Y:S01]  /*a290*/  SYNCS.PHASECHK.TRANS64.TRYWAIT P1, [R9+URZ+0x38850], R5 ;  /* 0x03885005090075a7 */ /* 0x0004e2000802017f */
[----:B------:R-:W-:Y:S05]  /*a2a0*/  @!P0 BRA `(.L_x_8159) ;  /* 0x0000000000048947 */ /* 0x000fea0003800000 */
[----:B------:R-:W-:Y:S01]  /*a2b0*/  BPT.TRAP 0x1 ;  /* 0x000000040000795c */ /* 0x000fe20000300000 */
.L_x_8159:
[----:B---3--:R-:W-:Y:S05]  /*a2c0*/  @P1 BRA `(.L_x_8160) ;  /* 0x0000000000081947 */ /* 0x008fea0003800000 */
[----:B------:R-:W3:Y:S02]  /*a2d0*/  SYNCS.PHASECHK.TRANS64.TRYWAIT P1, [R9+URZ+0x38850], R5 ;  /* 0x03885005090075a7 */ /* 0x000ee4000802017f */
[----:B---3--:R-:W-:Y:S05]  /*a2e0*/  @!P1 BRA `(.L_x_8161) ;  /* 0x0000010800e09947 */ /* 0x008fea0003800000 */
.L_x_8160:
        /* <DEDUP_REMOVED lines=12> */
[----:B------:R-:W-:Y:S01]  /*a3b0*/  UISETP.GT.AND UP0, UPT, UR6, UR43, UPT ;  /* 0x0000002b0600728c */ /* 0x000fe2000bf04270 */
[----:B------:R-:W-:Y:S01]  /*a3c0*/  IMAD.MOV.U32 R13, RZ, RZ, 0x4 ;  /* 0x00000004ff0d7424 */ /* 0x000fe200078e00ff */
[----:B------:R-:W-:Y:S01]  /*a3d0*/  R2UR UR30, R6 ;  /* 0x00000000061e72ca */ /* 0x000fe200000e0000 */
[----:B------:R-:W-:Y:S01]  /*a3e0*/  VIADD R6, R4, 0x4 ;  /* 0x0000000404067836 */ /* 0x000fe20000000000 */
[----:B------:R-:W-:-:S02]  /*a3f0*/  UIADD3 UR6, UR6, -0x1, URZ ;  /* 0xffffffff06067890 */ /* 0x000fc4000fffe03f */
[----:B------:R-:W-:Y:S01]  /*a400*/  HGMMA.64x64x16.F32.BF16 R152, gdesc[UR24], R152, gsb0 ;  /* 0x00e00000189879f0 */ /* 0x000fe20008001898 */
[----:B0-----:R-:W-:Y:S02]  /*a410*/  SHF.R.U32.HI R11, RZ, 0x7, R11 ;  /* 0x00000007ff0b7819 */ /* 0x001fe4000001160b */
[----:B------:R-:W-:Y:S02]  /*a420*/  WARPGROUP.DEPBAR.LE gsb0, 0x0 ;  /* 0x00008000000079c5 */ /* 0x000fe40000010000 */
        /* <DEDUP_REMOVED lines=336> */
[----:B------:R-:W-:-:S03]  /*b930*/  FMNMX.FTZ R5, R167, R5, !PT ;  /* 0x00000005a7057209 */ /* 0x000fc60007810000 */
[----:B------:R-:W-:Y:S01]  /*b940*/  FMUL.FTZ R188, R6, UR4 ;  /* 0x0000000406bc7c20 */ /* 0x000fe20008410000 */
[----:B------:R-:W-:Y:S01]  /*b950*/  FMNMX.FTZ R5, R170, R5, !PT ;  /* 0x00000005aa057209 */ /* 0x000fe20007810000 */
[----:B------:R-:W-:Y:S02]  /*b960*/  FADD.FTZ R10, -R6, R10 ;  /* 0x0000000a060a7221 */ /* 0x000fe40000010100 */
[--C-:B------:R-:W-:Y:S01]  /*b970*/  FFMA.FTZ R229, R156, UR4, -R188.reuse ;  /* 0x000000049ce57c23 */ /* 0x100fe200080108bc */
[----:B------:R-:W-:Y:S01]  /*b980*/  FMNMX.FTZ R5, R171, R5, !PT ;  /* 0x00000005ab057209 */ /* 0x000fe20007810000 */
[--C-:B------:R-:W-:Y:S01]  /*b990*/  FFMA.FTZ R156, R160, UR4, -R188.reuse ;  /* 0x00000004a09c7c23 */ /* 0x100fe200080108bc */
[--C-:B------:R-:W-:Y:S01]  /*b9a0*/  FFMA.FTZ R160, R164, UR4, -R188.reuse ;  /* 0x00000004a4a07c23 */ /* 0x100fe200080108bc */
[----:B------:R-:W-:Y:S01]  /*b9b0*/  FMUL.FTZ R10, R10, UR4 ;  /* 0x000000040a0a7c20 */ /* 0x000fe20008410000 */
[----:B------:R-:W-:Y:S01]  /*b9c0*/  FMNMX.FTZ R5, R174, R5, !PT ;  /* 0x00000005ae057209 */ /* 0x000fe20007810000 */
[--C-:B------:R-:W-:Y:S01]  /*b9d0*/  FFMA.FTZ R20, R176, UR4, -R188.reuse ;  /* 0x00000004b0147c23 */ /* 0x100fe200080108bc */
[--C-:B------:R-:W-:Y:S01]  /*b9e0*/  FFMA.FTZ R152, R152, UR4, -R188.reuse ;  /* 0x0000000498987c23 */ /* 0x100fe200080108bc */
[----:B------:R0:W1:Y:S01]  /*b9f0*/  MUFU.EX2 R12, R10 ;  /* 0x0000000a000c7308 */ /* 0x0000620000000800 */
[----:B------:R-:W-:Y:S01]  /*ba00*/  FMNMX.FTZ R5, R175, R5, !PT ;  /* 0x00000005af057209 */ /* 0x000fe20007810000 */
[--C-:B------:R-:W-:Y:S01]  /*ba10*/  FFMA.FTZ R153, R153, UR4, -R188.reuse ;  /* 0x0000000499997c23 */ /* 0x100fe200080108bc */
[--C-:B------:R-:W-:Y:S01]  /*ba20*/  FFMA.FTZ R157, R157, UR4, -R188.reuse ;  /* 0x000000049d9d7c23 */ /* 0x100fe200080108bc */
[--C-:B------:R-:W-:Y:S01]  /*ba30*/  FFMA.FTZ R161, R161, UR4, -R188.reuse ;  /* 0x00000004a1a17c23 */ /* 0x100fe200080108bc */
[----:B------:R-:W-:Y:S01]  /*ba40*/  FMNMX.FTZ R5, R178, R5, !PT ;  /* 0x00000005b2057209 */ /* 0x000fe20007810000 */
[--C-:B------:R-:W-:Y:S01]  /*ba50*/  FFMA.FTZ R14, R172, UR4, -R188.reuse ;  /* 0x00000004ac0e7c23 */ /* 0x100fe200080108bc */
[--C-:B------:R-:W-:Y:S01]  /*ba60*/  FFMA.FTZ R15, R173, UR4, -R188.reuse ;  /* 0x00000004ad0f7c23 */ /* 0x100fe200080108bc */
[----:B------:R-:W-:Y:S01]  /*ba70*/  MUFU.EX2 R152, R152 ;  /* 0x0000009800987308 */ /* 0x000fe20000000800 */
[----:B------:R-:W-:Y:S01]  /*ba80*/  FMNMX.FTZ R5, R179, R5, !PT ;  /* 0x00000005b3057209 */ /* 0x000fe20007810000 */
[--C-:B0-----:R-:W-:Y:S01]  /*ba90*/  FFMA.FTZ R10, R165, UR4, -R188.reuse ;  /* 0x00000004a50a7c23 */ /* 0x101fe200080108bc */
[--C-:B------:R-:W-:Y:S01]  /*baa0*/  FFMA.FTZ R11, R168, UR4, -R188.reuse ;  /* 0x00000004a80b7c23 */ /* 0x100fe200080108bc */
[--C-:B------:R-:W-:Y:S01]  /*bab0*/  FFMA.FTZ R21, R177, UR4, -R188.reuse ;  /* 0x00000004b1157c23 */ /* 0x100fe200080108bc */
[----:B------:R-:W-:Y:S01]  /*bac0*/  FMNMX.FTZ R5, R182, R5, !PT ;  /* 0x00000005b6057209 */ /* 0x000fe20007810000 */
[----:B------:R-:W-:-:S02]  /*bad0*/  FFMA.FTZ R168, R180, UR4, -R188 ;  /* 0x00000004b4a87c23 */ /* 0x000fc400080108bc */
[----:B------:R-:W-:Y:S01]  /*bae0*/  MUFU.EX2 R153, R153 ;  /* 0x0000009900997308 */ /* 0x000fe20000000800 */
[----:B------:R-:W-:Y:S01]  /*baf0*/  FMNMX.FTZ R5, R183, R5, !PT ;  /* 0x00000005b7057209 */ /* 0x000fe20007810000 */
[-C--:B-1----:R-:W-:Y:S01]  /*bb00*/  FMUL.FTZ R24, R24, R12.reuse ;  /* 0x0000000c18187220 */ /* 0x082fe20000410000 */
        /* <DEDUP_REMOVED lines=28> */
[--C-:B------:R-:W-:Y:S01]  /*bcd0*/  FFMA.FTZ R13, R169, UR4, -R188.reuse ;  /* 0x00000004a90d7c23 */ /* 0x100fe200080108bc */
[----:B------:R-:W-:Y:S01]  /*bce0*/  MUFU.EX2 R161, R161 ;  /* 0x000000a100a17308 */ /* 0x000fe20000000800 */
[----:B------:R-:W-:Y:S01]  /*bcf0*/  FFMA.FTZ R169, R181, UR4, -R188 ;  /* 0x00000004b5a97c23 */ /* 0x000fe200080108bc */
        /* <DEDUP_REMOVED lines=30> */
[C---:B------:R-:W-:Y:S01]  /*bee0*/  FADD.FTZ R164, -R5.reuse, R228 ;  /* 0x000000e405a47221 */ /* 0x040fe20000010100 */
[----:B------:R-:W-:Y:S01]  /*bef0*/  FMUL.FTZ R165, R5, UR4 ;  /* 0x0000000405a57c20 */ /* 0x000fe20008410000 */
[----:B------:R-:W-:Y:S01]  /*bf00*/  MUFU.EX2 R13, R13 ;  /* 0x0000000d000d7308 */ /* 0x000fe20000000800 */
[-C--:B------:R-:W-:Y:S01]  /*bf10*/  FMUL.FTZ R121, R121, R12.reuse ;  /* 0x0000000c79797220 */ /* 0x080fe20000410000 */
[----:B------:R-:W-:Y:S01]  /*bf20*/  FMUL.FTZ R164, R164, UR4 ;  /* 0x00000004a4a47c20 */ /* 0x000fe20008410000 */
[--C-:B------:R-:W-:Y:S01]  /*bf30*/  FFMA.FTZ R176, R155, UR4, -R165.reuse ;  /* 0x000000049bb07c23 */ /* 0x100fe200080108a5 */
[--C-:B------:R-:W-:Y:S01]  /*bf40*/  FFMA.FTZ R155, R158, UR4, -R165.reuse ;  /* 0x000000049e9b7c23 */ /* 0x100fe200080108a5 */
[--C-:B------:R-:W-:Y:S01]  /*bf50*/  FFMA.FTZ R158, R162, UR4, -R165.reuse ;  /* 0x00000004a29e7c23 */ /* 0x100fe200080108a5 */
[--C-:B------:R-:W-:Y:S01]  /*bf60*/  FFMA.FTZ R162, R163, UR4, -R165.reuse ;  /* 0x00000004a3a27c23 */ /* 0x100fe200080108a5 */
[--C-:B------:R-:W-:Y:S01]  /*bf70*/  FFMA.FTZ R154, R154, UR4, -R165.reuse ;  /* 0x000000049a9a7c23 */ /* 0x100fe200080108a5 */
[----:B------:R-:W-:Y:S01]  /*bf80*/  @!P2 VIADD R163, R9, 0x38840 ;  /* 0x0003884009a3a836 */ /* 0x000fe20000000000 */
[----:B------:R-:W-:Y:S01]  /*bf90*/  MUFU.EX2 R164, R164 ;  /* 0x000000a400a47308 */ /* 0x000fe20000000800 */
[--C-:B------:R-:W-:Y:S01]  /*bfa0*/  FFMA.FTZ R159, R159, UR4, -R165.reuse ;  /* 0x000000049f9f7c23 */ /* 0x100fe200080108a5 */
[--C-:B------:R-:W-:Y:S01]  /*bfb0*/  FFMA.FTZ R172, R166, UR4, -R165.reuse ;  /* 0x00000004a6ac7c23 */ /* 0x100fe200080108a5 */
[----:B------:R-:W-:Y:S01]  /*bfc0*/  FFMA.FTZ R173, R167, UR4, -R165 ;  /* 0x00000004a7ad7c23 */ /* 0x000fe200080108a5 */
[----:B------:R-:W-:Y:S01]  /*bfd0*/  @!P2 PRMT R163, RZ, 0x654, R163 ;  /* 0x00000654ffa3a816 */ /* 0x000fe200000000a3 */
[--C-:B------:R-:W-:Y:S01]  /*bfe0*/  FFMA.FTZ R170, R170, UR4, -R165.reuse ;  /* 0x00000004aaaa7c23 */ /* 0x100fe200080108a5 */
[--C-:B------:R-:W-:Y:S01]  /*bff0*/  FFMA.FTZ R171, R171, UR4, -R165.reuse ;  /* 0x00000004abab7c23 */ /* 0x100fe200080108a5 */
[--C-:B------:R-:W-:Y:S01]  /*c000*/  FFMA.FTZ R174, R174, UR4, -R165.reuse ;  /* 0x00000004aeae7c23 */ /* 0x100fe200080108a5 */
[----:B------:R-:W0:Y:S01]  /*c010*/  MUFU.EX2 R154, R154 ;  /* 0x0000009a009a7308 */ /* 0x000e220000000800 */
[----:B------:R1:W-:Y:S01]  /*c020*/  @!P2 SYNCS.ARRIVE.TRANS64.RED.A1T0 RZ, [R163+URZ], RZ ;  /* 0x000000ffa3ffa9a7 */ /* 0x0003e2000810043f */
[--C-:B------:R-:W-:Y:S01]  /*c030*/  FFMA.FTZ R179, R179, UR4, -R165.reuse ;  /* 0x00000004b3b37c23 */ /* 0x100fe200080108a5 */
[--C-:B------:R-:W-:Y:S01]  /*c040*/  FFMA.FTZ R182, R182, UR4, -R165.reuse ;  /* 0x00000004b6b67c23 */ /* 0x100fe200080108a5 */
[--C-:B------:R-:W-:Y:S01]  /*c050*/  FFMA.FTZ R175, R175, UR4, -R165.reuse ;  /* 0x00000004afaf7c23 */ /* 0x100fe200080108a5 */
[--C-:B------:R-:W-:Y:S01]  /*c060*/  FFMA.FTZ R178, R178, UR4, -R165.reuse ;  /* 0x00000004b2b27c23 */ /* 0x100fe200080108a5 */
[----:B------:R-:W-:Y:S01]  /*c070*/  FFMA.FTZ R165, R183, UR4, -R165 ;  /* 0x00000004b7a57c23 */ /* 0x000fe200080108a5 */
[----:B------:R-:W-:Y:S01]  /*c080*/  FMUL.FTZ R124, R124, R12 ;  /* 0x0000000c7c7c7220 */ /* 0x000fe20000410000 */
[----:B------:R-:W2:Y:S01]  /*c090*/  MUFU.EX2 R176, R176 ;  /* 0x000000b000b07308 */ /* 0x000ea20000000800 */
[----:B-1----:R-:W-:-:S02]  /*c0a0*/  @!P1 IMAD R163, R187, 0x40, R18 ;  /* 0x00000040bba39824 */ /* 0x002fc400078e0212 */
[-C--:B------:R-:W-:Y:S01]  /*c0b0*/  FMUL.FTZ R125, R125, R12.reuse ;  /* 0x0000000c7d7d7220 */ /* 0x080fe20000410000 */
[-C--:B------:R-:W-:Y:S01]  /*c0c0*/  FMUL.FTZ R128, R128, R12.reuse ;  /* 0x0000000c80807220 */ /* 0x080fe20000410000 */
[-C--:B------:R-:W-:Y:S01]  /*c0d0*/  FMUL.FTZ R129, R129, R12.reuse ;  /* 0x0000000c81817220 */ /* 0x080fe20000410000 */
[----:B------:R-:W-:Y:S02]  /*c0e0*/  @!P1 IMAD R163, R163, 0x4, R16 ;  /* 0x00000004a3a39824 */ /* 0x000fe400078e0210 */
[-C--:B------:R-:W-:Y:S01]  /*c0f0*/  FMUL.FTZ R132, R132, R12.reuse ;  /* 0x0000000c84847220 */ /* 0x080fe20000410000 */
[----:B------:R-:W-:Y:S01]  /*c100*/  FMUL.FTZ R133, R133, R12 ;  /* 0x0000000c85857220 */ /* 0x000fe20000410000 */
[----:B------:R-:W1:Y:S01]  /*c110*/  MUFU.EX2 R155, R155 ;  /* 0x0000009b009b7308 */ /* 0x000e620000000800 */
[----:B0-----:R-:W-:Y:S01]  /*c120*/  FFMA.FTZ R8, R164, R8, R154 ;  /* 0x00000008a4087223 */ /* 0x001fe2000001009a */
        /* <DEDUP_REMOVED lines=11> */
[----:B------:R-:W-:Y:S01]  /*c1e0*/  FMUL.FTZ R149, R149, R12 ;  /* 0x0000000c95957220 */ /* 0x000fe20000410000 */
[-C--:B------:R-:W-:Y:S01]  /*c1f0*/  FMUL.FTZ R26, R26, R164.reuse ;  /* 0x000000a41a1a7220 */ /* 0x080fe20000410000 */
[----:B------:R-:W-:Y:S01]  /*c200*/  FMUL.FTZ R27, R27, R164 ;  /* 0x000000a41b1b7220 */ /* 0x000fe20000410000 */
[----:B0-----:R-:W-:Y:S01]  /*c210*/  FFMA.FTZ R163, R12, R7, R152 ;  /* 0x000000070ca37223 */ /* 0x001fe20000010098 */
[----:B------:R-:W0:Y:S01]  /*c220*/  MUFU.EX2 R158, R158 ;  /* 0x0000009e009e7308 */ /* 0x000e220000000800 */
[----:B-1----:R-:W-:Y:S01]  /*c230*/  FADD.FTZ R166, R155, R166 ;  /* 0x000000a69ba67221 */ /* 0x002fe20000010000 */
[C---:B------:R-:W-:Y:S01]  /*c240*/  F2FP.BF16.F32.PACK_AB R152, R153.reuse, R152 ;  /* 0x000000989998723e */ /* 0x040fe200000010ff */
[----:B------:R-:W-:Y:S01]  /*c250*/  FADD.FTZ R163, R153, R163 ;  /* 0x000000a399a37221 */ /* 0x000fe20000010000 */
[----:B------:R-:W-:Y:S01]  /*c260*/  F2FP.BF16.F32.PACK_AB R153, R176, R154 ;  /* 0x0000009ab099723e */ /* 0x000fe200000010ff */
[----:B------:R-:W-:Y:S01]  /*c270*/  IMAD R176, R2, 0x1000, R19 ;  /* 0x0000100002b07824 */ /* 0x000fe200078e0213 */
[----:B------:R-:W-:Y:S01]  /*c280*/  F2FP.BF16.F32.PACK_AB R154, R157, R229 ;  /* 0x000000e59d9a723e */ /* 0x000fe200000010ff */
[----:B------:R-:W-:Y:S01]  /*c290*/  FADD.FTZ R163, R229, R163 ;  /* 0x000000a3e5a37221 */ /* 0x000fe20000010000 */
[----:B------:R-:W1:Y:S01]  /*c2a0*/  MUFU.EX2 R162, R162 ;  /* 0x000000a200a27308 */ /* 0x000e620000000800 */
[C---:B---3--:R-:W-:Y:S01]  /*c2b0*/  FADD.FTZ R166, R159.reuse, R166 ;  /* 0x000000a69fa67221 */ /* 0x048fe20000010000 */
[----:B------:R-:W-:Y:S01]  /*c2c0*/  F2FP.BF16.F32.PACK_AB R155, R159, R155 ;  /* 0x0000009b9f9b723e */ /* 0x000fe200000010ff */
[----:B------:R-:W-:Y:S01]  /*c2d0*/  BAR.SYNC.DEFER_BLOCKING 0xf, 0x100 ;  /* 0x03c4000000007b1d */ /* 0x000fe20000010000 */
[----:B------:R-:W-:Y:S01]  /*c2e0*/  FADD.FTZ R163, R157, R163 ;  /* 0x000000a39da37221 */ /* 0x000fe20000010000 */
[----:B------:R-:W-:Y:S01]  /*c2f0*/  R2UR UR10, R176 ;  /* 0x00000000b00a72ca */ /* 0x000fe200000e0000 */
[-C--:B------:R-:W-:Y:S01]  /*c300*/  FMUL.FTZ R30, R30, R164.reuse ;  /* 0x000000a41e1e7220 */ /* 0x080fe20000410000 */
[----:B------:R-:W-:Y:S01]  /*c310*/  FMUL.FTZ R31, R31, R164 ;  /* 0x000000a41f1f7220 */ /* 0x000fe20000410000 */
[----:B------:R-:W-:Y:S01]  /*c320*/  FADD.FTZ R163, R156, R163 ;  /* 0x000000a39ca37221 */ /* 0x000fe20000010000 */
[----:B------:R-:W-:Y:S01]  /*c330*/  MUFU.EX2 R172, R172 ;  /* 0x000000ac00ac7308 */ /* 0x000fe20000000800 */
[----:B0-----:R-:W-:Y:S01]  /*c340*/  FADD.FTZ R166, R158, R166 ;  /* 0x000000a69ea67221 */ /* 0x001fe20000010000 */
[C---:B------:R-:W-:Y:S01]  /*c350*/  F2FP.BF16.F32.PACK_AB R156, R161.reuse, R156 ;  /* 0x0000009ca19c723e */ /* 0x040fe200000010ff */
[----:B------:R-:W-:Y:S01]  /*c360*/  FADD.FTZ R177, R161, R163 ;  /* 0x000000a3a1b17221 */ /* 0x000fe20000010000 */
[-C--:B------:R-:W-:Y:S01]  /*c370*/  FMUL.FTZ R34, R34, R164.reuse ;  /* 0x000000a422227220 */ /* 0x080fe20000410000 */
[-C--:B------:R-:W-:Y:S01]  /*c380*/  FMUL.FTZ R35, R35, R164.reuse ;  /* 0x000000a423237220 */ /* 0x080fe20000410000 */
[----:B------:R-:W-:Y:S01]  /*c390*/  FMUL.FTZ R38, R38, R164 ;  /* 0x000000a426267220 */ /* 0x000fe20000410000 */
[----:B------:R-:W-:Y:S01]  /*c3a0*/  FADD.FTZ R177, R160, R177 ;  /* 0x000000b1a0b17221 */ /* 0x000fe20000010000 */
[----:B------:R-:W0:Y:S01]  /*c3b0*/  MUFU.EX2 R173, R173 ;  /* 0x000000ad00ad7308 */ /* 0x000e220000000800 */
[----:B-1----:R-:W-:Y:S01]  /*c3c0*/  F2FP.BF16.F32.PACK_AB R157, R162, R158 ;  /* 0x0000009ea29d723e */ /* 0x002fe200000010ff */
[----:B------:R-:W-:Y:S01]  /*c3d0*/  FMUL.FTZ R39, R39, R164 ;  /* 0x000000a427277220 */ /* 0x000fe20000410000 */
[----:B------:R-:W-:Y:S01]  /*c3e0*/  F2FP.BF16.F32.PACK_AB R158, R10, R160 ;  /* 0x000000a00a9e723e */ /* 0x000fe200000010ff */
        /* <DEDUP_REMOVED lines=65> */
[----:B------:R-:W-:Y:S01]  /*c800*/  FMUL.FTZ R151, R151, R164 ;  /* 0x000000a497977220 */ /* 0x000fe20000410000 */
[----:B------:R-:W-:Y:S01]  /*c810*/  F2FP.BF16.F32.PACK_AB R160, R13, R11 ;  /* 0x0000000b0da0723e */ /* 0x000fe200000010ff */
[----:B------:R3:W-:Y:S01]  /*c820*/  STSM.16.M88.4 [R23+0x36400], R152 ;  /* 0x0364009817007844 */ /* 0x0007e20000000200 */
[----:B------:R-:W-:Y:S01]  /*c830*/  MUFU.EX2 R168, R168 ;  /* 0x000000a800a87308 */ /* 0x000fe20000000800 */
[----:B0-----:R-:W-:Y:S01]  /*c840*/  F2FP.BF16.F32.PACK_AB R161, R171, R170 ;  /* 0x000000aaaba1723e */ /* 0x001fe200000010ff */
[----:B------:R-:W-:Y:S01]  /*c850*/  FADD.FTZ R175, R172, R175 ;  /* 0x000000afacaf7221 */ /* 0x000fe20000010000 */
[----:B------:R-:W-:Y:S01]  /*c860*/  F2FP.BF16.F32.PACK_AB R162, R15, R14 ;  /* 0x0000000e0fa2723e */ /* 0x000fe200000010ff */
[----:B------:R4:W-:Y:S01]  /*c870*/  STSM.16.M88.4 [R186], R156 ;  /* 0x0000009cba007844 */ /* 0x0009e20000000200 */
[----:B--2---:R-:W-:Y:S01]  /*c880*/  F2FP.BF16.F32.PACK_AB R163, R7, R174 ;  /* 0x000000ae07a3723e */ /* 0x004fe200000010ff */
[----:B------:R-:W-:Y:S01]  /*c890*/  FADD.FTZ R177, R10, R177 ;  /* 0x000000b10ab17221 */ /* 0x000fe20000010000 */
[----:B------:R-:W-:Y:S01]  /*c8a0*/  FADD.FTZ R175, R173, R175 ;  /* 0x000000afadaf7221 */ /* 0x000fe20000010000 */
[----:B------:R-:W0:Y:S01]  /*c8b0*/  MUFU.EX2 R169, R169 ;  /* 0x000000a900a97308 */ /* 0x000e220000000800 */
[----:B-1----:R-:W-:Y:S01]  /*c8c0*/  F2FP.BF16.F32.PACK_AB R164, R21, R20 ;  /* 0x0000001415a4723e */ /* 0x002fe200000010ff */
[----:B------:R4:W-:Y:S01]  /*c8d0*/  STSM.16.M88.4 [R184], R160 ;  /* 0x000000a0b8007844 */ /* 0x0009e20000000200 */
[----:B------:R-:W-:Y:S01]  /*c8e0*/  FADD.FTZ R177, R11, R177 ;  /* 0x000000b10bb17221 */ /* 0x000fe20000010000 */
[----:B------:R-:W-:Y:S01]  /*c8f0*/  FADD.FTZ R170, R170, R175 ;  /* 0x000000afaaaa7221 */ /* 0x000fe20000010000 */
[----:B------:R-:W-:Y:S01]  /*c900*/  PLOP3.LUT P1, PT, PT, PT, UP0, 0x80, 0x0 ;  /* 0x000000000000781c */ /* 0x000fe20003f2f008 */
[----:B------:R-:W-:-:S02]  /*c910*/  @!P2 VIADD R9, R9, 0x38860 ;  /* 0x000388600909a836 */ /* 0x000fc40000000000 */
[----:B------:R-:W-:Y:S01]  /*c920*/  FADD.FTZ R177, R13, R177 ;  /* 0x000000b10db17221 */ /* 0x000fe20000010000 */
[----:B------:R-:W-:Y:S01]  /*c930*/  MUFU.EX2 R8, R178 ;  /* 0x000000b200087308 */ /* 0x000fe20000000800 */
[----:B------:R-:W-:Y:S01]  /*c940*/  FADD.FTZ R171, R171, R170 ;  /* 0x000000aaabab7221 */ /* 0x000fe20000010000 */
[----:B------:R-:W-:Y:S02]  /*c950*/  IMAD.MOV.U32 R187, RZ, RZ, R2 ;  /* 0x000000ffffbb7224 */ /* 0x000fe400078e0002 */
[----:B------:R-:W-:Y:S01]  /*c960*/  FADD.FTZ R14, R14, R177 ;  /* 0x000000b10e0e7221 */ /* 0x000fe20000010000 */
[----:B------:R-:W-:Y:S01]  /*c970*/  @!P2 PRMT R9, RZ, 0x654, R9 ;  /* 0x00000654ff09a816 */ /* 0x000fe20000000009 */
[----:B------:R-:W-:Y:S01]  /*c980*/  FADD.FTZ R174, R174, R171 ;  /* 0x000000abaeae7221 */ /* 0x000fe20000010000 */
[----:B------:R-:W-:Y:S02]  /*c990*/  IMAD.MOV.U32 R228, RZ, RZ, R5 ;  /* 0x000000ffffe47224 */ /* 0x000fe400078e0005 */
[----:B------:R-:W-:Y:S01]  /*c9a0*/  FADD.FTZ R15, R15, R14 ;  /* 0x0000000e0f0f7221 */ /* 0x000fe20000010000 */
[----:B------:R-:W1:Y:S01]  /*c9b0*/  MUFU.EX2 R179, R179 ;  /* 0x000000b300b37308 */ /* 0x000e620000000800 */
[----:B0-----:R-:W-:Y:S01]  /*c9c0*/  F2FP.BF16.F32.PACK_AB R166, R169, R168 ;  /* 0x000000a8a9a6723e */ /* 0x001fe200000010ff */
[----:B------:R-:W-:Y:S01]  /*c9d0*/  FADD.FTZ R7, R7, R174 ;  /* 0x000000ae07077221 */ /* 0x000fe20000010000 */
[----:B------:R-:W-:Y:S01]  /*c9e0*/  FADD.FTZ R20, R20, R15 ;  /* 0x0000000f14147221 */ /* 0x000fe20000010000 */
[----:B------:R-:W-:-:S03]  /*c9f0*/  IMAD.MOV.U32 R10, RZ, RZ, R6 ;  /* 0x000000ffff0a7224 */ /* 0x000fc600078e0006 */
[----:B------:R-:W-:Y:S01]  /*ca00*/  FADD.FTZ R21, R21, R20 ;  /* 0x0000001415157221 */ /* 0x000fe20000010000 */
[----:B------:R-:W-:Y:S03]  /*ca10*/  MUFU.EX2 R182, R182 ;  /* 0x000000b600b67308 */ /* 0x000fe60000000800 */
[----:B------:R-:W-:-:S05]  /*ca20*/  FADD.FTZ R168, R168, R21 ;  /* 0x00000015a8a87221 */ /* 0x000fca0000010000 */
[----:B------:R1:W0:Y:S02]  /*ca30*/  MUFU.EX2 R12, R165 ;  /* 0x000000a5000c7308 */ /* 0x0002240000000800 */
[----:B-1----:R-:W-:Y:S01]  /*ca40*/  F2FP.BF16.F32.PACK_AB R165, R179, R8 ;  /* 0x00000008b3a5723e */ /* 0x002fe200000010ff */
[----:B------:R-:W-:Y:S01]  /*ca50*/  FADD.FTZ R8, R8, R7 ;  /* 0x0000000708087221 */ /* 0x000fe20000010000 */
[----:B------:R-:W-:-:S03]  /*ca60*/  FADD.FTZ R7, R169, R168 ;  /* 0x000000a8a9077221 */ /* 0x000fc60000010000 */
[----:B------:R-:W-:Y:S01]  /*ca70*/  FADD.FTZ R179, R179, R8 ;  /* 0x00000008b3b37221 */ /* 0x000fe20000010000 */
[----:B0-----:R-:W-:-:S03]  /*ca80*/  F2FP.BF16.F32.PACK_AB R167, R12, R182 ;  /* 0x000000b60ca7723e */ /* 0x001fc600000010ff */
[----:B------:R-:W-:Y:S02]  /*ca90*/  FADD.FTZ R179, R182, R179 ;  /* 0x000000b3b6b37221 */ /* 0x000fe40000010000 */
[----:B------:R4:W-:Y:S01]  /*caa0*/  STSM.16.M88.4 [R185], R164 ;  /* 0x000000a4b9007844 */ /* 0x0009e20000000200 */
[----:B------:R-:W-:Y:S01]  /*cab0*/  WARPGROUP.ARRIVE ;  /* 0x00000000000079c5 */ /* 0x000fe20000000000 */
[----:B------:R-:W-:-:S05]  /*cac0*/  FADD.FTZ R8, R12, R179 ;  /* 0x000000b30c087221 */ /* 0x000fca0000010000 */
[----:B------:R-:W-:Y:S01]  /*cad0*/  HGMMA.64x256x16.F32.BF16 R24, R152, gdesc[UR8].tnspB, R24, gsb0 ;  /* 0x43e0000898187df0 */ /* 0x000fe20008001818 */
[----:B------:R-:W-:Y:S02]  /*cae0*/  UMOV UR11, 0x40000040 ;  /* 0x40000040000b7882 */ /* 0x000fe40000000000 */
[----:B------:R-:W-:Y:S02]  /*caf0*/  WARPGROUP.DEPBAR.LE gsb0, 0x0 ;  /* 0x00008000000079c5 */ /* 0x000fe40000010000 */
[----:B---3--:R-:W-:Y:S01]  /*cb00*/  VIADD R152, R176, 0x80 ;  /* 0x00000080b0987836 */ /* 0x008fe20000000000 */
[----:B------:R-:W-:-:S04]  /*cb10*/  WARPGROUP.ARRIVE ;  /* 0x00000000000079c5 */ /* 0x000fc80000000000 */
[----:B------:R-:W-:Y:S01]  /*cb20*/  R2UR UR10, R152 ;  /* 0x00000000980a72ca */ /* 0x000fe200000e0000 */
[C---:B------:R-:W-:Y:S02]  /*cb30*/  VIADD R152, R176.reuse, 0x100 ;  /* 0x00000100b0987836 */ /* 0x040fe40000000000 */
[----:B------:R-:W-:-:S15]  /*cb40*/  VIADD R176, R176, 0x180 ;  /* 0x00000180b0b07836 */ /* 0x000fde0000000000 */
        /* <DEDUP_REMOVED lines=24> */
.L_x_8153:
[----:B------:R-:W1:Y:S01]  /*ccd0*/  SHFL.BFLY PT, R0, R7, 0x2, 0x1f ;  /* 0x0c401f0007007f89 */ /* 0x000e6200000e0000 */
[----:B------:R-:W-:Y:S01]  /*cce0*/  IMAD.MOV.U32 R19, RZ, RZ, -0x800000 ;  /* 0xff800000ff137424 */ /* 0x000fe200078e00ff */
[----:B------:R-:W-:Y:S08]  /*ccf0*/  BAR.ARV 0x8, 0x100 ;  /* 0x0204000000007b1d */ /* 0x000ff00000002000 */
[----:B------:R-:W-:Y:S01]  /*cd00*/  BAR.SYNC.DEFER_BLOCKING 0xf, 0x100 ;  /* 0x03c4000000007b1d */ /* 0x000fe20000010000 */
[----:B------:R-:W-:Y:S01]  /*cd10*/  ISETP.NE.AND P3, PT, R22, RZ, PT ;  /* 0x000000ff1600720c */ /* 0x000fe20003f65270 */
[----:B------:R-:W-:-:S04]  /*cd20*/  UIADD3 UR40, UR40, 0x1, URZ ;  /* 0x0000000128287890 */ /* 0x000fc8000fffe03f */
[----:B0-2-4-:R-:W0:Y:S01]  /*cd30*/  SHFL.BFLY PT, R9, R8, 0x2, 0x1f ;  /* 0x0c401f0008097f89 */ /* 0x015e2200000e0000 */
[----:B-1----:R-:W-:-:S07]  /*cd40*/  FADD.FTZ R0, R0, R7 ;  /* 0x0000000700007221 */ /* 0x002fce0000010000 */
[----:B------:R-:W-:Y:S01]  /*cd50*/  @!P3 IMAD R7, R2, 0x40, R18 ;  /* 0x000000400207b824 */ /* 0x000fe200078e0212 */
[----:B------:R-:W1:Y:S03]  /*cd60*/  SHFL.BFLY PT, R3, R0, 0x1, 0x1f ;  /* 0x0c201f0000037f89 */ /* 0x000e6600000e0000 */
[----:B------:R-:W-:Y:S02]  /*cd70*/  @!P3 IMAD R7, R7, 0x4, R16 ;  /* 0x000000040707b824 */ /* 0x000fe400078e0210 */
[----:B0-----:R-:W-:-:S05]  /*cd80*/  FADD.FTZ R9, R9, R8 ;  /* 0x0000000809097221 */ /* 0x001fca0000010000 */
[----:B------:R-:W0:Y:S01]  /*cd90*/  SHFL.BFLY PT, R4, R9, 0x1, 0x1f ;  /* 0x0c201f0009047f89 */ /* 0x000e2200000e0000 */
[----:B-1----:R-:W-:Y:S01]  /*cda0*/  FADD.FTZ R11, R0, R3 ;  /* 0x00000003000b7221 */ /* 0x002fe20000010000 */
[----:B------:R-:W-:Y:S02]  /*cdb0*/  IMAD.U32 R3, RZ, RZ, UR4 ;  /* 0x00000004ff037e24 */ /* 0x000fe4000f8e00ff */
[----:B------:R-:W-:Y:S02]  /*cdc0*/  IMAD.MOV.U32 R0, RZ, RZ, RZ ;  /* 0x000000ffff007224 */ /* 0x000fe400078e00ff */
[----:B------:R-:W-:-:S13]  /*cdd0*/  FSETP.NE.FTZ.AND P0, PT, R11, RZ, PT ;  /* 0x000000ff0b00720b */ /* 0x000fda0003f15000 */
[----:B------:R-:W1:Y:S01]  /*cde0*/  @P0 MUFU.LG2 R10, R11 ;  /* 0x0000000b000a0308 */ /* 0x000e620000000c00 */
[----:B------:R-:W-:Y:S01]  /*cdf0*/  @P0 FMUL.FTZ R3, R3, 0.69314718246459960938 ;  /* 0x3f31721803030820 */ /* 0x000fe20000410000 */
[----:B0-----:R-:W-:Y:S01]  /*ce00*/  FADD.FTZ R8, R9, R4 ;  /* 0x0000000409087221 */ /* 0x001fe20000010000 */
[----:B------:R-:W-:-:S04]  /*ce10*/  VIADD R4, R2, 0x1 ;  /* 0x0000000102047836 */ /* 0x000fc80000000000 */
[----:B------:R-:W-:Y:S02]  /*ce20*/  FSETP.NE.FTZ.AND P2, PT, R8, RZ, PT ;  /* 0x000000ff0800720b */ /* 0x000fe40003f55000 */
[----:B------:R-:W-:-:S04]  /*ce30*/  ISETP.NE.AND P1, PT, R4, 0x2, PT ;  /* 0x000000020400780c */ /* 0x000fc80003f25270 */
[----:B------:R-:W-:Y:S01]  /*ce40*/  SEL R2, RZ, 0x1, P1 ;  /* 0x00000001ff027807 */ /* 0x000fe20000800000 */
[----:B-1----:R-:W-:-:S03]  /*ce50*/  @P0 FMUL.FTZ R10, R10, 0.69314718246459960938 ;  /* 0x3f3172180a0a0820 */ /* 0x002fc60000410000 */
[----:B------:R-:W-:Y:S01]  /*ce60*/  R2UR UR5, R2 ;  /* 0x00000000020572ca */ /* 0x000fe200000e0000 */
[----:B------:R-:W-:Y:S02]  /*ce70*/  IMAD.U32 R2, RZ, RZ, UR4 ;  /* 0x00000004ff027e24 */ /* 0x000fe4000f8e00ff */
[----:B------:R-:W0:Y:S01]  /*ce80*/  @P2 MUFU.RCP R0, R8 ;  /* 0x0000000800002308 */ /* 0x000e220000001000 */
[----:B------:R-:W-:Y:S01]  /*ce90*/  @P0 FFMA.FTZ R19, R3, R6, R10 ;  /* 0x0000000603130223 */ /* 0x000fe2000001000a */
[----:B------:R-:W-:Y:S02]  /*cea0*/  IMAD.MOV.U32 R3, RZ, RZ, RZ ;  /* 0x000000ffff037224 */ /* 0x000fe400078e00ff */
[----:B------:R-:W-:-:S04]  /*ceb0*/  @P2 FMUL.FTZ R2, R2, 0.69314718246459960938 ;  /* 0x3f31721802022820 */ /* 0x000fc80000410000 */
[----:B------:R-:W1:Y:S01]  /*cec0*/  @P0 MUFU.RCP R3, R11 ;  /* 0x0000000b00030308 */ /* 0x000e620000001000 */
[----:B------:R-:W-:Y:S01]  /*ced0*/  PLOP3.LUT P0, PT, PT, PT, PT, 0x8, 0x0 ;  /* 0x000000000000781c */ /* 0x000fe20003f0e170 */
[----:B------:R-:W-:-:S06]  /*cee0*/  ULOP3.LUT UR37, UR37, UR5, URZ, 0x3c, !UPT ;  /* 0x0000000525257292 */ /* 0x000fcc000f8e3c3f */
        /* <DEDUP_REMOVED lines=75> */
[----:B0-----:R-:W-:-:S02]  /*d3a0*/  IMAD.MOV.U32 R3, RZ, RZ, -0x800000 ;  /* 0xff800000ff037424 */ /* 0x001fc400078e00ff */
[----:B------:R-:W-:Y:S01]  /*d3b0*/  @P2 FFMA.FTZ R3, R2, R5, R6 ;  /* 0x0000000502032223 */ /* 0x000fe20000010006 */
        /* <DEDUP_REMOVED lines=57> */
[----:B------:R-:W-:Y:S01]  /*d750*/  SEL R2, R4, RZ, P1 ;  /* 0x000000ff04027207 */ /* 0x000fe20000800000 */
[----:B------:R-:W-:Y:S06]  /*d760*/  BAR.ARV 0xe, 0x100 ;  /* 0x0384000000007b1d */ /* 0x000fec0000002000 */
.L_x_8128:
[----:B------:R-:W0:Y:S01]  /*d770*/  S2R R5, SR_CgaCtaId ;  /* 0x0000000000057919 */ /* 0x000e220000008800 */
[----:B------:R-:W-:Y:S01]  /*d780*/  MOV R16, 0x400 ;  /* 0x0000040000107802 */ /* 0x000fe20000000f00 */
[----:B------:R-:W-:Y:S01]  /*d790*/  BSSY B0, `(.L_x_8163) ;  /* 0x000047f000007945 */ /* 0x000fe20003800000 */
[----:B------:R-:W-:Y:S01]  /*d7a0*/  SHF.R.U32.HI R0, RZ, 0x10, R195 ;  /* 0x00000010ff007819 */ /* 0x000fe200000116c3 */
[----:B------:R-:W-:Y:S01]  /*d7b0*/  BAR.SYNC.DEFER_BLOCKING 0x5, 0x180 ;  /* 0x0146000000007b1d */ /* 0x000fe20000010000 */
[----:B0-----:R-:W-:-:S05]  /*d7c0*/  LEA R16, R5, R16, 0x18 ;  /* 0x0000001005107211 */ /* 0x001fca00078ec0ff */
[----:B------:R-:W0:Y:S02]  /*d7d0*/  LDS.128 R4, [R16+0x388d0] ;  /* 0x0388d00010047984 */ /* 0x000e240000000c00 */
[----:B0-----:R-:W-:Y:S02]  /*d7e0*/  R2UR UR4, R5 ;  /* 0x00000000050472ca */ /* 0x001fe400000e0000 */
[----:B------:R-:W-:Y:S01]  /*d7f0*/  R2UR UR5, R7 ;  /* 0x00000000070572ca */ /* 0x000fe200000e0000 */
[----:B------:R-:W-:Y:S06]  /*d800*/  BAR.ARV 0x4, 0x180 ;  /* 0x0106000000007b1d */ /* 0x000fec0000002000 */
[----:B------:R-:W-:Y:S08]  /*d810*/  @P0 BRA `(.L_x_8164) ;  /* 0x0000003800080947 */ /* 0x000ff00003800000 */
[----:B------:R-:W2:Y:S01]  /*d820*/  LDL R8, [R1+0x6c] ;  /* 0x00006c0001087983 */ /* 0x000ea20000100800 */
[----:B------:R-:W-:Y:S01]  /*d830*/  ULDC.64 UR6, c[0x0][0xd08] ;  /* 0x0003420000067ab9 */ /* 0x000fe20000000a00 */
[----:B------:R-:W0:Y:S01]  /*d840*/  S2R R7, SR_SWINHI ;  /* 0x0000000000077919 */ /* 0x000e220000002f00 */
[----:B------:R-:W-:Y:S02]  /*d850*/  MOV R4, R16 ;  /* 0x0000001000047202 */ /* 0x000fe40000000f00 */
[----:B0-----:R-:W-:Y:S01]  /*d860*/  MOV R5, R7 ;  /* 0x0000000700057202 */ /* 0x001fe20000000f00 */
[----:B------:R-:W-:Y:S02]  /*d870*/  BAR.SYNC.DEFER_BLOCKING 0x1, 0x100 ;  /* 0x0044000000007b1d */ /* 0x000fe40000010000 */
[----:B--2---:R-:W-:-:S03]  /*d880*/  IMAD.WIDE R20, R8, 0x2, R4 ;  /* 0x0000000208147825 */ /* 0x004fc600078e0204 */
[C---:B------:R-:W-:Y:S02]  /*d890*/  IADD3 R9, P6, R20.reuse, 0x6060, RZ ;  /* 0x0000606014097810 */ /* 0x040fe40007fde0ff */
[----:B------:R-:W-:Y:S02]  /*d8a0*/  IADD3 R13, P1, R20, 0x6020, RZ ;  /* 0x00006020140d7810 */ /* 0x000fe40007f3e0ff */
        /* <DEDUP_REMOVED lines=9> */
[----:B------:R-:W-:Y:S02]  /*d940*/  MOV R166, R8 ;  /* 0x0000000800a67202 */ /* 0x000fe40000000f00 */
[----:B------:R-:W-:Y:S02]  /*d950*/  LOP3.LUT R9, R20, 0x380, RZ, 0xc0, !PT ;  /* 0x0000038014097812 */ /* 0x000fe400078ec0ff */
[----:B------:R-:W-:-:S02]  /*d960*/  LOP3.LUT R10, R11, 0x380, RZ, 0xc0, !PT ;  /* 0x000003800b0a7812 */ /* 0x000fc400078ec0ff */
[----:B------:R-:W-:Y:S02]  /*d970*/  SHF.R.U64 R9, R9, 0x3, RZ ;  /* 0x0000000309097819 */ /* 0x000fe400000012ff */
[----:B------:R-:W-:Y:S02]  /*d980*/  MOV R164, R12 ;  /* 0x0000000c00a47202 */ /* 0x000fe40000000f00 */
[----:B------:R-:W-:Y:S01]  /*d990*/  LOP3.LUT R8, R9, R20, RZ, 0x3c, !PT ;  /* 0x0000001409087212 */ /* 0x000fe200078e3cff */
[----:B------:R-:W-:Y:S01]  /*d9a0*/  IMAD.MOV.U32 R9, RZ, RZ, R21 ;  /* 0x000000ffff097224 */ /* 0x000fe200078e0015 */
[----:B------:R-:W-:Y:S02]  /*d9b0*/  SHF.R.U64 R10, R10, 0x3, RZ ;  /* 0x000000030a0a7819 */ /* 0x000fe400000012ff */
[----:B------:R-:W-:Y:S02]  /*d9c0*/  IADD3 R156, P5, R20, 0x4020, RZ ;  /* 0x00004020149c7810 */ /* 0x000fe40007fbe0ff */
[----:B------:R-:W-:-:S02]  /*d9d0*/  MOV R12, R8 ;  /* 0x00000008000c7202 */ /* 0x000fc40000000f00 */
[----:B------:R-:W0:Y:S01]  /*d9e0*/  LDC R9, c[0x0][0xbd4] ;  /* 0x0002f500ff097b82 */ /* 0x000e220000000800 */
[----:B------:R-:W-:Y:S01]  /*d9f0*/  LOP3.LUT R10, R10, R11, RZ, 0x3c, !PT ;  /* 0x0000000b0a0a7212 */ /* 0x000fe200078e3cff */
[----:B------:R-:W-:Y:S01]  /*da00*/  IMAD.X R11, RZ, RZ, R21, P0 ;  /* 0x000000ffff0b7224 */ /* 0x000fe200000e0615 */
[----:B------:R-:W-:Y:S02]  /*da10*/  IADD3 R160, P0, R20, 0x2060, RZ ;  /* 0x0000206014a07810 */ /* 0x000fe40007f1e0ff */
[----:B------:R-:W-:Y:S02]  /*da20*/  LOP3.LUT R157, R156, 0x380, RZ, 0xc0, !PT ;  /* 0x000003809c9d7812 */ /* 0x000fe400078ec0ff */
[----:B------:R-:W-:Y:S02]  /*da30*/  LOP3.LUT R161, R160, 0x380, RZ, 0xc0, !PT ;  /* 0x00000380a0a17812 */ /* 0x000fe400078ec0ff */
[----:B------:R-:W-:Y:S02]  /*da40*/  MOV R165, R10 ;  /* 0x0000000a00a57202 */ /* 0x000fe40000000f00 */
[----:B------:R-:W-:-:S02]  /*da50*/  SHF.R.U64 R161, R161, 0x3, RZ ;  /* 0x00000003a1a17819 */ /* 0x000fc400000012ff */
[----:B------:R-:W-:Y:S02]  /*da60*/  IADD3 R11, P1, R20, 0x2040, RZ ;  /* 0x00002040140b7810 */ /* 0x000fe40007f3e0ff */
        /* <DEDUP_REMOVED lines=14> */
[C---:B------:R-:W-:Y:S02]  /*db50*/  IADD3 R158, P6, R20.reuse, 0x4000, RZ ;  /* 0x00004000149e7810 */ /* 0x040fe40007fde0ff */
[----:B------:R-:W-:Y:S02]  /*db60*/  MOV R157, R8 ;  /* 0x00000008009d7202 */ /* 0x000fe40000000f00 */
[----:B------:R-:W-:Y:S02]  /*db70*/  IADD3 R9, P0, R20, 0x2020, RZ ;  /* 0x0000202014097810 */ /* 0x000fe40007f1e0ff */
[----:B------:R-:W-:Y:S02]  /*db80*/  SHF.R.U64 R14, R14, 0x3, RZ ;  /* 0x000000030e0e7819 */ /* 0x000fe400000012ff */
[----:B------:R-:W-:Y:S02]  /*db90*/  LOP3.LUT R159, R158, 0x380, RZ, 0xc0, !PT ;  /* 0x000003809e9f7812 */ /* 0x000fe400078ec0ff */
[----:B------:R-:W-:-:S02]  /*dba0*/  LOP3.LUT R8, R9, 0x380, RZ, 0xc0, !PT ;  /* 0x0000038009087812 */ /* 0x000fc400078ec0ff */
[----:B------:R-:W-:Y:S01]  /*dbb0*/  LOP3.LUT R14, R14, R15, RZ, 0x3c, !PT ;  /* 0x0000000f0e0e7212 */ /* 0x000fe200078e3cff */
[--C-:B------:R-:W-:Y:S01]  /*dbc0*/  IMAD.X R15, RZ, RZ, R21.reuse, P2 ;  /* 0x000000ffff0f7224 */ /* 0x100fe200010e0615 */
[----:B------:R-:W-:Y:S02]  /*dbd0*/  SHF.R.U64 R159, R159, 0x3, RZ ;  /* 0x000000039f9f7819 */ /* 0x000fe400000012ff */
[----:B------:R-:W-:Y:S02]  /*dbe0*/  SHF.R.U64 R8, R8, 0x3, RZ ;  /* 0x0000000308087819 */ /* 0x000fe400000012ff */
[----:B------:R-:W-:Y:S01]  /*dbf0*/  LOP3.LUT R158, R159, R158, RZ, 0x3c, !PT ;  /* 0x0000009e9f9e7212 */ /* 0x000fe200078e3cff */
[--C-:B------:R-:W-:Y:S01]  /*dc00*/  IMAD.X R159, RZ, RZ, R21.reuse, P6 ;  /* 0x000000ffff9f7224 */ /* 0x100fe200030e0615 */
[----:B------:R-:W-:Y:S01]  /*dc10*/  LOP3.LUT R8, R8, R9, RZ, 0x3c, !PT ;  /* 0x0000000908087212 */ /* 0x000fe200078e3cff */
[----:B------:R-:W-:Y:S01]  /*dc20*/  IMAD.X R9, RZ, RZ, R21, P0 ;  /* 0x000000ffff097224 */ /* 0x000fe200000e0615 */
[----:B------:R-:W-:-:S02]  /*dc30*/  MOV R163, R14 ;  /* 0x0000000e00a37202 */ /* 0x000fc40000000f00 */
[----:B------:R-:W-:Y:S02]  /*dc40*/  IADD3 R14, P0, R20, 0x20, RZ ;  /* 0x00000020140e7810 */ /* 0x000fe40007f1e0ff */
[----:B------:R-:W-:Y:S02]  /*dc50*/  MOV R158, R158 ;  /* 0x0000009e009e7202 */ /* 0x000fe40000000f00 */
[----:B------:R-:W-:Y:S02]  /*dc60*/  MOV R159, R8 ;  /* 0x00000008009f7202 */ /* 0x000fe40000000f00 */
[----:B------:R-:W-:Y:S02]  /*dc70*/  LOP3.LUT R13, R14, 0x380, RZ, 0xc0, !PT ;  /* 0x000003800e0d7812 */ /* 0x000fe400078ec0ff */
[----:B------:R-:W-:Y:S02]  /*dc80*/  F2FP.BF16.F32.PACK_AB R8, R25, R24 ;  /* 0x000000181908723e */ /* 0x000fe400000010ff */
[----:B------:R-:W-:-:S02]  /*dc90*/  F2FP.BF16.F32.PACK_AB R9, R27, R26 ;  /* 0x0000001a1b09723e */ /* 0x000fc400000010ff */
[----:B------:R-:W-:Y:S02]  /*dca0*/  F2FP.BF16.F32.PACK_AB R10, R29, R28 ;  /* 0x0000001c1d0a723e */ /* 0x000fe400000010ff */
[----:B------:R-:W-:Y:S02]  /*dcb0*/  F2FP.BF16.F32.PACK_AB R11, R31, R30 ;  /* 0x0000001e1f0b723e */ /* 0x000fe400000010ff */
[----:B------:R-:W-:Y:S02]  /*dcc0*/  SHF.R.U64 R13, R13, 0x3, RZ ;  /* 0x000000030d0d7819 */ /* 0x000fe400000012ff */
[----:B------:R-:W-:Y:S01]  /*dcd0*/  F2FP.BF16.F32.PACK_AB R15, R39, R38 ;  /* 0x00000026270f723e */ /* 0x000fe200000010ff */
[----:B------:R0:W-:Y:S01]  /*dce0*/  STSM.16.M88.4 [R12], R8 ;  /* 0x000000080c007844 */ /* 0x0001e20000000200 */
[C---:B------:R-:W-:Y:S02]  /*dcf0*/  IADD3 R153, P3, R20.reuse, 0x4060, RZ ;  /* 0x0000406014997810 */ /* 0x040fe40007f7e0ff */
[----:B------:R-:W-:-:S02]  /*dd00*/  IADD3 R154, P4, R20, 0x4040, RZ ;  /* 0x00004040149a7810 */ /* 0x000fc40007f9e0ff */
[----:B------:R-:W-:Y:S02]  /*dd10*/  LOP3.LUT R152, R153, 0x380, RZ, 0xc0, !PT ;  /* 0x0000038099987812 */ /* 0x000fe400078ec0ff */
[----:B------:R-:W-:Y:S02]  /*dd20*/  LOP3.LUT R155, R154, 0x380, RZ, 0xc0, !PT ;  /* 0x000003809a9b7812 */ /* 0x000fe400078ec0ff */
[----:B------:R-:W-:Y:S02]  /*dd30*/  SHF.R.U64 R152, R152, 0x3, RZ ;  /* 0x0000000398987819 */ /* 0x000fe400000012ff */
[----:B------:R-:W-:Y:S02]  /*dd40*/  SHF.R.U64 R155, R155, 0x3, RZ ;  /* 0x000000039b9b7819 */ /* 0x000fe400000012ff */
[----:B------:R-:W-:Y:S01]  /*dd50*/  LOP3.LUT R152, R152, R153, RZ, 0x3c, !PT ;  /* 0x0000009998987212 */ /* 0x000fe200078e3cff */
[--C-:B------:R-:W-:Y:S01]  /*dd60*/  IMAD.X R153, RZ, RZ, R21.reuse, P3 ;  /* 0x000000ffff997224 */ /* 0x100fe200018e0615 */
[----:B------:R-:W-:Y:S01]  /*dd70*/  LOP3.LUT R154, R155, R154, RZ, 0x3c, !PT ;  /* 0x0000009a9b9a7212 */ /* 0x000fe200078e3cff */
[--C-:B0-----:R-:W-:Y:S01]  /*dd80*/  IMAD.X R9, RZ, RZ, R21.reuse, P0 ;  /* 0x000000ffff097224 */ /* 0x101fe200000e0615 */
[----:B------:R-:W-:Y:S01]  /*dd90*/  LOP3.LUT R8, R13, R14, RZ, 0x3c, !PT ;  /* 0x0000000e0d087212 */ /* 0x000fe200078e3cff */
[----:B------:R-:W-:Y:S01]  /*dda0*/  IMAD.X R155, RZ, RZ, R21, P4 ;  /* 0x000000ffff9b7224 */ /* 0x000fe200020e0615 */
[----:B------:R-:W-:-:S02]  /*ddb0*/  IADD3 R10, P0, R20, 0x40, RZ ;  /* 0x00000040140a7810 */ /* 0x000fc40007f1e0ff */
[----:B------:R-:W-:Y:S02]  /*ddc0*/  MOV R8, R8 ;  /* 0x0000000800087202 */ /* 0x000fe40000000f00 */
[----:B------:R-:W-:Y:S02]  /*ddd0*/  LOP3.LUT R9, R10, 0x380, RZ, 0xc0, !PT ;  /* 0x000003800a097812 */ /* 0x000fe400078ec0ff */
[----:B------:R-:W-:Y:S02]  /*dde0*/  F2FP.BF16.F32.PACK_AB R12, R33, R32 ;  /* 0x00000020210c723e */ /* 0x000fe400000010ff */
[----:B------:R-:W-:Y:S02]  /*ddf0*/  F2FP.BF16.F32.PACK_AB R13, R35, R34 ;  /* 0x00000022230d723e */ /* 0x000fe400000010ff */
[----:B------:R-:W-:Y:S02]  /*de00*/  F2FP.BF16.F32.PACK_AB R14, R37, R36 ;  /* 0x00000024250e723e */ /* 0x000fe400000010ff */
[----:B------:R-:W-:-:S02]  /*de10*/  SHF.R.U64 R9, R9, 0x3, RZ ;  /* 0x0000000309097819 */ /* 0x000fc400000012ff */
[----:B------:R-:W-:Y:S01]  /*de20*/  F2FP.BF16.F32.PACK_AB R11, R47, R46 ;  /* 0x0000002e2f0b723e */ /* 0x000fe200000010ff */
[----:B------:R0:W-:Y:S01]  /*de30*/  STSM.16.M88.4 [R8], R12 ;  /* 0x0000000c08007844 */ /* 0x0001e20000000200 */
[----:B------:R-:W-:Y:S02]  /*de40*/  MOV R7, R152 ;  /* 0x0000009800077202 */ /* 0x000fe40000000f00 */
[----:B------:R-:W-:Y:S02]  /*de50*/  MOV R162, R154 ;  /* 0x0000009a00a27202 */ /* 0x000fe40000000f00 */
[----:B------:R-:W-:Y:S02]  /*de60*/  F2FP.BF16.F32.PACK_AB R153, R67, R66 ;  /* 0x000000424399723e */ /* 0x000fe400000010ff */
[----:B------:R-:W-:Y:S02]  /*de70*/  F2FP.BF16.F32.PACK_AB R154, R69, R68 ;  /* 0x00000044459a723e */ /* 0x000fe400000010ff */
[----:B------:R-:W-:-:S02]  /*de80*/  F2FP.BF16.F32.PACK_AB R155, R71, R70 ;  /* 0x00000046479b723e */ /* 0x000fc400000010ff */
[----:B------:R-:W-:Y:S02]  /*de90*/  MOV R160, R160 ;  /* 0x000000a000a07202 */ /* 0x000fe40000000f00 */
[----:B0-----:R-:W-:Y:S01]  /*dea0*/  LOP3.LUT R8, R9, R10, RZ, 0x3c, !PT ;  /* 0x0000000a09087212 */ /* 0x001fe200078e3cff */
[----:B------:R-:W-:Y:S01]  /*deb0*/  IMAD.X R9, RZ, RZ, R21, P0 ;  /* 0x000000ffff097224 */ /* 0x000fe200000e0615 */
[----:B------:R-:W-:Y:S02]  /*dec0*/  IADD3 R14, P0, R20, 0x2000, RZ ;  /* 0x00002000140e7810 */ /* 0x000fe40007f1e0ff */
[----:B------:R-:W-:Y:S02]  /*ded0*/  F2FP.BF16.F32.PACK_AB R10, R45, R44 ;  /* 0x0000002c2d0a723e */ /* 0x000fe400000010ff */
[----:B------:R-:W-:Y:S02]  /*dee0*/  MOV R12, R8 ;  /* 0x00000008000c7202 */ /* 0x000fe40000000f00 */
[----:B------:R-:W-:-:S02]  /*def0*/  F2FP.BF16.F32.PACK_AB R8, R41, R40 ;  /* 0x000000282908723e */ /* 0x000fc400000010ff */
[----:B------:R-:W-:Y:S02]  /*df00*/  F2FP.BF16.F32.PACK_AB R9, R43, R42 ;  /* 0x0000002a2b09723e */ /* 0x000fe400000010ff */
[----:B------:R-:W-:Y:S02]  /*df10*/  LOP3.LUT R13, R14, 0x380, RZ, 0xc0, !PT ;  /* 0x000003800e0d7812 */ /* 0x000fe400078ec0ff */
[----:B------:R-:W-:Y:S01]  /*df20*/  F2FP.BF16.F32.PACK_AB R15, R63, R62 ;  /* 0x0000003e3f0f723e */ /* 0x000fe200000010ff */
[----:B------:R0:W-:Y:S01]  /*df30*/  STSM.16.M88.4 [R12], R8 ;  /* 0x000000080c007844 */ /* 0x0001e20000000200 */
[----:B------:R-:W-:Y:S02]  /*df40*/  SHF.R.U64 R13, R13, 0x3, RZ ;  /* 0x000000030d0d7819 */ /* 0x000fe400000012ff */
[----:B0-----:R-:W-:Y:S01]  /*df50*/  IADD3 R10, P1, R20, 0x60, RZ ;  /* 0x00000060140a7810 */ /* 0x001fe20007f3e0ff */
[----:B------:R-:W-:Y:S01]  /*df60*/  IMAD.X R9, RZ, RZ, R21, P0 ;  /* 0x000000ffff097224 */ /* 0x000fe200000e0615 */
[----:B------:R-:W-:-:S02]  /*df70*/  LOP3.LUT R8, R13, R14, RZ, 0x3c, !PT ;  /* 0x0000000e0d087212 */ /* 0x000fc400078e3cff */
[----:B------:R-:W-:Y:S01]  /*df80*/  LOP3.LUT R13, R10, 0x380, RZ, 0xc0, !PT ;  /* 0x000003800a0d7812 */ /* 0x000fe200078ec0ff */
[----:B------:R-:W-:Y:S01]  /*df90*/  IMAD.X R21, RZ, RZ, R21, P1 ;  /* 0x000000ffff157224 */ /* 0x000fe200008e0615 */
[----:B------:R-:W-:Y:S02]  /*dfa0*/  MOV R152, R8 ;  /* 0x0000000800987202 */ /* 0x000fe40000000f00 */
[----:B------:R-:W-:Y:S02]  /*dfb0*/  SHF.R.U64 R13, R13, 0x3, RZ ;  /* 0x000000030d0d7819 */ /* 0x000fe400000012ff */
[----:B------:R-:W-:Y:S02]  /*dfc0*/  F2FP.BF16.F32.PACK_AB R8, R49, R48 ;  /* 0x000000303108723e */ /* 0x000fe400000010ff */
[----:B------:R-:W-:Y:S02]  /*dfd0*/  LOP3.LUT R20, R13, R10, RZ, 0x3c, !PT ;  /* 0x0000000a0d147212 */ /* 0x000fe400078e3cff */
[----:B------:R-:W-:-:S02]  /*dfe0*/  F2FP.BF16.F32.PACK_AB R9, R51, R50 ;  /* 0x000000323309723e */ /* 0x000fc400000010ff */
[----:B------:R-:W-:Y:S02]  /*dff0*/  MOV R20, R20 ;  /* 0x0000001400147202 */ /* 0x000fe40000000f00 */
[----:B------:R-:W-:Y:S02]  /*e000*/  F2FP.BF16.F32.PACK_AB R10, R53, R52 ;  /* 0x00000034350a723e */ /* 0x000fe400000010ff */
[----:B------:R-:W-:Y:S02]  /*e010*/  F2FP.BF16.F32.PACK_AB R11, R55, R54 ;  /* 0x00000036370b723e */ /* 0x000fe400000010ff */
[----:B------:R-:W-:Y:S02]  /*e020*/  F2FP.BF16.F32.PACK_AB R12, R57, R56 ;  /* 0x00000038390c723e */ /* 0x000fe400000010ff */
[----:B------:R-:W-:Y:S01]  /*e030*/  F2FP.BF16.F32.PACK_AB R13, R59, R58 ;  /* 0x0000003a3b0d723e */ /* 0x000fe200000010ff */
[----:B------:R0:W-:Y:S01]  /*e040*/  STSM.16.M88.4 [R20], R8 ;  /* 0x0000000814007844 */ /* 0x0001e20000000200 */
[----:B------:R-:W-:-:S02]  /*e050*/  F2FP.BF16.F32.PACK_AB R14, R61, R60 ;  /* 0x0000003c3d0e723e */ /* 0x000fc400000010ff */
[----:B------:R-:W-:-:S03]  /*e060*/  ISETP.NE.U32.AND P0, PT, RZ, UR6, PT ;  /* 0x00000006ff007c0c */ /* 0x000fc6000bf05070 */
[----:B------:R1:W-:Y:S01]  /*e070*/  STSM.16.M88.4 [R152], R12 ;  /* 0x0000000c98007844 */ /* 0x0003e20000000200 */
[----:B------:R-:W-:Y:S02]  /*e080*/  ISETP.NE.AND.EX P0, PT, RZ, UR7, PT, P0 ;  /* 0x00000007ff007c0c */ /* 0x000fe4000bf05300 */
[----:B0-----:R-:W-:Y:S02]  /*e090*/  F2FP.BF16.F32.PACK_AB R8, R73, R72 ;  /* 0x000000484908723e */ /* 0x001fe400000010ff */
[----:B------:R-:W-:Y:S02]  /*e0a0*/  F2FP.BF16.F32.PACK_AB R9, R75, R74 ;  /* 0x0000004a4b09723e */ /* 0x000fe400000010ff */
[----:B------:R-:W-:Y:S02]  /*e0b0*/  F2FP.BF16.F32.PACK_AB R10, R77, R76 ;  /* 0x0000004c4d0a723e */ /* 0x000fe400000010ff */
[----:B-1----:R-:W-:Y:S02]  /*e0c0*/  F2FP.BF16.F32.PACK_AB R152, R65, R64 ;  /* 0x000000404198723e */ /* 0x002fe400000010ff */
[----:B------:R-:W-:-:S02]  /*e0d0*/  F2FP.BF16.F32.PACK_AB R11, R79, R78 ;  /* 0x0000004e4f0b723e */ /* 0x000fc400000010ff */
[----:B------:R-:W-:Y:S01]  /*e0e0*/  F2FP.BF16.F32.PACK_AB R12, R81, R80 ;  /* 0x00000050510c723e */ /* 0x000fe200000010ff */
[----:B------:R0:W-:Y:S01]  /*e0f0*/  STSM.16.M88.4 [R159], R152 ;  /* 0x000000989f007844 */ /* 0x0001e20000000200 */
[----:B------:R-:W-:Y:S02]  /*e100*/  F2FP.BF16.F32.PACK_AB R13, R83, R82 ;  /* 0x00000052530d723e */ /* 0x000fe400000010ff */
[----:B------:R-:W-:Y:S01]  /*e110*/  F2FP.BF16.F32.PACK_AB R14, R85, R84 ;  /* 0x00000054550e723e */ /* 0x000fe200000010ff */
[----:B------:R1:W-:Y:S01]  /*e120*/  STSM.16.M88.4 [R157], R8 ;  /* 0x000000089d007844 */ /* 0x0003e20000000200 */
        /* <DEDUP_REMOVED lines=45> */
[----:B------:R-:W-:-:S04]  /*e400*/  @P0 LEA R8, P2, R191, UR6, 0x2 ;  /* 0x00000006bf080c11 */ /* 0x000fc8000f8410ff */
[----:B------:R-:W-:Y:S01]  /*e410*/  @P0 LEA.HI.X R9, R191, UR7, R196, 0x2, P2 ;  /* 0x00000007bf090c11 */ /* 0x000fe200090f14c4 */
[----:B------:R-:W-:Y:S01]  /*e420*/  IMAD.MOV.U32 R7, RZ, RZ, RZ ;  /* 0x000000ffff077224 */ /* 0x000fe200078e00ff */
[----:B-1----:R-:W-:-:S03]  /*e430*/  ISETP.NE.U32.AND P1, PT, R10, RZ, PT ;  /* 0x000000ff0a00720c */ /* 0x002fc60003f25070 */
[----:B------:R0:W2:Y:S01]  /*e440*/  @P0 LDG.E R14, desc[UR38][R8.64] ;  /* 0x00000026080e0981 */ /* 0x0000a2000c1e1900 */
[----:B------:R-:W-:Y:S01]  /*e450*/  ISETP.NE.AND.EX P1, PT, R11, RZ, PT, P1 ;  /* 0x000000ff0b00720c */ /* 0x000fe20003f25310 */
[----:B0-----:R-:W-:-:S12]  /*e460*/  IMAD.WIDE R8, R191, 0x4, R12 ;  /* 0x00000004bf087825 */ /* 0x001fd800078e020c */
        /* <DEDUP_REMOVED lines=10> */
.L_x_8165:
[----:B------:R-:W0:Y:S01]  /*e510*/  SHFL.IDX PT, R8, R230, RZ, 0x1f ;  /* 0x00001fffe6087589 */ /* 0x000e2200000e0000 */
[----:B------:R-:W-:Y:S02]  /*e520*/  LOP3.LUT R195, R195, 0xff, RZ, 0xc0, !PT ;  /* 0x000000ffc3c37812 */ /* 0x000fe400078ec0ff */
[----:B0-----:R-:W-:Y:S02]  /*e530*/  ISETP.NE.AND P0, PT, R8, RZ, PT ;  /* 0x000000ff0800720c */ /* 0x001fe40003f05270 */
[----:B-----5:R-:W-:-:S11]  /*e540*/  SHF.R.S32.HI R8, RZ, 0x1f, R7 ;  /* 0x0000001fff087819 */ /* 0x020fd60000011407 */
[----:B------:R-:W-:Y:S05]  /*e550*/  @P0 BRA `(.L_x_8166) ;  /* 0x0000000000f40947 */ /* 0x000fea0003800000 */
[----:B------:R-:W2:Y:S01]  /*e560*/  LDL R156, [R1+0x68] ;  /* 0x00006800019c7983 */ /* 0x000ea20000100800 */
[----:B------:R-:W-:Y:S01]  /*e570*/  IMAD.MOV.U32 R20, RZ, RZ, 0xab8 ;  /* 0x00000ab8ff147424 */ /* 0x000fe200078e00ff */
[----:B------:R-:W-:Y:S01]  /*e580*/  ISETP.GT.AND P1, PT, R0, 0x1, PT ;  /* 0x000000010000780c */ /* 0x000fe20003f24270 */
[----:B------:R-:W0:Y:S01]  /*e590*/  LDC R9, c[0x0][0xce8] ;  /* 0x00033a00ff097b82 */ /* 0x000e220000000800 */
[----:B------:R-:W-:Y:S01]  /*e5a0*/  ISETP.NE.U32.AND P0, PT, R10, RZ, PT ;  /* 0x000000ff0a00720c */ /* 0x000fe20003f05070 */
[----:B------:R-:W-:Y:S01]  /*e5b0*/  VIADD R152, R190, UR42 ;  /* 0x0000002abe987c36 */ /* 0x000fe20008000000 */
[----:B------:R-:W-:Y:S02]  /*e5c0*/  SEL R20, R20, 0xa78, P1 ;  /* 0x00000a7814147807 */ /* 0x000fe40000800000 */
[----:B------:R-:W-:-:S03]  /*e5d0*/  ISETP.NE.AND.EX P0, PT, R11, RZ, PT, P0 ;  /* 0x000000ff0b00720c */ /* 0x000fc60003f05300 */
[----:B------:R-:W1:Y:S01]  /*e5e0*/  LDC.64 R12, c[0x0][R20+0x220] ;  /* 0x00008800140c7b82 */ /* 0x000e620000000a00 */
[----:B------:R-:W-:Y:S02]  /*e5f0*/  SEL R21, R191, RZ, !P0 ;  /* 0x000000ffbf157207 */ /* 0x000fe40004000000 */
[----:B------:R-:W-:-:S05]  /*e600*/  SEL R153, R196, RZ, !P0 ;  /* 0x000000ffc4997207 */ /* 0x000fca0004000000 */
[----:B------:R-:W3:Y:S01]  /*e610*/  LDC.64 R14, c[0x0][R20+0x218] ;  /* 0x00008600140e7b82 */ /* 0x000ee20000000a00 */
[----:B0-----:R-:W-:Y:S01]  /*e620*/  ISETP.NE.AND P2, PT, R9, 0x1, PT ;  /* 0x000000010900780c */ /* 0x001fe20003f45270 */
[----:B-1----:R-:W-:-:S04]  /*e630*/  IMAD R13, R13, R21, RZ ;  /* 0x000000150d0d7224 */ /* 0x002fc800078e02ff */
[C---:B------:R-:W-:Y:S02]  /*e640*/  IMAD R153, R12.reuse, R153, R13 ;  /* 0x000000990c997224 */ /* 0x040fe400078e020d */
[----:B------:R-:W-:-:S04]  /*e650*/  IMAD.WIDE.U32 R12, R12, R21, RZ ;  /* 0x000000150c0c7225 */ /* 0x000fc800078e00ff */
[-C--:B---3--:R-:W-:Y:S02]  /*e660*/  IMAD R155, R15, R192.reuse, RZ ;  /* 0x000000c00f9b7224 */ /* 0x088fe400078e02ff */
[----:B------:R-:W-:Y:S02]  /*e670*/  IMAD.IADD R13, R13, 0x1, R153 ;  /* 0x000000010d0d7824 */ /* 0x000fe400078e0299 */
[----:B------:R-:W-:Y:S01]  /*e680*/  IMAD.WIDE.U32 R14, R14, R192, RZ ;  /* 0x000000c00e0e7225 */ /* 0x000fe200078e00ff */
[----:B------:R-:W0:Y:S03]  /*e690*/  @P2 LDC R153, c[0x0][0xcec] ;  /* 0x00033b00ff992b82 */ /* 0x000e260000000800 */
[----:B------:R-:W-:Y:S01]  /*e6a0*/  IMAD.IADD R154, R15, 0x1, R155 ;  /* 0x000000010f9a7824 */ /* 0x000fe200078e029b */
[----:B------:R-:W-:-:S04]  /*e6b0*/  IADD3 R21, P0, P3, R12, R14, R7 ;  /* 0x0000000e0c157210 */ /* 0x000fc80007b1e007 */
[----:B------:R-:W1:Y:S01]  /*e6c0*/  @P2 LDC R155, c[0x0][0xcf0] ;  /* 0x00033c00ff9b2b82 */ /* 0x000e620000000800 */
[----:B------:R-:W-:Y:S02]  /*e6d0*/  IADD3.X R154, R13, R154, R8, P0, P3 ;  /* 0x0000009a0d9a7210 */ /* 0x000fe400007e6408 */
[----:B------:R-:W-:-:S05]  /*e6e0*/  SEL R13, R195, RZ, P1 ;  /* 0x000000ffc30d7207 */ /* 0x000fca0000800000 */
[----:B------:R-:W3:Y:S01]  /*e6f0*/  LDC.64 R14, c[0x0][R20+0x228] ;  /* 0x00008a00140e7b82 */ /* 0x000ee20000000a00 */
[----:B0-----:R-:W-:-:S04]  /*e700*/  @P2 IMAD.HI.U32 R12, R152, R153, RZ ;  /* 0x00000099980c2227 */ /* 0x001fc800078e00ff */
[----:B------:R-:W-:Y:S01]  /*e710*/  IMAD.MOV.U32 R153, RZ, RZ, R152 ;  /* 0x000000ffff997224 */ /* 0x000fe200078e0098 */
[----:B-1----:R-:W-:Y:S01]  /*e720*/  @P2 SHF.R.U32.HI R153, RZ, R155, R12 ;  /* 0x0000009bff992219 */ /* 0x002fe2000001160c */
[-C--:B---3--:R-:W-:Y:S02]  /*e730*/  IMAD R155, R15, R13.reuse, RZ ;  /* 0x0000000d0f9b7224 */ /* 0x088fe400078e02ff */
[----:B------:R-:W-:Y:S02]  /*e740*/  IMAD.WIDE.U32 R14, R14, R13, RZ ;  /* 0x0000000d0e0e7225 */ /* 0x000fe400078e00ff */
[----:B------:R-:W0:Y:S02]  /*e750*/  LDC.64 R12, c[0x0][0xca8] ;  /* 0x00032a00ff0c7b82 */ /* 0x000e240000000a00 */
[----:B------:R-:W-:Y:S01]  /*e760*/  IMAD.IADD R15, R15, 0x1, R155 ;  /* 0x000000010f0f7824 */ /* 0x000fe200078e029b */
[----:B------:R-:W-:Y:S01]  /*e770*/  IADD3 R14, P0, P2, R153, R21, R14 ;  /* 0x00000015990e7210 */ /* 0x000fe20007a1e00e */
[--C-:B------:R-:W-:Y:S01]  /*e780*/  IMAD.MOV R155, RZ, RZ, -R153.reuse ;  /* 0x000000ffff9b7224 */ /* 0x100fe200078e0a99 */
[----:B------:R-:W-:-:S03]  /*e790*/  SHF.R.S32.HI R153, RZ, 0x1f, R153 ;  /* 0x0000001fff997819 */ /* 0x000fc60000011499 */
[----:B------:R-:W1:Y:S01]  /*e7a0*/  LDC.64 R20, c[0x0][R20+0x210] ;  /* 0x0000840014147b82 */ /* 0x000e620000000a00 */
[----:B------:R-:W-:Y:S01]  /*e7b0*/  IMAD R155, R9, R155, R152 ;  /* 0x0000009b099b7224 */ /* 0x000fe200078e0298 */
[----:B------:R-:W-:Y:S01]  /*e7c0*/  IADD3.X R15, R153, R154, R15, P0, P2 ;  /* 0x0000009a990f7210 */ /* 0x000fe200007e440f */
[----:B------:R-:W-:Y:S02]  /*e7d0*/  IMAD R152, R9, UR6, RZ ;  /* 0x0000000609987c24 */ /* 0x000fe4000f8e02ff */
[----:B------:R-:W-:Y:S01]  /*e7e0*/  VIADD R9, R18, UR42 ;  /* 0x0000002a12097c36 */ /* 0x000fe20008000000 */
[----:B------:R-:W-:Y:S02]  /*e7f0*/  SHF.R.S32.HI R153, RZ, 0x1f, R155 ;  /* 0x0000001fff997819 */ /* 0x000fe4000001149b */
[----:B0-----:R-:W0:Y:S08]  /*e800*/  @!P1 LDC R12, c[0x0][0xc50] ;  /* 0x00031400ff0c9b82 */ /* 0x001e300000000800 */
[----:B------:R-:W3:Y:S01]  /*e810*/  @!P1 LDC R13, c[0x0][0xc54] ;  /* 0x00031500ff0d9b82 */ /* 0x000ee20000000800 */
[----:B-1----:R-:W-:-:S02]  /*e820*/  IMAD R21, R21, R155, RZ ;  /* 0x0000009b15157224 */ /* 0x002fc400078e02ff */
[----:B------:R-:W-:-:S04]  /*e830*/  IMAD.WIDE.U32 R14, R20, R155, R14 ;  /* 0x0000009b140e7225 */ /* 0x000fc800078e000e */
[----:B------:R-:W-:-:S04]  /*e840*/  IMAD R21, R20, R153, R21 ;  /* 0x0000009914157224 */ /* 0x000fc800078e0215 */
[----:B------:R-:W-:Y:S01]  /*e850*/  IMAD.IADD R15, R15, 0x1, R21 ;  /* 0x000000010f0f7824 */ /* 0x000fe200078e0215 */
[----:B0-----:R-:W-:-:S04]  /*e860*/  LEA R20, P0, R14, R12, 0x2 ;  /* 0x0000000c0e147211 */ /* 0x001fc800078010ff */
[----:B---3--:R-:W-:Y:S02]  /*e870*/  LEA.HI.X R21, R14, R13, R15, 0x2, P0 ;  /* 0x0000000d0e157211 */ /* 0x008fe400000f140f */
[----:B------:R-:W-:Y:S04]  /*e880*/  SHFL.IDX PT, R14, R20, 0x1, 0x1c1f ;  /* 0x003c1f00140e7f89 */ /* 0x000fe800000e0000 */
        /* <DEDUP_REMOVED lines=10> */
.L_x_8166:
        /* <DEDUP_REMOVED lines=24> */
[C---:B------:R-:W-:Y:S02]  /*eab0*/  IADD3 R53, P3, R4.reuse, 0x8000, RZ ;  /* 0x0000800004357810 */ /* 0x040fe40007f7e0ff */
[----:B------:R-:W-:Y:S01]  /*eac0*/  IADD3 R45, P1, R4, 0x6000, RZ ;  /* 0x00006000042d7810 */ /* 0x000fe20007f3e0ff */
[----:B------:R-:W-:Y:S01]  /*ead0*/  IMAD R8, R8, UR8, RZ ;  /* 0x0000000808087c24 */ /* 0x000fe2000f8e02ff */
[----:B------:R-:W-:Y:S01]  /*eae0*/  SHF.R.U64 R48, R48, 0x3, RZ ;  /* 0x0000000330307819 */ /* 0x000fe200000012ff */
[C---:B------:R-:W-:Y:S01]  /*eaf0*/  VIADD R97, R17.reuse, 0x140 ;  /* 0x0000014011617836 */ /* 0x040fe20000000000 */
[----:B------:R-:W-:Y:S01]  /*eb00*/  SHF.R.U64 R40, R40, 0x3, RZ ;  /* 0x0000000328287819 */ /* 0x000fe200000012ff */
[----:B------:R-:W-:Y:S01]  /*eb10*/  VIADD R93, R17, 0x180 ;  /* 0x00000180115d7836 */ /* 0x000fe20000000000 */
[----:B------:R-:W-:Y:S01]  /*eb20*/  LOP3.LUT R52, R53, 0x380, RZ, 0xc0, !PT ;  /* 0x0000038035347812 */ /* 0x000fe200078ec0ff */
[----:B------:R-:W5:Y:S01]  /*eb30*/  LD.E.128 R24, desc[UR38][R24.64] ;  /* 0x0000002618187980 */ /* 0x000f62000c101d00 */
[----:B------:R-:W-:-:S02]  /*eb40*/  IADD3 R29, P4, R4, 0x2000, RZ ;  /* 0x00002000041d7810 */ /* 0x000fc40007f9e0ff */
[C---:B------:R-:W-:Y:S02]  /*eb50*/  IADD3 R33, P5, R4.reuse, 0x3000, RZ ;  /* 0x0000300004217810 */ /* 0x040fe40007fbe0ff */
[----:B------:R-:W-:Y:S02]  /*eb60*/  IADD3 R37, P6, R4, 0x4000, RZ ;  /* 0x0000400004257810 */ /* 0x000fe40007fde0ff */
[----:B------:R-:W-:Y:S02]  /*eb70*/  LOP3.LUT R44, R45, 0x380, RZ, 0xc0, !PT ;  /* 0x000003802d2c7812 */ /* 0x000fe400078ec0ff */
[----:B------:R-:W-:Y:S01]  /*eb80*/  LOP3.LUT R48, R48, R49, RZ, 0x3c, !PT ;  /* 0x0000003130307212 */ /* 0x000fe200078e3cff */
[--C-:B------:R-:W-:Y:S01]  /*eb90*/  IMAD.X R49, RZ, RZ, R5.reuse, P2 ;  /* 0x000000ffff317224 */ /* 0x100fe200010e0605 */
[----:B------:R-:W-:Y:S01]  /*eba0*/  LOP3.LUT R40, R40, R41, RZ, 0x3c, !PT ;  /* 0x0000002928287212 */ /* 0x000fe200078e3cff */
[----:B------:R-:W-:Y:S01]  /*ebb0*/  IMAD.X R41, RZ, RZ, R5, P0 ;  /* 0x000000ffff297224 */ /* 0x000fe200000e0605 */
[----:B------:R-:W-:-:S02]  /*ebc0*/  SHF.R.U64 R52, R52, 0x3, RZ ;  /* 0x0000000334347819 */ /* 0x000fc400000012ff */
[----:B------:R-:W-:Y:S01]  /*ebd0*/  LOP3.LUT R28, R29, 0x380, RZ, 0xc0, !PT ;  /* 0x000003801d1c7812 */ /* 0x000fe200078ec0ff */
[----:B------:R-:W5:Y:S01]  /*ebe0*/  LD.E.128 R48, desc[UR38][R48.64] ;  /* 0x0000002630307980 */ /* 0x000f62000c101d00 */
[----:B------:R-:W-:Y:S02]  /*ebf0*/  LOP3.LUT R32, R33, 0x380, RZ, 0xc0, !PT ;  /* 0x0000038021207812 */ /* 0x000fe400078ec0ff */
[----:B------:R-:W-:Y:S01]  /*ec00*/  LOP3.LUT R36, R37, 0x380, RZ, 0xc0, !PT ;  /* 0x0000038025247812 */ /* 0x000fe200078ec0ff */
[----:B------:R-:W5:Y:S01]  /*ec10*/  LD.E.128 R40, desc[UR38][R40.64] ;  /* 0x0000002628287980 */ /* 0x000f62000c101d00 */
[----:B------:R-:W-:Y:S02]  /*ec20*/  IADD3 R77, P2, R4, 0xe000, RZ ;  /* 0x0000e000044d7810 */ /* 0x000fe40007f5e0ff */
[----:B------:R-:W-:Y:S02]  /*ec30*/  SHF.R.U64 R44, R44, 0x3, RZ ;  /* 0x000000032c2c7819 */ /* 0x000fe400000012ff */
[----:B------:R-:W-:-:S02]  /*ec40*/  IADD3 R69, P0, R4, 0xc000, RZ ;  /* 0x0000c00004457810 */ /* 0x000fc40007f1e0ff */
[----:B------:R-:W-:Y:S01]  /*ec50*/  LOP3.LUT R52, R52, R53, RZ, 0x3c, !PT ;  /* 0x0000003534347212 */ /* 0x000fe200078e3cff */
[--C-:B------:R-:W-:Y:S01]  /*ec60*/  IMAD.X R53, RZ, RZ, R5.reuse, P3 ;  /* 0x000000ffff357224 */ /* 0x100fe200018e0605 */
[----:B------:R-:W-:Y:S02]  /*ec70*/  SHF.R.U64 R28, R28, 0x3, RZ ;  /* 0x000000031c1c7819 */ /* 0x000fe400000012ff */
[----:B------:R-:W-:Y:S02]  /*ec80*/  SHF.R.U64 R32, R32, 0x3, RZ ;  /* 0x0000000320207819 */ /* 0x000fe400000012ff */
[----:B------:R-:W-:Y:S01]  /*ec90*/  SHF.R.U64 R36, R36, 0x3, RZ ;  /* 0x0000000324247819 */ /* 0x000fe200000012ff */
[----:B------:R-:W5:Y:S01]  /*eca0*/  LD.E.128 R52, desc[UR38][R52.64] ;  /* 0x0000002634347980 */ /* 0x000f62000c101d00 */
[----:B------:R-:W-:Y:S02]  /*ecb0*/  LOP3.LUT R76, R77, 0x380, RZ, 0xc0, !PT ;  /* 0x000003804d4c7812 */ /* 0x000fe400078ec0ff */
[----:B------:R-:W-:Y:S01]  /*ecc0*/  LOP3.LUT R44, R44, R45, RZ, 0x3c, !PT ;  /* 0x0000002d2c2c7212 */ /* 0x000fe200078e3cff */
[----:B------:R-:W-:Y:S01]  /*ecd0*/  IMAD.X R45, RZ, RZ, R5, P1 ;  /* 0x000000ffff2d7224 */ /* 0x000fe200008e0605 */
[----:B------:R-:W-:-:S02]  /*ece0*/  LOP3.LUT R68, R69, 0x380, RZ, 0xc0, !PT ;  /* 0x0000038045447812 */ /* 0x000fc400078ec0ff */
[C---:B------:R-:W-:Y:S02]  /*ecf0*/  IADD3 R11, P3, R4.reuse, 0xf000, RZ ;  /* 0x0000f000040b7810 */ /* 0x040fe40007f7e0ff */
        /* <DEDUP_REMOVED lines=8> */
[----:B------:R-:W-:Y:S01]  /*ed80*/  SHF.R.U64 R76, R76, 0x3, RZ ;  /* 0x000000034c4c7819 */ /* 0x000fe200000012ff */
[----:B------:R-:W-:Y:S01]  /*ed90*/  IMAD.X R81, RZ, RZ, R5, P3 ;  /* 0x000000ffff517224 */ /* 0x000fe200018e0605 */
[----:B------:R-:W-:Y:S01]  /*eda0*/  SHF.R.U64 R68, R68, 0x3, RZ ;  /* 0x0000000344447819 */ /* 0x000fe200000012ff */
[----:B------:R-:W5:Y:S01]  /*edb0*/  LD.E.128 R28, desc[UR38][R28.64] ;  /* 0x000000261c1c7980 */ /* 0x000f62000c101d00 */
[----:B------:R-:W-:-:S02]  /*edc0*/  LOP3.LUT R10, R11, 0x380, RZ, 0xc0, !PT ;  /* 0x000003800b0a7812 */ /* 0x000fc400078ec0ff */
[C---:B------:R-:W-:Y:S01]  /*edd0*/  IADD3 R57, P4, R4.reuse, 0x9000, RZ ;  /* 0x0000900004397810 */ /* 0x040fe20007f9e0ff */
[----:B------:R-:W5:Y:S01]  /*ede0*/  LD.E.128 R32, desc[UR38][R32.64] ;  /* 0x0000002620207980 */ /* 0x000f62000c101d00 */
[C---:B------:R-:W-:Y:S02]  /*edf0*/  IADD3 R61, P5, R4.reuse, 0xa000, RZ ;  /* 0x0000a000043d7810 */ /* 0x040fe40007fbe0ff */
[C---:B------:R-:W-:Y:S01]  /*ee00*/  IADD3 R65, P6, R4.reuse, 0xb000, RZ ;  /* 0x0000b00004417810 */ /* 0x040fe20007fde0ff */
[----:B------:R-:W5:Y:S01]  /*ee10*/  LD.E.128 R36, desc[UR38][R36.64] ;  /* 0x0000002624247980 */ /* 0x000f62000c101d00 */
[----:B------:R-:W-:Y:S02]  /*ee20*/  LOP3.LUT R13, R4, 0x380, RZ, 0xc0, !PT ;  /* 0x00000380040d7812 */ /* 0x000fe400078ec0ff */
        /* <DEDUP_REMOVED lines=11> */
[----:B------:R-:W-:Y:S02]  /*eee0*/  SHF.R.U64 R13, R13, 0x3, RZ ;  /* 0x000000030d0d7819 */ /* 0x000fe400000012ff */
[----:B-1----:R-:W-:Y:S02]  /*eef0*/  ISETP.NE.AND P2, PT, R21, 0x1, PT ;  /* 0x000000011500780c */ /* 0x002fe40003f45270 */
[----:B------:R-:W-:-:S02]  /*ef00*/  SHF.R.U64 R72, R72, 0x3, RZ ;  /* 0x0000000348487819 */ /* 0x000fc400000012ff */
[----:B------:R-:W-:Y:S02]  /*ef10*/  ISETP.GE.AND P0, PT, R194, UR7, PT ;  /* 0x00000007c2007c0c */ /* 0x000fe4000bf06270 */
[----:B------:R-:W-:Y:S01]  /*ef20*/  LOP3.LUT R80, R10, R11, RZ, 0x3c, !PT ;  /* 0x0000000b0a507212 */ /* 0x000fe200078e3cff */
[----:B------:R-:W-:Y:S01]  /*ef30*/  IMAD R11, R7, UR9, R8 ;  /* 0x00000009070b7c24 */ /* 0x000fe2000f8e0208 */
[----:B------:R-:W-:Y:S02]  /*ef40*/  SHF.R.U64 R56, R56, 0x3, RZ ;  /* 0x0000000338387819 */ /* 0x000fe400000012ff */
[----:B------:R-:W-:Y:S02]  /*ef50*/  SHF.R.U64 R60, R60, 0x3, RZ ;  /* 0x000000033c3c7819 */ /* 0x000fe400000012ff */
[----:B------:R-:W-:Y:S01]  /*ef60*/  SHF.R.U64 R64, R64, 0x3, RZ ;  /* 0x0000000340407819 */ /* 0x000fe200000012ff */
[----:B------:R-:W0:Y:S01]  /*ef70*/  @P2 LDC R85, c[0x0][0xcec] ;  /* 0x00033b00ff552b82 */ /* 0x000e220000000800 */
[----:B------:R-:W-:Y:S01]  /*ef80*/  LOP3.LUT R4, R13, R4, RZ, 0x3c, !PT ;  /* 0x000000040d047212 */ /* 0x000fe200078e3cff */
[----:B------:R-:W5:Y:S01]  /*ef90*/  LD.E.128 R80, desc[UR38][R80.64] ;  /* 0x0000002650507980 */ /* 0x000f62000c101d00 */
[----:B------:R-:W-:Y:S01]  /*efa0*/  LOP3.LUT R72, R72, R73, RZ, 0x3c, !PT ;  /* 0x0000004948487212 */ /* 0x000fe200078e3cff */
[--C-:B------:R-:W-:Y:S01]  /*efb0*/  IMAD.X R73, RZ, RZ, R5.reuse, P1 ;  /* 0x000000ffff497224 */ /* 0x100fe200008e0605 */
[----:B------:R-:W-:Y:S01]  /*efc0*/  SEL R8, RZ, 0xffffffff, P0 ;  /* 0xffffffffff087807 */ /* 0x000fe20000000000 */
[----:B------:R1:W5:Y:S01]  /*efd0*/  LD.E.128 R12, desc[UR38][R4.64] ;  /* 0x00000026040c7980 */ /* 0x000362000c101d00 */
[----:B------:R-:W-:Y:S01]  /*efe0*/  ISETP.GE.AND P1, PT, R17, UR7, PT ;  /* 0x0000000711007c0c */ /* 0x000fe2000bf26270 */
[----:B------:R-:W2:Y:S01]  /*eff0*/  @P2 LDC R87, c[0x0][0xcf0] ;  /* 0x00033c00ff572b82 */ /* 0x000ea20000000800 */
[----:B------:R-:W-:Y:S01]  /*f000*/  LOP3.LUT R56, R56, R57, RZ, 0x3c, !PT ;  /* 0x0000003938387212 */ /* 0x000fe200078e3cff */
[--C-:B------:R-:W-:Y:S01]  /*f010*/  IMAD.X R57, RZ, RZ, R5.reuse, P4 ;  /* 0x000000ffff397224 */ /* 0x100fe200020e0605 */
[----:B------:R-:W-:Y:S01]  /*f020*/  LOP3.LUT R60, R60, R61, RZ, 0x3c, !PT ;  /* 0x0000003d3c3c7212 */ /* 0x000fe200078e3cff */
[--C-:B------:R-:W-:Y:S01]  /*f030*/  IMAD.X R61, RZ, RZ, R5.reuse, P5 ;  /* 0x000000ffff3d7224 */ /* 0x100fe200028e0605 */
[----:B------:R-:W-:Y:S01]  /*f040*/  LOP3.LUT R64, R64, R65, RZ, 0x3c, !PT ;  /* 0x0000004140407212 */ /* 0x000fe200078e3cff */
[----:B------:R-:W-:Y:S01]  /*f050*/  IMAD.X R65, RZ, RZ, R5, P6 ;  /* 0x000000ffff417224 */ /* 0x000fe200030e0605 */
[----:B------:R-:W-:Y:S01]  /*f060*/  ISETP.GE.AND P0, PT, R193, UR7, PT ;  /* 0x00000007c1007c0c */ /* 0x000fe2000bf06270 */
[----:B-1----:R-:W-:Y:S01]  /*f070*/  IMAD.WIDE.U32 R4, R7, UR8, RZ ;  /* 0x0000000807047c25 */ /* 0x002fe2000f8e00ff */
[----:B------:R-:W-:Y:S01]  /*f080*/  SEL R7, RZ, 0x1, P1 ;  /* 0x00000001ff077807 */ /* 0x000fe20000800000 */
[----:B------:R-:W-:Y:S01]  /*f090*/  ULDC.64 UR8, c[0x0][0xbe8] ;  /* 0x0002fa0000087ab9 */ /* 0x000fe20000000a00 */
[----:B------:R-:W5:Y:S01]  /*f0a0*/  LD.E.128 R56, desc[UR38][R56.64] ;  /* 0x0000002638387980 */ /* 0x000f62000c101d00 */
[----:B------:R-:W-:Y:S01]  /*f0b0*/  IMAD.SHL.U32 R10, R8, 0x2, RZ ;  /* 0x00000002080a7824 */ /* 0x000fe200078e00ff */
[----:B------:R-:W-:-:S02]  /*f0c0*/  SEL R8, RZ, 0xffffffff, P0 ;  /* 0xffffffffff087807 */ /* 0x000fc40000000000 */
[----:B------:R-:W5:Y:S02]  /*f0d0*/  LD.E.128 R60, desc[UR38][R60.64] ;  /* 0x000000263c3c7980 */ /* 0x000f64000c101d00 */
[----:B------:R-:W-:Y:S01]  /*f0e0*/  LOP3.LUT R7, R10, 0x2, R7, 0xe2, !PT ;  /* 0x000000020a077812 */ /* 0x000fe200078ee207 */
[----:B------:R-:W-:Y:S01]  /*f0f0*/  IMAD.SHL.U32 R8, R8, 0x4, RZ ;  /* 0x0000000408087824 */ /* 0x000fe200078e00ff */
[----:B------:R-:W-:Y:S01]  /*f100*/  LOP3.LUT R10, R9, 0xfffffff8, RZ, 0xc0, !PT ;  /* 0xfffffff8090a7812 */ /* 0x000fe200078ec0ff */
[----:B------:R-:W-:Y:S01]  /*f110*/  IMAD.IADD R5, R5, 0x1, R11 ;  /* 0x0000000105057824 */ /* 0x000fe200078e020b */
[----:B------:R-:W5:Y:S03]  /*f120*/  LD.E.128 R64, desc[UR38][R64.64] ;  /* 0x0000002640407980 */ /* 0x000f66000c101d00 */
[----:B------:R-:W-:Y:S01]  /*f130*/  IMAD.IADD R11, R3, 0x1, -R10 ;  /* 0x00000001030b7824 */ /* 0x000fe200078e0a0a */
[----:B------:R-:W-:Y:S01]  /*f140*/  LOP3.LUT R10, R8, 0x4, R7, 0xe2, !PT ;  /* 0x00000004080a7812 */ /* 0x000fe200078ee207 */
[----:B------:R-:W-:Y:S01]  /*f150*/  VIADD R7, R17, 0xc0 ;  /* 0x000000c011077836 */ /* 0x000fe20000000000 */
[----:B------:R-:W5:Y:S01]  /*f160*/  LD.E.128 R72, desc[UR38][R72.64] ;  /* 0x0000002648487980 */ /* 0x000f62000c101d00 */
[----:B------:R-:W-:Y:S01]  /*f170*/  IMAD.WIDE.U32 R4, R192, UR8, R4 ;  /* 0x00000008c0047c25 */ /* 0x000fe2000f8e0004 */
[----:B------:R-:W-:-:S02]  /*f180*/  SHF.R.S32.HI R9, RZ, 0x1f, R191 ;  /* 0x0000001fff097819 */ /* 0x000fc400000114bf */
[----:B------:R-:W-:Y:S01]  /*f190*/  ISETP.GE.AND P1, PT, R7, UR7, PT ;  /* 0x0000000707007c0c */ /* 0x000fe2000bf26270 */
[----:B------:R-:W-:Y:S01]  /*f1a0*/  VIADD R3, R17, 0x100 ;  /* 0x0000010011037836 */ /* 0x000fe20000000000 */
[----:B------:R-:W-:Y:S01]  /*f1b0*/  @!PT LDS RZ, [RZ] ;  /* 0x00000000fffff984 */ /* 0x000fe20000000800 */
[----:B------:R-:W-:Y:S01]  /*f1c0*/  @!PT LDS RZ, [RZ] ;  /* 0x00000000fffff984 */ /* 0x000fe20000000800 */
[----:B------:R-:W-:Y:S01]  /*f1d0*/  @!PT LDS RZ, [RZ] ;  /* 0x00000000fffff984 */ /* 0x000fe20000000800 */
[----:B------:R-:W-:Y:S01]  /*f1e0*/  @!PT LDS RZ, [RZ] ;  /* 0x00000000fffff984 */ /* 0x000fe20000000800 */
[----:B------:R1:W-:Y:S06]  /*f1f0*/  MEMBAR.ALL.CTA ;  /* 0x0000000000007992 */ /* 0x0003ec0000008000 */
[----:B-1----:R-:W1:Y:S01]  /*f200*/  FENCE.VIEW.ASYNC.S ;  /* 0x00000000000073c6 */ /* 0x002e620000000000 */
[----:B------:R-:W-:Y:S01]  /*f210*/  IMAD R5, R192, UR9, R5 ;  /* 0x00000009c0057c24 */ /* 0x000fe2000f8e0205 */
[----:B------:R-:W-:Y:S01]  /*f220*/  ULDC.64 UR8, c[0x0][0xbf0] ;  /* 0x0002fc0000087ab9 */ /* 0x000fe20000000a00 */
[----:B------:R-:W-:Y:S01]  /*f230*/  IMAD R8, R11, 0x20, R0 ;  /* 0x000000200b087824 */ /* 0x000fe200078e0200 */
[----:B------:R-:W-:Y:S01]  /*f240*/  ISETP.GE.AND P0, PT, R3, UR7, PT ;  /* 0x0000000703007c0c */ /* 0x000fe2000bf06270 */
[----:B------:R-:W-:Y:S01]  /*f250*/  IMAD R20, R9, UR8, RZ ;  /* 0x0000000809147c24 */ /* 0x000fe2000f8e02ff */
[----:B------:R-:W-:Y:S01]  /*f260*/  SEL R9, RZ, 0xffffffff, P1 ;  /* 0xffffffffff097807 */ /* 0x000fe20000800000 */
[----:B------:R-:W-:Y:S01]  /*f270*/  VIADD R84, R8, UR42 ;  /* 0x0000002a08547c36 */ /* 0x000fe20008000000 */
[----:B------:R-:W-:-:S03]  /*f280*/  SEL R11, RZ, 0xffffffff, P0 ;  /* 0xffffffffff0b7807 */ /* 0x000fc60000000000 */
[----:B------:R-:W-:Y:S02]  /*f290*/  IMAD.SHL.U32 R89, R9, 0x8, RZ ;  /* 0x0000000809597824 */ /* 0x000fe400078e00ff */
[----:B0-----:R-:W-:-:S03]  /*f2a0*/  @P2 IMAD.HI.U32 R8, R84, R85, RZ ;  /* 0x0000005554082227 */ /* 0x001fc600078e00ff */
[----:B------:R-:W-:Y:S01]  /*f2b0*/  LOP3.LUT R10, R89, 0x8, R10, 0xe2, !PT ;  /* 0x00000008590a7812 */ /* 0x000fe200078ee20a */
[----:B------:R-:W-:Y:S01]  /*f2c0*/  IMAD.MOV.U32 R9, RZ, RZ, R84 ;  /* 0x000000ffff097224 */ /* 0x000fe200078e0054 */
[----:B--2---:R-:W-:Y:S01]  /*f2d0*/  @P2 SHF.R.U32.HI R9, RZ, R87, R8 ;  /* 0x00000057ff092219 */ /* 0x004fe20000011608 */
[----:B------:R-:W-:Y:S02]  /*f2e0*/  IMAD.SHL.U32 R11, R11, 0x10, RZ ;  /* 0x000000100b0b7824 */ /* 0x000fe400078e00ff */
[C---:B------:R-:W-:Y:S02]  /*f2f0*/  IMAD R19, R191.reuse, UR9, R20 ;  /* 0x00000009bf137c24 */ /* 0x040fe4000f8e0214 */
[----:B------:R-:W-:Y:S01]  /*f300*/  IMAD.WIDE.U32 R4, R191, UR8, R4 ;  /* 0x00000008bf047c25 */ /* 0x000fe2000f8e0004 */
[----:B------:R-:W-:Y:S01]  /*f310*/  LOP3.LUT R10, R11, 0x10, R10, 0xe2, !PT ;  /* 0x000000100b0a7812 */ /* 0x000fe200078ee20a */
[----:B------:R-:W-:Y:S01]  /*f320*/  ULDC.64 UR8, c[0x0][0xbe0] ;  /* 0x0002f80000087ab9 */ /* 0x000fe20000000a00 */
[----:B------:R-:W-:Y:S01]  /*f330*/  ISETP.GE.AND P0, PT, R97, UR7, PT ;  /* 0x0000000761007c0c */ /* 0x000fe2000bf06270 */
[----:B------:R-:W-:Y:S01]  /*f340*/  IMAD.IADD R5, R5, 0x1, R19 ;  /* 0x0000000105057824 */ /* 0x000fe200078e0213 */
[--C-:B------:R-:W-:Y:S01]  /*f350*/  SHF.R.S32.HI R19, RZ, 0x1f, R9.reuse ;  /* 0x0000001fff137819 */ /* 0x100fe20000011409 */
[----:B------:R-:W-:Y:S01]  /*f360*/  IMAD.MOV R11, RZ, RZ, -R9 ;  /* 0x000000ffff0b7224 */ /* 0x000fe200078e0a09 */
[----:B------:R-:W-:-:S03]  /*f370*/  SEL R8, RZ, 0xffffffff, P0 ;  /* 0xffffffffff087807 */ /* 0x000fc60000000000 */
[----:B------:R-:W-:Y:S02]  /*f380*/  IMAD R11, R21, R11, R84 ;  /* 0x0000000b150b7224 */ /* 0x000fe400078e0254 */
[----:B------:R-:W-:Y:S01]  /*f390*/  IMAD R20, R19, UR8, RZ ;  /* 0x0000000813147c24 */ /* 0x000fe2000f8e02ff */
[----:B------:R-:W-:Y:S01]  /*f3a0*/  ISETP.GE.AND P0, PT, R93, UR7, PT ;  /* 0x000000075d007c0c */ /* 0x000fe2000bf06270 */
[----:B------:R-:W-:Y:S01]  /*f3b0*/  IMAD.SHL.U32 R85, R8, 0x20, RZ ;  /* 0x0000002008557824 */ /* 0x000fe200078e00ff */
[----:B------:R-:W-:Y:S01]  /*f3c0*/  SHF.R.S32.HI R8, RZ, 0x1f, R11 ;  /* 0x0000001fff087819 */ /* 0x000fe2000001140b */
[----:B------:R-:W-:-:S04]  /*f3d0*/  IMAD.WIDE.U32 R4, R9, UR8, R4 ;  /* 0x0000000809047c25 */ /* 0x000fc8000f8e0004 */
[----:B------:R-:W-:Y:S01]  /*f3e0*/  IMAD R19, R9, UR9, R20 ;  /* 0x0000000909137c24 */ /* 0x000fe2000f8e0214 */
[----:B------:R-:W-:Y:S01]  /*f3f0*/  ULDC.64 UR8, c[0x0][0xbd8] ;  /* 0x0002f60000087ab9 */ /* 0x000fe20000000a00 */
[----:B------:R-:W-:Y:S01]  /*f400*/  LOP3.LUT R10, R85, 0x20, R10, 0xe2, !PT ;  /* 0x00000020550a7812 */ /* 0x000fe200078ee20a */
[----:B------:R-:W-:Y:S01]  /*f410*/  IMAD R8, R8, UR8, RZ ;  /* 0x0000000808087c24 */ /* 0x000fe2000f8e02ff */
[----:B------:R-:W-:Y:S01]  /*f420*/  SEL R9, RZ, 0x40, P0 ;  /* 0x00000040ff097807 */ /* 0x000fe20000000000 */
[----:B------:R-:W-:Y:S02]  /*f430*/  IMAD.IADD R5, R5, 0x1, R19 ;  /* 0x0000000105057824 */ /* 0x000fe400078e0213 */
[----:B------:R-:W-:Y:S02]  /*f440*/  IMAD R91, R21, UR6, RZ ;  /* 0x00000006155b7c24 */ /* 0x000fe4000f8e02ff */
[----:B------:R-:W-:Y:S01]  /*f450*/  VIADD R90, R0, UR42 ;  /* 0x0000002a005a7c36 */ /* 0x000fe20008000000 */
[----:B------:R-:W-:Y:S01]  /*f460*/  LOP3.LUT R19, R10, R9, RZ, 0xfc, !PT ;  /* 0x000000090a137212 */ /* 0x000fe200078efcff */
[----:B------:R-:W-:-:S02]  /*f470*/  IMAD R9, R11, UR9, R8 ;  /* 0x000000090b097c24 */ /* 0x000fc4000f8e0208 */
[----:B------:R-:W-:Y:S01]  /*f480*/  IMAD.WIDE.U32 R4, R11, UR8, R4 ;  /* 0x000000080b047c25 */ /* 0x000fe2000f8e0004 */
[----:B------:R-:W-:Y:S01]  /*f490*/  ISETP.GE.AND P1, PT, R90, R91, PT ;  /* 0x0000005b5a00720c */ /* 0x000fe20003f26270 */
[----:B------:R-:W-:Y:S02]  /*f4a0*/  ULDC.64 UR8, c[0x0][0xb80] ;  /* 0x0002e00000087ab9 */ /* 0x000fe40000000a00 */
[----:B------:R-:W-:Y:S01]  /*f4b0*/  VIADD R95, R17, 0x1c0 ;  /* 0x000001c0115f7836 */ /* 0x000fe20000000000 */
[----:B------:R-:W-:Y:S01]  /*f4c0*/  LEA R88, P2, R4, UR8, 0x1 ;  /* 0x0000000804587c11 */ /* 0x000fe2000f8408ff */
[----:B------:R-:W-:Y:S02]  /*f4d0*/  IMAD.IADD R5, R5, 0x1, R9 ;  /* 0x0000000105057824 */ /* 0x000fe400078e0209 */
[----:B------:R-:W-:Y:S01]  /*f4e0*/  VIADD R8, R16, 0x38820 ;  /* 0x0003882010087836 */ /* 0x000fe20000000000 */
[----:B------:R-:W-:Y:S02]  /*f4f0*/  ISETP.GE.AND P0, PT, R95, UR7, PT ;  /* 0x000000075f007c0c */ /* 0x000fe4000bf06270 */
[----:B------:R-:W-:-:S02]  /*f500*/  LEA.HI.X R89, R4, UR9, R5, 0x1, P2 ;  /* 0x0000000904597c11 */ /* 0x000fc400090f0c05 */
[----:B------:R-:W-:Y:S01]  /*f510*/  PRMT R8, RZ, 0x654, R8 ;  /* 0x00000654ff087816 */ /* 0x000fe20000000008 */
[----:B-1----:R0:W1:Y:S01]  /*f520*/  SHFL.IDX PT, R4, R88, RZ, 0x181f ;  /* 0x00181fff58047589 */ /* 0x00206200000e0000 */
[----:B------:R-:W-:Y:S01]  /*f530*/  SEL R0, RZ, 0x80, P0 ;  /* 0x00000080ff007807 */ /* 0x000fe20000000000 */
[----:B------:R-:W-:Y:S01]  /*f540*/  BSSY B1, `(.L_x_8168) ;  /* 0x000002b000017945 */ /* 0x000fe20003800000 */
[----:B------:R0:W-:Y:S01]  /*f550*/  SYNCS.ARRIVE.TRANS64.RED.A1T0 RZ, [R8+URZ], RZ ;  /* 0x000000ff08ff79a7 */ /* 0x0001e2000810043f */
        /* <DEDUP_REMOVED lines=11> */
[CC--:B01----:R-:W-:Y:S01]  /*f610*/  @!P1 LEA R8, P2, R194.reuse, R4.reuse, 0x1 ;  /* 0x00000004c2089211 */ /* 0x0c3fe200078408ff */
        /* <DEDUP_REMOVED lines=14> */
[----:B0-----:R-:W-:Y:S01]  /*f700*/  SHF.R.S32.HI R11, RZ, 0x1f, R93 ;  /* 0x0000001fff0b7819 */ /* 0x001fe2000001145d */
[----:B------:R3:W-:Y:S01]  /*f710*/  @!P3 ST.E.128 desc[UR38][R84.64], R44 ;  /* 0x0000002c5400b985 */ /* 0x0007e2000c101d26 */
[----:B------:R-:W-:-:S02]  /*f720*/  @!P2 LEA.HI.X R87, R3, R5, R87, 0x1, P5 ;  /* 0x000000050357a211 */ /* 0x000fc400028f0c57 */
[----:B-1----:R-:W-:Y:S02]  /*f730*/  SHF.R.S32.HI R9, RZ, 0x1f, R97 ;  /* 0x0000001fff097819 */ /* 0x002fe40000011461 */
[CC--:B------:R-:W-:Y:S01]  /*f740*/  @!P1 LEA R8, P5, R97.reuse, R4.reuse, 0x1 ;  /* 0x0000000461089211 */ /* 0x0c0fe200078a08ff */
[----:B------:R3:W-:Y:S01]  /*f750*/  @!P2 ST.E.128 desc[UR38][R86.64], R52 ;  /* 0x000000345600a985 */ /* 0x0007e2000c101d26 */
[----:B------:R-:W-:Y:S02]  /*f760*/  SHF.R.S32.HI R12, RZ, 0x1f, R95 ;  /* 0x0000001fff0c7819 */ /* 0x000fe4000001145f */
        /* <DEDUP_REMOVED lines=8> */
.L_x_8169:
[----:B------:R-:W-:Y:S05]  /*f7f0*/  BSYNC B1 ;  /* 0x0000000000017941 */ /* 0x000fea0003800000 */
.L_x_8168:
[----:B0--3--:R-:W-:Y:S01]  /*f800*/  VIADD R8, R90, 0x20 ;  /* 0x000000205a087836 */ /* 0x009fe20000000000 */
[----:B--2---:R4:W0:Y:S04]  /*f810*/  SHFL.IDX PT, R5, R89, 0x1, 0x181f ;  /* 0x00381f0059057f89 */ /* 0x00482800000e0000 */
[----:B------:R-:W-:Y:S01]  /*f820*/  ISETP.GE.AND P0, PT, R8, R91, PT ;  /* 0x0000005b0800720c */ /* 0x000fe20003f06270 */
[----:B-1----:R4:W1:-:S12]  /*f830*/  SHFL.IDX PT, R4, R88, 0x1, 0x181f ;  /* 0x00381f0058047f89 */ /* 0x00285800000e0000 */
[----:B----4-:R-:W-:Y:S05]  /*f840*/  @P0 BRA `(.L_x_8170) ;  /* 0x0000002400cc0947 */ /* 0x010fea0003800000 */
[----:B------:R-:W-:Y:S02]  /*f850*/  ISETP.GE.AND P0, PT, R17, UR7, PT ;  /* 0x0000000711007c0c */ /* 0x000fe4000bf06270 */
[----:B------:R-:W-:Y:S02]  /*f860*/  ISETP.GE.AND P4, PT, R194, UR7, PT ;  /* 0x00000007c2007c0c */ /* 0x000fe4000bf86270 */
[----:B------:R-:W-:Y:S02]  /*f870*/  ISETP.GE.AND P3, PT, R193, UR7, PT ;  /* 0x00000007c1007c0c */ /* 0x000fe4000bf66270 */
[----:B------:R-:W-:Y:S02]  /*f880*/  ISETP.GE.AND P2, PT, R7, UR7, PT ;  /* 0x0000000707007c0c */ /* 0x000fe4000bf46270 */
[----:B------:R-:W-:Y:S02]  /*f890*/  ISETP.GE.AND P1, PT, R3, UR7, PT ;  /* 0x0000000703007c0c */ /* 0x000fe4000bf26270 */
[----:B-----5:R-:W-:-:S02]  /*f8a0*/  SHF.R.S32.HI R13, RZ, 0x1f, R193 ;  /* 0x0000001fff0d7819 */ /* 0x020fc400000114c1 */
[----:B------:R-:W-:Y:S01]  /*f8b0*/  SHF.R.S32.HI R15, RZ, 0x1f, R7 ;  /* 0x0000001fff0f7819 */ /* 0x000fe20000011407 */
[----:B01----:R-:W-:Y:S02]  /*f8c0*/  @!P0 IMAD.WIDE R8, R17, 0x2, R4 ;  /* 0x0000000211088825 */ /* 0x003fe400078e0204 */
[CC--:B------:R-:W-:Y:S02]  /*f8d0*/  @!P4 LEA R10, P5, R194.reuse, R4.reuse, 0x1 ;  /* 0x00000004c20ac211 */ /* 0x0c0fe400078a08ff */
[-C--:B------:R-:W-:Y:S01]  /*f8e0*/  @!P3 LEA R12, P6, R193, R4.reuse, 0x1 ;  /* 0x00000004c10cb211 */ /* 0x080fe200078c08ff */
[----:B------:R0:W-:Y:S01]  /*f8f0*/  @!P0 ST.E.128 desc[UR38][R8.64], R24 ;  /* 0x0000001808008985 */ /* 0x0001e2000c101d26 */
[----:B------:R-:W-:Y:S02]  /*f900*/  ISETP.GE.AND P0, PT, R97, UR7, PT ;  /* 0x0000000761007c0c */ /* 0x000fe4000bf06270 */
[----:B------:R-:W-:Y:S02]  /*f910*/  @!P4 LEA.HI.X R11, R194, R5, R152, 0x1, P5 ;  /* 0x00000005c20bc211 */ /* 0x000fe400028f0c98 */
        /* <DEDUP_REMOVED lines=26> */
.L_x_8167:
[----:B------:R-:W-:Y:S01]  /*fac0*/  ULDC UR7, c[0x0][0xce8] ;  /* 0x00033a0000077ab9 */ /* 0x000fe20000000800 */
[----:B------:R-:W-:Y:S01]  /*fad0*/  ULDC.64 UR8, c[0x0][0xc08] ;  /* 0x0003020000087ab9 */ /* 0x000fe20000000a00 */
[----:B------:R-:W-:Y:S01]  /*fae0*/  UISETP.NE.AND UP0, UPT, UR7, 0x1, UPT ;  /* 0x000000010700788c */ /* 0x000fe2000bf05270 */
[----:B------:R-:W-:Y:S01]  /*faf0*/  IMAD R8, R8, UR8, RZ ;  /* 0x0000000808087c24 */ /* 0x000fe2000f8e02ff */
[----:B------:R-:W-:Y:S01]  /*fb00*/  SHF.R.S32.HI R0, RZ, 0x1f, R191 ;  /* 0x0000001fff007819 */ /* 0x000fe200000114bf */
[C---:B------:R-:W-:Y:S01]  /*fb10*/  IMAD.WIDE.U32 R4, R7.reuse, UR8, RZ ;  /* 0x0000000807047c25 */ /* 0x040fe2000f8e00ff */
[----:B------:R-:W-:Y:S01]  /*fb20*/  ULDC.64 UR10, c[0x0][0xc40] ;  /* 0x00031000000a7ab9 */ /* 0x000fe20000000a00 */
[----:B------:R-:W-:Y:S01]  /*fb30*/  UIMAD UR6, UR6, UR7, URZ ;  /* 0x00000007060672a4 */ /* 0x000fe2000f8e023f */
[----:B------:R-:W-:Y:S01]  /*fb40*/  PLOP3.LUT P0, PT, PT, PT, UP0, 0x80, 0x0 ;  /* 0x000000000000781c */ /* 0x000fe20003f0f008 */
[----:B------:R-:W-:Y:S01]  /*fb50*/  IMAD R7, R7, UR9, R8 ;  /* 0x0000000907077c24 */ /* 0x000fe2000f8e0208 */
[----:B------:R-:W-:Y:S01]  /*fb60*/  ULDC.64 UR8, c[0x0][0xc38] ;  /* 0x00030e0000087ab9 */ /* 0x000fe20000000a00 */
[----:B------:R-:W-:Y:S01]  /*fb70*/  IMAD R0, R0, UR10, RZ ;  /* 0x0000000a00007c24 */ /* 0x000fe2000f8e02ff */
[----:B------:R-:W-:Y:S01]  /*fb80*/  BSSY B1, `(.L_x_8171) ;  /* 0x00000c3000017945 */ /* 0x000fe20003800000 */
[----:B------:R-:W-:Y:S01]  /*fb90*/  IMAD.IADD R5, R5, 0x1, R7 ;  /* 0x0000000105057824 */ /* 0x000fe200078e0207 */
[----:B0-----:R-:W-:Y:S01]  /*fba0*/  SHF.R.S32.HI R19, RZ, 0x1f, R204 ;  /* 0x0000001fff137819 */ /* 0x001fe200000114cc */
[----:B------:R-:W-:Y:S01]  /*fbb0*/  VIADD R8, R190, UR42 ;  /* 0x0000002abe087c36 */ /* 0x000fe20008000000 */
[----:B------:R-:W-:Y:S01]  /*fbc0*/  SHF.R.S32.HI R152, RZ, 0x1f, R205 ;  /* 0x0000001fff987819 */ /* 0x000fe200000114cd */
[----:B------:R-:W-:Y:S01]  /*fbd0*/  IMAD.WIDE.U32 R4, R192, UR8, R4 ;  /* 0x00000008c0047c25 */ /* 0x000fe2000f8e0004 */
[----:B------:R-:W-:Y:S01]  /*fbe0*/  @UP0 ULDC UR8, c[0x0][0xcec] ;  /* 0x00033b0000080ab9 */ /* 0x000fe20000000800 */
[----:B------:R-:W-:-:S02]  /*fbf0*/  SHF.R.S32.HI R153, RZ, 0x1f, R206 ;  /* 0x0000001fff997819 */ /* 0x000fc400000114ce */
[C---:B------:R-:W-:Y:S01]  /*fc00*/  IMAD R7, R191.reuse, UR11, R0 ;  /* 0x0000000bbf077c24 */ /* 0x040fe2000f8e0200 */
[----:B------:R-:W-:Y:S01]  /*fc10*/  SHF.R.S32.HI R154, RZ, 0x1f, R207 ;  /* 0x0000001fff9a7819 */ /* 0x000fe200000114cf */
[----:B------:R-:W-:Y:S01]  /*fc20*/  @P0 IMAD.HI.U32 R0, R8, UR8, RZ ;  /* 0x0000000808000c27 */ /* 0x000fe2000f8e00ff */
[----:B------:R-:W-:Y:S01]  /*fc30*/  @UP0 ULDC UR8, c[0x0][0xcf0] ;  /* 0x00033c0000080ab9 */ /* 0x000fe20000000800 */
[----:B------:R-:W-:Y:S02]  /*fc40*/  SHF.R.S32.HI R155, RZ, 0x1f, R208 ;  /* 0x0000001fff9b7819 */ /* 0x000fe400000114d0 */
[----:B------:R-:W-:Y:S01]  /*fc50*/  IMAD R5, R192, UR9, R5 ;  /* 0x00000009c0057c24 */ /* 0x000fe2000f8e0205 */
[----:B------:R-:W-:Y:S01]  /*fc60*/  SHF.R.S32.HI R156, RZ, 0x1f, R209 ;  /* 0x0000001fff9c7819 */ /* 0x000fe200000114d1 */
[----:B------:R-:W-:Y:S01]  /*fc70*/  IMAD.MOV.U32 R3, RZ, RZ, R8 ;  /* 0x000000ffff037224 */ /* 0x000fe200078e0008 */
[----:B------:R-:W-:Y:S01]  /*fc80*/  @P0 SHF.R.U32.HI R3, RZ, UR8, R0 ;  /* 0x00000008ff030c19 */ /* 0x000fe20008011600 */
[----:B------:R-:W-:Y:S01]  /*fc90*/  IMAD.WIDE.U32 R4, R191, UR10, R4 ;  /* 0x0000000abf047c25 */ /* 0x000fe2000f8e0004 */
[----:B------:R-:W-:Y:S01]  /*fca0*/  ULDC.64 UR10, c[0x0][0xc30] ;  /* 0x00030c00000a7ab9 */ /* 0x000fe20000000a00 */
[----:B------:R-:W-:Y:S01]  /*fcb0*/  ULDC.64 UR8, c[0x0][0xc48] ;  /* 0x0003120000087ab9 */ /* 0x000fe20000000a00 */
[----:B------:R-:W-:Y:S01]  /*fcc0*/  SHF.R.S32.HI R0, RZ, 0x1f, R3 ;  /* 0x0000001fff007819 */ /* 0x000fe20000011403 */
[----:B------:R-:W-:Y:S01]  /*fcd0*/  IMAD.IADD R5, R5, 0x1, R7 ;  /* 0x0000000105057824 */ /* 0x000fe200078e0207 */
[----:B------:R-:W-:Y:S01]  /*fce0*/  SHF.R.S32.HI R157, RZ, 0x1f, R210 ;  /* 0x0000001fff9d7819 */ /* 0x000fe200000114d2 */
[----:B------:R-:W-:Y:S01]  /*fcf0*/  IMAD.MOV R7, RZ, RZ, -R3 ;  /* 0x000000ffff077224 */ /* 0x000fe200078e0a03 */
[----:B------:R-:W-:Y:S01]  /*fd00*/  SHF.R.S32.HI R158, RZ, 0x1f, R211 ;  /* 0x0000001fff9e7819 */ /* 0x000fe200000114d3 */
[----:B------:R-:W-:Y:S01]  /*fd10*/  IMAD R0, R0, UR10, RZ ;  /* 0x0000000a00007c24 */ /* 0x000fe2000f8e02ff */
[----:B------:R-:W-:Y:S01]  /*fd20*/  SHF.R.S32.HI R159, RZ, 0x1f, R212 ;  /* 0x0000001fff9f7819 */ /* 0x000fe200000114d4 */
[----:B------:R-:W-:Y:S01]  /*fd30*/  IMAD R7, R7, UR7, R8 ;  /* 0x0000000707077c24 */ /* 0x000fe2000f8e0208 */
[----:B------:R-:W-:Y:S01]  /*fd40*/  SHF.R.S32.HI R160, RZ, 0x1f, R213 ;  /* 0x0000001fffa07819 */ /* 0x000fe200000114d5 */
[----:B------:R-:W-:Y:S01]  /*fd50*/  IMAD.WIDE.U32 R4, R195, UR8, R4 ;  /* 0x00000008c3047c25 */ /* 0x000fe2000f8e0004 */
[----:B------:R-:W-:-:S02]  /*fd60*/  SHF.R.S32.HI R161, RZ, 0x1f, R214 ;  /* 0x0000001fffa17819 */ /* 0x000fc400000114d6 */
[----:B------:R-:W-:Y:S01]  /*fd70*/  SHF.R.S32.HI R162, RZ, 0x1f, R215 ;  /* 0x0000001fffa27819 */ /* 0x000fe200000114d7 */
[----:B------:R-:W-:Y:S01]  /*fd80*/  IMAD R9, R3, UR11, R0 ;  /* 0x0000000b03097c24 */ /* 0x000fe2000f8e0200 */
[----:B------:R-:W-:Y:S01]  /*fd90*/  SHF.R.S32.HI R0, RZ, 0x1f, R7 ;  /* 0x0000001fff007819 */ /* 0x000fe20000011407 */
[----:B------:R-:W-:Y:S01]  /*fda0*/  IMAD R5, R195, UR9, R5 ;  /* 0x00000009c3057c24 */ /* 0x000fe2000f8e0205 */
[----:B------:R-:W-:Y:S01]  /*fdb0*/  ULDC.64 UR8, c[0x0][0xc28] ;  /* 0x00030a0000087ab9 */ /* 0x000fe20000000a00 */
[----:B------:R-:W-:Y:S01]  /*fdc0*/  VIADD R8, R16, 0x38820 ;  /* 0x0003882010087836 */ /* 0x000fe20000000000 */
[----:B------:R-:W-:Y:S01]  /*fdd0*/  SHF.R.S32.HI R163, RZ, 0x1f, R216 ;  /* 0x0000001fffa37819 */ /* 0x000fe200000114d8 */
[----:B------:R-:W-:Y:S01]  /*fde0*/  IMAD.WIDE.U32 R4, R3, UR10, R4 ;  /* 0x0000000a03047c25 */ /* 0x000fe2000f8e0004 */
[----:B------:R-:W-:Y:S02]  /*fdf0*/  SHF.R.S32.HI R164, RZ, 0x1f, R217 ;  /* 0x0000001fffa47819 */ /* 0x000fe400000114d9 */
[----:B------:R-:W-:Y:S01]  /*fe00*/  PRMT R8, RZ, 0x654, R8 ;  /* 0x00000654ff087816 */ /* 0x000fe20000000008 */
[----:B------:R-:W-:Y:S01]  /*fe10*/  IMAD R0, R0, UR8, RZ ;  /* 0x0000000800007c24 */ /* 0x000fe2000f8e02ff */
[----:B------:R-:W-:Y:S01]  /*fe20*/  SHF.R.S32.HI R165, RZ, 0x1f, R218 ;  /* 0x0000001fffa57819 */ /* 0x000fe200000114da */
[----:B------:R-:W-:Y:S01]  /*fe30*/  IMAD.IADD R5, R5, 0x1, R9 ;  /* 0x0000000105057824 */ /* 0x000fe200078e0209 */
[----:B------:R0:W-:Y:S01]  /*fe40*/  SYNCS.ARRIVE.TRANS64.RED.A1T0 RZ, [R8+URZ], RZ ;  /* 0x000000ff08ff79a7 */ /* 0x0001e2000810043f */
        /* <DEDUP_REMOVED lines=16> */
[----:B------:R-:W-:-:S02]  /*ff50*/  SHF.R.S32.HI R14, RZ, 0x1f, R225 ;  /* 0x0000001fff0e7819 */ /* 0x000fc400000114e1 */
        /* <DEDUP_REMOVED lines=124> */
[----:B------:R-:W-:Y:S02]  /*10720*/  @!P4 LEA.HI.X R5, R200, R13, R234, 0x2, P0 ;  /* 0x0000000dc805c211 */ /* 0x000fe400000f14ea */
[----:B0-----:R-:W-:-:S03]  /*10730*/  @!P2 LEA R8, P1, R198, R12, 0x2 ;  /* 0x0000000cc608a211 */ /* 0x001fc600078210ff */
[----:B------:R0:W-:Y:S01]  /*10740*/  @!P4 ST.E.64 desc[UR38][R4.64], R136 ;  /* 0x000000880400c985 */ /* 0x0001e2000c101b26 */
[C---:B------:R-:W-:Y:S02]  /*10750*/  @!P5 LEA R12, P0, R197.reuse, R12, 0x2 ;  /* 0x0000000cc50cd211 */ /* 0x040fe400078010ff */
[-C--:B------:R-:W-:Y:S01]  /*10760*/  @!P2 LEA.HI.X R9, R198, R13.reuse, R232, 0x2, P1 ;  /* 0x0000000dc609a211 */ /* 0x080fe200008f14e8 */
[----:B------:R0:W-:Y:S01]  /*10770*/  @!P3 ST.E.64 desc[UR38][R10.64], R140 ;  /* 0x0000008c0a00b985 */ /* 0x0001e2000c101b26 */
[----:B------:R-:W-:-:S03]  /*10780*/  @!P5 LEA.HI.X R13, R197, R13, R231, 0x2, P0 ;  /* 0x0000000dc50dd211 */ /* 0x000fc600000f14e7 */
[----:B------:R0:W-:Y:S04]  /*10790*/  @!P2 ST.E.64 desc[UR38][R8.64], R144 ;  /* 0x000000900800a985 */ /* 0x0001e8000c101b26 */
[----:B------:R0:W-:Y:S02]  /*107a0*/  @!P5 ST.E.64 desc[UR38][R12.64], R148 ;  /* 0x000000940c00d985 */ /* 0x0001e4000c101b26 */
.L_x_8172:
[----:B------:R-:W-:Y:S05]  /*107b0*/  BSYNC B1 ;  /* 0x0000000000017941 */ /* 0x000fea0003800000 */
.L_x_8171:
[----:B------:R-:W-:Y:S01]  /*107c0*/  VIADD R0, R0, 0x8 ;  /* 0x0000000800007836 */ /* 0x000fe20000000000 */
[----:B------:R3:W4:Y:S04]  /*107d0*/  SHFL.IDX PT, R24, R7, 0x1, 0x1c1f ;  /* 0x003c1f0007187f89 */ /* 0x00072800000e0000 */
[----:B------:R-:W-:Y:S01]  /*107e0*/  ISETP.GE.AND P0, PT, R0, UR6, PT ;  /* 0x0000000600007c0c */ /* 0x000fe2000bf06270 */
[----:B------:R-:W0:-:S12]  /*107f0*/  SHFL.IDX PT, R3, R3, 0x1, 0x1c1f ;  /* 0x003c1f0003037f89 */ /* 0x000e1800000e0000 */
[----:B---3--:R-:W-:Y:S05]  /*10800*/  @P0 BRA `(.L_x_8170) ;  /* 0x0000001400dc0947 */ /* 0x008fea0003800000 */
[----:B------:R-:W-:Y:S02]  /*10810*/  ULDC UR6, c[0x0][0xbc8] ;  /* 0x0002f20000067ab9 */ /* 0x000fe40000000800 */
[----:B------:R-:W-:Y:S02]  /*10820*/  ISETP.GE.AND P4, PT, R22, UR6, PT ;  /* 0x0000000616007c0c */ /* 0x000fe4000bf86270 */
[----:B------:R-:W-:Y:S02]  /*10830*/  ISETP.GE.AND P2, PT, R227, UR6, PT ;  /* 0x00000006e3007c0c */ /* 0x000fe4000bf46270 */
[----:B------:R-:W-:Y:S02]  /*10840*/  ISETP.GE.AND P1, PT, R226, UR6, PT ;  /* 0x00000006e2007c0c */ /* 0x000fe4000bf26270 */
[----:B------:R-:W-:-:S07]  /*10850*/  ISETP.GE.AND P0, PT, R225, UR6, PT ;  /* 0x00000006e1007c0c */ /* 0x000fce000bf06270 */
[CC--:B01----:R-:W-:Y:S02]  /*10860*/  @!P4 LEA R12, P3, R22.reuse, R3.reuse, 0x2 ;  /* 0x00000003160cc211 */ /* 0x0c3fe400078610ff */
[-C--:B------:R-:W-:Y:S02]  /*10870*/  @!P2 LEA R4, P6, R227, R3.reuse, 0x2 ;  /* 0x00000003e304a211 */ /* 0x080fe400078c10ff */
[----:B--2-4-:R-:W-:Y:S02]  /*10880*/  @!P4 LEA.HI.X R13, R22, R24, R21, 0x2, P3 ;  /* 0x00000018160dc211 */ /* 0x014fe400018f1415 */
        /* <DEDUP_REMOVED lines=27> */
[----:B--2---:R-:W-:-:S02]  /*10a40*/  @!P1 LEA R8, P5, R220, R3, 0x2 ;  /* 0x00000003dc089211 */ /* 0x004fc400078a10ff */
        /* <DEDUP_REMOVED lines=8> */
[-C--:B---3--:R-:W-:Y:S01]  /*10ad0*/  @!P3 LEA R12, P6, R218, R3.reuse, 0x2 ;  /* 0x00000003da0cb211 */ /* 0x088fe200078c10ff */
        /* <DEDUP_REMOVED lines=11> */
[-C--:B--2---:R-:W-:Y:S01]  /*10b90*/  @!P1 LEA R8, P3, R214, R3.reuse, 0x2 ;  /* 0x00000003d6089211 */ /* 0x084fe200078610ff */
[----:B------:R0:W-:Y:S01]  /*10ba0*/  @!P5 ST.E.64 desc[UR38][R20.64], R74 ;  /* 0x0000004a1400d985 */ /* 0x0001e2000c101b26 */
[----:B------:R-:W-:Y:S02]  /*10bb0*/  @!P0 LEA.HI.X R5, R215, R24, R162, 0x2, P4 ;  /* 0x00000018d7058211 */ /* 0x000fe400020f14a2 */
[----:B------:R-:W-:Y:S02]  /*10bc0*/  ISETP.GE.AND P4, PT, R211, UR6, PT ;  /* 0x00000006d3007c0c */ /* 0x000fe4000bf86270 */
[----:B------:R-:W-:Y:S01]  /*10bd0*/  ISETP.GE.AND P5, PT, R212, UR6, PT ;  /* 0x00000006d4007c0c */ /* 0x000fe2000bfa6270 */
[----:B------:R2:W-:Y:S01]  /*10be0*/  @!P0 ST.E.64 desc[UR38][R4.64], R78 ;  /* 0x0000004e04008985 */ /* 0x0005e2000c101b26 */
[----:B---3--:R-:W-:-:S02]  /*10bf0*/  @!P2 LEA R10, P6, R213, R3, 0x2 ;  /* 0x00000003d50aa211 */ /* 0x008fc400078c10ff */
        /* <DEDUP_REMOVED lines=17> */
[-C--:B--2---:R-:W-:Y:S02]  /*10d10*/  @!P2 LEA R4, P6, R209, R3.reuse, 0x2 ;  /* 0x00000003d104a211 */ /* 0x084fe400078c10ff */
[----:B------:R-:W-:Y:S01]  /*10d20*/  ISETP.GE.AND P4, PT, R205, UR6, PT ;  /* 0x00000006cd007c0c */ /* 0x000fe2000bf86270 */
[----:B------:R2:W-:Y:S01]  /*10d30*/  @!P3 ST.E.64 desc[UR38][R20.64], R98 ;  /* 0x000000621400b985 */ /* 0x0005e2000c101b26 */
[-C--:B---3--:R-:W-:Y:S02]  /*10d40*/  @!P1 LEA R8, P3, R208, R3.reuse, 0x2 ;  /* 0x00000003d0089211 */ /* 0x088fe400078610ff */
        /* <DEDUP_REMOVED lines=13> */
[C---:B--2---:R-:W-:Y:S01]  /*10e20*/  @!P3 LEA R20, P6, R204.reuse, R3, 0x2 ;  /* 0x00000003cc14b211 */ /* 0x044fe200078c10ff */
        /* <DEDUP_REMOVED lines=11> */
[-C--:B---3--:R-:W-:Y:S01]  /*10ee0*/  @!P1 LEA R8, P6, R202, R3.reuse, 0x2 ;  /* 0x00000003ca089211 */ /* 0x088fe200078c10ff */
[----:B------:R3:W-:Y:S02]  /*10ef0*/  @!P0 ST.E.64 desc[UR38][R4.64], R126 ;  /* 0x0000007e04008985 */ /* 0x0007e4000c101b26 */
[----:B0-----:R-:W-:-:S02]  /*10f00*/  @!P4 LEA R10, P0, R201, R3, 0x2 ;  /* 0x00000003c90ac211 */ /* 0x001fc400078010ff */
[-C--:B------:R-:W-:Y:S02]  /*10f10*/  @!P1 LEA.HI.X R9, R202, R24.reuse, R236, 0x2, P6 ;  /* 0x00000018ca099211 */ /* 0x080fe400030f14ec */
[-C--:B--2---:R-:W-:Y:S02]  /*10f20*/  @!P3 LEA R12, P6, R200, R3.reuse, 0x2 ;  /* 0x00000003c80cb211 */ /* 0x084fe400078c10ff */
        /* <DEDUP_REMOVED lines=17> */
.L_x_8164:
[----:B------:R-:W0:Y:S01]  /*11040*/  LDC.64 R8, c[0x0][0xd00] ;  /* 0x00034000ff087b82 */ /* 0x000e220000000a00 */
[----:B------:R-:W-:Y:S01]  /*11050*/  ULDC.64 UR6, c[0x0][0xd08] ;  /* 0x0003420000067ab9 */ /* 0x000fe20000000a00 */
[----:B------:R-:W-:Y:S01]  /*11060*/  IMAD.MOV.U32 R3, RZ, RZ, RZ ;  /* 0x000000ffff037224 */ /* 0x000fe200078e00ff */
[----:B------:R-:W-:-:S04]  /*11070*/  ISETP.NE.U32.AND P1, PT, RZ, UR6, PT ;  /* 0x00000006ff007c0c */ /* 0x000fc8000bf25070 */
[----:B------:R-:W-:Y:S01]  /*11080*/  ISETP.NE.AND.EX P1, PT, RZ, UR7, PT, P1 ;  /* 0x00000007ff007c0c */ /* 0x000fe2000bf25310 */
[----:B------:R-:W1:Y:S01]  /*11090*/  LDC.64 R4, c[0x0][0xd00] ;  /* 0x00034000ff047b82 */ /* 0x000e620000000a00 */
[----:B0-----:R-:W-:-:S04]  /*110a0*/  ISETP.NE.U32.AND P0, PT, R8, RZ, PT ;  /* 0x000000ff0800720c */ /* 0x001fc80003f05070 */
[----:B------:R-:W-:-:S07]  /*110b0*/  ISETP.NE.AND.EX P0, PT, R9, RZ, PT, P0 ;  /* 0x000000ff0900720c */ /* 0x000fce0003f05300 */
[C---:B------:R-:W-:Y:S01]  /*110c0*/  @P1 LEA R8, P2, R191.reuse, UR6, 0x2 ;  /* 0x00000006bf081c11 */ /* 0x040fe2000f8410ff */
[----:B------:R-:W-:Y:S01]  /*110d0*/  ULDC UR6, c[0x0][0xb88] ;  /* 0x0002e20000067ab9 */ /* 0x000fe20000000800 */
[C---:B-1----:R-:W-:Y:S02]  /*110e0*/  IMAD.WIDE R4, R191.reuse, 0x4, R4 ;  /* 0x00000004bf047825 */ /* 0x042fe400078e0204 */
[----:B------:R-:W-:Y:S02]  /*110f0*/  @P1 LEA.HI.X R9, R191, UR7, R196, 0x2, P2 ;  /* 0x00000007bf091c11 */ /* 0x000fe400090f14c4 */
[----:B------:R-:W-:Y:S01]  /*11100*/  IMAD.U32 R7, RZ, RZ, UR6 ;  /* 0x00000006ff077e24 */ /* 0x000fe2000f8e00ff */
[----:B------:R0:W5:Y:S05]  /*11110*/  @P0 LDG.E R3, desc[UR38][R4.64] ;  /* 0x0000002604030981 */ /* 0x00016a000c1e1900 */
        /* <DEDUP_REMOVED lines=12> */
.L_x_8173:
[----:B------:R-:W-:Y:S01]  /*111e0*/  BSSY B1, `(.L_x_8174) ;  /* 0x0000038000017945 */ /* 0x000fe20003800000 */
[----:B------:R-:W-:Y:S02]  /*111f0*/  SEL R191, R191, RZ, !P0 ;  /* 0x000000ffbfbf7207 */ /* 0x000fe40004000000 */
[----:B------:R-:W-:Y:S02]  /*11200*/  SEL R196, R196, RZ, !P0 ;  /* 0x000000ffc4c47207 */ /* 0x000fe40004000000 */
[----:B-----5:R-:W-:Y:S01]  /*11210*/  SHF.R.S32.HI R26, RZ, 0x1f, R3 ;  /* 0x0000001fff1a7819 */ /* 0x020fe20000011403 */
[----:B------:R-:W-:Y:S06]  /*11220*/  @P3 BRA `(.L_x_8175) ;  /* 0x0000000000cc3947 */ /* 0x000fec0003800000 */
[----:B------:R-:W0:Y:S01]  /*11230*/  S2R R29, SR_TID.X ;  /* 0x00000000001d7919 */ /* 0x000e220000002100 */
[----:B------:R-:W1:Y:S01]  /*11240*/  LDC R28, c[0x0][0xce8] ;  /* 0x00033a00ff1c7b82 */ /* 0x000e620000000800 */
[----:B------:R-:W-:Y:S02]  /*11250*/  IMAD.U32 R8, RZ, RZ, UR42 ;  /* 0x0000002aff087e24 */ /* 0x000fe4000f8e00ff */
[----:B-1----:R-:W-:-:S03]  /*11260*/  IMAD R4, R7, R28, RZ ;  /* 0x0000001c07047224 */ /* 0x002fc600078e02ff */
        /* <DEDUP_REMOVED lines=47> */
.L_x_8175:
[----:B------:R-:W-:Y:S05]  /*11560*/  BSYNC B1 ;  /* 0x0000000000017941 */ /* 0x000fea0003800000 */
.L_x_8174:
[----:B------:R-:W-:Y:S05]  /*11570*/  @P2 BRA `(.L_x_8170) ;  /* 0x0000000800802947 */ /* 0x000fea0003800000 */
[----:B------:R-:W1:Y:S01]  /*11580*/  LDC R10, c[0x0][0xce8] ;  /* 0x00033a00ff0a7b82 */ /* 0x000e620000000800 */
[----:B------:R-:W-:Y:S01]  /*11590*/  ULDC.64 UR6, c[0x0][0xba0] ;  /* 0x0002e80000067ab9 */ /* 0x000fe20000000a00 */
[----:B------:R-:W-:Y:S01]  /*115a0*/  ULDC UR8, c[0x0][0xbc8] ;  /* 0x0002f20000087ab9 */ /* 0x000fe20000000800 */
[----:B------:R-:W-:Y:S01]  /*115b0*/  IMAD R0, R26, UR6, RZ ;  /* 0x000000061a007c24 */ /* 0x000fe2000f8e02ff */
[----:B------:R-:W-:Y:S01]  /*115c0*/  ISETP.GE.AND P1, PT, R194, UR8, PT ;  /* 0x00000008c2007c0c */ /* 0x000fe2000bf26270 */
[----:B0-----:R-:W-:Y:S01]  /*115d0*/  IMAD.WIDE.U32 R4, R3, UR6, RZ ;  /* 0x0000000603047c25 */ /* 0x001fe2000f8e00ff */
[----:B------:R-:W-:Y:S01]  /*115e0*/  ISETP.GE.AND P2, PT, R17, UR8, PT ;  /* 0x0000000811007c0c */ /* 0x000fe2000bf46270 */
[----:B------:R-:W-:Y:S01]  /*115f0*/  BSSY B1, `(.L_x_8176) ;  /* 0x0000074000017945 */ /* 0x000fe20003800000 */
[----:B------:R-:W-:Y:S01]  /*11600*/  SHF.R.S32.HI R36, RZ, 0x1f, R193 ;  /* 0x0000001fff247819 */ /* 0x000fe200000114c1 */
[----:B------:R-:W-:Y:S01]  /*11610*/  IMAD R3, R3, UR7, R0 ;  /* 0x0000000703037c24 */ /* 0x000fe2000f8e0200 */
[----:B------:R-:W-:Y:S01]  /*11620*/  ULDC.64 UR6, c[0x0][0xbe8] ;  /* 0x0002fa0000067ab9 */ /* 0x000fe20000000a00 */
[----:B------:R-:W-:Y:S01]  /*11630*/  SEL R0, RZ, 0x1, P2 ;  /* 0x00000001ff007807 */ /* 0x000fe20001000000 */
[----:B------:R-:W-:Y:S01]  /*11640*/  VIADD R29, R17, 0xc0 ;  /* 0x000000c0111d7836 */ /* 0x000fe20000000000 */
[----:B------:R-:W-:Y:S01]  /*11650*/  ISETP.GE.AND P2, PT, R193, UR8, PT ;  /* 0x00000008c1007c0c */ /* 0x000fe2000bf46270 */
[----:B------:R-:W-:Y:S01]  /*11660*/  IMAD.IADD R5, R5, 0x1, R3 ;  /* 0x0000000105057824 */ /* 0x000fe200078e0203 */
[----:B------:R-:W-:Y:S01]  /*11670*/  SHF.R.S32.HI R3, RZ, 0x1f, R30 ;  /* 0x0000001fff037819 */ /* 0x000fe2000001141e */
[----:B------:R-:W-:Y:S01]  /*11680*/  VIADD R27, R17, 0x100 ;  /* 0x00000100111b7836 */ /* 0x000fe20000000000 */
[----:B------:R-:W-:Y:S01]  /*11690*/  SEL R14, RZ, 0xffffffff, P2 ;  /* 0xffffffffff0e7807 */ /* 0x000fe20001000000 */
[----:B------:R-:W-:Y:S01]  /*116a0*/  IMAD.WIDE.U32 R4, R192, UR6, R4 ;  /* 0x00000006c0047c25 */ /* 0x000fe2000f8e0004 */
[----:B------:R-:W-:-:S02]  /*116b0*/  LEA.HI R8, R3, R30, RZ, 0x3 ;  /* 0x0000001e03087211 */ /* 0x000fc400078f18ff */
[----:B------:R-:W-:Y:S01]  /*116c0*/  SEL R3, RZ, 0xffffffff, P1 ;  /* 0xffffffffff037807 */ /* 0x000fe20000800000 */
[----:B------:R-:W-:Y:S01]  /*116d0*/  IMAD R5, R192, UR7, R5 ;  /* 0x00000007c0057c24 */ /* 0x000fe2000f8e0205 */
[----:B------:R-:W-:Y:S01]  /*116e0*/  LOP3.LUT R9, R8, 0xfffffff8, RZ, 0xc0, !PT ;  /* 0xfffffff808097812 */ /* 0x000fe200078ec0ff */
[----:B------:R-:W-:Y:S01]  /*116f0*/  ULDC.64 UR6, c[0x0][0xbf0] ;  /* 0x0002fc0000067ab9 */ /* 0x000fe20000000a00 */
[----:B-1----:R-:W-:Y:S01]  /*11700*/  ISETP.NE.AND P0, PT, R10, 0x1, PT ;  /* 0x000000010a00780c */ /* 0x002fe20003f05270 */
[----:B------:R-:W-:Y:S01]  /*11710*/  IMAD.SHL.U32 R15, R3, 0x2, RZ ;  /* 0x00000002030f7824 */ /* 0x000fe200078e00ff */
[----:B------:R-:W-:Y:S01]  /*11720*/  SHF.R.S32.HI R20, RZ, 0x3, R8 ;  /* 0x00000003ff147819 */ /* 0x000fe20000011408 */
[----:B------:R-:W-:Y:S01]  /*11730*/  IMAD.IADD R3, R30, 0x1, -R9 ;  /* 0x000000011e037824 */ /* 0x000fe200078e0a09 */
[----:B------:R-:W-:Y:S01]  /*11740*/  ISETP.GE.AND P1, PT, R29, UR8, PT ;  /* 0x000000081d007c0c */ /* 0x000fe2000bf26270 */
[----:B------:R-:W-:Y:S01]  /*11750*/  IMAD.WIDE.U32 R4, R191, UR6, R4 ;  /* 0x00000006bf047c25 */ /* 0x000fe2000f8e0004 */
[----:B------:R-:W-:-:S02]  /*11760*/  LOP3.LUT R12, R15, 0x2, R0, 0xe2, !PT ;  /* 0x000000020f0c7812 */ /* 0x000fc400078ee200 */
[----:B------:R-:W-:Y:S01]  /*11770*/  SHF.R.S32.HI R26, RZ, 0x1f, R29 ;  /* 0x0000001fff1a7819 */ /* 0x000fe2000001141d */
[----:B------:R-:W-:Y:S01]  /*11780*/  IMAD R3, R3, 0x20, R20 ;  /* 0x0000002003037824 */ /* 0x000fe200078e0214 */
[----:B------:R-:W-:Y:S01]  /*11790*/  SHF.R.S32.HI R34, RZ, 0x1f, R27 ;  /* 0x0000001fff227819 */ /* 0x000fe2000001141b */
[----:B------:R-:W-:Y:S01]  /*117a0*/  IMAD R0, R196, UR6, RZ ;  /* 0x00000006c4007c24 */ /* 0x000fe2000f8e02ff */
[----:B------:R-:W-:Y:S01]  /*117b0*/  SHF.R.S32.HI R37, RZ, 0x1f, R194 ;  /* 0x0000001fff257819 */ /* 0x000fe200000114c2 */
[----:B------:R-:W0:Y:S01]  /*117c0*/  @P0 LDC R11, c[0x0][0xcec] ;  /* 0x00033b00ff0b0b82 */ /* 0x000e220000000800 */
[----:B------:R-:W-:Y:S02]  /*117d0*/  VIADD R8, R3, UR42 ;  /* 0x0000002a03087c36 */ /* 0x000fe40008000000 */
[----:B------:R-:W-:Y:S01]  /*117e0*/  IMAD R9, R191, UR7, R0 ;  /* 0x00000007bf097c24 */ /* 0x000fe2000f8e0200 */
[----:B------:R-:W-:Y:S01]  /*117f0*/  ULDC.64 UR6, c[0x0][0xbe0] ;  /* 0x0002f80000067ab9 */ /* 0x000fe20000000a00 */
[----:B------:R-:W-:Y:S01]  /*11800*/  IMAD.SHL.U32 R15, R14, 0x4, RZ ;  /* 0x000000040e0f7824 */ /* 0x000fe200078e00ff */
[----:B------:R-:W-:Y:S01]  /*11810*/  SEL R14, RZ, 0xffffffff, P1 ;  /* 0xffffffffff0e7807 */ /* 0x000fe20000800000 */
[----:B------:R-:W-:Y:S01]  /*11820*/  IMAD.MOV.U32 R3, RZ, RZ, R8 ;  /* 0x000000ffff037224 */ /* 0x000fe200078e0008 */
[----:B------:R-:W1:Y:S01]  /*11830*/  @P0 LDC R13, c[0x0][0xcf0] ;  /* 0x00033c00ff0d0b82 */ /* 0x000e620000000800 */
[----:B------:R-:W-:Y:S01]  /*11840*/  IMAD.IADD R5, R5, 0x1, R9 ;  /* 0x0000000105057824 */ /* 0x000fe200078e0209 */
[----:B------:R-:W-:Y:S01]  /*11850*/  LOP3.LUT R12, R15, 0x4, R12, 0xe2, !PT ;  /* 0x000000040f0c7812 */ /* 0x000fe200078ee20c */
[----:B------:R-:W-:-:S02]  /*11860*/  VIADD R35, R17, 0x140 ;  /* 0x0000014011237836 */ /* 0x000fc40000000000 */
[----:B------:R-:W-:Y:S02]  /*11870*/  VIADD R33, R17, 0x180 ;  /* 0x0000018011217836 */ /* 0x000fe40000000000 */
[----:B------:R-:W-:Y:S01]  /*11880*/  IMAD R25, R7, R10, RZ ;  /* 0x0000000a07197224 */ /* 0x000fe200078e02ff */
[----:B------:R-:W-:Y:S01]  /*11890*/  SHF.R.S32.HI R32, RZ, 0x1f, R35 ;  /* 0x0000001fff207819 */ /* 0x000fe20000011423 */
[----:B------:R-:W-:Y:S01]  /*118a0*/  VIADD R31, R17, 0x1c0 ;  /* 0x000001c0111f7836 */ /* 0x000fe20000000000 */
[----:B------:R-:W-:-:S04]  /*118b0*/  SHF.R.S32.HI R28, RZ, 0x1f, R33 ;  /* 0x0000001fff1c7819 */ /* 0x000fc80000011421 */
[----:B------:R-:W-:Y:S01]  /*118c0*/  ISETP.GE.AND P1, PT, R31, UR8, PT ;  /* 0x000000081f007c0c */ /* 0x000fe2000bf26270 */
[----:B0-----:R-:W-:Y:S01]  /*118d0*/  @P0 IMAD.HI.U32 R0, R8, R11, RZ ;  /* 0x0000000b08000227 */ /* 0x001fe200078e00ff */
[----:B------:R-:W-:-:S03]  /*118e0*/  SHF.R.S32.HI R30, RZ, 0x1f, R31 ;  /* 0x0000001fff1e7819 */ /* 0x000fc6000001141f */
[----:B------:R-:W-:Y:S01]  /*118f0*/  IMAD.SHL.U32 R11, R14, 0x8, RZ ;  /* 0x000000080e0b7824 */ /* 0x000fe200078e00ff */
[----:B-1----:R-:W-:Y:S02]  /*11900*/  @P0 SHF.R.U32.HI R3, RZ, R13, R0 ;  /* 0x0000000dff030219 */ /* 0x002fe40000011600 */
[----:B------:R-:W-:Y:S02]  /*11910*/  ISETP.GE.AND P0, PT, R27, UR8, PT ;  /* 0x000000081b007c0c */ /* 0x000fe4000bf06270 */
[--C-:B------:R-:W-:Y:S01]  /*11920*/  SHF.R.S32.HI R0, RZ, 0x1f, R3.reuse ;  /* 0x0000001fff007819 */ /* 0x100fe20000011403 */
[----:B------:R-:W-:Y:S01]  /*11930*/  IMAD.MOV R9, RZ, RZ, -R3 ;  /* 0x000000ffff097224 */ /* 0x000fe200078e0a03 */
[----:B------:R-:W-:Y:S01]  /*11940*/  LOP3.LUT R12, R11, 0x8, R12, 0xe2, !PT ;  /* 0x000000080b0c7812 */ /* 0x000fe200078ee20c */
[----:B------:R-:W-:Y:S01]  /*11950*/  IMAD.WIDE.U32 R4, R3, UR6, R4 ;  /* 0x0000000603047c25 */ /* 0x000fe2000f8e0004 */
[----:B------:R-:W-:Y:S02]  /*11960*/  SEL R11, RZ, 0xffffffff, P0 ;  /* 0xffffffffff0b7807 */ /* 0x000fe40000000000 */
[----:B------:R-:W-:Y:S01]  /*11970*/  ISETP.GE.AND P0, PT, R35, UR8, PT ;  /* 0x0000000823007c0c */ /* 0x000fe2000bf06270 */
[----:B------:R-:W-:-:S02]  /*11980*/  IMAD R0, R0, UR6, RZ ;  /* 0x0000000600007c24 */ /* 0x000fc4000f8e02ff */
[----:B------:R-:W-:Y:S02]  /*11990*/  IMAD R9, R10, R9, R8 ;  /* 0x000000090a097224 */ /* 0x000fe400078e0208 */
[----:B------:R-:W-:Y:S02]  /*119a0*/  IMAD.SHL.U32 R13, R11, 0x10, RZ ;  /* 0x000000100b0d7824 */ /* 0x000fe400078e00ff */
[----:B------:R-:W-:Y:S01]  /*119b0*/  IMAD R11, R3, UR7, R0 ;  /* 0x00000007030b7c24 */ /* 0x000fe2000f8e0200 */
[----:B------:R-:W-:Y:S01]  /*119c0*/  SHF.R.S32.HI R0, RZ, 0x1f, R9 ;  /* 0x0000001fff007819 */ /* 0x000fe20000011409 */
[----:B------:R-:W-:Y:S01]  /*119d0*/  ULDC.64 UR6, c[0x0][0xbd8] ;  /* 0x0002f60000067ab9 */ /* 0x000fe20000000a00 */
[----:B------:R-:W-:Y:S01]  /*119e0*/  SEL R3, RZ, 0xffffffff, P0 ;  /* 0xffffffffff037807 */ /* 0x000fe20000000000 */
[----:B------:R-:W-:Y:S01]  /*119f0*/  IMAD.IADD R5, R5, 0x1, R11 ;  /* 0x0000000105057824 */ /* 0x000fe200078e020b */
[----:B------:R-:W-:Y:S01]  /*11a00*/  ISETP.GE.AND P0, PT, R33, UR8, PT ;  /* 0x0000000821007c0c */ /* 0x000fe2000bf06270 */
[----:B------:R-:W-:Y:S01]  /*11a10*/  IMAD R0, R0, UR6, RZ ;  /* 0x0000000600007c24 */ /* 0x000fe2000f8e02ff */
[----:B------:R-:W-:Y:S01]  /*11a20*/  LOP3.LUT R12, R13, 0x10, R12, 0xe2, !PT ;  /* 0x000000100d0c7812 */ /* 0x000fe200078ee20c */
[----:B------:R-:W-:-:S02]  /*11a30*/  IMAD.SHL.U32 R11, R3, 0x20, RZ ;  /* 0x00000020030b7824 */ /* 0x000fc400078e00ff */
[C---:B------:R-:W-:Y:S02]  /*11a40*/  IMAD R3, R9.reuse, UR7, R0 ;  /* 0x0000000709037c24 */ /* 0x040fe4000f8e0200 */
[----:B------:R-:W-:Y:S01]  /*11a50*/  IMAD.WIDE.U32 R4, R9, UR6, R4 ;  /* 0x0000000609047c25 */ /* 0x000fe2000f8e0004 */
[----:B------:R-:W-:Y:S01]  /*11a60*/  ULDC.64 UR6, c[0x0][0xb80] ;  /* 0x0002e00000067ab9 */ /* 0x000fe20000000a00 */
[----:B------:R-:W-:Y:S02]  /*11a70*/  SEL R9, RZ, 0x40, P0 ;  /* 0x00000040ff097807 */ /* 0x000fe40000000000 */
[----:B------:R-:W-:Y:S01]  /*11a80*/  IMAD.IADD R3, R5, 0x1, R3 ;  /* 0x0000000105037824 */ /* 0x000fe200078e0203 */
[----:B------:R-:W-:Y:S01]  /*11a90*/  LEA R19, P0, R4, UR6, 0x1 ;  /* 0x0000000604137c11 */ /* 0x000fe2000f8008ff */
[----:B------:R-:W-:Y:S01]  /*11aa0*/  VIADD R0, R20, UR42 ;  /* 0x0000002a14007c36 */ /* 0x000fe20008000000 */
[----:B------:R-:W-:Y:S02]  /*11ab0*/  LOP3.LUT R12, R11, 0x20, R12, 0xe2, !PT ;  /* 0x000000200b0c7812 */ /* 0x000fe400078ee20c */
[----:B------:R-:W-:Y:S01]  /*11ac0*/  LEA.HI.X R3, R4, UR7, R3, 0x1, P0 ;  /* 0x0000000704037c11 */ /* 0x000fe200080f0c03 */
[----:B------:R0:W1:Y:S01]  /*11ad0*/  SHFL.IDX PT, R8, R19, RZ, 0x181f ;  /* 0x00181fff13087589 */ /* 0x00006200000e0000 */
[----:B------:R-:W-:-:S02]  /*11ae0*/  ISETP.GE.AND P0, PT, R0, R25, PT ;  /* 0x000000190000720c */ /* 0x000fc40003f06270 */
[----:B------:R-:W-:Y:S02]  /*11af0*/  LOP3.LUT R24, R12, R9, RZ, 0xfc, !PT ;  /* 0x000000090c187212 */ /* 0x000fe400078efcff */
[----:B------:R-:W-:Y:S01]  /*11b00*/  SEL R5, RZ, 0x80, P1 ;  /* 0x00000080ff057807 */ /* 0x000fe20000800000 */
[----:B------:R0:W2:Y:S03]  /*11b10*/  SHFL.IDX PT, R9, R3, RZ, 0x181f ;  /* 0x00181fff03097589 */ /* 0x0000a600000e0000 */
[----:B------:R-:W-:-:S05]  /*11b20*/  LOP3.LUT R7, R24, R5, RZ, 0xfc, !PT ;  /* 0x0000000518077212 */ /* 0x000fca00078efcff */
        /* <DEDUP_REMOVED lines=32> */
.L_x_8177:
[----:B------:R-:W-:Y:S05]  /*11d30*/  BSYNC B1 ;  /* 0x0000000000017941 */ /* 0x000fea0003800000 */
.L_x_8176:
        /* <DEDUP_REMOVED lines=36> */
.L_x_8170:
[----:B------:R-:W-:Y:S05]  /*11f80*/  BSYNC B0 ;  /* 0x0000000000007941 */ /* 0x000fea0003800000 */
.L_x_8163:
[----:B------:R-:W-:Y:S02]  /*11f90*/  ULDC UR6, c[0x0][0xd3c] ;  /* 0x00034f0000067ab9 */ /* 0x000fe40000000800 */
[----:B------:R-:W-:-:S06]  /*11fa0*/  UISETP.GE.AND UP0, UPT, UR5, UR6, UPT ;  /* 0x000000060500728c */ /* 0x000fcc000bf06270 */
[----:B------:R-:W-:-:S13]  /*11fb0*/  PLOP3.LUT P0, PT, PT, PT, UP0, 0x80, 0x0 ;  /* 0x000000000000781c */ /* 0x000fda0003f0f008 */
[----:B------:R-:W-:Y:S05]  /*11fc0*/  @!P0 BRA `(.L_x_8178) ;  /* 0xfffffef000fc8947 */ /* 0x000fea000383ffff */
[----:B------:R-:W-:Y:S05]  /*11fd0*/  EXIT ;  /* 0x000000000000794d */ /* 0x000fea0003800000 */
.L_x_8121:
        /* <DEDUP_REMOVED lines=18> */
.L_x_8179:
        /* <DEDUP_REMOVED lines=43> */
.L_x_8183:
        /* <DEDUP_REMOVED lines=39> */
.L_x_8181:
        /* <DEDUP_REMOVED lines=12> */
.L_x_8184:
        /* <DEDUP_REMOVED lines=63> */
.L_x_8185:
        /* <DEDUP_REMOVED lines=61> */
.L_x_8186:
[----:B01----:R-:W-:-:S05]  /*12ea0*/  LOP3.LUT R3, RZ, R2, RZ, 0x33, !PT ;  /* 0x00000002ff037212 */ /* 0x003fca00078e33ff */
[----:B------:R-:W-:-:S05]  /*12eb0*/  IMAD.IADD R2, R4, 0x1, R3 ;  /* 0x0000000104027824 */ /* 0x000fca00078e0203 */
[----:B------:R1:W-:Y:S01]  /*12ec0*/  STL [R1+0x4], R2 ;  /* 0x0000040201007387 */ /* 0x0003e20000100800 */
[----:B------:R-:W-:Y:S05]  /*12ed0*/  BRA `(.L_x_8187) ;  /* 0x0000000000107947 */ /* 0x000fea0003800000 */
.L_x_8182:
[----:B------:R-:W-:Y:S01]  /*12ee0*/  IMAD.U32 R2, RZ, RZ, UR6 ;  /* 0x00000006ff027e24 */ /* 0x000fe2000f8e00ff */
[----:B------:R0:W-:Y:S04]  /*12ef0*/  STL [R1+0x4], RZ ;  /* 0x000004ff01007387 */ /* 0x0001e80000100800 */
[----:B------:R0:W-:Y:S04]  /*12f00*/  STL [R1+0x8], RZ ;  /* 0x000008ff01007387 */ /* 0x0001e80000100800 */
[----:B------:R0:W-:Y:S02]  /*12f10*/  STL [R1], R2 ;  /* 0x0000000201007387 */ /* 0x0001e40000100800 */
.L_x_8187:
        /* <DEDUP_REMOVED lines=10> */
.L_x_8180:
        /* <DEDUP_REMOVED lines=38> */
.L_x_8314:
[----:B--2---:R-:W2:Y:S01]  /*13220*/  LDL R0, [R1+0xc] ;  /* 0x00000c0001007983 */ /* 0x004ea20000100800 */
[----:B------:R-:W2:Y:S01]  /*13230*/  LDC.64 R2, c[0x0][0xd88] ;  /* 0x00036200ff027b82 */ /* 0x000ea20000000a00 */
[----:B------:R-:W-:Y:S05]  /*13240*/  YIELD ;  /* 0x0000000000007946 */ /* 0x000fea0003800000 */
[----:B------:R-:W-:Y:S01]  /*13250*/  ULDC.64 UR4, c[0x0][0xb20] ;  /* 0x0002c80000047ab9 */ /* 0x000fe20000000a00 */
[----:B0---4-:R-:W-:Y:S01]  /*13260*/  IMAD.MOV.U32 R6, RZ, RZ, RZ ;  /* 0x000000ffff067224 */ /* 0x011fe200078e00ff */
        /* <DEDUP_REMOVED lines=51> */
.L_x_8189:
        /* <DEDUP_REMOVED lines=18> */
.L_x_8190:
[----:B------:R-:W-:Y:S05]  /*136c0*/  @!P0 BRA `(.L_x_8191) ;  /* 0x00000000000c8947 */ /* 0x000fea0003800000 */
[----:B------:R-:W3:Y:S04]  /*136d0*/  LDG.E R6, desc[UR38][R4.64] ;  /* 0x0000002604067981 */ /* 0x000ee8000c1e1900 */
[----:B------:R-:W3:Y:S02]  /*136e0*/  LDG.E R4, desc[UR38][R4.64+0x4] ;  /* 0x0000042604047981 */ /* 0x000ee4000c1e1900 */
[----:B---3--:R-:W-:-:S07]  /*136f0*/  IMAD.IADD R6, R4, 0x1, -R6 ;  /* 0x0000000104067824 */ /* 0x008fce00078e0a06 */
.L_x_8191:
        /* <DEDUP_REMOVED lines=60> */
.L_x_8193:
[----:B------:R-:W-:Y:S05]  /*13ac0*/  BSYNC B0 ;  /* 0x0000000000007941 */ /* 0x000fea0003800000 */
.L_x_8192:
        /* <DEDUP_REMOVED lines=15> */
[----:B------:R-:W3:Y:S01]  /*13bc0*/  POPC R4, UR4 ;  /* 0x0000000400047d09 */ /* 0x000ee20008000000 */
[----:B-1----:R-:W-:-:S02]  /*13bd0*/  ISETP.EQ.U32.AND P0, PT, R0, R2, PT ;  /* 0x000000020000720c */ /* 0x002fc40003f02070 */
[----:B------:R-:W3:Y:S11]  /*13be0*/  LDC.64 R2, c[0x0][0xd60] ;  /* 0x00035800ff027b82 */ /* 0x000ef60000000a00 */
[----:B---3--:R-:W3:Y:S04]  /*13bf0*/  @P0 ATOMG.E.ADD.STRONG.GPU PT, R2, desc[UR38][R2.64], R4 ;  /* 0x00000004020209a8 */ /* 0x008ee800081ee1e6 */
[----:B---3--:R1:W3:Y:S02]  /*13c00*/  SHFL.IDX PT, R2, R2, R0, 0x1f ;  /* 0x00001f0002027589 */ /* 0x0082e400000e0000 */
[----:B-1----:R-:W1:Y:S02]  /*13c10*/  S2R R0, SR_LTMASK ;  /* 0x0000000000007919 */ /* 0x002e640000003900 */
[----:B-1----:R-:W-:-:S06]  /*13c20*/  LOP3.LUT R0, R0, UR4, RZ, 0xc0, !PT ;  /* 0x0000000400007c12 */ /* 0x002fcc000f8ec0ff */
[----:B------:R-:W3:Y:S02]  /*13c30*/  POPC R0, R0 ;  /* 0x0000000000007309 */ /* 0x000ee40000000000 */
[----:B---3--:R-:W-:-:S05]  /*13c40*/  IADD3 R0, R2, UR37, R0 ;  /* 0x0000002502007c10 */ /* 0x008fca000fffe000 */
[----:B------:R1:W-:Y:S01]  /*13c50*/  STL [R1], R0 ;  /* 0x0000000001007387 */ /* 0x0003e20000100800 */
[----:B------:R-:W-:Y:S05]  /*13c60*/  BRA `(.L_x_8196) ;  /* 0x0000005800847947 */ /* 0x000fea0003800000 */
.L_x_8195:
        /* <DEDUP_REMOVED lines=20> */
.L_x_8198:
[----:B------:R-:W-:Y:S05]  /*13db0*/  BSYNC B6 ;  /* 0x0000000000067941 */ /* 0x000fea0003800000 */
.L_x_8197:
        /* <DEDUP_REMOVED lines=20> */
.L_x_8201:
        /* <DEDUP_REMOVED lines=16> */
.L_x_8200:
[----:B------:R-:W-:Y:S05]  /*14000*/  BSYNC B6 ;  /* 0x0000000000067941 */ /* 0x000fea0003800000 */
.L_x_8199:
        /* <DEDUP_REMOVED lines=24> */
.L_x_8331:
        /* <DEDUP_REMOVED lines=9> */
.L_x_8334:
        /* <DEDUP_REMOVED lines=24> */
.L_x_8205:
[----:B------:R-:W3:Y:S04]  /*143a0*/  LDL R0, [R1+0x10] ;  /* 0x0000100001007983 */ /* 0x000ee80000100800 */
[----:B-1----:R-:W4:Y:S01]  /*143b0*/  LDL R2, [R1+0x18] ;  /* 0x0000180001027983 */ /* 0x002f220000100800 */
[----:B---3--:R-:W-:Y:S01]  /*143c0*/  IMAD R0, R0, 0x8, R18 ;  /* 0x0000000800007824 */ /* 0x008fe200078e0212 */
[----:B----4-:R-:W-:-:S04]  /*143d0*/  SHF.L.U32 R2, R2, 0x1f, RZ ;  /* 0x0000001f02027819 */ /* 0x010fc800000006ff */
[----:B------:R-:W1:Y:S02]  /*143e0*/  SYNCS.PHASECHK.TRANS64.TRYWAIT P0, [R0+URZ+0x38840], R2 ;  /* 0x03884002000075a7 */ /* 0x000e64000800017f */
[----:B-1----:R-:W-:Y:S05]  /*143f0*/  @!P0 BRA `(.L_x_8206) ;  /* 0x0000006c00048947 */ /* 0x002fea0003800000 */
.L_x_8335:
        /* <DEDUP_REMOVED lines=11> */
.L_x_8207:
        /* <DEDUP_REMOVED lines=23> */
.L_x_8203:
[----:B0-----:R-:W3:Y:S04]  /*14620*/  LDL.LU R4, [R1+0x28] ;  /* 0x0000280001047983 */ /* 0x001ee80000300800 */
[----:B------:R-:W4:Y:S04]  /*14630*/  LDL.LU R3, [R1+0x48] ;  /* 0x0000480001037983 */ /* 0x000f280000300800 */
[----:B------:R-:W5:Y:S01]  /*14640*/  LDL R2, [R1+0x2c] ;  /* 0x00002c0001027983 */ /* 0x000f620000100800 */
        /* <DEDUP_REMOVED lines=8> */
[----:B---3--:R-:W-:Y:S02]  /*146d0*/  SEL R4, R4, RZ, !P0 ;  /* 0x000000ff04047207 */ /* 0x008fe40004000000 */
[----:B----4-:R-:W-:-:S03]  /*146e0*/  SEL R3, R3, RZ, !P0 ;  /* 0x000000ff03037207 */ /* 0x010fc60004000000 */
[----:B------:R0:W-:Y:S01]  /*146f0*/  STL [R1+0x38], R4 ;  /* 0x0000380401007387 */ /* 0x0001e20000100800 */
[----:B-----5:R-:W-:-:S05]  /*14700*/  SHF.R.S32.HI R0, RZ, 0x1f, R2 ;  /* 0x0000001fff007819 */ /* 0x020fca0000011402 */
[----:B------:R0:W-:Y:S04]  /*14710*/  STL [R1+0x50], R0 ;  /* 0x0000500001007387 */ /* 0x0001e80000100800 */
[----:B------:R0:W-:Y:S01]  /*14720*/  STL [R1+0x58], R3 ;  /* 0x0000580301007387 */ /* 0x0001e20000100800 */
        /* <DEDUP_REMOVED lines=17> */
.L_x_8209:
[----:B------:R-:W-:Y:S05]  /*14840*/  BSYNC B6 ;  /* 0x0000000000067941 */ /* 0x000fea0003800000 */
.L_x_8208:
[----:B--2---:R-:W2:Y:S01]  /*14850*/  LDL R10, [R1+0x4] ;  /* 0x00000400010a7983 */ /* 0x004ea20000100800 */
[----:B------:R-:W1:Y:S01]  /*14860*/  LDC R7, c[0x0][0x448] ;  /* 0x00011200ff077b82 */ /* 0x000e620000000800 */
[----:B------:R-:W-:Y:S01]  /*14870*/  ULDC.64 UR4, c[0x0][0x298] ;  /* 0x0000a60000047ab9 */ /* 0x000fe20000000a00 */
[----:B------:R-:W-:Y:S01]  /*14880*/  ULDC.64 UR6, c[0x0][0x280] ;  /* 0x0000a00000067ab9 */ /* 0x000fe20000000a00 */
[----:B0-----:R-:W3:Y:S04]  /*14890*/  LDL R4, [R1+0x50] ;  /* 0x0000500001047983 */ /* 0x001ee80000100800 */
        /* <DEDUP_REMOVED lines=93> */
.L_x_8344:
        /* <DEDUP_REMOVED lines=12> */
.L_x_8211:
        /* <DEDUP_REMOVED lines=37> */
.L_x_8213:
[----:B------:R-:W-:Y:S05]  /*15180*/  BSYNC B6 ;  /* 0x0000000000067941 */ /* 0x000fea0003800000 */
.L_x_8212:
        /* <DEDUP_REMOVED lines=183> */
.L_x_8354:
        /* <DEDUP_REMOVED lines=30> */
.L_x_8216:
[----:B------:R-:W-:Y:S05]  /*15ee0*/  BSYNC B0 ;  /* 0x0000000000007941 */ /* 0x000fea0003800000 */
.L_x_8215:
[----:B------:R-:W-:Y:S01]  /*15ef0*/  NOP ;  /* 0x0000000000007918 */ /* 0x000fe20000000000 */
[----:B------:R-:W-:-:S13]  /*15f00*/  PLOP3.LUT P0, PT, PT, PT, PT, 0x80, 0x0 ;  /* 0x000000000000781c */ /* 0x000fda0003f0f070 */
.L_x_8217:
        /* <DEDUP_REMOVED lines=18> */
.L_x_8355:
[----:B------:R-:W-:Y:S05]  /*16030*/  BSYNC B0 ;  /* 0x0000000000007941 */ /* 0x000fea0003800000 */
.L_x_8218:
        /* <DEDUP_REMOVED lines=13> */
.L_x_8356:
[----:B------:R-:W-:Y:S05]  /*16110*/  BSYNC B1 ;  /* 0x0000000000017941 */ /* 0x000fea0003800000 */
.L_x_8222:
        /* <DEDUP_REMOVED lines=9> */
.L_x_8225:
[----:B------:R-:W-:Y:S05]  /*161b0*/  BSYNC B1 ;  /* 0x0000000000017941 */ /* 0x000fea0003800000 */
.L_x_8224:
        /* <DEDUP_REMOVED lines=13> */
.L_x_8226:
        /* <DEDUP_REMOVED lines=15> */
.L_x_8227:
        /* <DEDUP_REMOVED lines=15> */
.L_x_8228:
        /* <DEDUP_REMOVED lines=15> */
.L_x_8229:
        /* <DEDUP_REMOVED lines=15> */
.L_x_8230:
        /* <DEDUP_REMOVED lines=15> */
.L_x_8231:
        /* <DEDUP_REMOVED lines=15> */
.L_x_8232:
        /* <DEDUP_REMOVED lines=15> */
.L_x_8233:
        /* <DEDUP_REMOVED lines=10> */
.L_x_8221:
[----:B------:R-:W-:Y:S05]  /*169c0*/  BSYNC B0 ;  /* 0x0000000000007941 */ /* 0x000fea0003800000 */
.L_x_8220:
        /* <DEDUP_REMOVED lines=55> */
.L_x_8240:
        /* <DEDUP_REMOVED lines=8> */
.L_x_8357:
[----:B------:R-:W-:Y:S05]  /*16dc0*/  BSYNC B3 ;  /* 0x0000000000037941 */ /* 0x000fea0003800000 */
.L_x_8241:
        /* <DEDUP_REMOVED lines=9> */
.L_x_8244:
[----:B------:R-:W-:Y:S05]  /*16e60*/  BSYNC B3 ;  /* 0x0000000000037941 */ /* 0x000fea0003800000 */
.L_x_8243:
        /* <DEDUP_REMOVED lines=13> */
.L_x_8245:
        /* <DEDUP_REMOVED lines=13> */
.L_x_8358:
[----:B------:R-:W-:Y:S05]  /*17010*/  BSYNC B3 ;  /* 0x0000000000037941 */ /* 0x000fea0003800000 */
.L_x_8246:
        /* <DEDUP_REMOVED lines=11> */
.L_x_8249:
[----:B------:R-:W-:Y:S05]  /*170d0*/  BSYNC B3 ;  /* 0x0000000000037941 */ /* 0x000fea0003800000 */
.L_x_8248:
        /* <DEDUP_REMOVED lines=10> */
.L_x_8250:
        /* <DEDUP_REMOVED lines=15> */
.L_x_8251:
        /* <DEDUP_REMOVED lines=15> */
.L_x_8252:
        /* <DEDUP_REMOVED lines=15> */
.L_x_8253:
        /* <DEDUP_REMOVED lines=15> */
.L_x_8254:
        /* <DEDUP_REMOVED lines=15> */
.L_x_8255:
        /* <DEDUP_REMOVED lines=15> */
.L_x_8256:
        /* <DEDUP_REMOVED lines=15> */
.L_x_8257:
        /* <DEDUP_REMOVED lines=10> */
.L_x_8239:
[----:B------:R-:W-:Y:S05]  /*178b0*/  BSYNC B1 ;  /* 0x0000000000017941 */ /* 0x000fea0003800000 */
.L_x_8238:
[----:B------:R-:W2:Y:S02]  /*178c0*/  LDL.LU R5, [R1+0x40] ;  /* 0x0000400001057983 */ /* 0x000ea40000300800 */
[----:B--2---:R-:W-:-:S07]  /*178d0*/  VIADD R0, R5, 0xfffffffd ;  /* 0xfffffffd05007836 */ /* 0x004fce0000000000 */
.L_x_8237:
[----:B------:R-:W-:Y:S05]  /*178e0*/  BSYNC B2 ;  /* 0x0000000000027941 */ /* 0x000fea0003800000 */
.L_x_8236:
[----:B------:R-:W-:Y:S01]  /*178f0*/  VIADD R8, R8, 0xfffffffe ;  /* 0xfffffffe08087836 */ /* 0x000fe20000000000 */
[----:B------:R-:W-:-:S04]  /*17900*/  LOP3.LUT R4, RZ, R4, RZ, 0x33, !PT ;  /* 0x00000004ff047212 */ /* 0x000fc800078e33ff */
[----:B------:R-:W-:-:S13]  /*17910*/  ISETP.NE.AND P0, PT, R8, R4, PT ;  /* 0x000000040800720c */ /* 0x000fda0003f05270 */
[----:B------:R-:W-:Y:S05]  /*17920*/  @!P0 BRA `(.L_x_8235) ;  /* 0x0000001800e08947 */ /* 0x000fea0003800000 */
.L_x_8298:
        /* <DEDUP_REMOVED lines=35> */
.L_x_8260:
        /* <DEDUP_REMOVED lines=8> */
.L_x_8359:
[----:B------:R-:W-:Y:S05]  /*17be0*/  BSYNC B2 ;  /* 0x0000000000027941 */ /* 0x000fea0003800000 */
.L_x_8261:
        /* <DEDUP_REMOVED lines=9> */
.L_x_8264:
[----:B------:R-:W-:Y:S05]  /*17c80*/  BSYNC B2 ;  /* 0x0000000000027941 */ /* 0x000fea0003800000 */
.L_x_8263:
        /* <DEDUP_REMOVED lines=12> */
.L_x_8265:
        /* <DEDUP_REMOVED lines=13> */
.L_x_8360:
[----:B------:R-:W-:Y:S05]  /*17e20*/  BSYNC B2 ;  /* 0x0000000000027941 */ /* 0x000fea0003800000 */
.L_x_8266:
        /* <DEDUP_REMOVED lines=11> */
.L_x_8269:
[----:B------:R-:W-:Y:S05]  /*17ee0*/  BSYNC B2 ;  /* 0x0000000000027941 */ /* 0x000fea0003800000 */
.L_x_8268:
        /* <DEDUP_REMOVED lines=9> */
.L_x_8270:
        /* <DEDUP_REMOVED lines=15> */
.L_x_8271:
        /* <DEDUP_REMOVED lines=15> */
.L_x_8272:
        /* <DEDUP_REMOVED lines=15> */
.L_x_8273:
        /* <DEDUP_REMOVED lines=15> */
.L_x_8274:
        /* <DEDUP_REMOVED lines=15> */
.L_x_8275:
        /* <DEDUP_REMOVED lines=15> */
.L_x_8276:
        /* <DEDUP_REMOVED lines=15> */
.L_x_8277:
        /* <DEDUP_REMOVED lines=10> */
.L_x_8259:
[----:B------:R-:W-:Y:S05]  /*186b0*/  BSYNC B1 ;  /* 0x0000000000017941 */ /* 0x000fea0003800000 */
.L_x_8258:
        /* <DEDUP_REMOVED lines=35> */
.L_x_8280:
        /* <DEDUP_REMOVED lines=8> */
.L_x_8361:
[----:B------:R-:W-:Y:S05]  /*18970*/  BSYNC B2 ;  /* 0x0000000000027941 */ /* 0x000fea0003800000 */
.L_x_8281:
        /* <DEDUP_REMOVED lines=9> */
.L_x_8284:
[----:B------:R-:W-:Y:S05]  /*18a10*/  BSYNC B2 ;  /* 0x0000000000027941 */ /* 0x000fea0003800000 */
.L_x_8283:
        /* <DEDUP_REMOVED lines=13> */
.L_x_8285:
        /* <DEDUP_REMOVED lines=13> */
.L_x_8362:
[----:B------:R-:W-:Y:S05]  /*18bc0*/  BSYNC B2 ;  /* 0x0000000000027941 */ /* 0x000fea0003800000 */
.L_x_8286:
        /* <DEDUP_REMOVED lines=11> */
.L_x_8289:
[----:B------:R-:W-:Y:S05]  /*18c80*/  BSYNC B2 ;  /* 0x0000000000027941 */ /* 0x000fea0003800000 */
.L_x_8288:
        /* <DEDUP_REMOVED lines=10> */
.L_x_8290:
        /* <DEDUP_REMOVED lines=15> */
.L_x_8291:
        /* <DEDUP_REMOVED lines=15> */
.L_x_8292:
        /* <DEDUP_REMOVED lines=15> */
.L_x_8293:
        /* <DEDUP_REMOVED lines=15> */
.L_x_8294:
        /* <DEDUP_REMOVED lines=15> */
.L_x_8295:
        /* <DEDUP_REMOVED lines=15> */
.L_x_8296:
        /* <DEDUP_REMOVED lines=15> */
.L_x_8297:
        /* <DEDUP_REMOVED lines=10> */
.L_x_8279:
[----:B------:R-:W-:Y:S05]  /*19460*/  BSYNC B1 ;  /* 0x0000000000017941 */ /* 0x000fea0003800000 */
.L_x_8278:
[----:B------:R-:W2:Y:S01]  /*19470*/  LDL R2, [R1+0x24] ;  /* 0x0000240001027983 */ /* 0x000ea20000100800 */
[----:B------:R-:W-:Y:S01]  /*19480*/  VIADD R0, R0, 0xfffffffe ;  /* 0xfffffffe00007836 */ /* 0x000fe20000000000 */
[----:B--2---:R-:W-:-:S13]  /*19490*/  ISETP.GT.AND P0, PT, R6, R2, PT ;  /* 0x000000020600720c */ /* 0x004fda0003f04270 */
[----:B------:R-:W-:Y:S05]  /*194a0*/  @P0 BRA `(.L_x_8298) ;  /* 0xffffffe400200947 */ /* 0x000fea000383ffff */
.L_x_8235:
[----:B------:R-:W-:Y:S05]  /*194b0*/  BSYNC B0 ;  /* 0x0000000000007941 */ /* 0x000fea0003800000 */
.L_x_8234:
        /* <DEDUP_REMOVED lines=25> */
.L_x_8300:
[----:B------:R-:W-:Y:S05]  /*19650*/  BSYNC B0 ;  /* 0x0000000000007941 */ /* 0x000fea0003800000 */
.L_x_8299:
[----:B------:R-:W-:-:S05]  /*19660*/  SEL R0, R0, RZ, P0 ;  /* 0x000000ff00007207 */ /* 0x000fca0000000000 */
[----:B------:R3:W-:Y:S02]  /*19670*/  STL [R1+0x10], R0 ;  /* 0x0000100001007387 */ /* 0x0007e40000100800 */
.L_x_8196:
[----:B------:R-:W-:Y:S05]  /*19680*/  BSYNC B7 ;  /* 0x0000000000077941 */ /* 0x000fea0003800000 */
.L_x_8194:
        /* <DEDUP_REMOVED lines=8> */
[----:B0-----:R-:W0:Y:S04]  /*19710*/  LDS.128 R4, [R18+0x388d0] ;  /* 0x0388d00012047984 */ /* 0x001e280000000c00 */
[----:B0-----:R0:W-:Y:S04]  /*19720*/  STL.64 [R1], R4 ;  /* 0x0000000401007387 */ /* 0x0011e80000100a00 */
[----:B------:R0:W-:Y:S01]  /*19730*/  STL.64 [R1+0x8], R6 ;  /* 0x0000080601007387 */ /* 0x0001e20000100a00 */
[----:B------:R-:W-:Y:S06]  /*19740*/  BAR.ARV 0x4, 0x180 ;  /* 0x0106000000007b1d */ /* 0x000fec0000002000 */
[----:B------:R-:W-:Y:S05]  /*19750*/  BRA `(.L_x_8302) ;  /* 0x0000001000307947 */ /* 0x000fea0003800000 */
.L_x_8301:
[----:B------:R-:W4:Y:S01]  /*19760*/  S2R R16, SR_TID.X ;  /* 0x0000000000107919 */ /* 0x000f220000002100 */
[----:B------:R-:W-:Y:S01]  /*19770*/  UMOV UR4, 0xffffffff ;  /* 0xffffffff00047882 */ /* 0x000fe20000000000 */
[----:B----4-:R-:W-:-:S04]  /*19780*/  LOP3.LUT R16, R16, 0x1f, RZ, 0xc0, !PT ;  /* 0x0000001f10107812 */ /* 0x010fc800078ec0ff */
[----:B------:R-:W-:Y:S01]  /*19790*/  ISETP.NE.AND P0, PT, R16, 0x1f, PT ;  /* 0x0000001f1000780c */ /* 0x000fe20003f05270 */
[----:B------:R-:W-:-:S12]  /*197a0*/  BRA.DIV UR4, `(.L_x_8303) ;  /* 0x0000002a04f87947 */ /* 0x000fd8000b800000 */
[----:B-1----:R-:W0:Y:S01]  /*197b0*/  LDL.LU R3, [R1] ;  /* 0x0000000001037983 */ /* 0x002e220000300800 */
[----:B------:R-:W-:-:S03]  /*197c0*/  ULDC UR4, c[0x0][0xd3c] ;  /* 0x00034f0000047ab9 */ /* 0x000fc60000000800 */
[----:B------:R-:W3:Y:S01]  /*197d0*/  LDL R4, [R1+0xc] ;  /* 0x00000c0001047983 */ /* 0x000ee20000100800 */
[----:B0-----:R-:W-:Y:S02]  /*197e0*/  IMAD.MOV.U32 R8, RZ, RZ, R3 ;  /* 0x000000ffff087224 */ /* 0x001fe400078e0003 */
[----:B---3--:R-:W-:-:S05]  /*197f0*/  IMAD.IADD R0, R4, 0x1, R16 ;  /* 0x0000000104007824 */ /* 0x008fca00078e0210 */
        /* <DEDUP_REMOVED lines=35> */
.L_x_8372:
[----:B------:R-:W-:Y:S02]  /*19a30*/  ULDC UR4, c[0x0][0xd38] ;  /* 0x00034e0000047ab9 */ /* 0x000fe40000000800 */
[----:B------:R-:W-:-:S04]  /*19a40*/  IMAD.U32 R8, RZ, RZ, UR4 ;  /* 0x00000004ff087e24 */ /* 0x000fc8000f8e00ff */
[----:B-1----:R-:W-:-:S04]  /*19a50*/  IMAD R10, R10, R8, RZ ;  /* 0x000000080a0a7224 */ /* 0x002fc800078e02ff */
[----:B------:R-:W-:-:S05]  /*19a60*/  IMAD.IADD R4, R9, 0x1, R10 ;  /* 0x0000000109047824 */ /* 0x000fca00078e020a */
[----:B------:R-:W-:-:S13]  /*19a70*/  ISETP.GT.AND P6, PT, R4, R0, PT ;  /* 0x000000000400720c */ /* 0x000fda0003fc4270 */
[----:B------:R-:W-:Y:S05]  /*19a80*/  @P6 BRA `(.L_x_8304) ;  /* 0x0000000000ac6947 */ /* 0x000fea0003800000 */
.L_x_8307:
        /* <DEDUP_REMOVED lines=37> */
.L_x_8380:
[----:B------:R-:W-:Y:S02]  /*19ce0*/  ULDC UR4, c[0x0][0xd38] ;  /* 0x00034e0000047ab9 */ /* 0x000fe40000000800 */
[----:B------:R-:W-:-:S04]  /*19cf0*/  IMAD.U32 R8, RZ, RZ, UR4 ;  /* 0x00000004ff087e24 */ /* 0x000fc8000f8e00ff */
[----:B-1----:R-:W-:-:S04]  /*19d00*/  IMAD R10, R10, R8, RZ ;  /* 0x000000080a0a7224 */ /* 0x002fc800078e02ff */
[----:B------:R-:W-:-:S05]  /*19d10*/  IMAD.IADD R4, R10, 0x1, R4 ;  /* 0x000000010a047824 */ /* 0x000fca00078e0204 */
[----:B------:R-:W-:-:S13]  /*19d20*/  ISETP.GT.AND P6, PT, R4, R0, PT ;  /* 0x000000000400720c */ /* 0x000fda0003fc4270 */
[----:B------:R-:W-:Y:S05]  /*19d30*/  @!P6 BRA `(.L_x_8307) ;  /* 0xfffffffc0054e947 */ /* 0x000fea000383ffff */
.L_x_8304:
        /* <DEDUP_REMOVED lines=12> */
.L_x_8385:
[----:B------:R-:W-:-:S13]  /*19e00*/  ISETP.NE.AND P0, PT, R3, RZ, PT ;  /* 0x000000ff0300720c */ /* 0x000fda0003f05270 */
[----:B------:R-:W-:Y:S05]  /*19e10*/  @!P0 BRA `(.L_x_8309) ;  /* 0x0000000000148947 */ /* 0x000fea0003800000 */
[----:B------:R-:W-:Y:S01]  /*19e20*/  UMOV UR4, 0xffffffff ;  /* 0xffffffff00047882 */ /* 0x000fe20000000000 */
[----:B---3--:R-:W-:Y:S02]  /*19e30*/  VIADD R9, R9, 0xffffffff ;  /* 0xffffffff09097836 */ /* 0x008fe40000000000 */
[----:B------:R-:W-:Y:S05]  /*19e40*/  BRA.DIV UR4, `(.L_x_8310) ;  /* 0x0000002e04ec7947 */ /* 0x000fea000b800000 */
[----:B0-----:R0:W1:Y:S02]  /*19e50*/  SHFL.IDX PT, R2, R2, R9, 0x1f ;  /* 0x00001f0902027589 */ /* 0x00106400000e0000 */
.L_x_8388:
[----:B-1----:R-:W-:-:S07]  /*19e60*/  IMAD.MOV.U32 R6, RZ, RZ, R2 ;  /* 0x000000ffff067224 */ /* 0x002fce00078e0002 */
.L_x_8309:
        /* <DEDUP_REMOVED lines=62> */
.L_x_8311:
[----:B---3--:R-:W2:Y:S01]  /*1a250*/  LDL R5, [R1+0xc] ;  /* 0x00000c0001057983 */ /* 0x008ea20000100800 */
        /* <DEDUP_REMOVED lines=62> */
.L_x_8312:
[----:B------:R-:W-:-:S05]  /*1a640*/  LOP3.LUT R0, RZ, R0, RZ, 0x33, !PT ;  /* 0x00000000ff007212 */ /* 0x000fca00078e33ff */
[----:B------:R-:W-:-:S05]  /*1a650*/  IMAD.IADD R0, R4, 0x1, R0 ;  /* 0x0000000104007824 */ /* 0x000fca00078e0200 */
[----:B------:R2:W-:Y:S01]  /*1a660*/  STL [R1+0x4], R0 ;  /* 0x0000040001007387 */ /* 0x0005e20000100800 */
[----:B------:R-:W-:Y:S05]  /*1a670*/  BRA `(.L_x_8313) ;  /* 0x0000000000287947 */ /* 0x000fea0003800000 */
.L_x_8305:
        /* <DEDUP_REMOVED lines=10> */
.L_x_8313:
        /* <DEDUP_REMOVED lines=16> */
.L_x_8302:
[----:B-1-3--:R-:W3:Y:S01]  /*1a820*/  LDL R0, [R1+0xc] ;  /* 0x00000c0001007983 */ /* 0x00aee20000100800 */
[----:B------:R-:W-:Y:S02]  /*1a830*/  ULDC UR4, c[0x0][0xd3c] ;  /* 0x00034f0000047ab9 */ /* 0x000fe40000000800 */
[----:B---3--:R-:W-:-:S13]  /*1a840*/  ISETP.GE.AND P0, PT, R0, UR4, PT ;  /* 0x0000000400007c0c */ /* 0x008fda000bf06270 */
[----:B------:R-:W-:Y:S05]  /*1a850*/  @!P0 BRA `(.L_x_8314) ;  /* 0xffffff8800708947 */ /* 0x000fea000383ffff */
[----:B------:R-:W-:Y:S05]  /*1a860*/  BSYNC B8 ;  /* 0x0000000000087941 */ /* 0x000fea0003800000 */
.L_x_8188:
[----:B---3--:R-:W3:Y:S01]  /*1a870*/  LDL.LU R0, [R1+0x64] ;  /* 0x0000640001007983 */ /* 0x008ee20000300800 */
[----:B------:R-:W-:Y:S01]  /*1a880*/  BSSY B0, `(.L_x_8315) ;  /* 0x000000b000007945 */ /* 0x000fe20003800000 */
[----:B0---4-:R-:W0:Y:S01]  /*1a890*/  S2R R5, SR_CgaCtaId ;  /* 0x0000000000057919 */ /* 0x011e220000008800 */
        /* <DEDUP_REMOVED lines=9> */
.L_x_8389:
[----:B------:R-:W-:Y:S05]  /*1a930*/  BSYNC B0 ;  /* 0x0000000000007941 */ /* 0x000fea0003800000 */
.L_x_8315:
[----:B------:R-:W-:-:S03]  /*1a940*/  UMOV UR4, 0xffffffff ;  /* 0xffffffff00047882 */ /* 0x000fc60000000000 */
[----:B------:R-:W-:Y:S05]  /*1a950*/  BRA.DIV UR4, `(.L_x_8317) ;  /* 0x0000002604687947 */ /* 0x000fea000b800000 */
[----:B------:R-:W1:Y:S02]  /*1a960*/  S2R R2, SR_TID.X ;  /* 0x0000000000027919 */ /* 0x000e640000002100 */
[----:B-1----:R-:W-:-:S04]  /*1a970*/  SHF.R.U32.HI R2, RZ, 0x5, R2 ;  /* 0x00000005ff027819 */ /* 0x002fc80000011602 */
[----:B------:R-:W-:-:S05]  /*1a980*/  LOP3.LUT R2, R2, 0x3, RZ, 0xc0, !PT ;  /* 0x0000000302027812 */ /* 0x000fca00078ec0ff */
[----:B------:R1:W2:Y:S02]  /*1a990*/  SHFL.IDX PT, R14, R2, RZ, 0x1f ;  /* 0x00001fff020e7589 */ /* 0x0002a400000e0000 */
.L_x_8392:
[----:B--2---:R-:W-:Y:S01]  /*1a9a0*/  ISETP.NE.AND P0, PT, R14, RZ, PT ;  /* 0x000000ff0e00720c */ /* 0x004fe20003f05270 */
[----:B------:R-:W-:-:S12]  /*1a9b0*/  BSSY B0, `(.L_x_8318) ;  /* 0x0000027000007945 */ /* 0x000fd80003800000 */
[----:B------:R-:W-:Y:S05]  /*1a9c0*/  @P0 BRA `(.L_x_8319) ;  /* 0x0000000000940947 */ /* 0x000fea0003800000 */
[----:B------:R-:W-:-:S03]  /*1a9d0*/  UMOV UR4, 0xffffffff ;  /* 0xffffffff00047882 */ /* 0x000fc60000000000 */
[----:B------:R-:W-:Y:S05]  /*1a9e0*/  BRA.DIV UR4, `(.L_x_8320) ;  /* 0x0000002604787947 */ /* 0x000fea000b800000 */
[----:B------:R-:W-:-:S13]  /*1a9f0*/  ELECT P6, URZ, PT ;  /* 0x00000000003f782f */ /* 0x000fda00038c0000 */
.L_x_8395:
[----:B------:R-:W-:Y:S05]  /*1aa00*/  @!P6 BRA `(.L_x_8319) ;  /* 0x000000000084e947 */ /* 0x000fea0003800000 */
[----:B------:R-:W-:-:S06]  /*1aa10*/  ULOP3.LUT UR4, UR36, 0x2, URZ, 0xfc, !UPT ;  /* 0x0000000224047892 */ /* 0x000fcc000f8efc3f */
[----:B-1----:R-:W-:-:S05]  /*1aa20*/  IMAD.U32 R2, RZ, RZ, UR4 ;  /* 0x00000004ff027e24 */ /* 0x002fca000f8e00ff */
[----:B------:R-:W-:-:S13]  /*1aa30*/  ISETP.NE.AND P2, PT, R2, 0x3, PT ;  /* 0x000000030200780c */ /* 0x000fda0003f45270 */
[----:B------:R-:W-:Y:S05]  /*1aa40*/  @!P2 BRA `(.L_x_8321) ;  /* 0x000000000004a947 */ /* 0x000fea0003800000 */
[----:B------:R-:W-:Y:S01]  /*1aa50*/  BPT.TRAP 0x1 ;  /* 0x000000040000795c */ /* 0x000fe20000300000 */
.L_x_8321:
        /* <DEDUP_REMOVED lines=14> */
.L_x_8396:
[----:B------:R-:W1:Y:S02]  /*1ab40*/  SYNCS.PHASECHK.TRANS64.TRYWAIT P0, [R7+URZ], R2 ;  /* 0x00000002070075a7 */ /* 0x000e64000800017f */
[----:B-1----:R-:W-:Y:S05]  /*1ab50*/  @!P0 BRA `(.L_x_8323) ;  /* 0x0000002400508947 */ /* 0x002fea0003800000 */
.L_x_8397:
[----:B------:R-:W-:Y:S05]  /*1ab60*/  @!P2 BRA `(.L_x_8324) ;  /* 0x000000000004a947 */ /* 0x000fea0003800000 */
[----:B------:R-:W-:Y:S01]  /*1ab70*/  BPT.TRAP 0x1 ;  /* 0x000000040000795c */ /* 0x000fe20000300000 */
.L_x_8324:
[----:B------:R-:W2:Y:S01]  /*1ab80*/  LDL.LU R4, [R1+0x10] ;  /* 0x0000100001047983 */ /* 0x000ea20000300800 */
[----:B------:R-:W-:-:S04]  /*1ab90*/  VIADD R0, R0, 0x38860 ;  /* 0x0003886000007836 */ /* 0x000fc80000000000 */
[----:B--2---:R-:W-:-:S04]  /*1aba0*/  IMAD R4, R4, 0x8, R0 ;  /* 0x0000000804047824 */ /* 0x004fc800078e0200 */
[----:B------:R-:W2:Y:S02]  /*1abb0*/  SYNCS.PHASECHK.TRANS64.TRYWAIT P0, [R4+URZ], R5 ;  /* 0x00000005040075a7 */ /* 0x000ea4000800017f */
[----:B--2---:R-:W-:Y:S05]  /*1abc0*/  @!P0 BRA `(.L_x_8325) ;  /* 0x0000002400488947 */ /* 0x004fea0003800000 */
.L_x_8398:
[----:B------:R-:W-:-:S07]  /*1abd0*/  IMAD R3, R3, 0x8, R0 ;  /* 0x0000000803037824 */ /* 0x000fce00078e0200 */
.L_x_8326:
[----:B---3--:R3:W4:Y:S02]  /*1abe0*/  SYNCS.PHASECHK.TRANS64.TRYWAIT P0, [R3+URZ], R2 ;  /* 0x00000002030075a7 */ /* 0x008724000800017f */
[----:B----4-:R-:W-:Y:S05]  /*1abf0*/  @!P0 NANOSLEEP.SYNCS 0x989680 ;  /* 0x009896800000895d */ /* 0x010fea0003900000 */
[----:B------:R-:W4:Y:S02]  /*1ac00*/  @!P0 SYNCS.PHASECHK.TRANS64 P0, [R3+URZ], R2 ;  /* 0x00000002030085a7 */ /* 0x000f24000800007f */
[----:B----4-:R-:W-:Y:S05]  /*1ac10*/  @!P0 BRA `(.L_x_8326) ;  /* 0xfffffffc00f08947 */ /* 0x010fea000383ffff */
.L_x_8319:
[----:B------:R-:W-:Y:S05]  /*1ac20*/  BSYNC B0 ;  /* 0x0000000000007941 */ /* 0x000fea0003800000 */
.L_x_8318:
[----:B------:R-:W-:Y:S05]  /*1ac30*/  EXIT ;  /* 0x000000000000794d */ /* 0x000fea0003800000 */
.L_x_8133:
[----:B0-----:R0:W1:Y:S02]  /*1ac40*/  SYNCS.PHASECHK.TRANS64.TRYWAIT P1, [R16+URZ+0x38800], R5 ;  /* 0x03880005100075a7 */ /* 0x001064000802017f */
[----:B-1----:R-:W-:Y:S05]  /*1ac50*/  @!P1 NANOSLEEP.SYNCS 0x989680 ;  /* 0x009896800000995d */ /* 0x002fea0003900000 */
[----:B------:R-:W1:Y:S02]  /*1ac60*/  @!P1 SYNCS.PHASECHK.TRANS64 P1, [R16+URZ+0x38800], R5 ;  /* 0x03880005100095a7 */ /* 0x000e64000802007f */
[----:B-1----:R-:W-:Y:S05]  /*1ac70*/  @!P1 BRA `(.L_x_8133) ;  /* 0xfffffffc00f09947 */ /* 0x002fea000383ffff */
[----:B------:R-:W-:Y:S05]  /*1ac80*/  BRA `(.L_x_8327) ;  /* 0xfffffe9400547947 */ /* 0x000fea000383ffff */
.L_x_8137:
[----:B--2---:R2:W3:Y:S02]  /*1ac90*/  SYNCS.PHASECHK.TRANS64.TRYWAIT P1, [R9+URZ+0x38830], R6 ;  /* 0x03883006090075a7 */ /* 0x0044e4000802017f */
[----:B---3--:R-:W-:Y:S05]  /*1aca0*/  @!P1 NANOSLEEP.SYNCS 0x989680 ;  /* 0x009896800000995d */ /* 0x008fea0003900000 */
[----:B------:R-:W3:Y:S02]  /*1acb0*/  @!P1 SYNCS.PHASECHK.TRANS64 P1, [R9+URZ+0x38830], R6 ;  /* 0x03883006090095a7 */ /* 0x000ee4000802007f */
[----:B---3--:R-:W-:Y:S05]  /*1acc0*/  @!P1 BRA `(.L_x_8137) ;  /* 0xfffffffc00f09947 */ /* 0x008fea000383ffff */
[----:B------:R-:W-:Y:S05]  /*1acd0*/  BRA `(.L_x_8136) ;  /* 0xfffffe9400787947 */ /* 0x000fea000383ffff */
.L_x_8138:
[----:B---3--:R3:W4:Y:S02]  /*1ace0*/  SYNCS.PHASECHK.TRANS64.TRYWAIT P1, [R16+URZ+0x38810], R5 ;  /* 0x03881005100075a7 */ /* 0x008724000802017f */
[----:B----4-:R-:W-:Y:S05]  /*1acf0*/  @!P1 NANOSLEEP.SYNCS 0x989680 ;  /* 0x009896800000995d */ /* 0x010fea0003900000 */
[----:B------:R-:W4:Y:S02]  /*1ad00*/  @!P1 SYNCS.PHASECHK.TRANS64 P1, [R16+URZ+0x38810], R5 ;  /* 0x03881005100095a7 */ /* 0x000f24000802007f */
[----:B----4-:R-:W-:Y:S05]  /*1ad10*/  @!P1 BRA `(.L_x_8138) ;  /* 0xfffffffc00f09947 */ /* 0x010fea000383ffff */
[----:B------:R-:W-:Y:S05]  /*1ad20*/  BRA `(.L_x_8328) ;  /* 0xfffffe9800047947 */ /* 0x000fea000383ffff */
.L_x_8142:
[----:B0-----:R0:W3:Y:S02]  /*1ad30*/  SYNCS.PHASECHK.TRANS64.TRYWAIT P1, [R9+URZ+0x38850], R6 ;  /* 0x03885006090075a7 */ /* 0x0010e4000802017f */
[----:B---3--:R-:W-:Y:S05]  /*1ad40*/  @!P1 NANOSLEEP.SYNCS 0x989680 ;  /* 0x009896800000995d */ /* 0x008fea0003900000 */
[----:B------:R-:W3:Y:S02]  /*1ad50*/  @!P1 SYNCS.PHASECHK.TRANS64 P1, [R9+URZ+0x38850], R6 ;  /* 0x03885006090095a7 */ /* 0x000ee4000802007f */
[----:B---3--:R-:W-:Y:S05]  /*1ad60*/  @!P1 BRA `(.L_x_8142) ;  /* 0xfffffffc00f09947 */ /* 0x008fea000383ffff */
[----:B------:R-:W-:Y:S05]  /*1ad70*/  BRA `(.L_x_8141) ;  /* 0xfffffe9800347947 */ /* 0x000fea000383ffff */
.L_x_8147:
[----:B-1----:R1:W2:Y:S02]  /*1ad80*/  SYNCS.PHASECHK.TRANS64.TRYWAIT P3, [R9+URZ+0x38830], R5 ;  /* 0x03883005090075a7 */ /* 0x0022a4000806017f */
[----:B--2---:R-:W-:Y:S05]  /*1ad90*/  @!P3 NANOSLEEP.SYNCS 0x989680 ;  /* 0x009896800000b95d */ /* 0x004fea0003900000 */
[----:B------:R-:W2:Y:S02]  /*1ada0*/  @!P3 SYNCS.PHASECHK.TRANS64 P3, [R9+URZ+0x38830], R5 ;  /* 0x038830050900b5a7 */ /* 0x000ea4000806007f */
[----:B--2---:R-:W-:Y:S05]  /*1adb0*/  @!P3 BRA `(.L_x_8147) ;  /* 0xfffffffc00f0b947 */ /* 0x004fea000383ffff */
[----:B------:R-:W-:Y:S05]  /*1adc0*/  BRA `(.L_x_8146) ;  /* 0xfffffec000407947 */ /* 0x000fea000383ffff */
.L_x_8151:
[----:B---3--:R3:W4:Y:S02]  /*1add0*/  SYNCS.PHASECHK.TRANS64.TRYWAIT P3, [R9+URZ+0x38850], R5 ;  /* 0x03885005090075a7 */ /* 0x008724000806017f */
[----:B----4-:R-:W-:Y:S05]  /*1ade0*/  @!P3 NANOSLEEP.SYNCS 0x989680 ;  /* 0x009896800000b95d */ /* 0x010fea0003900000 */
[----:B------:R-:W4:Y:S02]  /*1adf0*/  @!P3 SYNCS.PHASECHK.TRANS64 P3, [R9+URZ+0x38850], R5 ;  /* 0x038850050900b5a7 */ /* 0x000f24000806007f */
[----:B----4-:R-:W-:Y:S05]  /*1ae00*/  @!P3 BRA `(.L_x_8151) ;  /* 0xfffffffc00f0b947 */ /* 0x010fea000383ffff */
[----:B------:R-:W-:Y:S05]  /*1ae10*/  BRA `(.L_x_8150) ;  /* 0xfffffec0009c7947 */ /* 0x000fea000383ffff */
.L_x_8157:
[----:B-1----:R1:W2:Y:S02]  /*1ae20*/  SYNCS.PHASECHK.TRANS64.TRYWAIT P1, [R9+URZ+0x38830], R5 ;  /* 0x03883005090075a7 */ /* 0x0022a4000802017f */
[----:B--2---:R-:W-:Y:S05]  /*1ae30*/  @!P1 NANOSLEEP.SYNCS 0x989680 ;  /* 0x009896800000995d */ /* 0x004fea0003900000 */
[----:B------:R-:W2:Y:S02]  /*1ae40*/  @!P1 SYNCS.PHASECHK.TRANS64 P1, [R9+URZ+0x38830], R5 ;  /* 0x03883005090095a7 */ /* 0x000ea4000802007f */
[----:B--2---:R-:W-:Y:S05]  /*1ae50*/  @!P1 BRA `(.L_x_8157) ;  /* 0xfffffffc00f09947 */ /* 0x004fea000383ffff */
[----:B------:R-:W-:Y:S05]  /*1ae60*/  BRA `(.L_x_8156) ;  /* 0xfffffef000b07947 */ /* 0x000fea000383ffff */
.L_x_8161:
[----:B---3--:R3:W4:Y:S02]  /*1ae70*/  SYNCS.PHASECHK.TRANS64.TRYWAIT P1, [R9+URZ+0x38850], R5 ;  /* 0x03885005090075a7 */ /* 0x008724000802017f */
[----:B----4-:R-:W-:Y:S05]  /*1ae80*/  @!P1 NANOSLEEP.SYNCS 0x989680 ;  /* 0x009896800000995d */ /* 0x010fea0003900000 */
[----:B------:R-:W4:Y:S02]  /*1ae90*/  @!P1 SYNCS.PHASECHK.TRANS64 P1, [R9+URZ+0x38850], R5 ;  /* 0x03885005090095a7 */ /* 0x000f24000802007f */
[----:B----4-:R-:W-:Y:S05]  /*1aea0*/  @!P1 BRA `(.L_x_8161) ;  /* 0xfffffffc00f09947 */ /* 0x010fea000383ffff */
[----:B------:R-:W-:Y:S05]  /*1aeb0*/  BRA `(.L_x_8160) ;  /* 0xfffffef4000c7947 */ /* 0x000fea000383ffff */
.L_x_8202:
        /* <DEDUP_REMOVED lines=11> */
.L_x_8330:
[----:B------:R-:W-:Y:S05]  /*1af70*/  BSYNC B0 ;  /* 0x0000000000007941 */ /* 0x000fea0003800000 */
.L_x_8329:
[----:B------:R-:W-:Y:S05]  /*1af80*/  BRA `(.L_x_8331) ;  /* 0xffffff9000807947 */ /* 0x000fea000383ffff */
.L_x_8204:
[----:B------:R-:W-:Y:S01]  /*1af90*/  BSSY B0, `(.L_x_8332) ;  /* 0x0000006000007945 */ /* 0x000fe20003800000 */
[----:B------:R-:W-:-:S07]  /*1afa0*/  IMAD.MOV.U32 R15, RZ, RZ, -0x1 ;  /* 0xffffffffff0f7424 */ /* 0x000fce00078e00ff */
[----:B0-2---:R-:W-:Y:S05]  /*1afb0*/  WARPSYNC.COLLECTIVE R15, `(.L_x_8333) ;  /* 0x000000000f0c7348 */ /* 0x005fea0003c00000 */
[----:B------:R-:W-:Y:S02]  /*1afc0*/  ELECT P6, UR62, PT ;  /* 0x00000000003e782f */ /* 0x000fe400038c0000 */
[----:B------:R-:W-:Y:S01]  /*1afd0*/  MOV R14, UR62 ;  /* 0x0000003e000e7c02 */ /* 0x000fe20008000f00 */
[----:B0-2---:R-:W-:Y:S10]  /*1afe0*/  ENDCOLLECTIVE ;  /* 0x000000000000791b */ /* 0x005ff40003800000 */
.L_x_8333:
[----:B------:R-:W-:Y:S05]  /*1aff0*/  BSYNC B0 ;  /* 0x0000000000007941 */ /* 0x000fea0003800000 */
.L_x_8332:
[----:B------:R-:W-:Y:S05]  /*1b000*/  BRA `(.L_x_8334) ;  /* 0xffffff9000847947 */ /* 0x000fea000383ffff */
.L_x_8206:
[----:B-1----:R1:W3:Y:S02]  /*1b010*/  SYNCS.PHASECHK.TRANS64.TRYWAIT P0, [R0+URZ+0x38840], R2 ;  /* 0x03884002000075a7 */ /* 0x0022e4000800017f */
[----:B---3--:R-:W-:Y:S05]  /*1b020*/  @!P0 NANOSLEEP.SYNCS 0x989680 ;  /* 0x009896800000895d */ /* 0x008fea0003900000 */
[----:B------:R-:W3:Y:S02]  /*1b030*/  @!P0 SYNCS.PHASECHK.TRANS64 P0, [R0+URZ+0x38840], R2 ;  /* 0x03884002000085a7 */ /* 0x000ee4000800007f */
[----:B---3--:R-:W-:Y:S05]  /*1b040*/  @!P0 BRA `(.L_x_8206) ;  /* 0xfffffffc00f08947 */ /* 0x008fea000383ffff */
[----:B------:R-:W-:Y:S05]  /*1b050*/  BRA `(.L_x_8335) ;  /* 0xffffff9000e87947 */ /* 0x000fea000383ffff */
.L_x_8210:
        /* <DEDUP_REMOVED lines=9> */
.L_x_8336:
[----:B------:R-:W-:Y:S02]  /*1b0f0*/  IMAD.MOV.U32 R13, RZ, RZ, R3 ;  /* 0x000000ffff0d7224 */ /* 0x000fe400078e0003 */
[----:B------:R-:W-:Y:S01]  /*1b100*/  IMAD.MOV.U32 R4, RZ, RZ, R14 ;  /* 0x000000ffff047224 */ /* 0x000fe200078e000e */
[----:B------:R-:W-:-:S07]  /*1b110*/  LOP3.LUT R6, R6, 0x7f, RZ, 0xc0, !PT ;  /* 0x0000007f06067812 */ /* 0x000fce00078ec0ff */
[----:B------:R-:W-:Y:S05]  /*1b120*/  WARPSYNC.COLLECTIVE R15, `(.L_x_8337) ;  /* 0x000000000f087348 */ /* 0x000fea0003c00000 */
[----:B------:R0:W1:Y:S02]  /*1b130*/  SHFL.IDX P6, R14, R13, R12, R11 ;  /* 0x0000000c0d0e7389 */ /* 0x00006400000c000b */
[----:B01----:R-:W-:Y:S01]  /*1b140*/  ENDCOLLECTIVE ;  /* 0x000000000000791b */ /* 0x003fe20003800000 */
.L_x_8337:
        /* <DEDUP_REMOVED lines=9> */
.L_x_8338:
[----:B------:R-:W-:Y:S02]  /*1b1e0*/  IMAD.MOV.U32 R13, RZ, RZ, R3 ;  /* 0x000000ffff0d7224 */ /* 0x000fe400078e0003 */
[----:B------:R-:W-:-:S07]  /*1b1f0*/  IMAD.MOV.U32 R6, RZ, RZ, R14 ;  /* 0x000000ffff067224 */ /* 0x000fce00078e000e */
[----:B------:R-:W-:Y:S05]  /*1b200*/  WARPSYNC.COLLECTIVE R15, `(.L_x_8339) ;  /* 0x000000000f087348 */ /* 0x000fea0003c00000 */
[----:B------:R0:W1:Y:S02]  /*1b210*/  SHFL.IDX P6, R14, R13, R12, R11 ;  /* 0x0000000c0d0e7389 */ /* 0x00006400000c000b */
[----:B01----:R-:W-:Y:S01]  /*1b220*/  ENDCOLLECTIVE ;  /* 0x000000000000791b */ /* 0x003fe20003800000 */
.L_x_8339:
        /* <DEDUP_REMOVED lines=22> */
.L_x_8340:
        /* <DEDUP_REMOVED lines=10> */
.L_x_8341:
        /* <DEDUP_REMOVED lines=11> */
.L_x_8342:
        /* <DEDUP_REMOVED lines=14> */
.L_x_8343:
[----:B------:R-:W-:Y:S01]  /*1b5c0*/  IMAD.MOV.U32 R3, RZ, RZ, R14 ;  /* 0x000000ffff037224 */ /* 0x000fe200078e000e */
[----:B------:R-:W-:Y:S06]  /*1b5d0*/  BRA `(.L_x_8344) ;  /* 0xffffff9800247947 */ /* 0x000fec000383ffff */
.L_x_8214:
        /* <DEDUP_REMOVED lines=26> */
.L_x_8346:
[----:B------:R-:W-:Y:S05]  /*1b780*/  BSYNC B0 ;  /* 0x0000000000007941 */ /* 0x000fea0003800000 */
.L_x_8345:
        /* <DEDUP_REMOVED lines=13> */
.L_x_8347:
        /* <DEDUP_REMOVED lines=41> */
.L_x_8348:
        /* <DEDUP_REMOVED lines=16> */
.L_x_8349:
        /* <DEDUP_REMOVED lines=29> */
.L_x_8350:
        /* <DEDUP_REMOVED lines=12> */
.L_x_8351:
        /* <DEDUP_REMOVED lines=34> */
.L_x_8352:
[----:B------:R-:W-:Y:S02]  /*1c0a0*/  IMAD.MOV.U32 R13, RZ, RZ, R0 ;  /* 0x000000ffff0d7224 */ /* 0x000fe400078e0000 */
[----:B------:R-:W-:-:S07]  /*1c0b0*/  IMAD.MOV.U32 R4, RZ, RZ, R14 ;  /* 0x000000ffff047224 */ /* 0x000fce00078e000e */
[----:B------:R-:W-:Y:S05]  /*1c0c0*/  WARPSYNC.COLLECTIVE R15, `(.L_x_8353) ;  /* 0x000000000f087348 */ /* 0x000fea0003c00000 */
[----:B------:R0:W1:Y:S02]  /*1c0d0*/  SHFL.IDX P6, R14, R13, R12, R11 ;  /* 0x0000000c0d0e7389 */ /* 0x00006400000c000b */
[----:B01----:R-:W-:Y:S01]  /*1c0e0*/  ENDCOLLECTIVE ;  /* 0x000000000000791b */ /* 0x003fe20003800000 */
.L_x_8353:
[----:B------:R-:W-:Y:S01]  /*1c0f0*/  IMAD.MOV.U32 R0, RZ, RZ, R14 ;  /* 0x000000ffff007224 */ /* 0x000fe200078e000e */
[----:B------:R-:W-:Y:S06]  /*1c100*/  BRA `(.L_x_8354) ;  /* 0xffffff9800fc7947 */ /* 0x000fec000383ffff */
.L_x_8219:
[----:B0-----:R0:W2:Y:S02]  /*1c110*/  SYNCS.PHASECHK.TRANS64.TRYWAIT P0, [R18+URZ+0x38820], R0 ;  /* 0x03882000120075a7 */ /* 0x0010a4000800017f */
[----:B--2---:R-:W-:Y:S05]  /*1c120*/  @!P0 NANOSLEEP.SYNCS 0x989680 ;  /* 0x009896800000895d */ /* 0x004fea0003900000 */
[----:B------:R-:W2:Y:S02]  /*1c130*/  @!P0 SYNCS.PHASECHK.TRANS64 P0, [R18+URZ+0x38820], R0 ;  /* 0x03882000120085a7 */ /* 0x000ea4000800007f */
[----:B--2---:R-:W-:Y:S05]  /*1c140*/  @!P0 BRA `(.L_x_8219) ;  /* 0xfffffffc00f08947 */ /* 0x004fea000383ffff */
[----:B------:R-:W-:Y:S05]  /*1c150*/  BRA `(.L_x_8355) ;  /* 0xffffff9c00b47947 */ /* 0x000fea000383ffff */
.L_x_8223:
[----:B0-----:R0:W1:Y:S02]  /*1c160*/  SYNCS.PHASECHK.TRANS64.TRYWAIT P0, [R0+URZ+0x38860], R2 ;  /* 0x03886002000075a7 */ /* 0x001064000800017f */
[----:B-1----:R-:W-:Y:S05]  /*1c170*/  @!P0 NANOSLEEP.SYNCS 0x989680 ;  /* 0x009896800000895d */ /* 0x002fea0003900000 */
[----:B------:R-:W1:Y:S02]  /*1c180*/  @!P0 SYNCS.PHASECHK.TRANS64 P0, [R0+URZ+0x38860], R2 ;  /* 0x03886002000085a7 */ /* 0x000e64000800007f */
[----:B-1----:R-:W-:Y:S05]  /*1c190*/  @!P0 BRA `(.L_x_8223) ;  /* 0xfffffffc00f08947 */ /* 0x002fea000383ffff */
[----:B------:R-:W-:Y:S05]  /*1c1a0*/  BRA `(.L_x_8356) ;  /* 0xffffff9c00d87947 */ /* 0x000fea000383ffff */
.L_x_8242:
[----:B--2---:R2:W3:Y:S02]  /*1c1b0*/  SYNCS.PHASECHK.TRANS64.TRYWAIT P0, [R3+URZ+0x38840], R2 ;  /* 0x03884002030075a7 */ /* 0x0044e4000800017f */
[----:B---3--:R-:W-:Y:S05]  /*1c1c0*/  @!P0 NANOSLEEP.SYNCS 0x989680 ;  /* 0x009896800000895d */ /* 0x008fea0003900000 */
[----:B------:R-:W3:Y:S02]  /*1c1d0*/  @!P0 SYNCS.PHASECHK.TRANS64 P0, [R3+URZ+0x38840], R2 ;  /* 0x03884002030085a7 */ /* 0x000ee4000800007f */
[----:B---3--:R-:W-:Y:S05]  /*1c1e0*/  @!P0 BRA `(.L_x_8242) ;  /* 0xfffffffc00f08947 */ /* 0x008fea000383ffff */
[----:B------:R-:W-:Y:S05]  /*1c1f0*/  BRA `(.L_x_8357) ;  /* 0xffffffa800f07947 */ /* 0x000fea000383ffff */
.L_x_8247:
[----:B0-----:R0:W1:Y:S02]  /*1c200*/  SYNCS.PHASECHK.TRANS64.TRYWAIT P0, [R3+URZ+0x38860], R2 ;  /* 0x03886002030075a7 */ /* 0x001064000800017f */
[----:B-1----:R-:W-:Y:S05]  /*1c210*/  @!P0 NANOSLEEP.SYNCS 0x989680 ;  /* 0x009896800000895d */ /* 0x002fea0003900000 */
[----:B------:R-:W1:Y:S02]  /*1c220*/  @!P0 SYNCS.PHASECHK.TRANS64 P0, [R3+URZ+0x38860], R2 ;  /* 0x03886002030085a7 */ /* 0x000e64000800007f */
[----:B-1----:R-:W-:Y:S05]  /*1c230*/  @!P0 BRA `(.L_x_8247) ;  /* 0xfffffffc00f08947 */ /* 0x002fea000383ffff */
[----:B------:R-:W-:Y:S05]  /*1c240*/  BRA `(.L_x_8358) ;  /* 0xffffffac00707947 */ /* 0x000fea000383ffff */
.L_x_8262:
[----:B-1----:R1:W2:Y:S02]  /*1c250*/  SYNCS.PHASECHK.TRANS64.TRYWAIT P0, [R4+URZ+0x38840], R2 ;  /* 0x03884002040075a7 */ /* 0x0022a4000800017f */
[----:B--2---:R-:W-:Y:S05]  /*1c260*/  @!P0 NANOSLEEP.SYNCS 0x989680 ;  /* 0x009896800000895d */ /* 0x004fea0003900000 */
[----:B------:R-:W2:Y:S02]  /*1c270*/  @!P0 SYNCS.PHASECHK.TRANS64 P0, [R4+URZ+0x38840], R2 ;  /* 0x03884002040085a7 */ /* 0x000ea4000800007f */
[----:B--2---:R-:W-:Y:S05]  /*1c280*/  @!P0 BRA `(.L_x_8262) ;  /* 0xfffffffc00f08947 */ /* 0x004fea000383ffff */
[----:B------:R-:W-:Y:S05]  /*1c290*/  BRA `(.L_x_8359) ;  /* 0xffffffb800507947 */ /* 0x000fea000383ffff */
.L_x_8267:
[----:B0-----:R0:W2:Y:S02]  /*1c2a0*/  SYNCS.PHASECHK.TRANS64.TRYWAIT P0, [R4+URZ+0x38860], R2 ;  /* 0x03886002040075a7 */ /* 0x0010a4000800017f */
[----:B--2---:R-:W-:Y:S05]  /*1c2b0*/  @!P0 NANOSLEEP.SYNCS 0x989680 ;  /* 0x009896800000895d */ /* 0x004fea0003900000 */
[----:B------:R-:W2:Y:S02]  /*1c2c0*/  @!P0 SYNCS.PHASECHK.TRANS64 P0, [R4+URZ+0x38860], R2 ;  /* 0x03886002040085a7 */ /* 0x000ea4000800007f */
[----:B--2---:R-:W-:Y:S05]  /*1c2d0*/  @!P0 BRA `(.L_x_8267) ;  /* 0xfffffffc00f08947 */ /* 0x004fea000383ffff */
[----:B------:R-:W-:Y:S05]  /*1c2e0*/  BRA `(.L_x_8360) ;  /* 0xffffffb800cc7947 */ /* 0x000fea000383ffff */
.L_x_8282:
[----:B-1----:R1:W2:Y:S02]  /*1c2f0*/  SYNCS.PHASECHK.TRANS64.TRYWAIT P0, [R4+URZ+0x38840], R2 ;  /* 0x03884002040075a7 */ /* 0x0022a4000800017f */
[----:B--2---:R-:W-:Y:S05]  /*1c300*/  @!P0 NANOSLEEP.SYNCS 0x989680 ;  /* 0x009896800000895d */ /* 0x004fea0003900000 */
[----:B------:R-:W2:Y:S02]  /*1c310*/  @!P0 SYNCS.PHASECHK.TRANS64 P0, [R4+URZ+0x38840], R2 ;  /* 0x03884002040085a7 */ /* 0x000ea4000800007f */
[----:B--2---:R-:W-:Y:S05]  /*1c320*/  @!P0 BRA `(.L_x_8282) ;  /* 0xfffffffc00f08947 */ /* 0x004fea000383ffff */
[----:B------:R-:W-:Y:S05]  /*1c330*/  BRA `(.L_x_8361) ;  /* 0xffffffc4008c7947 */ /* 0x000fea000383ffff */
.L_x_8287:
[----:B0-----:R0:W2:Y:S02]  /*1c340*/  SYNCS.PHASECHK.TRANS64.TRYWAIT P0, [R4+URZ+0x38860], R2 ;  /* 0x03886002040075a7 */ /* 0x0010a4000800017f */
[----:B--2---:R-:W-:Y:S05]  /*1c350*/  @!P0 NANOSLEEP.SYNCS 0x989680 ;  /* 0x009896800000895d */ /* 0x004fea0003900000 */
[----:B------:R-:W2:Y:S02]  /*1c360*/  @!P0 SYNCS.PHASECHK.TRANS64 P0, [R4+URZ+0x38860], R2 ;  /* 0x03886002040085a7 */ /* 0x000ea4000800007f */
[----:B--2---:R-:W-:Y:S05]  /*1c370*/  @!P0 BRA `(.L_x_8287) ;  /* 0xfffffffc00f08947 */ /* 0x004fea000383ffff */
[----:B------:R-:W-:Y:S05]  /*1c380*/  BRA `(.L_x_8362) ;  /* 0xffffffc8000c7947 */ /* 0x000fea000383ffff */
.L_x_8303:
[----:B-1----:R-:W4:Y:S01]  /*1c390*/  LDL R3, [R1] ;  /* 0x0000000001037983 */ /* 0x002f220000100800 */
        /* <DEDUP_REMOVED lines=8> */
.L_x_8364:
[----:B------:R-:W-:Y:S05]  /*1c420*/  BSYNC B0 ;  /* 0x0000000000007941 */ /* 0x000fea0003800000 */
.L_x_8363:
        /* <DEDUP_REMOVED lines=9> */
.L_x_8365:
        /* <DEDUP_REMOVED lines=25> */
.L_x_8366:
        /* <DEDUP_REMOVED lines=8> */
.L_x_8367:
        /* <DEDUP_REMOVED lines=8> */
.L_x_8368:
        /* <DEDUP_REMOVED lines=8> */
.L_x_8369:
        /* <DEDUP_REMOVED lines=8> */
.L_x_8370:
        /* <DEDUP_REMOVED lines=9> */
.L_x_8371:
[----:B------:R-:W-:Y:S01]  /*1c8e0*/  IMAD.MOV.U32 R10, RZ, RZ, R14 ;  /* 0x000000ffff0a7224 */ /* 0x000fe200078e000e */
[----:B------:R-:W-:Y:S06]  /*1c8f0*/  BRA `(.L_x_8372) ;  /* 0xffffffd0004c7947 */ /* 0x000fec000383ffff */
.L_x_8306:
        /* <DEDUP_REMOVED lines=8> */
.L_x_8374:
[----:B------:R-:W-:Y:S05]  /*1c980*/  BSYNC B0 ;  /* 0x0000000000007941 */ /* 0x000fea0003800000 */
.L_x_8373:
        /* <DEDUP_REMOVED lines=10> */
.L_x_8375:
        /* <DEDUP_REMOVED lines=8> */
.L_x_8376:
        /* <DEDUP_REMOVED lines=8> */
.L_x_8377:
        /* <DEDUP_REMOVED lines=8> */
.L_x_8378:
        /* <DEDUP_REMOVED lines=9> */
.L_x_8379:
[----:B------:R-:W-:Y:S01]  /*1cc40*/  IMAD.MOV.U32 R10, RZ, RZ, R14 ;  /* 0x000000ffff0a7224 */ /* 0x000fe200078e000e */
[----:B------:R-:W-:Y:S06]  /*1cc50*/  BRA `(.L_x_8380) ;  /* 0xffffffd000207947 */ /* 0x000fec000383ffff */
.L_x_8308:
[----:B------:R-:W-:Y:S01]  /*1cc60*/  BSSY B0, `(.L_x_8381) ;  /* 0x0000006000007945 */ /* 0x000fe20003800000 */
[----:B------:R-:W-:Y:S01]  /*1cc70*/  PLOP3.LUT P6, PT, P6, PT, PT, 0x8, 0x0 ;  /* 0x000000000000781c */ /* 0x000fe200037ce170 */
[----:B------:R-:W-:-:S12]  /*1cc80*/  IMAD.MOV.U32 R15, RZ, RZ, -0x1 ;  /* 0xffffffffff0f7424 */ /* 0x000fd800078e00ff */
[----:B0-----:R-:W-:Y:S05]  /*1cc90*/  WARPSYNC.COLLECTIVE R15, `(.L_x_8382) ;  /* 0x000000000f087348 */ /* 0x001fea0003c00000 */
[----:B------:R-:W-:Y:S01]  /*1cca0*/  VOTE.ANY R14, PT, P6 ;  /* 0x00000000000e7806 */ /* 0x000fe200030e0100 */
[----:B0-----:R-:W-:Y:S06]  /*1ccb0*/  ENDCOLLECTIVE ;  /* 0x000000000000791b */ /* 0x001fec0003800000 */
.L_x_8382:
[----:B------:R-:W-:Y:S05]  /*1ccc0*/  BSYNC B0 ;  /* 0x0000000000007941 */ /* 0x000fea0003800000 */
.L_x_8381:
        /* <DEDUP_REMOVED lines=10> */
.L_x_8383:
[----:B------:R-:W-:Y:S02]  /*1cd70*/  IMAD.MOV.U32 R13, RZ, RZ, R7 ;  /* 0x000000ffff0d7224 */ /* 0x000fe400078e0007 */
[----:B------:R-:W-:-:S07]  /*1cd80*/  IMAD.MOV.U32 R4, RZ, RZ, R14 ;  /* 0x000000ffff047224 */ /* 0x000fce00078e000e */
[----:B------:R-:W-:Y:S05]  /*1cd90*/  WARPSYNC.COLLECTIVE R15, `(.L_x_8384) ;  /* 0x000000000f087348 */ /* 0x000fea0003c00000 */
[----:B------:R0:W1:Y:S02]  /*1cda0*/  SHFL.IDX P6, R14, R13, R12, R11 ;  /* 0x0000000c0d0e7389 */ /* 0x00006400000c000b */
[----:B01----:R-:W-:Y:S01]  /*1cdb0*/  ENDCOLLECTIVE ;  /* 0x000000000000791b */ /* 0x003fe20003800000 */
.L_x_8384:
[----:B------:R-:W-:Y:S02]  /*1cdc0*/  IMAD.MOV.U32 R7, RZ, RZ, R14 ;  /* 0x000000ffff077224 */ /* 0x000fe400078e000e */
[----:B------:R-:W-:-:S05]  /*1cdd0*/  IMAD.IADD R5, R9, 0x1, R16 ;  /* 0x0000000109057824 */ /* 0x000fca00078e0210 */
[----:B------:R0:W-:Y:S01]  /*1cde0*/  STL [R1+0xc], R5 ;  /* 0x00000c0501007387 */ /* 0x0001e20000100800 */
[----:B------:R-:W-:Y:S05]  /*1cdf0*/  BRA `(.L_x_8385) ;  /* 0xffffffd000007947 */ /* 0x000fea000383ffff */
.L_x_8310:
        /* <DEDUP_REMOVED lines=8> */
.L_x_8387:
[----:B------:R-:W-:Y:S05]  /*1ce80*/  BSYNC B0 ;  /* 0x0000000000007941 */ /* 0x000fea0003800000 */
.L_x_8386:
[----:B------:R-:W-:Y:S01]  /*1ce90*/  IMAD.MOV.U32 R2, RZ, RZ, R14 ;  /* 0x000000ffff027224 */ /* 0x000fe200078e000e */
[----:B------:R-:W-:Y:S06]  /*1cea0*/  BRA `(.L_x_8388) ;  /* 0xffffffcc00ec7947 */ /* 0x000fec000383ffff */
.L_x_8316:
[----:B0-----:R0:W1:Y:S02]  /*1ceb0*/  SYNCS.PHASECHK.TRANS64.TRYWAIT P0, [R0+URZ+0x38820], R3 ;  /* 0x03882003000075a7 */ /* 0x001064000800017f */
[----:B-1----:R-:W-:Y:S05]  /*1cec0*/  @!P0 NANOSLEEP.SYNCS 0x989680 ;  /* 0x009896800000895d */ /* 0x002fea0003900000 */
[----:B------:R-:W1:Y:S02]  /*1ced0*/  @!P0 SYNCS.PHASECHK.TRANS64 P0, [R0+URZ+0x38820], R3 ;  /* 0x03882003000085a7 */ /* 0x000e64000800007f */
[----:B-1----:R-:W-:Y:S05]  /*1cee0*/  @!P0 BRA `(.L_x_8316) ;  /* 0xfffffffc00f08947 */ /* 0x002fea000383ffff */
[----:B------:R-:W-:Y:S05]  /*1cef0*/  BRA `(.L_x_8389) ;  /* 0xffffffd8008c7947 */ /* 0x000fea000383ffff */
.L_x_8317:
        /* <DEDUP_REMOVED lines=11> */
.L_x_8391:
[----:B------:R-:W-:Y:S05]  /*1cfb0*/  BSYNC B0 ;  /* 0x0000000000007941 */ /* 0x000fea0003800000 */
.L_x_8390:
[----:B------:R-:W-:Y:S05]  /*1cfc0*/  BRA `(.L_x_8392) ;  /* 0xffffffd800747947 */ /* 0x000fea000383ffff */
.L_x_8320:
[----:B------:R-:W-:Y:S01]  /*1cfd0*/  BSSY B1, `(.L_x_8393) ;  /* 0x0000006000017945 */ /* 0x000fe20003800000 */
[----:B------:R-:W-:-:S07]  /*1cfe0*/  IMAD.MOV.U32 R15, RZ, RZ, -0x1 ;  /* 0xffffffffff0f7424 */ /* 0x000fce00078e00ff */
[----:B01----:R-:W-:Y:S05]  /*1cff0*/  WARPSYNC.COLLECTIVE R15, `(.L_x_8394) ;  /* 0x000000000f0c7348 */ /* 0x003fea0003c00000 */
[----:B------:R-:W-:Y:S02]  /*1d000*/  ELECT P6, UR62, PT ;  /* 0x00000000003e782f */ /* 0x000fe400038c0000 */
[----:B------:R-:W-:Y:S01]  /*1d010*/  MOV R14, UR62 ;  /* 0x0000003e000e7c02 */ /* 0x000fe20008000f00 */
[----:B01----:R-:W-:Y:S10]  /*1d020*/  ENDCOLLECTIVE ;  /* 0x000000000000791b */ /* 0x003ff40003800000 */
.L_x_8394:
[----:B------:R-:W-:Y:S05]  /*1d030*/  BSYNC B1 ;  /* 0x0000000000017941 */ /* 0x000fea0003800000 */
.L_x_8393:
[----:B------:R-:W-:Y:S05]  /*1d040*/  BRA `(.L_x_8395) ;  /* 0xffffffd8006c7947 */ /* 0x000fea000383ffff */
.L_x_8322:
[----:B0-----:R0:W1:Y:S02]  /*1d050*/  SYNCS.PHASECHK.TRANS64.TRYWAIT P0, [R6+URZ], R5 ;  /* 0x00000005060075a7 */ /* 0x001064000800017f */
[----:B-1----:R-:W-:Y:S05]  /*1d060*/  @!P0 NANOSLEEP.SYNCS 0x989680 ;  /* 0x009896800000895d */ /* 0x002fea0003900000 */
[----:B------:R-:W1:Y:S02]  /*1d070*/  @!P0 SYNCS.PHASECHK.TRANS64 P0, [R6+URZ], R5 ;  /* 0x00000005060085a7 */ /* 0x000e64000800007f */
[----:B-1----:R-:W-:Y:S05]  /*1d080*/  @!P0 BRA `(.L_x_8322) ;  /* 0xfffffffc00f08947 */ /* 0x002fea000383ffff */
[----:B------:R-:W-:Y:S05]  /*1d090*/  BRA `(.L_x_8396) ;  /* 0xffffffd800a87947 */ /* 0x000fea000383ffff */
.L_x_8323:
[----:B-1----:R1:W2:Y:S02]  /*1d0a0*/  SYNCS.PHASECHK.TRANS64.TRYWAIT P0, [R7+URZ], R2 ;  /* 0x00000002070075a7 */ /* 0x0022a4000800017f */
[----:B--2---:R-:W-:Y:S05]  /*1d0b0*/  @!P0 NANOSLEEP.SYNCS 0x989680 ;  /* 0x009896800000895d */ /* 0x004fea0003900000 */
[----:B------:R-:W2:Y:S02]  /*1d0c0*/  @!P0 SYNCS.PHASECHK.TRANS64 P0, [R7+URZ], R2 ;  /* 0x00000002070085a7 */ /* 0x000ea4000800007f */
[----:B--2---:R-:W-:Y:S05]  /*1d0d0*/  @!P0 BRA `(.L_x_8323) ;  /* 0xfffffffc00f08947 */ /* 0x004fea000383ffff */
[----:B------:R-:W-:Y:S05]  /*1d0e0*/  BRA `(.L_x_8397) ;  /* 0xffffffd8009c7947 */ /* 0x000fea000383ffff */
.L_x_8325:
[----:B--2---:R2:W3:Y:S02]  /*1d0f0*/  SYNCS.PHASECHK.TRANS64.TRYWAIT P0, [R4+URZ], R5 ;  /* 0x00000005040075a7 */ /* 0x0044e4000800017f */
[----:B---3--:R-:W-:Y:S05]  /*1d100*/  @!P0 NANOSLEEP.SYNCS 0x989680 ;  /* 0x009896800000895d */ /* 0x008fea0003900000 */
[----:B------:R-:W3:Y:S02]  /*1d110*/  @!P0 SYNCS.PHASECHK.TRANS64 P0, [R4+URZ], R5 ;  /* 0x00000005040085a7 */ /* 0x000ee4000800007f */
[----:B---3--:R-:W-:Y:S05]  /*1d120*/  @!P0 BRA `(.L_x_8325) ;  /* 0xfffffffc00f08947 */ /* 0x008fea000383ffff */
[----:B------:R-:W-:Y:S05]  /*1d130*/  BRA `(.L_x_8398) ;  /* 0xffffffd800a47947 */ /* 0x000fea000383ffff */
.L_x_8399:
        /* <DEDUP_REMOVED lines=12> */
.L_x_15012:


//--------------------- .text._ZN7cutlass13device_kernelIN5flash11enable_sm90INS1_16FlashAttnFwdSm90INS1_25CollectiveMainloopFwdSm90ILi2EN4cute5tupleIJNS5_1CILi1EEES8_S8_EEENS6_IJNS7_ILi64EEESA_SA_EEELi512ENS_10bfloat16_tEfNS_4arch4Sm90ELb1ELb0ELb0ELb1ELb0ELb1ELb1ELb0ELb0ELb1ELb1ELb0EEENS1_21CollectiveEpilogueFwdINS6_IJSA_NS7_ILi512EEESA_EEES9_SC_SE_Li256ELb1ELb1ELb1ELb0EEENS1_36VarlenDynamicPersistentTileSchedulerILi64ELi64ELi256ELi128ELb1ELb1ELb1ELb1ELb1ELb1EEEEEEEEEvNT_6ParamsE --------------------------
	.section	.text._ZN7cutlass13device_kernelIN5flash11enable_sm90INS1_16FlashAttnFwdSm90INS1_25CollectiveMainloopFwdSm90ILi2EN4cute5tupleIJNS5_1CILi1EEES8_S8_EEENS6_IJNS7_ILi64EEESA_SA_EEELi512ENS_10bfloat16_tEfNS_4arch4Sm90ELb1ELb0ELb0ELb1ELb0ELb1ELb1ELb0ELb0ELb1ELb1ELb0EEENS1_21CollectiveEpilogueFwdINS6_IJSA_NS7_ILi512EEESA_EEES9_SC_SE_Li256ELb1ELb1ELb1ELb0EEENS1_36VarlenDynamicPersistentTileSchedulerILi64ELi64ELi256ELi128ELb1ELb1ELb1ELb1ELb1ELb1EEEEEEEEEvNT_6ParamsE,"ax",@progbits
	.align	128
.text._ZN7cutlass13device_kernelIN5flash11enable_sm90INS1_16FlashAttnFwdSm90INS1_25CollectiveMainloopFwdSm90ILi2EN4cute5tupleIJNS5_1CILi1EEES8_S8_EEENS6_IJNS7_ILi64EEESA_SA_EEELi512ENS_10bfloat16_tEfNS_4arch4Sm90ELb1ELb0ELb0ELb1ELb0ELb1ELb1ELb0ELb0ELb1ELb1ELb0EEENS1_21CollectiveEpilogueFwdINS6_IJSA_NS7_ILi512EEESA_EEES9_SC_SE_Li256ELb1ELb1ELb1ELb0EEENS1_36VarlenDynamicPersistentTileSchedulerILi64ELi64ELi256ELi128ELb1ELb1ELb1ELb1ELb1ELb1EEEEEEEEEvNT_6ParamsE:
        .type           _ZN7cutlass13device_kernelIN5flash11enable_sm90INS1_16FlashAttnFwdSm90INS1_25CollectiveMainloopFwdSm90ILi2EN4cute5tupleIJNS5_1CILi1EEES8_S8_EEENS6_IJNS7_ILi64EEESA_SA_EEELi512ENS_10bfloat16_tEfNS_4arch4Sm90ELb1ELb0ELb0ELb1ELb0ELb1ELb1ELb0ELb0ELb1ELb1ELb0EEENS1_21CollectiveEpilogueFwdINS6_IJSA_NS7_ILi512EEESA_EEES9_SC_SE_Li256ELb1ELb1ELb1ELb0EEENS1_36VarlenDynamicPersistentTileSchedulerILi64ELi64ELi256ELi128ELb1ELb1ELb1ELb1ELb1ELb1EEEEEEEEEvNT_6ParamsE,@function
        .size           _ZN7cutlass13device_kernelIN5flash11enable_sm90INS1_16FlashAttnFwdSm90INS1_25CollectiveMainloopFwdSm90ILi2EN4cute5tupleIJNS5_1CILi1EEES8_S8_EEENS6_IJNS7_ILi64EEESA_SA_EEELi512ENS_10bfloat16_tEfNS_4arch4Sm90ELb1ELb0ELb0ELb1ELb0ELb1ELb1ELb0ELb0ELb1ELb1ELb0EEENS1_21CollectiveEpilogueFwdINS6_IJSA_NS7_ILi512EEESA_EEES9_SC_SE_Li256ELb1ELb1ELb1ELb0EEENS1_36VarlenDynamicPersistentTileSchedulerILi64ELi64ELi256ELi128ELb1ELb1ELb1ELb1ELb1ELb1EEEEEEEEEvNT_6ParamsE,(.L_x_15013 - _ZN7cutlass13device_kernelIN5flash11enable_sm90INS1_16FlashAttnFwdSm90INS1_25CollectiveMainloopFwdSm90ILi2EN4cute5tupleIJNS5_1CILi1EEES8_S8_EEENS6_IJNS7_ILi64EEESA_SA_EEELi512ENS_10bfloat16_tEfNS_4arch4Sm90ELb1ELb0ELb0ELb1ELb0ELb1ELb1ELb0ELb0ELb1ELb1ELb0EEENS1_21CollectiveEpilogueFwdINS6_IJSA_NS7_ILi512EEESA_EEES9_SC_SE_Li256ELb1ELb1ELb1ELb0EEENS1_36VarlenDynamicPersistentTileSchedulerILi64ELi64ELi256ELi128ELb1ELb1ELb1ELb1ELb1ELb1EEEEEEEEEvNT_6ParamsE)
        .other          _ZN7cutlass13device_kernelIN5flash11enable_sm90INS1_16FlashAttnFwdSm90INS1_25CollectiveMainloopFwdSm90ILi2EN4cute5tupleIJNS5_1CILi1EEES8_S8_EEENS6_IJNS7_ILi64EEESA_SA_EEELi512ENS_10bfloat16_tEfNS_4arch4Sm90ELb1ELb0ELb0ELb1ELb0ELb1ELb1ELb0ELb0ELb1ELb1ELb0EEENS1_21CollectiveEpilogueFwdINS6_IJSA_NS7_ILi512EEESA_EEES9_SC_SE_Li256ELb1ELb1ELb1ELb0EEENS1_36VarlenDynamicPersistentTileSchedulerILi64ELi64ELi256ELi128ELb1ELb1ELb1ELb1ELb1ELb1EEEEEEEEEvNT_6ParamsE,@"STO_CUDA_ENTRY STV_DEFAULT"
_ZN7cutlass13device_kernelIN5flash11enable_sm90INS1_16FlashAttnFwdSm90INS1_25CollectiveMainloopFwdSm90ILi2EN4cute5tupleIJNS5_1CILi1EEES8_S8_EEENS6_IJNS7_ILi64EEESA_SA_EEELi512ENS_10bfloat16_tEfNS_4arch4Sm90ELb1ELb0ELb0ELb1ELb0ELb1ELb1ELb0ELb0ELb1ELb1ELb0EEENS1_21CollectiveEpilogueFwdINS6_IJSA_NS7_ILi512EEESA_EEES9_SC_SE_Li256ELb1ELb1ELb1ELb0EEENS1_36VarlenDynamicPersistentTileSchedulerILi64ELi64ELi256ELi128ELb1ELb1ELb1ELb1ELb1ELb1EEEEEEEEEvNT_6ParamsE:
        /* <DEDUP_REMOVED lines=24> */
.L_x_8401:
[----:B------:R-:W-:Y:S05]  /*0180*/  BSYNC B0 ;  /* 0x0000000000007941 */ /* 0x000fea0003800000 */
.L_x_8400:
        /* <DEDUP_REMOVED lines=39> */
.L_x_8402:
        /* <DEDUP_REMOVED lines=22> */
.L_x_8403:
        /* <DEDUP_REMOVED lines=18> */
.L_x_8404:
        /* <DEDUP_REMOVED lines=22> */
.L_x_8405:
        /* <DEDUP_REMOVED lines=22> */
.L_x_8406:
        /* <DEDUP_REMOVED lines=8> */
.L_x_8409:
        /* <DEDUP_REMOVED lines=34> */
[----:B------:R-:W-:Y:S01]  /*0be0*/  SHF.R.S32.HI R5, RZ, 0x1f, R5 ;  /* 0x0000001fff057819 */ /* 0x000fe20000011405 */
[C---:B------:R-:W-:Y:S01]  /*0bf0*/  IMAD.IADD R15, R6.reuse, 0x1, -R15 ;  /* 0x00000001060f7824 */ /* 0x040fe200078e0a0f */
[----:B------:R-:W-:Y:S01]  /*0c00*/  SHF.R.S32.HI R7, RZ, 0x4, R4 ;  /* 0x00000004ff077819 */ /* 0x000fe20000011404 */
[----:B------:R-:W-:Y:S01]  /*0c10*/  IMAD.IADD R3, R6, 0x1, -R3 ;  /* 0x0000000106037824 */ /* 0x000fe200078e0a03 */
[----:B------:R-:W-:Y:S01]  /*0c20*/  LOP3.LUT R9, R0, 0xffffff80, RZ, 0xc0, !PT ;  /* 0xffffff8000097812 */ /* 0x000fe200078ec0ff */
[----:B------:R-:W-:Y:S01]  /*0c30*/  IMAD.SHL.U32 R187, R15, 0x8, RZ ;  /* 0x000000080fbb7824 */ /* 0x000fe200078e00ff */
[----:B------:R-:W-:Y:S02]  /*0c40*/  LEA.HI R5, R5, R214, RZ, 0x2 ;  /* 0x000000d605057211 */ /* 0x000fe400078f10ff */
[----:B------:R-:W-:Y:S01]  /*0c50*/  LEA.HI R4, R4, R7, RZ, 0x1 ;  /* 0x0000000704047211 */ /* 0x000fe200078f08ff */
[C---:B------:R-:W-:Y:S01]  /*0c60*/  IMAD.IADD R9, R6.reuse, 0x1, -R9 ;  /* 0x0000000106097824 */ /* 0x040fe200078e0a09 */
        /* <DEDUP_REMOVED lines=18> */
[C---:B------:R-:W-:Y:S01]  /*0d90*/  LOP3.LUT R12, R10.reuse, 0xfffffff8, RZ, 0xc0, !PT ;  /* 0xfffffff80a0c7812 */ /* 0x040fe200078ec0ff */
        /* <DEDUP_REMOVED lines=31> */
[----:B------:R-:W-:Y:S01]  /*0f90*/  SHF.R.U32.HI R20, RZ, 0x3, R7 ;  /* 0x00000003ff147819 */ /* 0x000fe20000011607 */
[----:B------:R-:W-:Y:S01]  /*0fa0*/  IMAD R3, R214, 0x400, R3 ;  /* 0x00000400d6037824 */ /* 0x000fe200078e0203 */
[----:B------:R-:W-:-:S02]  /*0fb0*/  LOP3.LUT R7, R7, 0x38, R16, 0xf8, !PT ;  /* 0x0000003807077812 */ /* 0x000fc400078ef810 */
[----:B------:R-:W-:Y:S01]  /*0fc0*/  LOP3.LUT R0, R0, 0xfffffe, RZ, 0xc0, !PT ;  /* 0x00fffffe00007812 */ /* 0x000fe200078ec0ff */
[----:B------:R-:W-:Y:S01]  /*0fd0*/  IMAD.IADD R3, R3, 0x1, R4 ;  /* 0x0000000103037824 */ /* 0x000fe200078e0204 */
[----:B0-----:R-:W-:Y:S02]  /*0fe0*/  LOP3.LUT R8, R9, 0xfffffe00, RZ, 0xc0, !PT ;  /* 0xfffffe0009087812 */ /* 0x001fe400078ec0ff */
[----:B------:R-:W-:Y:S01]  /*0ff0*/  SHF.R.S32.HI R4, RZ, 0x1f, R13 ;  /* 0x0000001fff047819 */ /* 0x000fe2000001140d */
[----:B------:R-:W-:Y:S01]  /*1000*/  IMAD.IADD R0, R24, 0x1, -R0 ;  /* 0x0000000118007824 */ /* 0x000fe200078e0a00 */
[----:B------:R-:W-:Y:S01]  /*1010*/  LOP3.LUT R21, R8, R7, R20, 0xf6, !PT ;  /* 0x0000000708157212 */ /* 0x000fe200078ef614 */
[----:B------:R-:W-:Y:S01]  /*1020*/  IMAD R195, R3, 0x2, R2 ;  /* 0x0000000203c37824 */ /* 0x000fe200078e0202 */
[----:B------:R-:W-:Y:S01]  /*1030*/  LEA.HI R8, R184, R184, RZ, 0x1 ;  /* 0x000000b8b8087211 */ /* 0x000fe200078f08ff */
[----:B------:R-:W-:Y:S01]  /*1040*/  IMAD.MOV.U32 R7, RZ, RZ, R19 ;  /* 0x000000ffff077224 */ /* 0x000fe200078e0013 */
[----:B------:R-:W-:Y:S01]  /*1050*/  LEA.HI R4, R4, R23, RZ, 0x3 ;  /* 0x0000001704047211 */ /* 0x000fe200078f18ff */
[C---:B------:R-:W-:Y:S01]  /*1060*/  VIADD R212, R195.reuse, 0x36400 ;  /* 0x00036400c3d47836 */ /* 0x040fe20000000000 */
[----:B------:R-:W-:Y:S01]  /*1070*/  LOP3.LUT R9, R8, 0x1ffffffe, RZ, 0xc0, !PT ;  /* 0x1ffffffe08097812 */ /* 0x000fe200078ec0ff */
[----:B------:R-:W-:Y:S01]  /*1080*/  IMAD.SHL.U32 R8, R0, 0x100, RZ ;  /* 0x0000010000087824 */ /* 0x000fe200078e00ff */
[----:B------:R-:W-:Y:S01]  /*1090*/  LOP3.LUT R4, R4, 0xfffffff8, RZ, 0xc0, !PT ;  /* 0xfffffff804047812 */ /* 0x000fe200078ec0ff */
[----:B------:R-:W-:Y:S01]  /*10a0*/  VIADD R203, R195, 0x36440 ;  /* 0x00036440c3cb7836 */ /* 0x000fe20000000000 */
[----:B------:R-:W-:Y:S01]  /*10b0*/  SHF.R.S32.HI R6, RZ, 0x5, R6 ;  /* 0x00000005ff067819 */ /* 0x000fe20000011406 */
[----:B------:R-:W-:Y:S01]  /*10c0*/  IMAD.IADD R192, R215, 0x1, R8 ;  /* 0x00000001d7c07824 */ /* 0x000fe200078e0208 */
[----:B------:R-:W-:Y:S01]  /*10d0*/  R2P PR, R12, 0x6 ;  /* 0x000000060c007804 */ /* 0x000fe20000000000 */
[----:B------:R-:W-:Y:S01]  /*10e0*/  IMAD.IADD R189, R23, 0x1, -R4 ;  /* 0x0000000117bd7824 */ /* 0x000fe200078e0a04 */
[----:B------:R-:W-:Y:S01]  /*10f0*/  SHF.R.S32.HI R4, RZ, 0x1f, R225 ;  /* 0x0000001fff047819 */ /* 0x000fe200000114e1 */
[----:B------:R-:W-:Y:S01]  /*1100*/  IMAD R188, R6, 0x10, R11 ;  /* 0x0000001006bc7824 */ /* 0x000fe200078e020b */
[----:B------:R-:W-:Y:S01]  /*1110*/  SHF.R.S32.HI R4, RZ, 0x1f, R223 ;  /* 0x0000001fff047819 */ /* 0x000fe200000114df */
[----:B------:R-:W-:Y:S01]  /*1120*/  IMAD.IADD R9, R184, 0x1, -R9 ;  /* 0x00000001b8097824 */ /* 0x000fe200078e0a09 */
[----:B------:R-:W-:Y:S01]  /*1130*/  SHF.R.S32.HI R0, RZ, 0x1f, R228 ;  /* 0x0000001fff007819 */ /* 0x000fe200000114e4 */
[C---:B------:R-:W-:Y:S01]  /*1140*/  VIADD R36, R192.reuse, 0x8 ;  /* 0x00000008c0247836 */ /* 0x040fe20000000000 */
[----:B------:R0:W-:Y:S01]  /*1150*/  STL [R1+0x78], R8 ;  /* 0x0000780801007387 */ /* 0x0001e20000100800 */
[C---:B------:R-:W-:Y:S01]  /*1160*/  VIADD R33, R192.reuse, 0x20 ;  /* 0x00000020c0217836 */ /* 0x040fe20000000000 */
[----:B------:R-:W-:Y:S01]  /*1170*/  SHF.R.S32.HI R0, RZ, 0x1f, R224 ;  /* 0x0000001fff007819 */ /* 0x000fe200000114e0 */
[----:B------:R-:W-:Y:S01]  /*1180*/  IMAD R4, R21, 0x2, R2 ;  /* 0x0000000215047824 */ /* 0x000fe200078e0202 */
[----:B------:R-:W-:Y:S01]  /*1190*/  SHF.R.S32.HI R0, RZ, 0x1f, R222 ;  /* 0x0000001fff007819 */ /* 0x000fe200000114de */
[C---:B------:R-:W-:Y:S01]  /*11a0*/  VIADD R30, R192.reuse, 0x38 ;  /* 0x00000038c01e7836 */ /* 0x040fe20000000000 */
[----:B------:R-:W-:Y:S01]  /*11b0*/  SHF.R.S32.HI R0, RZ, 0x1f, R192 ;  /* 0x0000001fff007819 */ /* 0x000fe200000114c0 */
[C---:B------:R-:W-:Y:S01]  /*11c0*/  VIADD R27, R192.reuse, 0x50 ;  /* 0x00000050c01b7836 */ /* 0x040fe20000000000 */
[----:B------:R1:W-:Y:S01]  /*11d0*/  STL [R1+0x74], R4 ;  /* 0x0000740401007387 */ /* 0x0003e20000100800 */
[----:B------:R-:W-:Y:S01]  /*11e0*/  VIADD R24, R192, 0x68 ;  /* 0x00000068c0187836 */ /* 0x000fe20000000000 */
[----:B------:R-:W-:Y:S01]  /*11f0*/  SEL R210, R210, 0xffffffe0, !P1 ;  /* 0xffffffe0d2d27807 */ /* 0x000fe20004800000 */
[----:B------:R-:W-:Y:S01]  /*1200*/  IMAD R216, R9, 0x8, R188 ;  /* 0x0000000809d87824 */ /* 0x000fe200078e02bc */
[----:B------:R-:W-:Y:S01]  /*1210*/  SHF.R.S32.HI R9, RZ, 0x1f, R36 ;  /* 0x0000001fff097819 */ /* 0x000fe20000011424 */
[C---:B------:R-:W-:Y:S01]  /*1220*/  VIADD R15, R192.reuse, 0x80 ;  /* 0x00000080c00f7836 */ /* 0x040fe20000000000 */
[----:B------:R-:W-:Y:S01]  /*1230*/  SHF.R.S32.HI R9, RZ, 0x1f, R33 ;  /* 0x0000001fff097819 */ /* 0x000fe20000011421 */
[C---:B------:R-:W-:Y:S01]  /*1240*/  VIADD R12, R192.reuse, 0x98 ;  /* 0x00000098c00c7836 */ /* 0x040fe20000000000 */
[----:B------:R-:W-:Y:S01]  /*1250*/  SHF.R.S32.HI R9, RZ, 0x1f, R30 ;  /* 0x0000001fff097819 */ /* 0x000fe2000001141e */
[C---:B0-----:R-:W-:Y:S01]  /*1260*/  VIADD R8, R192.reuse, 0xb0 ;  /* 0x000000b0c0087836 */ /* 0x041fe20000000000 */
[----:B------:R-:W-:Y:S01]  /*1270*/  SHF.R.S32.HI R9, RZ, 0x1f, R27 ;  /* 0x0000001fff097819 */ /* 0x000fe2000001141b */
        /* <DEDUP_REMOVED lines=51> */
[----:B------:R-:W-:Y:S01]  /*15b0*/  CS2R R18, SRZ ;  /* 0x0000000000127805 */ /* 0x000fe2000001ff00 */
[----:B------:R-:W-:Y:S01]  /*15c0*/  IMAD.IADD R212, R212, 0x1, R210 ;  /* 0x00000001d4d47824 */ /* 0x000fe200078e02d2 */
[----:B------:R-:W-:Y:S01]  /*15d0*/  SHF.R.S32.HI R3, RZ, 0x1f, R232 ;  /* 0x0000001fff037819 */ /* 0x000fe200000114e8 */
[----:B------:R-:W-:Y:S01]  /*15e0*/  VIADD R191, R184, 0x10 ;  /* 0x00000010b8bf7836 */ /* 0x000fe20000000000 */
[----:B------:R-:W-:Y:S01]  /*15f0*/  SHF.R.S32.HI R0, RZ, 0x1f, R231 ;  /* 0x0000001fff007819 */ /* 0x000fe200000114e7 */
[----:B------:R-:W-:-:S07]  /*1600*/  IMAD.IADD R210, R210, 0x1, R203 ;  /* 0x00000001d2d27824 */ /* 0x000fce00078e02cb */
.L_x_8552:
[----:B01234-:R-:W0:Y:S01]  /*1610*/  LDC.64 R8, c[0x0][0xd88] ;  /* 0x00036200ff087b82 */ /* 0x01fe220000000a00 */
        /* <DEDUP_REMOVED lines=54> */
.L_x_8411:
[----:B------:R-:W-:Y:S02]  /*1980*/  IMAD.U32 R40, RZ, RZ, UR5 ;  /* 0x00000005ff287e24 */ /* 0x000fe4000f8e00ff */
[----:B------:R-:W-:Y:S01]  /*1990*/  IMAD.U32 R24, RZ, RZ, UR4 ;  /* 0x00000004ff187e24 */ /* 0x000fe2000f8e00ff */
[----:B------:R-:W-:Y:S06]  /*19a0*/  @!P2 BRA `(.L_x_8412) ;  /* 0x000000000010a947 */ /* 0x000fec0003800000 */
[----:B------:R-:W-:-:S04]  /*19b0*/  IADD3 R6, P0, R220, UR8, RZ ;  /* 0x00000008dc067c10 */ /* 0x000fc8000ff1e0ff */
[----:B------:R-:W-:-:S05]  /*19c0*/  IADD3.X R7, R221, UR9, RZ, P0, !PT ;  /* 0x00000009dd077c10 */ /* 0x000fca00087fe4ff */
[----:B------:R0:W5:Y:S01]  /*19d0*/  LDG.E R24, desc[UR42][R6.64] ;  /* 0x0000002a06187981 */ /* 0x000162000c1e1900 */
[----:B------:R-:W-:Y:S05]  /*19e0*/  BRA `(.L_x_8413) ;  /* 0x0000000000107947 */ /* 0x000fea0003800000 */
.L_x_8412:
[----:B------:R-:W-:Y:S05]  /*19f0*/  @!P0 BRA `(.L_x_8413) ;  /* 0x00000000000c8947 */ /* 0x000fea0003800000 */
[----:B------:R-:W2:Y:S04]  /*1a00*/  LDG.E R3, desc[UR42][R8.64] ;  /* 0x0000002a08037981 */ /* 0x000ea8000c1e1900 */
[----:B------:R-:W2:Y:S02]  /*1a10*/  LDG.E R24, desc[UR42][R8.64+0x4] ;  /* 0x0000042a08187981 */ /* 0x000ea4000c1e1900 */
[----:B--2---:R-:W-:-:S07]  /*1a20*/  IMAD.IADD R24, R24, 0x1, -R3 ;  /* 0x0000000118187824 */ /* 0x004fce00078e0a03 */
.L_x_8413:
        /* <DEDUP_REMOVED lines=34> */
[----:B------:R-:W-:Y:S01]  /*1c50*/  SHF.R.S32.HI R43, RZ, 0x6, R3 ;  /* 0x00000006ff2b7819 */ /* 0x000fe20000011403 */
[----:B------:R-:W-:Y:S01]  /*1c60*/  IMAD.MOV.U32 R3, RZ, RZ, RZ ;  /* 0x000000ffff037224 */ /* 0x000fe200078e00ff */
[----:B------:R-:W-:-:S04]  /*1c70*/  LEA.HI R5, R5, R4, RZ, 0x6 ;  /* 0x0000000405057211 */ /* 0x000fc800078f30ff */
[----:B------:R-:W-:-:S04]  /*1c80*/  SHF.R.S32.HI R0, RZ, 0x6, R5 ;  /* 0x00000006ff007819 */ /* 0x000fc80000011405 */
[----:B---3--:R-:W-:-:S04]  /*1c90*/  VIMNMX R9, R43, R0, PT ;  /* 0x000000002b097248 */ /* 0x008fc80003fe0100 */
        /* <DEDUP_REMOVED lines=31> */
.L_x_8415:
[----:B------:R-:W-:Y:S05]  /*1e90*/  BSYNC B0 ;  /* 0x0000000000007941 */ /* 0x000fea0003800000 */
.L_x_8414:
        /* <DEDUP_REMOVED lines=36> */
.L_x_8418:
[----:B------:R-:W-:Y:S05]  /*20e0*/  BSYNC B6 ;  /* 0x0000000000067941 */ /* 0x000fea0003800000 */
.L_x_8417:
        /* <DEDUP_REMOVED lines=20> */
.L_x_8420:
[----:B------:R-:W-:Y:S05]  /*2230*/  BSYNC B6 ;  /* 0x0000000000067941 */ /* 0x000fea0003800000 */
.L_x_8419:
[----:B------:R-:W-:Y:S01]  /*2240*/  ULDC.64 UR4, c[0x0][0xaf0] ;  /* 0x0002bc0000047ab9 */ /* 0x000fe20000000a00 */
[----:B------:R-:W-:Y:S01]  /*2250*/  IMAD.MOV.U32 R0, RZ, RZ, R219 ;  /* 0x000000ffff007224 */ /* 0x000fe200078e00db */
[----:B------:R-:W-:Y:S01]  /*2260*/  ISETP.NE.U32.AND P0, PT, RZ, UR4, PT ;  /* 0x00000004ff007c0c */ /* 0x000fe2000bf05070 */
[----:B------:R-:W0:Y:S01]  /*2270*/  LDC.64 R6, c[0x0][0x300] ;  /* 0x0000c000ff067b82 */ /* 0x000e220000000a00 */
[----:B------:R-:W-:Y:S01]  /*2280*/  IMAD.IADD R38, R25, 0x1, R24 ;  /* 0x0000000119267824 */ /* 0x000fe200078e0218 */
[----:B------:R-:W-:Y:S01]  /*2290*/  SHF.R.S32.HI R17, RZ, 0x1f, R16 ;  /* 0x0000001fff117819 */ /* 0x000fe20000011410 */
[----:B------:R-:W-:Y:S01]  /*22a0*/  ULDC.64 UR6, c[0x0][0xb00] ;  /* 0x0002c00000067ab9 */ /* 0x000fe20000000a00 */
[----:B------:R-:W-:-:S04]  /*22b0*/  ISETP.NE.AND.EX P0, PT, RZ, UR5, PT, P0 ;  /* 0x00000005ff007c0c */ /* 0x000fc8000bf05300 */
[----:B------:R-:W1:Y:S08]  /*22c0*/  LDC R15, c[0x0][0x3f4] ;  /* 0x0000fd00ff0f7b82 */ /* 0x000e700000000800 */
[----:B------:R-:W2:Y:S01]  /*22d0*/  LDC.64 R56, c[0x0][0x408] ;  /* 0x00010200ff387b82 */ /* 0x000ea20000000a00 */
[----:B------:R-:W-:-:S04]  /*22e0*/  @P0 IADD3 R4, P1, R220, UR4, RZ ;  /* 0x00000004dc040c10 */ /* 0x000fc8000ff3e0ff */
        /* <DEDUP_REMOVED lines=11> */
[----:B------:R-:W-:Y:S01]  /*23a0*/  ULDC.64 UR6, c[0x0][0x338] ;  /* 0x0000ce0000067ab9 */ /* 0x000fe20000000a00 */
[----:B---3--:R-:W3:Y:S01]  /*23b0*/  LDC.64 R4, c[0x0][0x3f8] ;  /* 0x0000fe00ff047b82 */ /* 0x008ee20000000a00 */
[----:B-1----:R-:W-:Y:S01]  /*23c0*/  ISETP.GE.AND P2, PT, R16, R15, PT ;  /* 0x0000000f1000720c */ /* 0x002fe20003f46270 */
[----:B------:R-:W-:Y:S01]  /*23d0*/  IMAD R3, R38, R7, R3 ;  /* 0x0000000726037224 */ /* 0x000fe200078e0203 */
[----:B------:R-:W-:Y:S01]  /*23e0*/  SHF.R.S32.HI R185, RZ, 0x1f, R184 ;  /* 0x0000001fffb97819 */ /* 0x000fe200000114b8 */
[----:B------:R-:W-:Y:S01]  /*23f0*/  IMAD R29, R217, UR5, R29 ;  /* 0x00000005d91d7c24 */ /* 0x000fe2000f8e021d */
[----:B------:R-:W-:Y:S01]  /*2400*/  ULDC.64 UR4, c[0x0][0x308] ;  /* 0x0000c20000047ab9 */ /* 0x000fe20000000a00 */
[----:B------:R-:W-:Y:S01]  /*2410*/  IMAD.IADD R21, R21, 0x1, R3 ;  /* 0x0000000115157824 */ /* 0x000fe200078e0203 */
[----:B------:R-:W-:Y:S01]  /*2420*/  P2R R74, PR, RZ, 0x4 ;  /* 0x00000004ff4a7803 */ /* 0x000fe20000000000 */
[----:B------:R-:W-:Y:S01]  /*2430*/  IMAD R12, R73, R6, RZ ;  /* 0x00000006490c7224 */ /* 0x000fe200078e02ff */
[----:B------:R-:W-:Y:S01]  /*2440*/  SHF.L.U64.HI R62, R6, 0x6, R7 ;  /* 0x00000006063e7819 */ /* 0x000fe20000010207 */
[----:B------:R-:W-:-:S04]  /*2450*/  IMAD.WIDE.U32 R20, R217, UR4, R20 ;  /* 0x00000004d9147c25 */ /* 0x000fc8000f8e0014 */
[----:B------:R-:W-:Y:S01]  /*2460*/  IMAD R21, R217, UR5, R21 ;  /* 0x00000005d9157c24 */ /* 0x000fe2000f8e0215 */
[----:B------:R-:W-:Y:S01]  /*2470*/  ULDC.64 UR4, c[0x0][0x310] ;  /* 0x0000c40000047ab9 */ /* 0x000fe20000000a00 */
[----:B------:R-:W-:Y:S02]  /*2480*/  IMAD R12, R23, R7, R12 ;  /* 0x00000007170c7224 */ /* 0x000fe400078e020c */
[----:B------:R-:W-:Y:S02]  /*2490*/  IMAD.SHL.U32 R58, R189, 0x40, RZ ;  /* 0x00000040bd3a7824 */ /* 0x000fe400078e00ff */
[----:B--2---:R-:W-:-:S03]  /*24a0*/  IMAD.WIDE.U32 R34, R23, R56, R184 ;  /* 0x0000003817227225 */ /* 0x004fc600078e00b8 */
[----:B------:R-:W-:Y:S01]  /*24b0*/  LOP3.LUT R58, R58, 0x1c0, RZ, 0xc0, !PT ;  /* 0x000001c03a3a7812 */ /* 0x000fe200078ec0ff */
[C---:B------:R-:W-:Y:S01]  /*24c0*/  IMAD.WIDE.U32 R36, R23.reuse, R56, R16 ;  /* 0x0000003817247225 */ /* 0x040fe200078e0010 */
[----:B---3--:R-:W-:Y:S02]  /*24d0*/  SHF.L.U64.HI R60, R4, 0x6, R5 ;  /* 0x00000006043c7819 */ /* 0x008fe40000010205 */
        /* <DEDUP_REMOVED lines=9> */
[----:B----4-:R-:W-:-:S04]  /*2570*/  SHF.R.S32.HI R3, RZ, 0x1f, R0 ;  /* 0x0000001fff037819 */ /* 0x010fc80000011400 */
[----:B------:R-:W-:Y:S02]  /*2580*/  SEL R8, R3, RZ, !P0 ;  /* 0x000000ff03087207 */ /* 0x000fe40004000000 */
[----:B------:R-:W-:-:S03]  /*2590*/  SEL R3, R0, RZ, !P0 ;  /* 0x000000ff00037207 */ /* 0x000fc60004000000 */
[----:B------:R-:W-:Y:S02]  /*25a0*/  IMAD R0, R8, UR4, RZ ;  /* 0x0000000408007c24 */ /* 0x000fe4000f8e02ff */
[C---:B------:R-:W-:Y:S01]  /*25b0*/  IMAD.WIDE.U32 R20, R3.reuse, UR4, R20 ;  /* 0x0000000403147c25 */ /* 0x040fe2000f8e0014 */
[----:B------:R-:W-:Y:S02]  /*25c0*/  ULDC UR4, c[0x0][0x2f4] ;  /* 0x0000bd0000047ab9 */ /* 0x000fe40000000800 */
[----:B------:R-:W-:Y:S01]  /*25d0*/  ISETP.GE.AND P4, PT, R16, UR4, PT ;  /* 0x0000000410007c0c */ /* 0x000fe2000bf86270 */
[----:B------:R-:W-:Y:S01]  /*25e0*/  IMAD R65, R3, UR5, R0 ;  /* 0x0000000503417c24 */ /* 0x000fe2000f8e0200 */
[----:B------:R-:W-:Y:S01]  /*25f0*/  ISETP.GE.AND P3, PT, R55, UR4, PT ;  /* 0x0000000437007c0c */ /* 0x000fe2000bf66270 */
[----:B------:R-:W-:Y:S02]  /*2600*/  IMAD R0, R8, UR6, RZ ;  /* 0x0000000608007c24 */ /* 0x000fe4000f8e02ff */
[----:B------:R-:W-:-:S04]  /*2610*/  IMAD.WIDE.U32 R8, R23, R6, R16 ;  /* 0x0000000617087225 */ /* 0x000fc800078e0010 */
[----:B------:R-:W-:Y:S01]  /*2620*/  IMAD.WIDE.U32 R28, R3, UR6, R28 ;  /* 0x00000006031c7c25 */ /* 0x000fe2000f8e001c */
[----:B------:R-:W-:-:S03]  /*2630*/  IADD3 R72, P0, R20, R8, RZ ;  /* 0x0000000814487210 */ /* 0x000fc60007f1e0ff */
[----:B------:R-:W-:Y:S01]  /*2640*/  IMAD R13, R3, UR7, R0 ;  /* 0x00000007030d7c24 */ /* 0x000fe2000f8e0200 */
[----:B------:R-:W-:Y:S01]  /*2650*/  SEL R3, R15, RZ, P2 ;  /* 0x000000ff0f037207 */ /* 0x000fe20001000000 */
[----:B------:R-:W-:Y:S02]  /*2660*/  IMAD R0, R73, R4, RZ ;  /* 0x0000000449007224 */ /* 0x000fe400078e02ff */
[----:B------:R-:W-:Y:S02]  /*2670*/  IMAD.IADD R65, R21, 0x1, R65 ;  /* 0x0000000115417824 */ /* 0x000fe400078e0241 */
[----:B------:R-:W-:Y:S02]  /*2680*/  IMAD R11, R23, R5, R0 ;  /* 0x00000005170b7224 */ /* 0x000fe400078e0200 */
[----:B------:R-:W-:Y:S01]  /*2690*/  IMAD R0, R73, R56, RZ ;  /* 0x0000003849007224 */ /* 0x000fe200078e02ff */
[----:B------:R-:W-:Y:S01]  /*26a0*/  IADD3.X R64, R65, R9, R12, P0, !PT ;  /* 0x0000000941407210 */ /* 0x000fe200007fe40c */
[----:B------:R-:W-:Y:S01]  /*26b0*/  IMAD.IADD R3, R16, 0x1, R3 ;  /* 0x0000000110037824 */ /* 0x000fe200078e0203 */
[C---:B------:R-:W-:Y:S01]  /*26c0*/  IADD3 R38, P0, R23.reuse, R38, RZ ;  /* 0x0000002617267210 */ /* 0x040fe20007f1e0ff */
[----:B------:R-:W-:-:S02]  /*26d0*/  IMAD R9, R23, R57, R0 ;  /* 0x0000003917097224 */ /* 0x000fc400078e0200 */
[----:B------:R-:W-:Y:S01]  /*26e0*/  IMAD.IADD R31, R31, 0x1, R11 ;  /* 0x000000011f1f7824 */ /* 0x000fe200078e020b */
[----:B------:R-:W-:Y:S01]  /*26f0*/  SHF.R.S32.HI R0, RZ, 0x1f, R3 ;  /* 0x0000001fff007819 */ /* 0x000fe20000011403 */
[----:B------:R-:W-:Y:S02]  /*2700*/  IMAD.IADD R35, R35, 0x1, R9 ;  /* 0x0000000123237824 */ /* 0x000fe400078e0209 */
        /* <DEDUP_REMOVED lines=28> */
.L_x_8450:
        /* <DEDUP_REMOVED lines=58> */
.L_x_8425:
[----:B------:R-:W-:Y:S05]  /*2c70*/  BSYNC B1 ;  /* 0x0000000000017941 */ /* 0x000fea0003800000 */
.L_x_8424:
        /* <DEDUP_REMOVED lines=20> */
.L_x_8426:
[----:B------:R-:W-:Y:S01]  /*2dc0*/  IMAD R75, R22, 0x8, R2 ;  /* 0x00000008164b7824 */ /* 0x000fe200078e0202 */
[----:B------:R-:W-:Y:S01]  /*2dd0*/  SHF.L.U32 R76, R186, 0x1f, RZ ;  /* 0x0000001fba4c7819 */ /* 0x000fe200000006ff */
[----:B------:R-:W-:Y:S03]  /*2de0*/  BSSY B1, `(.L_x_8427) ;  /* 0x0000003000017945 */ /* 0x000fe60003800000 */
[----:B------:R-:W0:Y:S02]  /*2df0*/  SYNCS.PHASECHK.TRANS64.TRYWAIT P5, [R75+URZ+0x38890], R76 ;  /* 0x0388904c4b0075a7 */ /* 0x000e2400080a017f */
[----:B0-----:R-:W-:Y:S05]  /*2e00*/  @!P5 BRA `(.L_x_8428) ;  /* 0x0000021000a0d947 */ /* 0x001fea0003800000 */
.L_x_8747:
[----:B------:R-:W-:Y:S05]  /*2e10*/  BSYNC B1 ;  /* 0x0000000000017941 */ /* 0x000fea0003800000 */
.L_x_8427:
        /* <DEDUP_REMOVED lines=53> */
.L_x_8433:
[----:B------:R-:W-:Y:S05]  /*3170*/  BSYNC B2 ;  /* 0x0000000000027941 */ /* 0x000fea0003800000 */
.L_x_8432:
[----:B--2---:R1:W-:Y:S02]  /*3180*/  STG.E.128 desc[UR42][R12.64], R4 ;  /* 0x000000040c007986 */ /* 0x0043e4000c101d2a */
.L_x_8431:
[----:B------:R-:W-:Y:S05]  /*3190*/  BSYNC B1 ;  /* 0x0000000000017941 */ /* 0x000fea0003800000 */
.L_x_8430:
        /* <DEDUP_REMOVED lines=56> */
.L_x_8435:
[----:B------:R-:W-:Y:S05]  /*3520*/  BSYNC B1 ;  /* 0x0000000000017941 */ /* 0x000fea0003800000 */
.L_x_8434:
[----:B-1----:R2:W-:Y:S01]  /*3530*/  STG.E.128 desc[UR42][R12.64+0x40], R4 ;  /* 0x000040040c007986 */ /* 0x0025e2000c101d2a */
[----:B------:R-:W-:Y:S05]  /*3540*/  BRA `(.L_x_8429) ;  /* 0x0000000c00507947 */ /* 0x000fea0003800000 */
.L_x_8423:
        /* <DEDUP_REMOVED lines=44> */
.L_x_8436:
[----:B------:R-:W-:Y:S01]  /*3810*/  IMAD R75, R22, 0x8, R2 ;  /* 0x00000008164b7824 */ /* 0x000fe200078e0202 */
[----:B------:R-:W-:Y:S01]  /*3820*/  SHF.L.U32 R76, R186, 0x1f, RZ ;  /* 0x0000001fba4c7819 */ /* 0x000fe200000006ff */
[----:B------:R-:W0:Y:S01]  /*3830*/  LDC R77, c[0x0][0x2f4] ;  /* 0x0000bd00ff4d7b82 */ /* 0x000e220000000800 */
[----:B------:R-:W-:Y:S02]  /*3840*/  BSSY B1, `(.L_x_8437) ;  /* 0x0000003000017945 */ /* 0x000fe40003800000 */
[----:B------:R-:W1:Y:S02]  /*3850*/  SYNCS.PHASECHK.TRANS64.TRYWAIT P5, [R75+URZ+0x38890], R76 ;  /* 0x0388904c4b0075a7 */ /* 0x000e6400080a017f */
[----:B-1----:R-:W-:Y:S05]  /*3860*/  @!P5 BRA `(.L_x_8438) ;  /* 0x00000208001cd947 */ /* 0x002fea0003800000 */
.L_x_8748:
[----:B------:R-:W-:Y:S05]  /*3870*/  BSYNC B1 ;  /* 0x0000000000017941 */ /* 0x000fea0003800000 */
.L_x_8437:
        /* <DEDUP_REMOVED lines=125> */
.L_x_8440:
[----:B------:R-:W-:Y:S05]  /*4050*/  BSYNC B1 ;  /* 0x0000000000017941 */ /* 0x000fea0003800000 */
.L_x_8439:
        /* <DEDUP_REMOVED lines=10> */
.L_x_8422:
[----:B------:R-:W-:-:S06]  /*4100*/  UISETP.NE.AND UP0, UPT, UR37, 0x3, UPT ;  /* 0x000000032500788c */ /* 0x000fcc000bf05270 */
[----:B------:R-:W-:-:S13]  /*4110*/  PLOP3.LUT P0, PT, PT, PT, UP0, 0x80, 0x0 ;  /* 0x000000000000781c */ /* 0x000fda0003f0f008 */
[----:B------:R-:W-:Y:S05]  /*4120*/  @!P0 BRA `(.L_x_8441) ;  /* 0x0000000000048947 */ /* 0x000fea0003800000 */
[----:B------:R-:W-:Y:S01]  /*4130*/  BPT.TRAP 0x1 ;  /* 0x000000040000795c */ /* 0x000fe20000300000 */
.L_x_8441:
        /* <DEDUP_REMOVED lines=8> */
.L_x_8749:
[----:B------:R-:W-:Y:S05]  /*41c0*/  BSYNC B1 ;  /* 0x0000000000017941 */ /* 0x000fea0003800000 */
.L_x_8442:
        /* <DEDUP_REMOVED lines=12> */
.L_x_8429:
[----:B------:R-:W-:Y:S05]  /*4290*/  BSYNC B0 ;  /* 0x0000000000007941 */ /* 0x000fea0003800000 */
.L_x_8421:
        /* <DEDUP_REMOVED lines=17> */
.L_x_8445:
[----:B------:R-:W-:Y:S05]  /*43b0*/  BSYNC B0 ;  /* 0x0000000000007941 */ /* 0x000fea0003800000 */
.L_x_8444:
[----:B------:R-:W2:Y:S01]  /*43c0*/  SYNCS.PHASECHK.TRANS64.TRYWAIT P0, [R75+URZ+0x388b0], R76 ;  /* 0x0388b04c4b0075a7 */ /* 0x000ea2000800017f */
[----:B------:R-:W-:Y:S04]  /*43d0*/  BSSY B0, `(.L_x_8446) ;  /* 0x0000002000007945 */ /* 0x000fe80003800000 */
[----:B--2---:R-:W-:Y:S05]  /*43e0*/  @!P0 BRA `(.L_x_8447) ;  /* 0x000001fc00648947 */ /* 0x004fea0003800000 */
.L_x_8750:
[----:B------:R-:W-:Y:S05]  /*43f0*/  BSYNC B0 ;  /* 0x0000000000007941 */ /* 0x000fea0003800000 */
.L_x_8446:
        /* <DEDUP_REMOVED lines=82> */
.L_x_8449:
[----:B------:R-:W-:Y:S05]  /*4920*/  BSYNC B0 ;  /* 0x0000000000007941 */ /* 0x000fea0003800000 */
.L_x_8448:
        /* <DEDUP_REMOVED lines=17> */
.L_x_8416:
[----:B------:R-:W-:Y:S04]  /*4a40*/  BSSY B0, `(.L_x_8451) ;  /* 0x0000004000007945 */ /* 0x000fe80003800000 */
[----:B------:R-:W-:Y:S05]  /*4a50*/  @P0 BRA `(.L_x_8452) ;  /* 0x0000000000080947 */ /* 0x000fea0003800000 */
[----:B------:R-:W1:Y:S02]  /*4a60*/  FENCE.VIEW.ASYNC.G ;  /* 0x00000000000073c6 */ /* 0x000e640000000100 */
[----:B-1----:R-:W-:Y:S06]  /*4a70*/  BAR.ARV 0xc, 0x180 ;  /* 0x0306000000007b1d */ /* 0x002fec0000002000 */
.L_x_8452:
[----:B------:R-:W-:Y:S05]  /*4a80*/  BSYNC B0 ;  /* 0x0000000000007941 */ /* 0x000fea0003800000 */
.L_x_8451:
[----:B------:R-:W-:Y:S01]  /*4a90*/  UISETP.NE.AND UP0, UPT, UR38, 0x1, UPT ;  /* 0x000000012600788c */ /* 0x000fe2000bf05270 */
[----:B------:R-:W-:Y:S05]  /*4aa0*/  BSSY B7, `(.L_x_8453) ;  /* 0x0000ff2000077945 */ /* 0x000fea0003800000 */
[----:B------:R-:W-:-:S13]  /*4ab0*/  PLOP3.LUT P0, PT, PT, PT, UP0, 0x80, 0x0 ;  /* 0x000000000000781c */ /* 0x000fda0003f0f008 */
[----:B------:R-:W-:Y:S05]  /*4ac0*/  @!P0 BRA `(.L_x_8454) ;  /* 0x0000002000188947 */ /* 0x000fea0003800000 */
[----:B------:R-:W1:Y:S01]  /*4ad0*/  LDC R0, c[0x0][0x448] ;  /* 0x00011200ff007b82 */ /* 0x000e620000000800 */
[----:B------:R-:W-:Y:S01]  /*4ae0*/  VIADD R3, R194, 0x3f ;  /* 0x0000003fc2037836 */ /* 0x000fe20000000000 */
[----:B------:R-:W-:Y:S01]  /*4af0*/  BSSY B0, `(.L_x_8455) ;  /* 0x000002a000007945 */ /* 0x000fe20003800000 */
[----:B-1----:R-:W-:-:S13]  /*4b00*/  ISETP.NE.AND P0, PT, R0, 0x1, PT ;  /* 0x000000010000780c */ /* 0x002fda0003f05270 */
[----:B------:R-:W1:Y:S08]  /*4b10*/  @P0 LDC R0, c[0x0][0x44c] ;  /* 0x00011300ff000b82 */ /* 0x000e700000000800 */
[----:B------:R-:W2:Y:S01]  /*4b20*/  @P0 LDC R5, c[0x0][0x450] ;  /* 0x00011400ff050b82 */ /* 0x000ea20000000800 */
[----:B-1----:R-:W-:-:S05]  /*4b30*/  @P0 IMAD.HI.U32 R0, R3, R0, RZ ;  /* 0x0000000003000227 */ /* 0x002fca00078e00ff */
[----:B--2---:R-:W-:Y:S01]  /*4b40*/  @P0 SHF.R.U32.HI R3, RZ, R5, R0 ;  /* 0x00000005ff030219 */ /* 0x004fe20000011600 */
[----:B------:R-:W-:-:S04]  /*4b50*/  IMAD.MOV.U32 R5, RZ, RZ, RZ ;  /* 0x000000ffff057224 */ /* 0x000fc800078e00ff */
        /* <DEDUP_REMOVED lines=35> */
.L_x_8456:
[----:B------:R-:W-:Y:S05]  /*4d90*/  BSYNC B0 ;  /* 0x0000000000007941 */ /* 0x000fea0003800000 */
.L_x_8455:
        /* <DEDUP_REMOVED lines=144> */
.L_x_8460:
        /* <DEDUP_REMOVED lines=185> */
.L_x_8459:
[----:B------:R-:W-:Y:S05]  /*6230*/  BSYNC B0 ;  /* 0x0000000000007941 */ /* 0x000fea0003800000 */
.L_x_8458:
        /* <DEDUP_REMOVED lines=143> */
.L_x_8454:
        /* <DEDUP_REMOVED lines=45> */
.L_x_8462:
[----:B------:R-:W-:Y:S05]  /*6e00*/  BSYNC B0 ;  /* 0x0000000000007941 */ /* 0x000fea0003800000 */
.L_x_8461:
        /* <DEDUP_REMOVED lines=101> */
.L_x_8464:
[----:B------:R-:W-:Y:S05]  /*7460*/  BSYNC B6 ;  /* 0x0000000000067941 */ /* 0x000fea0003800000 */
.L_x_8463:
        /* <DEDUP_REMOVED lines=12> */
.L_x_8468:
[----:B-1----:R1:W2:Y:S02]  /*7530*/  SYNCS.PHASECHK.TRANS64.TRYWAIT P0, [R2+URZ+0x38800], R3 ;  /* 0x03880003020075a7 */ /* 0x0022a4000800017f */
[----:B--2---:R-:W-:Y:S05]  /*7540*/  @!P0 NANOSLEEP.SYNCS 0x989680 ;  /* 0x009896800000895d */ /* 0x004fea0003900000 */
[----:B------:R-:W2:Y:S02]  /*7550*/  @!P0 SYNCS.PHASECHK.TRANS64 P0, [R2+URZ+0x38800], R3 ;  /* 0x03880003020085a7 */ /* 0x000ea4000800007f */
[----:B--2---:R-:W-:Y:S05]  /*7560*/  @!P0 BRA `(.L_x_8468) ;  /* 0xfffffffc00f08947 */ /* 0x004fea000383ffff */
.L_x_8467:
[----:B------:R-:W-:Y:S05]  /*7570*/  BSYNC B0 ;  /* 0x0000000000007941 */ /* 0x000fea0003800000 */
.L_x_8466:
[----:B------:R-:W-:Y:S05]  /*7580*/  BRA `(.L_x_8469) ;  /* 0x0000002c00907947 */ /* 0x000fea0003800000 */
.L_x_8465:
        /* <DEDUP_REMOVED lines=31> */
.L_x_8471:
[----:B------:R-:W-:Y:S05]  /*7780*/  BSYNC B6 ;  /* 0x0000000000067941 */ /* 0x000fea0003800000 */
.L_x_8470:
        /* <DEDUP_REMOVED lines=45> */
.L_x_8756:
        /* <DEDUP_REMOVED lines=29> */
.L_x_8476:
[----:B------:R-:W-:Y:S05]  /*7c30*/  BSYNC B1 ;  /* 0x0000000000017941 */ /* 0x000fea0003800000 */
.L_x_8475:
        /* <DEDUP_REMOVED lines=10> */
[----:B------:R-:W-:-:S02]  /*7ce0*/  IMAD.MOV.U32 R4, RZ, RZ, R28 ;  /* 0x000000ffff047224 */ /* 0x000fc400078e001c */
        /* <DEDUP_REMOVED lines=8> */
.L_x_8762:
        /* <DEDUP_REMOVED lines=23> */
[----:B------:R-:W-:-:S03]  /*7ee0*/  CS2R R14, SRZ ;  /* 0x00000000000e7805 */ /* 0x000fc6000001ff00 */
[-C--:B0-----:R-:W-:Y:S02]  /*7ef0*/  @!P3 IADD3 R4, P0, R6, R9.reuse, RZ ;  /* 0x000000090604b210 */ /* 0x081fe40007f1e0ff */
[----:B------:R-:W-:Y:S01]  /*7f00*/  @!P3 IADD3 R6, P1, R30, R9, RZ ;  /* 0x000000091e06b210 */ /* 0x000fe20007f3e0ff */
[----:B----4-:R-:W-:Y:S02]  /*7f10*/  IMAD.MOV.U32 R9, RZ, RZ, R7 ;  /* 0x000000ffff097224 */ /* 0x010fe400078e0007 */
        /* <DEDUP_REMOVED lines=8> */
.L_x_8479:
[----:B------:R-:W-:Y:S05]  /*7fa0*/  BSYNC B1 ;  /* 0x0000000000017941 */ /* 0x000fea0003800000 */
.L_x_8478:
[----:B------:R-:W0:Y:S01]  /*7fb0*/  SYNCS.PHASECHK.TRANS64.TRYWAIT P0, [R2+URZ+0x38800], R37 ;  /* 0x03880025020075a7 */ /* 0x000e22000800017f */
[----:B--2---:R-:W-:Y:S01]  /*7fc0*/  LOP3.LUT R3, R32, 0x1c0, RZ, 0xc0, !PT ;  /* 0x000001c020037812 */ /* 0x004fe200078ec0ff */
[----:B-1---5:R-:W-:Y:S01]  /*7fd0*/  IMAD.MOV.U32 R5, RZ, RZ, R8 ;  /* 0x000000ffff057224 */ /* 0x022fe200078e0008 */
[----:B------:R-:W-:Y:S01]  /*7fe0*/  VIADDMNMX R32, R35, -R194, 0x40, PT ;  /* 0x0000004023207446 */ /* 0x000fe200038009c2 */
[----:B----4-:R-:W-:Y:S01]  /*7ff0*/  IMAD.MOV.U32 R7, RZ, RZ, R10 ;  /* 0x000000ffff077224 */ /* 0x010fe200078e000a */
[----:B------:R-:W-:Y:S01]  /*8000*/  LOP3.LUT R4, R3, 0x18, R16, 0xf8, !PT ;  /* 0x0000001803047812 */ /* 0x000fe200078ef810 */
[----:B---3--:R-:W-:Y:S01]  /*8010*/  IMAD.MOV.U32 R6, RZ, RZ, R13 ;  /* 0x000000ffff067224 */ /* 0x008fe200078e000d */
        /* <DEDUP_REMOVED lines=14> */
[----:B0-----:R-:W-:Y:S01]  /*8100*/  IMAD R30, R3, 0x2, R2 ;  /* 0x00000002031e7824 */ /* 0x001fe200078e0202 */
[----:B------:R-:W-:Y:S02]  /*8110*/  PRMT R35, R4, 0x7610, R35 ;  /* 0x0000761004237816 */ /* 0x000fe40000000023 */
[----:B------:R-:W-:Y:S01]  /*8120*/  PRMT R48, R5, 0x7610, R48 ;  /* 0x0000761005307816 */ /* 0x000fe20000000030 */
[----:B------:R-:W-:-:S02]  /*8130*/  IMAD.MOV.U32 R5, RZ, RZ, R15 ;  /* 0x000000ffff057224 */ /* 0x000fc400078e000f */
[C---:B------:R-:W-:Y:S02]  /*8140*/  VIADD R4, R30.reuse, 0x20400 ;  /* 0x000204001e047836 */ /* 0x040fe40000000000 */
[----:B------:R-:W-:Y:S01]  /*8150*/  VIADD R3, R30, 0x20440 ;  /* 0x000204401e037836 */ /* 0x000fe20000000000 */
[----:B------:R-:W-:Y:S06]  /*8160*/  @!P0 BRA `(.L_x_8481) ;  /* 0x000001c400008947 */ /* 0x000fec0003800000 */
.L_x_8763:
[----:B------:R-:W-:Y:S05]  /*8170*/  BSYNC B1 ;  /* 0x0000000000017941 */ /* 0x000fea0003800000 */
.L_x_8480:
        /* <DEDUP_REMOVED lines=11> */
[----:B0-----:R-:W-:Y:S02]  /*8230*/  SHF.R.U32.HI R37, RZ, 0x10, R27 ;  /* 0x00000010ff257819 */ /* 0x001fe4000001161b */
[----:B------:R-:W-:Y:S02]  /*8240*/  SHF.R.U64 R39, R28, 0x10, R29 ;  /* 0x000000101c277819 */ /* 0x000fe4000000121d */
        /* <DEDUP_REMOVED lines=42> */
.L_x_8485:
[----:B------:R-:W-:Y:S05]  /*84f0*/  BSYNC B2 ;  /* 0x0000000000027941 */ /* 0x000fea0003800000 */
.L_x_8484:
[----:B------:R-:W-:Y:S05]  /*8500*/  @P1 BRA `(.L_x_8483) ;  /* 0x0000000000b81947 */ /* 0x000fea0003800000 */
[----:B-1----:R-:W1:Y:S01]  /*8510*/  LDS.128 R4, [R3] ;  /* 0x0000000003047984 */ /* 0x002e620000000c00 */
[----:B------:R-:W-:Y:S02]  /*8520*/  SHF.R.U32.HI R36, RZ, 0x10, R21 ;  /* 0x00000010ff247819 */ /* 0x000fe40000011615 */
[----:B------:R-:W-:Y:S02]  /*8530*/  SHF.R.U32.HI R27, RZ, 0x10, R25 ;  /* 0x00000010ff1b7819 */ /* 0x000fe40000011619 */
[----:B------:R-:W-:Y:S02]  /*8540*/  PRMT R36, R46, 0x5432, R36 ;  /* 0x000054322e247816 */ /* 0x000fe40000000024 */
[----:B------:R-:W-:Y:S02]  /*8550*/  PRMT R27, R44, 0x5410, R27 ;  /* 0x000054102c1b7816 */ /* 0x000fe4000000001b */
[----:B------:R-:W-:Y:S01]  /*8560*/  SHF.R.U64 R29, R20, 0x10, R21 ;  /* 0x00000010141d7819 */ /* 0x000fe20000001215 */
[----:B0-----:R-:W-:Y:S01]  /*8570*/  IMAD.U32 R37, R36, 0x10000, RZ ;  /* 0x0001000024257824 */ /* 0x001fe200078e00ff */
        /* <DEDUP_REMOVED lines=39> */
.L_x_8483:
[----:B------:R-:W-:Y:S05]  /*87f0*/  BSYNC B1 ;  /* 0x0000000000017941 */ /* 0x000fea0003800000 */
.L_x_8482:
        /* <DEDUP_REMOVED lines=54> */
.L_x_8488:
[----:B------:R-:W-:Y:S05]  /*8b60*/  BSYNC B1 ;  /* 0x0000000000017941 */ /* 0x000fea0003800000 */
.L_x_8487:
        /* <DEDUP_REMOVED lines=46> */
[----:B------:R3:W-:Y:S01]  /*8e50*/  STS.128 [R3+0x1000], R4 ;  /* 0x0010000403007388 */ /* 0x0007e20000000c00 */
[----:B------:R-:W-:Y:S05]  /*8e60*/  BRA `(.L_x_8486) ;  /* 0x0000001400347947 */ /* 0x000fea0003800000 */
.L_x_8473:
        /* <DEDUP_REMOVED lines=34> */
.L_x_8769:
        /* <DEDUP_REMOVED lines=15> */
.L_x_8491:
[----:B------:R-:W-:Y:S05]  /*9180*/  BSYNC B1 ;  /* 0x0000000000017941 */ /* 0x000fea0003800000 */
.L_x_8490:
[----:B-12--5:R-:W-:Y:S01]  /*9190*/  IMAD.MOV.U32 R4, RZ, RZ, R28 ;  /* 0x000000ffff047224 */ /* 0x026fe200078e001c */
[----:B------:R-:W-:Y:S01]  /*91a0*/  UMOV UR4, 0xffffffff ;  /* 0xffffffff00047882 */ /* 0x000fe20000000000 */
[----:B------:R-:W-:Y:S02]  /*91b0*/  IMAD.MOV.U32 R5, RZ, RZ, R29 ;  /* 0x000000ffff057224 */ /* 0x000fe400078e001d */
[----:B----4-:R-:W-:Y:S02]  /*91c0*/  IMAD.MOV.U32 R6, RZ, RZ, R30 ;  /* 0x000000ffff067224 */ /* 0x010fe400078e001e */
[----:B---3--:R-:W-:Y:S01]  /*91d0*/  IMAD.MOV.U32 R7, RZ, RZ, R31 ;  /* 0x000000ffff077224 */ /* 0x008fe200078e001f */
[----:B------:R-:W-:Y:S01]  /*91e0*/  PRMT R39, R4, 0x5410, R5 ;  /* 0x0000541004277816 */ /* 0x000fe20000000005 */
[----:B------:R-:W-:Y:S02]  /*91f0*/  IMAD.MOV.U32 R4, RZ, RZ, R24 ;  /* 0x000000ffff047224 */ /* 0x000fe400078e0018 */
[----:B------:R-:W-:Y:S01]  /*9200*/  IMAD.MOV.U32 R5, RZ, RZ, R25 ;  /* 0x000000ffff057224 */ /* 0x000fe200078e0019 */
[----:B------:R-:W-:Y:S01]  /*9210*/  PRMT R41, R7, 0x5410, R6 ;  /* 0x0000541007297816 */ /* 0x000fe20000000006 */
[----:B------:R-:W-:-:S02]  /*9220*/  IMAD.MOV.U32 R6, RZ, RZ, R26 ;  /* 0x000000ffff067224 */ /* 0x000fc400078e001a */
[----:B------:R-:W-:Y:S01]  /*9230*/  IMAD.MOV.U32 R7, RZ, RZ, R27 ;  /* 0x000000ffff077224 */ /* 0x000fe200078e001b */
[----:B------:R-:W-:Y:S02]  /*9240*/  PRMT R50, R50, 0x5410, R5 ;  /* 0x0000541032327816 */ /* 0x000fe40000000005 */
[----:B------:R-:W-:Y:S02]  /*9250*/  PRMT R47, R6, 0x5410, R4 ;  /* 0x00005410062f7816 */ /* 0x000fe40000000004 */
[----:B------:R-:W-:Y:S02]  /*9260*/  CS2R R4, SRZ ;  /* 0x0000000000047805 */ /* 0x000fe4000001ff00 */
        /* <DEDUP_REMOVED lines=8> */
.L_x_8775:
        /* <DEDUP_REMOVED lines=23> */
.L_x_8494:
[----:B------:R-:W-:Y:S05]  /*9460*/  BSYNC B1 ;  /* 0x0000000000017941 */ /* 0x000fea0003800000 */
.L_x_8493:
        /* <DEDUP_REMOVED lines=19> */
[----:B------:R-:W-:-:S02]  /*95a0*/  PRMT R52, R12, 0x7610, R52 ;  /* 0x000076100c347816 */ /* 0x000fc40000000034 */
[----:B------:R-:W-:Y:S01]  /*95b0*/  PRMT R53, R15, 0x7610, R53 ;  /* 0x000076100f357816 */ /* 0x000fe20000000035 */
[----:B--2---:R-:W-:Y:S06]  /*95c0*/  @!P1 BRA `(.L_x_8496) ;  /* 0x000001b000e89947 */ /* 0x004fec0003800000 */
.L_x_8776:
[----:B------:R-:W-:Y:S05]  /*95d0*/  BSYNC B1 ;  /* 0x0000000000017941 */ /* 0x000fea0003800000 */
.L_x_8495:
[----:B------:R-:W-:Y:S04]  /*95e0*/  BSSY B1, `(.L_x_8497) ;  /* 0x000006a000017945 */ /* 0x000fe80003800000 */
[----:B------:R-:W-:Y:S05]  /*95f0*/  @P2 BRA `(.L_x_8498) ;  /* 0x0000000400a02947 */ /* 0x000fea0003800000 */
[----:B------:R-:W-:Y:S01]  /*9600*/  IMAD.SHL.U32 R12, R189, 0x40, RZ ;  /* 0x00000040bd0c7824 */ /* 0x000fe200078e00ff */
[----:B------:R-:W-:Y:S01]  /*9610*/  SHF.R.U64 R45, R28, 0x10, R29 ;  /* 0x000000101c2d7819 */ /* 0x000fe2000000121d */
[----:B------:R-:W-:Y:S01]  /*9620*/  IMAD.IADD R14, R16, 0x1, R3 ;  /* 0x00000001100e7824 */ /* 0x000fe200078e0203 */
[----:B------:R-:W-:Y:S02]  /*9630*/  SHF.R.U64 R40, R24, 0x10, R25 ;  /* 0x0000001018287819 */ /* 0x000fe40000001219 */
[----:B------:R-:W-:Y:S02]  /*9640*/  LOP3.LUT R15, R12, 0x1c0, RZ, 0xc0, !PT ;  /* 0x000001c00c0f7812 */ /* 0x000fe400078ec0ff */
[----:B------:R-:W-:Y:S02]  /*9650*/  SHF.R.U64 R43, R26, 0x10, R27 ;  /* 0x000000101a2b7819 */ /* 0x000fe4000000121b */
[----:B0-----:R-:W-:Y:S02]  /*9660*/  SHF.R.U32.HI R33, RZ, 0x3, R15 ;  /* 0x00000003ff217819 */ /* 0x001fe4000001160f */
[----:B------:R-:W-:-:S02]  /*9670*/  LOP3.LUT R14, R15, 0x38, R14, 0xf8, !PT ;  /* 0x000000380f0e7812 */ /* 0x000fc400078ef80e */
[----:B------:R-:W-:Y:S02]  /*9680*/  LOP3.LUT R12, R15, 0x38, R16, 0xf8, !PT ;  /* 0x000000380f0c7812 */ /* 0x000fe400078ef810 */
[-C--:B------:R-:W-:Y:S02]  /*9690*/  LOP3.LUT R15, R14, R33.reuse, RZ, 0x3c, !PT ;  /* 0x000000210e0f7212 */ /* 0x080fe400078e3cff */
[----:B------:R-:W-:Y:S02]  /*96a0*/  LOP3.LUT R13, R12, R33, RZ, 0x3c, !PT ;  /* 0x000000210c0d7212 */ /* 0x000fe400078e3cff */
[----:B------:R-:W-:Y:S01]  /*96b0*/  PRMT R45, R39, 0x5410, R45 ;  /* 0x00005410272d7816 */ /* 0x000fe2000000002d */
[----:B------:R-:W-:Y:S01]  /*96c0*/  IMAD R33, R214, 0x200, R15 ;  /* 0x00000200d6217824 */ /* 0x000fe200078e020f */
[----:B------:R-:W-:Y:S01]  /*96d0*/  SHF.R.U64 R48, R30, 0x10, R31 ;  /* 0x000000101e307819 */ /* 0x000fe2000000121f */
[----:B------:R-:W-:Y:S01]  /*96e0*/  IMAD R13, R214, 0x200, R13 ;  /* 0x00000200d60d7824 */ /* 0x000fe200078e020d */
[----:B------:R-:W-:Y:S01]  /*96f0*/  SHF.R.U32.HI R49, RZ, 0x10, R31 ;  /* 0x00000010ff317819 */ /* 0x000fe2000001161f */
[----:B------:R-:W-:Y:S01]  /*9700*/  IMAD R38, R33, 0x2, R2 ;  /* 0x0000000221267824 */ /* 0x000fe200078e0202 */
[----:B------:R-:W-:Y:S01]  /*9710*/  PRMT R40, R47, 0x5432, R40 ;  /* 0x000054322f287816 */ /* 0x000fe20000000028 */
[----:B------:R-:W-:Y:S01]  /*9720*/  IMAD R37, R13, 0x2, R2 ;  /* 0x000000020d257824 */ /* 0x000fe200078e0202 */
[----:B------:R-:W-:-:S02]  /*9730*/  SHF.R.U32.HI R44, RZ, 0x10, R27 ;  /* 0x00000010ff2c7819 */ /* 0x000fc4000001161b */
[----:B------:R-:W0:Y:S01]  /*9740*/  LDS.128 R32, [R38+0x20400] ;  /* 0x0204000026207984 */ /* 0x000e220000000c00 */
[----:B------:R-:W-:Y:S02]  /*9750*/  SHF.R.U32.HI R46, RZ, 0x10, R29 ;  /* 0x00000010ff2e7819 */ /* 0x000fe4000001161d */
[----:B------:R-:W-:Y:S01]  /*9760*/  PRMT R43, R47, 0x5410, R43 ;  /* 0x000054102f2b7816 */ /* 0x000fe2000000002b */
[----:B------:R-:W1:Y:S01]  /*9770*/  LDS.128 R12, [R37+0x20400] ;  /* 0x02040000250c7984 */ /* 0x000e620000000c00 */
[----:B------:R-:W-:Y:S01]  /*9780*/  PRMT R48, R41, 0x5432, R48 ;  /* 0x0000543229307816 */ /* 0x000fe20000000030 */
[----:B------:R-:W-:Y:S01]  /*9790*/  IMAD.U32 R47, R45, 0x10000, RZ ;  /* 0x000100002d2f7824 */ /* 0x000fe200078e00ff */
[----:B------:R-:W-:Y:S01]  /*97a0*/  PRMT R49, R41, 0x5410, R49 ;  /* 0x0000541029317816 */ /* 0x000fe20000000031 */
[----:B------:R-:W-:Y:S01]  /*97b0*/  IMAD.U32 R41, R40, 0x10000, RZ ;  /* 0x0001000028297824 */ /* 0x000fe200078e00ff */
[----:B------:R-:W-:Y:S02]  /*97c0*/  SHF.R.U32.HI R42, RZ, 0x10, R25 ;  /* 0x00000010ff2a7819 */ /* 0x000fe40000011619 */
[----:B------:R-:W-:-:S02]  /*97d0*/  PRMT R44, R51, 0x5432, R44 ;  /* 0x00005432332c7816 */ /* 0x000fc4000000002c */
[----:B------:R-:W-:Y:S02]  /*97e0*/  PRMT R46, R39, 0x5432, R46 ;  /* 0x00005432272e7816 */ /* 0x000fe4000000002e */
[----:B------:R-:W-:Y:S02]  /*97f0*/  LOP3.LUT R45, R45, 0xffff0000, RZ, 0xc0, !PT ;  /* 0xffff00002d2d7812 */ /* 0x000fe400078ec0ff */
[----:B------:R-:W-:Y:S02]  /*9800*/  PRMT R42, R50, 0x5432, R42 ;  /* 0x00005432322a7816 */ /* 0x000fe4000000002a */
[----:B------:R-:W-:Y:S01]  /*9810*/  LOP3.LUT R40, R40, 0xffff0000, RZ, 0xc0, !PT ;  /* 0xffff000028287812 */ /* 0x000fe200078ec0ff */
        /* <DEDUP_REMOVED lines=12> */
[C---:B------:R-:W-:Y:S01]  /*98e0*/  FFMA.FTZ R51, R24.reuse, R41, -R51 ;  /* 0x0000002918337223 */ /* 0x040fe20000010833 */
[C---:B------:R-:W-:Y:S01]  /*98f0*/  FMUL.FTZ R41, R29.reuse, R45 ;  /* 0x0000002d1d297220 */ /* 0x040fe20000410000 */
[----:B------:R-:W-:Y:S01]  /*9900*/  FFMA.FTZ R35, R24, R47, R35 ;  /* 0x0000002f18237223 */ /* 0x000fe20000010023 */
[----:B------:R-:W-:Y:S02]  /*9910*/  IMAD.U32 R28, R46, 0x10000, RZ ;  /* 0x000100002e1c7824 */ /* 0x000fe400078e00ff */
[----:B------:R-:W-:Y:S01]  /*9920*/  FMUL.FTZ R29, R29, R40 ;  /* 0x000000281d1d7220 */ /* 0x000fe20000410000 */
[----:B------:R-:W-:-:S02]  /*9930*/  IMAD.U32 R24, R42, 0x10000, RZ ;  /* 0x000100002a187824 */ /* 0x000fc400078e00ff */
[----:B------:R-:W-:Y:S01]  /*9940*/  FFMA.FTZ R40, R12, R40, -R41 ;  /* 0x000000280c287223 */ /* 0x000fe20000010829 */
[----:B------:R-:W-:Y:S02]  /*9950*/  IMAD.U32 R25, R13, 0x10000, RZ ;  /* 0x000100000d197824 */ /* 0x000fe400078e00ff */
[----:B------:R-:W-:Y:S01]  /*9960*/  FMUL.FTZ R50, R30, R28 ;  /* 0x0000001c1e327220 */ /* 0x000fe20000410000 */
[----:B------:R-:W-:Y:S01]  /*9970*/  LOP3.LUT R46, R46, 0xffff0000, RZ, 0xc0, !PT ;  /* 0xffff00002e2e7812 */ /* 0x000fe200078ec0ff */
[-C--:B------:R-:W-:Y:S01]  /*9980*/  FMUL.FTZ R41, R30, R24.reuse ;  /* 0x000000181e297220 */ /* 0x080fe20000410000 */
[----:B------:R-:W-:Y:S01]  /*9990*/  LOP3.LUT R42, R42, 0xffff0000, RZ, 0xc0, !PT ;  /* 0xffff00002a2a7812 */ /* 0x000fe200078ec0ff */
[----:B------:R-:W-:Y:S01]  /*99a0*/  FFMA.FTZ R50, R25, R24, -R50 ;  /* 0x0000001819327223 */ /* 0x000fe20000010832 */
[----:B------:R-:W-:Y:S01]  /*99b0*/  LOP3.LUT R13, R13, 0xffff0000, RZ, 0xc0, !PT ;  /* 0xffff00000d0d7812 */ /* 0x000fe200078ec0ff */
[----:B------:R-:W-:Y:S01]  /*99c0*/  FFMA.FTZ R41, R25, R28, R41 ;  /* 0x0000001c19297223 */ /* 0x000fe20000010029 */
[----:B------:R-:W-:Y:S01]  /*99d0*/  FMUL.FTZ R24, R32, R46 ;  /* 0x0000002e20187220 */ /* 0x000fe20000410000 */
[----:B------:R-:W-:-:S02]  /*99e0*/  IMAD.U32 R25, R48, 0x10000, RZ ;  /* 0x0001000030197824 */ /* 0x000fc400078e00ff */
[----:B------:R-:W-:Y:S01]  /*99f0*/  FFMA.FTZ R30, R12, R45, R29 ;  /* 0x0000002d0c1e7223 */ /* 0x000fe2000001001d */
[-C--:B------:R-:W-:Y:S01]  /*9a00*/  FMUL.FTZ R32, R32, R42.reuse ;  /* 0x0000002a20207220 */ /* 0x080fe20000410000 */
[----:B------:R-:W-:Y:S02]  /*9a10*/  IMAD.U32 R26, R14, 0x10000, RZ ;  /* 0x000100000e1a7824 */ /* 0x000fe400078e00ff */
[----:B------:R-:W-:Y:S01]  /*9a20*/  FFMA.FTZ R29, R13, R42, -R24 ;  /* 0x0000002a0d1d7223 */ /* 0x000fe20000010818 */
[----:B------:R-:W-:Y:S02]  /*9a30*/  IMAD.U32 R12, R43, 0x10000, RZ ;  /* 0x000100002b0c7824 */ /* 0x000fe400078e00ff */
[----:B------:R-:W-:Y:S01]  /*9a40*/  FMUL.FTZ R45, R31, R25 ;  /* 0x000000191f2d7220 */ /* 0x000fe20000410000 */
[----:B------:R-:W-:Y:S02]  /*9a50*/  IMAD.U32 R28, R49, 0x10000, RZ ;  /* 0x00010000311c7824 */ /* 0x000fe400078e00ff */
[----:B------:R-:W-:Y:S01]  /*9a60*/  FFMA.FTZ R32, R13, R46, R32 ;  /* 0x0000002e0d207223 */ /* 0x000fe20000010020 */
[----:B------:R-:W-:-:S02]  /*9a70*/  IMAD.U32 R24, R44, 0x10000, RZ ;  /* 0x000100002c187824 */ /* 0x000fc400078e00ff */
[----:B------:R-:W-:Y:S01]  /*9a80*/  FMUL.FTZ R42, R31, R12 ;  /* 0x0000000c1f2a7220 */ /* 0x000fe20000410000 */
[----:B------:R-:W-:Y:S02]  /*9a90*/  IMAD.U32 R27, R15, 0x10000, RZ ;  /* 0x000100000f1b7824 */ /* 0x000fe400078e00ff */
[C---:B------:R-:W-:Y:S01]  /*9aa0*/  FMUL.FTZ R46, R39.reuse, R28 ;  /* 0x0000001c272e7220 */ /* 0x040fe20000410000 */
[----:B------:R-:W-:Y:S01]  /*9ab0*/  FFMA.FTZ R45, R26, R12, -R45 ;  /* 0x0000000c1a2d7223 */ /* 0x000fe2000001082d */
[-C--:B------:R-:W-:Y:S01]  /*9ac0*/  FMUL.FTZ R12, R39, R24.reuse ;  /* 0x00000018270c7220 */ /* 0x080fe20000410000 */
[----:B------:R-:W-:Y:S01]  /*9ad0*/  LOP3.LUT R48, R48, 0xffff0000, RZ, 0xc0, !PT ;  /* 0xffff000030307812 */ /* 0x000fe200078ec0ff */
[----:B------:R-:W-:Y:S01]  /*9ae0*/  FFMA.FTZ R46, R27, R24, -R46 ;  /* 0x000000181b2e7223 */ /* 0x000fe2000001082e */
        /* <DEDUP_REMOVED lines=8> */
[----:B------:R-:W-:Y:S01]  /*9b70*/  LOP3.LUT R15, R15, 0xffff0000, RZ, 0xc0, !PT ;  /* 0xffff00000f0f7812 */ /* 0x000fe200078ec0ff */
[----:B------:R-:W-:Y:S01]  /*9b80*/  FMUL.FTZ R34, R34, R44 ;  /* 0x0000002c22227220 */ /* 0x000fe20000410000 */
[----:B------:R-:W-:Y:S01]  /*9b90*/  FFMA.FTZ R26, R26, R25, R42 ;  /* 0x000000191a1a7223 */ /* 0x000fe2000001002a */
        /* <DEDUP_REMOVED lines=14> */
.L_x_8498:
[----:B------:R-:W-:Y:S05]  /*9c80*/  BSYNC B1 ;  /* 0x0000000000017941 */ /* 0x000fea0003800000 */
.L_x_8497:
        /* <DEDUP_REMOVED lines=16> */
[----:B------:R-:W-:Y:S01]  /*9d90*/  SHF.R.U32.HI R34, RZ, 0x10, R5 ;  /* 0x00000010ff227819 */ /* 0x000fe20000011605 */
[----:B------:R-:W-:Y:S01]  /*9da0*/  IMAD.IADD R3, R12, 0x1, R3 ;  /* 0x000000010c037824 */ /* 0x000fe200078e0203 */
[----:B------:R-:W-:Y:S01]  /*9db0*/  PRMT R28, R55, 0x5432, R28 ;  /* 0x00005432371c7816 */ /* 0x000fe2000000001c */
[----:B0-----:R-:W-:Y:S01]  /*9dc0*/  IMAD.U32 R33, R32, 0x10000, RZ ;  /* 0x0001000020217824 */ /* 0x001fe200078e00ff */
[--C-:B------:R-:W-:Y:S01]  /*9dd0*/  SHF.R.U64 R30, R10, 0x10, R11.reuse ;  /* 0x000000100a1e7819 */ /* 0x100fe2000000120b */
[----:B------:R-:W-:Y:S01]  /*9de0*/  IMAD R3, R3, 0x2, R2 ;  /* 0x0000000203037824 */ /* 0x000fe200078e0202 */
[----:B------:R-:W-:-:S02]  /*9df0*/  SHF.R.U32.HI R31, RZ, 0x10, R11 ;  /* 0x00000010ff1f7819 */ /* 0x000fc4000001160b */
[----:B------:R-:W-:Y:S02]  /*9e00*/  SHF.R.U64 R35, R6, 0x10, R7 ;  /* 0x0000001006237819 */ /* 0x000fe40000001207 */
[----:B------:R-:W0:Y:S01]  /*9e10*/  LDS.128 R24, [R3+0x20400] ;  /* 0x0204000003187984 */ /* 0x000e220000000c00 */
[----:B------:R-:W-:Y:S02]  /*9e20*/  SHF.R.U32.HI R29, RZ, 0x10, R9 ;  /* 0x00000010ff1d7819 */ /* 0x000fe40000011609 */
[----:B------:R-:W-:Y:S02]  /*9e30*/  SHF.R.U32.HI R36, RZ, 0x10, R7 ;  /* 0x00000010ff247819 */ /* 0x000fe40000011607 */
[----:B------:R-:W-:Y:S02]  /*9e40*/  PRMT R34, R53, 0x5432, R34 ;  /* 0x0000543235227816 */ /* 0x000fe40000000022 */
[C---:B------:R-:W-:Y:S02]  /*9e50*/  PRMT R30, R21.reuse, 0x5432, R30 ;  /* 0x00005432151e7816 */ /* 0x040fe4000000001e */
[----:B------:R-:W-:-:S02]  /*9e60*/  PRMT R31, R21, 0x5410, R31 ;  /* 0x00005410151f7816 */ /* 0x000fc4000000001f */
[----:B------:R-:W-:Y:S02]  /*9e70*/  PRMT R29, R53, 0x5410, R29 ;  /* 0x00005410351d7816 */ /* 0x000fe4000000001d */
[----:B------:R-:W-:Y:S02]  /*9e80*/  PRMT R36, R54, 0x5432, R36 ;  /* 0x0000543236247816 */ /* 0x000fe40000000024 */
[----:B------:R-:W-:Y:S02]  /*9e90*/  LOP3.LUT R32, R32, 0xffff0000, RZ, 0xc0, !PT ;  /* 0xffff000020207812 */ /* 0x000fe400078ec0ff */
[----:B------:R-:W-:Y:S01]  /*9ea0*/  PRMT R35, R52, 0x5410, R35 ;  /* 0x0000541034237816 */ /* 0x000fe20000000023 */
[----:B------:R-:W-:Y:S02]  /*9eb0*/  IMAD.U32 R38, R36, 0x10000, RZ ;  /* 0x0001000024267824 */ /* 0x000fe400078e00ff */
[C---:B0-----:R-:W-:Y:S01]  /*9ec0*/  IMAD.U32 R10, R24.reuse, 0x10000, RZ ;  /* 0x00010000180a7824 */ /* 0x041fe200078e00ff */
[----:B------:R-:W-:Y:S01]  /*9ed0*/  LOP3.LUT R11, R24, 0xffff0000, RZ, 0xc0, !PT ;  /* 0xffff0000180b7812 */ /* 0x000fe200078ec0ff */
[----:B------:R-:W-:Y:S01]  /*9ee0*/  IMAD.U32 R21, R27, 0x10000, RZ ;  /* 0x000100001b157824 */ /* 0x000fe200078e00ff */
[----:B------:R-:W-:Y:S01]  /*9ef0*/  LOP3.LUT R24, R25, 0xffff0000, RZ, 0xc0, !PT ;  /* 0xffff000019187812 */ /* 0x000fe200078ec0ff */
[----:B------:R-:W-:Y:S01]  /*9f00*/  FMUL.FTZ R37, R10, R33 ;  /* 0x000000210a257220 */ /* 0x000fe20000410000 */
[----:B------:R-:W-:Y:S01]  /*9f10*/  LOP3.LUT R20, R26, 0xffff0000, RZ, 0xc0, !PT ;  /* 0xffff00001a147812 */ /* 0x000fe200078ec0ff */
[----:B--2---:R-:W0:Y:S02]  /*9f20*/  LDS.128 R12, [R40+0x20400] ;  /* 0x02040000280c7984 */ /* 0x004e240000000c00 */
        /* <DEDUP_REMOVED lines=8> */
[C---:B------:R-:W-:Y:S01]  /*9fb0*/  IMAD.U32 R25, R28.reuse, 0x10000, RZ ;  /* 0x000100001c197824 */ /* 0x040fe200078e00ff */
[----:B------:R-:W-:Y:S01]  /*9fc0*/  LOP3.LUT R28, R28, 0xffff0000, RZ, 0xc0, !PT ;  /* 0xffff00001c1c7812 */ /* 0x000fe200078ec0ff */
[----:B------:R-:W-:-:S02]  /*9fd0*/  IMAD.U32 R9, R15, 0x10000, RZ ;  /* 0x000100000f097824 */ /* 0x000fc400078e00ff */
[----:B------:R-:W-:Y:S01]  /*9fe0*/  IMAD.U32 R15, R26, 0x10000, RZ ;  /* 0x000100001a0f7824 */ /* 0x000fe200078e00ff */
[----:B------:R-:W-:Y:S01]  /*9ff0*/  LOP3.LUT R26, R27, 0xffff0000, RZ, 0xc0, !PT ;  /* 0xffff00001b1a7812 */ /* 0x000fe200078ec0ff */
[----:B------:R-:W-:Y:S02]  /*a000*/  IMAD.U32 R27, R34, 0x10000, RZ ;  /* 0x00010000221b7824 */ /* 0x000fe400078e00ff */
[-C--:B------:R-:W-:Y:S01]  /*a010*/  FMUL.FTZ R39, R10, R25.reuse ;  /* 0x000000190a277220 */ /* 0x080fe20000410000 */
[C---:B------:R-:W-:Y:S01]  /*a020*/  FFMA.FTZ R37, R4.reuse, R25, -R37 ;  /* 0x0000001904257223 */ /* 0x040fe20000010825 */
[----:B------:R-:W-:Y:S02]  /*a030*/  IMAD.U32 R10, R29, 0x10000, RZ ;  /* 0x000100001d0a7824 */ /* 0x000fe400078e00ff */
[----:B------:R-:W-:Y:S01]  /*a040*/  FMUL.FTZ R25, R13, R27 ;  /* 0x0000001b0d197220 */ /* 0x000fe20000410000 */
[----:B------:R-:W-:Y:S01]  /*a050*/  FFMA.FTZ R39, R4, R33, R39 ;  /* 0x0000002104277223 */ /* 0x000fe20000010027 */
[----:B------:R-:W-:-:S02]  /*a060*/  IMAD.U32 R4, R31, 0x10000, RZ ;  /* 0x000100001f047824 */ /* 0x000fc400078e00ff */
[-C--:B------:R-:W-:Y:S01]  /*a070*/  FMUL.FTZ R13, R13, R10.reuse ;  /* 0x0000000a0d0d7220 */ /* 0x080fe20000410000 */
[C---:B------:R-:W-:Y:S01]  /*a080*/  FFMA.FTZ R25, R6.reuse, R10, -R25 ;  /* 0x0000000a06197223 */ /* 0x040fe20000010819 */
[C---:B------:R-:W-:Y:S01]  /*a090*/  FMUL.FTZ R10, R21.reuse, R38 ;  /* 0x00000026150a7220 */ /* 0x040fe20000410000 */
[-C--:B------:R-:W-:Y:S01]  /*a0a0*/  FMUL.FTZ R33, R21, R4.reuse ;  /* 0x0000000415217220 */ /* 0x080fe20000410000 */
[----:B------:R-:W-:Y:S01]  /*a0b0*/  LOP3.LUT R29, R29, 0xffff0000, RZ, 0xc0, !PT ;  /* 0xffff00001d1d7812 */ /* 0x000fe200078ec0ff */
[----:B------:R-:W-:Y:S01]  /*a0c0*/  FFMA.FTZ R13, R6, R27, R13 ;  /* 0x0000001b060d7223 */ /* 0x000fe2000001000d */
[C---:B------:R-:W-:Y:S01]  /*a0d0*/  FFMA.FTZ R21, R9.reuse, R4, -R10 ;  /* 0x0000000409157223 */ /* 0x040fe2000001080a */
[----:B------:R-:W-:Y:S01]  /*a0e0*/  FFMA.FTZ R33, R9, R38, R33 ;  /* 0x0000002609217223 */ /* 0x000fe20000010021 */
[----:B------:R-:W-:Y:S01]  /*a0f0*/  LOP3.LUT R9, R34, 0xffff0000, RZ, 0xc0, !PT ;  /* 0xffff000022097812 */ /* 0x000fe200078ec0ff */
[C---:B------:R-:W-:Y:S01]  /*a100*/  FMUL.FTZ R4, R11.reuse, R32 ;  /* 0x000000200b047220 */ /* 0x040fe20000410000 */
[----:B------:R-:W-:Y:S01]  /*a110*/  FMUL.FTZ R10, R11, R28 ;  /* 0x0000001c0b0a7220 */ /* 0x000fe20000410000 */
[----:B------:R-:W-:Y:S01]  /*a120*/  FMUL.FTZ R34, R24, R29 ;  /* 0x0000001d18227220 */ /* 0x000fe20000410000 */
[----:B------:R-:W-:-:S02]  /*a130*/  IMAD.U32 R6, R35, 0x10000, RZ ;  /* 0x0001000023067824 */ /* 0x000fc400078e00ff */
[C---:B------:R-:W-:Y:S01]  /*a140*/  FFMA.FTZ R28, R5.reuse, R28, -R4 ;  /* 0x0000001c051c7223 */ /* 0x040fe20000010804 */
[-C--:B------:R-:W-:Y:S01]  /*a150*/  FMUL.FTZ R11, R24, R9.reuse ;  /* 0x00000009180b7220 */ /* 0x080fe20000410000 */
[----:B------:R-:W-:Y:S02]  /*a160*/  IMAD.U32 R4, R30, 0x10000, RZ ;  /* 0x000100001e047824 */ /* 0x000fe400078e00ff */
[----:B------:R-:W-:Y:S01]  /*a170*/  FFMA.FTZ R10, R5, R32, R10 ;  /* 0x00000020050a7223 */ /* 0x000fe2000001000a */
[C---:B------:R-:W-:Y:S01]  /*a180*/  FFMA.FTZ R34, R12.reuse, R9, R34 ;  /* 0x000000090c227223 */ /* 0x040fe20000010022 */
[----:B------:R-:W-:Y:S01]  /*a190*/  FFMA.FTZ R24, R12, R29, -R11 ;  /* 0x0000001d0c187223 */ /* 0x000fe2000001080b */
[C---:B------:R-:W-:Y:S01]  /*a1a0*/  FMUL.FTZ R32, R15.reuse, R6 ;  /* 0x000000060f207220 */ /* 0x040fe20000410000 */
[-C--:B------:R-:W-:Y:S01]  /*a1b0*/  FMUL.FTZ R12, R15, R4.reuse ;  /* 0x000000040f0c7220 */ /* 0x080fe20000410000 */
[----:B------:R-:W-:Y:S02]  /*a1c0*/  LOP3.LUT R35, R35, 0xffff0000, RZ, 0xc0, !PT ;  /* 0xffff000023237812 */ /* 0x000fe400078ec0ff */
[----:B------:R-:W-:Y:S01]  /*a1d0*/  LOP3.LUT R5, R30, 0xffff0000, RZ, 0xc0, !PT ;  /* 0xffff00001e057812 */ /* 0x000fe200078ec0ff */
[C---:B------:R-:W-:Y:S01]  /*a1e0*/  FFMA.FTZ R32, R7.reuse, R4, -R32 ;  /* 0x0000000407207223 */ /* 0x040fe20000010820 */
        /* <DEDUP_REMOVED lines=21> */
.L_x_8486:
[----:B------:R-:W-:Y:S05]  /*a340*/  BSYNC B0 ;  /* 0x0000000000007941 */ /* 0x000fea0003800000 */
.L_x_8472:
        /* <DEDUP_REMOVED lines=8> */
.L_x_8469:
[----:B0123--:R-:W-:-:S05]  /*a3d0*/  IMAD.U32 R3, RZ, RZ, UR37 ;  /* 0x00000025ff037e24 */ /* 0x00ffca000f8e00ff */
[----:B------:R-:W-:-:S13]  /*a3e0*/  ISETP.NE.AND P0, PT, R3, 0x3, PT ;  /* 0x000000030300780c */ /* 0x000fda0003f05270 */
[----:B------:R-:W-:Y:S05]  /*a3f0*/  @!P0 BRA `(.L_x_8499) ;  /* 0x0000000000048947 */ /* 0x000fea0003800000 */
[----:B------:R-:W-:Y:S01]  /*a400*/  BPT.TRAP 0x1 ;  /* 0x000000040000795c */ /* 0x000fe20000300000 */
.L_x_8499:
[----:B------:R-:W-:Y:S01]  /*a410*/  IMAD R169, R18, 0x8, R2 ;  /* 0x0000000812a97824 */ /* 0x000fe200078e0202 */
[----:B------:R-:W-:-:S04]  /*a420*/  SHF.L.U32 R20, R19, 0x1f, RZ ;  /* 0x0000001f13147819 */ /* 0x000fc800000006ff */
[----:B------:R0:W1:Y:S01]  /*a430*/  SYNCS.PHASECHK.TRANS64.TRYWAIT P1, [R169+URZ+0x38830], R20 ;  /* 0x03883014a90075a7 */ /* 0x000062000802017f */
[----:B------:R-:W-:Y:S05]  /*a440*/  @!P0 BRA `(.L_x_8500) ;  /* 0x0000000000048947 */ /* 0x000fea0003800000 */
[----:B------:R-:W-:Y:S01]  /*a450*/  BPT.TRAP 0x1 ;  /* 0x000000040000795c */ /* 0x000fe20000300000 */
.L_x_8500:
        /* <DEDUP_REMOVED lines=10> */
.L_x_8501:
        /* <DEDUP_REMOVED lines=13> */
[----:B------:R-:W-:Y:S01]  /*a5d0*/  SHF.L.U32 R3, R0, 0x1f, RZ ;  /* 0x0000001f00037819 */ /* 0x000fe200000006ff */
[----:B------:R-:W-:Y:S01]  /*a5e0*/  IMAD.MOV.U32 R9, RZ, RZ, 0x40000040 ;  /* 0x40000040ff097424 */ /* 0x000fe200078e00ff */
[----:B------:R-:W-:Y:S01]  /*a5f0*/  BSSY B0, `(.L_x_8503) ;  /* 0x0000022000007945 */ /* 0x000fe20003800000 */
[----:B------:R-:W-:-:S02]  /*a600*/  VIADD R10, R4, 0x4 ;  /* 0x00000004040a7836 */ /* 0x000fc40000000000 */
[----:B------:R-:W-:Y:S02]  /*a610*/  IMAD.MOV.U32 R11, RZ, RZ, 0x40000040 ;  /* 0x40000040ff0b7424 */ /* 0x000fe400078e00ff */
[----:B------:R-:W-:-:S04]  /*a620*/  IMAD.MOV.U32 R7, RZ, RZ, 0x40000040 ;  /* 0x40000040ff077424 */ /* 0x000fc800078e00ff */
[----:B------:R-:W-:Y:S01]  /*a630*/  HGMMA.64x64x16.F32.BF16 R24, gdesc[UR4], RZ, !UPT, gsb0 ;  /* 0x00e00000041879f0 */ /* 0x000fe2000c0018ff */
[----:B------:R-:W-:Y:S02]  /*a640*/  R2UR UR4, R12 ;  /* 0x000000000c0472ca */ /* 0x000fe400000e0000 */
[----:B------:R-:W-:Y:S02]  /*a650*/  R2UR UR5, R13 ;  /* 0x000000000d0572ca */ /* 0x000fe400000e0000 */
[----:B------:R-:W-:Y:S01]  /*a660*/  R2UR UR6, R8 ;  /* 0x00000000080672ca */ /* 0x000fe200000e0000 */
[C---:B------:R-:W-:Y:S01]  /*a670*/  VIADD R8, R6.reuse, 0x4 ;  /* 0x0000000406087836 */ /* 0x040fe20000000000 */
[----:B------:R-:W-:Y:S01]  /*a680*/  R2UR UR7, R9 ;  /* 0x00000000090772ca */ /* 0x000fe200000e0000 */
[----:B------:R-:W-:Y:S02]  /*a690*/  IMAD.MOV.U32 R9, RZ, RZ, 0x40000040 ;  /* 0x40000040ff097424 */ /* 0x000fe400078e00ff */
[----:B------:R-:W-:Y:S01]  /*a6a0*/  VIADD R6, R6, 0x6 ;  /* 0x0000000606067836 */ /* 0x000fe20000000000 */
[----:B------:R-:W-:-:S02]  /*a6b0*/  WARPGROUP.DEPBAR.LE gsb0, 0x0 ;  /* 0x00008000000079c5 */ /* 0x000fc40000010000 */
        /* <DEDUP_REMOVED lines=19> */
[----:B------:R-:W2:Y:S02]  /*a7f0*/  SYNCS.PHASECHK.TRANS64.TRYWAIT P1, [R2+URZ+0x38810], R3 ;  /* 0x03881003020075a7 */ /* 0x000ea4000802017f */
[----:B--2---:R-:W-:Y:S05]  /*a800*/  @!P1 BRA `(.L_x_8504) ;  /* 0x000001a000809947 */ /* 0x004fea0003800000 */
.L_x_8777:
[----:B------:R-:W-:Y:S05]  /*a810*/  BSYNC B0 ;  /* 0x0000000000007941 */ /* 0x000fea0003800000 */
.L_x_8503:
[----:B------:R-:W-:Y:S05]  /*a820*/  @!P0 BRA `(.L_x_8505) ;  /* 0x0000000000048947 */ /* 0x000fea0003800000 */
[----:B------:R-:W-:Y:S01]  /*a830*/  BPT.TRAP 0x1 ;  /* 0x000000040000795c */ /* 0x000fe20000300000 */
.L_x_8505:
[----:B------:R3:W4:Y:S01]  /*a840*/  SYNCS.PHASECHK.TRANS64.TRYWAIT P2, [R169+URZ+0x38850], R20 ;  /* 0x03885014a90075a7 */ /* 0x000722000804017f */
[----:B------:R-:W-:Y:S05]  /*a850*/  @!P0 BRA `(.L_x_8506) ;  /* 0x0000000000048947 */ /* 0x000fea0003800000 */
[----:B------:R-:W-:Y:S01]  /*a860*/  BPT.TRAP 0x1 ;  /* 0x000000040000795c */ /* 0x000fe20000300000 */
.L_x_8506:
[----:B--2---:R-:W2:Y:S01]  /*a870*/  S2R R3, SR_TID.X ;  /* 0x0000000000037919 */ /* 0x004ea20000002100 */
[----:B------:R-:W-:Y:S01]  /*a880*/  VIADD R0, R2, 0x400 ;  /* 0x0000040002007836 */ /* 0x000fe20000000000 */
[----:B------:R-:W-:Y:S04]  /*a890*/  BSSY B0, `(.L_x_8507) ;  /* 0x0000008000007945 */ /* 0x000fe80003800000 */
[----:B------:R-:W-:-:S04]  /*a8a0*/  SHF.R.U32.HI R0, RZ, 0x4, R0 ;  /* 0x00000004ff007819 */ /* 0x000fc80000011600 */
[----:B------:R-:W-:Y:S02]  /*a8b0*/  LOP3.LUT R0, R0, 0x3fff, RZ, 0xc0, !PT ;  /* 0x00003fff00007812 */ /* 0x000fe400078ec0ff */
[----:B--2---:R-:W-:-:S04]  /*a8c0*/  LOP3.LUT R3, R3, 0x7f, RZ, 0xc0, !PT ;  /* 0x0000007f03037812 */ /* 0x004fc800078ec0ff */
[----:B------:R-:W-:Y:S01]  /*a8d0*/  ISETP.NE.AND P1, PT, R3, RZ, PT ;  /* 0x000000ff0300720c */ /* 0x000fe20003f25270 */
[----:B----4-:R-:W-:-:S12]  /*a8e0*/  @P2 BRA `(.L_x_8508) ;  /* 0x0000000000082947 */ /* 0x010fd80003800000 */
[----:B------:R-:W2:Y:S02]  /*a8f0*/  SYNCS.PHASECHK.TRANS64.TRYWAIT P2, [R169+URZ+0x38850], R20 ;  /* 0x03885014a90075a7 */ /* 0x000ea4000804017f */
[----:B--2---:R-:W-:Y:S05]  /*a900*/  @!P2 BRA `(.L_x_8509) ;  /* 0x000001a00054a947 */ /* 0x004fea0003800000 */
.L_x_8508:
[----:B------:R-:W-:Y:S05]  /*a910*/  BSYNC B0 ;  /* 0x0000000000007941 */ /* 0x000fea0003800000 */
.L_x_8507:
[----:B------:R-:W-:Y:S05]  /*a920*/  WARPSYNC.ALL ;  /* 0x0000000000007948 */ /* 0x000fea0003800000 */
[----:B------:R-:W-:Y:S01]  /*a930*/  LOP3.LUT R15, R0, 0x10000, RZ, 0xfc, !PT ;  /* 0x00010000000f7812 */ /* 0x000fe200078efcff */
[----:B------:R-:W-:Y:S01]  /*a940*/  VIADD R0, R2, 0x26400 ;  /* 0x0002640002007836 */ /* 0x000fe20000000000 */
[----:B------:R-:W-:-:S03]  /*a950*/  WARPGROUP.ARRIVE ;  /* 0x00000000000079c5 */ /* 0x000fc60000000000 */
[----:B0123--:R-:W-:-:S03]  /*a960*/  IMAD R20, R18, 0x1000, R15 ;  /* 0x0000100012147824 */ /* 0x00ffc600078e020f */
[----:B------:R-:W0:Y:S01]  /*a970*/  S2R R3, SR_TID.X ;  /* 0x0000000000037919 */ /* 0x000e220000002100 */
        /* <DEDUP_REMOVED lines=14> */
[C---:B------:R-:W-:Y:S01]  /*aa60*/  VIADD R58, R6.reuse, 0x2 ;  /* 0x00000002063a7836 */ /* 0x040fe20000000000 */
[----:B------:R-:W-:Y:S01]  /*aa70*/  ULDC UR39, c[0x0][0xa80] ;  /* 0x0002a00000277ab9 */ /* 0x000fe20000000800 */
[----:B------:R-:W-:Y:S01]  /*aa80*/  VIADD R60, R6, 0x800 ;  /* 0x00000800063c7836 */ /* 0x000fe20000000000 */
[----:B------:R-:W-:Y:S01]  /*aa90*/  ULDC UR40, c[0x0][0xa80] ;  /* 0x0002a00000287ab9 */ /* 0x000fe20000000800 */
[----:B------:R-:W-:Y:S01]  /*aaa0*/  IMAD.MOV.U32 R172, RZ, RZ, R194 ;  /* 0x000000ffffac7224 */ /* 0x000fe200078e00c2 */
[----:B------:R-:W-:Y:S01]  /*aab0*/  BSSY B0, `(.L_x_8510) ;  /* 0x000061e000007945 */ /* 0x000fe20003800000 */
[----:B------:R-:W-:-:S02]  /*aac0*/  IMAD R170, R18, 0x1000, R190 ;  /* 0x0000100012aa7824 */ /* 0x000fc400078e02be */
[----:B------:R-:W-:-:S04]  /*aad0*/  IMAD.MOV.U32 R171, RZ, RZ, 0x40000040 ;  /* 0x40000040ffab7424 */ /* 0x000fc800078e00ff */
        /* <DEDUP_REMOVED lines=10> */
[----:B------:R-:W0:Y:S02]  /*ab80*/  SHFL.IDX PT, R0, R3, RZ, 0x1f ;  /* 0x00001fff03007589 */ /* 0x000e2400000e0000 */
[----:B0-----:R-:W-:-:S04]  /*ab90*/  ISETP.GT.AND P2, PT, R0, 0x7f, PT ;  /* 0x0000007f0000780c */ /* 0x001fc80003f44270 */
        /* <DEDUP_REMOVED lines=341> */
[----:B------:R-:W-:Y:S02]  /*c0f0*/  R2UR UR6, R56 ;  /* 0x00000000380672ca */ /* 0x000fe400000e0000 */
[----:B------:R-:W-:Y:S01]  /*c100*/  R2UR UR7, R57 ;  /* 0x00000000390772ca */ /* 0x000fe200000e0000 */
[----:B------:R-:W-:Y:S01]  /*c110*/  IMAD.MOV.U32 R57, RZ, RZ, 0x40000040 ;  /* 0x40000040ff397424 */ /* 0x000fe200078e00ff */
[----:B------:R-:W-:Y:S01]  /*c120*/  R2UR UR4, R58 ;  /* 0x000000003a0472ca */ /* 0x000fe200000e0000 */
[----:B------:R-:W-:Y:S01]  /*c130*/  IMAD.MOV.U32 R58, RZ, RZ, 0x40 ;  /* 0x00000040ff3a7424 */ /* 0x000fe200078e00ff */
[----:B------:R-:W-:Y:S02]  /*c140*/  R2UR UR5, R59 ;  /* 0x000000003b0572ca */ /* 0x000fe400000e0000 */
[----:B------:R-:W0:Y:S02]  /*c150*/  LDC R59, c[0x0][0x448] ;  /* 0x00011200ff3b7b82 */ /* 0x000e240000000800 */
[----:B------:R-:W-:-:S04]  /*c160*/  SEL R0, R58, 0x3e, P2 ;  /* 0x0000003e3a007807 */ /* 0x000fc80001000000 */
[----:B------:R-:W-:Y:S01]  /*c170*/  LOP3.LUT R21, R0, 0x6, RZ, 0xc0, !PT ;  /* 0x0000000600157812 */ /* 0x000fe200078ec0ff */
[----:B------:R-:W-:-:S03]  /*c180*/  IMAD.IADD R0, R216, 0x1, R194 ;  /* 0x00000001d8007824 */ /* 0x000fc600078e02c2 */
[CC--:B------:R-:W-:Y:S02]  /*c190*/  IADD3 R56, R21.reuse, R3.reuse, R6 ;  /* 0x0000000315387210 */ /* 0x0c0fe40007ffe006 */
[----:B------:R-:W-:Y:S01]  /*c1a0*/  IADD3 R20, R21, R3, R20 ;  /* 0x0000000315147210 */ /* 0x000fe20007ffe014 */
[----:B------:R-:W-:Y:S01]  /*c1b0*/  IMAD.MOV.U32 R21, RZ, RZ, 0x40000040 ;  /* 0x40000040ff157424 */ /* 0x000fe200078e00ff */
[----:B0-----:R-:W-:-:S13]  /*c1c0*/  ISETP.NE.AND P2, PT, R59, 0x1, PT ;  /* 0x000000013b00780c */ /* 0x001fda0003f45270 */
[----:B------:R-:W0:Y:S02]  /*c1d0*/  @P2 LDC R3, c[0x0][0x44c] ;  /* 0x00011300ff032b82 */ /* 0x000e240000000800 */
[----:B0-----:R-:W-:Y:S01]  /*c1e0*/  @P2 IMAD.HI.U32 R3, R0, R3, RZ ;  /* 0x0000000300032227 */ /* 0x001fe200078e00ff */
[----:B------:R-:W-:Y:S02]  /*c1f0*/  WARPGROUP.DEPBAR.LE gsb0, 0x0 ;  /* 0x00008000000079c5 */ /* 0x000fe40000010000 */
[----:B------:R-:W-:-:S06]  /*c200*/  WARPGROUP.ARRIVE ;  /* 0x00000000000079c5 */ /* 0x000fcc0000000000 */
[----:B------:R-:W-:Y:S01]  /*c210*/  HGMMA.64x64x16.F32.BF16 R24, gdesc[UR4], R24, gsb0 ;  /* 0x00e00000041879f0 */ /* 0x000fe20008001818 */
[----:B------:R-:W-:Y:S02]  /*c220*/  R2UR UR4, R56 ;  /* 0x00000000380472ca */ /* 0x000fe400000e0000 */
[----:B------:R-:W-:Y:S02]  /*c230*/  R2UR UR5, R57 ;  /* 0x00000000390572ca */ /* 0x000fe400000e0000 */
[----:B------:R-:W-:Y:S02]  /*c240*/  R2UR UR6, R20 ;  /* 0x00000000140672ca */ /* 0x000fe400000e0000 */
[----:B------:R-:W-:Y:S01]  /*c250*/  R2UR UR7, R21 ;  /* 0x00000000150772ca */ /* 0x000fe200000e0000 */
[----:B------:R-:W0:Y:S02]  /*c260*/  @P2 LDC R20, c[0x0][0x450] ;  /* 0x00011400ff142b82 */ /* 0x000e240000000800 */
[----:B0-----:R-:W-:Y:S01]  /*c270*/  @P2 SHF.R.U32.HI R0, RZ, R20, R3 ;  /* 0x00000014ff002219 */ /* 0x001fe20000011603 */
[----:B------:R-:W-:-:S02]  /*c280*/  IMAD R20, R201, -0x40, R58 ;  /* 0xffffffc0c9147824 */ /* 0x000fc400078e023a */
        /* <DEDUP_REMOVED lines=9> */
[----:B------:R-:W-:Y:S01]  /*c320*/  ISETP.GT.AND P5, PT, R21, 0x8, PT ;  /* 0x000000081500780c */ /* 0x000fe20003fa4270 */
[----:B------:R-:W-:Y:S02]  /*c330*/  WARPGROUP.DEPBAR.LE gsb0, 0x0 ;  /* 0x00008000000079c5 */ /* 0x000fe40000010000 */
[----:B------:R-:W-:-:S06]  /*c340*/  WARPGROUP.ARRIVE ;  /* 0x00000000000079c5 */ /* 0x000fcc0000000000 */
[----:B------:R-:W-:Y:S01]  /*c350*/  HGMMA.64x64x16.F32.BF16 R24, gdesc[UR4], R24, gsb0 ;  /* 0x00e00000041879f0 */ /* 0x000fe20008001818 */
[----:B------:R-:W-:Y:S01]  /*c360*/  ULDC UR4, c[0x0][0xa80] ;  /* 0x0002a00000047ab9 */ /* 0x000fe20000000800 */
[----:B------:R-:W-:Y:S02]  /*c370*/  R2UR UR6, R170 ;  /* 0x00000000aa0672ca */ /* 0x000fe400000e0000 */
[----:B------:R-:W-:Y:S01]  /*c380*/  R2UR UR7, R171 ;  /* 0x00000000ab0772ca */ /* 0x000fe200000e0000 */
[----:B------:R-:W-:Y:S01]  /*c390*/  IMAD.MOV.U32 R171, RZ, RZ, 0x40000040 ;  /* 0x40000040ffab7424 */ /* 0x000fe200078e00ff */
[----:B------:R-:W-:Y:S02]  /*c3a0*/  WARPGROUP.DEPBAR.LE gsb0, 0x0 ;  /* 0x00008000000079c5 */ /* 0x000fe40000010000 */
[----:B------:R-:W-:Y:S02]  /*c3b0*/  FSEL R64, R24, -INF , P3 ;  /* 0xff80000018407808 */ /* 0x000fe40001800000 */
[----:B------:R-:W-:-:S02]  /*c3c0*/  FSEL R25, R25, -INF , P4 ;  /* 0xff80000019197808 */ /* 0x000fc40002000000 */
[C---:B------:R-:W-:Y:S02]  /*c3d0*/  ISETP.GT.AND P3, PT, R21.reuse, 0x9, PT ;  /* 0x000000091500780c */ /* 0x040fe40003f64270 */
[----:B------:R-:W-:Y:S02]  /*c3e0*/  FSEL R66, R28, -INF , P5 ;  /* 0xff8000001c427808 */ /* 0x000fe40002800000 */
[----:B------:R-:W-:Y:S02]  /*c3f0*/  FMNMX.FTZ R57, R64, R25, !PT ;  /* 0x0000001940397209 */ /* 0x000fe40007810000 */
[----:B------:R-:W-:Y:S02]  /*c400*/  ISETP.GT.AND P4, PT, R21, 0x10, PT ;  /* 0x000000101500780c */ /* 0x000fe40003f84270 */
[----:B------:R-:W-:Y:S02]  /*c410*/  FSEL R68, R29, -INF , P3 ;  /* 0xff8000001d447808 */ /* 0x000fe40001800000 */
[----:B------:R-:W-:-:S02]  /*c420*/  FMNMX.FTZ R57, R66, R57, !PT ;  /* 0x0000003942397209 */ /* 0x000fc40007810000 */
        /* <DEDUP_REMOVED lines=35> */
[----:B-1----:R-:W-:-:S02]  /*c660*/  VIADDMNMX R21, R0, R62, R3, PT ;  /* 0x0000003e00157246 */ /* 0x002fc40003800103 */
[----:B------:R-:W-:Y:S02]  /*c670*/  FMNMX.FTZ R57, R60, R57, !PT ;  /* 0x000000393c397209 */ /* 0x000fe40007810000 */
[C---:B------:R-:W-:Y:S02]  /*c680*/  ISETP.GT.AND P3, PT, R21.reuse, RZ, PT ;  /* 0x000000ff1500720c */ /* 0x040fe40003f64270 */
[C---:B------:R-:W-:Y:S01]  /*c690*/  ISETP.GT.AND P4, PT, R21.reuse, 0x1, PT ;  /* 0x000000011500780c */ /* 0x040fe20003f84270 */
[----:B------:R-:W0:Y:S01]  /*c6a0*/  SHFL.BFLY PT, R70, R57, 0x2, 0x1f ;  /* 0x0c401f0039467f89 */ /* 0x000e2200000e0000 */
[----:B------:R-:W-:Y:S02]  /*c6b0*/  ISETP.GT.AND P5, PT, R21, 0x8, PT ;  /* 0x000000081500780c */ /* 0x000fe40003fa4270 */
[----:B------:R-:W-:Y:S02]  /*c6c0*/  FSEL R41, R27, -INF , P4 ;  /* 0xff8000001b297808 */ /* 0x000fe40002000000 */
[----:B------:R-:W-:-:S02]  /*c6d0*/  FSEL R72, R30, -INF , P5 ;  /* 0xff8000001e487808 */ /* 0x000fc40002800000 */
[C---:B------:R-:W-:Y:S02]  /*c6e0*/  ISETP.GT.AND P4, PT, R21.reuse, 0x10, PT ;  /* 0x000000101500780c */ /* 0x040fe40003f84270 */
[C---:B------:R-:W-:Y:S02]  /*c6f0*/  ISETP.GT.AND P5, PT, R21.reuse, 0x21, PT ;  /* 0x000000211500780c */ /* 0x040fe40003fa4270 */
[----:B------:R-:W-:Y:S02]  /*c700*/  FSEL R34, R34, -INF , P4 ;  /* 0xff80000022227808 */ /* 0x000fe40002000000 */
[----:B------:R-:W-:-:S04]  /*c710*/  ISETP.GT.AND P4, PT, R21, 0x18, PT ;  /* 0x000000181500780c */ /* 0x000fc80003f84270 */
[----:B------:R-:W-:Y:S02]  /*c720*/  FSEL R74, R38, -INF , P4 ;  /* 0xff800000264a7808 */ /* 0x000fe40002000000 */
[----:B------:R-:W-:Y:S02]  /*c730*/  ISETP.GT.AND P4, PT, R21, 0x20, PT ;  /* 0x000000201500780c */ /* 0x000fe40003f84270 */
[----:B------:R-:W-:Y:S02]  /*c740*/  FSEL R38, R43, -INF , P5 ;  /* 0xff8000002b267808 */ /* 0x000fe40002800000 */
[----:B------:R-:W1:Y:S01]  /*c750*/  @P2 LDC R43, c[0x0][0x44c] ;  /* 0x00011300ff2b2b82 */ /* 0x000e620000000800 */
[----:B0-----:R-:W-:Y:S02]  /*c760*/  FMNMX.FTZ R29, R57, R70, !PT ;  /* 0x00000046391d7209 */ /* 0x001fe40007810000 */
[----:B------:R-:W-:Y:S02]  /*c770*/  FSEL R70, R26, -INF , P3 ;  /* 0xff8000001a467808 */ /* 0x000fe40001800000 */
        /* <DEDUP_REMOVED lines=12> */
[----:B------:R-:W-:Y:S01]  /*c840*/  FMNMX.FTZ R27, R74, R3, !PT ;  /* 0x000000034a1b7209 */ /* 0x000fe20007810000 */
[----:B------:R-:W-:Y:S01]  /*c850*/  IMAD.U32 R3, RZ, RZ, UR4 ;  /* 0x00000004ff037e24 */ /* 0x000fe2000f8e00ff */
[----:B------:R-:W-:Y:S02]  /*c860*/  ISETP.GT.AND P3, PT, R21, 0x29, PT ;  /* 0x000000291500780c */ /* 0x000fe40003f64270 */
[----:B0-----:R-:W-:-:S02]  /*c870*/  FMNMX.FTZ R0, R29, R62, !PT ;  /* 0x0000003e1d007209 */ /* 0x001fc40007810000 */
[----:B------:R-:W-:Y:S02]  /*c880*/  FSEL R62, R42, -INF , P4 ;  /* 0xff8000002a3e7808 */ /* 0x000fe40002000000 */
[----:B------:R-:W-:Y:S01]  /*c890*/  FMNMX.FTZ R27, R76, R27, !PT ;  /* 0x0000001b4c1b7209 */ /* 0x000fe20007810000 */
[----:B------:R-:W-:Y:S01]  /*c8a0*/  FMUL.FTZ R29, R0, R3 ;  /* 0x00000003001d7220 */ /* 0x000fe20000410000 */
[----:B------:R-:W-:Y:S02]  /*c8b0*/  ISETP.GT.AND P4, PT, R21, 0x28, PT ;  /* 0x000000281500780c */ /* 0x000fe40003f84270 */
[----:B------:R-:W-:Y:S02]  /*c8c0*/  FMNMX.FTZ R27, R62, R27, !PT ;  /* 0x0000001b3e1b7209 */ /* 0x000fe40007810000 */
[----:B------:R-:W-:Y:S02]  /*c8d0*/  FSEL R46, R46, -INF , P4 ;  /* 0xff8000002e2e7808 */ /* 0x000fe40002000000 */
[----:B------:R-:W-:-:S02]  /*c8e0*/  FMNMX.FTZ R27, R38, R27, !PT ;  /* 0x0000001b261b7209 */ /* 0x000fc40007810000 */
[----:B------:R-:W-:Y:S02]  /*c8f0*/  FSETP.NEU.FTZ.AND P5, PT, R0, -INF , PT ;  /* 0xff8000000000780b */ /* 0x000fe40003fbd000 */
[----:B------:R-:W-:Y:S02]  /*c900*/  ISETP.GT.AND P4, PT, R21, 0x30, PT ;  /* 0x000000301500780c */ /* 0x000fe40003f84270 */
[----:B------:R-:W-:Y:S02]  /*c910*/  FSEL R42, R47, -INF , P3 ;  /* 0xff8000002f2a7808 */ /* 0x000fe40001800000 */
[----:B------:R-:W-:Y:S01]  /*c920*/  FMNMX.FTZ R27, R46, R27, !PT ;  /* 0x0000001b2e1b7209 */ /* 0x000fe20007810000 */
[----:B------:R-:W0:Y:S01]  /*c930*/  @P2 LDC R47, c[0x0][0x450] ;  /* 0x00011400ff2f2b82 */ /* 0x000e220000000800 */
[----:B------:R-:W-:Y:S02]  /*c940*/  FSEL R39, R29, RZ, P5 ;  /* 0x000000ff1d277208 */ /* 0x000fe40002800000 */
[----:B------:R-:W-:-:S02]  /*c950*/  ISETP.GT.AND P3, PT, R21, 0x31, PT ;  /* 0x000000311500780c */ /* 0x000fc40003f64270 */
[----:B------:R-:W-:Y:S01]  /*c960*/  FSEL R50, R50, -INF , P4 ;  /* 0xff80000032327808 */ /* 0x000fe20002000000 */
[--C-:B-----5:R-:W-:Y:S01]  /*c970*/  FFMA.FTZ R152, R64, R3, -R39.reuse ;  /* 0x0000000340987223 */ /* 0x120fe20000010827 */
        /* <DEDUP_REMOVED lines=13> */
[----:B-1----:R-:W-:Y:S01]  /*ca50*/  @P2 IMAD.HI.U32 R24, R194, R43, RZ ;  /* 0x0000002bc2182227 */ /* 0x002fe200078e00ff */
[----:B------:R-:W-:Y:S01]  /*ca60*/  FSEL R78, R55, -INF , P3 ;  /* 0xff800000374e7808 */ /* 0x000fe20001800000 */
[----:B------:R-:W1:Y:S01]  /*ca70*/  MUFU.EX2 R25, R25 ;  /* 0x0000001900197308 */ /* 0x000e620000000800 */
[----:B------:R-:W-:Y:S01]  /*ca80*/  FMNMX.FTZ R27, R54, R27, !PT ;  /* 0x0000001b361b7209 */ /* 0x000fe20007810000 */
[--C-:B------:R-:W-:Y:S01]  /*ca90*/  FFMA.FTZ R158, R36, R3, -R39.reuse ;  /* 0x00000003249e7223 */ /* 0x100fe20000010827 */
[----:B0-----:R-:W-:Y:S01]  /*caa0*/  @P2 SHF.R.U32.HI R172, RZ, R47, R24 ;  /* 0x0000002fffac2219 */ /* 0x001fe20000011618 */
[--C-:B------:R-:W-:Y:S01]  /*cab0*/  FFMA.FTZ R29, R28, R3, -R39.reuse ;  /* 0x000000031c1d7223 */ /* 0x100fe20000010827 */
[----:B------:R-:W-:Y:S01]  /*cac0*/  FMNMX.FTZ R21, R78, R27, !PT ;  /* 0x0000001b4e157209 */ /* 0x000fe20007810000 */
[-CC-:B------:R-:W-:Y:S01]  /*cad0*/  FFMA.FTZ R27, R68, R3.reuse, -R39.reuse ;  /* 0x00000003441b7223 */ /* 0x180fe20000010827 */
[-CC-:B------:R-:W-:Y:S01]  /*cae0*/  FFMA.FTZ R160, R40, R3.reuse, -R39.reuse ;  /* 0x0000000328a07223 */ /* 0x180fe20000010827 */
[----:B------:R-:W0:Y:S01]  /*caf0*/  MUFU.EX2 R154, R154 ;  /* 0x0000009a009a7308 */ /* 0x000e220000000800 */
[-CC-:B------:R-:W-:Y:S01]  /*cb00*/  FFMA.FTZ R162, R44, R3.reuse, -R39.reuse ;  /* 0x000000032ca27223 */ /* 0x180fe20000010827 */
[----:B------:R-:W2:Y:S01]  /*cb10*/  SHFL.BFLY PT, R66, R21, 0x2, 0x1f ;  /* 0x0c401f0015427f89 */ /* 0x000ea200000e0000 */
[-CC-:B------:R-:W-:Y:S01]  /*cb20*/  FFMA.FTZ R35, R56, R3.reuse, -R39.reuse ;  /* 0x0000000338237223 */ /* 0x180fe20000010827 */
[-CC-:B------:R-:W-:Y:S01]  /*cb30*/  FFMA.FTZ R164, R48, R3.reuse, -R39.reuse ;  /* 0x0000000330a47223 */ /* 0x180fe20000010827 */
[-CC-:B------:R-:W-:Y:S01]  /*cb40*/  FFMA.FTZ R37, R58, R3.reuse, -R39.reuse ;  /* 0x000000033a257223 */ /* 0x180fe20000010827 */
[-CC-:B------:R-:W-:Y:S01]  /*cb50*/  FFMA.FTZ R166, R52, R3.reuse, -R39.reuse ;  /* 0x0000000334a67223 */ /* 0x180fe20000010827 */
[----:B------:R-:W-:Y:S01]  /*cb60*/  FFMA.FTZ R39, R60, R3, -R39 ;  /* 0x000000033c277223 */ /* 0x000fe20000010827 */
[----:B------:R-:W3:Y:S01]  /*cb70*/  MUFU.EX2 R27, R27 ;  /* 0x0000001b001b7308 */ /* 0x000ee20000000800 */
[----:B-1----:R-:W-:Y:S01]  /*cb80*/  FADD.FTZ R43, R152, R25 ;  /* 0x00000019982b7221 */ /* 0x002fe20000010000 */
[----:B------:R-:W-:-:S06]  /*cb90*/  F2FP.BF16.F32.PACK_AB R152, R25, R152 ;  /* 0x000000981998723e */ /* 0x000fcc00000010ff */
[----:B------:R-:W-:Y:S08]  /*cba0*/  MUFU.EX2 R156, R156 ;  /* 0x0000009c009c7308 */ /* 0x000ff00000000800 */
[----:B------:R-:W-:Y:S01]  /*cbb0*/  MUFU.EX2 R31, R31 ;  /* 0x0000001f001f7308 */ /* 0x000fe20000000800 */
[----:B--2---:R-:W-:-:S05]  /*cbc0*/  FMNMX.FTZ R66, R21, R66, !PT ;  /* 0x0000004215427209 */ /* 0x004fca0007810000 */
[----:B------:R-:W1:Y:S02]  /*cbd0*/  SHFL.BFLY PT, R21, R66, 0x1, 0x1f ;  /* 0x0c201f0042157f89 */ /* 0x000e6400000e0000 */
[----:B------:R-:W-:Y:S08]  /*cbe0*/  MUFU.EX2 R158, R158 ;  /* 0x0000009e009e7308 */ /* 0x000ff00000000800 */
[----:B------:R-:W-:Y:S08]  /*cbf0*/  MUFU.EX2 R29, R29 ;  /* 0x0000001d001d7308 */ /* 0x000ff00000000800 */
[----:B------:R-:W-:Y:S01]  /*cc00*/  MUFU.EX2 R160, R160 ;  /* 0x000000a000a07308 */ /* 0x000fe20000000800 */
[----:B-1----:R-:W-:-:S07]  /*cc10*/  FMNMX.FTZ R168, R66, R21, !PT ;  /* 0x0000001542a87209 */ /* 0x002fce0007810000 */
[----:B------:R-:W-:Y:S01]  /*cc20*/  MUFU.EX2 R33, R33 ;  /* 0x0000002100217308 */ /* 0x000fe20000000800 */
[C---:B------:R-:W-:Y:S01]  /*cc30*/  FSETP.NEU.FTZ.AND P3, PT, R168.reuse, -INF , PT ;  /* 0xff800000a800780b */ /* 0x040fe20003f7d000 */
[----:B------:R-:W-:-:S06]  /*cc40*/  FMUL.FTZ R20, R168, R3 ;  /* 0x00000003a8147220 */ /* 0x000fcc0000410000 */
[----:B------:R-:W-:Y:S01]  /*cc50*/  MUFU.EX2 R162, R162 ;  /* 0x000000a200a27308 */ /* 0x000fe20000000800 */
[----:B------:R-:W-:Y:S01]  /*cc60*/  FSEL R21, R20, RZ, P3 ;  /* 0x000000ff14157208 */ /* 0x000fe20001800000 */
[C---:B------:R-:W-:Y:S02]  /*cc70*/  @!P1 VIADD R20, R169.reuse, 0x38840 ;  /* 0x00038840a9149836 */ /* 0x040fe40000000000 */
[----:B------:R-:W-:Y:S02]  /*cc80*/  @!P1 VIADD R169, R169, 0x38860 ;  /* 0x00038860a9a99836 */ /* 0x000fe40000000000 */
        /* <DEDUP_REMOVED lines=8> */
[----:B------:R-:W-:Y:S01]  /*cd10*/  @!P1 PRMT R20, RZ, 0x654, R20 ;  /* 0x00000654ff149816 */ /* 0x000fe20000000014 */
[-CC-:B------:R-:W-:Y:S01]  /*cd20*/  FFMA.FTZ R76, R76, R3.reuse, -R21.reuse ;  /* 0x000000034c4c7223 */ /* 0x180fe20000010815 */
[-CC-:B------:R-:W-:Y:S01]  /*cd30*/  FFMA.FTZ R62, R62, R3.reuse, -R21.reuse ;  /* 0x000000033e3e7223 */ /* 0x180fe20000010815 */
[-CC-:B------:R-:W-:Y:S01]  /*cd40*/  FFMA.FTZ R38, R38, R3.reuse, -R21.reuse ;  /* 0x0000000326267223 */ /* 0x180fe20000010815 */
[----:B------:R0:W-:Y:S01]  /*cd50*/  @!P1 SYNCS.ARRIVE.TRANS64.RED.A1T0 RZ, [R20+URZ], RZ ;  /* 0x000000ff14ff99a7 */ /* 0x0001e2000810043f */
[-CC-:B------:R-:W-:Y:S01]  /*cd60*/  FFMA.FTZ R46, R46, R3.reuse, -R21.reuse ;  /* 0x000000032e2e7223 */ /* 0x180fe20000010815 */
[----:B------:R-:W1:Y:S01]  /*cd70*/  MUFU.EX2 R41, R41 ;  /* 0x0000002900297308 */ /* 0x000e620000000800 */
[-CC-:B------:R-:W-:Y:S01]  /*cd80*/  FFMA.FTZ R42, R42, R3.reuse, -R21.reuse ;  /* 0x000000032a2a7223 */ /* 0x180fe20000010815 */
[-CC-:B------:R-:W-:Y:S01]  /*cd90*/  FFMA.FTZ R50, R50, R3.reuse, -R21.reuse ;  /* 0x0000000332327223 */ /* 0x180fe20000010815 */
[-CC-:B------:R-:W-:Y:S01]  /*cda0*/  FFMA.FTZ R64, R64, R3.reuse, -R21.reuse ;  /* 0x0000000340407223 */ /* 0x180fe20000010815 */
[-CC-:B------:R-:W-:Y:S01]  /*cdb0*/  FFMA.FTZ R54, R54, R3.reuse, -R21.reuse ;  /* 0x0000000336367223 */ /* 0x180fe20000010815 */
[----:B------:R-:W-:Y:S01]  /*cdc0*/  FFMA.FTZ R78, R78, R3, -R21 ;  /* 0x000000034e4e7223 */ /* 0x000fe20000010815 */
[----:B0-----:R-:W-:Y:S01]  /*cdd0*/  FADD.FTZ R20, R154, R43 ;  /* 0x0000002b9a147221 */ /* 0x001fe20000010000 */
[C---:B---3--:R-:W-:Y:S01]  /*cde0*/  F2FP.BF16.F32.PACK_AB R154, R27.reuse, R154 ;  /* 0x0000009a1b9a723e */ /* 0x048fe200000010ff */
[----:B------:R-:W0:Y:S01]  /*cdf0*/  MUFU.EX2 R72, R72 ;  /* 0x0000004800487308 */ /* 0x000e220000000800 */
[----:B------:R-:W-:Y:S01]  /*ce00*/  @!P1 PRMT R169, RZ, 0x654, R169 ;  /* 0x00000654ffa99816 */ /* 0x000fe200000000a9 */
[----:B------:R-:W-:Y:S01]  /*ce10*/  FADD.FTZ R21, R27, R20 ;  /* 0x000000141b157221 */ /* 0x000fe20000010000 */
[----:B------:R-:W-:-:S05]  /*ce20*/  VIADD R20, R170, 0x80 ;  /* 0x00000080aa147836 */ /* 0x000fca0000000000 */
[----:B------:R-:W2:Y:S01]  /*ce30*/  MUFU.EX2 R155, R26 ;  /* 0x0000001a009b7308 */ /* 0x000ea20000000800 */
[----:B-1----:R-:W-:Y:S01]  /*ce40*/  FADD.FTZ R45, R70, R41 ;  /* 0x00000029462d7221 */ /* 0x002fe20000010000 */
[----:B------:R-:W-:Y:S02]  /*ce50*/  R2UR UR10, R20 ;  /* 0x00000000140a72ca */ /* 0x000fe400000e0000 */
[----:B------:R-:W-:-:S04]  /*ce60*/  F2FP.BF16.F32.PACK_AB R153, R41, R70 ;  /* 0x000000462999723e */ /* 0x000fc800000010ff */
[----:B------:R-:W1:Y:S01]  /*ce70*/  MUFU.EX2 R34, R34 ;  /* 0x0000002200227308 */ /* 0x000e620000000800 */
[----:B0-----:R-:W-:-:S07]  /*ce80*/  FADD.FTZ R24, R72, R45 ;  /* 0x0000002d48187221 */ /* 0x001fce0000010000 */
[----:B------:R-:W0:Y:S01]  /*ce90*/  MUFU.EX2 R157, R30 ;  /* 0x0000001e009d7308 */ /* 0x000e220000000800 */
[C---:B--2---:R-:W-:Y:S01]  /*cea0*/  FADD.FTZ R43, R155.reuse, R24 ;  /* 0x000000189b2b7221 */ /* 0x044fe20000010000 */
[----:B------:R-:W-:Y:S01]  /*ceb0*/  FADD.FTZ R24, R156, R21 ;  /* 0x000000159c187221 */ /* 0x000fe20000010000 */
[----:B------:R-:W-:Y:S01]  /*cec0*/  IMAD.MOV.U32 R21, RZ, RZ, 0x40000040 ;  /* 0x40000040ff157424 */ /* 0x000fe200078e00ff */
[----:B------:R-:W-:Y:S01]  /*ced0*/  F2FP.BF16.F32.PACK_AB R155, R155, R72 ;  /* 0x000000489b9b723e */ /* 0x000fe200000010ff */
[----:B------:R-:W-:Y:S01]  /*cee0*/  BAR.SYNC.DEFER_BLOCKING 0xf, 0x100 ;  /* 0x03c4000000007b1d */ /* 0x000fe20000010000 */
[----:B------:R-:W-:Y:S02]  /*cef0*/  F2FP.BF16.F32.PACK_AB R156, R31, R156 ;  /* 0x0000009c1f9c723e */ /* 0x000fe400000010ff */
[----:B------:R-:W-:Y:S01]  /*cf00*/  R2UR UR11, R21 ;  /* 0x00000000150b72ca */ /* 0x000fe200000e0000 */
[----:B-1----:R-:W-:Y:S01]  /*cf10*/  FADD.FTZ R26, R34, R43 ;  /* 0x0000002b221a7221 */ /* 0x002fe20000010000 */
[----:B------:R-:W-:Y:S01]  /*cf20*/  FADD.FTZ R43, R31, R24 ;  /* 0x000000181f2b7221 */ /* 0x000fe20000010000 */
[----:B------:R-:W1:Y:S03]  /*cf30*/  MUFU.EX2 R74, R74 ;  /* 0x0000004a004a7308 */ /* 0x000e660000000800 */
[----:B------:R-:W-:Y:S01]  /*cf40*/  FADD.FTZ R24, R158, R43 ;  /* 0x0000002b9e187221 */ /* 0x000fe20000010000 */
[----:B------:R-:W-:Y:S01]  /*cf50*/  F2FP.BF16.F32.PACK_AB R158, R29, R158 ;  /* 0x0000009e1d9e723e */ /* 0x000fe200000010ff */
[----:B0-----:R-:W-:-:S02]  /*cf60*/  FADD.FTZ R45, R157, R26 ;  /* 0x0000001a9d2d7221 */ /* 0x001fc40000010000 */
[----:B------:R-:W-:Y:S01]  /*cf70*/  FADD.FTZ R21, R29, R24 ;  /* 0x000000181d157221 */ /* 0x000fe20000010000 */
[----:B------:R-:W0:Y:S01]  /*cf80*/  MUFU.EX2 R159, R76 ;  /* 0x0000004c009f7308 */ /* 0x000e220000000800 */
[----:B------:R-:W-:-:S07]  /*cf90*/  F2FP.BF16.F32.PACK_AB R157, R157, R34 ;  /* 0x000000229d9d723e */ /* 0x000fce00000010ff */
[----:B------:R-:W2:Y:S01]  /*cfa0*/  MUFU.EX2 R62, R62 ;  /* 0x0000003e003e7308 */ /* 0x000ea20000000800 */
[----:B-1----:R-:W-:Y:S01]  /*cfb0*/  FADD.FTZ R20, R74, R45 ;  /* 0x0000002d4a147221 */ /* 0x002fe20000010000 */
[----:B------:R1:W-:Y:S06]  /*cfc0*/  STSM.16.M88.4 [R195+0x36400], R152 ;  /* 0x03640098c3007844 */ /* 0x0003ec0000000200 */
[----:B------:R-:W3:Y:S01]  /*cfd0*/  MUFU.EX2 R161, R38 ;  /* 0x0000002600a17308 */ /* 0x000ee20000000800 */
[C---:B0-----:R-:W-:Y:S01]  /*cfe0*/  FADD.FTZ R25, R159.reuse, R20 ;  /* 0x000000149f197221 */ /* 0x041fe20000010000 */
[----:B------:R-:W-:Y:S01]  /*cff0*/  FADD.FTZ R20, R160, R21 ;  /* 0x00000015a0147221 */ /* 0x000fe20000010000 */
[----:B------:R-:W-:-:S02]  /*d000*/  F2FP.BF16.F32.PACK_AB R159, R159, R74 ;  /* 0x0000004a9f9f723e */ /* 0x000fc400000010ff */
[C---:B------:R-:W-:Y:S01]  /*d010*/  F2FP.BF16.F32.PACK_AB R160, R33.reuse, R160 ;  /* 0x000000a021a0723e */ /* 0x040fe200000010ff */
[----:B------:R-:W-:Y:S02]  /*d020*/  FADD.FTZ R21, R33, R20 ;  /* 0x0000001421157221 */ /* 0x000fe40000010000 */
[----:B------:R-:W0:Y:S01]  /*d030*/  MUFU.EX2 R46, R46 ;  /* 0x0000002e002e7308 */ /* 0x000e220000000800 */
[----:B--2---:R-:W-:Y:S01]  /*d040*/  FADD.FTZ R24, R62, R25 ;  /* 0x000000193e187221 */ /* 0x004fe20000010000 */
[----:B------:R-:W-:Y:S01]  /*d050*/  FADD.FTZ R20, R162, R21 ;  /* 0x00000015a2147221 */ /* 0x000fe20000010000 */
[----:B------:R2:W-:Y:S05]  /*d060*/  STSM.16.M88.4 [R212], R156 ;  /* 0x0000009cd4007844 */ /* 0x0005ea0000000200 */
[----:B------:R-:W4:Y:S01]  /*d070*/  MUFU.EX2 R163, R42 ;  /* 0x0000002a00a37308 */ /* 0x000f220000000800 */
[C---:B---3--:R-:W-:Y:S01]  /*d080*/  FADD.FTZ R25, R161.reuse, R24 ;  /* 0x00000018a1197221 */ /* 0x048fe20000010000 */
[----:B------:R-:W-:-:S06]  /*d090*/  F2FP.BF16.F32.PACK_AB R161, R161, R62 ;  /* 0x0000003ea1a1723e */ /* 0x000fcc00000010ff */
[----:B------:R-:W3:Y:S01]  /*d0a0*/  MUFU.EX2 R35, R35 ;  /* 0x0000002300237308 */ /* 0x000ee20000000800 */
[----:B0-----:R-:W-:-:S07]  /*d0b0*/  FADD.FTZ R24, R46, R25 ;  /* 0x000000192e187221 */ /* 0x001fce0000010000 */
[----:B------:R-:W0:Y:S01]  /*d0c0*/  MUFU.EX2 R50, R50 ;  /* 0x0000003200327308 */ /* 0x000e220000000800 */
[C---:B----4-:R-:W-:Y:S01]  /*d0d0*/  FADD.FTZ R25, R163.reuse, R24 ;  /* 0x00000018a3197221 */ /* 0x050fe20000010000 */
[----:B------:R-:W-:-:S06]  /*d0e0*/  F2FP.BF16.F32.PACK_AB R163, R163, R46 ;  /* 0x0000002ea3a3723e */ /* 0x000fcc00000010ff */
[----:B------:R-:W4:Y:S01]  /*d0f0*/  MUFU.EX2 R164, R164 ;  /* 0x000000a400a47308 */ /* 0x000f220000000800 */
[C---:B---3--:R-:W-:Y:S01]  /*d100*/  FADD.FTZ R21, R35.reuse, R20 ;  /* 0x0000001423157221 */ /* 0x048fe20000010000 */
[----:B------:R-:W-:-:S05]  /*d110*/  F2FP.BF16.F32.PACK_AB R162, R35, R162 ;  /* 0x000000a223a2723e */ /* 0x000fca00000010ff */
[----:B------:R2:W-:Y:S01]  /*d120*/  STSM.16.M88.4 [R203], R160 ;  /* 0x000000a0cb007844 */ /* 0x0005e20000000200 */
[----:B------:R-:W3:Y:S01]  /*d130*/  MUFU.EX2 R165, R64 ;  /* 0x0000004000a57308 */ /* 0x000ee20000000800 */
[----:B0-----:R-:W-:-:S07]  /*d140*/  FADD.FTZ R24, R50, R25 ;  /* 0x0000001932187221 */ /* 0x001fce0000010000 */
[----:B------:R-:W0:Y:S01]  /*d150*/  MUFU.EX2 R37, R37 ;  /* 0x0000002500257308 */ /* 0x000e220000000800 */
[----:B----4-:R-:W-:-:S07]  /*d160*/  FADD.FTZ R20, R164, R21 ;  /* 0x00000015a4147221 */ /* 0x010fce0000010000 */
[----:B------:R-:W4:Y:S01]  /*d170*/  MUFU.EX2 R54, R54 ;  /* 0x0000003600367308 */ /* 0x000f220000000800 */
[C---:B---3--:R-:W-:Y:S01]  /*d180*/  FADD.FTZ R25, R165.reuse, R24 ;  /* 0x00000018a5197221 */ /* 0x048fe20000010000 */
[----:B------:R-:W-:-:S06]  /*d190*/  F2FP.BF16.F32.PACK_AB R165, R165, R50 ;  /* 0x00000032a5a5723e */ /* 0x000fcc00000010ff */
[----:B------:R-:W3:Y:S01]  /*d1a0*/  MUFU.EX2 R166, R166 ;  /* 0x000000a600a67308 */ /* 0x000ee20000000800 */
[C---:B0-----:R-:W-:Y:S01]  /*d1b0*/  FADD.FTZ R21, R37.reuse, R20 ;  /* 0x0000001425157221 */ /* 0x041fe20000010000 */
[----:B------:R-:W-:-:S06]  /*d1c0*/  F2FP.BF16.F32.PACK_AB R164, R37, R164 ;  /* 0x000000a425a4723e */ /* 0x000fcc00000010ff */
[----:B------:R-:W0:Y:S01]  /*d1d0*/  MUFU.EX2 R167, R78 ;  /* 0x0000004e00a77308 */ /* 0x000e220000000800 */
[----:B----4-:R-:W-:-:S07]  /*d1e0*/  FADD.FTZ R24, R54, R25 ;  /* 0x0000001936187221 */ /* 0x010fce0000010000 */
[----:B------:R-:W4:Y:S01]  /*d1f0*/  MUFU.EX2 R39, R39 ;  /* 0x0000002700277308 */ /* 0x000f220000000800 */
[----:B---3--:R-:W-:Y:S01]  /*d200*/  FADD.FTZ R20, R166, R21 ;  /* 0x00000015a6147221 */ /* 0x008fe20000010000 */
[C---:B0-----:R-:W-:Y:S01]  /*d210*/  FADD.FTZ R21, R167.reuse, R24 ;  /* 0x00000018a7157221 */ /* 0x041fe20000010000 */
[----:B------:R-:W-:Y:S02]  /*d220*/  F2FP.BF16.F32.PACK_AB R167, R167, R54 ;  /* 0x00000036a7a7723e */ /* 0x000fe400000010ff */
[C---:B----4-:R-:W-:Y:S01]  /*d230*/  F2FP.BF16.F32.PACK_AB R166, R39.reuse, R166 ;  /* 0x000000a627a6723e */ /* 0x050fe200000010ff */
[----:B------:R-:W-:-:S04]  /*d240*/  FADD.FTZ R20, R39, R20 ;  /* 0x0000001427147221 */ /* 0x000fc80000010000 */
[----:B------:R2:W-:Y:S01]  /*d250*/  STSM.16.M88.4 [R210], R164 ;  /* 0x000000a4d2007844 */ /* 0x0005e20000000200 */
[----:B------:R-:W-:-:S06]  /*d260*/  WARPGROUP.ARRIVE ;  /* 0x00000000000079c5 */ /* 0x000fcc0000000000 */
[----:B------:R-:W-:Y:S03]  /*d270*/  HGMMA.64x256x16.F32.BF16 R24, R152, gdesc[UR4].tnspB, RZ, !UPT, gsb0 ;  /* 0x43e0000498187df0 */ /* 0x000fe6000c0018ff */
[----:B------:R-:W-:Y:S02]  /*d280*/  WARPGROUP.DEPBAR.LE gsb0, 0x0 ;  /* 0x00008000000079c5 */ /* 0x000fe40000010000 */
[----:B------:R-:W-:Y:S01]  /*d290*/  WARPGROUP.ARRIVE ;  /* 0x00000000000079c5 */ /* 0x000fe20000000000 */
[C---:B-1----:R-:W-:Y:S02]  /*d2a0*/  VIADD R152, R170.reuse, 0x100 ;  /* 0x00000100aa987836 */ /* 0x042fe40000000000 */
[----:B------:R-:W-:Y:S02]  /*d2b0*/  IMAD.MOV.U32 R153, RZ, RZ, 0x40000040 ;  /* 0x40000040ff997424 */ /* 0x000fe400078e00ff */
[----:B------:R-:W-:-:S15]  /*d2c0*/  VIADD R170, R170, 0x180 ;  /* 0x00000180aaaa7836 */ /* 0x000fde0000000000 */
[----:B------:R-:W-:-:S03]  /*d2d0*/  NOP ;  /* 0x0000000000007918 */ /* 0x000fc60000000000 */
[----:B------:R-:W-:Y:S01]  /*d2e0*/  HGMMA.64x256x16.F32.BF16 R24, R156, gdesc[UR8].tnspB, R24, gsb0 ;  /* 0x43e000089c187df0 */ /* 0x000fe20008001818 */
[----:B------:R-:W-:Y:S02]  /*d2f0*/  R2UR UR6, R152 ;  /* 0x00000000980672ca */ /* 0x000fe400000e0000 */
[----:B------:R-:W-:Y:S02]  /*d300*/  R2UR UR7, R153 ;  /* 0x00000000990772ca */ /* 0x000fe400000e0000 */
[----:B------:R-:W-:-:S04]  /*d310*/  IADD3 R152, R172, R211, -R193 ;  /* 0x000000d3ac987210 */ /* 0x000fc80007ffe8c1 */
[----:B------:R-:W-:-:S04]  /*d320*/  SHF.R.S32.HI R153, RZ, 0x1f, R152 ;  /* 0x0000001fff997819 */ /* 0x000fc80000011498 */
[----:B------:R-:W-:-:S04]  /*d330*/  LEA.HI R153, R153, R152, RZ, 0x6 ;  /* 0x0000009899997211 */ /* 0x000fc800078f30ff */
[----:B------:R-:W-:-:S04]  /*d340*/  SHF.R.S32.HI R153, RZ, 0x6, R153 ;  /* 0x00000006ff997819 */ /* 0x000fc80000011499 */
[----:B------:R-:W-:-:S04]  /*d350*/  VIMNMX R198, R213, R153, !PT ;  /* 0x00000099d5c67248 */ /* 0x000fc80007fe0100 */
[----:B------:R-:W-:Y:S01]  /*d360*/  ISETP.GE.AND P3, PT, R201, R198, PT ;  /* 0x000000c6c900720c */ /* 0x000fe20003f66270 */
[----:B------:R-:W-:Y:S02]  /*d370*/  WARPGROUP.DEPBAR.LE gsb0, 0x0 ;  /* 0x00008000000079c5 */ /* 0x000fe40000010000 */
[----:B------:R-:W-:-:S06]  /*d380*/  WARPGROUP.ARRIVE ;  /* 0x00000000000079c5 */ /* 0x000fcc0000000000 */
        /* <DEDUP_REMOVED lines=21> */
[----:B------:R-:W-:Y:S02]  /*d4e0*/  IMAD.MOV.U32 R199, RZ, RZ, R0 ;  /* 0x000000ffffc77224 */ /* 0x000fe400078e0000 */
[----:B------:R-:W-:-:S07]  /*d4f0*/  IMAD.MOV.U32 R201, RZ, RZ, R18 ;  /* 0x000000ffffc97224 */ /* 0x000fce00078e0012 */
.L_x_8523:
[----:B------:R-:W-:-:S05]  /*d500*/  VIADD R18, R201, 0x1 ;  /* 0x00000001c9127836 */ /* 0x000fca0000000000 */
[----:B------:R-:W-:-:S04]  /*d510*/  ISETP.NE.AND P3, PT, R18, 0x2, PT ;  /* 0x000000021200780c */ /* 0x000fc80003f65270 */
[----:B------:R-:W-:Y:S02]  /*d520*/  SEL R0, RZ, 0x1, P3 ;  /* 0x00000001ff007807 */ /* 0x000fe40001800000 */
[----:B------:R-:W-:Y:S02]  /*d530*/  SEL R18, R18, RZ, P3 ;  /* 0x000000ff12127207 */ /* 0x000fe40001800000 */
[----:B------:R-:W-:Y:S01]  /*d540*/  LOP3.LUT R19, R19, R0, RZ, 0x3c, !PT ;  /* 0x0000000013137212 */ /* 0x000fe200078e3cff */
[----:B0-----:R-:W-:Y:S06]  /*d550*/  @!P0 BRA `(.L_x_8513) ;  /* 0x0000000000048947 */ /* 0x001fec0003800000 */
[----:B------:R-:W-:Y:S01]  /*d560*/  BPT.TRAP 0x1 ;  /* 0x000000040000795c */ /* 0x000fe20000300000 */
.L_x_8513:
[----:B------:R-:W-:Y:S01]  /*d570*/  IMAD R197, R18, 0x8, R2 ;  /* 0x0000000812c57824 */ /* 0x000fe200078e0202 */
[----:B------:R-:W-:-:S04]  /*d580*/  SHF.L.U32 R0, R19, 0x1f, RZ ;  /* 0x0000001f13007819 */ /* 0x000fc800000006ff */
[----:B------:R0:W1:Y:S01]  /*d590*/  SYNCS.PHASECHK.TRANS64.TRYWAIT P3, [R197+URZ+0x38830], R0 ;  /* 0x03883000c50075a7 */ /* 0x000062000806017f */
[----:B------:R-:W-:Y:S05]  /*d5a0*/  @!P0 BRA `(.L_x_8514) ;  /* 0x0000000000048947 */ /* 0x000fea0003800000 */
[----:B------:R-:W-:Y:S01]  /*d5b0*/  BPT.TRAP 0x1 ;  /* 0x000000040000795c */ /* 0x000fe20000300000 */
.L_x_8514:
[----:B------:R-:W-:Y:S01]  /*d5c0*/  BSSY B2, `(.L_x_8515) ;  /* 0x0000006000027945 */ /* 0x000fe20003800000 */
[----:B--2---:R-:W-:Y:S02]  /*d5d0*/  IMAD R156, R18, 0x200, R14 ;  /* 0x00000200129c7824 */ /* 0x004fe400078e020e */
[----:B------:R-:W-:Y:S01]  /*d5e0*/  IMAD.MOV.U32 R157, RZ, RZ, 0x40000040 ;  /* 0x40000040ff9d7424 */ /* 0x000fe200078e00ff */
[----:B-1----:R-:W-:Y:S06]  /*d5f0*/  @P3 BRA `(.L_x_8516) ;  /* 0x0000000000083947 */ /* 0x002fec0003800000 */
[----:B------:R-:W1:Y:S02]  /*d600*/  SYNCS.PHASECHK.TRANS64.TRYWAIT P3, [R197+URZ+0x38830], R0 ;  /* 0x03883000c50075a7 */ /* 0x000e64000806017f */
[----:B-1----:R-:W-:Y:S05]  /*d610*/  @!P3 BRA `(.L_x_8517) ;  /* 0x000001740024b947 */ /* 0x002fea0003800000 */
.L_x_8516:
[----:B------:R-:W-:Y:S05]  /*d620*/  BSYNC B2 ;  /* 0x0000000000027941 */ /* 0x000fea0003800000 */
.L_x_8515:
        /* <DEDUP_REMOVED lines=36> */
.L_x_8518:
[----:B------:R2:W3:Y:S01]  /*d870*/  SYNCS.PHASECHK.TRANS64.TRYWAIT P3, [R197+URZ+0x38850], R0 ;  /* 0x03885000c50075a7 */ /* 0x0004e2000806017f */
[----:B------:R-:W-:Y:S05]  /*d880*/  @!P0 BRA `(.L_x_8519) ;  /* 0x0000000000048947 */ /* 0x000fea0003800000 */
[----:B------:R-:W-:Y:S01]  /*d890*/  BPT.TRAP 0x1 ;  /* 0x000000040000795c */ /* 0x000fe20000300000 */
.L_x_8519:
[----:B------:R-:W-:Y:S04]  /*d8a0*/  BSSY B2, `(.L_x_8520) ;  /* 0x0000004000027945 */ /* 0x000fe80003800000 */
[----:B---3--:R-:W-:Y:S05]  /*d8b0*/  @P3 BRA `(.L_x_8521) ;  /* 0x0000000000083947 */ /* 0x008fea0003800000 */
[----:B------:R-:W3:Y:S02]  /*d8c0*/  SYNCS.PHASECHK.TRANS64.TRYWAIT P3, [R197+URZ+0x38850], R0 ;  /* 0x03885000c50075a7 */ /* 0x000ee4000806017f */
[----:B---3--:R-:W-:Y:S05]  /*d8d0*/  @!P3 BRA `(.L_x_8522) ;  /* 0x000001700088b947 */ /* 0x008fea0003800000 */
.L_x_8521:
[----:B------:R-:W-:Y:S05]  /*d8e0*/  BSYNC B2 ;  /* 0x0000000000027941 */ /* 0x000fea0003800000 */
.L_x_8520:
        /* <DEDUP_REMOVED lines=12> */
[----:B------:R-:W-:-:S05]  /*d9b0*/  IMAD.MOV.U32 R209, RZ, RZ, 0xa00 ;  /* 0x00000a00ffd17424 */ /* 0x000fca00078e00ff */
        /* <DEDUP_REMOVED lines=9> */
[----:B----4-:R-:W-:-:S05]  /*da50*/  SHF.R.U32.HI R3, RZ, 0x7, R3 ;  /* 0x00000007ff037819 */ /* 0x010fca0000011603 */
[----:B0123--:R0:W1:Y:S02]  /*da60*/  SHFL.IDX PT, R0, R3, RZ, 0x1f ;  /* 0x00001fff03007589 */ /* 0x00f06400000e0000 */
[----:B0-----:R-:W-:Y:S01]  /*da70*/  IMAD.MOV.U32 R3, RZ, RZ, 0x4 ;  /* 0x00000004ff037424 */ /* 0x001fe200078e00ff */
[----:B-1----:R-:W-:-:S04]  /*da80*/  ISETP.GT.AND P3, PT, R0, 0x7f, PT ;  /* 0x0000007f0000780c */ /* 0x002fc80003f64270 */
        /* <DEDUP_REMOVED lines=311> */
[----:B------:R-:W-:Y:S02]  /*ee00*/  IMAD.MOV.U32 R209, RZ, RZ, 0x40000040 ;  /* 0x40000040ffd17424 */ /* 0x000fe400078e00ff */
[----:B------:R-:W-:Y:S01]  /*ee10*/  IMAD.IADD R206, R0, 0x1, R208 ;  /* 0x0000000100ce7824 */ /* 0x000fe200078e02d0 */
[----:B------:R-:W-:-:S02]  /*ee20*/  WARPGROUP.DEPBAR.LE gsb0, 0x0 ;  /* 0x00008000000079c5 */ /* 0x000fc40000010000 */
[----:B------:R-:W-:-:S07]  /*ee30*/  WARPGROUP.ARRIVE ;  /* 0x00000000000079c5 */ /* 0x000fce0000000000 */
[----:B------:R-:W-:Y:S01]  /*ee40*/  HGMMA.64x64x16.F32.BF16 R152, gdesc[UR4], R152, gsb0 ;  /* 0x00e00000049879f0 */ /* 0x000fe20008001898 */
[----:B------:R-:W-:Y:S01]  /*ee50*/  R2UR UR6, R206 ;  /* 0x00000000ce0672ca */ /* 0x000fe200000e0000 */
[----:B------:R-:W-:Y:S01]  /*ee60*/  IMAD.IADD R206, R205, 0x1, R0 ;  /* 0x00000001cdce7824 */ /* 0x000fe200078e0200 */
[----:B------:R-:W-:Y:S01]  /*ee70*/  R2UR UR7, R207 ;  /* 0x00000000cf0772ca */ /* 0x000fe200000e0000 */
[----:B------:R-:W-:Y:S02]  /*ee80*/  IMAD.MOV.U32 R207, RZ, RZ, 0x40000040 ;  /* 0x40000040ffcf7424 */ /* 0x000fe400078e00ff */
[----:B------:R-:W-:Y:S01]  /*ee90*/  IMAD.MOV.U32 R0, RZ, RZ, 0x1000 ;  /* 0x00001000ff007424 */ /* 0x000fe200078e00ff */
[----:B------:R-:W-:Y:S01]  /*eea0*/  R2UR UR4, R206 ;  /* 0x00000000ce0472ca */ /* 0x000fe200000e0000 */
[----:B------:R-:W-:Y:S01]  /*eeb0*/  IMAD.IADD R206, R205, 0x1, R202 ;  /* 0x00000001cdce7824 */ /* 0x000fe200078e02ca */
[----:B------:R-:W-:Y:S01]  /*eec0*/  R2UR UR5, R207 ;  /* 0x00000000cf0572ca */ /* 0x000fe200000e0000 */
[----:B------:R-:W-:Y:S01]  /*eed0*/  IMAD.MOV.U32 R207, RZ, RZ, 0x40000040 ;  /* 0x40000040ffcf7424 */ /* 0x000fe200078e00ff */
[----:B------:R-:W-:-:S04]  /*eee0*/  SEL R0, R0, 0xf80, P3 ;  /* 0x00000f8000007807 */ /* 0x000fc80001800000 */
[----:B------:R-:W-:Y:S01]  /*eef0*/  LOP3.LUT R0, R0, 0x1e00, RZ, 0xc0, !PT ;  /* 0x00001e0000007812 */ /* 0x000fe200078ec0ff */
[----:B------:R-:W-:Y:S02]  /*ef00*/  WARPGROUP.DEPBAR.LE gsb0, 0x0 ;  /* 0x00008000000079c5 */ /* 0x000fe40000010000 */
[----:B------:R-:W-:-:S06]  /*ef10*/  WARPGROUP.ARRIVE ;  /* 0x00000000000079c5 */ /* 0x000fcc0000000000 */
[----:B------:R-:W-:Y:S01]  /*ef20*/  HGMMA.64x64x16.F32.BF16 R152, gdesc[UR4], R152, gsb0 ;  /* 0x00e00000049879f0 */ /* 0x000fe20008001898 */
[----:B------:R-:W-:Y:S01]  /*ef30*/  R2UR UR4, R206 ;  /* 0x00000000ce0472ca */ /* 0x000fe200000e0000 */
[--C-:B------:R-:W-:Y:S01]  /*ef40*/  IMAD.IADD R206, R202, 0x1, R208.reuse ;  /* 0x00000001cace7824 */ /* 0x100fe200078e02d0 */
[----:B------:R-:W-:Y:S01]  /*ef50*/  R2UR UR5, R207 ;  /* 0x00000000cf0572ca */ /* 0x000fe200000e0000 */
[----:B------:R-:W-:Y:S01]  /*ef60*/  IMAD.MOV.U32 R207, RZ, RZ, 0x40000040 ;  /* 0x40000040ffcf7424 */ /* 0x000fe200078e00ff */
[----:B------:R-:W0:Y:S01]  /*ef70*/  @P2 LDC R202, c[0x0][0x44c] ;  /* 0x00011300ffca2b82 */ /* 0x000e220000000800 */
[----:B------:R-:W-:Y:S01]  /*ef80*/  IMAD.IADD R208, R3, 0x1, R208 ;  /* 0x0000000103d07824 */ /* 0x000fe200078e02d0 */
[----:B------:R-:W-:Y:S01]  /*ef90*/  R2UR UR6, R206 ;  /* 0x00000000ce0672ca */ /* 0x000fe200000e0000 */
[----:B------:R-:W-:Y:S01]  /*efa0*/  IMAD.IADD R206, R205, 0x1, R3 ;  /* 0x00000001cdce7824 */ /* 0x000fe200078e0203 */
[----:B------:R-:W-:Y:S01]  /*efb0*/  R2UR UR7, R207 ;  /* 0x00000000cf0772ca */ /* 0x000fe200000e0000 */
[----:B------:R-:W-:-:S02]  /*efc0*/  IMAD.MOV.U32 R207, RZ, RZ, 0x40000040 ;  /* 0x40000040ffcf7424 */ /* 0x000fc400078e00ff */
[----:B------:R-:W-:Y:S02]  /*efd0*/  IMAD.MOV.U32 R205, RZ, RZ, 0x40 ;  /* 0x00000040ffcd7424 */ /* 0x000fe400078e00ff */
[----:B------:R-:W-:-:S03]  /*efe0*/  IMAD.IADD R3, R216, 0x1, R194 ;  /* 0x00000001d8037824 */ /* 0x000fc600078e02c2 */
[----:B------:R-:W-:-:S04]  /*eff0*/  SEL R205, R205, 0x3e, P3 ;  /* 0x0000003ecdcd7807 */ /* 0x000fc80001800000 */
[----:B------:R-:W-:-:S04]  /*f000*/  LOP3.LUT R205, R205, 0x6, RZ, 0xc0, !PT ;  /* 0x00000006cdcd7812 */ /* 0x000fc800078ec0ff */
[----:B------:R-:W-:Y:S01]  /*f010*/  IADD3 R204, R205, R0, R204 ;  /* 0x00000000cdcc7210 */ /* 0x000fe20007ffe0cc */
[----:B0-----:R-:W-:Y:S01]  /*f020*/  @P2 IMAD.HI.U32 R202, R3, R202, RZ ;  /* 0x000000ca03ca2227 */ /* 0x001fe200078e00ff */
        /* <DEDUP_REMOVED lines=10> */
[----:B------:R-:W0:Y:S02]  /*f0d0*/  @P2 LDC R0, c[0x0][0x450] ;  /* 0x00011400ff002b82 */ /* 0x000e240000000800 */
[----:B0-----:R-:W-:Y:S01]  /*f0e0*/  @P2 SHF.R.U32.HI R3, RZ, R0, R202 ;  /* 0x00000000ff032219 */ /* 0x001fe200000116ca */
[----:B------:R-:W-:-:S04]  /*f0f0*/  IMAD.MOV.U32 R0, RZ, RZ, -0x40 ;  /* 0xffffffc0ff007424 */ /* 0x000fc800078e00ff */
[----:B------:R-:W-:-:S05]  /*f100*/  IMAD R0, R196, R0, 0x1 ;  /* 0x00000001c4007424 */ /* 0x000fca00078e0200 */
[----:B------:R-:W-:-:S05]  /*f110*/  IADD3 R0, R211, R0, -R215 ;  /* 0x00000000d3007210 */ /* 0x000fca0007ffe8d7 */
[----:B------:R-:W-:Y:S01]  /*f120*/  IMAD.IADD R0, R0, 0x1, -R193 ;  /* 0x0000000100007824 */ /* 0x000fe200078e0ac1 */
[----:B------:R-:W-:Y:S02]  /*f130*/  WARPGROUP.DEPBAR.LE gsb0, 0x0 ;  /* 0x00008000000079c5 */ /* 0x000fe40000010000 */
[----:B------:R-:W-:-:S06]  /*f140*/  WARPGROUP.ARRIVE ;  /* 0x00000000000079c5 */ /* 0x000fcc0000000000 */
[----:B------:R-:W-:Y:S01]  /*f150*/  HGMMA.64x64x16.F32.BF16 R152, gdesc[UR4], R152, gsb0 ;  /* 0x00e00000049879f0 */ /* 0x000fe20008001898 */
[----:B------:R-:W-:Y:S02]  /*f160*/  R2UR UR4, R206 ;  /* 0x00000000ce0472ca */ /* 0x000fe400000e0000 */
[----:B------:R-:W-:Y:S02]  /*f170*/  R2UR UR5, R207 ;  /* 0x00000000cf0572ca */ /* 0x000fe400000e0000 */
[----:B------:R-:W-:Y:S02]  /*f180*/  R2UR UR6, R204 ;  /* 0x00000000cc0672ca */ /* 0x000fe400000e0000 */
[----:B------:R-:W-:Y:S02]  /*f190*/  R2UR UR7, R205 ;  /* 0x00000000cd0772ca */ /* 0x000fe400000e0000 */
[----:B------:R-:W0:Y:S02]  /*f1a0*/  SHFL.IDX PT, R205, R3, RZ, 0x1c1f ;  /* 0x001c1fff03cd7589 */ /* 0x000e2400000e0000 */
        /* <DEDUP_REMOVED lines=40> */
[----:B------:R-:W-:Y:S01]  /*f430*/  FMNMX.FTZ R172, R202, R172, !PT ;  /* 0x000000accaac7209 */ /* 0x000fe20007810000 */
[----:B------:R-:W0:Y:S01]  /*f440*/  SHFL.IDX PT, R173, R3, 0x1, 0x1c1f ;  /* 0x003c1f0003ad7f89 */ /* 0x000e2200000e0000 */
        /* <DEDUP_REMOVED lines=10> */
[----:B------:R-:W-:Y:S01]  /*f4f0*/  FMNMX.FTZ R172, R180, R172, !PT ;  /* 0x000000acb4ac7209 */ /* 0x000fe20007810000 */
[----:B0-----:R-:W-:-:S03]  /*f500*/  IMAD.IADD R0, R0, 0x1, R173 ;  /* 0x0000000100007824 */ /* 0x001fc600078e02ad */
[----:B------:R-:W-:Y:S01]  /*f510*/  FMNMX.FTZ R205, R181, R172, !PT ;  /* 0x000000acb5cd7209 */ /* 0x000fe20007810000 */
[----:B------:R-:W-:Y:S02]  /*f520*/  IMAD.MOV.U32 R173, RZ, RZ, 0x40000040 ;  /* 0x40000040ffad7424 */ /* 0x000fe400078e00ff */
[----:B------:R-:W-:Y:S01]  /*f530*/  IMAD R172, R18, 0x1000, R190 ;  /* 0x0000100012ac7824 */ /* 0x000fe200078e02be */
[C---:B------:R-:W-:Y:S01]  /*f540*/  ISETP.GT.AND P4, PT, R0.reuse, RZ, PT ;  /* 0x000000ff0000720c */ /* 0x040fe20003f84270 */
[----:B------:R-:W0:Y:S01]  /*f550*/  SHFL.BFLY PT, R3, R205, 0x2, 0x1f ;  /* 0x0c401f00cd037f89 */ /* 0x000e2200000e0000 */
[----:B------:R-:W-:Y:S02]  /*f560*/  ISETP.GT.AND P5, PT, R0, 0x1, PT ;  /* 0x000000010000780c */ /* 0x000fe40003fa4270 */
[----:B------:R-:W-:Y:S02]  /*f570*/  FSEL R154, R154, -INF , P4 ;  /* 0xff8000009a9a7808 */ /* 0x000fe40002000000 */
[----:B------:R-:W-:-:S02]  /*f580*/  ISETP.GT.AND P4, PT, R0, 0x10, PT ;  /* 0x000000100000780c */ /* 0x000fc40003f84270 */
[----:B------:R-:W-:Y:S02]  /*f590*/  ISETP.GT.AND P6, PT, R0, 0x8, PT ;  /* 0x000000080000780c */ /* 0x000fe40003fc4270 */
[----:B------:R-:W-:Y:S02]  /*f5a0*/  FSEL R162, R162, -INF , P4 ;  /* 0xff800000a2a27808 */ /* 0x000fe40002000000 */
[----:B------:R-:W-:Y:S02]  /*f5b0*/  ISETP.GT.AND P4, PT, R0, 0x20, PT ;  /* 0x000000200000780c */ /* 0x000fe40003f84270 */
[----:B------:R-:W-:Y:S02]  /*f5c0*/  FSEL R155, R155, -INF , P5 ;  /* 0xff8000009b9b7808 */ /* 0x000fe40002800000 */
[----:B------:R-:W-:Y:S02]  /*f5d0*/  FMNMX.FTZ R206, R154, R200, !PT ;  /* 0x000000c89ace7209 */ /* 0x000fe40007810000 */
[----:B------:R-:W-:-:S02]  /*f5e0*/  ISETP.GT.AND P3, PT, R0, 0x9, PT ;  /* 0x000000090000780c */ /* 0x000fc40003f64270 */
[----:B------:R-:W-:Y:S02]  /*f5f0*/  FSEL R158, R158, -INF , P6 ;  /* 0xff8000009e9e7808 */ /* 0x000fe40003000000 */
[----:B------:R-:W-:Y:S02]  /*f600*/  FSEL R159, R159, -INF , P3 ;  /* 0xff8000009f9f7808 */ /* 0x000fe40001800000 */
[----:B------:R-:W-:Y:S02]  /*f610*/  ISETP.GT.AND P5, PT, R0, 0x11, PT ;  /* 0x000000110000780c */ /* 0x000fe40003fa4270 */
[----:B0-----:R-:W-:Y:S02]  /*f620*/  FMNMX.FTZ R3, R205, R3, !PT ;  /* 0x00000003cd037209 */ /* 0x001fe40007810000 */
        /* <DEDUP_REMOVED lines=10> */
[----:B------:R-:W-:Y:S02]  /*f6d0*/  FSEL R167, R167, -INF , P3 ;  /* 0xff800000a7a77808 */ /* 0x000fe40001800000 */
[----:B------:R-:W-:Y:S02]  /*f6e0*/  FMNMX.FTZ R170, R166, R170, !PT ;  /* 0x000000aaa6aa7209 */ /* 0x000fe40007810000 */
[----:B------:R-:W-:Y:S02]  /*f6f0*/  ISETP.GT.AND P5, PT, R0, 0x21, PT ;  /* 0x000000210000780c */ /* 0x000fe40003fa4270 */
        /* <DEDUP_REMOVED lines=13> */
[----:B------:R-:W-:Y:S02]  /*f7d0*/  R2UR UR7, R173 ;  /* 0x00000000ad0772ca */ /* 0x000fe400000e0000 */
[C---:B------:R-:W-:Y:S01]  /*f7e0*/  ISETP.GT.AND P6, PT, R0.reuse, 0x38, PT ;  /* 0x000000380000780c */ /* 0x040fe20003fc4270 */
[----:B------:R-:W0:Y:S01]  /*f7f0*/  SHFL.BFLY PT, R173, R3, 0x1, 0x1f ;  /* 0x0c201f0003ad7f89 */ /* 0x000e2200000e0000 */
[----:B------:R-:W-:Y:S02]  /*f800*/  FSEL R226, R179, -INF , P5 ;  /* 0xff800000b3e27808 */ /* 0x000fe40002800000 */
[----:B------:R-:W-:Y:S02]  /*f810*/  FMNMX.FTZ R170, R209, R170, !PT ;  /* 0x000000aad1aa7209 */ /* 0x000fe40007810000 */
[----:B------:R-:W-:Y:S02]  /*f820*/  ISETP.GT.AND P3, PT, R0, 0x39, PT ;  /* 0x000000390000780c */ /* 0x000fe40003f64270 */
[----:B------:R-:W-:-:S02]  /*f830*/  FSEL R227, R182, -INF , P6 ;  /* 0xff800000b6e37808 */ /* 0x000fc40003000000 */
[----:B------:R-:W-:Y:S02]  /*f840*/  FMNMX.FTZ R170, R226, R170, !PT ;  /* 0x000000aae2aa7209 */ /* 0x000fe40007810000 */
[----:B------:R-:W-:Y:S02]  /*f850*/  FSEL R183, R183, -INF , P3 ;  /* 0xff800000b7b77808 */ /* 0x000fe40001800000 */
[----:B------:R-:W-:Y:S02]  /*f860*/  FMNMX.FTZ R170, R227, R170, !PT ;  /* 0x000000aae3aa7209 */ /* 0x000fe40007810000 */
[----:B------:R-:W-:Y:S02]  /*f870*/  R2UR UR6, R172 ;  /* 0x00000000ac0672ca */ /* 0x000fe400000e0000 */
[----:B------:R-:W-:-:S05]  /*f880*/  FMNMX.FTZ R174, R183, R170, !PT ;  /* 0x000000aab7ae7209 */ /* 0x000fca0007810000 */
[----:B------:R-:W1:Y:S01]  /*f890*/  SHFL.BFLY PT, R175, R174, 0x2, 0x1f ;  /* 0x0c401f00aeaf7f89 */ /* 0x000e6200000e0000 */
[----:B0-----:R-:W-:Y:S01]  /*f8a0*/  FMNMX.FTZ R0, R3, R173, !PT ;  /* 0x000000ad03007209 */ /* 0x001fe20007810000 */
[----:B------:R-:W-:-:S03]  /*f8b0*/  IMAD.U32 R3, RZ, RZ, UR40 ;  /* 0x00000028ff037e24 */ /* 0x000fc6000f8e00ff */
[C---:B------:R-:W-:Y:S01]  /*f8c0*/  FSETP.NEU.FTZ.AND P4, PT, R0.reuse, -INF , PT ;  /* 0xff8000000000780b */ /* 0x040fe20003f9d000 */
[----:B------:R-:W-:-:S05]  /*f8d0*/  FMUL.FTZ R178, R0, R3 ;  /* 0x0000000300b27220 */ /* 0x000fca0000410000 */
[----:B------:R-:W-:-:S05]  /*f8e0*/  FSEL R178, R178, RZ, P4 ;  /* 0x000000ffb2b27208 */ /* 0x000fca0002000000 */
[-CC-:B------:R-:W-:Y:S01]  /*f8f0*/  FFMA.FTZ R173, R168, R3.reuse, -R178.reuse ;  /* 0x00000003a8ad7223 */ /* 0x180fe200000108b2 */
[-CC-:B------:R-:W-:Y:S01]  /*f900*/  FFMA.FTZ R182, R157, R3.reuse, -R178.reuse ;  /* 0x000000039db67223 */ /* 0x180fe200000108b2 */
[-CC-:B------:R-:W-:Y:S01]  /*f910*/  FFMA.FTZ R157, R160, R3.reuse, -R178.reuse ;  /* 0x00000003a09d7223 */ /* 0x180fe200000108b2 */
[-CC-:B------:R-:W-:Y:S01]  /*f920*/  FFMA.FTZ R160, R161, R3.reuse, -R178.reuse ;  /* 0x00000003a1a07223 */ /* 0x180fe200000108b2 */
[-CC-:B------:R-:W-:Y:S01]  /*f930*/  FFMA.FTZ R170, R164, R3.reuse, -R178.reuse ;  /* 0x00000003a4aa7223 */ /* 0x180fe200000108b2 */
[-CC-:B------:R-:W-:Y:S01]  /*f940*/  FFMA.FTZ R171, R165, R3.reuse, -R178.reuse ;  /* 0x00000003a5ab7223 */ /* 0x180fe200000108b2 */
[--C-:B------:R-:W-:Y:S01]  /*f950*/  FFMA.FTZ R152, R152, R3, -R178.reuse ;  /* 0x0000000398987223 */ /* 0x100fe200000108b2 */
[----:B-1----:R-:W-:Y:S01]  /*f960*/  FMNMX.FTZ R168, R174, R175, !PT ;  /* 0x000000afaea87209 */ /* 0x002fe20007810000 */
[-CC-:B------:R-:W-:Y:S01]  /*f970*/  FFMA.FTZ R153, R153, R3.reuse, -R178.reuse ;  /* 0x0000000399997223 */ /* 0x180fe200000108b2 */
[-CC-:B------:R-:W-:Y:S01]  /*f980*/  FFMA.FTZ R180, R180, R3.reuse, -R178.reuse ;  /* 0x00000003b4b47223 */ /* 0x180fe200000108b2 */
[-CC-:B------:R-:W-:Y:S01]  /*f990*/  FFMA.FTZ R156, R156, R3.reuse, -R178.reuse ;  /* 0x000000039c9c7223 */ /* 0x180fe200000108b2 */
[-CC-:B------:R-:W-:Y:S01]  /*f9a0*/  FFMA.FTZ R169, R169, R3.reuse, -R178.reuse ;  /* 0x00000003a9a97223 */ /* 0x180fe200000108b2 */
[----:B------:R-:W0:Y:S01]  /*f9b0*/  SHFL.BFLY PT, R161, R168, 0x1, 0x1f ;  /* 0x0c201f00a8a17f89 */ /* 0x000e2200000e0000 */
[----:B------:R-:W-:Y:S01]  /*f9c0*/  MUFU.EX2 R152, R152 ;  /* 0x0000009800987308 */ /* 0x000fe20000000800 */
[-CC-:B------:R-:W-:Y:S01]  /*f9d0*/  FFMA.FTZ R174, R202, R3.reuse, -R178.reuse ;  /* 0x00000003caae7223 */ /* 0x180fe200000108b2 */
[-CC-:B------:R-:W-:Y:S01]  /*f9e0*/  FFMA.FTZ R175, R204, R3.reuse, -R178.reuse ;  /* 0x00000003ccaf7223 */ /* 0x180fe200000108b2 */
[-CC-:B------:R-:W-:Y:S01]  /*f9f0*/  FFMA.FTZ R176, R176, R3.reuse, -R178.reuse ;  /* 0x00000003b0b07223 */ /* 0x180fe200000108b2 */
[-CC-:B------:R-:W-:Y:S01]  /*fa00*/  FFMA.FTZ R177, R177, R3.reuse, -R178.reuse ;  /* 0x00000003b1b17223 */ /* 0x180fe200000108b2 */
[----:B------:R-:W-:-:S03]  /*fa10*/  FFMA.FTZ R179, R181, R3, -R178 ;  /* 0x00000003b5b37223 */ /* 0x000fc600000108b2 */
[----:B------:R1:W-:Y:S08]  /*fa20*/  MUFU.EX2 R178, R180 ;  /* 0x000000b400b27308 */ /* 0x0003f00000000800 */
[----:B------:R-:W-:Y:S01]  /*fa30*/  MUFU.EX2 R153, R153 ;  /* 0x0000009900997308 */ /* 0x000fe20000000800 */
[----:B0-----:R-:W-:-:S07]  /*fa40*/  FMNMX.FTZ R168, R168, R161, !PT ;  /* 0x000000a1a8a87209 */ /* 0x001fce0007810000 */
[----:B------:R-:W-:Y:S01]  /*fa50*/  MUFU.EX2 R156, R156 ;  /* 0x0000009c009c7308 */ /* 0x000fe20000000800 */
[C---:B------:R-:W-:Y:S01]  /*fa60*/  FSETP.NEU.FTZ.AND P3, PT, R168.reuse, -INF , PT ;  /* 0xff800000a800780b */ /* 0x040fe20003f7d000 */
[----:B------:R-:W-:-:S03]  /*fa70*/  FMUL.FTZ R161, R168, R3 ;  /* 0x00000003a8a17220 */ /* 0x000fc60000410000 */
[----:B------:R-:W-:-:S03]  /*fa80*/  FSEL R165, R168, RZ, P3 ;  /* 0x000000ffa8a57208 */ /* 0x000fc60001800000 */
[----:B------:R-:W-:Y:S01]  /*fa90*/  MUFU.EX2 R182, R182 ;  /* 0x000000b600b67308 */ /* 0x000fe20000000800 */
[----:B------:R-:W-:Y:S02]  /*faa0*/  FSEL R161, R161, RZ, P3 ;  /* 0x000000ffa1a17208 */ /* 0x000fe40001800000 */
[----:B------:R-:W-:Y:S01]  /*fab0*/  ISETP.NE.AND P3, PT, R192, RZ, PT ;  /* 0x000000ffc000720c */ /* 0x000fe20003f65270 */
[----:B------:R-:W-:Y:S02]  /*fac0*/  FADD.FTZ R165, -R165, R200 ;  /* 0x000000c8a5a57221 */ /* 0x000fe40000010100 */
[-CC-:B------:R-:W-:Y:S01]  /*fad0*/  FFMA.FTZ R164, R155, R3.reuse, -R161.reuse ;  /* 0x000000039ba47223 */ /* 0x180fe200000108a1 */
[-CC-:B------:R-:W-:Y:S01]  /*fae0*/  FFMA.FTZ R155, R158, R3.reuse, -R161.reuse ;  /* 0x000000039e9b7223 */ /* 0x180fe200000108a1 */
[-CC-:B------:R-:W-:Y:S01]  /*faf0*/  FFMA.FTZ R158, R162, R3.reuse, -R161.reuse ;  /* 0x00000003a29e7223 */ /* 0x180fe200000108a1 */
[-CC-:B------:R-:W-:Y:S01]  /*fb00*/  FFMA.FTZ R162, R163, R3.reuse, -R161.reuse ;  /* 0x00000003a3a27223 */ /* 0x180fe200000108a1 */
[----:B------:R-:W-:Y:S01]  /*fb10*/  FSEL R163, R0, RZ, P4 ;  /* 0x000000ff00a37208 */ /* 0x000fe20002000000 */
[-C--:B------:R-:W-:Y:S01]  /*fb20*/  FMUL.FTZ R165, R165, R3.reuse ;  /* 0x00000003a5a57220 */ /* 0x080fe20000410000 */
[-CC-:B------:R-:W-:Y:S01]  /*fb30*/  FFMA.FTZ R154, R154, R3.reuse, -R161.reuse ;  /* 0x000000039a9a7223 */ /* 0x180fe200000108a1 */
[----:B-1----:R-:W-:Y:S01]  /*fb40*/  FFMA.FTZ R180, R166, R3, -R161 ;  /* 0x00000003a6b47223 */ /* 0x002fe200000108a1 */
[----:B------:R-:W-:-:S02]  /*fb50*/  @!P1 VIADD R166, R197, 0x38840 ;  /* 0x00038840c5a69836 */ /* 0x000fc40000000000 */
[----:B------:R-:W-:Y:S01]  /*fb60*/  FADD.FTZ R163, -R163, R199 ;  /* 0x000000c7a3a37221 */ /* 0x000fe20000010100 */
[----:B------:R-:W-:Y:S01]  /*fb70*/  MUFU.EX2 R164, R164 ;  /* 0x000000a400a47308 */ /* 0x000fe20000000800 */
[-CC-:B------:R-:W-:Y:S01]  /*fb80*/  FFMA.FTZ R159, R159, R3.reuse, -R161.reuse ;  /* 0x000000039f9f7223 */ /* 0x180fe200000108a1 */
[-CC-:B------:R-:W-:Y:S01]  /*fb90*/  FFMA.FTZ R181, R167, R3.reuse, -R161.reuse ;  /* 0x00000003a7b57223 */ /* 0x180fe200000108a1 */
[-C--:B------:R-:W-:Y:S01]  /*fba0*/  FMUL.FTZ R163, R163, R3.reuse ;  /* 0x00000003a3a37220 */ /* 0x080fe20000410000 */
[----:B------:R-:W-:Y:S01]  /*fbb0*/  @!P1 PRMT R166, RZ, 0x654, R166 ;  /* 0x00000654ffa69816 */ /* 0x000fe200000000a6 */
[-CC-:B------:R-:W-:Y:S01]  /*fbc0*/  FFMA.FTZ R199, R205, R3.reuse, -R161.reuse ;  /* 0x00000003cdc77223 */ /* 0x180fe200000108a1 */
[-CC-:B------:R-:W-:Y:S01]  /*fbd0*/  FFMA.FTZ R200, R206, R3.reuse, -R161.reuse ;  /* 0x00000003cec87223 */ /* 0x180fe200000108a1 */
[-CC-:B------:R-:W-:Y:S01]  /*fbe0*/  FFMA.FTZ R202, R209, R3.reuse, -R161.reuse ;  /* 0x00000003d1ca7223 */ /* 0x180fe200000108a1 */
[----:B------:R-:W0:Y:S01]  /*fbf0*/  MUFU.EX2 R165, R165 ;  /* 0x000000a500a57308 */ /* 0x000e220000000800 */
[----:B------:R1:W-:Y:S01]  /*fc00*/  @!P1 SYNCS.ARRIVE.TRANS64.RED.A1T0 RZ, [R166+URZ], RZ ;  /* 0x000000ffa6ff99a7 */ /* 0x0003e2000810043f */
[-CC-:B------:R-:W-:Y:S01]  /*fc10*/  FFMA.FTZ R206, R227, R3.reuse, -R161.reuse ;  /* 0x00000003e3ce7223 */ /* 0x180fe200000108a1 */
[-CC-:B------:R-:W-:Y:S01]  /*fc20*/  FFMA.FTZ R208, R208, R3.reuse, -R161.reuse ;  /* 0x00000003d0d07223 */ /* 0x180fe200000108a1 */
[----:B------:R-:W-:Y:S01]  /*fc30*/  FFMA.FTZ R226, R226, R3, -R161 ;  /* 0x00000003e2e27223 */ /* 0x000fe200000108a1 */
[----:B------:R-:W-:-:S03]  /*fc40*/  @!P1 VIADD R197, R197, 0x38860 ;  /* 0x00038860c5c59836 */ /* 0x000fc60000000000 */
[----:B------:R-:W2:Y:S01]  /*fc50*/  MUFU.EX2 R163, R163 ;  /* 0x000000a300a37308 */ /* 0x000ea20000000800 */
[----:B-1----:R-:W-:Y:S02]  /*fc60*/  @!P3 IMAD R166, R201, 0x40, R188 ;  /* 0x00000040c9a6b824 */ /* 0x002fe400078e02bc */
[-CC-:B------:R-:W-:Y:S01]  /*fc70*/  FFMA.FTZ R201, R207, R3.reuse, -R161.reuse ;  /* 0x00000003cfc97223 */ /* 0x180fe200000108a1 */
[----:B------:R-:W-:Y:S01]  /*fc80*/  FFMA.FTZ R207, R183, R3, -R161 ;  /* 0x00000003b7cf7223 */ /* 0x000fe200000108a1 */
[----:B------:R-:W-:Y:S01]  /*fc90*/  @!P1 PRMT R197, RZ, 0x654, R197 ;  /* 0x00000654ffc59816 */ /* 0x000fe200000000c5 */
[----:B------:R-:W-:Y:S02]  /*fca0*/  @!P3 IMAD R166, R166, 0x4, R2 ;  /* 0x00000004a6a6b824 */ /* 0x000fe400078e0202 */
[----:B------:R-:W1:Y:S01]  /*fcb0*/  MUFU.EX2 R154, R154 ;  /* 0x0000009a009a7308 */ /* 0x000e620000000800 */
[-C--:B0-----:R-:W-:Y:S02]  /*fcc0*/  FMUL.FTZ R26, R26, R165.reuse ;  /* 0x000000a51a1a7220 */ /* 0x081fe40000410000 */
[----:B------:R-:W-:Y:S01]  /*fcd0*/  @!P3 STS [R166+0x38420], R165 ;  /* 0x038420a5a600b388 */ /* 0x000fe20000000800 */
[-C--:B------:R-:W-:Y:S01]  /*fce0*/  FMUL.FTZ R27, R27, R165.reuse ;  /* 0x000000a51b1b7220 */ /* 0x080fe20000410000 */
[-C--:B------:R-:W-:Y:S01]  /*fcf0*/  FMUL.FTZ R30, R30, R165.reuse ;  /* 0x000000a51e1e7220 */ /* 0x080fe20000410000 */
[-C--:B------:R-:W-:Y:S01]  /*fd00*/  FMUL.FTZ R31, R31, R165.reuse ;  /* 0x000000a51f1f7220 */ /* 0x080fe20000410000 */
[-C--:B------:R-:W-:Y:S01]  /*fd10*/  FMUL.FTZ R34, R34, R165.reuse ;  /* 0x000000a522227220 */ /* 0x080fe20000410000 */
[----:B------:R-:W-:Y:S01]  /*fd20*/  FMUL.FTZ R35, R35, R165 ;  /* 0x000000a523237220 */ /* 0x000fe20000410000 */
[----:B------:R-:W0:Y:S01]  /*fd30*/  MUFU.EX2 R155, R155 ;  /* 0x0000009b009b7308 */ /* 0x000e220000000800 */
[----:B--2---:R-:W-:Y:S01]  /*fd40*/  FFMA.FTZ R20, R163, R20, R152 ;  /* 0x00000014a3147223 */ /* 0x004fe20000010098 */
[----:B------:R2:W-:Y:S01]  /*fd50*/  @!P3 STS [R166+0x38400], R163 ;  /* 0x038400a3a600b388 */ /* 0x0005e20000000800 */
[C---:B------:R-:W-:Y:S01]  /*fd60*/  F2FP.BF16.F32.PACK_AB R152, R153.reuse, R152 ;  /* 0x000000989998723e */ /* 0x040fe200000010ff */
[-C--:B------:R-:W-:Y:S01]  /*fd70*/  FMUL.FTZ R24, R24, R163.reuse ;  /* 0x000000a318187220 */ /* 0x080fe20000410000 */
[----:B------:R-:W-:Y:S01]  /*fd80*/  FADD.FTZ R20, R153, R20 ;  /* 0x0000001499147221 */ /* 0x000fe20000010000 */
[-C--:B------:R-:W-:Y:S01]  /*fd90*/  FMUL.FTZ R25, R25, R163.reuse ;  /* 0x000000a319197220 */ /* 0x080fe20000410000 */
[----:B------:R-:W-:Y:S01]  /*fda0*/  FMUL.FTZ R28, R28, R163 ;  /* 0x000000a31c1c7220 */ /* 0x000fe20000410000 */
[----:B------:R-:W3:Y:S01]  /*fdb0*/  MUFU.EX2 R159, R159 ;  /* 0x0000009f009f7308 */ /* 0x000ee20000000800 */
[----:B-1----:R-:W-:Y:S01]  /*fdc0*/  FFMA.FTZ R21, R165, R21, R154 ;  /* 0x00000015a5157223 */ /* 0x002fe2000001009a */
[----:B------:R-:W-:Y:S01]  /*fdd0*/  FADD.FTZ R20, R156, R20 ;  /* 0x000000149c147221 */ /* 0x000fe20000010000 */
[C---:B------:R-:W-:Y:S01]  /*fde0*/  F2FP.BF16.F32.PACK_AB R153, R164.reuse, R154 ;  /* 0x0000009aa499723e */ /* 0x040fe200000010ff */
[-C--:B------:R-:W-:Y:S01]  /*fdf0*/  FMUL.FTZ R29, R29, R163.reuse ;  /* 0x000000a31d1d7220 */ /* 0x080fe20000410000 */
[----:B------:R-:W-:Y:S01]  /*fe00*/  FADD.FTZ R21, R164, R21 ;  /* 0x00000015a4157221 */ /* 0x000fe20000010000 */
[C---:B------:R-:W-:Y:S01]  /*fe10*/  FADD.FTZ R20, R182.reuse, R20 ;  /* 0x00000014b6147221 */ /* 0x040fe20000010000 */
[----:B------:R-:W-:Y:S01]  /*fe20*/  F2FP.BF16.F32.PACK_AB R154, R182, R156 ;  /* 0x0000009cb69a723e */ /* 0x000fe200000010ff */
[----:B------:R-:W1:Y:S01]  /*fe30*/  MUFU.EX2 R157, R157 ;  /* 0x0000009d009d7308 */ /* 0x000e620000000800 */
        /* <DEDUP_REMOVED lines=10> */
[----:B------:R-:W-:Y:S01]  /*fee0*/  BAR.SYNC.DEFER_BLOCKING 0xf, 0x100 ;  /* 0x03c4000000007b1d */ /* 0x000fe20000010000 */
        /* <DEDUP_REMOVED lines=22> */
[C---:B---3--:R-:W-:Y:S01]  /*10050*/  F2FP.BF16.F32.PACK_AB R156, R160.reuse, R157 ;  /* 0x0000009da09c723e */ /* 0x048fe200000010ff */
[----:B------:R-:W-:Y:S01]  /*10060*/  FADD.FTZ R204, R160, R20 ;  /* 0x00000014a0cc7221 */ /* 0x000fe20000010000 */
[-C--:B------:R-:W-:Y:S01]  /*10070*/  FMUL.FTZ R77, R77, R163.reuse ;  /* 0x000000a34d4d7220 */ /* 0x080fe20000410000 */
[-C--:B------:R-:W-:Y:S01]  /*10080*/  FMUL.FTZ R80, R80, R163.reuse ;  /* 0x000000a350507220 */ /* 0x080fe20000410000 */
[-C--:B------:R-:W-:Y:S01]  /*10090*/  FMUL.FTZ R81, R81, R163.reuse ;  /* 0x000000a351517220 */ /* 0x080fe20000410000 */
[-C--:B------:R-:W-:Y:S01]  /*100a0*/  FMUL.FTZ R84, R84, R163.reuse ;  /* 0x000000a354547220 */ /* 0x080fe20000410000 */
[-C--:B------:R-:W-:Y:S01]  /*100b0*/  FMUL.FTZ R85, R85, R163.reuse ;  /* 0x000000a355557220 */ /* 0x080fe20000410000 */
[----:B------:R-:W0:Y:S01]  /*100c0*/  MUFU.EX2 R171, R171 ;  /* 0x000000ab00ab7308 */ /* 0x000e220000000800 */
[C---:B-1----:R-:W-:Y:S01]  /*100d0*/  F2FP.BF16.F32.PACK_AB R157, R162.reuse, R158 ;  /* 0x0000009ea29d723e */ /* 0x042fe200000010ff */
        /* <DEDUP_REMOVED lines=36> */
[----:B------:R-:W-:Y:S01]  /*10320*/  FMUL.FTZ R149, R149, R163 ;  /* 0x000000a395957220 */ /* 0x000fe20000410000 */
[----:B0-----:R-:W-:Y:S01]  /*10330*/  F2FP.BF16.F32.PACK_AB R158, R171, R170 ;  /* 0x000000aaab9e723e */ /* 0x001fe200000010ff */
        /* <DEDUP_REMOVED lines=67> */
[----:B------:R-:W-:Y:S01]  /*10770*/  FMUL.FTZ R151, R151, R165 ;  /* 0x000000a597977220 */ /* 0x000fe20000410000 */
[----:B---3--:R-:W-:Y:S01]  /*10780*/  F2FP.BF16.F32.PACK_AB R160, R169, R173 ;  /* 0x000000ada9a0723e */ /* 0x008fe200000010ff */
[----:B------:R3:W-:Y:S01]  /*10790*/  STSM.16.M88.4 [R195+0x36400], R152 ;  /* 0x03640098c3007844 */ /* 0x0007e20000000200 */
[----:B0-----:R-:W-:Y:S01]  /*107a0*/  F2FP.BF16.F32.PACK_AB R161, R200, R199 ;  /* 0x000000c7c8a1723e */ /* 0x001fe200000010ff */
[----:B------:R-:W-:Y:S01]  /*107b0*/  VIADD R20, R172, 0x80 ;  /* 0x00000080ac147836 */ /* 0x000fe20000000000 */
[----:B------:R-:W-:Y:S01]  /*107c0*/  MUFU.EX2 R202, R202 ;  /* 0x000000ca00ca7308 */ /* 0x000fe20000000800 */
[----:B------:R-:W-:Y:S01]  /*107d0*/  F2FP.BF16.F32.PACK_AB R162, R175, R174 ;  /* 0x000000aeafa2723e */ /* 0x000fe200000010ff */
[----:B------:R0:W-:Y:S01]  /*107e0*/  STSM.16.M88.4 [R212], R156 ;  /* 0x0000009cd4007844 */ /* 0x0001e20000000200 */
[----:B--2---:R-:W-:Y:S01]  /*107f0*/  F2FP.BF16.F32.PACK_AB R163, R183, R201 ;  /* 0x000000c9b7a3723e */ /* 0x004fe200000010ff */
[----:B------:R-:W-:Y:S01]  /*10800*/  IMAD.MOV.U32 R21, RZ, RZ, 0x40000040 ;  /* 0x40000040ff157424 */ /* 0x000fe200078e00ff */
[----:B-1----:R-:W-:Y:S01]  /*10810*/  F2FP.BF16.F32.PACK_AB R164, R177, R176 ;  /* 0x000000b0b1a4723e */ /* 0x002fe200000010ff */
[----:B------:R-:W-:Y:S01]  /*10820*/  FADD.FTZ R204, R170, R204 ;  /* 0x000000ccaacc7221 */ /* 0x000fe20000010000 */
[----:B------:R-:W-:Y:S01]  /*10830*/  FADD.FTZ R205, R180, R205 ;  /* 0x000000cdb4cd7221 */ /* 0x000fe20000010000 */
[----:B------:R-:W1:Y:S01]  /*10840*/  MUFU.EX2 R182, R226 ;  /* 0x000000e200b67308 */ /* 0x000e620000000800 */
[----:B----4-:R-:W-:Y:S01]  /*10850*/  F2FP.BF16.F32.PACK_AB R166, R179, R178 ;  /* 0x000000b2b3a6723e */ /* 0x010fe200000010ff */
[----:B------:R0:W-:Y:S01]  /*10860*/  STSM.16.M88.4 [R203], R160 ;  /* 0x000000a0cb007844 */ /* 0x0001e20000000200 */
[----:B------:R-:W-:Y:S01]  /*10870*/  FADD.FTZ R204, R171, R204 ;  /* 0x000000ccabcc7221 */ /* 0x000fe20000010000 */
[----:B------:R-:W-:Y:S01]  /*10880*/  FADD.FTZ R205, R181, R205 ;  /* 0x000000cdb5cd7221 */ /* 0x000fe20000010000 */
[----:B------:R-:W-:-:S02]  /*10890*/  ISETP.GT.AND P3, PT, R196, R198, PT ;  /* 0x000000c6c400720c */ /* 0x000fc40003f64270 */
[----:B------:R-:W-:Y:S01]  /*108a0*/  FADD.FTZ R204, R173, R204 ;  /* 0x000000ccadcc7221 */ /* 0x000fe20000010000 */
[----:B------:R-:W-:Y:S01]  /*108b0*/  MUFU.EX2 R206, R206 ;  /* 0x000000ce00ce7308 */ /* 0x000fe20000000800 */
[----:B------:R-:W-:Y:S01]  /*108c0*/  FADD.FTZ R205, R199, R205 ;  /* 0x000000cdc7cd7221 */ /* 0x000fe20000010000 */
[----:B------:R-:W-:Y:S02]  /*108d0*/  IMAD.MOV.U32 R199, RZ, RZ, R0 ;  /* 0x000000ffffc77224 */ /* 0x000fe400078e0000 */
[----:B------:R-:W-:Y:S01]  /*108e0*/  FADD.FTZ R204, R169, R204 ;  /* 0x000000cca9cc7221 */ /* 0x000fe20000010000 */
[----:B------:R-:W-:Y:S01]  /*108f0*/  FADD.FTZ R205, R200, R205 ;  /* 0x000000cdc8cd7221 */ /* 0x000fe20000010000 */
[----:B------:R-:W-:Y:S02]  /*10900*/  IMAD.MOV.U32 R200, RZ, RZ, R168 ;  /* 0x000000ffffc87224 */ /* 0x000fe400078e00a8 */
[----:B------:R-:W-:Y:S01]  /*10910*/  FADD.FTZ R204, R174, R204 ;  /* 0x000000ccaecc7221 */ /* 0x000fe20000010000 */
[----:B------:R-:W2:Y:S01]  /*10920*/  MUFU.EX2 R207, R207 ;  /* 0x000000cf00cf7308 */ /* 0x000ea20000000800 */
[----:B-1----:R-:W-:Y:S01]  /*10930*/  F2FP.BF16.F32.PACK_AB R165, R182, R202 ;  /* 0x000000cab6a5723e */ /* 0x002fe200000010ff */
[----:B------:R-:W-:Y:S01]  /*10940*/  FADD.FTZ R205, R201, R205 ;  /* 0x000000cdc9cd7221 */ /* 0x000fe20000010000 */
[----:B------:R-:W-:Y:S01]  /*10950*/  FADD.FTZ R204, R175, R204 ;  /* 0x000000ccafcc7221 */ /* 0x000fe20000010000 */
[----:B------:R-:W-:-:S02]  /*10960*/  IMAD.MOV.U32 R201, RZ, RZ, R18 ;  /* 0x000000ffffc97224 */ /* 0x000fc400078e0012 */
[----:B------:R-:W-:Y:S01]  /*10970*/  FADD.FTZ R205, R183, R205 ;  /* 0x000000cdb7cd7221 */ /* 0x000fe20000010000 */
[----:B------:R-:W-:-:S03]  /*10980*/  FADD.FTZ R204, R176, R204 ;  /* 0x000000ccb0cc7221 */ /* 0x000fc60000010000 */
[----:B------:R-:W-:Y:S01]  /*10990*/  FADD.FTZ R205, R202, R205 ;  /* 0x000000cdcacd7221 */ /* 0x000fe20000010000 */
[----:B------:R-:W-:-:S03]  /*109a0*/  FADD.FTZ R204, R177, R204 ;  /* 0x000000ccb1cc7221 */ /* 0x000fc60000010000 */
[----:B------:R-:W-:Y:S01]  /*109b0*/  FADD.FTZ R205, R182, R205 ;  /* 0x000000cdb6cd7221 */ /* 0x000fe20000010000 */
[----:B------:R-:W-:Y:S01]  /*109c0*/  FADD.FTZ R204, R178, R204 ;  /* 0x000000ccb2cc7221 */ /* 0x000fe20000010000 */
[----:B--2---:R-:W-:Y:S02]  /*109d0*/  F2FP.BF16.F32.PACK_AB R167, R207, R206 ;  /* 0x000000cecfa7723e */ /* 0x004fe400000010ff */
[----:B------:R-:W-:-:S03]  /*109e0*/  FADD.FTZ R205, R206, R205 ;  /* 0x000000cdcecd7221 */ /* 0x000fc60000010000 */
[----:B------:R0:W-:Y:S01]  /*109f0*/  STSM.16.M88.4 [R210], R164 ;  /* 0x000000a4d2007844 */ /* 0x0001e20000000200 */
[----:B------:R-:W-:-:S06]  /*10a00*/  WARPGROUP.ARRIVE ;  /* 0x00000000000079c5 */ /* 0x000fcc0000000000 */
[----:B------:R-:W-:Y:S01]  /*10a10*/  HGMMA.64x256x16.F32.BF16 R24, R152, gdesc[UR4].tnspB, R24, gsb0 ;  /* 0x43e0000498187df0 */ /* 0x000fe20008001818 */
[----:B------:R-:W-:Y:S01]  /*10a20*/  R2UR UR6, R20 ;  /* 0x00000000140672ca */ /* 0x000fe200000e0000 */
[----:B------:R-:W-:Y:S01]  /*10a30*/  VIADD R20, R172, 0x100 ;  /* 0x00000100ac147836 */ /* 0x000fe20000000000 */
[----:B------:R-:W-:Y:S01]  /*10a40*/  R2UR UR7, R21 ;  /* 0x00000000150772ca */ /* 0x000fe200000e0000 */
[----:B------:R-:W-:Y:S01]  /*10a50*/  IMAD.MOV.U32 R21, RZ, RZ, 0x40000040 ;  /* 0x40000040ff157424 */ /* 0x000fe200078e00ff */
[----:B------:R-:W-:Y:S02]  /*10a60*/  WARPGROUP.DEPBAR.LE gsb0, 0x0 ;  /* 0x00008000000079c5 */ /* 0x000fe40000010000 */
[----:B------:R-:W-:Y:S01]  /*10a70*/  WARPGROUP.ARRIVE ;  /* 0x00000000000079c5 */ /* 0x000fe20000000000 */
[----:B---3--:R-:W-:-:S04]  /*10a80*/  VIADD R152, R196, 0xffffffff ;  /* 0xffffffffc4987836 */ /* 0x008fc80000000000 */
[----:B------:R-:W-:-:S15]  /*10a90*/  IMAD.MOV.U32 R196, RZ, RZ, R152 ;  /* 0x000000ffffc47224 */ /* 0x000fde00078e0098 */
[----:B------:R-:W-:-:S01]  /*10aa0*/  NOP ;  /* 0x0000000000007918 */ /* 0x000fc20000000000 */
        /* <DEDUP_REMOVED lines=9> */
[----:B------:R-:W-:Y:S01]  /*10b40*/  R2UR UR6, R20 ;  /* 0x00000000140672ca */ /* 0x000fe200000e0000 */
[----:B------:R-:W-:Y:S01]  /*10b50*/  FADD.FTZ R20, R179, R204 ;  /* 0x000000ccb3147221 */ /* 0x000fe20000010000 */
[----:B------:R-:W-:Y:S01]  /*10b60*/  R2UR UR7, R21 ;  /* 0x00000000150772ca */ /* 0x000fe200000e0000 */
[----:B------:R-:W-:Y:S01]  /*10b70*/  FADD.FTZ R21, R207, R205 ;  /* 0x000000cdcf157221 */ /* 0x000fe20000010000 */
        /* <DEDUP_REMOVED lines=15> */
[----:B------:R-:W-:Y:S05]  /*10c70*/  BSYNC B1 ;  /* 0x0000000000017941 */ /* 0x000fea0003800000 */
.L_x_8512:
[----:B------:R-:W-:-:S07]  /*10c80*/  IMAD.MOV.U32 R201, RZ, RZ, R152 ;  /* 0x000000ffffc97224 */ /* 0x000fce00078e0098 */
.L_x_8511:
[----:B------:R-:W-:Y:S05]  /*10c90*/  BSYNC B0 ;  /* 0x0000000000007941 */ /* 0x000fea0003800000 */
.L_x_8510:
[----:B------:R-:W-:Y:S01]  /*10ca0*/  ISETP.GE.AND P2, PT, R201, R213, PT ;  /* 0x000000d5c900720c */ /* 0x000fe20003f46270 */
[----:B------:R-:W-:-:S12]  /*10cb0*/  BSSY B0, `(.L_x_8524) ;  /* 0x0000329000007945 */ /* 0x000fd80003800000 */
[----:B------:R-:W-:Y:S05]  /*10cc0*/  @!P2 BRA `(.L_x_8525) ;  /* 0x00000030009ca947 */ /* 0x000fea0003800000 */
[----:B------:R-:W-:Y:S02]  /*10cd0*/  IMAD.MOV.U32 R200, RZ, RZ, R168 ;  /* 0x000000ffffc87224 */ /* 0x000fe400078e00a8 */
[----:B------:R-:W-:Y:S02]  /*10ce0*/  IMAD.MOV.U32 R198, RZ, RZ, R0 ;  /* 0x000000ffffc67224 */ /* 0x000fe400078e0000 */
[----:B------:R-:W-:-:S07]  /*10cf0*/  IMAD.MOV.U32 R199, RZ, RZ, R18 ;  /* 0x000000ffffc77224 */ /* 0x000fce00078e0012 */
.L_x_8536:
[----:B------:R-:W-:-:S05]  /*10d00*/  VIADD R18, R199, 0x1 ;  /* 0x00000001c7127836 */ /* 0x000fca0000000000 */
[----:B------:R-:W-:-:S04]  /*10d10*/  ISETP.NE.AND P2, PT, R18, 0x2, PT ;  /* 0x000000021200780c */ /* 0x000fc80003f45270 */
[----:B------:R-:W-:Y:S02]  /*10d20*/  SEL R0, RZ, 0x1, P2 ;  /* 0x00000001ff007807 */ /* 0x000fe40001000000 */
[----:B------:R-:W-:Y:S02]  /*10d30*/  SEL R18, R18, RZ, P2 ;  /* 0x000000ff12127207 */ /* 0x000fe40001000000 */
[----:B------:R-:W-:Y:S01]  /*10d40*/  LOP3.LUT R19, R19, R0, RZ, 0x3c, !PT ;  /* 0x0000000013137212 */ /* 0x000fe200078e3cff */
[----:B---3--:R-:W-:Y:S06]  /*10d50*/  @!P0 BRA `(.L_x_8526) ;  /* 0x0000000000048947 */ /* 0x008fec0003800000 */
[----:B------:R-:W-:Y:S01]  /*10d60*/  BPT.TRAP 0x1 ;  /* 0x000000040000795c */ /* 0x000fe20000300000 */
.L_x_8526:
[----:B------:R-:W-:Y:S01]  /*10d70*/  IMAD R193, R18, 0x8, R2 ;  /* 0x0000000812c17824 */ /* 0x000fe200078e0202 */
[----:B------:R-:W-:-:S04]  /*10d80*/  SHF.L.U32 R0, R19, 0x1f, RZ ;  /* 0x0000001f13007819 */ /* 0x000fc800000006ff */
[----:B------:R1:W3:Y:S01]  /*10d90*/  SYNCS.PHASECHK.TRANS64.TRYWAIT P2, [R193+URZ+0x38830], R0 ;  /* 0x03883000c10075a7 */ /* 0x0002e2000804017f */
[----:B------:R-:W-:Y:S05]  /*10da0*/  @!P0 BRA `(.L_x_8527) ;  /* 0x0000000000048947 */ /* 0x000fea0003800000 */
[----:B------:R-:W-:Y:S01]  /*10db0*/  BPT.TRAP 0x1 ;  /* 0x000000040000795c */ /* 0x000fe20000300000 */
.L_x_8527:
[----:B------:R-:W-:Y:S01]  /*10dc0*/  BSSY B1, `(.L_x_8528) ;  /* 0x0000006000017945 */ /* 0x000fe20003800000 */
[----:B0-2---:R-:W-:Y:S02]  /*10dd0*/  IMAD R156, R18, 0x200, R14 ;  /* 0x00000200129c7824 */ /* 0x005fe400078e020e */
[----:B------:R-:W-:Y:S01]  /*10de0*/  IMAD.MOV.U32 R157, RZ, RZ, 0x40000040 ;  /* 0x40000040ff9d7424 */ /* 0x000fe200078e00ff */
[----:B---3--:R-:W-:Y:S06]  /*10df0*/  @P2 BRA `(.L_x_8529) ;  /* 0x0000000000082947 */ /* 0x008fec0003800000 */
[----:B------:R-:W0:Y:S02]  /*10e00*/  SYNCS.PHASECHK.TRANS64.TRYWAIT P2, [R193+URZ+0x38830], R0 ;  /* 0x03883000c10075a7 */ /* 0x000e24000804017f */
[----:B0-----:R-:W-:Y:S05]  /*10e10*/  @!P2 BRA `(.L_x_8530) ;  /* 0x0000013c004ca947 */ /* 0x001fea0003800000 */
.L_x_8529:
[----:B------:R-:W-:Y:S05]  /*10e20*/  BSYNC B1 ;  /* 0x0000000000017941 */ /* 0x000fea0003800000 */
.L_x_8528:
        /* <DEDUP_REMOVED lines=36> */
.L_x_8531:
[----:B------:R2:W3:Y:S01]  /*11070*/  SYNCS.PHASECHK.TRANS64.TRYWAIT P2, [R193+URZ+0x38850], R0 ;  /* 0x03885000c10075a7 */ /* 0x0004e2000804017f */
[----:B------:R-:W-:Y:S05]  /*11080*/  @!P0 BRA `(.L_x_8532) ;  /* 0x0000000000048947 */ /* 0x000fea0003800000 */
[----:B------:R-:W-:Y:S01]  /*11090*/  BPT.TRAP 0x1 ;  /* 0x000000040000795c */ /* 0x000fe20000300000 */
.L_x_8532:
[----:B------:R-:W-:Y:S04]  /*110a0*/  BSSY B1, `(.L_x_8533) ;  /* 0x0000004000017945 */ /* 0x000fe80003800000 */
[----:B---3--:R-:W-:Y:S05]  /*110b0*/  @P2 BRA `(.L_x_8534) ;  /* 0x0000000000082947 */ /* 0x008fea0003800000 */
[----:B------:R-:W3:Y:S02]  /*110c0*/  SYNCS.PHASECHK.TRANS64.TRYWAIT P2, [R193+URZ+0x38850], R0 ;  /* 0x03885000c10075a7 */ /* 0x000ee4000804017f */
[----:B---3--:R-:W-:Y:S05]  /*110d0*/  @!P2 BRA `(.L_x_8535) ;  /* 0x0000013800b0a947 */ /* 0x008fea0003800000 */
.L_x_8534:
[----:B------:R-:W-:Y:S05]  /*110e0*/  BSYNC B1 ;  /* 0x0000000000017941 */ /* 0x000fea0003800000 */
.L_x_8533:
        /* <DEDUP_REMOVED lines=14> */
[----:B------:R-:W-:Y:S01]  /*111d0*/  IMAD.MOV.U32 R209, RZ, RZ, 0xa00 ;  /* 0x00000a00ffd17424 */ /* 0x000fe200078e00ff */
        /* <DEDUP_REMOVED lines=182> */
[C---:B------:R-:W-:Y:S02]  /*11d40*/  SEL R196, R3.reuse, 0x2, P2 ;  /* 0x0000000203c47807 */ /* 0x040fe40001000000 */
[----:B------:R-:W-:-:S03]  /*11d50*/  SEL R3, R3, 0x6, !P2 ;  /* 0x0000000603037807 */ /* 0x000fc60005000000 */
[----:B------:R-:W-:Y:S01]  /*11d60*/  IMAD.IADD R206, R202, 0x1, R196 ;  /* 0x00000001cace7824 */ /* 0x000fe200078e02c4 */
        /* <DEDUP_REMOVED lines=115> */
[----:B------:R-:W-:Y:S01]  /*124a0*/  IMAD.MOV.U32 R197, RZ, RZ, 0x40000040 ;  /* 0x40000040ffc57424 */ /* 0x000fe200078e00ff */
        /* <DEDUP_REMOVED lines=35> */
[----:B------:R-:W-:Y:S01]  /*126e0*/  SEL R0, R0, 0xf80, P2 ;  /* 0x00000f8000007807 */ /* 0x000fe20001000000 */
[----:B------:R-:W-:-:S03]  /*126f0*/  IMAD.IADD R196, R196, 0x1, R202 ;  /* 0x00000001c4c47824 */ /* 0x000fc600078e02ca */
        /* <DEDUP_REMOVED lines=75> */
[----:B------:R-:W-:Y:S01]  /*12bb0*/  SHFL.BFLY PT, R207, R206, 0x2, 0x1f ;  /* 0x0c401f00cecf7f89 */ /* 0x000fe200000e0000 */
[----:B0-----:R-:W-:-:S05]  /*12bc0*/  FMNMX.FTZ R0, R0, R3, !PT ;  /* 0x0000000300007209 */ /* 0x001fca0007810000 */
        /* <DEDUP_REMOVED lines=18> */
[--C-:B0-----:R-:W-:Y:S01]  /*12cf0*/  FFMA.FTZ R198, R168, R3, -R204.reuse ;  /* 0x00000003a8c67223 */ /* 0x101fe200000108cc */
[----:B------:R-:W-:Y:S01]  /*12d00*/  FMNMX.FTZ R168, R206, R207, !PT ;  /* 0x000000cfcea87209 */ /* 0x000fe20007810000 */
[-CC-:B------:R-:W-:Y:S01]  /*12d10*/  FFMA.FTZ R173, R173, R3.reuse, -R204.reuse ;  /* 0x00000003adad7223 */ /* 0x180fe200000108cc */
[-CC-:B------:R-:W-:Y:S01]  /*12d20*/  FFMA.FTZ R176, R176, R3.reuse, -R204.reuse ;  /* 0x00000003b0b07223 */ /* 0x180fe200000108cc */
[-CC-:B------:R-:W-:Y:S01]  /*12d30*/  FFMA.FTZ R177, R177, R3.reuse, -R204.reuse ;  /* 0x00000003b1b17223 */ /* 0x180fe200000108cc */
[-CC-:B------:R-:W-:Y:S01]  /*12d40*/  FFMA.FTZ R180, R180, R3.reuse, -R204.reuse ;  /* 0x00000003b4b47223 */ /* 0x180fe200000108cc */
[----:B------:R-:W0:Y:S01]  /*12d50*/  SHFL.BFLY PT, R164, R168, 0x1, 0x1f ;  /* 0x0c201f00a8a47f89 */ /* 0x000e2200000e0000 */
[----:B------:R-:W3:Y:S01]  /*12d60*/  MUFU.EX2 R153, R153 ;  /* 0x0000009900997308 */ /* 0x000ee20000000800 */
[-C--:B------:R-:W-:Y:S01]  /*12d70*/  FFMA.FTZ R181, R181, R3.reuse, -R204 ;  /* 0x00000003b5b57223 */ /* 0x080fe200000108cc */
[-C--:B-1----:R-:W-:Y:S01]  /*12d80*/  FMUL.FTZ R24, R24, R202.reuse ;  /* 0x000000ca18187220 */ /* 0x082fe20000410000 */
[-C--:B------:R-:W-:Y:S01]  /*12d90*/  FMUL.FTZ R25, R25, R202.reuse ;  /* 0x000000ca19197220 */ /* 0x080fe20000410000 */
[-C--:B------:R-:W-:Y:S01]  /*12da0*/  FMUL.FTZ R28, R28, R202.reuse ;  /* 0x000000ca1c1c7220 */ /* 0x080fe20000410000 */
[-C--:B------:R-:W-:Y:S01]  /*12db0*/  FMUL.FTZ R29, R29, R202.reuse ;  /* 0x000000ca1d1d7220 */ /* 0x080fe20000410000 */
[-C--:B------:R-:W-:Y:S01]  /*12dc0*/  FMUL.FTZ R32, R32, R202.reuse ;  /* 0x000000ca20207220 */ /* 0x080fe20000410000 */
[----:B------:R-:W-:Y:S01]  /*12dd0*/  FMUL.FTZ R33, R33, R202 ;  /* 0x000000ca21217220 */ /* 0x000fe20000410000 */
[----:B------:R-:W1:Y:S01]  /*12de0*/  MUFU.EX2 R205, R205 ;  /* 0x000000cd00cd7308 */ /* 0x000e620000000800 */
[----:B--2---:R-:W-:Y:S01]  /*12df0*/  FFMA.FTZ R20, R202, R20, R152 ;  /* 0x00000014ca147223 */ /* 0x004fe20000010098 */
        /* <DEDUP_REMOVED lines=12> */
[----:B------:R-:W-:Y:S01]  /*12ec0*/  FMUL.FTZ R53, R53, R202 ;  /* 0x000000ca35357220 */ /* 0x000fe20000410000 */
[----:B0-----:R-:W-:Y:S01]  /*12ed0*/  FMNMX.FTZ R168, R168, R164, !PT ;  /* 0x000000a4a8a87209 */ /* 0x001fe20007810000 */
[----:B------:R-:W-:Y:S01]  /*12ee0*/  MUFU.EX2 R156, R156 ;  /* 0x0000009c009c7308 */ /* 0x000fe20000000800 */
[----:B-1----:R-:W-:Y:S01]  /*12ef0*/  FADD.FTZ R20, R205, R20 ;  /* 0x00000014cd147221 */ /* 0x002fe20000010000 */
[-C--:B------:R-:W-:Y:S01]  /*12f00*/  FMUL.FTZ R56, R56, R202.reuse ;  /* 0x000000ca38387220 */ /* 0x080fe20000410000 */
        /* <DEDUP_REMOVED lines=17> */
[-C--:B------:R-:W-:Y:S01]  /*13020*/  FFMA.FTZ R170, R170, R3.reuse, -R206 ;  /* 0x00000003aaaa7223 */ /* 0x080fe200000108ce */
[----:B------:R-:W-:Y:S01]  /*13030*/  @!P1 PRMT R162, RZ, 0x654, R162 ;  /* 0x00000654ffa29816 */ /* 0x000fe200000000a2 */
[----:B------:R-:W1:Y:S01]  /*13040*/  MUFU.EX2 R154, R154 ;  /* 0x0000009a009a7308 */ /* 0x000e620000000800 */
[----:B------:R-:W-:Y:S02]  /*13050*/  @!P2 IMAD R163, R163, 0x4, R2 ;  /* 0x00000004a3a3a824 */ /* 0x000fe400078e0202 */
[-CC-:B------:R-:W-:Y:S01]  /*13060*/  FFMA.FTZ R171, R171, R3.reuse, -R206.reuse ;  /* 0x00000003abab7223 */ /* 0x180fe200000108ce */
[----:B------:R3:W-:Y:S01]  /*13070*/  @!P1 SYNCS.ARRIVE.TRANS64.RED.A1T0 RZ, [R162+URZ], RZ ;  /* 0x000000ffa2ff99a7 */ /* 0x0007e2000810043f */
[-CC-:B------:R-:W-:Y:S01]  /*13080*/  FFMA.FTZ R174, R174, R3.reuse, -R206.reuse ;  /* 0x00000003aeae7223 */ /* 0x180fe200000108ce */
[-CC-:B------:R-:W-:Y:S01]  /*13090*/  FFMA.FTZ R175, R175, R3.reuse, -R206.reuse ;  /* 0x00000003afaf7223 */ /* 0x180fe200000108ce */
[-CC-:B------:R-:W-:Y:S01]  /*130a0*/  FFMA.FTZ R178, R178, R3.reuse, -R206.reuse ;  /* 0x00000003b2b27223 */ /* 0x180fe200000108ce */
[-CC-:B------:R-:W-:Y:S01]  /*130b0*/  FFMA.FTZ R179, R179, R3.reuse, -R206.reuse ;  /* 0x00000003b3b37223 */ /* 0x180fe200000108ce */
[----:B------:R-:W4:Y:S01]  /*130c0*/  MUFU.EX2 R207, R207 ;  /* 0x000000cf00cf7308 */ /* 0x000f220000000800 */
[-CC-:B------:R-:W-:Y:S01]  /*130d0*/  FFMA.FTZ R199, R183, R3.reuse, -R206.reuse ;  /* 0x00000003b7c77223 */ /* 0x180fe200000108ce */
[----:B------:R5:W-:Y:S01]  /*130e0*/  @!P2 STS [R163+0x38400], R202 ;  /* 0x038400caa300a388 */ /* 0x000be20000000800 */
[----:B---3--:R-:W-:Y:S01]  /*130f0*/  FFMA.FTZ R162, R182, R3, -R206 ;  /* 0x00000003b6a27223 */ /* 0x008fe200000108ce */
[----:B--2---:R-:W-:Y:S01]  /*13100*/  FADD.FTZ R20, R157, R20 ;  /* 0x000000149d147221 */ /* 0x004fe20000010000 */
[-C--:B------:R-:W-:Y:S01]  /*13110*/  FMUL.FTZ R64, R64, R202.reuse ;  /* 0x000000ca40407220 */ /* 0x080fe20000410000 */
[----:B0-----:R0:W-:Y:S01]  /*13120*/  @!P2 STS [R163+0x38420], R164 ;  /* 0x038420a4a300a388 */ /* 0x0011e20000000800 */
[-C--:B------:R-:W-:Y:S01]  /*13130*/  FMUL.FTZ R65, R65, R202.reuse ;  /* 0x000000ca41417220 */ /* 0x080fe20000410000 */
[----:B------:R-:W2:Y:S01]  /*13140*/  MUFU.EX2 R155, R155 ;  /* 0x0000009b009b7308 */ /* 0x000ea20000000800 */
[----:B-1----:R-:W-:Y:S01]  /*13150*/  FFMA.FTZ R21, R164, R21, R154 ;  /* 0x00000015a4157223 */ /* 0x002fe2000001009a */
[----:B------:R-:W-:Y:S01]  /*13160*/  FADD.FTZ R20, R156, R20 ;  /* 0x000000149c147221 */ /* 0x000fe20000010000 */
[-C--:B------:R-:W-:Y:S01]  /*13170*/  FMUL.FTZ R68, R68, R202.reuse ;  /* 0x000000ca44447220 */ /* 0x080fe20000410000 */
[-C--:B------:R-:W-:Y:S01]  /*13180*/  FMUL.FTZ R69, R69, R202.reuse ;  /* 0x000000ca45457220 */ /* 0x080fe20000410000 */
[-C--:B------:R-:W-:Y:S01]  /*13190*/  FMUL.FTZ R72, R72, R202.reuse ;  /* 0x000000ca48487220 */ /* 0x080fe20000410000 */
[-C--:B------:R-:W-:Y:S01]  /*131a0*/  FMUL.FTZ R73, R73, R202.reuse ;  /* 0x000000ca49497220 */ /* 0x080fe20000410000 */
[----:B------:R-:W-:Y:S01]  /*131b0*/  FMUL.FTZ R76, R76, R202 ;  /* 0x000000ca4c4c7220 */ /* 0x000fe20000410000 */
[----:B------:R-:W1:Y:S01]  /*131c0*/  MUFU.EX2 R165, R165 ;  /* 0x000000a500a57308 */ /* 0x000e620000000800 */
        /* <DEDUP_REMOVED lines=18> */
[----:B------:R-:W-:Y:S01]  /*132f0*/  BAR.SYNC.DEFER_BLOCKING 0xf, 0x100 ;  /* 0x03c4000000007b1d */ /* 0x000fe20000010000 */
        /* <DEDUP_REMOVED lines=35> */
[----:B------:R-:W-:Y:S01]  /*13530*/  F2FP.BF16.F32.PACK_AB R156, R161, R156 ;  /* 0x0000009ca19c723e */ /* 0x000fe200000010ff */
[----:B-----5:R-:W-:Y:S01]  /*13540*/  FADD.FTZ R202, R160, R20 ;  /* 0x00000014a0ca7221 */ /* 0x020fe20000010000 */
[----:B------:R-:W1:Y:S01]  /*13550*/  MUFU.EX2 R204, R204 ;  /* 0x000000cc00cc7308 */ /* 0x000e620000000800 */
[----:B--2---:R-:W-:Y:S01]  /*13560*/  F2FP.BF16.F32.PACK_AB R158, R197, R160 ;  /* 0x000000a0c59e723e */ /* 0x004fe200000010ff */
        /* <DEDUP_REMOVED lines=74> */
[----:B--2---:R-:W-:Y:S01]  /*13a10*/  F2FP.BF16.F32.PACK_AB R160, R169, R198 ;  /* 0x000000c6a9a0723e */ /* 0x004fe200000010ff */
[----:B------:R2:W-:Y:S01]  /*13a20*/  STSM.16.M88.4 [R195+0x36400], R152 ;  /* 0x03640098c3007844 */ /* 0x0005e20000000200 */
[----:B-1----:R-:W-:Y:S01]  /*13a30*/  F2FP.BF16.F32.PACK_AB R161, R171, R170 ;  /* 0x000000aaaba1723e */ /* 0x002fe200000010ff */
[----:B------:R-:W-:Y:S01]  /*13a40*/  VIADD R20, R196, 0x80 ;  /* 0x00000080c4147836 */ /* 0x000fe20000000000 */
[----:B------:R-:W1:Y:S01]  /*13a50*/  MUFU.EX2 R177, R177 ;  /* 0x000000b100b17308 */ /* 0x000e620000000800 */
[----:B0-----:R-:W-:Y:S01]  /*13a60*/  F2FP.BF16.F32.PACK_AB R163, R175, R174 ;  /* 0x000000aeafa3723e */ /* 0x001fe200000010ff */
[----:B------:R3:W-:Y:S01]  /*13a70*/  STSM.16.M88.4 [R212], R156 ;  /* 0x0000009cd4007844 */ /* 0x0007e20000000200 */
[----:B------:R-:W-:-:S02]  /*13a80*/  IMAD.MOV.U32 R21, RZ, RZ, 0x40000040 ;  /* 0x40000040ff157424 */ /* 0x000fc400078e00ff */
[----:B------:R-:W-:Y:S01]  /*13a90*/  FADD.FTZ R182, R200, R182 ;  /* 0x000000b6c8b67221 */ /* 0x000fe20000010000 */
[----:B------:R-:W-:Y:S01]  /*13aa0*/  FADD.FTZ R202, R197, R202 ;  /* 0x000000cac5ca7221 */ /* 0x000fe20000010000 */
[----:B------:R-:W-:Y:S01]  /*13ab0*/  ISETP.GT.AND P2, PT, R201, R213, PT ;  /* 0x000000d5c900720c */ /* 0x000fe20003f44270 */
[----:B------:R-:W-:Y:S01]  /*13ac0*/  @!P1 VIADD R193, R193, 0x38860 ;  /* 0x00038860c1c19836 */ /* 0x000fe20000000000 */
[----:B------:R-:W-:Y:S01]  /*13ad0*/  MUFU.EX2 R180, R180 ;  /* 0x000000b400b47308 */ /* 0x000fe20000000800 */
[----:B------:R-:W-:Y:S01]  /*13ae0*/  FADD.FTZ R182, R204, R182 ;  /* 0x000000b6ccb67221 */ /* 0x000fe20000010000 */
[----:B------:R-:W-:Y:S01]  /*13af0*/  FADD.FTZ R202, R198, R202 ;  /* 0x000000cac6ca7221 */ /* 0x000fe20000010000 */
[----:B------:R-:W-:Y:S01]  /*13b00*/  IMAD.MOV.U32 R200, RZ, RZ, R168 ;  /* 0x000000ffffc87224 */ /* 0x000fe200078e00a8 */
[----:B------:R-:W-:Y:S01]  /*13b10*/  @!P1 PRMT R193, RZ, 0x654, R193 ;  /* 0x00000654ffc19816 */ /* 0x000fe200000000c1 */
[----:B------:R-:W-:Y:S01]  /*13b20*/  FADD.FTZ R182, R170, R182 ;  /* 0x000000b6aab67221 */ /* 0x000fe20000010000 */
[----:B------:R-:W-:Y:S01]  /*13b30*/  FADD.FTZ R202, R169, R202 ;  /* 0x000000caa9ca7221 */ /* 0x000fe20000010000 */
[----:B------:R-:W-:Y:S01]  /*13b40*/  IMAD.MOV.U32 R198, RZ, RZ, R0 ;  /* 0x000000ffffc67224 */ /* 0x000fe200078e0000 */
[----:B------:R-:W0:Y:S01]  /*13b50*/  MUFU.EX2 R181, R181 ;  /* 0x000000b500b57308 */ /* 0x000e220000000800 */
[----:B-1----:R-:W-:Y:S01]  /*13b60*/  F2FP.BF16.F32.PACK_AB R164, R177, R176 ;  /* 0x000000b0b1a4723e */ /* 0x002fe200000010ff */
[----:B------:R-:W-:Y:S01]  /*13b70*/  FADD.FTZ R182, R171, R182 ;  /* 0x000000b6abb67221 */ /* 0x000fe20000010000 */
[----:B------:R-:W-:-:S03]  /*13b80*/  FADD.FTZ R202, R172, R202 ;  /* 0x000000caacca7221 */ /* 0x000fc60000010000 */
[----:B------:R-:W-:Y:S01]  /*13b90*/  FADD.FTZ R182, R174, R182 ;  /* 0x000000b6aeb67221 */ /* 0x000fe20000010000 */
[----:B------:R-:W-:Y:S01]  /*13ba0*/  FADD.FTZ R202, R173, R202 ;  /* 0x000000caadca7221 */ /* 0x000fe20000010000 */
[----:B------:R-:W1:Y:S02]  /*13bb0*/  MUFU.EX2 R178, R178 ;  /* 0x000000b200b27308 */ /* 0x000e640000000800 */
[----:B------:R-:W-:Y:S01]  /*13bc0*/  FADD.FTZ R182, R175, R182 ;  /* 0x000000b6afb67221 */ /* 0x000fe20000010000 */
[----:B------:R-:W-:-:S04]  /*13bd0*/  FADD.FTZ R202, R176, R202 ;  /* 0x000000cab0ca7221 */ /* 0x000fc80000010000 */
[----:B------:R-:W-:Y:S01]  /*13be0*/  FADD.FTZ R202, R177, R202 ;  /* 0x000000cab1ca7221 */ /* 0x000fe20000010000 */
[----:B------:R-:W4:Y:S01]  /*13bf0*/  MUFU.EX2 R179, R179 ;  /* 0x000000b300b37308 */ /* 0x000f220000000800 */
[----:B0-----:R-:W-:Y:S02]  /*13c00*/  F2FP.BF16.F32.PACK_AB R166, R181, R180 ;  /* 0x000000b4b5a6723e */ /* 0x001fe400000010ff */
[----:B------:R-:W-:-:S05]  /*13c10*/  FADD.FTZ R202, R180, R202 ;  /* 0x000000cab4ca7221 */ /* 0x000fca0000010000 */
[----:B------:R0:W5:Y:S01]  /*13c20*/  MUFU.EX2 R183, R162 ;  /* 0x000000a200b77308 */ /* 0x0001620000000800 */
[----:B-1----:R-:W-:-:S07]  /*13c30*/  FADD.FTZ R182, R178, R182 ;  /* 0x000000b6b2b67221 */ /* 0x002fce0000010000 */
[----:B------:R-:W1:Y:S01]  /*13c40*/  MUFU.EX2 R199, R199 ;  /* 0x000000c700c77308 */ /* 0x000e620000000800 */
[----:B0-----:R-:W-:Y:S01]  /*13c50*/  F2FP.BF16.F32.PACK_AB R162, R173, R172 ;  /* 0x000000acada2723e */ /* 0x001fe200000010ff */
[C---:B----4-:R-:W-:Y:S01]  /*13c60*/  FADD.FTZ R182, R179.reuse, R182 ;  /* 0x000000b6b3b67221 */ /* 0x050fe20000010000 */
[----:B------:R-:W-:-:S03]  /*13c70*/  F2FP.BF16.F32.PACK_AB R165, R179, R178 ;  /* 0x000000b2b3a5723e */ /* 0x000fc600000010ff */
[----:B------:R3:W-:Y:S01]  /*13c80*/  STSM.16.M88.4 [R203], R160 ;  /* 0x000000a0cb007844 */ /* 0x0007e20000000200 */
[----:B-----5:R-:W-:Y:S01]  /*13c90*/  FADD.FTZ R182, R183, R182 ;  /* 0x000000b6b7b67221 */ /* 0x020fe20000010000 */
[----:B-1----:R-:W-:-:S05]  /*13ca0*/  F2FP.BF16.F32.PACK_AB R167, R199, R183 ;  /* 0x000000b7c7a7723e */ /* 0x002fca00000010ff */
        /* <DEDUP_REMOVED lines=9> */
[----:B--2---:R-:W-:-:S04]  /*13d40*/  VIADD R152, R201, 0xffffffff ;  /* 0xffffffffc9987836 */ /* 0x004fc80000000000 */
        /* <DEDUP_REMOVED lines=15> */
[----:B------:R-:W-:Y:S01]  /*13e40*/  IMAD.MOV.U32 R199, RZ, RZ, R18 ;  /* 0x000000ffffc77224 */ /* 0x000fe200078e0012 */
[----:B------:R-:W-:Y:S02]  /*13e50*/  WARPGROUP.DEPBAR.LE gsb0, 0x0 ;  /* 0x00008000000079c5 */ /* 0x000fe40000010000 */
[----:B------:R-:W-:-:S15]  /*13e60*/  WARPGROUP.ARRIVE ;  /* 0x00000000000079c5 */ /* 0x000fde0000000000 */
[----:B------:R-:W-:-:S05]  /*13e70*/  NOP ;  /* 0x0000000000007918 */ /* 0x000fca0000000000 */
        /* <DEDUP_REMOVED lines=12> */
.L_x_8525:
[----:B------:R-:W-:Y:S05]  /*13f40*/  BSYNC B0 ;  /* 0x0000000000007941 */ /* 0x000fea0003800000 */
.L_x_8524:
[----:B------:R-:W1:Y:S01]  /*13f50*/  SHFL.BFLY PT, R4, R20, 0x2, 0x1f ;  /* 0x0c401f0014047f89 */ /* 0x000e6200000e0000 */
[----:B------:R-:W-:Y:S02]  /*13f60*/  IMAD.MOV.U32 R154, RZ, RZ, -0x800000 ;  /* 0xff800000ff9a7424 */ /* 0x000fe400078e00ff */
[----:B------:R-:W-:Y:S01]  /*13f70*/  VIADD R229, R229, 0x1 ;  /* 0x00000001e5e57836 */ /* 0x000fe20000000000 */
[----:B------:R-:W-:Y:S08]  /*13f80*/  BAR.ARV 0x8, 0x100 ;  /* 0x0204000000007b1d */ /* 0x000ff00000002000 */
[----:B------:R-:W-:Y:S01]  /*13f90*/  BAR.SYNC.DEFER_BLOCKING 0xf, 0x100 ;  /* 0x03c4000000007b1d */ /* 0x000fe20000010000 */
[----:B-1----:R-:W-:-:S05]  /*13fa0*/  FADD.FTZ R4, R4, R20 ;  /* 0x0000001404047221 */ /* 0x002fca0000010000 */
[----:B------:R-:W1:Y:S02]  /*13fb0*/  SHFL.BFLY PT, R5, R4, 0x1, 0x1f ;  /* 0x0c201f0004057f89 */ /* 0x000e6400000e0000 */
[----:B-1----:R-:W-:Y:S01]  /*13fc0*/  FADD.FTZ R5, R4, R5 ;  /* 0x0000000504057221 */ /* 0x002fe20000010000 */
[----:B------:R-:W-:-:S04]  /*13fd0*/  IMAD.MOV.U32 R4, RZ, RZ, RZ ;  /* 0x000000ffff047224 */ /* 0x000fc800078e00ff */
[----:B------:R-:W-:-:S13]  /*13fe0*/  FSETP.NE.FTZ.AND P0, PT, R5, RZ, PT ;  /* 0x000000ff0500720b */ /* 0x000fda0003f15000 */
        /* <DEDUP_REMOVED lines=14> */
[----:B------:R-:W-:Y:S01]  /*140d0*/  FMUL.FTZ R44, R44, R4 ;  /* 0x000000042c2c7220 */ /* 0x000fe20000410000 */
[----:B------:R-:W-:Y:S01]  /*140e0*/  @P0 FFMA.FTZ R154, R6, R0, R5 ;  /* 0x00000000069a0223 */ /* 0x000fe20000010005 */
        /* <DEDUP_REMOVED lines=25> */
[----:B-1----:R-:W-:Y:S01]  /*14280*/  FADD.FTZ R0, R0, R21 ;  /* 0x0000001500007221 */ /* 0x002fe20000010000 */
        /* <DEDUP_REMOVED lines=31> */
[----:B------:R-:W-:Y:S01]  /*14480*/  FMUL.FTZ R149, R149, R4 ;  /* 0x0000000495957220 */ /* 0x000fe20000410000 */
[----:B------:R-:W-:-:S13]  /*14490*/  FSETP.NE.FTZ.AND P0, PT, R5, RZ, PT ;  /* 0x000000ff0500720b */ /* 0x000fda0003f15000 */
[----:B------:R-:W1:Y:S08]  /*144a0*/  @P0 MUFU.LG2 R6, R5 ;  /* 0x0000000500060308 */ /* 0x000e700000000c00 */
[----:B------:R4:W5:Y:S02]  /*144b0*/  @P0 MUFU.RCP R0, R5 ;  /* 0x0000000500000308 */ /* 0x0009640000001000 */
[----:B----4-:R-:W-:Y:S01]  /*144c0*/  @P0 FMUL.FTZ R5, R3, 0.69314718246459960938 ;  /* 0x3f31721803050820 */ /* 0x010fe20000410000 */
[----:B-1----:R-:W-:Y:S01]  /*144d0*/  @P0 FMUL.FTZ R6, R6, 0.69314718246459960938 ;  /* 0x3f31721806060820 */ /* 0x002fe20000410000 */
[----:B------:R-:W-:-:S03]  /*144e0*/  IMAD.MOV.U32 R3, RZ, RZ, -0x800000 ;  /* 0xff800000ff037424 */ /* 0x000fc600078e00ff */
[----:B------:R-:W-:Y:S01]  /*144f0*/  @P0 FFMA.FTZ R3, R5, R168, R6 ;  /* 0x000000a805030223 */ /* 0x000fe20000010006 */
[----:B------:R-:W-:Y:S01]  /*14500*/  ISETP.NE.AND P0, PT, R192, RZ, PT ;  /* 0x000000ffc000720c */ /* 0x000fe20003f05270 */
[-C--:B-----5:R-:W-:Y:S01]  /*14510*/  FMUL.FTZ R26, R26, R0.reuse ;  /* 0x000000001a1a7220 */ /* 0x0a0fe20000410000 */
        /* <DEDUP_REMOVED lines=10> */
[C---:B------:R-:W-:Y:S02]  /*145c0*/  @!P0 IMAD R5, R18.reuse, 0x40, R188 ;  /* 0x0000004012058824 */ /* 0x040fe400078e02bc */
        /* <DEDUP_REMOVED lines=63> */
.L_x_8457:
[----:B------:R-:W-:Y:S05]  /*149c0*/  BSYNC B7 ;  /* 0x0000000000077941 */ /* 0x000fea0003800000 */
.L_x_8453:
[----:B------:R-:W4:Y:S08]  /*149d0*/  S2UR UR5, SR_CgaCtaId ;  /* 0x00000000000579c3 */ /* 0x000f300000008800 */
[----:B------:R-:W-:Y:S06]  /*149e0*/  BAR.SYNC.DEFER_BLOCKING 0x5, 0x180 ;  /* 0x0146000000007b1d */ /* 0x000fec0000010000 */
[----:B------:R-:W-:Y:S01]  /*149f0*/  UMOV UR4, 0x400 ;  /* 0x0000040000047882 */ /* 0x000fe20000000000 */
[----:B------:R-:W-:Y:S01]  /*14a00*/  BSSY B0, `(.L_x_8537) ;  /* 0x00004a7000007945 */ /* 0x000fe20003800000 */
[----:B----4-:R-:W-:-:S06]  /*14a10*/  ULEA UR4, UR5, UR4, 0x18 ;  /* 0x0000000405047291 */ /* 0x010fcc000f8ec03f */
[----:B------:R-:W-:-:S05]  /*14a20*/  IMAD.U32 R2, RZ, RZ, UR4 ;  /* 0x00000004ff027e24 */ /* 0x000fca000f8e00ff */
[----:B01----:R0:W1:Y:S01]  /*14a30*/  LDS.128 R4, [R2+0x388d0] ;  /* 0x0388d00002047984 */ /* 0x0030620000000c00 */
[----:B------:R-:W-:Y:S06]  /*14a40*/  BAR.ARV 0x4, 0x180 ;  /* 0x0106000000007b1d */ /* 0x000fec0000002000 */
[----:B------:R-:W-:Y:S05]  /*14a50*/  @P0 BRA `(.L_x_8538) ;  /* 0x0000003800c40947 */ /* 0x000fea0003800000 */
[----:B------:R-:W4:Y:S01]  /*14a60*/  LDL R8, [R1+0x7c] ;  /* 0x00007c0001087983 */ /* 0x000f220000100800 */
[----:B------:R-:W-:Y:S01]  /*14a70*/  F2FP.BF16.F32.PACK_AB R10, R29, R28 ;  /* 0x0000001c1d0a723e */ /* 0x000fe200000010ff */
[----:B------:R-:W-:Y:S01]  /*14a80*/  ULDC.64 UR6, c[0x0][0xd00] ;  /* 0x0003400000067ab9 */ /* 0x000fe20000000a00 */
[----:B------:R-:W-:Y:S01]  /*14a90*/  F2FP.BF16.F32.PACK_AB R11, R31, R30 ;  /* 0x0000001e1f0b723e */ /* 0x000fe200000010ff */
[----:B------:R-:W2:Y:S01]  /*14aa0*/  S2R R0, SR_SWINHI ;  /* 0x0000000000007919 */ /* 0x000ea20000002f00 */
[----:B------:R-:W-:Y:S01]  /*14ab0*/  F2FP.BF16.F32.PACK_AB R12, R33, R32 ;  /* 0x00000020210c723e */ /* 0x000fe200000010ff */
[----:B------:R-:W-:Y:S01]  /*14ac0*/  ULDC.64 UR4, c[0x0][0xd08] ;  /* 0x0003420000047ab9 */ /* 0x000fe20000000a00 */
[----:B------:R-:W-:Y:S02]  /*14ad0*/  F2FP.BF16.F32.PACK_AB R13, R35, R34 ;  /* 0x00000022230d723e */ /* 0x000fe400000010ff */
[----:B------:R-:W-:Y:S02]  /*14ae0*/  F2FP.BF16.F32.PACK_AB R14, R37, R36 ;  /* 0x00000024250e723e */ /* 0x000fe400000010ff */
[----:B------:R-:W-:-:S02]  /*14af0*/  F2FP.BF16.F32.PACK_AB R15, R39, R38 ;  /* 0x00000026270f723e */ /* 0x000fc400000010ff */
[----:B------:R-:W-:Y:S02]  /*14b00*/  MOV R20, R2 ;  /* 0x0000000200147202 */ /* 0x000fe40000000f00 */
[----:B--2---:R-:W-:Y:S01]  /*14b10*/  MOV R21, R0 ;  /* 0x0000000000157202 */ /* 0x004fe20000000f00 */
        /* <DEDUP_REMOVED lines=10> */
[----:B--2---:R-:W-:Y:S02]  /*14bc0*/  IADD3 R8, P0, R152, 0x20, RZ ;  /* 0x0000002098087810 */ /* 0x004fe40007f1e0ff */
        /* <DEDUP_REMOVED lines=8> */
[----:B--2---:R-:W-:Y:S02]  /*14c50*/  IADD3 R8, P0, R152, 0x40, RZ ;  /* 0x0000004098087810 */ /* 0x004fe40007f1e0ff */
        /* <DEDUP_REMOVED lines=140> */
[----:B-1----:R-:W-:Y:S02]  /*15520*/  MOV R4, R8 ;  /* 0x0000000800047202 */ /* 0x002fe40000000f00 */
        /* <DEDUP_REMOVED lines=27> */
[----:B-1----:R-:W2:Y:S02]  /*156e0*/  LDG.E R8, desc[UR42][R8.64+0x4] ;  /* 0x0000042a08087981 */ /* 0x002ea4000c1e1900 */
[----:B--2---:R-:W-:-:S07]  /*156f0*/  IMAD.IADD R4, R8, 0x1, -R4 ;  /* 0x0000000108047824 */ /* 0x004fce00078e0a04 */
.L_x_8539:
[----:B-1----:R-:W2:Y:S01]  /*15700*/  LDL R8, [R1+0x64] ;  /* 0x0000640001087983 */ /* 0x002ea20000100800 */
[----:B------:R-:W-:Y:S01]  /*15710*/  ISETP.NE.AND P1, PT, R218, RZ, PT ;  /* 0x000000ffda00720c */ /* 0x000fe20003f25270 */
[----:B------:R-:W-:-:S03]  /*15720*/  ULDC UR4, c[0x0][0xbd4] ;  /* 0x0002f50000047ab9 */ /* 0x000fc60000000800 */
[----:B------:R-:W-:Y:S01]  /*15730*/  SEL R218, R218, UR4, P1 ;  /* 0x00000004dada7c07 */ /* 0x000fe20008800000 */
[----:B--2---:R-:W1:Y:S02]  /*15740*/  SHFL.IDX PT, R8, R8, RZ, 0x1f ;  /* 0x00001fff08087589 */ /* 0x004e6400000e0000 */
[----:B-1----:R-:W-:Y:S02]  /*15750*/  ISETP.NE.AND P0, PT, R8, RZ, PT ;  /* 0x000000ff0800720c */ /* 0x002fe40003f05270 */
[----:B-----5:R-:W-:-:S11]  /*15760*/  SHF.R.S32.HI R8, RZ, 0x1f, R0 ;  /* 0x0000001fff087819 */ /* 0x020fd60000011400 */
[----:B------:R-:W-:Y:S05]  /*15770*/  @P0 BRA `(.L_x_8540) ;  /* 0x0000000000f80947 */ /* 0x000fea0003800000 */
[----:B------:R-:W2:Y:S01]  /*15780*/  LDL.LU R14, [R1+0x60] ;  /* 0x00006000010e7983 */ /* 0x000ea20000300800 */
[----:B------:R-:W-:Y:S01]  /*15790*/  IMAD.MOV.U32 R9, RZ, RZ, 0xab8 ;  /* 0x00000ab8ff097424 */ /* 0x000fe200078e00ff */
[----:B------:R-:W-:Y:S01]  /*157a0*/  ISETP.GT.AND P1, PT, R218, 0x1, PT ;  /* 0x00000001da00780c */ /* 0x000fe20003f24270 */
[----:B---3--:R-:W1:Y:S01]  /*157b0*/  LDC R156, c[0x0][0xce8] ;  /* 0x00033a00ff9c7b82 */ /* 0x008e620000000800 */
[----:B------:R-:W3:Y:S01]  /*157c0*/  LDL R157, [R1+0x78] ;  /* 0x00007800019d7983 */ /* 0x000ee20000100800 */
[----:B------:R-:W-:Y:S02]  /*157d0*/  ISETP.NE.U32.AND P0, PT, RZ, UR6, PT ;  /* 0x00000006ff007c0c */ /* 0x000fe4000bf05070 */
[----:B------:R-:W-:Y:S02]  /*157e0*/  SEL R9, R9, 0xa78, P1 ;  /* 0x00000a7809097807 */ /* 0x000fe40000800000 */
[----:B------:R-:W-:Y:S02]  /*157f0*/  ISETP.NE.AND.EX P0, PT, RZ, UR7, PT, P0 ;  /* 0x00000007ff007c0c */ /* 0x000fe4000bf05300 */
[----:B------:R-:W4:Y:S02]  /*15800*/  LDC.64 R12, c[0x0][R9+0x220] ;  /* 0x00008800090c7b82 */ /* 0x000f240000000a00 */
[----:B------:R-:W-:-:S06]  /*15810*/  SEL R15, R219, RZ, !P0 ;  /* 0x000000ffdb0f7207 */ /* 0x000fcc0004000000 */
[----:B------:R-:W5:Y:S01]  /*15820*/  LDC.64 R10, c[0x0][R9+0x218] ;  /* 0x00008600090a7b82 */ /* 0x000f620000000a00 */
[----:B------:R-:W-:Y:S02]  /*15830*/  IMAD.IADD R153, R216, 0x1, R194 ;  /* 0x00000001d8997824 */ /* 0x000fe400078e02c2 */
[----:B----4-:R-:W-:Y:S01]  /*15840*/  IMAD R13, R13, R15, RZ ;  /* 0x0000000f0d0d7224 */ /* 0x010fe200078e02ff */
[----:B------:R-:W-:Y:S02]  /*15850*/  SEL R155, R230, RZ, P1 ;  /* 0x000000ffe69b7207 */ /* 0x000fe40000800000 */
[----:B--2---:R-:W-:Y:S02]  /*15860*/  SEL R14, R14, RZ, !P0 ;  /* 0x000000ff0e0e7207 */ /* 0x004fe40004000000 */
[----:B-1----:R-:W-:-:S03]  /*15870*/  ISETP.NE.AND P0, PT, R156, 0x1, PT ;  /* 0x000000019c00780c */ /* 0x002fc60003f05270 */
[C---:B------:R-:W-:Y:S02]  /*15880*/  IMAD R14, R12.reuse, R14, R13 ;  /* 0x0000000e0c0e7224 */ /* 0x040fe400078e020d */
[----:B------:R-:W-:-:S04]  /*15890*/  IMAD.WIDE.U32 R12, R12, R15, RZ ;  /* 0x0000000f0c0c7225 */ /* 0x000fc800078e00ff */
[-C--:B-----5:R-:W-:Y:S02]  /*158a0*/  IMAD R15, R11, R217.reuse, RZ ;  /* 0x000000d90b0f7224 */ /* 0x0a0fe400078e02ff */
[----:B------:R-:W-:-:S04]  /*158b0*/  IMAD.WIDE.U32 R10, R10, R217, RZ ;  /* 0x000000d90a0a7225 */ /* 0x000fc800078e00ff */
[----:B------:R-:W-:Y:S02]  /*158c0*/  IMAD.IADD R15, R11, 0x1, R15 ;  /* 0x000000010b0f7824 */ /* 0x000fe400078e020f */
[----:B------:R-:W1:Y:S01]  /*158d0*/  @P0 LDC R11, c[0x0][0xcec] ;  /* 0x00033b00ff0b0b82 */ /* 0x000e620000000800 */
[----:B------:R-:W-:-:S07]  /*158e0*/  IADD3 R152, P2, P3, R12, R10, R0 ;  /* 0x0000000a0c987210 */ /* 0x000fce0007b5e000 */
[----:B------:R-:W2:Y:S01]  /*158f0*/  @P0 LDC R10, c[0x0][0xcf0] ;  /* 0x00033c00ff0a0b82 */ /* 0x000ea20000000800 */
[----:B------:R-:W-:-:S05]  /*15900*/  IMAD.IADD R14, R13, 0x1, R14 ;  /* 0x000000010d0e7824 */ /* 0x000fca00078e020e */
[----:B------:R-:W-:Y:S01]  /*15910*/  IADD3.X R14, R14, R15, R8, P2, P3 ;  /* 0x0000000f0e0e7210 */ /* 0x000fe200017e6408 */
[----:B------:R-:W-:Y:S02]  /*15920*/  IMAD.MOV.U32 R15, RZ, RZ, R153 ;  /* 0x000000ffff0f7224 */ /* 0x000fe400078e0099 */
[----:B-1----:R-:W-:-:S05]  /*15930*/  @P0 IMAD.HI.U32 R11, R153, R11, RZ ;  /* 0x0000000b990b0227 */ /* 0x002fca00078e00ff */
[----:B--2---:R-:W-:Y:S02]  /*15940*/  @P0 SHF.R.U32.HI R15, RZ, R10, R11 ;  /* 0x0000000aff0f0219 */ /* 0x004fe4000001160b */
[----:B------:R-:W1:Y:S02]  /*15950*/  LDC.64 R10, c[0x0][R9+0x228] ;  /* 0x00008a00090a7b82 */ /* 0x000e640000000a00 */
[----:B-1----:R-:W-:-:S04]  /*15960*/  IMAD.WIDE.U32 R12, R10, R155, RZ ;  /* 0x0000009b0a0c7225 */ /* 0x002fc800078e00ff */
[----:B------:R-:W-:-:S04]  /*15970*/  IMAD R10, R11, R155, RZ ;  /* 0x0000009b0b0a7224 */ /* 0x000fc800078e02ff */
[----:B------:R-:W-:Y:S02]  /*15980*/  IMAD.IADD R13, R13, 0x1, R10 ;  /* 0x000000010d0d7824 */ /* 0x000fe400078e020a */
[----:B------:R1:W2:Y:S01]  /*15990*/  LDC.64 R10, c[0x0][R9+0x210] ;  /* 0x00008400090a7b82 */ /* 0x0002a20000000a00 */
[----:B------:R-:W-:Y:S01]  /*159a0*/  IADD3 R12, P0, P2, R15, R152, R12 ;  /* 0x000000980f0c7210 */ /* 0x000fe20007a1e00c */
[--C-:B------:R-:W-:Y:S01]  /*159b0*/  IMAD.MOV R152, RZ, RZ, -R15.reuse ;  /* 0x000000ffff987224 */ /* 0x100fe200078e0a0f */
[----:B------:R-:W-:-:S03]  /*159c0*/  SHF.R.S32.HI R15, RZ, 0x1f, R15 ;  /* 0x0000001fff0f7819 */ /* 0x000fc6000001140f */
[----:B------:R-:W-:Y:S01]  /*159d0*/  IMAD R152, R156, R152, R153 ;  /* 0x000000989c987224 */ /* 0x000fe200078e0299 */
[----:B------:R-:W-:-:S04]  /*159e0*/  IADD3.X R13, R15, R14, R13, P0, P2 ;  /* 0x0000000e0f0d7210 */ /* 0x000fc800007e440d */
[----:B-1----:R-:W-:Y:S01]  /*159f0*/  SHF.R.S32.HI R9, RZ, 0x1f, R152 ;  /* 0x0000001fff097819 */ /* 0x002fe20000011498 */
[-C--:B--2---:R-:W-:Y:S02]  /*15a00*/  IMAD R11, R11, R152.reuse, RZ ;  /* 0x000000980b0b7224 */ /* 0x084fe400078e02ff */
[----:B------:R-:W-:-:S04]  /*15a10*/  IMAD.WIDE.U32 R12, R10, R152, R12 ;  /* 0x000000980a0c7225 */ /* 0x000fc800078e000c */
[----:B------:R-:W-:Y:S02]  /*15a20*/  IMAD R9, R10, R9, R11 ;  /* 0x000000090a097224 */ /* 0x000fe400078e020b */
[----:B------:R-:W1:Y:S08]  /*15a30*/  LDC.64 R10, c[0x0][0xca8] ;  /* 0x00032a00ff0a7b82 */ /* 0x000e700000000a00 */
[----:B-1----:R-:W1:Y:S08]  /*15a40*/  @!P1 LDC R10, c[0x0][0xc50] ;  /* 0x00031400ff0a9b82 */ /* 0x002e700000000800 */
[----:B------:R-:W2:Y:S01]  /*15a50*/  @!P1 LDC R11, c[0x0][0xc54] ;  /* 0x00031500ff0b9b82 */ /* 0x000ea20000000800 */
[----:B------:R-:W-:-:S02]  /*15a60*/  IMAD.IADD R9, R13, 0x1, R9 ;  /* 0x000000010d097824 */ /* 0x000fc400078e0209 */
[----:B------:R-:W-:Y:S01]  /*15a70*/  IMAD.IADD R14, R188, 0x1, R194 ;  /* 0x00000001bc0e7824 */ /* 0x000fe200078e02c2 */
[----:B-1----:R-:W-:Y:S01]  /*15a80*/  LEA R13, P0, R12, R10, 0x2 ;  /* 0x0000000a0c0d7211 */ /* 0x002fe200078010ff */
[----:B---3--:R-:W-:-:S03]  /*15a90*/  IMAD.MOV R10, RZ, RZ, -R157 ;  /* 0x000000ffff0a7224 */ /* 0x008fc600078e0a9d */
[----:B--2---:R-:W-:Y:S02]  /*15aa0*/  LEA.HI.X R9, R12, R11, R9, 0x2, P0 ;  /* 0x0000000b0c097211 */ /* 0x004fe400000f1409 */
[----:B------:R-:W-:Y:S01]  /*15ab0*/  ISETP.NE.AND P0, PT, R215, R10, PT ;  /* 0x0000000ad700720c */ /* 0x000fe20003f05270 */
[----:B------:R-:W-:Y:S04]  /*15ac0*/  SHFL.IDX PT, R12, R13, 0x1, 0x1c1f ;  /* 0x003c1f000d0c7f89 */ /* 0x000fe800000e0000 */
[----:B------:R-:W-:Y:S04]  /*15ad0*/  SHFL.IDX PT, R10, R13, RZ, 0x1c1f ;  /* 0x001c1fff0d0a7589 */ /* 0x000fe800000e0000 */
        /* <DEDUP_REMOVED lines=8> */
.L_x_8540:
[----:B------:R-:W-:Y:S02]  /*15b60*/  ISETP.GT.AND P1, PT, R218, 0x1, PT ;  /* 0x00000001da00780c */ /* 0x000fe40003f24270 */
[----:B------:R-:W-:-:S04]  /*15b70*/  ISETP.NE.U32.AND P0, PT, RZ, UR6, PT ;  /* 0x00000006ff007c0c */ /* 0x000fc8000bf05070 */
[----:B------:R-:W-:-:S04]  /*15b80*/  ISETP.NE.AND.EX P0, PT, RZ, UR7, PT, P0 ;  /* 0x00000007ff007c0c */ /* 0x000fc8000bf05300 */
[----:B------:R-:W-:-:S03]  /*15b90*/  SEL R219, R219, RZ, !P0 ;  /* 0x000000ffdbdb7207 */ /* 0x000fc60004000000 */
[----:B------:R-:W-:Y:S06]  /*15ba0*/  @P1 BRA `(.L_x_8541) ;  /* 0x0000001000381947 */ /* 0x000fec0003800000 */
[----:B-1----:R-:W1:Y:S01]  /*15bb0*/  S2R R10, SR_TID.X ;  /* 0x00000000000a7919 */ /* 0x002e620000002100 */
[----:B------:R-:W2:Y:S01]  /*15bc0*/  LDC R87, c[0x0][0xce8] ;  /* 0x00033a00ff577b82 */ /* 0x000ea20000000800 */
        /* <DEDUP_REMOVED lines=17> */
[----:B------:R-:W-:Y:S01]  /*15ce0*/  IADD3 R45, P1, R20, 0x6000, RZ ;  /* 0x00006000142d7810 */ /* 0x000fe20007f3e0ff */
[----:B--2---:R-:W-:Y:S01]  /*15cf0*/  IMAD R90, R4, R87, RZ ;  /* 0x00000057045a7224 */ /* 0x004fe200078e02ff */
[----:B------:R-:W-:Y:S01]  /*15d00*/  IADD3 R49, P2, R20, 0x7000, RZ ;  /* 0x0000700014317810 */ /* 0x000fe20007f5e0ff */
[----:B------:R-:W5:Y:S01]  /*15d10*/  LD.E.128 R24, desc[UR42][R24.64] ;  /* 0x0000002a18187980 */ /* 0x000f62000c101d00 */
        /* <DEDUP_REMOVED lines=75> */
[----:B------:R-:W-:Y:S01]  /*161d0*/  ISETP.NE.AND P3, PT, R87, 0x1, PT ;  /* 0x000000015700780c */ /* 0x000fe20003f65270 */
[C---:B------:R-:W-:Y:S01]  /*161e0*/  IMAD R21, R0.reuse, UR5, R9 ;  /* 0x0000000500157c24 */ /* 0x040fe2000f8e0209 */
[----:B------:R-:W-:Y:S01]  /*161f0*/  LOP3.LUT R11, R11, 0xfffffff8, RZ, 0xc0, !PT ;  /* 0xfffffff80b0b7812 */ /* 0x000fe200078ec0ff */
[----:B------:R-:W-:Y:S01]  /*16200*/  IMAD.WIDE.U32 R8, R0, UR4, RZ ;  /* 0x0000000400087c25 */ /* 0x000fe2000f8e00ff */
[----:B------:R-:W-:Y:S01]  /*16210*/  ULDC.64 UR4, c[0x0][0xbe8] ;  /* 0x0002fa0000047ab9 */ /* 0x000fe20000000a00 */
[----:B------:R-:W1:Y:S01]  /*16220*/  LDC R0, c[0x0][0xbc8] ;  /* 0x0002f200ff007b82 */ /* 0x000e620000000800 */
[----:B------:R-:W5:Y:S01]  /*16230*/  LD.E.128 R12, desc[UR42][R12.64] ;  /* 0x0000002a0c0c7980 */ /* 0x000f62000c101d00 */
[----:B------:R-:W-:-:S03]  /*16240*/  IMAD.IADD R9, R9, 0x1, R21 ;  /* 0x0000000109097824 */ /* 0x000fc600078e0215 */
[----:B------:R-:W5:Y:S03]  /*16250*/  LD.E.128 R56, desc[UR42][R56.64] ;  /* 0x0000002a38387980 */ /* 0x000f66000c101d00 */
[----:B------:R-:W2:Y:S01]  /*16260*/  @P3 LDC R89, c[0x0][0xcec] ;  /* 0x00033b00ff593b82 */ /* 0x000ea20000000800 */
[C---:B------:R-:W-:Y:S01]  /*16270*/  IMAD.WIDE.U32 R8, R217.reuse, UR4, R8 ;  /* 0x00000004d9087c25 */ /* 0x040fe2000f8e0008 */
[----:B------:R-:W5:Y:S03]  /*16280*/  LD.E.128 R60, desc[UR42][R60.64] ;  /* 0x0000002a3c3c7980 */ /* 0x000f66000c101d00 */
[----:B------:R-:W-:Y:S01]  /*16290*/  IMAD.IADD R20, R10, 0x1, -R11 ;  /* 0x000000010a147824 */ /* 0x000fe200078e0a0b */
[----:B------:R-:W5:Y:S02]  /*162a0*/  LD.E.128 R64, desc[UR42][R64.64] ;  /* 0x0000002a40407980 */ /* 0x000f64000c101d00 */
[----:B------:R-:W4:Y:S01]  /*162b0*/  @P3 LDC R91, c[0x0][0xcf0] ;  /* 0x00033c00ff5b3b82 */ /* 0x000f220000000800 */
[----:B------:R-:W-:Y:S01]  /*162c0*/  SHF.R.S32.HI R10, RZ, 0x1f, R219 ;  /* 0x0000001fff0a7819 */ /* 0x000fe200000114db */
[----:B------:R-:W-:Y:S01]  /*162d0*/  IMAD R9, R217, UR5, R9 ;  /* 0x00000005d9097c24 */ /* 0x000fe2000f8e0209 */
[----:B------:R-:W-:Y:S01]  /*162e0*/  ULDC.64 UR4, c[0x0][0xbf0] ;  /* 0x0002fc0000047ab9 */ /* 0x000fe20000000a00 */
[----:B------:R-:W5:Y:S02]  /*162f0*/  LD.E.128 R68, desc[UR42][R68.64] ;  /* 0x0000002a44447980 */ /* 0x000f64000c101d00 */
[----:B------:R-:W-:Y:S01]  /*16300*/  IMAD R10, R10, UR4, RZ ;  /* 0x000000040a0a7c24 */ /* 0x000fe2000f8e02ff */
[-C--:B-1----:R-:W-:Y:S01]  /*16310*/  ISETP.GE.AND P1, PT, R228, R0.reuse, PT ;  /* 0x00000000e400720c */ /* 0x082fe20003f26270 */
[----:B------:R-:W-:Y:S01]  /*16320*/  IMAD R11, R20, 0x20, R3 ;  /* 0x00000020140b7824 */ /* 0x000fe200078e0203 */
[----:B------:R-:W5:Y:S01]  /*16330*/  LD.E.128 R72, desc[UR42][R72.64] ;  /* 0x0000002a48487980 */ /* 0x000f62000c101d00 */
[----:B------:R-:W-:Y:S01]  /*16340*/  IMAD R85, R219, UR5, R10 ;  /* 0x00000005db557c24 */ /* 0x000fe2000f8e020a */
[----:B------:R-:W-:Y:S01]  /*16350*/  SEL R10, RZ, 0xffffffff, P1 ;  /* 0xffffffffff0a7807 */ /* 0x000fe20000800000 */
[----:B------:R-:W-:Y:S01]  /*16360*/  IMAD.IADD R3, R3, 0x1, R194 ;  /* 0x0000000103037824 */ /* 0x000fe200078e02c2 */
[-C--:B------:R-:W-:Y:S01]  /*16370*/  ISETP.GE.AND P0, PT, R225, R0.reuse, PT ;  /* 0x00000000e100720c */ /* 0x080fe20003f06270 */
[----:B------:R-:W-:Y:S01]  /*16380*/  IMAD.IADD R194, R194, 0x1, R11 ;  /* 0x00000001c2c27824 */ /* 0x000fe200078e020b */
[----:B------:R-:W5:Y:S01]  /*16390*/  LD.E.128 R76, desc[UR42][R76.64] ;  /* 0x0000002a4c4c7980 */ /* 0x000f62000c101d00 */
[----:B------:R-:W-:Y:S01]  /*163a0*/  IMAD.SHL.U32 R93, R10, 0x2, RZ ;  /* 0x000000020a5d7824 */ /* 0x000fe200078e00ff */
[----:B------:R-:W-:Y:S01]  /*163b0*/  SEL R21, RZ, 0xffffffff, P0 ;  /* 0xffffffffff157807 */ /* 0x000fe20000000000 */
[----:B--2---:R-:W-:Y:S01]  /*163c0*/  @P3 IMAD.HI.U32 R10, R194, R89, RZ ;  /* 0x00000059c20a3227 */ /* 0x004fe200078e00ff */
[-C--:B------:R-:W-:Y:S01]  /*163d0*/  ISETP.GE.AND P2, PT, R187, R0.reuse, PT ;  /* 0x00000000bb00720c */ /* 0x080fe20003f46270 */
[----:B------:R-:W5:Y:S01]  /*163e0*/  LD.E.128 R80, desc[UR42][R80.64] ;  /* 0x0000002a50507980 */ /* 0x000f62000c101d00 */
[-C--:B------:R-:W-:Y:S01]  /*163f0*/  ISETP.GE.AND P0, PT, R224, R0.reuse, PT ;  /* 0x00000000e000720c */ /* 0x080fe20003f06270 */
        /* <DEDUP_REMOVED lines=9> */
[-C--:B------:R-:W-:Y:S01]  /*16490*/  ISETP.GE.AND P0, PT, R223, R0.reuse, PT ;  /* 0x00000000df00720c */ /* 0x080fe20003f06270 */
[----:B------:R-:W-:Y:S01]  /*164a0*/  IMAD.SHL.U32 R85, R10, 0x8, RZ ;  /* 0x000000080a557824 */ /* 0x000fe200078e00ff */
[--C-:B------:R-:W-:Y:S01]  /*164b0*/  SHF.R.S32.HI R10, RZ, 0x1f, R11.reuse ;  /* 0x0000001fff0a7819 */ /* 0x100fe2000001140b */
[----:B------:R-:W-:Y:S01]  /*164c0*/  @!PT LDS RZ, [RZ] ;  /* 0x00000000fffff984 */ /* 0x000fe20000000800 */
[----:B------:R-:W-:Y:S01]  /*164d0*/  @!PT LDS RZ, [RZ] ;  /* 0x00000000fffff984 */ /* 0x000fe20000000800 */
[----:B------:R-:W-:Y:S01]  /*164e0*/  @!PT LDS RZ, [RZ] ;  /* 0x00000000fffff984 */ /* 0x000fe20000000800 */
[----:B------:R-:W-:Y:S01]  /*164f0*/  @!PT LDS RZ, [RZ] ;  /* 0x00000000fffff984 */ /* 0x000fe20000000800 */
[----:B------:R1:W-:Y:S06]  /*16500*/  MEMBAR.ALL.CTA ;  /* 0x0000000000007992 */ /* 0x0003ec0000008000 */
[----:B-1----:R-:W1:Y:S01]  /*16510*/  FENCE.VIEW.ASYNC.S ;  /* 0x00000000000073c6 */ /* 0x002e620000000000 */
        /* <DEDUP_REMOVED lines=9> */
[----:B------:R-:W-:-:S04]  /*165b0*/  IMAD.WIDE.U32 R8, R11, UR4, R8 ;  /* 0x000000040b087c25 */ /* 0x000fc8000f8e0008 */
        /* <DEDUP_REMOVED lines=33> */
[----:B---3--:R-:W-:Y:S01]  /*167d0*/  SHF.R.S32.HI R156, RZ, 0x1f, R228 ;  /* 0x0000001fff9c7819 */ /* 0x008fe200000114e4 */
[----:B--2---:R-:W-:Y:S06]  /*167e0*/  @P1 BRA `(.L_x_8543) ;  /* 0x0000000000841947 */ /* 0x004fec0003800000 */
        /* <DEDUP_REMOVED lines=33> */
.L_x_8543:
[----:B------:R-:W-:Y:S05]  /*16a00*/  BSYNC B1 ;  /* 0x0000000000017941 */ /* 0x000fea0003800000 */
.L_x_8542:
[----:B------:R-:W-:Y:S01]  /*16a10*/  VIADD R3, R3, 0x20 ;  /* 0x0000002003037836 */ /* 0x000fe20000000000 */
[----:B-1-3--:R1:W2:Y:S04]  /*16a20*/  SHFL.IDX PT, R9, R88, 0x1, 0x181f ;  /* 0x00381f0058097f89 */ /* 0x00a2a800000e0000 */
[----:B------:R-:W-:Y:S01]  /*16a30*/  ISETP.GE.AND P0, PT, R3, R90, PT ;  /* 0x0000005a0300720c */ /* 0x000fe20003f06270 */
[----:B----4-:R1:W3:-:S12]  /*16a40*/  SHFL.IDX PT, R8, R87, 0x1, 0x181f ;  /* 0x00381f0057087f89 */ /* 0x0102d800000e0000 */
[----:B-1----:R-:W-:Y:S05]  /*16a50*/  @P0 BRA `(.L_x_8544) ;  /* 0x0000002800840947 */ /* 0x002fea0003800000 */
[-C--:B------:R-:W-:Y:S02]  /*16a60*/  ISETP.GE.AND P5, PT, R228, R0.reuse, PT ;  /* 0x00000000e400720c */ /* 0x080fe40003fa6270 */
[-C--:B------:R-:W-:Y:S02]  /*16a70*/  ISETP.GE.AND P6, PT, R187, R0.reuse, PT ;  /* 0x00000000bb00720c */ /* 0x080fe40003fc6270 */
[-C--:B------:R-:W-:Y:S02]  /*16a80*/  ISETP.GE.AND P4, PT, R225, R0.reuse, PT ;  /* 0x00000000e100720c */ /* 0x080fe40003f86270 */
[-C--:B------:R-:W-:Y:S02]  /*16a90*/  ISETP.GE.AND P2, PT, R223, R0.reuse, PT ;  /* 0x00000000df00720c */ /* 0x080fe40003f46270 */
[----:B------:R-:W-:Y:S02]  /*16aa0*/  ISETP.GE.AND P3, PT, R224, R0, PT ;  /* 0x00000000e000720c */ /* 0x000fe40003f66270 */
[----:B------:R-:W-:-:S03]  /*16ab0*/  LOP3.LUT P0, RZ, R86, 0x40, RZ, 0xc0, !PT ;  /* 0x0000004056ff7812 */ /* 0x000fc6000780c0ff */
[C---:B---3-5:R-:W-:Y:S02]  /*16ac0*/  @!P5 LEA R12, P1, R228.reuse, R8, 0x1 ;  /* 0x00000008e40cd211 */ /* 0x068fe400078208ff */
[----:B--2---:R-:W-:Y:S02]  /*16ad0*/  @!P6 IMAD.WIDE R10, R187, 0x2, R8 ;  /* 0x00000002bb0ae825 */ /* 0x004fe400078e0208 */
[----:B------:R-:W-:Y:S02]  /*16ae0*/  @!P5 LEA.HI.X R13, R228, R9, R156, 0x1, P1 ;  /* 0x00000009e40dd211 */ /* 0x000fe400008f0c9c */
[----:B------:R-:W-:Y:S01]  /*16af0*/  ISETP.GE.AND P1, PT, R222, R0, PT ;  /* 0x00000000de00720c */ /* 0x000fe20003f26270 */
[----:B------:R1:W-:Y:S01]  /*16b00*/  @!P6 ST.E.128 desc[UR42][R10.64], R24 ;  /* 0x000000180a00e985 */ /* 0x0003e2000c101d2a */
[----:B------:R-:W-:-:S03]  /*16b10*/  SHF.R.S32.HI R0, RZ, 0x1f, R89 ;  /* 0x0000001fff007819 */ /* 0x000fc60000011459 */
        /* <DEDUP_REMOVED lines=23> */
.L_x_8541:
        /* <DEDUP_REMOVED lines=15> */
[----:B---3--:R-:W-:Y:S01]  /*16d80*/  SHF.R.S32.HI R156, RZ, 0x1f, R235 ;  /* 0x0000001fff9c7819 */ /* 0x008fe200000114eb */
[----:B------:R-:W-:Y:S01]  /*16d90*/  IMAD.MOV.U32 R3, RZ, RZ, R11 ;  /* 0x000000ffff037224 */ /* 0x000fe200078e000b */
[----:B------:R-:W-:Y:S01]  /*16da0*/  SHF.R.S32.HI R157, RZ, 0x1f, R236 ;  /* 0x0000001fff9d7819 */ /* 0x000fe200000114ec */
[----:B------:R-:W-:Y:S01]  /*16db0*/  IMAD.WIDE.U32 R8, R217, UR4, R8 ;  /* 0x00000004d9087c25 */ /* 0x000fe2000f8e0008 */
[----:B------:R-:W-:-:S03]  /*16dc0*/  SHF.R.S32.HI R158, RZ, 0x1f, R237 ;  /* 0x0000001fff9e7819 */ /* 0x000fc600000114ed */
[----:B------:R-:W-:Y:S01]  /*16dd0*/  IMAD R9, R217, UR5, R9 ;  /* 0x00000005d9097c24 */ /* 0x000fe2000f8e0209 */
[----:B-1----:R-:W-:Y:S01]  /*16de0*/  ISETP.NE.AND P0, PT, R10, 0x1, PT ;  /* 0x000000010a00780c */ /* 0x002fe20003f05270 */
[----:B------:R-:W-:Y:S01]  /*16df0*/  ULDC.64 UR4, c[0x0][0xc40] ;  /* 0x0003100000047ab9 */ /* 0x000fe20000000a00 */
[----:B------:R-:W-:Y:S02]  /*16e00*/  IMAD R4, R4, R10, RZ ;  /* 0x0000000a04047224 */ /* 0x000fe400078e02ff */
[----:B------:R-:W-:Y:S02]  /*16e10*/  IMAD R0, R0, UR4, RZ ;  /* 0x0000000400007c24 */ /* 0x000fe4000f8e02ff */
[----:B------:R-:W-:-:S04]  /*16e20*/  IMAD.WIDE.U32 R8, R219, UR4, R8 ;  /* 0x00000004db087c25 */ /* 0x000fc8000f8e0008 */
[----:B------:R-:W-:Y:S01]  /*16e30*/  IMAD R0, R219, UR5, R0 ;  /* 0x00000005db007c24 */ /* 0x000fe2000f8e0200 */
[----:B------:R-:W-:Y:S01]  /*16e40*/  ULDC.64 UR4, c[0x0][0xc48] ;  /* 0x0003120000047ab9 */ /* 0x000fe20000000a00 */
[C---:B------:R-:W-:Y:S01]  /*16e50*/  VIADD R160, R192.reuse, 0xc0 ;  /* 0x000000c0c0a07836 */ /* 0x040fe20000000000 */
[----:B------:R-:W1:Y:S01]  /*16e60*/  @P0 LDC R12, c[0x0][0xcec] ;  /* 0x00033b00ff0c0b82 */ /* 0x000e620000000800 */
[----:B------:R-:W-:Y:S01]  /*16e70*/  IMAD.IADD R9, R9, 0x1, R0 ;  /* 0x0000000109097824 */ /* 0x000fe200078e0200 */
[----:B------:R-:W-:Y:S01]  /*16e80*/  SHF.R.S32.HI R219, RZ, 0x1f, R192 ;  /* 0x0000001fffdb7819 */ /* 0x000fe200000114c0 */
[----:B------:R-:W-:Y:S01]  /*16e90*/  VIADD R162, R192, 0xb8 ;  /* 0x000000b8c0a27836 */ /* 0x000fe20000000000 */
[----:B------:R-:W-:Y:S01]  /*16ea0*/  SHF.R.S32.HI R160, RZ, 0x1f, R160 ;  /* 0x0000001fffa07819 */ /* 0x000fe200000114a0 */
[----:B------:R-:W-:-:S03]  /*16eb0*/  IMAD.WIDE.U32 R8, R230, UR4, R8 ;  /* 0x00000004e6087c25 */ /* 0x000fc6000f8e0008 */
[----:B------:R-:W2:Y:S01]  /*16ec0*/  @P0 LDC R0, c[0x0][0xcf0] ;  /* 0x00033c00ff000b82 */ /* 0x000ea20000000800 */
[----:B------:R-:W-:Y:S01]  /*16ed0*/  IMAD R9, R230, UR5, R9 ;  /* 0x00000005e6097c24 */ /* 0x000fe2000f8e0209 */
[----:B------:R-:W-:Y:S01]  /*16ee0*/  ULDC.64 UR4, c[0x0][0xc30] ;  /* 0x00030c0000047ab9 */ /* 0x000fe20000000a00 */
[C---:B------:R-:W-:Y:S01]  /*16ef0*/  VIADD R164, R192.reuse, 0xb0 ;  /* 0x000000b0c0a47836 */ /* 0x040fe20000000000 */
[----:B------:R-:W-:Y:S01]  /*16f00*/  SHF.R.S32.HI R162, RZ, 0x1f, R162 ;  /* 0x0000001fffa27819 */ /* 0x000fe200000114a2 */
        /* <DEDUP_REMOVED lines=16> */
[----:B--2---:R-:W-:Y:S01]  /*17010*/  @P0 SHF.R.U32.HI R3, RZ, R0, R12 ;  /* 0x00000000ff030219 */ /* 0x004fe2000001160c */
        /* <DEDUP_REMOVED lines=11> */
[----:B------:R-:W-:Y:S02]  /*170d0*/  VIADD R198, R192, 0x50 ;  /* 0x00000050c0c67836 */ /* 0x000fe40000000000 */
[----:B------:R-:W-:Y:S01]  /*170e0*/  IMAD R10, R10, UR4, RZ ;  /* 0x000000040a0a7c24 */ /* 0x000fe2000f8e02ff */
[----:B------:R-:W-:Y:S01]  /*170f0*/  SHF.R.S32.HI R196, RZ, 0x1f, R196 ;  /* 0x0000001fffc47819 */ /* 0x000fe200000114c4 */
[C---:B------:R-:W-:Y:S01]  /*17100*/  VIADD R200, R192.reuse, 0x48 ;  /* 0x00000048c0c87836 */ /* 0x040fe20000000000 */
        /* <DEDUP_REMOVED lines=13> */
[----:B------:R-:W-:Y:S01]  /*171e0*/  LEA R0, P0, R8, UR4, 0x2 ;  /* 0x0000000408007c11 */ /* 0x000fe2000f8010ff */
[----:B------:R-:W-:Y:S02]  /*171f0*/  IMAD.IADD R3, R9, 0x1, R3 ;  /* 0x0000000109037824 */ /* 0x000fe400078e0203 */
[C---:B------:R-:W-:Y:S01]  /*17200*/  VIADD R207, R192.reuse, 0x30 ;  /* 0x00000030c0cf7836 */ /* 0x040fe20000000000 */
[----:B------:R-:W-:Y:S01]  /*17210*/  SHF.R.S32.HI R205, RZ, 0x1f, R205 ;  /* 0x0000001fffcd7819 */ /* 0x000fe200000114cd */
[----:B------:R-:W-:Y:S01]  /*17220*/  VIADD R209, R192, 0x28 ;  /* 0x00000028c0d17836 */ /* 0x000fe20000000000 */
[----:B------:R-:W-:Y:S01]  /*17230*/  LEA.HI.X R3, R8, UR5, R3, 0x2, P0 ;  /* 0x0000000508037c11 */ /* 0x000fe200080f1403 */
[----:B------:R-:W-:Y:S01]  /*17240*/  VIADD R8, R2, 0x38820 ;  /* 0x0003882002087836 */ /* 0x000fe20000000000 */
[----:B------:R-:W-:Y:S01]  /*17250*/  ISETP.GE.AND P0, PT, R194, R4, PT ;  /* 0x00000004c200720c */ /* 0x000fe20003f06270 */
[C---:B------:R-:W-:Y:S01]  /*17260*/  VIADD R213, R192.reuse, 0x20 ;  /* 0x00000020c0d57836 */ /* 0x040fe20000000000 */
[----:B------:R1:W2:Y:S01]  /*17270*/  SHFL.IDX PT, R15, R0, RZ, 0x1c1f ;  /* 0x001c1fff000f7589 */ /* 0x0002a200000e0000 */
[C---:B------:R-:W-:Y:S01]  /*17280*/  VIADD R220, R192.reuse, 0x18 ;  /* 0x00000018c0dc7836 */ /* 0x040fe20000000000 */
[----:B------:R-:W-:Y:S01]  /*17290*/  PRMT R8, RZ, 0x654, R8 ;  /* 0x00000654ff087816 */ /* 0x000fe20000000008 */
[C---:B------:R-:W-:Y:S01]  /*172a0*/  VIADD R226, R192.reuse, 0x10 ;  /* 0x00000010c0e27836 */ /* 0x040fe20000000000 */
[----:B------:R1:W3:Y:S01]  /*172b0*/  SHFL.IDX PT, R14, R3, RZ, 0x1c1f ;  /* 0x001c1fff030e7589 */ /* 0x0002e200000e0000 */
[C---:B------:R-:W-:Y:S01]  /*172c0*/  VIADD R217, R192.reuse, 0x8 ;  /* 0x00000008c0d97836 */ /* 0x040fe20000000000 */
[----:B------:R1:W-:Y:S01]  /*172d0*/  SYNCS.ARRIVE.TRANS64.RED.A1T0 RZ, [R8+URZ], RZ ;  /* 0x000000ff08ff79a7 */ /* 0x0003e2000810043f */
        /* <DEDUP_REMOVED lines=29> */
[----:B------:R-:W-:Y:S01]  /*174b0*/  VIADD R227, R192, 0x8 ;  /* 0x00000008c0e37836 */ /* 0x000fe20000000000 */
[----:B-123--:R-:W-:Y:S06]  /*174c0*/  @P0 BRA `(.L_x_8546) ;  /* 0x0000000800040947 */ /* 0x00efec0003800000 */
        /* <DEDUP_REMOVED lines=129> */
.L_x_8546:
[----:B------:R-:W-:Y:S05]  /*17ce0*/  BSYNC B1 ;  /* 0x0000000000017941 */ /* 0x000fea0003800000 */
.L_x_8545:
[----:B-1----:R-:W-:Y:S01]  /*17cf0*/  VIADD R9, R194, 0x8 ;  /* 0x00000008c2097836 */ /* 0x002fe20000000000 */
[----:B------:R-:W1:Y:S04]  /*17d00*/  SHFL.IDX PT, R3, R3, 0x1, 0x1c1f ;  /* 0x003c1f0003037f89 */ /* 0x000e6800000e0000 */
[----:B------:R-:W-:Y:S01]  /*17d10*/  ISETP.GE.AND P0, PT, R9, R4, PT ;  /* 0x000000040900720c */ /* 0x000fe20003f06270 */
[----:B------:R-:W2:-:S12]  /*17d20*/  SHFL.IDX PT, R0, R0, 0x1, 0x1c1f ;  /* 0x003c1f0000007f89 */ /* 0x000e9800000e0000 */
[----:B------:R-:W-:Y:S05]  /*17d30*/  @P0 BRA `(.L_x_8544) ;  /* 0x0000001400cc0947 */ /* 0x000fea0003800000 */
[----:B------:R-:W-:Y:S02]  /*17d40*/  ULDC UR4, c[0x0][0xbc8] ;  /* 0x0002f20000047ab9 */ /* 0x000fe40000000800 */
[----:B------:R-:W-:Y:S02]  /*17d50*/  ISETP.GE.AND P4, PT, R192, UR4, PT ;  /* 0x00000004c0007c0c */ /* 0x000fe4000bf86270 */
[----:B------:R-:W-:Y:S02]  /*17d60*/  ISETP.GE.AND P2, PT, R227, UR4, PT ;  /* 0x00000004e3007c0c */ /* 0x000fe4000bf46270 */
[----:B------:R-:W-:Y:S02]  /*17d70*/  ISETP.GE.AND P1, PT, R221, UR4, PT ;  /* 0x00000004dd007c0c */ /* 0x000fe4000bf26270 */
[----:B------:R-:W-:-:S07]  /*17d80*/  ISETP.GE.AND P0, PT, R218, UR4, PT ;  /* 0x00000004da007c0c */ /* 0x000fce000bf06270 */
[----:B--2---:R-:W-:-:S04]  /*17d90*/  @!P4 LEA R8, P3, R192, R0, 0x2 ;  /* 0x00000000c008c211 */ /* 0x004fc800078610ff */
[-C--:B-1----:R-:W-:Y:S02]  /*17da0*/  @!P4 LEA.HI.X R9, R192, R3.reuse, R219, 0x2, P3 ;  /* 0x00000003c009c211 */ /* 0x082fe400018f14db */
[----:B------:R-:W-:Y:S02]  /*17db0*/  ISETP.GE.AND P3, PT, R211, UR4, PT ;  /* 0x00000004d3007c0c */ /* 0x000fe4000bf66270 */
[C---:B------:R-:W-:Y:S01]  /*17dc0*/  @!P1 LEA R10, P5, R221.reuse, R0, 0x2 ;  /* 0x00000000dd0a9211 */ /* 0x040fe200078a10ff */
        /* <DEDUP_REMOVED lines=12> */
[CC--:B-1----:R-:W-:Y:S02]  /*17e90*/  @!P3 LEA R8, P1, R211.reuse, R0.reuse, 0x2 ;  /* 0x00000000d308b211 */ /* 0x0c2fe400078210ff */
[----:B--2---:R-:W-:Y:S02]  /*17ea0*/  @!P4 LEA R10, P2, R208, R0, 0x2 ;  /* 0x00000000d00ac211 */ /* 0x004fe400078410ff */
[----:B------:R-:W-:-:S02]  /*17eb0*/  @!P3 LEA.HI.X R9, R211, R3, R213, 0x2, P1 ;  /* 0x00000003d309b211 */ /* 0x000fc400008f14d5 */
[----:B------:R-:W-:Y:S02]  /*17ec0*/  ISETP.GE.AND P1, PT, R201, UR4, PT ;  /* 0x00000004c9007c0c */ /* 0x000fe4000bf26270 */
[-C--:B------:R-:W-:Y:S01]  /*17ed0*/  @!P4 LEA.HI.X R11, R208, R3.reuse, R209, 0x2, P2 ;  /* 0x00000003d00bc211 */ /* 0x080fe200010f14d1 */
        /* <DEDUP_REMOVED lines=21> */
[-C--:B--2---:R-:W-:Y:S02]  /*18030*/  @!P4 LEA R10, P2, R193, R0.reuse, 0x2 ;  /* 0x00000000c10ac211 */ /* 0x084fe400078410ff */
        /* <DEDUP_REMOVED lines=29> */
[----:B---3--:R-:W-:Y:S01]  /*18210*/  @!P3 LEA R12, P6, R171, R0, 0x2 ;  /* 0x00000000ab0cb211 */ /* 0x008fe200078c10ff */
[----:B------:R2:W-:Y:S01]  /*18220*/  @!P4 ST.E.64 desc[UR42][R10.64], R94 ;  /* 0x0000005e0a00c985 */ /* 0x0005e2000c101b2a */
[----:B------:R-:W-:Y:S02]  /*18230*/  ISETP.GE.AND P4, PT, R161, UR4, PT ;  /* 0x00000004a1007c0c */ /* 0x000fe4000bf86270 */
[----:B------:R-:W-:-:S02]  /*18240*/  @!P3 LEA.HI.X R13, R171, R3, R172, 0x2, P6 ;  /* 0x00000003ab0db211 */ /* 0x000fc400030f14ac */
[----:B------:R-:W-:-:S03]  /*18250*/  @!P2 LEA R14, P6, R169, R0, 0x2 ;  /* 0x00000000a90ea211 */ /* 0x000fc600078c10ff */
[----:B------:R3:W-:Y:S01]  /*18260*/  @!P3 ST.E.64 desc[UR42][R12.64], R98 ;  /* 0x000000620c00b985 */ /* 0x0007e2000c101b2a */
[-C--:B------:R-:W-:Y:S02]  /*18270*/  @!P1 LEA R20, P3, R167, R0.reuse, 0x2 ;  /* 0x00000000a7149211 */ /* 0x080fe400078610ff */
[-C--:B------:R-:W-:Y:S02]  /*18280*/  @!P2 LEA.HI.X R15, R169, R3.reuse, R170, 0x2, P6 ;  /* 0x00000003a90fa211 */ /* 0x080fe400030f14aa */
[-C--:B------:R-:W-:Y:S02]  /*18290*/  @!P0 LEA R24, P6, R165, R0.reuse, 0x2 ;  /* 0x00000000a5188211 */ /* 0x080fe400078c10ff */
[-C--:B------:R-:W-:Y:S01]  /*182a0*/  @!P1 LEA.HI.X R21, R167, R3.reuse, R168, 0x2, P3 ;  /* 0x00000003a7159211 */ /* 0x080fe200018f14a8 */
[----:B------:R4:W-:Y:S01]  /*182b0*/  @!P2 ST.E.64 desc[UR42][R14.64], R102 ;  /* 0x000000660e00a985 */ /* 0x0009e2000c101b2a */
[----:B------:R-:W-:Y:S02]  /*182c0*/  ISETP.GE.AND P3, PT, R159, UR4, PT ;  /* 0x000000049f007c0c */ /* 0x000fe4000bf66270 */
[----:B------:R-:W-:Y:S01]  /*182d0*/  @!P0 LEA.HI.X R25, R165, R3, R166, 0x2, P6 ;  /* 0x00000003a5198211 */ /* 0x000fe200030f14a6 */
[----:B------:R5:W-:Y:S01]  /*182e0*/  @!P1 ST.E.64 desc[UR42][R20.64], R106 ;  /* 0x0000006a14009985 */ /* 0x000be2000c101b2a */
[----:B-1----:R-:W-:-:S02]  /*182f0*/  @!P5 LEA R8, P1, R163, R0, 0x2 ;  /* 0x00000000a308d211 */ /* 0x002fc400078210ff */
[-C--:B--2---:R-:W-:Y:S01]  /*18300*/  @!P4 LEA R10, P2, R161, R0.reuse, 0x2 ;  /* 0x00000000a10ac211 */ /* 0x084fe200078410ff */
[----:B------:R-:W-:Y:S01]  /*18310*/  @!P0 ST.E.64 desc[UR42][R24.64], R110 ;  /* 0x0000006e18008985 */ /* 0x000fe2000c101b2a */
[----:B------:R-:W-:Y:S02]  /*18320*/  ISETP.GE.AND P0, PT, R237, UR4, PT ;  /* 0x00000004ed007c0c */ /* 0x000fe4000bf06270 */
[-C--:B------:R-:W-:Y:S02]  /*18330*/  @!P5 LEA.HI.X R9, R163, R3.reuse, R164, 0x2, P1 ;  /* 0x00000003a309d211 */ /* 0x080fe400008f14a4 */
[----:B------:R-:W-:Y:S02]  /*18340*/  ISETP.GE.AND P1, PT, R236, UR4, PT ;  /* 0x00000004ec007c0c */ /* 0x000fe4000bf26270 */
[----:B---3--:R-:W-:Y:S01]  /*18350*/  @!P3 LEA R12, P6, R159, R0, 0x2 ;  /* 0x000000009f0cb211 */ /* 0x008fe200078c10ff */
[----:B------:R1:W-:Y:S01]  /*18360*/  @!P5 ST.E.64 desc[UR42][R8.64], R114 ;  /* 0x000000720800d985 */ /* 0x0003e2000c101b2a */
[----:B------:R-:W-:-:S02]  /*18370*/  @!P4 LEA.HI.X R11, R161, R3, R162, 0x2, P2 ;  /* 0x00000003a10bc211 */ /* 0x000fc400010f14a2 */
[-C--:B------:R-:W-:Y:S02]  /*18380*/  @!P3 LEA.HI.X R13, R159, R3.reuse, R160, 0x2, P6 ;  /* 0x000000039f0db211 */ /* 0x080fe400030f14a0 */
[----:B------:R-:W-:Y:S01]  /*18390*/  ISETP.GE.AND P2, PT, R233, UR4, PT ;  /* 0x00000004e9007c0c */ /* 0x000fe2000bf46270 */
[----:B------:R2:W-:Y:S01]  /*183a0*/  @!P4 ST.E.64 desc[UR42][R10.64], R118 ;  /* 0x000000760a00c985 */ /* 0x0005e2000c101b2a */
[----:B------:R-:W-:Y:S02]  /*183b0*/  ISETP.GE.AND P4, PT, R235, UR4, PT ;  /* 0x00000004eb007c0c */ /* 0x000fe4000bf86270 */
[C---:B----4-:R-:W-:Y:S01]  /*183c0*/  @!P0 LEA R14, P5, R237.reuse, R0, 0x2 ;  /* 0x00000000ed0e8211 */ /* 0x050fe200078a10ff */
[----:B------:R3:W-:Y:S01]  /*183d0*/  @!P3 ST.E.64 desc[UR42][R12.64], R122 ;  /* 0x0000007a0c00b985 */ /* 0x0007e2000c101b2a */
[----:B------:R-:W-:Y:S02]  /*183e0*/  ISETP.GE.AND P3, PT, R234, UR4, PT ;  /* 0x00000004ea007c0c */ /* 0x000fe4000bf66270 */
[----:B------:R-:W-:-:S02]  /*183f0*/  @!P0 LEA.HI.X R15, R237, R3, R158, 0x2, P5 ;  /* 0x00000003ed0f8211 */ /* 0x000fc400028f149e */
[----:B------:R-:W-:Y:S02]  /*18400*/  ISETP.GE.AND P5, PT, R232, UR4, PT ;  /* 0x00000004e8007c0c */ /* 0x000fe4000bfa6270 */
[CC--:B-----5:R-:W-:Y:S01]  /*18410*/  @!P1 LEA R20, P6, R236.reuse, R0.reuse, 0x2 ;  /* 0x00000000ec149211 */ /* 0x0e0fe200078c10ff */
[----:B------:R4:W-:Y:S02]  /*18420*/  @!P0 ST.E.64 desc[UR42][R14.64], R126 ;  /* 0x0000007e0e008985 */ /* 0x0009e4000c101b2a */
        /* <DEDUP_REMOVED lines=20> */
.L_x_8538:
        /* <DEDUP_REMOVED lines=26> */
.L_x_8547:
[----:B------:R-:W2:Y:S01]  /*18710*/  LDL.LU R4, [R1+0x60] ;  /* 0x0000600001047983 */ /* 0x000ea20000300800 */
[----:B------:R-:W-:Y:S01]  /*18720*/  BSSY B1, `(.L_x_8548) ;  /* 0x0000036000017945 */ /* 0x000fe20003800000 */
[----:B------:R-:W-:Y:S02]  /*18730*/  SEL R219, R219, RZ, !P0 ;  /* 0x000000ffdbdb7207 */ /* 0x000fe40004000000 */
[----:B-----5:R-:W-:Y:S02]  /*18740*/  SHF.R.S32.HI R28, RZ, 0x1f, R3 ;  /* 0x0000001fff1c7819 */ /* 0x020fe40000011403 */
[----:B--2---:R-:W-:Y:S01]  /*18750*/  SEL R30, R4, RZ, !P0 ;  /* 0x000000ff041e7207 */ /* 0x004fe20004000000 */
        /* <DEDUP_REMOVED lines=41> */
[-C--:B---3--:R-:W-:Y:S01]  /*189f0*/  IMAD R4, R11, R15.reuse, RZ ;  /* 0x0000000f0b047224 */ /* 0x088fe200078e02ff */
[----:B------:R-:W-:Y:S01]  /*18a00*/  SHF.R.S32.HI R21, RZ, 0x1f, R15 ;  /* 0x0000001fff157819 */ /* 0x000fe2000001140f */
[----:B------:R-:W-:Y:S02]  /*18a10*/  IMAD.MOV.U32 R11, RZ, RZ, -0x800000 ;  /* 0xff800000ff0b7424 */ /* 0x000fe400078e00ff */
[----:B------:R-:W-:-:S04]  /*18a20*/  IMAD.WIDE.U32 R12, R10, R15, R12 ;  /* 0x0000000f0a0c7225 */ /* 0x000fc800078e000c */
[----:B------:R-:W-:Y:S01]  /*18a30*/  IMAD R21, R10, R21, R4 ;  /* 0x000000150a157224 */ /* 0x000fe200078e0204 */
[----:B0-----:R-:W-:-:S03]  /*18a40*/  LEA R8, P0, R12, R8, 0x2 ;  /* 0x000000080c087211 */ /* 0x001fc600078010ff */
[----:B------:R-:W-:-:S05]  /*18a50*/  IMAD.IADD R4, R13, 0x1, R21 ;  /* 0x000000010d047824 */ /* 0x000fca00078e0215 */
[----:B-1----:R-:W-:-:S05]  /*18a60*/  LEA.HI.X R9, R12, R9, R4, 0x2, P0 ;  /* 0x000000090c097211 */ /* 0x002fca00000f1404 */
[----:B------:R1:W-:Y:S02]  /*18a70*/  STG.E desc[UR42][R8.64], R11 ;  /* 0x0000000b08007986 */ /* 0x0003e4000c10192a */
.L_x_8549:
[----:B------:R-:W-:Y:S05]  /*18a80*/  BSYNC B1 ;  /* 0x0000000000017941 */ /* 0x000fea0003800000 */
.L_x_8548:
[----:B------:R-:W-:Y:S05]  /*18a90*/  @P2 BRA `(.L_x_8544) ;  /* 0x0000000800742947 */ /* 0x000fea0003800000 */
[----:B------:R-:W2:Y:S01]  /*18aa0*/  LDC R13, c[0x0][0xce8] ;  /* 0x00033a00ff0d7b82 */ /* 0x000ea20000000800 */
        /* <DEDUP_REMOVED lines=10> */
[----:B------:R-:W-:Y:S01]  /*18b50*/  VIADD R33, R187, 0x180 ;  /* 0x00000180bb217836 */ /* 0x000fe20000000000 */
        /* <DEDUP_REMOVED lines=14> */
[----:B------:R-:W-:Y:S01]  /*18c40*/  IMAD R29, R0, R13, RZ ;  /* 0x0000000d001d7224 */ /* 0x000fe200078e02ff */
[----:B------:R-:W-:Y:S01]  /*18c50*/  SHF.R.S32.HI R32, RZ, 0x1f, R33 ;  /* 0x0000001fff207819 */ /* 0x000fe20000011421 */
[----:B------:R-:W-:Y:S02]  /*18c60*/  IMAD.IADD R10, R194, 0x1, R11 ;  /* 0x00000001c20a7824 */ /* 0x000fe400078e020b */
[----:B------:R-:W-:Y:S01]  /*18c70*/  IMAD R3, R30, UR4, RZ ;  /* 0x000000041e037c24 */ /* 0x000fe2000f8e02ff */
[-C--:B-1----:R-:W-:Y:S01]  /*18c80*/  ISETP.GE.AND P1, PT, R228, R26.reuse, PT ;  /* 0x0000001ae400720c */ /* 0x082fe20003f26270 */
[----:B------:R-:W-:Y:S01]  /*18c90*/  IMAD.WIDE.U32 R8, R219, UR4, R8 ;  /* 0x00000004db087c25 */ /* 0x000fe2000f8e0008 */
[----:B------:R-:W-:-:S02]  /*18ca0*/  ISETP.GE.AND P2, PT, R187, R26, PT ;  /* 0x0000001abb00720c */ /* 0x000fc40003f46270 */
[----:B------:R-:W-:Y:S01]  /*18cb0*/  SHF.R.S32.HI R30, RZ, 0x1f, R31 ;  /* 0x0000001fff1e7819 */ /* 0x000fe2000001141f */
        /* <DEDUP_REMOVED lines=8> */
[----:B------:R-:W2:Y:S01]  /*18d40*/  @P0 LDC R21, c[0x0][0xcf0] ;  /* 0x00033c00ff150b82 */ /* 0x000ea20000000800 */
[----:B-1----:R-:W-:-:S05]  /*18d50*/  @P0 IMAD.HI.U32 R4, R10, R15, RZ ;  /* 0x0000000f0a040227 */ /* 0x002fca00078e00ff */
        /* <DEDUP_REMOVED lines=38> */
[----:B------:R-:W-:Y:S02]  /*18fc0*/  LOP3.LUT R27, R0, R11, RZ, 0xfc, !PT ;  /* 0x0000000b001b7212 */ /* 0x000fe400078efcff */
[----:B------:R-:W-:Y:S02]  /*18fd0*/  LEA.HI.X R3, R8, UR5, R3, 0x1, P1 ;  /* 0x0000000508037c11 */ /* 0x000fe400088f0c03 */
[----:B------:R-:W-:Y:S01]  /*18fe0*/  SEL R0, RZ, 0x80, P2 ;  /* 0x00000080ff007807 */ /* 0x000fe20001000000 */
[----:B------:R1:W2:Y:S03]  /*18ff0*/  SHFL.IDX PT, R8, R4, RZ, 0x181f ;  /* 0x00181fff04087589 */ /* 0x0002a600000e0000 */
[----:B------:R-:W-:Y:S01]  /*19000*/  LOP3.LUT R28, R27, R0, RZ, 0xfc, !PT ;  /* 0x000000001b1c7212 */ /* 0x000fe200078efcff */
        /* <DEDUP_REMOVED lines=33> */
.L_x_8551:
[----:B------:R-:W-:Y:S05]  /*19220*/  BSYNC B1 ;  /* 0x0000000000017941 */ /* 0x000fea0003800000 */
.L_x_8550:
        /* <DEDUP_REMOVED lines=10> */
[C---:B--2---:R-:W-:Y:S02]  /*192d0*/  @!P5 LEA R12, P3, R228.reuse, R8, 0x1 ;  /* 0x00000008e40cd211 */ /* 0x044fe400078608ff */
[----:B0-----:R-:W-:Y:S02]  /*192e0*/  @!P4 IMAD.WIDE R10, R187, 0x2, R8 ;  /* 0x00000002bb0ac825 */ /* 0x001fe400078e0208 */
[----:B------:R-:W-:Y:S02]  /*192f0*/  @!P5 LEA.HI.X R13, R228, R9, R38, 0x1, P3 ;  /* 0x00000009e40dd211 */ /* 0x000fe400018f0c26 */
[----:B------:R-:W-:Y:S01]  /*19300*/  ISETP.GE.AND P3, PT, R223, R26, PT ;  /* 0x0000001adf00720c */ /* 0x000fe20003f66270 */
        /* <DEDUP_REMOVED lines=22> */
.L_x_8544:
[----:B------:R-:W-:Y:S05]  /*19470*/  BSYNC B0 ;  /* 0x0000000000007941 */ /* 0x000fea0003800000 */
.L_x_8537:
[----:B------:R-:W-:Y:S02]  /*19480*/  ULDC UR4, c[0x0][0xd3c] ;  /* 0x00034f0000047ab9 */ /* 0x000fe40000000800 */
[----:B------:R-:W-:-:S13]  /*19490*/  ISETP.GE.AND P0, PT, R7, UR4, PT ;  /* 0x0000000407007c0c */ /* 0x000fda000bf06270 */
[----:B------:R-:W-:Y:S05]  /*194a0*/  @!P0 BRA `(.L_x_8552) ;  /* 0xfffffe8000588947 */ /* 0x000fea000383ffff */
[----:B------:R-:W-:Y:S05]  /*194b0*/  BRA `(.L_x_8410) ;  /* 0x000000a800ec7947 */ /* 0x000fea0003800000 */
.L_x_8408:
        /* <DEDUP_REMOVED lines=18> */
.L_x_8553:
        /* <DEDUP_REMOVED lines=43> */
.L_x_8557:
        /* <DEDUP_REMOVED lines=39> */
.L_x_8555:
        /* <DEDUP_REMOVED lines=12> */
.L_x_8558:
        /* <DEDUP_REMOVED lines=63> */
.L_x_8559:
        /* <DEDUP_REMOVED lines=61> */
.L_x_8560:
[----:B01----:R-:W-:-:S05]  /*1a380*/  LOP3.LUT R3, RZ, R2, RZ, 0x33, !PT ;  /* 0x00000002ff037212 */ /* 0x003fca00078e33ff */
[----:B------:R-:W-:-:S05]  /*1a390*/  IMAD.IADD R2, R4, 0x1, R3 ;  /* 0x0000000104027824 */ /* 0x000fca00078e0203 */
[----:B------:R1:W-:Y:S01]  /*1a3a0*/  STL [R1+0x4], R2 ;  /* 0x0000040201007387 */ /* 0x0003e20000100800 */
[----:B------:R-:W-:Y:S05]  /*1a3b0*/  BRA `(.L_x_8561) ;  /* 0x0000000000107947 */ /* 0x000fea0003800000 */
.L_x_8556:
[----:B------:R-:W-:Y:S01]  /*1a3c0*/  IMAD.U32 R2, RZ, RZ, UR6 ;  /* 0x00000006ff027e24 */ /* 0x000fe2000f8e00ff */
[----:B------:R0:W-:Y:S04]  /*1a3d0*/  STL [R1+0x4], RZ ;  /* 0x000004ff01007387 */ /* 0x0001e80000100800 */
[----:B------:R0:W-:Y:S04]  /*1a3e0*/  STL [R1+0x8], RZ ;  /* 0x000008ff01007387 */ /* 0x0001e80000100800 */
[----:B------:R0:W-:Y:S02]  /*1a3f0*/  STL [R1], R2 ;  /* 0x0000000201007387 */ /* 0x0001e40000100800 */
.L_x_8561:
        /* <DEDUP_REMOVED lines=10> */
.L_x_8554:
        /* <DEDUP_REMOVED lines=40> */
.L_x_8736:
[----:B--2---:R-:W2:Y:S01]  /*1a720*/  LDL R0, [R1+0xc] ;  /* 0x00000c0001007983 */ /* 0x004ea20000100800 */
[----:B-1----:R-:W2:Y:S01]  /*1a730*/  LDC.64 R2, c[0x0][0xd88] ;  /* 0x00036200ff027b82 */ /* 0x002ea20000000a00 */
[----:B------:R-:W-:Y:S05]  /*1a740*/  YIELD ;  /* 0x0000000000007946 */ /* 0x000fea0003800000 */
[----:B------:R-:W-:Y:S01]  /*1a750*/  ULDC.64 UR4, c[0x0][0xb20] ;  /* 0x0002c80000047ab9 */ /* 0x000fe20000000a00 */
[----:B0-----:R-:W-:Y:S02]  /*1a760*/  CS2R R8, SRZ ;  /* 0x0000000000087805 */ /* 0x001fe4000001ff00 */
        /* <DEDUP_REMOVED lines=27> */
[----:B------:R-:W-:Y:S02]  /*1a920*/  IADD3.X R3, R15, UR5, RZ, P4, !PT ;  /* 0x000000050f037c10 */ /* 0x000fe4000a7fe4ff */
        /* <DEDUP_REMOVED lines=32> */
.L_x_8563:
        /* <DEDUP_REMOVED lines=17> */
.L_x_8564:
[----:B------:R-:W-:Y:S05]  /*1ac40*/  @!P0 BRA `(.L_x_8565) ;  /* 0x00000000000c8947 */ /* 0x000fea0003800000 */
[----:B------:R-:W2:Y:S04]  /*1ac50*/  LDG.E R8, desc[UR42][R6.64] ;  /* 0x0000002a06087981 */ /* 0x000ea8000c1e1900 */
[----:B------:R-:W2:Y:S02]  /*1ac60*/  LDG.E R6, desc[UR42][R6.64+0x4] ;  /* 0x0000042a06067981 */ /* 0x000ea4000c1e1900 */
[----:B--2---:R-:W-:-:S07]  /*1ac70*/  IMAD.IADD R8, R6, 0x1, -R8 ;  /* 0x0000000106087824 */ /* 0x004fce00078e0a08 */
.L_x_8565:
        /* <DEDUP_REMOVED lines=60> */
.L_x_8567:
[----:B------:R-:W-:Y:S05]  /*1b040*/  BSYNC B0 ;  /* 0x0000000000007941 */ /* 0x000fea0003800000 */
.L_x_8566:
        /* <DEDUP_REMOVED lines=24> */
.L_x_8780:
[----:B-1----:R-:W-:Y:S02]  /*1b1d0*/  ISETP.NE.AND P0, PT, R14, RZ, PT ;  /* 0x000000ff0e00720c */ /* 0x002fe40003f05270 */
[----:B------:R-:W-:-:S11]  /*1b1e0*/  PLOP3.LUT P6, PT, PT, PT, PT, 0x8, 0x0 ;  /* 0x000000000000781c */ /* 0x000fd60003fce170 */
[----:B------:R-:W-:Y:S05]  /*1b1f0*/  @P0 BRA `(.L_x_8571) ;  /* 0x00000000000c0947 */ /* 0x000fea0003800000 */
[----:B------:R-:W-:-:S03]  /*1b200*/  UMOV UR4, 0xffffffff ;  /* 0xffffffff00047882 */ /* 0x000fc60000000000 */
[----:B------:R-:W-:Y:S05]  /*1b210*/  BRA.DIV UR4, `(.L_x_8572) ;  /* 0x0000009a04a87947 */ /* 0x000fea000b800000 */
[----:B------:R-:W-:-:S13]  /*1b220*/  ELECT P6, URZ, PT ;  /* 0x00000000003f782f */ /* 0x000fda00038c0000 */
.L_x_8571:
        /* <DEDUP_REMOVED lines=9> */
.L_x_8783:
[----:B------:R-:W-:Y:S05]  /*1b2c0*/  BSYNC B1 ;  /* 0x0000000000017941 */ /* 0x000fea0003800000 */
.L_x_8573:
        /* <DEDUP_REMOVED lines=12> */
.L_x_8784:
[----:B------:R-:W-:Y:S05]  /*1b390*/  BSYNC B2 ;  /* 0x0000000000027941 */ /* 0x000fea0003800000 */
.L_x_8577:
        /* <DEDUP_REMOVED lines=9> */
.L_x_8580:
[----:B------:R-:W-:Y:S05]  /*1b430*/  BSYNC B2 ;  /* 0x0000000000027941 */ /* 0x000fea0003800000 */
.L_x_8579:
        /* <DEDUP_REMOVED lines=13> */
.L_x_8581:
        /* <DEDUP_REMOVED lines=13> */
.L_x_8785:
[----:B------:R-:W-:Y:S05]  /*1b5e0*/  BSYNC B2 ;  /* 0x0000000000027941 */ /* 0x000fea0003800000 */
.L_x_8582:
        /* <DEDUP_REMOVED lines=11> */
.L_x_8585:
[----:B------:R-:W-:Y:S05]  /*1b6a0*/  BSYNC B2 ;  /* 0x0000000000027941 */ /* 0x000fea0003800000 */
.L_x_8584:
        /* <DEDUP_REMOVED lines=10> */
.L_x_8586:
        /* <DEDUP_REMOVED lines=15> */
.L_x_8587:
        /* <DEDUP_REMOVED lines=15> */
.L_x_8588:
        /* <DEDUP_REMOVED lines=15> */
.L_x_8589:
        /* <DEDUP_REMOVED lines=15> */
.L_x_8590:
        /* <DEDUP_REMOVED lines=15> */
.L_x_8591:
        /* <DEDUP_REMOVED lines=15> */
.L_x_8592:
        /* <DEDUP_REMOVED lines=15> */
.L_x_8593:
        /* <DEDUP_REMOVED lines=10> */
.L_x_8576:
[----:B------:R-:W-:Y:S05]  /*1be80*/  BSYNC B1 ;  /* 0x0000000000017941 */ /* 0x000fea0003800000 */
.L_x_8575:
        /* <DEDUP_REMOVED lines=13> */
.L_x_8613:
        /* <DEDUP_REMOVED lines=13> */
.L_x_8786:
[----:B------:R-:W-:Y:S05]  /*1c030*/  BSYNC B2 ;  /* 0x0000000000027941 */ /* 0x000fea0003800000 */
.L_x_8596:
        /* <DEDUP_REMOVED lines=9> */
.L_x_8599:
[----:B------:R-:W-:Y:S05]  /*1c0d0*/  BSYNC B2 ;  /* 0x0000000000027941 */ /* 0x000fea0003800000 */
.L_x_8598:
        /* <DEDUP_REMOVED lines=12> */
.L_x_8600:
        /* <DEDUP_REMOVED lines=13> */
.L_x_8787:
[----:B------:R-:W-:Y:S05]  /*1c270*/  BSYNC B2 ;  /* 0x0000000000027941 */ /* 0x000fea0003800000 */
.L_x_8601:
        /* <DEDUP_REMOVED lines=11> */
.L_x_8604:
[----:B------:R-:W-:Y:S05]  /*1c330*/  BSYNC B2 ;  /* 0x0000000000027941 */ /* 0x000fea0003800000 */
.L_x_8603:
        /* <DEDUP_REMOVED lines=10> */
.L_x_8605:
        /* <DEDUP_REMOVED lines=15> */
.L_x_8606:
        /* <DEDUP_REMOVED lines=15> */
.L_x_8607:
        /* <DEDUP_REMOVED lines=15> */
.L_x_8608:
        /* <DEDUP_REMOVED lines=15> */
.L_x_8609:
        /* <DEDUP_REMOVED lines=15> */
.L_x_8610:
        /* <DEDUP_REMOVED lines=15> */
.L_x_8611:
        /* <DEDUP_REMOVED lines=15> */
.L_x_8612:
        /* <DEDUP_REMOVED lines=10> */
.L_x_8595:
[----:B------:R-:W-:Y:S05]  /*1cb10*/  BSYNC B1 ;  /* 0x0000000000017941 */ /* 0x000fea0003800000 */
.L_x_8594:
        /* <DEDUP_REMOVED lines=12> */
.L_x_8569:
[----:B------:R-:W-:Y:S05]  /*1cbe0*/  BSYNC B0 ;  /* 0x0000000000007941 */ /* 0x000fea0003800000 */
.L_x_8568:
        /* <DEDUP_REMOVED lines=49> */
.L_x_8615:
[----:B------:R-:W-:Y:S05]  /*1cf00*/  BSYNC B0 ;  /* 0x0000000000007941 */ /* 0x000fea0003800000 */
.L_x_8614:
        /* <DEDUP_REMOVED lines=19> */
[----:B-1----:R-:W2:Y:S04]  /*1d040*/  @P0 ATOMG.E.ADD.STRONG.GPU PT, R2, desc[UR42][R4.64], R2 ;  /* 0x00000002040209a8 */ /* 0x002ea800081ee1ea */
[----:B--2---:R0:W1:Y:S02]  /*1d050*/  SHFL.IDX PT, R2, R2, R0, 0x1f ;  /* 0x00001f0002027589 */ /* 0x00406400000e0000 */
[----:B0-----:R-:W0:Y:S02]  /*1d060*/  S2R R0, SR_LTMASK ;  /* 0x0000000000007919 */ /* 0x001e240000003900 */
[----:B0-----:R-:W-:-:S06]  /*1d070*/  LOP3.LUT R0, R0, UR4, RZ, 0xc0, !PT ;  /* 0x0000000400007c12 */ /* 0x001fcc000f8ec0ff */
[----:B------:R-:W1:Y:S02]  /*1d080*/  POPC R0, R0 ;  /* 0x0000000000007309 */ /* 0x000e640000000000 */
[----:B-1----:R-:W-:-:S05]  /*1d090*/  IADD3 R0, R2, UR37, R0 ;  /* 0x0000002502007c10 */ /* 0x002fca000fffe000 */
[----:B------:R4:W-:Y:S01]  /*1d0a0*/  STL [R1], R0 ;  /* 0x0000000001007387 */ /* 0x0009e20000100800 */
[----:B------:R-:W-:Y:S05]  /*1d0b0*/  BRA `(.L_x_8618) ;  /* 0x0000005800847947 */ /* 0x000fea0003800000 */
.L_x_8617:
        /* <DEDUP_REMOVED lines=20> */
.L_x_8620:
[----:B------:R-:W-:Y:S05]  /*1d200*/  BSYNC B6 ;  /* 0x0000000000067941 */ /* 0x000fea0003800000 */
.L_x_8619:
        /* <DEDUP_REMOVED lines=20> */
.L_x_8623:
        /* <DEDUP_REMOVED lines=16> */
.L_x_8622:
[----:B------:R-:W-:Y:S05]  /*1d450*/  BSYNC B6 ;  /* 0x0000000000067941 */ /* 0x000fea0003800000 */
.L_x_8621:
        /* <DEDUP_REMOVED lines=24> */
.L_x_8790:
        /* <DEDUP_REMOVED lines=9> */
.L_x_8793:
        /* <DEDUP_REMOVED lines=24> */
.L_x_8627:
[----:B------:R-:W2:Y:S04]  /*1d7f0*/  LDL R0, [R1+0x10] ;  /* 0x0000100001007983 */ /* 0x000ea80000100800 */
[----:B-1----:R-:W3:Y:S01]  /*1d800*/  LDL R2, [R1+0x1c] ;  /* 0x00001c0001027983 */ /* 0x002ee20000100800 */
[----:B--2---:R-:W-:Y:S01]  /*1d810*/  IMAD R0, R0, 0x8, R18 ;  /* 0x0000000800007824 */ /* 0x004fe200078e0212 */
[----:B---3--:R-:W-:-:S04]  /*1d820*/  SHF.L.U32 R2, R2, 0x1f, RZ ;  /* 0x0000001f02027819 */ /* 0x008fc800000006ff */
[----:B------:R-:W1:Y:S02]  /*1d830*/  SYNCS.PHASECHK.TRANS64.TRYWAIT P0, [R0+URZ+0x38840], R2 ;  /* 0x03884002000075a7 */ /* 0x000e64000800017f */
[----:B-1----:R-:W-:Y:S05]  /*1d840*/  @!P0 BRA `(.L_x_8628) ;  /* 0x0000007400f48947 */ /* 0x002fea0003800000 */
.L_x_8794:
        /* <DEDUP_REMOVED lines=11> */
.L_x_8629:
        /* <DEDUP_REMOVED lines=23> */
.L_x_8625:
[----:B0-----:R-:W2:Y:S04]  /*1da70*/  LDL.LU R4, [R1+0x30] ;  /* 0x0000300001047983 */ /* 0x001ea80000300800 */
        /* <DEDUP_REMOVED lines=33> */
.L_x_8631:
[----:B------:R-:W-:Y:S05]  /*1dc90*/  BSYNC B6 ;  /* 0x0000000000067941 */ /* 0x000fea0003800000 */
.L_x_8630:
        /* <DEDUP_REMOVED lines=98> */
.L_x_8803:
        /* <DEDUP_REMOVED lines=12> */
.L_x_8633:
        /* <DEDUP_REMOVED lines=37> */
.L_x_8635:
[----:B------:R-:W-:Y:S05]  /*1e5d0*/  BSYNC B6 ;  /* 0x0000000000067941 */ /* 0x000fea0003800000 */
.L_x_8634:
        /* <DEDUP_REMOVED lines=183> */
.L_x_8813:
        /* <DEDUP_REMOVED lines=30> */
.L_x_8638:
[----:B------:R-:W-:Y:S05]  /*1f330*/  BSYNC B0 ;  /* 0x0000000000007941 */ /* 0x000fea0003800000 */
.L_x_8637:
[----:B------:R-:W-:Y:S01]  /*1f340*/  NOP ;  /* 0x0000000000007918 */ /* 0x000fe20000000000 */
[----:B------:R-:W-:-:S13]  /*1f350*/  PLOP3.LUT P0, PT, PT, PT, PT, 0x80, 0x0 ;  /* 0x000000000000781c */ /* 0x000fda0003f0f070 */
.L_x_8639:
        /* <DEDUP_REMOVED lines=18> */
.L_x_8814:
[----:B------:R-:W-:Y:S05]  /*1f480*/  BSYNC B0 ;  /* 0x0000000000007941 */ /* 0x000fea0003800000 */
.L_x_8640:
        /* <DEDUP_REMOVED lines=13> */
.L_x_8815:
[----:B------:R-:W-:Y:S05]  /*1f560*/  BSYNC B1 ;  /* 0x0000000000017941 */ /* 0x000fea0003800000 */
.L_x_8644:
        /* <DEDUP_REMOVED lines=9> */
.L_x_8647:
[----:B------:R-:W-:Y:S05]  /*1f600*/  BSYNC B1 ;  /* 0x0000000000017941 */ /* 0x000fea0003800000 */
.L_x_8646:
        /* <DEDUP_REMOVED lines=13> */
.L_x_8648:
        /* <DEDUP_REMOVED lines=15> */
.L_x_8649:
        /* <DEDUP_REMOVED lines=15> */
.L_x_8650:
        /* <DEDUP_REMOVED lines=15> */
.L_x_8651:
        /* <DEDUP_REMOVED lines=15> */
.L_x_8652:
        /* <DEDUP_REMOVED lines=15> */
.L_x_8653:
        /* <DEDUP_REMOVED lines=15> */
.L_x_8654:
        /* <DEDUP_REMOVED lines=15> */
.L_x_8655:
        /* <DEDUP_REMOVED lines=10> */
.L_x_8643:
[----:B------:R-:W-:Y:S05]  /*1fe10*/  BSYNC B0 ;  /* 0x0000000000007941 */ /* 0x000fea0003800000 */
.L_x_8642:
        /* <DEDUP_REMOVED lines=55> */
.L_x_8662:
        /* <DEDUP_REMOVED lines=8> */
.L_x_8816:
[----:B------:R-:W-:Y:S05]  /*20210*/  BSYNC B3 ;  /* 0x0000000000037941 */ /* 0x000fea0003800000 */
.L_x_8663:
        /* <DEDUP_REMOVED lines=9> */
.L_x_8666:
[----:B------:R-:W-:Y:S05]  /*202b0*/  BSYNC B3 ;  /* 0x0000000000037941 */ /* 0x000fea0003800000 */
.L_x_8665:
        /* <DEDUP_REMOVED lines=13> */
.L_x_8667:
        /* <DEDUP_REMOVED lines=13> */
.L_x_8817:
[----:B------:R-:W-:Y:S05]  /*20460*/  BSYNC B3 ;  /* 0x0000000000037941 */ /* 0x000fea0003800000 */
.L_x_8668:
        /* <DEDUP_REMOVED lines=11> */
.L_x_8671:
[----:B------:R-:W-:Y:S05]  /*20520*/  BSYNC B3 ;  /* 0x0000000000037941 */ /* 0x000fea0003800000 */
.L_x_8670:
        /* <DEDUP_REMOVED lines=10> */
.L_x_8672:
        /* <DEDUP_REMOVED lines=15> */
.L_x_8673:
        /* <DEDUP_REMOVED lines=15> */
.L_x_8674:
        /* <DEDUP_REMOVED lines=15> */
.L_x_8675:
        /* <DEDUP_REMOVED lines=15> */
.L_x_8676:
        /* <DEDUP_REMOVED lines=15> */
.L_x_8677:
        /* <DEDUP_REMOVED lines=15> */
.L_x_8678:
        /* <DEDUP_REMOVED lines=15> */
.L_x_8679:
        /* <DEDUP_REMOVED lines=10> */
.L_x_8661:
[----:B------:R-:W-:Y:S05]  /*20d00*/  BSYNC B1 ;  /* 0x0000000000017941 */ /* 0x000fea0003800000 */
.L_x_8660:
[----:B------:R-:W2:Y:S02]  /*20d10*/  LDL.LU R5, [R1+0x4c] ;  /* 0x00004c0001057983 */ /* 0x000ea40000300800 */
[----:B--2---:R-:W-:-:S07]  /*20d20*/  VIADD R0, R5, 0xfffffffd ;  /* 0xfffffffd05007836 */ /* 0x004fce0000000000 */
.L_x_8659:
[----:B------:R-:W-:Y:S05]  /*20d30*/  BSYNC B2 ;  /* 0x0000000000027941 */ /* 0x000fea0003800000 */
.L_x_8658:
[----:B------:R-:W-:Y:S01]  /*20d40*/  VIADD R8, R8, 0xfffffffe ;  /* 0xfffffffe08087836 */ /* 0x000fe20000000000 */
[----:B------:R-:W-:-:S04]  /*20d50*/  LOP3.LUT R4, RZ, R4, RZ, 0x33, !PT ;  /* 0x00000004ff047212 */ /* 0x000fc800078e33ff */
[----:B------:R-:W-:-:S13]  /*20d60*/  ISETP.NE.AND P0, PT, R8, R4, PT ;  /* 0x000000040800720c */ /* 0x000fda0003f05270 */
[----:B------:R-:W-:Y:S05]  /*20d70*/  @!P0 BRA `(.L_x_8657) ;  /* 0x0000001800e08947 */ /* 0x000fea0003800000 */
.L_x_8720:
        /* <DEDUP_REMOVED lines=35> */
.L_x_8682:
        /* <DEDUP_REMOVED lines=8> */
.L_x_8818:
[----:B------:R-:W-:Y:S05]  /*21030*/  BSYNC B2 ;  /* 0x0000000000027941 */ /* 0x000fea0003800000 */
.L_x_8683:
        /* <DEDUP_REMOVED lines=9> */
.L_x_8686:
[----:B------:R-:W-:Y:S05]  /*210d0*/  BSYNC B2 ;  /* 0x0000000000027941 */ /* 0x000fea0003800000 */
.L_x_8685:
        /* <DEDUP_REMOVED lines=12> */
.L_x_8687:
        /* <DEDUP_REMOVED lines=13> */
.L_x_8819:
[----:B------:R-:W-:Y:S05]  /*21270*/  BSYNC B2 ;  /* 0x0000000000027941 */ /* 0x000fea0003800000 */
.L_x_8688:
        /* <DEDUP_REMOVED lines=11> */
.L_x_8691:
[----:B------:R-:W-:Y:S05]  /*21330*/  BSYNC B2 ;  /* 0x0000000000027941 */ /* 0x000fea0003800000 */
.L_x_8690:
        /* <DEDUP_REMOVED lines=9> */
.L_x_8692:
        /* <DEDUP_REMOVED lines=15> */
.L_x_8693:
        /* <DEDUP_REMOVED lines=15> */
.L_x_8694:
        /* <DEDUP_REMOVED lines=15> */
.L_x_8695:
        /* <DEDUP_REMOVED lines=15> */
.L_x_8696:
        /* <DEDUP_REMOVED lines=15> */
.L_x_8697:
        /* <DEDUP_REMOVED lines=15> */
.L_x_8698:
        /* <DEDUP_REMOVED lines=15> */
.L_x_8699:
        /* <DEDUP_REMOVED lines=10> */
.L_x_8681:
[----:B------:R-:W-:Y:S05]  /*21b00*/  BSYNC B1 ;  /* 0x0000000000017941 */ /* 0x000fea0003800000 */
.L_x_8680:
        /* <DEDUP_REMOVED lines=35> */
.L_x_8702:
        /* <DEDUP_REMOVED lines=8> */
.L_x_8820:
[----:B------:R-:W-:Y:S05]  /*21dc0*/  BSYNC B2 ;  /* 0x0000000000027941 */ /* 0x000fea0003800000 */
.L_x_8703:
        /* <DEDUP_REMOVED lines=9> */
.L_x_8706:
[----:B------:R-:W-:Y:S05]  /*21e60*/  BSYNC B2 ;  /* 0x0000000000027941 */ /* 0x000fea0003800000 */
.L_x_8705:
        /* <DEDUP_REMOVED lines=13> */
.L_x_8707:
        /* <DEDUP_REMOVED lines=13> */
.L_x_8821:
[----:B------:R-:W-:Y:S05]  /*22010*/  BSYNC B2 ;  /* 0x0000000000027941 */ /* 0x000fea0003800000 */
.L_x_8708:
        /* <DEDUP_REMOVED lines=11> */
.L_x_8711:
[----:B------:R-:W-:Y:S05]  /*220d0*/  BSYNC B2 ;  /* 0x0000000000027941 */ /* 0x000fea0003800000 */
.L_x_8710:
        /* <DEDUP_REMOVED lines=10> */
.L_x_8712:
        /* <DEDUP_REMOVED lines=15> */
.L_x_8713:
        /* <DEDUP_REMOVED lines=15> */
.L_x_8714:
        /* <DEDUP_REMOVED lines=15> */
.L_x_8715:
        /* <DEDUP_REMOVED lines=15> */
.L_x_8716:
        /* <DEDUP_REMOVED lines=15> */
.L_x_8717:
        /* <DEDUP_REMOVED lines=15> */
.L_x_8718:
        /* <DEDUP_REMOVED lines=15> */
.L_x_8719:
        /* <DEDUP_REMOVED lines=10> */
.L_x_8701:
[----:B------:R-:W-:Y:S05]  /*228b0*/  BSYNC B1 ;  /* 0x0000000000017941 */ /* 0x000fea0003800000 */
.L_x_8700:
[----:B------:R-:W2:Y:S01]  /*228c0*/  LDL R5, [R1+0x2c] ;  /* 0x00002c0001057983 */ /* 0x000ea20000100800 */
[----:B------:R-:W-:Y:S01]  /*228d0*/  VIADD R0, R0, 0xfffffffe ;  /* 0xfffffffe00007836 */ /* 0x000fe20000000000 */
[----:B--2---:R-:W-:-:S13]  /*228e0*/  ISETP.GT.AND P0, PT, R6, R5, PT ;  /* 0x000000050600720c */ /* 0x004fda0003f04270 */
[----:B------:R-:W-:Y:S05]  /*228f0*/  @P0 BRA `(.L_x_8720) ;  /* 0xffffffe400200947 */ /* 0x000fea000383ffff */
.L_x_8657:
[----:B------:R-:W-:Y:S05]  /*22900*/  BSYNC B0 ;  /* 0x0000000000007941 */ /* 0x000fea0003800000 */
.L_x_8656:
        /* <DEDUP_REMOVED lines=25> */
.L_x_8722:
[----:B------:R-:W-:Y:S05]  /*22aa0*/  BSYNC B0 ;  /* 0x0000000000007941 */ /* 0x000fea0003800000 */
.L_x_8721:
[----:B------:R-:W-:-:S05]  /*22ab0*/  SEL R0, R0, RZ, P0 ;  /* 0x000000ff00007207 */ /* 0x000fca0000000000 */
[----:B------:R3:W-:Y:S02]  /*22ac0*/  STL [R1+0x10], R0 ;  /* 0x0000100001007387 */ /* 0x0007e40000100800 */
.L_x_8618:
[----:B------:R-:W-:Y:S05]  /*22ad0*/  BSYNC B7 ;  /* 0x0000000000077941 */ /* 0x000fea0003800000 */
.L_x_8616:
        /* <DEDUP_REMOVED lines=13> */
.L_x_8723:
[----:B------:R-:W5:Y:S01]  /*22bb0*/  S2R R16, SR_TID.X ;  /* 0x0000000000107919 */ /* 0x000f620000002100 */
[----:B------:R-:W-:Y:S01]  /*22bc0*/  UMOV UR4, 0xffffffff ;  /* 0xffffffff00047882 */ /* 0x000fe20000000000 */
[----:B-----5:R-:W-:-:S04]  /*22bd0*/  LOP3.LUT R16, R16, 0x1f, RZ, 0xc0, !PT ;  /* 0x0000001f10107812 */ /* 0x020fc800078ec0ff */
[----:B------:R-:W-:Y:S01]  /*22be0*/  ISETP.NE.AND P0, PT, R16, 0x1f, PT ;  /* 0x0000001f1000780c */ /* 0x000fe20003f05270 */
[----:B------:R-:W-:-:S12]  /*22bf0*/  BRA.DIV UR4, `(.L_x_8725) ;  /* 0x0000003604e87947 */ /* 0x000fd8000b800000 */
[----:B--2---:R-:W0:Y:S01]  /*22c00*/  LDL.LU R2, [R1] ;  /* 0x0000000001027983 */ /* 0x004e220000300800 */
[----:B------:R-:W-:-:S03]  /*22c10*/  ULDC UR4, c[0x0][0xd3c] ;  /* 0x00034f0000047ab9 */ /* 0x000fc60000000800 */
[----:B-1----:R-:W3:Y:S01]  /*22c20*/  LDL R3, [R1+0xc] ;  /* 0x00000c0001037983 */ /* 0x002ee20000100800 */
[----:B0-----:R-:W-:Y:S02]  /*22c30*/  IMAD.MOV.U32 R10, RZ, RZ, R2 ;  /* 0x000000ffff0a7224 */ /* 0x001fe400078e0002 */
[----:B---34-:R-:W-:-:S05]  /*22c40*/  IMAD.IADD R0, R3, 0x1, R16 ;  /* 0x0000000103007824 */ /* 0x018fca00078e0210 */
        /* <DEDUP_REMOVED lines=36> */
.L_x_8831:
[----:B------:R-:W-:Y:S02]  /*22e90*/  ULDC UR4, c[0x0][0xd38] ;  /* 0x00034e0000047ab9 */ /* 0x000fe40000000800 */
[----:B------:R-:W-:-:S04]  /*22ea0*/  IMAD.U32 R2, RZ, RZ, UR4 ;  /* 0x00000004ff027e24 */ /* 0x000fc8000f8e00ff */
[----:B-1----:R-:W-:-:S04]  /*22eb0*/  IMAD R9, R9, R2, RZ ;  /* 0x0000000209097224 */ /* 0x002fc800078e02ff */
[----:B------:R-:W-:-:S05]  /*22ec0*/  IMAD.IADD R4, R4, 0x1, R9 ;  /* 0x0000000104047824 */ /* 0x000fca00078e0209 */
[----:B------:R-:W-:-:S13]  /*22ed0*/  ISETP.GT.AND P6, PT, R4, R5, PT ;  /* 0x000000050400720c */ /* 0x000fda0003fc4270 */
[----:B------:R-:W-:Y:S05]  /*22ee0*/  @P6 BRA `(.L_x_8726) ;  /* 0x0000000000ac6947 */ /* 0x000fea0003800000 */
.L_x_8729:
        /* <DEDUP_REMOVED lines=37> */
.L_x_8839:
[----:B------:R-:W-:Y:S02]  /*23140*/  ULDC UR4, c[0x0][0xd38] ;  /* 0x00034e0000047ab9 */ /* 0x000fe40000000800 */
[----:B------:R-:W-:-:S04]  /*23150*/  IMAD.U32 R2, RZ, RZ, UR4 ;  /* 0x00000004ff027e24 */ /* 0x000fc8000f8e00ff */
[----:B-1----:R-:W-:-:S04]  /*23160*/  IMAD R9, R9, R2, RZ ;  /* 0x0000000209097224 */ /* 0x002fc800078e02ff */
[----:B------:R-:W-:-:S05]  /*23170*/  IMAD.IADD R4, R9, 0x1, R4 ;  /* 0x0000000109047824 */ /* 0x000fca00078e0204 */
[----:B------:R-:W-:-:S13]  /*23180*/  ISETP.GT.AND P6, PT, R4, R5, PT ;  /* 0x000000050400720c */ /* 0x000fda0003fc4270 */
[----:B------:R-:W-:Y:S05]  /*23190*/  @!P6 BRA `(.L_x_8729) ;  /* 0xfffffffc0054e947 */ /* 0x000fea000383ffff */
.L_x_8726:
        /* <DEDUP_REMOVED lines=12> */
.L_x_8844:
[----:B------:R-:W-:-:S13]  /*23260*/  ISETP.NE.AND P0, PT, R3, RZ, PT ;  /* 0x000000ff0300720c */ /* 0x000fda0003f05270 */
[----:B------:R-:W-:Y:S05]  /*23270*/  @!P0 BRA `(.L_x_8731) ;  /* 0x0000000000148947 */ /* 0x000fea0003800000 */
[----:B------:R-:W-:Y:S01]  /*23280*/  UMOV UR4, 0xffffffff ;  /* 0xffffffff00047882 */ /* 0x000fe20000000000 */
[----:B-1----:R-:W-:Y:S02]  /*23290*/  VIADD R4, R4, 0xffffffff ;  /* 0xffffffff04047836 */ /* 0x002fe40000000000 */
[----:B------:R-:W-:Y:S05]  /*232a0*/  BRA.DIV UR4, `(.L_x_8732) ;  /* 0x0000003a04dc7947 */ /* 0x000fea000b800000 */
[----:B------:R1:W2:Y:S02]  /*232b0*/  SHFL.IDX PT, R4, R7, R4, 0x1f ;  /* 0x00001f0407047589 */ /* 0x0002a400000e0000 */
.L_x_8847:
[----:B--2---:R-:W-:-:S07]  /*232c0*/  IMAD.MOV.U32 R8, RZ, RZ, R4 ;  /* 0x000000ffff087224 */ /* 0x004fce00078e0004 */
.L_x_8731:
        /* <DEDUP_REMOVED lines=62> */
.L_x_8733:
[----:B0-----:R-:W2:Y:S01]  /*236b0*/  LDL R3, [R1+0xc] ;  /* 0x00000c0001037983 */ /* 0x001ea20000100800 */
[----:B------:R-:W2:Y:S02]  /*236c0*/  LDC.64 R4, c[0x0][0xd90] ;  /* 0x00036400ff047b82 */ /* 0x000ea40000000a00 */
        /* <DEDUP_REMOVED lines=61> */
.L_x_8734:
[----:B------:R-:W-:-:S05]  /*23aa0*/  LOP3.LUT R7, RZ, R7, RZ, 0x33, !PT ;  /* 0x00000007ff077212 */ /* 0x000fca00078e33ff */
[----:B------:R-:W-:-:S05]  /*23ab0*/  IMAD.IADD R0, R0, 0x1, R7 ;  /* 0x0000000100007824 */ /* 0x000fca00078e0207 */
[----:B------:R2:W-:Y:S01]  /*23ac0*/  STL [R1+0x4], R0 ;  /* 0x0000040001007387 */ /* 0x0005e20000100800 */
[----:B------:R-:W-:Y:S05]  /*23ad0*/  BRA `(.L_x_8735) ;  /* 0x0000000000287947 */ /* 0x000fea0003800000 */
.L_x_8727:
        /* <DEDUP_REMOVED lines=10> */
.L_x_8735:
        /* <DEDUP_REMOVED lines=16> */
.L_x_8724:
[----:B---34-:R-:W3:Y:S01]  /*23c80*/  LDL R0, [R1+0xc] ;  /* 0x00000c0001007983 */ /* 0x018ee20000100800 */
[----:B------:R-:W-:Y:S02]  /*23c90*/  ULDC UR4, c[0x0][0xd3c] ;  /* 0x00034f0000047ab9 */ /* 0x000fe40000000800 */
[----:B---3--:R-:W-:-:S13]  /*23ca0*/  ISETP.GE.AND P0, PT, R0, UR4, PT ;  /* 0x0000000400007c0c */ /* 0x008fda000bf06270 */
[----:B------:R-:W-:Y:S05]  /*23cb0*/  @!P0 BRA `(.L_x_8736) ;  /* 0xffffff6800988947 */ /* 0x000fea000383ffff */
[----:B------:R-:W-:Y:S05]  /*23cc0*/  BSYNC B8 ;  /* 0x0000000000087941 */ /* 0x000fea0003800000 */
.L_x_8562:
        /* <DEDUP_REMOVED lines=12> */
.L_x_8848:
[----:B------:R-:W-:Y:S05]  /*23d90*/  BSYNC B0 ;  /* 0x0000000000007941 */ /* 0x000fea0003800000 */
.L_x_8737:
[----:B------:R-:W-:-:S03]  /*23da0*/  UMOV UR4, 0xffffffff ;  /* 0xffffffff00047882 */ /* 0x000fc60000000000 */
[----:B------:R-:W-:Y:S05]  /*23db0*/  BRA.DIV UR4, `(.L_x_8739) ;  /* 0x0000003204587947 */ /* 0x000fea000b800000 */
[----:B------:R-:W1:Y:S02]  /*23dc0*/  S2R R2, SR_TID.X ;  /* 0x0000000000027919 */ /* 0x000e640000002100 */
[----:B-1----:R-:W-:-:S04]  /*23dd0*/  SHF.R.U32.HI R2, RZ, 0x5, R2 ;  /* 0x00000005ff027819 */ /* 0x002fc80000011602 */
[----:B------:R-:W-:-:S05]  /*23de0*/  LOP3.LUT R2, R2, 0x3, RZ, 0xc0, !PT ;  /* 0x0000000302027812 */ /* 0x000fca00078ec0ff */
[----:B------:R1:W2:Y:S02]  /*23df0*/  SHFL.IDX PT, R14, R2, RZ, 0x1f ;  /* 0x00001fff020e7589 */ /* 0x0002a400000e0000 */
.L_x_8851:
[----:B--2---:R-:W-:-:S13]  /*23e00*/  ISETP.NE.AND P0, PT, R14, RZ, PT ;  /* 0x000000ff0e00720c */ /* 0x004fda0003f05270 */
[----:B------:R-:W-:Y:S05]  /*23e10*/  @P0 BRA `(.L_x_8410) ;  /* 0x0000000000940947 */ /* 0x000fea0003800000 */
[----:B------:R-:W-:-:S03]  /*23e20*/  UMOV UR4, 0xffffffff ;  /* 0xffffffff00047882 */ /* 0x000fc60000000000 */
[----:B------:R-:W-:Y:S05]  /*23e30*/  BRA.DIV UR4, `(.L_x_8740) ;  /* 0x00000032046c7947 */ /* 0x000fea000b800000 */
[----:B------:R-:W-:-:S13]  /*23e40*/  ELECT P6, URZ, PT ;  /* 0x00000000003f782f */ /* 0x000fda00038c0000 */
.L_x_8854:
[----:B------:R-:W-:Y:S05]  /*23e50*/  @!P6 BRA `(.L_x_8410) ;  /* 0x000000000084e947 */ /* 0x000fea0003800000 */
[----:B------:R-:W-:-:S06]  /*23e60*/  ULOP3.LUT UR4, UR36, 0x2, URZ, 0xfc, !UPT ;  /* 0x0000000224047892 */ /* 0x000fcc000f8efc3f */
[----:B-1----:R-:W-:-:S05]  /*23e70*/  IMAD.U32 R2, RZ, RZ, UR4 ;  /* 0x00000004ff027e24 */ /* 0x002fca000f8e00ff */
[----:B------:R-:W-:-:S13]  /*23e80*/  ISETP.NE.AND P2, PT, R2, 0x3, PT ;  /* 0x000000030200780c */ /* 0x000fda0003f45270 */
[----:B------:R-:W-:Y:S05]  /*23e90*/  @!P2 BRA `(.L_x_8741) ;  /* 0x000000000004a947 */ /* 0x000fea0003800000 */
[----:B------:R-:W-:Y:S01]  /*23ea0*/  BPT.TRAP 0x1 ;  /* 0x000000040000795c */ /* 0x000fe20000300000 */
.L_x_8741:
        /* <DEDUP_REMOVED lines=14> */
.L_x_8855:
[----:B------:R-:W1:Y:S02]  /*23f90*/  SYNCS.PHASECHK.TRANS64.TRYWAIT P0, [R7+URZ], R2 ;  /* 0x00000002070075a7 */ /* 0x000e64000800017f */
[----:B-1----:R-:W-:Y:S05]  /*23fa0*/  @!P0 BRA `(.L_x_8743) ;  /* 0x0000003000448947 */ /* 0x002fea0003800000 */
.L_x_8856:
[----:B------:R-:W-:Y:S05]  /*23fb0*/  @!P2 BRA `(.L_x_8744) ;  /* 0x000000000004a947 */ /* 0x000fea0003800000 */
[----:B------:R-:W-:Y:S01]  /*23fc0*/  BPT.TRAP 0x1 ;  /* 0x000000040000795c */ /* 0x000fe20000300000 */
.L_x_8744:
[----:B------:R-:W2:Y:S01]  /*23fd0*/  LDL.LU R4, [R1+0x10] ;  /* 0x0000100001047983 */ /* 0x000ea20000300800 */
[----:B------:R-:W-:-:S04]  /*23fe0*/  VIADD R0, R0, 0x38860 ;  /* 0x0003886000007836 */ /* 0x000fc80000000000 */
[----:B--2---:R-:W-:-:S04]  /*23ff0*/  IMAD R4, R4, 0x8, R0 ;  /* 0x0000000804047824 */ /* 0x004fc800078e0200 */
[----:B------:R-:W2:Y:S02]  /*24000*/  SYNCS.PHASECHK.TRANS64.TRYWAIT P0, [R4+URZ], R5 ;  /* 0x00000005040075a7 */ /* 0x000ea4000800017f */
[----:B--2---:R-:W-:Y:S05]  /*24010*/  @!P0 BRA `(.L_x_8745) ;  /* 0x00000030003c8947 */ /* 0x004fea0003800000 */
.L_x_8857:
[----:B------:R-:W-:-:S07]  /*24020*/  IMAD R3, R3, 0x8, R0 ;  /* 0x0000000803037824 */ /* 0x000fce00078e0200 */
.L_x_8746:
[----:B---3--:R3:W4:Y:S02]  /*24030*/  SYNCS.PHASECHK.TRANS64.TRYWAIT P0, [R3+URZ], R2 ;  /* 0x00000002030075a7 */ /* 0x008724000800017f */
[----:B----4-:R-:W-:Y:S05]  /*24040*/  @!P0 NANOSLEEP.SYNCS 0x989680 ;  /* 0x009896800000895d */ /* 0x010fea0003900000 */
[----:B------:R-:W4:Y:S02]  /*24050*/  @!P0 SYNCS.PHASECHK.TRANS64 P0, [R3+URZ], R2 ;  /* 0x00000002030085a7 */ /* 0x000f24000800007f */
[----:B----4-:R-:W-:Y:S05]  /*24060*/  @!P0 BRA `(.L_x_8746) ;  /* 0xfffffffc00f08947 */ /* 0x010fea000383ffff */
.L_x_8410:
[----:B------:R-:W-:Y:S05]  /*24070*/  BSYNC B9 ;  /* 0x0000000000097941 */ /* 0x000fea0003800000 */
.L_x_8407:
[----:B------:R-:W-:Y:S05]  /*24080*/  EXIT ;  /* 0x000000000000794d */ /* 0x000fea0003800000 */
.L_x_8428:
[----:B0-----:R0:W1:Y:S02]  /*24090*/  SYNCS.PHASECHK.TRANS64.TRYWAIT P5, [R75+URZ+0x38890], R76 ;  /* 0x0388904c4b0075a7 */ /* 0x00106400080a017f */
[----:B-1----:R-:W-:Y:S05]  /*240a0*/  @!P5 NANOSLEEP.SYNCS 0x989680 ;  /* 0x009896800000d95d */ /* 0x002fea0003900000 */
[----:B------:R-:W1:Y:S02]  /*240b0*/  @!P5 SYNCS.PHASECHK.TRANS64 P5, [R75+URZ+0x38890], R76 ;  /* 0x0388904c4b00d5a7 */ /* 0x000e6400080a007f */
[----:B-1----:R-:W-:Y:S05]  /*240c0*/  @!P5 BRA `(.L_x_8428) ;  /* 0xfffffffc00f0d947 */ /* 0x002fea000383ffff */
[----:B------:R-:W-:Y:S05]  /*240d0*/  BRA `(.L_x_8747) ;  /* 0xfffffdec004c7947 */ /* 0x000fea000383ffff */
.L_x_8438:
[----:B-1----:R1:W2:Y:S02]  /*240e0*/  SYNCS.PHASECHK.TRANS64.TRYWAIT P5, [R75+URZ+0x38890], R76 ;  /* 0x0388904c4b0075a7 */ /* 0x0022a400080a017f */
[----:B--2---:R-:W-:Y:S05]  /*240f0*/  @!P5 NANOSLEEP.SYNCS 0x989680 ;  /* 0x009896800000d95d */ /* 0x004fea0003900000 */
[----:B------:R-:W2:Y:S02]  /*24100*/  @!P5 SYNCS.PHASECHK.TRANS64 P5, [R75+URZ+0x38890], R76 ;  /* 0x0388904c4b00d5a7 */ /* 0x000ea400080a007f */
[----:B--2---:R-:W-:Y:S05]  /*24110*/  @!P5 BRA `(.L_x_8438) ;  /* 0xfffffffc00f0d947 */ /* 0x004fea000383ffff */
[----:B------:R-:W-:Y:S05]  /*24120*/  BRA `(.L_x_8748) ;  /* 0xfffffdf400d07947 */ /* 0x000fea000383ffff */
.L_x_8443:
[----:B0-----:R0:W1:Y:S02]  /*24130*/  SYNCS.PHASECHK.TRANS64.TRYWAIT P5, [R75+URZ+0x38890], R76 ;  /* 0x0388904c4b0075a7 */ /* 0x00106400080a017f */
[----:B-1----:R-:W-:Y:S05]  /*24140*/  @!P5 NANOSLEEP.SYNCS 0x989680 ;  /* 0x009896800000d95d */ /* 0x002fea0003900000 */
[----:B------:R-:W1:Y:S02]  /*24150*/  @!P5 SYNCS.PHASECHK.TRANS64 P5, [R75+URZ+0x38890], R76 ;  /* 0x0388904c4b00d5a7 */ /* 0x000e6400080a007f */
[----:B-1----:R-:W-:Y:S05]  /*24160*/  @!P5 BRA `(.L_x_8443) ;  /* 0xfffffffc00f0d947 */ /* 0x002fea000383ffff */
[----:B------:R-:W-:Y:S05]  /*24170*/  BRA `(.L_x_8749) ;  /* 0xfffffe0000107947 */ /* 0x000fea000383ffff */
.L_x_8447:
[----:B--2---:R2:W0:Y:S02]  /*24180*/  SYNCS.PHASECHK.TRANS64.TRYWAIT P0, [R75+URZ+0x388b0], R76 ;  /* 0x0388b04c4b0075a7 */ /* 0x004424000800017f */
[----:B0-----:R-:W-:Y:S05]  /*24190*/  @!P0 NANOSLEEP.SYNCS 0x989680 ;  /* 0x009896800000895d */ /* 0x001fea0003900000 */
[----:B------:R-:W0:Y:S02]  /*241a0*/  @!P0 SYNCS.PHASECHK.TRANS64 P0, [R75+URZ+0x388b0], R76 ;  /* 0x0388b04c4b0085a7 */ /* 0x000e24000800007f */
[----:B0-----:R-:W-:Y:S05]  /*241b0*/  @!P0 BRA `(.L_x_8447) ;  /* 0xfffffffc00f08947 */ /* 0x001fea000383ffff */
[----:B------:R-:W-:Y:S05]  /*241c0*/  BRA `(.L_x_8750) ;  /* 0xfffffe0000887947 */ /* 0x000fea000383ffff */
.L_x_8474:
        /* <DEDUP_REMOVED lines=8> */
.L_x_8752:
[----:B------:R-:W-:Y:S05]  /*24250*/  BSYNC B1 ;  /* 0x0000000000017941 */ /* 0x000fea0003800000 */
.L_x_8751:
        /* <DEDUP_REMOVED lines=8> */
.L_x_8753:
[----:B------:R-:W-:Y:S02]  /*242e0*/  IMAD.MOV.U32 R13, RZ, RZ, R33 ;  /* 0x000000ffff0d7224 */ /* 0x000fe400078e0021 */
[----:B------:R-:W-:-:S07]  /*242f0*/  IMAD.MOV.U32 R4, RZ, RZ, R14 ;  /* 0x000000ffff047224 */ /* 0x000fce00078e000e */
[----:B------:R-:W-:Y:S05]  /*24300*/  WARPSYNC.COLLECTIVE R15, `(.L_x_8754) ;  /* 0x000000000f087348 */ /* 0x000fea0003c00000 */
[----:B------:R0:W1:Y:S02]  /*24310*/  SHFL.IDX P6, R14, R13, R12, R11 ;  /* 0x0000000c0d0e7389 */ /* 0x00006400000c000b */
[----:B01----:R-:W-:Y:S01]  /*24320*/  ENDCOLLECTIVE ;  /* 0x000000000000791b */ /* 0x003fe20003800000 */
.L_x_8754:
[----:B------:R-:W-:Y:S02]  /*24330*/  IMAD.MOV.U32 R13, RZ, RZ, R30 ;  /* 0x000000ffff0d7224 */ /* 0x000fe400078e001e */
[----:B------:R-:W-:-:S07]  /*24340*/  IMAD.MOV.U32 R0, RZ, RZ, R14 ;  /* 0x000000ffff007224 */ /* 0x000fce00078e000e */
[----:B------:R-:W-:Y:S05]  /*24350*/  WARPSYNC.COLLECTIVE R15, `(.L_x_8755) ;  /* 0x000000000f087348 */ /* 0x000fea0003c00000 */
[----:B------:R0:W1:Y:S02]  /*24360*/  SHFL.IDX P6, R14, R13, R12, R11 ;  /* 0x0000000c0d0e7389 */ /* 0x00006400000c000b */
[----:B01----:R-:W-:Y:S01]  /*24370*/  ENDCOLLECTIVE ;  /* 0x000000000000791b */ /* 0x003fe20003800000 */
.L_x_8755:
[----:B------:R-:W-:Y:S01]  /*24380*/  IMAD.MOV.U32 R8, RZ, RZ, R14 ;  /* 0x000000ffff087224 */ /* 0x000fe200078e000e */
[----:B------:R-:W-:Y:S06]  /*24390*/  BRA `(.L_x_8756) ;  /* 0xfffffe3400b07947 */ /* 0x000fec000383ffff */
.L_x_8477:
        /* <DEDUP_REMOVED lines=8> */
.L_x_8758:
[----:B------:R-:W-:Y:S05]  /*24420*/  BSYNC B1 ;  /* 0x0000000000017941 */ /* 0x000fea0003800000 */
.L_x_8757:
        /* <DEDUP_REMOVED lines=8> */
.L_x_8759:
[----:B------:R-:W-:Y:S02]  /*244b0*/  IMAD.MOV.U32 R13, RZ, RZ, R33 ;  /* 0x000000ffff0d7224 */ /* 0x000fe400078e0021 */
[----:B------:R-:W-:-:S07]  /*244c0*/  IMAD.MOV.U32 R6, RZ, RZ, R14 ;  /* 0x000000ffff067224 */ /* 0x000fce00078e000e */
[----:B------:R-:W-:Y:S05]  /*244d0*/  WARPSYNC.COLLECTIVE R15, `(.L_x_8760) ;  /* 0x000000000f087348 */ /* 0x000fea0003c00000 */
[----:B------:R0:W1:Y:S02]  /*244e0*/  SHFL.IDX P6, R14, R13, R12, R11 ;  /* 0x0000000c0d0e7389 */ /* 0x00006400000c000b */
[----:B01----:R-:W-:Y:S01]  /*244f0*/  ENDCOLLECTIVE ;  /* 0x000000000000791b */ /* 0x003fe20003800000 */
.L_x_8760:
[----:B------:R-:W-:Y:S02]  /*24500*/  IMAD.MOV.U32 R13, RZ, RZ, R30 ;  /* 0x000000ffff0d7224 */ /* 0x000fe400078e001e */
[----:B------:R-:W-:-:S07]  /*24510*/  IMAD.MOV.U32 R7, RZ, RZ, R14 ;  /* 0x000000ffff077224 */ /* 0x000fce00078e000e */
[----:B------:R-:W-:Y:S05]  /*24520*/  WARPSYNC.COLLECTIVE R15, `(.L_x_8761) ;  /* 0x000000000f087348 */ /* 0x000fea0003c00000 */
[----:B------:R0:W1:Y:S02]  /*24530*/  SHFL.IDX P6, R14, R13, R12, R11 ;  /* 0x0000000c0d0e7389 */ /* 0x00006400000c000b */
[----:B01----:R-:W-:Y:S01]  /*24540*/  ENDCOLLECTIVE ;  /* 0x000000000000791b */ /* 0x003fe20003800000 */
.L_x_8761:
[----:B------:R-:W-:Y:S01]  /*24550*/  IMAD.MOV.U32 R30, RZ, RZ, R14 ;  /* 0x000000ffff1e7224 */ /* 0x000fe200078e000e */
[----:B------:R-:W-:Y:S06]  /*24560*/  BRA `(.L_x_8762) ;  /* 0xfffffe3800007947 */ /* 0x000fec000383ffff */
.L_x_8481:
[----:B0-----:R0:W1:Y:S02]  /*24570*/  SYNCS.PHASECHK.TRANS64.TRYWAIT P0, [R2+URZ+0x38800], R37 ;  /* 0x03880025020075a7 */ /* 0x001064000800017f */
[----:B-1----:R-:W-:Y:S05]  /*24580*/  @!P0 NANOSLEEP.SYNCS 0x989680 ;  /* 0x009896800000895d */ /* 0x002fea0003900000 */
[----:B------:R-:W1:Y:S02]  /*24590*/  @!P0 SYNCS.PHASECHK.TRANS64 P0, [R2+URZ+0x38800], R37 ;  /* 0x03880025020085a7 */ /* 0x000e64000800007f */
[----:B-1----:R-:W-:Y:S05]  /*245a0*/  @!P0 BRA `(.L_x_8481) ;  /* 0xfffffffc00f08947 */ /* 0x002fea000383ffff */
[----:B------:R-:W-:Y:S05]  /*245b0*/  BRA `(.L_x_8763) ;  /* 0xfffffe3800ec7947 */ /* 0x000fea000383ffff */
.L_x_8489:
        /* <DEDUP_REMOVED lines=8> */
.L_x_8765:
[----:B------:R-:W-:Y:S05]  /*24640*/  BSYNC B1 ;  /* 0x0000000000017941 */ /* 0x000fea0003800000 */
.L_x_8764:
        /* <DEDUP_REMOVED lines=8> */
.L_x_8766:
[----:B------:R-:W-:Y:S02]  /*246d0*/  IMAD.MOV.U32 R13, RZ, RZ, R9 ;  /* 0x000000ffff0d7224 */ /* 0x000fe400078e0009 */
[----:B------:R-:W-:-:S07]  /*246e0*/  IMAD.MOV.U32 R4, RZ, RZ, R14 ;  /* 0x000000ffff047224 */ /* 0x000fce00078e000e */
[----:B------:R-:W-:Y:S05]  /*246f0*/  WARPSYNC.COLLECTIVE R15, `(.L_x_8767) ;  /* 0x000000000f087348 */ /* 0x000fea0003c00000 */
[----:B------:R0:W1:Y:S02]  /*24700*/  SHFL.IDX P6, R14, R13, R12, R11 ;  /* 0x0000000c0d0e7389 */ /* 0x00006400000c000b */
[----:B01----:R-:W-:Y:S01]  /*24710*/  ENDCOLLECTIVE ;  /* 0x000000000000791b */ /* 0x003fe20003800000 */
.L_x_8767:
[----:B------:R-:W-:Y:S02]  /*24720*/  IMAD.MOV.U32 R13, RZ, RZ, R8 ;  /* 0x000000ffff0d7224 */ /* 0x000fe400078e0008 */
[----:B------:R-:W-:-:S07]  /*24730*/  IMAD.MOV.U32 R7, RZ, RZ, R14 ;  /* 0x000000ffff077224 */ /* 0x000fce00078e000e */
[----:B------:R-:W-:Y:S05]  /*24740*/  WARPSYNC.COLLECTIVE R15, `(.L_x_8768) ;  /* 0x000000000f087348 */ /* 0x000fea0003c00000 */
[----:B------:R0:W1:Y:S02]  /*24750*/  SHFL.IDX P6, R14, R13, R12, R11 ;  /* 0x0000000c0d0e7389 */ /* 0x00006400000c000b */
[----:B01----:R-:W-:Y:S01]  /*24760*/  ENDCOLLECTIVE ;  /* 0x000000000000791b */ /* 0x003fe20003800000 */
.L_x_8768:
[----:B------:R-:W-:Y:S01]  /*24770*/  IMAD.MOV.U32 R6, RZ, RZ, R14 ;  /* 0x000000ffff067224 */ /* 0x000fe200078e000e */
[----:B------:R-:W-:Y:S06]  /*24780*/  BRA `(.L_x_8769) ;  /* 0xfffffe4800407947 */ /* 0x000fec000383ffff */
.L_x_8492:
        /* <DEDUP_REMOVED lines=8> */
.L_x_8771:
[----:B------:R-:W-:Y:S05]  /*24810*/  BSYNC B1 ;  /* 0x0000000000017941 */ /* 0x000fea0003800000 */
.L_x_8770:
        /* <DEDUP_REMOVED lines=8> */
.L_x_8772:
[----:B------:R-:W-:Y:S02]  /*248a0*/  IMAD.MOV.U32 R13, RZ, RZ, R9 ;  /* 0x000000ffff0d7224 */ /* 0x000fe400078e0009 */
[----:B------:R-:W-:-:S07]  /*248b0*/  IMAD.MOV.U32 R3, RZ, RZ, R14 ;  /* 0x000000ffff037224 */ /* 0x000fce00078e000e */
[----:B------:R-:W-:Y:S05]  /*248c0*/  WARPSYNC.COLLECTIVE R15, `(.L_x_8773) ;  /* 0x000000000f087348 */ /* 0x000fea0003c00000 */
[----:B------:R0:W1:Y:S02]  /*248d0*/  SHFL.IDX P6, R14, R13, R12, R11 ;  /* 0x0000000c0d0e7389 */ /* 0x00006400000c000b */
[----:B01----:R-:W-:Y:S01]  /*248e0*/  ENDCOLLECTIVE ;  /* 0x000000000000791b */ /* 0x003fe20003800000 */
.L_x_8773:
[----:B------:R-:W-:Y:S02]  /*248f0*/  IMAD.MOV.U32 R13, RZ, RZ, R8 ;  /* 0x000000ffff0d7224 */ /* 0x000fe400078e0008 */
[----:B------:R-:W-:-:S07]  /*24900*/  IMAD.MOV.U32 R6, RZ, RZ, R14 ;  /* 0x000000ffff067224 */ /* 0x000fce00078e000e */
[----:B------:R-:W-:Y:S05]  /*24910*/  WARPSYNC.COLLECTIVE R15, `(.L_x_8774) ;  /* 0x000000000f087348 */ /* 0x000fea0003c00000 */
[----:B------:R0:W1:Y:S02]  /*24920*/  SHFL.IDX P6, R14, R13, R12, R11 ;  /* 0x0000000c0d0e7389 */ /* 0x00006400000c000b */
[----:B01----:R-:W-:Y:S01]  /*24930*/  ENDCOLLECTIVE ;  /* 0x000000000000791b */ /* 0x003fe20003800000 */
.L_x_8774:
[----:B------:R-:W-:Y:S02]  /*24940*/  IMAD.MOV.U32 R12, RZ, RZ, R3 ;  /* 0x000000ffff0c7224 */ /* 0x000fe400078e0003 */
[----:B------:R-:W-:Y:S01]  /*24950*/  IMAD.MOV.U32 R13, RZ, RZ, R0 ;  /* 0x000000ffff0d7224 */ /* 0x000fe200078e0000 */
[----:B------:R-:W-:Y:S06]  /*24960*/  BRA `(.L_x_8775) ;  /* 0xfffffe4800607947 */ /* 0x000fec000383ffff */
.L_x_8496:
[----:B0-----:R0:W1:Y:S02]  /*24970*/  SYNCS.PHASECHK.TRANS64.TRYWAIT P1, [R2+URZ+0x38800], R33 ;  /* 0x03880021020075a7 */ /* 0x001064000802017f */
[----:B-1----:R-:W-:Y:S05]  /*24980*/  @!P1 NANOSLEEP.SYNCS 0x989680 ;  /* 0x009896800000995d */ /* 0x002fea0003900000 */
[----:B------:R-:W1:Y:S02]  /*24990*/  @!P1 SYNCS.PHASECHK.TRANS64 P1, [R2+URZ+0x38800], R33 ;  /* 0x03880021020095a7 */ /* 0x000e64000802007f */
[----:B-1----:R-:W-:Y:S05]  /*249a0*/  @!P1 BRA `(.L_x_8496) ;  /* 0xfffffffc00f09947 */ /* 0x002fea000383ffff */
[----:B------:R-:W-:Y:S05]  /*249b0*/  BRA `(.L_x_8776) ;  /* 0xfffffe4c00047947 */ /* 0x000fea000383ffff */
.L_x_8502:
[----:B-1----:R1:W2:Y:S02]  /*249c0*/  SYNCS.PHASECHK.TRANS64.TRYWAIT P1, [R169+URZ+0x38830], R20 ;  /* 0x03883014a90075a7 */ /* 0x0022a4000802017f */
[----:B--2---:R-:W-:Y:S05]  /*249d0*/  @!P1 NANOSLEEP.SYNCS 0x989680 ;  /* 0x009896800000995d */ /* 0x004fea0003900000 */
[----:B------:R-:W2:Y:S02]  /*249e0*/  @!P1 SYNCS.PHASECHK.TRANS64 P1, [R169+URZ+0x38830], R20 ;  /* 0x03883014a90095a7 */ /* 0x000ea4000802007f */
[----:B--2---:R-:W-:Y:S05]  /*249f0*/  @!P1 BRA `(.L_x_8502) ;  /* 0xfffffffc00f09947 */ /* 0x004fea000383ffff */
[----:B------:R-:W-:Y:S05]  /*24a00*/  BRA `(.L_x_8501) ;  /* 0xfffffe5800bc7947 */ /* 0x000fea000383ffff */
.L_x_8504:
[----:B--2---:R2:W3:Y:S02]  /*24a10*/  SYNCS.PHASECHK.TRANS64.TRYWAIT P1, [R2+URZ+0x38810], R3 ;  /* 0x03881003020075a7 */ /* 0x0044e4000802017f */
[----:B---3--:R-:W-:Y:S05]  /*24a20*/  @!P1 NANOSLEEP.SYNCS 0x989680 ;  /* 0x009896800000995d */ /* 0x008fea0003900000 */
[----:B------:R-:W3:Y:S02]  /*24a30*/  @!P1 SYNCS.PHASECHK.TRANS64 P1, [R2+URZ+0x38810], R3 ;  /* 0x03881003020095a7 */ /* 0x000ee4000802007f */
[----:B---3--:R-:W-:Y:S05]  /*24a40*/  @!P1 BRA `(.L_x_8504) ;  /* 0xfffffffc00f09947 */ /* 0x008fea000383ffff */
[----:B------:R-:W-:Y:S05]  /*24a50*/  BRA `(.L_x_8777) ;  /* 0xfffffe5c006c7947 */ /* 0x000fea000383ffff */
.L_x_8509:
[----:B--2---:R2:W4:Y:S02]  /*24a60*/  SYNCS.PHASECHK.TRANS64.TRYWAIT P2, [R169+URZ+0x38850], R20 ;  /* 0x03885014a90075a7 */ /* 0x004524000804017f */
[----:B----4-:R-:W-:Y:S05]  /*24a70*/  @!P2 NANOSLEEP.SYNCS 0x989680 ;  /* 0x009896800000a95d */ /* 0x010fea0003900000 */
[----:B------:R-:W4:Y:S02]  /*24a80*/  @!P2 SYNCS.PHASECHK.TRANS64 P2, [R169+URZ+0x38850], R20 ;  /* 0x03885014a900a5a7 */ /* 0x000f24000804007f */
[----:B----4-:R-:W-:Y:S05]  /*24a90*/  @!P2 BRA `(.L_x_8509) ;  /* 0xfffffffc00f0a947 */ /* 0x010fea000383ffff */
[----:B------:R-:W-:Y:S05]  /*24aa0*/  BRA `(.L_x_8508) ;  /* 0xfffffe5c00987947 */ /* 0x000fea000383ffff */
.L_x_8517:
[----:B-1----:R1:W2:Y:S02]  /*24ab0*/  SYNCS.PHASECHK.TRANS64.TRYWAIT P3, [R197+URZ+0x38830], R0 ;  /* 0x03883000c50075a7 */ /* 0x0022a4000806017f */
[----:B--2---:R-:W-:Y:S05]  /*24ac0*/  @!P3 NANOSLEEP.SYNCS 0x989680 ;  /* 0x009896800000b95d */ /* 0x004fea0003900000 */
[----:B------:R-:W2:Y:S02]  /*24ad0*/  @!P3 SYNCS.PHASECHK.TRANS64 P3, [R197+URZ+0x38830], R0 ;  /* 0x03883000c500b5a7 */ /* 0x000ea4000806007f */
[----:B--2---:R-:W-:Y:S05]  /*24ae0*/  @!P3 BRA `(.L_x_8517) ;  /* 0xfffffffc00f0b947 */ /* 0x004fea000383ffff */
[----:B------:R-:W-:Y:S05]  /*24af0*/  BRA `(.L_x_8516) ;  /* 0xfffffe8800c87947 */ /* 0x000fea000383ffff */
.L_x_8522:
[----:B---3--:R3:W4:Y:S02]  /*24b00*/  SYNCS.PHASECHK.TRANS64.TRYWAIT P3, [R197+URZ+0x38850], R0 ;  /* 0x03885000c50075a7 */ /* 0x008724000806017f */
[----:B----4-:R-:W-:Y:S05]  /*24b10*/  @!P3 NANOSLEEP.SYNCS 0x989680 ;  /* 0x009896800000b95d */ /* 0x010fea0003900000 */
[----:B------:R-:W4:Y:S02]  /*24b20*/  @!P3 SYNCS.PHASECHK.TRANS64 P3, [R197+URZ+0x38850], R0 ;  /* 0x03885000c500b5a7 */ /* 0x000f24000806007f */
[----:B----4-:R-:W-:Y:S05]  /*24b30*/  @!P3 BRA `(.L_x_8522) ;  /* 0xfffffffc00f0b947 */ /* 0x010fea000383ffff */
[----:B------:R-:W-:Y:S05]  /*24b40*/  BRA `(.L_x_8521) ;  /* 0xfffffe8c00647947 */ /* 0x000fea000383ffff */
.L_x_8530:
[----:B0-----:R0:W2:Y:S02]  /*24b50*/  SYNCS.PHASECHK.TRANS64.TRYWAIT P2, [R193+URZ+0x38830], R0 ;  /* 0x03883000c10075a7 */ /* 0x0010a4000804017f */
[----:B--2---:R-:W-:Y:S05]  /*24b60*/  @!P2 NANOSLEEP.SYNCS 0x989680 ;  /* 0x009896800000a95d */ /* 0x004fea0003900000 */
[----:B------:R-:W2:Y:S02]  /*24b70*/  @!P2 SYNCS.PHASECHK.TRANS64 P2, [R193+URZ+0x38830], R0 ;  /* 0x03883000c100a5a7 */ /* 0x000ea4000804007f */
[----:B--2---:R-:W-:Y:S05]  /*24b80*/  @!P2 BRA `(.L_x_8530) ;  /* 0xfffffffc00f0a947 */ /* 0x004fea000383ffff */
[----:B------:R-:W-:Y:S05]  /*24b90*/  BRA `(.L_x_8529) ;  /* 0xfffffec000a07947 */ /* 0x000fea000383ffff */
.L_x_8535:
[----:B---3--:R3:W4:Y:S02]  /*24ba0*/  SYNCS.PHASECHK.TRANS64.TRYWAIT P2, [R193+URZ+0x38850], R0 ;  /* 0x03885000c10075a7 */ /* 0x008724000804017f */
[----:B----4-:R-:W-:Y:S05]  /*24bb0*/  @!P2 NANOSLEEP.SYNCS 0x989680 ;  /* 0x009896800000a95d */ /* 0x010fea0003900000 */
[----:B------:R-:W4:Y:S02]  /*24bc0*/  @!P2 SYNCS.PHASECHK.TRANS64 P2, [R193+URZ+0x38850], R0 ;  /* 0x03885000c100a5a7 */ /* 0x000f24000804007f */
[----:B----4-:R-:W-:Y:S05]  /*24bd0*/  @!P2 BRA `(.L_x_8535) ;  /* 0xfffffffc00f0a947 */ /* 0x010fea000383ffff */
[----:B------:R-:W-:Y:S05]  /*24be0*/  BRA `(.L_x_8534) ;  /* 0xfffffec4003c7947 */ /* 0x000fea000383ffff */
.L_x_8570:
        /* <DEDUP_REMOVED lines=11> */
.L_x_8779:
[----:B------:R-:W-:Y:S05]  /*24ca0*/  BSYNC B1 ;  /* 0x0000000000017941 */ /* 0x000fea0003800000 */
.L_x_8778:
[----:B------:R-:W-:Y:S05]  /*24cb0*/  BRA `(.L_x_8780) ;  /* 0xffffff6400447947 */ /* 0x000fea000383ffff */
.L_x_8572:
[----:B------:R-:W-:Y:S01]  /*24cc0*/  BSSY B1, `(.L_x_8781) ;  /* 0x0000006000017945 */ /* 0x000fe20003800000 */
[----:B------:R-:W-:-:S07]  /*24cd0*/  IMAD.MOV.U32 R15, RZ, RZ, -0x1 ;  /* 0xffffffffff0f7424 */ /* 0x000fce00078e00ff */
[----:B0-----:R-:W-:Y:S05]  /*24ce0*/  WARPSYNC.COLLECTIVE R15, `(.L_x_8782) ;  /* 0x000000000f0c7348 */ /* 0x001fea0003c00000 */
[----:B------:R-:W-:Y:S02]  /*24cf0*/  ELECT P6, UR62, PT ;  /* 0x00000000003e782f */ /* 0x000fe400038c0000 */
[----:B------:R-:W-:Y:S01]  /*24d00*/  MOV R14, UR62 ;  /* 0x0000003e000e7c02 */ /* 0x000fe20008000f00 */
[----:B0-----:R-:W-:Y:S10]  /*24d10*/  ENDCOLLECTIVE ;  /* 0x000000000000791b */ /* 0x001ff40003800000 */
.L_x_8782:
[----:B------:R-:W-:Y:S05]  /*24d20*/  BSYNC B1 ;  /* 0x0000000000017941 */ /* 0x000fea0003800000 */
.L_x_8781:
[----:B------:R-:W-:Y:S05]  /*24d30*/  BRA `(.L_x_8571) ;  /* 0xffffff64003c7947 */ /* 0x000fea000383ffff */
.L_x_8574:
[----:B0-----:R0:W1:Y:S02]  /*24d40*/  SYNCS.PHASECHK.TRANS64.TRYWAIT P0, [R18+URZ+0x38820], R3 ;  /* 0x03882003120075a7 */ /* 0x001064000800017f */
[----:B-1----:R-:W-:Y:S05]  /*24d50*/  @!P0 NANOSLEEP.SYNCS 0x989680 ;  /* 0x009896800000895d */ /* 0x002fea0003900000 */
[----:B------:R-:W1:Y:S02]  /*24d60*/  @!P0 SYNCS.PHASECHK.TRANS64 P0, [R18+URZ+0x38820], R3 ;  /* 0x03882003120085a7 */ /* 0x000e64000800007f */
[----:B-1----:R-:W-:Y:S05]  /*24d70*/  @!P0 BRA `(.L_x_8574) ;  /* 0xfffffffc00f08947 */ /* 0x002fea000383ffff */
[----:B------:R-:W-:Y:S05]  /*24d80*/  BRA `(.L_x_8783) ;  /* 0xffffff64004c7947 */ /* 0x000fea000383ffff */
.L_x_8578:
[----:B-1----:R1:W2:Y:S02]  /*24d90*/  SYNCS.PHASECHK.TRANS64.TRYWAIT P0, [R4+URZ+0x388a0], R8 ;  /* 0x0388a008040075a7 */ /* 0x0022a4000800017f */
[----:B--2---:R-:W-:Y:S05]  /*24da0*/  @!P0 NANOSLEEP.SYNCS 0x989680 ;  /* 0x009896800000895d */ /* 0x004fea0003900000 */
[----:B------:R-:W2:Y:S02]  /*24db0*/  @!P0 SYNCS.PHASECHK.TRANS64 P0, [R4+URZ+0x388a0], R8 ;  /* 0x0388a008040085a7 */ /* 0x000ea4000800007f */
[----:B--2---:R-:W-:Y:S05]  /*24dc0*/  @!P0 BRA `(.L_x_8578) ;  /* 0xfffffffc00f08947 */ /* 0x004fea000383ffff */
[----:B------:R-:W-:Y:S05]  /*24dd0*/  BRA `(.L_x_8784) ;  /* 0xffffff64006c7947 */ /* 0x000fea000383ffff */
.L_x_8583:
[----:B0-----:R0:W2:Y:S02]  /*24de0*/  SYNCS.PHASECHK.TRANS64.TRYWAIT P0, [R4+URZ+0x388c0], R8 ;  /* 0x0388c008040075a7 */ /* 0x0010a4000800017f */
[----:B--2---:R-:W-:Y:S05]  /*24df0*/  @!P0 NANOSLEEP.SYNCS 0x989680 ;  /* 0x009896800000895d */ /* 0x004fea0003900000 */
[----:B------:R-:W2:Y:S02]  /*24e00*/  @!P0 SYNCS.PHASECHK.TRANS64 P0, [R4+URZ+0x388c0], R8 ;  /* 0x0388c008040085a7 */ /* 0x000ea4000800007f */
[----:B--2---:R-:W-:Y:S05]  /*24e10*/  @!P0 BRA `(.L_x_8583) ;  /* 0xfffffffc00f08947 */ /* 0x004fea000383ffff */
[----:B------:R-:W-:Y:S05]  /*24e20*/  BRA `(.L_x_8785) ;  /* 0xffffff6400ec7947 */ /* 0x000fea000383ffff */
.L_x_8597:
[----:B0-----:R0:W1:Y:S02]  /*24e30*/  SYNCS.PHASECHK.TRANS64.TRYWAIT P1, [R4+URZ+0x388a0], R5 ;  /* 0x0388a005040075a7 */ /* 0x001064000802017f */
[----:B-1----:R-:W-:Y:S05]  /*24e40*/  @!P1 NANOSLEEP.SYNCS 0x989680 ;  /* 0x009896800000995d */ /* 0x002fea0003900000 */
[----:B------:R-:W1:Y:S02]  /*24e50*/  @!P1 SYNCS.PHASECHK.TRANS64 P1, [R4+URZ+0x388a0], R5 ;  /* 0x0388a005040095a7 */ /* 0x000e64000802007f */
[----:B-1----:R-:W-:Y:S05]  /*24e60*/  @!P1 BRA `(.L_x_8597) ;  /* 0xfffffffc00f09947 */ /* 0x002fea000383ffff */
[----:B------:R-:W-:Y:S05]  /*24e70*/  BRA `(.L_x_8786) ;  /* 0xffffff70006c7947 */ /* 0x000fea000383ffff */
.L_x_8602:
[----:B-1----:R1:W2:Y:S02]  /*24e80*/  SYNCS.PHASECHK.TRANS64.TRYWAIT P1, [R4+URZ+0x388c0], R5 ;  /* 0x0388c005040075a7 */ /* 0x0022a4000802017f */
[----:B--2---:R-:W-:Y:S05]  /*24e90*/  @!P1 NANOSLEEP.SYNCS 0x989680 ;  /* 0x009896800000995d */ /* 0x004fea0003900000 */
[----:B------:R-:W2:Y:S02]  /*24ea0*/  @!P1 SYNCS.PHASECHK.TRANS64 P1, [R4+URZ+0x388c0], R5 ;  /* 0x0388c005040095a7 */ /* 0x000ea4000802007f */
[----:B--2---:R-:W-:Y:S05]  /*24eb0*/  @!P1 BRA `(.L_x_8602) ;  /* 0xfffffffc00f09947 */ /* 0x004fea000383ffff */
[----:B------:R-:W-:Y:S05]  /*24ec0*/  BRA `(.L_x_8787) ;  /* 0xffffff7000e87947 */ /* 0x000fea000383ffff */
.L_x_8624:
        /* <DEDUP_REMOVED lines=11> */
.L_x_8789:
[----:B------:R-:W-:Y:S05]  /*24f80*/  BSYNC B0 ;  /* 0x0000000000007941 */ /* 0x000fea0003800000 */
.L_x_8788:
[----:B------:R-:W-:Y:S05]  /*24f90*/  BRA `(.L_x_8790) ;  /* 0xffffff8400907947 */ /* 0x000fea000383ffff */
.L_x_8626:
[----:B------:R-:W-:Y:S01]  /*24fa0*/  BSSY B0, `(.L_x_8791) ;  /* 0x0000006000007945 */ /* 0x000fe20003800000 */
[----:B------:R-:W-:-:S07]  /*24fb0*/  IMAD.MOV.U32 R15, RZ, RZ, -0x1 ;  /* 0xffffffffff0f7424 */ /* 0x000fce00078e00ff */
[----:B0-----:R-:W-:Y:S05]  /*24fc0*/  WARPSYNC.COLLECTIVE R15, `(.L_x_8792) ;  /* 0x000000000f0c7348 */ /* 0x001fea0003c00000 */
[----:B------:R-:W-:Y:S02]  /*24fd0*/  ELECT P6, UR62, PT ;  /* 0x00000000003e782f */ /* 0x000fe400038c0000 */
[----:B------:R-:W-:Y:S01]  /*24fe0*/  MOV R14, UR62 ;  /* 0x0000003e000e7c02 */ /* 0x000fe20008000f00 */
[----:B0-----:R-:W-:Y:S10]  /*24ff0*/  ENDCOLLECTIVE ;  /* 0x000000000000791b */ /* 0x001ff40003800000 */
.L_x_8792:
[----:B------:R-:W-:Y:S05]  /*25000*/  BSYNC B0 ;  /* 0x0000000000007941 */ /* 0x000fea0003800000 */
.L_x_8791:
[----:B------:R-:W-:Y:S05]  /*25010*/  BRA `(.L_x_8793) ;  /* 0xffffff8400947947 */ /* 0x000fea000383ffff */
.L_x_8628:
[----:B-1----:R1:W2:Y:S02]  /*25020*/  SYNCS.PHASECHK.TRANS64.TRYWAIT P0, [R0+URZ+0x38840], R2 ;  /* 0x03884002000075a7 */ /* 0x0022a4000800017f */
[----:B--2---:R-:W-:Y:S05]  /*25030*/  @!P0 NANOSLEEP.SYNCS 0x989680 ;  /* 0x009896800000895d */ /* 0x004fea0003900000 */
[----:B------:R-:W2:Y:S02]  /*25040*/  @!P0 SYNCS.PHASECHK.TRANS64 P0, [R0+URZ+0x38840], R2 ;  /* 0x03884002000085a7 */ /* 0x000ea4000800007f */
[----:B--2---:R-:W-:Y:S05]  /*25050*/  @!P0 BRA `(.L_x_8628) ;  /* 0xfffffffc00f08947 */ /* 0x004fea000383ffff */
[----:B------:R-:W-:Y:S05]  /*25060*/  BRA `(.L_x_8794) ;  /* 0xffffff8400f87947 */ /* 0x000fea000383ffff */
.L_x_8632:
        /* <DEDUP_REMOVED lines=9> */
.L_x_8795:
[----:B------:R-:W-:Y:S02]  /*25100*/  IMAD.MOV.U32 R13, RZ, RZ, R3 ;  /* 0x000000ffff0d7224 */ /* 0x000fe400078e0003 */
[----:B------:R-:W-:Y:S01]  /*25110*/  IMAD.MOV.U32 R4, RZ, RZ, R14 ;  /* 0x000000ffff047224 */ /* 0x000fe200078e000e */
[----:B------:R-:W-:-:S07]  /*25120*/  LOP3.LUT R6, R6, 0x7f, RZ, 0xc0, !PT ;  /* 0x0000007f06067812 */ /* 0x000fce00078ec0ff */
[----:B------:R-:W-:Y:S05]  /*25130*/  WARPSYNC.COLLECTIVE R15, `(.L_x_8796) ;  /* 0x000000000f087348 */ /* 0x000fea0003c00000 */
[----:B------:R0:W1:Y:S02]  /*25140*/  SHFL.IDX P6, R14, R13, R12, R11 ;  /* 0x0000000c0d0e7389 */ /* 0x00006400000c000b */
[----:B01----:R-:W-:Y:S01]  /*25150*/  ENDCOLLECTIVE ;  /* 0x000000000000791b */ /* 0x003fe20003800000 */
.L_x_8796:
        /* <DEDUP_REMOVED lines=9> */
.L_x_8797:
[----:B------:R-:W-:Y:S02]  /*251f0*/  IMAD.MOV.U32 R13, RZ, RZ, R3 ;  /* 0x000000ffff0d7224 */ /* 0x000fe400078e0003 */
[----:B------:R-:W-:-:S07]  /*25200*/  IMAD.MOV.U32 R6, RZ, RZ, R14 ;  /* 0x000000ffff067224 */ /* 0x000fce00078e000e */
[----:B------:R-:W-:Y:S05]  /*25210*/  WARPSYNC.COLLECTIVE R15, `(.L_x_8798) ;  /* 0x000000000f087348 */ /* 0x000fea0003c00000 */
[----:B------:R0:W1:Y:S02]  /*25220*/  SHFL.IDX P6, R14, R13, R12, R11 ;  /* 0x0000000c0d0e7389 */ /* 0x00006400000c000b */
[----:B01----:R-:W-:Y:S01]  /*25230*/  ENDCOLLECTIVE ;  /* 0x000000000000791b */ /* 0x003fe20003800000 */
.L_x_8798:
        /* <DEDUP_REMOVED lines=22> */
.L_x_8799:
        /* <DEDUP_REMOVED lines=10> */
.L_x_8800:
        /* <DEDUP_REMOVED lines=11> */
.L_x_8801:
        /* <DEDUP_REMOVED lines=14> */
.L_x_8802:
[----:B------:R-:W-:Y:S01]  /*255d0*/  IMAD.MOV.U32 R3, RZ, RZ, R14 ;  /* 0x000000ffff037224 */ /* 0x000fe200078e000e */
[----:B------:R-:W-:Y:S06]  /*255e0*/  BRA `(.L_x_8803) ;  /* 0xffffff8c00347947 */ /* 0x000fec000383ffff */
.L_x_8636:
        /* <DEDUP_REMOVED lines=26> */
.L_x_8805:
[----:B------:R-:W-:Y:S05]  /*25790*/  BSYNC B0 ;  /* 0x0000000000007941 */ /* 0x000fea0003800000 */
.L_x_8804:
        /* <DEDUP_REMOVED lines=13> */
.L_x_8806:
        /* <DEDUP_REMOVED lines=40> */
.L_x_8807:
        /* <DEDUP_REMOVED lines=17> */
.L_x_8808:
        /* <DEDUP_REMOVED lines=29> */
.L_x_8809:
        /* <DEDUP_REMOVED lines=12> */
.L_x_8810:
        /* <DEDUP_REMOVED lines=34> */
.L_x_8811:
[----:B------:R-:W-:Y:S02]  /*260b0*/  IMAD.MOV.U32 R13, RZ, RZ, R0 ;  /* 0x000000ffff0d7224 */ /* 0x000fe400078e0000 */
[----:B------:R-:W-:-:S07]  /*260c0*/  IMAD.MOV.U32 R4, RZ, RZ, R14 ;  /* 0x000000ffff047224 */ /* 0x000fce00078e000e */
[----:B------:R-:W-:Y:S05]  /*260d0*/  WARPSYNC.COLLECTIVE R15, `(.L_x_8812) ;  /* 0x000000000f087348 */ /* 0x000fea0003c00000 */
[----:B------:R0:W1:Y:S02]  /*260e0*/  SHFL.IDX P6, R14, R13, R12, R11 ;  /* 0x0000000c0d0e7389 */ /* 0x00006400000c000b */
[----:B01----:R-:W-:Y:S01]  /*260f0*/  ENDCOLLECTIVE ;  /* 0x000000000000791b */ /* 0x003fe20003800000 */
.L_x_8812:
[----:B------:R-:W-:Y:S01]  /*26100*/  IMAD.MOV.U32 R0, RZ, RZ, R14 ;  /* 0x000000ffff007224 */ /* 0x000fe200078e000e */
[----:B------:R-:W-:Y:S06]  /*26110*/  BRA `(.L_x_8813) ;  /* 0xffffff90000c7947 */ /* 0x000fec000383ffff */
.L_x_8641:
[----:B0-----:R0:W2:Y:S02]  /*26120*/  SYNCS.PHASECHK.TRANS64.TRYWAIT P0, [R18+URZ+0x38820], R0 ;  /* 0x03882000120075a7 */ /* 0x0010a4000800017f */
[----:B--2---:R-:W-:Y:S05]  /*26130*/  @!P0 NANOSLEEP.SYNCS 0x989680 ;  /* 0x009896800000895d */ /* 0x004fea0003900000 */
[----:B------:R-:W2:Y:S02]  /*26140*/  @!P0 SYNCS.PHASECHK.TRANS64 P0, [R18+URZ+0x38820], R0 ;  /* 0x03882000120085a7 */ /* 0x000ea4000800007f */
[----:B--2---:R-:W-:Y:S05]  /*26150*/  @!P0 BRA `(.L_x_8641) ;  /* 0xfffffffc00f08947 */ /* 0x004fea000383ffff */
[----:B------:R-:W-:Y:S05]  /*26160*/  BRA `(.L_x_8814) ;  /* 0xffffff9000c47947 */ /* 0x000fea000383ffff */
.L_x_8645:
[----:B0-----:R0:W1:Y:S02]  /*26170*/  SYNCS.PHASECHK.TRANS64.TRYWAIT P0, [R0+URZ+0x38860], R2 ;  /* 0x03886002000075a7 */ /* 0x001064000800017f */
[----:B-1----:R-:W-:Y:S05]  /*26180*/  @!P0 NANOSLEEP.SYNCS 0x989680 ;  /* 0x009896800000895d */ /* 0x002fea0003900000 */
[----:B------:R-:W1:Y:S02]  /*26190*/  @!P0 SYNCS.PHASECHK.TRANS64 P0, [R0+URZ+0x38860], R2 ;  /* 0x03886002000085a7 */ /* 0x000e64000800007f */
[----:B-1----:R-:W-:Y:S05]  /*261a0*/  @!P0 BRA `(.L_x_8645) ;  /* 0xfffffffc00f08947 */ /* 0x002fea000383ffff */
[----:B------:R-:W-:Y:S05]  /*261b0*/  BRA `(.L_x_8815) ;  /* 0xffffff9000e87947 */ /* 0x000fea000383ffff */
.L_x_8664:
[----:B-1----:R1:W2:Y:S02]  /*261c0*/  SYNCS.PHASECHK.TRANS64.TRYWAIT P0, [R2+URZ+0x38840], R6 ;  /* 0x03884006020075a7 */ /* 0x0022a4000800017f */
[----:B--2---:R-:W-:Y:S05]  /*261d0*/  @!P0 NANOSLEEP.SYNCS 0x989680 ;  /* 0x009896800000895d */ /* 0x004fea0003900000 */
[----:B------:R-:W2:Y:S02]  /*261e0*/  @!P0 SYNCS.PHASECHK.TRANS64 P0, [R2+URZ+0x38840], R6 ;  /* 0x03884006020085a7 */ /* 0x000ea4000800007f */
[----:B--2---:R-:W-:Y:S05]  /*261f0*/  @!P0 BRA `(.L_x_8664) ;  /* 0xfffffffc00f08947 */ /* 0x004fea000383ffff */
[----:B------:R-:W-:Y:S05]  /*26200*/  BRA `(.L_x_8816) ;  /* 0xffffffa000007947 */ /* 0x000fea000383ffff */
.L_x_8669:
[----:B0-----:R0:W2:Y:S02]  /*26210*/  SYNCS.PHASECHK.TRANS64.TRYWAIT P0, [R2+URZ+0x38860], R6 ;  /* 0x03886006020075a7 */ /* 0x0010a4000800017f */
[----:B--2---:R-:W-:Y:S05]  /*26220*/  @!P0 NANOSLEEP.SYNCS 0x989680 ;  /* 0x009896800000895d */ /* 0x004fea0003900000 */
[----:B------:R-:W2:Y:S02]  /*26230*/  @!P0 SYNCS.PHASECHK.TRANS64 P0, [R2+URZ+0x38860], R6 ;  /* 0x03886006020085a7 */ /* 0x000ea4000800007f */
[----:B--2---:R-:W-:Y:S05]  /*26240*/  @!P0 BRA `(.L_x_8669) ;  /* 0xfffffffc00f08947 */ /* 0x004fea000383ffff */
[----:B------:R-:W-:Y:S05]  /*26250*/  BRA `(.L_x_8817) ;  /* 0xffffffa000807947 */ /* 0x000fea000383ffff */
.L_x_8684:
[----:B-1----:R1:W2:Y:S02]  /*26260*/  SYNCS.PHASECHK.TRANS64.TRYWAIT P0, [R3+URZ+0x38840], R2 ;  /* 0x03884002030075a7 */ /* 0x0022a4000800017f */
[----:B--2---:R-:W-:Y:S05]  /*26270*/  @!P0 NANOSLEEP.SYNCS 0x989680 ;  /* 0x009896800000895d */ /* 0x004fea0003900000 */
[----:B------:R-:W2:Y:S02]  /*26280*/  @!P0 SYNCS.PHASECHK.TRANS64 P0, [R3+URZ+0x38840], R2 ;  /* 0x03884002030085a7 */ /* 0x000ea4000800007f */
[----:B--2---:R-:W-:Y:S05]  /*26290*/  @!P0 BRA `(.L_x_8684) ;  /* 0xfffffffc00f08947 */ /* 0x004fea000383ffff */
[----:B------:R-:W-:Y:S05]  /*262a0*/  BRA `(.L_x_8818) ;  /* 0xffffffac00607947 */ /* 0x000fea000383ffff */
.L_x_8689:
[----:B0-----:R0:W2:Y:S02]  /*262b0*/  SYNCS.PHASECHK.TRANS64.TRYWAIT P0, [R3+URZ+0x38860], R2 ;  /* 0x03886002030075a7 */ /* 0x0010a4000800017f */
[----:B--2---:R-:W-:Y:S05]  /*262c0*/  @!P0 NANOSLEEP.SYNCS 0x989680 ;  /* 0x009896800000895d */ /* 0x004fea0003900000 */
[----:B------:R-:W2:Y:S02]  /*262d0*/  @!P0 SYNCS.PHASECHK.TRANS64 P0, [R3+URZ+0x38860], R2 ;  /* 0x03886002030085a7 */ /* 0x000ea4000800007f */
[----:B--2---:R-:W-:Y:S05]  /*262e0*/  @!P0 BRA `(.L_x_8689) ;  /* 0xfffffffc00f08947 */ /* 0x004fea000383ffff */
[----:B------:R-:W-:Y:S05]  /*262f0*/  BRA `(.L_x_8819) ;  /* 0xffffffac00dc7947 */ /* 0x000fea000383ffff */
.L_x_8704:
[----:B-1----:R1:W2:Y:S02]  /*26300*/  SYNCS.PHASECHK.TRANS64.TRYWAIT P0, [R3+URZ+0x38840], R2 ;  /* 0x03884002030075a7 */ /* 0x0022a4000800017f */
[----:B--2---:R-:W-:Y:S05]  /*26310*/  @!P0 NANOSLEEP.SYNCS 0x989680 ;  /* 0x009896800000895d */ /* 0x004fea0003900000 */
[----:B------:R-:W2:Y:S02]  /*26320*/  @!P0 SYNCS.PHASECHK.TRANS64 P0, [R3+URZ+0x38840], R2 ;  /* 0x03884002030085a7 */ /* 0x000ea4000800007f */
[----:B--2---:R-:W-:Y:S05]  /*26330*/  @!P0 BRA `(.L_x_8704) ;  /* 0xfffffffc00f08947 */ /* 0x004fea000383ffff */
[----:B------:R-:W-:Y:S05]  /*26340*/  BRA `(.L_x_8820) ;  /* 0xffffffb8009c7947 */ /* 0x000fea000383ffff */
.L_x_8709:
[----:B--2---:R2:W3:Y:S02]  /*26350*/  SYNCS.PHASECHK.TRANS64.TRYWAIT P0, [R3+URZ+0x38860], R2 ;  /* 0x03886002030075a7 */ /* 0x0044e4000800017f */
[----:B---3--:R-:W-:Y:S05]  /*26360*/  @!P0 NANOSLEEP.SYNCS 0x989680 ;  /* 0x009896800000895d */ /* 0x008fea0003900000 */
[----:B------:R-:W3:Y:S02]  /*26370*/  @!P0 SYNCS.PHASECHK.TRANS64 P0, [R3+URZ+0x38860], R2 ;  /* 0x03886002030085a7 */ /* 0x000ee4000800007f */
[----:B---3--:R-:W-:Y:S05]  /*26380*/  @!P0 BRA `(.L_x_8709) ;  /* 0xfffffffc00f08947 */ /* 0x008fea000383ffff */
[----:B------:R-:W-:Y:S05]  /*26390*/  BRA `(.L_x_8821) ;  /* 0xffffffbc001c7947 */ /* 0x000fea000383ffff */
.L_x_8725:
[----:B--2---:R-:W2:Y:S01]  /*263a0*/  LDL R2, [R1] ;  /* 0x0000000001027983 */ /* 0x004ea20000100800 */
[----:B------:R-:W-:Y:S01]  /*263b0*/  BSSY B0, `(.L_x_8822) ;  /* 0x0000008000007945 */ /* 0x000fe20003800000 */
[----:B------:R-:W-:Y:S02]  /*263c0*/  IMAD.MOV.U32 R12, RZ, RZ, RZ ;  /* 0x000000ffff0c7224 */ /* 0x000fe400078e00ff */
[----:B------:R-:W-:Y:S02]  /*263d0*/  IMAD.MOV.U32 R11, RZ, RZ, 0x1f ;  /* 0x0000001fff0b7424 */ /* 0x000fe400078e00ff */
[----:B------:R-:W-:Y:S02]  /*263e0*/  IMAD.MOV.U32 R15, RZ, RZ, -0x1 ;  /* 0xffffffffff0f7424 */ /* 0x000fe400078e00ff */
[----:B--2---:R-:W-:-:S07]  /*263f0*/  IMAD.MOV.U32 R13, RZ, RZ, R2 ;  /* 0x000000ffff0d7224 */ /* 0x004fce00078e0002 */
[----:B01-34-:R-:W-:Y:S05]  /*26400*/  WARPSYNC.COLLECTIVE R15, `(.L_x_8823) ;  /* 0x000000000f087348 */ /* 0x01bfea0003c00000 */
[----:B------:R2:W0:Y:S02]  /*26410*/  SHFL.IDX P6, R14, R13, R12, R11 ;  /* 0x0000000c0d0e7389 */ /* 0x00042400000c000b */
[----:B01234-:R-:W-:Y:S01]  /*26420*/  ENDCOLLECTIVE ;  /* 0x000000000000791b */ /* 0x01ffe20003800000 */
.L_x_8823:
[----:B------:R-:W-:Y:S05]  /*26430*/  BSYNC B0 ;  /* 0x0000000000007941 */ /* 0x000fea0003800000 */
.L_x_8822:
        /* <DEDUP_REMOVED lines=9> */
.L_x_8824:
        /* <DEDUP_REMOVED lines=26> */
.L_x_8825:
        /* <DEDUP_REMOVED lines=8> */
.L_x_8826:
        /* <DEDUP_REMOVED lines=8> */
.L_x_8827:
        /* <DEDUP_REMOVED lines=8> */
.L_x_8828:
        /* <DEDUP_REMOVED lines=8> */
.L_x_8829:
        /* <DEDUP_REMOVED lines=9> */
.L_x_8830:
[----:B------:R-:W-:Y:S01]  /*26900*/  IMAD.MOV.U32 R9, RZ, RZ, R14 ;  /* 0x000000ffff097224 */ /* 0x000fe200078e000e */
[----:B------:R-:W-:Y:S06]  /*26910*/  BRA `(.L_x_8831) ;  /* 0xffffffc4005c7947 */ /* 0x000fec000383ffff */
.L_x_8728:
        /* <DEDUP_REMOVED lines=8> */
.L_x_8833:
[----:B------:R-:W-:Y:S05]  /*269a0*/  BSYNC B0 ;  /* 0x0000000000007941 */ /* 0x000fea0003800000 */
.L_x_8832:
        /* <DEDUP_REMOVED lines=10> */
.L_x_8834:
        /* <DEDUP_REMOVED lines=8> */
.L_x_8835:
        /* <DEDUP_REMOVED lines=8> */
.L_x_8836:
        /* <DEDUP_REMOVED lines=8> */
.L_x_8837:
        /* <DEDUP_REMOVED lines=9> */
.L_x_8838:
[----:B------:R-:W-:Y:S01]  /*26c60*/  IMAD.MOV.U32 R9, RZ, RZ, R14 ;  /* 0x000000ffff097224 */ /* 0x000fe200078e000e */
[----:B------:R-:W-:Y:S06]  /*26c70*/  BRA `(.L_x_8839) ;  /* 0xffffffc400307947 */ /* 0x000fec000383ffff */
.L_x_8730:
[----:B------:R-:W-:Y:S01]  /*26c80*/  BSSY B0, `(.L_x_8840) ;  /* 0x0000006000007945 */ /* 0x000fe20003800000 */
[----:B------:R-:W-:Y:S01]  /*26c90*/  PLOP3.LUT P6, PT, P6, PT, PT, 0x8, 0x0 ;  /* 0x000000000000781c */ /* 0x000fe200037ce170 */
[----:B------:R-:W-:-:S12]  /*26ca0*/  IMAD.MOV.U32 R15, RZ, RZ, -0x1 ;  /* 0xffffffffff0f7424 */ /* 0x000fd800078e00ff */
[----:B0-----:R-:W-:Y:S05]  /*26cb0*/  WARPSYNC.COLLECTIVE R15, `(.L_x_8841) ;  /* 0x000000000f087348 */ /* 0x001fea0003c00000 */
[----:B------:R-:W-:Y:S01]  /*26cc0*/  VOTE.ANY R14, PT, P6 ;  /* 0x00000000000e7806 */ /* 0x000fe200030e0100 */
[----:B0-----:R-:W-:Y:S06]  /*26cd0*/  ENDCOLLECTIVE ;  /* 0x000000000000791b */ /* 0x001fec0003800000 */
.L_x_8841:
[----:B------:R-:W-:Y:S05]  /*26ce0*/  BSYNC B0 ;  /* 0x0000000000007941 */ /* 0x000fea0003800000 */
.L_x_8840:
        /* <DEDUP_REMOVED lines=10> */
.L_x_8842:
[----:B------:R-:W-:Y:S02]  /*26d90*/  IMAD.MOV.U32 R13, RZ, RZ, R6 ;  /* 0x000000ffff0d7224 */ /* 0x000fe400078e0006 */
[----:B------:R-:W-:-:S07]  /*26da0*/  IMAD.MOV.U32 R0, RZ, RZ, R14 ;  /* 0x000000ffff007224 */ /* 0x000fce00078e000e */
[----:B------:R-:W-:Y:S05]  /*26db0*/  WARPSYNC.COLLECTIVE R15, `(.L_x_8843) ;  /* 0x000000000f087348 */ /* 0x000fea0003c00000 */
[----:B------:R0:W1:Y:S02]  /*26dc0*/  SHFL.IDX P6, R14, R13, R12, R11 ;  /* 0x0000000c0d0e7389 */ /* 0x00006400000c000b */
[----:B01----:R-:W-:Y:S01]  /*26dd0*/  ENDCOLLECTIVE ;  /* 0x000000000000791b */ /* 0x003fe20003800000 */
.L_x_8843:
[----:B------:R-:W-:Y:S02]  /*26de0*/  IMAD.MOV.U32 R6, RZ, RZ, R14 ;  /* 0x000000ffff067224 */ /* 0x000fe400078e000e */
[----:B------:R-:W-:-:S05]  /*26df0*/  IMAD.IADD R10, R4, 0x1, R10 ;  /* 0x00000001040a7824 */ /* 0x000fca00078e020a */
[----:B------:R0:W-:Y:S01]  /*26e00*/  STL [R1+0xc], R10 ;  /* 0x00000c0a01007387 */ /* 0x0001e20000100800 */
[----:B------:R-:W-:Y:S05]  /*26e10*/  BRA `(.L_x_8844) ;  /* 0xffffffc400107947 */ /* 0x000fea000383ffff */
.L_x_8732:
        /* <DEDUP_REMOVED lines=8> */
.L_x_8846:
[----:B------:R-:W-:Y:S05]  /*26ea0*/  BSYNC B0 ;  /* 0x0000000000007941 */ /* 0x000fea0003800000 */
.L_x_8845:
[----:B------:R-:W-:Y:S01]  /*26eb0*/  IMAD.MOV.U32 R4, RZ, RZ, R14 ;  /* 0x000000ffff047224 */ /* 0x000fe200078e000e */
[----:B------:R-:W-:Y:S06]  /*26ec0*/  BRA `(.L_x_8847) ;  /* 0xffffffc000fc7947 */ /* 0x000fec000383ffff */
.L_x_8738:
[----:B0-----:R0:W1:Y:S02]  /*26ed0*/  SYNCS.PHASECHK.TRANS64.TRYWAIT P0, [R0+URZ+0x38820], R3 ;  /* 0x03882003000075a7 */ /* 0x001064000800017f */
[----:B-1----:R-:W-:Y:S05]  /*26ee0*/  @!P0 NANOSLEEP.SYNCS 0x989680 ;  /* 0x009896800000895d */ /* 0x002fea0003900000 */
[----:B------:R-:W1:Y:S02]  /*26ef0*/  @!P0 SYNCS.PHASECHK.TRANS64 P0, [R0+URZ+0x38820], R3 ;  /* 0x03882003000085a7 */ /* 0x000e64000800007f */
[----:B-1----:R-:W-:Y:S05]  /*26f00*/  @!P0 BRA `(.L_x_8738) ;  /* 0xfffffffc00f08947 */ /* 0x002fea000383ffff */
[----:B------:R-:W-:Y:S05]  /*26f10*/  BRA `(.L_x_8848) ;  /* 0xffffffcc009c7947 */ /* 0x000fea000383ffff */
.L_x_8739:
        /* <DEDUP_REMOVED lines=11> */
.L_x_8850:
[----:B------:R-:W-:Y:S05]  /*26fd0*/  BSYNC B0 ;  /* 0x0000000000007941 */ /* 0x000fea0003800000 */
.L_x_8849:
[----:B------:R-:W-:Y:S05]  /*26fe0*/  BRA `(.L_x_8851) ;  /* 0xffffffcc00847947 */ /* 0x000fea000383ffff */
.L_x_8740:
[----:B------:R-:W-:Y:S01]  /*26ff0*/  BSSY B0, `(.L_x_8852) ;  /* 0x0000006000007945 */ /* 0x000fe20003800000 */
[----:B------:R-:W-:-:S07]  /*27000*/  IMAD.MOV.U32 R15, RZ, RZ, -0x1 ;  /* 0xffffffffff0f7424 */ /* 0x000fce00078e00ff */
[----:B01----:R-:W-:Y:S05]  /*27010*/  WARPSYNC.COLLECTIVE R15, `(.L_x_8853) ;  /* 0x000000000f0c7348 */ /* 0x003fea0003c00000 */
[----:B------:R-:W-:Y:S02]  /*27020*/  ELECT P6, UR62, PT ;  /* 0x00000000003e782f */ /* 0x000fe400038c0000 */
[----:B------:R-:W-:Y:S01]  /*27030*/  MOV R14, UR62 ;  /* 0x0000003e000e7c02 */ /* 0x000fe20008000f00 */
[----:B01----:R-:W-:Y:S10]  /*27040*/  ENDCOLLECTIVE ;  /* 0x000000000000791b */ /* 0x003ff40003800000 */
.L_x_8853:
[----:B------:R-:W-:Y:S05]  /*27050*/  BSYNC B0 ;  /* 0x0000000000007941 */ /* 0x000fea0003800000 */
.L_x_8852:
[----:B------:R-:W-:Y:S05]  /*27060*/  BRA `(.L_x_8854) ;  /* 0xffffffcc00787947 */ /* 0x000fea000383ffff */
.L_x_8742:
[----:B0-----:R0:W1:Y:S02]  /*27070*/  SYNCS.PHASECHK.TRANS64.TRYWAIT P0, [R6+URZ], R5 ;  /* 0x00000005060075a7 */ /* 0x001064000800017f */
[----:B-1----:R-:W-:Y:S05]  /*27080*/  @!P0 NANOSLEEP.SYNCS 0x989680 ;  /* 0x009896800000895d */ /* 0x002fea0003900000 */
[----:B------:R-:W1:Y:S02]  /*27090*/  @!P0 SYNCS.PHASECHK.TRANS64 P0, [R6+URZ], R5 ;  /* 0x00000005060085a7 */ /* 0x000e64000800007f */
[----:B-1----:R-:W-:Y:S05]  /*270a0*/  @!P0 BRA `(.L_x_8742) ;  /* 0xfffffffc00f08947 */ /* 0x002fea000383ffff */
[----:B------:R-:W-:Y:S05]  /*270b0*/  BRA `(.L_x_8855) ;  /* 0xffffffcc00b47947 */ /* 0x000fea000383ffff */
.L_x_8743:
[----:B-1----:R1:W2:Y:S02]  /*270c0*/  SYNCS.PHASECHK.TRANS64.TRYWAIT P0, [R7+URZ], R2 ;  /* 0x00000002070075a7 */ /* 0x0022a4000800017f */
[----:B--2---:R-:W-:Y:S05]  /*270d0*/  @!P0 NANOSLEEP.SYNCS 0x989680 ;  /* 0x009896800000895d */ /* 0x004fea0003900000 */
[----:B------:R-:W2:Y:S02]  /*270e0*/  @!P0 SYNCS.PHASECHK.TRANS64 P0, [R7+URZ], R2 ;  /* 0x00000002070085a7 */ /* 0x000ea4000800007f */
[----:B--2---:R-:W-:Y:S05]  /*270f0*/  @!P0 BRA `(.L_x_8743) ;  /* 0xfffffffc00f08947 */ /* 0x004fea000383ffff */
[----:B------:R-:W-:Y:S05]  /*27100*/  BRA `(.L_x_8856) ;  /* 0xffffffcc00a87947 */ /* 0x000fea000383ffff */
.L_x_8745:
[----:B--2---:R2:W3:Y:S02]  /*27110*/  SYNCS.PHASECHK.TRANS64.TRYWAIT P0, [R4+URZ], R5 ;  /* 0x00000005040075a7 */ /* 0x0044e4000800017f */
[----:B---3--:R-:W-:Y:S05]  /*27120*/  @!P0 NANOSLEEP.SYNCS 0x989680 ;  /* 0x009896800000895d */ /* 0x008fea0003900000 */
[----:B------:R-:W3:Y:S02]  /*27130*/  @!P0 SYNCS.PHASECHK.TRANS64 P0, [R4+URZ], R5 ;  /* 0x00000005040085a7 */ /* 0x000ee4000800007f */
[----:B---3--:R-:W-:Y:S05]  /*27140*/  @!P0 BRA `(.L_x_8745) ;  /* 0xfffffffc00f08947 */ /* 0x008fea000383ffff */
[----:B------:R-:W-:Y:S05]  /*27150*/  BRA `(.L_x_8857) ;  /* 0xffffffcc00b07947 */ /* 0x000fea000383ffff */
.L_x_8858:
        /* <DEDUP_REMOVED lines=10> */
.L_x_15013:


//--------------------- .text._ZN7cutlass13device_kernelIN5flash11enable_sm90INS1_16FlashAttnFwdSm90INS1_25CollectiveMainloopFwdSm90ILi2EN4cute5tupleIJNS5_1CILi1EEES8_S8_EEENS6_IJNS7_ILi128EEENS7_ILi96EEENS7_ILi64EEEEEELi256ENS_10bfloat16_tEfNS_4arch4Sm90ELb0ELb0ELb0ELb0ELb0ELb0ELb0ELb1ELb0ELb1ELb1ELb0EEENS1_21CollectiveEpilogueFwdINS6_IJSA_NS7_ILi256EEESB_EEES9_SE_SG_Li256ELb0ELb1ELb1ELb0EEENS1_19SingleTileSchedulerILb0ELb1ELb1ELi128EEEEEEEEEvNT_6ParamsE --------------------------
	.section	.text._ZN7cutlass13device_kernelIN5flash11enable_sm90INS1_16FlashAttnFwdSm90INS1_25CollectiveMainloopFwdSm90ILi2EN4cute5tupleIJNS5_1CILi1EEES8_S8_EEENS6_IJNS7_ILi128EEENS7_ILi96EEENS7_ILi64EEEEEELi256ENS_10bfloat16_tEfNS_4arch4Sm90ELb0ELb0ELb0ELb0ELb0ELb0ELb0ELb1ELb0ELb1ELb1ELb0EEENS1_21CollectiveEpilogueFwdINS6_IJSA_NS7_ILi256EEESB_EEES9_SE_SG_Li256ELb0ELb1ELb1ELb0EEENS1_19SingleTileSchedulerILb0ELb1ELb1ELi128EEEEEEEEEvNT_6ParamsE,"ax",@progbits
	.align	128
.text._ZN7cutlass13device_kernelIN5flash11enable_sm90INS1_16FlashAttnFwdSm90INS1_25CollectiveMainloopFwdSm90ILi2EN4cute5tupleIJNS5_1CILi1EEES8_S8_EEENS6_IJNS7_ILi128EEENS7_ILi96EEENS7_ILi64EEEEEELi256ENS_10bfloat16_tEfNS_4arch4Sm90ELb0ELb0ELb0ELb0ELb0ELb0ELb0ELb1ELb0ELb1ELb1ELb0EEENS1_21CollectiveEpilogueFwdINS6_IJSA_NS7_ILi256EEESB_EEES9_SE_SG_Li256ELb0ELb1ELb1ELb0EEENS1_19SingleTileSchedulerILb0ELb1ELb1ELi128EEEEEEEEEvNT_6ParamsE:
        .type           _ZN7cutlass13device_kernelIN5flash11enable_sm90INS1_16FlashAttnFwdSm90INS1_25CollectiveMainloopFwdSm90ILi2EN4cute5tupleIJNS5_1CILi1EEES8_S8_EEENS6_IJNS7_ILi128EEENS7_ILi96EEENS7_ILi64EEEEEELi256ENS_10bfloat16_tEfNS_4arch4Sm90ELb0ELb0ELb0ELb0ELb0ELb0ELb0ELb1ELb0ELb1ELb1ELb0EEENS1_21CollectiveEpilogueFwdINS6_IJSA_NS7_ILi256EEESB_EEES9_SE_SG_Li256ELb0ELb1ELb1ELb0EEENS1_19SingleTileSchedulerILb0ELb1ELb1ELi128EEEEEEEEEvNT_6ParamsE,@function
        .size           _ZN7cutlass13device_kernelIN5flash11enable_sm90INS1_16FlashAttnFwdSm90INS1_25CollectiveMainloopFwdSm90ILi2EN4cute5tupleIJNS5_1CILi1EEES8_S8_EEENS6_IJNS7_ILi128EEENS7_ILi96EEENS7_ILi64EEEEEELi256ENS_10bfloat16_tEfNS_4arch4Sm90ELb0ELb0ELb0ELb0ELb0ELb0ELb0ELb1ELb0ELb1ELb1ELb0EEENS1_21CollectiveEpilogueFwdINS6_IJSA_NS7_ILi256EEESB_EEES9_SE_SG_Li256ELb0ELb1ELb1ELb0EEENS1_19SingleTileSchedulerILb0ELb1ELb1ELi128EEEEEEEEEvNT_6ParamsE,(.L_x_15014 - _ZN7cutlass13device_kernelIN5flash11enable_sm90INS1_16FlashAttnFwdSm90INS1_25CollectiveMainloopFwdSm90ILi2EN4cute5tupleIJNS5_1CILi1EEES8_S8_EEENS6_IJNS7_ILi128EEENS7_ILi96EEENS7_ILi64EEEEEELi256ENS_10bfloat16_tEfNS_4arch4Sm90ELb0ELb0ELb0ELb0ELb0ELb0ELb0ELb1ELb0ELb1ELb1ELb0EEENS1_21CollectiveEpilogueFwdINS6_IJSA_NS7_ILi256EEESB_EEES9_SE_SG_Li256ELb0ELb1ELb1ELb0EEENS1_19SingleTileSchedulerILb0ELb1ELb1ELi128EEEEEEEEEvNT_6ParamsE)
        .other          _ZN7cutlass13device_kernelIN5flash11enable_sm90INS1_16FlashAttnFwdSm90INS1_25CollectiveMainloopFwdSm90ILi2EN4cute5tupleIJNS5_1CILi1EEES8_S8_EEENS6_IJNS7_ILi128EEENS7_ILi96EEENS7_ILi64EEEEEELi256ENS_10bfloat16_tEfNS_4arch4Sm90ELb0ELb0ELb0ELb0ELb0ELb0ELb0ELb1ELb0ELb1ELb1ELb0EEENS1_21CollectiveEpilogueFwdINS6_IJSA_NS7_ILi256EEESB_EEES9_SE_SG_Li256ELb0ELb1ELb1ELb0EEENS1_19SingleTileSchedulerILb0ELb1ELb1ELi128EEEEEEEEEvNT_6ParamsE,@"STO_CUDA_ENTRY STV_DEFAULT"
_ZN7cutlass13device_kernelIN5flash11enable_sm90INS1_16FlashAttnFwdSm90INS1_25CollectiveMainloopFwdSm90ILi2EN4cute5tupleIJNS5_1CILi1EEES8_S8_EEENS6_IJNS7_ILi128EEENS7_ILi96EEENS7_ILi64EEEEEELi256ENS_10bfloat16_tEfNS_4arch4Sm90ELb0ELb0ELb0ELb0ELb0ELb0ELb0ELb1ELb0ELb1ELb1ELb0EEENS1_21CollectiveEpilogueFwdINS6_IJSA_NS7_ILi256EEESB_EEES9_SE_SG_Li256ELb0ELb1ELb1ELb0EEENS1_19SingleTileSchedulerILb0ELb1ELb1ELi128EEEEEEEEEvNT_6ParamsE:
        /* <DEDUP_REMOVED lines=18> */
.L_x_8860:
[----:B------:R-:W-:Y:S05]  /*0120*/  BSYNC B0 ;  /* 0x0000000000007941 */ /* 0x000fea0003800000 */
.L_x_8859:
        /* <DEDUP_REMOVED lines=41> */
.L_x_8861:
        /* <DEDUP_REMOVED lines=22> */
.L_x_8862:
        /* <DEDUP_REMOVED lines=18> */
.L_x_8863:
        /* <DEDUP_REMOVED lines=22> */
.L_x_8864:
        /* <DEDUP_REMOVED lines=22> */
.L_x_8865:
        /* <DEDUP_REMOVED lines=8> */
.L_x_8868:
[----:B------:R-:W-:-:S08]  /*0980*/  NOP ;  /* 0x0000000000007918 */ /* 0x000fd00000000000 */
[----:B------:R-:W0:Y:S02]  /*0990*/  USETMAXREG.TRY_ALLOC.CTAPOOL UP0, 0xf0 ;  /* 0x000000f0000079c8 */ /* 0x000e240008000600 */
[----:B0-----:R-:W-:-:S13]  /*09a0*/  PLOP3.LUT P0, PT, PT, PT, UP0, 0x80, 0x0 ;  /* 0x000000000000781c */ /* 0x001fda0003f0f008 */
[----:B------:R-:W-:Y:S05]  /*09b0*/  @!P0 BRA `(.L_x_8868) ;  /* 0xfffffffc00f08947 */ /* 0x000fea000383ffff */
[----:B------:R-:W0:Y:S01]  /*09c0*/  S2UR UR6, SR_CTAID.Y ;  /* 0x00000000000679c3 */ /* 0x000e220000002600 */
[----:B------:R-:W-:-:S07]  /*09d0*/  ULDC UR7, c[0x0][0xc50] ;  /* 0x0003140000077ab9 */ /* 0x000fce0000000800 */
[----:B------:R-:W-:Y:S08]  /*09e0*/  BAR.ARV 0x8, 0x180 ;  /* 0x0206000000007b1d */ /* 0x000ff00000002000 */
[----:B------:R-:W1:Y:S01]  /*09f0*/  S2UR UR8, SR_CTAID.Z ;  /* 0x00000000000879c3 */ /* 0x000e620000002700 */
[----:B------:R-:W-:Y:S01]  /*0a00*/  ISETP.NE.AND P0, PT, R2, 0x1, PT ;  /* 0x000000010200780c */ /* 0x000fe20003f05270 */
[----:B------:R-:W-:-:S11]  /*0a10*/  UISETP.NE.AND UP0, UPT, UR7, 0x1, UPT ;  /* 0x000000010700788c */ /* 0x000fd6000bf05270 */
[----:B------:R-:W-:Y:S01]  /*0a20*/  @UP0 ULDC UR4, c[0x0][0xc54] ;  /* 0x0003150000040ab9 */ /* 0x000fe20000000800 */
[----:B------:R-:W-:Y:S06]  /*0a30*/  @!P0 BAR.ARV 0x9, 0x100 ;  /* 0x0244000000008b1d */ /* 0x000fec0000002000 */
[----:B0-----:R-:W-:Y:S01]  /*0a40*/  UIMAD.WIDE.U32 UR4, UR6, UR4, URZ ;  /* 0x00000004060472a5 */ /* 0x001fe2000f8e003f */
[----:B------:R-:W-:Y:S01]  /*0a50*/  @UP0 ULDC UR9, c[0x0][0xc58] ;  /* 0x0003160000090ab9 */ /* 0x000fe20000000800 */
[----:B------:R-:W-:Y:S01]  /*0a60*/  UMOV UR36, UR6 ;  /* 0x0000000600247c82 */ /* 0x000fe20008000000 */
[----:B-1----:R-:W-:Y:S01]  /*0a70*/  ISETP.LE.AND P0, PT, RZ, UR8, PT ;  /* 0x00000008ff007c0c */ /* 0x002fe2000bf03270 */
[----:B------:R-:W-:-:S04]  /*0a80*/  @UP0 USHF.R.U32.HI UR36, URZ, UR9, UR5 ;  /* 0x000000093f240299 */ /* 0x000fc80008011605 */
[----:B------:R-:W-:-:S04]  /*0a90*/  UIADD3 UR4, -UR36, URZ, URZ ;  /* 0x0000003f24047290 */ /* 0x000fc8000fffe13f */
[----:B------:R-:W-:-:S04]  /*0aa0*/  UIMAD UR7, UR7, UR4, UR6 ;  /* 0x00000004070772a4 */ /* 0x000fc8000f8e0206 */
[----:B------:R-:W-:Y:S08]  /*0ab0*/  @!P0 BRA `(.L_x_8869) ;  /* 0x000000ac00188947 */ /* 0x000ff00003800000 */
[----:B------:R-:W-:Y:S01]  /*0ac0*/  ULDC.64 UR4, c[0x0][0x418] ;  /* 0x0001060000047ab9 */ /* 0x000fe20000000a00 */
[----:B------:R-:W-:Y:S01]  /*0ad0*/  ULDC UR39, c[0x0][0x424] ;  /* 0x0001090000277ab9 */ /* 0x000fe20000000800 */
[----:B------:R-:W-:Y:S02]  /*0ae0*/  UISETP.NE.U32.AND UP0, UPT, UR4, URZ, UPT ;  /* 0x0000003f0400728c */ /* 0x000fe4000bf05070 */
        /* <DEDUP_REMOVED lines=8> */
[----:B------:R-:W-:-:S04]  /*0b70*/  UIMAD.WIDE UR4, UR4, 0x2aaaaaab, URZ ;  /* 0x2aaaaaab040478a5 */ /* 0x000fc8000f8e023f */
[----:B------:R-:W-:-:S03]  /*0b80*/  USHF.R.U32.HI UR6, URZ, 0x1f, UR5 ;  /* 0x0000001f3f067899 */ /* 0x000fc60008011605 */
[----:B------:R-:W-:Y:S01]  /*0b90*/  UMOV UR4, URZ ;  /* 0x0000003f00047c82 */ /* 0x000fe20008000000 */
[----:B------:R-:W-:-:S04]  /*0ba0*/  ULEA.HI.SX32 UR6, UR5, UR6, 0x1c ;  /* 0x0000000605067291 */ /* 0x000fc8000f8fe23f */
[----:B------:R-:W-:Y:S08]  /*0bb0*/  @!P0 BRA `(.L_x_8870) ;  /* 0x0000000000908947 */ /* 0x000ff00003800000 */
        /* <DEDUP_REMOVED lines=36> */
.L_x_8870:
[----:B------:R-:W-:Y:S01]  /*0e00*/  UIMAD UR37, UR37, UR4, URZ ;  /* 0x00000004252572a4 */ /* 0x000fe2000f8e023f */
[----:B------:R-:W-:Y:S01]  /*0e10*/  IMAD.U32 R0, RZ, RZ, UR6 ;  /* 0x00000006ff007e24 */ /* 0x000fe2000f8e00ff */
[----:B------:R-:W0:Y:S01]  /*0e20*/  S2R R4, SR_TID.X ;  /* 0x0000000000047919 */ /* 0x000e220000002100 */
[----:B------:R-:W-:Y:S01]  /*0e30*/  IMAD.U32 R3, RZ, RZ, UR4 ;  /* 0x00000004ff037e24 */ /* 0x000fe2000f8e00ff */
[----:B------:R-:W-:Y:S01]  /*0e40*/  PLOP3.LUT P0, PT, PT, PT, PT, 0x80, 0x0 ;  /* 0x000000000000781c */ /* 0x000fe20003f0f070 */
[----:B------:R-:W-:Y:S01]  /*0e50*/  IMAD.MOV.U32 R6, RZ, RZ, RZ ;  /* 0x000000ffff067224 */ /* 0x000fe200078e00ff */
[----:B------:R-:W-:Y:S02]  /*0e60*/  MOV R5, RZ ;  /* 0x000000ff00057202 */ /* 0x000fe40000000f00 */
        /* <DEDUP_REMOVED lines=104> */
.L_x_8872:
[----:B------:R-:W-:Y:S01]  /*14f0*/  SHF.L.U32 R8, RZ, 0x1f, RZ ;  /* 0x0000001fff087819 */ /* 0x000fe200000006ff */
[----:B------:R-:W-:-:S03]  /*1500*/  VIADD R0, R2, 0x8 ;  /* 0x0000000802007836 */ /* 0x000fc60000000000 */
[----:B------:R-:W0:Y:S02]  /*1510*/  SYNCS.PHASECHK.TRANS64.TRYWAIT P0, [UR38+0x22800], R8 ;  /* 0x02280008ff0075a7 */ /* 0x000e240008000166 */
[----:B0-----:R-:W-:Y:S05]  /*1520*/  @!P0 BRA `(.L_x_8873) ;  /* 0x000000a000848947 */ /* 0x001fea0003800000 */
.L_x_8979:
[----:B------:R-:W-:Y:S05]  /*1530*/  WARPSYNC.ALL ;  /* 0x0000000000007948 */ /* 0x000fea0003800000 */
[----:B------:R-:W-:Y:S01]  /*1540*/  ULOP3.LUT UR4, UR42, 0x1, URZ, 0xfc, !UPT ;  /* 0x000000012a047892 */ /* 0x000fe2000f8efc3f */
[----:B------:R1:W-:Y:S03]  /*1550*/  BAR.SYNC.DEFER_BLOCKING R0, 0x100 ;  /* 0x000400000000751d */ /* 0x0003e60000010000 */
[----:B------:R-:W-:-:S06]  /*1560*/  UISETP.NE.AND UP0, UPT, UR4, 0x3, UPT ;  /* 0x000000030400788c */ /* 0x000fcc000bf05270 */
[----:B------:R-:W-:-:S13]  /*1570*/  PLOP3.LUT P0, PT, PT, PT, UP0, 0x80, 0x0 ;  /* 0x000000000000781c */ /* 0x000fda0003f0f008 */
[----:B-1----:R-:W-:Y:S05]  /*1580*/  @!P0 BRA `(.L_x_8874) ;  /* 0x0000000000048947 */ /* 0x002fea0003800000 */
[----:B------:R-:W-:Y:S01]  /*1590*/  BPT.TRAP 0x1 ;  /* 0x000000040000795c */ /* 0x000fe20000300000 */
.L_x_8874:
[----:B------:R1:W2:Y:S01]  /*15a0*/  SYNCS.PHASECHK.TRANS64.TRYWAIT P1, [UR38+0x22830], R8 ;  /* 0x02283008ff0075a7 */ /* 0x0002a20008020166 */
[----:B------:R-:W-:Y:S05]  /*15b0*/  @!P0 BRA `(.L_x_8875) ;  /* 0x0000000000048947 */ /* 0x000fea0003800000 */
[----:B------:R-:W-:Y:S01]  /*15c0*/  BPT.TRAP 0x1 ;  /* 0x000000040000795c */ /* 0x000fe20000300000 */
.L_x_8875:
[----:B--2---:R-:W-:Y:S05]  /*15d0*/  @P1 BRA `(.L_x_8876) ;  /* 0x0000000000081947 */ /* 0x004fea0003800000 */
[----:B------:R-:W2:Y:S02]  /*15e0*/  SYNCS.PHASECHK.TRANS64.TRYWAIT P1, [UR38+0x22830], R8 ;  /* 0x02283008ff0075a7 */ /* 0x000ea40008020166 */
[----:B--2---:R-:W-:Y:S05]  /*15f0*/  @!P1 BRA `(.L_x_8877) ;  /* 0x000000a000689947 */ /* 0x004fea0003800000 */
.L_x_8876:
[----:B------:R-:W-:Y:S01]  /*1600*/  UIADD3 UR4, UR38, 0x1c400, URZ ;  /* 0x0001c40026047890 */ /* 0x000fe2000fffe03f */
[----:B------:R-:W-:Y:S01]  /*1610*/  WARPGROUP.ARRIVE ;  /* 0x00000000000079c5 */ /* 0x000fe20000000000 */
[----:B------:R-:W-:Y:S01]  /*1620*/  ULOP3.LUT UR8, UR41, 0x10000, URZ, 0xfc, !UPT ;  /* 0x0001000029087892 */ /* 0x000fe2000f8efc3f */
[----:B------:R-:W-:Y:S01]  /*1630*/  LOP3.LUT R17, R17, 0xffffff80, RZ, 0xc0, !PT ;  /* 0xffffff8011117812 */ /* 0x000fe200078ec0ff */
[----:B------:R-:W-:Y:S01]  /*1640*/  USHF.R.U32.HI UR4, URZ, 0x4, UR4 ;  /* 0x000000043f047899 */ /* 0x000fe20008011604 */
[----:B------:R-:W-:Y:S01]  /*1650*/  P2R R5, PR, RZ, 0x1 ;  /* 0x00000001ff057803 */ /* 0x000fe20000000000 */
[----:B------:R-:W-:Y:S01]  /*1660*/  UMOV UR9, 0x40000040 ;  /* 0x4000004000097882 */ /* 0x000fe20000000000 */
[----:B------:R-:W-:Y:S01]  /*1670*/  UMOV UR7, 0x40000040 ;  /* 0x4000004000077882 */ /* 0x000fe20000000000 */
[----:B------:R-:W-:Y:S01]  /*1680*/  ULOP3.LUT UR4, UR4, 0x3fff, URZ, 0xc0, !UPT ;  /* 0x00003fff04047892 */ /* 0x000fe2000f8ec03f */
[----:B------:R-:W-:Y:S01]  /*1690*/  IADD3 R17, R16, -R17, RZ ;  /* 0x8000001110117210 */ /* 0x000fe20007ffe0ff */
[----:B------:R-:W-:Y:S01]  /*16a0*/  UMOV UR5, UR9 ;  /* 0x0000000900057c82 */ /* 0x000fe20008000000 */
[----:B------:R-:W-:Y:S01]  /*16b0*/  UIADD3 UR12, UR8, 0x2, URZ ;  /* 0x00000002080c7890 */ /* 0x000fe2000fffe03f */
[----:B------:R-:W2:Y:S01]  /*16c0*/  S2R R12, SR_TID.X ;  /* 0x00000000000c7919 */ /* 0x000ea20000002100 */
[----:B------:R-:W-:Y:S01]  /*16d0*/  ULOP3.LUT UR6, UR4, 0x10000, URZ, 0xfc, !UPT ;  /* 0x0001000004067892 */ /* 0x000fe2000f8efc3f */
[----:B------:R-:W-:Y:S01]  /*16e0*/  SHF.R.S32.HI R4, RZ, 0x1f, R17 ;  /* 0x0000001fff047819 */ /* 0x000fe20000011411 */
[----:B------:R-:W-:Y:S01]  /*16f0*/  UMOV UR13, 0x40000040 ;  /* 0x40000040000d7882 */ /* 0x000fe20000000000 */
[----:B------:R-:W-:Y:S01]  /*1700*/  UMOV UR4, UR8 ;  /* 0x0000000800047c82 */ /* 0x000fe20008000000 */
[----:B------:R-:W-:Y:S01]  /*1710*/  UIADD3 UR14, UR6, 0x2, URZ ;  /* 0x00000002060e7890 */ /* 0x000fe2000fffe03f */
[----:B------:R-:W-:Y:S01]  /*1720*/  LEA.HI R4, R4, R17, RZ, 0x2 ;  /* 0x0000001104047211 */ /* 0x000fe200078f10ff */
[----:B------:R-:W-:Y:S01]  /*1730*/  UMOV UR15, 0x40000040 ;  /* 0x40000040000f7882 */ /* 0x000fe20000000000 */
[----:B------:R-:W-:-:S02]  /*1740*/  UIADD3 UR16, UR8, 0x4, URZ ;  /* 0x0000000408107890 */ /* 0x000fc4000fffe03f */
[----:B------:R-:W-:Y:S01]  /*1750*/  HGMMA.64x96x16.F32.BF16 R24, gdesc[UR4], RZ, !UPT, gsb0 ;  /* 0x01600000041879f0 */ /* 0x000fe2000c0018ff */
[----:B------:R-:W-:Y:S01]  /*1760*/  UIADD3 UR18, UR6, 0x4, URZ ;  /* 0x0000000406127890 */ /* 0x000fe2000fffe03f */
[----:B------:R-:W-:Y:S01]  /*1770*/  LOP3.LUT R4, R4, 0x7ffffffc, RZ, 0xc0, !PT ;  /* 0x7ffffffc04047812 */ /* 0x000fe200078ec0ff */
[----:B------:R-:W-:Y:S01]  /*1780*/  UMOV UR17, 0x40000040 ;  /* 0x4000004000117882 */ /* 0x000fe20000000000 */
[----:B------:R-:W-:Y:S01]  /*1790*/  UMOV UR19, 0x40000040 ;  /* 0x4000004000137882 */ /* 0x000fe20000000000 */
[----:B------:R-:W-:Y:S02]  /*17a0*/  UIADD3 UR20, UR8, 0x6, URZ ;  /* 0x0000000608147890 */ /* 0x000fe4000fffe03f */
[----:B------:R-:W-:Y:S01]  /*17b0*/  UIADD3 UR22, UR6, 0x6, URZ ;  /* 0x0000000606167890 */ /* 0x000fe2000fffe03f */
[----:B------:R-:W-:Y:S01]  /*17c0*/  IMAD.IADD R4, R17, 0x1, -R4 ;  /* 0x0000000111047824 */ /* 0x000fe200078e0a04 */
[----:B------:R-:W-:Y:S01]  /*17d0*/  UMOV UR21, 0x40000040 ;  /* 0x4000004000157882 */ /* 0x000fe20000000000 */
[----:B------:R-:W-:Y:S01]  /*17e0*/  UMOV UR23, 0x40000040 ;  /* 0x4000004000177882 */ /* 0x000fe20000000000 */
[----:B------:R-:W-:Y:S01]  /*17f0*/  UIMAD UR39, UR40, -0x60, UR39 ;  /* 0xffffffa0282778a4 */ /* 0x000fe2000f8e0227 */
[----:B------:R-:W-:-:S03]  /*1800*/  ULDC UR7, c[0x0][0x988] ;  /* 0x0002620000077ab9 */ /* 0x000fc60000000800 */
[----:B------:R-:W-:-:S06]  /*1810*/  UIADD3 UR39, UR39, 0x60, URZ ;  /* 0x0000006027277890 */ /* 0x000fcc000fffe03f */
[----:B0-----:R-:W-:Y:S01]  /*1820*/  IMAD.U32 R3, RZ, RZ, UR39 ;  /* 0x00000027ff037e24 */ /* 0x001fe2000f8e00ff */
[----:B--2---:R-:W-:-:S03]  /*1830*/  LOP3.LUT R12, R12, 0x7f, RZ, 0xc0, !PT ;  /* 0x0000007f0c0c7812 */ /* 0x004fc600078ec0ff */
[----:B------:R-:W-:-:S05]  /*1840*/  IMAD R4, R4, -0x2, R3 ;  /* 0xfffffffe04047824 */ /* 0x000fca00078e0203 */
        /* <DEDUP_REMOVED lines=105> */
[----:B------:R-:W-:Y:S02]  /*1ee0*/  FSEL R71, R71, -INF , P1 ;  /* 0xff80000047477808 */ /* 0x000fe40000800000 */
[----:B0-----:R-:W-:-:S05]  /*1ef0*/  FMNMX.FTZ R7, R6, R3, !PT ;  /* 0x0000000306077209 */ /* 0x001fca0007810000 */
[----:B------:R-:W0:Y:S02]  /*1f00*/  SHFL.BFLY PT, R4, R7, 0x1, 0x1f ;  /* 0x0c201f0007047f89 */ /* 0x000e2400000e0000 */
[----:B0-----:R-:W-:Y:S02]  /*1f10*/  FMNMX.FTZ R3, R7, R4, !PT ;  /* 0x0000000407037209 */ /* 0x001fe40007810000 */
[----:B------:R-:W-:-:S05]  /*1f20*/  IADD3 R7, -R2, 0xb, RZ ;  /* 0x0000000b02077810 */ /* 0x000fca0007ffe1ff */
[----:B------:R0:W-:Y:S06]  /*1f30*/  BAR.ARV R7, 0x100 ;  /* 0x000400070000751d */ /* 0x0001ec0000002000 */
[C---:B------:R-:W-:Y:S01]  /*1f40*/  FMUL.FTZ R4, R3.reuse, UR7 ;  /* 0x0000000703047c20 */ /* 0x040fe20008410000 */
[----:B------:R-:W-:-:S04]  /*1f50*/  FSETP.NEU.FTZ.AND P0, PT, R3, -INF , PT ;  /* 0xff8000000300780b */ /* 0x000fc80003f1d000 */
[----:B------:R-:W-:Y:S02]  /*1f60*/  FSEL R9, R4, RZ, P0 ;  /* 0x000000ff04097208 */ /* 0x000fe40000000000 */
[----:B------:R-:W-:Y:S02]  /*1f70*/  ISETP.NE.AND P0, PT, R5, RZ, PT ;  /* 0x000000ff0500720c */ /* 0x000fe40003f05270 */
        /* <DEDUP_REMOVED lines=15> */
[----:B------:R-:W2:Y:S01]  /*2070*/  MUFU.EX2 R25, R25 ;  /* 0x0000001900197308 */ /* 0x000ea20000000800 */
        /* <DEDUP_REMOVED lines=15> */
[----:B------:R-:W3:Y:S01]  /*2170*/  MUFU.EX2 R29, R29 ;  /* 0x0000001d001d7308 */ /* 0x000ee20000000800 */
[----:B------:R-:W-:Y:S01]  /*2180*/  FMNMX.FTZ R5, R43, R4, !PT ;  /* 0x000000042b057209 */ /* 0x000fe20007810000 */
[--C-:B------:R-:W-:Y:S01]  /*2190*/  FFMA.FTZ R64, R64, UR7, -R9.reuse ;  /* 0x0000000740407c23 */ /* 0x100fe20008010809 */
[--C-:B------:R-:W-:Y:S01]  /*21a0*/  FFMA.FTZ R65, R65, UR7, -R9.reuse ;  /* 0x0000000741417c23 */ /* 0x100fe20008010809 */
[--C-:B------:R-:W-:Y:S01]  /*21b0*/  FFMA.FTZ R68, R68, UR7, -R9.reuse ;  /* 0x0000000744447c23 */ /* 0x100fe20008010809 */
[----:B------:R-:W-:Y:S01]  /*21c0*/  FMNMX.FTZ R4, R46, R5, !PT ;  /* 0x000000052e047209 */ /* 0x000fe20007810000 */
[----:B------:R-:W-:Y:S01]  /*21d0*/  FFMA.FTZ R9, R69, UR7, -R9 ;  /* 0x0000000745097c23 */ /* 0x000fe20008010809 */
[----:B--2---:R-:W-:Y:S01]  /*21e0*/  F2FP.BF16.F32.PACK_AB R152, R25, R24 ;  /* 0x000000181998723e */ /* 0x004fe200000010ff */
[----:B------:R-:W-:Y:S01]  /*21f0*/  MUFU.EX2 R32, R32 ;  /* 0x0000002000207308 */ /* 0x000fe20000000800 */
[----:B------:R-:W-:-:S04]  /*2200*/  FMNMX.FTZ R5, R47, R4, !PT ;  /* 0x000000042f057209 */ /* 0x000fc80007810000 */
[----:B------:R-:W-:-:S03]  /*2210*/  FMNMX.FTZ R4, R50, R5, !PT ;  /* 0x0000000532047209 */ /* 0x000fc60007810000 */
[----:B------:R-:W2:Y:S01]  /*2220*/  MUFU.EX2 R33, R33 ;  /* 0x0000002100217308 */ /* 0x000ea20000000800 */
[----:B------:R-:W-:Y:S02]  /*2230*/  FMNMX.FTZ R5, R51, R4, !PT ;  /* 0x0000000433057209 */ /* 0x000fe40007810000 */
[----:B---3--:R-:W-:Y:S02]  /*2240*/  F2FP.BF16.F32.PACK_AB R154, R29, R28 ;  /* 0x0000001c1d9a723e */ /* 0x008fe400000010ff */
[----:B------:R-:W-:-:S03]  /*2250*/  FMNMX.FTZ R4, R54, R5, !PT ;  /* 0x0000000536047209 */ /* 0x000fc60007810000 */
[----:B------:R-:W-:Y:S01]  /*2260*/  MUFU.EX2 R36, R36 ;  /* 0x0000002400247308 */ /* 0x000fe20000000800 */
[----:B------:R-:W-:-:S04]  /*2270*/  FMNMX.FTZ R5, R55, R4, !PT ;  /* 0x0000000437057209 */ /* 0x000fc80007810000 */
[----:B------:R-:W-:-:S03]  /*2280*/  FMNMX.FTZ R4, R58, R5, !PT ;  /* 0x000000053a047209 */ /* 0x000fc60007810000 */
[----:B------:R-:W3:Y:S01]  /*2290*/  MUFU.EX2 R37, R37 ;  /* 0x0000002500257308 */ /* 0x000ee20000000800 */
[----:B------:R-:W-:Y:S02]  /*22a0*/  FMNMX.FTZ R5, R59, R4, !PT ;  /* 0x000000043b057209 */ /* 0x000fe40007810000 */
[----:B--2---:R-:W-:Y:S02]  /*22b0*/  F2FP.BF16.F32.PACK_AB R156, R33, R32 ;  /* 0x00000020219c723e */ /* 0x004fe400000010ff */
[----:B------:R-:W-:-:S03]  /*22c0*/  FMNMX.FTZ R4, R62, R5, !PT ;  /* 0x000000053e047209 */ /* 0x000fc60007810000 */
        /* <DEDUP_REMOVED lines=8> */
[----:B------:R-:W-:-:S05]  /*2350*/  FMNMX.FTZ R4, R71, R4, !PT ;  /* 0x0000000447047209 */ /* 0x000fca0007810000 */
[----:B------:R-:W3:Y:S02]  /*2360*/  SHFL.BFLY PT, R5, R4, 0x2, 0x1f ;  /* 0x0c401f0004057f89 */ /* 0x000ee400000e0000 */
[----:B------:R-:W-:Y:S01]  /*2370*/  MUFU.EX2 R44, R44 ;  /* 0x0000002c002c7308 */ /* 0x000fe20000000800 */
[----:B--2---:R-:W-:-:S07]  /*2380*/  F2FP.BF16.F32.PACK_AB R160, R41, R40 ;  /* 0x0000002829a0723e */ /* 0x004fce00000010ff */
[----:B------:R-:W2:Y:S08]  /*2390*/  MUFU.EX2 R45, R45 ;  /* 0x0000002d002d7308 */ /* 0x000eb00000000800 */
[----:B------:R-:W-:Y:S01]  /*23a0*/  MUFU.EX2 R48, R48 ;  /* 0x0000003000307308 */ /* 0x000fe20000000800 */
[----:B---3--:R-:W-:-:S07]  /*23b0*/  FMNMX.FTZ R5, R4, R5, !PT ;  /* 0x0000000504057209 */ /* 0x008fce0007810000 */
[----:B------:R-:W3:Y:S01]  /*23c0*/  MUFU.EX2 R49, R49 ;  /* 0x0000003100317308 */ /* 0x000ee20000000800 */
[----:B--2---:R-:W-:Y:S01]  /*23d0*/  F2FP.BF16.F32.PACK_AB R162, R45, R44 ;  /* 0x0000002c2da2723e */ /* 0x004fe200000010ff */
[----:B------:R-:W2:Y:S06]  /*23e0*/  SHFL.BFLY PT, R4, R5, 0x1, 0x1f ;  /* 0x0c201f0005047f89 */ /* 0x000eac00000e0000 */
[----:B------:R-:W-:Y:S08]  /*23f0*/  MUFU.EX2 R52, R52 ;  /* 0x0000003400347308 */ /* 0x000ff00000000800 */
[----:B------:R-:W4:Y:S01]  /*2400*/  MUFU.EX2 R53, R53 ;  /* 0x0000003500357308 */ /* 0x000f220000000800 */
[----:B---3--:R-:W-:-:S07]  /*2410*/  F2FP.BF16.F32.PACK_AB R164, R49, R48 ;  /* 0x0000003031a4723e */ /* 0x008fce00000010ff */
[----:B------:R-:W-:Y:S01]  /*2420*/  MUFU.EX2 R56, R56 ;  /* 0x0000003800387308 */ /* 0x000fe20000000800 */
[----:B--2---:R-:W-:-:S04]  /*2430*/  FMNMX.FTZ R4, R5, R4, !PT ;  /* 0x0000000405047209 */ /* 0x004fc80007810000 */
[C---:B------:R-:W-:Y:S01]  /*2440*/  FSETP.NEU.FTZ.AND P1, PT, R4.reuse, -INF , PT ;  /* 0xff8000000400780b */ /* 0x040fe20003f3d000 */
[----:B------:R-:W-:Y:S02]  /*2450*/  FMUL.FTZ R5, R4, UR7 ;  /* 0x0000000704057c20 */ /* 0x000fe40008410000 */
[----:B------:R-:W-:Y:S01]  /*2460*/  MUFU.EX2 R57, R57 ;  /* 0x0000003900397308 */ /* 0x000fe20000000800 */
[----:B----4-:R-:W-:Y:S02]  /*2470*/  F2FP.BF16.F32.PACK_AB R166, R53, R52 ;  /* 0x0000003435a6723e */ /* 0x010fe400000010ff */
[----:B------:R-:W-:Y:S01]  /*2480*/  FSEL R6, R5, RZ, P1 ;  /* 0x000000ff05067208 */ /* 0x000fe20000800000 */
[----:B------:R-:W-:Y:S01]  /*2490*/  FADD.FTZ R5, R24, R25 ;  /* 0x0000001918057221 */ /* 0x000fe20000010000 */
[----:B------:R-:W-:-:S03]  /*24a0*/  ISETP.NE.AND P1, PT, R12, RZ, PT ;  /* 0x000000ff0c00720c */ /* 0x000fc60003f25270 */
[----:B------:R-:W-:Y:S01]  /*24b0*/  MUFU.EX2 R60, R60 ;  /* 0x0000003c003c7308 */ /* 0x000fe20000000800 */
[--C-:B------:R-:W-:Y:S01]  /*24c0*/  FFMA.FTZ R26, R26, UR7, -R6.reuse ;  /* 0x000000071a1a7c23 */ /* 0x100fe20008010806 */
[--C-:B------:R-:W-:Y:S01]  /*24d0*/  FFMA.FTZ R27, R27, UR7, -R6.reuse ;  /* 0x000000071b1b7c23 */ /* 0x100fe20008010806 */
[--C-:B------:R-:W-:Y:S01]  /*24e0*/  FFMA.FTZ R30, R30, UR7, -R6.reuse ;  /* 0x000000071e1e7c23 */ /* 0x100fe20008010806 */
[--C-:B------:R-:W-:Y:S01]  /*24f0*/  FFMA.FTZ R31, R31, UR7, -R6.reuse ;  /* 0x000000071f1f7c23 */ /* 0x100fe20008010806 */
[--C-:B------:R-:W-:Y:S01]  /*2500*/  FFMA.FTZ R34, R34, UR7, -R6.reuse ;  /* 0x0000000722227c23 */ /* 0x100fe20008010806 */
[----:B------:R-:W-:Y:S01]  /*2510*/  FADD.FTZ R10, R28, R5 ;  /* 0x000000051c0a7221 */ /* 0x000fe20000010000 */
[--C-:B------:R-:W-:Y:S01]  /*2520*/  FFMA.FTZ R35, R35, UR7, -R6.reuse ;  /* 0x0000000723237c23 */ /* 0x100fe20008010806 */
[----:B------:R-:W-:Y:S01]  /*2530*/  MUFU.EX2 R26, R26 ;  /* 0x0000001a001a7308 */ /* 0x000fe20000000800 */
[----:B------:R-:W-:Y:S01]  /*2540*/  FFMA.FTZ R38, R38, UR7, -R6 ;  /* 0x0000000726267c23 */ /* 0x000fe20008010806 */
[----:B------:R-:W-:Y:S01]  /*2550*/  FADD.FTZ R5, R29, R10 ;  /* 0x0000000a1d057221 */ /* 0x000fe20000010000 */
[--C-:B------:R-:W-:Y:S01]  /*2560*/  FFMA.FTZ R39, R39, UR7, -R6.reuse ;  /* 0x0000000727277c23 */ /* 0x100fe20008010806 */
[--C-:B------:R-:W-:Y:S01]  /*2570*/  FFMA.FTZ R42, R42, UR7, -R6.reuse ;  /* 0x000000072a2a7c23 */ /* 0x100fe20008010806 */
[--C-:B------:R-:W-:Y:S01]  /*2580*/  FFMA.FTZ R43, R43, UR7, -R6.reuse ;  /* 0x000000072b2b7c23 */ /* 0x100fe20008010806 */
[----:B------:R-:W-:Y:S01]  /*2590*/  FADD.FTZ R10, R32, R5 ;  /* 0x00000005200a7221 */ /* 0x000fe20000010000 */
[--C-:B------:R-:W-:Y:S01]  /*25a0*/  FFMA.FTZ R46, R46, UR7, -R6.reuse ;  /* 0x000000072e2e7c23 */ /* 0x100fe20008010806 */
[----:B------:R-:W2:Y:S01]  /*25b0*/  MUFU.EX2 R27, R27 ;  /* 0x0000001b001b7308 */ /* 0x000ea20000000800 */
[----:B------:R-:W-:Y:S01]  /*25c0*/  FFMA.FTZ R47, R47, UR7, -R6 ;  /* 0x000000072f2f7c23 */ /* 0x000fe20008010806 */
[----:B------:R-:W-:Y:S01]  /*25d0*/  FADD.FTZ R9, R33, R10 ;  /* 0x0000000a21097221 */ /* 0x000fe20000010000 */
[--C-:B------:R-:W-:Y:S01]  /*25e0*/  FFMA.FTZ R50, R50, UR7, -R6.reuse ;  /* 0x0000000732327c23 */ /* 0x100fe20008010806 */
[--C-:B------:R-:W-:Y:S01]  /*25f0*/  FFMA.FTZ R51, R51, UR7, -R6.reuse ;  /* 0x0000000733337c23 */ /* 0x100fe20008010806 */
[--C-:B------:R-:W-:Y:S01]  /*2600*/  FFMA.FTZ R54, R54, UR7, -R6.reuse ;  /* 0x0000000736367c23 */ /* 0x100fe20008010806 */
[----:B------:R-:W-:Y:S01]  /*2610*/  FADD.FTZ R12, R36, R9 ;  /* 0x00000009240c7221 */ /* 0x000fe20000010000 */
[----:B------:R-:W-:Y:S01]  /*2620*/  IMAD.U32 R9, RZ, RZ, UR38 ;  /* 0x00000026ff097e24 */ /* 0x000fe2000f8e00ff */
[----:B------:R-:W3:Y:S01]  /*2630*/  MUFU.EX2 R30, R30 ;  /* 0x0000001e001e7308 */ /* 0x000ee20000000800 */
[----:B------:R-:W-:Y:S01]  /*2640*/  FFMA.FTZ R55, R55, UR7, -R6 ;  /* 0x0000000737377c23 */ /* 0x000fe20008010806 */
[----:B------:R-:W-:Y:S01]  /*2650*/  FADD.FTZ R15, R37, R12 ;  /* 0x0000000c250f7221 */ /* 0x000fe20000010000 */
[--C-:B------:R-:W-:Y:S01]  /*2660*/  FFMA.FTZ R58, R58, UR7, -R6.reuse ;  /* 0x000000073a3a7c23 */ /* 0x100fe20008010806 */
[--C-:B------:R-:W-:Y:S01]  /*2670*/  FFMA.FTZ R59, R59, UR7, -R6.reuse ;  /* 0x000000073b3b7c23 */ /* 0x100fe20008010806 */
[--C-:B------:R-:W-:Y:S01]  /*2680*/  FFMA.FTZ R62, R62, UR7, -R6.reuse ;  /* 0x000000073e3e7c23 */ /* 0x100fe20008010806 */
[----:B------:R-:W-:Y:S01]  /*2690*/  FADD.FTZ R12, R40, R15 ;  /* 0x0000000f280c7221 */ /* 0x000fe20000010000 */
[----:B------:R-:W-:Y:S01]  /*26a0*/  FFMA.FTZ R63, R63, UR7, -R6 ;  /* 0x000000073f3f7c23 */ /* 0x000fe20008010806 */
[----:B------:R-:W4:Y:S01]  /*26b0*/  MUFU.EX2 R31, R31 ;  /* 0x0000001f001f7308 */ /* 0x000f220000000800 */
[----:B--2---:R-:W-:Y:S01]  /*26c0*/  FADD.FTZ R5, R26, R27 ;  /* 0x0000001b1a057221 */ /* 0x004fe20000010000 */
[----:B------:R-:W-:Y:S01]  /*26d0*/  FADD.FTZ R15, R41, R12 ;  /* 0x0000000c290f7221 */ /* 0x000fe20000010000 */
[--C-:B------:R-:W-:Y:S01]  /*26e0*/  FFMA.FTZ R66, R66, UR7, -R6.reuse ;  /* 0x0000000742427c23 */ /* 0x100fe20008010806 */
[--C-:B------:R-:W-:Y:S01]  /*26f0*/  FFMA.FTZ R67, R67, UR7, -R6.reuse ;  /* 0x0000000743437c23 */ /* 0x100fe20008010806 */
[--C-:B------:R-:W-:Y:S01]  /*2700*/  FFMA.FTZ R70, R70, UR7, -R6.reuse ;  /* 0x0000000746467c23 */ /* 0x100fe20008010806 */
[----:B------:R-:W-:Y:S01]  /*2710*/  FADD.FTZ R12, R44, R15 ;  /* 0x0000000f2c0c7221 */ /* 0x000fe20000010000 */
[----:B------:R-:W-:Y:S01]  /*2720*/  FFMA.FTZ R6, R71, UR7, -R6 ;  /* 0x0000000747067c23 */ /* 0x000fe20008010806 */
[----:B------:R-:W2:Y:S01]  /*2730*/  MUFU.EX2 R34, R34 ;  /* 0x0000002200227308 */ /* 0x000ea20000000800 */
[----:B---3--:R-:W-:Y:S01]  /*2740*/  FADD.FTZ R10, R30, R5 ;  /* 0x000000051e0a7221 */ /* 0x008fe20000010000 */
[----:B------:R-:W-:-:S02]  /*2750*/  @!P1 VIADD R5, R9, 0x22840 ;  /* 0x0002284009059836 */ /* 0x000fc40000000000 */
[----:B------:R-:W-:Y:S01]  /*2760*/  FADD.FTZ R15, R45, R12 ;  /* 0x0000000c2d0f7221 */ /* 0x000fe20000010000 */
[----:B------:R-:W-:Y:S02]  /*2770*/  F2FP.BF16.F32.PACK_AB R168, R57, R56 ;  /* 0x0000003839a8723e */ /* 0x000fe400000010ff */
[----:B------:R-:W-:Y:S01]  /*2780*/  F2FP.BF16.F32.PACK_AB R153, R27, R26 ;  /* 0x0000001a1b99723e */ /* 0x000fe200000010ff */
[----:B------:R-:W-:Y:S01]  /*2790*/  FADD.FTZ R12, R48, R15 ;  /* 0x0000000f300c7221 */ /* 0x000fe20000010000 */
[----:B------:R-:W3:Y:S01]  /*27a0*/  MUFU.EX2 R35, R35 ;  /* 0x0000002300237308 */ /* 0x000ee20000000800 */
[C---:B----4-:R-:W-:Y:S01]  /*27b0*/  FADD.FTZ R13, R31.reuse, R10 ;  /* 0x0000000a1f0d7221 */ /* 0x050fe20000010000 */
[----:B------:R-:W-:Y:S02]  /*27c0*/  @!P1 PRMT R5, RZ, 0x654, R5 ;  /* 0x00000654ff059816 */ /* 0x000fe40000000005 */
[----:B------:R-:W-:Y:S02]  /*27d0*/  F2FP.BF16.F32.PACK_AB R155, R31, R30 ;  /* 0x0000001e1f9b723e */ /* 0x000fe400000010ff */
[----:B------:R4:W-:Y:S02]  /*27e0*/  @!P1 SYNCS.ARRIVE.TRANS64.RED.A1T0 RZ, [R5+URZ], RZ ;  /* 0x000000ff05ff99a7 */ /* 0x0009e4000810043f */
[----:B------:R-:W5:Y:S01]  /*27f0*/  MUFU.EX2 R38, R38 ;  /* 0x0000002600267308 */ /* 0x000f620000000800 */
[----:B--2---:R-:W-:-:S07]  /*2800*/  FADD.FTZ R10, R34, R13 ;  /* 0x0000000d220a7221 */ /* 0x004fce0000010000 */
[----:B------:R-:W2:Y:S01]  /*2810*/  MUFU.EX2 R39, R39 ;  /* 0x0000002700277308 */ /* 0x000ea20000000800 */
[C---:B---3--:R-:W-:Y:S01]  /*2820*/  FADD.FTZ R13, R35.reuse, R10 ;  /* 0x0000000a230d7221 */ /* 0x048fe20000010000 */
[----:B------:R-:W-:-:S06]  /*2830*/  F2FP.BF16.F32.PACK_AB R157, R35, R34 ;  /* 0x00000022239d723e */ /* 0x000fcc00000010ff */
[----:B------:R-:W3:Y:S01]  /*2840*/  MUFU.EX2 R42, R42 ;  /* 0x0000002a002a7308 */ /* 0x000ee20000000800 */
[----:B-----5:R-:W-:-:S07]  /*2850*/  FADD.FTZ R10, R38, R13 ;  /* 0x0000000d260a7221 */ /* 0x020fce0000010000 */
[----:B------:R-:W4:Y:S01]  /*2860*/  MUFU.EX2 R43, R43 ;  /* 0x0000002b002b7308 */ /* 0x000f220000000800 */
[C---:B--2---:R-:W-:Y:S01]  /*2870*/  FADD.FTZ R13, R39.reuse, R10 ;  /* 0x0000000a270d7221 */ /* 0x044fe20000010000 */
[----:B------:R-:W-:-:S06]  /*2880*/  F2FP.BF16.F32.PACK_AB R159, R39, R38 ;  /* 0x00000026279f723e */ /* 0x000fcc00000010ff */
[----:B------:R-:W2:Y:S01]  /*2890*/  MUFU.EX2 R46, R46 ;  /* 0x0000002e002e7308 */ /* 0x000ea20000000800 */
[----:B---3--:R-:W-:Y:S01]  /*28a0*/  FADD.FTZ R10, R42, R13 ;  /* 0x0000000d2a0a7221 */ /* 0x008fe20000010000 */
[----:B------:R-:W-:-:S04]  /*28b0*/  FADD.FTZ R13, R49, R12 ;  /* 0x0000000c310d7221 */ /* 0x000fc80000010000 */
[----:B------:R-:W-:Y:S02]  /*28c0*/  FADD.FTZ R12, R52, R13 ;  /* 0x0000000d340c7221 */ /* 0x000fe40000010000 */
[----:B------:R-:W3:Y:S01]  /*28d0*/  MUFU.EX2 R47, R47 ;  /* 0x0000002f002f7308 */ /* 0x000ee20000000800 */
[----:B----4-:R-:W-:Y:S01]  /*28e0*/  FADD.FTZ R5, R43, R10 ;  /* 0x0000000a2b057221 */ /* 0x010fe20000010000 */
[----:B------:R-:W-:Y:S01]  /*28f0*/  FADD.FTZ R13, R53, R12 ;  /* 0x0000000c350d7221 */ /* 0x000fe20000010000 */
[----:B------:R-:W-:-:S03]  /*2900*/  F2FP.BF16.F32.PACK_AB R161, R43, R42 ;  /* 0x0000002a2ba1723e */ /* 0x000fc600000010ff */
[----:B------:R-:W-:Y:S02]  /*2910*/  FADD.FTZ R12, R56, R13 ;  /* 0x0000000d380c7221 */ /* 0x000fe40000010000 */
[----:B------:R-:W4:Y:S01]  /*2920*/  MUFU.EX2 R50, R50 ;  /* 0x0000003200327308 */ /* 0x000f220000000800 */
[----:B--2---:R-:W-:Y:S01]  /*2930*/  FADD.FTZ R10, R46, R5 ;  /* 0x000000052e0a7221 */ /* 0x004fe20000010000 */
[----:B------:R-:W-:-:S04]  /*2940*/  FADD.FTZ R13, R57, R12 ;  /* 0x0000000c390d7221 */ /* 0x000fc80000010000 */
[----:B------:R-:W-:Y:S02]  /*2950*/  FADD.FTZ R12, R60, R13 ;  /* 0x0000000d3c0c7221 */ /* 0x000fe40000010000 */
[----:B------:R-:W2:Y:S01]  /*2960*/  MUFU.EX2 R51, R51 ;  /* 0x0000003300337308 */ /* 0x000ea20000000800 */
[C---:B---3--:R-:W-:Y:S01]  /*2970*/  FADD.FTZ R5, R47.reuse, R10 ;  /* 0x0000000a2f057221 */ /* 0x048fe20000010000 */
[----:B------:R-:W-:-:S06]  /*2980*/  F2FP.BF16.F32.PACK_AB R163, R47, R46 ;  /* 0x0000002e2fa3723e */ /* 0x000fcc00000010ff */
[----:B------:R-:W3:Y:S01]  /*2990*/  MUFU.EX2 R54, R54 ;  /* 0x0000003600367308 */ /* 0x000ee20000000800 */
[----:B----4-:R-:W-:-:S07]  /*29a0*/  FADD.FTZ R10, R50, R5 ;  /* 0x00000005320a7221 */ /* 0x010fce0000010000 */
[----:B------:R-:W4:Y:S01]  /*29b0*/  MUFU.EX2 R55, R55 ;  /* 0x0000003700377308 */ /* 0x000f220000000800 */
[C---:B--2---:R-:W-:Y:S01]  /*29c0*/  FADD.FTZ R5, R51.reuse, R10 ;  /* 0x0000000a33057221 */ /* 0x044fe20000010000 */
[----:B------:R-:W-:-:S06]  /*29d0*/  F2FP.BF16.F32.PACK_AB R165, R51, R50 ;  /* 0x0000003233a5723e */ /* 0x000fcc00000010ff */
[----:B------:R-:W2:Y:S01]  /*29e0*/  MUFU.EX2 R61, R61 ;  /* 0x0000003d003d7308 */ /* 0x000ea20000000800 */
[----:B---3--:R-:W-:-:S07]  /*29f0*/  FADD.FTZ R10, R54, R5 ;  /* 0x00000005360a7221 */ /* 0x008fce0000010000 */
[----:B------:R-:W3:Y:S01]  /*2a00*/  MUFU.EX2 R58, R58 ;  /* 0x0000003a003a7308 */ /* 0x000ee20000000800 */
[C---:B----4-:R-:W-:Y:S01]  /*2a10*/  FADD.FTZ R5, R55.reuse, R10 ;  /* 0x0000000a37057221 */ /* 0x050fe20000010000 */
[----:B------:R-:W-:-:S06]  /*2a20*/  F2FP.BF16.F32.PACK_AB R167, R55, R54 ;  /* 0x0000003637a7723e */ /* 0x000fcc00000010ff */
[----:B------:R-:W4:Y:S01]  /*2a30*/  MUFU.EX2 R64, R64 ;  /* 0x0000004000407308 */ /* 0x000f220000000800 */
[C---:B--2---:R-:W-:Y:S01]  /*2a40*/  FADD.FTZ R13, R61.reuse, R12 ;  /* 0x0000000c3d0d7221 */ /* 0x044fe20000010000 */
[----:B------:R-:W-:-:S06]  /*2a50*/  F2FP.BF16.F32.PACK_AB R170, R61, R60 ;  /* 0x0000003c3daa723e */ /* 0x000fcc00000010ff */
[----:B------:R-:W2:Y:S01]  /*2a60*/  MUFU.EX2 R59, R59 ;  /* 0x0000003b003b7308 */ /* 0x000ea20000000800 */
[----:B---3--:R-:W-:-:S07]  /*2a70*/  FADD.FTZ R10, R58, R5 ;  /* 0x000000053a0a7221 */ /* 0x008fce0000010000 */
[----:B------:R-:W3:Y:S01]  /*2a80*/  MUFU.EX2 R65, R65 ;  /* 0x0000004100417308 */ /* 0x000ee20000000800 */
[----:B----4-:R-:W-:-:S07]  /*2a90*/  FADD.FTZ R12, R64, R13 ;  /* 0x0000000d400c7221 */ /* 0x010fce0000010000 */
[----:B------:R-:W4:Y:S01]  /*2aa0*/  MUFU.EX2 R62, R62 ;  /* 0x0000003e003e7308 */ /* 0x000f220000000800 */
[C---:B--2---:R-:W-:Y:S01]  /*2ab0*/  FADD.FTZ R5, R59.reuse, R10 ;  /* 0x0000000a3b057221 */ /* 0x044fe20000010000 */
[----:B------:R-:W-:-:S06]  /*2ac0*/  F2FP.BF16.F32.PACK_AB R169, R59, R58 ;  /* 0x0000003a3ba9723e */ /* 0x000fcc00000010ff */
[----:B------:R-:W2:Y:S01]  /*2ad0*/  MUFU.EX2 R68, R68 ;  /* 0x0000004400447308 */ /* 0x000ea20000000800 */
[C---:B---3--:R-:W-:Y:S01]  /*2ae0*/  FADD.FTZ R13, R65.reuse, R12 ;  /* 0x0000000c410d7221 */ /* 0x048fe20000010000 */
[----:B------:R-:W-:-:S06]  /*2af0*/  F2FP.BF16.F32.PACK_AB R172, R65, R64 ;  /* 0x0000004041ac723e */ /* 0x000fcc00000010ff */
[----:B------:R-:W3:Y:S01]  /*2b00*/  MUFU.EX2 R63, R63 ;  /* 0x0000003f003f7308 */ /* 0x000ee20000000800 */
[----:B----4-:R-:W-:-:S07]  /*2b10*/  FADD.FTZ R10, R62, R5 ;  /* 0x000000053e0a7221 */ /* 0x010fce0000010000 */
[----:B------:R-:W4:Y:S01]  /*2b20*/  MUFU.EX2 R66, R66 ;  /* 0x0000004200427308 */ /* 0x000f220000000800 */
[----:B--2---:R-:W-:Y:S01]  /*2b30*/  FADD.FTZ R12, R68, R13 ;  /* 0x0000000d440c7221 */ /* 0x004fe20000010000 */
[----:B------:R-:W-:-:S03]  /*2b40*/  F2FP.BF16.F32.PACK_AB R174, R11, R68 ;  /* 0x000000440bae723e */ /* 0x000fc600000010ff */
[----:B------:R-:W-:-:S03]  /*2b50*/  FADD.FTZ R5, R11, R12 ;  /* 0x0000000c0b057221 */ /* 0x000fc60000010000 */
[----:B------:R-:W2:Y:S01]  /*2b60*/  MUFU.EX2 R67, R67 ;  /* 0x0000004300437308 */ /* 0x000ea20000000800 */
[C---:B---3--:R-:W-:Y:S01]  /*2b70*/  FADD.FTZ R13, R63.reuse, R10 ;  /* 0x0000000a3f0d7221 */ /* 0x048fe20000010000 */
[----:B------:R-:W-:-:S06]  /*2b80*/  F2FP.BF16.F32.PACK_AB R171, R63, R62 ;  /* 0x0000003e3fab723e */ /* 0x000fcc00000010ff */
[----:B------:R-:W3:Y:S01]  /*2b90*/  MUFU.EX2 R70, R70 ;  /* 0x0000004600467308 */ /* 0x000ee20000000800 */
[----:B----4-:R-:W-:-:S07]  /*2ba0*/  FADD.FTZ R10, R66, R13 ;  /* 0x0000000d420a7221 */ /* 0x010fce0000010000 */
[----:B------:R3:W4:Y:S01]  /*2bb0*/  MUFU.EX2 R175, R6 ;  /* 0x0000000600af7308 */ /* 0x0007220000000800 */
[C---:B--2---:R-:W-:Y:S01]  /*2bc0*/  FADD.FTZ R11, R67.reuse, R10 ;  /* 0x0000000a430b7221 */ /* 0x044fe20000010000 */
[----:B------:R-:W-:-:S03]  /*2bd0*/  F2FP.BF16.F32.PACK_AB R173, R67, R66 ;  /* 0x0000004243ad723e */ /* 0x000fc600000010ff */
[----:B---3--:R-:W-:-:S04]  /*2be0*/  FADD.FTZ R6, R70, R11 ;  /* 0x0000000b46067221 */ /* 0x008fc80000010000 */
[C---:B----4-:R-:W-:Y:S01]  /*2bf0*/  FADD.FTZ R6, R175.reuse, R6 ;  /* 0x00000006af067221 */ /* 0x050fe20000010000 */
[----:B------:R-:W-:Y:S01]  /*2c00*/  F2FP.BF16.F32.PACK_AB R175, R175, R70 ;  /* 0x00000046afaf723e */ /* 0x000fe200000010ff */
[----:B0-----:R-:W-:Y:S06]  /*2c10*/  @!P0 BRA `(.L_x_8878) ;  /* 0x0000000000048947 */ /* 0x001fec0003800000 */
[----:B------:R-:W-:Y:S01]  /*2c20*/  BPT.TRAP 0x1 ;  /* 0x000000040000795c */ /* 0x000fe20000300000 */
.L_x_8878:
[----:B------:R0:W2:Y:S01]  /*2c30*/  SYNCS.PHASECHK.TRANS64.TRYWAIT P2, [UR38+0x22850], R8 ;  /* 0x02285008ff0075a7 */ /* 0x0000a20008040166 */
[----:B------:R-:W-:Y:S05]  /*2c40*/  @!P0 BRA `(.L_x_8879) ;  /* 0x0000000000048947 */ /* 0x000fea0003800000 */
[----:B------:R-:W-:Y:S01]  /*2c50*/  BPT.TRAP 0x1 ;  /* 0x000000040000795c */ /* 0x000fe20000300000 */
.L_x_8879:
[----:B--2---:R-:W-:Y:S05]  /*2c60*/  @P2 BRA `(.L_x_8880) ;  /* 0x0000000000082947 */ /* 0x004fea0003800000 */
[----:B------:R-:W2:Y:S02]  /*2c70*/  SYNCS.PHASECHK.TRANS64.TRYWAIT P2, [UR38+0x22850], R8 ;  /* 0x02285008ff0075a7 */ /* 0x000ea40008040166 */
[----:B--2---:R-:W-:Y:S05]  /*2c80*/  @!P2 BRA `(.L_x_8881) ;  /* 0x0000008800dca947 */ /* 0x004fea0003800000 */
.L_x_8880:
[----:B------:R3:W-:Y:S01]  /*2c90*/  BAR.SYNC.DEFER_BLOCKING R0, 0x100 ;  /* 0x000400000000751d */ /* 0x0007e20000010000 */
[----:B------:R-:W-:Y:S01]  /*2ca0*/  UIADD3 UR4, UR38, 0x400, URZ ;  /* 0x0000040026047890 */ /* 0x000fe2000fffe03f */
[----:B--2---:R-:W-:Y:S01]  /*2cb0*/  @!P1 VIADD R9, R9, 0x22860 ;  /* 0x0002286009099836 */ /* 0x004fe20000000000 */
[----:B------:R-:W-:Y:S02]  /*2cc0*/  UIADD3 UR40, UR40, -0x2, URZ ;  /* 0xfffffffe28287890 */ /* 0x000fe4000fffe03f */
[----:B------:R-:W-:Y:S01]  /*2cd0*/  USHF.R.U32.HI UR4, URZ, 0x4, UR4 ;  /* 0x000000043f047899 */ /* 0x000fe20008011604 */
[----:B------:R-:W-:Y:S01]  /*2ce0*/  UMOV UR11, 0x40000040 ;  /* 0x40000040000b7882 */ /* 0x000fe20000000000 */
[----:B------:R-:W-:Y:S01]  /*2cf0*/  UISETP.GE.AND UP0, UPT, UR40, UR37, UPT ;  /* 0x000000252800728c */ /* 0x000fe2000bf06270 */
[----:B------:R-:W-:Y:S01]  /*2d00*/  @!P1 PRMT R9, RZ, 0x654, R9 ;  /* 0x00000654ff099816 */ /* 0x000fe20000000009 */
[----:B------:R-:W-:-:S04]  /*2d10*/  ULOP3.LUT UR4, UR4, 0x3fff, URZ, 0xc0, !UPT ;  /* 0x00003fff04047892 */ /* 0x000fc8000f8ec03f */
[----:B------:R-:W-:Y:S01]  /*2d20*/  ULOP3.LUT UR24, UR4, 0x3000000, URZ, 0xfc, !UPT ;  /* 0x0300000004187892 */ /* 0x000fe2000f8efc3f */
[----:B------:R-:W-:-:S03]  /*2d30*/  PLOP3.LUT P2, PT, PT, PT, UP0, 0x80, 0x0 ;  /* 0x000000000000781c */ /* 0x000fc60003f4f008 */
[----:B------:R-:W-:-:S03]  /*2d40*/  UIADD3 UR4, UR24, 0x80, URZ ;  /* 0x0000008018047890 */ /* 0x000fc6000fffe03f */
[----:B------:R-:W-:Y:S01]  /*2d50*/  UMOV UR10, UR24 ;  /* 0x00000018000a7c82 */ /* 0x000fe20008000000 */
[----:B------:R-:W-:-:S06]  /*2d60*/  WARPGROUP.ARRIVE ;  /* 0x00000000000079c5 */ /* 0x000fcc0000000000 */
[----:B------:R-:W-:Y:S01]  /*2d70*/  HGMMA.64x256x16.F32.BF16 R24, R152, gdesc[UR8].tnspB, RZ, !UPT, gsb0 ;  /* 0x43e0000898187df0 */ /* 0x000fe2000c0018ff */
        /* <DEDUP_REMOVED lines=35> */
[----:B------:R3:W-:Y:S01]  /*2fb0*/  @!P1 SYNCS.ARRIVE.TRANS64.RED.A1T0 RZ, [R9+URZ], RZ ;  /* 0x000000ff09ff99a7 */ /* 0x0007e2000810043f */
[----:B------:R-:W-:Y:S05]  /*2fc0*/  @!P2 BRA `(.L_x_8882) ;  /* 0x0000001c0044a947 */ /* 0x000fea0003800000 */
[----:B------:R-:W-:Y:S01]  /*2fd0*/  IMAD.MOV.U32 R13, RZ, RZ, R4 ;  /* 0x000000ffff0d7224 */ /* 0x000fe200078e0004 */
[----:B------:R-:W-:Y:S01]  /*2fe0*/  UMOV UR4, URZ ;  /* 0x0000003f00047c82 */ /* 0x000fe20008000000 */
[----:B01----:R-:W-:Y:S01]  /*2ff0*/  IMAD.MOV.U32 R8, RZ, RZ, R3 ;  /* 0x000000ffff087224 */ /* 0x003fe200078e0003 */
[----:B------:R-:W-:Y:S01]  /*3000*/  UMOV UR5, URZ ;  /* 0x0000003f00057c82 */ /* 0x000fe20008000000 */
[----:B------:R-:W-:-:S05]  /*3010*/  ULDC UR7, c[0x0][0x988] ;  /* 0x0002620000077ab9 */ /* 0x000fca0000000800 */
.L_x_8891:
        /* <DEDUP_REMOVED lines=8> */
[----:B--2---:R-:W-:Y:S11]  /*30a0*/  @!P0 BRA `(.L_x_8883) ;  /* 0x0000000000048947 */ /* 0x004ff60003800000 */
[----:B------:R-:W-:Y:S01]  /*30b0*/  BPT.TRAP 0x1 ;  /* 0x000000040000795c */ /* 0x000fe20000300000 */
.L_x_8883:
[----:B------:R-:W-:Y:S01]  /*30c0*/  IMAD.U32 R3, RZ, RZ, UR4 ;  /* 0x00000004ff037e24 */ /* 0x000fe2000f8e00ff */
[----:B------:R-:W-:-:S04]  /*30d0*/  ULEA UR26, UR5, UR38, 0x3 ;  /* 0x00000026051a7291 */ /* 0x000fc8000f8e183f */
[----:B------:R-:W-:-:S04]  /*30e0*/  SHF.L.U32 R3, R3, 0x1f, RZ ;  /* 0x0000001f03037819 */ /* 0x000fc800000006ff */
[----:B------:R-:W-:-:S13]  /*30f0*/  R2UR UR25, R3 ;  /* 0x00000000031972ca */ /* 0x000fda00000e0000 */
[----:B------:R-:W-:-:S04]  /*3100*/  IMAD.U32 R3, RZ, RZ, UR25 ;  /* 0x00000019ff037e24 */ /* 0x000fc8000f8e00ff */
[----:B------:R0:W1:Y:S01]  /*3110*/  SYNCS.PHASECHK.TRANS64.TRYWAIT P3, [UR26+0x22830], R3 ;  /* 0x02283003ff0075a7 */ /* 0x000062000806015a */
[----:B------:R-:W-:Y:S05]  /*3120*/  @!P0 BRA `(.L_x_8884) ;  /* 0x0000000000048947 */ /* 0x000fea0003800000 */
[----:B------:R-:W-:Y:S01]  /*3130*/  BPT.TRAP 0x1 ;  /* 0x000000040000795c */ /* 0x000fe20000300000 */
.L_x_8884:
[----:B-1----:R-:W-:Y:S05]  /*3140*/  @P3 BRA `(.L_x_8885) ;  /* 0x00000000000c3947 */ /* 0x002fea0003800000 */
[----:B0-----:R-:W-:-:S04]  /*3150*/  MOV R3, UR25 ;  /* 0x0000001900037c02 */ /* 0x001fc80008000f00 */
[----:B------:R-:W0:Y:S02]  /*3160*/  SYNCS.PHASECHK.TRANS64.TRYWAIT P3, [UR26+0x22830], R3 ;  /* 0x02283003ff0075a7 */ /* 0x000e24000806015a */
[----:B0-----:R-:W-:Y:S05]  /*3170*/  @!P3 BRA `(.L_x_8886) ;  /* 0x0000008400b4b947 */ /* 0x001fea0003800000 */
.L_x_8885:
[----:B------:R-:W-:Y:S01]  /*3180*/  UIMAD UR10, UR5, 0x300, UR6 ;  /* 0x00000300050a78a4 */ /* 0x000fe2000f8e0206 */
[----:B------:R-:W-:Y:S01]  /*3190*/  WARPGROUP.ARRIVE ;  /* 0x00000000000079c5 */ /* 0x000fe20000000000 */
[----:B------:R-:W-:Y:S01]  /*31a0*/  UMOV UR11, 0x40000040 ;  /* 0x40000040000b7882 */ /* 0x000fe20000000000 */
[----:B------:R-:W-:Y:S01]  /*31b0*/  UMOV UR15, 0x40000040 ;  /* 0x40000040000f7882 */ /* 0x000fe20000000000 */
[----:B------:R-:W-:Y:S02]  /*31c0*/  UIADD3 UR14, UR10, 0x2, URZ ;  /* 0x000000020a0e7890 */ /* 0x000fe4000fffe03f */
[----:B------:R-:W-:Y:S01]  /*31d0*/  UIADD3 UR18, UR10, 0x4, URZ ;  /* 0x000000040a127890 */ /* 0x000fe2000fffe03f */
[----:B------:R-:W-:Y:S02]  /*31e0*/  UMOV UR19, 0x40000040 ;  /* 0x4000004000137882 */ /* 0x000fe40000000000 */
[----:B------:R-:W-:Y:S01]  /*31f0*/  HGMMA.64x96x16.F32.BF16 R152, gdesc[UR8], RZ, !UPT, gsb0 ;  /* 0x01600000089879f0 */ /* 0x000fe2000c0018ff */
[----:B------:R-:W-:Y:S01]  /*3200*/  UIADD3 UR22, UR10, 0x6, URZ ;  /* 0x000000060a167890 */ /* 0x000fe2000fffe03f */
[----:B------:R-:W-:Y:S01]  /*3210*/  UMOV UR23, 0x40000040 ;  /* 0x4000004000177882 */ /* 0x000fe20000000000 */
        /* <DEDUP_REMOVED lines=10> */
[----:B0-----:R-:W-:-:S04]  /*32c0*/  FMNMX.FTZ R4, R152, R8, !PT ;  /* 0x0000000898047209 */ /* 0x001fc80007810000 */
        /* <DEDUP_REMOVED lines=22> */
[----:B---3--:R-:W-:-:S05]  /*3430*/  FMNMX.FTZ R9, R197, R4, !PT ;  /* 0x00000004c5097209 */ /* 0x008fca0007810000 */
[----:B------:R-:W0:Y:S02]  /*3440*/  SHFL.BFLY PT, R4, R9, 0x2, 0x1f ;  /* 0x0c401f0009047f89 */ /* 0x000e2400000e0000 */
[----:B0-----:R-:W-:-:S05]  /*3450*/  FMNMX.FTZ R10, R9, R4, !PT ;  /* 0x00000004090a7209 */ /* 0x001fca0007810000 */
[----:B------:R-:W0:Y:S02]  /*3460*/  SHFL.BFLY PT, R3, R10, 0x1, 0x1f ;  /* 0x0c201f000a037f89 */ /* 0x000e2400000e0000 */
[----:B0-----:R-:W-:-:S05]  /*3470*/  FMNMX.FTZ R3, R10, R3, !PT ;  /* 0x000000030a037209 */ /* 0x001fca0007810000 */
[C---:B------:R-:W-:Y:S01]  /*3480*/  FADD.FTZ R4, -R3.reuse, R8 ;  /* 0x0000000803047221 */ /* 0x040fe20000010100 */
[----:B------:R-:W-:-:S03]  /*3490*/  FMUL.FTZ R7, R3, UR7 ;  /* 0x0000000703077c20 */ /* 0x000fc60008410000 */
[----:B------:R-:W-:Y:S01]  /*34a0*/  FMUL.FTZ R8, R4, UR7 ;  /* 0x0000000704087c20 */ /* 0x000fe20008410000 */
[----:B------:R-:W-:Y:S01]  /*34b0*/  FMNMX.FTZ R4, R154, R13, !PT ;  /* 0x0000000d9a047209 */ /* 0x000fe20007810000 */
[--C-:B------:R-:W-:Y:S01]  /*34c0*/  FFMA.FTZ R12, R152, UR7, -R7.reuse ;  /* 0x00000007980c7c23 */ /* 0x100fe20008010807 */
[--C-:B------:R-:W-:Y:S01]  /*34d0*/  FFMA.FTZ R10, R156, UR7, -R7.reuse ;  /* 0x000000079c0a7c23 */ /* 0x100fe20008010807 */
[--C-:B------:R-:W-:Y:S01]  /*34e0*/  FFMA.FTZ R156, R160, UR7, -R7.reuse ;  /* 0x00000007a09c7c23 */ /* 0x100fe20008010807 */
[----:B------:R-:W-:Y:S01]  /*34f0*/  FMNMX.FTZ R11, R155, R4, !PT ;  /* 0x000000049b0b7209 */ /* 0x000fe20007810000 */
[----:B------:R0:W-:Y:S01]  /*3500*/  MUFU.EX2 R9, R12 ;  /* 0x0000000c00097308 */ /* 0x0001e20000000800 */
        /* <DEDUP_REMOVED lines=8> */
[--C-:B0-----:R-:W-:Y:S01]  /*3590*/  FFMA.FTZ R12, R164, UR7, -R7.reuse ;  /* 0x00000007a40c7c23 */ /* 0x101fe20008010807 */
        /* <DEDUP_REMOVED lines=8> */
[----:B------:R-:W0:Y:S01]  /*3620*/  MUFU.EX2 R8, R8 ;  /* 0x0000000800087308 */ /* 0x000e220000000800 */
[----:B------:R-:W-:Y:S01]  /*3630*/  FMNMX.FTZ R4, R166, R11, !PT ;  /* 0x0000000ba6047209 */ /* 0x000fe20007810000 */
[----:B------:R-:W-:-:S03]  /*3640*/  FFMA.FTZ R11, R157, UR7, -R7 ;  /* 0x000000079d0b7c23 */ /* 0x000fc60008010807 */
[----:B------:R-:W-:-:S03]  /*3650*/  FMNMX.FTZ R15, R167, R4, !PT ;  /* 0x00000004a70f7209 */ /* 0x000fc60007810000 */
[----:B------:R-:W1:Y:S01]  /*3660*/  MUFU.EX2 R152, R152 ;  /* 0x0000009800987308 */ /* 0x000e620000000800 */
[----:B------:R-:W-:-:S04]  /*3670*/  FMNMX.FTZ R4, R170, R15, !PT ;  /* 0x0000000faa047209 */ /* 0x000fc80007810000 */
[----:B------:R-:W-:-:S03]  /*3680*/  FMNMX.FTZ R15, R171, R4, !PT ;  /* 0x00000004ab0f7209 */ /* 0x000fc60007810000 */
[----:B------:R-:W-:Y:S01]  /*3690*/  MUFU.EX2 R10, R10 ;  /* 0x0000000a000a7308 */ /* 0x000fe20000000800 */
[----:B------:R-:W-:Y:S01]  /*36a0*/  FMNMX.FTZ R4, R174, R15, !PT ;  /* 0x0000000fae047209 */ /* 0x000fe20007810000 */
[--C-:B------:R-:W-:Y:S01]  /*36b0*/  FFMA.FTZ R15, R161, UR7, -R7.reuse ;  /* 0x00000007a10f7c23 */ /* 0x100fe20008010807 */
[----:B------:R-:W-:Y:S01]  /*36c0*/  FFMA.FTZ R161, R189, UR7, -R7 ;  /* 0x00000007bda17c23 */ /* 0x000fe20008010807 */
[----:B0-----:R-:W-:Y:S01]  /*36d0*/  FFMA.FTZ R5, R8, R5, R9 ;  /* 0x0000000508057223 */ /* 0x001fe20000010009 */
[----:B------:R-:W-:Y:S01]  /*36e0*/  FMNMX.FTZ R17, R175, R4, !PT ;  /* 0x00000004af117209 */ /* 0x000fe20007810000 */
[-C--:B------:R-:W-:Y:S01]  /*36f0*/  FMUL.FTZ R24, R24, R8.reuse ;  /* 0x0000000818187220 */ /* 0x080fe20000410000 */
[-C--:B------:R-:W-:Y:S01]  /*3700*/  FMUL.FTZ R25, R25, R8.reuse ;  /* 0x0000000819197220 */ /* 0x080fe20000410000 */
[----:B------:R-:W-:Y:S01]  /*3710*/  MUFU.EX2 R11, R11 ;  /* 0x0000000b000b7308 */ /* 0x000fe20000000800 */
[----:B------:R-:W-:Y:S01]  /*3720*/  FMNMX.FTZ R4, R178, R17, !PT ;  /* 0x00000011b2047209 */ /* 0x000fe20007810000 */
[C---:B-1----:R-:W-:Y:S01]  /*3730*/  FADD.FTZ R5, R152.reuse, R5 ;  /* 0x0000000598057221 */ /* 0x042fe20000010000 */
[----:B------:R-:W-:Y:S01]  /*3740*/  F2FP.BF16.F32.PACK_AB R152, R152, R9 ;  /* 0x000000099898723e */ /* 0x000fe200000010ff */
[----:B------:R-:W-:Y:S01]  /*3750*/  FMUL.FTZ R28, R28, R8 ;  /* 0x000000081c1c7220 */ /* 0x000fe20000410000 */
[----:B------:R-:W-:Y:S01]  /*3760*/  FMNMX.FTZ R17, R179, R4, !PT ;  /* 0x00000004b3117209 */ /* 0x000fe20007810000 */
[-C--:B------:R-:W-:Y:S01]  /*3770*/  FMUL.FTZ R29, R29, R8.reuse ;  /* 0x000000081d1d7220 */ /* 0x080fe20000410000 */
[-C--:B------:R-:W-:Y:S01]  /*3780*/  FMUL.FTZ R32, R32, R8.reuse ;  /* 0x0000000820207220 */ /* 0x080fe20000410000 */
[----:B------:R-:W-:Y:S01]  /*3790*/  MUFU.EX2 R156, R156 ;  /* 0x0000009c009c7308 */ /* 0x000fe20000000800 */
[----:B------:R-:W-:Y:S01]  /*37a0*/  FMNMX.FTZ R4, R182, R17, !PT ;  /* 0x00000011b6047209 */ /* 0x000fe20007810000 */
[--C-:B------:R-:W-:Y:S01]  /*37b0*/  FFMA.FTZ R17, R165, UR7, -R7.reuse ;  /* 0x00000007a5117c23 */ /* 0x100fe20008010807 */
[--C-:B------:R-:W-:Y:S01]  /*37c0*/  FFMA.FTZ R165, R193, UR7, -R7.reuse ;  /* 0x00000007c1a57c23 */ /* 0x100fe20008010807 */
[----:B------:R-:W-:Y:S01]  /*37d0*/  FMUL.FTZ R33, R33, R8 ;  /* 0x0000000821217220 */ /* 0x000fe20000410000 */
[----:B------:R-:W-:Y:S01]  /*37e0*/  FMNMX.FTZ R19, R183, R4, !PT ;  /* 0x00000004b7137209 */ /* 0x000fe20007810000 */
[-C--:B------:R-:W-:Y:S01]  /*37f0*/  FMUL.FTZ R36, R36, R8.reuse ;  /* 0x0000000824247220 */ /* 0x080fe20000410000 */
[-C--:B------:R-:W-:Y:S01]  /*3800*/  FMUL.FTZ R37, R37, R8.reuse ;  /* 0x0000000825257220 */ /* 0x080fe20000410000 */
        /* <DEDUP_REMOVED lines=9> */
[----:B------:R-:W-:Y:S01]  /*38a0*/  FMNMX.FTZ R4, R190, R19, !PT ;  /* 0x00000013be047209 */ /* 0x000fe20007810000 */
[--C-:B------:R-:W-:Y:S01]  /*38b0*/  FFMA.FTZ R19, R169, UR7, -R7.reuse ;  /* 0x00000007a9137c23 */ /* 0x100fe20008010807 */
[-C--:B------:R-:W-:Y:S01]  /*38c0*/  FMUL.FTZ R49, R49, R8.reuse ;  /* 0x0000000831317220 */ /* 0x080fe20000410000 */
        /* <DEDUP_REMOVED lines=46> */
[----:B0-----:R-:W-:Y:S01]  /*3bb0*/  FMNMX.FTZ R20, R4, R157, !PT ;  /* 0x0000009d04147209 */ /* 0x001fe20007810000 */
[----:B------:R-:W-:Y:S01]  /*3bc0*/  FFMA.FTZ R157, R185, UR7, -R7 ;  /* 0x00000007b99d7c23 */ /* 0x000fe20008010807 */
        /* <DEDUP_REMOVED lines=21> */
[----:B0-----:R-:W-:-:S07]  /*3d20*/  FMNMX.FTZ R4, R20, R169, !PT ;  /* 0x000000a914047209 */ /* 0x001fce0007810000 */
[----:B------:R-:W-:Y:S01]  /*3d30*/  MUFU.EX2 R168, R168 ;  /* 0x000000a800a87308 */ /* 0x000fe20000000800 */
[C---:B------:R-:W-:Y:S01]  /*3d40*/  FMUL.FTZ R185, R4.reuse, UR7 ;  /* 0x0000000704b97c20 */ /* 0x040fe20008410000 */
[----:B------:R-:W-:-:S03]  /*3d50*/  FADD.FTZ R7, -R4, R13 ;  /* 0x0000000d04077221 */ /* 0x000fc60000010100 */
[--C-:B------:R-:W-:Y:S01]  /*3d60*/  FFMA.FTZ R22, R154, UR7, -R185.reuse ;  /* 0x000000079a167c23 */ /* 0x100fe200080108b9 */
[----:B------:R-:W-:Y:S01]  /*3d70*/  FMUL.FTZ R7, R7, UR7 ;  /* 0x0000000707077c20 */ /* 0x000fe20008410000 */
[--C-:B------:R-:W-:Y:S01]  /*3d80*/  FFMA.FTZ R155, R155, UR7, -R185.reuse ;  /* 0x000000079b9b7c23 */ /* 0x100fe200080108b9 */
[--C-:B------:R-:W-:Y:S01]  /*3d90*/  FFMA.FTZ R173, R158, UR7, -R185.reuse ;  /* 0x000000079ead7c23 */ /* 0x100fe200080108b9 */
[--C-:B------:R-:W-:Y:S01]  /*3da0*/  FFMA.FTZ R176, R159, UR7, -R185.reuse ;  /* 0x000000079fb07c23 */ /* 0x100fe200080108b9 */
[----:B------:R0:W-:Y:S01]  /*3db0*/  MUFU.EX2 R169, R7 ;  /* 0x0000000700a97308 */ /* 0x0001e20000000800 */
[--C-:B------:R-:W-:Y:S01]  /*3dc0*/  FFMA.FTZ R192, R175, UR7, -R185.reuse ;  /* 0x00000007afc07c23 */ /* 0x100fe200080108b9 */
[--C-:B------:R-:W-:Y:S01]  /*3dd0*/  FFMA.FTZ R175, R178, UR7, -R185.reuse ;  /* 0x00000007b2af7c23 */ /* 0x100fe200080108b9 */
[--C-:B------:R-:W-:Y:S01]  /*3de0*/  FFMA.FTZ R159, R162, UR7, -R185.reuse ;  /* 0x00000007a29f7c23 */ /* 0x100fe200080108b9 */
[----:B------:R-:W-:Y:S01]  /*3df0*/  FFMA.FTZ R178, R179, UR7, -R185 ;  /* 0x00000007b3b27c23 */ /* 0x000fe200080108b9 */
[----:B------:R-:W-:-:S02]  /*3e00*/  IMAD.U32 R179, RZ, RZ, UR26 ;  /* 0x0000001affb37e24 */ /* 0x000fc4000f8e00ff */
[--C-:B------:R-:W-:Y:S01]  /*3e10*/  FFMA.FTZ R180, R163, UR7, -R185.reuse ;  /* 0x00000007a3b47c23 */ /* 0x100fe200080108b9 */
[--C-:B------:R-:W-:Y:S01]  /*3e20*/  FFMA.FTZ R163, R166, UR7, -R185.reuse ;  /* 0x00000007a6a37c23 */ /* 0x100fe200080108b9 */
[----:B------:R-:W1:Y:S01]  /*3e30*/  MUFU.EX2 R22, R22 ;  /* 0x0000001600167308 */ /* 0x000e620000000800 */
[----:B------:R-:W-:Y:S01]  /*3e40*/  @!P1 VIADD R154, R179, 0x22840 ;  /* 0x00022840b39a9836 */ /* 0x000fe20000000000 */
[----:B0-----:R-:W-:Y:S01]  /*3e50*/  IADD3 R7, -R2, 0xb, RZ ;  /* 0x0000000b02077810 */ /* 0x001fe20007ffe1ff */
[--C-:B------:R-:W-:Y:S01]  /*3e60*/  FFMA.FTZ R184, R167, UR7, -R185.reuse ;  /* 0x00000007a7b87c23 */ /* 0x100fe200080108b9 */
[--C-:B------:R-:W-:Y:S01]  /*3e70*/  FFMA.FTZ R167, R170, UR7, -R185.reuse ;  /* 0x00000007aaa77c23 */ /* 0x100fe200080108b9 */
[--C-:B------:R-:W-:Y:S01]  /*3e80*/  FFMA.FTZ R188, R171, UR7, -R185.reuse ;  /* 0x00000007abbc7c23 */ /* 0x100fe200080108b9 */
[----:B------:R-:W-:Y:S01]  /*3e90*/  @!P1 PRMT R154, RZ, 0x654, R154 ;  /* 0x00000654ff9a9816 */ /* 0x000fe2000000009a */
[----:B------:R0:W-:Y:S06]  /*3ea0*/  BAR.ARV R7, 0x100 ;  /* 0x000400070000751d */ /* 0x0001ec0000002000 */
[----:B------:R-:W2:Y:S01]  /*3eb0*/  MUFU.EX2 R155, R155 ;  /* 0x0000009b009b7308 */ /* 0x000ea20000000800 */
[----:B------:R3:W-:Y:S01]  /*3ec0*/  @!P1 SYNCS.ARRIVE.TRANS64.RED.A1T0 RZ, [R154+URZ], RZ ;  /* 0x000000ff9aff99a7 */ /* 0x0007e2000810043f */
[--C-:B------:R-:W-:Y:S01]  /*3ed0*/  FFMA.FTZ R171, R174, UR7, -R185.reuse ;  /* 0x00000007aeab7c23 */ /* 0x100fe200080108b9 */
[--C-:B------:R-:W-:Y:S01]  /*3ee0*/  FFMA.FTZ R177, R182, UR7, -R185.reuse ;  /* 0x00000007b6b17c23 */ /* 0x100fe200080108b9 */
[----:B-1----:R-:W-:Y:S01]  /*3ef0*/  FFMA.FTZ R6, R169, R6, R22 ;  /* 0x00000006a9067223 */ /* 0x002fe20000010016 */
[--C-:B------:R-:W-:Y:S01]  /*3f00*/  FFMA.FTZ R182, R183, UR7, -R185.reuse ;  /* 0x00000007b7b67c23 */ /* 0x100fe200080108b9 */
[--C-:B------:R-:W-:Y:S01]  /*3f10*/  FFMA.FTZ R181, R186, UR7, -R185.reuse ;  /* 0x00000007bab57c23 */ /* 0x100fe200080108b9 */
[----:B------:R-:W-:Y:S01]  /*3f20*/  FFMA.FTZ R186, R187, UR7, -R185 ;  /* 0x00000007bbba7c23 */ /* 0x000fe200080108b9 */
[----:B------:R-:W1:Y:S01]  /*3f30*/  MUFU.EX2 R173, R173 ;  /* 0x000000ad00ad7308 */ /* 0x000e620000000800 */
[----:B---3--:R-:W-:Y:S01]  /*3f40*/  FADD.FTZ R154, R10, R5 ;  /* 0x000000050a9a7221 */ /* 0x008fe20000010000 */
[--C-:B------:R-:W-:Y:S01]  /*3f50*/  FFMA.FTZ R183, R190, UR7, -R185.reuse ;  /* 0x00000007beb77c23 */ /* 0x100fe200080108b9 */
[--C-:B------:R-:W-:Y:S01]  /*3f60*/  FFMA.FTZ R190, R191, UR7, -R185.reuse ;  /* 0x00000007bfbe7c23 */ /* 0x100fe200080108b9 */
[--C-:B------:R-:W-:Y:S01]  /*3f70*/  FFMA.FTZ R194, R194, UR7, -R185.reuse ;  /* 0x00000007c2c27c23 */ /* 0x100fe200080108b9 */
[----:B------:R-:W-:Y:S01]  /*3f80*/  FADD.FTZ R5, R11, R154 ;  /* 0x0000009a0b057221 */ /* 0x000fe20000010000 */
[--C-:B------:R-:W-:Y:S01]  /*3f90*/  FFMA.FTZ R195, R195, UR7, -R185.reuse ;  /* 0x00000007c3c37c23 */ /* 0x100fe200080108b9 */
[----:B------:R-:W-:Y:S01]  /*3fa0*/  FFMA.FTZ R198, R198, UR7, -R185 ;  /* 0x00000007c6c67c23 */ /* 0x000fe200080108b9 */
[----:B------:R-:W3:Y:S01]  /*3fb0*/  MUFU.EX2 R176, R176 ;  /* 0x000000b000b07308 */ /* 0x000ee20000000800 */
[----:B--2---:R-:W-:Y:S01]  /*3fc0*/  FADD.FTZ R6, R155, R6 ;  /* 0x000000069b067221 */ /* 0x004fe20000010000 */
[----:B------:R-:W-:Y:S01]  /*3fd0*/  FADD.FTZ R154, R156, R5 ;  /* 0x000000059c9a7221 */ /* 0x000fe20000010000 */
[----:B------:R-:W-:Y:S01]  /*3fe0*/  FFMA.FTZ R199, R199, UR7, -R185 ;  /* 0x00000007c7c77c23 */ /* 0x000fe200080108b9 */
[----:B------:R-:W-:Y:S01]  /*3ff0*/  F2FP.BF16.F32.PACK_AB R166, R153, R16 ;  /* 0x0000001099a6723e */ /* 0x000fe200000010ff */
[-C--:B------:R-:W-:Y:S01]  /*4000*/  FMUL.FTZ R26, R26, R169.reuse ;  /* 0x000000a91a1a7220 */ /* 0x080fe20000410000 */
[----:B------:R-:W-:Y:S01]  /*4010*/  FADD.FTZ R5, R15, R154 ;  /* 0x0000009a0f057221 */ /* 0x000fe20000010000 */
[-C--:B------:R-:W-:Y:S01]  /*4020*/  FMUL.FTZ R27, R27, R169.reuse ;  /* 0x000000a91b1b7220 */ /* 0x080fe20000410000 */
[----:B------:R-:W2:Y:S01]  /*4030*/  MUFU.EX2 R159, R159 ;  /* 0x0000009f009f7308 */ /* 0x000ea20000000800 */
[----:B-1----:R-:W-:Y:S01]  /*4040*/  FADD.FTZ R9, R173, R6 ;  /* 0x00000006ad097221 */ /* 0x002fe20000010000 */
[----:B------:R-:W-:Y:S01]  /*4050*/  FADD.FTZ R154, R12, R5 ;  /* 0x000000050c9a7221 */ /* 0x000fe20000010000 */
[-C--:B------:R-:W-:Y:S01]  /*4060*/  FMUL.FTZ R30, R30, R169.reuse ;  /* 0x000000a91e1e7220 */ /* 0x080fe20000410000 */
[-C--:B------:R-:W-:Y:S01]  /*4070*/  FMUL.FTZ R31, R31, R169.reuse ;  /* 0x000000a91f1f7220 */ /* 0x080fe20000410000 */
[-C--:B------:R-:W-:Y:S01]  /*4080*/  FMUL.FTZ R34, R34, R169.reuse ;  /* 0x000000a922227220 */ /* 0x080fe20000410000 */
[----:B------:R-:W-:Y:S01]  /*4090*/  FADD.FTZ R5, R17, R154 ;  /* 0x0000009a11057221 */ /* 0x000fe20000010000 */
[-C--:B------:R-:W-:Y:S01]  /*40a0*/  FMUL.FTZ R35, R35, R169.reuse ;  /* 0x000000a923237220 */ /* 0x080fe20000410000 */
[----:B------:R-:W1:Y:S01]  /*40b0*/  MUFU.EX2 R180, R180 ;  /* 0x000000b400b47308 */ /* 0x000e620000000800 */
        /* <DEDUP_REMOVED lines=8> */
[----:B--2---:R-:W-:Y:S01]  /*4140*/  FADD.FTZ R9, R159, R6 ;  /* 0x000000069f097221 */ /* 0x004fe20000010000 */
[----:B------:R-:W-:Y:S01]  /*4150*/  FADD.FTZ R154, R14, R5 ;  /* 0x000000050e9a7221 */ /* 0x000fe20000010000 */
[-C--:B------:R-:W-:Y:S01]  /*4160*/  FMUL.FTZ R46, R46, R169.reuse ;  /* 0x000000a92e2e7220 */ /* 0x080fe20000410000 */
[-C--:B------:R-:W-:Y:S01]  /*4170*/  FMUL.FTZ R47, R47, R169.reuse ;  /* 0x000000a92f2f7220 */ /* 0x080fe20000410000 */
        /* <DEDUP_REMOVED lines=18> */
[----:B------:R-:W-:Y:S01]  /*42a0*/  F2FP.BF16.F32.PACK_AB R153, R155, R22 ;  /* 0x000000169b99723e */ /* 0x000fe200000010ff */
[----:B------:R-:W3:Y:S01]  /*42b0*/  MUFU.EX2 R188, R188 ;  /* 0x000000bc00bc7308 */ /* 0x000ee20000000800 */
[----:B--2---:R-:W-:Y:S01]  /*42c0*/  FADD.FTZ R6, R184, R9 ;  /* 0x00000009b8067221 */ /* 0x004fe20000010000 */
[----:B------:R-:W-:Y:S01]  /*42d0*/  FADD.FTZ R154, R168, R5 ;  /* 0x00000005a89a7221 */ /* 0x000fe20000010000 */
        /* <DEDUP_REMOVED lines=56> */
[----:B------:R-:W-:Y:S01]  /*4660*/  FMUL.FTZ R151, R151, R169 ;  /* 0x000000a997977220 */ /* 0x000fe20000410000 */
[----:B------:R-:W-:-:S02]  /*4670*/  F2FP.BF16.F32.PACK_AB R155, R176, R173 ;  /* 0x000000adb09b723e */ /* 0x000fc400000010ff */
[----:B------:R-:W-:Y:S02]  /*4680*/  F2FP.BF16.F32.PACK_AB R156, R15, R156 ;  /* 0x0000009c0f9c723e */ /* 0x000fe400000010ff */
[----:B------:R-:W1:Y:S01]  /*4690*/  MUFU.EX2 R157, R157 ;  /* 0x0000009d009d7308 */ /* 0x000e620000000800 */
[----:B---3--:R-:W-:Y:S01]  /*46a0*/  FADD.FTZ R6, R182, R9 ;  /* 0x00000009b6067221 */ /* 0x008fe20000010000 */
[----:B------:R-:W-:Y:S02]  /*46b0*/  F2FP.BF16.F32.PACK_AB R158, R17, R12 ;  /* 0x0000000c119e723e */ /* 0x000fe400000010ff */
[----:B------:R-:W-:Y:S02]  /*46c0*/  F2FP.BF16.F32.PACK_AB R160, R19, R160 ;  /* 0x000000a013a0723e */ /* 0x000fe400000010ff */
[----:B------:R-:W-:Y:S02]  /*46d0*/  F2FP.BF16.F32.PACK_AB R162, R21, R14 ;  /* 0x0000000e15a2723e */ /* 0x000fe400000010ff */
[----:B------:R-:W3:Y:S01]  /*46e0*/  MUFU.EX2 R186, R186 ;  /* 0x000000ba00ba7308 */ /* 0x000ee20000000800 */
[----:B--2---:R-:W-:Y:S01]  /*46f0*/  FADD.FTZ R9, R181, R6 ;  /* 0x00000006b5097221 */ /* 0x004fe20000010000 */
[----:B------:R-:W-:-:S06]  /*4700*/  F2FP.BF16.F32.PACK_AB R164, R23, R164 ;  /* 0x000000a417a4723e */ /* 0x000fcc00000010ff */
[----:B------:R-:W2:Y:S01]  /*4710*/  MUFU.EX2 R18, R18 ;  /* 0x0000001200127308 */ /* 0x000ea20000000800 */
[C---:B-1----:R-:W-:Y:S01]  /*4720*/  FADD.FTZ R5, R157.reuse, R154 ;  /* 0x0000009a9d057221 */ /* 0x042fe20000010000 */
[----:B------:R-:W-:Y:S02]  /*4730*/  F2FP.BF16.F32.PACK_AB R168, R157, R168 ;  /* 0x000000a89da8723e */ /* 0x000fe400000010ff */
[----:B------:R-:W-:Y:S02]  /*4740*/  F2FP.BF16.F32.PACK_AB R157, R180, R159 ;  /* 0x0000009fb49d723e */ /* 0x000fe400000010ff */
[----:B------:R-:W-:Y:S02]  /*4750*/  F2FP.BF16.F32.PACK_AB R159, R184, R163 ;  /* 0x000000a3b89f723e */ /* 0x000fe400000010ff */
[----:B------:R-:W1:Y:S01]  /*4760*/  MUFU.EX2 R183, R183 ;  /* 0x000000b700b77308 */ /* 0x000e620000000800 */
[----:B---3--:R-:W-:Y:S01]  /*4770*/  FADD.FTZ R6, R186, R9 ;  /* 0x00000009ba067221 */ /* 0x008fe20000010000 */
[----:B------:R-:W-:-:S02]  /*4780*/  F2FP.BF16.F32.PACK_AB R163, R192, R171 ;  /* 0x000000abc0a3723e */ /* 0x000fc400000010ff */
[----:B------:R-:W-:-:S04]  /*4790*/  F2FP.BF16.F32.PACK_AB R169, R186, R181 ;  /* 0x000000b5baa9723e */ /* 0x000fc800000010ff */
[----:B------:R-:W3:Y:S01]  /*47a0*/  MUFU.EX2 R161, R161 ;  /* 0x000000a100a17308 */ /* 0x000ee20000000800 */
[----:B--2---:R-:W-:-:S07]  /*47b0*/  FADD.FTZ R154, R18, R5 ;  /* 0x00000005129a7221 */ /* 0x004fce0000010000 */
[----:B------:R-:W2:Y:S01]  /*47c0*/  MUFU.EX2 R190, R190 ;  /* 0x000000be00be7308 */ /* 0x000ea20000000800 */
[----:B-1----:R-:W-:-:S07]  /*47d0*/  FADD.FTZ R9, R183, R6 ;  /* 0x00000006b7097221 */ /* 0x002fce0000010000 */
[----:B------:R-:W1:Y:S01]  /*47e0*/  MUFU.EX2 R172, R172 ;  /* 0x000000ac00ac7308 */ /* 0x000e620000000800 */
[----:B---3--:R-:W-:Y:S01]  /*47f0*/  FADD.FTZ R5, R161, R154 ;  /* 0x0000009aa1057221 */ /* 0x008fe20000010000 */
[----:B------:R-:W-:Y:S02]  /*4800*/  F2FP.BF16.F32.PACK_AB R154, R11, R10 ;  /* 0x0000000a0b9a723e */ /* 0x000fe400000010ff */
[----:B------:R-:W-:Y:S02]  /*4810*/  F2FP.BF16.F32.PACK_AB R170, R161, R18 ;  /* 0x00000012a1aa723e */ /* 0x000fe400000010ff */
[----:B------:R-:W-:Y:S02]  /*4820*/  F2FP.BF16.F32.PACK_AB R161, R188, R167 ;  /* 0x000000a7bca1723e */ /* 0x000fe400000010ff */
[----:B------:R-:W3:Y:S01]  /*4830*/  MUFU.EX2 R185, R194 ;  /* 0x000000c200b97308 */ /* 0x000ee20000000800 */
[----:B--2---:R-:W-:Y:S01]  /*4840*/  FADD.FTZ R6, R190, R9 ;  /* 0x00000009be067221 */ /* 0x004fe20000010000 */
[----:B------:R-:W-:-:S02]  /*4850*/  F2FP.BF16.F32.PACK_AB R167, R182, R177 ;  /* 0x000000b1b6a7723e */ /* 0x000fc400000010ff */
[----:B------:R-:W-:-:S04]  /*4860*/  F2FP.BF16.F32.PACK_AB R171, R190, R183 ;  /* 0x000000b7beab723e */ /* 0x000fc800000010ff */
[----:B------:R-:W2:Y:S01]  /*4870*/  MUFU.EX2 R165, R165 ;  /* 0x000000a500a57308 */ /* 0x000ea20000000800 */
[----:B-1----:R-:W-:-:S07]  /*4880*/  FADD.FTZ R10, R172, R5 ;  /* 0x00000005ac0a7221 */ /* 0x002fce0000010000 */
[----:B------:R-:W1:Y:S01]  /*4890*/  MUFU.EX2 R8, R195 ;  /* 0x000000c300087308 */ /* 0x000e620000000800 */
[----:B---3--:R-:W-:-:S07]  /*48a0*/  FADD.FTZ R9, R185, R6 ;  /* 0x00000006b9097221 */ /* 0x008fce0000010000 */
[----:B------:R-:W3:Y:S01]  /*48b0*/  MUFU.EX2 R20, R196 ;  /* 0x000000c400147308 */ /* 0x000ee20000000800 */
[C---:B--2---:R-:W-:Y:S01]  /*48c0*/  FADD.FTZ R5, R165.reuse, R10 ;  /* 0x0000000aa5057221 */ /* 0x044fe20000010000 */
[----:B------:R-:W-:Y:S02]  /*48d0*/  F2FP.BF16.F32.PACK_AB R172, R165, R172 ;  /* 0x000000aca5ac723e */ /* 0x000fe400000010ff */
[----:B------:R-:W-:-:S04]  /*48e0*/  F2FP.BF16.F32.PACK_AB R165, R178, R175 ;  /* 0x000000afb2a5723e */ /* 0x000fc800000010ff */
[----:B------:R-:W2:Y:S01]  /*48f0*/  MUFU.EX2 R198, R198 ;  /* 0x000000c600c67308 */ /* 0x000ea20000000800 */
[C---:B-1----:R-:W-:Y:S01]  /*4900*/  FADD.FTZ R9, R8.reuse, R9 ;  /* 0x0000000908097221 */ /* 0x042fe20000010000 */
[----:B------:R-:W-:-:S06]  /*4910*/  F2FP.BF16.F32.PACK_AB R173, R8, R185 ;  /* 0x000000b908ad723e */ /* 0x000fcc00000010ff */
[----:B------:R-:W1:Y:S01]  /*4920*/  MUFU.EX2 R13, R197 ;  /* 0x000000c5000d7308 */ /* 0x000e620000000800 */
[----:B---3--:R-:W-:-:S07]  /*4930*/  FADD.FTZ R10, R20, R5 ;  /* 0x00000005140a7221 */ /* 0x008fce0000010000 */
[----:B------:R-:W3:Y:S01]  /*4940*/  MUFU.EX2 R199, R199 ;  /* 0x000000c700c77308 */ /* 0x000ee20000000800 */
[----:B--2---:R-:W-:Y:S01]  /*4950*/  FADD.FTZ R6, R198, R9 ;  /* 0x00000009c6067221 */ /* 0x004fe20000010000 */
[C---:B-1----:R-:W-:Y:S01]  /*4960*/  FADD.FTZ R5, R13.reuse, R10 ;  /* 0x0000000a0d057221 */ /* 0x042fe20000010000 */
[----:B------:R-:W-:Y:S02]  /*4970*/  F2FP.BF16.F32.PACK_AB R174, R13, R20 ;  /* 0x000000140dae723e */ /* 0x000fe400000010ff */
[C---:B---3--:R-:W-:Y:S01]  /*4980*/  FADD.FTZ R6, R199.reuse, R6 ;  /* 0x00000006c7067221 */ /* 0x048fe20000010000 */
[----:B------:R-:W-:Y:S01]  /*4990*/  F2FP.BF16.F32.PACK_AB R175, R199, R198 ;  /* 0x000000c6c7af723e */ /* 0x000fe200000010ff */
[----:B0-----:R-:W-:Y:S06]  /*49a0*/  @!P0 BRA `(.L_x_8887) ;  /* 0x0000000000048947 */ /* 0x001fec0003800000 */
[----:B------:R-:W-:Y:S01]  /*49b0*/  BPT.TRAP 0x1 ;  /* 0x000000040000795c */ /* 0x000fe20000300000 */
.L_x_8887:
[----:B------:R-:W-:-:S04]  /*49c0*/  IMAD.U32 R8, RZ, RZ, UR25 ;  /* 0x00000019ff087e24 */ /* 0x000fc8000f8e00ff */
[----:B------:R0:W1:Y:S01]  /*49d0*/  SYNCS.PHASECHK.TRANS64.TRYWAIT P3, [UR26+0x22850], R8 ;  /* 0x02285008ff0075a7 */ /* 0x000062000806015a */
[----:B------:R-:W-:Y:S05]  /*49e0*/  @!P0 BRA `(.L_x_8888) ;  /* 0x0000000000048947 */ /* 0x000fea0003800000 */
[----:B------:R-:W-:Y:S01]  /*49f0*/  BPT.TRAP 0x1 ;  /* 0x000000040000795c */ /* 0x000fe20000300000 */
.L_x_8888:
[----:B-1----:R-:W-:Y:S05]  /*4a00*/  @P3 BRA `(.L_x_8889) ;  /* 0x00000000000c3947 */ /* 0x002fea0003800000 */
[----:B0-----:R-:W-:-:S04]  /*4a10*/  IMAD.U32 R8, RZ, RZ, UR25 ;  /* 0x00000019ff087e24 */ /* 0x001fc8000f8e00ff */
[----:B------:R-:W0:Y:S02]  /*4a20*/  SYNCS.PHASECHK.TRANS64.TRYWAIT P3, [UR26+0x22850], R8 ;  /* 0x02285008ff0075a7 */ /* 0x000e24000806015a */
[----:B0-----:R-:W-:Y:S05]  /*4a30*/  @!P3 BRA `(.L_x_8890) ;  /* 0x0000006c00a0b947 */ /* 0x001fea0003800000 */
.L_x_8889:
[----:B------:R2:W-:Y:S01]  /*4a40*/  BAR.SYNC.DEFER_BLOCKING R0, 0x100 ;  /* 0x000400000000751d */ /* 0x0005e20000010000 */
[----:B------:R-:W-:Y:S01]  /*4a50*/  UIMAD UR10, UR5, 0xc00, UR24 ;  /* 0x00000c00050a78a4 */ /* 0x000fe2000f8e0218 */
[----:B0-----:R-:W-:Y:S02]  /*4a60*/  @!P1 VIADD R179, R179, 0x22860 ;  /* 0x00022860b3b39836 */ /* 0x001fe40000000000 */
[----:B------:R-:W-:Y:S01]  /*4a70*/  IMAD.MOV.U32 R13, RZ, RZ, R4 ;  /* 0x000000ffff0d7224 */ /* 0x000fe200078e0004 */
[----:B------:R-:W-:Y:S01]  /*4a80*/  UIADD3 UR14, UR10, 0x80, URZ ;  /* 0x000000800a0e7890 */ /* 0x000fe2000fffe03f */
[----:B------:R-:W-:Y:S01]  /*4a90*/  IMAD.MOV.U32 R8, RZ, RZ, R3 ;  /* 0x000000ffff087224 */ /* 0x000fe200078e0003 */
[----:B------:R-:W-:Y:S01]  /*4aa0*/  UMOV UR11, 0x40000040 ;  /* 0x40000040000b7882 */ /* 0x000fe20000000000 */
[----:B------:R-:W-:Y:S01]  /*4ab0*/  UMOV UR15, 0x40000040 ;  /* 0x40000040000f7882 */ /* 0x000fe20000000000 */
[----:B------:R-:W-:Y:S01]  /*4ac0*/  @!P1 PRMT R179, RZ, 0x654, R179 ;  /* 0x00000654ffb39816 */ /* 0x000fe200000000b3 */
        /* <DEDUP_REMOVED lines=31> */
[----:B------:R2:W-:Y:S01]  /*4cc0*/  @!P1 SYNCS.ARRIVE.TRANS64.RED.A1T0 RZ, [R179+URZ], RZ ;  /* 0x000000ffb3ff99a7 */ /* 0x0005e2000810043f */
[----:B------:R-:W-:Y:S05]  /*4cd0*/  @P2 BRA `(.L_x_8891) ;  /* 0xffffffe000d02947 */ /* 0x000fea000383ffff */
.L_x_8882:
[----:B--23--:R-:W2:Y:S01]  /*4ce0*/  SHFL.BFLY PT, R0, R5, 0x2, 0x1f ;  /* 0x0c401f0005007f89 */ /* 0x00cea200000e0000 */
[----:B01----:R-:W-:Y:S01]  /*4cf0*/  IMAD.MOV.U32 R8, RZ, RZ, RZ ;  /* 0x000000ffff087224 */ /* 0x003fe200078e00ff */
[----:B------:R0:W-:Y:S08]  /*4d00*/  BAR.ARV R7, 0x100 ;  /* 0x000400070000751d */ /* 0x0001f00000002000 */
[----:B------:R-:W-:Y:S06]  /*4d10*/  BAR.ARV 0x8, 0x180 ;  /* 0x0206000000007b1d */ /* 0x000fec0000002000 */
[----:B------:R-:W-:Y:S01]  /*4d20*/  PLOP3.LUT P0, PT, PT, PT, PT, 0x8, 0x0 ;  /* 0x000000000000781c */ /* 0x000fe20003f0e170 */
[----:B------:R-:W1:Y:S01]  /*4d30*/  SHFL.BFLY PT, R11, R6, 0x2, 0x1f ;  /* 0x0c401f00060b7f89 */ /* 0x000e6200000e0000 */
[----:B--2---:R-:W-:Y:S01]  /*4d40*/  FADD.FTZ R2, R0, R5 ;  /* 0x0000000500027221 */ /* 0x004fe20000010000 */
[----:B------:R-:W-:-:S04]  /*4d50*/  IMAD.MOV.U32 R5, RZ, RZ, -0x800000 ;  /* 0xff800000ff057424 */ /* 0x000fc800078e00ff */
[----:B------:R-:W2:Y:S01]  /*4d60*/  SHFL.BFLY PT, R9, R2, 0x1, 0x1f ;  /* 0x0c201f0002097f89 */ /* 0x000ea200000e0000 */
[----:B-1----:R-:W-:Y:S01]  /*4d70*/  FADD.FTZ R11, R11, R6 ;  /* 0x000000060b0b7221 */ /* 0x002fe20000010000 */
[----:B------:R-:W-:-:S04]  /*4d80*/  MOV R6, 0xff800000 ;  /* 0xff80000000067802 */ /* 0x000fc80000000f00 */
[----:B------:R-:W1:Y:S01]  /*4d90*/  SHFL.BFLY PT, R0, R11, 0x1, 0x1f ;  /* 0x0c201f000b007f89 */ /* 0x000e6200000e0000 */
[----:B--2---:R-:W-:Y:S01]  /*4da0*/  FADD.FTZ R12, R2, R9 ;  /* 0x00000009020c7221 */ /* 0x004fe20000010000 */
[----:B------:R-:W-:-:S04]  /*4db0*/  IMAD.U32 R2, RZ, RZ, UR7 ;  /* 0x00000007ff027e24 */ /* 0x000fc8000f8e00ff */
[----:B------:R-:W-:-:S13]  /*4dc0*/  FSETP.NE.FTZ.AND P1, PT, R12, RZ, PT ;  /* 0x000000ff0c00720b */ /* 0x000fda0003f35000 */
[----:B------:R-:W2:Y:S01]  /*4dd0*/  @P1 MUFU.RCP R8, R12 ;  /* 0x0000000c00081308 */ /* 0x000ea20000001000 */
[----:B------:R-:W-:Y:S01]  /*4de0*/  @P1 FMUL.FTZ R2, R2, 0.69314718246459960938 ;  /* 0x3f31721802021820 */ /* 0x000fe20000410000 */
[----:B-1----:R-:W-:Y:S01]  /*4df0*/  FADD.FTZ R13, R11, R0 ;  /* 0x000000000b0d7221 */ /* 0x002fe20000010000 */
[----:B------:R-:W-:-:S04]  /*4e00*/  IMAD.MOV.U32 R0, RZ, RZ, RZ ;  /* 0x000000ffff007224 */ /* 0x000fc800078e00ff */
[----:B------:R-:W-:Y:S01]  /*4e10*/  FSETP.NE.FTZ.AND P2, PT, R13, RZ, PT ;  /* 0x000000ff0d00720b */ /* 0x000fe20003f55000 */
[----:B------:R-:W1:Y:S01]  /*4e20*/  @P1 MUFU.LG2 R9, R12 ;  /* 0x0000000c00091308 */ /* 0x000e620000000c00 */
[-C--:B--2---:R-:W-:Y:S01]  /*4e30*/  FMUL.FTZ R24, R24, R8.reuse ;  /* 0x0000000818187220 */ /* 0x084fe20000410000 */
[-C--:B------:R-:W-:Y:S01]  /*4e40*/  FMUL.FTZ R25, R25, R8.reuse ;  /* 0x0000000819197220 */ /* 0x080fe20000410000 */
[----:B------:R-:W-:-:S09]  /*4e50*/  FMUL.FTZ R28, R28, R8 ;  /* 0x000000081c1c7220 */ /* 0x000fd20000410000 */
[----:B------:R-:W0:Y:S01]  /*4e60*/  @P2 MUFU.LG2 R10, R13 ;  /* 0x0000000d000a2308 */ /* 0x000e220000000c00 */
[-C--:B------:R-:W-:Y:S01]  /*4e70*/  FMUL.FTZ R29, R29, R8.reuse ;  /* 0x000000081d1d7220 */ /* 0x080fe20000410000 */
[-C--:B------:R-:W-:Y:S01]  /*4e80*/  FMUL.FTZ R32, R32, R8.reuse ;  /* 0x0000000820207220 */ /* 0x080fe20000410000 */
[-C--:B------:R-:W-:Y:S01]  /*4e90*/  FMUL.FTZ R33, R33, R8.reuse ;  /* 0x0000000821217220 */ /* 0x080fe20000410000 */
[-C--:B------:R-:W-:Y:S01]  /*4ea0*/  FMUL.FTZ R36, R36, R8.reuse ;  /* 0x0000000824247220 */ /* 0x080fe20000410000 */
[-C--:B------:R-:W-:Y:S01]  /*4eb0*/  FMUL.FTZ R37, R37, R8.reuse ;  /* 0x0000000825257220 */ /* 0x080fe20000410000 */
[-C--:B------:R-:W-:Y:S01]  /*4ec0*/  FMUL.FTZ R40, R40, R8.reuse ;  /* 0x0000000828287220 */ /* 0x080fe20000410000 */
[-C--:B------:R-:W-:Y:S01]  /*4ed0*/  FMUL.FTZ R41, R41, R8.reuse ;  /* 0x0000000829297220 */ /* 0x080fe20000410000 */
[----:B------:R-:W2:Y:S01]  /*4ee0*/  @P2 MUFU.RCP R0, R13 ;  /* 0x0000000d00002308 */ /* 0x000ea20000001000 */
        /* <DEDUP_REMOVED lines=54> */
[----:B------:R-:W-:-:S02]  /*5250*/  IMAD.U32 R8, RZ, RZ, UR7 ;  /* 0x00000007ff087e24 */ /* 0x000fc4000f8e00ff */
[----:B-1----:R-:W-:Y:S01]  /*5260*/  @P1 FMUL.FTZ R9, R9, 0.69314718246459960938 ;  /* 0x3f31721809091820 */ /* 0x002fe20000410000 */
[----:B0-----:R-:W-:Y:S01]  /*5270*/  @P2 FMUL.FTZ R7, R10, 0.69314718246459960938 ;  /* 0x3f3172180a072820 */ /* 0x001fe20000410000 */
[-C--:B--2---:R-:W-:Y:S01]  /*5280*/  FMUL.FTZ R26, R26, R0.reuse ;  /* 0x000000001a1a7220 */ /* 0x084fe20000410000 */
        /* <DEDUP_REMOVED lines=65> */
[----:B------:R-:W-:-:S07]  /*56a0*/  @P2 FFMA.FTZ R5, R8, R4, R7 ;  /* 0x0000000408052223 */ /* 0x000fce0000010007 */
.L_x_8871:
[----:B------:R-:W-:Y:S05]  /*56b0*/  @P0 BRA `(.L_x_8892) ;  /* 0x00000020004c0947 */ /* 0x000fea0003800000 */
[----:B------:R-:W0:Y:S01]  /*56c0*/  S2R R0, SR_TID.X ;  /* 0x0000000000007919 */ /* 0x000e220000002100 */
[----:B------:R-:W1:Y:S01]  /*56d0*/  LDC R8, c[0x0][0xbe8] ;  /* 0x0002fa00ff087b82 */ /* 0x000e620000000800 */
[----:B------:R-:W-:Y:S01]  /*56e0*/  USHF.R.S32.HI UR7, URZ, 0x1f, UR36 ;  /* 0x0000001f3f077899 */ /* 0x000fe20008011424 */
[----:B------:R-:W-:Y:S01]  /*56f0*/  BSSY B0, `(.L_x_8893) ;  /* 0x000014b000007945 */ /* 0x000fe20003800000 */
[----:B------:R-:W2:Y:S01]  /*5700*/  S2R R16, SR_CTAID.X ;  /* 0x0000000000107919 */ /* 0x000ea20000002500 */
[----:B------:R-:W-:Y:S02]  /*5710*/  ULDC.64 UR8, c[0x0][0xbd0] ;  /* 0x0002f40000087ab9 */ /* 0x000fe40000000a00 */
[----:B------:R-:W-:Y:S02]  /*5720*/  UIMAD UR6, UR7, UR8, URZ ;  /* 0x00000008070672a4 */ /* 0x000fe4000f8e023f */
[----:B------:R-:W3:Y:S01]  /*5730*/  S2UR UR12, SR_CTAID.Z ;  /* 0x00000000000c79c3 */ /* 0x000ee20000002700 */
[----:B------:R-:W-:-:S02]  /*5740*/  UIMAD.WIDE.U32 UR4, UR36, UR8, URZ ;  /* 0x00000008240472a5 */ /* 0x000fc4000f8e003f */
[----:B------:R-:W-:-:S03]  /*5750*/  UIMAD UR6, UR36, UR9, UR6 ;  /* 0x00000009240672a4 */ /* 0x000fc6000f8e0206 */
[----:B------:R-:W-:Y:S01]  /*5760*/  ULDC.64 UR8, c[0x0][0xb38] ;  /* 0x0002ce0000087ab9 */ /* 0x000fe20000000a00 */
[----:B------:R-:W-:Y:S01]  /*5770*/  UIADD3 UR6, UR5, UR6, URZ ;  /* 0x0000000605067290 */ /* 0x000fe2000fffe03f */
[----:B------:R-:W4:Y:S01]  /*5780*/  LDC.64 R18, c[0x0][0xbd8] ;  /* 0x0002f600ff127b82 */ /* 0x000f220000000a00 */
[----:B------:R-:W-:-:S07]  /*5790*/  UIMAD UR7, UR7, UR8, URZ ;  /* 0x00000008070772a4 */ /* 0x000fce000f8e023f */
[----:B------:R-:W-:Y:S01]  /*57a0*/  BAR.SYNC.DEFER_BLOCKING 0x1, 0x100 ;  /* 0x0044000000007b1d */ /* 0x000fe20000010000 */
[----:B-1----:R-:W-:-:S07]  /*57b0*/  ISETP.NE.AND P0, PT, R8, 0x1, PT ;  /* 0x000000010800780c */ /* 0x002fce0003f05270 */
[----:B------:R-:W1:Y:S01]  /*57c0*/  S2UR UR11, SR_CTAID.Y ;  /* 0x00000000000b79c3 */ /* 0x000e620000002600 */
[----:B0-----:R-:W-:Y:S01]  /*57d0*/  VIADD R14, R0, 0xffffff80 ;  /* 0xffffff80000e7836 */ /* 0x001fe20000000000 */
[----:B---3--:R-:W-:-:S06]  /*57e0*/  USHF.R.S32.HI UR10, URZ, 0x1f, UR12 ;  /* 0x0000001f3f0a7899 */ /* 0x008fcc000801140c */
[----:B------:R-:W1:Y:S01]  /*57f0*/  LDC R23, c[0x0][0xc50] ;  /* 0x00031400ff177b82 */ /* 0x000e620000000800 */
[----:B------:R-:W-:-:S04]  /*5800*/  SHF.R.S32.HI R7, RZ, 0x1f, R14 ;  /* 0x0000001fff077819 */ /* 0x000fc8000001140e */
[----:B------:R-:W-:-:S03]  /*5810*/  LEA.HI R2, R7, R14, RZ, 0x7 ;  /* 0x0000000e07027211 */ /* 0x000fc600078f38ff */
[----:B------:R-:W0:Y:S01]  /*5820*/  LDC.64 R20, c[0x0][0xb40] ;  /* 0x0002d000ff147b82 */ /* 0x000e220000000a00 */
[----:B------:R-:W-:Y:S02]  /*5830*/  LEA.HI R7, R7, R14, RZ, 0x2 ;  /* 0x0000000e07077211 */ /* 0x000fe400078f10ff */
[----:B------:R-:W-:Y:S02]  /*5840*/  LOP3.LUT R3, R2, 0xffffff80, RZ, 0xc0, !PT ;  /* 0xffffff8002037812 */ /* 0x000fe400078ec0ff */
[----:B------:R-:W-:Y:S02]  /*5850*/  SHF.R.S32.HI R9, RZ, 0x7, R2 ;  /* 0x00000007ff097819 */ /* 0x000fe40000011402 */
[----:B------:R-:W-:Y:S01]  /*5860*/  LOP3.LUT R7, R7, 0xfffffffc, RZ, 0xc0, !PT ;  /* 0xfffffffc07077812 */ /* 0x000fe200078ec0ff */
[----:B------:R-:W-:Y:S01]  /*5870*/  IMAD.IADD R0, R14, 0x1, -R3 ;  /* 0x000000010e007824 */ /* 0x000fe200078e0a03 */
[----:B------:R-:W-:Y:S01]  /*5880*/  LEA.HI R2, R2, R9, RZ, 0x1 ;  /* 0x0000000902027211 */ /* 0x000fe200078f08ff */
[----:B------:R-:W3:Y:S02]  /*5890*/  @P0 LDC R17, c[0x0][0xbf0] ;  /* 0x0002fc00ff110b82 */ /* 0x000ee40000000800 */
[----:B------:R-:W-:Y:S01]  /*58a0*/  IMAD.IADD R7, R14, 0x1, -R7 ;  /* 0x000000010e077824 */ /* 0x000fe200078e0a07 */
[----:B------:R-:W-:-:S02]  /*58b0*/  SHF.R.S32.HI R11, RZ, 0x1f, R0 ;  /* 0x0000001fff0b7819 */ /* 0x000fc40000011400 */
[----:B------:R-:W-:Y:S02]  /*58c0*/  LOP3.LUT R2, R2, 0x3fffffe, RZ, 0xc0, !PT ;  /* 0x03fffffe02027812 */ /* 0x000fe400078ec0ff */
[----:B------:R-:W-:Y:S01]  /*58d0*/  LEA.HI R10, R11, R0, RZ, 0x2 ;  /* 0x000000000b0a7211 */ /* 0x000fe200078f10ff */
[----:B------:R-:W5:Y:S03]  /*58e0*/  @P0 LDC R14, c[0x0][0xbec] ;  /* 0x0002fb00ff0e0b82 */ /* 0x000f660000000800 */
[--C-:B------:R-:W-:Y:S02]  /*58f0*/  SHF.R.S32.HI R3, RZ, 0x2, R10.reuse ;  /* 0x00000002ff037819 */ /* 0x100fe4000001140a */
[----:B------:R-:W-:-:S03]  /*5900*/  SHF.R.S32.HI R4, RZ, 0x1f, R10 ;  /* 0x0000001fff047819 */ /* 0x000fc6000001140a */
[----:B------:R-:W3:Y:S01]  /*5910*/  @P0 LDC R22, c[0x0][0xbec] ;  /* 0x0002fb00ff160b82 */ /* 0x000ee20000000800 */
[----:B------:R-:W-:-:S04]  /*5920*/  LEA.HI R4, R4, R3, RZ, 0x3 ;  /* 0x0000000304047211 */ /* 0x000fc800078f18ff */
[----:B------:R-:W-:Y:S01]  /*5930*/  LOP3.LUT R12, R4, 0xfffffff8, RZ, 0xc0, !PT ;  /* 0xfffffff8040c7812 */ /* 0x000fe200078ec0ff */
[----:B------:R-:W-:Y:S01]  /*5940*/  IMAD.IADD R4, R9, 0x1, -R2 ;  /* 0x0000000109047824 */ /* 0x000fe200078e0a02 */
[----:B------:R-:W-:Y:S01]  /*5950*/  LEA.HI R9, R7, R7, RZ, 0x1 ;  /* 0x0000000707097211 */ /* 0x000fe200078f08ff */
[----:B------:R-:W3:Y:S01]  /*5960*/  @P0 LDC R153, c[0x0][0xbf0] ;  /* 0x0002fc00ff990b82 */ /* 0x000ee20000000800 */
[----:B------:R-:W-:Y:S01]  /*5970*/  LEA.HI R2, R11, R0, RZ, 0x5 ;  /* 0x000000000b027211 */ /* 0x000fe200078f28ff */
[----:B------:R-:W-:Y:S01]  /*5980*/  IMAD.IADD R3, R3, 0x1, -R12 ;  /* 0x0000000103037824 */ /* 0x000fe200078e0a0c */
[----:B------:R-:W-:Y:S02]  /*5990*/  LOP3.LUT R12, R9, 0x1ffffffe, RZ, 0xc0, !PT ;  /* 0x1ffffffe090c7812 */ /* 0x000fe400078ec0ff */
[----:B------:R-:W-:-:S03]  /*59a0*/  SHF.R.S32.HI R2, RZ, 0x5, R2 ;  /* 0x00000005ff027819 */ /* 0x000fc60000011402 */
[----:B------:R-:W-:Y:S02]  /*59b0*/  IMAD.IADD R12, R7, 0x1, -R12 ;  /* 0x00000001070c7824 */ /* 0x000fe400078e0a0c */
[----:B------:R-:W-:Y:S01]  /*59c0*/  IMAD R7, R2, 0x10, R3 ;  /* 0x0000001002077824 */ /* 0x000fe200078e0203 */
[----:B------:R-:W-:Y:S01]  /*59d0*/  MOV R3, UR5 ;  /* 0x0000000500037c02 */ /* 0x000fe20008000f00 */
[----:B------:R-:W-:Y:S01]  /*59e0*/  IMAD.U32 R2, RZ, RZ, UR4 ;  /* 0x00000004ff027e24 */ /* 0x000fe2000f8e00ff */
[----:B------:R-:W-:Y:S01]  /*59f0*/  UIMAD.WIDE.U32 UR4, UR36, UR8, URZ ;  /* 0x00000008240472a5 */ /* 0x000fe2000f8e003f */
[----:B------:R-:W-:Y:S02]  /*5a00*/  IMAD R9, R4, 0x40, R7 ;  /* 0x0000004004097824 */ /* 0x000fe400078e0207 */
[----:B------:R-:W-:Y:S01]  /*5a10*/  IMAD.U32 R3, RZ, RZ, UR6 ;  /* 0x00000006ff037e24 */ /* 0x000fe2000f8e00ff */
[----:B------:R-:W-:Y:S01]  /*5a20*/  UIMAD UR6, UR36, UR9, UR7 ;  /* 0x00000009240672a4 */ /* 0x000fe2000f8e0207 */
[----:B------:R-:W-:-:S02]  /*5a30*/  IMAD R12, R12, 0x8, R9 ;  /* 0x000000080c0c7824 */ /* 0x000fc400078e0209 */
[----:B----4-:R-:W-:Y:S01]  /*5a40*/  IMAD R4, R18, UR10, RZ ;  /* 0x0000000a12047c24 */ /* 0x010fe2000f8e02ff */
[----:B------:R-:W-:Y:S01]  /*5a50*/  UIADD3 UR6, UR5, UR6, URZ ;  /* 0x0000000605067290 */ /* 0x000fe2000fffe03f */
[----:B--2---:R-:W-:Y:S01]  /*5a60*/  IMAD R7, R16, 0x80, R12 ;  /* 0x0000008010077824 */ /* 0x004fe200078e020c */
[----:B------:R-:W-:Y:S01]  /*5a70*/  ULDC.64 UR8, c[0x0][0xb28] ;  /* 0x0002ca0000087ab9 */ /* 0x000fe20000000a00 */
[----:B------:R-:W-:-:S04]  /*5a80*/  IMAD.WIDE.U32 R2, R18, UR12, R2 ;  /* 0x0000000c12027c25 */ /* 0x000fc8000f8e0002 */
[----:B------:R-:W-:Y:S02]  /*5a90*/  IMAD R18, RZ, RZ, -UR36 ;  /* 0x80000024ff127e24 */ /* 0x000fe4000f8e02ff */
[----:B------:R-:W-:Y:S02]  /*5aa0*/  IMAD R15, R19, UR12, R4 ;  /* 0x0000000c130f7c24 */ /* 0x000fe4000f8e0204 */
[----:B-----5:R-:W-:-:S04]  /*5ab0*/  @P0 IMAD.HI.U32 R4, R7, R14, RZ ;  /* 0x0000000e07040227 */ /* 0x020fc800078e00ff */
[----:B------:R-:W-:Y:S02]  /*5ac0*/  IMAD.U32 R13, RZ, RZ, UR5 ;  /* 0x00000005ff0d7e24 */ /* 0x000fe4000f8e00ff */
[C---:B0-----:R-:W-:Y:S02]  /*5ad0*/  IMAD R14, R20.reuse, UR10, RZ ;  /* 0x0000000a140e7c24 */ /* 0x041fe4000f8e02ff */
[----:B-1----:R-:W-:Y:S02]  /*5ae0*/  IMAD R23, R23, R18, UR11 ;  /* 0x0000000b17177e24 */ /* 0x002fe4000f8e0212 */
[----:B------:R-:W-:Y:S01]  /*5af0*/  IMAD.U32 R12, RZ, RZ, UR4 ;  /* 0x00000004ff0c7e24 */ /* 0x000fe2000f8e00ff */
[----:B------:R-:W-:Y:S01]  /*5b00*/  ULDC.64 UR4, c[0x0][0xbe0] ;  /* 0x0002f80000047ab9 */ /* 0x000fe20000000a00 */
[----:B------:R-:W-:Y:S01]  /*5b10*/  IMAD.U32 R13, RZ, RZ, UR6 ;  /* 0x00000006ff0d7e24 */ /* 0x000fe2000f8e00ff */
[----:B------:R-:W-:Y:S01]  /*5b20*/  ULDC.64 UR6, c[0x0][0xb48] ;  /* 0x0002d20000067ab9 */ /* 0x000fe20000000a00 */
[----:B------:R-:W-:Y:S01]  /*5b30*/  IMAD.MOV.U32 R11, RZ, RZ, R7 ;  /* 0x000000ffff0b7224 */ /* 0x000fe200078e0007 */
[----:B---3--:R-:W-:Y:S01]  /*5b40*/  @P0 SHF.R.U32.HI R11, RZ, R17, R4 ;  /* 0x00000011ff0b0219 */ /* 0x008fe20000011604 */
[----:B------:R-:W-:Y:S01]  /*5b50*/  IMAD R17, R21, UR12, R14 ;  /* 0x0000000c15117c24 */ /* 0x000fe2000f8e020e */
[----:B------:R-:W-:Y:S01]  /*5b60*/  SHF.R.S32.HI R14, RZ, 0x1f, R23 ;  /* 0x0000001fff0e7819 */ /* 0x000fe20000011417 */
[----:B------:R-:W-:-:S04]  /*5b70*/  IMAD.WIDE.U32 R12, R20, UR12, R12 ;  /* 0x0000000c140c7c25 */ /* 0x000fc8000f8e000c */
[----:B------:R-:W-:Y:S01]  /*5b80*/  IMAD.IADD R3, R3, 0x1, R15 ;  /* 0x0000000103037824 */ /* 0x000fe200078e020f */
[----:B------:R-:W-:Y:S01]  /*5b90*/  MOV R15, R7 ;  /* 0x00000007000f7202 */ /* 0x000fe20000000f00 */
[----:B------:R-:W-:-:S04]  /*5ba0*/  @P0 IMAD.HI.U32 R22, R7, R22, RZ ;  /* 0x0000001607160227 */ /* 0x000fc800078e00ff */
[----:B------:R-:W-:Y:S01]  /*5bb0*/  IMAD.IADD R13, R13, 0x1, R17 ;  /* 0x000000010d0d7824 */ /* 0x000fe200078e0211 */
[----:B------:R-:W-:Y:S01]  /*5bc0*/  @P0 SHF.R.U32.HI R15, RZ, R153, R22 ;  /* 0x00000099ff0f0219 */ /* 0x000fe20000011616 */
[C---:B------:R-:W-:Y:S02]  /*5bd0*/  IMAD R4, R14.reuse, UR4, RZ ;  /* 0x000000040e047c24 */ /* 0x040fe4000f8e02ff */
[----:B------:R-:W-:Y:S02]  /*5be0*/  IMAD R17, R14, UR6, RZ ;  /* 0x000000060e117c24 */ /* 0x000fe4000f8e02ff */
[----:B------:R-:W-:-:S04]  /*5bf0*/  IMAD.WIDE.U32 R2, R23, UR4, R2 ;  /* 0x0000000417027c25 */ /* 0x000fc8000f8e0002 */
[----:B------:R-:W-:Y:S01]  /*5c00*/  IMAD R14, R23, UR5, R4 ;  /* 0x00000005170e7c24 */ /* 0x000fe2000f8e0204 */
[----:B------:R-:W-:Y:S01]  /*5c10*/  IADD3 R2, P0, R11, R2, RZ ;  /* 0x000000020b027210 */ /* 0x000fe20007f1e0ff */
[----:B------:R-:W-:Y:S01]  /*5c20*/  IMAD R19, R23, UR7, R17 ;  /* 0x0000000717137c24 */ /* 0x000fe2000f8e0211 */
[--C-:B------:R-:W-:Y:S01]  /*5c30*/  SHF.R.S32.HI R17, RZ, 0x1f, R11.reuse ;  /* 0x0000001fff117819 */ /* 0x100fe2000001140b */
[----:B------:R-:W-:Y:S01]  /*5c40*/  IMAD.MOV R11, RZ, RZ, -R11 ;  /* 0x000000ffff0b7224 */ /* 0x000fe200078e0a0b */
[--C-:B------:R-:W-:Y:S01]  /*5c50*/  SHF.R.S32.HI R4, RZ, 0x1f, R15.reuse ;  /* 0x0000001fff047819 */ /* 0x100fe2000001140f */
[----:B------:R-:W-:Y:S01]  /*5c60*/  ULDC.64 UR4, c[0x0][0xb30] ;  /* 0x0002cc0000047ab9 */ /* 0x000fe20000000a00 */
[----:B------:R-:W-:Y:S01]  /*5c70*/  IMAD.MOV R18, RZ, RZ, -R15 ;  /* 0x000000ffff127224 */ /* 0x000fe200078e0a0f */
[----:B------:R-:W-:Y:S01]  /*5c80*/  IADD3.X R3, R17, R3, R14, P0, !PT ;  /* 0x0000000311037210 */ /* 0x000fe200007fe40e */
[----:B------:R-:W-:Y:S02]  /*5c90*/  IMAD R11, R8, R11, R7 ;  /* 0x0000000b080b7224 */ /* 0x000fe400078e0207 */
[----:B------:R-:W-:-:S02]  /*5ca0*/  IMAD R4, R4, UR4, RZ ;  /* 0x0000000404047c24 */ /* 0x000fc4000f8e02ff */
[----:B------:R-:W-:Y:S01]  /*5cb0*/  IMAD.WIDE.U32 R12, R23, UR6, R12 ;  /* 0x00000006170c7c25 */ /* 0x000fe2000f8e000c */
[----:B------:R-:W-:-:S03]  /*5cc0*/  ULDC.64 UR6, c[0x0][0xbc8] ;  /* 0x0002f20000067ab9 */ /* 0x000fc60000000a00 */
[----:B------:R-:W-:Y:S02]  /*5cd0*/  IMAD R7, R8, R18, R7 ;  /* 0x0000001208077224 */ /* 0x000fe400078e0207 */
[----:B------:R-:W-:Y:S01]  /*5ce0*/  IMAD R17, R15, UR5, R4 ;  /* 0x000000050f117c24 */ /* 0x000fe2000f8e0204 */
[----:B------:R-:W-:Y:S01]  /*5cf0*/  SHF.R.S32.HI R4, RZ, 0x1f, R11 ;  /* 0x0000001fff047819 */ /* 0x000fe2000001140b */
[----:B------:R-:W-:Y:S01]  /*5d00*/  IMAD.IADD R13, R13, 0x1, R19 ;  /* 0x000000010d0d7824 */ /* 0x000fe200078e0213 */
[----:B------:R-:W-:Y:S01]  /*5d10*/  SHF.R.S32.HI R14, RZ, 0x1f, R7 ;  /* 0x0000001fff0e7819 */ /* 0x000fe20000011407 */
[----:B------:R-:W0:Y:S01]  /*5d20*/  S2UR UR5, SR_CgaCtaId ;  /* 0x00000000000579c3 */ /* 0x000e220000008800 */
[----:B------:R-:W-:-:S04]  /*5d30*/  IMAD.WIDE.U32 R2, R11, UR6, R2 ;  /* 0x000000060b027c25 */ /* 0x000fc8000f8e0002 */
[----:B------:R-:W-:Y:S01]  /*5d40*/  IMAD.WIDE.U32 R12, R15, UR4, R12 ;  /* 0x000000040f0c7c25 */ /* 0x000fe2000f8e000c */
[----:B------:R-:W-:-:S03]  /*5d50*/  UMOV UR4, 0x400 ;  /* 0x0000040000047882 */ /* 0x000fc60000000000 */
[----:B------:R-:W-:Y:S02]  /*5d60*/  IMAD R4, R4, UR6, RZ ;  /* 0x0000000604047c24 */ /* 0x000fe4000f8e02ff */
[----:B------:R-:W-:Y:S02]  /*5d70*/  IMAD.IADD R13, R13, 0x1, R17 ;  /* 0x000000010d0d7824 */ /* 0x000fe400078e0211 */
[----:B------:R-:W-:Y:S02]  /*5d80*/  IMAD R14, R14, UR8, RZ ;  /* 0x000000080e0e7c24 */ /* 0x000fe4000f8e02ff */
[----:B------:R-:W-:Y:S01]  /*5d90*/  IMAD R15, R11, UR7, R4 ;  /* 0x000000070b0f7c24 */ /* 0x000fe2000f8e0204 */
[----:B------:R-:W-:Y:S01]  /*5da0*/  ULDC.64 UR6, c[0x0][0xba8] ;  /* 0x0002ea0000067ab9 */ /* 0x000fe20000000a00 */
[C---:B------:R-:W-:Y:S01]  /*5db0*/  IMAD R11, R7.reuse, UR9, R14 ;  /* 0x00000009070b7c24 */ /* 0x040fe2000f8e020e */
[----:B------:R-:W-:Y:S01]  /*5dc0*/  LEA R17, P0, R2, UR6, 0x2 ;  /* 0x0000000602117c11 */ /* 0x000fe2000f8010ff */
[----:B------:R-:W-:Y:S01]  /*5dd0*/  IMAD.WIDE.U32 R12, R7, UR8, R12 ;  /* 0x00000008070c7c25 */ /* 0x000fe2000f8e000c */
[----:B------:R-:W-:Y:S01]  /*5de0*/  ULDC.64 UR8, c[0x0][0xb00] ;  /* 0x0002c00000087ab9 */ /* 0x000fe20000000a00 */
[----:B------:R-:W-:-:S02]  /*5df0*/  ULDC UR6, c[0x0][0xa88] ;  /* 0x0002a20000067ab9 */ /* 0x000fc40000000800 */
[----:B------:R-:W-:Y:S01]  /*5e00*/  IMAD.IADD R3, R3, 0x1, R15 ;  /* 0x0000000103037824 */ /* 0x000fe200078e020f */
[----:B------:R-:W-:Y:S01]  /*5e10*/  LEA R4, P1, R12, UR8, 0x2 ;  /* 0x000000080c047c11 */ /* 0x000fe2000f8210ff */
[----:B------:R-:W-:Y:S01]  /*5e20*/  IMAD.IADD R7, R13, 0x1, R11 ;  /* 0x000000010d077824 */ /* 0x000fe200078e020b */
[----:B------:R-:W-:Y:S01]  /*5e30*/  SHFL.IDX PT, R14, R17, 0x1, 0x1c1f ;  /* 0x003c1f00110e7f89 */ /* 0x000fe200000e0000 */
[----:B------:R-:W-:Y:S01]  /*5e40*/  IMAD R11, R16, 0x80, R9 ;  /* 0x00000080100b7824 */ /* 0x000fe200078e0209 */
[----:B------:R-:W-:Y:S01]  /*5e50*/  LEA.HI.X R18, R2, UR7, R3, 0x2, P0 ;  /* 0x0000000702127c11 */ /* 0x000fe200080f1403 */
[----:B0-----:R-:W-:Y:S01]  /*5e60*/  ULEA UR4, UR5, UR4, 0x18 ;  /* 0x0000000405047291 */ /* 0x001fe2000f8ec03f */
[----:B------:R-:W-:Y:S01]  /*5e70*/  LEA.HI.X R7, R12, UR9, R7, 0x2, P1 ;  /* 0x000000090c077c11 */ /* 0x000fe200088f1407 */
[----:B------:R-:W-:Y:S01]  /*5e80*/  IMAD R8, R8, UR6, RZ ;  /* 0x0000000608087c24 */ /* 0x000fe2000f8e02ff */
[----:B------:R0:W-:Y:S01]  /*5e90*/  SHFL.IDX PT, R12, R17, RZ, 0x1c1f ;  /* 0x001c1fff110c7589 */ /* 0x0001e200000e0000 */
[----:B------:R-:W-:Y:S01]  /*5ea0*/  LOP3.LUT P0, RZ, R0, 0x3, RZ, 0xc0, !PT ;  /* 0x0000000300ff7812 */ /* 0x000fe2000780c0ff */
[C---:B------:R-:W-:Y:S01]  /*5eb0*/  VIADD R9, R11.reuse, 0x8 ;  /* 0x000000080b097836 */ /* 0x040fe20000000000 */
[----:B------:R-:W-:Y:S01]  /*5ec0*/  UIADD3 UR4, UR4, 0x22820, URZ ;  /* 0x0002282004047890 */ /* 0x000fe2000fffe03f */
[----:B------:R-:W1:Y:S01]  /*5ed0*/  SHFL.IDX PT, R13, R18, RZ, 0x1c1f ;  /* 0x001c1fff120d7589 */ /* 0x000e6200000e0000 */
[----:B------:R-:W-:-:S02]  /*5ee0*/  ISETP.GE.OR P1, PT, R11, R8, P0 ;  /* 0x000000080b00720c */ /* 0x000fc40000726670 */
[-C--:B------:R-:W-:Y:S01]  /*5ef0*/  ISETP.GE.OR P0, PT, R9, R8.reuse, P0 ;  /* 0x000000080900720c */ /* 0x080fe20000706670 */
[----:B------:R-:W2:Y:S01]  /*5f00*/  SHFL.IDX PT, R15, R18, 0x1, 0x1c1f ;  /* 0x003c1f00120f7f89 */ /* 0x000ea200000e0000 */
[----:B------:R-:W-:Y:S01]  /*5f10*/  UPRMT UR4, URZ, 0x654, UR4 ;  /* 0x000006543f047896 */ /* 0x000fe20008000004 */
[----:B------:R-:W-:Y:S02]  /*5f20*/  ISETP.GE.AND P2, PT, R11, R8, PT ;  /* 0x000000080b00720c */ /* 0x000fe40003f46270 */
[----:B0-----:R-:W-:Y:S01]  /*5f30*/  LOP3.LUT R17, R10, 0x7ffffffc, RZ, 0xc0, !PT ;  /* 0x7ffffffc0a117812 */ /* 0x001fe200078ec0ff */
[----:B------:R0:W3:Y:S04]  /*5f40*/  SHFL.IDX PT, R2, R4, RZ, 0x1c1f ;  /* 0x001c1fff04027589 */ /* 0x0000e800000e0000 */
[----:B------:R-:W-:Y:S01]  /*5f50*/  IMAD.IADD R0, R0, 0x1, -R17 ;  /* 0x0000000100007824 */ /* 0x000fe200078e0a11 */
[----:B------:R-:W-:Y:S01]  /*5f60*/  SYNCS.ARRIVE.TRANS64.RED.A1T0 RZ, [UR4], RZ ;  /* 0x000000ffffff79a7 */ /* 0x000fe20008100404 */
[----:B------:R0:W4:Y:S03]  /*5f70*/  SHFL.IDX PT, R3, R7, RZ, 0x1c1f ;  /* 0x001c1fff07037589 */ /* 0x00012600000e0000 */
[----:B------:R-:W-:Y:S01]  /*5f80*/  SHF.L.U32 R0, R0, 0x1, RZ ;  /* 0x0000000100007819 */ /* 0x000fe200000006ff */
[----:B-1----:R0:W-:Y:S04]  /*5f90*/  @!P1 ST.E desc[UR44][R12.64], R6 ;  /* 0x000000060c009985 */ /* 0x0021e8000c10192c */
[----:B--2---:R0:W-:Y:S01]  /*5fa0*/  @!P0 ST.E desc[UR44][R14.64], R5 ;  /* 0x000000050e008985 */ /* 0x0041e2000c10192c */
[----:B------:R-:W-:Y:S05]  /*5fb0*/  @P2 BRA `(.L_x_8894) ;  /* 0x0000000800f82947 */ /* 0x000fea0003800000 */
[C---:B0-----:R-:W-:Y:S01]  /*5fc0*/  VIADD R5, R0.reuse, 0x8 ;  /* 0x0000000800057836 */ /* 0x041fe20000000000 */
[----:B------:R-:W-:Y:S01]  /*5fd0*/  ULDC UR4, c[0x0][0xac8] ;  /* 0x0002b20000047ab9 */ /* 0x000fe20000000800 */
[C---:B------:R-:W-:Y:S01]  /*5fe0*/  VIADD R6, R0.reuse, 0x10 ;  /* 0x0000001000067836 */ /* 0x040fe20000000000 */
[C---:B------:R-:W-:Y:S01]  /*5ff0*/  ISETP.GE.AND P2, PT, R0.reuse, UR4, PT ;  /* 0x0000000400007c0c */ /* 0x040fe2000bf46270 */
[C---:B------:R-:W-:Y:S01]  /*6000*/  VIADD R10, R0.reuse, 0x18 ;  /* 0x00000018000a7836 */ /* 0x040fe20000000000 */
[----:B------:R-:W-:Y:S01]  /*6010*/  ISETP.GE.AND P3, PT, R5, UR4, PT ;  /* 0x0000000405007c0c */ /* 0x000fe2000bf66270 */
[----:B------:R-:W-:Y:S01]  /*6020*/  VIADD R18, R0, 0x20 ;  /* 0x0000002000127836 */ /* 0x000fe20000000000 */
[----:B------:R-:W-:Y:S01]  /*6030*/  ISETP.GE.AND P4, PT, R6, UR4, PT ;  /* 0x0000000406007c0c */ /* 0x000fe2000bf86270 */
[----:B------:R-:W-:Y:S01]  /*6040*/  VIADD R19, R0, 0x28 ;  /* 0x0000002800137836 */ /* 0x000fe20000000000 */
[----:B------:R-:W-:Y:S01]  /*6050*/  ISETP.GE.AND P5, PT, R10, UR4, PT ;  /* 0x000000040a007c0c */ /* 0x000fe2000bfa6270 */
[----:B------:R-:W-:Y:S01]  /*6060*/  VIADD R20, R0, 0x40 ;  /* 0x0000004000147836 */ /* 0x000fe20000000000 */
[----:B------:R-:W-:Y:S01]  /*6070*/  ISETP.GE.AND P0, PT, R18, UR4, PT ;  /* 0x0000000412007c0c */ /* 0x000fe2000bf06270 */
[C---:B------:R-:W-:Y:S01]  /*6080*/  VIADD R21, R0.reuse, 0x48 ;  /* 0x0000004800157836 */ /* 0x040fe20000000000 */
[----:B------:R-:W-:Y:S01]  /*6090*/  ISETP.GE.AND P1, PT, R19, UR4, PT ;  /* 0x0000000413007c0c */ /* 0x000fe2000bf26270 */
[C---:B------:R-:W-:Y:S01]  /*60a0*/  VIADD R22, R0.reuse, 0x50 ;  /* 0x0000005000167836 */ /* 0x040fe20000000000 */
[----:B------:R-:W-:-:S03]  /*60b0*/  IADD3 R23, R0, 0x58, RZ ;  /* 0x0000005800177810 */ /* 0x000fc60007ffe0ff */
[----:B------:R-:W-:Y:S02]  /*60c0*/  @!P3 LEA.HI R5, R5, R5, RZ, 0x1 ;  /* 0x000000050505b211 */ /* 0x000fe400078f08ff */
[----:B------:R-:W-:Y:S02]  /*60d0*/  @!P4 LEA.HI R6, R6, R6, RZ, 0x1 ;  /* 0x000000060606c211 */ /* 0x000fe400078f08ff */
[----:B------:R-:W-:Y:S02]  /*60e0*/  @!P5 LEA.HI R10, R10, R10, RZ, 0x1 ;  /* 0x0000000a0a0ad211 */ /* 0x000fe400078f08ff */
[----:B------:R-:W-:Y:S02]  /*60f0*/  @!P3 LOP3.LUT R5, R5, 0xfffffffe, RZ, 0xc0, !PT ;  /* 0xfffffffe0505b812 */ /* 0x000fe400078ec0ff */
[----:B------:R-:W-:Y:S01]  /*6100*/  @!P4 LOP3.LUT R15, R6, 0xfffffffe, RZ, 0xc0, !PT ;  /* 0xfffffffe060fc812 */ /* 0x000fe200078ec0ff */
[----:B------:R-:W-:Y:S01]  /*6110*/  VIADD R6, R0, 0x38 ;  /* 0x0000003800067836 */ /* 0x000fe20000000000 */
[----:B------:R-:W-:Y:S01]  /*6120*/  @!P5 LOP3.LUT R17, R10, 0xfffffffe, RZ, 0xc0, !PT ;  /* 0xfffffffe0a11d812 */ /* 0x000fe200078ec0ff */
[----:B---34-:R-:W-:Y:S01]  /*6130*/  @!P2 IMAD.WIDE R10, R0, 0x4, R2 ;  /* 0x00000004000aa825 */ /* 0x018fe200078e0202 */
[----:B------:R-:W-:-:S02]  /*6140*/  ISETP.GE.AND P6, PT, R22, UR4, PT ;  /* 0x0000000416007c0c */ /* 0x000fc4000bfc6270 */
[----:B------:R-:W-:Y:S01]  /*6150*/  @!P0 LEA.HI R18, R18, R18, RZ, 0x1 ;  /* 0x0000001212128211 */ /* 0x000fe200078f08ff */
[--C-:B------:R-:W-:Y:S01]  /*6160*/  @!P3 IMAD.WIDE R12, R5, 0x4, R2.reuse ;  /* 0x00000004050cb825 */ /* 0x100fe200078e0202 */
[----:B------:R0:W-:Y:S01]  /*6170*/  @!P2 ST.E.64 desc[UR44][R10.64], R24 ;  /* 0x000000180a00a985 */ /* 0x0001e2000c101b2c */
[----:B------:R-:W-:Y:S02]  /*6180*/  @!P1 LEA.HI R19, R19, R19, RZ, 0x1 ;  /* 0x0000001313139211 */ /* 0x000fe400078f08ff */
[----:B------:R-:W-:Y:S01]  /*6190*/  VIADD R5, R0, 0x30 ;  /* 0x0000003000057836 */ /* 0x000fe20000000000 */
[----:B------:R1:W-:Y:S01]  /*61a0*/  @!P3 ST.E.64 desc[UR44][R12.64], R28 ;  /* 0x0000001c0c00b985 */ /* 0x0003e2000c101b2c */
[--C-:B------:R-:W-:Y:S01]  /*61b0*/  @!P4 IMAD.WIDE R14, R15, 0x4, R2.reuse ;  /* 0x000000040f0ec825 */ /* 0x100fe200078e0202 */
[----:B------:R-:W-:Y:S02]  /*61c0*/  ISETP.GE.AND P3, PT, R6, UR4, PT ;  /* 0x0000000406007c0c */ /* 0x000fe4000bf66270 */
[----:B------:R-:W-:Y:S01]  /*61d0*/  ISETP.GE.AND P2, PT, R5, UR4, PT ;  /* 0x0000000405007c0c */ /* 0x000fe2000bf46270 */
[----:B------:R-:W-:Y:S01]  /*61e0*/  @!P5 IMAD.WIDE R16, R17, 0x4, R2 ;  /* 0x000000041110d825 */ /* 0x000fe200078e0202 */
[----:B------:R2:W-:Y:S01]  /*61f0*/  @!P4 ST.E.64 desc[UR44][R14.64], R32 ;  /* 0x000000200e00c985 */ /* 0x0005e2000c101b2c */
[----:B------:R-:W-:-:S02]  /*6200*/  ISETP.GE.AND P4, PT, R20, UR4, PT ;  /* 0x0000000414007c0c */ /* 0x000fc4000bf86270 */
[----:B------:R-:W-:Y:S01]  /*6210*/  @!P6 LEA.HI R22, R22, R22, RZ, 0x1 ;  /* 0x000000161616e211 */ /* 0x000fe200078f08ff */
[----:B------:R3:W-:Y:S01]  /*6220*/  @!P5 ST.E.64 desc[UR44][R16.64], R36 ;  /* 0x000000241000d985 */ /* 0x0007e2000c101b2c */
[----:B------:R-:W-:Y:S01]  /*6230*/  ISETP.GE.AND P5, PT, R21, UR4, PT ;  /* 0x0000000415007c0c */ /* 0x000fe2000bfa6270 */
[----:B0-----:R-:W-:Y:S01]  /*6240*/  VIADD R24, R0, 0x60 ;  /* 0x0000006000187836 */ /* 0x001fe20000000000 */
[----:B------:R-:W-:Y:S02]  /*6250*/  @!P0 LOP3.LUT R11, R18, 0xfffffffe, RZ, 0xc0, !PT ;  /* 0xfffffffe120b8812 */ /* 0x000fe400078ec0ff */
[----:B-1----:R-:W-:Y:S02]  /*6260*/  @!P1 LOP3.LUT R13, R19, 0xfffffffe, RZ, 0xc0, !PT ;  /* 0xfffffffe130d9812 */ /* 0x002fe400078ec0ff */
[----:B------:R-:W-:Y:S01]  /*6270*/  @!P2 LEA.HI R5, R5, R5, RZ, 0x1 ;  /* 0x000000050505a211 */ /* 0x000fe200078f08ff */
[----:B------:R-:W-:Y:S01]  /*6280*/  @!P0 IMAD.WIDE R10, R11, 0x4, R2 ;  /* 0x000000040b0a8825 */ /* 0x000fe200078e0202 */
[----:B------:R-:W-:-:S02]  /*6290*/  @!P3 LEA.HI R6, R6, R6, RZ, 0x1 ;  /* 0x000000060606b211 */ /* 0x000fc400078f08ff */
[----:B------:R-:W-:Y:S01]  /*62a0*/  @!P4 LEA.HI R20, R20, R20, RZ, 0x1 ;  /* 0x000000141414c211 */ /* 0x000fe200078f08ff */
[----:B------:R-:W-:Y:S01]  /*62b0*/  @!P1 IMAD.WIDE R12, R13, 0x4, R2 ;  /* 0x000000040d0c9825 */ /* 0x000fe200078e0202 */
[----:B------:R-:W-:Y:S01]  /*62c0*/  @!P2 LOP3.LUT R5, R5, 0xfffffffe, RZ, 0xc0, !PT ;  /* 0xfffffffe0505a812 */ /* 0x000fe200078ec0ff */
[----:B------:R0:W-:Y:S01]  /*62d0*/  @!P0 ST.E.64 desc[UR44][R10.64], R40 ;  /* 0x000000280a008985 */ /* 0x0001e2000c101b2c */
[----:B------:R-:W-:Y:S02]  /*62e0*/  @!P5 LEA.HI R21, R21, R21, RZ, 0x1 ;  /* 0x000000151515d211 */ /* 0x000fe400078f08ff */
[----:B--2---:R-:W-:Y:S01]  /*62f0*/  @!P3 LOP3.LUT R15, R6, 0xfffffffe, RZ, 0xc0, !PT ;  /* 0xfffffffe060fb812 */ /* 0x004fe200078ec0ff */
[----:B------:R1:W-:Y:S01]  /*6300*/  @!P1 ST.E.64 desc[UR44][R12.64], R44 ;  /* 0x0000002c0c009985 */ /* 0x0003e2000c101b2c */
[----:B---3--:R-:W-:Y:S01]  /*6310*/  @!P4 LOP3.LUT R17, R20, 0xfffffffe, RZ, 0xc0, !PT ;  /* 0xfffffffe1411c812 */ /* 0x008fe200078ec0ff */
[C---:B------:R-:W-:Y:S01]  /*6320*/  VIADD R6, R0.reuse, 0x70 ;  /* 0x0000007000067836 */ /* 0x040fe20000000000 */
[----:B------:R-:W-:Y:S01]  /*6330*/  @!P5 LOP3.LUT R21, R21, 0xfffffffe, RZ, 0xc0, !PT ;  /* 0xfffffffe1515d812 */ /* 0x000fe200078ec0ff */
[----:B------:R-:W-:Y:S01]  /*6340*/  VIADD R20, R0, 0x78 ;  /* 0x0000007800147836 */ /* 0x000fe20000000000 */
[----:B------:R-:W-:Y:S01]  /*6350*/  @!P6 LOP3.LUT R19, R22, 0xfffffffe, RZ, 0xc0, !PT ;  /* 0xfffffffe1613e812 */ /* 0x000fe200078ec0ff */
[----:B------:R-:W-:Y:S01]  /*6360*/  VIADD R22, R0, 0x88 ;  /* 0x0000008800167836 */ /* 0x000fe20000000000 */
[----:B------:R-:W-:-:S02]  /*6370*/  ISETP.GE.AND P1, PT, R23, UR4, PT ;  /* 0x0000000417007c0c */ /* 0x000fc4000bf26270 */
[----:B------:R-:W-:Y:S01]  /*6380*/  ISETP.GE.AND P0, PT, R24, UR4, PT ;  /* 0x0000000418007c0c */ /* 0x000fe2000bf06270 */
[----:B0-----:R-:W-:-:S04]  /*6390*/  @!P2 IMAD.WIDE R10, R5, 0x4, R2 ;  /* 0x00000004050aa825 */ /* 0x001fc800078e0202 */
        /* <DEDUP_REMOVED lines=8> */
[----:B------:R-:W-:Y:S01]  /*6420*/  VIADD R5, R0, 0x68 ;  /* 0x0000006800057836 */ /* 0x000fe20000000000 */
[----:B------:R3:W-:Y:S01]  /*6430*/  @!P5 ST.E.64 desc[UR44][R16.64], R60 ;  /* 0x0000003c1000d985 */ /* 0x0007e2000c101b2c */
[----:B------:R-:W-:Y:S01]  /*6440*/  @!P6 IMAD.WIDE R18, R19, 0x4, R2 ;  /* 0x000000041312e825 */ /* 0x000fe200078e0202 */
[----:B------:R-:W-:Y:S02]  /*6450*/  ISETP.GE.AND P5, PT, R20, UR4, PT ;  /* 0x0000000414007c0c */ /* 0x000fe4000bfa6270 */
[----:B------:R-:W-:Y:S01]  /*6460*/  ISETP.GE.AND P2, PT, R5, UR4, PT ;  /* 0x0000000405007c0c */ /* 0x000fe2000bf46270 */
[----:B------:R-:W-:Y:S01]  /*6470*/  VIADD R21, R0, 0x80 ;  /* 0x0000008000157836 */ /* 0x000fe20000000000 */
[----:B------:R4:W-:Y:S01]  /*6480*/  @!P6 ST.E.64 desc[UR44][R18.64], R64 ;  /* 0x000000401200e985 */ /* 0x0009e2000c101b2c */
[----:B------:R-:W-:Y:S02]  /*6490*/  ISETP.GE.AND P6, PT, R6, UR4, PT ;  /* 0x0000000406007c0c */ /* 0x000fe4000bfc6270 */
[----:B------:R-:W-:-:S02]  /*64a0*/  @!P0 LEA.HI R24, R24, R24, RZ, 0x1 ;  /* 0x0000001818188211 */ /* 0x000fc400078f08ff */
[----:B------:R-:W-:Y:S02]  /*64b0*/  ISETP.GE.AND P4, PT, R21, UR4, PT ;  /* 0x0000000415007c0c */ /* 0x000fe4000bf86270 */
        /* <DEDUP_REMOVED lines=9> */
[----:B------:R-:W-:Y:S01]  /*6550*/  @!P2 LOP3.LUT R5, R5, 0xfffffffe, RZ, 0xc0, !PT ;  /* 0xfffffffe0505a812 */ /* 0x000fe200078ec0ff */
[----:B------:R0:W-:Y:S01]  /*6560*/  @!P1 ST.E.64 desc[UR44][R10.64], R68 ;  /* 0x000000440a009985 */ /* 0x0001e2000c101b2c */
[----:B------:R-:W-:-:S02]  /*6570*/  @!P4 LEA.HI R21, R21, R21, RZ, 0x1 ;  /* 0x000000151515c211 */ /* 0x000fc400078f08ff */
[----:B------:R-:W-:Y:S01]  /*6580*/  @!P3 LEA.HI R22, R22, R22, RZ, 0x1 ;  /* 0x000000161616b211 */ /* 0x000fe200078f08ff */
[----:B------:R1:W-:Y:S01]  /*6590*/  @!P0 ST.E.64 desc[UR44][R12.64], R72 ;  /* 0x000000480c008985 */ /* 0x0003e2000c101b2c */
[----:B--2---:R-:W-:Y:S01]  /*65a0*/  @!P6 LOP3.LUT R15, R6, 0xfffffffe, RZ, 0xc0, !PT ;  /* 0xfffffffe060fe812 */ /* 0x004fe200078ec0ff */
[----:B------:R-:W-:Y:S01]  /*65b0*/  VIADD R6, R0, 0xa8 ;  /* 0x000000a800067836 */ /* 0x000fe20000000000 */
[----:B---3--:R-:W-:Y:S02]  /*65c0*/  @!P5 LOP3.LUT R17, R20, 0xfffffffe, RZ, 0xc0, !PT ;  /* 0xfffffffe1411d812 */ /* 0x008fe400078ec0ff */
[----:B------:R-:W-:Y:S02]  /*65d0*/  @!P4 LOP3.LUT R21, R21, 0xfffffffe, RZ, 0xc0, !PT ;  /* 0xfffffffe1515c812 */ /* 0x000fe400078ec0ff */
[----:B----4-:R-:W-:Y:S01]  /*65e0*/  @!P3 LOP3.LUT R19, R22, 0xfffffffe, RZ, 0xc0, !PT ;  /* 0xfffffffe1613b812 */ /* 0x010fe200078ec0ff */
[----:B------:R-:W-:Y:S01]  /*65f0*/  VIADD R22, R0, 0xc0 ;  /* 0x000000c000167836 */ /* 0x000fe20000000000 */
[----:B------:R-:W-:Y:S01]  /*6600*/  ISETP.GE.AND P0, PT, R23, UR4, PT ;  /* 0x0000000417007c0c */ /* 0x000fe2000bf06270 */
[----:B0-----:R-:W-:Y:S01]  /*6610*/  @!P2 IMAD.WIDE R10, R5, 0x4, R2 ;  /* 0x00000004050aa825 */ /* 0x001fe200078e0202 */
[----:B------:R-:W-:-:S02]  /*6620*/  ISETP.GE.AND P1, PT, R24, UR4, PT ;  /* 0x0000000418007c0c */ /* 0x000fc4000bf26270 */
[C---:B------:R-:W-:Y:S01]  /*6630*/  IADD3 R20, R0.reuse, 0xb0, RZ ;  /* 0x000000b000147810 */ /* 0x040fe20007ffe0ff */
[----:B------:R-:W-:Y:S01]  /*6640*/  VIADD R5, R0, 0xa0 ;  /* 0x000000a000057836 */ /* 0x000fe20000000000 */
[----:B------:R0:W-:Y:S01]  /*6650*/  @!P2 ST.E.64 desc[UR44][R10.64], R76 ;  /* 0x0000004c0a00a985 */ /* 0x0001e2000c101b2c */
[----:B-1----:R-:W-:-:S03]  /*6660*/  @!P6 IMAD.WIDE R12, R15, 0x4, R2 ;  /* 0x000000040f0ce825 */ /* 0x002fc600078e0202 */
[----:B------:R-:W-:Y:S01]  /*6670*/  ISETP.GE.AND P2, PT, R5, UR4, PT ;  /* 0x0000000405007c0c */ /* 0x000fe2000bf46270 */
        /* <DEDUP_REMOVED lines=9> */
[----:B------:R-:W-:Y:S01]  /*6710*/  VIADD R21, R0, 0xb8 ;  /* 0x000000b800157836 */ /* 0x000fe20000000000 */
[----:B------:R4:W-:Y:S01]  /*6720*/  @!P3 ST.E.64 desc[UR44][R18.64], R92 ;  /* 0x0000005c1200b985 */ /* 0x0009e2000c101b2c */
[----:B------:R-:W-:Y:S02]  /*6730*/  ISETP.GE.AND P3, PT, R6, UR4, PT ;  /* 0x0000000406007c0c */ /* 0x000fe4000bf66270 */
[----:B------:R-:W-:Y:S02]  /*6740*/  @!P1 LEA.HI R24, R24, R24, RZ, 0x1 ;  /* 0x0000001818189211 */ /* 0x000fe400078f08ff */
[----:B------:R-:W-:Y:S02]  /*6750*/  ISETP.GE.AND P5, PT, R21, UR4, PT ;  /* 0x0000000415007c0c */ /* 0x000fe4000bfa6270 */
[----:B------:R-:W-:Y:S02]  /*6760*/  @!P2 LEA.HI R5, R5, R5, RZ, 0x1 ;  /* 0x000000050505a211 */ /* 0x000fe400078f08ff */
[----:B0-----:R-:W-:-:S02]  /*6770*/  @!P0 LOP3.LUT R11, R23, 0xfffffffe, RZ, 0xc0, !PT ;  /* 0xfffffffe170b8812 */ /* 0x001fc400078ec0ff */
[----:B-1----:R-:W-:Y:S02]  /*6780*/  @!P1 LOP3.LUT R13, R24, 0xfffffffe, RZ, 0xc0, !PT ;  /* 0xfffffffe180d9812 */ /* 0x002fe400078ec0ff */
[----:B------:R-:W-:Y:S01]  /*6790*/  @!P2 LOP3.LUT R5, R5, 0xfffffffe, RZ, 0xc0, !PT ;  /* 0xfffffffe0505a812 */ /* 0x000fe200078ec0ff */
[--C-:B------:R-:W-:Y:S01]  /*67a0*/  @!P0 IMAD.WIDE R10, R11, 0x4, R2.reuse ;  /* 0x000000040b0a8825 */ /* 0x100fe200078e0202 */
[----:B------:R-:W-:Y:S02]  /*67b0*/  @!P3 LEA.HI R6, R6, R6, RZ, 0x1 ;  /* 0x000000060606b211 */ /* 0x000fe400078f08ff */
[----:B------:R-:W-:Y:S01]  /*67c0*/  @!P4 LEA.HI R20, R20, R20, RZ, 0x1 ;  /* 0x000000141414c211 */ /* 0x000fe200078f08ff */
[--C-:B------:R-:W-:Y:S01]  /*67d0*/  @!P1 IMAD.WIDE R12, R13, 0x4, R2.reuse ;  /* 0x000000040d0c9825 */ /* 0x100fe200078e0202 */
[----:B------:R-:W-:Y:S01]  /*67e0*/  @!P6 LEA.HI R22, R22, R22, RZ, 0x1 ;  /* 0x000000161616e211 */ /* 0x000fe200078f08ff */
[----:B------:R0:W-:Y:S01]  /*67f0*/  @!P0 ST.E.64 desc[UR44][R10.64], R96 ;  /* 0x000000600a008985 */ /* 0x0001e2000c101b2c */
[----:B------:R-:W-:Y:S01]  /*6800*/  @!P5 LEA.HI R21, R21, R21, RZ, 0x1 ;  /* 0x000000151515d211 */ /* 0x000fe200078f08ff */
[--C-:B--2---:R-:W-:Y:S01]  /*6810*/  @!P2 IMAD.WIDE R14, R5, 0x4, R2.reuse ;  /* 0x00000004050ea825 */ /* 0x104fe200078e0202 */
[----:B---3--:R-:W-:Y:S01]  /*6820*/  @!P3 LOP3.LUT R17, R6, 0xfffffffe, RZ, 0xc0, !PT ;  /* 0xfffffffe0611b812 */ /* 0x008fe200078ec0ff */
[----:B------:R1:W-:Y:S01]  /*6830*/  @!P1 ST.E.64 desc[UR44][R12.64], R100 ;  /* 0x000000640c009985 */ /* 0x0003e2000c101b2c */
[----:B----4-:R-:W-:Y:S01]  /*6840*/  @!P4 LOP3.LUT R19, R20, 0xfffffffe, RZ, 0xc0, !PT ;  /* 0xfffffffe1413c812 */ /* 0x010fe200078ec0ff */
[----:B------:R-:W-:Y:S01]  /*6850*/  VIADD R6, R0, 0xd0 ;  /* 0x000000d000067836 */ /* 0x000fe20000000000 */
[----:B------:R-:W-:Y:S01]  /*6860*/  @!P6 LOP3.LUT R5, R22, 0xfffffffe, RZ, 0xc0, !PT ;  /* 0xfffffffe1605e812 */ /* 0x000fe200078ec0ff */
[----:B------:R2:W-:Y:S01]  /*6870*/  @!P2 ST.E.64 desc[UR44][R14.64], R104 ;  /* 0x000000680e00a985 */ /* 0x0005e2000c101b2c */
[----:B------:R-:W-:Y:S01]  /*6880*/  @!P5 LOP3.LUT R21, R21, 0xfffffffe, RZ, 0xc0, !PT ;  /* 0xfffffffe1515d812 */ /* 0x000fe200078ec0ff */
[----:B------:R-:W-:Y:S01]  /*6890*/  VIADD R20, R0, 0xd8 ;  /* 0x000000d800147836 */ /* 0x000fe20000000000 */
[----:B------:R-:W-:Y:S01]  /*68a0*/  ISETP.GE.AND P1, PT, R6, UR4, PT ;  /* 0x0000000406007c0c */ /* 0x000fe2000bf26270 */
[----:B0-----:R-:W-:-:S03]  /*68b0*/  @!P3 IMAD.WIDE R10, R17, 0x4, R2 ;  /* 0x00000004110ab825 */ /* 0x001fc600078e0202 */
[----:B------:R-:W-:Y:S01]  /*68c0*/  ISETP.GE.AND P2, PT, R20, UR4, PT ;  /* 0x0000000414007c0c */ /* 0x000fe2000bf46270 */
[--C-:B-1----:R-:W-:Y:S01]  /*68d0*/  @!P4 IMAD.WIDE R12, R19, 0x4, R2.reuse ;  /* 0x00000004130cc825 */ /* 0x102fe200078e0202 */
[----:B------:R0:W-:Y:S03]  /*68e0*/  @!P3 ST.E.64 desc[UR44][R10.64], R108 ;  /* 0x0000006c0a00b985 */ /* 0x0001e6000c101b2c */
[----:B------:R-:W-:Y:S01]  /*68f0*/  @!P6 IMAD.WIDE R18, R5, 0x4, R2 ;  /* 0x000000040512e825 */ /* 0x000fe200078e0202 */
[----:B------:R1:W-:Y:S03]  /*6900*/  @!P4 ST.E.64 desc[UR44][R12.64], R112 ;  /* 0x000000700c00c985 */ /* 0x0003e6000c101b2c */
[----:B------:R-:W-:Y:S01]  /*6910*/  @!P1 LEA.HI R6, R6, R6, RZ, 0x1 ;  /* 0x0000000606069211 */ /* 0x000fe200078f08ff */
[----:B------:R-:W-:-:S02]  /*6920*/  VIADD R5, R0, 0xc8 ;  /* 0x000000c800057836 */ /* 0x000fc40000000000 */
[----:B------:R-:W-:Y:S01]  /*6930*/  @!P5 IMAD.WIDE R16, R21, 0x4, R2 ;  /* 0x000000041510d825 */ /* 0x000fe200078e0202 */
[----:B------:R-:W-:Y:S02]  /*6940*/  @!P2 LEA.HI R20, R20, R20, RZ, 0x1 ;  /* 0x000000141414a211 */ /* 0x000fe400078f08ff */
[----:B------:R-:W-:Y:S01]  /*6950*/  ISETP.GE.AND P0, PT, R5, UR4, PT ;  /* 0x0000000405007c0c */ /* 0x000fe2000bf06270 */
[C---:B------:R-:W-:Y:S01]  /*6960*/  VIADD R21, R0.reuse, 0xe0 ;  /* 0x000000e000157836 */ /* 0x040fe20000000000 */
[----:B------:R3:W-:Y:S01]  /*6970*/  @!P5 ST.E.64 desc[UR44][R16.64], R116 ;  /* 0x000000741000d985 */ /* 0x0007e2000c101b2c */
[C---:B--2---:R-:W-:Y:S02]  /*6980*/  VIADD R14, R0.reuse, 0xe8 ;  /* 0x000000e8000e7836 */ /* 0x044fe40000000000 */
[C---:B------:R-:W-:Y:S01]  /*6990*/  VIADD R15, R0.reuse, 0xf0 ;  /* 0x000000f0000f7836 */ /* 0x040fe20000000000 */
[----:B------:R2:W-:Y:S01]  /*69a0*/  @!P6 ST.E.64 desc[UR44][R18.64], R120 ;  /* 0x000000781200e985 */ /* 0x0005e2000c101b2c */
[----:B0-----:R-:W-:Y:S01]  /*69b0*/  VIADD R11, R0, 0xf8 ;  /* 0x000000f8000b7836 */ /* 0x001fe20000000000 */
[----:B------:R-:W-:-:S02]  /*69c0*/  ISETP.GE.AND P3, PT, R21, UR4, PT ;  /* 0x0000000415007c0c */ /* 0x000fc4000bf66270 */
[----:B------:R-:W-:Y:S02]  /*69d0*/  ISETP.GE.AND P4, PT, R14, UR4, PT ;  /* 0x000000040e007c0c */ /* 0x000fe4000bf86270 */
[----:B------:R-:W-:Y:S02]  /*69e0*/  ISETP.GE.AND P5, PT, R15, UR4, PT ;  /* 0x000000040f007c0c */ /* 0x000fe4000bfa6270 */
[----:B------:R-:W-:Y:S02]  /*69f0*/  ISETP.GE.AND P6, PT, R11, UR4, PT ;  /* 0x000000040b007c0c */ /* 0x000fe4000bfc6270 */
[----:B------:R-:W-:Y:S02]  /*6a00*/  @!P0 LEA.HI R5, R5, R5, RZ, 0x1 ;  /* 0x0000000505058211 */ /* 0x000fe400078f08ff */
[----:B-1----:R-:W-:Y:S02]  /*6a10*/  @!P1 LOP3.LUT R13, R6, 0xfffffffe, RZ, 0xc0, !PT ;  /* 0xfffffffe060d9812 */ /* 0x002fe400078ec0ff */
[----:B------:R-:W-:-:S02]  /*6a20*/  @!P0 LOP3.LUT R5, R5, 0xfffffffe, RZ, 0xc0, !PT ;  /* 0xfffffffe05058812 */ /* 0x000fc400078ec0ff */
[----:B------:R-:W-:Y:S01]  /*6a30*/  @!P3 LEA.HI R21, R21, R21, RZ, 0x1 ;  /* 0x000000151515b211 */ /* 0x000fe200078f08ff */
[----:B------:R-:W-:Y:S01]  /*6a40*/  @!P1 IMAD.WIDE R12, R13, 0x4, R2 ;  /* 0x000000040d0c9825 */ /* 0x000fe200078e0202 */
[----:B------:R-:W-:Y:S02]  /*6a50*/  @!P4 LEA.HI R14, R14, R14, RZ, 0x1 ;  /* 0x0000000e0e0ec211 */ /* 0x000fe400078f08ff */
[----:B------:R-:W-:Y:S02]  /*6a60*/  @!P5 LEA.HI R10, R15, R15, RZ, 0x1 ;  /* 0x0000000f0f0ad211 */ /* 0x000fe400078f08ff */
[----:B------:R-:W-:Y:S02]  /*6a70*/  @!P6 LEA.HI R11, R11, R11, RZ, 0x1 ;  /* 0x0000000b0b0be211 */ /* 0x000fe400078f08ff */
[----:B------:R-:W-:Y:S02]  /*6a80*/  @!P2 LOP3.LUT R15, R20, 0xfffffffe, RZ, 0xc0, !PT ;  /* 0xfffffffe140fa812 */ /* 0x000fe400078ec0ff */
[----:B---3--:R-:W-:-:S02]  /*6a90*/  @!P3 LOP3.LUT R17, R21, 0xfffffffe, RZ, 0xc0, !PT ;  /* 0xfffffffe1511b812 */ /* 0x008fc400078ec0ff */
[----:B--2---:R-:W-:Y:S01]  /*6aa0*/  @!P4 LOP3.LUT R19, R14, 0xfffffffe, RZ, 0xc0, !PT ;  /* 0xfffffffe0e13c812 */ /* 0x004fe200078ec0ff */
        /* <DEDUP_REMOVED lines=13> */
[----:B------:R1:W-:Y:S04]  /*6b80*/  @!P5 ST.E.64 desc[UR44][R20.64], R144 ;  /* 0x000000901400d985 */ /* 0x0003e8000c101b2c */
[----:B------:R1:W-:Y:S02]  /*6b90*/  @!P6 ST.E.64 desc[UR44][R2.64], R148 ;  /* 0x000000940200e985 */ /* 0x0003e4000c101b2c */
.L_x_8894:
[----:B------:R-:W-:Y:S05]  /*6ba0*/  BSYNC B0 ;  /* 0x0000000000007941 */ /* 0x000fea0003800000 */
.L_x_8893:
[----:B------:R-:W-:Y:S01]  /*6bb0*/  ISETP.GE.AND P0, PT, R9, R8, PT ;  /* 0x000000080900720c */ /* 0x000fe20003f06270 */
[----:B-1--4-:R1:W2:Y:S04]  /*6bc0*/  SHFL.IDX PT, R3, R7, 0x1, 0x1c1f ;  /* 0x003c1f0007037f89 */ /* 0x0122a800000e0000 */
[----:B---3--:R1:W3:Y:S08]  /*6bd0*/  SHFL.IDX PT, R2, R4, 0x1, 0x1c1f ;  /* 0x003c1f0004027f89 */ /* 0x0082f000000e0000 */
[----:B-1----:R-:W-:Y:S05]  /*6be0*/  @P0 BRA `(.L_x_8869) ;  /* 0x0000004800cc0947 */ /* 0x002fea0003800000 */
[C---:B0-----:R-:W-:Y:S01]  /*6bf0*/  VIADD R4, R0.reuse, 0x8 ;  /* 0x0000000800047836 */ /* 0x041fe20000000000 */
[C---:B------:R-:W-:Y:S01]  /*6c00*/  IADD3 R5, R0.reuse, 0x10, RZ ;  /* 0x0000001000057810 */ /* 0x040fe20007ffe0ff */
[----:B------:R-:W-:Y:S01]  /*6c10*/  ULDC UR4, c[0x0][0xac8] ;  /* 0x0002b20000047ab9 */ /* 0x000fe20000000800 */
[C---:B------:R-:W-:Y:S01]  /*6c20*/  VIADD R10, R0.reuse, 0x18 ;  /* 0x00000018000a7836 */ /* 0x040fe20000000000 */
[C---:B------:R-:W-:Y:S01]  /*6c30*/  ISETP.GE.AND P0, PT, R0.reuse, UR4, PT ;  /* 0x0000000400007c0c */ /* 0x040fe2000bf06270 */
[----:B------:R-:W-:Y:S01]  /*6c40*/  VIADD R11, R0, 0x20 ;  /* 0x00000020000b7836 */ /* 0x000fe20000000000 */
        /* <DEDUP_REMOVED lines=8> */
[C---:B------:R-:W-:Y:S02]  /*6cd0*/  VIADD R16, R0.reuse, 0x48 ;  /* 0x0000004800107836 */ /* 0x040fe40000000000 */
[C---:B------:R-:W-:Y:S01]  /*6ce0*/  VIADD R18, R0.reuse, 0x50 ;  /* 0x0000005000127836 */ /* 0x040fe20000000000 */
[----:B------:R-:W-:Y:S01]  /*6cf0*/  ISETP.GE.AND P3, PT, R15, UR4, PT ;  /* 0x000000040f007c0c */ /* 0x000fe2000bf66270 */
[----:B------:R-:W-:Y:S01]  /*6d00*/  VIADD R19, R0, 0x58 ;  /* 0x0000005800137836 */ /* 0x000fe20000000000 */
[----:B------:R-:W-:Y:S01]  /*6d10*/  @!P1 LEA.HI R4, R4, R4, RZ, 0x1 ;  /* 0x0000000404049211 */ /* 0x000fe200078f08ff */
[----:B------:R-:W-:Y:S01]  /*6d20*/  VIADD R20, R0, 0x80 ;  /* 0x0000008000147836 */ /* 0x000fe20000000000 */
[----:B------:R-:W-:Y:S02]  /*6d30*/  @!P2 LEA.HI R5, R5, R5, RZ, 0x1 ;  /* 0x000000050505a211 */ /* 0x000fe400078f08ff */
[----:B------:R-:W-:Y:S02]  /*6d40*/  @!P1 LOP3.LUT R7, R4, 0xfffffffe, RZ, 0xc0, !PT ;  /* 0xfffffffe04079812 */ /* 0x000fe400078ec0ff */
[----:B------:R-:W-:Y:S01]  /*6d50*/  @!P2 LOP3.LUT R9, R5, 0xfffffffe, RZ, 0xc0, !PT ;  /* 0xfffffffe0509a812 */ /* 0x000fe200078ec0ff */
[----:B--23--:R-:W-:Y:S01]  /*6d60*/  @!P0 IMAD.WIDE R4, R0, 0x4, R2 ;  /* 0x0000000400048825 */ /* 0x00cfe200078e0202 */
[----:B------:R-:W-:-:S02]  /*6d70*/  ISETP.GE.AND P4, PT, R16, UR4, PT ;  /* 0x0000000410007c0c */ /* 0x000fc4000bf86270 */
[----:B------:R-:W-:Y:S01]  /*6d80*/  @!P5 LEA.HI R10, R10, R10, RZ, 0x1 ;  /* 0x0000000a0a0ad211 */ /* 0x000fe200078f08ff */
        /* <DEDUP_REMOVED lines=18> */
[----:B--2---:R-:W-:Y:S01]  /*6eb0*/  @!P0 LOP3.LUT R9, R12, 0xfffffffe, RZ, 0xc0, !PT ;  /* 0xfffffffe0c098812 */ /* 0x004fe200078ec0ff */
[----:B------:R0:W-:Y:S01]  /*6ec0*/  @!P5 ST.E.64 desc[UR44][R4.64], R38 ;  /* 0x000000260400d985 */ /* 0x0001e2000c101b2c */
[----:B------:R-:W-:Y:S02]  /*6ed0*/  @!P1 LOP3.LUT R13, R13, 0xfffffffe, RZ, 0xc0, !PT ;  /* 0xfffffffe0d0d9812 */ /* 0x000fe400078ec0ff */
[----:B------:R-:W-:Y:S01]  /*6ee0*/  @!P2 LOP3.LUT R11, R14, 0xfffffffe, RZ, 0xc0, !PT ;  /* 0xfffffffe0e0ba812 */ /* 0x000fe200078ec0ff */
[----:B------:R1:W-:Y:S01]  /*6ef0*/  @!P6 ST.E.64 desc[UR44][R6.64], R42 ;  /* 0x0000002a0600e985 */ /* 0x0003e2000c101b2c */
        /* <DEDUP_REMOVED lines=83> */
[C---:B------:R-:W-:Y:S01]  /*7430*/  VIADD R16, R0.reuse, 0xe0 ;  /* 0x000000e000107836 */ /* 0x040fe20000000000 */
[----:B------:R-:W-:Y:S02]  /*7440*/  @!P2 LOP3.LUT R17, R17, 0xfffffffe, RZ, 0xc0, !PT ;  /* 0xfffffffe1111a812 */ /* 0x000fe400078ec0ff */
[----:B------:R-:W-:Y:S02]  /*7450*/  IADD3 R18, R0, 0xc0, RZ ;  /* 0x000000c000127810 */ /* 0x000fe40007ffe0ff */
[----:B----4-:R-:W-:Y:S01]  /*7460*/  @!P1 LOP3.LUT R13, R20, 0xfffffffe, RZ, 0xc0, !PT ;  /* 0xfffffffe140d9812 */ /* 0x010fe200078ec0ff */
[----:B0-----:R-:W-:Y:S01]  /*7470*/  @!P0 IMAD.WIDE R4, R9, 0x4, R2 ;  /* 0x0000000409048825 */ /* 0x001fe200078e0202 */
[----:B------:R-:W-:-:S02]  /*7480*/  ISETP.GE.AND P5, PT, R18, UR4, PT ;  /* 0x0000000412007c0c */ /* 0x000fc4000bfa6270 */
        /* <DEDUP_REMOVED lines=16> */
[C---:B------:R-:W-:Y:S01]  /*7590*/  VIADD R20, R0.reuse, 0xf0 ;  /* 0x000000f000147836 */ /* 0x040fe20000000000 */
[----:B------:R-:W-:Y:S01]  /*75a0*/  ISETP.GE.AND P1, PT, R15, UR4, PT ;  /* 0x000000040f007c0c */ /* 0x000fe2000bf26270 */
[----:B------:R-:W-:Y:S01]  /*75b0*/  VIADD R0, R0, 0xf8 ;  /* 0x000000f800007836 */ /* 0x000fe20000000000 */
[----:B------:R-:W-:-:S02]  /*75c0*/  ISETP.GE.AND P3, PT, R17, UR4, PT ;  /* 0x0000000411007c0c */ /* 0x000fc4000bf66270 */
[----:B------:R-:W-:Y:S02]  /*75d0*/  ISETP.GE.AND P4, PT, R20, UR4, PT ;  /* 0x0000000414007c0c */ /* 0x000fe4000bf86270 */
        /* <DEDUP_REMOVED lines=33> */
.L_x_8892:
        /* <DEDUP_REMOVED lines=19> */
[----:B------:R-:W1:Y:S01]  /*7920*/  LDC.64 R10, c[0x0][0xbd8] ;  /* 0x0002f600ff0a7b82 */ /* 0x000e620000000a00 */
[----:B------:R-:W-:-:S04]  /*7930*/  UIMAD UR6, UR36, UR9, UR6 ;  /* 0x00000009240672a4 */ /* 0x000fc8000f8e0206 */
[----:B------:R-:W-:Y:S02]  /*7940*/  UIADD3 UR6, UR5, UR6, URZ ;  /* 0x0000000605067290 */ /* 0x000fe4000fffe03f */
[----:B------:R-:W-:Y:S01]  /*7950*/  IMAD.U32 R3, RZ, RZ, UR5 ;  /* 0x00000005ff037e24 */ /* 0x000fe2000f8e00ff */
[----:B------:R-:W2:Y:S01]  /*7960*/  @P0 LDC R7, c[0x0][0xbec] ;  /* 0x0002fb00ff070b82 */ /* 0x000ea20000000800 */
[----:B------:R-:W-:Y:S01]  /*7970*/  IMAD.U32 R2, RZ, RZ, UR4 ;  /* 0x00000004ff027e24 */ /* 0x000fe2000f8e00ff */
[----:B------:R-:W-:Y:S01]  /*7980*/  ULDC.64 UR4, c[0x0][0xbe0] ;  /* 0x0002f80000047ab9 */ /* 0x000fe20000000a00 */
[----:B------:R-:W-:-:S05]  /*7990*/  IMAD.U32 R3, RZ, RZ, UR6 ;  /* 0x00000006ff037e24 */ /* 0x000fca000f8e00ff */
[----:B------:R-:W3:Y:S01]  /*79a0*/  @P0 LDC R9, c[0x0][0xbf0] ;  /* 0x0002fc00ff090b82 */ /* 0x000ee20000000800 */
[----:B0-----:R-:W-:-:S07]  /*79b0*/  USHF.R.S32.HI UR8, URZ, 0x1f, UR7 ;  /* 0x0000001f3f087899 */ /* 0x001fce0008011407 */
[----:B------:R-:W0:Y:S01]  /*79c0*/  S2UR UR10, SR_CTAID.Y ;  /* 0x00000000000a79c3 */ /* 0x000e220000002600 */
[C---:B-1----:R-:W-:Y:S02]  /*79d0*/  IMAD R12, R10.reuse, UR8, RZ ;  /* 0x000000080a0c7c24 */ /* 0x042fe4000f8e02ff */
[----:B------:R-:W-:-:S04]  /*79e0*/  IMAD.WIDE.U32 R2, R10, UR7, R2 ;  /* 0x000000070a027c25 */ /* 0x000fc8000f8e0002 */
[----:B------:R-:W-:Y:S01]  /*79f0*/  IMAD R11, R11, UR7, R12 ;  /* 0x000000070b0b7c24 */ /* 0x000fe2000f8e020c */
[----:B------:R-:W0:Y:S01]  /*7a00*/  LDC R8, c[0x0][0xc50] ;  /* 0x00031400ff087b82 */ /* 0x000e220000000800 */
[----:B--2---:R-:W-:-:S04]  /*7a10*/  @P0 IMAD.HI.U32 R4, R0, R7, RZ ;  /* 0x0000000700040227 */ /* 0x004fc800078e00ff */
[----:B------:R-:W-:Y:S02]  /*7a20*/  IMAD R7, RZ, RZ, -UR36 ;  /* 0x80000024ff077e24 */ /* 0x000fe4000f8e02ff */
[----:B------:R-:W-:Y:S01]  /*7a30*/  IMAD.IADD R3, R11, 0x1, R3 ;  /* 0x000000010b037824 */ /* 0x000fe200078e0203 */
[----:B---3--:R-:W-:Y:S01]  /*7a40*/  @P0 SHF.R.U32.HI R5, RZ, R9, R4 ;  /* 0x00000009ff050219 */ /* 0x008fe20000011604 */
[----:B0-----:R-:W-:-:S04]  /*7a50*/  IMAD R9, R8, R7, UR10 ;  /* 0x0000000a08097e24 */ /* 0x001fc8000f8e0207 */
        /* <DEDUP_REMOVED lines=21> */
.L_x_8867:
        /* <DEDUP_REMOVED lines=18> */
.L_x_8895:
[----:B------:R-:W-:Y:S01]  /*7cd0*/  ULDC UR7, c[0x0][0xc50] ;  /* 0x0003140000077ab9 */ /* 0x000fe20000000800 */
[----:B------:R-:W-:Y:S01]  /*7ce0*/  UMOV UR36, UR6 ;  /* 0x0000000600247c82 */ /* 0x000fe20008000000 */
[----:B------:R-:W-:-:S11]  /*7cf0*/  UISETP.NE.AND UP0, UPT, UR7, 0x1, UPT ;  /* 0x000000010700788c */ /* 0x000fd6000bf05270 */
[----:B------:R-:W-:Y:S01]  /*7d00*/  @UP0 ULDC UR4, c[0x0][0xc54] ;  /* 0x0003150000040ab9 */ /* 0x000fe20000000800 */
[----:B------:R-:W-:Y:S01]  /*7d10*/  @UP0 ULDC UR8, c[0x0][0xc58] ;  /* 0x0003160000080ab9 */ /* 0x000fe20000000800 */
[----:B------:R-:W-:-:S04]  /*7d20*/  UIMAD.WIDE.U32 UR4, UR6, UR4, URZ ;  /* 0x00000004060472a5 */ /* 0x000fc8000f8e003f */
[----:B------:R-:W-:-:S12]  /*7d30*/  @UP0 USHF.R.U32.HI UR36, URZ, UR8, UR5 ;  /* 0x000000083f240299 */ /* 0x000fd80008011605 */
.L_x_8896:
[----:B------:R-:W-:Y:S01]  /*7d40*/  ISETP.GE.AND P0, PT, R17, RZ, PT ;  /* 0x000000ff1100720c */ /* 0x000fe20003f06270 */
[----:B------:R-:W-:Y:S01]  /*7d50*/  UIADD3 UR4, -UR36, URZ, URZ ;  /* 0x0000003f24047290 */ /* 0x000fe2000fffe13f */
[----:B------:R-:W-:Y:S01]  /*7d60*/  IMAD.MOV.U32 R0, RZ, RZ, 0x1 ;  /* 0x00000001ff007424 */ /* 0x000fe200078e00ff */
[----:B------:R-:W-:Y:S01]  /*7d70*/  MOV R9, 0x1 ;  /* 0x0000000100097802 */ /* 0x000fe20000000f00 */
[----:B------:R-:W-:Y:S01]  /*7d80*/  IMAD.MOV.U32 R6, RZ, RZ, RZ ;  /* 0x000000ffff067224 */ /* 0x000fe200078e00ff */
[----:B------:R-:W-:-:S08]  /*7d90*/  UIMAD UR6, UR7, UR4, UR6 ;  /* 0x00000004070672a4 */ /* 0x000fd0000f8e0206 */
[----:B------:R-:W-:Y:S05]  /*7da0*/  @!P0 BRA `(.L_x_8897) ;  /* 0x00000034009c8947 */ /* 0x000fea0003800000 */
[----:B------:R-:W-:Y:S01]  /*7db0*/  ULDC.64 UR4, c[0x0][0x418] ;  /* 0x0001060000047ab9 */ /* 0x000fe20000000a00 */
[----:B------:R-:W-:Y:S02]  /*7dc0*/  ULOP3.LUT UR41, UR6, 0xffff, URZ, 0xc0, !UPT ;  /* 0x0000ffff06297892 */ /* 0x000fe4000f8ec03f */
[----:B------:R-:W-:Y:S01]  /*7dd0*/  UISETP.NE.U32.AND UP0, UPT, UR4, URZ, UPT ;  /* 0x0000003f0400728c */ /* 0x000fe2000bf05070 */
[----:B------:R-:W-:Y:S02]  /*7de0*/  UMOV UR43, URZ ;  /* 0x0000003f002b7c82 */ /* 0x000fe40008000000 */
[----:B------:R-:W-:Y:S01]  /*7df0*/  ULDC UR4, c[0x0][0x424] ;  /* 0x0001090000047ab9 */ /* 0x000fe20000000800 */
[----:B------:R-:W-:-:S03]  /*7e00*/  UISETP.NE.AND.EX UP0, UPT, UR5, URZ, UPT, UP0 ;  /* 0x0000003f0500728c */ /* 0x000fc6000bf05300 */
[----:B------:R-:W-:Y:S01]  /*7e10*/  ULDC UR5, c[0x0][0x2f0] ;  /* 0x0000bc0000057ab9 */ /* 0x000fe20000000800 */
[----:B------:R-:W-:-:S04]  /*7e20*/  USEL UR4, UR4, 0x1, UP0 ;  /* 0x0000000104047887 */ /* 0x000fc80008000000 */
[----:B------:R-:W-:-:S04]  /*7e30*/  UIMAD UR4, UR4, UR5, URZ ;  /* 0x00000005040472a4 */ /* 0x000fc8000f8e023f */
[----:B------:R-:W-:Y:S02]  /*7e40*/  UISETP.GE.AND UP0, UPT, UR4, 0x1, UPT ;  /* 0x000000010400788c */ /* 0x000fe4000bf06270 */
[----:B------:R-:W-:-:S04]  /*7e50*/  UIADD3 UR5, UR4, 0x5f, URZ ;  /* 0x0000005f04057890 */ /* 0x000fc8000fffe03f */
[----:B------:R-:W-:Y:S01]  /*7e60*/  PLOP3.LUT P0, PT, PT, PT, UP0, 0x80, 0x0 ;  /* 0x000000000000781c */ /* 0x000fe20003f0f008 */
[----:B------:R-:W-:-:S04]  /*7e70*/  UIMAD.WIDE UR4, UR5, 0x2aaaaaab, URZ ;  /* 0x2aaaaaab050478a5 */ /* 0x000fc8000f8e023f */
[----:B------:R-:W-:-:S04]  /*7e80*/  USHF.R.U32.HI UR39, URZ, 0x1f, UR5 ;  /* 0x0000001f3f277899 */ /* 0x000fc80008011605 */
        /* <DEDUP_REMOVED lines=38> */
.L_x_8898:
        /* <DEDUP_REMOVED lines=20> */
[----:B------:R-:W-:Y:S01]  /*8230*/  MOV R4, UR6 ;  /* 0x0000000600047c02 */ /* 0x000fe20008000f00 */
[----:B------:R-:W-:Y:S01]  /*8240*/  IMAD.U32 R5, RZ, RZ, UR7 ;  /* 0x00000007ff057e24 */ /* 0x000fe2000f8e00ff */
        /* <DEDUP_REMOVED lines=10> */
.L_x_8899:
        /* <DEDUP_REMOVED lines=20> */
.L_x_8901:
        /* <DEDUP_REMOVED lines=15> */
.L_x_8900:
        /* <DEDUP_REMOVED lines=17> */
.L_x_8981:
        /* <DEDUP_REMOVED lines=8> */
.L_x_8984:
[----:B------:R-:W-:Y:S05]  /*86b0*/  @!P6 BRA `(.L_x_8903) ;  /* 0x0000000000d4e947 */ /* 0x000fea0003800000 */
[----:B------:R-:W-:Y:S01]  /*86c0*/  IMAD.MOV.U32 R16, RZ, RZ, R17 ;  /* 0x000000ffff107224 */ /* 0x000fe200078e0011 */
[----:B------:R-:W-:Y:S06]  /*86d0*/  @!P1 BRA `(.L_x_8905) ;  /* 0x0000000000509947 */ /* 0x000fec0003800000 */
[----:B------:R-:W-:Y:S01]  /*86e0*/  IMAD.MOV.U32 R9, RZ, RZ, R0 ;  /* 0x000000ffff097224 */ /* 0x000fe200078e0000 */
[----:B------:R-:W-:Y:S01]  /*86f0*/  ULDC.64 UR4, c[0x0][0x428] ;  /* 0x00010a0000047ab9 */ /* 0x000fe20000000a00 */
[----:B------:R-:W0:Y:S01]  /*8700*/  LDC R0, c[0x0][0x43c] ;  /* 0x00010f00ff007b82 */ /* 0x000e220000000800 */
[----:B------:R-:W-:Y:S02]  /*8710*/  IMAD R8, R18, UR4, RZ ;  /* 0x0000000412087c24 */ /* 0x000fe4000f8e02ff */
[----:B------:R-:W-:Y:S02]  /*8720*/  MOV R6, R9 ;  /* 0x0000000900067202 */ /* 0x000fe40000000f00 */
        /* <DEDUP_REMOVED lines=15> */
.L_x_8905:
[----:B------:R-:W-:Y:S01]  /*8820*/  IMAD.MOV.U32 R0, RZ, RZ, 0x1 ;  /* 0x00000001ff007424 */ /* 0x000fe200078e00ff */
[----:B0-----:R-:W0:Y:S04]  /*8830*/  S2R R9, SR_TID.X ;  /* 0x0000000000097919 */ /* 0x001e280000002100 */
[----:B------:R-:W-:-:S04]  /*8840*/  SHF.L.U32 R0, R0, 0x1f, RZ ;  /* 0x0000001f00007819 */ /* 0x000fc800000006ff */
[----:B------:R-:W1:Y:S01]  /*8850*/  SYNCS.PHASECHK.TRANS64.TRYWAIT P0, [UR38+0x22840], R0 ;  /* 0x02284000ff0075a7 */ /* 0x000e620008000166 */
[----:B0-----:R-:W-:-:S04]  /*8860*/  LOP3.LUT R2, R9, 0x7f, RZ, 0xc0, !PT ;  /* 0x0000007f09027812 */ /* 0x001fc800078ec0ff */
[----:B------:R-:W-:Y:S01]  /*8870*/  ISETP.NE.AND P1, PT, R2, RZ, PT ;  /* 0x000000ff0200720c */ /* 0x000fe20003f25270 */
[----:B-1----:R-:W-:-:S12]  /*8880*/  @!P0 BRA `(.L_x_8906) ;  /* 0x0000003000648947 */ /* 0x002fd80003800000 */
.L_x_8985:
[----:B------:R-:W-:Y:S05]  /*8890*/  @P1 BRA `(.L_x_8907) ;  /* 0x0000000000181947 */ /* 0x000fea0003800000 */
[----:B------:R-:W1:Y:S01]  /*88a0*/  S2R R2, SR_TID.X ;  /* 0x0000000000027919 */ /* 0x000e620000002100 */
[----:B0-----:R-:W-:-:S04]  /*88b0*/  IMAD.MOV.U32 R0, RZ, RZ, 0x3000 ;  /* 0x00003000ff007424 */ /* 0x001fc800078e00ff */
[----:B------:R2:W-:Y:S01]  /*88c0*/  SYNCS.ARRIVE.TRANS64 RZ, [UR38+0x22830], R0 ;  /* 0x02283000ffff79a7 */ /* 0x0005e20008000026 */
[----:B-1----:R-:W-:-:S13]  /*88d0*/  LOP3.LUT P0, RZ, R2, 0x1f, RZ, 0xc0, !PT ;  /* 0x0000001f02ff7812 */ /* 0x002fda000780c0ff */
[----:B--2---:R-:W-:Y:S05]  /*88e0*/  @!P0 BRA `(.L_x_8907) ;  /* 0x0000000000048947 */ /* 0x004fea0003800000 */
[----:B------:R-:W-:Y:S01]  /*88f0*/  BPT.TRAP 0x1 ;  /* 0x000000040000795c */ /* 0x000fe20000300000 */
.L_x_8907:
        /* <DEDUP_REMOVED lines=14> */
[----:B------:R-:W-:-:S09]  /*89e0*/  UIMAD UR11, UR11, 0x60, URZ ;  /* 0x000000600b0b78a4 */ /* 0x000fd2000f8e023f */
[----:B------:R0:W-:Y:S02]  /*89f0*/  UTMALDG.4D [UR8], [UR4], desc[UR6] ;  /* 0x00000608040075b4 */ /* 0x0001e40008019000 */
[----:B0-----:R-:W-:Y:S01]  /*8a00*/  NOP ;  /* 0x0000000000007918 */ /* 0x001fe20000000000 */
.L_x_8903:
        /* <DEDUP_REMOVED lines=22> */
.L_x_8908:
        /* <DEDUP_REMOVED lines=28> */
[----:B------:R-:W-:Y:S02]  /*8d30*/  IMAD.IADD R3, R3, 0x1, R9 ;  /* 0x0000000103037824 */ /* 0x000fe400078e0209 */
[----:B------:R-:W-:Y:S02]  /*8d40*/  IMAD.MOV R9, RZ, RZ, -R5 ;  /* 0x000000ffff097224 */ /* 0x000fe400078e0a05 */
[----:B------:R-:W-:-:S02]  /*8d50*/  IMAD R6, R6, UR4, RZ ;  /* 0x0000000406067c24 */ /* 0x000fc4000f8e02ff */
[----:B------:R-:W-:Y:S02]  /*8d60*/  IMAD R0, R4, R9, R0 ;  /* 0x0000000904007224 */ /* 0x000fe400078e0200 */
[C---:B------:R-:W-:Y:S02]  /*8d70*/  IMAD R9, R5.reuse, UR5, R6 ;  /* 0x0000000505097c24 */ /* 0x040fe4000f8e0206 */
[----:B------:R-:W-:Y:S01]  /*8d80*/  IMAD.WIDE.U32 R2, R5, UR4, R2 ;  /* 0x0000000405027c25 */ /* 0x000fe2000f8e0002 */
[----:B------:R-:W-:Y:S01]  /*8d90*/  SHF.R.S32.HI R5, RZ, 0x1f, R0 ;  /* 0x0000001fff057819 */ /* 0x000fe20000011400 */
[----:B------:R-:W-:Y:S02]  /*8da0*/  ULDC.64 UR4, c[0x0][0x2c8] ;  /* 0x0000b20000047ab9 */ /* 0x000fe40000000a00 */
[----:B------:R-:W-:Y:S01]  /*8db0*/  IMAD.SHL.U32 R6, R11, 0x8, RZ ;  /* 0x000000080b067824 */ /* 0x000fe200078e00ff */
[----:B------:R-:W-:Y:S01]  /*8dc0*/  IADD3 R3, R3, R9, RZ ;  /* 0x0000000903037210 */ /* 0x000fe20007ffe0ff */
[----:B------:R-:W-:-:S04]  /*8dd0*/  IMAD R5, R5, UR4, RZ ;  /* 0x0000000405057c24 */ /* 0x000fc8000f8e02ff */
[C---:B------:R-:W-:Y:S02]  /*8de0*/  IMAD R5, R0.reuse, UR5, R5 ;  /* 0x0000000500057c24 */ /* 0x040fe4000f8e0205 */
[----:B------:R-:W-:Y:S01]  /*8df0*/  IMAD.WIDE.U32 R2, R0, UR4, R2 ;  /* 0x0000000400027c25 */ /* 0x000fe2000f8e0002 */
[----:B------:R-:W-:-:S03]  /*8e00*/  ULDC.64 UR4, c[0x0][0x280] ;  /* 0x0000a00000047ab9 */ /* 0x000fc60000000a00 */
[----:B------:R-:W-:Y:S01]  /*8e10*/  IMAD.IADD R5, R3, 0x1, R5 ;  /* 0x0000000103057824 */ /* 0x000fe200078e0205 */
[----:B------:R-:W-:Y:S01]  /*8e20*/  LEA R0, P0, R2, UR4, 0x1 ;  /* 0x0000000402007c11 */ /* 0x000fe2000f8008ff */
[----:B------:R-:W-:-:S03]  /*8e30*/  ULDC UR4, c[0x0][0x2b8] ;  /* 0x0000ae0000047ab9 */ /* 0x000fc60000000800 */
        /* <DEDUP_REMOVED lines=22> */
[----:B------:R-:W-:Y:S01]  /*8fa0*/  ISETP.GE.AND P1, PT, R11, R4, PT ;  /* 0x000000040b00720c */ /* 0x000fe20003f26270 */
[----:B------:R-:W-:-:S02]  /*8fb0*/  VIADD R11, R7, 0x30 ;  /* 0x00000030070b7836 */ /* 0x000fc40000000000 */
[----:B-1----:R-:W1:Y:S01]  /*8fc0*/  SHFL.IDX PT, R2, R5, 0x1, 0x181f ;  /* 0x00381f0005027f89 */ /* 0x002e6200000e0000 */
[----:B------:R-:W-:-:S09]  /*8fd0*/  IADD3 R9, R7, 0x20, RZ ;  /* 0x0000002007097810 */ /* 0x000fd20007ffe0ff */
[----:B------:R-:W-:Y:S02]  /*8fe0*/  @!P1 LEA R21, R6, UR38, 0x1 ;  /* 0x0000002606159c11 */ /* 0x000fe4000f8e08ff */
[----:B0-----:R-:W-:-:S05]  /*8ff0*/  @!P1 LEA R14, P2, R8, R14, 0x1 ;  /* 0x0000000e080e9211 */ /* 0x001fca00078408ff */
[----:B-1----:R-:W-:Y:S02]  /*9000*/  @!P1 IMAD.X R3, RZ, RZ, R2, P2 ;  /* 0x000000ffff039224 */ /* 0x002fe400010e0602 */
[----:B------:R-:W-:Y:S02]  /*9010*/  @!P1 IMAD.MOV.U32 R2, RZ, RZ, R14 ;  /* 0x000000ffff029224 */ /* 0x000fe400078e000e */
[----:B------:R-:W0:Y:S04]  /*9020*/  SHFL.IDX PT, R14, R0, 0x2, 0x181f ;  /* 0x00581f00000e7f89 */ /* 0x000e2800000e0000 */
[----:B------:R1:W-:Y:S01]  /*9030*/  @!P1 LDGSTS.E.BYPASS.LTC128B.128 [R21+0x18c00], desc[UR44][R2.64], !P0 ;  /* 0x18c0000002159fae */ /* 0x0003e2000c101d6c */
[----:B------:R-:W-:-:S03]  /*9040*/  ISETP.GE.AND P1, PT, R9, R4, PT ;  /* 0x000000040900720c */ /* 0x000fc60003f26270 */
[----:B-1----:R-:W1:Y:S10]  /*9050*/  SHFL.IDX PT, R2, R5, 0x2, 0x181f ;  /* 0x00581f0005027f89 */ /* 0x002e7400000e0000 */
[----:B------:R-:W-:-:S02]  /*9060*/  @!P1 LEA R9, R6, UR38, 0x1 ;  /* 0x0000002606099c11 */ /* 0x000fc4000f8e08ff */
        /* <DEDUP_REMOVED lines=8> */
[----:B------:R-:W-:-:S09]  /*90f0*/  VIADD R9, R7, 0x40 ;  /* 0x0000004007097836 */ /* 0x000fd20000000000 */
        /* <DEDUP_REMOVED lines=18> */
[----:B0-----:R-:W-:-:S04]  /*9220*/  @!P1 LEA R14, P2, R8, R14, 0x1 ;  /* 0x0000000e080e9211 */ /* 0x001fc800078408ff */
[----:B-1----:R-:W-:Y:S01]  /*9230*/  @!P1 IADD3.X R3, RZ, R2, RZ, P2, !PT ;  /* 0x00000002ff039210 */ /* 0x002fe200017fe4ff */
[----:B------:R-:W-:Y:S02]  /*9240*/  @!P1 IMAD.MOV.U32 R2, RZ, RZ, R14 ;  /* 0x000000ffff029224 */ /* 0x000fe400078e000e */
        /* <DEDUP_REMOVED lines=11> */
.L_x_9002:
[----:B------:R-:W-:-:S05]  /*9300*/  VIADD R7, R7, 0x70 ;  /* 0x0000007007077836 */ /* 0x000fca0000000000 */
[----:B------:R-:W-:Y:S01]  /*9310*/  ISETP.GE.AND P1, PT, R7, R4, PT ;  /* 0x000000040700720c */ /* 0x000fe20003f26270 */
[----:B------:R-:W-:-:S05]  /*9320*/  IMAD.MOV.U32 R4, RZ, RZ, 0x1 ;  /* 0x00000001ff047424 */ /* 0x000fca00078e00ff */
[----:B------:R-:W-:-:S07]  /*9330*/  SHF.L.U32 R4, R4, 0x1f, RZ ;  /* 0x0000001f04047819 */ /* 0x000fce00000006ff */
[----:B01----:R-:W-:-:S05]  /*9340*/  @!P1 LEA R2, P2, R8, R14, 0x1 ;  /* 0x0000000e08029211 */ /* 0x003fca00078408ff */
[----:B------:R-:W-:Y:S01]  /*9350*/  @!P1 IMAD.X R3, RZ, RZ, R5, P2 ;  /* 0x000000ffff039224 */ /* 0x000fe200010e0605 */
[----:B------:R-:W-:-:S05]  /*9360*/  @!P1 LEA R5, R6, UR38, 0x1 ;  /* 0x0000002606059c11 */ /* 0x000fca000f8e08ff */
        /* <DEDUP_REMOVED lines=11> */
.L_x_9003:
        /* <DEDUP_REMOVED lines=9> */
.L_x_9004:
        /* <DEDUP_REMOVED lines=8> */
.L_x_8915:
[----:B------:R-:W-:Y:S05]  /*9530*/  BSYNC B1 ;  /* 0x0000000000017941 */ /* 0x000fea0003800000 */
.L_x_8914:
        /* <DEDUP_REMOVED lines=10> */
[----:B--2---:R-:W-:-:S08]  /*95e0*/  IMAD R2, R2, 0x60, RZ ;  /* 0x0000006002027824 */ /* 0x004fd000078e02ff */
.L_x_8916:
        /* <DEDUP_REMOVED lines=13> */
.L_x_8917:
        /* <DEDUP_REMOVED lines=13> */
.L_x_8918:
        /* <DEDUP_REMOVED lines=13> */
.L_x_8919:
        /* <DEDUP_REMOVED lines=8> */
.L_x_8912:
[----:B------:R-:W-:Y:S05]  /*98e0*/  BSYNC B0 ;  /* 0x0000000000007941 */ /* 0x000fea0003800000 */
.L_x_8911:
        /* <DEDUP_REMOVED lines=30> */
.L_x_8953:
[----:B------:R-:W-:Y:S01]  /*9ad0*/  ISETP.NE.AND P0, PT, R19, RZ, PT ;  /* 0x000000ff1300720c */ /* 0x000fe20003f05270 */
[----:B------:R-:W-:Y:S01]  /*9ae0*/  VIADD R8, R8, 0xfffffffe ;  /* 0xfffffffe08087836 */ /* 0x000fe20000000000 */
[----:B------:R-:W-:Y:S04]  /*9af0*/  BSSY B1, `(.L_x_8921) ;  /* 0x0000082000017945 */ /* 0x000fe80003800000 */
[----:B------:R-:W-:-:S07]  /*9b00*/  ISETP.NE.AND P1, PT, R8, RZ, PT ;  /* 0x000000ff0800720c */ /* 0x000fce0003f25270 */
[----:B------:R-:W-:Y:S06]  /*9b10*/  @!P0 BRA `(.L_x_8922) ;  /* 0x0000000400fc8947 */ /* 0x000fec0003800000 */
        /* <DEDUP_REMOVED lines=23> */
.L_x_8923:
[----:B------:R-:W1:Y:S01]  /*9c90*/  S2R R2, SR_TID.X ;  /* 0x0000000000027919 */ /* 0x000e620000002100 */
[----:B------:R-:W-:Y:S01]  /*9ca0*/  BSSY B2, `(.L_x_8924) ;  /* 0x0000006000027945 */ /* 0x000fe20003800000 */
[----:B-1----:R-:W-:Y:S02]  /*9cb0*/  LOP3.LUT R3, R2, 0x7f, RZ, 0xc0, !PT ;  /* 0x0000007f02037812 */ /* 0x002fe400078ec0ff */
[----:B------:R-:W-:Y:S02]  /*9cc0*/  SHF.L.U32 R2, R0, 0x1f, RZ ;  /* 0x0000001f00027819 */ /* 0x000fe400000006ff */
[----:B------:R-:W-:Y:S02]  /*9cd0*/  ISETP.NE.AND P2, PT, R3, RZ, PT ;  /* 0x000000ff0300720c */ /* 0x000fe40003f45270 */
[----:B------:R-:W1:Y:S02]  /*9ce0*/  SYNCS.PHASECHK.TRANS64.TRYWAIT P0, [UR38+0x22848], R2 ;  /* 0x02284802ff0075a7 */ /* 0x000e640008000166 */
[----:B-1----:R-:W-:Y:S09]  /*9cf0*/  @!P0 BRA `(.L_x_8925) ;  /* 0x0000002400fc8947 */ /* 0x002ff20003800000 */
.L_x_9005:
[----:B------:R-:W-:Y:S05]  /*9d00*/  BSYNC B2 ;  /* 0x0000000000027941 */ /* 0x000fea0003800000 */
.L_x_8924:
[----:B------:R-:W-:Y:S04]  /*9d10*/  BSSY B2, `(.L_x_8926) ;  /* 0x0000007000027945 */ /* 0x000fe80003800000 */
[----:B------:R-:W-:Y:S05]  /*9d20*/  @P2 BRA `(.L_x_8927) ;  /* 0x0000000000142947 */ /* 0x000fea0003800000 */
[----:B------:R-:W-:Y:S01]  /*9d30*/  ISETP.NE.AND P0, PT, R10, RZ, PT ;  /* 0x000000ff0a00720c */ /* 0x000fe20003f05270 */
[----:B-1----:R-:W-:-:S04]  /*9d40*/  IMAD.MOV.U32 R3, RZ, RZ, 0x3000 ;  /* 0x00003000ff037424 */ /* 0x002fc800078e00ff */
[----:B------:R2:W-:Y:S08]  /*9d50*/  SYNCS.ARRIVE.TRANS64 RZ, [UR38+0x22838], R3 ;  /* 0x02283803ffff79a7 */ /* 0x0005f00008000026 */
[----:B--2---:R-:W-:Y:S05]  /*9d60*/  @!P0 BRA `(.L_x_8927) ;  /* 0x0000000000048947 */ /* 0x004fea0003800000 */
[----:B------:R-:W-:Y:S01]  /*9d70*/  BPT.TRAP 0x1 ;  /* 0x000000040000795c */ /* 0x000fe20000300000 */
.L_x_8927:
[----:B------:R-:W-:Y:S05]  /*9d80*/  BSYNC B2 ;  /* 0x0000000000027941 */ /* 0x000fea0003800000 */
.L_x_8926:
[----:B0-----:R-:W-:Y:S01]  /*9d90*/  IMAD.MOV.U32 R4, RZ, RZ, RZ ;  /* 0x000000ffff047224 */ /* 0x001fe200078e00ff */
[----:B------:R-:W-:Y:S01]  /*9da0*/  ULDC.64 UR4, c[0x0][0x198] ;  /* 0x0000660000047ab9 */ /* 0x000fe20000000a00 */
[----:B------:R-:W-:Y:S01]  /*9db0*/  PLOP3.LUT P0, PT, PT, PT, PT, 0x80, 0x0 ;  /* 0x000000000000781c */ /* 0x000fe20003f0f070 */
[----:B------:R-:W-:Y:S01]  /*9dc0*/  UIADD3 UR4, UP0, UR4, 0x370, URZ ;  /* 0x0000037004047890 */ /* 0x000fe2000ff1e03f */
[----:B------:R-:W-:Y:S01]  /*9dd0*/  IMAD R5, R13, 0x60, RZ ;  /* 0x000000600d057824 */ /* 0x000fe200078e02ff */
[----:B------:R-:W-:Y:S01]  /*9de0*/  R2UR UR34, R4 ;  /* 0x00000000042272ca */ /* 0x000fe200000e0000 */
[----:B------:R-:W-:Y:S02]  /*9df0*/  UIADD3 UR32, UR38, 0x1f400, URZ ;  /* 0x0001f40026207890 */ /* 0x000fe4000fffe03f */
[----:B------:R-:W-:Y:S02]  /*9e00*/  UIADD3 UR33, UR38, 0x22838, URZ ;  /* 0x0002283826217890 */ /* 0x000fe4000fffe03f */
[----:B------:R-:W-:Y:S01]  /*9e10*/  UIADD3.X UR5, URZ, UR5, URZ, UP0, !UPT ;  /* 0x000000053f057290 */ /* 0x000fe200087fe43f */
[----:B------:R-:W-:Y:S01]  /*9e20*/  UMOV UR6, 0x0 ;  /* 0x0000000000067882 */ /* 0x000fe20000000000 */
[----:B------:R-:W-:-:S10]  /*9e30*/  UMOV UR7, 0x14f00000 ;  /* 0x14f0000000077882 */ /* 0x000fd40000000000 */
.L_x_8928:
        /* <DEDUP_REMOVED lines=10> */
.L_x_9006:
[----:B------:R-:W-:Y:S05]  /*9ee0*/  BSYNC B2 ;  /* 0x0000000000027941 */ /* 0x000fea0003800000 */
.L_x_8929:
        /* <DEDUP_REMOVED lines=9> */
.L_x_8932:
[----:B------:R-:W-:Y:S05]  /*9f80*/  BSYNC B2 ;  /* 0x0000000000027941 */ /* 0x000fea0003800000 */
.L_x_8931:
        /* <DEDUP_REMOVED lines=9> */
.L_x_8933:
        /* <DEDUP_REMOVED lines=13> */
.L_x_8934:
        /* <DEDUP_REMOVED lines=13> */
.L_x_8935:
        /* <DEDUP_REMOVED lines=13> */
.L_x_8936:
        /* <DEDUP_REMOVED lines=8> */
.L_x_8922:
[----:B------:R-:W-:Y:S05]  /*a310*/  BSYNC B1 ;  /* 0x0000000000017941 */ /* 0x000fea0003800000 */
.L_x_8921:
[----:B------:R-:W-:Y:S01]  /*a320*/  ISETP.NE.AND P3, PT, R19, RZ, PT ;  /* 0x000000ff1300720c */ /* 0x000fe20003f65270 */
[----:B------:R-:W-:Y:S01]  /*a330*/  BSSY B1, `(.L_x_8937) ;  /* 0x0000083000017945 */ /* 0x000fe20003800000 */
[----:B------:R-:W-:-:S11]  /*a340*/  LOP3.LUT R0, R0, 0x1, RZ, 0x3c, !PT ;  /* 0x0000000100007812 */ /* 0x000fd600078e3cff */
[----:B------:R-:W-:Y:S05]  /*a350*/  @!P3 BRA `(.L_x_8938) ;  /* 0x000000080000b947 */ /* 0x000fea0003800000 */
[----:B------:R-:W2:Y:S01]  /*a360*/  LDL R2, [R1] ;  /* 0x0000000001027983 */ /* 0x000ea20000100800 */
[----:B------:R-:W-:Y:S02]  /*a370*/  IADD3 R12, R7, -0x1, RZ ;  /* 0xffffffff070c7810 */ /* 0x000fe40007ffe0ff */
        /* <DEDUP_REMOVED lines=21> */
.L_x_8939:
[----:B------:R-:W1:Y:S01]  /*a4d0*/  S2R R2, SR_TID.X ;  /* 0x0000000000027919 */ /* 0x000e620000002100 */
[----:B------:R-:W-:Y:S01]  /*a4e0*/  BSSY B2, `(.L_x_8940) ;  /* 0x0000006000027945 */ /* 0x000fe20003800000 */
[----:B-1----:R-:W-:Y:S02]  /*a4f0*/  LOP3.LUT R3, R2, 0x7f, RZ, 0xc0, !PT ;  /* 0x0000007f02037812 */ /* 0x002fe400078ec0ff */
[----:B------:R-:W-:Y:S02]  /*a500*/  SHF.L.U32 R2, R0, 0x1f, RZ ;  /* 0x0000001f00027819 */ /* 0x000fe400000006ff */
[----:B------:R-:W-:Y:S02]  /*a510*/  ISETP.NE.AND P2, PT, R3, RZ, PT ;  /* 0x000000ff0300720c */ /* 0x000fe40003f45270 */
[----:B------:R-:W1:Y:S02]  /*a520*/  SYNCS.PHASECHK.TRANS64.TRYWAIT P0, [UR38+0x22840], R2 ;  /* 0x02284002ff0075a7 */ /* 0x000e640008000166 */
[----:B-1----:R-:W-:Y:S09]  /*a530*/  @!P0 BRA `(.L_x_8941) ;  /* 0x00000020001c8947 */ /* 0x002ff20003800000 */
.L_x_9007:
[----:B------:R-:W-:Y:S05]  /*a540*/  BSYNC B2 ;  /* 0x0000000000027941 */ /* 0x000fea0003800000 */
.L_x_8940:
[----:B------:R-:W-:Y:S04]  /*a550*/  BSSY B2, `(.L_x_8942) ;  /* 0x0000007000027945 */ /* 0x000fe80003800000 */
[----:B------:R-:W-:Y:S05]  /*a560*/  @P2 BRA `(.L_x_8943) ;  /* 0x0000000000142947 */ /* 0x000fea0003800000 */
[----:B------:R-:W-:Y:S01]  /*a570*/  ISETP.NE.AND P0, PT, R10, RZ, PT ;  /* 0x000000ff0a00720c */ /* 0x000fe20003f05270 */
[----:B-1----:R-:W-:-:S04]  /*a580*/  IMAD.MOV.U32 R3, RZ, RZ, 0x3000 ;  /* 0x00003000ff037424 */ /* 0x002fc800078e00ff */
[----:B------:R2:W-:Y:S08]  /*a590*/  SYNCS.ARRIVE.TRANS64 RZ, [UR38+0x22830], R3 ;  /* 0x02283003ffff79a7 */ /* 0x0005f00008000026 */
[----:B--2---:R-:W-:Y:S05]  /*a5a0*/  @!P0 BRA `(.L_x_8943) ;  /* 0x0000000000048947 */ /* 0x004fea0003800000 */
[----:B------:R-:W-:Y:S01]  /*a5b0*/  BPT.TRAP 0x1 ;  /* 0x000000040000795c */ /* 0x000fe20000300000 */
.L_x_8943:
[----:B------:R-:W-:Y:S05]  /*a5c0*/  BSYNC B2 ;  /* 0x0000000000027941 */ /* 0x000fea0003800000 */
.L_x_8942:
        /* <DEDUP_REMOVED lines=11> */
.L_x_8944:
        /* <DEDUP_REMOVED lines=11> */
.L_x_9008:
[----:B------:R-:W-:Y:S05]  /*a730*/  BSYNC B2 ;  /* 0x0000000000027941 */ /* 0x000fea0003800000 */
.L_x_8945:
        /* <DEDUP_REMOVED lines=9> */
.L_x_8948:
[----:B------:R-:W-:Y:S05]  /*a7d0*/  BSYNC B2 ;  /* 0x0000000000027941 */ /* 0x000fea0003800000 */
.L_x_8947:
        /* <DEDUP_REMOVED lines=9> */
.L_x_8949:
        /* <DEDUP_REMOVED lines=13> */
.L_x_8950:
        /* <DEDUP_REMOVED lines=13> */
.L_x_8951:
        /* <DEDUP_REMOVED lines=13> */
.L_x_8952:
        /* <DEDUP_REMOVED lines=8> */
.L_x_8938:
[----:B------:R-:W-:Y:S05]  /*ab60*/  BSYNC B1 ;  /* 0x0000000000017941 */ /* 0x000fea0003800000 */
.L_x_8937:
[----:B------:R-:W-:Y:S01]  /*ab70*/  IADD3 R7, R7, -0x2, RZ ;  /* 0xfffffffe07077810 */ /* 0x000fe20007ffe0ff */
[----:B------:R-:W-:Y:S06]  /*ab80*/  @P1 BRA `(.L_x_8953) ;  /* 0xffffffec00d01947 */ /* 0x000fec000383ffff */
[----:B------:R-:W-:Y:S05]  /*ab90*/  BSYNC B0 ;  /* 0x0000000000007941 */ /* 0x000fea0003800000 */
.L_x_8920:
        /* <DEDUP_REMOVED lines=27> */
.L_x_8956:
[----:B------:R-:W1:Y:S01]  /*ad50*/  S2R R2, SR_TID.X ;  /* 0x0000000000027919 */ /* 0x000e620000002100 */
[----:B------:R-:W-:Y:S01]  /*ad60*/  BSSY B1, `(.L_x_8957) ;  /* 0x0000006000017945 */ /* 0x000fe20003800000 */
[----:B-1----:R-:W-:Y:S02]  /*ad70*/  LOP3.LUT R3, R2, 0x7f, RZ, 0xc0, !PT ;  /* 0x0000007f02037812 */ /* 0x002fe400078ec0ff */
[----:B------:R-:W-:Y:S02]  /*ad80*/  SHF.L.U32 R2, R0, 0x1f, RZ ;  /* 0x0000001f00027819 */ /* 0x000fe400000006ff */
[----:B------:R-:W-:Y:S02]  /*ad90*/  ISETP.NE.AND P1, PT, R3, RZ, PT ;  /* 0x000000ff0300720c */ /* 0x000fe40003f25270 */
[----:B------:R-:W1:Y:S02]  /*ada0*/  SYNCS.PHASECHK.TRANS64.TRYWAIT P0, [UR38+0x22848], R2 ;  /* 0x02284802ff0075a7 */ /* 0x000e640008000166 */
[----:B-1----:R-:W-:Y:S09]  /*adb0*/  @!P0 BRA `(.L_x_8958) ;  /* 0x00000018002c8947 */ /* 0x002ff20003800000 */
.L_x_9009:
[----:B------:R-:W-:Y:S05]  /*adc0*/  BSYNC B1 ;  /* 0x0000000000017941 */ /* 0x000fea0003800000 */
.L_x_8957:
[----:B------:R-:W-:Y:S04]  /*add0*/  BSSY B1, `(.L_x_8959) ;  /* 0x0000007000017945 */ /* 0x000fe80003800000 */
[----:B------:R-:W-:Y:S05]  /*ade0*/  @P1 BRA `(.L_x_8960) ;  /* 0x0000000000141947 */ /* 0x000fea0003800000 */
[----:B------:R-:W-:Y:S01]  /*adf0*/  ISETP.NE.AND P0, PT, R10, RZ, PT ;  /* 0x000000ff0a00720c */ /* 0x000fe20003f05270 */
[----:B-1----:R-:W-:-:S04]  /*ae00*/  IMAD.MOV.U32 R3, RZ, RZ, 0x3000 ;  /* 0x00003000ff037424 */ /* 0x002fc800078e00ff */
[----:B------:R2:W-:Y:S08]  /*ae10*/  SYNCS.ARRIVE.TRANS64 RZ, [UR38+0x22838], R3 ;  /* 0x02283803ffff79a7 */ /* 0x0005f00008000026 */
[----:B--2---:R-:W-:Y:S05]  /*ae20*/  @!P0 BRA `(.L_x_8960) ;  /* 0x0000000000048947 */ /* 0x004fea0003800000 */
[----:B------:R-:W-:Y:S01]  /*ae30*/  BPT.TRAP 0x1 ;  /* 0x000000040000795c */ /* 0x000fe20000300000 */
.L_x_8960:
[----:B------:R-:W-:Y:S05]  /*ae40*/  BSYNC B1 ;  /* 0x0000000000017941 */ /* 0x000fea0003800000 */
.L_x_8959:
[----:B------:R-:W-:Y:S01]  /*ae50*/  IMAD.MOV.U32 R4, RZ, RZ, RZ ;  /* 0x000000ffff047224 */ /* 0x000fe200078e00ff */
        /* <DEDUP_REMOVED lines=10> */
.L_x_8961:
[----:B------:R-:W-:-:S13]  /*af00*/  @P0 ELECT P2, URZ, PT ;  /* 0x00000000003f082f */ /* 0x000fda0003840000 */
[----:B-----5:R-:W-:Y:S01]  /*af10*/  @P2 R2UR UR13, R16 ;  /* 0x00000000100d22ca */ /* 0x020fe200000e0000 */
[----:B------:R-:W-:Y:S01]  /*af20*/  UMOV UR12, UR36 ;  /* 0x00000024000c7c82 */ /* 0x000fe20008000000 */
[----:B------:R-:W-:Y:S02]  /*af30*/  @P2 R2UR UR11, R7 ;  /* 0x00000000070b22ca */ /* 0x000fe400000e0000 */
[----:B------:R-:W-:Y:S02]  /*af40*/  @P2 PLOP3.LUT P0, PT, P2, PT, PT, 0x8, 0x0 ;  /* 0x000000000000281c */ /* 0x000fe4000170e170 */
[----:B------:R-:W-:-:S09]  /*af50*/  PLOP3.LUT P2, PT, PT, PT, PT, 0x8, 0x0 ;  /* 0x000000000000781c */ /* 0x000fd20003f4e170 */
[----:B------:R2:W-:Y:S02]  /*af60*/  UTMALDG.4D [UR8], [UR4], desc[UR6] ;  /* 0x00000608040075b4 */ /* 0x0005e40008019000 */
[----:B--2---:R-:W-:Y:S05]  /*af70*/  @P0 BRA.U.ANY `(.L_x_8961) ;  /* 0xfffffffd00e00947 */ /* 0x004fea000393ffff */
[----:B------:R-:W2:Y:S01]  /*af80*/  SYNCS.PHASECHK.TRANS64.TRYWAIT P0, [UR38+0x22868], R2 ;  /* 0x02286802ff0075a7 */ /* 0x000ea20008000166 */
[----:B------:R-:W-:Y:S04]  /*af90*/  BSSY B1, `(.L_x_8962) ;  /* 0x0000002000017945 */ /* 0x000fe80003800000 */
[----:B--2---:R-:W-:Y:S05]  /*afa0*/  @!P0 BRA `(.L_x_8963) ;  /* 0x0000001400c88947 */ /* 0x004fea0003800000 */
.L_x_9010:
[----:B------:R-:W-:Y:S05]  /*afb0*/  BSYNC B1 ;  /* 0x0000000000017941 */ /* 0x000fea0003800000 */
.L_x_8962:
        /* <DEDUP_REMOVED lines=9> */
.L_x_8965:
[----:B------:R-:W-:Y:S05]  /*b050*/  BSYNC B1 ;  /* 0x0000000000017941 */ /* 0x000fea0003800000 */
.L_x_8964:
        /* <DEDUP_REMOVED lines=9> */
.L_x_8966:
        /* <DEDUP_REMOVED lines=13> */
.L_x_8967:
        /* <DEDUP_REMOVED lines=13> */
.L_x_8968:
        /* <DEDUP_REMOVED lines=13> */
.L_x_8969:
        /* <DEDUP_REMOVED lines=8> */
.L_x_8955:
[----:B------:R-:W-:Y:S05]  /*b3e0*/  BSYNC B0 ;  /* 0x0000000000007941 */ /* 0x000fea0003800000 */
.L_x_8954:
[----:B------:R-:W-:Y:S01]  /*b3f0*/  LOP3.LUT R0, R0, 0x1, RZ, 0x3c, !PT ;  /* 0x0000000100007812 */ /* 0x000fe200078e3cff */
[----:B------:R-:W-:Y:S01]  /*b400*/  IMAD.MOV.U32 R9, RZ, RZ, RZ ;  /* 0x000000ffff097224 */ /* 0x000fe200078e00ff */
[----:B------:R-:W-:-:S07]  /*b410*/  MOV R6, RZ ;  /* 0x000000ff00067202 */ /* 0x000fce0000000f00 */
.L_x_8897:
[----:B------:R-:W1:Y:S01]  /*b420*/  S2R R3, SR_CgaCtaId ;  /* 0x0000000000037919 */ /* 0x000e620000008800 */
[----:B------:R-:W-:Y:S02]  /*b430*/  MOV R2, 0x400 ;  /* 0x0000040000027802 */ /* 0x000fe40000000f00 */
[----:B------:R-:W-:Y:S02]  /*b440*/  SHF.L.U32 R9, R9, 0x1f, RZ ;  /* 0x0000001f09097819 */ /* 0x000fe400000006ff */
[----:B-1----:R-:W-:-:S04]  /*b450*/  LEA R2, R3, R2, 0x18 ;  /* 0x0000000203027211 */ /* 0x002fc800078ec0ff */
[----:B------:R-:W1:Y:S02]  /*b460*/  SYNCS.PHASECHK.TRANS64.TRYWAIT P0, [R2+URZ+0x22820], R9 ;  /* 0x02282009020075a7 */ /* 0x000e64000800017f */
[----:B-1----:R-:W-:Y:S05]  /*b470*/  @!P0 BRA `(.L_x_8970) ;  /* 0x0000001000ac8947 */ /* 0x002fea0003800000 */
.L_x_9011:
[----:B------:R-:W-:-:S03]  /*b480*/  UMOV UR4, 0xffffffff ;  /* 0xffffffff00047882 */ /* 0x000fc60000000000 */
[----:B------:R-:W-:Y:S05]  /*b490*/  BRA.DIV UR4, `(.L_x_8971) ;  /* 0x0000001204b87947 */ /* 0x000fea000b800000 */
[----:B------:R-:W2:Y:S02]  /*b4a0*/  S2R R3, SR_TID.X ;  /* 0x0000000000037919 */ /* 0x000ea40000002100 */
[----:B--2---:R-:W-:-:S04]  /*b4b0*/  SHF.R.U32.HI R3, RZ, 0x5, R3 ;  /* 0x00000005ff037819 */ /* 0x004fc80000011603 */
[----:B------:R-:W-:-:S05]  /*b4c0*/  LOP3.LUT R3, R3, 0x3, RZ, 0xc0, !PT ;  /* 0x0000000303037812 */ /* 0x000fca00078ec0ff */
[----:B------:R2:W3:Y:S02]  /*b4d0*/  SHFL.IDX PT, R14, R3, RZ, 0x1f ;  /* 0x00001fff030e7589 */ /* 0x0004e400000e0000 */
.L_x_9014:
[----:B---3--:R-:W-:-:S13]  /*b4e0*/  ISETP.NE.AND P0, PT, R14, RZ, PT ;  /* 0x000000ff0e00720c */ /* 0x008fda0003f05270 */
[----:B------:R-:W-:Y:S05]  /*b4f0*/  @P0 BRA `(.L_x_8869) ;  /* 0x0000000000880947 */ /* 0x000fea0003800000 */
[----:B------:R-:W-:-:S03]  /*b500*/  UMOV UR4, 0xffffffff ;  /* 0xffffffff00047882 */ /* 0x000fc60000000000 */
[----:B------:R-:W-:Y:S05]  /*b510*/  BRA.DIV UR4, `(.L_x_8972) ;  /* 0x0000001204cc7947 */ /* 0x000fea000b800000 */
[----:B------:R-:W-:-:S13]  /*b520*/  ELECT P6, URZ, PT ;  /* 0x00000000003f782f */ /* 0x000fda00038c0000 */
.L_x_9017:
[----:B------:R-:W-:Y:S05]  /*b530*/  @!P6 BRA `(.L_x_8869) ;  /* 0x000000000078e947 */ /* 0x000fea0003800000 */
[----:B------:R-:W-:-:S06]  /*b540*/  ULOP3.LUT UR4, UR42, 0x2, URZ, 0xfc, !UPT ;  /* 0x000000022a047892 */ /* 0x000fcc000f8efc3f */
[----:B--2---:R-:W-:-:S05]  /*b550*/  IMAD.U32 R3, RZ, RZ, UR4 ;  /* 0x00000004ff037e24 */ /* 0x004fca000f8e00ff */
[----:B------:R-:W-:-:S13]  /*b560*/  ISETP.NE.AND P2, PT, R3, 0x3, PT ;  /* 0x000000030300780c */ /* 0x000fda0003f45270 */
[----:B------:R-:W-:Y:S05]  /*b570*/  @!P2 BRA `(.L_x_8973) ;  /* 0x000000000004a947 */ /* 0x000fea0003800000 */
[----:B------:R-:W-:Y:S01]  /*b580*/  BPT.TRAP 0x1 ;  /* 0x000000040000795c */ /* 0x000fe20000300000 */
.L_x_8973:
        /* <DEDUP_REMOVED lines=12> */
.L_x_9018:
[----:B------:R-:W3:Y:S02]  /*b650*/  SYNCS.PHASECHK.TRANS64.TRYWAIT P0, [R5+URZ], R0 ;  /* 0x00000000050075a7 */ /* 0x000ee4000800017f */
[----:B---3--:R-:W-:Y:S05]  /*b660*/  @!P0 BRA `(.L_x_8975) ;  /* 0x0000001000ac8947 */ /* 0x008fea0003800000 */
.L_x_9019:
[----:B------:R-:W-:Y:S05]  /*b670*/  @!P2 BRA `(.L_x_8976) ;  /* 0x000000000004a947 */ /* 0x000fea0003800000 */
[----:B------:R-:W-:Y:S01]  /*b680*/  BPT.TRAP 0x1 ;  /* 0x000000040000795c */ /* 0x000fe20000300000 */
.L_x_8976:
[----:B-1----:R-:W-:-:S04]  /*b690*/  VIADD R2, R2, 0x22860 ;  /* 0x0002286002027836 */ /* 0x002fc80000000000 */
[----:B---3--:R-:W-:-:S04]  /*b6a0*/  IMAD R5, R6, 0x8, R2 ;  /* 0x0000000806057824 */ /* 0x008fc800078e0202 */
[----:B------:R-:W1:Y:S02]  /*b6b0*/  SYNCS.PHASECHK.TRANS64.TRYWAIT P0, [R5+URZ], R4 ;  /* 0x00000004050075a7 */ /* 0x000e64000800017f */
[----:B-1----:R-:W-:Y:S05]  /*b6c0*/  @!P0 BRA `(.L_x_8977) ;  /* 0x0000001000a88947 */ /* 0x002fea0003800000 */
.L_x_9020:
[----:B------:R-:W-:-:S07]  /*b6d0*/  IMAD R3, R3, 0x8, R2 ;  /* 0x0000000803037824 */ /* 0x000fce00078e0202 */
.L_x_8978:
[----:B---3--:R3:W4:Y:S02]  /*b6e0*/  SYNCS.PHASECHK.TRANS64.TRYWAIT P0, [R3+URZ], R0 ;  /* 0x00000000030075a7 */ /* 0x008724000800017f */
[----:B----4-:R-:W-:Y:S05]  /*b6f0*/  @!P0 NANOSLEEP.SYNCS 0x989680 ;  /* 0x009896800000895d */ /* 0x010fea0003900000 */
[----:B------:R-:W4:Y:S02]  /*b700*/  @!P0 SYNCS.PHASECHK.TRANS64 P0, [R3+URZ], R0 ;  /* 0x00000000030085a7 */ /* 0x000f24000800007f */
[----:B----4-:R-:W-:Y:S05]  /*b710*/  @!P0 BRA `(.L_x_8978) ;  /* 0xfffffffc00f08947 */ /* 0x010fea000383ffff */
.L_x_8869:
[----:B------:R-:W-:Y:S05]  /*b720*/  BSYNC B6 ;  /* 0x0000000000067941 */ /* 0x000fea0003800000 */
.L_x_8866:
[----:B------:R-:W-:Y:S05]  /*b730*/  EXIT ;  /* 0x000000000000794d */ /* 0x000fea0003800000 */
.L_x_8873:
[----:B0-----:R-:W-:-:S04]  /*b740*/  MOV R3, UR38 ;  /* 0x0000002600037c02 */ /* 0x001fc80008000f00 */
[----:B------:R0:W1:Y:S03]  /*b750*/  SYNCS.PHASECHK.TRANS64.TRYWAIT P0, [R3+URZ+0x22800], R8 ;  /* 0x02280008030075a7 */ /* 0x000066000800017f */
[----:B-1----:R-:W-:Y:S05]  /*b760*/  @!P0 NANOSLEEP.SYNCS 0x989680 ;  /* 0x009896800000895d */ /* 0x002fea0003900000 */
[----:B------:R-:W1:Y:S02]  /*b770*/  @!P0 SYNCS.PHASECHK.TRANS64 P0, [R3+URZ+0x22800], R8 ;  /* 0x02280008030085a7 */ /* 0x000e64000800007f */
[----:B-1----:R-:W-:Y:S05]  /*b780*/  @!P0 BRA `(.L_x_8873) ;  /* 0xfffffffc00ec8947 */ /* 0x002fea000383ffff */
[----:B------:R-:W-:Y:S05]  /*b790*/  BRA `(.L_x_8979) ;  /* 0xffffff5c00647947 */ /* 0x000fea000383ffff */
.L_x_8877:
[----:B0-----:R-:W-:-:S04]  /*b7a0*/  IMAD.U32 R3, RZ, RZ, UR38 ;  /* 0x00000026ff037e24 */ /* 0x001fc8000f8e00ff */
[----:B------:R0:W2:Y:S03]  /*b7b0*/  SYNCS.PHASECHK.TRANS64.TRYWAIT P1, [R3+URZ+0x22830], R8 ;  /* 0x02283008030075a7 */ /* 0x0000a6000802017f */
[----:B--2---:R-:W-:Y:S05]  /*b7c0*/  @!P1 NANOSLEEP.SYNCS 0x989680 ;  /* 0x009896800000995d */ /* 0x004fea0003900000 */
[----:B------:R-:W2:Y:S02]  /*b7d0*/  @!P1 SYNCS.PHASECHK.TRANS64 P1, [R3+URZ+0x22830], R8 ;  /* 0x02283008030095a7 */ /* 0x000ea4000802007f */
[----:B--2---:R-:W-:Y:S05]  /*b7e0*/  @!P1 BRA `(.L_x_8877) ;  /* 0xfffffffc00ec9947 */ /* 0x004fea000383ffff */
[----:B------:R-:W-:Y:S05]  /*b7f0*/  BRA `(.L_x_8876) ;  /* 0xffffff5c00807947 */ /* 0x000fea000383ffff */
.L_x_8881:
[----:B--2---:R2:W3:Y:S02]  /*b800*/  SYNCS.PHASECHK.TRANS64.TRYWAIT P2, [R9+URZ+0x22850], R8 ;  /* 0x02285008090075a7 */ /* 0x0044e4000804017f */
[----:B---3--:R-:W-:Y:S05]  /*b810*/  @!P2 NANOSLEEP.SYNCS 0x989680 ;  /* 0x009896800000a95d */ /* 0x008fea0003900000 */
[----:B------:R-:W3:Y:S02]  /*b820*/  @!P2 SYNCS.PHASECHK.TRANS64 P2, [R9+URZ+0x22850], R8 ;  /* 0x022850080900a5a7 */ /* 0x000ee4000804007f */
[----:B---3--:R-:W-:Y:S05]  /*b830*/  @!P2 BRA `(.L_x_8881) ;  /* 0xfffffffc00f0a947 */ /* 0x008fea000383ffff */
[----:B------:R-:W-:Y:S05]  /*b840*/  BRA `(.L_x_8880) ;  /* 0xffffff7400107947 */ /* 0x000fea000383ffff */
.L_x_8886:
[----:B0-----:R-:W-:Y:S02]  /*b850*/  IMAD.U32 R3, RZ, RZ, UR26 ;  /* 0x0000001aff037e24 */ /* 0x001fe4000f8e00ff */
[----:B------:R-:W-:-:S04]  /*b860*/  IMAD.U32 R4, RZ, RZ, UR25 ;  /* 0x00000019ff047e24 */ /* 0x000fc8000f8e00ff */
[----:B------:R0:W1:Y:S03]  /*b870*/  SYNCS.PHASECHK.TRANS64.TRYWAIT P3, [R3+URZ+0x22830], R4 ;  /* 0x02283004030075a7 */ /* 0x000066000806017f */
[----:B-1----:R-:W-:Y:S05]  /*b880*/  @!P3 NANOSLEEP.SYNCS 0x989680 ;  /* 0x009896800000b95d */ /* 0x002fea0003900000 */
[----:B------:R-:W1:Y:S02]  /*b890*/  @!P3 SYNCS.PHASECHK.TRANS64 P3, [R3+URZ+0x22830], R4 ;  /* 0x022830040300b5a7 */ /* 0x000e64000806007f */
[----:B-1----:R-:W-:Y:S05]  /*b8a0*/  @!P3 BRA `(.L_x_8886) ;  /* 0xfffffffc00e8b947 */ /* 0x002fea000383ffff */
[----:B------:R-:W-:Y:S05]  /*b8b0*/  BRA `(.L_x_8885) ;  /* 0xffffff7800307947 */ /* 0x000fea000383ffff */
.L_x_8890:
[----:B0-----:R-:W-:-:S04]  /*b8c0*/  IMAD.U32 R8, RZ, RZ, UR25 ;  /* 0x00000019ff087e24 */ /* 0x001fc8000f8e00ff */
[----:B------:R0:W1:Y:S03]  /*b8d0*/  SYNCS.PHASECHK.TRANS64.TRYWAIT P3, [R179+URZ+0x22850], R8 ;  /* 0x02285008b30075a7 */ /* 0x000066000806017f */
[----:B-1----:R-:W-:Y:S05]  /*b8e0*/  @!P3 NANOSLEEP.SYNCS 0x989680 ;  /* 0x009896800000b95d */ /* 0x002fea0003900000 */
[----:B------:R-:W1:Y:S02]  /*b8f0*/  @!P3 SYNCS.PHASECHK.TRANS64 P3, [R179+URZ+0x22850], R8 ;  /* 0x02285008b300b5a7 */ /* 0x000e64000806007f */
[----:B-1----:R-:W-:Y:S05]  /*b900*/  @!P3 BRA `(.L_x_8890) ;  /* 0xfffffffc00ecb947 */ /* 0x002fea000383ffff */
[----:B------:R-:W-:Y:S05]  /*b910*/  BRA `(.L_x_8889) ;  /* 0xffffff9000487947 */ /* 0x000fea000383ffff */
.L_x_8902:
[----:B------:R-:W-:Y:S02]  /*b920*/  IMAD.MOV.U32 R13, RZ, RZ, R19 ;  /* 0x000000ffff0d7224 */ /* 0x000fe400078e0013 */
[----:B------:R-:W-:Y:S02]  /*b930*/  IMAD.MOV.U32 R12, RZ, RZ, RZ ;  /* 0x000000ffff0c7224 */ /* 0x000fe400078e00ff */
[----:B------:R-:W-:Y:S02]  /*b940*/  IMAD.MOV.U32 R11, RZ, RZ, 0x1f ;  /* 0x0000001fff0b7424 */ /* 0x000fe400078e00ff */
[----:B------:R-:W-:-:S07]  /*b950*/  IMAD.MOV.U32 R15, RZ, RZ, -0x1 ;  /* 0xffffffffff0f7424 */ /* 0x000fce00078e00ff */
[----:B------:R-:W-:Y:S05]  /*b960*/  WARPSYNC.COLLECTIVE R15, `(.L_x_8980) ;  /* 0x000000000f087348 */ /* 0x000fea0003c00000 */
[----:B------:R0:W1:Y:S02]  /*b970*/  SHFL.IDX P6, R14, R13, R12, R11 ;  /* 0x0000000c0d0e7389 */ /* 0x00006400000c000b */
[----:B01----:R-:W-:Y:S01]  /*b980*/  ENDCOLLECTIVE ;  /* 0x000000000000791b */ /* 0x003fe20003800000 */
.L_x_8980:
[----:B------:R-:W-:Y:S05]  /*b990*/  BRA `(.L_x_8981) ;  /* 0xffffffcc00247947 */ /* 0x000fea000383ffff */
.L_x_8904:
[----:B------:R-:W-:Y:S01]  /*b9a0*/  BSSY B0, `(.L_x_8982) ;  /* 0x0000006000007945 */ /* 0x000fe20003800000 */
[----:B------:R-:W-:-:S07]  /*b9b0*/  IMAD.MOV.U32 R15, RZ, RZ, -0x1 ;  /* 0xffffffffff0f7424 */ /* 0x000fce00078e00ff */
[----:B------:R-:W-:Y:S05]  /*b9c0*/  WARPSYNC.COLLECTIVE R15, `(.L_x_8983) ;  /* 0x000000000f0c7348 */ /* 0x000fea0003c00000 */
[----:B------:R-:W-:Y:S02]  /*b9d0*/  ELECT P6, UR62, PT ;  /* 0x00000000003e782f */ /* 0x000fe400038c0000 */
[----:B------:R-:W-:Y:S01]  /*b9e0*/  MOV R14, UR62 ;  /* 0x0000003e000e7c02 */ /* 0x000fe20008000f00 */
[----:B------:R-:W-:Y:S10]  /*b9f0*/  ENDCOLLECTIVE ;  /* 0x000000000000791b */ /* 0x000ff40003800000 */
.L_x_8983:
[----:B------:R-:W-:Y:S05]  /*ba00*/  BSYNC B0 ;  /* 0x0000000000007941 */ /* 0x000fea0003800000 */
.L_x_8982:
[----:B------:R-:W-:Y:S05]  /*ba10*/  BRA `(.L_x_8984) ;  /* 0xffffffcc00247947 */ /* 0x000fea000383ffff */
.L_x_8906:
[----:B0-----:R-:W-:-:S04]  /*ba20*/  MOV R3, UR38 ;  /* 0x0000002600037c02 */ /* 0x001fc80008000f00 */
[----:B------:R0:W1:Y:S03]  /*ba30*/  SYNCS.PHASECHK.TRANS64.TRYWAIT P0, [R3+URZ+0x22840], R0 ;  /* 0x02284000030075a7 */ /* 0x000066000800017f */
[----:B-1----:R-:W-:Y:S05]  /*ba40*/  @!P0 NANOSLEEP.SYNCS 0x989680 ;  /* 0x009896800000895d */ /* 0x002fea0003900000 */
[----:B------:R-:W1:Y:S02]  /*ba50*/  @!P0 SYNCS.PHASECHK.TRANS64 P0, [R3+URZ+0x22840], R0 ;  /* 0x02284000030085a7 */ /* 0x000e64000800007f */
[----:B-1----:R-:W-:Y:S05]  /*ba60*/  @!P0 BRA `(.L_x_8906) ;  /* 0xfffffffc00ec8947 */ /* 0x002fea000383ffff */
[----:B------:R-:W-:Y:S05]  /*ba70*/  BRA `(.L_x_8985) ;  /* 0xffffffcc00847947 */ /* 0x000fea000383ffff */
.L_x_8909:
        /* <DEDUP_REMOVED lines=8> */
.L_x_8986:
[----:B------:R-:W-:Y:S01]  /*bb00*/  IADD3 R21, R7, 0x10, RZ ;  /* 0x0000001007157810 */ /* 0x000fe20007ffe0ff */
[----:B------:R-:W-:Y:S02]  /*bb10*/  IMAD.MOV.U32 R13, RZ, RZ, R0 ;  /* 0x000000ffff0d7224 */ /* 0x000fe400078e0000 */
[----:B------:R-:W-:-:S07]  /*bb20*/  IMAD.MOV.U32 R2, RZ, RZ, R14 ;  /* 0x000000ffff027224 */ /* 0x000fce00078e000e */
[----:B------:R-:W-:Y:S05]  /*bb30*/  WARPSYNC.COLLECTIVE R15, `(.L_x_8987) ;  /* 0x000000000f087348 */ /* 0x000fea0003c00000 */
[----:B------:R0:W1:Y:S02]  /*bb40*/  SHFL.IDX P6, R14, R13, R12, R11 ;  /* 0x0000000c0d0e7389 */ /* 0x00006400000c000b */
[----:B01----:R-:W-:Y:S01]  /*bb50*/  ENDCOLLECTIVE ;  /* 0x000000000000791b */ /* 0x003fe20003800000 */
.L_x_8987:
        /* <DEDUP_REMOVED lines=12> */
.L_x_8988:
[----:B------:R-:W-:Y:S01]  /*bc20*/  @!PT LDS RZ, [RZ] ;  /* 0x00000000fffff984 */ /* 0x000fe20000000800 */
[----:B------:R-:W-:Y:S01]  /*bc30*/  @!PT LDS RZ, [RZ] ;  /* 0x00000000fffff984 */ /* 0x000fe20000000800 */
[----:B------:R-:W-:Y:S01]  /*bc40*/  @!PT LDS RZ, [RZ] ;  /* 0x00000000fffff984 */ /* 0x000fe20000000800 */
[----:B------:R0:W-:Y:S01]  /*bc50*/  @!P1 LDGSTS.E.BYPASS.LTC128B.128 [R9+0x18400], desc[UR44][R2.64], !P0 ;  /* 0x1840000002099fae */ /* 0x0001e2000c101d6c */
[----:B------:R-:W-:Y:S01]  /*bc60*/  ISETP.GE.AND P1, PT, R21, R4, PT ;  /* 0x000000041500720c */ /* 0x000fe20003f26270 */
[----:B------:R-:W-:Y:S02]  /*bc70*/  IMAD.MOV.U32 R13, RZ, RZ, R0 ;  /* 0x000000ffff0d7224 */ /* 0x000fe400078e0000 */
[----:B0-----:R-:W-:-:S10]  /*bc80*/  VIADD R9, R7, 0x20 ;  /* 0x0000002007097836 */ /* 0x001fd40000000000 */
[----:B------:R-:W-:Y:S01]  /*bc90*/  @!P1 LEA R21, R6, UR38, 0x1 ;  /* 0x0000002606159c11 */ /* 0x000fe2000f8e08ff */
[----:B------:R-:W-:-:S07]  /*bca0*/  IMAD.MOV.U32 R2, RZ, RZ, R14 ;  /* 0x000000ffff027224 */ /* 0x000fce00078e000e */
[----:B------:R-:W-:Y:S05]  /*bcb0*/  WARPSYNC.COLLECTIVE R15, `(.L_x_8989) ;  /* 0x000000000f087348 */ /* 0x000fea0003c00000 */
[----:B------:R0:W1:Y:S02]  /*bcc0*/  SHFL.IDX P6, R14, R13, R12, R11 ;  /* 0x0000000c0d0e7389 */ /* 0x00006400000c000b */
[----:B01----:R-:W-:Y:S01]  /*bcd0*/  ENDCOLLECTIVE ;  /* 0x000000000000791b */ /* 0x003fe20003800000 */
.L_x_8989:
        /* <DEDUP_REMOVED lines=8> */
.L_x_8990:
[----:B------:R-:W-:Y:S01]  /*bd60*/  @!PT LDS RZ, [RZ] ;  /* 0x00000000fffff984 */ /* 0x000fe20000000800 */
[----:B------:R-:W-:Y:S01]  /*bd70*/  @!PT LDS RZ, [RZ] ;  /* 0x00000000fffff984 */ /* 0x000fe20000000800 */
[----:B------:R-:W-:Y:S01]  /*bd80*/  @!PT LDS RZ, [RZ] ;  /* 0x00000000fffff984 */ /* 0x000fe20000000800 */
[----:B------:R0:W-:Y:S01]  /*bd90*/  @!P1 LDGSTS.E.BYPASS.LTC128B.128 [R21+0x18c00], desc[UR44][R2.64], !P0 ;  /* 0x18c0000002159fae */ /* 0x0001e2000c101d6c */
[----:B------:R-:W-:Y:S01]  /*bda0*/  ISETP.GE.AND P1, PT, R9, R4, PT ;  /* 0x000000040900720c */ /* 0x000fe20003f26270 */
[----:B------:R-:W-:Y:S02]  /*bdb0*/  IMAD.MOV.U32 R13, RZ, RZ, R0 ;  /* 0x000000ffff0d7224 */ /* 0x000fe400078e0000 */
[----:B0-----:R-:W-:-:S10]  /*bdc0*/  VIADD R21, R7, 0x30 ;  /* 0x0000003007157836 */ /* 0x001fd40000000000 */
[----:B------:R-:W-:Y:S02]  /*bdd0*/  @!P1 LEA R9, R6, UR38, 0x1 ;  /* 0x0000002606099c11 */ /* 0x000fe4000f8e08ff */
[----:B------:R-:W-:-:S07]  /*bde0*/  MOV R2, R14 ;  /* 0x0000000e00027202 */ /* 0x000fce0000000f00 */
[----:B------:R-:W-:Y:S05]  /*bdf0*/  WARPSYNC.COLLECTIVE R15, `(.L_x_8991) ;  /* 0x000000000f087348 */ /* 0x000fea0003c00000 */
[----:B------:R0:W1:Y:S02]  /*be00*/  SHFL.IDX P6, R14, R13, R12, R11 ;  /* 0x0000000c0d0e7389 */ /* 0x00006400000c000b */
[----:B01----:R-:W-:Y:S01]  /*be10*/  ENDCOLLECTIVE ;  /* 0x000000000000791b */ /* 0x003fe20003800000 */
.L_x_8991:
        /* <DEDUP_REMOVED lines=8> */
.L_x_8992:
        /* <DEDUP_REMOVED lines=12> */
.L_x_8993:
[----:B------:R-:W-:Y:S02]  /*bf60*/  IMAD.MOV.U32 R13, RZ, RZ, R5 ;  /* 0x000000ffff0d7224 */ /* 0x000fe400078e0005 */
[----:B------:R-:W-:Y:S01]  /*bf70*/  IMAD.MOV.U32 R12, RZ, RZ, 0x4 ;  /* 0x00000004ff0c7424 */ /* 0x000fe200078e00ff */
[----:B------:R-:W-:-:S05]  /*bf80*/  @!P1 LEA R14, P2, R8, R14, 0x1 ;  /* 0x0000000e080e9211 */ /* 0x000fca00078408ff */
[----:B------:R-:W-:Y:S01]  /*bf90*/  @!P1 IMAD.X R3, RZ, RZ, R2, P2 ;  /* 0x000000ffff039224 */ /* 0x000fe200010e0602 */
[----:B------:R-:W-:-:S07]  /*bfa0*/  @!P1 MOV R2, R14 ;  /* 0x0000000e00029202 */ /* 0x000fce0000000f00 */
[----:B------:R-:W-:Y:S05]  /*bfb0*/  WARPSYNC.COLLECTIVE R15, `(.L_x_8994) ;  /* 0x000000000f087348 */ /* 0x000fea0003c00000 */
[----:B------:R0:W1:Y:S02]  /*bfc0*/  SHFL.IDX P6, R14, R13, R12, R11 ;  /* 0x0000000c0d0e7389 */ /* 0x00006400000c000b */
[----:B01----:R-:W-:Y:S01]  /*bfd0*/  ENDCOLLECTIVE ;  /* 0x000000000000791b */ /* 0x003fe20003800000 */
.L_x_8994:
        /* <DEDUP_REMOVED lines=12> */
.L_x_8995:
[----:B------:R-:W-:Y:S01]  /*c0a0*/  IMAD.MOV.U32 R13, RZ, RZ, R5 ;  /* 0x000000ffff0d7224 */ /* 0x000fe200078e0005 */
[----:B------:R-:W-:Y:S02]  /*c0b0*/  MOV R12, 0x5 ;  /* 0x00000005000c7802 */ /* 0x000fe40000000f00 */
[----:B------:R-:W-:-:S05]  /*c0c0*/  @!P1 LEA R14, P2, R8, R14, 0x1 ;  /* 0x0000000e080e9211 */ /* 0x000fca00078408ff */
[----:B------:R-:W-:Y:S02]  /*c0d0*/  @!P1 IMAD.X R3, RZ, RZ, R2, P2 ;  /* 0x000000ffff039224 */ /* 0x000fe400010e0602 */
[----:B------:R-:W-:-:S07]  /*c0e0*/  @!P1 IMAD.MOV.U32 R2, RZ, RZ, R14 ;  /* 0x000000ffff029224 */ /* 0x000fce00078e000e */
[----:B------:R-:W-:Y:S05]  /*c0f0*/  WARPSYNC.COLLECTIVE R15, `(.L_x_8996) ;  /* 0x000000000f087348 */ /* 0x000fea0003c00000 */
[----:B------:R0:W1:Y:S02]  /*c100*/  SHFL.IDX P6, R14, R13, R12, R11 ;  /* 0x0000000c0d0e7389 */ /* 0x00006400000c000b */
[----:B01----:R-:W-:Y:S01]  /*c110*/  ENDCOLLECTIVE ;  /* 0x000000000000791b */ /* 0x003fe20003800000 */
.L_x_8996:
        /* <DEDUP_REMOVED lines=11> */
.L_x_8997:
        /* <DEDUP_REMOVED lines=8> */
.L_x_8998:
[----:B------:R-:W-:Y:S01]  /*c250*/  @!PT LDS RZ, [RZ] ;  /* 0x00000000fffff984 */ /* 0x000fe20000000800 */
[----:B------:R-:W-:Y:S01]  /*c260*/  @!PT LDS RZ, [RZ] ;  /* 0x00000000fffff984 */ /* 0x000fe20000000800 */
[----:B------:R-:W-:Y:S01]  /*c270*/  @!PT LDS RZ, [RZ] ;  /* 0x00000000fffff984 */ /* 0x000fe20000000800 */
[----:B------:R0:W-:Y:S01]  /*c280*/  @!P1 LDGSTS.E.BYPASS.LTC128B.128 [R21+0x1ac00], desc[UR44][R2.64], !P0 ;  /* 0x1ac0000002159fae */ /* 0x0001e2000c101d6c */
[----:B------:R-:W-:Y:S02]  /*c290*/  IMAD.MOV.U32 R13, RZ, RZ, R0 ;  /* 0x000000ffff0d7224 */ /* 0x000fe400078e0000 */
[----:B0-----:R-:W-:-:S05]  /*c2a0*/  VIADD R3, R7, 0x60 ;  /* 0x0000006007037836 */ /* 0x001fca0000000000 */
[----:B------:R-:W-:Y:S01]  /*c2b0*/  ISETP.GE.AND P1, PT, R3, R4, PT ;  /* 0x000000040300720c */ /* 0x000fe20003f26270 */
[----:B------:R-:W-:-:S12]  /*c2c0*/  IMAD.MOV.U32 R2, RZ, RZ, R14 ;  /* 0x000000ffff027224 */ /* 0x000fd800078e000e */
[----:B------:R-:W-:Y:S05]  /*c2d0*/  WARPSYNC.COLLECTIVE R15, `(.L_x_8999) ;  /* 0x000000000f087348 */ /* 0x000fea0003c00000 */
[----:B------:R0:W1:Y:S02]  /*c2e0*/  SHFL.IDX P6, R14, R13, R12, R11 ;  /* 0x0000000c0d0e7389 */ /* 0x00006400000c000b */
[----:B01----:R-:W-:Y:S01]  /*c2f0*/  ENDCOLLECTIVE ;  /* 0x000000000000791b */ /* 0x003fe20003800000 */
.L_x_8999:
[----:B------:R-:W-:Y:S01]  /*c300*/  @!P1 LEA R9, R6, UR38, 0x1 ;  /* 0x0000002606099c11 */ /* 0x000fe2000f8e08ff */
        /* <DEDUP_REMOVED lines=8> */
.L_x_9000:
[----:B------:R-:W-:Y:S01]  /*c390*/  @!PT LDS RZ, [RZ] ;  /* 0x00000000fffff984 */ /* 0x000fe20000000800 */
[----:B------:R-:W-:Y:S01]  /*c3a0*/  @!PT LDS RZ, [RZ] ;  /* 0x00000000fffff984 */ /* 0x000fe20000000800 */
[----:B------:R-:W-:Y:S01]  /*c3b0*/  @!PT LDS RZ, [RZ] ;  /* 0x00000000fffff984 */ /* 0x000fe20000000800 */
[----:B------:R0:W-:Y:S01]  /*c3c0*/  @!P1 LDGSTS.E.BYPASS.LTC128B.128 [R9+0x1b400], desc[UR44][R2.64], !P0 ;  /* 0x1b40000002099fae */ /* 0x0001e2000c101d6c */
[----:B------:R-:W-:Y:S02]  /*c3d0*/  IMAD.MOV.U32 R13, RZ, RZ, R0 ;  /* 0x000000ffff0d7224 */ /* 0x000fe400078e0000 */
[----:B------:R-:W-:-:S07]  /*c3e0*/  IMAD.MOV.U32 R5, RZ, RZ, R14 ;  /* 0x000000ffff057224 */ /* 0x000fce00078e000e */
[----:B0-----:R-:W-:Y:S05]  /*c3f0*/  WARPSYNC.COLLECTIVE R15, `(.L_x_9001) ;  /* 0x000000000f087348 */ /* 0x001fea0003c00000 */
[----:B------:R1:W2:Y:S02]  /*c400*/  SHFL.IDX P6, R14, R13, R12, R11 ;  /* 0x0000000c0d0e7389 */ /* 0x0002a400000c000b */
[----:B012---:R-:W-:Y:S01]  /*c410*/  ENDCOLLECTIVE ;  /* 0x000000000000791b */ /* 0x007fe20003800000 */
.L_x_9001:
[----:B------:R-:W-:Y:S05]  /*c420*/  BRA `(.L_x_9002) ;  /* 0xffffffcc00b47947 */ /* 0x000fea000383ffff */
.L_x_8910:
[----:B0-----:R-:W-:-:S04]  /*c430*/  IMAD.U32 R3, RZ, RZ, UR38 ;  /* 0x00000026ff037e24 */ /* 0x001fc8000f8e00ff */
[----:B------:R0:W1:Y:S03]  /*c440*/  SYNCS.PHASECHK.TRANS64.TRYWAIT P0, [R3+URZ+0x22820], R4 ;  /* 0x02282004030075a7 */ /* 0x000066000800017f */
[----:B-1----:R-:W-:Y:S05]  /*c450*/  @!P0 NANOSLEEP.SYNCS 0x989680 ;  /* 0x009896800000895d */ /* 0x002fea0003900000 */
[----:B------:R-:W1:Y:S02]  /*c460*/  @!P0 SYNCS.PHASECHK.TRANS64 P0, [R3+URZ+0x22820], R4 ;  /* 0x02282004030085a7 */ /* 0x000e64000800007f */
[----:B-1----:R-:W-:Y:S05]  /*c470*/  @!P0 BRA `(.L_x_8910) ;  /* 0xfffffffc00ec8947 */ /* 0x002fea000383ffff */
[----:B------:R-:W-:Y:S05]  /*c480*/  BRA `(.L_x_9003) ;  /* 0xffffffcc00e47947 */ /* 0x000fea000383ffff */
.L_x_8913:
[----:B0-----:R-:W-:-:S04]  /*c490*/  IMAD.U32 R3, RZ, RZ, UR38 ;  /* 0x00000026ff037e24 */ /* 0x001fc8000f8e00ff */
[----:B------:R0:W1:Y:S03]  /*c4a0*/  SYNCS.PHASECHK.TRANS64.TRYWAIT P0, [R3+URZ+0x22860], R4 ;  /* 0x02286004030075a7 */ /* 0x000066000800017f */
[----:B-1----:R-:W-:Y:S05]  /*c4b0*/  @!P0 NANOSLEEP.SYNCS 0x989680 ;  /* 0x009896800000895d */ /* 0x002fea0003900000 */
[----:B------:R-:W1:Y:S02]  /*c4c0*/  @!P0 SYNCS.PHASECHK.TRANS64 P0, [R3+URZ+0x22860], R4 ;  /* 0x02286004030085a7 */ /* 0x000e64000800007f */
[----:B-1----:R-:W-:Y:S05]  /*c4d0*/  @!P0 BRA `(.L_x_8913) ;  /* 0xfffffffc00ec8947 */ /* 0x002fea000383ffff */
[----:B------:R-:W-:Y:S05]  /*c4e0*/  BRA `(.L_x_9004) ;  /* 0xffffffcc00f07947 */ /* 0x000fea000383ffff */
.L_x_8925:
[----:B-1----:R-:W-:-:S04]  /*c4f0*/  IMAD.U32 R3, RZ, RZ, UR38 ;  /* 0x00000026ff037e24 */ /* 0x002fc8000f8e00ff */
[----:B------:R1:W2:Y:S03]  /*c500*/  SYNCS.PHASECHK.TRANS64.TRYWAIT P0, [R3+URZ+0x22848], R2 ;  /* 0x02284802030075a7 */ /* 0x0002a6000800017f */
[----:B--2---:R-:W-:Y:S05]  /*c510*/  @!P0 NANOSLEEP.SYNCS 0x989680 ;  /* 0x009896800000895d */ /* 0x004fea0003900000 */
[----:B------:R-:W2:Y:S02]  /*c520*/  @!P0 SYNCS.PHASECHK.TRANS64 P0, [R3+URZ+0x22848], R2 ;  /* 0x02284802030085a7 */ /* 0x000ea4000800007f */
[----:B--2---:R-:W-:Y:S05]  /*c530*/  @!P0 BRA `(.L_x_8925) ;  /* 0xfffffffc00ec8947 */ /* 0x004fea000383ffff */
[----:B------:R-:W-:Y:S05]  /*c540*/  BRA `(.L_x_9005) ;  /* 0xffffffd400ec7947 */ /* 0x000fea000383ffff */
.L_x_8930:
[----:B01----:R-:W-:-:S04]  /*c550*/  IMAD.U32 R3, RZ, RZ, UR38 ;  /* 0x00000026ff037e24 */ /* 0x003fc8000f8e00ff */
[----:B------:R0:W1:Y:S03]  /*c560*/  SYNCS.PHASECHK.TRANS64.TRYWAIT P0, [R3+URZ+0x22868], R2 ;  /* 0x02286802030075a7 */ /* 0x000066000800017f */
[----:B-1----:R-:W-:Y:S05]  /*c570*/  @!P0 NANOSLEEP.SYNCS 0x989680 ;  /* 0x009896800000895d */ /* 0x002fea0003900000 */
[----:B------:R-:W1:Y:S02]  /*c580*/  @!P0 SYNCS.PHASECHK.TRANS64 P0, [R3+URZ+0x22868], R2 ;  /* 0x02286802030085a7 */ /* 0x000e64000800007f */
[----:B-1----:R-:W-:Y:S05]  /*c590*/  @!P0 BRA `(.L_x_8930) ;  /* 0xfffffffc00ec8947 */ /* 0x002fea000383ffff */
[----:B------:R-:W-:Y:S05]  /*c5a0*/  BRA `(.L_x_9006) ;  /* 0xffffffd8004c7947 */ /* 0x000fea000383ffff */
.L_x_8941:
[----:B-1----:R-:W-:-:S04]  /*c5b0*/  MOV R3, UR38 ;  /* 0x0000002600037c02 */ /* 0x002fc80008000f00 */
[----:B------:R1:W2:Y:S03]  /*c5c0*/  SYNCS.PHASECHK.TRANS64.TRYWAIT P0, [R3+URZ+0x22840], R2 ;  /* 0x02284002030075a7 */ /* 0x0002a6000800017f */
[----:B--2---:R-:W-:Y:S05]  /*c5d0*/  @!P0 NANOSLEEP.SYNCS 0x989680 ;  /* 0x009896800000895d */ /* 0x004fea0003900000 */
[----:B------:R-:W2:Y:S02]  /*c5e0*/  @!P0 SYNCS.PHASECHK.TRANS64 P0, [R3+URZ+0x22840], R2 ;  /* 0x02284002030085a7 */ /* 0x000ea4000800007f */
[----:B--2---:R-:W-:Y:S05]  /*c5f0*/  @!P0 BRA `(.L_x_8941) ;  /* 0xfffffffc00ec8947 */ /* 0x004fea000383ffff */
[----:B------:R-:W-:Y:S05]  /*c600*/  BRA `(.L_x_9007) ;  /* 0xffffffdc00cc7947 */ /* 0x000fea000383ffff */
.L_x_8946:
[----:B01----:R-:W-:-:S04]  /*c610*/  IMAD.U32 R3, RZ, RZ, UR38 ;  /* 0x00000026ff037e24 */ /* 0x003fc8000f8e00ff */
[----:B------:R0:W1:Y:S03]  /*c620*/  SYNCS.PHASECHK.TRANS64.TRYWAIT P0, [R3+URZ+0x22860], R2 ;  /* 0x02286002030075a7 */ /* 0x000066000800017f */
[----:B-1----:R-:W-:Y:S05]  /*c630*/  @!P0 NANOSLEEP.SYNCS 0x989680 ;  /* 0x009896800000895d */ /* 0x002fea0003900000 */
[----:B------:R-:W1:Y:S02]  /*c640*/  @!P0 SYNCS.PHASECHK.TRANS64 P0, [R3+URZ+0x22860], R2 ;  /* 0x02286002030085a7 */ /* 0x000e64000800007f */
[----:B-1----:R-:W-:Y:S05]  /*c650*/  @!P0 BRA `(.L_x_8946) ;  /* 0xfffffffc00ec8947 */ /* 0x002fea000383ffff */
[----:B------:R-:W-:Y:S05]  /*c660*/  BRA `(.L_x_9008) ;  /* 0xffffffe000307947 */ /* 0x000fea000383ffff */
.L_x_8958:
[----:B-1----:R-:W-:-:S04]  /*c670*/  IMAD.U32 R3, RZ, RZ, UR38 ;  /* 0x00000026ff037e24 */ /* 0x002fc8000f8e00ff */
[----:B------:R1:W2:Y:S03]  /*c680*/  SYNCS.PHASECHK.TRANS64.TRYWAIT P0, [R3+URZ+0x22848], R2 ;  /* 0x02284802030075a7 */ /* 0x0002a6000800017f */
[----:B--2---:R-:W-:Y:S05]  /*c690*/  @!P0 NANOSLEEP.SYNCS 0x989680 ;  /* 0x009896800000895d */ /* 0x004fea0003900000 */
[----:B------:R-:W2:Y:S02]  /*c6a0*/  @!P0 SYNCS.PHASECHK.TRANS64 P0, [R3+URZ+0x22848], R2 ;  /* 0x02284802030085a7 */ /* 0x000ea4000800007f */
[----:B--2---:R-:W-:Y:S05]  /*c6b0*/  @!P0 BRA `(.L_x_8958) ;  /* 0xfffffffc00ec8947 */ /* 0x004fea000383ffff */
[----:B------:R-:W-:Y:S05]  /*c6c0*/  BRA `(.L_x_9009) ;  /* 0xffffffe400bc7947 */ /* 0x000fea000383ffff */
.L_x_8963:
[----:B-1----:R-:W-:-:S04]  /*c6d0*/  IMAD.U32 R3, RZ, RZ, UR38 ;  /* 0x00000026ff037e24 */ /* 0x002fc8000f8e00ff */
[----:B------:R1:W2:Y:S03]  /*c6e0*/  SYNCS.PHASECHK.TRANS64.TRYWAIT P0, [R3+URZ+0x22868], R2 ;  /* 0x02286802030075a7 */ /* 0x0002a6000800017f */
[----:B--2---:R-:W-:Y:S05]  /*c6f0*/  @!P0 NANOSLEEP.SYNCS 0x989680 ;  /* 0x009896800000895d */ /* 0x004fea0003900000 */
[----:B------:R-:W2:Y:S02]  /*c700*/  @!P0 SYNCS.PHASECHK.TRANS64 P0, [R3+URZ+0x22868], R2 ;  /* 0x02286802030085a7 */ /* 0x000ea4000800007f */
[----:B--2---:R-:W-:Y:S05]  /*c710*/  @!P0 BRA `(.L_x_8963) ;  /* 0xfffffffc00ec8947 */ /* 0x004fea000383ffff */
[----:B------:R-:W-:Y:S05]  /*c720*/  BRA `(.L_x_9010) ;  /* 0xffffffe800207947 */ /* 0x000fea000383ffff */
.L_x_8970:
[----:B-1----:R1:W2:Y:S02]  /*c730*/  SYNCS.PHASECHK.TRANS64.TRYWAIT P0, [R2+URZ+0x22820], R9 ;  /* 0x02282009020075a7 */ /* 0x0022a4000800017f */
[----:B--2---:R-:W-:Y:S05]  /*c740*/  @!P0 NANOSLEEP.SYNCS 0x989680 ;  /* 0x009896800000895d */ /* 0x004fea0003900000 */
[----:B------:R-:W2:Y:S02]  /*c750*/  @!P0 SYNCS.PHASECHK.TRANS64 P0, [R2+URZ+0x22820], R9 ;  /* 0x02282009020085a7 */ /* 0x000ea4000800007f */
[----:B--2---:R-:W-:Y:S05]  /*c760*/  @!P0 BRA `(.L_x_8970) ;  /* 0xfffffffc00f08947 */ /* 0x004fea000383ffff */
[----:B------:R-:W-:Y:S05]  /*c770*/  BRA `(.L_x_9011) ;  /* 0xffffffec00407947 */ /* 0x000fea000383ffff */
.L_x_8971:
[----:B------:R-:W2:Y:S01]  /*c780*/  S2R R3, SR_TID.X ;  /* 0x0000000000037919 */ /* 0x000ea20000002100 */
[----:B------:R-:W-:Y:S01]  /*c790*/  BSSY B0, `(.L_x_9012) ;  /* 0x000000a000007945 */ /* 0x000fe20003800000 */
[----:B------:R-:W-:Y:S02]  /*c7a0*/  IMAD.MOV.U32 R12, RZ, RZ, RZ ;  /* 0x000000ffff0c7224 */ /* 0x000fe400078e00ff */
[----:B------:R-:W-:Y:S02]  /*c7b0*/  IMAD.MOV.U32 R11, RZ, RZ, 0x1f ;  /* 0x0000001fff0b7424 */ /* 0x000fe400078e00ff */
[----:B------:R-:W-:Y:S01]  /*c7c0*/  IMAD.MOV.U32 R15, RZ, RZ, -0x1 ;  /* 0xffffffffff0f7424 */ /* 0x000fe200078e00ff */
[----:B--2---:R-:W-:-:S04]  /*c7d0*/  SHF.R.U32.HI R3, RZ, 0x5, R3 ;  /* 0x00000005ff037819 */ /* 0x004fc80000011603 */
[----:B------:R-:W-:-:S05]  /*c7e0*/  LOP3.LUT R3, R3, 0x3, RZ, 0xc0, !PT ;  /* 0x0000000303037812 */ /* 0x000fca00078ec0ff */
[----:B------:R-:W-:-:S07]  /*c7f0*/  IMAD.MOV.U32 R13, RZ, RZ, R3 ;  /* 0x000000ffff0d7224 */ /* 0x000fce00078e0003 */
[----:B01----:R-:W-:Y:S05]  /*c800*/  WARPSYNC.COLLECTIVE R15, `(.L_x_9013) ;  /* 0x000000000f087348 */ /* 0x003fea0003c00000 */
[----:B------:R2:W3:Y:S02]  /*c810*/  SHFL.IDX P6, R14, R13, R12, R11 ;  /* 0x0000000c0d0e7389 */ /* 0x0004e400000c000b */
[----:B0123--:R-:W-:Y:S01]  /*c820*/  ENDCOLLECTIVE ;  /* 0x000000000000791b */ /* 0x00ffe20003800000 */
.L_x_9013:
[----:B------:R-:W-:Y:S05]  /*c830*/  BSYNC B0 ;  /* 0x0000000000007941 */ /* 0x000fea0003800000 */
.L_x_9012:
[----:B------:R-:W-:Y:S05]  /*c840*/  BRA `(.L_x_9014) ;  /* 0xffffffec00247947 */ /* 0x000fea000383ffff */
.L_x_8972:
[----:B------:R-:W-:Y:S01]  /*c850*/  BSSY B0, `(.L_x_9015) ;  /* 0x0000006000007945 */ /* 0x000fe20003800000 */
[----:B------:R-:W-:-:S07]  /*c860*/  IMAD.MOV.U32 R15, RZ, RZ, -0x1 ;  /* 0xffffffffff0f7424 */ /* 0x000fce00078e00ff */
[----:B012---:R-:W-:Y:S05]  /*c870*/  WARPSYNC.COLLECTIVE R15, `(.L_x_9016) ;  /* 0x000000000f0c7348 */ /* 0x007fea0003c00000 */
[----:B------:R-:W-:Y:S02]  /*c880*/  ELECT P6, UR62, PT ;  /* 0x00000000003e782f */ /* 0x000fe400038c0000 */
[----:B------:R-:W-:Y:S01]  /*c890*/  MOV R14, UR62 ;  /* 0x0000003e000e7c02 */ /* 0x000fe20008000f00 */
[----:B012---:R-:W-:Y:S10]  /*c8a0*/  ENDCOLLECTIVE ;  /* 0x000000000000791b */ /* 0x007ff40003800000 */
.L_x_9016:
[----:B------:R-:W-:Y:S05]  /*c8b0*/  BSYNC B0 ;  /* 0x0000000000007941 */ /* 0x000fea0003800000 */
.L_x_9015:
[----:B------:R-:W-:Y:S05]  /*c8c0*/  BRA `(.L_x_9017) ;  /* 0xffffffec00187947 */ /* 0x000fea000383ffff */
.L_x_8974:
[----:B--2---:R2:W3:Y:S02]  /*c8d0*/  SYNCS.PHASECHK.TRANS64.TRYWAIT P0, [R7+URZ], R4 ;  /* 0x00000004070075a7 */ /* 0x0044e4000800017f */
[----:B---3--:R-:W-:Y:S05]  /*c8e0*/  @!P0 NANOSLEEP.SYNCS 0x989680 ;  /* 0x009896800000895d */ /* 0x008fea0003900000 */
[----:B------:R-:W3:Y:S02]  /*c8f0*/  @!P0 SYNCS.PHASECHK.TRANS64 P0, [R7+URZ], R4 ;  /* 0x00000004070085a7 */ /* 0x000ee4000800007f */
[----:B---3--:R-:W-:Y:S05]  /*c900*/  @!P0 BRA `(.L_x_8974) ;  /* 0xfffffffc00f08947 */ /* 0x008fea000383ffff */
[----:B------:R-:W-:Y:S05]  /*c910*/  BRA `(.L_x_9018) ;  /* 0xffffffec004c7947 */ /* 0x000fea000383ffff */
.L_x_8975:
[----:B---3--:R3:W4:Y:S02]  /*c920*/  SYNCS.PHASECHK.TRANS64.TRYWAIT P0, [R5+URZ], R0 ;  /* 0x00000000050075a7 */ /* 0x008724000800017f */
[----:B----4-:R-:W-:Y:S05]  /*c930*/  @!P0 NANOSLEEP.SYNCS 0x989680 ;  /* 0x009896800000895d */ /* 0x010fea0003900000 */
[----:B------:R-:W4:Y:S02]  /*c940*/  @!P0 SYNCS.PHASECHK.TRANS64 P0, [R5+URZ], R0 ;  /* 0x00000000050085a7 */ /* 0x000f24000800007f */
[----:B----4-:R-:W-:Y:S05]  /*c950*/  @!P0 BRA `(.L_x_8975) ;  /* 0xfffffffc00f08947 */ /* 0x010fea000383ffff */
[----:B------:R-:W-:Y:S05]  /*c960*/  BRA `(.L_x_9019) ;  /* 0xffffffec00407947 */ /* 0x000fea000383ffff */
.L_x_8977:
[----:B-1----:R1:W3:Y:S02]  /*c970*/  SYNCS.PHASECHK.TRANS64.TRYWAIT P0, [R5+URZ], R4 ;  /* 0x00000004050075a7 */ /* 0x0022e4000800017f */
[----:B---3--:R-:W-:Y:S05]  /*c980*/  @!P0 NANOSLEEP.SYNCS 0x989680 ;  /* 0x009896800000895d */ /* 0x008fea0003900000 */
[----:B------:R-:W3:Y:S02]  /*c990*/  @!P0 SYNCS.PHASECHK.TRANS64 P0, [R5+URZ], R4 ;  /* 0x00000004050085a7 */ /* 0x000ee4000800007f */
[----:B---3--:R-:W-:Y:S05]  /*c9a0*/  @!P0 BRA `(.L_x_8977) ;  /* 0xfffffffc00f08947 */ /* 0x008fea000383ffff */
[----:B------:R-:W-:Y:S05]  /*c9b0*/  BRA `(.L_x_9020) ;  /* 0xffffffec00447947 */ /* 0x000fea000383ffff */
.L_x_9021:
        /* <DEDUP_REMOVED lines=12> */
.L_x_15014:


//--------------------- .text._ZN7cutlass13device_kernelIN5flash11enable_sm90INS1_16FlashAttnFwdSm90INS1_25CollectiveMainloopFwdSm90ILi2EN4cute5tupleIJNS5_1CILi1EEES8_S8_EEENS6_IJNS7_ILi128EEENS7_ILi96EEENS7_ILi64EEEEEELi256ENS_10bfloat16_tEfNS_4arch4Sm90ELb0ELb0ELb0ELb0ELb0ELb0ELb1ELb1ELb0ELb1ELb1ELb0EEENS1_21CollectiveEpilogueFwdINS6_IJSA_NS7_ILi256EEESB_EEES9_SE_SG_Li256ELb0ELb1ELb1ELb0EEENS1_19SingleTileSchedulerILb0ELb1ELb1ELi128EEEEEEEEEvNT_6ParamsE --------------------------
	.section	.text._ZN7cutlass13device_kernelIN5flash11enable_sm90INS1_16FlashAttnFwdSm90INS1_25CollectiveMainloopFwdSm90ILi2EN4cute5tupleIJNS5_1CILi1EEES8_S8_EEENS6_IJNS7_ILi128EEENS7_ILi96EEENS7_ILi64EEEEEELi256ENS_10bfloat16_tEfNS_4arch4Sm90ELb0ELb0ELb0ELb0ELb0ELb0ELb1ELb1ELb0ELb1ELb1ELb0EEENS1_21CollectiveEpilogueFwdINS6_IJSA_NS7_ILi256EEESB_EEES9_SE_SG_Li256ELb0ELb1ELb1ELb0EEENS1_19SingleTileSchedulerILb0ELb1ELb1ELi128EEEEEEEEEvNT_6ParamsE,"ax",@progbits
	.align	128
.text._ZN7cutlass13device_kernelIN5flash11enable_sm90INS1_16FlashAttnFwdSm90INS1_25CollectiveMainloopFwdSm90ILi2EN4cute5tupleIJNS5_1CILi1EEES8_S8_EEENS6_IJNS7_ILi128EEENS7_ILi96EEENS7_ILi64EEEEEELi256ENS_10bfloat16_tEfNS_4arch4Sm90ELb0ELb0ELb0ELb0ELb0ELb0ELb1ELb1ELb0ELb1ELb1ELb0EEENS1_21CollectiveEpilogueFwdINS6_IJSA_NS7_ILi256EEESB_EEES9_SE_SG_Li256ELb0ELb1ELb1ELb0EEENS1_19SingleTileSchedulerILb0ELb1ELb1ELi128EEEEEEEEEvNT_6ParamsE:
        .type           _ZN7cutlass13device_kernelIN5flash11enable_sm90INS1_16FlashAttnFwdSm90INS1_25CollectiveMainloopFwdSm90ILi2EN4cute5tupleIJNS5_1CILi1EEES8_S8_EEENS6_IJNS7_ILi128EEENS7_ILi96EEENS7_ILi64EEEEEELi256ENS_10bfloat16_tEfNS_4arch4Sm90ELb0ELb0ELb0ELb0ELb0ELb0ELb1ELb1ELb0ELb1ELb1ELb0EEENS1_21CollectiveEpilogueFwdINS6_IJSA_NS7_ILi256EEESB_EEES9_SE_SG_Li256ELb0ELb1ELb1ELb0EEENS1_19SingleTileSchedulerILb0ELb1ELb1ELi128EEEEEEEEEvNT_6ParamsE,@function
        .size           _ZN7cutlass13device_kernelIN5flash11enable_sm90INS1_16FlashAttnFwdSm90INS1_25CollectiveMainloopFwdSm90ILi2EN4cute5tupleIJNS5_1CILi1EEES8_S8_EEENS6_IJNS7_ILi128EEENS7_ILi96EEENS7_ILi64EEEEEELi256ENS_10bfloat16_tEfNS_4arch4Sm90ELb0ELb0ELb0ELb0ELb0ELb0ELb1ELb1ELb0ELb1ELb1ELb0EEENS1_21CollectiveEpilogueFwdINS6_IJSA_NS7_ILi256EEESB_EEES9_SE_SG_Li256ELb0ELb1ELb1ELb0EEENS1_19SingleTileSchedulerILb0ELb1ELb1ELi128EEEEEEEEEvNT_6ParamsE,(.L_x_15015 - _ZN7cutlass13device_kernelIN5flash11enable_sm90INS1_16FlashAttnFwdSm90INS1_25CollectiveMainloopFwdSm90ILi2EN4cute5tupleIJNS5_1CILi1EEES8_S8_EEENS6_IJNS7_ILi128EEENS7_ILi96EEENS7_ILi64EEEEEELi256ENS_10bfloat16_tEfNS_4arch4Sm90ELb0ELb0ELb0ELb0ELb0ELb0ELb1ELb1ELb0ELb1ELb1ELb0EEENS1_21CollectiveEpilogueFwdINS6_IJSA_NS7_ILi256EEESB_EEES9_SE_SG_Li256ELb0ELb1ELb1ELb0EEENS1_19SingleTileSchedulerILb0ELb1ELb1ELi128EEEEEEEEEvNT_6ParamsE)
        .other          _ZN7cutlass13device_kernelIN5flash11enable_sm90INS1_16FlashAttnFwdSm90INS1_25CollectiveMainloopFwdSm90ILi2EN4cute5tupleIJNS5_1CILi1EEES8_S8_EEENS6_IJNS7_ILi128EEENS7_ILi96EEENS7_ILi64EEEEEELi256ENS_10bfloat16_tEfNS_4arch4Sm90ELb0ELb0ELb0ELb0ELb0ELb0ELb1ELb1ELb0ELb1ELb1ELb0EEENS1_21CollectiveEpilogueFwdINS6_IJSA_NS7_ILi256EEESB_EEES9_SE_SG_Li256ELb0ELb1ELb1ELb0EEENS1_19SingleTileSchedulerILb0ELb1ELb1ELi128EEEEEEEEEvNT_6ParamsE,@"STO_CUDA_ENTRY STV_DEFAULT"
_ZN7cutlass13device_kernelIN5flash11enable_sm90INS1_16FlashAttnFwdSm90INS1_25CollectiveMainloopFwdSm90ILi2EN4cute5tupleIJNS5_1CILi1EEES8_S8_EEENS6_IJNS7_ILi128EEENS7_ILi96EEENS7_ILi64EEEEEELi256ENS_10bfloat16_tEfNS_4arch4Sm90ELb0ELb0ELb0ELb0ELb0ELb0ELb1ELb1ELb0ELb1ELb1ELb0EEENS1_21CollectiveEpilogueFwdINS6_IJSA_NS7_ILi256EEESB_EEES9_SE_SG_Li256ELb0ELb1ELb1ELb0EEENS1_19SingleTileSchedulerILb0ELb1ELb1ELi128EEEEEEEEEvNT_6ParamsE:
        /* <DEDUP_REMOVED lines=18> */
.L_x_9023:
[----:B------:R-:W-:Y:S05]  /*0120*/  BSYNC B0 ;  /* 0x0000000000007941 */ /* 0x000fea0003800000 */
.L_x_9022:
        /* <DEDUP_REMOVED lines=43> */
.L_x_9024:
        /* <DEDUP_REMOVED lines=22> */
.L_x_9025:
        /* <DEDUP_REMOVED lines=18> */
.L_x_9026:
        /* <DEDUP_REMOVED lines=22> */
.L_x_9027:
        /* <DEDUP_REMOVED lines=22> */
.L_x_9028:
        /* <DEDUP_REMOVED lines=9> */
.L_x_9031:
[----:B------:R-:W-:-:S08]  /*09b0*/  NOP ;  /* 0x0000000000007918 */ /* 0x000fd00000000000 */
[----:B------:R-:W1:Y:S02]  /*09c0*/  USETMAXREG.TRY_ALLOC.CTAPOOL UP0, 0xf0 ;  /* 0x000000f0000079c8 */ /* 0x000e640008000600 */
[----:B-1----:R-:W-:-:S13]  /*09d0*/  PLOP3.LUT P0, PT, PT, PT, UP0, 0x80, 0x0 ;  /* 0x000000000000781c */ /* 0x002fda0003f0f008 */
[----:B------:R-:W-:Y:S05]  /*09e0*/  @!P0 BRA `(.L_x_9031) ;  /* 0xfffffffc00f08947 */ /* 0x000fea000383ffff */
[----:B------:R-:W1:Y:S01]  /*09f0*/  S2UR UR6, SR_CTAID.Y ;  /* 0x00000000000679c3 */ /* 0x000e620000002600 */
[----:B------:R-:W-:-:S07]  /*0a00*/  ULDC UR7, c[0x0][0xd50] ;  /* 0x0003540000077ab9 */ /* 0x000fce0000000800 */
[----:B------:R-:W-:Y:S08]  /*0a10*/  BAR.ARV 0x8, 0x180 ;  /* 0x0206000000007b1d */ /* 0x000ff00000002000 */
[----:B------:R-:W2:Y:S01]  /*0a20*/  S2UR UR8, SR_CTAID.Z ;  /* 0x00000000000879c3 */ /* 0x000ea20000002700 */
[----:B------:R-:W-:Y:S01]  /*0a30*/  ISETP.NE.AND P0, PT, R19, 0x1, PT ;  /* 0x000000011300780c */ /* 0x000fe20003f05270 */
[----:B------:R-:W-:-:S11]  /*0a40*/  UISETP.NE.AND UP0, UPT, UR7, 0x1, UPT ;  /* 0x000000010700788c */ /* 0x000fd6000bf05270 */
[----:B------:R-:W-:Y:S01]  /*0a50*/  @UP0 ULDC UR4, c[0x0][0xd54] ;  /* 0x0003550000040ab9 */ /* 0x000fe20000000800 */
[----:B------:R-:W-:Y:S06]  /*0a60*/  @!P0 BAR.ARV 0x9, 0x100 ;  /* 0x0244000000008b1d */ /* 0x000fec0000002000 */
[----:B-1----:R-:W-:Y:S01]  /*0a70*/  UIMAD.WIDE.U32 UR4, UR6, UR4, URZ ;  /* 0x00000004060472a5 */ /* 0x002fe2000f8e003f */
[----:B------:R-:W-:Y:S01]  /*0a80*/  @UP0 ULDC UR9, c[0x0][0xd58] ;  /* 0x0003560000090ab9 */ /* 0x000fe20000000800 */
[----:B------:R-:W-:Y:S01]  /*0a90*/  UMOV UR10, UR6 ;  /* 0x00000006000a7c82 */ /* 0x000fe20008000000 */
[----:B--2---:R-:W-:Y:S01]  /*0aa0*/  ISETP.LE.AND P0, PT, RZ, UR8, PT ;  /* 0x00000008ff007c0c */ /* 0x004fe2000bf03270 */
[----:B------:R-:W-:-:S04]  /*0ab0*/  @UP0 USHF.R.U32.HI UR10, URZ, UR9, UR5 ;  /* 0x000000093f0a0299 */ /* 0x000fc80008011605 */
[----:B------:R-:W-:Y:S02]  /*0ac0*/  UIADD3 UR4, -UR10, URZ, URZ ;  /* 0x0000003f0a047290 */ /* 0x000fe4000fffe13f */
[----:B------:R-:W-:Y:S02]  /*0ad0*/  IMAD.U32 R18, RZ, RZ, UR10 ;  /* 0x0000000aff127e24 */ /* 0x000fe4000f8e00ff */
        /* <DEDUP_REMOVED lines=54> */
.L_x_9033:
[----:B------:R-:W-:Y:S01]  /*0e40*/  UIMAD UR5, UR9, UR4, URZ ;  /* 0x00000004090572a4 */ /* 0x000fe2000f8e023f */
[----:B------:R-:W-:Y:S01]  /*0e50*/  IMAD.U32 R0, RZ, RZ, UR6 ;  /* 0x00000006ff007e24 */ /* 0x000fe2000f8e00ff */
[----:B0-----:R-:W0:Y:S01]  /*0e60*/  S2R R2, SR_TID.X ;  /* 0x0000000000027919 */ /* 0x001e220000002100 */
[----:B------:R-:W-:Y:S01]  /*0e70*/  IMAD.U32 R3, RZ, RZ, UR4 ;  /* 0x00000004ff037e24 */ /* 0x000fe2000f8e00ff */
[----:B------:R-:W-:Y:S02]  /*0e80*/  PLOP3.LUT P0, PT, PT, PT, PT, 0x80, 0x0 ;  /* 0x000000000000781c */ /* 0x000fe40003f0f070 */
[----:B------:R-:W-:Y:S01]  /*0e90*/  CS2R R150, SRZ ;  /* 0x0000000000967805 */ /* 0x000fe2000001ff00 */
[----:B------:R-:W-:Y:S01]  /*0ea0*/  IMAD.U32 R17, RZ, RZ, UR5 ;  /* 0x00000005ff117e24 */ /* 0x000fe2000f8e00ff */
        /* <DEDUP_REMOVED lines=77> */
[----:B------:R-:W-:Y:S02]  /*1380*/  UIADD3 UR6, UR7, 0x18400, URZ ;  /* 0x0001840007067890 */ /* 0x000fe4000fffe03f */
[----:B------:R-:W-:Y:S02]  /*1390*/  IMAD.U32 R16, RZ, RZ, UR7 ;  /* 0x00000007ff107e24 */ /* 0x000fe4000f8e00ff */
[----:B------:R-:W-:Y:S01]  /*13a0*/  ULOP3.LUT UP0, URZ, UR6, 0x1bf, URZ, 0xc0, !UPT ;  /* 0x000001bf063f7892 */ /* 0x000fe2000f80c03f */
[----:B-1----:R-:W-:-:S05]  /*13b0*/  R2UR UR4, R0 ;  /* 0x00000000000472ca */ /* 0x002fca00000e0000 */
[----:B------:R-:W-:-:S08]  /*13c0*/  PLOP3.LUT P0, PT, PT, PT, UP0, 0x80, 0x0 ;  /* 0x000000000000781c */ /* 0x000fd00003f0f008 */
[----:B------:R-:W-:-:S04]  /*13d0*/  ULEA.HI UR5, UR4, UR4, URZ, 0x1 ;  /* 0x0000000404057291 */ /* 0x000fc8000f8f083f */
[----:B------:R-:W-:-:S04]  /*13e0*/  ULOP3.LUT UR5, UR5, 0xffffe, URZ, 0xc0, !UPT ;  /* 0x000ffffe05057892 */ /* 0x000fc8000f8ec03f */
[----:B------:R-:W-:Y:S01]  /*13f0*/  UIADD3 UR36, UR4, -UR5, URZ ;  /* 0x8000000504247290 */ /* 0x000fe2000fffe03f */
        /* <DEDUP_REMOVED lines=17> */
.L_x_9035:
[----:B------:R-:W-:Y:S01]  /*1510*/  R2UR UR4, R16 ;  /* 0x00000000100472ca */ /* 0x000fe200000e0000 */
[----:B------:R-:W-:Y:S01]  /*1520*/  VIADD R15, R19, 0x8 ;  /* 0x00000008130f7836 */ /* 0x000fe20000000000 */
[----:B------:R-:W-:-:S11]  /*1530*/  SHF.L.U32 R10, RZ, 0x1f, RZ ;  /* 0x0000001fff0a7819 */ /* 0x000fd600000006ff */
[----:B------:R-:W0:Y:S02]  /*1540*/  SYNCS.PHASECHK.TRANS64.TRYWAIT P0, [UR4+0x32400], R10 ;  /* 0x0324000aff0075a7 */ /* 0x000e240008000144 */
[----:B0-----:R-:W-:Y:S05]  /*1550*/  @!P0 BRA `(.L_x_9036) ;  /* 0x000000c000f48947 */ /* 0x001fea0003800000 */
.L_x_9147:
[----:B------:R-:W-:Y:S05]  /*1560*/  WARPSYNC.ALL ;  /* 0x0000000000007948 */ /* 0x000fea0003800000 */
[----:B------:R-:W2:Y:S01]  /*1570*/  LDL R0, [R1+0x30] ;  /* 0x0000300001007983 */ /* 0x000ea20000100800 */
[----:B------:R1:W-:Y:S01]  /*1580*/  BAR.SYNC.DEFER_BLOCKING R15, 0x100 ;  /* 0x0004000f0000751d */ /* 0x0003e20000010000 */
[----:B--2---:R-:W-:-:S13]  /*1590*/  R2UR UR4, R0 ;  /* 0x00000000000472ca */ /* 0x004fda00000e0000 */
[----:B------:R-:W-:-:S04]  /*15a0*/  ULOP3.LUT UR4, UR4, 0x1, URZ, 0xfc, !UPT ;  /* 0x0000000104047892 */ /* 0x000fc8000f8efc3f */
[----:B------:R-:W-:-:S06]  /*15b0*/  UISETP.NE.AND UP0, UPT, UR4, 0x3, UPT ;  /* 0x000000030400788c */ /* 0x000fcc000bf05270 */
[----:B------:R-:W-:-:S13]  /*15c0*/  PLOP3.LUT P0, PT, PT, PT, UP0, 0x80, 0x0 ;  /* 0x000000000000781c */ /* 0x000fda0003f0f008 */
[----:B-1----:R-:W-:Y:S05]  /*15d0*/  @!P0 BRA `(.L_x_9037) ;  /* 0x0000000000048947 */ /* 0x002fea0003800000 */
[----:B------:R-:W-:Y:S01]  /*15e0*/  BPT.TRAP 0x1 ;  /* 0x000000040000795c */ /* 0x000fe20000300000 */
.L_x_9037:
[----:B------:R-:W-:-:S13]  /*15f0*/  R2UR UR4, R16 ;  /* 0x00000000100472ca */ /* 0x000fda00000e0000 */
[----:B------:R1:W2:Y:S01]  /*1600*/  SYNCS.PHASECHK.TRANS64.TRYWAIT P1, [UR4+0x32430], R10 ;  /* 0x0324300aff0075a7 */ /* 0x0002a20008020144 */
[----:B------:R-:W-:Y:S05]  /*1610*/  @!P0 BRA `(.L_x_9038) ;  /* 0x0000000000048947 */ /* 0x000fea0003800000 */
[----:B------:R-:W-:Y:S01]  /*1620*/  BPT.TRAP 0x1 ;  /* 0x000000040000795c */ /* 0x000fe20000300000 */
.L_x_9038:
[----:B--2---:R-:W-:Y:S05]  /*1630*/  @P1 BRA `(.L_x_9039) ;  /* 0x00000000000c1947 */ /* 0x004fea0003800000 */
[----:B------:R-:W-:-:S13]  /*1640*/  R2UR UR4, R16 ;  /* 0x00000000100472ca */ /* 0x000fda00000e0000 */
[----:B------:R-:W2:Y:S02]  /*1650*/  SYNCS.PHASECHK.TRANS64.TRYWAIT P1, [UR4+0x32430], R10 ;  /* 0x0324300aff0075a7 */ /* 0x000ea40008020144 */
[----:B--2---:R-:W-:Y:S05]  /*1660*/  @!P1 BRA `(.L_x_9040) ;  /* 0x000000c000cc9947 */ /* 0x004fea0003800000 */
.L_x_9039:
[----:B------:R-:W-:Y:S01]  /*1670*/  R2UR UR9, R16 ;  /* 0x00000000100972ca */ /* 0x000fe200000e0000 */
[----:B------:R-:W-:Y:S01]  /*1680*/  WARPGROUP.ARRIVE ;  /* 0x00000000000079c5 */ /* 0x000fe20000000000 */
[----:B------:R-:W-:Y:S01]  /*1690*/  UMOV UR7, 0x40000040 ;  /* 0x4000004000077882 */ /* 0x000fe20000000000 */
[----:B------:R-:W-:Y:S01]  /*16a0*/  UMOV UR13, 0x40000040 ;  /* 0x40000040000d7882 */ /* 0x000fe20000000000 */
[----:B0-----:R-:W-:Y:S02]  /*16b0*/  IMAD.U32 R3, RZ, RZ, UR7 ;  /* 0x00000007ff037e24 */ /* 0x001fe4000f8e00ff */
[----:B------:R-:W-:-:S07]  /*16c0*/  IMAD.U32 R5, RZ, RZ, UR13 ;  /* 0x0000000dff057e24 */ /* 0x000fce000f8e00ff */
[----:B------:R-:W-:Y:S02]  /*16d0*/  ULEA UR36, UR36, UR9, 0xd ;  /* 0x0000000924247291 */ /* 0x000fe4000f8e683f */
[----:B------:R-:W-:Y:S02]  /*16e0*/  UIADD3 UR5, UR9, 0x1c400, URZ ;  /* 0x0001c40009057890 */ /* 0x000fe4000fffe03f */
[----:B------:R-:W-:Y:S02]  /*16f0*/  UIADD3 UR4, UR36, 0x18400, URZ ;  /* 0x0001840024047890 */ /* 0x000fe4000fffe03f */
[----:B------:R-:W-:Y:S02]  /*1700*/  USHF.R.U32.HI UR5, URZ, 0x4, UR5 ;  /* 0x000000043f057899 */ /* 0x000fe40008011605 */
[----:B------:R-:W-:Y:S02]  /*1710*/  USHF.R.U32.HI UR4, URZ, 0x4, UR4 ;  /* 0x000000043f047899 */ /* 0x000fe40008011604 */
[----:B------:R-:W-:-:S02]  /*1720*/  ULOP3.LUT UR5, UR5, 0x3fff, URZ, 0xc0, !UPT ;  /* 0x00003fff05057892 */ /* 0x000fc4000f8ec03f */
[----:B------:R-:W-:Y:S02]  /*1730*/  ULOP3.LUT UR4, UR4, 0x3fff, URZ, 0xc0, !UPT ;  /* 0x00003fff04047892 */ /* 0x000fe4000f8ec03f */
[----:B------:R-:W-:Y:S02]  /*1740*/  ULOP3.LUT UR10, UR5, 0x10000, URZ, 0xfc, !UPT ;  /* 0x00010000050a7892 */ /* 0x000fe4000f8efc3f */
[----:B------:R-:W-:Y:S01]  /*1750*/  ULOP3.LUT UR8, UR4, 0x10000, URZ, 0xfc, !UPT ;  /* 0x0001000004087892 */ /* 0x000fe2000f8efc3f */
[----:B------:R-:W-:-:S03]  /*1760*/  UMOV UR5, UR7 ;  /* 0x0000000700057c82 */ /* 0x000fc60008000000 */
[----:B------:R-:W-:-:S03]  /*1770*/  IMAD.U32 R0, RZ, RZ, UR10 ;  /* 0x0000000aff007e24 */ /* 0x000fc6000f8e00ff */
[----:B------:R-:W-:Y:S02]  /*1780*/  UMOV UR6, UR8 ;  /* 0x0000000800067c82 */ /* 0x000fe40008000000 */
[----:B------:R-:W-:Y:S01]  /*1790*/  IMAD.U32 R2, RZ, RZ, UR6 ;  /* 0x00000006ff027e24 */ /* 0x000fe2000f8e00ff */
[----:B------:R-:W-:Y:S01]  /*17a0*/  UMOV UR4, UR6 ;  /* 0x0000000600047c82 */ /* 0x000fe20008000000 */
[----:B------:R-:W-:Y:S02]  /*17b0*/  UMOV UR6, UR10 ;  /* 0x0000000a00067c82 */ /* 0x000fe40008000000 */
[----:B------:R-:W-:Y:S01]  /*17c0*/  HGMMA.64x96x16.F32.BF16 R24, gdesc[UR4], RZ, !UPT, gsb0 ;  /* 0x01600000041879f0 */ /* 0x000fe2000c0018ff */
[----:B------:R-:W-:Y:S02]  /*17d0*/  UIADD3 UR4, UR8, 0x2, URZ ;  /* 0x0000000208047890 */ /* 0x000fe4000fffe03f */
[----:B------:R-:W-:Y:S01]  /*17e0*/  UIADD3 UR6, UR10, 0x2, URZ ;  /* 0x000000020a067890 */ /* 0x000fe2000fffe03f */
[----:B------:R-:W-:Y:S01]  /*17f0*/  UMOV UR5, UR13 ;  /* 0x0000000d00057c82 */ /* 0x000fe20008000000 */
[----:B------:R-:W-:Y:S01]  /*1800*/  UMOV UR7, 0x40000040 ;  /* 0x4000004000077882 */ /* 0x000fe20000000000 */
[----:B------:R-:W-:-:S02]  /*1810*/  UMOV UR13, 0x40000040 ;  /* 0x40000040000d7882 */ /* 0x000fc40000000000 */
[----:B------:R-:W-:Y:S01]  /*1820*/  UMOV UR12, UR4 ;  /* 0x00000004000c7c82 */ /* 0x000fe20008000000 */
[----:B------:R-:W-:Y:S01]  /*1830*/  IMAD.U32 R7, RZ, RZ, UR13 ;  /* 0x0000000dff077e24 */ /* 0x000fe2000f8e00ff */
[----:B------:R-:W-:Y:S01]  /*1840*/  UMOV UR4, UR12 ;  /* 0x0000000c00047c82 */ /* 0x000fe20008000000 */
[----:B------:R-:W-:Y:S01]  /*1850*/  IMAD.U32 R4, RZ, RZ, UR12 ;  /* 0x0000000cff047e24 */ /* 0x000fe2000f8e00ff */
[----:B------:R-:W-:Y:S02]  /*1860*/  WARPGROUP.DEPBAR.LE gsb0, 0x0 ;  /* 0x00008000000079c5 */ /* 0x000fe40000010000 */
[----:B------:R-:W-:-:S06]  /*1870*/  WARPGROUP.ARRIVE ;  /* 0x00000000000079c5 */ /* 0x000fcc0000000000 */
[----:B------:R-:W-:Y:S01]  /*1880*/  HGMMA.64x96x16.F32.BF16 R24, gdesc[UR4], R24, gsb0 ;  /* 0x01600000041879f0 */ /* 0x000fe20008001818 */
[----:B------:R-:W-:Y:S02]  /*1890*/  UIADD3 UR4, UR8, 0x4, URZ ;  /* 0x0000000408047890 */ /* 0x000fe4000fffe03f */
[----:B------:R-:W-:Y:S01]  /*18a0*/  UIADD3 UR6, UR10, 0x4, URZ ;  /* 0x000000040a067890 */ /* 0x000fe2000fffe03f */
[----:B------:R-:W-:Y:S01]  /*18b0*/  UMOV UR5, UR13 ;  /* 0x0000000d00057c82 */ /* 0x000fe20008000000 */
[----:B------:R-:W-:-:S03]  /*18c0*/  UMOV UR7, 0x40000040 ;  /* 0x4000004000077882 */ /* 0x000fc60000000000 */
[----:B------:R-:W-:Y:S02]  /*18d0*/  UMOV UR12, UR4 ;  /* 0x00000004000c7c82 */ /* 0x000fe40008000000 */
[----:B------:R-:W-:Y:S01]  /*18e0*/  UMOV UR4, UR12 ;  /* 0x0000000c00047c82 */ /* 0x000fe20008000000 */
[----:B------:R-:W-:Y:S01]  /*18f0*/  IMAD.U32 R6, RZ, RZ, UR12 ;  /* 0x0000000cff067e24 */ /* 0x000fe2000f8e00ff */
[----:B------:R-:W-:Y:S02]  /*1900*/  WARPGROUP.DEPBAR.LE gsb0, 0x0 ;  /* 0x00008000000079c5 */ /* 0x000fe40000010000 */
[----:B------:R-:W-:-:S06]  /*1910*/  WARPGROUP.ARRIVE ;  /* 0x00000000000079c5 */ /* 0x000fcc0000000000 */
[----:B------:R-:W-:Y:S01]  /*1920*/  HGMMA.64x96x16.F32.BF16 R24, gdesc[UR4], R24, gsb0 ;  /* 0x01600000041879f0 */ /* 0x000fe20008001818 */
[----:B------:R-:W-:Y:S02]  /*1930*/  UIADD3 UR4, UR8, 0x6, URZ ;  /* 0x0000000608047890 */ /* 0x000fe4000fffe03f */
[----:B------:R-:W-:Y:S01]  /*1940*/  UIADD3 UR6, UR10, 0x6, URZ ;  /* 0x000000060a067890 */ /* 0x000fe2000fffe03f */
[----:B------:R-:W-:Y:S01]  /*1950*/  UMOV UR5, 0x40000040 ;  /* 0x4000004000057882 */ /* 0x000fe20000000000 */
[----:B------:R-:W-:Y:S02]  /*1960*/  UMOV UR7, 0x40000040 ;  /* 0x4000004000077882 */ /* 0x000fe40000000000 */
[----:B------:R-:W-:Y:S02]  /*1970*/  IMAD.U32 R8, RZ, RZ, UR4 ;  /* 0x00000004ff087e24 */ /* 0x000fe4000f8e00ff */
[----:B------:R-:W-:Y:S01]  /*1980*/  IMAD.U32 R9, RZ, RZ, UR5 ;  /* 0x00000005ff097e24 */ /* 0x000fe2000f8e00ff */
[----:B------:R-:W-:-:S02]  /*1990*/  WARPGROUP.DEPBAR.LE gsb0, 0x0 ;  /* 0x00008000000079c5 */ /* 0x000fc40000010000 */
[----:B------:R-:W-:-:S06]  /*19a0*/  WARPGROUP.ARRIVE ;  /* 0x00000000000079c5 */ /* 0x000fcc0000000000 */
[----:B------:R-:W-:Y:S03]  /*19b0*/  HGMMA.64x96x16.F32.BF16 R24, gdesc[UR4], R24, gsb0 ;  /* 0x01600000041879f0 */ /* 0x000fe60008001818 */
[----:B------:R-:W-:Y:S02]  /*19c0*/  WARPGROUP.DEPBAR.LE gsb0, 0x0 ;  /* 0x00008000000079c5 */ /* 0x000fe40000010000 */
[----:B------:R-:W0:Y:S02]  /*19d0*/  SYNCS.PHASECHK.TRANS64.TRYWAIT P1, [UR9+0x32410], R10 ;  /* 0x0324100aff0075a7 */ /* 0x000e240008020149 */
[----:B0-----:R-:W-:Y:S05]  /*19e0*/  @!P1 BRA `(.L_x_9041) ;  /* 0x000000c000089947 */ /* 0x001fea0003800000 */
.L_x_9148:
[----:B------:R-:W-:Y:S05]  /*19f0*/  @!P0 BRA `(.L_x_9042) ;  /* 0x0000000000048947 */ /* 0x000fea0003800000 */
[----:B------:R-:W-:Y:S01]  /*1a00*/  BPT.TRAP 0x1 ;  /* 0x000000040000795c */ /* 0x000fe20000300000 */
.L_x_9042:
[----:B------:R-:W-:-:S13]  /*1a10*/  R2UR UR4, R16 ;  /* 0x00000000100472ca */ /* 0x000fda00000e0000 */
[----:B------:R2:W3:Y:S01]  /*1a20*/  SYNCS.PHASECHK.TRANS64.TRYWAIT P1, [UR4+0x32450], R10 ;  /* 0x0324500aff0075a7 */ /* 0x0004e20008020144 */
[----:B------:R-:W-:Y:S05]  /*1a30*/  @!P0 BRA `(.L_x_9043) ;  /* 0x0000000000048947 */ /* 0x000fea0003800000 */
[----:B------:R-:W-:Y:S01]  /*1a40*/  BPT.TRAP 0x1 ;  /* 0x000000040000795c */ /* 0x000fe20000300000 */
.L_x_9043:
[----:B---3--:R-:W-:Y:S05]  /*1a50*/  @P1 BRA `(.L_x_9044) ;  /* 0x00000000000c1947 */ /* 0x008fea0003800000 */
[----:B------:R-:W-:-:S13]  /*1a60*/  R2UR UR4, R16 ;  /* 0x00000000100472ca */ /* 0x000fda00000e0000 */
[----:B------:R-:W3:Y:S02]  /*1a70*/  SYNCS.PHASECHK.TRANS64.TRYWAIT P1, [UR4+0x32450], R10 ;  /* 0x0324500aff0075a7 */ /* 0x000ee40008020144 */
[----:B---3--:R-:W-:Y:S05]  /*1a80*/  @!P1 BRA `(.L_x_9045) ;  /* 0x000000bc00fc9947 */ /* 0x008fea0003800000 */
.L_x_9044:
[----:B------:R-:W-:Y:S01]  /*1a90*/  R2UR UR57, R16 ;  /* 0x00000000103972ca */ /* 0x000fe200000e0000 */
[----:B------:R-:W-:Y:S01]  /*1aa0*/  UIADD3 UR36, UR36, 0x22400, URZ ;  /* 0x0002240024247890 */ /* 0x000fe2000fffe03f */
[----:B------:R-:W-:Y:S01]  /*1ab0*/  WARPGROUP.ARRIVE ;  /* 0x00000000000079c5 */ /* 0x000fe20000000000 */
[----:B------:R-:W-:Y:S01]  /*1ac0*/  UMOV UR9, 0x40000040 ;  /* 0x4000004000097882 */ /* 0x000fe20000000000 */
[----:B------:R-:W-:Y:S01]  /*1ad0*/  UMOV UR11, 0x40000040 ;  /* 0x40000040000b7882 */ /* 0x000fe20000000000 */
[----:B------:R-:W-:Y:S01]  /*1ae0*/  USHF.R.U32.HI UR36, URZ, 0x4, UR36 ;  /* 0x000000043f247899 */ /* 0x000fe20008011624 */
[----:B0-----:R-:W-:Y:S01]  /*1af0*/  IMAD.U32 R11, RZ, RZ, UR9 ;  /* 0x00000009ff0b7e24 */ /* 0x001fe2000f8e00ff */
[----:B------:R-:W-:Y:S01]  /*1b00*/  UMOV UR13, 0x40000040 ;  /* 0x40000040000d7882 */ /* 0x000fe20000000000 */
[----:B------:R-:W-:Y:S01]  /*1b10*/  UMOV UR5, 0x40000040 ;  /* 0x4000004000057882 */ /* 0x000fe20000000000 */
[----:B------:R-:W-:Y:S01]  /*1b20*/  ULOP3.LUT UR6, UR36, 0x3fff, URZ, 0xc0, !UPT ;  /* 0x00003fff24067892 */ /* 0x000fe2000f8ec03f */
[----:B------:R-:W-:Y:S01]  /*1b30*/  IMAD.U32 R13, RZ, RZ, UR13 ;  /* 0x0000000dff0d7e24 */ /* 0x000fe2000f8e00ff */
[----:B------:R-:W-:Y:S01]  /*1b40*/  UMOV UR15, 0x40000040 ;  /* 0x40000040000f7882 */ /* 0x000fe20000000000 */
[----:B------:R-:W-:Y:S01]  /*1b50*/  UMOV UR17, 0x40000040 ;  /* 0x4000004000117882 */ /* 0x000fe20000000000 */
[----:B------:R-:W-:Y:S01]  /*1b60*/  UIADD3 UR4, UR57, 0x400, URZ ;  /* 0x0000040039047890 */ /* 0x000fe2000fffe03f */
[----:B------:R-:W-:Y:S01]  /*1b70*/  LOP3.LUT R23, R23, 0xffffff80, RZ, 0xc0, !PT ;  /* 0xffffff8017177812 */ /* 0x000fe200078ec0ff */
[----:B------:R-:W-:Y:S01]  /*1b80*/  ULOP3.LUT UR6, UR6, 0x10000, URZ, 0xfc, !UPT ;  /* 0x0001000006067892 */ /* 0x000fe2000f8efc3f */
[----:B------:R-:W0:Y:S01]  /*1b90*/  S2R R72, SR_TID.X ;  /* 0x0000000000487919 */ /* 0x000e220000002100 */
[----:B------:R-:W-:-:S02]  /*1ba0*/  USHF.R.U32.HI UR4, URZ, 0x4, UR4 ;  /* 0x000000043f047899 */ /* 0x000fc40008011604 */
[----:B------:R-:W-:Y:S01]  /*1bb0*/  UIADD3 UR16, UR6, 0x402, URZ ;  /* 0x0000040206107890 */ /* 0x000fe2000fffe03f */
[----:B------:R-:W-:Y:S01]  /*1bc0*/  IMAD.IADD R23, R22, 0x1, -R23 ;  /* 0x0000000116177824 */ /* 0x000fe200078e0a17 */
[----:B------:R-:W-:Y:S01]  /*1bd0*/  ULOP3.LUT UR7, UR4, 0x3fff, URZ, 0xc0, !UPT ;  /* 0x00003fff04077892 */ /* 0x000fe2000f8ec03f */
[----:B------:R-:W-:Y:S01]  /*1be0*/  UMOV UR8, UR6 ;  /* 0x0000000600087c82 */ /* 0x000fe20008000000 */
[----:B------:R-:W-:Y:S01]  /*1bf0*/  UIADD3 UR4, UR6, 0x2, URZ ;  /* 0x0000000206047890 */ /* 0x000fe2000fffe03f */
[----:B-12---:R-:W-:Y:S01]  /*1c00*/  IMAD.U32 R10, RZ, RZ, UR8 ;  /* 0x00000008ff0a7e24 */ /* 0x006fe2000f8e00ff */
[----:B------:R-:W-:Y:S01]  /*1c10*/  ULOP3.LUT UR58, UR7, 0x10000, URZ, 0xfc, !UPT ;  /* 0x00010000073a7892 */ /* 0x000fe2000f8efc3f */
[----:B------:R-:W-:Y:S01]  /*1c20*/  SHF.R.S32.HI R20, RZ, 0x1f, R23 ;  /* 0x0000001fff147819 */ /* 0x000fe20000011417 */
[----:B------:R-:W-:Y:S01]  /*1c30*/  UMOV UR19, 0x40000040 ;  /* 0x4000004000137882 */ /* 0x000fe20000000000 */
[----:B------:R-:W-:Y:S02]  /*1c40*/  UIADD3 UR20, UR6, 0x404, URZ ;  /* 0x0000040406147890 */ /* 0x000fe4000fffe03f */
[----:B------:R-:W-:Y:S01]  /*1c50*/  UMOV UR12, UR4 ;  /* 0x00000004000c7c82 */ /* 0x000fe20008000000 */
[----:B------:R-:W-:Y:S01]  /*1c60*/  UIADD3 UR4, UR6, 0x4, URZ ;  /* 0x0000000406047890 */ /* 0x000fe2000fffe03f */
[----:B------:R-:W-:Y:S01]  /*1c70*/  IMAD.U32 R12, RZ, RZ, UR12 ;  /* 0x0000000cff0c7e24 */ /* 0x000fe2000f8e00ff */
[----:B------:R-:W-:Y:S01]  /*1c80*/  UMOV UR10, UR58 ;  /* 0x0000003a000a7c82 */ /* 0x000fe20008000000 */
[----:B------:R-:W-:Y:S01]  /*1c90*/  UIADD3 UR14, UR58, 0x300, URZ ;  /* 0x000003003a0e7890 */ /* 0x000fe2000fffe03f */
[----:B------:R-:W-:Y:S01]  /*1ca0*/  HGMMA.64x96x16.F32.BF16 R24, gdesc[UR8], R24, gsb0 ;  /* 0x01600000081879f0 */ /* 0x000fe20008001818 */
[----:B------:R-:W-:-:S02]  /*1cb0*/  UIADD3 UR10, UR58, 0x2, URZ ;  /* 0x000000023a0a7890 */ /* 0x000fc4000fffe03f */
[----:B------:R-:W-:Y:S01]  /*1cc0*/  IMAD.U32 R14, RZ, RZ, UR58 ;  /* 0x0000003aff0e7e24 */ /* 0x000fe2000f8e00ff */
[----:B------:R-:W-:Y:S01]  /*1cd0*/  UMOV UR8, UR12 ;  /* 0x0000000c00087c82 */ /* 0x000fe20008000000 */
[----:B------:R-:W-:Y:S01]  /*1ce0*/  UMOV UR9, UR13 ;  /* 0x0000000d00097c82 */ /* 0x000fe20008000000 */
[----:B------:R-:W-:Y:S01]  /*1cf0*/  UMOV UR11, 0x40000040 ;  /* 0x40000040000b7882 */ /* 0x000fe20000000000 */
[----:B------:R-:W-:Y:S01]  /*1d00*/  UIADD3 UR12, UR6, 0x400, URZ ;  /* 0x00000400060c7890 */ /* 0x000fe2000fffe03f */
[----:B------:R-:W-:Y:S01]  /*1d10*/  LEA.HI R20, R20, R23, RZ, 0x2 ;  /* 0x0000001714147211 */ /* 0x000fe200078f10ff */
[----:B------:R-:W-:Y:S01]  /*1d20*/  UMOV UR13, 0x40000040 ;  /* 0x40000040000d7882 */ /* 0x000fe20000000000 */
[----:B------:R-:W-:Y:S02]  /*1d30*/  UIADD3 UR18, UR58, 0x302, URZ ;  /* 0x000003023a127890 */ /* 0x000fe4000fffe03f */
[----:B------:R-:W-:Y:S01]  /*1d40*/  UIADD3 UR22, UR58, 0x304, URZ ;  /* 0x000003043a167890 */ /* 0x000fe2000fffe03f */
[----:B------:R-:W-:Y:S01]  /*1d50*/  LOP3.LUT R20, R20, 0x7ffffffc, RZ, 0xc0, !PT ;  /* 0x7ffffffc14147812 */ /* 0x000fe200078ec0ff */
[----:B------:R-:W-:Y:S01]  /*1d60*/  UMOV UR21, 0x40000040 ;  /* 0x4000004000157882 */ /* 0x000fe20000000000 */
[----:B------:R-:W-:Y:S01]  /*1d70*/  UMOV UR23, 0x40000040 ;  /* 0x4000004000177882 */ /* 0x000fe20000000000 */
[----:B------:R-:W-:Y:S01]  /*1d80*/  UIADD3 UR24, UR6, 0x406, URZ ;  /* 0x0000040606187890 */ /* 0x000fe2000fffe03f */
[----:B0-----:R-:W-:Y:S01]  /*1d90*/  LOP3.LUT R72, R72, 0x7f, RZ, 0xc0, !PT ;  /* 0x0000007f48487812 */ /* 0x001fe200078ec0ff */
[----:B------:R-:W-:Y:S01]  /*1da0*/  UIADD3 UR26, UR58, 0x306, URZ ;  /* 0x000003063a1a7890 */ /* 0x000fe2000fffe03f */
[----:B------:R-:W-:Y:S01]  /*1db0*/  IMAD.IADD R20, R23, 0x1, -R20 ;  /* 0x0000000117147824 */ /* 0x000fe200078e0a14 */
        /* <DEDUP_REMOVED lines=30> */
[----:B------:R-:W-:Y:S01]  /*1fa0*/  UIADD3 UR56, UR6, 0xc06, URZ ;  /* 0x00000c0606387890 */ /* 0x000fe2000fffe03f */
[----:B------:R-:W-:Y:S01]  /*1fb0*/  UMOV UR59, 0x40000040 ;  /* 0x40000040003b7882 */ /* 0x000fe20000000000 */
[----:B------:R-:W-:Y:S02]  /*1fc0*/  UIMAD UR61, UR60, -0x60, UR61 ;  /* 0xffffffa03c3d78a4 */ /* 0x000fe4000f8e023d */
[----:B------:R-:W-:Y:S02]  /*1fd0*/  ULOP3.LUT UR7, UR7, 0x3000000, URZ, 0xfc, !UPT ;  /* 0x0300000007077892 */ /* 0x000fe4000f8efc3f */
[----:B------:R-:W-:Y:S02]  /*1fe0*/  UIADD3 UR61, UR61, 0x60, URZ ;  /* 0x000000603d3d7890 */ /* 0x000fe4000fffe03f */
[----:B------:R-:W-:-:S02]  /*1ff0*/  UIADD3 UR60, UR60, -0x2, URZ ;  /* 0xfffffffe3c3c7890 */ /* 0x000fc4000fffe03f */
[----:B------:R-:W-:Y:S02]  /*2000*/  IMAD.U32 R206, RZ, RZ, UR7 ;  /* 0x00000007ffce7e24 */ /* 0x000fe4000f8e00ff */
[----:B------:R-:W-:-:S04]  /*2010*/  IMAD.U32 R21, RZ, RZ, UR61 ;  /* 0x0000003dff157e24 */ /* 0x000fc8000f8e00ff */
        /* <DEDUP_REMOVED lines=9> */
[----:B------:R-:W-:Y:S01]  /*20b0*/  HGMMA.64x96x16.F32.BF16 R24, gdesc[UR8], R24, gsb0 ;  /* 0x01600000081879f0 */ /* 0x000fe20008001818 */
[----:B------:R-:W-:Y:S01]  /*20c0*/  UIADD3 UR10, UR58, 0x4, URZ ;  /* 0x000000043a0a7890 */ /* 0x000fe2000fffe03f */
[----:B------:R-:W-:Y:S01]  /*20d0*/  UMOV UR8, UR4 ;  /* 0x0000000400087c82 */ /* 0x000fe20008000000 */
[----:B------:R-:W-:Y:S01]  /*20e0*/  UMOV UR9, UR5 ;  /* 0x0000000500097c82 */ /* 0x000fe20008000000 */
[----:B------:R-:W-:Y:S01]  /*20f0*/  UMOV UR11, 0x40000040 ;  /* 0x40000040000b7882 */ /* 0x000fe20000000000 */
[----:B------:R-:W-:Y:S02]  /*2100*/  WARPGROUP.DEPBAR.LE gsb0, 0x0 ;  /* 0x00008000000079c5 */ /* 0x000fe40000010000 */
[----:B------:R-:W-:-:S06]  /*2110*/  WARPGROUP.ARRIVE ;  /* 0x00000000000079c5 */ /* 0x000fcc0000000000 */
[----:B------:R-:W-:Y:S01]  /*2120*/  HGMMA.64x96x16.F32.BF16 R24, gdesc[UR8], R24, gsb0 ;  /* 0x01600000081879f0 */ /* 0x000fe20008001818 */
[----:B------:R-:W-:Y:S02]  /*2130*/  UIADD3 UR8, UR6, 0x6, URZ ;  /* 0x0000000606087890 */ /* 0x000fe4000fffe03f */
[----:B------:R-:W-:Y:S01]  /*2140*/  UIADD3 UR10, UR58, 0x6, URZ ;  /* 0x000000063a0a7890 */ /* 0x000fe2000fffe03f */
[----:B------:R-:W-:Y:S01]  /*2150*/  UMOV UR9, 0x40000040 ;  /* 0x4000004000097882 */ /* 0x000fe20000000000 */
[----:B------:R-:W-:Y:S01]  /*2160*/  UMOV UR11, 0x40000040 ;  /* 0x40000040000b7882 */ /* 0x000fe20000000000 */
[----:B------:R-:W-:Y:S01]  /*2170*/  UIADD3 UR58, UR58, 0x906, URZ ;  /* 0x000009063a3a7890 */ /* 0x000fe2000fffe03f */
[----:B------:R-:W-:Y:S01]  /*2180*/  ULDC UR6, c[0x0][0xa80] ;  /* 0x0002a00000067ab9 */ /* 0x000fe20000000800 */
[----:B------:R-:W-:Y:S02]  /*2190*/  WARPGROUP.DEPBAR.LE gsb0, 0x0 ;  /* 0x00008000000079c5 */ /* 0x000fe40000010000 */
[----:B------:R-:W-:-:S06]  /*21a0*/  WARPGROUP.ARRIVE ;  /* 0x00000000000079c5 */ /* 0x000fcc0000000000 */
[----:B------:R-:W-:Y:S01]  /*21b0*/  HGMMA.64x96x16.F32.BF16 R24, gdesc[UR8], R24, gsb0 ;  /* 0x01600000081879f0 */ /* 0x000fe20008001818 */
[----:B------:R-:W-:Y:S01]  /*21c0*/  UMOV UR11, UR57 ;  /* 0x00000039000b7c82 */ /* 0x000fe20008000000 */
[----:B------:R-:W-:Y:S01]  /*21d0*/  UMOV UR57, 0x40000040 ;  /* 0x4000004000397882 */ /* 0x000fe20000000000 */
[----:B------:R-:W-:Y:S01]  /*21e0*/  IMAD.U32 R198, RZ, RZ, UR11 ;  /* 0x0000000bffc67e24 */ /* 0x000fe2000f8e00ff */
[----:B------:R-:W-:Y:S01]  /*21f0*/  UMOV UR10, UR7 ;  /* 0x00000007000a7c82 */ /* 0x000fe20008000000 */
[----:B------:R-:W-:Y:S01]  /*2200*/  UMOV UR11, 0x40000040 ;  /* 0x40000040000b7882 */ /* 0x000fe20000000000 */
        /* <DEDUP_REMOVED lines=42> */
[----:B------:R-:W-:Y:S02]  /*24b0*/  FSEL R26, R29, -INF , P5 ;  /* 0xff8000001d1a7808 */ /* 0x000fe40002800000 */
[----:B------:R-:W-:Y:S02]  /*24c0*/  FMNMX.FTZ R21, R28, R21, !PT ;  /* 0x000000151c157209 */ /* 0x000fe40007810000 */
[----:B------:R-:W-:Y:S02]  /*24d0*/  FSEL R156, R32, -INF , P4 ;  /* 0xff800000209c7808 */ /* 0x000fe40002000000 */
[----:B------:R-:W-:Y:S02]  /*24e0*/  FMNMX.FTZ R21, R26, R21, !PT ;  /* 0x000000151a157209 */ /* 0x000fe40007810000 */
[----:B------:R-:W-:-:S02]  /*24f0*/  ISETP.GT.AND P2, PT, R20, 0x18, PT ;  /* 0x000000181400780c */ /* 0x000fc40003f44270 */
[----:B------:R-:W-:Y:S02]  /*2500*/  FSEL R158, R33, -INF , P3 ;  /* 0xff800000219e7808 */ /* 0x000fe40001800000 */
[----:B------:R-:W-:Y:S02]  /*2510*/  FMNMX.FTZ R21, R156, R21, !PT ;  /* 0x000000159c157209 */ /* 0x000fe40007810000 */
[----:B------:R-:W-:Y:S02]  /*2520*/  FSEL R27, R27, -INF , P1 ;  /* 0xff8000001b1b7808 */ /* 0x000fe40000800000 */
[----:B------:R-:W-:Y:S02]  /*2530*/  ISETP.GT.AND P1, PT, R20, 0x19, PT ;  /* 0x000000191400780c */ /* 0x000fe40003f24270 */
[----:B------:R-:W-:Y:S02]  /*2540*/  FSEL R25, R30, -INF , P6 ;  /* 0xff8000001e197808 */ /* 0x000fe40003000000 */
[----:B------:R-:W-:-:S02]  /*2550*/  FSEL R161, R36, -INF , P2 ;  /* 0xff80000024a17808 */ /* 0x000fc40001000000 */
[----:B------:R-:W-:Y:S02]  /*2560*/  FMNMX.FTZ R32, R158, R21, !PT ;  /* 0x000000159e207209 */ /* 0x000fe40007810000 */
        /* <DEDUP_REMOVED lines=29> */
[----:B------:R-:W-:Y:S02]  /*2740*/  FSEL R160, R42, -INF , P6 ;  /* 0xff8000002aa07808 */ /* 0x000fe40003000000 */
        /* <DEDUP_REMOVED lines=11> */
[C---:B------:R-:W-:Y:S02]  /*2800*/  ISETP.GT.AND P4, PT, R20.reuse, 0x40, PT ;  /* 0x000000401400780c */ /* 0x040fe40003f84270 */
        /* <DEDUP_REMOVED lines=14> */
[----:B------:R-:W-:Y:S02]  /*28f0*/  FSEL R176, R54, -INF , P6 ;  /* 0xff80000036b07808 */ /* 0x000fe40003000000 */
[----:B------:R-:W-:Y:S02]  /*2900*/  ISETP.GT.AND P6, PT, R20, 0x49, PT ;  /* 0x000000491400780c */ /* 0x000fe40003fc4270 */
        /* <DEDUP_REMOVED lines=13> */
[----:B------:R-:W-:Y:S02]  /*29e0*/  FSEL R187, R59, -INF , P3 ;  /* 0xff8000003bbb7808 */ /* 0x000fe40001800000 */
[C---:B------:R-:W-:Y:S02]  /*29f0*/  ISETP.GT.AND P4, PT, R20.reuse, 0x58, PT ;  /* 0x000000581400780c */ /* 0x040fe40003f84270 */
        /* <DEDUP_REMOVED lines=16> */
[----:B------:R-:W-:Y:S02]  /*2b00*/  FSEL R201, R70, -INF , P4 ;  /* 0xff80000046c97808 */ /* 0x000fe40002000000 */
[----:B------:R-:W-:Y:S02]  /*2b10*/  FMNMX.FTZ R20, R200, R21, !PT ;  /* 0x00000015c8147209 */ /* 0x000fe40007810000 */
[----:B------:R-:W-:Y:S02]  /*2b20*/  FMNMX.FTZ R29, R188, R29, !PT ;  /* 0x0000001dbc1d7209 */ /* 0x000fe40007810000 */
[----:B------:R-:W-:Y:S02]  /*2b30*/  FSEL R205, R71, -INF , P3 ;  /* 0xff80000047cd7808 */ /* 0x000fe40001800000 */
[----:B------:R-:W-:Y:S01]  /*2b40*/  FMNMX.FTZ R20, R201, R20, !PT ;  /* 0x00000014c9147209 */ /* 0x000fe20007810000 */
[----:B------:R-:W0:Y:S03]  /*2b50*/  SHFL.BFLY PT, R30, R29, 0x2, 0x1f ;  /* 0x0c401f001d1e7f89 */ /* 0x000e2600000e0000 */
[----:B------:R-:W-:-:S05]  /*2b60*/  FMNMX.FTZ R21, R205, R20, !PT ;  /* 0x00000014cd157209 */ /* 0x000fca0007810000 */
[----:B------:R-:W1:Y:S01]  /*2b70*/  SHFL.BFLY PT, R20, R21, 0x2, 0x1f ;  /* 0x0c401f0015147f89 */ /* 0x000e6200000e0000 */
[----:B0-----:R-:W-:-:S05]  /*2b80*/  FMNMX.FTZ R30, R29, R30, !PT ;  /* 0x0000001e1d1e7209 */ /* 0x001fca0007810000 */
[----:B------:R-:W0:Y:S01]  /*2b90*/  SHFL.BFLY PT, R33, R30, 0x1, 0x1f ;  /* 0x0c201f001e217f89 */ /* 0x000e2200000e0000 */
[----:B-1----:R-:W-:-:S05]  /*2ba0*/  FMNMX.FTZ R29, R21, R20, !PT ;  /* 0x00000014151d7209 */ /* 0x002fca0007810000 */
[----:B------:R-:W1:Y:S01]  /*2bb0*/  SHFL.BFLY PT, R32, R29, 0x1, 0x1f ;  /* 0x0c201f001d207f89 */ /* 0x000e6200000e0000 */
[----:B0-----:R-:W-:-:S04]  /*2bc0*/  FMNMX.FTZ R20, R30, R33, !PT ;  /* 0x000000211e147209 */ /* 0x001fc80007810000 */
[C---:B------:R-:W-:Y:S01]  /*2bd0*/  FSETP.NEU.FTZ.AND P1, PT, R20.reuse, -INF , PT ;  /* 0xff8000001400780b */ /* 0x040fe20003f3d000 */
[----:B------:R-:W-:Y:S01]  /*2be0*/  FMUL.FTZ R203, R20, UR6 ;  /* 0x0000000614cb7c20 */ /* 0x000fe20008410000 */
[----:B-1----:R-:W-:-:S04]  /*2bf0*/  FMNMX.FTZ R21, R29, R32, !PT ;  /* 0x000000201d157209 */ /* 0x002fc80007810000 */
[----:B------:R-:W-:Y:S02]  /*2c00*/  FSEL R203, R203, RZ, P1 ;  /* 0x000000ffcbcb7208 */ /* 0x000fe40000800000 */
[C---:B------:R-:W-:Y:S01]  /*2c10*/  FSETP.NEU.FTZ.AND P1, PT, R21.reuse, -INF , PT ;  /* 0xff8000001500780b */ /* 0x040fe20003f3d000 */
[----:B------:R-:W-:Y:S02]  /*2c20*/  FMUL.FTZ R204, R21, UR6 ;  /* 0x0000000615cc7c20 */ /* 0x000fe40008410000 */
[--C-:B------:R-:W-:Y:S01]  /*2c30*/  FFMA.FTZ R190, R24, UR6, -R203.reuse ;  /* 0x0000000618be7c23 */ /* 0x100fe200080108cb */
[--C-:B------:R-:W-:Y:S01]  /*2c40*/  FFMA.FTZ R189, R22, UR6, -R203.reuse ;  /* 0x0000000616bd7c23 */ /* 0x100fe200080108cb */
[----:B------:R-:W-:Y:S01]  /*2c50*/  IADD3 R22, -R19, 0xb, RZ ;  /* 0x0000000b13167810 */ /* 0x000fe20007ffe1ff */
[--C-:B------:R-:W-:Y:S01]  /*2c60*/  FFMA.FTZ R192, R28, UR6, -R203.reuse ;  /* 0x000000061cc07c23 */ /* 0x100fe200080108cb */
[----:B------:R-:W-:Y:S01]  /*2c70*/  FSEL R204, R204, RZ, P1 ;  /* 0x000000ffcccc7208 */ /* 0x000fe20000800000 */
[--C-:B------:R-:W-:Y:S01]  /*2c80*/  FFMA.FTZ R193, R26, UR6, -R203.reuse ;  /* 0x000000061ac17c23 */ /* 0x100fe200080108cb */
[----:B------:R-:W-:Y:S01]  /*2c90*/  ISETP.NE.AND P1, PT, R72, RZ, PT ;  /* 0x000000ff4800720c */ /* 0x000fe20003f25270 */
        /* <DEDUP_REMOVED lines=10> */
[----:B------:R-:W-:Y:S01]  /*2d40*/  FFMA.FTZ R161, R165, UR6, -R203 ;  /* 0x00000006a5a17c23 */ /* 0x000fe200080108cb */
[----:B------:R-:W-:Y:S01]  /*2d50*/  FFMA.FTZ R23, R23, UR6, -R204 ;  /* 0x0000000617177c23 */ /* 0x000fe200080108cc */
[----:B------:R-:W-:-:S02]  /*2d60*/  @!P1 VIADD R24, R198, 0x32440 ;  /* 0x00032440c6189836 */ /* 0x000fc40000000000 */
[--C-:B------:R-:W-:Y:S01]  /*2d70*/  FFMA.FTZ R157, R159, UR6, -R204.reuse ;  /* 0x000000069f9d7c23 */ /* 0x100fe200080108cc */
[----:B------:R-:W-:Y:S01]  /*2d80*/  FFMA.FTZ R210, R163, UR6, -R204 ;  /* 0x00000006a3d27c23 */ /* 0x000fe200080108cc */
[--C-:B------:R-:W-:Y:S01]  /*2d90*/  FFMA.FTZ R159, R162, UR6, -R203.reuse ;  /* 0x00000006a29f7c23 */ /* 0x100fe200080108cb */
[----:B------:R-:W-:Y:S01]  /*2da0*/  MUFU.EX2 R192, R192 ;  /* 0x000000c000c07308 */ /* 0x000fe20000000800 */
[----:B------:R-:W-:Y:S01]  /*2db0*/  @!P1 PRMT R24, RZ, 0x654, R24 ;  /* 0x00000654ff189816 */ /* 0x000fe20000000018 */
[----:B------:R1:W-:Y:S06]  /*2dc0*/  BAR.ARV R22, 0x100 ;  /* 0x000400160000751d */ /* 0x0003ec0000002000 */
[----:B------:R2:W-:Y:S01]  /*2dd0*/  @!P1 SYNCS.ARRIVE.TRANS64.RED.A1T0 RZ, [R24+URZ], RZ ;  /* 0x000000ff18ff99a7 */ /* 0x0005e2000810043f */
[----:B------:R-:W3:Y:S01]  /*2de0*/  MUFU.EX2 R193, R193 ;  /* 0x000000c100c17308 */ /* 0x000ee20000000800 */
[----:B0-----:R-:W-:Y:S01]  /*2df0*/  F2FP.BF16.F32.PACK_AB R152, R189, R190 ;  /* 0x000000bebd98723e */ /* 0x001fe200000010ff */
        /* <DEDUP_REMOVED lines=15> */
[----:B---3--:R-:W-:Y:S01]  /*2ef0*/  F2FP.BF16.F32.PACK_AB R154, R193, R192 ;  /* 0x000000c0c19a723e */ /* 0x008fe200000010ff */
        /* <DEDUP_REMOVED lines=15> */
[----:B0-----:R-:W-:Y:S01]  /*2ff0*/  F2FP.BF16.F32.PACK_AB R153, R196, R191 ;  /* 0x000000bfc499723e */ /* 0x001fe200000010ff */
[--C-:B------:R-:W-:Y:S01]  /*3000*/  FFMA.FTZ R188, R197, UR6, -R204.reuse ;  /* 0x00000006c5bc7c23 */ /* 0x100fe200080108cc */
[--C-:B------:R-:W-:Y:S01]  /*3010*/  FFMA.FTZ R197, R200, UR6, -R204.reuse ;  /* 0x00000006c8c57c23 */ /* 0x100fe200080108cc */
[----:B------:R-:W-:Y:S01]  /*3020*/  FFMA.FTZ R179, R179, UR6, -R203 ;  /* 0x00000006b3b37c23 */ /* 0x000fe200080108cb */
[--C-:B------:R-:W-:Y:S01]  /*3030*/  FFMA.FTZ R199, R201, UR6, -R204.reuse ;  /* 0x00000006c9c77c23 */ /* 0x100fe200080108cc */
[----:B------:R-:W-:Y:S01]  /*3040*/  FFMA.FTZ R200, R205, UR6, -R204 ;  /* 0x00000006cdc87c23 */ /* 0x000fe200080108cc */
[----:B------:R-:W-:Y:S01]  /*3050*/  FADD.FTZ R189, R190, R189 ;  /* 0x000000bdbebd7221 */ /* 0x000fe20000010000 */
[----:B------:R-:W-:Y:S01]  /*3060*/  MUFU.EX2 R156, R156 ;  /* 0x0000009c009c7308 */ /* 0x000fe20000000800 */
[----:B------:R-:W-:Y:S01]  /*3070*/  FADD.FTZ R191, R191, R196 ;  /* 0x000000c4bfbf7221 */ /* 0x000fe20000010000 */
[----:B------:R-:W-:-:S02]  /*3080*/  @!P1 VIADD R198, R198, 0x32460 ;  /* 0x00032460c6c69836 */ /* 0x000fc40000000000 */
[----:B------:R-:W-:-:S04]  /*3090*/  FADD.FTZ R192, R192, R189 ;  /* 0x000000bdc0c07221 */ /* 0x000fc80000010000 */
[----:B------:R-:W-:Y:S01]  /*30a0*/  FADD.FTZ R193, R193, R192 ;  /* 0x000000c0c1c17221 */ /* 0x000fe20000010000 */
[----:B------:R-:W0:Y:S01]  /*30b0*/  MUFU.EX2 R207, R207 ;  /* 0x000000cf00cf7308 */ /* 0x000e220000000800 */
[----:B---3--:R-:W-:Y:S01]  /*30c0*/  F2FP.BF16.F32.PACK_AB R155, R195, R194 ;  /* 0x000000c2c39b723e */ /* 0x008fe200000010ff */
[----:B------:R1:W-:Y:S01]  /*30d0*/  BAR.SYNC.DEFER_BLOCKING R15, 0x100 ;  /* 0x0004000f0000751d */ /* 0x0003e20000010000 */
[----:B------:R-:W-:Y:S01]  /*30e0*/  FADD.FTZ R194, R194, R191 ;  /* 0x000000bfc2c27221 */ /* 0x000fe20000010000 */
[----:B------:R-:W-:-:S03]  /*30f0*/  @!P1 PRMT R198, RZ, 0x654, R198 ;  /* 0x00000654ffc69816 */ /* 0x000fc600000000c6 */
[----:B------:R-:W-:Y:S01]  /*3100*/  FADD.FTZ R194, R195, R194 ;  /* 0x000000c2c3c27221 */ /* 0x000fe20000010000 */
[----:B------:R-:W-:Y:S08]  /*3110*/  MUFU.EX2 R158, R158 ;  /* 0x0000009e009e7308 */ /* 0x000ff00000000800 */
[----:B------:R-:W-:Y:S08]  /*3120*/  MUFU.EX2 R161, R161 ;  /* 0x000000a100a17308 */ /* 0x000ff00000000800 */
[----:B------:R-:W-:Y:S01]  /*3130*/  MUFU.EX2 R23, R23 ;  /* 0x0000001700177308 */ /* 0x000fe20000000800 */
[----:B--2---:R-:W-:-:S06]  /*3140*/  WARPGROUP.ARRIVE ;  /* 0x00000000000079c5 */ /* 0x004fcc0000000000 */
[----:B------:R-:W-:Y:S01]  /*3150*/  HGMMA.64x256x16.F32.BF16 R24, R152, gdesc[UR8].tnspB, RZ, !UPT, gsb0 ;  /* 0x43e0000898187df0 */ /* 0x000fe2000c0018ff */
[----:B------:R-:W2:Y:S01]  /*3160*/  MUFU.EX2 R208, R208 ;  /* 0x000000d000d07308 */ /* 0x000ea20000000800 */
[----:B------:R-:W-:Y:S01]  /*3170*/  UIADD3 UR10, UR7, 0x80, URZ ;  /* 0x00000080070a7890 */ /* 0x000fe2000fffe03f */
[----:B------:R-:W-:-:S06]  /*3180*/  UMOV UR11, 0x40000040 ;  /* 0x40000040000b7882 */ /* 0x000fcc0000000000 */
[----:B------:R-:W-:Y:S08]  /*3190*/  MUFU.EX2 R157, R157 ;  /* 0x0000009d009d7308 */ /* 0x000ff00000000800 */
[----:B------:R-:W3:Y:S08]  /*31a0*/  MUFU.EX2 R210, R210 ;  /* 0x000000d200d27308 */ /* 0x000ef00000000800 */
[----:B------:R-:W-:Y:S08]  /*31b0*/  MUFU.EX2 R159, R159 ;  /* 0x0000009f009f7308 */ /* 0x000ff00000000800 */
[----:B------:R-:W4:Y:S08]  /*31c0*/  MUFU.EX2 R162, R162 ;  /* 0x000000a200a27308 */ /* 0x000f300000000800 */
[----:B------:R-:W-:Y:S08]  /*31d0*/  MUFU.EX2 R163, R163 ;  /* 0x000000a300a37308 */ /* 0x000ff00000000800 */
[----:B------:R-:W-:Y:S08]  /*31e0*/  MUFU.EX2 R166, R166 ;  /* 0x000000a600a67308 */ /* 0x000ff00000000800 */
[----:B------:R-:W-:Y:S08]  /*31f0*/  MUFU.EX2 R160, R160 ;  /* 0x000000a000a07308 */ /* 0x000ff00000000800 */
[----:B------:R-:W5:Y:S08]  /*3200*/  MUFU.EX2 R165, R165 ;  /* 0x000000a500a57308 */ /* 0x000f700000000800 */
[----:B------:R-:W-:Y:S08]  /*3210*/  MUFU.EX2 R164, R164 ;  /* 0x000000a400a47308 */ /* 0x000ff00000000800 */
[----:B------:R-:W1:Y:S08]  /*3220*/  MUFU.EX2 R167, R167 ;  /* 0x000000a700a77308 */ /* 0x000e700000000800 */
[----:B------:R-:W-:Y:S08]  /*3230*/  MUFU.EX2 R169, R169 ;  /* 0x000000a900a97308 */ /* 0x000ff00000000800 */
[----:B------:R-:W1:Y:S08]  /*3240*/  MUFU.EX2 R170, R170 ;  /* 0x000000aa00aa7308 */ /* 0x000e700000000800 */
[----:B------:R-:W-:Y:S08]  /*3250*/  MUFU.EX2 R171, R171 ;  /* 0x000000ab00ab7308 */ /* 0x000ff00000000800 */
[----:B------:R-:W-:Y:S08]  /*3260*/  MUFU.EX2 R174, R174 ;  /* 0x000000ae00ae7308 */ /* 0x000ff00000000800 */
[----:B------:R-:W-:Y:S08]  /*3270*/  MUFU.EX2 R168, R168 ;  /* 0x000000a800a87308 */ /* 0x000ff00000000800 */
[----:B------:R-:W1:Y:S08]  /*3280*/  MUFU.EX2 R173, R173 ;  /* 0x000000ad00ad7308 */ /* 0x000e700000000800 */
        /* <DEDUP_REMOVED lines=16> */
[----:B------:R-:W-:Y:S01]  /*3390*/  MUFU.EX2 R199, R199 ;  /* 0x000000c700c77308 */ /* 0x000fe20000000800 */
[----:B------:R-:W-:-:S02]  /*33a0*/  WARPGROUP.DEPBAR.LE gsb0, 0x0 ;  /* 0x00008000000079c5 */ /* 0x000fc40000010000 */
[----:B0-----:R-:W-:-:S05]  /*33b0*/  F2FP.BF16.F32.PACK_AB R152, R207, R156 ;  /* 0x0000009ccf98723e */ /* 0x001fca00000010ff */
[----:B------:R-:W0:Y:S01]  /*33c0*/  MUFU.EX2 R200, R200 ;  /* 0x000000c800c87308 */ /* 0x000e220000000800 */
[----:B--2---:R-:W-:Y:S01]  /*33d0*/  F2FP.BF16.F32.PACK_AB R153, R208, R23 ;  /* 0x00000017d099723e */ /* 0x004fe200000010ff */
[----:B------:R-:W-:Y:S01]  /*33e0*/  FADD.FTZ R156, R156, R193 ;  /* 0x000000c19c9c7221 */ /* 0x000fe20000010000 */
[----:B------:R-:W-:Y:S01]  /*33f0*/  F2FP.BF16.F32.PACK_AB R154, R161, R158 ;  /* 0x0000009ea19a723e */ /* 0x000fe200000010ff */
[----:B------:R-:W-:Y:S01]  /*3400*/  FADD.FTZ R23, R23, R194 ;  /* 0x000000c217177221 */ /* 0x000fe20000010000 */
[----:B---3--:R-:W-:Y:S01]  /*3410*/  F2FP.BF16.F32.PACK_AB R155, R210, R157 ;  /* 0x0000009dd29b723e */ /* 0x008fe200000010ff */
[----:B------:R-:W-:Y:S02]  /*3420*/  FADD.FTZ R207, R207, R156 ;  /* 0x0000009ccfcf7221 */ /* 0x000fe40000010000 */
[----:B------:R-:W-:Y:S01]  /*3430*/  FADD.FTZ R208, R208, R23 ;  /* 0x00000017d0d07221 */ /* 0x000fe20000010000 */
[----:B------:R-:W-:Y:S01]  /*3440*/  WARPGROUP.ARRIVE ;  /* 0x00000000000079c5 */ /* 0x000fe20000000000 */
[----:B------:R-:W-:-:S02]  /*3450*/  FADD.FTZ R158, R158, R207 ;  /* 0x000000cf9e9e7221 */ /* 0x000fc40000010000 */
[----:B------:R-:W-:Y:S02]  /*3460*/  FADD.FTZ R157, R157, R208 ;  /* 0x000000d09d9d7221 */ /* 0x000fe40000010000 */
[----:B------:R-:W-:Y:S01]  /*3470*/  FADD.FTZ R158, R161, R158 ;  /* 0x0000009ea19e7221 */ /* 0x000fe20000010000 */
[----:B------:R-:W-:Y:S01]  /*3480*/  HGMMA.64x256x16.F32.BF16 R24, R152, gdesc[UR8].tnspB, R24, gsb0 ;  /* 0x43e0000898187df0 */ /* 0x000fe20008001818 */
[----:B------:R-:W-:Y:S01]  /*3490*/  UIADD3 UR10, UR7, 0x100, URZ ;  /* 0x00000100070a7890 */ /* 0x000fe2000fffe03f */
[----:B------:R-:W-:Y:S01]  /*34a0*/  FADD.FTZ R157, R210, R157 ;  /* 0x0000009dd29d7221 */ /* 0x000fe20000010000 */
[----:B------:R-:W-:Y:S01]  /*34b0*/  UMOV UR11, 0x40000040 ;  /* 0x40000040000b7882 */ /* 0x000fe20000000000 */
[----:B------:R-:W-:Y:S02]  /*34c0*/  WARPGROUP.DEPBAR.LE gsb0, 0x0 ;  /* 0x00008000000079c5 */ /* 0x000fe40000010000 */
[----:B----4-:R-:W-:Y:S01]  /*34d0*/  F2FP.BF16.F32.PACK_AB R152, R162, R159 ;  /* 0x0000009fa298723e */ /* 0x010fe200000010ff */
[----:B------:R-:W-:Y:S01]  /*34e0*/  FADD.FTZ R159, R159, R158 ;  /* 0x0000009e9f9f7221 */ /* 0x000fe20000010000 */
[----:B-----5:R-:W-:Y:S01]  /*34f0*/  F2FP.BF16.F32.PACK_AB R153, R165, R160 ;  /* 0x000000a0a599723e */ /* 0x020fe200000010ff */
[----:B------:R-:W-:Y:S01]  /*3500*/  FADD.FTZ R160, R160, R157 ;  /* 0x0000009da0a07221 */ /* 0x000fe20000010000 */
[----:B------:R-:W-:Y:S01]  /*3510*/  F2FP.BF16.F32.PACK_AB R154, R166, R163 ;  /* 0x000000a3a69a723e */ /* 0x000fe200000010ff */
[----:B------:R-:W-:Y:S01]  /*3520*/  FADD.FTZ R162, R162, R159 ;  /* 0x0000009fa2a27221 */ /* 0x000fe20000010000 */
[----:B-1----:R-:W-:Y:S01]  /*3530*/  F2FP.BF16.F32.PACK_AB R155, R167, R164 ;  /* 0x000000a4a79b723e */ /* 0x002fe200000010ff */
[----:B------:R-:W-:-:S02]  /*3540*/  FADD.FTZ R165, R165, R160 ;  /* 0x000000a0a5a57221 */ /* 0x000fc40000010000 */
[----:B------:R-:W-:Y:S01]  /*3550*/  FADD.FTZ R163, R163, R162 ;  /* 0x000000a2a3a37221 */ /* 0x000fe20000010000 */
[----:B------:R-:W-:Y:S01]  /*3560*/  WARPGROUP.ARRIVE ;  /* 0x00000000000079c5 */ /* 0x000fe20000000000 */
[----:B------:R-:W-:Y:S02]  /*3570*/  FADD.FTZ R164, R164, R165 ;  /* 0x000000a5a4a47221 */ /* 0x000fe40000010000 */
[----:B------:R-:W-:Y:S02]  /*3580*/  FADD.FTZ R166, R166, R163 ;  /* 0x000000a3a6a67221 */ /* 0x000fe40000010000 */
[----:B------:R-:W-:-:S07]  /*3590*/  FADD.FTZ R167, R167, R164 ;  /* 0x000000a4a7a77221 */ /* 0x000fce0000010000 */
[----:B------:R-:W-:Y:S01]  /*35a0*/  HGMMA.64x256x16.F32.BF16 R24, R152, gdesc[UR8].tnspB, R24, gsb0 ;  /* 0x43e0000898187df0 */ /* 0x000fe20008001818 */
[----:B------:R-:W-:Y:S01]  /*35b0*/  UIADD3 UR10, UR7, 0x180, URZ ;  /* 0x00000180070a7890 */ /* 0x000fe2000fffe03f */
[----:B------:R-:W-:Y:S01]  /*35c0*/  UMOV UR11, 0x40000040 ;  /* 0x40000040000b7882 */ /* 0x000fe20000000000 */
[----:B------:R-:W-:Y:S02]  /*35d0*/  WARPGROUP.DEPBAR.LE gsb0, 0x0 ;  /* 0x00008000000079c5 */ /* 0x000fe40000010000 */
[----:B------:R-:W-:Y:S01]  /*35e0*/  F2FP.BF16.F32.PACK_AB R152, R170, R169 ;  /* 0x000000a9aa98723e */ /* 0x000fe200000010ff */
[----:B------:R-:W-:Y:S01]  /*35f0*/  FADD.FTZ R169, R169, R166 ;  /* 0x000000a6a9a97221 */ /* 0x000fe20000010000 */
[----:B------:R-:W-:Y:S01]  /*3600*/  F2FP.BF16.F32.PACK_AB R153, R173, R168 ;  /* 0x000000a8ad99723e */ /* 0x000fe200000010ff */
[----:B------:R-:W-:Y:S01]  /*3610*/  FADD.FTZ R168, R168, R167 ;  /* 0x000000a7a8a87221 */ /* 0x000fe20000010000 */
[----:B------:R-:W-:Y:S01]  /*3620*/  F2FP.BF16.F32.PACK_AB R154, R174, R171 ;  /* 0x000000abae9a723e */ /* 0x000fe200000010ff */
[----:B------:R-:W-:Y:S01]  /*3630*/  FADD.FTZ R170, R170, R169 ;  /* 0x000000a9aaaa7221 */ /* 0x000fe20000010000 */
[----:B------:R-:W-:Y:S01]  /*3640*/  F2FP.BF16.F32.PACK_AB R155, R177, R172 ;  /* 0x000000acb19b723e */ /* 0x000fe200000010ff */
[----:B------:R-:W-:-:S02]  /*3650*/  FADD.FTZ R173, R173, R168 ;  /* 0x000000a8adad7221 */ /* 0x000fc40000010000 */
[----:B------:R-:W-:Y:S01]  /*3660*/  FADD.FTZ R171, R171, R170 ;  /* 0x000000aaabab7221 */ /* 0x000fe20000010000 */
[----:B------:R-:W-:Y:S01]  /*3670*/  WARPGROUP.ARRIVE ;  /* 0x00000000000079c5 */ /* 0x000fe20000000000 */
[----:B------:R-:W-:Y:S02]  /*3680*/  FADD.FTZ R172, R172, R173 ;  /* 0x000000adacac7221 */ /* 0x000fe40000010000 */
[----:B------:R-:W-:Y:S02]  /*3690*/  FADD.FTZ R174, R174, R171 ;  /* 0x000000abaeae7221 */ /* 0x000fe40000010000 */
[----:B------:R-:W-:-:S08]  /*36a0*/  FADD.FTZ R177, R177, R172 ;  /* 0x000000acb1b17221 */ /* 0x000fd00000010000 */
        /* <DEDUP_REMOVED lines=19> */
[----:B------:R-:W-:Y:S01]  /*37e0*/  R2UR UR7, R17 ;  /* 0x00000000110772ca */ /* 0x000fe200000e0000 */
[----:B------:R-:W-:-:S12]  /*37f0*/  UMOV UR11, 0x40000040 ;  /* 0x40000040000b7882 */ /* 0x000fd80000000000 */
[----:B------:R-:W-:-:S06]  /*3800*/  UISETP.GE.AND UP0, UPT, UR60, UR7, UPT ;  /* 0x000000073c00728c */ /* 0x000fcc000bf06270 */
[----:B------:R-:W-:Y:S01]  /*3810*/  PLOP3.LUT P2, PT, PT, PT, UP0, 0x80, 0x0 ;  /* 0x000000000000781c */ /* 0x000fe20003f4f008 */
[----:B------:R-:W-:Y:S02]  /*3820*/  WARPGROUP.DEPBAR.LE gsb0, 0x0 ;  /* 0x00008000000079c5 */ /* 0x000fe40000010000 */
[----:B------:R-:W-:Y:S01]  /*3830*/  F2FP.BF16.F32.PACK_AB R152, R184, R179 ;  /* 0x000000b3b898723e */ /* 0x000fe200000010ff */
[----:B------:R-:W-:Y:S01]  /*3840*/  FADD.FTZ R179, R179, R178 ;  /* 0x000000b2b3b37221 */ /* 0x000fe20000010000 */
[C---:B------:R-:W-:Y:S01]  /*3850*/  F2FP.BF16.F32.PACK_AB R153, R197.reuse, R188 ;  /* 0x000000bcc599723e */ /* 0x040fe200000010ff */
[----:B------:R-:W-:Y:S01]  /*3860*/  FADD.FTZ R188, R188, R187 ;  /* 0x000000bbbcbc7221 */ /* 0x000fe20000010000 */
[----:B------:R-:W-:Y:S01]  /*3870*/  F2FP.BF16.F32.PACK_AB R154, R186, R183 ;  /* 0x000000b7ba9a723e */ /* 0x000fe200000010ff */
[----:B------:R-:W-:Y:S01]  /*3880*/  FADD.FTZ R184, R184, R179 ;  /* 0x000000b3b8b87221 */ /* 0x000fe20000010000 */
[----:B0-----:R-:W-:Y:S01]  /*3890*/  F2FP.BF16.F32.PACK_AB R155, R200, R199 ;  /* 0x000000c7c89b723e */ /* 0x001fe200000010ff */
[----:B------:R-:W-:-:S02]  /*38a0*/  FADD.FTZ R188, R197, R188 ;  /* 0x000000bcc5bc7221 */ /* 0x000fc40000010000 */
[----:B------:R-:W-:Y:S01]  /*38b0*/  FADD.FTZ R23, R183, R184 ;  /* 0x000000b8b7177221 */ /* 0x000fe20000010000 */
[----:B------:R-:W-:Y:S01]  /*38c0*/  WARPGROUP.ARRIVE ;  /* 0x00000000000079c5 */ /* 0x000fe20000000000 */
[----:B------:R-:W-:Y:S02]  /*38d0*/  FADD.FTZ R199, R199, R188 ;  /* 0x000000bcc7c77221 */ /* 0x000fe40000010000 */
[----:B------:R-:W-:Y:S02]  /*38e0*/  FADD.FTZ R23, R186, R23 ;  /* 0x00000017ba177221 */ /* 0x000fe40000010000 */
[----:B------:R-:W-:Y:S01]  /*38f0*/  FADD.FTZ R201, R200, R199 ;  /* 0x000000c7c8c97221 */ /* 0x000fe20000010000 */
[----:B------:R-:W-:Y:S03]  /*3900*/  HGMMA.64x256x16.F32.BF16 R24, R152, gdesc[UR8].tnspB, R24, gsb0 ;  /* 0x43e0000898187df0 */ /* 0x000fe60008001818 */
[----:B------:R-:W-:-:S02]  /*3910*/  WARPGROUP.DEPBAR.LE gsb0, 0x0 ;  /* 0x00008000000079c5 */ /* 0x000fc40000010000 */
[----:B------:R0:W-:Y:S01]  /*3920*/  @!P1 SYNCS.ARRIVE.TRANS64.RED.A1T0 RZ, [R198+URZ], RZ ;  /* 0x000000ffc6ff99a7 */ /* 0x0001e2000810043f */
[----:B------:R-:W-:Y:S05]  /*3930*/  @!P2 BRA `(.L_x_9046) ;  /* 0x000000240038a947 */ /* 0x000fea0003800000 */
[----:B------:R-:W-:Y:S01]  /*3940*/  UMOV UR6, URZ ;  /* 0x0000003f00067c82 */ /* 0x000fe20008000000 */
[----:B------:R-:W-:Y:S02]  /*3950*/  IMAD.MOV.U32 R204, RZ, RZ, R21 ;  /* 0x000000ffffcc7224 */ /* 0x000fe400078e0015 */
[----:B------:R-:W-:Y:S02]  /*3960*/  IMAD.MOV.U32 R203, RZ, RZ, R20 ;  /* 0x000000ffffcb7224 */ /* 0x000fe400078e0014 */
[----:B------:R-:W-:Y:S02]  /*3970*/  IMAD.U32 R210, RZ, RZ, UR6 ;  /* 0x00000006ffd27e24 */ /* 0x000fe4000f8e00ff */
[----:B------:R-:W-:Y:S01]  /*3980*/  IMAD.U32 R209, RZ, RZ, UR60 ;  /* 0x0000003cffd17e24 */ /* 0x000fe2000f8e00ff */
[----:B------:R-:W-:-:S06]  /*3990*/  UMOV UR60, URZ ;  /* 0x0000003f003c7c82 */ /* 0x000fcc0008000000 */
.L_x_9055:
[----:B------:R-:W-:Y:S01]  /*39a0*/  R2UR UR6, R209 ;  /* 0x00000000d10672ca */ /* 0x000fe200000e0000 */
[----:B------:R-:W-:Y:S01]  /*39b0*/  UIADD3 UR60, UR60, 0x1, URZ ;  /* 0x000000013c3c7890 */ /* 0x000fe2000fffe03f */
[----:B------:R-:W-:Y:S02]  /*39c0*/  R2UR UR7, R210 ;  /* 0x00000000d20772ca */ /* 0x000fe400000e0000 */
[----:B------:R-:W-:Y:S01]  /*39d0*/  R2UR UR10, R17 ;  /* 0x00000000110a72ca */ /* 0x000fe200000e0000 */
[----:B------:R-:W-:-:S04]  /*39e0*/  UISETP.NE.AND UP0, UPT, UR60, 0x2, UPT ;  /* 0x000000023c00788c */ /* 0x000fc8000bf05270 */
[----:B------:R-:W-:-:S04]  /*39f0*/  USEL UR60, UR60, URZ, UP0 ;  /* 0x0000003f3c3c7287 */ /* 0x000fc80008000000 */
[----:B------:R-:W-:Y:S01]  /*3a00*/  IMAD.U32 R20, RZ, RZ, UR6 ;  /* 0x00000006ff147e24 */ /* 0x000fe2000f8e00ff */
[----:B------:R-:W-:-:S04]  /*3a10*/  UIADD3 UR6, UR6, -0x1, URZ ;  /* 0xffffffff06067890 */ /* 0x000fc8000fffe03f */
[----:B------:R-:W-:Y:S02]  /*3a20*/  ISETP.GT.AND P2, PT, R20, UR10, PT ;  /* 0x0000000a14007c0c */ /* 0x000fe4000bf44270 */
[----:B------:R-:W-:Y:S01]  /*3a30*/  IMAD.U32 R209, RZ, RZ, UR6 ;  /* 0x00000006ffd17e24 */ /* 0x000fe2000f8e00ff */
[----:B------:R-:W-:-:S04]  /*3a40*/  USEL UR6, URZ, 0x1, UP0 ;  /* 0x000000013f067887 */ /* 0x000fc80008000000 */
[----:B------:R-:W-:-:S06]  /*3a50*/  ULOP3.LUT UR7, UR7, UR6, URZ, 0x3c, !UPT ;  /* 0x0000000607077292 */ /* 0x000fcc000f8e3c3f */
[----:B------:R-:W-:Y:S01]  /*3a60*/  IMAD.U32 R210, RZ, RZ, UR7 ;  /* 0x00000007ffd27e24 */ /* 0x000fe2000f8e00ff */
[----:B-1----:R-:W-:Y:S06]  /*3a70*/  @!P0 BRA `(.L_x_9047) ;  /* 0x0000000000048947 */ /* 0x002fec0003800000 */
[----:B------:R-:W-:Y:S01]  /*3a80*/  BPT.TRAP 0x1 ;  /* 0x000000040000795c */ /* 0x000fe20000300000 */
.L_x_9047:
[----:B------:R-:W-:Y:S02]  /*3a90*/  R2UR UR7, R16 ;  /* 0x00000000100772ca */ /* 0x000fe400000e0000 */
[----:B------:R-:W-:-:S11]  /*3aa0*/  R2UR UR6, R210 ;  /* 0x00000000d20672ca */ /* 0x000fd600000e0000 */
[----:B------:R-:W-:Y:S02]  /*3ab0*/  ULEA UR61, UR60, UR7, 0x3 ;  /* 0x000000073c3d7291 */ /* 0x000fe4000f8e183f */
[----:B------:R-:W-:-:S05]  /*3ac0*/  IMAD.U32 R20, RZ, RZ, UR6 ;  /* 0x00000006ff147e24 */ /* 0x000fca000f8e00ff */
[----:B------:R-:W-:-:S04]  /*3ad0*/  SHF.L.U32 R20, R20, 0x1f, RZ ;  /* 0x0000001f14147819 */ /* 0x000fc800000006ff */
[----:B------:R1:W2:Y:S01]  /*3ae0*/  SYNCS.PHASECHK.TRANS64.TRYWAIT P3, [UR61+0x32430], R20 ;  /* 0x03243014ff0075a7 */ /* 0x0002a2000806017d */
[----:B------:R-:W-:Y:S05]  /*3af0*/  @!P0 BRA `(.L_x_9048) ;  /* 0x0000000000048947 */ /* 0x000fea0003800000 */
[----:B------:R-:W-:Y:S01]  /*3b00*/  BPT.TRAP 0x1 ;  /* 0x000000040000795c */ /* 0x000fe20000300000 */
.L_x_9048:
[----:B--2---:R-:W-:Y:S05]  /*3b10*/  @P3 BRA `(.L_x_9049) ;  /* 0x0000000000083947 */ /* 0x004fea0003800000 */
[----:B------:R-:W2:Y:S02]  /*3b20*/  SYNCS.PHASECHK.TRANS64.TRYWAIT P3, [UR61+0x32430], R20 ;  /* 0x03243014ff0075a7 */ /* 0x000ea4000806017d */
[----:B--2---:R-:W-:Y:S05]  /*3b30*/  @!P3 BRA `(.L_x_9050) ;  /* 0x0000009c00ecb947 */ /* 0x004fea0003800000 */
.L_x_9049:
[----:B------:R-:W-:Y:S01]  /*3b40*/  R2UR UR6, R0 ;  /* 0x00000000000672ca */ /* 0x000fe200000e0000 */
[----:B0-----:R-:W-:Y:S01]  /*3b50*/  WARPGROUP.ARRIVE ;  /* 0x00000000000079c5 */ /* 0x001fe20000000000 */
[----:B--2---:R-:W-:Y:S01]  /*3b60*/  MOV R21, UR21 ;  /* 0x0000001500157c02 */ /* 0x004fe20008000f00 */
        /* <DEDUP_REMOVED lines=9> */
[----:B------:R-:W-:Y:S01]  /*3c00*/  UIMAD UR6, UR60, 0x300, UR6 ;  /* 0x000003003c0678a4 */ /* 0x000fe2000f8e0206 */
[----:B------:R-:W-:Y:S02]  /*3c10*/  R2UR UR16, R4 ;  /* 0x00000000041072ca */ /* 0x000fe400000e0000 */
[----:B------:R-:W-:Y:S01]  /*3c20*/  R2UR UR17, R5 ;  /* 0x00000000051172ca */ /* 0x000fe200000e0000 */
[----:B------:R-:W-:Y:S01]  /*3c30*/  UIADD3 UR7, UR6, 0x2, URZ ;  /* 0x0000000206077890 */ /* 0x000fe2000fffe03f */
[----:B------:R-:W-:Y:S02]  /*3c40*/  MOV R205, UR13 ;  /* 0x0000000d00cd7c02 */ /* 0x000fe40008000f00 */
[----:B------:R-:W-:Y:S01]  /*3c50*/  UMOV UR22, UR6 ;  /* 0x0000000600167c82 */ /* 0x000fe20008000000 */
[----:B------:R-:W-:Y:S01]  /*3c60*/  MOV R207, UR12 ;  /* 0x0000000c00cf7c02 */ /* 0x000fe20008000f00 */
[----:B------:R-:W-:Y:S01]  /*3c70*/  HGMMA.64x96x16.F32.BF16 R152, gdesc[UR20], RZ, !UPT, gsb0 ;  /* 0x01600000149879f0 */ /* 0x000fe2000c0018ff */
[----:B------:R-:W-:Y:S01]  /*3c80*/  R2UR UR12, R6 ;  /* 0x00000000060c72ca */ /* 0x000fe200000e0000 */
[----:B------:R-:W-:Y:S01]  /*3c90*/  UMOV UR18, UR7 ;  /* 0x0000000700127c82 */ /* 0x000fe20008000000 */
[----:B------:R-:W-:Y:S01]  /*3ca0*/  R2UR UR13, R7 ;  /* 0x00000000070d72ca */ /* 0x000fe200000e0000 */
[----:B------:R-:W-:Y:S01]  /*3cb0*/  UIADD3 UR7, UR6, 0x4, URZ ;  /* 0x0000000406077890 */ /* 0x000fe2000fffe03f */
[----:B------:R-:W-:Y:S01]  /*3cc0*/  MOV R208, UR9 ;  /* 0x0000000900d07c02 */ /* 0x000fe20008000f00 */
[----:B------:R-:W-:Y:S01]  /*3cd0*/  UIADD3 UR6, UR6, 0x6, URZ ;  /* 0x0000000606067890 */ /* 0x000fe2000fffe03f */
[----:B------:R-:W-:-:S02]  /*3ce0*/  MOV R211, UR8 ;  /* 0x0000000800d37c02 */ /* 0x000fc40008000f00 */
[----:B------:R-:W-:Y:S02]  /*3cf0*/  R2UR UR8, R8 ;  /* 0x00000000080872ca */ /* 0x000fe400000e0000 */
[----:B------:R-:W-:Y:S01]  /*3d00*/  UMOV UR14, UR7 ;  /* 0x00000007000e7c82 */ /* 0x000fe20008000000 */
[----:B------:R-:W-:Y:S01]  /*3d10*/  R2UR UR9, R9 ;  /* 0x00000000090972ca */ /* 0x000fe200000e0000 */
[----:B------:R-:W-:Y:S01]  /*3d20*/  UMOV UR10, UR6 ;  /* 0x00000006000a7c82 */ /* 0x000fe20008000000 */
        /* <DEDUP_REMOVED lines=18> */
[----:B------:R-:W-:-:S12]  /*3e50*/  @!P0 BRA `(.L_x_9051) ;  /* 0x0000000000048947 */ /* 0x000fd80003800000 */
[----:B------:R-:W-:Y:S01]  /*3e60*/  BPT.TRAP 0x1 ;  /* 0x000000040000795c */ /* 0x000fe20000300000 */
.L_x_9051:
[----:B------:R0:W2:Y:S01]  /*3e70*/  SYNCS.PHASECHK.TRANS64.TRYWAIT P3, [UR61+0x32450], R20 ;  /* 0x03245014ff0075a7 */ /* 0x0000a2000806017d */
[----:B------:R-:W-:Y:S05]  /*3e80*/  @!P0 BRA `(.L_x_9052) ;  /* 0x0000000000048947 */ /* 0x000fea0003800000 */
[----:B------:R-:W-:Y:S01]  /*3e90*/  BPT.TRAP 0x1 ;  /* 0x000000040000795c */ /* 0x000fe20000300000 */
.L_x_9052:
[----:B--2---:R-:W-:Y:S05]  /*3ea0*/  @P3 BRA `(.L_x_9053) ;  /* 0x0000000000083947 */ /* 0x004fea0003800000 */
[----:B------:R-:W2:Y:S02]  /*3eb0*/  SYNCS.PHASECHK.TRANS64.TRYWAIT P3, [UR61+0x32450], R20 ;  /* 0x03245014ff0075a7 */ /* 0x000ea4000806017d */
[----:B--2---:R-:W-:Y:S05]  /*3ec0*/  @!P3 BRA `(.L_x_9054) ;  /* 0x0000009c0020b947 */ /* 0x004fea0003800000 */
.L_x_9053:
[----:B------:R-:W-:Y:S01]  /*3ed0*/  R2UR UR6, R14 ;  /* 0x000000000e0672ca */ /* 0x000fe200000e0000 */
[----:B------:R-:W-:Y:S01]  /*3ee0*/  WARPGROUP.ARRIVE ;  /* 0x00000000000079c5 */ /* 0x000fe20000000000 */
[----:B012---:R-:W-:Y:S01]  /*3ef0*/  MOV R20, UR49 ;  /* 0x0000003100147c02 */ /* 0x007fe20008000f00 */
[----:B------:R-:W-:Y:S01]  /*3f00*/  UMOV UR51, 0x40000040 ;  /* 0x4000004000337882 */ /* 0x000fe20000000000 */
[----:B------:R-:W-:Y:S01]  /*3f10*/  MOV R21, UR48 ;  /* 0x0000003000157c02 */ /* 0x000fe20008000f00 */
        /* <DEDUP_REMOVED lines=8> */
[----:B------:R-:W-:Y:S01]  /*3fa0*/  UIMAD UR58, UR60, 0xc00, UR6 ;  /* 0x00000c003c3a78a4 */ /* 0x000fe2000f8e0206 */
[----:B------:R-:W-:Y:S01]  /*3fb0*/  R2UR UR52, R12 ;  /* 0x000000000c3472ca */ /* 0x000fe200000e0000 */
[----:B------:R-:W-:Y:S01]  /*3fc0*/  UMOV UR19, 0x40000040 ;  /* 0x4000004000137882 */ /* 0x000fe20000000000 */
[----:B------:R-:W-:Y:S01]  /*3fd0*/  R2UR UR53, R13 ;  /* 0x000000000d3572ca */ /* 0x000fe200000e0000 */
[----:B------:R-:W-:Y:S01]  /*3fe0*/  UIADD3 UR6, UR58, 0x2, URZ ;  /* 0x000000023a067890 */ /* 0x000fe2000fffe03f */
[----:B------:R-:W-:Y:S01]  /*3ff0*/  IMAD.U32 R211, RZ, RZ, UR61 ;  /* 0x0000003dffd37e24 */ /* 0x000fe2000f8e00ff */
[----:B------:R-:W-:-:S02]  /*4000*/  UIADD3 UR10, UR58, 0x6, URZ ;  /* 0x000000063a0a7890 */ /* 0x000fc4000fffe03f */
[----:B------:R-:W-:Y:S01]  /*4010*/  UMOV UR50, UR58 ;  /* 0x0000003a00327c82 */ /* 0x000fe20008000000 */
[----:B------:R-:W-:Y:S01]  /*4020*/  UIADD3 UR14, UR58, 0x300, URZ ;  /* 0x000003003a0e7890 */ /* 0x000fe2000fffe03f */
[----:B------:R-:W-:Y:S01]  /*4030*/  HGMMA.64x96x16.F32.BF16 R152, gdesc[UR48], R152, gsb0 ;  /* 0x01600000309879f0 */ /* 0x000fe20008001898 */
[----:B------:R-:W-:Y:S01]  /*4040*/  UMOV UR54, UR6 ;  /* 0x0000000600367c82 */ /* 0x000fe20008000000 */
[----:B------:R-:W-:Y:S01]  /*4050*/  UIADD3 UR6, UR58, 0x4, URZ ;  /* 0x000000043a067890 */ /* 0x000fe2000fffe03f */
[----:B------:R-:W-:Y:S01]  /*4060*/  R2UR UR49, R20 ;  /* 0x00000000143172ca */ /* 0x000fe200000e0000 */
[----:B------:R-:W-:Y:S01]  /*4070*/  UIADD3 UR18, UR58, 0x302, URZ ;  /* 0x000003023a127890 */ /* 0x000fe2000fffe03f */
[----:B------:R-:W-:Y:S01]  /*4080*/  R2UR UR48, R21 ;  /* 0x00000000153072ca */ /* 0x000fe200000e0000 */
[----:B------:R-:W-:Y:S01]  /*4090*/  UIADD3 UR22, UR58, 0x304, URZ ;  /* 0x000003043a167890 */ /* 0x000fe2000fffe03f */
[----:B------:R-:W-:Y:S01]  /*40a0*/  UMOV UR23, 0x40000040 ;  /* 0x4000004000177882 */ /* 0x000fe20000000000 */
        /* <DEDUP_REMOVED lines=14> */
[----:B------:R-:W-:Y:S01]  /*4190*/  UMOV UR59, 0x40000040 ;  /* 0x40000040003b7882 */ /* 0x000fe20000000000 */
[----:B------:R-:W-:-:S02]  /*41a0*/  WARPGROUP.DEPBAR.LE gsb0, 0x0 ;  /* 0x00008000000079c5 */ /* 0x000fc40000010000 */
[----:B------:R-:W-:-:S06]  /*41b0*/  WARPGROUP.ARRIVE ;  /* 0x00000000000079c5 */ /* 0x000fcc0000000000 */
[----:B------:R-:W-:Y:S01]  /*41c0*/  HGMMA.64x96x16.F32.BF16 R152, gdesc[UR52], R152, gsb0 ;  /* 0x01600000349879f0 */ /* 0x000fe20008001898 */
[----:B------:R-:W-:Y:S01]  /*41d0*/  R2UR UR53, R22 ;  /* 0x00000000163572ca */ /* 0x000fe200000e0000 */
[----:B------:R-:W-:Y:S01]  /*41e0*/  UIADD3 UR54, UR58, 0x904, URZ ;  /* 0x000009043a367890 */ /* 0x000fe2000fffe03f */
[----:B------:R-:W-:Y:S01]  /*41f0*/  R2UR UR52, R200 ;  /* 0x00000000c83472ca */ /* 0x000fe200000e0000 */
[----:B------:R-:W-:Y:S01]  /*4200*/  UMOV UR55, 0x40000040 ;  /* 0x4000004000377882 */ /* 0x000fe20000000000 */
[----:B------:R-:W-:Y:S01]  /*4210*/  UIADD3 UR58, UR58, 0x906, URZ ;  /* 0x000009063a3a7890 */ /* 0x000fe2000fffe03f */
[----:B------:R-:W-:Y:S02]  /*4220*/  WARPGROUP.DEPBAR.LE gsb0, 0x0 ;  /* 0x00008000000079c5 */ /* 0x000fe40000010000 */
[----:B------:R-:W-:-:S06]  /*4230*/  WARPGROUP.ARRIVE ;  /* 0x00000000000079c5 */ /* 0x000fcc0000000000 */
[----:B------:R-:W-:Y:S01]  /*4240*/  HGMMA.64x96x16.F32.BF16 R152, gdesc[UR4], R152, gsb0 ;  /* 0x01600000049879f0 */ /* 0x000fe20008001898 */
[----:B------:R-:W-:Y:S01]  /*4250*/  ULDC UR6, c[0x0][0xa80] ;  /* 0x0002a00000067ab9 */ /* 0x000fe20000000800 */
[----:B------:R-:W-:-:S13]  /*4260*/  R2UR UR7, R206 ;  /* 0x00000000ce0772ca */ /* 0x000fda00000e0000 */
[----:B------:R-:W-:Y:S01]  /*4270*/  UIMAD UR7, UR60, 0xc00, UR7 ;  /* 0x00000c003c0778a4 */ /* 0x000fe2000f8e0207 */
[----:B------:R-:W-:Y:S02]  /*4280*/  WARPGROUP.DEPBAR.LE gsb0, 0x0 ;  /* 0x00008000000079c5 */ /* 0x000fe40000010000 */
[----:B------:R-:W-:-:S06]  /*4290*/  WARPGROUP.ARRIVE ;  /* 0x00000000000079c5 */ /* 0x000fcc0000000000 */
[----:B------:R-:W-:Y:S01]  /*42a0*/  HGMMA.64x96x16.F32.BF16 R152, gdesc[UR8], R152, gsb0 ;  /* 0x01600000089879f0 */ /* 0x000fe20008001898 */
        /* <DEDUP_REMOVED lines=81> */
[----:B------:R-:W-:-:S03]  /*47c0*/  FMNMX.FTZ R20, R190, R21, !PT ;  /* 0x00000015be147209 */ /* 0x000fc60007810000 */
[----:B------:R-:W0:Y:S01]  /*47d0*/  SHFL.BFLY PT, R205, R22, 0x2, 0x1f ;  /* 0x0c401f0016cd7f89 */ /* 0x000e2200000e0000 */
[----:B------:R-:W-:-:S04]  /*47e0*/  FMNMX.FTZ R21, R191, R20, !PT ;  /* 0x00000014bf157209 */ /* 0x000fc80007810000 */
[----:B------:R-:W-:-:S04]  /*47f0*/  FMNMX.FTZ R20, R194, R21, !PT ;  /* 0x00000015c2147209 */ /* 0x000fc80007810000 */
[----:B------:R-:W-:-:S04]  /*4800*/  FMNMX.FTZ R21, R195, R20, !PT ;  /* 0x00000014c3157209 */ /* 0x000fc80007810000 */
[----:B------:R-:W-:-:S04]  /*4810*/  FMNMX.FTZ R20, R198, R21, !PT ;  /* 0x00000015c6147209 */ /* 0x000fc80007810000 */
[----:B------:R-:W-:-:S05]  /*4820*/  FMNMX.FTZ R21, R199, R20, !PT ;  /* 0x00000014c7157209 */ /* 0x000fca0007810000 */
[----:B------:R-:W1:Y:S01]  /*4830*/  SHFL.BFLY PT, R20, R21, 0x2, 0x1f ;  /* 0x0c401f0015147f89 */ /* 0x000e6200000e0000 */
[----:B0-----:R-:W-:-:S05]  /*4840*/  FMNMX.FTZ R202, R22, R205, !PT ;  /* 0x000000cd16ca7209 */ /* 0x001fca0007810000 */
[----:B------:R-:W0:Y:S01]  /*4850*/  SHFL.BFLY PT, R205, R202, 0x1, 0x1f ;  /* 0x0c201f00cacd7f89 */ /* 0x000e2200000e0000 */
[----:B-1----:R-:W-:-:S05]  /*4860*/  FMNMX.FTZ R207, R21, R20, !PT ;  /* 0x0000001415cf7209 */ /* 0x002fca0007810000 */
[----:B------:R-:W1:Y:S01]  /*4870*/  SHFL.BFLY PT, R22, R207, 0x1, 0x1f ;  /* 0x0c201f00cf167f89 */ /* 0x000e6200000e0000 */
[----:B0-----:R-:W-:-:S05]  /*4880*/  FMNMX.FTZ R20, R202, R205, !PT ;  /* 0x000000cdca147209 */ /* 0x001fca0007810000 */
[C---:B------:R-:W-:Y:S01]  /*4890*/  FMUL.FTZ R205, R20.reuse, UR6 ;  /* 0x0000000614cd7c20 */ /* 0x040fe20008410000 */
[----:B------:R-:W-:-:S03]  /*48a0*/  FADD.FTZ R200, -R20, R203 ;  /* 0x000000cb14c87221 */ /* 0x000fc60000010100 */
[--C-:B------:R-:W-:Y:S01]  /*48b0*/  FFMA.FTZ R203, R152, UR6, -R205.reuse ;  /* 0x0000000698cb7c23 */ /* 0x100fe200080108cd */
[----:B------:R-:W-:Y:S02]  /*48c0*/  @!P1 VIADD R152, R211, 0x32440 ;  /* 0x00032440d3989836 */ /* 0x000fe40000000000 */
[----:B------:R-:W-:Y:S01]  /*48d0*/  FMUL.FTZ R200, R200, UR6 ;  /* 0x00000006c8c87c20 */ /* 0x000fe20008410000 */
[--C-:B------:R-:W-:Y:S01]  /*48e0*/  FFMA.FTZ R202, R153, UR6, -R205.reuse ;  /* 0x0000000699ca7c23 */ /* 0x100fe200080108cd */
[--C-:B------:R-:W-:Y:S01]  /*48f0*/  FFMA.FTZ R156, R156, UR6, -R205.reuse ;  /* 0x000000069c9c7c23 */ /* 0x100fe200080108cd */
[--C-:B------:R-:W-:Y:S01]  /*4900*/  FFMA.FTZ R157, R157, UR6, -R205.reuse ;  /* 0x000000069d9d7c23 */ /* 0x100fe200080108cd */
[----:B------:R-:W-:Y:S01]  /*4910*/  @!P1 PRMT R152, RZ, 0x654, R152 ;  /* 0x00000654ff989816 */ /* 0x000fe20000000098 */
[----:B------:R-:W-:Y:S01]  /*4920*/  MUFU.EX2 R203, R203 ;  /* 0x000000cb00cb7308 */ /* 0x000fe20000000800 */
[--C-:B------:R-:W-:Y:S01]  /*4930*/  FFMA.FTZ R160, R160, UR6, -R205.reuse ;  /* 0x00000006a0a07c23 */ /* 0x100fe200080108cd */
[--C-:B------:R-:W-:Y:S01]  /*4940*/  FFMA.FTZ R161, R161, UR6, -R205.reuse ;  /* 0x00000006a1a17c23 */ /* 0x100fe200080108cd */
[--C-:B------:R-:W-:Y:S01]  /*4950*/  FFMA.FTZ R164, R164, UR6, -R205.reuse ;  /* 0x00000006a4a47c23 */ /* 0x100fe200080108cd */
[--C-:B------:R-:W-:Y:S01]  /*4960*/  FFMA.FTZ R165, R165, UR6, -R205.reuse ;  /* 0x00000006a5a57c23 */ /* 0x100fe200080108cd */
[--C-:B------:R-:W-:Y:S01]  /*4970*/  FFMA.FTZ R168, R168, UR6, -R205.reuse ;  /* 0x00000006a8a87c23 */ /* 0x100fe200080108cd */
[----:B-1----:R-:W-:Y:S01]  /*4980*/  FMNMX.FTZ R21, R207, R22, !PT ;  /* 0x00000016cf157209 */ /* 0x002fe20007810000 */
[--C-:B------:R-:W-:Y:S01]  /*4990*/  FFMA.FTZ R169, R169, UR6, -R205.reuse ;  /* 0x00000006a9a97c23 */ /* 0x100fe200080108cd */
[----:B------:R-:W0:Y:S01]  /*49a0*/  MUFU.EX2 R200, R200 ;  /* 0x000000c800c87308 */ /* 0x000e220000000800 */
[--C-:B------:R-:W-:Y:S01]  /*49b0*/  FFMA.FTZ R172, R172, UR6, -R205.reuse ;  /* 0x00000006acac7c23 */ /* 0x100fe200080108cd */
[--C-:B------:R-:W-:Y:S01]  /*49c0*/  FFMA.FTZ R173, R173, UR6, -R205.reuse ;  /* 0x00000006adad7c23 */ /* 0x100fe200080108cd */
[C---:B------:R-:W-:Y:S01]  /*49d0*/  FADD.FTZ R22, -R21.reuse, R204 ;  /* 0x000000cc15167221 */ /* 0x040fe20000010100 */
[----:B------:R-:W-:Y:S01]  /*49e0*/  FMUL.FTZ R212, R21, UR6 ;  /* 0x0000000615d47c20 */ /* 0x000fe20008410000 */
[--C-:B------:R-:W-:Y:S01]  /*49f0*/  FFMA.FTZ R176, R176, UR6, -R205.reuse ;  /* 0x00000006b0b07c23 */ /* 0x100fe200080108cd */
[--C-:B------:R-:W-:Y:S01]  /*4a00*/  FFMA.FTZ R177, R177, UR6, -R205.reuse ;  /* 0x00000006b1b17c23 */ /* 0x100fe200080108cd */
[----:B------:R-:W-:Y:S01]  /*4a10*/  FMUL.FTZ R204, R22, UR6 ;  /* 0x0000000616cc7c20 */ /* 0x000fe20008410000 */
[----:B------:R-:W-:Y:S01]  /*4a20*/  IADD3 R22, -R19, 0xb, RZ ;  /* 0x0000000b13167810 */ /* 0x000fe20007ffe1ff */
[--C-:B------:R-:W-:Y:S01]  /*4a30*/  FFMA.FTZ R207, R154, UR6, -R212.reuse ;  /* 0x000000069acf7c23 */ /* 0x100fe200080108d4 */
[--C-:B------:R-:W-:Y:S01]  /*4a40*/  FFMA.FTZ R208, R155, UR6, -R212.reuse ;  /* 0x000000069bd07c23 */ /* 0x100fe200080108d4 */
[--C-:B------:R-:W-:Y:S01]  /*4a50*/  FFMA.FTZ R158, R158, UR6, -R212.reuse ;  /* 0x000000069e9e7c23 */ /* 0x100fe200080108d4 */
[--C-:B------:R-:W-:Y:S01]  /*4a60*/  FFMA.FTZ R159, R159, UR6, -R212.reuse ;  /* 0x000000069f9f7c23 */ /* 0x100fe200080108d4 */
[----:B------:R1:W-:Y:S06]  /*4a70*/  BAR.ARV R22, 0x100 ;  /* 0x000400160000751d */ /* 0x0003ec0000002000 */
[----:B------:R2:W-:Y:S01]  /*4a80*/  @!P1 SYNCS.ARRIVE.TRANS64.RED.A1T0 RZ, [R152+URZ], RZ ;  /* 0x000000ff98ff99a7 */ /* 0x0005e2000810043f */
[----:B------:R-:W3:Y:S01]  /*4a90*/  MUFU.EX2 R204, R204 ;  /* 0x000000cc00cc7308 */ /* 0x000ee20000000800 */
[-C--:B0-----:R-:W-:Y:S01]  /*4aa0*/  FMUL.FTZ R24, R24, R200.reuse ;  /* 0x000000c818187220 */ /* 0x081fe20000410000 */
        /* <DEDUP_REMOVED lines=134> */
[----:B--2---:R-:W-:Y:S01]  /*5310*/  F2FP.BF16.F32.PACK_AB R152, R202, R203 ;  /* 0x000000cbca98723e */ /* 0x004fe200000010ff */
[--C-:B------:R-:W-:Y:S01]  /*5320*/  FFMA.FTZ R162, R162, UR6, -R212.reuse ;  /* 0x00000006a2a27c23 */ /* 0x100fe200080108d4 */
[----:B0-----:R-:W-:Y:S01]  /*5330*/  F2FP.BF16.F32.PACK_AB R154, R157, R156 ;  /* 0x0000009c9d9a723e */ /* 0x001fe200000010ff */
[--C-:B------:R-:W-:Y:S01]  /*5340*/  FFMA.FTZ R163, R163, UR6, -R212.reuse ;  /* 0x00000006a3a37c23 */ /* 0x100fe200080108d4 */
[----:B----4-:R-:W-:Y:S01]  /*5350*/  F2FP.BF16.F32.PACK_AB R153, R208, R207 ;  /* 0x000000cfd099723e */ /* 0x010fe200000010ff */
[--C-:B------:R-:W-:Y:S01]  /*5360*/  FFMA.FTZ R166, R166, UR6, -R212.reuse ;  /* 0x00000006a6a67c23 */ /* 0x100fe200080108d4 */
[----:B-----5:R-:W-:Y:S01]  /*5370*/  F2FP.BF16.F32.PACK_AB R155, R159, R158 ;  /* 0x0000009e9f9b723e */ /* 0x020fe200000010ff */
[----:B------:R1:W-:Y:S01]  /*5380*/  BAR.SYNC.DEFER_BLOCKING R15, 0x100 ;  /* 0x0004000f0000751d */ /* 0x0003e20000010000 */
        /* <DEDUP_REMOVED lines=23> */
[----:B------:R-:W-:Y:S01]  /*5500*/  WARPGROUP.ARRIVE ;  /* 0x00000000000079c5 */ /* 0x000fe20000000000 */
[--C-:B------:R-:W-:Y:S01]  /*5510*/  FFMA.FTZ R193, R193, UR6, -R205.reuse ;  /* 0x00000006c1c17c23 */ /* 0x100fe200080108cd */
[--C-:B------:R-:W-:Y:S01]  /*5520*/  FFMA.FTZ R196, R196, UR6, -R205.reuse ;  /* 0x00000006c4c47c23 */ /* 0x100fe200080108cd */
[----:B------:R-:W-:Y:S01]  /*5530*/  FFMA.FTZ R197, R197, UR6, -R205 ;  /* 0x00000006c5c57c23 */ /* 0x000fe200080108cd */
[--C-:B------:R-:W-:Y:S01]  /*5540*/  FFMA.FTZ R194, R194, UR6, -R212.reuse ;  /* 0x00000006c2c27c23 */ /* 0x100fe200080108d4 */
[--C-:B------:R-:W-:Y:S01]  /*5550*/  FFMA.FTZ R195, R195, UR6, -R212.reuse ;  /* 0x00000006c3c37c23 */ /* 0x100fe200080108d4 */
[----:B------:R-:W-:Y:S01]  /*5560*/  HGMMA.64x256x16.F32.BF16 R24, R152, gdesc[UR8].tnspB, R24, gsb0 ;  /* 0x43e0000898187df0 */ /* 0x000fe20008001818 */
[----:B------:R-:W-:Y:S01]  /*5570*/  MUFU.EX2 R165, R165 ;  /* 0x000000a500a57308 */ /* 0x000fe20000000800 */
[----:B------:R-:W-:Y:S01]  /*5580*/  UIADD3 UR10, UR7, 0x80, URZ ;  /* 0x00000080070a7890 */ /* 0x000fe2000fffe03f */
[--C-:B------:R-:W-:Y:S01]  /*5590*/  FFMA.FTZ R198, R198, UR6, -R212.reuse ;  /* 0x00000006c6c67c23 */ /* 0x100fe200080108d4 */
[----:B------:R-:W-:Y:S01]  /*55a0*/  UMOV UR11, 0x40000040 ;  /* 0x40000040000b7882 */ /* 0x000fe20000000000 */
[----:B------:R-:W-:Y:S01]  /*55b0*/  FFMA.FTZ R199, R199, UR6, -R212 ;  /* 0x00000006c7c77c23 */ /* 0x000fe200080108d4 */
[----:B------:R-:W-:Y:S01]  /*55c0*/  FFMA.FTZ R23, R200, R23, R203 ;  /* 0x00000017c8177223 */ /* 0x000fe200000100cb */
[----:B------:R-:W-:Y:S01]  /*55d0*/  FFMA.FTZ R201, R204, R201, R207 ;  /* 0x000000c9ccc97223 */ /* 0x000fe200000100cf */
        /* <DEDUP_REMOVED lines=9> */
[----:B------:R-:W2:Y:S01]  /*5670*/  MUFU.EX2 R163, R163 ;  /* 0x000000a300a37308 */ /* 0x000ea20000000800 */
[----:B------:R-:W-:Y:S01]  /*5680*/  FADD.FTZ R157, R157, R156 ;  /* 0x0000009c9d9d7221 */ /* 0x000fe20000010000 */
[----:B------:R-:W-:-:S06]  /*5690*/  FADD.FTZ R159, R159, R158 ;  /* 0x0000009e9f9f7221 */ /* 0x000fcc0000010000 */
        /* <DEDUP_REMOVED lines=40> */
[----:B------:R-:W-:Y:S01]  /*5920*/  MUFU.EX2 R198, R198 ;  /* 0x000000c600c67308 */ /* 0x000fe20000000800 */
[----:B------:R-:W-:Y:S01]  /*5930*/  WARPGROUP.ARRIVE ;  /* 0x00000000000079c5 */ /* 0x000fe20000000000 */
[----:B------:R-:W-:Y:S01]  /*5940*/  FADD.FTZ R163, R163, R162 ;  /* 0x000000a2a3a37221 */ /* 0x000fe20000010000 */
[----:B------:R-:W-:-:S03]  /*5950*/  FADD.FTZ R164, R164, R161 ;  /* 0x000000a1a4a47221 */ /* 0x000fc60000010000 */
[----:B------:R-:W-:Y:S01]  /*5960*/  FADD.FTZ R166, R166, R163 ;  /* 0x000000a3a6a67221 */ /* 0x000fe20000010000 */
[----:B------:R-:W-:Y:S01]  /*5970*/  HGMMA.64x256x16.F32.BF16 R24, R152, gdesc[UR8].tnspB, R24, gsb0 ;  /* 0x43e0000898187df0 */ /* 0x000fe20008001818 */
[----:B------:R-:W-:Y:S01]  /*5980*/  UIADD3 UR10, UR7, 0x100, URZ ;  /* 0x00000100070a7890 */ /* 0x000fe2000fffe03f */
[----:B------:R-:W2:Y:S01]  /*5990*/  MUFU.EX2 R199, R199 ;  /* 0x000000c700c77308 */ /* 0x000ea20000000800 */
[----:B------:R-:W-:Y:S01]  /*59a0*/  UMOV UR11, 0x40000040 ;  /* 0x40000040000b7882 */ /* 0x000fe20000000000 */
[----:B------:R-:W-:Y:S01]  /*59b0*/  FADD.FTZ R165, R165, R164 ;  /* 0x000000a4a5a57221 */ /* 0x000fe20000010000 */
[----:B------:R-:W-:Y:S01]  /*59c0*/  FADD.FTZ R167, R167, R166 ;  /* 0x000000a6a7a77221 */ /* 0x000fe20000010000 */
        /* <DEDUP_REMOVED lines=13> */
[----:B------:R-:W-:-:S05]  /*5aa0*/  FADD.FTZ R175, R175, R174 ;  /* 0x000000aeafaf7221 */ /* 0x000fca0000010000 */
        /* <DEDUP_REMOVED lines=40> */
[----:B0-----:R-:W-:Y:S01]  /*5d30*/  F2FP.BF16.F32.PACK_AB R153, R195, R194 ;  /* 0x000000c2c399723e */ /* 0x001fe200000010ff */
[----:B------:R-:W-:Y:S01]  /*5d40*/  FADD.FTZ R194, R194, R191 ;  /* 0x000000bfc2c27221 */ /* 0x000fe20000010000 */
[----:B------:R-:W-:Y:S01]  /*5d50*/  F2FP.BF16.F32.PACK_AB R154, R197, R196 ;  /* 0x000000c4c59a723e */ /* 0x000fe200000010ff */
[----:B------:R-:W-:Y:S01]  /*5d60*/  FADD.FTZ R193, R193, R192 ;  /* 0x000000c0c1c17221 */ /* 0x000fe20000010000 */
[----:B--2---:R-:W-:Y:S01]  /*5d70*/  F2FP.BF16.F32.PACK_AB R155, R199, R198 ;  /* 0x000000c6c79b723e */ /* 0x004fe200000010ff */
[----:B------:R-:W-:-:S02]  /*5d80*/  FADD.FTZ R195, R195, R194 ;  /* 0x000000c2c3c37221 */ /* 0x000fc40000010000 */
[----:B------:R-:W-:Y:S01]  /*5d90*/  FADD.FTZ R196, R196, R193 ;  /* 0x000000c1c4c47221 */ /* 0x000fe20000010000 */
[----:B------:R-:W-:Y:S01]  /*5da0*/  WARPGROUP.ARRIVE ;  /* 0x00000000000079c5 */ /* 0x000fe20000000000 */
[----:B------:R-:W-:Y:S02]  /*5db0*/  FADD.FTZ R198, R198, R195 ;  /* 0x000000c3c6c67221 */ /* 0x000fe40000010000 */
[----:B------:R-:W-:Y:S02]  /*5dc0*/  FADD.FTZ R23, R197, R196 ;  /* 0x000000c4c5177221 */ /* 0x000fe40000010000 */
[----:B------:R-:W-:-:S08]  /*5dd0*/  FADD.FTZ R201, R199, R198 ;  /* 0x000000c6c7c97221 */ /* 0x000fd00000010000 */
[----:B------:R-:W-:Y:S03]  /*5de0*/  HGMMA.64x256x16.F32.BF16 R24, R152, gdesc[UR8].tnspB, R24, gsb0 ;  /* 0x43e0000898187df0 */ /* 0x000fe60008001818 */
[----:B------:R-:W-:Y:S02]  /*5df0*/  WARPGROUP.DEPBAR.LE gsb0, 0x0 ;  /* 0x00008000000079c5 */ /* 0x000fe40000010000 */
[----:B------:R1:W-:Y:S01]  /*5e00*/  @!P1 SYNCS.ARRIVE.TRANS64.RED.A1T0 RZ, [R211+URZ], RZ ;  /* 0x000000ffd3ff99a7 */ /* 0x0003e2000810043f */
[----:B------:R-:W-:Y:S05]  /*5e10*/  @P2 BRA `(.L_x_9055) ;  /* 0xffffffd800e02947 */ /* 0x000fea000383ffff */
.L_x_9046:
[----:B------:R-:W2:Y:S01]  /*5e20*/  SHFL.BFLY PT, R0, R23, 0x2, 0x1f ;  /* 0x0c401f0017007f89 */ /* 0x000ea200000e0000 */
[----:B------:R3:W-:Y:S08]  /*5e30*/  BAR.ARV R22, 0x100 ;  /* 0x000400160000751d */ /* 0x0007f00000002000 */
[----:B------:R-:W-:Y:S06]  /*5e40*/  BAR.ARV 0x8, 0x180 ;  /* 0x0206000000007b1d */ /* 0x000fec0000002000 */
[----:B------:R-:W-:Y:S01]  /*5e50*/  PLOP3.LUT P0, PT, PT, PT, PT, 0x8, 0x0 ;  /* 0x000000000000781c */ /* 0x000fe20003f0e170 */
[----:B------:R-:W4:Y:S01]  /*5e60*/  SHFL.BFLY PT, R4, R201, 0x2, 0x1f ;  /* 0x0c401f00c9047f89 */ /* 0x000f2200000e0000 */
[----:B--2---:R-:W-:Y:S01]  /*5e70*/  FADD.FTZ R2, R0, R23 ;  /* 0x0000001700027221 */ /* 0x004fe20000010000 */
[----:B------:R-:W-:-:S04]  /*5e80*/  IMAD.MOV.U32 R0, RZ, RZ, RZ ;  /* 0x000000ffff007224 */ /* 0x000fc800078e00ff */
[----:B------:R-:W2:Y:S01]  /*5e90*/  SHFL.BFLY PT, R3, R2, 0x1, 0x1f ;  /* 0x0c201f0002037f89 */ /* 0x000ea200000e0000 */
[----:B----4-:R-:W-:-:S05]  /*5ea0*/  FADD.FTZ R4, R4, R201 ;  /* 0x000000c904047221 */ /* 0x010fca0000010000 */
[----:B------:R-:W4:Y:S01]  /*5eb0*/  SHFL.BFLY PT, R5, R4, 0x1, 0x1f ;  /* 0x0c201f0004057f89 */ /* 0x000f2200000e0000 */
[----:B--2---:R-:W-:Y:S01]  /*5ec0*/  FADD.FTZ R7, R2, R3 ;  /* 0x0000000302077221 */ /* 0x004fe20000010000 */
[----:B------:R-:W-:Y:S02]  /*5ed0*/  IMAD.MOV.U32 R3, RZ, RZ, RZ ;  /* 0x000000ffff037224 */ /* 0x000fe400078e00ff */
[----:B------:R-:W-:Y:S02]  /*5ee0*/  IMAD.MOV.U32 R2, RZ, RZ, -0x800000 ;  /* 0xff800000ff027424 */ /* 0x000fe400078e00ff */
[----:B------:R-:W-:-:S13]  /*5ef0*/  FSETP.NE.FTZ.AND P1, PT, R7, RZ, PT ;  /* 0x000000ff0700720b */ /* 0x000fda0003f35000 */
[----:B------:R-:W2:Y:S01]  /*5f00*/  @P1 MUFU.LG2 R6, R7 ;  /* 0x0000000700061308 */ /* 0x000ea20000000c00 */
[----:B----4-:R-:W-:-:S05]  /*5f10*/  FADD.FTZ R5, R4, R5 ;  /* 0x0000000504057221 */ /* 0x010fca0000010000 */
[----:B------:R-:W-:Y:S02]  /*5f20*/  FSETP.NE.FTZ.AND P2, PT, R5, RZ, PT ;  /* 0x000000ff0500720b */ /* 0x000fe40003f55000 */
[----:B------:R4:W5:Y:S02]  /*5f30*/  @P1 MUFU.RCP R3, R7 ;  /* 0x0000000700031308 */ /* 0x0009640000001000 */
[----:B----4-:R-:W-:Y:S02]  /*5f40*/  IMAD.U32 R7, RZ, RZ, UR6 ;  /* 0x00000006ff077e24 */ /* 0x010fe4000f8e00ff */
[----:B--2---:R-:W-:-:S07]  /*5f50*/  @P1 FMUL.FTZ R6, R6, 0.69314718246459960938 ;  /* 0x3f31721806061820 */ /* 0x004fce0000410000 */
[----:B------:R-:W2:Y:S01]  /*5f60*/  @P2 MUFU.LG2 R4, R5 ;  /* 0x0000000500042308 */ /* 0x000ea20000000c00 */
[----:B------:R-:W-:Y:S01]  /*5f70*/  @P2 FMUL.FTZ R7, R7, 0.69314718246459960938 ;  /* 0x3f31721807072820 */ /* 0x000fe20000410000 */
[-C--:B-----5:R-:W-:Y:S01]  /*5f80*/  FMUL.FTZ R24, R24, R3.reuse ;  /* 0x0000000318187220 */ /* 0x0a0fe20000410000 */
[-C--:B------:R-:W-:Y:S01]  /*5f90*/  FMUL.FTZ R25, R25, R3.reuse ;  /* 0x0000000319197220 */ /* 0x080fe20000410000 */
[----:B------:R-:W-:-:S04]  /*5fa0*/  FMUL.FTZ R28, R28, R3 ;  /* 0x000000031c1c7220 */ /* 0x000fc80000410000 */
[----:B------:R4:W5:Y:S01]  /*5fb0*/  @P2 MUFU.RCP R0, R5 ;  /* 0x0000000500002308 */ /* 0x0009620000001000 */
        /* <DEDUP_REMOVED lines=8> */
[----:B----4-:R-:W-:Y:S02]  /*6040*/  IMAD.U32 R5, RZ, RZ, UR6 ;  /* 0x00000006ff057e24 */ /* 0x010fe4000f8e00ff */
[----:B--2---:R-:W-:Y:S01]  /*6050*/  @P2 FMUL.FTZ R4, R4, 0.69314718246459960938 ;  /* 0x3f31721804042820 */ /* 0x004fe20000410000 */
        /* <DEDUP_REMOVED lines=120> */
[----:B---3--:R-:W-:-:S07]  /*67e0*/  @P2 FFMA.FTZ R2, R7, R21, R4 ;  /* 0x0000001507022223 */ /* 0x008fce0000010004 */
.L_x_9034:
[----:B------:R-:W-:Y:S05]  /*67f0*/  @P0 BRA `(.L_x_9056) ;  /* 0x0000002000600947 */ /* 0x000fea0003800000 */
[----:B------:R-:W2:Y:S01]  /*6800*/  S2R R0, SR_TID.X ;  /* 0x0000000000007919 */ /* 0x000ea20000002100 */
[----:B------:R-:W3:Y:S01]  /*6810*/  LDC R8, c[0x0][0xce8] ;  /* 0x00033a00ff087b82 */ /* 0x000ee20000000800 */
[----:B------:R-:W-:Y:S01]  /*6820*/  R2UR UR13, R18 ;  /* 0x00000000120d72ca */ /* 0x000fe200000e0000 */
[----:B------:R-:W-:Y:S01]  /*6830*/  ULDC.64 UR8, c[0x0][0xcd0] ;  /* 0x0003340000087ab9 */ /* 0x000fe20000000a00 */
[----:B------:R-:W4:Y:S01]  /*6840*/  S2R R16, SR_CTAID.X ;  /* 0x0000000000107919 */ /* 0x000f220000002500 */
[----:B------:R-:W-:Y:S01]  /*6850*/  ULDC.64 UR14, c[0x0][0x208] ;  /* 0x00008200000e7ab9 */ /* 0x000fe20000000a00 */
[----:B------:R-:W-:Y:S03]  /*6860*/  BSSY B0, `(.L_x_9057) ;  /* 0x000014b000007945 */ /* 0x000fe60003800000 */
[----:B------:R-:W5:Y:S06]  /*6870*/  S2UR UR12, SR_CTAID.Z ;  /* 0x00000000000c79c3 */ /* 0x000f6c0000002700 */
[----:B------:R-:W-:-:S02]  /*6880*/  USHF.R.S32.HI UR7, URZ, 0x1f, UR13 ;  /* 0x0000001f3f077899 */ /* 0x000fc4000801140d */
[----:B------:R-:W-:Y:S01]  /*6890*/  IMAD R19, RZ, RZ, -UR13 ;  /* 0x8000000dff137e24 */ /* 0x000fe2000f8e02ff */
[----:B------:R-:W0:Y:S01]  /*68a0*/  LDC.64 R20, c[0x0][0xcd8] ;  /* 0x00033600ff147b82 */ /* 0x000e220000000a00 */
[----:B------:R-:W-:Y:S02]  /*68b0*/  UIMAD.WIDE.U32 UR4, UR13, UR8, URZ ;  /* 0x000000080d0472a5 */ /* 0x000fe4000f8e003f */
[----:B------:R-:W-:-:S04]  /*68c0*/  UIMAD UR6, UR7, UR8, URZ ;  /* 0x00000008070672a4 */ /* 0x000fc8000f8e023f */
[----:B------:R-:W-:Y:S01]  /*68d0*/  UIMAD UR6, UR13, UR9, UR6 ;  /* 0x000000090d0672a4 */ /* 0x000fe2000f8e0206 */
[----:B---3--:R-:W-:Y:S01]  /*68e0*/  ISETP.NE.AND P0, PT, R8, 0x1, PT ;  /* 0x000000010800780c */ /* 0x008fe20003f05270 */
[----:B------:R-:W3:Y:S01]  /*68f0*/  S2UR UR11, SR_CTAID.Y ;  /* 0x00000000000b79c3 */ /* 0x000ee20000002600 */
[----:B------:R-:W-:Y:S01]  /*6900*/  ULDC.64 UR8, c[0x0][0xc38] ;  /* 0x00030e0000087ab9 */ /* 0x000fe20000000a00 */
[----:B------:R-:W-:Y:S02]  /*6910*/  UIADD3 UR6, UR5, UR6, URZ ;  /* 0x0000000605067290 */ /* 0x000fe4000fffe03f */
[----:B------:R-:W-:Y:S01]  /*6920*/  UIMAD UR7, UR7, UR8, URZ ;  /* 0x00000008070772a4 */ /* 0x000fe2000f8e023f */
[----:B--2---:R-:W-:Y:S01]  /*6930*/  VIADD R14, R0, 0xffffff80 ;  /* 0xffffff80000e7836 */ /* 0x004fe20000000000 */
[----:B-----5:R-:W-:Y:S02]  /*6940*/  USHF.R.S32.HI UR10, URZ, 0x1f, UR12 ;  /* 0x0000001f3f0a7899 */ /* 0x020fe4000801140c */
[----:B------:R-:W3:Y:S02]  /*6950*/  LDC R152, c[0x0][0xd50] ;  /* 0x00035400ff987b82 */ /* 0x000ee40000000800 */
[----:B------:R-:W-:-:S04]  /*6960*/  SHF.R.S32.HI R7, RZ, 0x1f, R14 ;  /* 0x0000001fff077819 */ /* 0x000fc8000001140e */
[CC--:B------:R-:W-:Y:S02]  /*6970*/  LEA.HI R4, R7.reuse, R14.reuse, RZ, 0x7 ;  /* 0x0000000e07047211 */ /* 0x0c0fe400078f38ff */
[----:B------:R-:W2:Y:S01]  /*6980*/  LDC.64 R22, c[0x0][0xc40] ;  /* 0x00031000ff167b82 */ /* 0x000ea20000000a00 */
[----:B------:R-:W-:Y:S02]  /*6990*/  LEA.HI R7, R7, R14, RZ, 0x2 ;  /* 0x0000000e07077211 */ /* 0x000fe400078f10ff */
[----:B------:R-:W-:Y:S02]  /*69a0*/  LOP3.LUT R5, R4, 0xffffff80, RZ, 0xc0, !PT ;  /* 0xffffff8004057812 */ /* 0x000fe400078ec0ff */
[----:B------:R-:W-:Y:S02]  /*69b0*/  SHF.R.S32.HI R9, RZ, 0x7, R4 ;  /* 0x00000007ff097819 */ /* 0x000fe40000011404 */
[----:B------:R-:W-:Y:S01]  /*69c0*/  LOP3.LUT R7, R7, 0xfffffffc, RZ, 0xc0, !PT ;  /* 0xfffffffc07077812 */ /* 0x000fe200078ec0ff */
[----:B------:R-:W-:Y:S01]  /*69d0*/  IMAD.IADD R0, R14, 0x1, -R5 ;  /* 0x000000010e007824 */ /* 0x000fe200078e0a05 */
[----:B------:R-:W-:Y:S01]  /*69e0*/  LEA.HI R4, R4, R9, RZ, 0x1 ;  /* 0x0000000904047211 */ /* 0x000fe200078f08ff */
[----:B------:R-:W5:Y:S02]  /*69f0*/  @P0 LDC R17, c[0x0][0xcf0] ;  /* 0x00033c00ff110b82 */ /* 0x000f640000000800 */
[----:B------:R-:W-:Y:S01]  /*6a00*/  IMAD.IADD R7, R14, 0x1, -R7 ;  /* 0x000000010e077824 */ /* 0x000fe200078e0a07 */
[----:B------:R-:W-:-:S02]  /*6a10*/  SHF.R.S32.HI R11, RZ, 0x1f, R0 ;  /* 0x0000001fff0b7819 */ /* 0x000fc40000011400 */
[----:B------:R-:W-:Y:S02]  /*6a20*/  LOP3.LUT R4, R4, 0x3fffffe, RZ, 0xc0, !PT ;  /* 0x03fffffe04047812 */ /* 0x000fe400078ec0ff */
[----:B------:R-:W-:Y:S01]  /*6a30*/  LEA.HI R10, R11, R0, RZ, 0x2 ;  /* 0x000000000b0a7211 */ /* 0x000fe200078f10ff */
[----:B------:R-:W1:Y:S03]  /*6a40*/  @P0 LDC R14, c[0x0][0xcec] ;  /* 0x00033b00ff0e0b82 */ /* 0x000e660000000800 */
[--C-:B------:R-:W-:Y:S02]  /*6a50*/  SHF.R.S32.HI R5, RZ, 0x2, R10.reuse ;  /* 0x00000002ff057819 */ /* 0x100fe4000001140a */
[----:B------:R-:W-:-:S03]  /*6a60*/  SHF.R.S32.HI R6, RZ, 0x1f, R10 ;  /* 0x0000001fff067819 */ /* 0x000fc6000001140a */
[----:B------:R-:W5:Y:S01]  /*6a70*/  @P0 LDC R154, c[0x0][0xcec] ;  /* 0x00033b00ff9a0b82 */ /* 0x000f620000000800 */
[----:B------:R-:W-:-:S04]  /*6a80*/  LEA.HI R6, R6, R5, RZ, 0x3 ;  /* 0x0000000506067211 */ /* 0x000fc800078f18ff */
[----:B------:R-:W-:Y:S01]  /*6a90*/  LOP3.LUT R12, R6, 0xfffffff8, RZ, 0xc0, !PT ;  /* 0xfffffff8060c7812 */ /* 0x000fe200078ec0ff */
[----:B------:R-:W-:Y:S01]  /*6aa0*/  IMAD.IADD R6, R9, 0x1, -R4 ;  /* 0x0000000109067824 */ /* 0x000fe200078e0a04 */
[----:B------:R-:W-:Y:S01]  /*6ab0*/  LEA.HI R9, R7, R7, RZ, 0x1 ;  /* 0x0000000707097211 */ /* 0x000fe200078f08ff */
[----:B------:R-:W5:Y:S01]  /*6ac0*/  @P0 LDC R153, c[0x0][0xcf0] ;  /* 0x00033c00ff990b82 */ /* 0x000f620000000800 */
[----:B------:R-:W-:Y:S01]  /*6ad0*/  LEA.HI R4, R11, R0, RZ, 0x5 ;  /* 0x000000000b047211 */ /* 0x000fe200078f28ff */
[----:B------:R-:W-:Y:S01]  /*6ae0*/  IMAD.IADD R5, R5, 0x1, -R12 ;  /* 0x0000000105057824 */ /* 0x000fe200078e0a0c */
[----:B------:R-:W-:Y:S02]  /*6af0*/  LOP3.LUT R12, R9, 0x1ffffffe, RZ, 0xc0, !PT ;  /* 0x1ffffffe090c7812 */ /* 0x000fe400078ec0ff */
[----:B------:R-:W-:-:S03]  /*6b00*/  SHF.R.S32.HI R4, RZ, 0x5, R4 ;  /* 0x00000005ff047819 */ /* 0x000fc60000011404 */
[----:B------:R-:W-:Y:S02]  /*6b10*/  IMAD.IADD R12, R7, 0x1, -R12 ;  /* 0x00000001070c7824 */ /* 0x000fe400078e0a0c */
[----:B------:R-:W-:Y:S02]  /*6b20*/  IMAD R7, R4, 0x10, R5 ;  /* 0x0000001004077824 */ /* 0x000fe400078e0205 */
[----:B------:R-:W-:Y:S02]  /*6b30*/  IMAD.U32 R5, RZ, RZ, UR5 ;  /* 0x00000005ff057e24 */ /* 0x000fe4000f8e00ff */
[----:B------:R-:W-:Y:S02]  /*6b40*/  IMAD R9, R6, 0x40, R7 ;  /* 0x0000004006097824 */ /* 0x000fe400078e0207 */
[----:B------:R-:W-:Y:S01]  /*6b50*/  IMAD.U32 R4, RZ, RZ, UR4 ;  /* 0x00000004ff047e24 */ /* 0x000fe2000f8e00ff */
[----:B------:R-:W-:Y:S01]  /*6b60*/  UIMAD.WIDE.U32 UR4, UR13, UR8, URZ ;  /* 0x000000080d0472a5 */ /* 0x000fe2000f8e003f */
[----:B------:R-:W-:Y:S01]  /*6b70*/  IMAD.U32 R5, RZ, RZ, UR6 ;  /* 0x00000006ff057e24 */ /* 0x000fe2000f8e00ff */
[----:B------:R-:W-:Y:S01]  /*6b80*/  UIMAD UR6, UR13, UR9, UR7 ;  /* 0x000000090d0672a4 */ /* 0x000fe2000f8e0207 */
[----:B------:R-:W-:-:S02]  /*6b90*/  IMAD R12, R12, 0x8, R9 ;  /* 0x000000080c0c7824 */ /* 0x000fc400078e0209 */
[----:B0-----:R-:W-:Y:S01]  /*6ba0*/  IMAD R6, R20, UR10, RZ ;  /* 0x0000000a14067c24 */ /* 0x001fe2000f8e02ff */
[----:B------:R-:W-:Y:S01]  /*6bb0*/  UIADD3 UR6, UR5, UR6, URZ ;  /* 0x0000000605067290 */ /* 0x000fe2000fffe03f */
[----:B----4-:R-:W-:Y:S01]  /*6bc0*/  IMAD R11, R16, 0x80, R12 ;  /* 0x00000080100b7824 */ /* 0x010fe200078e020c */
[----:B------:R-:W-:Y:S01]  /*6bd0*/  ULDC.64 UR8, c[0x0][0xc28] ;  /* 0x00030a0000087ab9 */ /* 0x000fe20000000a00 */
[----:B------:R-:W-:Y:S02]  /*6be0*/  IMAD R15, R21, UR12, R6 ;  /* 0x0000000c150f7c24 */ /* 0x000fe4000f8e0206 */
[----:B-1----:R-:W-:-:S04]  /*6bf0*/  @P0 IMAD.HI.U32 R12, R11, R14, RZ ;  /* 0x0000000e0b0c0227 */ /* 0x002fc800078e00ff */
[----:B------:R-:W-:Y:S02]  /*6c00*/  IMAD.U32 R7, RZ, RZ, UR5 ;  /* 0x00000005ff077e24 */ /* 0x000fe4000f8e00ff */
[----:B--2---:R-:W-:Y:S02]  /*6c10*/  IMAD R14, R22, UR10, RZ ;  /* 0x0000000a160e7c24 */ /* 0x004fe4000f8e02ff */
[----:B---3--:R-:W-:Y:S02]  /*6c20*/  IMAD R21, R152, R19, UR11 ;  /* 0x0000000b98157e24 */ /* 0x008fe4000f8e0213 */
[----:B------:R-:W-:Y:S01]  /*6c30*/  IMAD.U32 R6, RZ, RZ, UR4 ;  /* 0x00000004ff067e24 */ /* 0x000fe2000f8e00ff */
[----:B------:R-:W-:Y:S01]  /*6c40*/  ULDC.64 UR4, c[0x0][0xce0] ;  /* 0x0003380000047ab9 */ /* 0x000fe20000000a00 */
[----:B------:R-:W-:Y:S01]  /*6c50*/  IMAD.U32 R7, RZ, RZ, UR6 ;  /* 0x00000006ff077e24 */ /* 0x000fe2000f8e00ff */
[----:B------:R-:W-:Y:S01]  /*6c60*/  ULDC.64 UR6, c[0x0][0xc48] ;  /* 0x0003120000067ab9 */ /* 0x000fe20000000a00 */
[----:B------:R-:W-:-:S04]  /*6c70*/  IMAD.WIDE.U32 R4, R20, UR12, R4 ;  /* 0x0000000c14047c25 */ /* 0x000fc8000f8e0004 */
[----:B------:R-:W-:Y:S01]  /*6c80*/  IMAD.MOV.U32 R13, RZ, RZ, R11 ;  /* 0x000000ffff0d7224 */ /* 0x000fe200078e000b */
[----:B-----5:R-:W-:Y:S01]  /*6c90*/  @P0 SHF.R.U32.HI R13, RZ, R17, R12 ;  /* 0x00000011ff0d0219 */ /* 0x020fe2000001160c */
[----:B------:R-:W-:Y:S01]  /*6ca0*/  IMAD R17, R23, UR12, R14 ;  /* 0x0000000c17117c24 */ /* 0x000fe2000f8e020e */
[----:B------:R-:W-:Y:S01]  /*6cb0*/  SHF.R.S32.HI R14, RZ, 0x1f, R21 ;  /* 0x0000001fff0e7819 */ /* 0x000fe20000011415 */
[----:B------:R-:W-:-:S04]  /*6cc0*/  IMAD.WIDE.U32 R6, R22, UR12, R6 ;  /* 0x0000000c16067c25 */ /* 0x000fc8000f8e0006 */
[----:B------:R-:W-:Y:S02]  /*6cd0*/  IMAD.IADD R5, R5, 0x1, R15 ;  /* 0x0000000105057824 */ /* 0x000fe400078e020f */
[----:B------:R-:W-:-:S04]  /*6ce0*/  @P0 IMAD.HI.U32 R154, R11, R154, RZ ;  /* 0x0000009a0b9a0227 */ /* 0x000fc800078e00ff */
[----:B------:R-:W-:Y:S02]  /*6cf0*/  IMAD.IADD R7, R7, 0x1, R17 ;  /* 0x0000000107077824 */ /* 0x000fe400078e0211 */
[----:B------:R-:W-:Y:S01]  /*6d00*/  IMAD.MOV.U32 R15, RZ, RZ, R11 ;  /* 0x000000ffff0f7224 */ /* 0x000fe200078e000b */
[----:B------:R-:W-:Y:S01]  /*6d10*/  @P0 SHF.R.U32.HI R15, RZ, R153, R154 ;  /* 0x00000099ff0f0219 */ /* 0x000fe2000001169a */
[C---:B------:R-:W-:Y:S02]  /*6d20*/  IMAD R12, R14.reuse, UR4, RZ ;  /* 0x000000040e0c7c24 */ /* 0x040fe4000f8e02ff */
[----:B------:R-:W-:Y:S02]  /*6d30*/  IMAD R17, R14, UR6, RZ ;  /* 0x000000060e117c24 */ /* 0x000fe4000f8e02ff */
[----:B------:R-:W-:-:S04]  /*6d40*/  IMAD.WIDE.U32 R4, R21, UR4, R4 ;  /* 0x0000000415047c25 */ /* 0x000fc8000f8e0004 */
[C---:B------:R-:W-:Y:S01]  /*6d50*/  IMAD R14, R21.reuse, UR5, R12 ;  /* 0x00000005150e7c24 */ /* 0x040fe2000f8e020c */
[----:B------:R-:W-:Y:S01]  /*6d60*/  BAR.SYNC.DEFER_BLOCKING 0x1, 0x100 ;  /* 0x0044000000007b1d */ /* 0x000fe20000010000 */
[----:B------:R-:W-:Y:S01]  /*6d70*/  IMAD R19, R21, UR7, R17 ;  /* 0x0000000715137c24 */ /* 0x000fe2000f8e0211 */
[----:B------:R-:W-:Y:S01]  /*6d80*/  SHF.R.S32.HI R17, RZ, 0x1f, R13 ;  /* 0x0000001fff117819 */ /* 0x000fe2000001140d */
[----:B------:R-:W-:Y:S01]  /*6d90*/  IMAD.MOV R20, RZ, RZ, -R15 ;  /* 0x000000ffff147224 */ /* 0x000fe200078e0a0f */
[----:B------:R-:W-:Y:S01]  /*6da0*/  IADD3 R4, P0, R13, R4, RZ ;  /* 0x000000040d047210 */ /* 0x000fe20007f1e0ff */
[----:B------:R-:W-:Y:S01]  /*6db0*/  IMAD.MOV R13, RZ, RZ, -R13 ;  /* 0x000000ffff0d7224 */ /* 0x000fe200078e0a0d */
[----:B------:R-:W-:Y:S01]  /*6dc0*/  SHF.R.S32.HI R12, RZ, 0x1f, R15 ;  /* 0x0000001fff0c7819 */ /* 0x000fe2000001140f */
[----:B------:R-:W-:Y:S01]  /*6dd0*/  ULDC.64 UR4, c[0x0][0xc30] ;  /* 0x00030c0000047ab9 */ /* 0x000fe20000000a00 */
[----:B------:R-:W-:Y:S01]  /*6de0*/  IMAD.WIDE.U32 R6, R21, UR6, R6 ;  /* 0x0000000615067c25 */ /* 0x000fe2000f8e0006 */
[----:B------:R-:W-:Y:S01]  /*6df0*/  IADD3.X R5, R17, R5, R14, P0, !PT ;  /* 0x0000000511057210 */ /* 0x000fe200007fe40e */
[----:B------:R-:W-:-:S02]  /*6e00*/  ULDC.64 UR6, c[0x0][0xcc8] ;  /* 0x0003320000067ab9 */ /* 0x000fc40000000a00 */
[----:B------:R-:W-:Y:S02]  /*6e10*/  IMAD R12, R12, UR4, RZ ;  /* 0x000000040c0c7c24 */ /* 0x000fe4000f8e02ff */
[C-C-:B------:R-:W-:Y:S02]  /*6e20*/  IMAD R13, R8.reuse, R13, R11.reuse ;  /* 0x0000000d080d7224 */ /* 0x140fe400078e020b */
        /* <DEDUP_REMOVED lines=28> */
[----:B------:R-:W-:Y:S01]  /*6ff0*/  SHFL.IDX PT, R12, R19, RZ, 0x1c1f ;  /* 0x001c1fff130c7589 */ /* 0x000fe200000e0000 */
[----:B------:R-:W-:Y:S01]  /*7000*/  LOP3.LUT P0, RZ, R0, 0x3, RZ, 0xc0, !PT ;  /* 0x0000000300ff7812 */ /* 0x000fe2000780c0ff */
[C---:B------:R-:W-:Y:S01]  /*7010*/  VIADD R9, R11.reuse, 0x8 ;  /* 0x000000080b097836 */ /* 0x040fe20000000000 */
[----:B------:R-:W-:Y:S01]  /*7020*/  UIADD3 UR4, UR4, 0x32420, URZ ;  /* 0x0003242004047890 */ /* 0x000fe2000fffe03f */
[----:B------:R-:W0:Y:S01]  /*7030*/  SHFL.IDX PT, R13, R17, RZ, 0x1c1f ;  /* 0x001c1fff110d7589 */ /* 0x000e2200000e0000 */
[----:B------:R-:W-:-:S02]  /*7040*/  ISETP.GE.OR P1, PT, R11, R8, P0 ;  /* 0x000000080b00720c */ /* 0x000fc40000726670 */
[-C--:B------:R-:W-:Y:S01]  /*7050*/  ISETP.GE.OR P0, PT, R9, R8.reuse, P0 ;  /* 0x000000080900720c */ /* 0x080fe20000706670 */
[----:B------:R1:W2:Y:S01]  /*7060*/  SHFL.IDX PT, R15, R17, 0x1, 0x1c1f ;  /* 0x003c1f00110f7f89 */ /* 0x0002a200000e0000 */
[----:B------:R-:W-:Y:S01]  /*7070*/  ISETP.GE.AND P2, PT, R11, R8, PT ;  /* 0x000000080b00720c */ /* 0x000fe20003f46270 */
[----:B------:R-:W-:Y:S02]  /*7080*/  UPRMT UR4, URZ, 0x654, UR4 ;  /* 0x000006543f047896 */ /* 0x000fe40008000004 */
[----:B------:R3:W4:Y:S01]  /*7090*/  SHFL.IDX PT, R4, R6, RZ, 0x1c1f ;  /* 0x001c1fff06047589 */ /* 0x00072200000e0000 */
[----:B-1----:R-:W-:-:S03]  /*70a0*/  LOP3.LUT R17, R10, 0x7ffffffc, RZ, 0xc0, !PT ;  /* 0x7ffffffc0a117812 */ /* 0x002fc600078ec0ff */
[----:B------:R3:W1:Y:S03]  /*70b0*/  SHFL.IDX PT, R5, R7, RZ, 0x1c1f ;  /* 0x001c1fff07057589 */ /* 0x00066600000e0000 */
[----:B------:R-:W-:Y:S01]  /*70c0*/  SYNCS.ARRIVE.TRANS64.RED.A1T0 RZ, [UR4], RZ ;  /* 0x000000ffffff79a7 */ /* 0x000fe20008100404 */
[----:B------:R-:W-:-:S04]  /*70d0*/  IMAD.IADD R0, R0, 0x1, -R17 ;  /* 0x0000000100007824 */ /* 0x000fc800078e0a11 */
[----:B------:R-:W-:Y:S01]  /*70e0*/  IMAD.SHL.U32 R0, R0, 0x2, RZ ;  /* 0x0000000200007824 */ /* 0x000fe200078e00ff */
[----:B0-----:R3:W-:Y:S04]  /*70f0*/  @!P1 ST.E desc[UR14][R12.64], R3 ;  /* 0x000000030c009985 */ /* 0x0017e8000c10190e */
[----:B--2---:R3:W-:Y:S01]  /*7100*/  @!P0 ST.E desc[UR14][R14.64], R2 ;  /* 0x000000020e008985 */ /* 0x0047e2000c10190e */
[----:B------:R-:W-:Y:S05]  /*7110*/  @P2 BRA `(.L_x_9058) ;  /* 0x0000000800fc2947 */ /* 0x000fea0003800000 */
[C---:B---3--:R-:W-:Y:S01]  /*7120*/  VIADD R2, R0.reuse, 0x8 ;  /* 0x0000000800027836 */ /* 0x048fe20000000000 */
        /* <DEDUP_REMOVED lines=9> */
[----:B------:R-:W-:Y:S01]  /*71c0*/  VIADD R19, R0, 0x30 ;  /* 0x0000003000137836 */ /* 0x000fe20000000000 */
[----:B------:R-:W-:Y:S01]  /*71d0*/  ISETP.GE.AND P0, PT, R16, UR4, PT ;  /* 0x0000000410007c0c */ /* 0x000fe2000bf06270 */
[C---:B------:R-:W-:Y:S01]  /*71e0*/  VIADD R20, R0.reuse, 0x38 ;  /* 0x0000003800147836 */ /* 0x040fe20000000000 */
[----:B------:R-:W-:Y:S01]  /*71f0*/  ISETP.GE.AND P1, PT, R17, UR4, PT ;  /* 0x0000000411007c0c */ /* 0x000fe2000bf26270 */
[----:B------:R-:W-:Y:S01]  /*7200*/  ULDC.64 UR6, c[0x0][0x208] ;  /* 0x0000820000067ab9 */ /* 0x000fe20000000a00 */
[----:B------:R-:W-:-:S02]  /*7210*/  VIADD R21, R0, 0x40 ;  /* 0x0000004000157836 */ /* 0x000fc40000000000 */
[----:B------:R-:W-:Y:S01]  /*7220*/  VIADD R22, R0, 0x48 ;  /* 0x0000004800167836 */ /* 0x000fe20000000000 */
[----:B------:R-:W-:Y:S01]  /*7230*/  @!P3 LEA.HI R2, R2, R2, RZ, 0x1 ;  /* 0x000000020202b211 */ /* 0x000fe200078f08ff */
[----:B------:R-:W-:Y:S01]  /*7240*/  VIADD R23, R0, 0x50 ;  /* 0x0000005000177836 */ /* 0x000fe20000000000 */
[----:B------:R-:W-:Y:S02]  /*7250*/  @!P4 LEA.HI R3, R3, R3, RZ, 0x1 ;  /* 0x000000030303c211 */ /* 0x000fe400078f08ff */
[----:B------:R-:W-:Y:S02]  /*7260*/  @!P5 LEA.HI R10, R10, R10, RZ, 0x1 ;  /* 0x0000000a0a0ad211 */ /* 0x000fe400078f08ff */
[----:B------:R-:W-:Y:S02]  /*7270*/  @!P3 LOP3.LUT R11, R2, 0xfffffffe, RZ, 0xc0, !PT ;  /* 0xfffffffe020bb812 */ /* 0x000fe400078ec0ff */
[----:B------:R-:W-:Y:S01]  /*7280*/  @!P4 LOP3.LUT R13, R3, 0xfffffffe, RZ, 0xc0, !PT ;  /* 0xfffffffe030dc812 */ /* 0x000fe200078ec0ff */
[----:B-1--4-:R-:W-:Y:S01]  /*7290*/  @!P2 IMAD.WIDE R2, R0, 0x4, R4 ;  /* 0x000000040002a825 */ /* 0x012fe200078e0204 */
        /* <DEDUP_REMOVED lines=14> */
[C---:B0-----:R-:W-:Y:S01]  /*7380*/  VIADD R24, R0.reuse, 0x58 ;  /* 0x0000005800187836 */ /* 0x041fe20000000000 */
[----:B------:R-:W-:Y:S01]  /*7390*/  @!P1 LEA.HI R17, R17, R17, RZ, 0x1 ;  /* 0x0000001111119211 */ /* 0x000fe200078f08ff */
[----:B------:R-:W-:Y:S01]  /*73a0*/  VIADD R25, R0, 0x60 ;  /* 0x0000006000197836 */ /* 0x000fe20000000000 */
        /* <DEDUP_REMOVED lines=10> */
[----:B------:R-:W-:Y:S01]  /*7450*/  @!P2 LOP3.LUT R19, R19, 0xfffffffe, RZ, 0xc0, !PT ;  /* 0xfffffffe1313a812 */ /* 0x000fe200078ec0ff */
[----:B------:R1:W-:Y:S01]  /*7460*/  @!P1 ST.E.64 desc[UR6][R10.64], R44 ;  /* 0x0000002c0a009985 */ /* 0x0003e2000c101b06 */
[----:B--2---:R-:W-:Y:S01]  /*7470*/  @!P3 LOP3.LUT R13, R20, 0xfffffffe, RZ, 0xc0, !PT ;  /* 0xfffffffe140db812 */ /* 0x004fe200078ec0ff */
[----:B------:R-:W-:Y:S01]  /*7480*/  VIADD R20, R0, 0x70 ;  /* 0x0000007000147836 */ /* 0x000fe20000000000 */
[----:B------:R-:W-:-:S02]  /*7490*/  @!P4 LOP3.LUT R21, R21, 0xfffffffe, RZ, 0xc0, !PT ;  /* 0xfffffffe1515c812 */ /* 0x000fc400078ec0ff */
[----:B---3--:R-:W-:Y:S01]  /*74a0*/  @!P5 LOP3.LUT R15, R22, 0xfffffffe, RZ, 0xc0, !PT ;  /* 0xfffffffe160fd812 */ /* 0x008fe200078ec0ff */
[C---:B------:R-:W-:Y:S01]  /*74b0*/  VIADD R22, R0.reuse, 0x80 ;  /* 0x0000008000167836 */ /* 0x040fe20000000000 */
[----:B------:R-:W-:Y:S01]  /*74c0*/  @!P6 LOP3.LUT R17, R23, 0xfffffffe, RZ, 0xc0, !PT ;  /* 0xfffffffe1711e812 */ /* 0x000fe200078ec0ff */
        /* <DEDUP_REMOVED lines=34> */
[----:B------:R-:W-:Y:S01]  /*76f0*/  @!P2 LOP3.LUT R19, R19, 0xfffffffe, RZ, 0xc0, !PT ;  /* 0xfffffffe1313a812 */ /* 0x000fe200078ec0ff */
[----:B------:R1:W-:Y:S01]  /*7700*/  @!P0 ST.E.64 desc[UR6][R10.64], R72 ;  /* 0x000000480a008985 */ /* 0x0003e2000c101b06 */
[----:B--2---:R-:W-:Y:S01]  /*7710*/  @!P6 LOP3.LUT R13, R20, 0xfffffffe, RZ, 0xc0, !PT ;  /* 0xfffffffe140de812 */ /* 0x004fe200078ec0ff */
[----:B------:R-:W-:Y:S01]  /*7720*/  VIADD R20, R0, 0xa8 ;  /* 0x000000a800147836 */ /* 0x000fe20000000000 */
[----:B------:R-:W-:Y:S02]  /*7730*/  @!P5 LOP3.LUT R21, R21, 0xfffffffe, RZ, 0xc0, !PT ;  /* 0xfffffffe1515d812 */ /* 0x000fe400078ec0ff */
[----:B---3--:R-:W-:Y:S01]  /*7740*/  @!P4 LOP3.LUT R15, R22, 0xfffffffe, RZ, 0xc0, !PT ;  /* 0xfffffffe160fc812 */ /* 0x008fe200078ec0ff */
[C---:B------:R-:W-:Y:S01]  /*7750*/  VIADD R22, R0.reuse, 0xb8 ;  /* 0x000000b800167836 */ /* 0x040fe20000000000 */
        /* <DEDUP_REMOVED lines=29> */
[--C-:B------:R-:W-:Y:S01]  /*7930*/  @!P1 IMAD.WIDE R10, R11, 0x4, R4.reuse ;  /* 0x000000040b0a9825 */ /* 0x100fe200078e0204 */
[----:B------:R-:W-:Y:S01]  /*7940*/  @!P4 LEA.HI R21, R21, R21, RZ, 0x1 ;  /* 0x000000151515c211 */ /* 0x000fe200078f08ff */
[----:B------:R0:W-:Y:S01]  /*7950*/  @!P0 ST.E.64 desc[UR6][R2.64], R96 ;  /* 0x0000006002008985 */ /* 0x0001e2000c101b06 */
[----:B--2---:R-:W-:Y:S01]  /*7960*/  @!P2 LOP3.LUT R13, R19, 0xfffffffe, RZ, 0xc0, !PT ;  /* 0xfffffffe130da812 */ /* 0x004fe200078ec0ff */
[----:B------:R-:W-:Y:S01]  /*7970*/  VIADD R19, R0, 0xc8 ;  /* 0x000000c800137836 */ /* 0x000fe20000000000 */
[----:B---3--:R-:W-:Y:S01]  /*7980*/  @!P3 LOP3.LUT R15, R20, 0xfffffffe, RZ, 0xc0, !PT ;  /* 0xfffffffe140fb812 */ /* 0x008fe200078ec0ff */
[----:B------:R1:W-:Y:S01]  /*7990*/  @!P1 ST.E.64 desc[UR6][R10.64], R100 ;  /* 0x000000640a009985 */ /* 0x0003e2000c101b06 */
[----:B------:R-:W-:Y:S01]  /*79a0*/  @!P6 LEA.HI R23, R23, R23, RZ, 0x1 ;  /* 0x000000171717e211 */ /* 0x000fe200078f08ff */
[----:B------:R-:W-:Y:S01]  /*79b0*/  @!P2 IMAD.WIDE R12, R13, 0x4, R4 ;  /* 0x000000040d0ca825 */ /* 0x000fe200078e0204 */
[----:B------:R-:W-:-:S02]  /*79c0*/  @!P4 LOP3.LUT R21, R21, 0xfffffffe, RZ, 0xc0, !PT ;  /* 0xfffffffe1515c812 */ /* 0x000fc400078ec0ff */
[----:B----4-:R-:W-:Y:S01]  /*79d0*/  @!P5 LOP3.LUT R17, R22, 0xfffffffe, RZ, 0xc0, !PT ;  /* 0xfffffffe1611d812 */ /* 0x010fe200078ec0ff */
[C---:B------:R-:W-:Y:S01]  /*79e0*/  VIADD R20, R0.reuse, 0xd0 ;  /* 0x000000d000147836 */ /* 0x040fe20000000000 */
[----:B------:R-:W-:Y:S01]  /*79f0*/  @!P6 LOP3.LUT R23, R23, 0xfffffffe, RZ, 0xc0, !PT ;  /* 0xfffffffe1717e812 */ /* 0x000fe200078ec0ff */
[----:B------:R2:W-:Y:S01]  /*7a00*/  @!P2 ST.E.64 desc[UR6][R12.64], R104 ;  /* 0x000000680c00a985 */ /* 0x0005e2000c101b06 */
        /* <DEDUP_REMOVED lines=14> */
[----:B--2---:R-:W-:Y:S01]  /*7af0*/  VIADD R12, R0, 0xe8 ;  /* 0x000000e8000c7836 */ /* 0x004fe20000000000 */
        /* <DEDUP_REMOVED lines=8> */
[----:B-1----:R-:W-:Y:S02]  /*7b80*/  @!P1 LOP3.LUT R11, R20, 0xfffffffe, RZ, 0xc0, !PT ;  /* 0xfffffffe140b9812 */ /* 0x002fe400078ec0ff */
[----:B---3--:R-:W-:Y:S02]  /*7b90*/  @!P3 LOP3.LUT R15, R22, 0xfffffffe, RZ, 0xc0, !PT ;  /* 0xfffffffe160fb812 */ /* 0x008fe400078ec0ff */
[----:B------:R-:W-:Y:S02]  /*7ba0*/  @!P2 LEA.HI R21, R21, R21, RZ, 0x1 ;  /* 0x000000151515a211 */ /* 0x000fe400078f08ff */
[----:B------:R-:W-:Y:S01]  /*7bb0*/  @!P4 LEA.HI R12, R12, R12, RZ, 0x1 ;  /* 0x0000000c0c0cc211 */ /* 0x000fe200078f08ff */
[----:B------:R-:W-:Y:S01]  /*7bc0*/  @!P3 IMAD.WIDE R14, R15, 0x4, R4 ;  /* 0x000000040f0eb825 */ /* 0x000fe200078e0204 */
[----:B------:R-:W-:-:S02]  /*7bd0*/  @!P6 LEA.HI R10, R3, R3, RZ, 0x1 ;  /* 0x00000003030ae211 */ /* 0x000fc400078f08ff */
[----:B------:R-:W-:Y:S02]  /*7be0*/  @!P5 LEA.HI R2, R13, R13, RZ, 0x1 ;  /* 0x0000000d0d02d211 */ /* 0x000fe400078f08ff */
[----:B------:R-:W-:Y:S02]  /*7bf0*/  @!P0 LOP3.LUT R3, R19, 0xfffffffe, RZ, 0xc0, !PT ;  /* 0xfffffffe13038812 */ /* 0x000fe400078ec0ff */
[----:B------:R-:W-:Y:S02]  /*7c00*/  @!P2 LOP3.LUT R13, R21, 0xfffffffe, RZ, 0xc0, !PT ;  /* 0xfffffffe150da812 */ /* 0x000fe400078ec0ff */
[----:B----4-:R-:W-:Y:S02]  /*7c10*/  @!P4 LOP3.LUT R17, R12, 0xfffffffe, RZ, 0xc0, !PT ;  /* 0xfffffffe0c11c812 */ /* 0x010fe400078ec0ff */
        /* <DEDUP_REMOVED lines=15> */
.L_x_9058:
[----:B------:R-:W-:Y:S05]  /*7d10*/  BSYNC B0 ;  /* 0x0000000000007941 */ /* 0x000fea0003800000 */
.L_x_9057:
[----:B------:R-:W-:Y:S01]  /*7d20*/  ISETP.GE.AND P0, PT, R9, R8, PT ;  /* 0x000000080900720c */ /* 0x000fe20003f06270 */
[----:B0--3--:R2:W3:Y:S04]  /*7d30*/  SHFL.IDX PT, R3, R7, 0x1, 0x1c1f ;  /* 0x003c1f0007037f89 */ /* 0x0094e800000e0000 */
[----:B------:R2:W0:Y:S08]  /*7d40*/  SHFL.IDX PT, R2, R6, 0x1, 0x1c1f ;  /* 0x003c1f0006027f89 */ /* 0x00043000000e0000 */
[----:B--2---:R-:W-:Y:S05]  /*7d50*/  @P0 BRA `(.L_x_9032) ;  /* 0x0000005800ec0947 */ /* 0x004fea0003800000 */
[C---:B----4-:R-:W-:Y:S01]  /*7d60*/  VIADD R4, R0.reuse, 0x8 ;  /* 0x0000000800047836 */ /* 0x050fe20000000000 */
[----:B------:R-:W-:Y:S01]  /*7d70*/  ULDC UR4, c[0x0][0xbc8] ;  /* 0x0002f20000047ab9 */ /* 0x000fe20000000800 */
[C---:B-1----:R-:W-:Y:S01]  /*7d80*/  VIADD R5, R0.reuse, 0x10 ;  /* 0x0000001000057836 */ /* 0x042fe20000000000 */
        /* <DEDUP_REMOVED lines=11> */
[C---:B------:R-:W-:Y:S02]  /*7e40*/  VIADD R15, R0.reuse, 0x40 ;  /* 0x00000040000f7836 */ /* 0x040fe40000000000 */
[----:B------:R-:W-:Y:S01]  /*7e50*/  VIADD R16, R0, 0x48 ;  /* 0x0000004800107836 */ /* 0x000fe20000000000 */
[----:B------:R-:W-:Y:S01]  /*7e60*/  @!P1 LEA.HI R4, R4, R4, RZ, 0x1 ;  /* 0x0000000404049211 */ /* 0x000fe200078f08ff */
[C---:B------:R-:W-:Y:S01]  /*7e70*/  VIADD R19, R0.reuse, 0x50 ;  /* 0x0000005000137836 */ /* 0x040fe20000000000 */
[----:B------:R-:W-:Y:S01]  /*7e80*/  @!P2 LEA.HI R5, R5, R5, RZ, 0x1 ;  /* 0x000000050505a211 */ /* 0x000fe200078f08ff */
[----:B------:R-:W-:Y:S01]  /*7e90*/  VIADD R20, R0, 0x58 ;  /* 0x0000005800147836 */ /* 0x000fe20000000000 */
[----:B------:R-:W-:Y:S01]  /*7ea0*/  @!P1 LOP3.LUT R7, R4, 0xfffffffe, RZ, 0xc0, !PT ;  /* 0xfffffffe04079812 */ /* 0x000fe200078ec0ff */
[C---:B------:R-:W-:Y:S01]  /*7eb0*/  VIADD R21, R0.reuse, 0x80 ;  /* 0x0000008000157836 */ /* 0x040fe20000000000 */
[----:B------:R-:W-:Y:S01]  /*7ec0*/  @!P2 LOP3.LUT R9, R5, 0xfffffffe, RZ, 0xc0, !PT ;  /* 0xfffffffe0509a812 */ /* 0x000fe200078ec0ff */
[----:B0--3--:R-:W-:Y:S01]  /*7ed0*/  @!P0 IMAD.WIDE R4, R0, 0x4, R2 ;  /* 0x0000000400048825 */ /* 0x009fe200078e0202 */
        /* <DEDUP_REMOVED lines=89> */
[C---:B------:R-:W-:Y:S01]  /*8470*/  VIADD R17, R0.reuse, 0xb0 ;  /* 0x000000b000117836 */ /* 0x040fe20000000000 */
        /* <DEDUP_REMOVED lines=40> */
[----:B------:R-:W-:Y:S01]  /*8700*/  VIADD R17, R0, 0xe8 ;  /* 0x000000e800117836 */ /* 0x000fe20000000000 */
        /* <DEDUP_REMOVED lines=35> */
[----:B--2---:R-:W-:-:S05]  /*8940*/  LOP3.LUT R5, R0, 0xfffffffe, RZ, 0xc0, !PT ;  /* 0xfffffffe00057812 */ /* 0x004fca00078ec0ff */
[----:B------:R-:W-:-:S05]  /*8950*/  IMAD.WIDE R2, R5, 0x4, R2 ;  /* 0x0000000405027825 */ /* 0x000fca00078e0202 */
[----:B------:R0:W-:Y:S01]  /*8960*/  ST.E.64 desc[UR4][R2.64], R150 ;  /* 0x0000009602007985 */ /* 0x0001e2000c101b04 */
[----:B------:R-:W-:Y:S05]  /*8970*/  BRA `(.L_x_9032) ;  /* 0x0000004c00e47947 */ /* 0x000fea0003800000 */
.L_x_9056:
[----:B------:R-:W2:Y:S02]  /*8980*/  S2R R0, SR_TID.X ;  /* 0x0000000000007919 */ /* 0x000ea40000002100 */
[----:B--2---:R-:W-:-:S05]  /*8990*/  VIADD R2, R0, 0xffffff80 ;  /* 0xffffff8000027836 */ /* 0x004fca0000000000 */
[----:B------:R-:W-:-:S13]  /*89a0*/  ISETP.GT.AND P0, PT, R2, 0x7f, PT ;  /* 0x0000007f0200780c */ /* 0x000fda0003f04270 */
[----:B------:R-:W-:Y:S05]  /*89b0*/  @P0 BRA `(.L_x_9032) ;  /* 0x0000004c00d40947 */ /* 0x000fea0003800000 */
[----:B------:R-:W2:Y:S01]  /*89c0*/  S2R R3, SR_CTAID.X ;  /* 0x0000000000037919 */ /* 0x000ea20000002500 */
[----:B------:R-:W3:Y:S01]  /*89d0*/  LDC R6, c[0x0][0xce8] ;  /* 0x00033a00ff067b82 */ /* 0x000ee20000000800 */
[----:B------:R-:W-:Y:S01]  /*89e0*/  ULDC UR4, c[0x0][0xb88] ;  /* 0x0002e20000047ab9 */ /* 0x000fe20000000800 */
[----:B--2---:R-:W-:Y:S02]  /*89f0*/  IMAD R0, R3, 0x80, R0 ;  /* 0x0000008003007824 */ /* 0x004fe400078e0200 */
[----:B---3--:R-:W-:Y:S02]  /*8a00*/  IMAD R3, R6, UR4, RZ ;  /* 0x0000000406037c24 */ /* 0x008fe4000f8e02ff */
[----:B------:R-:W-:-:S05]  /*8a10*/  VIADD R0, R0, 0xffffff80 ;  /* 0xffffff8000007836 */ /* 0x000fca0000000000 */
[----:B------:R-:W-:-:S13]  /*8a20*/  ISETP.GE.AND P0, PT, R0, R3, PT ;  /* 0x000000030000720c */ /* 0x000fda0003f06270 */
[----:B------:R-:W-:Y:S05]  /*8a30*/  @P0 BRA `(.L_x_9032) ;  /* 0x0000004c00b40947 */ /* 0x000fea0003800000 */
[----:B------:R-:W-:Y:S01]  /*8a40*/  ISETP.NE.AND P0, PT, R6, 0x1, PT ;  /* 0x000000010600780c */ /* 0x000fe20003f05270 */
[----:B------:R-:W2:Y:S01]  /*8a50*/  S2UR UR7, SR_CTAID.Z ;  /* 0x00000000000779c3 */ /* 0x000ea20000002700 */
[----:B------:R-:W-:Y:S01]  /*8a60*/  R2UR UR11, R18 ;  /* 0x00000000120b72ca */ /* 0x000fe200000e0000 */
[----:B------:R-:W-:Y:S01]  /*8a70*/  ULDC.64 UR8, c[0x0][0xcd0] ;  /* 0x0003340000087ab9 */ /* 0x000fe20000000a00 */
[----:B------:R-:W-:Y:S01]  /*8a80*/  IMAD.MOV.U32 R5, RZ, RZ, R0 ;  /* 0x000000ffff057224 */ /* 0x000fe200078e0000 */
[----:B------:R-:W-:-:S04]  /*8a90*/  ULDC.64 UR12, c[0x0][0x208] ;  /* 0x00008200000c7ab9 */ /* 0x000fc80000000a00 */
[----:B------:R-:W3:Y:S06]  /*8aa0*/  LDC.64 R10, c[0x0][0xcd8] ;  /* 0x00033600ff0a7b82 */ /* 0x000eec0000000a00 */
[----:B------:R-:W-:Y:S02]  /*8ab0*/  USHF.R.S32.HI UR6, URZ, 0x1f, UR11 ;  /* 0x0000001f3f067899 */ /* 0x000fe4000801140b */
[----:B------:R-:W4:Y:S01]  /*8ac0*/  @P0 LDC R7, c[0x0][0xcec] ;  /* 0x00033b00ff070b82 */ /* 0x000f220000000800 */
[----:B------:R-:W-:Y:S02]  /*8ad0*/  UIMAD.WIDE.U32 UR4, UR11, UR8, URZ ;  /* 0x000000080b0472a5 */ /* 0x000fe4000f8e003f */
[----:B------:R-:W-:-:S04]  /*8ae0*/  UIMAD UR6, UR6, UR8, URZ ;  /* 0x00000008060672a4 */ /* 0x000fc8000f8e023f */
[----:B------:R-:W-:Y:S01]  /*8af0*/  UIMAD UR6, UR11, UR9, UR6 ;  /* 0x000000090b0672a4 */ /* 0x000fe2000f8e0206 */
[----:B------:R-:W5:Y:S01]  /*8b00*/  @P0 LDC R9, c[0x0][0xcf0] ;  /* 0x00033c00ff090b82 */ /* 0x000f620000000800 */
[----:B--2---:R-:W-:Y:S01]  /*8b10*/  USHF.R.S32.HI UR8, URZ, 0x1f, UR7 ;  /* 0x0000001f3f087899 */ /* 0x004fe20008011407 */
[----:B------:R-:W-:Y:S01]  /*8b20*/  IMAD.U32 R3, RZ, RZ, UR5 ;  /* 0x00000005ff037e24 */ /* 0x000fe2000f8e00ff */
[----:B------:R-:W-:Y:S01]  /*8b30*/  UIADD3 UR6, UR5, UR6, URZ ;  /* 0x0000000605067290 */ /* 0x000fe2000fffe03f */
[----:B------:R-:W-:Y:S02]  /*8b40*/  IMAD.U32 R2, RZ, RZ, UR4 ;  /* 0x00000004ff027e24 */ /* 0x000fe4000f8e00ff */
[----:B------:R-:W-:Y:S02]  /*8b50*/  ULDC.64 UR4, c[0x0][0xce0] ;  /* 0x0003380000047ab9 */ /* 0x000fe40000000a00 */
[----:B------:R-:W2:Y:S01]  /*8b60*/  S2UR UR10, SR_CTAID.Y ;  /* 0x00000000000a79c3 */ /* 0x000ea20000002600 */
[----:B------:R-:W-:-:S02]  /*8b70*/  IMAD.U32 R3, RZ, RZ, UR6 ;  /* 0x00000006ff037e24 */ /* 0x000fc4000f8e00ff */
[C---:B---3--:R-:W-:Y:S02]  /*8b80*/  IMAD R12, R10.reuse, UR8, RZ ;  /* 0x000000080a0c7c24 */ /* 0x048fe4000f8e02ff */
[----:B------:R-:W-:-:S03]  /*8b90*/  IMAD.WIDE.U32 R2, R10, UR7, R2 ;  /* 0x000000070a027c25 */ /* 0x000fc6000f8e0002 */
[----:B------:R-:W2:Y:S01]  /*8ba0*/  LDC R8, c[0x0][0xd50] ;  /* 0x00035400ff087b82 */ /* 0x000ea20000000800 */
[----:B----4-:R-:W-:-:S04]  /*8bb0*/  @P0 IMAD.HI.U32 R4, R0, R7, RZ ;  /* 0x0000000700040227 */ /* 0x010fc800078e00ff */
[----:B------:R-:W-:Y:S02]  /*8bc0*/  IMAD R7, RZ, RZ, -UR11 ;  /* 0x8000000bff077e24 */ /* 0x000fe4000f8e02ff */
[----:B------:R-:W-:Y:S01]  /*8bd0*/  IMAD R11, R11, UR7, R12 ;  /* 0x000000070b0b7c24 */ /* 0x000fe2000f8e020c */
[----:B-----5:R-:W-:-:S03]  /*8be0*/  @P0 SHF.R.U32.HI R5, RZ, R9, R4 ;  /* 0x00000009ff050219 */ /* 0x020fc60000011604 */
[----:B------:R-:W-:Y:S02]  /*8bf0*/  IMAD.IADD R3, R11, 0x1, R3 ;  /* 0x000000010b037824 */ /* 0x000fe400078e0203 */
[----:B--2---:R-:W-:Y:S02]  /*8c00*/  IMAD R9, R8, R7, UR10 ;  /* 0x0000000a08097e24 */ /* 0x004fe4000f8e0207 */
        /* <DEDUP_REMOVED lines=21> */
.L_x_9030:
        /* <DEDUP_REMOVED lines=18> */
.L_x_9059:
[----:B------:R-:W-:Y:S01]  /*8e80*/  ULDC UR7, c[0x0][0xd50] ;  /* 0x0003540000077ab9 */ /* 0x000fe20000000800 */
[----:B------:R-:W-:Y:S01]  /*8e90*/  UMOV UR36, UR6 ;  /* 0x0000000600247c82 */ /* 0x000fe20008000000 */
[----:B------:R-:W-:-:S11]  /*8ea0*/  UISETP.NE.AND UP0, UPT, UR7, 0x1, UPT ;  /* 0x000000010700788c */ /* 0x000fd6000bf05270 */
[----:B------:R-:W-:Y:S01]  /*8eb0*/  @UP0 ULDC UR4, c[0x0][0xd54] ;  /* 0x0003550000040ab9 */ /* 0x000fe20000000800 */
[----:B------:R-:W-:Y:S01]  /*8ec0*/  @UP0 ULDC UR8, c[0x0][0xd58] ;  /* 0x0003560000080ab9 */ /* 0x000fe20000000800 */
[----:B------:R-:W-:-:S04]  /*8ed0*/  UIMAD.WIDE.U32 UR4, UR6, UR4, URZ ;  /* 0x00000004060472a5 */ /* 0x000fc8000f8e003f */
[----:B------:R-:W-:-:S12]  /*8ee0*/  @UP0 USHF.R.U32.HI UR36, URZ, UR8, UR5 ;  /* 0x000000083f240299 */ /* 0x000fd80008011605 */
.L_x_9060:
        /* <DEDUP_REMOVED lines=59> */
.L_x_9062:
[----:B------:R-:W-:Y:S01]  /*92a0*/  UIMAD UR39, UR44, UR42, URZ ;  /* 0x0000002a2c2772a4 */ /* 0x000fe2000f8e023f */
[----:B------:R-:W-:Y:S02]  /*92b0*/  IMAD.U32 R2, RZ, RZ, UR41 ;  /* 0x00000029ff027e24 */ /* 0x000fe4000f8e00ff */
[----:B------:R-:W-:Y:S02]  /*92c0*/  IMAD.MOV.U32 R6, RZ, RZ, RZ ;  /* 0x000000ffff067224 */ /* 0x000fe400078e00ff */
[----:B------:R-:W-:Y:S02]  /*92d0*/  IMAD.MOV.U32 R7, RZ, RZ, 0x1 ;  /* 0x00000001ff077424 */ /* 0x000fe400078e00ff */
[----:B------:R-:W-:-:S05]  /*92e0*/  IMAD.U32 R3, RZ, RZ, UR39 ;  /* 0x00000027ff037e24 */ /* 0x000fca000f8e00ff */
[----:B------:R-:W-:-:S04]  /*92f0*/  VIADDMNMX R2, R3, UR42, R2, PT ;  /* 0x0000002a03027c46 */ /* 0x000fc8000b800102 */
[----:B------:R-:W-:-:S13]  /*9300*/  R2UR UR40, R2 ;  /* 0x00000000022872ca */ /* 0x000fda00000e0000 */
[----:B------:R-:W-:-:S06]  /*9310*/  UISETP.GT.AND UP0, UPT, UR40, UR39, UPT ;  /* 0x000000272800728c */ /* 0x000fcc000bf04270 */
[----:B------:R-:W-:-:S13]  /*9320*/  PLOP3.LUT P0, PT, PT, PT, UP0, 0x80, 0x0 ;  /* 0x000000000000781c */ /* 0x000fda0003f0f008 */
[----:B------:R-:W-:Y:S05]  /*9330*/  @!P0 BRA `(.L_x_9061) ;  /* 0x0000004000ac8947 */ /* 0x000fea0003800000 */
        /* <DEDUP_REMOVED lines=23> */
.L_x_9063:
        /* <DEDUP_REMOVED lines=20> */
.L_x_9065:
        /* <DEDUP_REMOVED lines=15> */
.L_x_9064:
        /* <DEDUP_REMOVED lines=14> */
[----:B------:R-:W-:Y:S01]  /*97c0*/  IMAD.U32 R0, RZ, RZ, UR40 ;  /* 0x00000028ff007e24 */ /* 0x000fe2000f8e00ff */
[----:B------:R-:W0:Y:S01]  /*97d0*/  S2R R16, SR_TID.X ;  /* 0x0000000000107919 */ /* 0x000e220000002100 */
[----:B------:R-:W-:Y:S02]  /*97e0*/  ISETP.NE.AND.EX P1, PT, R5, RZ, PT, P0 ;  /* 0x000000ff0500720c */ /* 0x000fe40003f25300 */
[----:B------:R-:W-:Y:S01]  /*97f0*/  LOP3.LUT R17, R17, 0xfffffffe, RZ, 0xc0, !PT ;  /* 0xfffffffe11117812 */ /* 0x000fe200078ec0ff */
[----:B------:R-:W-:-:S10]  /*9800*/  VIADD R0, R0, 0xffffffff ;  /* 0xffffffff00007836 */ /* 0x000fd40000000000 */
[----:B------:R-:W-:Y:S02]  /*9810*/  @P1 LOP3.LUT R17, R17, 0x1, RZ, 0xfc, !PT ;  /* 0x0000000111111812 */ /* 0x000fe400078efcff */
[----:B0-----:R-:W-:-:S04]  /*9820*/  SHF.R.U32.HI R6, RZ, 0x5, R16 ;  /* 0x00000005ff067819 */ /* 0x001fc80000011610 */
[----:B------:R-:W-:Y:S02]  /*9830*/  LOP3.LUT R6, R6, 0x3, RZ, 0xc0, !PT ;  /* 0x0000000306067812 */ /* 0x000fe400078ec0ff */
[----:B--2---:R-:W-:Y:S02]  /*9840*/  SHF.R.S32.HI R19, RZ, 0x1f, R18 ;  /* 0x0000001fff137819 */ /* 0x004fe40000011412 */
[----:B------:R-:W-:Y:S01]  /*9850*/  SEL R16, R18, RZ, !P1 ;  /* 0x000000ff12107207 */ /* 0x000fe20004800000 */
[----:B------:R-:W-:Y:S06]  /*9860*/  BRA.DIV UR4, `(.L_x_9066) ;  /* 0x0000004204d07947 */ /* 0x000fec000b800000 */
[----:B------:R0:W1:Y:S02]  /*9870*/  SHFL.IDX PT, R14, R6, RZ, 0x1f ;  /* 0x00001fff060e7589 */ /* 0x00006400000e0000 */
.L_x_9150:
        /* <DEDUP_REMOVED lines=9> */
.L_x_9153:
        /* <DEDUP_REMOVED lines=24> */
.L_x_9069:
[----:B------:R-:W-:Y:S01]  /*9a90*/  IMAD.MOV.U32 R0, RZ, RZ, 0x1 ;  /* 0x00000001ff007424 */ /* 0x000fe200078e00ff */
[----:B01----:R-:W0:Y:S04]  /*9aa0*/  S2R R6, SR_TID.X ;  /* 0x0000000000067919 */ /* 0x003e280000002100 */
[----:B------:R-:W-:-:S04]  /*9ab0*/  SHF.L.U32 R0, R0, 0x1f, RZ ;  /* 0x0000001f00007819 */ /* 0x000fc800000006ff */
[----:B------:R-:W1:Y:S01]  /*9ac0*/  SYNCS.PHASECHK.TRANS64.TRYWAIT P0, [UR38+0x32440], R0 ;  /* 0x03244000ff0075a7 */ /* 0x000e620008000166 */
[----:B0-----:R-:W-:-:S04]  /*9ad0*/  LOP3.LUT R2, R6, 0x7f, RZ, 0xc0, !PT ;  /* 0x0000007f06027812 */ /* 0x001fc800078ec0ff */
[----:B------:R-:W-:Y:S01]  /*9ae0*/  ISETP.NE.AND P1, PT, R2, RZ, PT ;  /* 0x000000ff0200720c */ /* 0x000fe20003f25270 */
[----:B-1----:R-:W-:-:S12]  /*9af0*/  @!P0 BRA `(.L_x_9070) ;  /* 0x00000040006c8947 */ /* 0x002fd80003800000 */
.L_x_9154:
[----:B------:R-:W-:Y:S05]  /*9b00*/  @P1 BRA `(.L_x_9071) ;  /* 0x0000000000181947 */ /* 0x000fea0003800000 */
[----:B------:R-:W1:Y:S01]  /*9b10*/  S2R R2, SR_TID.X ;  /* 0x0000000000027919 */ /* 0x000e620000002100 */
[----:B0-----:R-:W-:-:S04]  /*9b20*/  IMAD.MOV.U32 R0, RZ, RZ, 0x3000 ;  /* 0x00003000ff007424 */ /* 0x001fc800078e00ff */
[----:B------:R2:W-:Y:S01]  /*9b30*/  SYNCS.ARRIVE.TRANS64 RZ, [UR38+0x32430], R0 ;  /* 0x03243000ffff79a7 */ /* 0x0005e20008000026 */
[----:B-1----:R-:W-:-:S13]  /*9b40*/  LOP3.LUT P0, RZ, R2, 0x1f, RZ, 0xc0, !PT ;  /* 0x0000001f02ff7812 */ /* 0x002fda000780c0ff */
[----:B--2---:R-:W-:Y:S05]  /*9b50*/  @!P0 BRA `(.L_x_9071) ;  /* 0x0000000000048947 */ /* 0x004fea0003800000 */
[----:B------:R-:W-:Y:S01]  /*9b60*/  BPT.TRAP 0x1 ;  /* 0x000000040000795c */ /* 0x000fe20000300000 */
.L_x_9071:
        /* <DEDUP_REMOVED lines=15> */
[----:B------:R-:W-:-:S09]  /*9c60*/  UIMAD UR11, UR11, 0x60, URZ ;  /* 0x000000600b0b78a4 */ /* 0x000fd2000f8e023f */
[----:B------:R1:W-:Y:S02]  /*9c70*/  UTMALDG.4D [UR8], [UR4], desc[UR6] ;  /* 0x00000608040075b4 */ /* 0x0003e40008019000 */
[----:B-1----:R-:W-:Y:S01]  /*9c80*/  NOP ;  /* 0x0000000000007918 */ /* 0x002fe20000000000 */
.L_x_9067:
        /* <DEDUP_REMOVED lines=24> */
.L_x_9072:
        /* <DEDUP_REMOVED lines=54> */
[----:B------:R-:W-:-:S05]  /*a170*/  LOP3.LUT R10, R5, 0x200, R2, 0xf8, !PT ;  /* 0x00000200050a7812 */ /* 0x000fca00078ef802 */
[----:B------:R0:W-:Y:S01]  /*a180*/  STL [R1], R10 ;  /* 0x0000000a01007387 */ /* 0x0001e20000100800 */
[----:B------:R-:W-:Y:S05]  /*a190*/  BRA.DIV UR4, `(.L_x_9073) ;  /* 0x0000003a04dc7947 */ /* 0x000fea000b800000 */
[----:B------:R-:W1:Y:S01]  /*a1a0*/  S2R R4, SR_CTAID.X ;  /* 0x0000000000047919 */ /* 0x000e620000002500 */
[----:B------:R-:W-:Y:S01]  /*a1b0*/  ULDC UR4, c[0x0][0x288] ;  /* 0x0000a20000047ab9 */ /* 0x000fe20000000800 */
[----:B------:R-:W-:Y:S01]  /*a1c0*/  ULDC.64 UR6, c[0x0][0x208] ;  /* 0x0000820000067ab9 */ /* 0x000fe20000000a00 */
[----:B------:R-:W-:Y:S01]  /*a1d0*/  IMAD R2, R7, UR4, RZ ;  /* 0x0000000407027c24 */ /* 0x000fe2000f8e02ff */
[----:B------:R-:W2:Y:S01]  /*a1e0*/  S2R R8, SR_TID.X ;  /* 0x0000000000087919 */ /* 0x000ea20000002100 */
[----:B------:R-:W3:Y:S04]  /*a1f0*/  SHFL.IDX PT, R5, R0, RZ, 0x181f ;  /* 0x00181fff00057589 */ /* 0x000ee800000e0000 */
[----:B------:R-:W-:Y:S04]  /*a200*/  SHFL.IDX PT, R7, R0, 0x1, 0x181f ;  /* 0x00381f0000077f89 */ /* 0x000fe800000e0000 */
[----:B------:R-:W-:Y:S01]  /*a210*/  SHFL.IDX PT, R14, R0, 0x2, 0x181f ;  /* 0x00581f00000e7f89 */ /* 0x000fe200000e0000 */
[----:B-1----:R-:W-:-:S03]  /*a220*/  IMAD R12, R4, 0x80, R6 ;  /* 0x00000080040c7824 */ /* 0x002fc600078e0206 */
[----:B------:R-:W1:Y:S01]  /*a230*/  SHFL.IDX PT, R4, R3, RZ, 0x181f ;  /* 0x00181fff03047589 */ /* 0x000e6200000e0000 */
[----:B--2---:R-:W-:Y:S01]  /*a240*/  IMAD.SHL.U32 R11, R8, 0x8, RZ ;  /* 0x00000008080b7824 */ /* 0x004fe200078e00ff */
[CC--:B------:R-:W-:Y:S02]  /*a250*/  ISETP.GE.AND P1, PT, R12.reuse, R2.reuse, PT ;  /* 0x000000020c00720c */ /* 0x0c0fe40003f26270 */
[----:B------:R-:W2:Y:S01]  /*a260*/  SHFL.IDX PT, R6, R3, 0x1, 0x181f ;  /* 0x00381f0003067f89 */ /* 0x000ea200000e0000 */
[C---:B------:R-:W-:Y:S01]  /*a270*/  VIADD R8, R12.reuse, 0x10 ;  /* 0x000000100c087836 */ /* 0x040fe20000000000 */
[----:B------:R-:W-:Y:S02]  /*a280*/  LOP3.LUT R11, R11, 0x38, RZ, 0xc0, !PT ;  /* 0x000000380b0b7812 */ /* 0x000fe400078ec0ff */
[----:B------:R-:W-:Y:S01]  /*a290*/  STL [R1+0x4], R12 ;  /* 0x0000040c01007387 */ /* 0x000fe20000100800 */
[----:B------:R-:W-:Y:S01]  /*a2a0*/  VIADD R13, R12, 0x20 ;  /* 0x000000200c0d7836 */ /* 0x000fe20000000000 */
[----:B------:R-:W-:-:S02]  /*a2b0*/  ISETP.GE.AND P2, PT, R8, R2, PT ;  /* 0x000000020800720c */ /* 0x000fc40003f46270 */
[----:B------:R4:W-:Y:S03]  /*a2c0*/  STL [R1+0xc], R8 ;  /* 0x00000c0801007387 */ /* 0x0009e60000100800 */
[----:B---3--:R-:W-:Y:S01]  /*a2d0*/  @!P1 LEA R5, P3, R11, R5, 0x1 ;  /* 0x000000050b059211 */ /* 0x008fe200078608ff */
[----:B------:R-:W-:Y:S01]  /*a2e0*/  STL [R1+0x10], R13 ;  /* 0x0000100d01007387 */ /* 0x000fe20000100800 */
[----:B----4-:R-:W-:-:S03]  /*a2f0*/  @!P1 LEA R8, R10, UR38, 0x1 ;  /* 0x000000260a089c11 */ /* 0x010fc6000f8e08ff */
[----:B-1----:R-:W-:-:S03]  /*a300*/  @!P1 IMAD.X R4, RZ, RZ, R4, P3 ;  /* 0x000000ffff049224 */ /* 0x002fc600018e0604 */
[----:B------:R-:W-:Y:S02]  /*a310*/  @!P2 LEA R9, R10, UR38, 0x1 ;  /* 0x000000260a09ac11 */ /* 0x000fe4000f8e08ff */
[----:B------:R-:W-:-:S04]  /*a320*/  @!P1 LOP3.LUT R5, R5, R4, RZ, 0x3c, !PT ;  /* 0x0000000405059212 */ /* 0x000fc800078e3cff */
[----:B------:R-:W-:-:S04]  /*a330*/  @!P1 LOP3.LUT R4, R5, R4, RZ, 0x3c, !PT ;  /* 0x0000000405049212 */ /* 0x000fc800078e3cff */
[----:B------:R-:W-:-:S05]  /*a340*/  @!P1 LOP3.LUT R5, R5, R4, RZ, 0x3c, !PT ;  /* 0x0000000405059212 */ /* 0x000fca00078e3cff */
[----:B------:R1:W-:Y:S02]  /*a350*/  @!P1 LDGSTS.E.BYPASS.LTC128B.128 [R8+0x18400], desc[UR6][R4.64], !P0 ;  /* 0x1840000004089fae */ /* 0x0003e4000c101d46 */
[----:B-1----:R-:W-:Y:S01]  /*a360*/  @!P2 LEA R4, P1, R11, R7, 0x1 ;  /* 0x000000070b04a211 */ /* 0x002fe200078208ff */
[----:B------:R-:W-:-:S04]  /*a370*/  VIADD R8, R12, 0x30 ;  /* 0x000000300c087836 */ /* 0x000fc80000000000 */
[----:B--2---:R-:W-:Y:S01]  /*a380*/  @!P2 IMAD.X R5, RZ, RZ, R6, P1 ;  /* 0x000000ffff05a224 */ /* 0x004fe200008e0606 */
[----:B------:R-:W-:Y:S01]  /*a390*/  ISETP.GE.AND P1, PT, R13, R2, PT ;  /* 0x000000020d00720c */ /* 0x000fe20003f26270 */
[----:B------:R-:W-:Y:S04]  /*a3a0*/  STL [R1+0x14], R8 ;  /* 0x0000140801007387 */ /* 0x000fe80000100800 */
[----:B------:R1:W-:Y:S08]  /*a3b0*/  @!P2 LDGSTS.E.BYPASS.LTC128B.128 [R9+0x18c00], desc[UR6][R4.64], !P0 ;  /* 0x18c000000409afae */ /* 0x0003f0000c101d46 */
[----:B------:R-:W-:-:S02]  /*a3c0*/  @!P1 LEA R6, P2, R11, R14, 0x1 ;  /* 0x0000000e0b069211 */ /* 0x000fc400078408ff */
[----:B------:R-:W-:Y:S01]  /*a3d0*/  @!P1 LEA R7, R10, UR38, 0x1 ;  /* 0x000000260a079c11 */ /* 0x000fe2000f8e08ff */
[----:B------:R-:W-:Y:S04]  /*a3e0*/  SHFL.IDX PT, R14, R0, 0x3, 0x181f ;  /* 0x00781f00000e7f89 */ /* 0x000fe800000e0000 */
[----:B-1----:R-:W1:Y:S02]  /*a3f0*/  SHFL.IDX PT, R4, R3, 0x2, 0x181f ;  /* 0x00581f0003047f89 */ /* 0x002e6400000e0000 */
[----:B-1----:R-:W-:Y:S02]  /*a400*/  @!P1 IMAD.X R5, RZ, RZ, R4, P2 ;  /* 0x000000ffff059224 */ /* 0x002fe400010e0604 */
[----:B------:R-:W-:-:S05]  /*a410*/  @!P1 IMAD.MOV.U32 R4, RZ, RZ, R6 ;  /* 0x000000ffff049224 */ /* 0x000fca00078e0006 */
[----:B------:R1:W-:Y:S01]  /*a420*/  @!P1 LDGSTS.E.BYPASS.LTC128B.128 [R7+0x19400], desc[UR6][R4.64], !P0 ;  /* 0x1940000004079fae */ /* 0x0003e2000c101d46 */
[----:B------:R-:W-:-:S03]  /*a430*/  ISETP.GE.AND P1, PT, R8, R2, PT ;  /* 0x000000020800720c */ /* 0x000fc60003f26270 */
[----:B-1----:R-:W1:Y:S01]  /*a440*/  SHFL.IDX PT, R4, R3, 0x3, 0x181f ;  /* 0x00781f0003047f89 */ /* 0x002e6200000e0000 */
[----:B------:R-:W-:-:S09]  /*a450*/  VIADD R7, R12, 0x40 ;  /* 0x000000400c077836 */ /* 0x000fd20000000000 */
[----:B------:R-:W-:Y:S02]  /*a460*/  @!P1 LEA R5, P2, R11, R14, 0x1 ;  /* 0x0000000e0b059211 */ /* 0x000fe400078408ff */
[----:B------:R-:W-:Y:S01]  /*a470*/  @!P1 LEA R6, R10, UR38, 0x1 ;  /* 0x000000260a069c11 */ /* 0x000fe2000f8e08ff */
[----:B------:R2:W-:Y:S02]  /*a480*/  STL [R1+0x18], R7 ;  /* 0x0000180701007387 */ /* 0x0005e40000100800 */
[----:B-1----:R-:W-:-:S05]  /*a490*/  @!P1 IMAD.X R4, RZ, RZ, R4, P2 ;  /* 0x000000ffff049224 */ /* 0x002fca00010e0604 */
[----:B------:R-:W-:-:S04]  /*a4a0*/  @!P1 LOP3.LUT R5, R5, R4, RZ, 0x3c, !PT ;  /* 0x0000000405059212 */ /* 0x000fc800078e3cff */
[----:B------:R-:W-:-:S04]  /*a4b0*/  @!P1 LOP3.LUT R4, R5, R4, RZ, 0x3c, !PT ;  /* 0x0000000405049212 */ /* 0x000fc800078e3cff */
[----:B------:R-:W-:-:S05]  /*a4c0*/  @!P1 LOP3.LUT R5, R5, R4, RZ, 0x3c, !PT ;  /* 0x0000000405059212 */ /* 0x000fca00078e3cff */
[----:B------:R1:W-:Y:S01]  /*a4d0*/  @!P1 LDGSTS.E.BYPASS.LTC128B.128 [R6+0x19c00], desc[UR6][R4.64], !P0 ;  /* 0x19c0000004069fae */ /* 0x0003e2000c101d46 */
[----:B------:R-:W-:Y:S01]  /*a4e0*/  ISETP.GE.AND P1, PT, R7, R2, PT ;  /* 0x000000020700720c */ /* 0x000fe20003f26270 */
[----:B--2---:R-:W-:-:S05]  /*a4f0*/  VIADD R7, R12, 0x50 ;  /* 0x000000500c077836 */ /* 0x004fca0000000000 */
[----:B------:R-:W-:Y:S04]  /*a500*/  STL [R1+0x1c], R7 ;  /* 0x00001c0701007387 */ /* 0x000fe80000100800 */
[----:B-1----:R-:W1:Y:S03]  /*a510*/  SHFL.IDX PT, R5, R0, 0x4, 0x181f ;  /* 0x00981f0000057f89 */ /* 0x002e6600000e0000 */
[----:B------:R-:W-:Y:S01]  /*a520*/  @!P1 LEA R6, R10, UR38, 0x1 ;  /* 0x000000260a069c11 */ /* 0x000fe2000f8e08ff */
[----:B------:R-:W2:Y:S01]  /*a530*/  SHFL.IDX PT, R4, R3, 0x4, 0x181f ;  /* 0x00981f0003047f89 */ /* 0x000ea200000e0000 */
[----:B-1----:R-:W-:-:S05]  /*a540*/  @!P1 LEA R5, P2, R11, R5, 0x1 ;  /* 0x000000050b059211 */ /* 0x002fca00078408ff */
[----:B--2---:R-:W-:-:S05]  /*a550*/  @!P1 IMAD.X R4, RZ, RZ, R4, P2 ;  /* 0x000000ffff049224 */ /* 0x004fca00010e0604 */
[----:B------:R-:W-:-:S04]  /*a560*/  @!P1 LOP3.LUT R5, R5, R4, RZ, 0x3c, !PT ;  /* 0x0000000405059212 */ /* 0x000fc800078e3cff */
[----:B------:R-:W-:-:S04]  /*a570*/  @!P1 LOP3.LUT R4, R5, R4, RZ, 0x3c, !PT ;  /* 0x0000000405049212 */ /* 0x000fc800078e3cff */
[----:B------:R-:W-:-:S05]  /*a580*/  @!P1 LOP3.LUT R5, R5, R4, RZ, 0x3c, !PT ;  /* 0x0000000405059212 */ /* 0x000fca00078e3cff */
[----:B------:R1:W-:Y:S01]  /*a590*/  @!P1 LDGSTS.E.BYPASS.LTC128B.128 [R6+0x1a400], desc[UR6][R4.64], !P0 ;  /* 0x1a40000004069fae */ /* 0x0003e2000c101d46 */
[----:B------:R-:W-:Y:S01]  /*a5a0*/  ISETP.GE.AND P1, PT, R7, R2, PT ;  /* 0x000000020700720c */ /* 0x000fe20003f26270 */
[----:B------:R-:W-:-:S05]  /*a5b0*/  VIADD R7, R12, 0x60 ;  /* 0x000000600c077836 */ /* 0x000fca0000000000 */
        /* <DEDUP_REMOVED lines=10> */
[----:B------:R-:W-:-:S03]  /*a660*/  ISETP.GE.AND P1, PT, R7, R2, PT ;  /* 0x000000020700720c */ /* 0x000fc60003f26270 */
[----:B-1----:R-:W1:Y:S10]  /*a670*/  SHFL.IDX PT, R5, R0, 0x6, 0x181f ;  /* 0x00d81f0000057f89 */ /* 0x002e7400000e0000 */
[----:B------:R-:W-:Y:S01]  /*a680*/  @!P1 LEA R6, R10, UR38, 0x1 ;  /* 0x000000260a069c11 */ /* 0x000fe2000f8e08ff */
[----:B------:R-:W2:Y:S04]  /*a690*/  SHFL.IDX PT, R4, R3, 0x6, 0x181f ;  /* 0x00d81f0003047f89 */ /* 0x000ea800000e0000 */
[----:B------:R-:W3:Y:S04]  /*a6a0*/  SHFL.IDX PT, R3, R3, 0x7, 0x181f ;  /* 0x00f81f0003037f89 */ /* 0x000ee800000e0000 */
[----:B------:R-:W4:Y:S01]  /*a6b0*/  SHFL.IDX PT, R0, R0, 0x7, 0x181f ;  /* 0x00f81f0000007f89 */ /* 0x000f2200000e0000 */
[----:B-1----:R-:W-:-:S05]  /*a6c0*/  @!P1 LEA R5, P2, R11, R5, 0x1 ;  /* 0x000000050b059211 */ /* 0x002fca00078408ff */
[----:B--2---:R-:W-:-:S05]  /*a6d0*/  @!P1 IMAD.X R4, RZ, RZ, R4, P2 ;  /* 0x000000ffff049224 */ /* 0x004fca00010e0604 */
[----:B------:R-:W-:-:S04]  /*a6e0*/  @!P1 LOP3.LUT R5, R5, R4, RZ, 0x3c, !PT ;  /* 0x0000000405059212 */ /* 0x000fc800078e3cff */
[----:B------:R-:W-:-:S04]  /*a6f0*/  @!P1 LOP3.LUT R4, R5, R4, RZ, 0x3c, !PT ;  /* 0x0000000405049212 */ /* 0x000fc800078e3cff */
[----:B------:R-:W-:-:S05]  /*a700*/  @!P1 LOP3.LUT R5, R5, R4, RZ, 0x3c, !PT ;  /* 0x0000000405059212 */ /* 0x000fca00078e3cff */
[----:B---34-:R1:W-:Y:S02]  /*a710*/  @!P1 LDGSTS.E.BYPASS.LTC128B.128 [R6+0x1b400], desc[UR6][R4.64], !P0 ;  /* 0x1b40000004069fae */ /* 0x0183e4000c101d46 */
.L_x_9171:
[----:B-1----:R-:W2:Y:S01]  /*a720*/  LDL R5, [R1+0x4] ;  /* 0x0000040001057983 */ /* 0x002ea20000100800 */
[----:B------:R-:W-:Y:S01]  /*a730*/  ULDC.64 UR4, c[0x0][0x208] ;  /* 0x0000820000047ab9 */ /* 0x000fe20000000a00 */
[----:B------:R-:W1:Y:S02]  /*a740*/  S2R R4, SR_TID.X ;  /* 0x0000000000047919 */ /* 0x000e640000002100 */
[----:B-1----:R-:W-:-:S05]  /*a750*/  IMAD.SHL.U32 R4, R4, 0x8, RZ ;  /* 0x0000000804047824 */ /* 0x002fca00078e00ff */
        /* <DEDUP_REMOVED lines=14> */
[----:B--2---:R-:W2:Y:S01]  /*a840*/  LDC.64 R2, c[0x0][0x3d8] ;  /* 0x0000f600ff027b82 */ /* 0x004ea20000000a00 */
[----:B------:R-:W-:Y:S01]  /*a850*/  NOP ;  /* 0x0000000000007918 */ /* 0x000fe20000000000 */
[C---:B--2---:R-:W-:Y:S01]  /*a860*/  IMAD R0, R2.reuse, UR43, RZ ;  /* 0x0000002b02007c24 */ /* 0x044fe2000f8e02ff */
[----:B------:R-:W-:Y:S01]  /*a870*/  UIADD3 UR4, UR38, 0x22400, URZ ;  /* 0x0002240026047890 */ /* 0x000fe2000fffe03f */
[----:B-1----:R-:W-:Y:S01]  /*a880*/  IMAD.WIDE.U32 R4, R2, UR36, RZ ;  /* 0x0000002402047c25 */ /* 0x002fe2000f8e00ff */
        /* <DEDUP_REMOVED lines=17> */
[----:B0-----:R-:W-:Y:S02]  /*a9a0*/  IMAD.U32 R10, RZ, RZ, UR4 ;  /* 0x00000004ff0a7e24 */ /* 0x001fe4000f8e00ff */
[----:B------:R-:W-:Y:S02]  /*a9b0*/  IMAD.U32 R11, RZ, RZ, UR5 ;  /* 0x00000005ff0b7e24 */ /* 0x000fe4000f8e00ff */
[----:B------:R-:W-:Y:S02]  /*a9c0*/  IMAD.MOV.U32 R8, RZ, RZ, 0x70 ;  /* 0x00000070ff087424 */ /* 0x000fe400078e00ff */
[----:B------:R-:W-:Y:S02]  /*a9d0*/  IMAD.MOV.U32 R12, RZ, RZ, 0x1 ;  /* 0x00000001ff0c7424 */ /* 0x000fe400078e00ff */
[----:B------:R-:W-:-:S07]  /*a9e0*/  IMAD.MOV.U32 R13, RZ, RZ, RZ ;  /* 0x000000ffff0d7224 */ /* 0x000fce00078e00ff */
[----:B------:R-:W-:-:S07]  /*a9f0*/  LEPC R20, `(.L_x_9074) ;  /* 0x000000001014794e */ /* 0x000fce0000000000 */
[----:B-1----:R-:W-:Y:S05]  /*aa00*/  CALL.ABS.NOINC R2 ;  /* 0x0000000002007343 */ /* 0x002fea0003c00000 */
.L_x_9074:
[----:B-1----:R-:W2:Y:S01]  /*aa10*/  LDL.LU.64 R4, [R1+0x28] ;  /* 0x0000280001047983 */ /* 0x002ea20000300a00 */
[----:B------:R-:W1:Y:S01]  /*aa20*/  LDC R6, c[0x0][0x448] ;  /* 0x00011200ff067b82 */ /* 0x000e620000000800 */
[----:B------:R-:W-:Y:S02]  /*aa30*/  ULDC.64 UR8, c[0x0][0x3e0] ;  /* 0x0000f80000087ab9 */ /* 0x000fe40000000a00 */
[----:B------:R-:W3:Y:S01]  /*aa40*/  LDL.LU R2, [R1+0x34] ;  /* 0x0000340001027983 */ /* 0x000ee20000300800 */
[----:B------:R-:W-:Y:S01]  /*aa50*/  UIMAD UR6, UR46, UR8, URZ ;  /* 0x000000082e0672a4 */ /* 0x000fe2000f8e023f */
[----:B------:R-:W4:Y:S03]  /*aa60*/  S2R R3, SR_TID.X ;  /* 0x0000000000037919 */ /* 0x000f260000002100 */
[----:B------:R-:W-:Y:S01]  /*aa70*/  UIMAD UR6, UR45, UR9, UR6 ;  /* 0x000000092d0672a4 */ /* 0x000fe2000f8e0206 */
[----:B-1----:R-:W-:-:S02]  /*aa80*/  ISETP.NE.AND P0, PT, R6, 0x1, PT ;  /* 0x000000010600780c */ /* 0x002fc40003f05270 */
[C---:B----4-:R-:W-:Y:S01]  /*aa90*/  LOP3.LUT R0, R3.reuse, 0x7f, RZ, 0xc0, !PT ;  /* 0x0000007f03007812 */ /* 0x050fe200078ec0ff */
[----:B------:R-:W-:-:S10]  /*aaa0*/  IMAD.SHL.U32 R15, R3, 0x10, RZ ;  /* 0x00000010030f7824 */ /* 0x000fd400078e00ff */
[----:B------:R-:W1:Y:S01]  /*aab0*/  @P0 LDC R3, c[0x0][0x44c] ;  /* 0x00011300ff030b82 */ /* 0x000e620000000800 */
[----:B--2---:R-:W-:Y:S02]  /*aac0*/  R2UR UR5, R5 ;  /* 0x00000000050572ca */ /* 0x004fe400000e0000 */
[----:B------:R-:W-:Y:S01]  /*aad0*/  R2UR UR4, R4 ;  /* 0x00000000040472ca */ /* 0x000fe200000e0000 */
[----:B------:R-:W2:Y:S01]  /*aae0*/  S2R R5, SR_TID.X ;  /* 0x0000000000057919 */ /* 0x000ea20000002100 */
[----:B---3--:R-:W-:Y:S02]  /*aaf0*/  R2UR UR5, R2 ;  /* 0x00000000020572ca */ /* 0x008fe400000e0000 */
[----:B------:R-:W-:Y:S01]  /*ab00*/  SHF.R.U32.HI R4, RZ, 0x3, R0 ;  /* 0x00000003ff047819 */ /* 0x000fe20000011600 */
[----:B------:R-:W3:Y:S01]  /*ab10*/  S2R R2, SR_CTAID.X ;  /* 0x0000000000027919 */ /* 0x000ee20000002500 */
[----:B------:R-:W4:Y:S02]  /*ab20*/  @P0 LDC R0, c[0x0][0x450] ;  /* 0x00011400ff000b82 */ /* 0x000f240000000800 */
[----:B------:R-:W-:-:S07]  /*ab30*/  LOP3.LUT R4, R4, 0x70, R15, 0xf8, !PT ;  /* 0x0000007004047812 */ /* 0x000fce00078ef80f */
[----:B------:R-:W-:-:S03]  /*ab40*/  UIMAD.WIDE.U32 UR4, UR45, UR8, UR4 ;  /* 0x000000082d0472a5 */ /* 0x000fc6000f8e0004 */
[----:B------:R-:W-:Y:S01]  /*ab50*/  ULDC.64 UR8, c[0x0][0x3d0] ;  /* 0x0000f40000087ab9 */ /* 0x000fe20000000a00 */
[----:B------:R-:W-:Y:S01]  /*ab60*/  UIADD3 UR5, UR5, UR6, URZ ;  /* 0x0000000605057290 */ /* 0x000fe2000fffe03f */
[----:B--2---:R-:W-:Y:S02]  /*ab70*/  IMAD.SHL.U32 R8, R5, 0x8, RZ ;  /* 0x0000000805087824 */ /* 0x004fe400078e00ff */
[----:B---3--:R-:W-:-:S03]  /*ab80*/  IMAD R4, R2, 0x80, R4 ;  /* 0x0000008002047824 */ /* 0x008fc600078e0204 */
[----:B------:R-:W-:Y:S01]  /*ab90*/  LOP3.LUT R8, R8, 0x38, RZ, 0xc0, !PT ;  /* 0x0000003808087812 */ /* 0x000fe200078ec0ff */
[----:B-1----:R-:W-:-:S04]  /*aba0*/  @P0 IMAD.HI.U32 R3, R4, R3, RZ ;  /* 0x0000000304030227 */ /* 0x002fc800078e00ff */
[----:B------:R-:W-:Y:S01]  /*abb0*/  IMAD.MOV.U32 R2, RZ, RZ, R4 ;  /* 0x000000ffff027224 */ /* 0x000fe200078e0004 */
[----:B----4-:R-:W-:Y:S01]  /*abc0*/  @P0 SHF.R.U32.HI R2, RZ, R0, R3 ;  /* 0x00000000ff020219 */ /* 0x010fe20000011603 */
[----:B------:R-:W-:-:S04]  /*abd0*/  IMAD.U32 R3, RZ, RZ, UR8 ;  /* 0x00000008ff037e24 */ /* 0x000fc8000f8e00ff */
[----:B------:R-:W-:-:S04]  /*abe0*/  IMAD.MOV R0, RZ, RZ, -R2 ;  /* 0x000000ffff007224 */ /* 0x000fc800078e0a02 */
[----:B------:R-:W-:Y:S01]  /*abf0*/  IMAD R0, R6, R0, R4 ;  /* 0x0000000006007224 */ /* 0x000fe200078e0204 */
[----:B------:R-:W-:-:S05]  /*ac00*/  SHF.R.S32.HI R4, RZ, 0x1f, R2 ;  /* 0x0000001fff047819 */ /* 0x000fca0000011402 */
[----:B------:R-:W-:-:S04]  /*ac10*/  IMAD R4, R4, UR8, RZ ;  /* 0x0000000804047c24 */ /* 0x000fc8000f8e02ff */
[C---:B------:R-:W-:Y:S02]  /*ac20*/  IMAD R4, R2.reuse, UR9, R4 ;  /* 0x0000000902047c24 */ /* 0x040fe4000f8e0204 */
[----:B------:R-:W-:Y:S01]  /*ac30*/  IMAD.WIDE.U32 R2, R2, R3, UR4 ;  /* 0x0000000402027e25 */ /* 0x000fe2000f8e0003 */
[----:B------:R-:W-:-:S03]  /*ac40*/  ULDC.64 UR4, c[0x0][0x3c8] ;  /* 0x0000f20000047ab9 */ /* 0x000fc60000000a00 */
[----:B------:R-:W-:Y:S01]  /*ac50*/  IMAD.IADD R3, R3, 0x1, R4 ;  /* 0x0000000103037824 */ /* 0x000fe200078e0204 */
[----:B------:R-:W-:Y:S01]  /*ac60*/  SHF.R.S32.HI R4, RZ, 0x1f, R0 ;  /* 0x0000001fff047819 */ /* 0x000fe20000011400 */
[----:B------:R-:W-:-:S04]  /*ac70*/  IMAD.WIDE.U32 R2, R0, UR4, R2 ;  /* 0x0000000400027c25 */ /* 0x000fc8000f8e0002 */
[----:B------:R-:W-:-:S04]  /*ac80*/  IMAD R4, R4, UR4, RZ ;  /* 0x0000000404047c24 */ /* 0x000fc8000f8e02ff */
[----:B------:R-:W-:Y:S01]  /*ac90*/  IMAD R4, R0, UR5, R4 ;  /* 0x0000000500047c24 */ /* 0x000fe2000f8e0204 */
[----:B------:R-:W-:Y:S01]  /*aca0*/  ULDC.64 UR4, c[0x0][0x390] ;  /* 0x0000e40000047ab9 */ /* 0x000fe20000000a00 */
[----:B------:R-:W-:Y:S02]  /*acb0*/  LOP3.LUT R0, R8, 0x40, RZ, 0xfc, !PT ;  /* 0x0000004008007812 */ /* 0x000fe400078efcff */
[----:B------:R-:W-:Y:S01]  /*acc0*/  IMAD.IADD R4, R3, 0x1, R4 ;  /* 0x0000000103047824 */ /* 0x000fe200078e0204 */
[----:B------:R-:W-:Y:S01]  /*acd0*/  LEA R5, P0, R2, UR4, 0x1 ;  /* 0x0000000402057c11 */ /* 0x000fe2000f8008ff */
[----:B------:R-:W-:Y:S02]  /*ace0*/  ULDC UR4, c[0x0][0x3b8] ;  /* 0x0000ee0000047ab9 */ /* 0x000fe40000000800 */
[----:B------:R-:W-:Y:S02]  /*acf0*/  ISETP.GE.AND P3, PT, R8, UR4, PT ;  /* 0x0000000408007c0c */ /* 0x000fe4000bf66270 */
[----:B------:R-:W-:-:S02]  /*ad00*/  LEA.HI.X R4, R2, UR5, R4, 0x1, P0 ;  /* 0x0000000502047c11 */ /* 0x000fc400080f0c04 */
[----:B------:R-:W-:Y:S02]  /*ad10*/  ISETP.GE.AND P0, PT, R0, UR4, PT ;  /* 0x0000000400007c0c */ /* 0x000fe4000bf06270 */
[----:B------:R-:W-:-:S04]  /*ad20*/  LOP3.LUT R0, R8, 0x80, RZ, 0xfc, !PT ;  /* 0x0000008008007812 */ /* 0x000fc800078efcff */
[----:B------:R-:W-:Y:S02]  /*ad30*/  ISETP.GE.AND P1, PT, R0, UR4, PT ;  /* 0x0000000400007c0c */ /* 0x000fe4000bf26270 */
[----:B------:R-:W-:-:S04]  /*ad40*/  LOP3.LUT R0, R8, 0xc0, RZ, 0xfc, !PT ;  /* 0x000000c008007812 */ /* 0x000fc800078efcff */
[----:B------:R-:W-:Y:S01]  /*ad50*/  ISETP.GE.AND P2, PT, R0, UR4, PT ;  /* 0x0000000400007c0c */ /* 0x000fe2000bf46270 */
[----:B------:R-:W-:-:S03]  /*ad60*/  UMOV UR4, 0xffffffff ;  /* 0xffffffff00047882 */ /* 0x000fc60000000000 */
[----:B------:R-:W-:Y:S09]  /*ad70*/  BRA.DIV UR4, `(.L_x_9075) ;  /* 0x0000003a04dc7947 */ /* 0x000ff2000b800000 */
[----:B------:R-:W2:Y:S01]  /*ad80*/  LDL.LU R3, [R1+0x4] ;  /* 0x0000040001037983 */ /* 0x000ea20000300800 */
[----:B------:R-:W-:-:S03]  /*ad90*/  ULDC UR4, c[0x0][0x288] ;  /* 0x0000a20000047ab9 */ /* 0x000fc60000000800 */
[----:B------:R-:W3:Y:S01]  /*ada0*/  LDL.LU R2, [R1+0xc] ;  /* 0x00000c0001027983 */ /* 0x000ee20000300800 */
[----:B------:R-:W-:-:S03]  /*adb0*/  IMAD R0, R6, UR4, RZ ;  /* 0x0000000406007c24 */ /* 0x000fc6000f8e02ff */
[----:B------:R-:W4:Y:S01]  /*adc0*/  LDL.LU R13, [R1+0x10] ;  /* 0x00001000010d7983 */ /* 0x000f220000300800 */
[----:B0-----:R-:W0:Y:S01]  /*add0*/  S2R R10, SR_TID.X ;  /* 0x00000000000a7919 */ /* 0x001e220000002100 */
[----:B------:R-:W1:Y:S02]  /*ade0*/  S2R R7, SR_TID.X ;  /* 0x0000000000077919 */ /* 0x000e640000002100 */
[----:B------:R-:W5:Y:S01]  /*adf0*/  LDL.LU R8, [R1+0x14] ;  /* 0x0000140001087983 */ /* 0x000f620000300800 */
[----:B0-----:R-:W-:Y:S01]  /*ae00*/  LOP3.LUT R10, R10, 0x7f, RZ, 0xc0, !PT ;  /* 0x0000007f0a0a7812 */ /* 0x001fe200078ec0ff */
[----:B-1----:R-:W-:-:S04]  /*ae10*/  IMAD.SHL.U32 R12, R7, 0x8, RZ ;  /* 0x00000008070c7824 */ /* 0x002fc800078e00ff */
[----:B------:R-:W-:Y:S02]  /*ae20*/  IMAD.SHL.U32 R11, R10, 0x8, RZ ;  /* 0x000000080a0b7824 */ /* 0x000fe400078e00ff */
[----:B------:R-:W-:Y:S01]  /*ae30*/  IMAD.SHL.U32 R10, R7, 0x8, RZ ;  /* 0x00000008070a7824 */ /* 0x000fe200078e00ff */
[----:B------:R-:W-:-:S04]  /*ae40*/  LOP3.LUT R12, R12, 0x38, RZ, 0xc0, !PT ;  /* 0x000000380c0c7812 */ /* 0x000fc800078ec0ff */
[----:B------:R-:W-:-:S04]  /*ae50*/  LOP3.LUT R10, R10, 0x1f8, RZ, 0xc0, !PT ;  /* 0x000001f80a0a7812 */ /* 0x000fc800078ec0ff */
[----:B------:R-:W-:Y:S02]  /*ae60*/  LOP3.LUT R10, R10, 0x38, R7, 0x78, !PT ;  /* 0x000000380a0a7812 */ /* 0x000fe400078e7807 */
[----:B------:R-:W5:Y:S02]  /*ae70*/  LDL.LU R7, [R1+0x18] ;  /* 0x0000180001077983 */ /* 0x000f640000300800 */
[----:B------:R-:W-:Y:S01]  /*ae80*/  LOP3.LUT R10, R10, 0x200, R11, 0xf8, !PT ;  /* 0x000002000a0a7812 */ /* 0x000fe200078ef80b */
[----:B------:R-:W-:Y:S01]  /*ae90*/  ULDC.64 UR6, c[0x0][0x208] ;  /* 0x0000820000067ab9 */ /* 0x000fe20000000a00 */
[----:B------:R-:W-:Y:S04]  /*aea0*/  SHFL.IDX PT, R6, R4, 0x1, 0x181f ;  /* 0x00381f0004067f89 */ /* 0x000fe800000e0000 */
[----:B------:R-:W5:Y:S01]  /*aeb0*/  LDL.LU R15, [R1+0x1c] ;  /* 0x00001c00010f7983 */ /* 0x000f620000300800 */
[----:B--2---:R-:W-:-:S03]  /*aec0*/  ISETP.GE.AND P5, PT, R3, R0, PT ;  /* 0x000000000300720c */ /* 0x004fc60003fa6270 */
[----:B------:R-:W0:Y:S01]  /*aed0*/  SHFL.IDX PT, R3, R5, RZ, 0x181f ;  /* 0x00181fff05037589 */ /* 0x000e2200000e0000 */
[----:B---3--:R-:W-:-:S03]  /*aee0*/  ISETP.GE.AND P4, PT, R2, R0, PT ;  /* 0x000000000200720c */ /* 0x008fc60003f86270 */
[----:B------:R-:W1:Y:S06]  /*aef0*/  SHFL.IDX PT, R2, R4, RZ, 0x181f ;  /* 0x00181fff04027589 */ /* 0x000e6c00000e0000 */
[----:B0-----:R-:W-:-:S05]  /*af00*/  @!P5 LEA R3, P6, R12, R3, 0x1 ;  /* 0x000000030c03d211 */ /* 0x001fca00078c08ff */
[----:B-1----:R-:W-:-:S05]  /*af10*/  @!P5 IMAD.X R2, RZ, RZ, R2, P6 ;  /* 0x000000ffff02d224 */ /* 0x002fca00030e0602 */
[----:B------:R-:W-:-:S04]  /*af20*/  @!P5 LOP3.LUT R3, R3, R2, RZ, 0x3c, !PT ;  /* 0x000000020303d212 */ /* 0x000fc800078e3cff */
[C---:B------:R-:W-:Y:S02]  /*af30*/  @!P5 LOP3.LUT R2, R3.reuse, R2, RZ, 0x3c, !PT ;  /* 0x000000020302d212 */ /* 0x040fe400078e3cff */
[----:B------:R-:W-:Y:S02]  /*af40*/  @!P5 LEA R21, R10, UR38, 0x1 ;  /* 0x000000260a15dc11 */ /* 0x000fe4000f8e08ff */
[----:B------:R-:W-:-:S05]  /*af50*/  @!P5 LOP3.LUT R3, R3, R2, RZ, 0x3c, !PT ;  /* 0x000000020303d212 */ /* 0x000fca00078e3cff */
[----:B------:R-:W-:Y:S04]  /*af60*/  @!P5 LDGSTS.E.BYPASS.LTC128B.128 [R21+0x22400], desc[UR6][R2.64], !P3 ;  /* 0x224000000215dfae */ /* 0x000fe8000d901d46 */
[----:B------:R-:W-:Y:S04]  /*af70*/  @!P5 LDGSTS.E.BYPASS.LTC128B.128 [R21+0x26400], desc[UR6][R2.64+0x80], !P0 ;  /* 0x264000800215dfae */ /* 0x000fe8000c101d46 */
[----:B------:R-:W-:Y:S04]  /*af80*/  @!P5 LDGSTS.E.BYPASS.LTC128B.128 [R21+0x2a400], desc[UR6][R2.64+0x100], !P1 ;  /* 0x2a4001000215dfae */ /* 0x000fe8000c901d46 */
[----:B------:R0:W-:Y:S04]  /*af90*/  @!P5 LDGSTS.E.BYPASS.LTC128B.128 [R21+0x2e400], desc[UR6][R2.64+0x180], !P2 ;  /* 0x2e4001800215dfae */ /* 0x0001e8000d101d46 */
[----:B0-----:R-:W0:Y:S01]  /*afa0*/  SHFL.IDX PT, R2, R5, 0x1, 0x181f ;  /* 0x00381f0005027f89 */ /* 0x001e2200000e0000 */
[----:B------:R-:W-:-:S02]  /*afb0*/  @!P4 LEA R9, R10, UR38, 0x1 ;  /* 0x000000260a09cc11 */ /* 0x000fc4000f8e08ff */
[----:B0-----:R-:W-:-:S05]  /*afc0*/  @!P4 LEA R2, P6, R12, R2, 0x1 ;  /* 0x000000020c02c211 */ /* 0x001fca00078c08ff */
[----:B------:R-:W-:-:S05]  /*afd0*/  @!P4 IMAD.X R3, RZ, RZ, R6, P6 ;  /* 0x000000ffff03c224 */ /* 0x000fca00030e0606 */
[----:B------:R-:W-:Y:S04]  /*afe0*/  @!P4 LDGSTS.E.BYPASS.LTC128B.128 [R9+0x22c00], desc[UR6][R2.64], !P3 ;  /* 0x22c000000209cfae */ /* 0x000fe8000d901d46 */
[----:B------:R-:W-:Y:S04]  /*aff0*/  @!P4 LDGSTS.E.BYPASS.LTC128B.128 [R9+0x26c00], desc[UR6][R2.64+0x80], !P0 ;  /* 0x26c000800209cfae */ /* 0x000fe8000c101d46 */
[----:B------:R-:W-:Y:S04]  /*b000*/  @!P4 LDGSTS.E.BYPASS.LTC128B.128 [R9+0x2ac00], desc[UR6][R2.64+0x100], !P1 ;  /* 0x2ac001000209cfae */ /* 0x000fe8000c901d46 */
[----:B------:R0:W-:Y:S01]  /*b010*/  @!P4 LDGSTS.E.BYPASS.LTC128B.128 [R9+0x2ec00], desc[UR6][R2.64+0x180], !P2 ;  /* 0x2ec001800209cfae */ /* 0x0001e2000d101d46 */
[----:B----4-:R-:W-:-:S03]  /*b020*/  ISETP.GE.AND P4, PT, R13, R0, PT ;  /* 0x000000000d00720c */ /* 0x010fc60003f86270 */
[----:B------:R-:W2:Y:S04]  /*b030*/  LDL.LU R13, [R1+0x20] ;  /* 0x00002000010d7983 */ /* 0x000ea80000300800 */
[----:B0-----:R-:W0:Y:S04]  /*b040*/  SHFL.IDX PT, R2, R5, 0x2, 0x181f ;  /* 0x00581f0005027f89 */ /* 0x001e2800000e0000 */
[----:B------:R-:W1:Y:S02]  /*b050*/  SHFL.IDX PT, R6, R4, 0x2, 0x181f ;  /* 0x00581f0004067f89 */ /* 0x000e6400000e0000 */
[----:B------:R-:W-:-:S02]  /*b060*/  @!P4 LEA R21, R10, UR38, 0x1 ;  /* 0x000000260a15cc11 */ /* 0x000fc4000f8e08ff */
[----:B------:R-:W3:Y:S01]  /*b070*/  SHFL.IDX PT, R14, R5, 0x3, 0x181f ;  /* 0x00781f00050e7f89 */ /* 0x000ee200000e0000 */
[----:B0-----:R-:W-:-:S05]  /*b080*/  @!P4 LEA R2, P6, R12, R2, 0x1 ;  /* 0x000000020c02c211 */ /* 0x001fca00078c08ff */
[----:B-1----:R-:W-:Y:S02]  /*b090*/  @!P4 IMAD.X R3, RZ, RZ, R6, P6 ;  /* 0x000000ffff03c224 */ /* 0x002fe400030e0606 */
[----:B------:R-:W0:Y:S04]  /*b0a0*/  SHFL.IDX PT, R6, R4, 0x3, 0x181f ;  /* 0x00781f0004067f89 */ /* 0x000e2800000e0000 */
[----:B------:R-:W-:Y:S04]  /*b0b0*/  @!P4 LDGSTS.E.BYPASS.LTC128B.128 [R21+0x23400], desc[UR6][R2.64], !P3 ;  /* 0x234000000215cfae */ /* 0x000fe8000d901d46 */
[----:B------:R-:W-:Y:S04]  /*b0c0*/  @!P4 LDGSTS.E.BYPASS.LTC128B.128 [R21+0x27400], desc[UR6][R2.64+0x80], !P0 ;  /* 0x274000800215cfae */ /* 0x000fe8000c101d46 */
[----:B------:R-:W-:Y:S04]  /*b0d0*/  @!P4 LDGSTS.E.BYPASS.LTC128B.128 [R21+0x2b400], desc[UR6][R2.64+0x100], !P1 ;  /* 0x2b4001000215cfae */ /* 0x000fe8000c901d46 */
[----:B------:R3:W-:Y:S01]  /*b0e0*/  @!P4 LDGSTS.E.BYPASS.LTC128B.128 [R21+0x2f400], desc[UR6][R2.64+0x180], !P2 ;  /* 0x2f4001800215cfae */ /* 0x0007e2000d101d46 */
[----:B-----5:R-:W-:-:S13]  /*b0f0*/  ISETP.GE.AND P4, PT, R8, R0, PT ;  /* 0x000000000800720c */ /* 0x020fda0003f86270 */
[----:B---3--:R-:W-:Y:S02]  /*b100*/  @!P4 LEA R2, P6, R12, R14, 0x1 ;  /* 0x0000000e0c02c211 */ /* 0x008fe400078c08ff */
[----:B------:R-:W1:Y:S01]  /*b110*/  SHFL.IDX PT, R14, R5, 0x4, 0x181f ;  /* 0x00981f00050e7f89 */ /* 0x000e6200000e0000 */
[----:B------:R-:W-:Y:S02]  /*b120*/  @!P4 LEA R9, R10, UR38, 0x1 ;  /* 0x000000260a09cc11 */ /* 0x000fe4000f8e08ff */
[----:B0-----:R-:W-:Y:S02]  /*b130*/  @!P4 IMAD.X R3, RZ, RZ, R6, P6 ;  /* 0x000000ffff03c224 */ /* 0x001fe400030e0606 */
[----:B------:R-:W0:Y:S04]  /*b140*/  SHFL.IDX PT, R6, R4, 0x4, 0x181f ;  /* 0x00981f0004067f89 */ /* 0x000e2800000e0000 */
[----:B------:R-:W-:Y:S04]  /*b150*/  @!P4 LDGSTS.E.BYPASS.LTC128B.128 [R9+0x23c00], desc[UR6][R2.64], !P3 ;  /* 0x23c000000209cfae */ /* 0x000fe8000d901d46 */
[----:B------:R-:W-:Y:S04]  /*b160*/  @!P4 LDGSTS.E.BYPASS.LTC128B.128 [R9+0x27c00], desc[UR6][R2.64+0x80], !P0 ;  /* 0x27c000800209cfae */ /* 0x000fe8000c101d46 */
[----:B------:R-:W-:Y:S04]  /*b170*/  @!P4 LDGSTS.E.BYPASS.LTC128B.128 [R9+0x2bc00], desc[UR6][R2.64+0x100], !P1 ;  /* 0x2bc001000209cfae */ /* 0x000fe8000c901d46 */
[----:B------:R3:W-:Y:S01]  /*b180*/  @!P4 LDGSTS.E.BYPASS.LTC128B.128 [R9+0x2fc00], desc[UR6][R2.64+0x180], !P2 ;  /* 0x2fc001800209cfae */ /* 0x0007e2000d101d46 */
[----:B------:R-:W-:-:S13]  /*b190*/  ISETP.GE.AND P4, PT, R7, R0, PT ;  /* 0x000000000700720c */ /* 0x000fda0003f86270 */
[----:B-1----:R-:W-:Y:S02]  /*b1a0*/  @!P4 LEA R8, P6, R12, R14, 0x1 ;  /* 0x0000000e0c08c211 */ /* 0x002fe400078c08ff */
[----:B------:R-:W1:Y:S03]  /*b1b0*/  SHFL.IDX PT, R14, R5, 0x5, 0x181f ;  /* 0x00b81f00050e7f89 */ /* 0x000e6600000e0000 */
[----:B0-----:R-:W-:Y:S01]  /*b1c0*/  @!P4 IMAD.X R21, RZ, RZ, R6, P6 ;  /* 0x000000ffff15c224 */ /* 0x001fe200030e0606 */
[----:B------:R-:W-:Y:S01]  /*b1d0*/  @!P4 LEA R7, R10, UR38, 0x1 ;  /* 0x000000260a07cc11 */ /* 0x000fe2000f8e08ff */
[----:B---3--:R-:W-:Y:S02]  /*b1e0*/  @!P4 IMAD.MOV.U32 R2, RZ, RZ, R8 ;  /* 0x000000ffff02c224 */ /* 0x008fe400078e0008 */
[----:B------:R-:W-:Y:S01]  /*b1f0*/  @!P4 IMAD.MOV.U32 R3, RZ, RZ, R21 ;  /* 0x000000ffff03c224 */ /* 0x000fe200078e0015 */
[----:B------:R-:W0:Y:S04]  /*b200*/  SHFL.IDX PT, R6, R4, 0x5, 0x181f ;  /* 0x00b81f0004067f89 */ /* 0x000e2800000e0000 */
[----:B------:R-:W-:Y:S04]  /*b210*/  @!P4 LDGSTS.E.BYPASS.LTC128B.128 [R7+0x24400], desc[UR6][R2.64], !P3 ;  /* 0x244000000207cfae */ /* 0x000fe8000d901d46 */
[----:B------:R-:W-:Y:S04]  /*b220*/  @!P4 LDGSTS.E.BYPASS.LTC128B.128 [R7+0x28400], desc[UR6][R2.64+0x80], !P0 ;  /* 0x284000800207cfae */ /* 0x000fe8000c101d46 */
[----:B------:R-:W-:Y:S04]  /*b230*/  @!P4 LDGSTS.E.BYPASS.LTC128B.128 [R7+0x2c400], desc[UR6][R2.64+0x100], !P1 ;  /* 0x2c4001000207cfae */ /* 0x000fe8000c901d46 */
[----:B------:R3:W-:Y:S01]  /*b240*/  @!P4 LDGSTS.E.BYPASS.LTC128B.128 [R7+0x30400], desc[UR6][R2.64+0x180], !P2 ;  /* 0x304001800207cfae */ /* 0x0007e2000d101d46 */
[----:B------:R-:W-:-:S13]  /*b250*/  ISETP.GE.AND P4, PT, R15, R0, PT ;  /* 0x000000000f00720c */ /* 0x000fda0003f86270 */
[----:B-1----:R-:W-:-:S05]  /*b260*/  @!P4 LEA R14, P6, R12, R14, 0x1 ;  /* 0x0000000e0c0ec211 */ /* 0x002fca00078c08ff */
[----:B0-----:R-:W-:Y:S02]  /*b270*/  @!P4 IMAD.X R9, RZ, RZ, R6, P6 ;  /* 0x000000ffff09c224 */ /* 0x001fe400030e0606 */
[----:B---3--:R-:W-:Y:S02]  /*b280*/  @!P4 IMAD.MOV.U32 R2, RZ, RZ, R14 ;  /* 0x000000ffff02c224 */ /* 0x008fe400078e000e */
[----:B------:R-:W0:Y:S01]  /*b290*/  SHFL.IDX PT, R14, R5, 0x6, 0x181f ;  /* 0x00d81f00050e7f89 */ /* 0x000e2200000e0000 */
[----:B------:R-:W-:Y:S01]  /*b2a0*/  @!P4 LEA R21, R10, UR38, 0x1 ;  /* 0x000000260a15cc11 */ /* 0x000fe2000f8e08ff */
[----:B------:R-:W-:Y:S02]  /*b2b0*/  @!P4 IMAD.MOV.U32 R3, RZ, RZ, R9 ;  /* 0x000000ffff03c224 */ /* 0x000fe400078e0009 */
[----:B------:R-:W1:Y:S04]  /*b2c0*/  SHFL.IDX PT, R6, R4, 0x6, 0x181f ;  /* 0x00d81f0004067f89 */ /* 0x000e6800000e0000 */
[----:B------:R-:W-:Y:S04]  /*b2d0*/  @!P4 LDGSTS.E.BYPASS.LTC128B.128 [R21+0x24c00], desc[UR6][R2.64], !P3 ;  /* 0x24c000000215cfae */ /* 0x000fe8000d901d46 */
[----:B------:R-:W-:Y:S04]  /*b2e0*/  @!P4 LDGSTS.E.BYPASS.LTC128B.128 [R21+0x28c00], desc[UR6][R2.64+0x80], !P0 ;  /* 0x28c000800215cfae */ /* 0x000fe8000c101d46 */
[----:B------:R-:W-:Y:S04]  /*b2f0*/  @!P4 LDGSTS.E.BYPASS.LTC128B.128 [R21+0x2cc00], desc[UR6][R2.64+0x100], !P1 ;  /* 0x2cc001000215cfae */ /* 0x000fe8000c901d46 */
[----:B------:R3:W-:Y:S01]  /*b300*/  @!P4 LDGSTS.E.BYPASS.LTC128B.128 [R21+0x30c00], desc[UR6][R2.64+0x180], !P2 ;  /* 0x30c001800215cfae */ /* 0x0007e2000d101d46 */
[----:B--2---:R-:W-:-:S13]  /*b310*/  ISETP.GE.AND P4, PT, R13, R0, PT ;  /* 0x000000000d00720c */ /* 0x004fda0003f86270 */
[----:B0-----:R-:W-:-:S05]  /*b320*/  @!P4 LEA R14, P6, R12, R14, 0x1 ;  /* 0x0000000e0c0ec211 */ /* 0x001fca00078c08ff */
[----:B-1----:R-:W-:Y:S01]  /*b330*/  @!P4 IMAD.X R7, RZ, RZ, R6, P6 ;  /* 0x000000ffff07c224 */ /* 0x002fe200030e0606 */
[----:B------:R-:W-:Y:S01]  /*b340*/  @!P4 LEA R9, R10, UR38, 0x1 ;  /* 0x000000260a09cc11 */ /* 0x000fe2000f8e08ff */
[----:B---3--:R-:W-:Y:S02]  /*b350*/  @!P4 IMAD.MOV.U32 R2, RZ, RZ, R14 ;  /* 0x000000ffff02c224 */ /* 0x008fe400078e000e */
[----:B------:R-:W-:Y:S01]  /*b360*/  @!P4 IMAD.MOV.U32 R3, RZ, RZ, R7 ;  /* 0x000000ffff03c224 */ /* 0x000fe200078e0007 */
[----:B------:R0:W1:Y:S04]  /*b370*/  SHFL.IDX PT, R6, R4, 0x7, 0x181f ;  /* 0x00f81f0004067f89 */ /* 0x00006800000e0000 */
[----:B------:R0:W-:Y:S04]  /*b380*/  @!P4 LDGSTS.E.BYPASS.LTC128B.128 [R9+0x25400], desc[UR6][R2.64], !P3 ;  /* 0x254000000209cfae */ /* 0x0001e8000d901d46 */
[----:B------:R0:W-:Y:S04]  /*b390*/  @!P4 LDGSTS.E.BYPASS.LTC128B.128 [R9+0x29400], desc[UR6][R2.64+0x80], !P0 ;  /* 0x294000800209cfae */ /* 0x0001e8000c101d46 */
[----:B------:R0:W-:Y:S04]  /*b3a0*/  @!P4 LDGSTS.E.BYPASS.LTC128B.128 [R9+0x2d400], desc[UR6][R2.64+0x100], !P1 ;  /* 0x2d4001000209cfae */ /* 0x0001e8000c901d46 */
[----:B------:R0:W-:Y:S04]  /*b3b0*/  @!P4 LDGSTS.E.BYPASS.LTC128B.128 [R9+0x31400], desc[UR6][R2.64+0x180], !P2 ;  /* 0x314001800209cfae */ /* 0x0001e8000d101d46 */
[----:B------:R0:W2:Y:S02]  /*b3c0*/  SHFL.IDX PT, R14, R5, 0x7, 0x181f ;  /* 0x00f81f00050e7f89 */ /* 0x0000a400000e0000 */
.L_x_9189:
[----:B------:R-:W3:Y:S01]  /*b3d0*/  LDL.LU R10, [R1+0x24] ;  /* 0x00002400010a7983 */ /* 0x000ee20000300800 */
[----:B------:R-:W-:Y:S01]  /*b3e0*/  BSSY B0, `(.L_x_9076) ;  /* 0x0000018000007945 */ /* 0x000fe20003800000 */
[----:B---3--:R-:W-:-:S13]  /*b3f0*/  ISETP.GE.AND P4, PT, R10, R0, PT ;  /* 0x000000000a00720c */ /* 0x008fda0003f86270 */
[----:B------:R-:W-:Y:S05]  /*b400*/  @P4 BRA `(.L_x_9077) ;  /* 0x0000000000544947 */ /* 0x000fea0003800000 */
[----:B------:R-:W3:Y:S01]  /*b410*/  S2R R10, SR_TID.X ;  /* 0x00000000000a7919 */ /* 0x000ee20000002100 */
[----:B------:R-:W-:Y:S01]  /*b420*/  ULDC.64 UR4, c[0x0][0x208] ;  /* 0x0000820000047ab9 */ /* 0x000fe20000000a00 */
[----:B0-----:R-:W0:Y:S01]  /*b430*/  S2R R3, SR_TID.X ;  /* 0x0000000000037919 */ /* 0x001e220000002100 */
[----:B---3--:R-:W-:Y:S01]  /*b440*/  LOP3.LUT R10, R10, 0x7f, RZ, 0xc0, !PT ;  /* 0x0000007f0a0a7812 */ /* 0x008fe200078ec0ff */
[----:B0-----:R-:W-:-:S04]  /*b450*/  IMAD.SHL.U32 R2, R3, 0x8, RZ ;  /* 0x0000000803027824 */ /* 0x001fc800078e00ff */
[----:B------:R-:W-:Y:S02]  /*b460*/  IMAD.SHL.U32 R4, R10, 0x8, RZ ;  /* 0x000000080a047824 */ /* 0x000fe400078e00ff */
[----:B------:R-:W-:Y:S01]  /*b470*/  IMAD.SHL.U32 R10, R3, 0x8, RZ ;  /* 0x00000008030a7824 */ /* 0x000fe200078e00ff */
[----:B------:R-:W-:-:S04]  /*b480*/  LOP3.LUT R2, R2, 0x38, RZ, 0xc0, !PT ;  /* 0x0000003802027812 */ /* 0x000fc800078ec0ff */
[----:B------:R-:W-:Y:S02]  /*b490*/  LOP3.LUT R10, R10, 0x1f8, RZ, 0xc0, !PT ;  /* 0x000001f80a0a7812 */ /* 0x000fe400078ec0ff */
[----:B--2---:R-:W-:Y:S02]  /*b4a0*/  LEA R2, P4, R2, R14, 0x1 ;  /* 0x0000000e02027211 */ /* 0x004fe400078808ff */
[----:B------:R-:W-:-:S03]  /*b4b0*/  LOP3.LUT R10, R10, 0x38, R3, 0x78, !PT ;  /* 0x000000380a0a7812 */ /* 0x000fc600078e7803 */
[----:B-1----:R-:W-:Y:S01]  /*b4c0*/  IMAD.X R3, RZ, RZ, R6, P4 ;  /* 0x000000ffff037224 */ /* 0x002fe200020e0606 */
[----:B------:R-:W-:-:S04]  /*b4d0*/  LOP3.LUT R10, R10, 0x200, R4, 0xf8, !PT ;  /* 0x000002000a0a7812 */ /* 0x000fc800078ef804 */
[----:B------:R-:W-:-:S05]  /*b4e0*/  LEA R5, R10, UR38, 0x1 ;  /* 0x000000260a057c11 */ /* 0x000fca000f8e08ff */
[----:B------:R-:W-:Y:S01]  /*b4f0*/  @!PT LDS RZ, [RZ] ;  /* 0x00000000fffff984 */ /* 0x000fe20000000800 */
[----:B------:R-:W-:Y:S01]  /*b500*/  @!PT LDS RZ, [RZ] ;  /* 0x00000000fffff984 */ /* 0x000fe20000000800 */
[----:B------:R-:W-:Y:S01]  /*b510*/  @!PT LDS RZ, [RZ] ;  /* 0x00000000fffff984 */ /* 0x000fe20000000800 */
[----:B------:R3:W-:Y:S04]  /*b520*/  LDGSTS.E.BYPASS.LTC128B.128 [R5+0x25c00], desc[UR4][R2.64], !P3 ;  /* 0x25c0000002057fae */ /* 0x0007e8000d901d44 */
[----:B------:R3:W-:Y:S04]  /*b530*/  LDGSTS.E.BYPASS.LTC128B.128 [R5+0x29c00], desc[UR4][R2.64+0x80], !P0 ;  /* 0x29c0008002057fae */ /* 0x0007e8000c101d44 */
[----:B------:R3:W-:Y:S04]  /*b540*/  LDGSTS.E.BYPASS.LTC128B.128 [R5+0x2dc00], desc[UR4][R2.64+0x100], !P1 ;  /* 0x2dc0010002057fae */ /* 0x0007e8000c901d44 */
[----:B------:R3:W-:Y:S02]  /*b550*/  LDGSTS.E.BYPASS.LTC128B.128 [R5+0x31c00], desc[UR4][R2.64+0x180], !P2 ;  /* 0x31c0018002057fae */ /* 0x0007e4000d101d44 */
.L_x_9077:
[----:B------:R-:W-:Y:S05]  /*b560*/  BSYNC B0 ;  /* 0x0000000000007941 */ /* 0x000fea0003800000 */
.L_x_9076:
[----:B------:R-:W-:Y:S01]  /*b570*/  NOP ;  /* 0x0000000000007918 */ /* 0x000fe20000000000 */
[----:B------:R-:W-:Y:S01]  /*b580*/  SYNCS.ARRIVE.TRANS64.RED.A0T1 RZ, [UR38+0x32410], RZ ;  /* 0x032410ffffff79a7 */ /* 0x000fe20008200426 */
[----:B0--3--:R-:W-:Y:S01]  /*b590*/  IMAD.MOV.U32 R2, RZ, RZ, 0x1 ;  /* 0x00000001ff027424 */ /* 0x009fe200078e00ff */
[----:B------:R-:W-:Y:S04]  /*b5a0*/  ARRIVES.LDGSTSBAR.64.TRANSCNT [UR38+0x32410] ;  /* 0x03241000ff0079b0 */ /* 0x000fe80008000aa6 */
[----:B------:R-:W-:Y:S01]  /*b5b0*/  SHF.L.U32 R2, R2, 0x1f, RZ ;  /* 0x0000001f02027819 */ /* 0x000fe200000006ff */
[----:B------:R-:W-:Y:S01]  /*b5c0*/  NOP ;  /* 0x0000000000007918 */ /* 0x000fe20000000000 */
[----:B------:R-:W-:Y:S02]  /*b5d0*/  SYNCS.ARRIVE.TRANS64.A1T0 RZ, [UR38+0x32410], RZ ;  /* 0x032410ffffff79a7 */ /* 0x000fe40008100026 */
[----:B------:R-:W0:Y:S02]  /*b5e0*/  SYNCS.PHASECHK.TRANS64.TRYWAIT P0, [UR38+0x32420], R2 ;  /* 0x03242002ff0075a7 */ /* 0x000e240008000166 */
[----:B0-----:R-:W-:Y:S05]  /*b5f0*/  @!P0 BRA `(.L_x_9078) ;  /* 0x0000004000208947 */ /* 0x001fea0003800000 */
.L_x_9190:
        /* <DEDUP_REMOVED lines=9> */
.L_x_9191:
        /* <DEDUP_REMOVED lines=8> */
.L_x_9083:
[----:B------:R-:W-:Y:S05]  /*b710*/  BSYNC B1 ;  /* 0x0000000000017941 */ /* 0x000fea0003800000 */
.L_x_9082:
        /* <DEDUP_REMOVED lines=10> */
[----:B---3--:R-:W-:-:S08]  /*b7c0*/  IMAD R2, R2, 0x60, RZ ;  /* 0x0000006002027824 */ /* 0x008fd000078e02ff */
.L_x_9084:
        /* <DEDUP_REMOVED lines=13> */
.L_x_9085:
        /* <DEDUP_REMOVED lines=13> */
.L_x_9086:
        /* <DEDUP_REMOVED lines=13> */
.L_x_9087:
        /* <DEDUP_REMOVED lines=8> */
.L_x_9080:
[----:B------:R-:W-:Y:S05]  /*bac0*/  BSYNC B0 ;  /* 0x0000000000007941 */ /* 0x000fea0003800000 */
.L_x_9079:
[----:B------:R-:W-:Y:S01]  /*bad0*/  UIADD3 UR6, UR40, -0x2, URZ ;  /* 0xfffffffe28067890 */ /* 0x000fe2000fffe03f */
[----:B------:R-:W-:Y:S02]  /*bae0*/  IMAD.MOV.U32 R7, RZ, RZ, RZ ;  /* 0x000000ffff077224 */ /* 0x000fe400078e00ff */
[----:B-1----:R-:W-:Y:S01]  /*baf0*/  IMAD.MOV.U32 R6, RZ, RZ, 0x1 ;  /* 0x00000001ff067424 */ /* 0x002fe200078e00ff */
[----:B------:R-:W-:-:S06]  /*bb00*/  UISETP.GE.AND UP0, UPT, UR6, UR39, UPT ;  /* 0x000000270600728c */ /* 0x000fcc000bf06270 */
[----:B------:R-:W-:-:S13]  /*bb10*/  PLOP3.LUT P0, PT, PT, PT, UP0, 0x80, 0x0 ;  /* 0x000000000000781c */ /* 0x000fda0003f0f008 */
[----:B------:R-:W-:Y:S05]  /*bb20*/  @!P0 BRA `(.L_x_9061) ;  /* 0x0000001800b08947 */ /* 0x000fea0003800000 */
[----:B------:R-:W-:Y:S01]  /*bb30*/  UIADD3 UR4, UR44, 0x1, URZ ;  /* 0x000000012c047890 */ /* 0x000fe2000fffe03f */
[----:B------:R-:W-:Y:S01]  /*bb40*/  LOP3.LUT R0, RZ, UR39, RZ, 0x33, !PT ;  /* 0x00000027ff007c12 */ /* 0x000fe2000f8e33ff */
[----:B------:R-:W1:Y:S01]  /*bb50*/  S2R R4, SR_TID.X ;  /* 0x0000000000047919 */ /* 0x000e620000002100 */
[----:B------:R-:W-:Y:S01]  /*bb60*/  IMAD.U32 R8, RZ, RZ, UR6 ;  /* 0x00000006ff087e24 */ /* 0x000fe2000f8e00ff */
[----:B------:R-:W-:Y:S01]  /*bb70*/  UIMAD UR4, UR4, UR42, URZ ;  /* 0x0000002a040472a4 */ /* 0x000fe2000f8e023f */
[----:B------:R-:W-:-:S03]  /*bb80*/  IMAD.MOV.U32 R6, RZ, RZ, 0x1 ;  /* 0x00000001ff067424 */ /* 0x000fc600078e00ff */
[----:B------:R-:W-:-:S04]  /*bb90*/  UISETP.LT.AND UP0, UPT, UR41, UR4, UPT ;  /* 0x000000042900728c */ /* 0x000fc8000bf01270 */
[----:B------:R-:W-:-:S06]  /*bba0*/  USEL UR4, UR41, UR4, UP0 ;  /* 0x0000000429047287 */ /* 0x000fcc0008000000 */
[----:B0-----:R-:W-:-:S05]  /*bbb0*/  IMAD R3, RZ, RZ, -UR4 ;  /* 0x80000004ff037e24 */ /* 0x001fca000f8e02ff */
[----:B------:R-:W-:-:S04]  /*bbc0*/  VIADDMNMX R0, R3, 0x1, R0, !PT ;  /* 0x0000000103007846 */ /* 0x000fc80007800100 */
[----:B------:R-:W-:Y:S02]  /*bbd0*/  R2UR UR5, R0 ;  /* 0x00000000000572ca */ /* 0x000fe400000e0000 */
[----:B------:R-:W-:Y:S02]  /*bbe0*/  LOP3.LUT R0, RZ, UR4, RZ, 0x33, !PT ;  /* 0x00000004ff007c12 */ /* 0x000fe4000f8e33ff */
[----:B-1----:R-:W-:-:S09]  /*bbf0*/  LOP3.LUT R10, R4, 0x1f, RZ, 0xc0, !PT ;  /* 0x0000001f040a7812 */ /* 0x002fd200078ec0ff */
        /* <DEDUP_REMOVED lines=12> */
.L_x_9121:
        /* <DEDUP_REMOVED lines=28> */
.L_x_9091:
[----:B------:R-:W1:Y:S01]  /*be80*/  S2R R2, SR_TID.X ;  /* 0x0000000000027919 */ /* 0x000e620000002100 */
[----:B------:R-:W-:Y:S01]  /*be90*/  BSSY B2, `(.L_x_9092) ;  /* 0x0000006000027945 */ /* 0x000fe20003800000 */
[----:B-1----:R-:W-:Y:S02]  /*bea0*/  LOP3.LUT R3, R2, 0x7f, RZ, 0xc0, !PT ;  /* 0x0000007f02037812 */ /* 0x002fe400078ec0ff */
[----:B------:R-:W-:Y:S02]  /*beb0*/  SHF.L.U32 R2, R0, 0x1f, RZ ;  /* 0x0000001f00027819 */ /* 0x000fe400000006ff */
[----:B------:R-:W-:Y:S02]  /*bec0*/  ISETP.NE.AND P2, PT, R3, RZ, PT ;  /* 0x000000ff0300720c */ /* 0x000fe40003f45270 */
[----:B------:R-:W1:Y:S02]  /*bed0*/  SYNCS.PHASECHK.TRANS64.TRYWAIT P0, [UR38+0x32448], R2 ;  /* 0x03244802ff0075a7 */ /* 0x000e640008000166 */
[----:B-1----:R-:W-:Y:S09]  /*bee0*/  @!P0 BRA `(.L_x_9093) ;  /* 0x0000003800148947 */ /* 0x002ff20003800000 */
.L_x_9192:
[----:B------:R-:W-:Y:S05]  /*bef0*/  BSYNC B2 ;  /* 0x0000000000027941 */ /* 0x000fea0003800000 */
.L_x_9092:
[----:B------:R-:W-:Y:S04]  /*bf00*/  BSSY B2, `(.L_x_9094) ;  /* 0x0000007000027945 */ /* 0x000fe80003800000 */
[----:B------:R-:W-:Y:S05]  /*bf10*/  @P2 BRA `(.L_x_9095) ;  /* 0x0000000000142947 */ /* 0x000fea0003800000 */
[----:B------:R-:W-:Y:S01]  /*bf20*/  ISETP.NE.AND P0, PT, R10, RZ, PT ;  /* 0x000000ff0a00720c */ /* 0x000fe20003f05270 */
[----:B-1----:R-:W-:-:S04]  /*bf30*/  IMAD.MOV.U32 R3, RZ, RZ, 0x3000 ;  /* 0x00003000ff037424 */ /* 0x002fc800078e00ff */
[----:B------:R3:W-:Y:S08]  /*bf40*/  SYNCS.ARRIVE.TRANS64 RZ, [UR38+0x32438], R3 ;  /* 0x03243803ffff79a7 */ /* 0x0007f00008000026 */
[----:B---3--:R-:W-:Y:S05]  /*bf50*/  @!P0 BRA `(.L_x_9095) ;  /* 0x0000000000048947 */ /* 0x008fea0003800000 */
[----:B------:R-:W-:Y:S01]  /*bf60*/  BPT.TRAP 0x1 ;  /* 0x000000040000795c */ /* 0x000fe20000300000 */
.L_x_9095:
[----:B------:R-:W-:Y:S05]  /*bf70*/  BSYNC B2 ;  /* 0x0000000000027941 */ /* 0x000fea0003800000 */
.L_x_9094:
        /* <DEDUP_REMOVED lines=11> */
.L_x_9096:
        /* <DEDUP_REMOVED lines=10> */
.L_x_9193:
[----:B------:R-:W-:Y:S05]  /*c0d0*/  BSYNC B2 ;  /* 0x0000000000027941 */ /* 0x000fea0003800000 */
.L_x_9097:
        /* <DEDUP_REMOVED lines=9> */
.L_x_9100:
[----:B------:R-:W-:Y:S05]  /*c170*/  BSYNC B2 ;  /* 0x0000000000027941 */ /* 0x000fea0003800000 */
.L_x_9099:
        /* <DEDUP_REMOVED lines=9> */
.L_x_9101:
        /* <DEDUP_REMOVED lines=13> */
.L_x_9102:
        /* <DEDUP_REMOVED lines=13> */
.L_x_9103:
        /* <DEDUP_REMOVED lines=13> */
.L_x_9104:
        /* <DEDUP_REMOVED lines=8> */
.L_x_9090:
[----:B------:R-:W-:Y:S05]  /*c500*/  BSYNC B1 ;  /* 0x0000000000017941 */ /* 0x000fea0003800000 */
.L_x_9089:
        /* <DEDUP_REMOVED lines=27> */
.L_x_9107:
[----:B------:R-:W1:Y:S01]  /*c6c0*/  S2R R2, SR_TID.X ;  /* 0x0000000000027919 */ /* 0x000e620000002100 */
[----:B------:R-:W-:Y:S01]  /*c6d0*/  BSSY B2, `(.L_x_9108) ;  /* 0x0000006000027945 */ /* 0x000fe20003800000 */
[----:B-1----:R-:W-:Y:S02]  /*c6e0*/  LOP3.LUT R3, R2, 0x7f, RZ, 0xc0, !PT ;  /* 0x0000007f02037812 */ /* 0x002fe400078ec0ff */
[----:B------:R-:W-:Y:S02]  /*c6f0*/  SHF.L.U32 R2, R0, 0x1f, RZ ;  /* 0x0000001f00027819 */ /* 0x000fe400000006ff */
[----:B------:R-:W-:Y:S02]  /*c700*/  ISETP.NE.AND P2, PT, R3, RZ, PT ;  /* 0x000000ff0300720c */ /* 0x000fe40003f45270 */
[----:B------:R-:W1:Y:S02]  /*c710*/  SYNCS.PHASECHK.TRANS64.TRYWAIT P0, [UR38+0x32440], R2 ;  /* 0x03244002ff0075a7 */ /* 0x000e640008000166 */
[----:B-1----:R-:W-:Y:S09]  /*c720*/  @!P0 BRA `(.L_x_9109) ;  /* 0x0000003000348947 */ /* 0x002ff20003800000 */
.L_x_9194:
[----:B------:R-:W-:Y:S05]  /*c730*/  BSYNC B2 ;  /* 0x0000000000027941 */ /* 0x000fea0003800000 */
.L_x_9108:
[----:B------:R-:W-:Y:S04]  /*c740*/  BSSY B2, `(.L_x_9110) ;  /* 0x0000007000027945 */ /* 0x000fe80003800000 */
[----:B------:R-:W-:Y:S05]  /*c750*/  @P2 BRA `(.L_x_9111) ;  /* 0x0000000000142947 */ /* 0x000fea0003800000 */
[----:B------:R-:W-:Y:S01]  /*c760*/  ISETP.NE.AND P0, PT, R10, RZ, PT ;  /* 0x000000ff0a00720c */ /* 0x000fe20003f05270 */
[----:B-1----:R-:W-:-:S04]  /*c770*/  IMAD.MOV.U32 R3, RZ, RZ, 0x3000 ;  /* 0x00003000ff037424 */ /* 0x002fc800078e00ff */
[----:B------:R3:W-:Y:S08]  /*c780*/  SYNCS.ARRIVE.TRANS64 RZ, [UR38+0x32430], R3 ;  /* 0x03243003ffff79a7 */ /* 0x0007f00008000026 */
[----:B---3--:R-:W-:Y:S05]  /*c790*/  @!P0 BRA `(.L_x_9111) ;  /* 0x0000000000048947 */ /* 0x008fea0003800000 */
[----:B------:R-:W-:Y:S01]  /*c7a0*/  BPT.TRAP 0x1 ;  /* 0x000000040000795c */ /* 0x000fe20000300000 */
.L_x_9111:
[----:B------:R-:W-:Y:S05]  /*c7b0*/  BSYNC B2 ;  /* 0x0000000000027941 */ /* 0x000fea0003800000 */
.L_x_9110:
        /* <DEDUP_REMOVED lines=11> */
.L_x_9112:
        /* <DEDUP_REMOVED lines=11> */
.L_x_9195:
[----:B------:R-:W-:Y:S05]  /*c920*/  BSYNC B2 ;  /* 0x0000000000027941 */ /* 0x000fea0003800000 */
.L_x_9113:
        /* <DEDUP_REMOVED lines=9> */
.L_x_9116:
[----:B------:R-:W-:Y:S05]  /*c9c0*/  BSYNC B2 ;  /* 0x0000000000027941 */ /* 0x000fea0003800000 */
.L_x_9115:
        /* <DEDUP_REMOVED lines=9> */
.L_x_9117:
        /* <DEDUP_REMOVED lines=13> */
.L_x_9118:
        /* <DEDUP_REMOVED lines=13> */
.L_x_9119:
        /* <DEDUP_REMOVED lines=13> */
.L_x_9120:
        /* <DEDUP_REMOVED lines=8> */
.L_x_9106:
[----:B------:R-:W-:Y:S05]  /*cd50*/  BSYNC B1 ;  /* 0x0000000000017941 */ /* 0x000fea0003800000 */
.L_x_9105:
[----:B------:R-:W-:Y:S01]  /*cd60*/  VIADD R8, R8, 0xfffffffe ;  /* 0xfffffffe08087836 */ /* 0x000fe20000000000 */
[----:B------:R-:W-:Y:S06]  /*cd70*/  @P1 BRA `(.L_x_9121) ;  /* 0xffffffec00d01947 */ /* 0x000fec000383ffff */
[----:B------:R-:W-:Y:S05]  /*cd80*/  BSYNC B0 ;  /* 0x0000000000007941 */ /* 0x000fea0003800000 */
.L_x_9088:
        /* <DEDUP_REMOVED lines=26> */
.L_x_9124:
[----:B------:R-:W1:Y:S01]  /*cf30*/  S2R R2, SR_TID.X ;  /* 0x0000000000027919 */ /* 0x000e620000002100 */
[----:B------:R-:W-:Y:S01]  /*cf40*/  BSSY B1, `(.L_x_9125) ;  /* 0x0000006000017945 */ /* 0x000fe20003800000 */
[----:B-1----:R-:W-:Y:S02]  /*cf50*/  LOP3.LUT R3, R2, 0x7f, RZ, 0xc0, !PT ;  /* 0x0000007f02037812 */ /* 0x002fe400078ec0ff */
[----:B------:R-:W-:Y:S02]  /*cf60*/  SHF.L.U32 R2, R0, 0x1f, RZ ;  /* 0x0000001f00027819 */ /* 0x000fe400000006ff */
[----:B------:R-:W-:Y:S02]  /*cf70*/  ISETP.NE.AND P1, PT, R3, RZ, PT ;  /* 0x000000ff0300720c */ /* 0x000fe40003f25270 */
[----:B------:R-:W1:Y:S02]  /*cf80*/  SYNCS.PHASECHK.TRANS64.TRYWAIT P0, [UR38+0x32448], R2 ;  /* 0x03244802ff0075a7 */ /* 0x000e640008000166 */
[----:B-1----:R-:W-:Y:S09]  /*cf90*/  @!P0 BRA `(.L_x_9126) ;  /* 0x0000002800488947 */ /* 0x002ff20003800000 */
.L_x_9196:
[----:B------:R-:W-:Y:S05]  /*cfa0*/  BSYNC B1 ;  /* 0x0000000000017941 */ /* 0x000fea0003800000 */
.L_x_9125:
[----:B------:R-:W-:Y:S04]  /*cfb0*/  BSSY B1, `(.L_x_9127) ;  /* 0x0000007000017945 */ /* 0x000fe80003800000 */
[----:B------:R-:W-:Y:S05]  /*cfc0*/  @P1 BRA `(.L_x_9128) ;  /* 0x0000000000141947 */ /* 0x000fea0003800000 */
[----:B------:R-:W-:Y:S01]  /*cfd0*/  ISETP.NE.AND P0, PT, R10, RZ, PT ;  /* 0x000000ff0a00720c */ /* 0x000fe20003f05270 */
[----:B-1----:R-:W-:-:S04]  /*cfe0*/  IMAD.MOV.U32 R3, RZ, RZ, 0x3000 ;  /* 0x00003000ff037424 */ /* 0x002fc800078e00ff */
[----:B------:R3:W-:Y:S08]  /*cff0*/  SYNCS.ARRIVE.TRANS64 RZ, [UR38+0x32438], R3 ;  /* 0x03243803ffff79a7 */ /* 0x0007f00008000026 */
[----:B---3--:R-:W-:Y:S05]  /*d000*/  @!P0 BRA `(.L_x_9128) ;  /* 0x0000000000048947 */ /* 0x008fea0003800000 */
[----:B------:R-:W-:Y:S01]  /*d010*/  BPT.TRAP 0x1 ;  /* 0x000000040000795c */ /* 0x000fe20000300000 */
.L_x_9128:
[----:B------:R-:W-:Y:S05]  /*d020*/  BSYNC B1 ;  /* 0x0000000000017941 */ /* 0x000fea0003800000 */
.L_x_9127:
        /* <DEDUP_REMOVED lines=11> */
.L_x_9129:
        /* <DEDUP_REMOVED lines=11> */
.L_x_9197:
[----:B------:R-:W-:Y:S05]  /*d190*/  BSYNC B1 ;  /* 0x0000000000017941 */ /* 0x000fea0003800000 */
.L_x_9130:
        /* <DEDUP_REMOVED lines=9> */
.L_x_9133:
[----:B------:R-:W-:Y:S05]  /*d230*/  BSYNC B1 ;  /* 0x0000000000017941 */ /* 0x000fea0003800000 */
.L_x_9132:
        /* <DEDUP_REMOVED lines=9> */
.L_x_9134:
        /* <DEDUP_REMOVED lines=13> */
.L_x_9135:
        /* <DEDUP_REMOVED lines=13> */
.L_x_9136:
        /* <DEDUP_REMOVED lines=13> */
.L_x_9137:
        /* <DEDUP_REMOVED lines=8> */
.L_x_9123:
[----:B------:R-:W-:Y:S05]  /*d5c0*/  BSYNC B0 ;  /* 0x0000000000007941 */ /* 0x000fea0003800000 */
.L_x_9122:
[----:B------:R-:W-:Y:S02]  /*d5d0*/  LOP3.LUT R0, R0, 0x1, RZ, 0x3c, !PT ;  /* 0x0000000100007812 */ /* 0x000fe400078e3cff */
[----:B------:R-:W-:-:S07]  /*d5e0*/  CS2R R6, SRZ ;  /* 0x0000000000067805 */ /* 0x000fce000001ff00 */
.L_x_9061:
[----:B0-----:R-:W0:Y:S01]  /*d5f0*/  S2R R3, SR_CgaCtaId ;  /* 0x0000000000037919 */ /* 0x001e220000008800 */
[----:B------:R-:W-:Y:S02]  /*d600*/  MOV R2, 0x400 ;  /* 0x0000040000027802 */ /* 0x000fe40000000f00 */
[----:B------:R-:W-:Y:S02]  /*d610*/  SHF.L.U32 R7, R7, 0x1f, RZ ;  /* 0x0000001f07077819 */ /* 0x000fe400000006ff */
[----:B0-----:R-:W-:-:S04]  /*d620*/  LEA R2, R3, R2, 0x18 ;  /* 0x0000000203027211 */ /* 0x001fc800078ec0ff */
[----:B------:R-:W0:Y:S02]  /*d630*/  SYNCS.PHASECHK.TRANS64.TRYWAIT P0, [R2+URZ+0x32420], R7 ;  /* 0x03242007020075a7 */ /* 0x000e24000800017f */
[----:B0-----:R-:W-:Y:S05]  /*d640*/  @!P0 BRA `(.L_x_9138) ;  /* 0x0000002000cc8947 */ /* 0x001fea0003800000 */
.L_x_9198:
[----:B------:R-:W-:-:S03]  /*d650*/  UMOV UR4, 0xffffffff ;  /* 0xffffffff00047882 */ /* 0x000fc60000000000 */
[----:B------:R-:W-:Y:S05]  /*d660*/  BRA.DIV UR4, `(.L_x_9139) ;  /* 0x0000002204d87947 */ /* 0x000fea000b800000 */
[----:B------:R-:W1:Y:S02]  /*d670*/  S2R R3, SR_TID.X ;  /* 0x0000000000037919 */ /* 0x000e640000002100 */
[----:B-1----:R-:W-:-:S04]  /*d680*/  SHF.R.U32.HI R3, RZ, 0x5, R3 ;  /* 0x00000005ff037819 */ /* 0x002fc80000011603 */
[----:B------:R-:W-:-:S05]  /*d690*/  LOP3.LUT R3, R3, 0x3, RZ, 0xc0, !PT ;  /* 0x0000000303037812 */ /* 0x000fca00078ec0ff */
[----:B--2---:R1:W2:Y:S02]  /*d6a0*/  SHFL.IDX PT, R14, R3, RZ, 0x1f ;  /* 0x00001fff030e7589 */ /* 0x0042a400000e0000 */
.L_x_9201:
[----:B--2---:R-:W-:-:S13]  /*d6b0*/  ISETP.NE.AND P0, PT, R14, RZ, PT ;  /* 0x000000ff0e00720c */ /* 0x004fda0003f05270 */
[----:B------:R-:W-:Y:S05]  /*d6c0*/  @P0 BRA `(.L_x_9032) ;  /* 0x0000000000900947 */ /* 0x000fea0003800000 */
[----:B------:R-:W-:-:S03]  /*d6d0*/  UMOV UR4, 0xffffffff ;  /* 0xffffffff00047882 */ /* 0x000fc60000000000 */
[----:B------:R-:W-:Y:S05]  /*d6e0*/  BRA.DIV UR4, `(.L_x_9140) ;  /* 0x0000002204ec7947 */ /* 0x000fea000b800000 */
[----:B------:R-:W-:-:S13]  /*d6f0*/  ELECT P6, URZ, PT ;  /* 0x00000000003f782f */ /* 0x000fda00038c0000 */
.L_x_9204:
        /* <DEDUP_REMOVED lines=8> */
.L_x_9141:
[----:B------:R-:W-:Y:S01]  /*d780*/  VIADD R8, R2, 0x32440 ;  /* 0x0003244002087836 */ /* 0x000fe20000000000 */
[----:B------:R-:W-:Y:S01]  /*d790*/  SHF.L.U32 R4, R0, 0x1f, RZ ;  /* 0x0000001f00047819 */ /* 0x000fe200000006ff */
[C---:B------:R-:W-:Y:S02]  /*d7a0*/  VIADD R3, R6.reuse, 0x1 ;  /* 0x0000000106037836 */ /* 0x040fe40000000000 */
[----:B0-----:R-:W-:-:S03]  /*d7b0*/  IMAD R7, R6, 0x8, R8 ;  /* 0x0000000806077824 */ /* 0x001fc600078e0208 */
        /* <DEDUP_REMOVED lines=8> */
.L_x_9205:
[----:B------:R-:W1:Y:S02]  /*d840*/  SYNCS.PHASECHK.TRANS64.TRYWAIT P0, [R5+URZ], R0 ;  /* 0x00000000050075a7 */ /* 0x000e64000800017f */
[----:B-1----:R-:W-:Y:S05]  /*d850*/  @!P0 BRA `(.L_x_9143) ;  /* 0x0000002000c48947 */ /* 0x002fea0003800000 */
.L_x_9206:
[----:B------:R-:W-:Y:S05]  /*d860*/  @!P2 BRA `(.L_x_9144) ;  /* 0x000000000004a947 */ /* 0x000fea0003800000 */
[----:B------:R-:W-:Y:S01]  /*d870*/  BPT.TRAP 0x1 ;  /* 0x000000040000795c */ /* 0x000fe20000300000 */
.L_x_9144:
[----:B------:R-:W-:-:S04]  /*d880*/  VIADD R2, R2, 0x32460 ;  /* 0x0003246002027836 */ /* 0x000fc80000000000 */
[----:B-1----:R-:W-:-:S04]  /*d890*/  IMAD R5, R6, 0x8, R2 ;  /* 0x0000000806057824 */ /* 0x002fc800078e0202 */
[----:B------:R-:W1:Y:S02]  /*d8a0*/  SYNCS.PHASECHK.TRANS64.TRYWAIT P0, [R5+URZ], R4 ;  /* 0x00000004050075a7 */ /* 0x000e64000800017f */
[----:B-1----:R-:W-:Y:S05]  /*d8b0*/  @!P0 BRA `(.L_x_9145) ;  /* 0x0000002000c08947 */ /* 0x002fea0003800000 */
.L_x_9207:
[----:B------:R-:W-:-:S07]  /*d8c0*/  IMAD R3, R3, 0x8, R2 ;  /* 0x0000000803037824 */ /* 0x000fce00078e0202 */
.L_x_9146:
[----:B--2---:R2:W3:Y:S02]  /*d8d0*/  SYNCS.PHASECHK.TRANS64.TRYWAIT P0, [R3+URZ], R0 ;  /* 0x00000000030075a7 */ /* 0x0044e4000800017f */
[----:B---3--:R-:W-:Y:S05]  /*d8e0*/  @!P0 NANOSLEEP.SYNCS 0x989680 ;  /* 0x009896800000895d */ /* 0x008fea0003900000 */
[----:B------:R-:W3:Y:S02]  /*d8f0*/  @!P0 SYNCS.PHASECHK.TRANS64 P0, [R3+URZ], R0 ;  /* 0x00000000030085a7 */ /* 0x000ee4000800007f */
[----:B---3--:R-:W-:Y:S05]  /*d900*/  @!P0 BRA `(.L_x_9146) ;  /* 0xfffffffc00f08947 */ /* 0x008fea000383ffff */
.L_x_9032:
[----:B------:R-:W-:Y:S05]  /*d910*/  BSYNC B6 ;  /* 0x0000000000067941 */ /* 0x000fea0003800000 */
.L_x_9029:
[----:B------:R-:W-:Y:S05]  /*d920*/  EXIT ;  /* 0x000000000000794d */ /* 0x000fea0003800000 */
.L_x_9036:
[----:B------:R-:W-:-:S13]  /*d930*/  R2UR UR4, R16 ;  /* 0x00000000100472ca */ /* 0x000fda00000e0000 */
[----:B0-----:R-:W-:-:S04]  /*d940*/  IMAD.U32 R3, RZ, RZ, UR4 ;  /* 0x00000004ff037e24 */ /* 0x001fc8000f8e00ff */
[----:B------:R0:W1:Y:S03]  /*d950*/  SYNCS.PHASECHK.TRANS64.TRYWAIT P0, [R3+URZ+0x32400], R10 ;  /* 0x0324000a030075a7 */ /* 0x000066000800017f */
[----:B-1----:R-:W-:Y:S05]  /*d960*/  @!P0 NANOSLEEP.SYNCS 0x989680 ;  /* 0x009896800000895d */ /* 0x002fea0003900000 */
[----:B------:R-:W1:Y:S02]  /*d970*/  @!P0 SYNCS.PHASECHK.TRANS64 P0, [R3+URZ+0x32400], R10 ;  /* 0x0324000a030085a7 */ /* 0x000e64000800007f */
[----:B-1----:R-:W-:Y:S05]  /*d980*/  @!P0 BRA `(.L_x_9036) ;  /* 0xfffffffc00e88947 */ /* 0x002fea000383ffff */
[----:B------:R-:W-:Y:S05]  /*d990*/  BRA `(.L_x_9147) ;  /* 0xffffff3800f07947 */ /* 0x000fea000383ffff */
.L_x_9040:
[----:B------:R-:W-:-:S13]  /*d9a0*/  R2UR UR4, R16 ;  /* 0x00000000100472ca */ /* 0x000fda00000e0000 */
[----:B0-----:R-:W-:-:S04]  /*d9b0*/  IMAD.U32 R3, RZ, RZ, UR4 ;  /* 0x00000004ff037e24 */ /* 0x001fc8000f8e00ff */
[----:B------:R0:W2:Y:S03]  /*d9c0*/  SYNCS.PHASECHK.TRANS64.TRYWAIT P1, [R3+URZ+0x32430], R10 ;  /* 0x0324300a030075a7 */ /* 0x0000a6000802017f */
[----:B--2---:R-:W-:Y:S05]  /*d9d0*/  @!P1 NANOSLEEP.SYNCS 0x989680 ;  /* 0x009896800000995d */ /* 0x004fea0003900000 */
[----:B------:R-:W2:Y:S02]  /*d9e0*/  @!P1 SYNCS.PHASECHK.TRANS64 P1, [R3+URZ+0x32430], R10 ;  /* 0x0324300a030095a7 */ /* 0x000ea4000802007f */
[----:B--2---:R-:W-:Y:S05]  /*d9f0*/  @!P1 BRA `(.L_x_9040) ;  /* 0xfffffffc00e89947 */ /* 0x004fea000383ffff */
[----:B------:R-:W-:Y:S05]  /*da00*/  BRA `(.L_x_9039) ;  /* 0xffffff3c00187947 */ /* 0x000fea000383ffff */
.L_x_9041:
[----:B------:R-:W-:-:S13]  /*da10*/  R2UR UR4, R16 ;  /* 0x00000000100472ca */ /* 0x000fda00000e0000 */
[----:B0-----:R-:W-:-:S04]  /*da20*/  IMAD.U32 R11, RZ, RZ, UR4 ;  /* 0x00000004ff0b7e24 */ /* 0x001fc8000f8e00ff */
[----:B------:R0:W2:Y:S03]  /*da30*/  SYNCS.PHASECHK.TRANS64.TRYWAIT P1, [R11+URZ+0x32410], R10 ;  /* 0x0324100a0b0075a7 */ /* 0x0000a6000802017f */
[----:B--2---:R-:W-:Y:S05]  /*da40*/  @!P1 NANOSLEEP.SYNCS 0x989680 ;  /* 0x009896800000995d */ /* 0x004fea0003900000 */
[----:B------:R-:W2:Y:S02]  /*da50*/  @!P1 SYNCS.PHASECHK.TRANS64 P1, [R11+URZ+0x32410], R10 ;  /* 0x0324100a0b0095a7 */ /* 0x000ea4000802007f */
[----:B--2---:R-:W-:Y:S05]  /*da60*/  @!P1 BRA `(.L_x_9041) ;  /* 0xfffffffc00e89947 */ /* 0x004fea000383ffff */
[----:B------:R-:W-:Y:S05]  /*da70*/  BRA `(.L_x_9148) ;  /* 0xffffff3c00dc7947 */ /* 0x000fea000383ffff */
.L_x_9045:
[----:B------:R-:W-:-:S13]  /*da80*/  R2UR UR4, R16 ;  /* 0x00000000100472ca */ /* 0x000fda00000e0000 */
[----:B0-----:R-:W-:-:S04]  /*da90*/  IMAD.U32 R11, RZ, RZ, UR4 ;  /* 0x00000004ff0b7e24 */ /* 0x001fc8000f8e00ff */
[----:B------:R0:W3:Y:S03]  /*daa0*/  SYNCS.PHASECHK.TRANS64.TRYWAIT P1, [R11+URZ+0x32450], R10 ;  /* 0x0324500a0b0075a7 */ /* 0x0000e6000802017f */
[----:B---3--:R-:W-:Y:S05]  /*dab0*/  @!P1 NANOSLEEP.SYNCS 0x989680 ;  /* 0x009896800000995d */ /* 0x008fea0003900000 */
[----:B------:R-:W3:Y:S02]  /*dac0*/  @!P1 SYNCS.PHASECHK.TRANS64 P1, [R11+URZ+0x32450], R10 ;  /* 0x0324500a0b0095a7 */ /* 0x000ee4000802007f */
[----:B---3--:R-:W-:Y:S05]  /*dad0*/  @!P1 BRA `(.L_x_9045) ;  /* 0xfffffffc00e89947 */ /* 0x008fea000383ffff */
[----:B------:R-:W-:Y:S05]  /*dae0*/  BRA `(.L_x_9044) ;  /* 0xffffff3c00e87947 */ /* 0x000fea000383ffff */
.L_x_9050:
[----:B--2---:R-:W-:-:S04]  /*daf0*/  IMAD.U32 R21, RZ, RZ, UR61 ;  /* 0x0000003dff157e24 */ /* 0x004fc8000f8e00ff */
[----:B------:R2:W3:Y:S03]  /*db00*/  SYNCS.PHASECHK.TRANS64.TRYWAIT P3, [R21+URZ+0x32430], R20 ;  /* 0x03243014150075a7 */ /* 0x0004e6000806017f */
[----:B---3--:R-:W-:Y:S05]  /*db10*/  @!P3 NANOSLEEP.SYNCS 0x989680 ;  /* 0x009896800000b95d */ /* 0x008fea0003900000 */
[----:B------:R-:W3:Y:S02]  /*db20*/  @!P3 SYNCS.PHASECHK.TRANS64 P3, [R21+URZ+0x32430], R20 ;  /* 0x032430141500b5a7 */ /* 0x000ee4000806007f */
[----:B---3--:R-:W-:Y:S05]  /*db30*/  @!P3 BRA `(.L_x_9050) ;  /* 0xfffffffc00ecb947 */ /* 0x008fea000383ffff */
[----:B------:R-:W-:Y:S05]  /*db40*/  BRA `(.L_x_9049) ;  /* 0xffffff5c00fc7947 */ /* 0x000fea000383ffff */
.L_x_9054:
[----:B--2---:R-:W-:-:S04]  /*db50*/  IMAD.U32 R21, RZ, RZ, UR61 ;  /* 0x0000003dff157e24 */ /* 0x004fc8000f8e00ff */
[----:B------:R2:W3:Y:S03]  /*db60*/  SYNCS.PHASECHK.TRANS64.TRYWAIT P3, [R21+URZ+0x32450], R20 ;  /* 0x03245014150075a7 */ /* 0x0004e6000806017f */
[----:B---3--:R-:W-:Y:S05]  /*db70*/  @!P3 NANOSLEEP.SYNCS 0x989680 ;  /* 0x009896800000b95d */ /* 0x008fea0003900000 */
[----:B------:R-:W3:Y:S02]  /*db80*/  @!P3 SYNCS.PHASECHK.TRANS64 P3, [R21+URZ+0x32450], R20 ;  /* 0x032450141500b5a7 */ /* 0x000ee4000806007f */
[----:B---3--:R-:W-:Y:S05]  /*db90*/  @!P3 BRA `(.L_x_9054) ;  /* 0xfffffffc00ecb947 */ /* 0x008fea000383ffff */
[----:B------:R-:W-:Y:S05]  /*dba0*/  BRA `(.L_x_9053) ;  /* 0xffffff6000c87947 */ /* 0x000fea000383ffff */
.L_x_9066:
[----:B------:R-:W-:Y:S02]  /*dbb0*/  IMAD.MOV.U32 R13, RZ, RZ, R6 ;  /* 0x000000ffff0d7224 */ /* 0x000fe400078e0006 */
[----:B------:R-:W-:Y:S02]  /*dbc0*/  IMAD.MOV.U32 R12, RZ, RZ, RZ ;  /* 0x000000ffff0c7224 */ /* 0x000fe400078e00ff */
[----:B------:R-:W-:Y:S02]  /*dbd0*/  IMAD.MOV.U32 R11, RZ, RZ, 0x1f ;  /* 0x0000001fff0b7424 */ /* 0x000fe400078e00ff */
[----:B------:R-:W-:-:S07]  /*dbe0*/  IMAD.MOV.U32 R15, RZ, RZ, -0x1 ;  /* 0xffffffffff0f7424 */ /* 0x000fce00078e00ff */
[----:B------:R-:W-:Y:S05]  /*dbf0*/  WARPSYNC.COLLECTIVE R15, `(.L_x_9149) ;  /* 0x000000000f087348 */ /* 0x000fea0003c00000 */
[----:B------:R0:W1:Y:S02]  /*dc00*/  SHFL.IDX P6, R14, R13, R12, R11 ;  /* 0x0000000c0d0e7389 */ /* 0x00006400000c000b */
[----:B01----:R-:W-:Y:S01]  /*dc10*/  ENDCOLLECTIVE ;  /* 0x000000000000791b */ /* 0x003fe20003800000 */
.L_x_9149:
[----:B------:R-:W-:Y:S05]  /*dc20*/  BRA `(.L_x_9150) ;  /* 0xffffffbc00147947 */ /* 0x000fea000383ffff */
.L_x_9068:
[----:B------:R-:W-:Y:S01]  /*dc30*/  BSSY B0, `(.L_x_9151) ;  /* 0x0000006000007945 */ /* 0x000fe20003800000 */
[----:B------:R-:W-:-:S07]  /*dc40*/  IMAD.MOV.U32 R15, RZ, RZ, -0x1 ;  /* 0xffffffffff0f7424 */ /* 0x000fce00078e00ff */
[----:B0-----:R-:W-:Y:S05]  /*dc50*/  WARPSYNC.COLLECTIVE R15, `(.L_x_9152) ;  /* 0x000000000f0c7348 */ /* 0x001fea0003c00000 */
[----:B------:R-:W-:Y:S02]  /*dc60*/  ELECT P6, UR62, PT ;  /* 0x00000000003e782f */ /* 0x000fe400038c0000 */
[----:B------:R-:W-:Y:S01]  /*dc70*/  MOV R14, UR62 ;  /* 0x0000003e000e7c02 */ /* 0x000fe20008000f00 */
[----:B0-----:R-:W-:Y:S10]  /*dc80*/  ENDCOLLECTIVE ;  /* 0x000000000000791b */ /* 0x001ff40003800000 */
.L_x_9152:
[----:B------:R-:W-:Y:S05]  /*dc90*/  BSYNC B0 ;  /* 0x0000000000007941 */ /* 0x000fea0003800000 */
.L_x_9151:
[----:B------:R-:W-:Y:S05]  /*dca0*/  BRA `(.L_x_9153) ;  /* 0xffffffbc00187947 */ /* 0x000fea000383ffff */
.L_x_9070:
[----:B0-----:R-:W-:-:S04]  /*dcb0*/  IMAD.U32 R3, RZ, RZ, UR38 ;  /* 0x00000026ff037e24 */ /* 0x001fc8000f8e00ff */
[----:B------:R0:W1:Y:S03]  /*dcc0*/  SYNCS.PHASECHK.TRANS64.TRYWAIT P0, [R3+URZ+0x32440], R0 ;  /* 0x03244000030075a7 */ /* 0x000066000800017f */
[----:B-1----:R-:W-:Y:S05]  /*dcd0*/  @!P0 NANOSLEEP.SYNCS 0x989680 ;  /* 0x009896800000895d */ /* 0x002fea0003900000 */
[----:B------:R-:W1:Y:S02]  /*dce0*/  @!P0 SYNCS.PHASECHK.TRANS64 P0, [R3+URZ+0x32440], R0 ;  /* 0x03244000030085a7 */ /* 0x000e64000800007f */
[----:B-1----:R-:W-:Y:S05]  /*dcf0*/  @!P0 BRA `(.L_x_9070) ;  /* 0xfffffffc00ec8947 */ /* 0x002fea000383ffff */
[----:B------:R-:W-:Y:S05]  /*dd00*/  BRA `(.L_x_9154) ;  /* 0xffffffbc007c7947 */ /* 0x000fea000383ffff */
.L_x_9073:
[----:B------:R-:W-:Y:S02]  /*dd10*/  IMAD R6, R12, 0x80, R6 ;  /* 0x000000800c067824 */ /* 0x000fe400078e0206 */
[----:B------:R-:W-:Y:S02]  /*dd20*/  IMAD.MOV.U32 R13, RZ, RZ, R3 ;  /* 0x000000ffff0d7224 */ /* 0x000fe400078e0003 */
[----:B------:R-:W-:Y:S01]  /*dd30*/  IMAD.MOV.U32 R12, RZ, RZ, RZ ;  /* 0x000000ffff0c7224 */ /* 0x000fe200078e00ff */
[----:B------:R1:W-:Y:S01]  /*dd40*/  STL [R1+0x4], R6 ;  /* 0x0000040601007387 */ /* 0x0003e20000100800 */
[----:B------:R-:W-:Y:S02]  /*dd50*/  IMAD.MOV.U32 R11, RZ, RZ, 0x181f ;  /* 0x0000181fff0b7424 */ /* 0x000fe400078e00ff */
[----:B------:R-:W-:-:S07]  /*dd60*/  IMAD.MOV.U32 R15, RZ, RZ, -0x1 ;  /* 0xffffffffff0f7424 */ /* 0x000fce00078e00ff */
[----:B01----:R-:W-:Y:S05]  /*dd70*/  WARPSYNC.COLLECTIVE R15, `(.L_x_9155) ;  /* 0x000000000f087348 */ /* 0x003fea0003c00000 */
[----:B------:R2:W3:Y:S02]  /*dd80*/  SHFL.IDX P6, R14, R13, R12, R11 ;  /* 0x0000000c0d0e7389 */ /* 0x0004e400000c000b */
[----:B0123--:R-:W-:Y:S01]  /*dd90*/  ENDCOLLECTIVE ;  /* 0x000000000000791b */ /* 0x00ffe20003800000 */
.L_x_9155:
[----:B------:R-:W-:Y:S02]  /*dda0*/  IMAD.MOV.U32 R13, RZ, RZ, R0 ;  /* 0x000000ffff0d7224 */ /* 0x000fe400078e0000 */
[----:B------:R-:W-:-:S07]  /*ddb0*/  IMAD.MOV.U32 R4, RZ, RZ, R14 ;  /* 0x000000ffff047224 */ /* 0x000fce00078e000e */
[----:B------:R-:W-:Y:S05]  /*ddc0*/  WARPSYNC.COLLECTIVE R15, `(.L_x_9156) ;  /* 0x000000000f087348 */ /* 0x000fea0003c00000 */
[----:B------:R0:W1:Y:S02]  /*ddd0*/  SHFL.IDX P6, R14, R13, R12, R11 ;  /* 0x0000000c0d0e7389 */ /* 0x00006400000c000b */
[----:B01----:R-:W-:Y:S01]  /*dde0*/  ENDCOLLECTIVE ;  /* 0x000000000000791b */ /* 0x003fe20003800000 */
.L_x_9156:
[----:B------:R-:W-:Y:S01]  /*ddf0*/  ULDC UR4, c[0x0][0x288] ;  /* 0x0000a20000047ab9 */ /* 0x000fe20000000800 */
[----:B------:R-:W-:Y:S01]  /*de00*/  ULDC.64 UR6, c[0x0][0x208] ;  /* 0x0000820000067ab9 */ /* 0x000fe20000000a00 */
[----:B------:R-:W-:Y:S02]  /*de10*/  IMAD R2, R7, UR4, RZ ;  /* 0x0000000407027c24 */ /* 0x000fe4000f8e02ff */
[----:B------:R-:W-:-:S05]  /*de20*/  IMAD.MOV.U32 R7, RZ, RZ, R6 ;  /* 0x000000ffff077224 */ /* 0x000fca00078e0006 */
[----:B------:R-:W-:Y:S01]  /*de30*/  ISETP.GE.AND P1, PT, R7, R2, PT ;  /* 0x000000020700720c */ /* 0x000fe20003f26270 */
[----:B------:R-:W-:Y:S02]  /*de40*/  IMAD.MOV.U32 R13, RZ, RZ, R3 ;  /* 0x000000ffff0d7224 */ /* 0x000fe400078e0003 */
[----:B------:R-:W-:Y:S02]  /*de50*/  IMAD.MOV.U32 R12, RZ, RZ, 0x1 ;  /* 0x00000001ff0c7424 */ /* 0x000fe400078e00ff */
[----:B------:R-:W-:-:S08]  /*de60*/  IMAD.MOV.U32 R5, RZ, RZ, R14 ;  /* 0x000000ffff057224 */ /* 0x000fd000078e000e */
        /* <DEDUP_REMOVED lines=13> */
.L_x_9157:
[----:B------:R-:W-:-:S05]  /*df40*/  IMAD.SHL.U32 R8, R9, 0x8, RZ ;  /* 0x0000000809087824 */ /* 0x000fca00078e00ff */
[----:B------:R-:W-:Y:S01]  /*df50*/  LOP3.LUT R8, R8, 0x38, RZ, 0xc0, !PT ;  /* 0x0000003808087812 */ /* 0x000fe200078ec0ff */
[----:B------:R-:W-:Y:S02]  /*df60*/  IMAD.MOV.U32 R13, RZ, RZ, R0 ;  /* 0x000000ffff0d7224 */ /* 0x000fe400078e0000 */
[----:B------:R-:W-:-:S07]  /*df70*/  IMAD.MOV.U32 R6, RZ, RZ, R14 ;  /* 0x000000ffff067224 */ /* 0x000fce00078e000e */
[----:B------:R-:W-:Y:S05]  /*df80*/  WARPSYNC.COLLECTIVE R15, `(.L_x_9158) ;  /* 0x000000000f087348 */ /* 0x000fea0003c00000 */
[----:B------:R0:W1:Y:S02]  /*df90*/  SHFL.IDX P6, R14, R13, R12, R11 ;  /* 0x0000000c0d0e7389 */ /* 0x00006400000c000b */
[----:B01----:R-:W-:Y:S01]  /*dfa0*/  ENDCOLLECTIVE ;  /* 0x000000000000791b */ /* 0x003fe20003800000 */
.L_x_9158:
[----:B------:R-:W-:Y:S01]  /*dfb0*/  ULDC.64 UR4, c[0x0][0x208] ;  /* 0x0000820000047ab9 */ /* 0x000fe20000000a00 */
[----:B------:R-:W-:Y:S02]  /*dfc0*/  IMAD.MOV.U32 R15, RZ, RZ, R7 ;  /* 0x000000ffff0f7224 */ /* 0x000fe400078e0007 */
[----:B------:R-:W-:Y:S02]  /*dfd0*/  IMAD.MOV.U32 R13, RZ, RZ, R3 ;  /* 0x000000ffff0d7224 */ /* 0x000fe400078e0003 */
[----:B------:R-:W-:Y:S02]  /*dfe0*/  VIADD R4, R15, 0x10 ;  /* 0x000000100f047836 */ /* 0x000fe40000000000 */
[----:B------:R-:W-:-:S03]  /*dff0*/  IMAD.MOV.U32 R12, RZ, RZ, 0x2 ;  /* 0x00000002ff0c7424 */ /* 0x000fc600078e00ff */
[----:B------:R-:W-:Y:S01]  /*e000*/  ISETP.GE.AND P2, PT, R4, R2, PT ;  /* 0x000000020400720c */ /* 0x000fe20003f46270 */
[----:B------:R-:W-:Y:S01]  /*e010*/  IMAD.MOV.U32 R7, RZ, RZ, R14 ;  /* 0x000000ffff077224 */ /* 0x000fe200078e000e */
[----:B------:R0:W-:Y:S11]  /*e020*/  STL [R1+0xc], R4 ;  /* 0x00000c0401007387 */ /* 0x0001f60000100800 */
[----:B0-----:R-:W-:-:S02]  /*e030*/  @!P2 LEA R4, P1, R8, R7, 0x1 ;  /* 0x000000070804a211 */ /* 0x001fc400078208ff */
[----:B------:R-:W-:-:S03]  /*e040*/  @!P2 LEA R9, R10, UR38, 0x1 ;  /* 0x000000260a09ac11 */ /* 0x000fc6000f8e08ff */
[----:B------:R-:W-:-:S05]  /*e050*/  @!P2 IMAD.X R5, RZ, RZ, R6, P1 ;  /* 0x000000ffff05a224 */ /* 0x000fca00008e0606 */
[----:B------:R-:W-:Y:S01]  /*e060*/  @!PT LDS RZ, [RZ] ;  /* 0x00000000fffff984 */ /* 0x000fe20000000800 */
[----:B------:R-:W-:Y:S01]  /*e070*/  @!PT LDS RZ, [RZ] ;  /* 0x00000000fffff984 */ /* 0x000fe20000000800 */
[----:B------:R-:W-:Y:S01]  /*e080*/  @!PT LDS RZ, [RZ] ;  /* 0x00000000fffff984 */ /* 0x000fe20000000800 */
[----:B------:R0:W-:Y:S02]  /*e090*/  @!P2 LDGSTS.E.BYPASS.LTC128B.128 [R9+0x18c00], desc[UR4][R4.64], !P0 ;  /* 0x18c000000409afae */ /* 0x0001e4000c101d44 */
[----:B0-----:R-:W-:Y:S02]  /*e0a0*/  IMAD.MOV.U32 R9, RZ, RZ, R15 ;  /* 0x000000ffff097224 */ /* 0x001fe400078e000f */
[----:B------:R-:W-:Y:S02]  /*e0b0*/  IMAD.MOV.U32 R15, RZ, RZ, -0x1 ;  /* 0xffffffffff0f7424 */ /* 0x000fe400078e00ff */
[----:B------:R-:W-:-:S07]  /*e0c0*/  VIADD R5, R9, 0x20 ;  /* 0x0000002009057836 */ /* 0x000fce0000000000 */
[----:B------:R-:W-:Y:S05]  /*e0d0*/  WARPSYNC.COLLECTIVE R15, `(.L_x_9159) ;  /* 0x000000000f087348 */ /* 0x000fea0003c00000 */
[----:B------:R0:W1:Y:S02]  /*e0e0*/  SHFL.IDX P6, R14, R13, R12, R11 ;  /* 0x0000000c0d0e7389 */ /* 0x00006400000c000b */
[----:B01----:R-:W-:Y:S01]  /*e0f0*/  ENDCOLLECTIVE ;  /* 0x000000000000791b */ /* 0x003fe20003800000 */
.L_x_9159:
[----:B------:R-:W-:Y:S01]  /*e100*/  ISETP.GE.AND P1, PT, R5, R2, PT ;  /* 0x000000020500720c */ /* 0x000fe20003f26270 */
[----:B------:R0:W-:Y:S01]  /*e110*/  STL [R1+0x10], R5 ;  /* 0x0000100501007387 */ /* 0x0001e20000100800 */
[----:B------:R-:W-:-:S11]  /*e120*/  IMAD.MOV.U32 R13, RZ, RZ, R0 ;  /* 0x000000ffff0d7224 */ /* 0x000fd600078e0000 */
[----:B------:R-:W-:Y:S01]  /*e130*/  @!P1 LEA R7, R10, UR38, 0x1 ;  /* 0x000000260a079c11 */ /* 0x000fe2000f8e08ff */
[----:B0-----:R-:W-:-:S07]  /*e140*/  IMAD.MOV.U32 R4, RZ, RZ, R14 ;  /* 0x000000ffff047224 */ /* 0x001fce00078e000e */
[----:B------:R-:W-:Y:S05]  /*e150*/  WARPSYNC.COLLECTIVE R15, `(.L_x_9160) ;  /* 0x000000000f087348 */ /* 0x000fea0003c00000 */
[----:B------:R0:W1:Y:S02]  /*e160*/  SHFL.IDX P6, R14, R13, R12, R11 ;  /* 0x0000000c0d0e7389 */ /* 0x00006400000c000b */
[----:B01----:R-:W-:Y:S01]  /*e170*/  ENDCOLLECTIVE ;  /* 0x000000000000791b */ /* 0x003fe20003800000 */
.L_x_9160:
[----:B------:R-:W-:Y:S01]  /*e180*/  ULDC.64 UR4, c[0x0][0x208] ;  /* 0x0000820000047ab9 */ /* 0x000fe20000000a00 */
[----:B------:R-:W-:Y:S02]  /*e190*/  IMAD.MOV.U32 R13, RZ, RZ, R3 ;  /* 0x000000ffff0d7224 */ /* 0x000fe400078e0003 */
[----:B------:R-:W-:Y:S01]  /*e1a0*/  IMAD.MOV.U32 R12, RZ, RZ, 0x3 ;  /* 0x00000003ff0c7424 */ /* 0x000fe200078e00ff */
[----:B------:R-:W-:-:S05]  /*e1b0*/  @!P1 LEA R6, P2, R8, R14, 0x1 ;  /* 0x0000000e08069211 */ /* 0x000fca00078408ff */
[----:B------:R-:W-:Y:S02]  /*e1c0*/  @!P1 IMAD.X R5, RZ, RZ, R4, P2 ;  /* 0x000000ffff059224 */ /* 0x000fe400010e0604 */
[----:B------:R-:W-:Y:S02]  /*e1d0*/  @!P1 IMAD.MOV.U32 R4, RZ, RZ, R6 ;  /* 0x000000ffff049224 */ /* 0x000fe400078e0006 */
[----:B------:R-:W-:-:S03]  /*e1e0*/  VIADD R6, R9, 0x30 ;  /* 0x0000003009067836 */ /* 0x000fc60000000000 */
[----:B------:R-:W-:Y:S01]  /*e1f0*/  @!PT LDS RZ, [RZ] ;  /* 0x00000000fffff984 */ /* 0x000fe20000000800 */
[----:B------:R-:W-:Y:S01]  /*e200*/  @!PT LDS RZ, [RZ] ;  /* 0x00000000fffff984 */ /* 0x000fe20000000800 */
[----:B------:R-:W-:Y:S01]  /*e210*/  @!PT LDS RZ, [RZ] ;  /* 0x00000000fffff984 */ /* 0x000fe20000000800 */
[----:B------:R0:W-:Y:S02]  /*e220*/  @!P1 LDGSTS.E.BYPASS.LTC128B.128 [R7+0x19400], desc[UR4][R4.64], !P0 ;  /* 0x1940000004079fae */ /* 0x0001e4000c101d44 */
[----:B------:R-:W-:-:S13]  /*e230*/  ISETP.GE.AND P1, PT, R6, R2, PT ;  /* 0x000000020600720c */ /* 0x000fda0003f26270 */
[----:B0-----:R-:W-:Y:S05]  /*e240*/  WARPSYNC.COLLECTIVE R15, `(.L_x_9161) ;  /* 0x000000000f087348 */ /* 0x001fea0003c00000 */
[----:B------:R1:W2:Y:S02]  /*e250*/  SHFL.IDX P6, R14, R13, R12, R11 ;  /* 0x0000000c0d0e7389 */ /* 0x0002a400000c000b */
[----:B012---:R-:W-:Y:S01]  /*e260*/  ENDCOLLECTIVE ;  /* 0x000000000000791b */ /* 0x007fe20003800000 */
.L_x_9161:
[----:B------:R0:W-:Y:S01]  /*e270*/  STL [R1+0x14], R6 ;  /* 0x0000140601007387 */ /* 0x0001e20000100800 */
[----:B------:R-:W-:-:S05]  /*e280*/  VIADD R7, R9, 0x40 ;  /* 0x0000004009077836 */ /* 0x000fca0000000000 */
[----:B------:R1:W-:Y:S01]  /*e290*/  STL [R1+0x18], R7 ;  /* 0x0000180701007387 */ /* 0x0003e20000100800 */
[----:B------:R-:W-:Y:S01]  /*e2a0*/  IMAD.MOV.U32 R13, RZ, RZ, R0 ;  /* 0x000000ffff0d7224 */ /* 0x000fe200078e0000 */
[----:B0-----:R-:W-:Y:S01]  /*e2b0*/  @!P1 LEA R6, R10, UR38, 0x1 ;  /* 0x000000260a069c11 */ /* 0x001fe2000f8e08ff */
[----:B------:R-:W-:-:S07]  /*e2c0*/  IMAD.MOV.U32 R4, RZ, RZ, R14 ;  /* 0x000000ffff047224 */ /* 0x000fce00078e000e */
[----:B-1----:R-:W-:Y:S05]  /*e2d0*/  WARPSYNC.COLLECTIVE R15, `(.L_x_9162) ;  /* 0x000000000f087348 */ /* 0x002fea0003c00000 */
[----:B------:R0:W2:Y:S02]  /*e2e0*/  SHFL.IDX P6, R14, R13, R12, R11 ;  /* 0x0000000c0d0e7389 */ /* 0x0000a400000c000b */
[----:B012---:R-:W-:Y:S01]  /*e2f0*/  ENDCOLLECTIVE ;  /* 0x000000000000791b */ /* 0x007fe20003800000 */
.L_x_9162:
        /* <DEDUP_REMOVED lines=13> */
[----:B------:R-:W-:-:S12]  /*e3d0*/  VIADD R7, R9, 0x50 ;  /* 0x0000005009077836 */ /* 0x000fd80000000000 */
[----:B0-----:R-:W-:Y:S05]  /*e3e0*/  WARPSYNC.COLLECTIVE R15, `(.L_x_9163) ;  /* 0x000000000f087348 */ /* 0x001fea0003c00000 */
[----:B------:R1:W2:Y:S02]  /*e3f0*/  SHFL.IDX P6, R14, R13, R12, R11 ;  /* 0x0000000c0d0e7389 */ /* 0x0002a400000c000b */
[----:B012---:R-:W-:Y:S01]  /*e400*/  ENDCOLLECTIVE ;  /* 0x000000000000791b */ /* 0x007fe20003800000 */
.L_x_9163:
[----:B------:R0:W-:Y:S01]  /*e410*/  STL [R1+0x1c], R7 ;  /* 0x00001c0701007387 */ /* 0x0001e20000100800 */
[----:B------:R-:W-:Y:S01]  /*e420*/  @!P1 LEA R6, R10, UR38, 0x1 ;  /* 0x000000260a069c11 */ /* 0x000fe2000f8e08ff */
[----:B------:R-:W-:Y:S02]  /*e430*/  IMAD.MOV.U32 R13, RZ, RZ, R0 ;  /* 0x000000ffff0d7224 */ /* 0x000fe400078e0000 */
[----:B------:R-:W-:-:S07]  /*e440*/  IMAD.MOV.U32 R4, RZ, RZ, R14 ;  /* 0x000000ffff047224 */ /* 0x000fce00078e000e */
[----:B0-----:R-:W-:Y:S05]  /*e450*/  WARPSYNC.COLLECTIVE R15, `(.L_x_9164) ;  /* 0x000000000f087348 */ /* 0x001fea0003c00000 */
[----:B------:R1:W2:Y:S02]  /*e460*/  SHFL.IDX P6, R14, R13, R12, R11 ;  /* 0x0000000c0d0e7389 */ /* 0x0002a400000c000b */
[----:B012---:R-:W-:Y:S01]  /*e470*/  ENDCOLLECTIVE ;  /* 0x000000000000791b */ /* 0x007fe20003800000 */
.L_x_9164:
        /* <DEDUP_REMOVED lines=18> */
.L_x_9165:
[----:B------:R0:W-:Y:S01]  /*e5a0*/  STL [R1+0x20], R7 ;  /* 0x0000200701007387 */ /* 0x0001e20000100800 */
[----:B------:R-:W-:Y:S01]  /*e5b0*/  @!P1 LEA R6, R10, UR38, 0x1 ;  /* 0x000000260a069c11 */ /* 0x000fe2000f8e08ff */
[----:B------:R-:W-:Y:S02]  /*e5c0*/  IMAD.MOV.U32 R13, RZ, RZ, R0 ;  /* 0x000000ffff0d7224 */ /* 0x000fe400078e0000 */
[----:B------:R-:W-:-:S07]  /*e5d0*/  IMAD.MOV.U32 R4, RZ, RZ, R14 ;  /* 0x000000ffff047224 */ /* 0x000fce00078e000e */
[----:B0-----:R-:W-:Y:S05]  /*e5e0*/  WARPSYNC.COLLECTIVE R15, `(.L_x_9166) ;  /* 0x000000000f087348 */ /* 0x001fea0003c00000 */
[----:B------:R1:W2:Y:S02]  /*e5f0*/  SHFL.IDX P6, R14, R13, R12, R11 ;  /* 0x0000000c0d0e7389 */ /* 0x0002a400000c000b */
[----:B012---:R-:W-:Y:S01]  /*e600*/  ENDCOLLECTIVE ;  /* 0x000000000000791b */ /* 0x007fe20003800000 */
.L_x_9166:
        /* <DEDUP_REMOVED lines=17> */
.L_x_9167:
[----:B------:R-:W-:Y:S01]  /*e720*/  @!P1 LEA R6, R10, UR38, 0x1 ;  /* 0x000000260a069c11 */ /* 0x000fe2000f8e08ff */
[----:B------:R-:W-:Y:S02]  /*e730*/  IMAD.MOV.U32 R13, RZ, RZ, R0 ;  /* 0x000000ffff0d7224 */ /* 0x000fe400078e0000 */
[----:B------:R-:W-:-:S07]  /*e740*/  IMAD.MOV.U32 R4, RZ, RZ, R14 ;  /* 0x000000ffff047224 */ /* 0x000fce00078e000e */
[----:B------:R-:W-:Y:S05]  /*e750*/  WARPSYNC.COLLECTIVE R15, `(.L_x_9168) ;  /* 0x000000000f087348 */ /* 0x000fea0003c00000 */
[----:B------:R0:W1:Y:S02]  /*e760*/  SHFL.IDX P6, R14, R13, R12, R11 ;  /* 0x0000000c0d0e7389 */ /* 0x00006400000c000b */
[----:B01----:R-:W-:Y:S01]  /*e770*/  ENDCOLLECTIVE ;  /* 0x000000000000791b */ /* 0x003fe20003800000 */
.L_x_9168:
        /* <DEDUP_REMOVED lines=16> */
.L_x_9169:
[----:B------:R-:W-:Y:S02]  /*e880*/  IMAD.MOV.U32 R13, RZ, RZ, R0 ;  /* 0x000000ffff0d7224 */ /* 0x000fe400078e0000 */
[----:B------:R-:W-:-:S07]  /*e890*/  IMAD.MOV.U32 R3, RZ, RZ, R14 ;  /* 0x000000ffff037224 */ /* 0x000fce00078e000e */
[----:B------:R-:W-:Y:S05]  /*e8a0*/  WARPSYNC.COLLECTIVE R15, `(.L_x_9170) ;  /* 0x000000000f087348 */ /* 0x000fea0003c00000 */
[----:B------:R0:W1:Y:S02]  /*e8b0*/  SHFL.IDX P6, R14, R13, R12, R11 ;  /* 0x0000000c0d0e7389 */ /* 0x00006400000c000b */
[----:B01----:R-:W-:Y:S01]  /*e8c0*/  ENDCOLLECTIVE ;  /* 0x000000000000791b */ /* 0x003fe20003800000 */
.L_x_9170:
[----:B------:R-:W-:Y:S01]  /*e8d0*/  IMAD.MOV.U32 R0, RZ, RZ, R14 ;  /* 0x000000ffff007224 */ /* 0x000fe200078e000e */
[----:B------:R-:W-:Y:S06]  /*e8e0*/  BRA `(.L_x_9171) ;  /* 0xffffffbc008c7947 */ /* 0x000fec000383ffff */
.L_x_9075:
[----:B------:R-:W-:Y:S01]  /*e8f0*/  BSSY B0, `(.L_x_9172) ;  /* 0x0000008000007945 */ /* 0x000fe20003800000 */
[----:B------:R-:W-:Y:S02]  /*e900*/  IMAD.MOV.U32 R13, RZ, RZ, R4 ;  /* 0x000000ffff0d7224 */ /* 0x000fe400078e0004 */
[----:B------:R-:W-:Y:S02]  /*e910*/  IMAD.MOV.U32 R12, RZ, RZ, RZ ;  /* 0x000000ffff0c7224 */ /* 0x000fe400078e00ff */
[----:B------:R-:W-:Y:S02]  /*e920*/  IMAD.MOV.U32 R11, RZ, RZ, 0x181f ;  /* 0x0000181fff0b7424 */ /* 0x000fe400078e00ff */
[----:B------:R-:W-:-:S07]  /*e930*/  IMAD.MOV.U32 R15, RZ, RZ, -0x1 ;  /* 0xffffffffff0f7424 */ /* 0x000fce00078e00ff */
[----:B0-----:R-:W-:Y:S05]  /*e940*/  WARPSYNC.COLLECTIVE R15, `(.L_x_9173) ;  /* 0x000000000f087348 */ /* 0x001fea0003c00000 */
[----:B------:R1:W2:Y:S02]  /*e950*/  SHFL.IDX P6, R14, R13, R12, R11 ;  /* 0x0000000c0d0e7389 */ /* 0x0002a400000c000b */
[----:B012---:R-:W-:Y:S01]  /*e960*/  ENDCOLLECTIVE ;  /* 0x000000000000791b */ /* 0x007fe20003800000 */
.L_x_9173:
[----:B------:R-:W-:Y:S05]  /*e970*/  BSYNC B0 ;  /* 0x0000000000007941 */ /* 0x000fea0003800000 */
.L_x_9172:
[----:B------:R-:W-:Y:S01]  /*e980*/  IMAD.MOV.U32 R13, RZ, RZ, R5 ;  /* 0x000000ffff0d7224 */ /* 0x000fe200078e0005 */
[----:B------:R0:W5:Y:S01]  /*e990*/  LDL.LU R9, [R1+0x1c] ;  /* 0x00001c0001097983 */ /* 0x0001620000300800 */
[----:B------:R-:W-:Y:S02]  /*e9a0*/  IMAD.MOV.U32 R12, RZ, RZ, RZ ;  /* 0x000000ffff0c7224 */ /* 0x000fe400078e00ff */
[----:B------:R-:W-:Y:S01]  /*e9b0*/  IMAD.MOV.U32 R11, RZ, RZ, 0x181f ;  /* 0x0000181fff0b7424 */ /* 0x000fe200078e00ff */
[----:B------:R0:W5:Y:S01]  /*e9c0*/  LDL.LU R7, [R1+0x20] ;  /* 0x0000200001077983 */ /* 0x0001620000300800 */
[----:B------:R-:W-:Y:S02]  /*e9d0*/  IMAD.MOV.U32 R15, RZ, RZ, -0x1 ;  /* 0xffffffffff0f7424 */ /* 0x000fe400078e00ff */
[----:B------:R-:W-:Y:S01]  /*e9e0*/  IMAD.MOV.U32 R2, RZ, RZ, R14 ;  /* 0x000000ffff027224 */ /* 0x000fe200078e000e */
[----:B------:R0:W5:Y:S06]  /*e9f0*/  LDL R10, [R1] ;  /* 0x00000000010a7983 */ /* 0x00016c0000100800 */
[----:B0----5:R-:W-:Y:S05]  /*ea00*/  WARPSYNC.COLLECTIVE R15, `(.L_x_9174) ;  /* 0x000000000f087348 */ /* 0x021fea0003c00000 */
[----:B------:R1:W2:Y:S02]  /*ea10*/  SHFL.IDX P6, R14, R13, R12, R11 ;  /* 0x0000000c0d0e7389 */ /* 0x0002a400000c000b */
[----:B012--5:R-:W-:Y:S01]  /*ea20*/  ENDCOLLECTIVE ;  /* 0x000000000000791b */ /* 0x027fe20003800000 */
.L_x_9174:
[----:B------:R-:W-:Y:S01]  /*ea30*/  ULDC UR4, c[0x0][0x288] ;  /* 0x0000a20000047ab9 */ /* 0x000fe20000000800 */
[----:B------:R-:W2:Y:S04]  /*ea40*/  LDL.LU R13, [R1+0xc] ;  /* 0x00000c00010d7983 */ /* 0x000ea80000300800 */
[----:B------:R-:W3:Y:S04]  /*ea50*/  LDL.LU R12, [R1+0x10] ;  /* 0x00001000010c7983 */ /* 0x000ee80000300800 */
[----:B------:R-:W4:Y:S04]  /*ea60*/  LDL.LU R11, [R1+0x14] ;  /* 0x00001400010b7983 */ /* 0x000f280000300800 */
[----:B------:R-:W5:Y:S01]  /*ea70*/  LDL.LU R15, [R1+0x18] ;  /* 0x00001800010f7983 */ /* 0x000f620000300800 */
[----:B------:R-:W-:-:S03]  /*ea80*/  IMAD.MOV.U32 R3, RZ, RZ, R14 ;  /* 0x000000ffff037224 */ /* 0x000fc600078e000e */
[----:B------:R-:W5:Y:S01]  /*ea90*/  LDL.LU R14, [R1+0x4] ;  /* 0x00000400010e7983 */ /* 0x000f620000300800 */
[----:B------:R-:W-:Y:S01]  /*eaa0*/  IMAD R0, R6, UR4, RZ ;  /* 0x0000000406007c24 */ /* 0x000fe2000f8e02ff */
[----:B------:R-:W-:Y:S01]  /*eab0*/  LOP3.LUT R17, R17, 0xffffffbf, RZ, 0xc0, !PT ;  /* 0xffffffbf11117812 */ /* 0x000fe200078ec0ff */
[----:B------:R-:W-:-:S03]  /*eac0*/  ULDC.64 UR6, c[0x0][0x208] ;  /* 0x0000820000067ab9 */ /* 0x000fc60000000a00 */
[-C--:B--2---:R-:W-:Y:S01]  /*ead0*/  ISETP.GE.AND P6, PT, R13, R0.reuse, PT ;  /* 0x000000000d00720c */ /* 0x084fe20003fc6270 */
[----:B------:R-:W-:Y:S01]  /*eae0*/  IMAD.MOV.U32 R13, RZ, RZ, R4 ;  /* 0x000000ffff0d7224 */ /* 0x000fe200078e0004 */
[----:B---3--:R-:W-:Y:S01]  /*eaf0*/  ISETP.GE.AND P5, PT, R12, R0, PT ;  /* 0x000000000c00720c */ /* 0x008fe20003fa6270 */
[----:B------:R-:W-:-:S10]  /*eb00*/  IMAD.MOV.U32 R12, RZ, RZ, 0x1 ;  /* 0x00000001ff0c7424 */ /* 0x000fd400078e00ff */
[----:B------:R-:W-:Y:S02]  /*eb10*/  @P6 LOP3.LUT R17, R17, 0x40, RZ, 0xfc, !PT ;  /* 0x0000004011116812 */ /* 0x000fe400078efcff */
[-C--:B----4-:R-:W-:Y:S01]  /*eb20*/  ISETP.GE.AND P6, PT, R11, R0.reuse, PT ;  /* 0x000000000b00720c */ /* 0x090fe20003fc6270 */
[----:B------:R-:W-:Y:S01]  /*eb30*/  IMAD.MOV.U32 R11, RZ, RZ, 0x181f ;  /* 0x0000181fff0b7424 */ /* 0x000fe200078e00ff */
[----:B------:R-:W-:Y:S02]  /*eb40*/  LOP3.LUT R17, R17, 0xffffffdf, RZ, 0xc0, !PT ;  /* 0xffffffdf11117812 */ /* 0x000fe400078ec0ff */
[-C--:B-----5:R-:W-:Y:S02]  /*eb50*/  ISETP.GE.AND P4, PT, R14, R0.reuse, PT ;  /* 0x000000000e00720c */ /* 0x0a0fe40003f86270 */
[----:B------:R-:W-:Y:S02]  /*eb60*/  @P5 LOP3.LUT R17, R17, 0x20, RZ, 0xfc, !PT ;  /* 0x0000002011115812 */ /* 0x000fe400078efcff */
[----:B------:R-:W-:Y:S01]  /*eb70*/  ISETP.GE.AND P5, PT, R15, R0, PT ;  /* 0x000000000f00720c */ /* 0x000fe20003fa6270 */
[----:B------:R-:W-:Y:S01]  /*eb80*/  IMAD.MOV.U32 R15, RZ, RZ, -0x1 ;  /* 0xffffffffff0f7424 */ /* 0x000fe200078e00ff */
[----:B------:R-:W-:-:S04]  /*eb90*/  LOP3.LUT R17, R17, 0xffffffef, RZ, 0xc0, !PT ;  /* 0xffffffef11117812 */ /* 0x000fc800078ec0ff */
[----:B------:R-:W-:Y:S02]  /*eba0*/  @P6 LOP3.LUT R17, R17, 0x10, RZ, 0xfc, !PT ;  /* 0x0000001011116812 */ /* 0x000fe400078efcff */
[-C--:B------:R-:W-:Y:S02]  /*ebb0*/  ISETP.GE.AND P6, PT, R9, R0.reuse, PT ;  /* 0x000000000900720c */ /* 0x080fe40003fc6270 */
[----:B------:R-:W-:Y:S02]  /*ebc0*/  LOP3.LUT R17, R17, 0xfffffff7, RZ, 0xc0, !PT ;  /* 0xfffffff711117812 */ /* 0x000fe400078ec0ff */
[----:B------:R-:W-:Y:S02]  /*ebd0*/  @!P4 LEA R21, R10, UR38, 0x1 ;  /* 0x000000260a15cc11 */ /* 0x000fe4000f8e08ff */
[----:B------:R-:W-:Y:S02]  /*ebe0*/  @P5 LOP3.LUT R17, R17, 0x8, RZ, 0xfc, !PT ;  /* 0x0000000811115812 */ /* 0x000fe400078efcff */
[----:B------:R-:W-:-:S02]  /*ebf0*/  ISETP.GE.AND P5, PT, R7, R0, PT ;  /* 0x000000000700720c */ /* 0x000fc40003fa6270 */
[----:B------:R-:W-:Y:S02]  /*ec00*/  LOP3.LUT R17, R17, 0xfffffffb, RZ, 0xc0, !PT ;  /* 0xfffffffb11117812 */ /* 0x000fe400078ec0ff */
[----:B------:R-:W-:Y:S02]  /*ec10*/  P2R R7, PR, RZ, 0x20 ;  /* 0x00000020ff077803 */ /* 0x000fe40000000000 */
[----:B------:R-:W-:Y:S02]  /*ec20*/  @P6 LOP3.LUT R17, R17, 0x4, RZ, 0xfc, !PT ;  /* 0x0000000411116812 */ /* 0x000fe400078efcff */
[----:B------:R-:W-:Y:S02]  /*ec30*/  @!P4 LEA R3, P6, R8, R3, 0x1 ;  /* 0x000000030803c211 */ /* 0x000fe400078c08ff */
[----:B------:R-:W-:-:S03]  /*ec40*/  LOP3.LUT P5, RZ, R17, 0x20, RZ, 0xc0, !PT ;  /* 0x0000002011ff7812 */ /* 0x000fc600078ac0ff */
        /* <DEDUP_REMOVED lines=9> */
[----:B------:R0:W-:Y:S04]  /*ece0*/  @!P4 LDGSTS.E.BYPASS.LTC128B.128 [R21+0x2a400], desc[UR6][R2.64+0x100], !P1 ;  /* 0x2a4001000215cfae */ /* 0x0001e8000c901d46 */
[----:B------:R0:W-:Y:S01]  /*ecf0*/  @!P4 LDGSTS.E.BYPASS.LTC128B.128 [R21+0x2e400], desc[UR6][R2.64+0x180], !P2 ;  /* 0x2e4001800215cfae */ /* 0x0001e2000d101d46 */
[----:B------:R-:W-:-:S13]  /*ed00*/  LOP3.LUT P4, RZ, R17, 0x40, RZ, 0xc0, !PT ;  /* 0x0000004011ff7812 */ /* 0x000fda000788c0ff */
[----:B0-----:R-:W-:Y:S05]  /*ed10*/  WARPSYNC.COLLECTIVE R15, `(.L_x_9175) ;  /* 0x000000000f087348 */ /* 0x001fea0003c00000 */
[----:B------:R1:W2:Y:S02]  /*ed20*/  SHFL.IDX P6, R14, R13, R12, R11 ;  /* 0x0000000c0d0e7389 */ /* 0x0002a400000c000b */
[----:B012---:R-:W-:Y:S01]  /*ed30*/  ENDCOLLECTIVE ;  /* 0x000000000000791b */ /* 0x007fe20003800000 */
.L_x_9175:
[C---:B------:R-:W-:Y:S02]  /*ed40*/  @!P5 LEA R21, R10.reuse, UR38, 0x1 ;  /* 0x000000260a15dc11 */ /* 0x040fe4000f8e08ff */
[----:B------:R-:W-:Y:S01]  /*ed50*/  @!P4 LEA R9, R10, UR38, 0x1 ;  /* 0x000000260a09cc11 */ /* 0x000fe2000f8e08ff */
[----:B------:R-:W-:Y:S02]  /*ed60*/  IMAD.MOV.U32 R13, RZ, RZ, R5 ;  /* 0x000000ffff0d7224 */ /* 0x000fe400078e0005 */
[----:B------:R-:W-:-:S07]  /*ed70*/  IMAD.MOV.U32 R6, RZ, RZ, R14 ;  /* 0x000000ffff067224 */ /* 0x000fce00078e000e */
[----:B------:R-:W-:Y:S05]  /*ed80*/  WARPSYNC.COLLECTIVE R15, `(.L_x_9176) ;  /* 0x000000000f087348 */ /* 0x000fea0003c00000 */
[----:B------:R0:W1:Y:S02]  /*ed90*/  SHFL.IDX P6, R14, R13, R12, R11 ;  /* 0x0000000c0d0e7389 */ /* 0x00006400000c000b */
[----:B01----:R-:W-:Y:S01]  /*eda0*/  ENDCOLLECTIVE ;  /* 0x000000000000791b */ /* 0x003fe20003800000 */
.L_x_9176:
[----:B------:R-:W-:Y:S01]  /*edb0*/  ULDC.64 UR4, c[0x0][0x208] ;  /* 0x0000820000047ab9 */ /* 0x000fe20000000a00 */
[----:B------:R-:W-:Y:S02]  /*edc0*/  IMAD.MOV.U32 R13, RZ, RZ, R4 ;  /* 0x000000ffff0d7224 */ /* 0x000fe400078e0004 */
[----:B------:R-:W-:Y:S02]  /*edd0*/  IMAD.MOV.U32 R12, RZ, RZ, 0x2 ;  /* 0x00000002ff0c7424 */ /* 0x000fe400078e00ff */
[----:B------:R-:W-:-:S05]  /*ede0*/  IMAD.MOV.U32 R2, RZ, RZ, R14 ;  /* 0x000000ffff027224 */ /* 0x000fca00078e000e */
[----:B------:R-:W-:-:S05]  /*edf0*/  @!P4 LEA R2, P6, R8, R2, 0x1 ;  /* 0x000000020802c211 */ /* 0x000fca00078c08ff */
[----:B------:R-:W-:-:S05]  /*ee00*/  @!P4 IMAD.X R3, RZ, RZ, R6, P6 ;  /* 0x000000ffff03c224 */ /* 0x000fca00030e0606 */
        /* <DEDUP_REMOVED lines=11> */
.L_x_9177:
[----:B------:R-:W-:Y:S01]  /*eec0*/  @!P4 LEA R9, R10, UR38, 0x1 ;  /* 0x000000260a09cc11 */ /* 0x000fe2000f8e08ff */
[----:B------:R-:W-:Y:S02]  /*eed0*/  IMAD.MOV.U32 R13, RZ, RZ, R5 ;  /* 0x000000ffff0d7224 */ /* 0x000fe400078e0005 */
[----:B------:R-:W-:-:S07]  /*eee0*/  IMAD.MOV.U32 R6, RZ, RZ, R14 ;  /* 0x000000ffff067224 */ /* 0x000fce00078e000e */
[----:B------:R-:W-:Y:S05]  /*eef0*/  WARPSYNC.COLLECTIVE R15, `(.L_x_9178) ;  /* 0x000000000f087348 */ /* 0x000fea0003c00000 */
[----:B------:R0:W1:Y:S02]  /*ef00*/  SHFL.IDX P6, R14, R13, R12, R11 ;  /* 0x0000000c0d0e7389 */ /* 0x00006400000c000b */
[----:B01----:R-:W-:Y:S01]  /*ef10*/  ENDCOLLECTIVE ;  /* 0x000000000000791b */ /* 0x003fe20003800000 */
.L_x_9178:
        /* <DEDUP_REMOVED lines=17> */
.L_x_9179:
[----:B------:R-:W-:Y:S02]  /*f030*/  IMAD.MOV.U32 R13, RZ, RZ, R5 ;  /* 0x000000ffff0d7224 */ /* 0x000fe400078e0005 */
[----:B------:R-:W-:-:S07]  /*f040*/  IMAD.MOV.U32 R6, RZ, RZ, R14 ;  /* 0x000000ffff067224 */ /* 0x000fce00078e000e */
[----:B------:R-:W-:Y:S05]  /*f050*/  WARPSYNC.COLLECTIVE R15, `(.L_x_9180) ;  /* 0x000000000f087348 */ /* 0x000fea0003c00000 */
[----:B------:R0:W1:Y:S02]  /*f060*/  SHFL.IDX P6, R14, R13, R12, R11 ;  /* 0x0000000c0d0e7389 */ /* 0x00006400000c000b */
[----:B01----:R-:W-:Y:S01]  /*f070*/  ENDCOLLECTIVE ;  /* 0x000000000000791b */ /* 0x003fe20003800000 */
.L_x_9180:
[----:B------:R-:W-:Y:S01]  /*f080*/  ULDC.64 UR4, c[0x0][0x208] ;  /* 0x0000820000047ab9 */ /* 0x000fe20000000a00 */
[----:B------:R-:W-:Y:S02]  /*f090*/  IMAD.MOV.U32 R13, RZ, RZ, R4 ;  /* 0x000000ffff0d7224 */ /* 0x000fe400078e0004 */
[----:B------:R-:W-:Y:S01]  /*f0a0*/  IMAD.MOV.U32 R12, RZ, RZ, 0x4 ;  /* 0x00000004ff0c7424 */ /* 0x000fe200078e00ff */
        /* <DEDUP_REMOVED lines=13> */
.L_x_9181:
[----:B------:R-:W0:Y:S01]  /*f180*/  S2R R9, SR_TID.X ;  /* 0x0000000000097919 */ /* 0x000e220000002100 */
[----:B------:R-:W-:Y:S02]  /*f190*/  IMAD.MOV.U32 R13, RZ, RZ, R5 ;  /* 0x000000ffff0d7224 */ /* 0x000fe400078e0005 */
[----:B------:R-:W-:-:S07]  /*f1a0*/  IMAD.MOV.U32 R6, RZ, RZ, R14 ;  /* 0x000000ffff067224 */ /* 0x000fce00078e000e */
[----:B0-----:R-:W-:Y:S05]  /*f1b0*/  WARPSYNC.COLLECTIVE R15, `(.L_x_9182) ;  /* 0x000000000f087348 */ /* 0x001fea0003c00000 */
[----:B------:R1:W2:Y:S02]  /*f1c0*/  SHFL.IDX P6, R14, R13, R12, R11 ;  /* 0x0000000c0d0e7389 */ /* 0x0002a400000c000b */
[----:B012---:R-:W-:Y:S01]  /*f1d0*/  ENDCOLLECTIVE ;  /* 0x000000000000791b */ /* 0x007fe20003800000 */
.L_x_9182:
[----:B------:R-:W-:Y:S01]  /*f1e0*/  ULDC.64 UR4, c[0x0][0x208] ;  /* 0x0000820000047ab9 */ /* 0x000fe20000000a00 */
[----:B------:R-:W-:Y:S02]  /*f1f0*/  IMAD.MOV.U32 R13, RZ, RZ, R4 ;  /* 0x000000ffff0d7224 */ /* 0x000fe400078e0004 */
[----:B------:R-:W-:Y:S01]  /*f200*/  IMAD.MOV.U32 R12, RZ, RZ, 0x5 ;  /* 0x00000005ff0c7424 */ /* 0x000fe200078e00ff */
[----:B------:R-:W-:-:S05]  /*f210*/  @!P5 LEA R8, P6, R8, R14, 0x1 ;  /* 0x0000000e0808d211 */ /* 0x000fca00078c08ff */
[----:B------:R-:W-:Y:S01]  /*f220*/  @!P5 IMAD.X R21, RZ, RZ, R6, P6 ;  /* 0x000000ffff15d224 */ /* 0x000fe200030e0606 */
[----:B------:R-:W-:Y:S02]  /*f230*/  LOP3.LUT P6, RZ, R17, 0x8, RZ, 0xc0, !PT ;  /* 0x0000000811ff7812 */ /* 0x000fe400078cc0ff */
[----:B------:R-:W-:-:S11]  /*f240*/  ISETP.NE.AND P5, PT, R7, RZ, PT ;  /* 0x000000ff0700720c */ /* 0x000fd60003fa5270 */
[C---:B------:R-:W-:Y:S01]  /*f250*/  @!P6 LEA R7, R10.reuse, UR38, 0x1 ;  /* 0x000000260a07ec11 */ /* 0x040fe2000f8e08ff */
[----:B------:R-:W-:Y:S02]  /*f260*/  @!P6 IMAD.MOV.U32 R2, RZ, RZ, R8 ;  /* 0x000000ffff02e224 */ /* 0x000fe400078e0008 */
[----:B------:R-:W-:Y:S01]  /*f270*/  @!P6 IMAD.MOV.U32 R3, RZ, RZ, R21 ;  /* 0x000000ffff03e224 */ /* 0x000fe200078e0015 */
[----:B------:R-:W-:Y:S01]  /*f280*/  @!P4 LEA R21, R10, UR38, 0x1 ;  /* 0x000000260a15cc11 */ /* 0x000fe2000f8e08ff */
[----:B------:R-:W-:-:S03]  /*f290*/  IMAD.SHL.U32 R8, R9, 0x8, RZ ;  /* 0x0000000809087824 */ /* 0x000fc600078e00ff */
[----:B------:R-:W-:Y:S01]  /*f2a0*/  @!PT LDS RZ, [RZ] ;  /* 0x00000000fffff984 */ /* 0x000fe20000000800 */
[----:B------:R-:W-:Y:S01]  /*f2b0*/  @!PT LDS RZ, [RZ] ;  /* 0x00000000fffff984 */ /* 0x000fe20000000800 */
[----:B------:R-:W-:Y:S01]  /*f2c0*/  @!PT LDS RZ, [RZ] ;  /* 0x00000000fffff984 */ /* 0x000fe20000000800 */
[----:B------:R0:W-:Y:S02]  /*f2d0*/  @!P6 LDGSTS.E.BYPASS.LTC128B.128 [R7+0x24400], desc[UR4][R2.64], !P3 ;  /* 0x244000000207efae */ /* 0x0001e4000d901d44 */
[----:B------:R-:W-:Y:S02]  /*f2e0*/  LOP3.LUT R8, R8, 0x38, RZ, 0xc0, !PT ;  /* 0x0000003808087812 */ /* 0x000fe400078ec0ff */
[----:B------:R0:W-:Y:S04]  /*f2f0*/  @!P6 LDGSTS.E.BYPASS.LTC128B.128 [R7+0x28400], desc[UR4][R2.64+0x80], !P0 ;  /* 0x284000800207efae */ /* 0x0001e8000c101d44 */
[----:B------:R0:W-:Y:S04]  /*f300*/  @!P6 LDGSTS.E.BYPASS.LTC128B.128 [R7+0x2c400], desc[UR4][R2.64+0x100], !P1 ;  /* 0x2c4001000207efae */ /* 0x0001e8000c901d44 */
[----:B------:R0:W-:Y:S02]  /*f310*/  @!P6 LDGSTS.E.BYPASS.LTC128B.128 [R7+0x30400], desc[UR4][R2.64+0x180], !P2 ;  /* 0x304001800207efae */ /* 0x0001e4000d101d44 */
[----:B0-----:R-:W-:Y:S05]  /*f320*/  WARPSYNC.COLLECTIVE R15, `(.L_x_9183) ;  /* 0x000000000f087348 */ /* 0x001fea0003c00000 */
[----:B------:R1:W2:Y:S02]  /*f330*/  SHFL.IDX P6, R14, R13, R12, R11 ;  /* 0x0000000c0d0e7389 */ /* 0x0002a400000c000b */
[----:B012---:R-:W-:Y:S01]  /*f340*/  ENDCOLLECTIVE ;  /* 0x000000000000791b */ /* 0x007fe20003800000 */
.L_x_9183:
[----:B------:R-:W-:Y:S02]  /*f350*/  IMAD.MOV.U32 R13, RZ, RZ, R5 ;  /* 0x000000ffff0d7224 */ /* 0x000fe400078e0005 */
[----:B------:R-:W-:-:S07]  /*f360*/  IMAD.MOV.U32 R6, RZ, RZ, R14 ;  /* 0x000000ffff067224 */ /* 0x000fce00078e000e */
[----:B------:R-:W-:Y:S05]  /*f370*/  WARPSYNC.COLLECTIVE R15, `(.L_x_9184) ;  /* 0x000000000f087348 */ /* 0x000fea0003c00000 */
[----:B------:R0:W1:Y:S02]  /*f380*/  SHFL.IDX P6, R14, R13, R12, R11 ;  /* 0x0000000c0d0e7389 */ /* 0x00006400000c000b */
[----:B01----:R-:W-:Y:S01]  /*f390*/  ENDCOLLECTIVE ;  /* 0x000000000000791b */ /* 0x003fe20003800000 */
.L_x_9184:
[----:B------:R-:W-:Y:S01]  /*f3a0*/  ULDC.64 UR4, c[0x0][0x208] ;  /* 0x0000820000047ab9 */ /* 0x000fe20000000a00 */
[----:B------:R-:W-:Y:S02]  /*f3b0*/  IMAD.MOV.U32 R13, RZ, RZ, R4 ;  /* 0x000000ffff0d7224 */ /* 0x000fe400078e0004 */
[----:B------:R-:W-:Y:S01]  /*f3c0*/  IMAD.MOV.U32 R12, RZ, RZ, 0x6 ;  /* 0x00000006ff0c7424 */ /* 0x000fe200078e00ff */
[----:B------:R-:W-:-:S05]  /*f3d0*/  @!P4 LEA R14, P6, R8, R14, 0x1 ;  /* 0x0000000e080ec211 */ /* 0x000fca00078c08ff */
[----:B------:R-:W-:Y:S02]  /*f3e0*/  @!P4 IMAD.X R9, RZ, RZ, R6, P6 ;  /* 0x000000ffff09c224 */ /* 0x000fe400030e0606 */
[----:B------:R-:W-:Y:S02]  /*f3f0*/  @!P4 IMAD.MOV.U32 R2, RZ, RZ, R14 ;  /* 0x000000ffff02c224 */ /* 0x000fe400078e000e */
[----:B------:R-:W-:Y:S01]  /*f400*/  @!P4 IMAD.MOV.U32 R3, RZ, RZ, R9 ;  /* 0x000000ffff03c224 */ /* 0x000fe200078e0009 */
[----:B------:R-:W-:-:S04]  /*f410*/  @!P5 LEA R9, R10, UR38, 0x1 ;  /* 0x000000260a09dc11 */ /* 0x000fc8000f8e08ff */
[----:B------:R-:W-:Y:S01]  /*f420*/  @!PT LDS RZ, [RZ] ;  /* 0x00000000fffff984 */ /* 0x000fe20000000800 */
[----:B------:R-:W-:Y:S01]  /*f430*/  @!PT LDS RZ, [RZ] ;  /* 0x00000000fffff984 */ /* 0x000fe20000000800 */
[----:B------:R-:W-:Y:S01]  /*f440*/  @!PT LDS RZ, [RZ] ;  /* 0x00000000fffff984 */ /* 0x000fe20000000800 */
[----:B------:R0:W-:Y:S04]  /*f450*/  @!P4 LDGSTS.E.BYPASS.LTC128B.128 [R21+0x24c00], desc[UR4][R2.64], !P3 ;  /* 0x24c000000215cfae */ /* 0x0001e8000d901d44 */
[----:B------:R0:W-:Y:S04]  /*f460*/  @!P4 LDGSTS.E.BYPASS.LTC128B.128 [R21+0x28c00], desc[UR4][R2.64+0x80], !P0 ;  /* 0x28c000800215cfae */ /* 0x0001e8000c101d44 */
[----:B------:R0:W-:Y:S04]  /*f470*/  @!P4 LDGSTS.E.BYPASS.LTC128B.128 [R21+0x2cc00], desc[UR4][R2.64+0x100], !P1 ;  /* 0x2cc001000215cfae */ /* 0x0001e8000c901d44 */
[----:B------:R0:W-:Y:S02]  /*f480*/  @!P4 LDGSTS.E.BYPASS.LTC128B.128 [R21+0x30c00], desc[UR4][R2.64+0x180], !P2 ;  /* 0x30c001800215cfae */ /* 0x0001e4000d101d44 */
[----:B0-----:R-:W-:Y:S05]  /*f490*/  WARPSYNC.COLLECTIVE R15, `(.L_x_9185) ;  /* 0x000000000f087348 */ /* 0x001fea0003c00000 */
[----:B------:R1:W2:Y:S02]  /*f4a0*/  SHFL.IDX P6, R14, R13, R12, R11 ;  /* 0x0000000c0d0e7389 */ /* 0x0002a400000c000b */
[----:B012---:R-:W-:Y:S01]  /*f4b0*/  ENDCOLLECTIVE ;  /* 0x000000000000791b */ /* 0x007fe20003800000 */
.L_x_9185:
[----:B------:R-:W-:Y:S02]  /*f4c0*/  IMAD.MOV.U32 R13, RZ, RZ, R5 ;  /* 0x000000ffff0d7224 */ /* 0x000fe400078e0005 */
[----:B------:R-:W-:-:S07]  /*f4d0*/  IMAD.MOV.U32 R6, RZ, RZ, R14 ;  /* 0x000000ffff067224 */ /* 0x000fce00078e000e */
[----:B------:R-:W-:Y:S05]  /*f4e0*/  WARPSYNC.COLLECTIVE R15, `(.L_x_9186) ;  /* 0x000000000f087348 */ /* 0x000fea0003c00000 */
[----:B------:R0:W1:Y:S02]  /*f4f0*/  SHFL.IDX P6, R14, R13, R12, R11 ;  /* 0x0000000c0d0e7389 */ /* 0x00006400000c000b */
[----:B01----:R-:W-:Y:S01]  /*f500*/  ENDCOLLECTIVE ;  /* 0x000000000000791b */ /* 0x003fe20003800000 */
.L_x_9186:
[----:B------:R-:W-:Y:S01]  /*f510*/  ULDC.64 UR4, c[0x0][0x208] ;  /* 0x0000820000047ab9 */ /* 0x000fe20000000a00 */
[----:B------:R-:W-:Y:S02]  /*f520*/  IMAD.MOV.U32 R13, RZ, RZ, R4 ;  /* 0x000000ffff0d7224 */ /* 0x000fe400078e0004 */
[----:B------:R-:W-:Y:S01]  /*f530*/  IMAD.MOV.U32 R12, RZ, RZ, 0x7 ;  /* 0x00000007ff0c7424 */ /* 0x000fe200078e00ff */
[----:B------:R-:W-:-:S05]  /*f540*/  @!P5 LEA R14, P6, R8, R14, 0x1 ;  /* 0x0000000e080ed211 */ /* 0x000fca00078c08ff */
[----:B------:R-:W-:Y:S02]  /*f550*/  @!P5 IMAD.X R7, RZ, RZ, R6, P6 ;  /* 0x000000ffff07d224 */ /* 0x000fe400030e0606 */
[----:B------:R-:W-:Y:S02]  /*f560*/  @!P5 IMAD.MOV.U32 R2, RZ, RZ, R14 ;  /* 0x000000ffff02d224 */ /* 0x000fe400078e000e */
[----:B------:R-:W-:-:S05]  /*f570*/  @!P5 IMAD.MOV.U32 R3, RZ, RZ, R7 ;  /* 0x000000ffff03d224 */ /* 0x000fca00078e0007 */
        /* <DEDUP_REMOVED lines=10> */
.L_x_9187:
[----:B------:R-:W-:Y:S02]  /*f620*/  IMAD.MOV.U32 R13, RZ, RZ, R5 ;  /* 0x000000ffff0d7224 */ /* 0x000fe400078e0005 */
[----:B------:R-:W-:-:S07]  /*f630*/  IMAD.MOV.U32 R6, RZ, RZ, R14 ;  /* 0x000000ffff067224 */ /* 0x000fce00078e000e */
[----:B------:R-:W-:Y:S05]  /*f640*/  WARPSYNC.COLLECTIVE R15, `(.L_x_9188) ;  /* 0x000000000f087348 */ /* 0x000fea0003c00000 */
[----:B------:R0:W1:Y:S02]  /*f650*/  SHFL.IDX P6, R14, R13, R12, R11 ;  /* 0x0000000c0d0e7389 */ /* 0x00006400000c000b */
[----:B01----:R-:W-:Y:S01]  /*f660*/  ENDCOLLECTIVE ;  /* 0x000000000000791b */ /* 0x003fe20003800000 */
.L_x_9188:
[----:B------:R-:W-:Y:S05]  /*f670*/  BRA `(.L_x_9189) ;  /* 0xffffffbc00547947 */ /* 0x000fea000383ffff */
.L_x_9078:
[----:B0-----:R-:W-:-:S04]  /*f680*/  IMAD.U32 R3, RZ, RZ, UR38 ;  /* 0x00000026ff037e24 */ /* 0x001fc8000f8e00ff */
[----:B------:R0:W3:Y:S03]  /*f690*/  SYNCS.PHASECHK.TRANS64.TRYWAIT P0, [R3+URZ+0x32420], R2 ;  /* 0x03242002030075a7 */ /* 0x0000e6000800017f */
[----:B---3--:R-:W-:Y:S05]  /*f6a0*/  @!P0 NANOSLEEP.SYNCS 0x989680 ;  /* 0x009896800000895d */ /* 0x008fea0003900000 */
[----:B------:R-:W3:Y:S02]  /*f6b0*/  @!P0 SYNCS.PHASECHK.TRANS64 P0, [R3+URZ+0x32420], R2 ;  /* 0x03242002030085a7 */ /* 0x000ee4000800007f */
[----:B---3--:R-:W-:Y:S05]  /*f6c0*/  @!P0 BRA `(.L_x_9078) ;  /* 0xfffffffc00ec8947 */ /* 0x008fea000383ffff */
[----:B------:R-:W-:Y:S05]  /*f6d0*/  BRA `(.L_x_9190) ;  /* 0xffffffbc00c87947 */ /* 0x000fea000383ffff */
.L_x_9081:
[----:B0-----:R-:W-:-:S04]  /*f6e0*/  IMAD.U32 R3, RZ, RZ, UR38 ;  /* 0x00000026ff037e24 */ /* 0x001fc8000f8e00ff */
[----:B------:R0:W3:Y:S03]  /*f6f0*/  SYNCS.PHASECHK.TRANS64.TRYWAIT P0, [R3+URZ+0x32460], R2 ;  /* 0x03246002030075a7 */ /* 0x0000e6000800017f */
[----:B---3--:R-:W-:Y:S05]  /*f700*/  @!P0 NANOSLEEP.SYNCS 0x989680 ;  /* 0x009896800000895d */ /* 0x008fea0003900000 */
[----:B------:R-:W3:Y:S02]  /*f710*/  @!P0 SYNCS.PHASECHK.TRANS64 P0, [R3+URZ+0x32460], R2 ;  /* 0x03246002030085a7 */ /* 0x000ee4000800007f */
[----:B---3--:R-:W-:Y:S05]  /*f720*/  @!P0 BRA `(.L_x_9081) ;  /* 0xfffffffc00ec8947 */ /* 0x008fea000383ffff */
[----:B------:R-:W-:Y:S05]  /*f730*/  BRA `(.L_x_9191) ;  /* 0xffffffbc00d47947 */ /* 0x000fea000383ffff */
.L_x_9093:
[----:B-1----:R-:W-:-:S04]  /*f740*/  IMAD.U32 R3, RZ, RZ, UR38 ;  /* 0x00000026ff037e24 */ /* 0x002fc8000f8e00ff */
[----:B------:R1:W3:Y:S03]  /*f750*/  SYNCS.PHASECHK.TRANS64.TRYWAIT P0, [R3+URZ+0x32448], R2 ;  /* 0x03244802030075a7 */ /* 0x0002e6000800017f */
[----:B---3--:R-:W-:Y:S05]  /*f760*/  @!P0 NANOSLEEP.SYNCS 0x989680 ;  /* 0x009896800000895d */ /* 0x008fea0003900000 */
[----:B------:R-:W3:Y:S02]  /*f770*/  @!P0 SYNCS.PHASECHK.TRANS64 P0, [R3+URZ+0x32448], R2 ;  /* 0x03244802030085a7 */ /* 0x000ee4000800007f */
[----:B---3--:R-:W-:Y:S05]  /*f780*/  @!P0 BRA `(.L_x_9093) ;  /* 0xfffffffc00ec8947 */ /* 0x008fea000383ffff */
[----:B------:R-:W-:Y:S05]  /*f790*/  BRA `(.L_x_9192) ;  /* 0xffffffc400d47947 */ /* 0x000fea000383ffff */
.L_x_9098:
[----:B01----:R-:W-:-:S04]  /*f7a0*/  IMAD.U32 R3, RZ, RZ, UR38 ;  /* 0x00000026ff037e24 */ /* 0x003fc8000f8e00ff */
[----:B------:R0:W1:Y:S03]  /*f7b0*/  SYNCS.PHASECHK.TRANS64.TRYWAIT P0, [R3+URZ+0x32468], R2 ;  /* 0x03246802030075a7 */ /* 0x000066000800017f */
[----:B-1----:R-:W-:Y:S05]  /*f7c0*/  @!P0 NANOSLEEP.SYNCS 0x989680 ;  /* 0x009896800000895d */ /* 0x002fea0003900000 */
[----:B------:R-:W1:Y:S02]  /*f7d0*/  @!P0 SYNCS.PHASECHK.TRANS64 P0, [R3+URZ+0x32468], R2 ;  /* 0x03246802030085a7 */ /* 0x000e64000800007f */
[----:B-1----:R-:W-:Y:S05]  /*f7e0*/  @!P0 BRA `(.L_x_9098) ;  /* 0xfffffffc00ec8947 */ /* 0x002fea000383ffff */
[----:B------:R-:W-:Y:S05]  /*f7f0*/  BRA `(.L_x_9193) ;  /* 0xffffffc800347947 */ /* 0x000fea000383ffff */
.L_x_9109:
[----:B-1----:R-:W-:-:S04]  /*f800*/  IMAD.U32 R3, RZ, RZ, UR38 ;  /* 0x00000026ff037e24 */ /* 0x002fc8000f8e00ff */
[----:B------:R1:W3:Y:S03]  /*f810*/  SYNCS.PHASECHK.TRANS64.TRYWAIT P0, [R3+URZ+0x32440], R2 ;  /* 0x03244002030075a7 */ /* 0x0002e6000800017f */
[----:B---3--:R-:W-:Y:S05]  /*f820*/  @!P0 NANOSLEEP.SYNCS 0x989680 ;  /* 0x009896800000895d */ /* 0x008fea0003900000 */
[----:B------:R-:W3:Y:S02]  /*f830*/  @!P0 SYNCS.PHASECHK.TRANS64 P0, [R3+URZ+0x32440], R2 ;  /* 0x03244002030085a7 */ /* 0x000ee4000800007f */
[----:B---3--:R-:W-:Y:S05]  /*f840*/  @!P0 BRA `(.L_x_9109) ;  /* 0xfffffffc00ec8947 */ /* 0x008fea000383ffff */
[----:B------:R-:W-:Y:S05]  /*f850*/  BRA `(.L_x_9194) ;  /* 0xffffffcc00b47947 */ /* 0x000fea000383ffff */
.L_x_9114:
[----:B01----:R-:W-:-:S04]  /*f860*/  IMAD.U32 R3, RZ, RZ, UR38 ;  /* 0x00000026ff037e24 */ /* 0x003fc8000f8e00ff */
[----:B------:R0:W1:Y:S03]  /*f870*/  SYNCS.PHASECHK.TRANS64.TRYWAIT P0, [R3+URZ+0x32460], R2 ;  /* 0x03246002030075a7 */ /* 0x000066000800017f */
[----:B-1----:R-:W-:Y:S05]  /*f880*/  @!P0 NANOSLEEP.SYNCS 0x989680 ;  /* 0x009896800000895d */ /* 0x002fea0003900000 */
[----:B------:R-:W1:Y:S02]  /*f890*/  @!P0 SYNCS.PHASECHK.TRANS64 P0, [R3+URZ+0x32460], R2 ;  /* 0x03246002030085a7 */ /* 0x000e64000800007f */
[----:B-1----:R-:W-:Y:S05]  /*f8a0*/  @!P0 BRA `(.L_x_9114) ;  /* 0xfffffffc00ec8947 */ /* 0x002fea000383ffff */
[----:B------:R-:W-:Y:S05]  /*f8b0*/  BRA `(.L_x_9195) ;  /* 0xffffffd000187947 */ /* 0x000fea000383ffff */
.L_x_9126:
[----:B-1----:R-:W-:-:S04]  /*f8c0*/  IMAD.U32 R3, RZ, RZ, UR38 ;  /* 0x00000026ff037e24 */ /* 0x002fc8000f8e00ff */
[----:B------:R1:W3:Y:S03]  /*f8d0*/  SYNCS.PHASECHK.TRANS64.TRYWAIT P0, [R3+URZ+0x32448], R2 ;  /* 0x03244802030075a7 */ /* 0x0002e6000800017f */
[----:B---3--:R-:W-:Y:S05]  /*f8e0*/  @!P0 NANOSLEEP.SYNCS 0x989680 ;  /* 0x009896800000895d */ /* 0x008fea0003900000 */
[----:B------:R-:W3:Y:S02]  /*f8f0*/  @!P0 SYNCS.PHASECHK.TRANS64 P0, [R3+URZ+0x32448], R2 ;  /* 0x03244802030085a7 */ /* 0x000ee4000800007f */
[----:B---3--:R-:W-:Y:S05]  /*f900*/  @!P0 BRA `(.L_x_9126) ;  /* 0xfffffffc00ec8947 */ /* 0x008fea000383ffff */
[----:B------:R-:W-:Y:S05]  /*f910*/  BRA `(.L_x_9196) ;  /* 0xffffffd400a07947 */ /* 0x000fea000383ffff */
.L_x_9131:
[----:B-1----:R-:W-:-:S04]  /*f920*/  IMAD.U32 R3, RZ, RZ, UR38 ;  /* 0x00000026ff037e24 */ /* 0x002fc8000f8e00ff */
[----:B------:R1:W3:Y:S03]  /*f930*/  SYNCS.PHASECHK.TRANS64.TRYWAIT P0, [R3+URZ+0x32468], R2 ;  /* 0x03246802030075a7 */ /* 0x0002e6000800017f */
[----:B---3--:R-:W-:Y:S05]  /*f940*/  @!P0 NANOSLEEP.SYNCS 0x989680 ;  /* 0x009896800000895d */ /* 0x008fea0003900000 */
[----:B------:R-:W3:Y:S02]  /*f950*/  @!P0 SYNCS.PHASECHK.TRANS64 P0, [R3+URZ+0x32468], R2 ;  /* 0x03246802030085a7 */ /* 0x000ee4000800007f */
[----:B---3--:R-:W-:Y:S05]  /*f960*/  @!P0 BRA `(.L_x_9131) ;  /* 0xfffffffc00ec8947 */ /* 0x008fea000383ffff */
[----:B------:R-:W-:Y:S05]  /*f970*/  BRA `(.L_x_9197) ;  /* 0xffffffd800047947 */ /* 0x000fea000383ffff */
.L_x_9138:
[----:B0-----:R0:W1:Y:S02]  /*f980*/  SYNCS.PHASECHK.TRANS64.TRYWAIT P0, [R2+URZ+0x32420], R7 ;  /* 0x03242007020075a7 */ /* 0x001064000800017f */
[----:B-1----:R-:W-:Y:S05]  /*f990*/  @!P0 NANOSLEEP.SYNCS 0x989680 ;  /* 0x009896800000895d */ /* 0x002fea0003900000 */
[----:B------:R-:W1:Y:S02]  /*f9a0*/  @!P0 SYNCS.PHASECHK.TRANS64 P0, [R2+URZ+0x32420], R7 ;  /* 0x03242007020085a7 */ /* 0x000e64000800007f */
[----:B-1----:R-:W-:Y:S05]  /*f9b0*/  @!P0 BRA `(.L_x_9138) ;  /* 0xfffffffc00f08947 */ /* 0x002fea000383ffff */
[----:B------:R-:W-:Y:S05]  /*f9c0*/  BRA `(.L_x_9198) ;  /* 0xffffffdc00207947 */ /* 0x000fea000383ffff */
.L_x_9139:
        /* <DEDUP_REMOVED lines=9> */
[----:B--2---:R1:W2:Y:S02]  /*fa60*/  SHFL.IDX P6, R14, R13, R12, R11 ;  /* 0x0000000c0d0e7389 */ /* 0x0042a400000c000b */
[----:B012---:R-:W-:Y:S01]  /*fa70*/  ENDCOLLECTIVE ;  /* 0x000000000000791b */ /* 0x007fe20003800000 */
.L_x_9200:
[----:B------:R-:W-:Y:S05]  /*fa80*/  BSYNC B0 ;  /* 0x0000000000007941 */ /* 0x000fea0003800000 */
.L_x_9199:
[----:B------:R-:W-:Y:S05]  /*fa90*/  BRA `(.L_x_9201) ;  /* 0xffffffdc00047947 */ /* 0x000fea000383ffff */
.L_x_9140:
[----:B------:R-:W-:Y:S01]  /*faa0*/  BSSY B0, `(.L_x_9202) ;  /* 0x0000006000007945 */ /* 0x000fe20003800000 */
[----:B------:R-:W-:-:S07]  /*fab0*/  IMAD.MOV.U32 R15, RZ, RZ, -0x1 ;  /* 0xffffffffff0f7424 */ /* 0x000fce00078e00ff */
[----:B01----:R-:W-:Y:S05]  /*fac0*/  WARPSYNC.COLLECTIVE R15, `(.L_x_9203) ;  /* 0x000000000f0c7348 */ /* 0x003fea0003c00000 */
[----:B------:R-:W-:Y:S02]  /*fad0*/  ELECT P6, UR62, PT ;  /* 0x00000000003e782f */ /* 0x000fe400038c0000 */
[----:B------:R-:W-:Y:S01]  /*fae0*/  MOV R14, UR62 ;  /* 0x0000003e000e7c02 */ /* 0x000fe20008000f00 */
[----:B01----:R-:W-:Y:S10]  /*faf0*/  ENDCOLLECTIVE ;  /* 0x000000000000791b */ /* 0x003ff40003800000 */
.L_x_9203:
[----:B------:R-:W-:Y:S05]  /*fb00*/  BSYNC B0 ;  /* 0x0000000000007941 */ /* 0x000fea0003800000 */
.L_x_9202:
[----:B------:R-:W-:Y:S05]  /*fb10*/  BRA `(.L_x_9204) ;  /* 0xffffffd800f87947 */ /* 0x000fea000383ffff */
.L_x_9142:
[----:B0-----:R0:W1:Y:S02]  /*fb20*/  SYNCS.PHASECHK.TRANS64.TRYWAIT P0, [R7+URZ], R4 ;  /* 0x00000004070075a7 */ /* 0x001064000800017f */
[----:B-1----:R-:W-:Y:S05]  /*fb30*/  @!P0 NANOSLEEP.SYNCS 0x989680 ;  /* 0x009896800000895d */ /* 0x002fea0003900000 */
[----:B------:R-:W1:Y:S02]  /*fb40*/  @!P0 SYNCS.PHASECHK.TRANS64 P0, [R7+URZ], R4 ;  /* 0x00000004070085a7 */ /* 0x000e64000800007f */
[----:B-1----:R-:W-:Y:S05]  /*fb50*/  @!P0 BRA `(.L_x_9142) ;  /* 0xfffffffc00f08947 */ /* 0x002fea000383ffff */
[----:B------:R-:W-:Y:S05]  /*fb60*/  BRA `(.L_x_9205) ;  /* 0xffffffdc00347947 */ /* 0x000fea000383ffff */
.L_x_9143:
[----:B-1----:R1:W2:Y:S02]  /*fb70*/  SYNCS.PHASECHK.TRANS64.TRYWAIT P0, [R5+URZ], R0 ;  /* 0x00000000050075a7 */ /* 0x0022a4000800017f */
[----:B--2---:R-:W-:Y:S05]  /*fb80*/  @!P0 NANOSLEEP.SYNCS 0x989680 ;  /* 0x009896800000895d */ /* 0x004fea0003900000 */
[----:B------:R-:W2:Y:S02]  /*fb90*/  @!P0 SYNCS.PHASECHK.TRANS64 P0, [R5+URZ], R0 ;  /* 0x00000000050085a7 */ /* 0x000ea4000800007f */
[----:B--2---:R-:W-:Y:S05]  /*fba0*/  @!P0 BRA `(.L_x_9143) ;  /* 0xfffffffc00f08947 */ /* 0x004fea000383ffff */
[----:B------:R-:W-:Y:S05]  /*fbb0*/  BRA `(.L_x_9206) ;  /* 0xffffffdc00287947 */ /* 0x000fea000383ffff */
.L_x_9145:
[----:B-1----:R1:W2:Y:S02]  /*fbc0*/  SYNCS.PHASECHK.TRANS64.TRYWAIT P0, [R5+URZ], R4 ;  /* 0x00000004050075a7 */ /* 0x0022a4000800017f */
[----:B--2---:R-:W-:Y:S05]  /*fbd0*/  @!P0 NANOSLEEP.SYNCS 0x989680 ;  /* 0x009896800000895d */ /* 0x004fea0003900000 */
[----:B------:R-:W2:Y:S02]  /*fbe0*/  @!P0 SYNCS.PHASECHK.TRANS64 P0, [R5+URZ], R4 ;  /* 0x00000004050085a7 */ /* 0x000ea4000800007f */
[----:B--2---:R-:W-:Y:S05]  /*fbf0*/  @!P0 BRA `(.L_x_9145) ;  /* 0xfffffffc00f08947 */ /* 0x004fea000383ffff */
[----:B------:R-:W-:Y:S05]  /*fc00*/  BRA `(.L_x_9207) ;  /* 0xffffffdc002c7947 */ /* 0x000fea000383ffff */
.L_x_9208:
        /* <DEDUP_REMOVED lines=15> */
.L_x_15015:


//--------------------- .text._ZN7cutlass13device_kernelIN5flash11enable_sm90INS1_16FlashAttnFwdSm90INS1_25CollectiveMainloopFwdSm90ILi2EN4cute5tupleIJNS5_1CILi1EEES8_S8_EEENS6_IJNS7_ILi128EEENS7_ILi96EEENS7_ILi64EEEEEELi256ENS_10bfloat16_tEfNS_4arch4Sm90ELb0ELb0ELb0ELb1ELb0ELb0ELb0ELb1ELb0ELb1ELb1ELb0EEENS1_21CollectiveEpilogueFwdINS6_IJSA_NS7_ILi256EEESB_EEES9_SE_SG_Li256ELb1ELb1ELb1ELb0EEENS1_36VarlenDynamicPersistentTileSchedulerILi128ELi96ELi256ELi128ELb1ELb1ELb1ELb0ELb1ELb1EEEEEEEEEvNT_6ParamsE --------------------------
	.section	.text._ZN7cutlass13device_kernelIN5flash11enable_sm90INS1_16FlashAttnFwdSm90INS1_25CollectiveMainloopFwdSm90ILi2EN4cute5tupleIJNS5_1CILi1EEES8_S8_EEENS6_IJNS7_ILi128EEENS7_ILi96EEENS7_ILi64EEEEEELi256ENS_10bfloat16_tEfNS_4arch4Sm90ELb0ELb0ELb0ELb1ELb0ELb0ELb0ELb1ELb0ELb1ELb1ELb0EEENS1_21CollectiveEpilogueFwdINS6_IJSA_NS7_ILi256EEESB_EEES9_SE_SG_Li256ELb1ELb1ELb1ELb0EEENS1_36VarlenDynamicPersistentTileSchedulerILi128ELi96ELi256ELi128ELb1ELb1ELb1ELb0ELb1ELb1EEEEEEEEEvNT_6ParamsE,"ax",@progbits
	.align	128
.text._ZN7cutlass13device_kernelIN5flash11enable_sm90INS1_16FlashAttnFwdSm90INS1_25CollectiveMainloopFwdSm90ILi2EN4cute5tupleIJNS5_1CILi1EEES8_S8_EEENS6_IJNS7_ILi128EEENS7_ILi96EEENS7_ILi64EEEEEELi256ENS_10bfloat16_tEfNS_4arch4Sm90ELb0ELb0ELb0ELb1ELb0ELb0ELb0ELb1ELb0ELb1ELb1ELb0EEENS1_21CollectiveEpilogueFwdINS6_IJSA_NS7_ILi256EEESB_EEES9_SE_SG_Li256ELb1ELb1ELb1ELb0EEENS1_36VarlenDynamicPersistentTileSchedulerILi128ELi96ELi256ELi128ELb1ELb1ELb1ELb0ELb1ELb1EEEEEEEEEvNT_6ParamsE:
        .type           _ZN7cutlass13device_kernelIN5flash11enable_sm90INS1_16FlashAttnFwdSm90INS1_25CollectiveMainloopFwdSm90ILi2EN4cute5tupleIJNS5_1CILi1EEES8_S8_EEENS6_IJNS7_ILi128EEENS7_ILi96EEENS7_ILi64EEEEEELi256ENS_10bfloat16_tEfNS_4arch4Sm90ELb0ELb0ELb0ELb1ELb0ELb0ELb0ELb1ELb0ELb1ELb1ELb0EEENS1_21CollectiveEpilogueFwdINS6_IJSA_NS7_ILi256EEESB_EEES9_SE_SG_Li256ELb1ELb1ELb1ELb0EEENS1_36VarlenDynamicPersistentTileSchedulerILi128ELi96ELi256ELi128ELb1ELb1ELb1ELb0ELb1ELb1EEEEEEEEEvNT_6ParamsE,@function
        .size           _ZN7cutlass13device_kernelIN5flash11enable_sm90INS1_16FlashAttnFwdSm90INS1_25CollectiveMainloopFwdSm90ILi2EN4cute5tupleIJNS5_1CILi1EEES8_S8_EEENS6_IJNS7_ILi128EEENS7_ILi96EEENS7_ILi64EEEEEELi256ENS_10bfloat16_tEfNS_4arch4Sm90ELb0ELb0ELb0ELb1ELb0ELb0ELb0ELb1ELb0ELb1ELb1ELb0EEENS1_21CollectiveEpilogueFwdINS6_IJSA_NS7_ILi256EEESB_EEES9_SE_SG_Li256ELb1ELb1ELb1ELb0EEENS1_36VarlenDynamicPersistentTileSchedulerILi128ELi96ELi256ELi128ELb1ELb1ELb1ELb0ELb1ELb1EEEEEEEEEvNT_6ParamsE,(.L_x_15016 - _ZN7cutlass13device_kernelIN5flash11enable_sm90INS1_16FlashAttnFwdSm90INS1_25CollectiveMainloopFwdSm90ILi2EN4cute5tupleIJNS5_1CILi1EEES8_S8_EEENS6_IJNS7_ILi128EEENS7_ILi96EEENS7_ILi64EEEEEELi256ENS_10bfloat16_tEfNS_4arch4Sm90ELb0ELb0ELb0ELb1ELb0ELb0ELb0ELb1ELb0ELb1ELb1ELb0EEENS1_21CollectiveEpilogueFwdINS6_IJSA_NS7_ILi256EEESB_EEES9_SE_SG_Li256ELb1ELb1ELb1ELb0EEENS1_36VarlenDynamicPersistentTileSchedulerILi128ELi96ELi256ELi128ELb1ELb1ELb1ELb0ELb1ELb1EEEEEEEEEvNT_6ParamsE)
        .other          _ZN7cutlass13device_kernelIN5flash11enable_sm90INS1_16FlashAttnFwdSm90INS1_25CollectiveMainloopFwdSm90ILi2EN4cute5tupleIJNS5_1CILi1EEES8_S8_EEENS6_IJNS7_ILi128EEENS7_ILi96EEENS7_ILi64EEEEEELi256ENS_10bfloat16_tEfNS_4arch4Sm90ELb0ELb0ELb0ELb1ELb0ELb0ELb0ELb1ELb0ELb1ELb1ELb0EEENS1_21CollectiveEpilogueFwdINS6_IJSA_NS7_ILi256EEESB_EEES9_SE_SG_Li256ELb1ELb1ELb1ELb0EEENS1_36VarlenDynamicPersistentTileSchedulerILi128ELi96ELi256ELi128ELb1ELb1ELb1ELb0ELb1ELb1EEEEEEEEEvNT_6ParamsE,@"STO_CUDA_ENTRY STV_DEFAULT"
_ZN7cutlass13device_kernelIN5flash11enable_sm90INS1_16FlashAttnFwdSm90INS1_25CollectiveMainloopFwdSm90ILi2EN4cute5tupleIJNS5_1CILi1EEES8_S8_EEENS6_IJNS7_ILi128EEENS7_ILi96EEENS7_ILi64EEEEEELi256ENS_10bfloat16_tEfNS_4arch4Sm90ELb0ELb0ELb0ELb1ELb0ELb0ELb0ELb1ELb0ELb1ELb1ELb0EEENS1_21CollectiveEpilogueFwdINS6_IJSA_NS7_ILi256EEESB_EEES9_SE_SG_Li256ELb1ELb1ELb1ELb0EEENS1_36VarlenDynamicPersistentTileSchedulerILi128ELi96ELi256ELi128ELb1ELb1ELb1ELb0ELb1ELb1EEEEEEEEEvNT_6ParamsE:
        /* <DEDUP_REMOVED lines=18> */
.L_x_9210:
[----:B------:R-:W-:Y:S05]  /*0120*/  BSYNC B0 ;  /* 0x0000000000007941 */ /* 0x000fea0003800000 */
.L_x_9209:
        /* <DEDUP_REMOVED lines=41> */
.L_x_9211:
        /* <DEDUP_REMOVED lines=22> */
.L_x_9212:
        /* <DEDUP_REMOVED lines=18> */
.L_x_9213:
        /* <DEDUP_REMOVED lines=22> */
.L_x_9214:
        /* <DEDUP_REMOVED lines=22> */
.L_x_9215:
[----:B------:R-:W-:Y:S01]  /*0900*/  PLOP3.LUT P0, PT, PT, PT, UP0, 0x80, 0x0 ;  /* 0x000000000000781c */ /* 0x000fe20003f0f008 */
[----:B------:R-:W-:Y:S01]  /*0910*/  UMOV UR36, 0x1 ;  /* 0x0000000100247882 */ /* 0x000fe20000000000 */
[----:B------:R-:W-:Y:S01]  /*0920*/  NOP ;  /* 0x0000000000007918 */ /* 0x000fe20000000000 */
[----:B------:R-:W-:Y:S01]  /*0930*/  USEL UR36, UR36, 0x2, !UP0 ;  /* 0x0000000224247887 */ /* 0x000fe2000c000000 */
[----:B------:R-:W-:Y:S01]  /*0940*/  ULDC.64 UR40, c[0x0][0x208] ;  /* 0x0000820000287ab9 */ /* 0x000fe20000000a00 */
[----:B012-4-:R-:W-:Y:S08]  /*0950*/  BAR.SYNC.DEFER_BLOCKING 0x0 ;  /* 0x0000000000007b1d */ /* 0x017ff00000010000 */
[----:B------:R-:W-:Y:S05]  /*0960*/  @!P0 BRA `(.L_x_9216) ;  /* 0x0000009c00f08947 */ /* 0x000fea0003800000 */
.L_x_9217:
[----:B------:R-:W-:-:S08]  /*0970*/  NOP ;  /* 0x0000000000007918 */ /* 0x000fd00000000000 */
[----:B------:R-:W0:Y:S02]  /*0980*/  USETMAXREG.TRY_ALLOC.CTAPOOL UP0, 0xf0 ;  /* 0x000000f0000079c8 */ /* 0x000e240008000600 */
[----:B0-----:R-:W-:-:S13]  /*0990*/  PLOP3.LUT P0, PT, PT, PT, UP0, 0x80, 0x0 ;  /* 0x000000000000781c */ /* 0x001fda0003f0f008 */
[----:B------:R-:W-:Y:S05]  /*09a0*/  @!P0 BRA `(.L_x_9217) ;  /* 0xfffffffc00f08947 */ /* 0x000fea000383ffff */
[----:B------:R-:W-:Y:S01]  /*09b0*/  SHF.R.U32.HI R0, RZ, 0x7, R6 ;  /* 0x00000007ff007819 */ /* 0x000fe20000011606 */
[----:B------:R-:W0:Y:S08]  /*09c0*/  S2UR UR5, SR_CgaCtaId ;  /* 0x00000000000579c3 */ /* 0x000e300000008800 */
[----:B------:R-:W-:Y:S06]  /*09d0*/  BAR.ARV 0x8, 0x180 ;  /* 0x0206000000007b1d */ /* 0x000fec0000002000 */
[----:B------:R-:W-:Y:S01]  /*09e0*/  ISETP.NE.AND P0, PT, R0, 0x1, PT ;  /* 0x000000010000780c */ /* 0x000fe20003f05270 */
[----:B------:R-:W-:-:S12]  /*09f0*/  UMOV UR4, 0x400 ;  /* 0x0000040000047882 */ /* 0x000fd80000000000 */
[----:B------:R-:W-:Y:S06]  /*0a00*/  @!P0 BAR.ARV 0x9, 0x100 ;  /* 0x0244000000008b1d */ /* 0x000fec0000002000 */
[----:B0-----:R-:W-:Y:S02]  /*0a10*/  ULEA UR4, UR5, UR4, 0x18 ;  /* 0x0000000405047291 */ /* 0x001fe4000f8ec03f */
[----:B------:R-:W-:Y:S07]  /*0a20*/  BAR.SYNC.DEFER_BLOCKING 0x5, 0x180 ;  /* 0x0146000000007b1d */ /* 0x000fee0000010000 */
[----:B------:R-:W0:Y:S01]  /*0a30*/  LDS.128 R8, [UR4+0x228d0] ;  /* 0x0228d004ff087984 */ /* 0x000e220008000c00 */
[----:B------:R-:W-:Y:S01]  /*0a40*/  ULDC UR4, c[0x0][0xc3c] ;  /* 0x00030f0000047ab9 */ /* 0x000fe20000000800 */
[----:B------:R-:W-:Y:S06]  /*0a50*/  BAR.ARV 0x4, 0x180 ;  /* 0x0106000000007b1d */ /* 0x000fec0000002000 */
[----:B0-----:R-:W-:-:S13]  /*0a60*/  ISETP.GE.AND P0, PT, R11, UR4, PT ;  /* 0x000000040b007c0c */ /* 0x001fda000bf06270 */
[----:B------:R-:W-:Y:S05]  /*0a70*/  @P0 EXIT ;  /* 0x000000000000094d */ /* 0x000fea0003800000 */
[----:B------:R-:W-:Y:S01]  /*0a80*/  VIADD R6, R6, 0xffffff80 ;  /* 0xffffff8006067836 */ /* 0x000fe20000000000 */
[----:B------:R-:W-:Y:S01]  /*0a90*/  R2UR UR5, R9 ;  /* 0x00000000090572ca */ /* 0x000fe200000e0000 */
[----:B------:R-:W-:Y:S01]  /*0aa0*/  ULOP3.LUT UR49, UR36, 0x1, URZ, 0xfc, !UPT ;  /* 0x0000000124317892 */ /* 0x000fe2000f8efc3f */
        /* <DEDUP_REMOVED lines=8> */
[----:B------:R-:W-:Y:S02]  /*0b30*/  LOP3.LUT R5, R0, 0xffffff80, RZ, 0xc0, !PT ;  /* 0xffffff8000057812 */ /* 0x000fe400078ec0ff */
[CC--:B------:R-:W-:Y:S01]  /*0b40*/  LEA.HI R4, R3.reuse, R6.reuse, RZ, 0x2 ;  /* 0x0000000603047211 */ /* 0x0c0fe200078f10ff */
[----:B------:R-:W-:Y:S01]  /*0b50*/  IMAD.SHL.U32 R7, R2, 0x20, RZ ;  /* 0x0000002002077824 */ /* 0x000fe200078e00ff */
[----:B------:R-:W-:Y:S01]  /*0b60*/  LEA.HI R3, R3, R6, RZ, 0x4 ;  /* 0x0000000603037211 */ /* 0x000fe200078f20ff */
[----:B------:R-:W-:Y:S01]  /*0b70*/  IMAD.IADD R226, R6, 0x1, -R5 ;  /* 0x0000000106e27824 */ /* 0x000fe200078e0a05 */
[----:B------:R-:W-:Y:S02]  /*0b80*/  LOP3.LUT R13, R4, 0xfffffffc, RZ, 0xc0, !PT ;  /* 0xfffffffc040d7812 */ /* 0x000fe400078ec0ff */
[----:B------:R-:W-:Y:S02]  /*0b90*/  SHF.R.S32.HI R2, RZ, 0x4, R3 ;  /* 0x00000004ff027819 */ /* 0x000fe40000011403 */
[----:B------:R-:W-:Y:S01]  /*0ba0*/  SHF.R.S32.HI R9, RZ, 0x1f, R226 ;  /* 0x0000001fff097819 */ /* 0x000fe200000114e2 */
[----:B------:R-:W-:Y:S01]  /*0bb0*/  IMAD.IADD R13, R6, 0x1, -R13 ;  /* 0x00000001060d7824 */ /* 0x000fe200078e0a0d */
[----:B------:R-:W-:-:S02]  /*0bc0*/  LOP3.LUT R5, R3, 0x3fffff0, RZ, 0xc0, !PT ;  /* 0x03fffff003057812 */ /* 0x000fc400078ec0ff */
[----:B------:R-:W-:Y:S02]  /*0bd0*/  LEA.HI R8, R9, R226, RZ, 0x2 ;  /* 0x000000e209087211 */ /* 0x000fe400078f10ff */
[----:B------:R-:W-:Y:S01]  /*0be0*/  LEA.HI R4, R3, R2, RZ, 0x1 ;  /* 0x0000000203047211 */ /* 0x000fe200078f08ff */
[----:B------:R-:W-:Y:S01]  /*0bf0*/  IMAD.IADD R5, R6, 0x1, -R5 ;  /* 0x0000000106057824 */ /* 0x000fe200078e0a05 */
[--C-:B------:R-:W-:Y:S02]  /*0c00*/  SHF.R.S32.HI R10, RZ, 0x2, R8.reuse ;  /* 0x00000002ff0a7819 */ /* 0x100fe40000011408 */
[----:B------:R-:W-:Y:S02]  /*0c10*/  SHF.R.S32.HI R11, RZ, 0x1f, R8 ;  /* 0x0000001fff0b7819 */ /* 0x000fe40000011408 */
[----:B------:R-:W-:Y:S02]  /*0c20*/  SHF.R.S32.HI R3, RZ, 0x7, R0 ;  /* 0x00000007ff037819 */ /* 0x000fe40000011400 */
[----:B------:R-:W-:-:S02]  /*0c30*/  LEA.HI R11, R11, R10, RZ, 0x3 ;  /* 0x0000000a0b0b7211 */ /* 0x000fc400078f18ff */
[----:B------:R-:W-:Y:S02]  /*0c40*/  LOP3.LUT R6, R7, 0xfffffc00, RZ, 0xc0, !PT ;  /* 0xfffffc0007067812 */ /* 0x000fe400078ec0ff */
[----:B------:R-:W-:Y:S02]  /*0c50*/  LOP3.LUT R7, R4, 0x1ffffffe, RZ, 0xc0, !PT ;  /* 0x1ffffffe04077812 */ /* 0x000fe400078ec0ff */
[----:B------:R-:W-:Y:S01]  /*0c60*/  LOP3.LUT R11, R11, 0xfffffff8, RZ, 0xc0, !PT ;  /* 0xfffffff80b0b7812 */ /* 0x000fe200078ec0ff */
[----:B------:R-:W-:Y:S01]  /*0c70*/  IMAD R6, R5, 0x40, R6 ;  /* 0x0000004005067824 */ /* 0x000fe200078e0206 */
[----:B------:R-:W-:Y:S01]  /*0c80*/  LEA.HI R0, R0, R3, RZ, 0x1 ;  /* 0x0000000300007211 */ /* 0x000fe200078f08ff */
[----:B------:R-:W-:Y:S01]  /*0c90*/  IMAD.IADD R7, R2, 0x1, -R7 ;  /* 0x0000000102077824 */ /* 0x000fe200078e0a07 */
[----:B------:R-:W-:Y:S01]  /*0ca0*/  LEA.HI R9, R9, R226, RZ, 0x5 ;  /* 0x000000e209097211 */ /* 0x000fe200078f28ff */
[----:B------:R-:W-:Y:S01]  /*0cb0*/  IMAD.IADD R10, R10, 0x1, -R11 ;  /* 0x000000010a0a7824 */ /* 0x000fe200078e0a0b */
[----:B------:R-:W-:-:S02]  /*0cc0*/  LOP3.LUT R0, R0, 0x3fffffe, RZ, 0xc0, !PT ;  /* 0x03fffffe00007812 */ /* 0x000fc400078ec0ff */
[----:B------:R-:W-:Y:S02]  /*0cd0*/  SHF.R.S32.HI R9, RZ, 0x5, R9 ;  /* 0x00000005ff097819 */ /* 0x000fe40000011409 */
[----:B------:R-:W-:Y:S01]  /*0ce0*/  LEA.HI R2, R13, R13, RZ, 0x1 ;  /* 0x0000000d0d027211 */ /* 0x000fe200078f08ff */
[----:B------:R-:W-:Y:S01]  /*0cf0*/  IMAD.IADD R0, R3, 0x1, -R0 ;  /* 0x0000000103007824 */ /* 0x000fe200078e0a00 */
[----:B------:R-:W-:Y:S01]  /*0d00*/  LOP3.LUT R5, R8, 0x7ffffffc, RZ, 0xc0, !PT ;  /* 0x7ffffffc08057812 */ /* 0x000fe200078ec0ff */
[----:B------:R-:W-:Y:S01]  /*0d10*/  IMAD R9, R9, 0x10, R10 ;  /* 0x0000001009097824 */ /* 0x000fe200078e020a */
[----:B------:R-:W-:Y:S01]  /*0d20*/  LOP3.LUT R2, R2, 0x1ffffffe, RZ, 0xc0, !PT ;  /* 0x1ffffffe02027812 */ /* 0x000fe200078ec0ff */
[----:B------:R-:W-:Y:S02]  /*0d30*/  IMAD R3, R7, 0x8, R6 ;  /* 0x0000000807037824 */ /* 0x000fe400078e0206 */
[----:B------:R-:W-:Y:S02]  /*0d40*/  IMAD R0, R0, 0x40, R9 ;  /* 0x0000004000007824 */ /* 0x000fe400078e0209 */
[----:B------:R-:W-:Y:S01]  /*0d50*/  IMAD.IADD R13, R13, 0x1, -R2 ;  /* 0x000000010d0d7824 */ /* 0x000fe200078e0a02 */
[----:B------:R0:W-:Y:S01]  /*0d60*/  STL [R1+0x48], R3 ;  /* 0x0000480301007387 */ /* 0x0001e20000100800 */
[----:B------:R-:W-:-:S03]  /*0d70*/  IMAD.IADD R5, R226, 0x1, -R5 ;  /* 0x00000001e2057824 */ /* 0x000fc600078e0a05 */
[----:B------:R1:W-:Y:S01]  /*0d80*/  STL [R1+0x40], R0 ;  /* 0x0000400001007387 */ /* 0x0003e20000100800 */
[----:B------:R-:W-:-:S04]  /*0d90*/  IMAD.SHL.U32 R2, R5, 0x2, RZ ;  /* 0x0000000205027824 */ /* 0x000fc800078e00ff */
[C---:B------:R-:W-:Y:S02]  /*0da0*/  VIADD R225, R2.reuse, 0x8 ;  /* 0x0000000802e17836 */ /* 0x040fe40000000000 */
[C---:B------:R-:W-:Y:S02]  /*0db0*/  VIADD R224, R2.reuse, 0x10 ;  /* 0x0000001002e07836 */ /* 0x040fe40000000000 */
[C---:B------:R-:W-:Y:S01]  /*0dc0*/  VIADD R223, R2.reuse, 0x18 ;  /* 0x0000001802df7836 */ /* 0x040fe20000000000 */
[----:B0-----:R-:W-:Y:S01]  /*0dd0*/  SHF.R.S32.HI R3, RZ, 0x1f, R225 ;  /* 0x0000001fff037819 */ /* 0x001fe200000114e1 */
[----:B-1----:R-:W-:Y:S01]  /*0de0*/  IMAD R0, R13, 0x8, R0 ;  /* 0x000000080d007824 */ /* 0x002fe200078e0200 */
[----:B------:R-:W-:Y:S01]  /*0df0*/  SHF.R.S32.HI R5, RZ, 0x1f, R224 ;  /* 0x0000001fff057819 */ /* 0x000fe200000114e0 */
        /* <DEDUP_REMOVED lines=49> */
[----:B------:R-:W-:-:S02]  /*1110*/  SHF.R.S32.HI R228, RZ, 0x1f, R18 ;  /* 0x0000001fffe47819 */ /* 0x000fc40000011412 */
[----:B0-----:R-:W-:-:S07]  /*1120*/  SHF.R.S32.HI R227, RZ, 0x1f, R17 ;  /* 0x0000001fffe37819 */ /* 0x001fce0000011411 */
.L_x_9263:
[----:B------:R-:W-:Y:S01]  /*1130*/  ULDC.64 UR8, c[0x0][0xc88] ;  /* 0x0003220000087ab9 */ /* 0x000fe20000000a00 */
[----:B------:R-:W-:Y:S01]  /*1140*/  ULDC.64 UR10, c[0x0][0xa20] ;  /* 0x00028800000a7ab9 */ /* 0x000fe20000000a00 */
[----:B------:R-:W-:Y:S01]  /*1150*/  UIMAD.WIDE UR8, UR7, 0x4, UR8 ;  /* 0x00000004070878a5 */ /* 0x000fe2000f8e0208 */
[----:B------:R-:W-:-:S05]  /*1160*/  ULDC UR4, c[0x0][0x424] ;  /* 0x0001090000047ab9 */ /* 0x000fca0000000800 */
[----:B012---:R-:W-:Y:S02]  /*1170*/  IMAD.U32 R4, RZ, RZ, UR8 ;  /* 0x00000008ff047e24 */ /* 0x007fe4000f8e00ff */
[----:B---3--:R-:W-:Y:S01]  /*1180*/  IMAD.U32 R5, RZ, RZ, UR9 ;  /* 0x00000009ff057e24 */ /* 0x008fe2000f8e00ff */
[----:B------:R-:W-:-:S04]  /*1190*/  ULDC.64 UR8, c[0x0][0xa28] ;  /* 0x00028a0000087ab9 */ /* 0x000fc80000000a00 */
[----:B------:R-:W2:Y:S01]  /*11a0*/  LDG.E R4, desc[UR40][R4.64] ;  /* 0x0000002804047981 */ /* 0x000ea2000c1e1900 */
[----:B------:R-:W-:Y:S02]  /*11b0*/  UISETP.NE.U32.AND UP0, UPT, UR8, URZ, UPT ;  /* 0x0000003f0800728c */ /* 0x000fe4000bf05070 */
        /* <DEDUP_REMOVED lines=14> */
[----:B----4-:R-:W-:-:S03]  /*12a0*/  IMAD.U32 R6, RZ, RZ, UR10 ;  /* 0x0000000aff067e24 */ /* 0x010fc6000f8e00ff */
[----:B------:R-:W-:Y:S01]  /*12b0*/  IMAD.U32 R7, RZ, RZ, UR11 ;  /* 0x0000000bff077e24 */ /* 0x000fe2000f8e00ff */
[----:B------:R-:W2:Y:S04]  /*12c0*/  @P0 LDG.E R4, desc[UR40][R4.64] ;  /* 0x0000002804040981 */ /* 0x000ea8000c1e1900 */
[----:B------:R-:W3:Y:S01]  /*12d0*/  @P1 LDG.E R6, desc[UR40][R6.64] ;  /* 0x0000002806061981 */ /* 0x000ee2000c1e1900 */
[----:B------:R-:W-:Y:S01]  /*12e0*/  UISETP.NE.U32.AND UP0, UPT, UR8, URZ, UPT ;  /* 0x0000003f0800728c */ /* 0x000fe2000bf05070 */
[----:B------:R-:W-:Y:S01]  /*12f0*/  UMOV UR44, UR5 ;  /* 0x00000005002c7c82 */ /* 0x000fe20008000000 */
[----:B------:R-:W-:Y:S02]  /*1300*/  ULDC UR5, c[0x0][0x2f0] ;  /* 0x0000bc0000057ab9 */ /* 0x000fe40000000800 */
[----:B------:R-:W-:Y:S01]  /*1310*/  UISETP.NE.AND.EX UP0, UPT, UR9, URZ, UPT, UP0 ;  /* 0x0000003f0900728c */ /* 0x000fe2000bf05300 */
[----:B------:R-:W-:Y:S01]  /*1320*/  UMOV UR51, URZ ;  /* 0x0000003f00337c82 */ /* 0x000fe20008000000 */
[----:B------:R-:W-:-:S02]  /*1330*/  ULOP3.LUT UR43, UR6, 0xffff, URZ, 0xc0, !UPT ;  /* 0x0000ffff062b7892 */ /* 0x000fc4000f8ec03f */
[----:B------:R-:W-:Y:S02]  /*1340*/  USEL UR4, UR4, 0x1, UP0 ;  /* 0x0000000104047887 */ /* 0x000fe40008000000 */
[----:B------:R-:W-:Y:S02]  /*1350*/  ULOP3.LUT UR7, UR6, 0xff0000, URZ, 0xc0, !UPT ;  /* 0x00ff000006077892 */ /* 0x000fe4000f8ec03f */
[----:B------:R-:W-:Y:S02]  /*1360*/  UIMAD UR4, UR4, UR5, URZ ;  /* 0x00000005040472a4 */ /* 0x000fe4000f8e023f */
[----:B------:R-:W-:Y:S01]  /*1370*/  ULOP3.LUT UR6, UR6, 0xff000000, URZ, 0xc0, !UPT ;  /* 0xff00000006067892 */ /* 0x000fe2000f8ec03f */
[----:B--2---:R-:W-:-:S04]  /*1380*/  @P0 R2UR UR51, R4 ;  /* 0x00000000043302ca */ /* 0x004fc800000e0000 */
        /* <DEDUP_REMOVED lines=15> */
.L_x_9218:
[----:B------:R-:W-:Y:S02]  /*1480*/  UIADD3 UR51, -UR51, UR4, URZ ;  /* 0x0000000433337290 */ /* 0x000fe4000fffe13f */
[----:B------:R-:W-:Y:S02]  /*1490*/  USHF.R.U32.HI UR6, URZ, 0x8, UR6 ;  /* 0x000000083f067899 */ /* 0x000fe40008011606 */
[----:B------:R-:W-:Y:S02]  /*14a0*/  UISETP.GE.AND UP0, UPT, UR51, 0x1, UPT ;  /* 0x000000013300788c */ /* 0x000fe4000bf06270 */
[----:B------:R-:W-:Y:S02]  /*14b0*/  UIADD3 UR4, UR51, 0x5f, URZ ;  /* 0x0000005f33047890 */ /* 0x000fe4000fffe03f */
[----:B------:R-:W-:Y:S02]  /*14c0*/  ULEA.HI UR7, UR7, UR6, URZ, 0x10 ;  /* 0x0000000607077291 */ /* 0x000fe4000f8f803f */
[----:B------:R-:W-:Y:S01]  /*14d0*/  PLOP3.LUT P0, PT, PT, PT, UP0, 0x80, 0x0 ;  /* 0x000000000000781c */ /* 0x000fe20003f0f008 */
[----:B------:R-:W-:-:S02]  /*14e0*/  UIMAD.WIDE UR4, UR4, 0x2aaaaaab, URZ ;  /* 0x2aaaaaab040478a5 */ /* 0x000fc4000f8e023f */
[----:B------:R-:W-:Y:S02]  /*14f0*/  ULOP3.LUT UR42, UR7, 0xff, URZ, 0xc0, !UPT ;  /* 0x000000ff072a7892 */ /* 0x000fe4000f8ec03f */
[----:B------:R-:W-:Y:S02]  /*1500*/  USHF.R.U32.HI UR6, URZ, 0x1f, UR5 ;  /* 0x0000001f3f067899 */ /* 0x000fe40008011605 */
[----:B------:R-:W-:Y:S01]  /*1510*/  USHF.R.U32.HI UR39, URZ, 0x10, UR7 ;  /* 0x000000103f277899 */ /* 0x000fe20008011607 */
[----:B------:R-:W-:Y:S01]  /*1520*/  UMOV UR4, URZ ;  /* 0x0000003f00047c82 */ /* 0x000fe20008000000 */
[----:B------:R-:W-:-:S04]  /*1530*/  ULEA.HI.SX32 UR9, UR5, UR6, 0x1c ;  /* 0x0000000605097291 */ /* 0x000fc8000f8fe23f */
[----:B------:R-:W-:Y:S08]  /*1540*/  @!P0 BRA `(.L_x_9219) ;  /* 0x0000000000908947 */ /* 0x000ff00003800000 */
[----:B------:R-:W-:Y:S01]  /*1550*/  UISETP.NE.AND UP0, UPT, UR39, URZ, UPT ;  /* 0x0000003f2700728c */ /* 0x000fe2000bf05270 */
[----:B------:R-:W-:-:S03]  /*1560*/  ULDC UR4, c[0x0][0x9f0] ;  /* 0x00027c0000047ab9 */ /* 0x000fc60000000800 */
[----:B------:R-:W-:-:S03]  /*1570*/  USEL UR10, UR39, UR4, UP0 ;  /* 0x00000004270a7287 */ /* 0x000fc60008000000 */
[----:B------:R-:W-:Y:S01]  /*1580*/  UMOV UR4, URZ ;  /* 0x0000003f00047c82 */ /* 0x000fe20008000000 */
[----:B------:R-:W-:Y:S02]  /*1590*/  UIADD3 UR6, UR9, -0x1, UR10 ;  /* 0xffffffff09067890 */ /* 0x000fe4000fffe00a */
[----:B------:R-:W-:-:S04]  /*15a0*/  IMAD.U32 R4, RZ, RZ, UR10 ;  /* 0x0000000aff047e24 */ /* 0x000fc8000f8e00ff */
[----:B------:R-:W-:Y:S01]  /*15b0*/  IMAD.U32 R5, RZ, RZ, UR6 ;  /* 0x00000006ff057e24 */ /* 0x000fe2000f8e00ff */
[-C--:B------:R-:W-:Y:S01]  /*15c0*/  IABS R0, R4.reuse ;  /* 0x0000000400007213 */ /* 0x080fe20000000000 */
[----:B------:R-:W-:Y:S01]  /*15d0*/  ULOP3.LUT UR6, UR6, UR10, URZ, 0x3c, !UPT ;  /* 0x0000000a06067292 */ /* 0x000fe2000f8e3c3f */
[----:B------:R-:W-:Y:S02]  /*15e0*/  IABS R6, R4 ;  /* 0x0000000400067213 */ /* 0x000fe40000000000 */
        /* <DEDUP_REMOVED lines=26> */
.L_x_9219:
[----:B------:R-:W-:Y:S01]  /*1790*/  UIMAD UR38, UR42, UR4, URZ ;  /* 0x000000042a2672a4 */ /* 0x000fe2000f8e023f */
        /* <DEDUP_REMOVED lines=74> */
[----:B------:R-:W0:Y:S01]  /*1c40*/  S2R R0, SR_TID.X ;  /* 0x0000000000007919 */ /* 0x000e220000002100 */
[----:B------:R-:W1:Y:S01]  /*1c50*/  S2UR UR7, SR_CgaCtaId ;  /* 0x00000000000779c3 */ /* 0x000e620000008800 */
[----:B------:R-:W-:Y:S02]  /*1c60*/  UMOV UR6, 0x400 ;  /* 0x0000040000067882 */ /* 0x000fe40000000000 */
[----:B-1----:R-:W-:-:S04]  /*1c70*/  ULEA UR6, UR7, UR6, 0x18 ;  /* 0x0000000607067291 */ /* 0x002fc8000f8ec03f */
[----:B------:R-:W-:Y:S01]  /*1c80*/  UIADD3 UR6, UR6, 0x18400, URZ ;  /* 0x0001840006067890 */ /* 0x000fe2000fffe03f */
[----:B0-----:R-:W-:-:S03]  /*1c90*/  VIADD R0, R0, 0xffffff80 ;  /* 0xffffff8000007836 */ /* 0x001fc60000000000 */
[----:B------:R-:W-:Y:S02]  /*1ca0*/  ULOP3.LUT UP0, URZ, UR6, 0x1bf, URZ, 0xc0, !UPT ;  /* 0x000001bf063f7892 */ /* 0x000fe4000f80c03f */
[----:B------:R-:W-:-:S04]  /*1cb0*/  SHF.R.S32.HI R3, RZ, 0x1f, R0 ;  /* 0x0000001fff037819 */ /* 0x000fc80000011400 */
[----:B------:R-:W-:Y:S02]  /*1cc0*/  PLOP3.LUT P0, PT, PT, PT, UP0, 0x80, 0x0 ;  /* 0x000000000000781c */ /* 0x000fe40003f0f008 */
[----:B------:R-:W-:-:S04]  /*1cd0*/  LEA.HI R3, R3, R0, RZ, 0x7 ;  /* 0x0000000003037211 */ /* 0x000fc800078f38ff */
[----:B------:R-:W-:-:S06]  /*1ce0*/  SHF.R.S32.HI R3, RZ, 0x7, R3 ;  /* 0x00000007ff037819 */ /* 0x000fcc0000011403 */
[----:B------:R-:W0:Y:S02]  /*1cf0*/  SHFL.IDX PT, R3, R3, RZ, 0x1f ;  /* 0x00001fff03037589 */ /* 0x000e2400000e0000 */
[----:B0-----:R-:W-:-:S13]  /*1d00*/  R2UR UR4, R3 ;  /* 0x00000000030472ca */ /* 0x001fda00000e0000 */
        /* <DEDUP_REMOVED lines=23> */
.L_x_9221:
[----:B------:R-:W0:Y:S01]  /*1e80*/  S2R R3, SR_CgaCtaId ;  /* 0x0000000000037919 */ /* 0x000e220000008800 */
[----:B------:R-:W-:Y:S01]  /*1e90*/  ULEA.HI UR4, UR48, UR48, URZ, 0x1 ;  /* 0x0000003030047291 */ /* 0x000fe2000f8f083f */
[----:B------:R-:W-:Y:S01]  /*1ea0*/  MOV R6, 0x400 ;  /* 0x0000040000067802 */ /* 0x000fe20000000f00 */
[----:B------:R-:W1:Y:S02]  /*1eb0*/  S2R R20, SR_TID.X ;  /* 0x0000000000147919 */ /* 0x000e640000002100 */
[----:B------:R-:W-:-:S04]  /*1ec0*/  ULOP3.LUT UR4, UR4, 0xfffffffe, URZ, 0xc0, !UPT ;  /* 0xfffffffe04047892 */ /* 0x000fc8000f8ec03f */
[----:B------:R-:W-:-:S06]  /*1ed0*/  UIADD3 UR4, UR48, -UR4, URZ ;  /* 0x8000000430047290 */ /* 0x000fcc000fffe03f */
[----:B------:R-:W-:Y:S01]  /*1ee0*/  IMAD.U32 R0, RZ, RZ, UR4 ;  /* 0x00000004ff007e24 */ /* 0x000fe2000f8e00ff */
[----:B0-----:R-:W-:-:S04]  /*1ef0*/  LEA R6, R3, R6, 0x18 ;  /* 0x0000000603067211 */ /* 0x001fc800078ec0ff */
[----:B------:R-:W-:Y:S02]  /*1f00*/  SHF.L.U32 R3, R0, 0x1f, RZ ;  /* 0x0000001f00037819 */ /* 0x000fe400000006ff */
[----:B-1----:R-:W-:Y:S02]  /*1f10*/  SHF.R.U32.HI R20, RZ, 0x7, R20 ;  /* 0x00000007ff147819 */ /* 0x002fe40000011614 */
[----:B------:R-:W0:Y:S03]  /*1f20*/  SYNCS.PHASECHK.TRANS64.TRYWAIT P0, [R6+URZ+0x22800], R3 ;  /* 0x02280003060075a7 */ /* 0x000e26000800017f */
[----:B------:R-:W-:Y:S01]  /*1f30*/  VIADD R7, R20, 0x8 ;  /* 0x0000000814077836 */ /* 0x000fe20000000000 */
[----:B0-----:R-:W-:Y:S06]  /*1f40*/  @!P0 BRA `(.L_x_9222) ;  /* 0x000000ec00ac8947 */ /* 0x001fec0003800000 */
.L_x_9386:
[----:B------:R-:W-:Y:S01]  /*1f50*/  IMAD.U32 R0, RZ, RZ, UR49 ;  /* 0x00000031ff007e24 */ /* 0x000fe2000f8e00ff */
[----:B------:R-:W-:Y:S05]  /*1f60*/  WARPSYNC.ALL ;  /* 0x0000000000007948 */ /* 0x000fea0003800000 */
[----:B------:R1:W-:Y:S01]  /*1f70*/  BAR.SYNC.DEFER_BLOCKING R7, 0x100 ;  /* 0x000400070000751d */ /* 0x0003e20000010000 */
[----:B------:R-:W-:-:S13]  /*1f80*/  ISETP.NE.AND P0, PT, R0, 0x3, PT ;  /* 0x000000030000780c */ /* 0x000fda0003f05270 */
[----:B-1----:R-:W-:Y:S05]  /*1f90*/  @!P0 BRA `(.L_x_9223) ;  /* 0x0000000000048947 */ /* 0x002fea0003800000 */
[----:B------:R-:W-:Y:S01]  /*1fa0*/  BPT.TRAP 0x1 ;  /* 0x000000040000795c */ /* 0x000fe20000300000 */
.L_x_9223:
[----:B------:R-:W-:Y:S01]  /*1fb0*/  R2UR UR22, R6 ;  /* 0x00000000061672ca */ /* 0x000fe200000e0000 */
[----:B------:R-:W-:-:S05]  /*1fc0*/  IMAD.U32 R8, RZ, RZ, UR47 ;  /* 0x0000002fff087e24 */ /* 0x000fca000f8e00ff */
[----:B------:R-:W-:-:S07]  /*1fd0*/  SHF.L.U32 R8, R8, 0x1f, RZ ;  /* 0x0000001f08087819 */ /* 0x000fce00000006ff */
[----:B------:R-:W-:-:S09]  /*1fe0*/  ULEA UR22, UR37, UR22, 0x3 ;  /* 0x0000001625167291 */ /* 0x000fd2000f8e183f */
[----:B------:R1:W2:Y:S01]  /*1ff0*/  SYNCS.PHASECHK.TRANS64.TRYWAIT P1, [UR22+0x22830], R8 ;  /* 0x02283008ff0075a7 */ /* 0x0002a20008020156 */
[----:B------:R-:W-:Y:S05]  /*2000*/  @!P0 BRA `(.L_x_9224) ;  /* 0x0000000000048947 */ /* 0x000fea0003800000 */
[----:B------:R-:W-:Y:S01]  /*2010*/  BPT.TRAP 0x1 ;  /* 0x000000040000795c */ /* 0x000fe20000300000 */
.L_x_9224:
[----:B--2---:R-:W-:Y:S05]  /*2020*/  @P1 BRA `(.L_x_9225) ;  /* 0x0000000000081947 */ /* 0x004fea0003800000 */
[----:B------:R-:W2:Y:S02]  /*2030*/  SYNCS.PHASECHK.TRANS64.TRYWAIT P1, [UR22+0x22830], R8 ;  /* 0x02283008ff0075a7 */ /* 0x000ea40008020156 */
[----:B--2---:R-:W-:Y:S05]  /*2040*/  @!P1 BRA `(.L_x_9226) ;  /* 0x000000ec00809947 */ /* 0x004fea0003800000 */
.L_x_9225:
[----:B------:R-:W-:Y:S01]  /*2050*/  R2UR UR4, R6 ;  /* 0x00000000060472ca */ /* 0x000fe200000e0000 */
[----:B------:R-:W-:Y:S01]  /*2060*/  ULOP3.LUT UR16, UR52, 0x10000, URZ, 0xfc, !UPT ;  /* 0x0001000034107892 */ /* 0x000fe2000f8efc3f */
[----:B------:R-:W-:Y:S01]  /*2070*/  WARPGROUP.ARRIVE ;  /* 0x00000000000079c5 */ /* 0x000fe20000000000 */
[----:B------:R-:W-:Y:S01]  /*2080*/  UMOV UR17, 0x40000040 ;  /* 0x4000004000117882 */ /* 0x000fe20000000000 */
[----:B------:R-:W-:Y:S01]  /*2090*/  UMOV UR19, 0x40000040 ;  /* 0x4000004000137882 */ /* 0x000fe20000000000 */
[----:B------:R-:W-:Y:S01]  /*20a0*/  UMOV UR5, 0x40000040 ;  /* 0x4000004000057882 */ /* 0x000fe20000000000 */
[----:B------:R-:W-:Y:S01]  /*20b0*/  UMOV UR7, 0x40000040 ;  /* 0x4000004000077882 */ /* 0x000fe20000000000 */
[----:B------:R-:W-:Y:S01]  /*20c0*/  UIADD3 UR8, UR16, 0x4, URZ ;  /* 0x0000000410087890 */ /* 0x000fe2000fffe03f */
[----:B------:R-:W-:Y:S01]  /*20d0*/  P2R R10, PR, RZ, 0x1 ;  /* 0x00000001ff0a7803 */ /* 0x000fe20000000000 */
[----:B------:R-:W-:Y:S01]  /*20e0*/  UMOV UR9, 0x40000040 ;  /* 0x4000004000097882 */ /* 0x000fe20000000000 */
[----:B------:R-:W-:Y:S01]  /*20f0*/  UMOV UR11, 0x40000040 ;  /* 0x40000040000b7882 */ /* 0x000fe20000000000 */
[----:B------:R-:W-:Y:S01]  /*2100*/  UIADD3 UR12, UR16, 0x6, URZ ;  /* 0x00000006100c7890 */ /* 0x000fe2000fffe03f */
[----:B------:R-:W2:Y:S01]  /*2110*/  S2R R20, SR_TID.X ;  /* 0x0000000000147919 */ /* 0x000ea20000002100 */
[----:B------:R-:W-:Y:S01]  /*2120*/  UIADD3 UR4, UR4, 0x1c400, URZ ;  /* 0x0001c40004047890 */ /* 0x000fe2000fffe03f */
[----:B------:R-:W-:Y:S01]  /*2130*/  UMOV UR13, 0x40000040 ;  /* 0x40000040000d7882 */ /* 0x000fe20000000000 */
[----:B------:R-:W-:-:S02]  /*2140*/  UMOV UR15, 0x40000040 ;  /* 0x40000040000f7882 */ /* 0x000fc40000000000 */
[----:B------:R-:W-:Y:S01]  /*2150*/  USHF.R.U32.HI UR4, URZ, 0x4, UR4 ;  /* 0x000000043f047899 */ /* 0x000fe20008011604 */
[----:B------:R-:W3:Y:S01]  /*2160*/  S2R R72, SR_TID.X ;  /* 0x0000000000487919 */ /* 0x000ee20000002100 */
[----:B------:R-:W-:Y:S02]  /*2170*/  UIMAD UR51, UR50, -0x60, UR51 ;  /* 0xffffffa0323378a4 */ /* 0x000fe4000f8e0233 */
[----:B------:R-:W-:-:S04]  /*2180*/  ULOP3.LUT UR4, UR4, 0x3fff, URZ, 0xc0, !UPT ;  /* 0x00003fff04047892 */ /* 0x000fc8000f8ec03f */
[----:B------:R-:W-:Y:S01]  /*2190*/  ULOP3.LUT UR20, UR4, 0x10000, URZ, 0xfc, !UPT ;  /* 0x0001000004147892 */ /* 0x000fe2000f8efc3f */
[----:B0-----:R-:W-:Y:S01]  /*21a0*/  IMAD.U32 R3, RZ, RZ, UR51 ;  /* 0x00000033ff037e24 */ /* 0x001fe2000f8e00ff */
[----:B------:R-:W-:Y:S02]  /*21b0*/  UIADD3 UR4, UR16, 0x2, URZ ;  /* 0x0000000210047890 */ /* 0x000fe4000fffe03f */
[----:B------:R-:W-:Y:S02]  /*21c0*/  UIMAD UR18, UR37, 0x300, UR20 ;  /* 0x00000300251278a4 */ /* 0x000fe4000f8e0214 */
[----:B------:R-:W-:Y:S02]  /*21d0*/  IADD3 R0, -R2, 0x60, R3 ;  /* 0x0000006002007810 */ /* 0x000fe40007ffe103 */
[----:B------:R-:W-:Y:S02]  /*21e0*/  UIADD3 UR6, UR18, 0x2, URZ ;  /* 0x0000000212067890 */ /* 0x000fe4000fffe03f */
[----:B------:R-:W-:Y:S01]  /*21f0*/  UIADD3 UR10, UR18, 0x4, URZ ;  /* 0x00000004120a7890 */ /* 0x000fe2000fffe03f */
[----:B------:R-:W-:Y:S01]  /*2200*/  ISETP.GT.AND P6, PT, R0, RZ, PT ;  /* 0x000000ff0000720c */ /* 0x000fe20003fc4270 */
[----:B------:R-:W-:-:S02]  /*2210*/  UIADD3 UR14, UR18, 0x6, URZ ;  /* 0x00000006120e7890 */ /* 0x000fc4000fffe03f */
[----:B------:R-:W-:Y:S01]  /*2220*/  HGMMA.64x96x16.F32.BF16 R24, gdesc[UR16], RZ, !UPT, gsb0 ;  /* 0x01600000101879f0 */ /* 0x000fe2000c0018ff */
[C---:B------:R-:W-:Y:S02]  /*2230*/  ISETP.GT.AND P5, PT, R0.reuse, 0x1, PT ;  /* 0x000000010000780c */ /* 0x040fe40003fa4270 */
[C---:B------:R-:W-:Y:S02]  /*2240*/  ISETP.GT.AND P4, PT, R0.reuse, 0x8, PT ;  /* 0x000000080000780c */ /* 0x040fe40003f84270 */
[C---:B------:R-:W-:Y:S02]  /*2250*/  ISETP.GT.AND P3, PT, R0.reuse, 0x9, PT ;  /* 0x000000090000780c */ /* 0x040fe40003f64270 */
[C---:B------:R-:W-:Y:S02]  /*2260*/  ISETP.GT.AND P2, PT, R0.reuse, 0x10, PT ;  /* 0x000000100000780c */ /* 0x040fe40003f44270 */
[----:B------:R-:W-:Y:S02]  /*2270*/  ISETP.GT.AND P1, PT, R0, 0x11, PT ;  /* 0x000000110000780c */ /* 0x000fe40003f24270 */
[----:B--2---:R-:W-:-:S02]  /*2280*/  LOP3.LUT R20, R20, 0x7f, RZ, 0xc0, !PT ;  /* 0x0000007f14147812 */ /* 0x004fc400078ec0ff */
[----:B---3--:R-:W-:Y:S01]  /*2290*/  SHF.R.U32.HI R72, RZ, 0x7, R72 ;  /* 0x00000007ff487819 */ /* 0x008fe20000011648 */
[----:B------:R-:W-:Y:S02]  /*22a0*/  WARPGROUP.DEPBAR.LE gsb0, 0x0 ;  /* 0x00008000000079c5 */ /* 0x000fe40000010000 */
[----:B------:R-:W-:-:S06]  /*22b0*/  WARPGROUP.ARRIVE ;  /* 0x00000000000079c5 */ /* 0x000fcc0000000000 */
[----:B------:R-:W-:Y:S03]  /*22c0*/  HGMMA.64x96x16.F32.BF16 R24, gdesc[UR4], R24, gsb0 ;  /* 0x01600000041879f0 */ /* 0x000fe60008001818 */
[----:B------:R-:W-:Y:S02]  /*22d0*/  WARPGROUP.DEPBAR.LE gsb0, 0x0 ;  /* 0x00008000000079c5 */ /* 0x000fe40000010000 */
[----:B------:R-:W-:-:S06]  /*22e0*/  WARPGROUP.ARRIVE ;  /* 0x00000000000079c5 */ /* 0x000fcc0000000000 */
[----:B------:R-:W-:Y:S01]  /*22f0*/  HGMMA.64x96x16.F32.BF16 R24, gdesc[UR8], R24, gsb0 ;  /* 0x01600000081879f0 */ /* 0x000fe20008001818 */
[----:B------:R-:W-:Y:S02]  /*2300*/  ULDC UR10, c[0x0][0x988] ;  /* 0x00026200000a7ab9 */ /* 0x000fe40000000800 */
        /* <DEDUP_REMOVED lines=96> */
[----:B0-----:R-:W-:-:S04]  /*2910*/  FMNMX.FTZ R0, R9, R0, !PT ;  /* 0x0000000009007209 */ /* 0x001fc80007810000 */
[C---:B------:R-:W-:Y:S01]  /*2920*/  FSETP.NEU.FTZ.AND P0, PT, R0.reuse, -INF , PT ;  /* 0xff8000000000780b */ /* 0x040fe20003f1d000 */
[----:B------:R-:W-:-:S05]  /*2930*/  FMUL.FTZ R3, R0, UR10 ;  /* 0x0000000a00037c20 */ /* 0x000fca0008410000 */
[----:B------:R-:W-:Y:S02]  /*2940*/  FSEL R12, R3, RZ, P0 ;  /* 0x000000ff030c7208 */ /* 0x000fe40000000000 */
[----:B------:R-:W-:Y:S02]  /*2950*/  FMNMX.FTZ R3, R26, R27, !PT ;  /* 0x0000001b1a037209 */ /* 0x000fe40007810000 */
[----:B------:R-:W-:Y:S01]  /*2960*/  ISETP.NE.AND P0, PT, R10, RZ, PT ;  /* 0x000000ff0a00720c */ /* 0x000fe20003f05270 */
        /* <DEDUP_REMOVED lines=31> */
[----:B0-----:R-:W-:Y:S01]  /*2b60*/  FADD.FTZ R21, R200, R5 ;  /* 0x00000005c8157221 */ /* 0x001fe20000010000 */
[--C-:B------:R-:W-:Y:S01]  /*2b70*/  FFMA.FTZ R61, R61, UR10, -R12.reuse ;  /* 0x0000000a3d3d7c23 */ /* 0x100fe2000801080c */
[----:B------:R-:W-:Y:S01]  /*2b80*/  FMNMX.FTZ R4, R46, R3, !PT ;  /* 0x000000032e047209 */ /* 0x000fe20007810000 */
[--C-:B------:R-:W-:Y:S01]  /*2b90*/  FFMA.FTZ R64, R64, UR10, -R12.reuse ;  /* 0x0000000a40407c23 */ /* 0x100fe2000801080c */
[--C-:B------:R-:W-:Y:S01]  /*2ba0*/  FFMA.FTZ R65, R65, UR10, -R12.reuse ;  /* 0x0000000a41417c23 */ /* 0x100fe2000801080c */
[--C-:B------:R-:W-:Y:S01]  /*2bb0*/  FFMA.FTZ R68, R68, UR10, -R12.reuse ;  /* 0x0000000a44447c23 */ /* 0x100fe2000801080c */
[----:B------:R-:W-:Y:S01]  /*2bc0*/  FMNMX.FTZ R3, R47, R4, !PT ;  /* 0x000000042f037209 */ /* 0x000fe20007810000 */
[----:B------:R-:W-:Y:S01]  /*2bd0*/  MUFU.EX2 R152, R152 ;  /* 0x0000009800987308 */ /* 0x000fe20000000800 */
[----:B------:R-:W-:Y:S01]  /*2be0*/  FFMA.FTZ R12, R69, UR10, -R12 ;  /* 0x0000000a450c7c23 */ /* 0x000fe2000801080c */
[----:B------:R-:W-:-:S02]  /*2bf0*/  F2FP.BF16.F32.PACK_AB R200, R5, R200 ;  /* 0x000000c805c8723e */ /* 0x000fc400000010ff */
        /* <DEDUP_REMOVED lines=20> */
[----:B------:R-:W2:Y:S08]  /*2d40*/  MUFU.EX2 R45, R45 ;  /* 0x0000002d002d7308 */ /* 0x000eb00000000800 */
[----:B------:R-:W-:Y:S01]  /*2d50*/  MUFU.EX2 R48, R48 ;  /* 0x0000003000307308 */ /* 0x000fe20000000800 */
[----:B0-----:R-:W-:-:S07]  /*2d60*/  FMNMX.FTZ R10, R4, R3, !PT ;  /* 0x00000003040a7209 */ /* 0x001fce0007810000 */
[----:B------:R-:W0:Y:S01]  /*2d70*/  MUFU.EX2 R49, R49 ;  /* 0x0000003100317308 */ /* 0x000e220000000800 */
[----:B------:R-:W3:Y:S01]  /*2d80*/  SHFL.BFLY PT, R3, R10, 0x1, 0x1f ;  /* 0x0c201f000a037f89 */ /* 0x000ee200000e0000 */
[----:B--2---:R-:W-:-:S06]  /*2d90*/  F2FP.BF16.F32.PACK_AB R158, R45, R44 ;  /* 0x0000002c2d9e723e */ /* 0x004fcc00000010ff */
[----:B------:R-:W-:Y:S08]  /*2da0*/  MUFU.EX2 R52, R52 ;  /* 0x0000003400347308 */ /* 0x000ff00000000800 */
[----:B------:R-:W2:Y:S01]  /*2db0*/  MUFU.EX2 R53, R53 ;  /* 0x0000003500357308 */ /* 0x000ea20000000800 */
[----:B0-----:R-:W-:-:S07]  /*2dc0*/  F2FP.BF16.F32.PACK_AB R160, R49, R48 ;  /* 0x0000003031a0723e */ /* 0x001fce00000010ff */
[----:B------:R-:W-:Y:S01]  /*2dd0*/  MUFU.EX2 R56, R56 ;  /* 0x0000003800387308 */ /* 0x000fe20000000800 */
[----:B---3--:R-:W-:Y:S02]  /*2de0*/  FMNMX.FTZ R3, R10, R3, !PT ;  /* 0x000000030a037209 */ /* 0x008fe40007810000 */
[----:B------:R-:W-:Y:S02]  /*2df0*/  IADD3 R10, -R72, 0xb, RZ ;  /* 0x0000000b480a7810 */ /* 0x000fe40007ffe1ff */
[C---:B------:R-:W-:Y:S01]  /*2e00*/  FSETP.NEU.FTZ.AND P1, PT, R3.reuse, -INF , PT ;  /* 0xff8000000300780b */ /* 0x040fe20003f3d000 */
[----:B------:R-:W-:Y:S02]  /*2e10*/  FMUL.FTZ R4, R3, UR10 ;  /* 0x0000000a03047c20 */ /* 0x000fe40008410000 */
[----:B------:R-:W-:Y:S01]  /*2e20*/  MUFU.EX2 R57, R57 ;  /* 0x0000003900397308 */ /* 0x000fe20000000800 */
[----:B--2---:R-:W-:Y:S02]  /*2e30*/  F2FP.BF16.F32.PACK_AB R162, R53, R52 ;  /* 0x0000003435a2723e */ /* 0x004fe400000010ff */
[----:B------:R-:W-:Y:S01]  /*2e40*/  FSEL R14, R4, RZ, P1 ;  /* 0x000000ff040e7208 */ /* 0x000fe20000800000 */
[----:B------:R-:W-:Y:S01]  /*2e50*/  FADD.FTZ R4, R202, R21 ;  /* 0x00000015ca047221 */ /* 0x000fe20000010000 */
[----:B------:R-:W-:Y:S01]  /*2e60*/  ISETP.NE.AND P1, PT, R20, RZ, PT ;  /* 0x000000ff1400720c */ /* 0x000fe20003f25270 */
[----:B------:R-:W-:Y:S01]  /*2e70*/  IMAD.U32 R20, RZ, RZ, UR22 ;  /* 0x00000016ff147e24 */ /* 0x000fe2000f8e00ff */
[----:B------:R-:W-:Y:S01]  /*2e80*/  F2FP.BF16.F32.PACK_AB R202, R9, R202 ;  /* 0x000000ca09ca723e */ /* 0x000fe200000010ff */
[--C-:B------:R-:W-:Y:S01]  /*2e90*/  FFMA.FTZ R26, R26, UR10, -R14.reuse ;  /* 0x0000000a1a1a7c23 */ /* 0x100fe2000801080e */
[--C-:B------:R-:W-:Y:S01]  /*2ea0*/  FFMA.FTZ R27, R27, UR10, -R14.reuse ;  /* 0x0000000a1b1b7c23 */ /* 0x100fe2000801080e */
[--C-:B------:R-:W-:Y:S01]  /*2eb0*/  FFMA.FTZ R30, R30, UR10, -R14.reuse ;  /* 0x0000000a1e1e7c23 */ /* 0x100fe2000801080e */
[--C-:B------:R-:W-:Y:S01]  /*2ec0*/  FFMA.FTZ R31, R31, UR10, -R14.reuse ;  /* 0x0000000a1f1f7c23 */ /* 0x100fe2000801080e */
[--C-:B------:R-:W-:Y:S01]  /*2ed0*/  FFMA.FTZ R34, R34, UR10, -R14.reuse ;  /* 0x0000000a22227c23 */ /* 0x100fe2000801080e */
[----:B------:R-:W-:Y:S01]  /*2ee0*/  FFMA.FTZ R35, R35, UR10, -R14 ;  /* 0x0000000a23237c23 */ /* 0x000fe2000801080e */
[----:B------:R-:W-:Y:S01]  /*2ef0*/  MUFU.EX2 R26, R26 ;  /* 0x0000001a001a7308 */ /* 0x000fe20000000800 */
[----:B------:R-:W-:Y:S01]  /*2f00*/  FADD.FTZ R21, R9, R4 ;  /* 0x0000000409157221 */ /* 0x000fe20000010000 */
[--C-:B------:R-:W-:Y:S01]  /*2f10*/  FFMA.FTZ R38, R38, UR10, -R14.reuse ;  /* 0x0000000a26267c23 */ /* 0x100fe2000801080e */
[--C-:B------:R-:W-:Y:S01]  /*2f20*/  FFMA.FTZ R39, R39, UR10, -R14.reuse ;  /* 0x0000000a27277c23 */ /* 0x100fe2000801080e */
[--C-:B------:R-:W-:Y:S01]  /*2f30*/  FFMA.FTZ R42, R42, UR10, -R14.reuse ;  /* 0x0000000a2a2a7c23 */ /* 0x100fe2000801080e */
[----:B------:R-:W-:Y:S01]  /*2f40*/  FADD.FTZ R4, R152, R21 ;  /* 0x0000001598047221 */ /* 0x000fe20000010000 */
[--C-:B------:R-:W-:Y:S01]  /*2f50*/  FFMA.FTZ R43, R43, UR10, -R14.reuse ;  /* 0x0000000a2b2b7c23 */ /* 0x100fe2000801080e */
[----:B------:R-:W-:Y:S01]  /*2f60*/  FFMA.FTZ R46, R46, UR10, -R14 ;  /* 0x0000000a2e2e7c23 */ /* 0x000fe2000801080e */
[----:B------:R-:W0:Y:S01]  /*2f70*/  MUFU.EX2 R27, R27 ;  /* 0x0000001b001b7308 */ /* 0x000e220000000800 */
[----:B------:R-:W-:Y:S01]  /*2f80*/  FADD.FTZ R25, R11, R4 ;  /* 0x000000040b197221 */ /* 0x000fe20000010000 */
[--C-:B------:R-:W-:Y:S01]  /*2f90*/  FFMA.FTZ R47, R47, UR10, -R14.reuse ;  /* 0x0000000a2f2f7c23 */ /* 0x100fe2000801080e */
[--C-:B------:R-:W-:Y:S01]  /*2fa0*/  FFMA.FTZ R50, R50, UR10, -R14.reuse ;  /* 0x0000000a32327c23 */ /* 0x100fe2000801080e */
[--C-:B------:R-:W-:Y:S01]  /*2fb0*/  FFMA.FTZ R51, R51, UR10, -R14.reuse ;  /* 0x0000000a33337c23 */ /* 0x100fe2000801080e */
[----:B------:R-:W-:Y:S01]  /*2fc0*/  FADD.FTZ R12, R154, R25 ;  /* 0x000000199a0c7221 */ /* 0x000fe20000010000 */
[--C-:B------:R-:W-:Y:S01]  /*2fd0*/  FFMA.FTZ R54, R54, UR10, -R14.reuse ;  /* 0x0000000a36367c23 */ /* 0x100fe2000801080e */
[----:B------:R-:W-:Y:S01]  /*2fe0*/  FFMA.FTZ R55, R55, UR10, -R14 ;  /* 0x0000000a37377c23 */ /* 0x000fe2000801080e */
[----:B------:R-:W2:Y:S01]  /*2ff0*/  MUFU.EX2 R30, R30 ;  /* 0x0000001e001e7308 */ /* 0x000ea20000000800 */
[----:B------:R-:W-:Y:S01]  /*3000*/  FADD.FTZ R25, R13, R12 ;  /* 0x0000000c0d197221 */ /* 0x000fe20000010000 */
[--C-:B------:R-:W-:Y:S01]  /*3010*/  FFMA.FTZ R58, R58, UR10, -R14.reuse ;  /* 0x0000000a3a3a7c23 */ /* 0x100fe2000801080e */
[--C-:B------:R-:W-:Y:S01]  /*3020*/  FFMA.FTZ R59, R59, UR10, -R14.reuse ;  /* 0x0000000a3b3b7c23 */ /* 0x100fe2000801080e */
[--C-:B------:R-:W-:Y:S01]  /*3030*/  FFMA.FTZ R62, R62, UR10, -R14.reuse ;  /* 0x0000000a3e3e7c23 */ /* 0x100fe2000801080e */
[--C-:B------:R-:W-:Y:S01]  /*3040*/  FFMA.FTZ R63, R63, UR10, -R14.reuse ;  /* 0x0000000a3f3f7c23 */ /* 0x100fe2000801080e */
[--C-:B------:R-:W-:Y:S01]  /*3050*/  FFMA.FTZ R66, R66, UR10, -R14.reuse ;  /* 0x0000000a42427c23 */ /* 0x100fe2000801080e */
[--C-:B------:R-:W-:Y:S01]  /*3060*/  FFMA.FTZ R67, R67, UR10, -R14.reuse ;  /* 0x0000000a43437c23 */ /* 0x100fe2000801080e */
[----:B------:R-:W3:Y:S01]  /*3070*/  MUFU.EX2 R31, R31 ;  /* 0x0000001f001f7308 */ /* 0x000ee20000000800 */
[----:B0-----:R-:W-:Y:S01]  /*3080*/  FADD.FTZ R21, R26, R27 ;  /* 0x0000001b1a157221 */ /* 0x001fe20000010000 */
[--C-:B------:R-:W-:Y:S01]  /*3090*/  FFMA.FTZ R70, R70, UR10, -R14.reuse ;  /* 0x0000000a46467c23 */ /* 0x100fe2000801080e */
[----:B------:R-:W-:Y:S01]  /*30a0*/  FFMA.FTZ R14, R71, UR10, -R14 ;  /* 0x0000000a470e7c23 */ /* 0x000fe2000801080e */
[----:B------:R-:W-:-:S02]  /*30b0*/  F2FP.BF16.F32.PACK_AB R152, R11, R152 ;  /* 0x000000980b98723e */ /* 0x000fc400000010ff */
[----:B------:R-:W-:Y:S02]  /*30c0*/  F2FP.BF16.F32.PACK_AB R154, R13, R154 ;  /* 0x0000009a0d9a723e */ /* 0x000fe400000010ff */
[----:B------:R-:W0:Y:S01]  /*30d0*/  MUFU.EX2 R34, R34 ;  /* 0x0000002200227308 */ /* 0x000e220000000800 */
[----:B--2---:R-:W-:Y:S01]  /*30e0*/  FADD.FTZ R4, R30, R21 ;  /* 0x000000151e047221 */ /* 0x004fe20000010000 */
[----:B------:R-:W-:Y:S02]  /*30f0*/  F2FP.BF16.F32.PACK_AB R164, R57, R56 ;  /* 0x0000003839a4723e */ /* 0x000fe400000010ff */
[----:B------:R-:W-:-:S04]  /*3100*/  F2FP.BF16.F32.PACK_AB R201, R27, R26 ;  /* 0x0000001a1bc9723e */ /* 0x000fc800000010ff */
[----:B------:R-:W2:Y:S01]  /*3110*/  MUFU.EX2 R35, R35 ;  /* 0x0000002300237308 */ /* 0x000ea20000000800 */
[----:B---3--:R-:W-:Y:S01]  /*3120*/  FADD.FTZ R21, R31, R4 ;  /* 0x000000041f157221 */ /* 0x008fe20000010000 */
[----:B------:R-:W-:Y:S02]  /*3130*/  @!P1 VIADD R4, R20, 0x22840 ;  /* 0x0002284014049836 */ /* 0x000fe40000000000 */
[----:B------:R-:W-:Y:S01]  /*3140*/  FADD.FTZ R20, R156, R25 ;  /* 0x000000199c147221 */ /* 0x000fe20000010000 */
[----:B------:R-:W-:Y:S02]  /*3150*/  F2FP.BF16.F32.PACK_AB R156, R41, R156 ;  /* 0x0000009c299c723e */ /* 0x000fe400000010ff */
[----:B------:R-:W-:Y:S01]  /*3160*/  F2FP.BF16.F32.PACK_AB R203, R31, R30 ;  /* 0x0000001e1fcb723e */ /* 0x000fe200000010ff */
[----:B------:R-:W-:Y:S01]  /*3170*/  FADD.FTZ R25, R41, R20 ;  /* 0x0000001429197221 */ /* 0x000fe20000010000 */
[----:B------:R-:W3:Y:S01]  /*3180*/  MUFU.EX2 R38, R38 ;  /* 0x0000002600267308 */ /* 0x000ee20000000800 */
[----:B0-----:R-:W-:Y:S01]  /*3190*/  FADD.FTZ R12, R34, R21 ;  /* 0x00000015220c7221 */ /* 0x001fe20000010000 */
[----:B------:R-:W-:Y:S01]  /*31a0*/  @!P1 PRMT R4, RZ, 0x654, R4 ;  /* 0x00000654ff049816 */ /* 0x000fe20000000004 */
[----:B------:R-:W-:Y:S01]  /*31b0*/  FADD.FTZ R20, R44, R25 ;  /* 0x000000192c147221 */ /* 0x000fe20000010000 */
[----:B------:R0:W-:Y:S06]  /*31c0*/  BAR.ARV R10, 0x100 ;  /* 0x0004000a0000751d */ /* 0x0001ec0000002000 */
[----:B------:R-:W4:Y:S01]  /*31d0*/  MUFU.EX2 R39, R39 ;  /* 0x0000002700277308 */ /* 0x000f220000000800 */
[----:B--2---:R-:W-:Y:S01]  /*31e0*/  FADD.FTZ R21, R35, R12 ;  /* 0x0000000c23157221 */ /* 0x004fe20000010000 */
[----:B------:R-:W-:Y:S01]  /*31f0*/  FADD.FTZ R25, R45, R20 ;  /* 0x000000142d197221 */ /* 0x000fe20000010000 */
[----:B------:R2:W-:Y:S01]  /*3200*/  @!P1 SYNCS.ARRIVE.TRANS64.RED.A1T0 RZ, [R4+URZ], RZ ;  /* 0x000000ff04ff99a7 */ /* 0x0005e2000810043f */
[----:B------:R-:W-:Y:S01]  /*3210*/  F2FP.BF16.F32.PACK_AB R153, R35, R34 ;  /* 0x000000222399723e */ /* 0x000fe200000010ff */
[----:B---3--:R-:W-:-:S03]  /*3220*/  FADD.FTZ R12, R38, R21 ;  /* 0x00000015260c7221 */ /* 0x008fc60000010000 */
[----:B------:R-:W2:Y:S08]  /*3230*/  MUFU.EX2 R42, R42 ;  /* 0x0000002a002a7308 */ /* 0x000eb00000000800 */
[----:B------:R-:W3:Y:S01]  /*3240*/  MUFU.EX2 R43, R43 ;  /* 0x0000002b002b7308 */ /* 0x000ee20000000800 */
[C---:B----4-:R-:W-:Y:S01]  /*3250*/  FADD.FTZ R21, R39.reuse, R12 ;  /* 0x0000000c27157221 */ /* 0x050fe20000010000 */
        /* <DEDUP_REMOVED lines=9> */
[----:B------:R-:W-:Y:S01]  /*32f0*/  FADD.FTZ R12, R56, R25 ;  /* 0x00000019380c7221 */ /* 0x000fe20000010000 */
[----:B------:R-:W-:-:S03]  /*3300*/  F2FP.BF16.F32.PACK_AB R157, R43, R42 ;  /* 0x0000002a2b9d723e */ /* 0x000fc600000010ff */
[----:B------:R-:W-:Y:S02]  /*3310*/  FADD.FTZ R9, R57, R12 ;  /* 0x0000000c39097221 */ /* 0x000fe40000010000 */
        /* <DEDUP_REMOVED lines=11> */
[----:B--2---:R-:W-:-:S07]  /*33d0*/  FADD.FTZ R4, R54, R5 ;  /* 0x0000000536047221 */ /* 0x004fce0000010000 */
        /* <DEDUP_REMOVED lines=22> */
[----:B------:R-:W-:-:S06]  /*3540*/  F2FP.BF16.F32.PACK_AB R170, R15, R68 ;  /* 0x000000440faa723e */ /* 0x000fcc00000010ff */
[----:B------:R-:W2:Y:S01]  /*3550*/  MUFU.EX2 R67, R67 ;  /* 0x0000004300437308 */ /* 0x000ea20000000800 */
[----:B---3--:R-:W-:Y:S01]  /*3560*/  FADD.FTZ R5, R63, R4 ;  /* 0x000000043f057221 */ /* 0x008fe20000010000 */
[----:B------:R-:W-:Y:S01]  /*3570*/  FADD.FTZ R4, R15, R12 ;  /* 0x0000000c0f047221 */ /* 0x000fe20000010000 */
[----:B------:R-:W-:-:S05]  /*3580*/  F2FP.BF16.F32.PACK_AB R167, R63, R62 ;  /* 0x0000003e3fa7723e */ /* 0x000fca00000010ff */
[----:B------:R-:W3:Y:S01]  /*3590*/  MUFU.EX2 R70, R70 ;  /* 0x0000004600467308 */ /* 0x000ee20000000800 */
[----:B----4-:R-:W-:-:S07]  /*35a0*/  FADD.FTZ R12, R66, R5 ;  /* 0x00000005420c7221 */ /* 0x010fce0000010000 */
[----:B------:R-:W4:Y:S01]  /*35b0*/  MUFU.EX2 R171, R14 ;  /* 0x0000000e00ab7308 */ /* 0x000f220000000800 */
[C---:B--2---:R-:W-:Y:S01]  /*35c0*/  FADD.FTZ R5, R67.reuse, R12 ;  /* 0x0000000c43057221 */ /* 0x044fe20000010000 */
[----:B------:R-:W-:-:S03]  /*35d0*/  F2FP.BF16.F32.PACK_AB R169, R67, R66 ;  /* 0x0000004243a9723e */ /* 0x000fc600000010ff */
[----:B---3--:R-:W-:-:S04]  /*35e0*/  FADD.FTZ R12, R70, R5 ;  /* 0x00000005460c7221 */ /* 0x008fc80000010000 */
[C---:B----4-:R-:W-:Y:S01]  /*35f0*/  FADD.FTZ R5, R171.reuse, R12 ;  /* 0x0000000cab057221 */ /* 0x050fe20000010000 */
[----:B------:R-:W-:Y:S01]  /*3600*/  F2FP.BF16.F32.PACK_AB R171, R171, R70 ;  /* 0x00000046abab723e */ /* 0x000fe200000010ff */
[----:B0-----:R-:W-:Y:S06]  /*3610*/  @!P0 BRA `(.L_x_9227) ;  /* 0x0000000000048947 */ /* 0x001fec0003800000 */
[----:B------:R-:W-:Y:S01]  /*3620*/  BPT.TRAP 0x1 ;  /* 0x000000040000795c */ /* 0x000fe20000300000 */
.L_x_9227:
[----:B------:R0:W2:Y:S01]  /*3630*/  SYNCS.PHASECHK.TRANS64.TRYWAIT P2, [UR22+0x22850], R8 ;  /* 0x02285008ff0075a7 */ /* 0x0000a20008040156 */
[----:B------:R-:W-:Y:S05]  /*3640*/  @!P0 BRA `(.L_x_9228) ;  /* 0x0000000000048947 */ /* 0x000fea0003800000 */
[----:B------:R-:W-:Y:S01]  /*3650*/  BPT.TRAP 0x1 ;  /* 0x000000040000795c */ /* 0x000fe20000300000 */
.L_x_9228:
[----:B--2---:R-:W-:Y:S05]  /*3660*/  @P2 BRA `(.L_x_9229) ;  /* 0x0000000000082947 */ /* 0x004fea0003800000 */
[----:B------:R-:W2:Y:S02]  /*3670*/  SYNCS.PHASECHK.TRANS64.TRYWAIT P2, [UR22+0x22850], R8 ;  /* 0x02285008ff0075a7 */ /* 0x000ea40008040156 */
[----:B--2---:R-:W-:Y:S05]  /*3680*/  @!P2 BRA `(.L_x_9230) ;  /* 0x000000d80008a947 */ /* 0x004fea0003800000 */
.L_x_9229:
[----:B------:R-:W-:Y:S01]  /*3690*/  R2UR UR6, R6 ;  /* 0x00000000060672ca */ /* 0x000fe200000e0000 */
[----:B------:R3:W-:Y:S06]  /*36a0*/  BAR.SYNC.DEFER_BLOCKING R7, 0x100 ;  /* 0x000400070000751d */ /* 0x0007ec0000010000 */
[----:B------:R-:W-:Y:S01]  /*36b0*/  UMOV UR7, 0x40000040 ;  /* 0x4000004000077882 */ /* 0x000fe20000000000 */
[----:B------:R-:W-:-:S05]  /*36c0*/  VOTEU.ALL UP0, P1 ;  /* 0x00000000003f7886 */ /* 0x000fca0000800000 */
[----:B------:R-:W-:Y:S02]  /*36d0*/  UIADD3 UR6, UR6, 0x400, URZ ;  /* 0x0000040006067890 */ /* 0x000fe4000fffe03f */
[----:B------:R-:W-:Y:S02]  /*36e0*/  @!UP0 UIADD3 UR22, UR22, 0x22860, URZ ;  /* 0x0002286016168890 */ /* 0x000fe4000fffe03f */
[----:B------:R-:W-:Y:S02]  /*36f0*/  USHF.R.U32.HI UR6, URZ, 0x4, UR6 ;  /* 0x000000043f067899 */ /* 0x000fe40008011606 */
[----:B------:R-:W-:Y:S02]  /*3700*/  @!UP0 UPRMT UR22, URZ, 0x654, UR22 ;  /* 0x000006543f168896 */ /* 0x000fe40008000016 */
[----:B------:R-:W-:-:S04]  /*3710*/  ULOP3.LUT UR6, UR6, 0x3fff, URZ, 0xc0, !UPT ;  /* 0x00003fff06067892 */ /* 0x000fc8000f8ec03f */
[----:B------:R-:W-:Y:S01]  /*3720*/  ULOP3.LUT UR21, UR6, 0x3000000, URZ, 0xfc, !UPT ;  /* 0x0300000006157892 */ /* 0x000fe2000f8efc3f */
[----:B------:R-:W-:-:S03]  /*3730*/  WARPGROUP.ARRIVE ;  /* 0x00000000000079c5 */ /* 0x000fc60000000000 */
[----:B------:R-:W-:-:S07]  /*3740*/  UIMAD UR11, UR37, 0xc00, UR21 ;  /* 0x00000c00250b78a4 */ /* 0x000fce000f8e0215 */
[----:B------:R-:W-:Y:S02]  /*3750*/  UMOV UR6, UR11 ;  /* 0x0000000b00067c82 */ /* 0x000fe40008000000 */
[----:B------:R-:W-:Y:S01]  /*3760*/  HGMMA.64x256x16.F32.BF16 R24, R200, gdesc[UR4].tnspB, RZ, !UPT, gsb0 ;  /* 0x43e00004c8187df0 */ /* 0x000fe2000c0018ff */
        /* <DEDUP_REMOVED lines=31> */
[----:B------:R-:W-:Y:S01]  /*3960*/  @!P1 SYNCS.ARRIVE.TRANS64.RED.A1T0 RZ, [UR22], RZ ;  /* 0x000000ffffff99a7 */ /* 0x000fe20008100416 */
[----:B------:R-:W-:-:S04]  /*3970*/  UIADD3 UR22, UR50, -0x2, URZ ;  /* 0xfffffffe32167890 */ /* 0x000fc8000fffe03f */
[----:B------:R-:W-:-:S06]  /*3980*/  UISETP.GE.AND UP0, UPT, UR22, UR38, UPT ;  /* 0x000000261600728c */ /* 0x000fcc000bf06270 */
[----:B------:R-:W-:-:S13]  /*3990*/  PLOP3.LUT P2, PT, PT, PT, UP0, 0x80, 0x0 ;  /* 0x000000000000781c */ /* 0x000fda0003f4f008 */
[----:B---3--:R-:W-:Y:S05]  /*39a0*/  @!P2 BRA `(.L_x_9231) ;  /* 0x0000001c0054a947 */ /* 0x008fea0003800000 */
[----:B------:R-:W-:Y:S01]  /*39b0*/  IMAD.MOV.U32 R7, RZ, RZ, R3 ;  /* 0x000000ffff077224 */ /* 0x000fe200078e0003 */
[----:B------:R-:W-:Y:S01]  /*39c0*/  ULDC UR23, c[0x0][0x988] ;  /* 0x0002620000177ab9 */ /* 0x000fe20000000800 */
[----:B012---:R-:W-:-:S07]  /*39d0*/  IMAD.MOV.U32 R8, RZ, RZ, R0 ;  /* 0x000000ffff087224 */ /* 0x007fce00078e0000 */
.L_x_9240:
        /* <DEDUP_REMOVED lines=10> */
.L_x_9232:
[----:B------:R-:W0:Y:S01]  /*3a80*/  S2UR UR7, SR_CgaCtaId ;  /* 0x00000000000779c3 */ /* 0x000e220000008800 */
[----:B------:R-:W-:Y:S01]  /*3a90*/  UMOV UR6, 0x400 ;  /* 0x0000040000067882 */ /* 0x000fe20000000000 */
[----:B------:R-:W-:-:S05]  /*3aa0*/  IMAD.U32 R6, RZ, RZ, UR47 ;  /* 0x0000002fff067e24 */ /* 0x000fca000f8e00ff */
[----:B------:R-:W-:Y:S01]  /*3ab0*/  SHF.L.U32 R6, R6, 0x1f, RZ ;  /* 0x0000001f06067819 */ /* 0x000fe200000006ff */
[----:B0-----:R-:W-:-:S04]  /*3ac0*/  ULEA UR6, UR7, UR6, 0x18 ;  /* 0x0000000607067291 */ /* 0x001fc8000f8ec03f */
[----:B------:R-:W-:-:S09]  /*3ad0*/  ULEA UR24, UR37, UR6, 0x3 ;  /* 0x0000000625187291 */ /* 0x000fd2000f8e183f */
[----:B------:R0:W1:Y:S01]  /*3ae0*/  SYNCS.PHASECHK.TRANS64.TRYWAIT P2, [UR24+0x22830], R6 ;  /* 0x02283006ff0075a7 */ /* 0x0000620008040158 */
[----:B------:R-:W-:Y:S05]  /*3af0*/  @!P0 BRA `(.L_x_9233) ;  /* 0x0000000000048947 */ /* 0x000fea0003800000 */
[----:B------:R-:W-:Y:S01]  /*3b00*/  BPT.TRAP 0x1 ;  /* 0x000000040000795c */ /* 0x000fe20000300000 */
.L_x_9233:
[----:B-1----:R-:W-:Y:S05]  /*3b10*/  @P2 BRA `(.L_x_9234) ;  /* 0x0000000000082947 */ /* 0x002fea0003800000 */
[----:B------:R-:W1:Y:S02]  /*3b20*/  SYNCS.PHASECHK.TRANS64.TRYWAIT P2, [UR24+0x22830], R6 ;  /* 0x02283006ff0075a7 */ /* 0x000e640008040158 */
[----:B-1----:R-:W-:Y:S05]  /*3b30*/  @!P2 BRA `(.L_x_9235) ;  /* 0x000000d000f4a947 */ /* 0x002fea0003800000 */
.L_x_9234:
[----:B------:R-:W-:Y:S01]  /*3b40*/  UIMAD UR18, UR37, 0x300, UR20 ;  /* 0x00000300251278a4 */ /* 0x000fe2000f8e0214 */
[----:B------:R-:W-:Y:S01]  /*3b50*/  WARPGROUP.ARRIVE ;  /* 0x00000000000079c5 */ /* 0x000fe20000000000 */
[----:B------:R-:W-:Y:S01]  /*3b60*/  UMOV UR19, 0x40000040 ;  /* 0x4000004000137882 */ /* 0x000fe20000000000 */
[----:B------:R-:W-:Y:S01]  /*3b70*/  UMOV UR7, 0x40000040 ;  /* 0x4000004000077882 */ /* 0x000fe20000000000 */
[----:B------:R-:W-:-:S03]  /*3b80*/  UIADD3 UR6, UR18, 0x2, URZ ;  /* 0x0000000212067890 */ /* 0x000fc6000fffe03f */
[----:B------:R-:W2:Y:S01]  /*3b90*/  S2R R10, SR_TID.X ;  /* 0x00000000000a7919 */ /* 0x000ea20000002100 */
[----:B------:R-:W-:Y:S01]  /*3ba0*/  UIADD3 UR10, UR18, 0x4, URZ ;  /* 0x00000004120a7890 */ /* 0x000fe2000fffe03f */
[----:B------:R-:W-:Y:S01]  /*3bb0*/  UMOV UR11, 0x40000040 ;  /* 0x40000040000b7882 */ /* 0x000fe20000000000 */
[----:B------:R-:W-:Y:S01]  /*3bc0*/  HGMMA.64x96x16.F32.BF16 R152, gdesc[UR16], RZ, !UPT, gsb0 ;  /* 0x01600000109879f0 */ /* 0x000fe2000c0018ff */
[----:B------:R-:W-:Y:S01]  /*3bd0*/  UIADD3 UR14, UR18, 0x6, URZ ;  /* 0x00000006120e7890 */ /* 0x000fe2000fffe03f */
[----:B------:R-:W-:Y:S01]  /*3be0*/  UMOV UR15, 0x40000040 ;  /* 0x40000040000f7882 */ /* 0x000fe20000000000 */
[----:B--2---:R-:W-:-:S04]  /*3bf0*/  SHF.R.U32.HI R10, RZ, 0x7, R10 ;  /* 0x00000007ff0a7819 */ /* 0x004fc8000001160a */
[----:B------:R-:W-:Y:S01]  /*3c00*/  IADD3 R10, -R10, 0xb, RZ ;  /* 0x0000000b0a0a7810 */ /* 0x000fe20007ffe1ff */
[----:B------:R-:W-:Y:S02]  /*3c10*/  WARPGROUP.DEPBAR.LE gsb0, 0x0 ;  /* 0x00008000000079c5 */ /* 0x000fe40000010000 */
[----:B------:R-:W-:-:S06]  /*3c20*/  WARPGROUP.ARRIVE ;  /* 0x00000000000079c5 */ /* 0x000fcc0000000000 */
[----:B------:R-:W-:Y:S03]  /*3c30*/  HGMMA.64x96x16.F32.BF16 R152, gdesc[UR4], R152, gsb0 ;  /* 0x01600000049879f0 */ /* 0x000fe60008001898 */
[----:B------:R-:W-:Y:S02]  /*3c40*/  WARPGROUP.DEPBAR.LE gsb0, 0x0 ;  /* 0x00008000000079c5 */ /* 0x000fe40000010000 */
[----:B------:R-:W-:-:S06]  /*3c50*/  WARPGROUP.ARRIVE ;  /* 0x00000000000079c5 */ /* 0x000fcc0000000000 */
[----:B------:R-:W-:Y:S01]  /*3c60*/  HGMMA.64x96x16.F32.BF16 R152, gdesc[UR8], R152, gsb0 ;  /* 0x01600000089879f0 */ /* 0x000fe20008001898 */
[----:B------:R-:W-:Y:S02]  /*3c70*/  UMOV UR10, UR23 ;  /* 0x00000017000a7c82 */ /* 0x000fe40008000000 */
        /* <DEDUP_REMOVED lines=66> */
[----:B------:R-:W2:Y:S02]  /*40a0*/  MUFU.EX2 R153, R153 ;  /* 0x0000009900997308 */ /* 0x000ea40000000800 */
[----:B------:R-:W-:-:S04]  /*40b0*/  FMNMX.FTZ R3, R163, R3, !PT ;  /* 0x00000003a3037209 */ /* 0x000fc80007810000 */
[----:B------:R-:W-:Y:S02]  /*40c0*/  FMNMX.FTZ R3, R166, R3, !PT ;  /* 0x00000003a6037209 */ /* 0x000fe40007810000 */
[----:B------:R-:W3:Y:S01]  /*40d0*/  MUFU.EX2 R156, R156 ;  /* 0x0000009c009c7308 */ /* 0x000ee20000000800 */
[-C--:B-1----:R-:W-:Y:S01]  /*40e0*/  FMUL.FTZ R24, R24, R8.reuse ;  /* 0x0000000818187220 */ /* 0x082fe20000410000 */
        /* <DEDUP_REMOVED lines=80> */
[----:B------:R-:W-:Y:S01]  /*45f0*/  FFMA.FTZ R4, R8, R4, R152 ;  /* 0x0000000408047223 */ /* 0x000fe20000010098 */
[----:B------:R-:W1:Y:S01]  /*4600*/  MUFU.EX2 R157, R157 ;  /* 0x0000009d009d7308 */ /* 0x000e620000000800 */
[----:B------:R-:W4:Y:S01]  /*4610*/  SHFL.BFLY PT, R8, R3, 0x2, 0x1f ;  /* 0x0c401f0003087f89 */ /* 0x000f2200000e0000 */
[C---:B--2---:R-:W-:Y:S01]  /*4620*/  F2FP.BF16.F32.PACK_AB R200, R153.reuse, R152 ;  /* 0x0000009899c8723e */ /* 0x044fe200000010ff */
[----:B------:R-:W-:-:S04]  /*4630*/  FADD.FTZ R4, R153, R4 ;  /* 0x0000000499047221 */ /* 0x000fc80000010000 */
[----:B---3--:R-:W-:Y:S01]  /*4640*/  FADD.FTZ R4, R156, R4 ;  /* 0x000000049c047221 */ /* 0x008fe20000010000 */
[----:B------:R-:W2:Y:S08]  /*4650*/  MUFU.EX2 R152, R160 ;  /* 0x000000a000987308 */ /* 0x000eb00000000800 */
[----:B------:R-:W3:Y:S01]  /*4660*/  MUFU.EX2 R161, R161 ;  /* 0x000000a100a17308 */ /* 0x000ee20000000800 */
[C---:B-1----:R-:W-:Y:S01]  /*4670*/  FADD.FTZ R4, R157.reuse, R4 ;  /* 0x000000049d047221 */ /* 0x042fe20000010000 */
[----:B------:R-:W-:-:S06]  /*4680*/  F2FP.BF16.F32.PACK_AB R202, R157, R156 ;  /* 0x0000009c9dca723e */ /* 0x000fcc00000010ff */
[----:B------:R-:W1:Y:S01]  /*4690*/  MUFU.EX2 R164, R164 ;  /* 0x000000a400a47308 */ /* 0x000e620000000800 */
[----:B----4-:R-:W-:Y:S01]  /*46a0*/  FMNMX.FTZ R3, R3, R8, !PT ;  /* 0x0000000803037209 */ /* 0x010fe20007810000 */
[----:B--2---:R-:W-:-:S04]  /*46b0*/  FADD.FTZ R4, R152, R4 ;  /* 0x0000000498047221 */ /* 0x004fc80000010000 */
[----:B------:R-:W2:Y:S02]  /*46c0*/  SHFL.BFLY PT, R8, R3, 0x1, 0x1f ;  /* 0x0c201f0003087f89 */ /* 0x000ea400000e0000 */
[----:B------:R-:W4:Y:S01]  /*46d0*/  MUFU.EX2 R165, R165 ;  /* 0x000000a500a57308 */ /* 0x000f220000000800 */
[C---:B---3--:R-:W-:Y:S01]  /*46e0*/  FADD.FTZ R4, R161.reuse, R4 ;  /* 0x00000004a1047221 */ /* 0x048fe20000010000 */
[----:B------:R-:W-:-:S06]  /*46f0*/  F2FP.BF16.F32.PACK_AB R152, R161, R152 ;  /* 0x00000098a198723e */ /* 0x000fcc00000010ff */
[----:B------:R-:W3:Y:S01]  /*4700*/  MUFU.EX2 R156, R168 ;  /* 0x000000a8009c7308 */ /* 0x000ee20000000800 */
[----:B-1----:R-:W-:-:S07]  /*4710*/  FADD.FTZ R4, R164, R4 ;  /* 0x00000004a4047221 */ /* 0x002fce0000010000 */
[----:B------:R-:W1:Y:S01]  /*4720*/  MUFU.EX2 R169, R169 ;  /* 0x000000a900a97308 */ /* 0x000e620000000800 */
[----:B----4-:R-:W-:Y:S01]  /*4730*/  FADD.FTZ R4, R165, R4 ;  /* 0x00000004a5047221 */ /* 0x010fe20000010000 */
[----:B--2---:R-:W-:-:S06]  /*4740*/  FMNMX.FTZ R3, R3, R8, !PT ;  /* 0x0000000803037209 */ /* 0x004fcc0007810000 */
[----:B------:R-:W2:Y:S01]  /*4750*/  MUFU.EX2 R172, R172 ;  /* 0x000000ac00ac7308 */ /* 0x000ea20000000800 */
[----:B---3--:R-:W-:Y:S01]  /*4760*/  FADD.FTZ R4, R156, R4 ;  /* 0x000000049c047221 */ /* 0x008fe20000010000 */
        /* <DEDUP_REMOVED lines=19> */
[----:B------:R-:W-:Y:S01]  /*48a0*/  FFMA.FTZ R182, R182, UR10, -R8 ;  /* 0x0000000ab6b67c23 */ /* 0x000fe20008010808 */
[----:B-1----:R-:W-:Y:S01]  /*48b0*/  FADD.FTZ R4, R169, R4 ;  /* 0x00000004a9047221 */ /* 0x002fe20000010000 */
[--C-:B------:R-:W-:Y:S01]  /*48c0*/  FFMA.FTZ R183, R183, UR10, -R8.reuse ;  /* 0x0000000ab7b77c23 */ /* 0x100fe20008010808 */
[----:B------:R-:W-:Y:S01]  /*48d0*/  FFMA.FTZ R186, R186, UR10, -R8 ;  /* 0x0000000ababa7c23 */ /* 0x000fe20008010808 */
[----:B------:R1:W-:Y:S01]  /*48e0*/  MUFU.EX2 R157, R9 ;  /* 0x00000009009d7308 */ /* 0x0003e20000000800 */
[----:B--2---:R-:W-:Y:S01]  /*48f0*/  FADD.FTZ R4, R172, R4 ;  /* 0x00000004ac047221 */ /* 0x004fe20000010000 */
[--C-:B------:R-:W-:Y:S01]  /*4900*/  FFMA.FTZ R187, R187, UR10, -R8.reuse ;  /* 0x0000000abbbb7c23 */ /* 0x100fe20008010808 */
[----:B---3--:R-:W-:Y:S01]  /*4910*/  F2FP.BF16.F32.PACK_AB R154, R165, R164 ;  /* 0x000000a4a59a723e */ /* 0x008fe200000010ff */
[--C-:B------:R-:W-:Y:S01]  /*4920*/  FFMA.FTZ R190, R190, UR10, -R8.reuse ;  /* 0x0000000abebe7c23 */ /* 0x100fe20008010808 */
[--C-:B------:R-:W-:Y:S01]  /*4930*/  FFMA.FTZ R191, R191, UR10, -R8.reuse ;  /* 0x0000000abfbf7c23 */ /* 0x100fe20008010808 */
[--C-:B------:R-:W-:Y:S01]  /*4940*/  FFMA.FTZ R194, R194, UR10, -R8.reuse ;  /* 0x0000000ac2c27c23 */ /* 0x100fe20008010808 */
[--C-:B------:R-:W-:Y:S01]  /*4950*/  FFMA.FTZ R195, R195, UR10, -R8.reuse ;  /* 0x0000000ac3c37c23 */ /* 0x100fe20008010808 */
[----:B------:R-:W2:Y:S01]  /*4960*/  MUFU.EX2 R155, R155 ;  /* 0x0000009b009b7308 */ /* 0x000ea20000000800 */
[----:B-1----:R-:W-:Y:S01]  /*4970*/  IMAD.U32 R9, RZ, RZ, UR24 ;  /* 0x00000018ff097e24 */ /* 0x002fe2000f8e00ff */
[----:B------:R-:W-:Y:S01]  /*4980*/  F2FP.BF16.F32.PACK_AB R156, R169, R156 ;  /* 0x0000009ca99c723e */ /* 0x000fe200000010ff */
[--C-:B------:R-:W-:Y:S01]  /*4990*/  FFMA.FTZ R198, R198, UR10, -R8.reuse ;  /* 0x0000000ac6c67c23 */ /* 0x100fe20008010808 */
[----:B------:R-:W-:Y:S01]  /*49a0*/  FFMA.FTZ R8, R199, UR10, -R8 ;  /* 0x0000000ac7087c23 */ /* 0x000fe20008010808 */
[----:B------:R-:W-:-:S02]  /*49b0*/  @!P1 VIADD R12, R9, 0x22840 ;  /* 0x00022840090c9836 */ /* 0x000fc40000000000 */
[-C--:B----4-:R-:W-:Y:S01]  /*49c0*/  FMUL.FTZ R26, R26, R7.reuse ;  /* 0x000000071a1a7220 */ /* 0x090fe20000410000 */
[-C--:B------:R-:W-:Y:S01]  /*49d0*/  FMUL.FTZ R27, R27, R7.reuse ;  /* 0x000000071b1b7220 */ /* 0x080fe20000410000 */
[----:B------:R-:W1:Y:S01]  /*49e0*/  MUFU.EX2 R203, R158 ;  /* 0x0000009e00cb7308 */ /* 0x000e620000000800 */
[-C--:B------:R-:W-:Y:S01]  /*49f0*/  FMUL.FTZ R30, R30, R7.reuse ;  /* 0x000000071e1e7220 */ /* 0x080fe20000410000 */
[----:B------:R-:W-:Y:S01]  /*4a00*/  @!P1 PRMT R12, RZ, 0x654, R12 ;  /* 0x00000654ff0c9816 */ /* 0x000fe2000000000c */
[----:B------:R3:W-:Y:S06]  /*4a10*/  BAR.ARV R10, 0x100 ;  /* 0x0004000a0000751d */ /* 0x0007ec0000002000 */
[----:B------:R-:W4:Y:S01]  /*4a20*/  MUFU.EX2 R159, R159 ;  /* 0x0000009f009f7308 */ /* 0x000f220000000800 */
[----:B------:R5:W-:Y:S01]  /*4a30*/  @!P1 SYNCS.ARRIVE.TRANS64.RED.A1T0 RZ, [R12+URZ], RZ ;  /* 0x000000ff0cff99a7 */ /* 0x000be2000810043f */
[-C--:B------:R-:W-:Y:S01]  /*4a40*/  FMUL.FTZ R31, R31, R7.reuse ;  /* 0x000000071f1f7220 */ /* 0x080fe20000410000 */
[-C--:B------:R-:W-:Y:S01]  /*4a50*/  FMUL.FTZ R34, R34, R7.reuse ;  /* 0x0000000722227220 */ /* 0x080fe20000410000 */
[-C--:B------:R-:W-:Y:S01]  /*4a60*/  FMUL.FTZ R35, R35, R7.reuse ;  /* 0x0000000723237220 */ /* 0x080fe20000410000 */
[-C--:B------:R-:W-:Y:S01]  /*4a70*/  FMUL.FTZ R38, R38, R7.reuse ;  /* 0x0000000726267220 */ /* 0x080fe20000410000 */
[-C--:B------:R-:W-:Y:S01]  /*4a80*/  FMUL.FTZ R39, R39, R7.reuse ;  /* 0x0000000727277220 */ /* 0x080fe20000410000 */
[----:B------:R-:W-:Y:S01]  /*4a90*/  FMUL.FTZ R42, R42, R7 ;  /* 0x000000072a2a7220 */ /* 0x000fe20000410000 */
[----:B------:R-:W0:Y:S01]  /*4aa0*/  MUFU.EX2 R153, R162 ;  /* 0x000000a200997308 */ /* 0x000e220000000800 */
[----:B-----5:R-:W-:Y:S01]  /*4ab0*/  FFMA.FTZ R12, R7, R5, R201 ;  /* 0x00000005070c7223 */ /* 0x020fe200000100c9 */
[-C--:B------:R-:W-:Y:S01]  /*4ac0*/  FMUL.FTZ R43, R43, R7.reuse ;  /* 0x000000072b2b7220 */ /* 0x080fe20000410000 */
[-C--:B------:R-:W-:Y:S01]  /*4ad0*/  FMUL.FTZ R46, R46, R7.reuse ;  /* 0x000000072e2e7220 */ /* 0x080fe20000410000 */
[-C--:B------:R-:W-:Y:S01]  /*4ae0*/  FMUL.FTZ R47, R47, R7.reuse ;  /* 0x000000072f2f7220 */ /* 0x080fe20000410000 */
[----:B--2---:R-:W-:Y:S01]  /*4af0*/  FADD.FTZ R12, R155, R12 ;  /* 0x0000000c9b0c7221 */ /* 0x004fe20000010000 */
[-C--:B------:R-:W-:Y:S01]  /*4b00*/  FMUL.FTZ R50, R50, R7.reuse ;  /* 0x0000000732327220 */ /* 0x080fe20000410000 */
[-C--:B------:R-:W-:Y:S01]  /*4b10*/  FMUL.FTZ R51, R51, R7.reuse ;  /* 0x0000000733337220 */ /* 0x080fe20000410000 */
[----:B------:R-:W2:Y:S01]  /*4b20*/  MUFU.EX2 R163, R163 ;  /* 0x000000a300a37308 */ /* 0x000ea20000000800 */
[----:B-1----:R-:W-:Y:S01]  /*4b30*/  FADD.FTZ R12, R203, R12 ;  /* 0x0000000ccb0c7221 */ /* 0x002fe20000010000 */
[-C--:B------:R-:W-:Y:S01]  /*4b40*/  FMUL.FTZ R54, R54, R7.reuse ;  /* 0x0000000736367220 */ /* 0x080fe20000410000 */
[-C--:B------:R-:W-:Y:S01]  /*4b50*/  FMUL.FTZ R55, R55, R7.reuse ;  /* 0x0000000737377220 */ /* 0x080fe20000410000 */
[-C--:B------:R-:W-:Y:S01]  /*4b60*/  FMUL.FTZ R58, R58, R7.reuse ;  /* 0x000000073a3a7220 */ /* 0x080fe20000410000 */
[----:B----4-:R-:W-:Y:S01]  /*4b70*/  FADD.FTZ R12, R159, R12 ;  /* 0x0000000c9f0c7221 */ /* 0x010fe20000010000 */
        /* <DEDUP_REMOVED lines=31> */
[----:B------:R-:W-:Y:S01]  /*4d70*/  FADD.FTZ R12, R157, R12 ;  /* 0x0000000c9d0c7221 */ /* 0x000fe20000010000 */
        /* <DEDUP_REMOVED lines=31> */
[----:B------:R-:W-:Y:S01]  /*4f70*/  FMUL.FTZ R151, R151, R7 ;  /* 0x0000000797977220 */ /* 0x000fe20000410000 */
[----:B------:R-:W-:-:S02]  /*4f80*/  F2FP.BF16.F32.PACK_AB R201, R155, R201 ;  /* 0x000000c99bc9723e */ /* 0x000fc400000010ff */
[----:B------:R-:W2:Y:S01]  /*4f90*/  MUFU.EX2 R177, R177 ;  /* 0x000000b100b17308 */ /* 0x000ea20000000800 */
[----:B-1----:R-:W-:Y:S01]  /*4fa0*/  FADD.FTZ R4, R160, R4 ;  /* 0x00000004a0047221 */ /* 0x002fe20000010000 */
[----:B------:R-:W-:Y:S02]  /*4fb0*/  F2FP.BF16.F32.PACK_AB R203, R159, R203 ;  /* 0x000000cb9fcb723e */ /* 0x000fe400000010ff */
[----:B------:R-:W-:Y:S02]  /*4fc0*/  F2FP.BF16.F32.PACK_AB R153, R163, R153 ;  /* 0x00000099a399723e */ /* 0x000fe400000010ff */
[----:B------:R-:W-:Y:S02]  /*4fd0*/  F2FP.BF16.F32.PACK_AB R155, R167, R11 ;  /* 0x0000000ba79b723e */ /* 0x000fe400000010ff */
[----:B------:R-:W1:Y:S01]  /*4fe0*/  MUFU.EX2 R179, R179 ;  /* 0x000000b300b37308 */ /* 0x000e620000000800 */
[----:B0-----:R-:W-:Y:S01]  /*4ff0*/  FADD.FTZ R12, R161, R12 ;  /* 0x0000000ca10c7221 */ /* 0x001fe20000010000 */
[----:B------:R-:W-:-:S02]  /*5000*/  F2FP.BF16.F32.PACK_AB R157, R171, R157 ;  /* 0x0000009dab9d723e */ /* 0x000fc400000010ff */
[----:B------:R-:W-:Y:S02]  /*5010*/  F2FP.BF16.F32.PACK_AB R158, R173, R172 ;  /* 0x000000acad9e723e */ /* 0x000fe400000010ff */
[----:B------:R-:W-:Y:S02]  /*5020*/  F2FP.BF16.F32.PACK_AB R159, R175, R174 ;  /* 0x000000aeaf9f723e */ /* 0x000fe400000010ff */
[----:B------:R-:W0:Y:S01]  /*5030*/  MUFU.EX2 R180, R180 ;  /* 0x000000b400b47308 */ /* 0x000e220000000800 */
[C---:B--2---:R-:W-:Y:S01]  /*5040*/  FADD.FTZ R4, R177.reuse, R4 ;  /* 0x00000004b1047221 */ /* 0x044fe20000010000 */
[----:B------:R-:W-:-:S06]  /*5050*/  F2FP.BF16.F32.PACK_AB R160, R177, R160 ;  /* 0x000000a0b1a0723e */ /* 0x000fcc00000010ff */
        /* <DEDUP_REMOVED lines=13> */
[----:B------:R-:W0:Y:S01]  /*5130*/  MUFU.EX2 R185, R185 ;  /* 0x000000b900b97308 */ /* 0x000e220000000800 */
[----:B--2---:R-:W-:-:S07]  /*5140*/  FADD.FTZ R4, R184, R4 ;  /* 0x00000004b8047221 */ /* 0x004fce0000010000 */
[----:B------:R-:W2:Y:S01]  /*5150*/  MUFU.EX2 R187, R187 ;  /* 0x000000bb00bb7308 */ /* 0x000ea20000000800 */
[----:B-1----:R-:W-:-:S07]  /*5160*/  FADD.FTZ R12, R165, R12 ;  /* 0x0000000ca50c7221 */ /* 0x002fce0000010000 */
[----:B------:R-:W1:Y:S01]  /*5170*/  MUFU.EX2 R188, R188 ;  /* 0x000000bc00bc7308 */ /* 0x000e620000000800 */
[C---:B0-----:R-:W-:Y:S01]  /*5180*/  FADD.FTZ R4, R185.reuse, R4 ;  /* 0x00000004b9047221 */ /* 0x041fe20000010000 */
[----:B------:R-:W-:-:S06]  /*5190*/  F2FP.BF16.F32.PACK_AB R164, R185, R184 ;  /* 0x000000b8b9a4723e */ /* 0x000fcc00000010ff */
[----:B------:R-:W0:Y:S01]  /*51a0*/  MUFU.EX2 R190, R190 ;  /* 0x000000be00be7308 */ /* 0x000e220000000800 */
[C---:B--2---:R-:W-:Y:S01]  /*51b0*/  FADD.FTZ R5, R187.reuse, R12 ;  /* 0x0000000cbb057221 */ /* 0x044fe20000010000 */
[----:B------:R-:W-:-:S06]  /*51c0*/  F2FP.BF16.F32.PACK_AB R165, R187, R165 ;  /* 0x000000a5bba5723e */ /* 0x000fcc00000010ff */
[----:B------:R-:W2:Y:S01]  /*51d0*/  MUFU.EX2 R189, R189 ;  /* 0x000000bd00bd7308 */ /* 0x000ea20000000800 */
[----:B-1----:R-:W-:-:S07]  /*51e0*/  FADD.FTZ R4, R188, R4 ;  /* 0x00000004bc047221 */ /* 0x002fce0000010000 */
[----:B------:R-:W1:Y:S01]  /*51f0*/  MUFU.EX2 R191, R191 ;  /* 0x000000bf00bf7308 */ /* 0x000e620000000800 */
[----:B0-----:R-:W-:-:S07]  /*5200*/  FADD.FTZ R12, R190, R5 ;  /* 0x00000005be0c7221 */ /* 0x001fce0000010000 */
        /* <DEDUP_REMOVED lines=19> */
[----:B-1----:R-:W-:Y:S01]  /*5340*/  FADD.FTZ R12, R198, R5 ;  /* 0x00000005c60c7221 */ /* 0x002fe20000010000 */
[C---:B0-----:R-:W-:Y:S01]  /*5350*/  FADD.FTZ R4, R170.reuse, R13 ;  /* 0x0000000daa047221 */ /* 0x041fe20000010000 */
[----:B------:R-:W-:Y:S02]  /*5360*/  F2FP.BF16.F32.PACK_AB R170, R170, R196 ;  /* 0x000000c4aaaa723e */ /* 0x000fe400000010ff */
[C---:B--2---:R-:W-:Y:S01]  /*5370*/  FADD.FTZ R5, R7.reuse, R12 ;  /* 0x0000000c07057221 */ /* 0x044fe20000010000 */
[----:B------:R-:W-:Y:S01]  /*5380*/  F2FP.BF16.F32.PACK_AB R171, R7, R198 ;  /* 0x000000c607ab723e */ /* 0x000fe200000010ff */
[----:B---3--:R-:W-:Y:S06]  /*5390*/  @!P0 BRA `(.L_x_9236) ;  /* 0x0000000000048947 */ /* 0x008fec0003800000 */
[----:B------:R-:W-:Y:S01]  /*53a0*/  BPT.TRAP 0x1 ;  /* 0x000000040000795c */ /* 0x000fe20000300000 */
.L_x_9236:
[----:B------:R0:W1:Y:S01]  /*53b0*/  SYNCS.PHASECHK.TRANS64.TRYWAIT P2, [UR24+0x22850], R6 ;  /* 0x02285006ff0075a7 */ /* 0x0000620008040158 */
[----:B------:R-:W-:Y:S05]  /*53c0*/  @!P0 BRA `(.L_x_9237) ;  /* 0x0000000000048947 */ /* 0x000fea0003800000 */
[----:B------:R-:W-:Y:S01]  /*53d0*/  BPT.TRAP 0x1 ;  /* 0x000000040000795c */ /* 0x000fe20000300000 */
.L_x_9237:
[----:B-1----:R-:W-:Y:S05]  /*53e0*/  @P2 BRA `(.L_x_9238) ;  /* 0x0000000000082947 */ /* 0x002fea0003800000 */
[----:B------:R-:W1:Y:S02]  /*53f0*/  SYNCS.PHASECHK.TRANS64.TRYWAIT P2, [UR24+0x22850], R6 ;  /* 0x02285006ff0075a7 */ /* 0x000e640008040158 */
[----:B-1----:R-:W-:Y:S05]  /*5400*/  @!P2 BRA `(.L_x_9239) ;  /* 0x000000b800d8a947 */ /* 0x002fea0003800000 */
.L_x_9238:
[----:B------:R-:W2:Y:S01]  /*5410*/  S2R R7, SR_TID.X ;  /* 0x0000000000077919 */ /* 0x000ea20000002100 */
[----:B------:R-:W-:Y:S01]  /*5420*/  UIMAD UR11, UR37, 0xc00, UR21 ;  /* 0x00000c00250b78a4 */ /* 0x000fe2000f8e0215 */
[----:B------:R-:W-:Y:S01]  /*5430*/  PLOP3.LUT P2, PT, PT, PT, UP0, 0x80, 0x0 ;  /* 0x000000000000781c */ /* 0x000fe20003f4f008 */
[----:B------:R-:W-:Y:S01]  /*5440*/  UMOV UR7, 0x40000040 ;  /* 0x4000004000077882 */ /* 0x000fe20000000000 */
[----:B-1----:R-:W-:Y:S02]  /*5450*/  @!P1 VIADD R9, R9, 0x22860 ;  /* 0x0002286009099836 */ /* 0x002fe40000000000 */
[----:B------:R-:W-:Y:S02]  /*5460*/  IMAD.MOV.U32 R8, RZ, RZ, R0 ;  /* 0x000000ffff087224 */ /* 0x000fe400078e0000 */
[----:B------:R-:W-:Y:S01]  /*5470*/  UMOV UR6, UR11 ;  /* 0x0000000b00067c82 */ /* 0x000fe20008000000 */
[----:B------:R-:W-:Y:S02]  /*5480*/  @!P1 PRMT R9, RZ, 0x654, R9 ;  /* 0x00000654ff099816 */ /* 0x000fe40000000009 */
[----:B--2---:R-:W-:-:S05]  /*5490*/  SHF.R.U32.HI R7, RZ, 0x7, R7 ;  /* 0x00000007ff077819 */ /* 0x004fca0000011607 */
[----:B0-----:R-:W-:Y:S02]  /*54a0*/  VIADD R6, R7, 0x8 ;  /* 0x0000000807067836 */ /* 0x001fe40000000000 */
[----:B------:R-:W-:-:S03]  /*54b0*/  IMAD.MOV.U32 R7, RZ, RZ, R3 ;  /* 0x000000ffff077224 */ /* 0x000fc600078e0003 */
[----:B------:R3:W-:Y:S06]  /*54c0*/  BAR.SYNC.DEFER_BLOCKING R6, 0x100 ;  /* 0x000400060000751d */ /* 0x0007ec0000010000 */
[----:B------:R-:W-:-:S06]  /*54d0*/  WARPGROUP.ARRIVE ;  /* 0x00000000000079c5 */ /* 0x000fcc0000000000 */
        /* <DEDUP_REMOVED lines=32> */
[----:B------:R3:W-:Y:S01]  /*56e0*/  @!P1 SYNCS.ARRIVE.TRANS64.RED.A1T0 RZ, [R9+URZ], RZ ;  /* 0x000000ff09ff99a7 */ /* 0x0007e2000810043f */
[----:B------:R-:W-:Y:S05]  /*56f0*/  @P2 BRA `(.L_x_9240) ;  /* 0xffffffe000b82947 */ /* 0x000fea000383ffff */
.L_x_9231:
[----:B------:R-:W4:Y:S01]  /*5700*/  SHFL.BFLY PT, R7, R4, 0x2, 0x1f ;  /* 0x0c401f0004077f89 */ /* 0x000f2200000e0000 */
[----:B------:R-:W-:Y:S01]  /*5710*/  UIADD3 UR37, UR37, 0x1, URZ ;  /* 0x0000000125257890 */ /* 0x000fe2000fffe03f */
[----:B------:R5:W-:Y:S06]  /*5720*/  BAR.ARV R10, 0x100 ;  /* 0x0004000a0000751d */ /* 0x000bec0000002000 */
[----:B------:R-:W-:Y:S02]  /*5730*/  UISETP.NE.AND UP0, UPT, UR37, 0x2, UPT ;  /* 0x000000022500788c */ /* 0x000fe4000bf05270 */
[----:B------:R-:W-:Y:S06]  /*5740*/  BAR.ARV 0x8, 0x180 ;  /* 0x0206000000007b1d */ /* 0x000fec0000002000 */
[----:B------:R-:W-:Y:S01]  /*5750*/  USEL UR4, URZ, 0x1, UP0 ;  /* 0x000000013f047887 */ /* 0x000fe20008000000 */
[----:B------:R-:W-:Y:S01]  /*5760*/  PLOP3.LUT P0, PT, PT, PT, PT, 0x8, 0x0 ;  /* 0x000000000000781c */ /* 0x000fe20003f0e170 */
[----:B012---:R-:W0:Y:S01]  /*5770*/  SHFL.BFLY PT, R8, R5, 0x2, 0x1f ;  /* 0x0c401f0005087f89 */ /* 0x007e2200000e0000 */
[----:B------:R-:W-:-:S02]  /*5780*/  UIADD3 UR48, UR48, 0x1, URZ ;  /* 0x0000000130307890 */ /* 0x000fc4000fffe03f */
[----:B------:R-:W-:Y:S01]  /*5790*/  USEL UR37, UR37, URZ, UP0 ;  /* 0x0000003f25257287 */ /* 0x000fe20008000000 */
[----:B----4-:R-:W-:Y:S01]  /*57a0*/  FADD.FTZ R7, R7, R4 ;  /* 0x0000000407077221 */ /* 0x010fe20000010000 */
[----:B------:R-:W-:Y:S01]  /*57b0*/  IMAD.MOV.U32 R4, RZ, RZ, RZ ;  /* 0x000000ffff047224 */ /* 0x000fe200078e00ff */
[----:B------:R-:W-:-:S03]  /*57c0*/  ULOP3.LUT UR47, UR47, UR4, URZ, 0x3c, !UPT ;  /* 0x000000042f2f7292 */ /* 0x000fc6000f8e3c3f */
[----:B---3--:R-:W1:Y:S01]  /*57d0*/  SHFL.BFLY PT, R6, R7, 0x1, 0x1f ;  /* 0x0c201f0007067f89 */ /* 0x008e6200000e0000 */
[----:B0-----:R-:W-:-:S05]  /*57e0*/  FADD.FTZ R8, R8, R5 ;  /* 0x0000000508087221 */ /* 0x001fca0000010000 */
[----:B------:R-:W0:Y:S01]  /*57f0*/  SHFL.BFLY PT, R9, R8, 0x1, 0x1f ;  /* 0x0c201f0008097f89 */ /* 0x000e2200000e0000 */
[----:B-1----:R-:W-:Y:S01]  /*5800*/  FADD.FTZ R11, R7, R6 ;  /* 0x00000006070b7221 */ /* 0x002fe20000010000 */
[----:B------:R-:W-:Y:S02]  /*5810*/  IMAD.MOV.U32 R6, RZ, RZ, RZ ;  /* 0x000000ffff067224 */ /* 0x000fe400078e00ff */
[----:B------:R-:W-:Y:S02]  /*5820*/  IMAD.U32 R7, RZ, RZ, UR10 ;  /* 0x0000000aff077e24 */ /* 0x000fe4000f8e00ff */
[----:B------:R-:W-:-:S13]  /*5830*/  FSETP.NE.FTZ.AND P1, PT, R11, RZ, PT ;  /* 0x000000ff0b00720b */ /* 0x000fda0003f35000 */
[----:B------:R-:W1:Y:S01]  /*5840*/  @P1 MUFU.RCP R6, R11 ;  /* 0x0000000b00061308 */ /* 0x000e620000001000 */
[----:B------:R-:W-:Y:S01]  /*5850*/  @P1 FMUL.FTZ R7, R7, 0.69314718246459960938 ;  /* 0x3f31721807071820 */ /* 0x000fe20000410000 */
[----:B0-----:R-:W-:Y:S01]  /*5860*/  FADD.FTZ R5, R8, R9 ;  /* 0x0000000908057221 */ /* 0x001fe20000010000 */
[----:B------:R-:W-:-:S04]  /*5870*/  IMAD.U32 R8, RZ, RZ, UR10 ;  /* 0x0000000aff087e24 */ /* 0x000fc8000f8e00ff */
[----:B------:R-:W-:Y:S01]  /*5880*/  FSETP.NE.FTZ.AND P2, PT, R5, RZ, PT ;  /* 0x000000ff0500720b */ /* 0x000fe20003f55000 */
[----:B------:R-:W0:Y:S01]  /*5890*/  @P1 MUFU.LG2 R9, R11 ;  /* 0x0000000b00091308 */ /* 0x000e220000000c00 */
[-C--:B-1----:R-:W-:Y:S01]  /*58a0*/  FMUL.FTZ R24, R24, R6.reuse ;  /* 0x0000000618187220 */ /* 0x082fe20000410000 */
[-C--:B------:R-:W-:Y:S01]  /*58b0*/  FMUL.FTZ R25, R25, R6.reuse ;  /* 0x0000000619197220 */ /* 0x080fe20000410000 */
[----:B------:R-:W-:-:S09]  /*58c0*/  FMUL.FTZ R28, R28, R6 ;  /* 0x000000061c1c7220 */ /* 0x000fd20000410000 */
[----:B-----5:R-:W1:Y:S01]  /*58d0*/  @P2 MUFU.LG2 R10, R5 ;  /* 0x00000005000a2308 */ /* 0x020e620000000c00 */
[----:B------:R-:W-:Y:S01]  /*58e0*/  @P2 FMUL.FTZ R8, R8, 0.69314718246459960938 ;  /* 0x3f31721808082820 */ /* 0x000fe20000410000 */
[-C--:B------:R-:W-:Y:S01]  /*58f0*/  FMUL.FTZ R29, R29, R6.reuse ;  /* 0x000000061d1d7220 */ /* 0x080fe20000410000 */
[-C--:B------:R-:W-:Y:S01]  /*5900*/  FMUL.FTZ R32, R32, R6.reuse ;  /* 0x0000000620207220 */ /* 0x080fe20000410000 */
[-C--:B------:R-:W-:Y:S01]  /*5910*/  FMUL.FTZ R33, R33, R6.reuse ;  /* 0x0000000621217220 */ /* 0x080fe20000410000 */
[----:B0-----:R-:W-:Y:S01]  /*5920*/  @P1 FMUL.FTZ R9, R9, 0.69314718246459960938 ;  /* 0x3f31721809091820 */ /* 0x001fe20000410000 */
[-C--:B------:R-:W-:Y:S01]  /*5930*/  FMUL.FTZ R36, R36, R6.reuse ;  /* 0x0000000624247220 */ /* 0x080fe20000410000 */
[-C--:B------:R-:W-:Y:S01]  /*5940*/  FMUL.FTZ R37, R37, R6.reuse ;  /* 0x0000000625257220 */ /* 0x080fe20000410000 */
[----:B------:R0:W2:Y:S01]  /*5950*/  @P2 MUFU.RCP R4, R5 ;  /* 0x0000000500042308 */ /* 0x0000a20000001000 */
        /* <DEDUP_REMOVED lines=58> */
[-C--:B--2---:R-:W-:Y:S01]  /*5d00*/  FMUL.FTZ R26, R26, R4.reuse ;  /* 0x000000041a1a7220 */ /* 0x084fe20000410000 */
[----:B------:R-:W-:Y:S02]  /*5d10*/  IMAD.MOV.U32 R6, RZ, RZ, -0x800000 ;  /* 0xff800000ff067424 */ /* 0x000fe400078e00ff */
        /* <DEDUP_REMOVED lines=65> */
.L_x_9220:
        /* <DEDUP_REMOVED lines=13> */
[----:B------:R-:W-:Y:S01]  /*6200*/  IMAD.MOV.U32 R20, RZ, RZ, 0x2 ;  /* 0x00000002ff147424 */ /* 0x000fe200078e00ff */
[----:B------:R-:W-:Y:S01]  /*6210*/  F2FP.BF16.F32.PACK_AB R10, R29, R28 ;  /* 0x0000001c1d0a723e */ /* 0x000fe200000010ff */
[----:B------:R-:W-:Y:S01]  /*6220*/  ULDC.64 UR14, c[0x0][0xc00] ;  /* 0x00030000000e7ab9 */ /* 0x000fe20000000a00 */
[----:B------:R-:W-:Y:S01]  /*6230*/  F2FP.BF16.F32.PACK_AB R11, R31, R30 ;  /* 0x0000001e1f0b723e */ /* 0x000fe200000010ff */
[----:B------:R-:W-:Y:S01]  /*6240*/  USHF.L.U64.HI UR16, UR46, 0x2, UR45 ;  /* 0x000000022e107899 */ /* 0x000fe2000801022d */
[----:B------:R-:W3:Y:S01]  /*6250*/  LDL R179, [R1+0x44] ;  /* 0x0000440001b37983 */ /* 0x000ee20000100800 */
[----:B------:R-:W-:Y:S01]  /*6260*/  ULDC UR20, c[0x0][0xbe8] ;  /* 0x0002fa0000147ab9 */ /* 0x000fe20000000800 */
[----:B------:R-:W-:Y:S01]  /*6270*/  UMOV UR10, UR8 ;  /* 0x00000008000a7c82 */ /* 0x000fe20008000000 */
[----:B0-----:R-:W-:Y:S01]  /*6280*/  UMOV UR11, UR4 ;  /* 0x00000004000b7c82 */ /* 0x001fe20008000000 */
[----:B------:R-:W-:-:S04]  /*6290*/  USHF.L.U32 UR4, UR46, 0x2, URZ ;  /* 0x000000022e047899 */ /* 0x000fc8000800063f */
[----:B------:R-:W-:-:S04]  /*62a0*/  UIADD3 UR9, UP0, UR4, UR14, URZ ;  /* 0x0000000e04097290 */ /* 0x000fc8000ff1e03f */
[----:B------:R-:W-:Y:S01]  /*62b0*/  UIADD3.X UR12, UR16, UR15, URZ, UP0, !UPT ;  /* 0x0000000f100c7290 */ /* 0x000fe200087fe43f */
[----:B------:R-:W-:Y:S01]  /*62c0*/  BAR.SYNC.DEFER_BLOCKING 0x1, 0x100 ;  /* 0x0044000000007b1d */ /* 0x000fe20000010000 */
[----:B--2---:R-:W-:-:S03]  /*62d0*/  IMAD.WIDE R20, R0, R20, UR10 ;  /* 0x0000000a00147e25 */ /* 0x004fc6000f8e0214 */
[C---:B------:R-:W-:Y:S02]  /*62e0*/  IADD3 R13, P1, R20.reuse, 0x20, RZ ;  /* 0x00000020140d7810 */ /* 0x040fe40007f3e0ff */
[C---:B------:R-:W-:Y:S02]  /*62f0*/  IADD3 R15, P0, R20.reuse, 0x40, RZ ;  /* 0x00000040140f7810 */ /* 0x040fe40007f1e0ff */
[----:B------:R-:W-:Y:S02]  /*6300*/  IADD3 R157, P6, R20, 0x4020, RZ ;  /* 0x00004020149d7810 */ /* 0x000fe40007fde0ff */
[----:B------:R-:W-:Y:S02]  /*6310*/  LOP3.LUT R12, R13, 0x380, RZ, 0xc0, !PT ;  /* 0x000003800d0c7812 */ /* 0x000fe400078ec0ff */
[----:B------:R-:W-:Y:S02]  /*6320*/  LOP3.LUT R14, R15, 0x380, RZ, 0xc0, !PT ;  /* 0x000003800f0e7812 */ /* 0x000fe400078ec0ff */
[----:B------:R-:W-:-:S02]  /*6330*/  LOP3.LUT R156, R157, 0x380, RZ, 0xc0, !PT ;  /* 0x000003809d9c7812 */ /* 0x000fc400078ec0ff */
[----:B------:R-:W-:Y:S02]  /*6340*/  LOP3.LUT R9, R20, 0x380, RZ, 0xc0, !PT ;  /* 0x0000038014097812 */ /* 0x000fe400078ec0ff */
[----:B------:R-:W-:Y:S02]  /*6350*/  SHF.R.U64 R12, R12, 0x3, RZ ;  /* 0x000000030c0c7819 */ /* 0x000fe400000012ff */
[----:B------:R-:W-:Y:S02]  /*6360*/  SHF.R.U64 R14, R14, 0x3, RZ ;  /* 0x000000030e0e7819 */ /* 0x000fe400000012ff */
[----:B------:R-:W-:Y:S02]  /*6370*/  SHF.R.U64 R156, R156, 0x3, RZ ;  /* 0x000000039c9c7819 */ /* 0x000fe400000012ff */
[----:B------:R-:W-:Y:S02]  /*6380*/  IADD3 R159, P5, R20, 0x4040, RZ ;  /* 0x00004040149f7810 */ /* 0x000fe40007fbe0ff */
[----:B------:R-:W-:-:S02]  /*6390*/  SHF.R.U64 R9, R9, 0x3, RZ ;  /* 0x0000000309097819 */ /* 0x000fc400000012ff */
[----:B------:R-:W-:Y:S01]  /*63a0*/  LOP3.LUT R12, R12, R13, RZ, 0x3c, !PT ;  /* 0x0000000d0c0c7212 */ /* 0x000fe200078e3cff */
[--C-:B------:R-:W-:Y:S01]  /*63b0*/  IMAD.X R13, RZ, RZ, R21.reuse, P1 ;  /* 0x000000ffff0d7224 */ /* 0x100fe200008e0615 */
[----:B------:R-:W-:Y:S01]  /*63c0*/  LOP3.LUT R14, R14, R15, RZ, 0x3c, !PT ;  /* 0x0000000f0e0e7212 */ /* 0x000fe200078e3cff */
[--C-:B------:R-:W-:Y:S01]  /*63d0*/  IMAD.X R15, RZ, RZ, R21.reuse, P0 ;  /* 0x000000ffff0f7224 */ /* 0x100fe200000e0615 */
[----:B------:R-:W-:Y:S02]  /*63e0*/  IADD3 R163, P2, R20, 0x4060, RZ ;  /* 0x0000406014a37810 */ /* 0x000fe40007f5e0ff */
[----:B------:R-:W-:Y:S01]  /*63f0*/  LOP3.LUT R156, R156, R157, RZ, 0x3c, !PT ;  /* 0x0000009d9c9c7212 */ /* 0x000fe200078e3cff */
[----:B------:R-:W-:Y:S01]  /*6400*/  IMAD.X R157, RZ, RZ, R21, P6 ;  /* 0x000000ffff9d7224 */ /* 0x000fe200030e0615 */
[----:B------:R-:W-:Y:S02]  /*6410*/  IADD3 R165, P1, R20, 0x8000, RZ ;  /* 0x0000800014a57810 */ /* 0x000fe40007f3e0ff */
[----:B------:R-:W-:-:S02]  /*6420*/  LOP3.LUT R158, R159, 0x380, RZ, 0xc0, !PT ;  /* 0x000003809f9e7812 */ /* 0x000fc400078ec0ff */
[C---:B------:R-:W-:Y:S02]  /*6430*/  IADD3 R167, P0, R20.reuse, 0x8020, RZ ;  /* 0x0000802014a77810 */ /* 0x040fe40007f1e0ff */
[----:B------:R-:W-:Y:S01]  /*6440*/  LOP3.LUT R8, R9, R20, RZ, 0x3c, !PT ;  /* 0x0000001409087212 */ /* 0x000fe200078e3cff */
[----:B------:R-:W-:Y:S01]  /*6450*/  IMAD.MOV.U32 R9, RZ, RZ, R21 ;  /* 0x000000ffff097224 */ /* 0x000fe200078e0015 */
[C---:B------:R-:W-:Y:S02]  /*6460*/  IADD3 R4, P6, R20.reuse, 0xc000, RZ ;  /* 0x0000c00014047810 */ /* 0x040fe40007fde0ff */
[C---:B------:R-:W-:Y:S02]  /*6470*/  IADD3 R153, P4, R20.reuse, 0x60, RZ ;  /* 0x0000006014997810 */ /* 0x040fe40007f9e0ff */
[----:B------:R-:W-:Y:S02]  /*6480*/  IADD3 R155, P3, R20, 0x4000, RZ ;  /* 0x00004000149b7810 */ /* 0x000fe40007f7e0ff */
[----:B------:R-:W-:-:S02]  /*6490*/  LOP3.LUT R162, R163, 0x380, RZ, 0xc0, !PT ;  /* 0x00000380a3a27812 */ /* 0x000fc400078ec0ff */
[----:B------:R-:W-:Y:S02]  /*64a0*/  LOP3.LUT R164, R165, 0x380, RZ, 0xc0, !PT ;  /* 0x00000380a5a47812 */ /* 0x000fe400078ec0ff */
[----:B------:R-:W-:Y:S02]  /*64b0*/  SHF.R.U64 R158, R158, 0x3, RZ ;  /* 0x000000039e9e7819 */ /* 0x000fe400000012ff */
[----:B------:R-:W-:Y:S02]  /*64c0*/  LOP3.LUT R166, R167, 0x380, RZ, 0xc0, !PT ;  /* 0x00000380a7a67812 */ /* 0x000fe400078ec0ff */
[----:B------:R-:W-:Y:S02]  /*64d0*/  LOP3.LUT R3, R4, 0x380, RZ, 0xc0, !PT ;  /* 0x0000038004037812 */ /* 0x000fe400078ec0ff */
[----:B------:R-:W-:Y:S02]  /*64e0*/  LOP3.LUT R152, R153, 0x380, RZ, 0xc0, !PT ;  /* 0x0000038099987812 */ /* 0x000fe400078ec0ff */
[----:B------:R-:W-:-:S02]  /*64f0*/  LOP3.LUT R154, R155, 0x380, RZ, 0xc0, !PT ;  /* 0x000003809b9a7812 */ /* 0x000fc400078ec0ff */
[----:B------:R-:W-:Y:S02]  /*6500*/  SHF.R.U64 R162, R162, 0x3, RZ ;  /* 0x00000003a2a27819 */ /* 0x000fe400000012ff */
[----:B------:R-:W-:Y:S02]  /*6510*/  MOV R0, R8 ;  /* 0x0000000800007202 */ /* 0x000fe40000000f00 */
[----:B------:R-:W-:Y:S02]  /*6520*/  SHF.R.U64 R164, R164, 0x3, RZ ;  /* 0x00000003a4a47819 */ /* 0x000fe400000012ff */
[----:B------:R-:W-:Y:S02]  /*6530*/  F2FP.BF16.F32.PACK_AB R8, R25, R24 ;  /* 0x000000181908723e */ /* 0x000fe400000010ff */
[----:B------:R-:W-:Y:S02]  /*6540*/  F2FP.BF16.F32.PACK_AB R9, R27, R26 ;  /* 0x0000001a1b09723e */ /* 0x000fe400000010ff */
[----:B------:R-:W-:Y:S01]  /*6550*/  LOP3.LUT R158, R158, R159, RZ, 0x3c, !PT ;  /* 0x0000009f9e9e7212 */ /* 0x000fe200078e3cff */
[----:B------:R-:W-:Y:S01]  /*6560*/  IMAD.X R159, RZ, RZ, R21, P5 ;  /* 0x000000ffff9f7224 */ /* 0x000fe200028e0615 */
[----:B------:R-:W-:-:S02]  /*6570*/  SHF.R.U64 R166, R166, 0x3, RZ ;  /* 0x00000003a6a67819 */ /* 0x000fc400000012ff */
[----:B------:R-:W-:Y:S02]  /*6580*/  SHF.R.U64 R3, R3, 0x3, RZ ;  /* 0x0000000303037819 */ /* 0x000fe400000012ff */
[----:B------:R-:W-:Y:S02]  /*6590*/  SHF.R.U64 R152, R152, 0x3, RZ ;  /* 0x0000000398987819 */ /* 0x000fe400000012ff */
[----:B------:R-:W-:Y:S02]  /*65a0*/  SHF.R.U64 R154, R154, 0x3, RZ ;  /* 0x000000039a9a7819 */ /* 0x000fe400000012ff */
[----:B------:R-:W-:Y:S01]  /*65b0*/  LOP3.LUT R162, R162, R163, RZ, 0x3c, !PT ;  /* 0x000000a3a2a27212 */ /* 0x000fe200078e3cff */
[--C-:B------:R-:W-:Y:S01]  /*65c0*/  IMAD.X R163, RZ, RZ, R21.reuse, P2 ;  /* 0x000000ffffa37224 */ /* 0x100fe200010e0615 */
[----:B------:R-:W-:Y:S01]  /*65d0*/  IADD3 R7, P5, R20, 0xc020, RZ ;  /* 0x0000c02014077810 */ /* 0x000fe20007fbe0ff */
[----:B------:R0:W-:Y:S01]  /*65e0*/  STSM.16.M88.4 [R0], R8 ;  /* 0x0000000800007844 */ /* 0x0001e20000000200 */
[----:B------:R-:W-:Y:S01]  /*65f0*/  LOP3.LUT R164, R164, R165, RZ, 0x3c, !PT ;  /* 0x000000a5a4a47212 */ /* 0x000fe200078e3cff */
[----:B------:R-:W-:Y:S01]  /*6600*/  IMAD.X R165, RZ, RZ, R21, P1 ;  /* 0x000000ffffa57224 */ /* 0x000fe200008e0615 */
[----:B------:R-:W-:-:S02]  /*6610*/  LOP3.LUT R166, R166, R167, RZ, 0x3c, !PT ;  /* 0x000000a7a6a67212 */ /* 0x000fc400078e3cff */
[C---:B------:R-:W-:Y:S02]  /*6620*/  IADD3 R161, P2, R20.reuse, 0xc040, RZ ;  /* 0x0000c04014a17810 */ /* 0x040fe40007f5e0ff */
[----:B------:R-:W-:Y:S02]  /*6630*/  IADD3 R167, P1, R20, 0xc060, RZ ;  /* 0x0000c06014a77810 */ /* 0x000fe40007f3e0ff */
[----:B------:R-:W-:Y:S01]  /*6640*/  LOP3.LUT R152, R152, R153, RZ, 0x3c, !PT ;  /* 0x0000009998987212 */ /* 0x000fe200078e3cff */
[--C-:B------:R-:W-:Y:S01]  /*6650*/  IMAD.X R153, RZ, RZ, R21.reuse, P4 ;  /* 0x000000ffff997224 */ /* 0x100fe200020e0615 */
[----:B------:R-:W-:Y:S01]  /*6660*/  LOP3.LUT R154, R154, R155, RZ, 0x3c, !PT ;  /* 0x0000009b9a9a7212 */ /* 0x000fe200078e3cff */
[----:B------:R-:W-:Y:S01]  /*6670*/  IMAD.X R155, RZ, RZ, R21, P3 ;  /* 0x000000ffff9b7224 */ /* 0x000fe200018e0615 */
[----:B------:R-:W-:Y:S02]  /*6680*/  IADD3 R169, P4, R20, 0x8040, RZ ;  /* 0x0000804014a97810 */ /* 0x000fe40007f9e0ff */
[----:B0-----:R-:W-:-:S02]  /*6690*/  LOP3.LUT R8, R3, R4, RZ, 0x3c, !PT ;  /* 0x0000000403087212 */ /* 0x001fc400078e3cff */
[----:B------:R-:W-:Y:S02]  /*66a0*/  LOP3.LUT R3, R7, 0x380, RZ, 0xc0, !PT ;  /* 0x0000038007037812 */ /* 0x000fe400078ec0ff */
[----:B------:R-:W-:Y:S02]  /*66b0*/  IADD3 R171, P3, R20, 0x8060, RZ ;  /* 0x0000806014ab7810 */ /* 0x000fe40007f7e0ff */
[----:B------:R-:W-:Y:S02]  /*66c0*/  LOP3.LUT R160, R161, 0x380, RZ, 0xc0, !PT ;  /* 0x00000380a1a07812 */ /* 0x000fe400078ec0ff */
[----:B------:R-:W-:Y:S02]  /*66d0*/  LOP3.LUT R20, R167, 0x380, RZ, 0xc0, !PT ;  /* 0x00000380a7147812 */ /* 0x000fe400078ec0ff */
[----:B------:R-:W-:Y:S01]  /*66e0*/  SHF.R.U64 R10, R3, 0x3, RZ ;  /* 0x00000003030a7819 */ /* 0x000fe200000012ff */
[--C-:B------:R-:W-:Y:S01]  /*66f0*/  IMAD.X R9, RZ, RZ, R21.reuse, P6 ;  /* 0x000000ffff097224 */ /* 0x100fe200030e0615 */
[----:B------:R-:W-:Y:S01]  /*6700*/  SHF.R.U64 R160, R160, 0x3, RZ ;  /* 0x00000003a0a07819 */ /* 0x000fe200000012ff */
[----:B------:R-:W-:Y:S01]  /*6710*/  IMAD.X R11, RZ, RZ, R21, P5 ;  /* 0x000000ffff0b7224 */ /* 0x000fe200028e0615 */
[----:B------:R-:W-:-:S02]  /*6720*/  LOP3.LUT R168, R169, 0x380, RZ, 0xc0, !PT ;  /* 0x00000380a9a87812 */ /* 0x000fc400078ec0ff */
[----:B------:R-:W-:Y:S02]  /*6730*/  SHF.R.U64 R20, R20, 0x3, RZ ;  /* 0x0000000314147819 */ /* 0x000fe400000012ff */
[----:B------:R-:W-:Y:S02]  /*6740*/  MOV R173, R156 ;  /* 0x0000009c00ad7202 */ /* 0x000fe40000000f00 */
[----:B------:R-:W-:Y:S02]  /*6750*/  MOV R174, R158 ;  /* 0x0000009e00ae7202 */ /* 0x000fe40000000f00 */
[----:B------:R-:W-:Y:S02]  /*6760*/  LOP3.LUT R10, R10, R7, RZ, 0x3c, !PT ;  /* 0x000000070a0a7212 */ /* 0x000fe400078e3cff */
[----:B------:R-:W-:Y:S02]  /*6770*/  MOV R12, R12 ;  /* 0x0000000c000c7202 */ /* 0x000fe40000000f00 */
[----:B------:R-:W-:-:S02]  /*6780*/  F2FP.BF16.F32.PACK_AB R156, R33, R32 ;  /* 0x00000020219c723e */ /* 0x000fc400000010ff */
[----:B------:R-:W-:Y:S02]  /*6790*/  F2FP.BF16.F32.PACK_AB R157, R35, R34 ;  /* 0x00000022239d723e */ /* 0x000fe400000010ff */
[----:B------:R-:W-:Y:S02]  /*67a0*/  F2FP.BF16.F32.PACK_AB R158, R37, R36 ;  /* 0x00000024259e723e */ /* 0x000fe400000010ff */
[----:B------:R-:W-:Y:S02]  /*67b0*/  F2FP.BF16.F32.PACK_AB R159, R39, R38 ;  /* 0x00000026279f723e */ /* 0x000fe400000010ff */
[----:B------:R-:W-:Y:S02]  /*67c0*/  LOP3.LUT R170, R171, 0x380, RZ, 0xc0, !PT ;  /* 0x00000380abaa7812 */ /* 0x000fe400078ec0ff */
[----:B------:R-:W-:Y:S01]  /*67d0*/  LOP3.LUT R160, R160, R161, RZ, 0x3c, !PT ;  /* 0x000000a1a0a07212 */ /* 0x000fe200078e3cff */
[----:B------:R-:W-:Y:S01]  /*67e0*/  IMAD.X R161, RZ, RZ, R21, P2 ;  /* 0x000000ffffa17224 */ /* 0x000fe200010e0615 */
[----:B------:R-:W-:-:S02]  /*67f0*/  SHF.R.U64 R168, R168, 0x3, RZ ;  /* 0x00000003a8a87819 */ /* 0x000fc400000012ff */
[----:B------:R-:W-:Y:S01]  /*6800*/  LOP3.LUT R20, R20, R167, RZ, 0x3c, !PT ;  /* 0x000000a714147212 */ /* 0x000fe200078e3cff */
[----:B------:R-:W-:Y:S01]  /*6810*/  IMAD.X R167, RZ, RZ, R21, P0 ;  /* 0x000000ffffa77224 */ /* 0x000fe200000e0615 */
[----:B------:R-:W-:Y:S01]  /*6820*/  MOV R0, R8 ;  /* 0x0000000800007202 */ /* 0x000fe20000000f00 */
[----:B------:R0:W-:Y:S01]  /*6830*/  STSM.16.M88.4 [R12], R156 ;  /* 0x0000009c0c007844 */ /* 0x0001e20000000200 */
[----:B------:R-:W-:Y:S02]  /*6840*/  MOV R3, R10 ;  /* 0x0000000a00037202 */ /* 0x000fe40000000f00 */
[----:B------:R-:W-:Y:S02]  /*6850*/  SHF.R.U64 R170, R170, 0x3, RZ ;  /* 0x00000003aaaa7819 */ /* 0x000fe400000012ff */
[----:B------:R-:W-:Y:S02]  /*6860*/  MOV R176, R14 ;  /* 0x0000000e00b07202 */ /* 0x000fe40000000f00 */
[----:B------:R-:W-:-:S02]  /*6870*/  F2FP.BF16.F32.PACK_AB R8, R41, R40 ;  /* 0x000000282908723e */ /* 0x000fc400000010ff */
[----:B------:R-:W-:Y:S02]  /*6880*/  F2FP.BF16.F32.PACK_AB R9, R43, R42 ;  /* 0x0000002a2b09723e */ /* 0x000fe400000010ff */
[----:B------:R-:W-:Y:S02]  /*6890*/  F2FP.BF16.F32.PACK_AB R10, R45, R44 ;  /* 0x0000002c2d0a723e */ /* 0x000fe400000010ff */
[----:B------:R-:W-:Y:S02]  /*68a0*/  F2FP.BF16.F32.PACK_AB R11, R47, R46 ;  /* 0x0000002e2f0b723e */ /* 0x000fe400000010ff */
[----:B------:R-:W-:Y:S02]  /*68b0*/  MOV R177, R152 ;  /* 0x0000009800b17202 */ /* 0x000fe40000000f00 */
[----:B------:R-:W-:Y:S02]  /*68c0*/  MOV R178, R154 ;  /* 0x0000009a00b27202 */ /* 0x000fe40000000f00 */
[----:B0-----:R-:W-:-:S02]  /*68d0*/  F2FP.BF16.F32.PACK_AB R12, R49, R48 ;  /* 0x00000030310c723e */ /* 0x001fc400000010ff */
[----:B------:R-:W-:Y:S02]  /*68e0*/  F2FP.BF16.F32.PACK_AB R13, R51, R50 ;  /* 0x00000032330d723e */ /* 0x000fe400000010ff */
[----:B------:R-:W-:Y:S02]  /*68f0*/  F2FP.BF16.F32.PACK_AB R14, R53, R52 ;  /* 0x00000034350e723e */ /* 0x000fe400000010ff */
[----:B------:R-:W-:Y:S02]  /*6900*/  F2FP.BF16.F32.PACK_AB R15, R55, R54 ;  /* 0x00000036370f723e */ /* 0x000fe400000010ff */
[----:B------:R-:W-:Y:S01]  /*6910*/  LOP3.LUT R168, R168, R169, RZ, 0x3c, !PT ;  /* 0x000000a9a8a87212 */ /* 0x000fe200078e3cff */
[----:B------:R-:W-:Y:S01]  /*6920*/  IMAD.X R169, RZ, RZ, R21, P4 ;  /* 0x000000ffffa97224 */ /* 0x000fe200020e0615 */
[----:B------:R-:W-:Y:S02]  /*6930*/  F2FP.BF16.F32.PACK_AB R152, R57, R56 ;  /* 0x000000383998723e */ /* 0x000fe400000010ff */
[----:B------:R-:W-:-:S02]  /*6940*/  F2FP.BF16.F32.PACK_AB R153, R59, R58 ;  /* 0x0000003a3b99723e */ /* 0x000fc400000010ff */
[----:B------:R-:W-:Y:S02]  /*6950*/  F2FP.BF16.F32.PACK_AB R154, R61, R60 ;  /* 0x0000003c3d9a723e */ /* 0x000fe400000010ff */
[----:B------:R-:W-:Y:S02]  /*6960*/  F2FP.BF16.F32.PACK_AB R155, R63, R62 ;  /* 0x0000003e3f9b723e */ /* 0x000fe400000010ff */
[----:B------:R-:W-:Y:S02]  /*6970*/  MOV R175, R162 ;  /* 0x000000a200af7202 */ /* 0x000fe40000000f00 */
[----:B------:R-:W-:Y:S02]  /*6980*/  MOV R4, R160 ;  /* 0x000000a000047202 */ /* 0x000fe40000000f00 */
[----:B------:R-:W-:Y:S02]  /*6990*/  F2FP.BF16.F32.PACK_AB R156, R65, R64 ;  /* 0x00000040419c723e */ /* 0x000fe400000010ff */
[----:B------:R-:W-:-:S02]  /*69a0*/  F2FP.BF16.F32.PACK_AB R157, R67, R66 ;  /* 0x00000042439d723e */ /* 0x000fc400000010ff */
[----:B------:R-:W-:Y:S02]  /*69b0*/  F2FP.BF16.F32.PACK_AB R158, R69, R68 ;  /* 0x00000044459e723e */ /* 0x000fe400000010ff */
[----:B------:R-:W-:Y:S01]  /*69c0*/  F2FP.BF16.F32.PACK_AB R159, R71, R70 ;  /* 0x00000046479f723e */ /* 0x000fe200000010ff */
[----:B------:R0:W-:Y:S01]  /*69d0*/  STSM.16.M88.4 [R176], R8 ;  /* 0x00000008b0007844 */ /* 0x0001e20000000200 */
[----:B------:R-:W-:Y:S01]  /*69e0*/  LOP3.LUT R170, R170, R171, RZ, 0x3c, !PT ;  /* 0x000000abaaaa7212 */ /* 0x000fe200078e3cff */
[----:B------:R-:W-:Y:S01]  /*69f0*/  IMAD.X R171, RZ, RZ, R21, P3 ;  /* 0x000000ffffab7224 */ /* 0x000fe200018e0615 */
[----:B------:R-:W-:Y:S02]  /*6a00*/  MOV R7, R164 ;  /* 0x000000a400077202 */ /* 0x000fe40000000f00 */
[----:B------:R-:W-:Y:S02]  /*6a10*/  MOV R172, R166 ;  /* 0x000000a600ac7202 */ /* 0x000fe40000000f00 */
[----:B------:R-:W-:-:S02]  /*6a20*/  F2FP.BF16.F32.PACK_AB R160, R73, R72 ;  /* 0x0000004849a0723e */ /* 0x000fc400000010ff */
[----:B------:R-:W-:Y:S02]  /*6a30*/  F2FP.BF16.F32.PACK_AB R161, R75, R74 ;  /* 0x0000004a4ba1723e */ /* 0x000fe400000010ff */
[----:B------:R-:W-:Y:S02]  /*6a40*/  F2FP.BF16.F32.PACK_AB R162, R77, R76 ;  /* 0x0000004c4da2723e */ /* 0x000fe400000010ff */
[----:B------:R-:W-:Y:S01]  /*6a50*/  F2FP.BF16.F32.PACK_AB R163, R79, R78 ;  /* 0x0000004e4fa3723e */ /* 0x000fe200000010ff */
[----:B------:R1:W-:Y:S01]  /*6a60*/  STSM.16.M88.4 [R177], R12 ;  /* 0x0000000cb1007844 */ /* 0x0003e20000000200 */
[----:B------:R-:W-:Y:S02]  /*6a70*/  F2FP.BF16.F32.PACK_AB R164, R81, R80 ;  /* 0x0000005051a4723e */ /* 0x000fe400000010ff */
[----:B------:R-:W-:Y:S02]  /*6a80*/  F2FP.BF16.F32.PACK_AB R165, R83, R82 ;  /* 0x0000005253a5723e */ /* 0x000fe400000010ff */
[----:B------:R-:W-:-:S02]  /*6a90*/  F2FP.BF16.F32.PACK_AB R166, R85, R84 ;  /* 0x0000005455a6723e */ /* 0x000fc400000010ff */
[----:B------:R-:W-:Y:S01]  /*6aa0*/  F2FP.BF16.F32.PACK_AB R167, R87, R86 ;  /* 0x0000005657a7723e */ /* 0x000fe200000010ff */
[----:B------:R2:W-:Y:S01]  /*6ab0*/  STSM.16.M88.4 [R178], R152 ;  /* 0x00000098b2007844 */ /* 0x0005e20000000200 */
[----:B0-----:R-:W-:Y:S02]  /*6ac0*/  F2FP.BF16.F32.PACK_AB R8, R89, R88 ;  /* 0x000000585908723e */ /* 0x001fe400000010ff */
[----:B------:R-:W-:Y:S02]  /*6ad0*/  F2FP.BF16.F32.PACK_AB R9, R91, R90 ;  /* 0x0000005a5b09723e */ /* 0x000fe400000010ff */
[----:B------:R-:W-:Y:S02]  /*6ae0*/  F2FP.BF16.F32.PACK_AB R10, R93, R92 ;  /* 0x0000005c5d0a723e */ /* 0x000fe400000010ff */
[----:B------:R-:W-:Y:S01]  /*6af0*/  F2FP.BF16.F32.PACK_AB R11, R95, R94 ;  /* 0x0000005e5f0b723e */ /* 0x000fe200000010ff */
[----:B------:R0:W-:Y:S01]  /*6b00*/  STSM.16.M88.4 [R173], R156 ;  /* 0x0000009cad007844 */ /* 0x0001e20000000200 */
[----:B-1----:R-:W-:-:S02]  /*6b10*/  F2FP.BF16.F32.PACK_AB R12, R97, R96 ;  /* 0x00000060610c723e */ /* 0x002fc400000010ff */
[----:B------:R-:W-:Y:S02]  /*6b20*/  F2FP.BF16.F32.PACK_AB R13, R99, R98 ;  /* 0x00000062630d723e */ /* 0x000fe400000010ff */
[----:B------:R-:W-:Y:S02]  /*6b30*/  F2FP.BF16.F32.PACK_AB R14, R101, R100 ;  /* 0x00000064650e723e */ /* 0x000fe400000010ff */
[----:B------:R-:W-:Y:S01]  /*6b40*/  F2FP.BF16.F32.PACK_AB R15, R103, R102 ;  /* 0x00000066670f723e */ /* 0x000fe200000010ff */
[----:B------:R-:W-:Y:S01]  /*6b50*/  IMAD.X R21, RZ, RZ, R21, P1 ;  /* 0x000000ffff157224 */ /* 0x000fe200008e0615 */
[----:B------:R-:W-:Y:S01]  /*6b60*/  MOV R168, R168 ;  /* 0x000000a800a87202 */ /* 0x000fe20000000f00 */
[----:B------:R1:W-:Y:S01]  /*6b70*/  STSM.16.M88.4 [R174], R160 ;  /* 0x000000a0ae007844 */ /* 0x0003e20000000200 */
[----:B--2---:R-:W-:Y:S02]  /*6b80*/  F2FP.BF16.F32.PACK_AB R152, R105, R104 ;  /* 0x000000686998723e */ /* 0x004fe400000010ff */
[----:B------:R-:W-:-:S02]  /*6b90*/  F2FP.BF16.F32.PACK_AB R153, R107, R106 ;  /* 0x0000006a6b99723e */ /* 0x000fc400000010ff */
[----:B------:R-:W-:Y:S02]  /*6ba0*/  F2FP.BF16.F32.PACK_AB R154, R109, R108 ;  /* 0x0000006c6d9a723e */ /* 0x000fe400000010ff */
[----:B------:R-:W-:Y:S01]  /*6bb0*/  F2FP.BF16.F32.PACK_AB R155, R111, R110 ;  /* 0x0000006e6f9b723e */ /* 0x000fe200000010ff */
[----:B------:R-:W-:Y:S01]  /*6bc0*/  STSM.16.M88.4 [R175], R164 ;  /* 0x000000a4af007844 */ /* 0x000fe20000000200 */
[----:B------:R-:W-:Y:S02]  /*6bd0*/  MOV R170, R170 ;  /* 0x000000aa00aa7202 */ /* 0x000fe40000000f00 */
[----:B0-----:R-:W-:Y:S01]  /*6be0*/  F2FP.BF16.F32.PACK_AB R156, R113, R112 ;  /* 0x00000070719c723e */ /* 0x001fe200000010ff */
[----:B------:R0:W-:Y:S01]  /*6bf0*/  STSM.16.M88.4 [R7], R8 ;  /* 0x0000000807007844 */ /* 0x0001e20000000200 */
[----:B------:R-:W-:Y:S02]  /*6c00*/  F2FP.BF16.F32.PACK_AB R157, R115, R114 ;  /* 0x00000072739d723e */ /* 0x000fe400000010ff */
[----:B------:R-:W-:-:S02]  /*6c10*/  F2FP.BF16.F32.PACK_AB R158, R117, R116 ;  /* 0x00000074759e723e */ /* 0x000fc400000010ff */
[----:B------:R-:W-:Y:S01]  /*6c20*/  F2FP.BF16.F32.PACK_AB R159, R119, R118 ;  /* 0x00000076779f723e */ /* 0x000fe200000010ff */
[----:B------:R2:W-:Y:S01]  /*6c30*/  STSM.16.M88.4 [R172], R12 ;  /* 0x0000000cac007844 */ /* 0x0005e20000000200 */
[----:B-1----:R-:W-:Y:S02]  /*6c40*/  F2FP.BF16.F32.PACK_AB R160, R121, R120 ;  /* 0x0000007879a0723e */ /* 0x002fe400000010ff */
[----:B------:R-:W-:Y:S02]  /*6c50*/  F2FP.BF16.F32.PACK_AB R161, R123, R122 ;  /* 0x0000007a7ba1723e */ /* 0x000fe400000010ff */
[----:B------:R-:W-:Y:S02]  /*6c60*/  F2FP.BF16.F32.PACK_AB R162, R125, R124 ;  /* 0x0000007c7da2723e */ /* 0x000fe400000010ff */
[----:B------:R-:W-:Y:S01]  /*6c70*/  F2FP.BF16.F32.PACK_AB R163, R127, R126 ;  /* 0x0000007e7fa3723e */ /* 0x000fe200000010ff */
[----:B------:R1:W-:Y:S01]  /*6c80*/  STSM.16.M88.4 [R168], R152 ;  /* 0x00000098a8007844 */ /* 0x0003e20000000200 */
[----:B0-----:R-:W-:-:S02]  /*6c90*/  F2FP.BF16.F32.PACK_AB R8, R129, R128 ;  /* 0x000000808108723e */ /* 0x001fc400000010ff */
[----:B------:R-:W-:Y:S02]  /*6ca0*/  F2FP.BF16.F32.PACK_AB R9, R131, R130 ;  /* 0x000000828309723e */ /* 0x000fe400000010ff */
[----:B------:R-:W-:Y:S02]  /*6cb0*/  F2FP.BF16.F32.PACK_AB R10, R133, R132 ;  /* 0x00000084850a723e */ /* 0x000fe400000010ff */
[----:B------:R-:W-:Y:S02]  /*6cc0*/  F2FP.BF16.F32.PACK_AB R11, R135, R134 ;  /* 0x00000086870b723e */ /* 0x000fe400000010ff */
[----:B--2---:R-:W-:Y:S02]  /*6cd0*/  F2FP.BF16.F32.PACK_AB R12, R137, R136 ;  /* 0x00000088890c723e */ /* 0x004fe400000010ff */
[----:B------:R-:W-:Y:S02]  /*6ce0*/  F2FP.BF16.F32.PACK_AB R13, R139, R138 ;  /* 0x0000008a8b0d723e */ /* 0x000fe400000010ff */
[----:B------:R-:W-:-:S02]  /*6cf0*/  F2FP.BF16.F32.PACK_AB R14, R141, R140 ;  /* 0x0000008c8d0e723e */ /* 0x000fc400000010ff */
[----:B------:R-:W-:Y:S01]  /*6d00*/  F2FP.BF16.F32.PACK_AB R15, R143, R142 ;  /* 0x0000008e8f0f723e */ /* 0x000fe200000010ff */
[----:B------:R-:W-:Y:S01]  /*6d10*/  STSM.16.M88.4 [R170], R156 ;  /* 0x0000009caa007844 */ /* 0x000fe20000000200 */
[----:B------:R-:W-:Y:S02]  /*6d20*/  MOV R169, R20 ;  /* 0x0000001400a97202 */ /* 0x000fe40000000f00 */
[----:B-1----:R-:W-:Y:S02]  /*6d30*/  F2FP.BF16.F32.PACK_AB R152, R145, R144 ;  /* 0x000000909198723e */ /* 0x002fe400000010ff */
[----:B------:R-:W-:Y:S02]  /*6d40*/  F2FP.BF16.F32.PACK_AB R153, R147, R146 ;  /* 0x000000929399723e */ /* 0x000fe400000010ff */
[----:B------:R-:W-:Y:S02]  /*6d50*/  F2FP.BF16.F32.PACK_AB R154, R149, R148 ;  /* 0x00000094959a723e */ /* 0x000fe400000010ff */
[----:B------:R-:W-:Y:S01]  /*6d60*/  F2FP.BF16.F32.PACK_AB R155, R151, R150 ;  /* 0x00000096979b723e */ /* 0x000fe200000010ff */
[----:B------:R-:W-:Y:S04]  /*6d70*/  STSM.16.M88.4 [R0], R160 ;  /* 0x000000a000007844 */ /* 0x000fe80000000200 */
[----:B------:R0:W-:Y:S04]  /*6d80*/  STSM.16.M88.4 [R3], R8 ;  /* 0x0000000803007844 */ /* 0x0001e80000000200 */
[----:B------:R1:W-:Y:S04]  /*6d90*/  STSM.16.M88.4 [R4], R12 ;  /* 0x0000000c04007844 */ /* 0x0003e80000000200 */
[----:B------:R2:W-:Y:S01]  /*6da0*/  STSM.16.M88.4 [R169], R152 ;  /* 0x00000098a9007844 */ /* 0x0005e20000000200 */
[----:B------:R-:W-:Y:S01]  /*6db0*/  BAR.SYNC.DEFER_BLOCKING 0x1, 0x100 ;  /* 0x0044000000007b1d */ /* 0x000fe20000010000 */
[----:B------:R-:W-:-:S04]  /*6dc0*/  ISETP.NE.U32.AND P0, PT, RZ, UR14, PT ;  /* 0x0000000eff007c0c */ /* 0x000fc8000bf05070 */
[----:B------:R-:W-:Y:S01]  /*6dd0*/  ISETP.NE.AND.EX P0, PT, RZ, UR15, PT, P0 ;  /* 0x0000000fff007c0c */ /* 0x000fe2000bf05300 */
[----:B------:R-:W-:Y:S02]  /*6de0*/  IMAD.U32 R20, RZ, RZ, UR9 ;  /* 0x00000009ff147e24 */ /* 0x000fe4000f8e00ff */
[----:B------:R-:W-:Y:S01]  /*6df0*/  IMAD.U32 R21, RZ, RZ, UR12 ;  /* 0x0000000cff157e24 */ /* 0x000fe2000f8e00ff */
[----:B------:R-:W-:Y:S02]  /*6e00*/  ULDC.64 UR12, c[0x0][0xc08] ;  /* 0x00030200000c7ab9 */ /* 0x000fe40000000a00 */
[----:B------:R-:W-:-:S07]  /*6e10*/  UISETP.NE.U32.AND UP0, UPT, UR12, URZ, UPT ;  /* 0x0000003f0c00728c */ /* 0x000fce000bf05070 */
[----:B------:R-:W4:Y:S01]  /*6e20*/  @P0 LDG.E R7, desc[UR40][R20.64] ;  /* 0x0000002814070981 */ /* 0x000f22000c1e1900 */
[----:B------:R-:W-:-:S06]  /*6e30*/  UISETP.NE.AND.EX UP0, UPT, UR13, URZ, UPT, UP0 ;  /* 0x0000003f0d00728c */ /* 0x000fcc000bf05300 */
[----:B------:R-:W-:-:S05]  /*6e40*/  PLOP3.LUT P4, PT, PT, PT, UP0, 0x80, 0x0 ;  /* 0x000000000000781c */ /* 0x000fca0003f8f008 */
[----:B------:R-:W-:-:S03]  /*6e50*/  @UP0 UIADD3 UR12, UP1, UR4, UR12, URZ ;  /* 0x0000000c040c0290 */ /* 0x000fc6000ff3e03f */
[----:B------:R-:W-:Y:S01]  /*6e60*/  ULDC UR4, c[0x0][0xad4] ;  /* 0x0002b50000047ab9 */ /* 0x000fe20000000800 */
[----:B------:R-:W-:Y:S02]  /*6e70*/  @UP0 UIADD3.X UR13, UR16, UR13, URZ, UP1, !UPT ;  /* 0x0000000d100d0290 */ /* 0x000fe40008ffe43f */
[----:B0-----:R-:W-:-:S04]  /*6e80*/  IMAD.U32 R8, RZ, RZ, UR12 ;  /* 0x0000000cff087e24 */ /* 0x001fc8000f8e00ff */
[----:B------:R-:W-:-:S05]  /*6e90*/  IMAD.U32 R9, RZ, RZ, UR13 ;  /* 0x0000000dff097e24 */ /* 0x000fca000f8e00ff */
[----:B------:R0:W5:Y:S01]  /*6ea0*/  @P4 LDG.E R0, desc[UR40][R8.64] ;  /* 0x0000002808004981 */ /* 0x000162000c1e1900 */
[----:B------:R-:W-:Y:S02]  /*6eb0*/  UISETP.NE.AND UP0, UPT, UR39, URZ, UPT ;  /* 0x0000003f2700728c */ /* 0x000fe4000bf05270 */
[----:B------:R-:W-:Y:S02]  /*6ec0*/  UISETP.NE.AND UP1, UPT, UR20, 0x1, UPT ;  /* 0x000000011400788c */ /* 0x000fe4000bf25270 */
[----:B------:R-:W-:Y:S01]  /*6ed0*/  USEL UR4, UR39, UR4, UP0 ;  /* 0x0000000427047287 */ /* 0x000fe20008000000 */
[----:B------:R-:W-:-:S03]  /*6ee0*/  UMOV UR21, 0x9b8 ;  /* 0x000009b800157882 */ /* 0x000fc60000000000 */
[----:B------:R-:W-:Y:S01]  /*6ef0*/  UISETP.GT.AND UP2, UPT, UR4, 0x1, UPT ;  /* 0x000000010400788c */ /* 0x000fe2000bf44270 */
[----:B------:R-:W-:Y:S01]  /*6f00*/  PLOP3.LUT P1, PT, PT, PT, UP1, 0x80, 0x0 ;  /* 0x000000000000781c */ /* 0x000fe20003f2f018 */
[----:B------:R-:W-:Y:S02]  /*6f10*/  UISETP.NE.U32.AND UP0, UPT, UR14, URZ, UPT ;  /* 0x0000003f0e00728c */ /* 0x000fe4000bf05070 */
[----:B------:R-:W-:Y:S01]  /*6f20*/  USEL UR21, UR21, 0x978, UP2 ;  /* 0x0000097815157887 */ /* 0x000fe20009000000 */
[----:B-1----:R-:W-:Y:S01]  /*6f30*/  IMAD.U32 R12, RZ, RZ, UR44 ;  /* 0x0000002cff0c7e24 */ /* 0x002fe2000f8e00ff */
[----:B------:R-:W-:Y:S01]  /*6f40*/  UISETP.NE.AND.EX UP0, UPT, UR15, URZ, UPT, UP0 ;  /* 0x0000003f0f00728c */ /* 0x000fe2000bf05300 */
[----:B------:R-:W-:Y:S02]  /*6f50*/  UMOV UR4, URZ ;  /* 0x0000003f00047c82 */ /* 0x000fe40008000000 */
[----:B---3--:R-:W-:Y:S01]  /*6f60*/  IMAD R12, R12, 0x80, R179 ;  /* 0x000000800c0c7824 */ /* 0x008fe200078e02b3 */
[----:B------:R-:W-:Y:S01]  /*6f70*/  USEL UR46, UR46, URZ, !UP0 ;  /* 0x0000003f2e2e7287 */ /* 0x000fe2000c000000 */
[----:B------:R-:W-:Y:S01]  /*6f80*/  @UP1 ULDC UR23, c[0x0][0xbec] ;  /* 0x0002fb0000171ab9 */ /* 0x000fe20000000800 */
[----:B------:R-:W-:-:S02]  /*6f90*/  USEL UR9, UR42, URZ, UP2 ;  /* 0x0000003f2a097287 */ /* 0x000fc40009000000 */
[----:B------:R-:W-:Y:S01]  /*6fa0*/  @P1 IMAD.HI.U32 R4, R12, UR23, RZ ;  /* 0x000000170c041c27 */ /* 0x000fe2000f8e00ff */
[----:B------:R-:W-:Y:S01]  /*6fb0*/  @UP1 ULDC UR26, c[0x0][0xbf0] ;  /* 0x0002fc00001a1ab9 */ /* 0x000fe20000000800 */
[----:B------:R-:W-:Y:S01]  /*6fc0*/  ULDC.64 UR16, c[0x0][UR21+0x220] ;  /* 0x0000880015107abb */ /* 0x000fe20008000a00 */
[----:B------:R-:W-:Y:S01]  /*6fd0*/  USEL UR45, UR45, URZ, !UP0 ;  /* 0x0000003f2d2d7287 */ /* 0x000fe2000c000000 */
[----:B------:R-:W-:Y:S01]  /*6fe0*/  ULDC.64 UR14, c[0x0][UR21+0x218] ;  /* 0x00008600150e7abb */ /* 0x000fe20008000a00 */
[----:B------:R-:W-:Y:S01]  /*6ff0*/  ULDC.64 UR18, c[0x0][UR21+0x228] ;  /* 0x00008a0015127abb */ /* 0x000fe20008000a00 */
[----:B------:R-:W-:Y:S01]  /*7000*/  UIMAD UR17, UR17, UR46, URZ ;  /* 0x0000002e111172a4 */ /* 0x000fe2000f8e023f */
[----:B------:R-:W-:Y:S01]  /*7010*/  IMAD.MOV.U32 R3, RZ, RZ, R12 ;  /* 0x000000ffff037224 */ /* 0x000fe200078e000c */
[----:B------:R-:W-:Y:S02]  /*7020*/  UIMAD.WIDE.U32 UR12, UR14, UR43, URZ ;  /* 0x0000002b0e0c72a5 */ /* 0x000fe4000f8e003f */
[----:B------:R-:W-:-:S02]  /*7030*/  UIMAD UR22, UR15, UR43, URZ ;  /* 0x0000002b0f1672a4 */ /* 0x000fc4000f8e023f */
[----:B------:R-:W-:Y:S01]  /*7040*/  UIMAD.WIDE.U32 UR24, UR18, UR9, URZ ;  /* 0x00000009121872a5 */ /* 0x000fe2000f8e003f */
[----:B------:R-:W-:Y:S01]  /*7050*/  @P1 SHF.R.U32.HI R3, RZ, UR26, R4 ;  /* 0x0000001aff031c19 */ /* 0x000fe20008011604 */
[----:B------:R-:W-:Y:S02]  /*7060*/  UIMAD UR9, UR19, UR9, URZ ;  /* 0x00000009130972a4 */ /* 0x000fe4000f8e023f */
[----:B------:R-:W-:Y:S02]  /*7070*/  UIMAD.WIDE.U32 UR14, UR16, UR46, URZ ;  /* 0x0000002e100e72a5 */ /* 0x000fe4000f8e003f */
[----:B------:R-:W-:Y:S02]  /*7080*/  UIMAD UR17, UR16, UR45, UR17 ;  /* 0x0000002d101172a4 */ /* 0x000fe4000f8e0211 */
[----:B------:R-:W-:Y:S02]  /*7090*/  UIADD3 UR22, UR13, UR22, URZ ;  /* 0x000000160d167290 */ /* 0x000fe4000fffe03f */
[----:B------:R-:W-:Y:S01]  /*70a0*/  UIADD3 UR13, UR25, UR9, URZ ;  /* 0x00000009190d7290 */ /* 0x000fe2000fffe03f */
[----:B0-----:R-:W-:Y:S01]  /*70b0*/  IMAD.U32 R8, RZ, RZ, UR24 ;  /* 0x00000018ff087e24 */ /* 0x001fe2000f8e00ff */
[----:B------:R-:W-:Y:S01]  /*70c0*/  UIADD3 UR9, UR15, UR17, URZ ;  /* 0x000000110f097290 */ /* 0x000fe2000fffe03f */
[----:B------:R-:W-:-:S03]  /*70d0*/  SHF.R.S32.HI R4, RZ, 0x1f, R3 ;  /* 0x0000001fff047819 */ /* 0x000fc60000011403 */
[----:B------:R-:W-:Y:S01]  /*70e0*/  IMAD.U32 R9, RZ, RZ, UR13 ;  /* 0x0000000dff097e24 */ /* 0x000fe2000f8e00ff */
[----:B----4-:R-:W-:Y:S01]  /*70f0*/  @P0 R2UR UR4, R7 ;  /* 0x00000000070402ca */ /* 0x010fe200000e0000 */
[----:B------:R-:W-:-:S04]  /*7100*/  IMAD.MOV R7, RZ, RZ, -R3 ;  /* 0x000000ffff077224 */ /* 0x000fc800078e0a03 */
[----:B------:R-:W-:-:S08]  /*7110*/  IMAD R7, R7, UR20, R12 ;  /* 0x0000001407077c24 */ /* 0x000fd0000f8e020c */
[----:B------:R-:W-:Y:S02]  /*7120*/  UIADD3 UR12, UP0, UP3, UR14, UR12, UR4 ;  /* 0x0000000c0e0c7290 */ /* 0x000fe4000fb1e004 */
[----:B------:R-:W-:Y:S01]  /*7130*/  USHF.R.S32.HI UR16, URZ, 0x1f, UR4 ;  /* 0x0000001f3f107899 */ /* 0x000fe20008011404 */
[----:B------:R-:W-:Y:S01]  /*7140*/  ULDC.64 UR14, c[0x0][0xba8] ;  /* 0x0002ea00000e7ab9 */ /* 0x000fe20000000a00 */
[----:B------:R-:W-:Y:S02]  /*7150*/  @!UP2 ULDC UR14, c[0x0][0xb50] ;  /* 0x0002d400000eaab9 */ /* 0x000fe40000000800 */
[----:B------:R-:W-:Y:S01]  /*7160*/  UIADD3.X UR9, UR9, UR22, UR16, UP0, UP3 ;  /* 0x0000001609097290 */ /* 0x000fe200087e6410 */
[----:B------:R-:W-:Y:S01]  /*7170*/  IADD3 R8, P2, P3, R3, UR12, R8 ;  /* 0x0000000c03087c10 */ /* 0x000fe2000fb5e008 */
[----:B------:R-:W-:Y:S01]  /*7180*/  ULDC.64 UR12, c[0x0][UR21+0x210] ;  /* 0x00008400150c7abb */ /* 0x000fe20008000a00 */
[----:B------:R-:W-:Y:S01]  /*7190*/  SHF.R.S32.HI R3, RZ, 0x1f, R7 ;  /* 0x0000001fff037819 */ /* 0x000fe20000011407 */
[----:B------:R-:W-:Y:S01]  /*71a0*/  IMAD R10, R7, UR13, RZ ;  /* 0x0000000d070a7c24 */ /* 0x000fe2000f8e02ff */
[----:B------:R-:W-:Y:S01]  /*71b0*/  @!UP2 ULDC UR15, c[0x0][0xb54] ;  /* 0x0002d500000faab9 */ /* 0x000fe20000000800 */
[----:B------:R-:W-:-:S02]  /*71c0*/  IADD3.X R9, R4, UR9, R9, P2, P3 ;  /* 0x0000000904097c10 */ /* 0x000fc400097e6409 */
[----:B------:R-:W-:Y:S02]  /*71d0*/  IMAD R3, R3, UR12, R10 ;  /* 0x0000000c03037c24 */ /* 0x000fe4000f8e020a */
[----:B------:R-:W-:-:S04]  /*71e0*/  IMAD.WIDE.U32 R8, R7, UR12, R8 ;  /* 0x0000000c07087c25 */ /* 0x000fc8000f8e0008 */
[----:B------:R-:W-:Y:S01]  /*71f0*/  IMAD.IADD R3, R9, 0x1, R3 ;  /* 0x0000000109037824 */ /* 0x000fe200078e0203 */
[----:B------:R-:W-:Y:S01]  /*7200*/  LEA R4, P2, R8, UR14, 0x2 ;  /* 0x0000000e08047c11 */ /* 0x000fe2000f8410ff */
[----:B------:R-:W-:Y:S01]  /*7210*/  ULDC UR9, c[0x0][0xa88] ;  /* 0x0002a20000097ab9 */ /* 0x000fe20000000800 */
[----:B-----5:R-:W-:Y:S02]  /*7220*/  @P4 R2UR UR9, R0 ;  /* 0x00000000000942ca */ /* 0x020fe400000e0000 */
[----:B------:R-:W-:Y:S01]  /*7230*/  LEA.HI.X R3, R8, UR15, R3, 0x2, P2 ;  /* 0x0000000f08037c11 */ /* 0x000fe200090f1403 */
[----:B--2---:R-:W-:-:S12]  /*7240*/  @P4 BRA `(.L_x_9243) ;  /* 0x0000000000184947 */ /* 0x004fd80003800000 */
[----:B------:R-:W-:Y:S05]  /*7250*/  @!P0 BRA `(.L_x_9243) ;  /* 0x0000000000148947 */ /* 0x000fea0003800000 */
[----:B------:R-:W2:Y:S04]  /*7260*/  LDG.E R7, desc[UR40][R20.64] ;  /* 0x0000002814077981 */ /* 0x000ea8000c1e1900 */
[----:B------:R-:W3:Y:S01]  /*7270*/  LDG.E R0, desc[UR40][R20.64+0x4] ;  /* 0x0000042814007981 */ /* 0x000ee2000c1e1900 */
[----:B--2---:R-:W-:Y:S02]  /*7280*/  R2UR UR12, R7 ;  /* 0x00000000070c72ca */ /* 0x004fe400000e0000 */
[----:B---3--:R-:W-:-:S13]  /*7290*/  R2UR UR9, R0 ;  /* 0x00000000000972ca */ /* 0x008fda00000e0000 */
[----:B------:R-:W-:-:S12]  /*72a0*/  UIADD3 UR9, -UR12, UR9, URZ ;  /* 0x000000090c097290 */ /* 0x000fd8000fffe13f */
.L_x_9243:
[----:B------:R-:W2:Y:S01]  /*72b0*/  LDL R0, [R1+0x40] ;  /* 0x0000400001007983 */ /* 0x000ea20000100800 */
[----:B------:R-:W-:Y:S01]  /*72c0*/  IMAD.U32 R13, RZ, RZ, UR44 ;  /* 0x0000002cff0d7e24 */ /* 0x000fe2000f8e00ff */
[----:B------:R-:W-:Y:S01]  /*72d0*/  UIMAD UR9, UR9, UR20, URZ ;  /* 0x00000014090972a4 */ /* 0x000fe2000f8e023f */
[----:B------:R-:W-:Y:S01]  /*72e0*/  LOP3.LUT P0, RZ, R226, 0x3, RZ, 0xc0, !PT ;  /* 0x00000003e2ff7812 */ /* 0x000fe2000780c0ff */
[----:B------:R-:W-:Y:S04]  /*72f0*/  SHFL.IDX PT, R8, R4, RZ, 0x1c1f ;  /* 0x001c1fff04087589 */ /* 0x000fe800000e0000 */
[----:B------:R-:W0:Y:S04]  /*7300*/  SHFL.IDX PT, R9, R3, RZ, 0x1c1f ;  /* 0x001c1fff03097589 */ /* 0x000e2800000e0000 */
[----:B------:R-:W-:Y:S04]  /*7310*/  SHFL.IDX PT, R10, R4, 0x1, 0x1c1f ;  /* 0x003c1f00040a7f89 */ /* 0x000fe800000e0000 */
[----:B------:R-:W1:Y:S01]  /*7320*/  SHFL.IDX PT, R11, R3, 0x1, 0x1c1f ;  /* 0x003c1f00030b7f89 */ /* 0x000e6200000e0000 */
[----:B--2---:R-:W-:-:S04]  /*7330*/  IMAD R13, R13, 0x80, R0 ;  /* 0x000000800d0d7824 */ /* 0x004fc800078e0200 */
[C---:B------:R-:W-:Y:S01]  /*7340*/  VIADD R0, R13.reuse, 0x8 ;  /* 0x000000080d007836 */ /* 0x040fe20000000000 */
[----:B------:R-:W-:-:S04]  /*7350*/  ISETP.GE.OR P2, PT, R13, UR9, P0 ;  /* 0x000000090d007c0c */ /* 0x000fc80008746670 */
[----:B------:R-:W-:-:S09]  /*7360*/  ISETP.GE.OR P0, PT, R0, UR9, P0 ;  /* 0x0000000900007c0c */ /* 0x000fd20008706670 */
[----:B0-----:R0:W-:Y:S04]  /*7370*/  @!P2 ST.E desc[UR40][R8.64], R5 ;  /* 0x000000050800a985 */ /* 0x0011e8000c101928 */
[----:B-1----:R0:W-:Y:S01]  /*7380*/  @!P0 ST.E desc[UR40][R10.64], R6 ;  /* 0x000000060a008985 */ /* 0x0021e2000c101928 */
[----:B------:R-:W-:-:S13]  /*7390*/  PLOP3.LUT P0, PT, PT, PT, UP2, 0x80, 0x0 ;  /* 0x000000000000781c */ /* 0x000fda0003f0f028 */
[----:B0-----:R-:W-:Y:S05]  /*73a0*/  @P0 BRA `(.L_x_9244) ;  /* 0x0000001000100947 */ /* 0x001fea0003800000 */
[----:B------:R-:W0:Y:S01]  /*73b0*/  S2R R0, SR_TID.X ;  /* 0x0000000000007919 */ /* 0x000e220000002100 */
[----:B------:R-:W-:Y:S01]  /*73c0*/  ULDC.64 UR14, c[0x0][0xaa0] ;  /* 0x0002a800000e7ab9 */ /* 0x000fe20000000a00 */
[----:B0-----:R-:W-:-:S05]  /*73d0*/  VIADD R0, R0, 0xffffff80 ;  /* 0xffffff8000007836 */ /* 0x001fca0000000000 */
[----:B------:R-:W-:-:S04]  /*73e0*/  SHF.R.S32.HI R3, RZ, 0x1f, R0 ;  /* 0x0000001fff037819 */ /* 0x000fc80000011400 */
[----:B------:R-:W-:-:S04]  /*73f0*/  LEA.HI R3, R3, R0, RZ, 0x3 ;  /* 0x0000000003037211 */ /* 0x000fc800078f18ff */
[----:B------:R-:W-:Y:S02]  /*7400*/  LOP3.LUT R5, R3, 0xfffffff8, RZ, 0xc0, !PT ;  /* 0xfffffff803057812 */ /* 0x000fe400078ec0ff */
[----:B------:R-:W-:-:S03]  /*7410*/  SHF.R.S32.HI R81, RZ, 0x3, R3 ;  /* 0x00000003ff517819 */ /* 0x000fc60000011403 */
[----:B------:R-:W-:Y:S02]  /*7420*/  IMAD.IADD R20, R0, 0x1, -R5 ;  /* 0x0000000100147824 */ /* 0x000fe400078e0a05 */
[----:B------:R-:W-:Y:S02]  /*7430*/  IMAD.MOV.U32 R5, RZ, RZ, 0x2 ;  /* 0x00000002ff057424 */ /* 0x000fe400078e00ff */
[----:B------:R-:W-:-:S04]  /*7440*/  IMAD.SHL.U32 R0, R20, 0x8, RZ ;  /* 0x0000000814007824 */ /* 0x000fc800078e00ff */
[----:B------:R-:W-:-:S04]  /*7450*/  IMAD R4, R81, 0x40, R0 ;  /* 0x0000004051047824 */ /* 0x000fc800078e0200 */
[----:B------:R-:W-:-:S03]  /*7460*/  IMAD.WIDE R4, R4, R5, UR10 ;  /* 0x0000000a04047e25 */ /* 0x000fc6000f8e0205 */
[C---:B------:R-:W-:Y:S02]  /*7470*/  IADD3 R25, P2, R4.reuse, 0x3000, RZ ;  /* 0x0000300004197810 */ /* 0x040fe40007f5e0ff */
[C---:B------:R-:W-:Y:S02]  /*7480*/  IADD3 R9, P4, R4.reuse, 0x1000, RZ ;  /* 0x0000100004097810 */ /* 0x040fe40007f9e0ff */
[----:B------:R-:W-:Y:S02]  /*7490*/  LOP3.LUT R24, R25, 0x380, RZ, 0xc0, !PT ;  /* 0x0000038019187812 */ /* 0x000fe400078ec0ff */
[----:B------:R-:W-:Y:S02]  /*74a0*/  IADD3 R13, P3, R4, 0x2000, RZ ;  /* 0x00002000040d7810 */ /* 0x000fe40007f7e0ff */
[----:B------:R-:W-:Y:S01]  /*74b0*/  SHF.R.U64 R24, R24, 0x3, RZ ;  /* 0x0000000318187819 */ /* 0x000fe200000012ff */
[----:B------:R-:W-:Y:S01]  /*74c0*/  UIMAD UR12, UR16, UR14, URZ ;  /* 0x0000000e100c72a4 */ /* 0x000fe2000f8e023f */
[----:B------:R-:W-:-:S02]  /*74d0*/  LOP3.LUT R8, R9, 0x380, RZ, 0xc0, !PT ;  /* 0x0000038009087812 */ /* 0x000fc400078ec0ff */
[----:B------:R-:W-:Y:S01]  /*74e0*/  LOP3.LUT R24, R24, R25, RZ, 0x3c, !PT ;  /* 0x0000001918187212 */ /* 0x000fe200078e3cff */
[--C-:B------:R-:W-:Y:S01]  /*74f0*/  IMAD.X R25, RZ, RZ, R5.reuse, P2 ;  /* 0x000000ffff197224 */ /* 0x100fe200010e0605 */
[----:B------:R-:W-:Y:S02]  /*7500*/  IADD3 R49, P2, R4, 0x9000, RZ ;  /* 0x0000900004317810 */ /* 0x000fe40007f5e0ff */
[----:B------:R-:W-:Y:S02]  /*7510*/  LOP3.LUT R12, R13, 0x380, RZ, 0xc0, !PT ;  /* 0x000003800d0c7812 */ /* 0x000fe400078ec0ff */
[----:B------:R-:W-:Y:S01]  /*7520*/  LOP3.LUT R48, R49, 0x380, RZ, 0xc0, !PT ;  /* 0x0000038031307812 */ /* 0x000fe200078ec0ff */
[----:B------:R-:W-:Y:S01]  /*7530*/  UIMAD UR12, UR4, UR15, UR12 ;  /* 0x0000000f040c72a4 */ /* 0x000fe2000f8e020c */
[----:B------:R-:W-:Y:S01]  /*7540*/  SHF.R.U64 R8, R8, 0x3, RZ ;  /* 0x0000000308087819 */ /* 0x000fe200000012ff */
[----:B------:R-:W-:Y:S01]  /*7550*/  UIMAD.WIDE.U32 UR10, UR4, UR14, URZ ;  /* 0x0000000e040a72a5 */ /* 0x000fe2000f8e003f */
[----:B------:R-:W-:Y:S01]  /*7560*/  SHF.R.U64 R48, R48, 0x3, RZ ;  /* 0x0000000330307819 */ /* 0x000fe200000012ff */
[----:B------:R-:W-:Y:S01]  /*7570*/  IMAD.U32 R78, RZ, RZ, UR44 ;  /* 0x0000002cff4e7e24 */ /* 0x000fe2000f8e00ff */
[----:B------:R-:W-:Y:S01]  /*7580*/  SHF.R.U64 R12, R12, 0x3, RZ ;  /* 0x000000030c0c7819 */ /* 0x000fe200000012ff */
[----:B------:R-:W5:Y:S01]  /*7590*/  LD.E.128 R24, desc[UR40][R24.64] ;  /* 0x0000002818187980 */ /* 0x000f62000c101d00 */
[----:B------:R-:W-:Y:S01]  /*75a0*/  LOP3.LUT R48, R48, R49, RZ, 0x3c, !PT ;  /* 0x0000003130307212 */ /* 0x000fe200078e3cff */
[--C-:B------:R-:W-:Y:S01]  /*75b0*/  IMAD.X R49, RZ, RZ, R5.reuse, P2 ;  /* 0x000000ffff317224 */ /* 0x100fe200010e0605 */
[----:B------:R-:W-:Y:S01]  /*75c0*/  IADD3 R6, P2, R4, 0xf000, RZ ;  /* 0x0000f00004067810 */ /* 0x000fe20007f5e0ff */
[----:B------:R-:W-:Y:S01]  /*75d0*/  UIADD3 UR11, UR11, UR12, URZ ;  /* 0x0000000c0b0b7290 */ /* 0x000fe2000fffe03f */
[----:B------:R-:W-:Y:S01]  /*75e0*/  LOP3.LUT R8, R8, R9, RZ, 0x3c, !PT ;  /* 0x0000000908087212 */ /* 0x000fe200078e3cff */
[--C-:B------:R-:W-:Y:S01]  /*75f0*/  IMAD.X R9, RZ, RZ, R5.reuse, P4 ;  /* 0x000000ffff097224 */ /* 0x100fe200020e0605 */
[----:B------:R-:W-:Y:S01]  /*7600*/  LOP3.LUT R3, R6, 0x380, RZ, 0xc0, !PT ;  /* 0x0000038006037812 */ /* 0x000fe200078ec0ff */
[----:B------:R-:W-:Y:S01]  /*7610*/  ULDC.64 UR12, c[0x0][0xae8] ;  /* 0x0002ba00000c7ab9 */ /* 0x000fe20000000a00 */
[----:B------:R-:W-:Y:S01]  /*7620*/  LOP3.LUT R12, R12, R13, RZ, 0x3c, !PT ;  /* 0x0000000d0c0c7212 */ /* 0x000fe200078e3cff */
[----:B------:R-:W-:Y:S01]  /*7630*/  IMAD.X R13, RZ, RZ, R5, P3 ;  /* 0x000000ffff0d7224 */ /* 0x000fe200018e0605 */
[----:B------:R-:W-:Y:S01]  /*7640*/  SHF.R.U64 R3, R3, 0x3, RZ ;  /* 0x0000000303037819 */ /* 0x000fe200000012ff */
[----:B------:R-:W-:Y:S01]  /*7650*/  UIMAD.WIDE.U32 UR10, UR43, UR12, UR10 ;  /* 0x0000000c2b0a72a5 */ /* 0x000fe2000f8e000a */
[----:B------:R-:W-:-:S02]  /*7660*/  IADD3 R29, P0, R4, 0x4000, RZ ;  /* 0x00004000041d7810 */ /* 0x000fc40007f1e0ff */
[C---:B------:R-:W-:Y:S02]  /*7670*/  IADD3 R33, P6, R4.reuse, 0x5000, RZ ;  /* 0x0000500004217810 */ /* 0x040fe40007fde0ff */
[----:B------:R-:W-:Y:S01]  /*7680*/  IADD3 R37, P5, R4, 0x6000, RZ ;  /* 0x0000600004257810 */ /* 0x000fe20007fbe0ff */
[----:B------:R-:W-:Y:S01]  /*7690*/  USHF.R.S32.HI UR4, URZ, 0x1f, UR46 ;  /* 0x0000001f3f047899 */ /* 0x000fe2000801142e */
[----:B------:R-:W-:Y:S01]  /*76a0*/  LOP3.LUT R72, R3, R6, RZ, 0x3c, !PT ;  /* 0x0000000603487212 */ /* 0x000fe200078e3cff */
[----:B------:R-:W-:Y:S01]  /*76b0*/  IMAD R3, R20, 0x20, R81 ;  /* 0x0000002014037824 */ /* 0x000fe200078e0251 */
[C---:B------:R-:W-:Y:S01]  /*76c0*/  IADD3 R41, P4, R4.reuse, 0x7000, RZ ;  /* 0x0000700004297810 */ /* 0x040fe20007f9e0ff */
[----:B------:R-:W-:Y:S01]  /*76d0*/  @UP1 ULDC UR14, c[0x0][0xbec] ;  /* 0x0002fb00000e1ab9 */ /* 0x000fe20000000800 */
[----:B------:R-:W-:Y:S01]  /*76e0*/  IADD3 R45, P3, R4, 0x8000, RZ ;  /* 0x00008000042d7810 */ /* 0x000fe20007f7e0ff */
[----:B------:R-:W-:Y:S01]  /*76f0*/  IMAD R78, R78, 0x80, R3 ;  /* 0x000000804e4e7824 */ /* 0x000fe200078e0203 */
[----:B------:R-:W-:Y:S01]  /*7700*/  LOP3.LUT R28, R29, 0x380, RZ, 0xc0, !PT ;  /* 0x000003801d1c7812 */ /* 0x000fe200078ec0ff */
[----:B------:R-:W-:Y:S01]  /*7710*/  UIMAD UR11, UR43, UR13, UR11 ;  /* 0x0000000d2b0b72a4 */ /* 0x000fe2000f8e020b */
[----:B------:R-:W-:Y:S01]  /*7720*/  LOP3.LUT R32, R33, 0x380, RZ, 0xc0, !PT ;  /* 0x0000038021207812 */ /* 0x000fe200078ec0ff */
[----:B------:R-:W-:Y:S01]  /*7730*/  IMAD.X R73, RZ, RZ, R5, P2 ;  /* 0x000000ffff497224 */ /* 0x000fe200010e0605 */
[----:B------:R-:W-:Y:S01]  /*7740*/  LOP3.LUT R36, R37, 0x380, RZ, 0xc0, !PT ;  /* 0x0000038025247812 */ /* 0x000fe200078ec0ff */
[----:B------:R-:W-:Y:S01]  /*7750*/  ULDC.64 UR12, c[0x0][0xaf0] ;  /* 0x0002bc00000c7ab9 */ /* 0x000fe20000000a00 */
[----:B------:R-:W-:Y:S01]  /*7760*/  LOP3.LUT R40, R41, 0x380, RZ, 0xc0, !PT ;  /* 0x0000038029287812 */ /* 0x000fe200078ec0ff */
[----:B------:R-:W5:Y:S01]  /*7770*/  LD.E.128 R8, desc[UR40][R8.64] ;  /* 0x0000002808087980 */ /* 0x000f62000c101d00 */
[----:B------:R-:W-:Y:S01]  /*7780*/  LOP3.LUT R44, R45, 0x380, RZ, 0xc0, !PT ;  /* 0x000003802d2c7812 */ /* 0x000fe200078ec0ff */
[----:B------:R-:W-:Y:S01]  /*7790*/  UIMAD UR4, UR4, UR12, URZ ;  /* 0x0000000c040472a4 */ /* 0x000fe2000f8e023f */
[----:B------:R-:W-:Y:S01]  /*77a0*/  SHF.R.U64 R28, R28, 0x3, RZ ;  /* 0x000000031c1c7819 */ /* 0x000fe200000012ff */
[----:B------:R-:W-:Y:S01]  /*77b0*/  @P1 IMAD.HI.U32 R20, R78, UR14, RZ ;  /* 0x0000000e4e141c27 */ /* 0x000fe2000f8e00ff */
[----:B------:R-:W-:Y:S01]  /*77c0*/  SHF.R.U64 R32, R32, 0x3, RZ ;  /* 0x0000000320207819 */ /* 0x000fe200000012ff */
[----:B------:R-:W5:Y:S01]  /*77d0*/  LD.E.128 R12, desc[UR40][R12.64] ;  /* 0x000000280c0c7980 */ /* 0x000f62000c101d00 */
[----:B------:R-:W-:-:S02]  /*77e0*/  SHF.R.U64 R36, R36, 0x3, RZ ;  /* 0x0000000324247819 */ /* 0x000fc400000012ff */
[----:B------:R-:W-:Y:S01]  /*77f0*/  SHF.R.U64 R40, R40, 0x3, RZ ;  /* 0x0000000328287819 */ /* 0x000fe200000012ff */
[----:B------:R-:W-:Y:S01]  /*7800*/  IMAD.MOV.U32 R3, RZ, RZ, R78 ;  /* 0x000000ffff037224 */ /* 0x000fe200078e004e */
[----:B------:R-:W-:Y:S01]  /*7810*/  SHF.R.U64 R44, R44, 0x3, RZ ;  /* 0x000000032c2c7819 */ /* 0x000fe200000012ff */
[----:B------:R-:W-:Y:S01]  /*7820*/  UIMAD.WIDE.U32 UR10, UR46, UR12, UR10 ;  /* 0x0000000c2e0a72a5 */ /* 0x000fe2000f8e000a */
[----:B------:R-:W-:Y:S01]  /*7830*/  LOP3.LUT R28, R28, R29, RZ, 0x3c, !PT ;  /* 0x0000001d1c1c7212 */ /* 0x000fe200078e3cff */
[----:B------:R-:W-:Y:S01]  /*7840*/  UIMAD UR4, UR46, UR13, UR4 ;  /* 0x0000000d2e0472a4 */ /* 0x000fe2000f8e0204 */
[----:B------:R-:W-:Y:S01]  /*7850*/  LOP3.LUT R32, R32, R33, RZ, 0x3c, !PT ;  /* 0x0000002120207212 */ /* 0x000fe200078e3cff */
[----:B------:R-:W-:Y:S01]  /*7860*/  @UP1 ULDC UR12, c[0x0][0xbf0] ;  /* 0x0002fc00000c1ab9 */ /* 0x000fe20000000800 */
[----:B------:R-:W-:Y:S01]  /*7870*/  LOP3.LUT R36, R36, R37, RZ, 0x3c, !PT ;  /* 0x0000002524247212 */ /* 0x000fe200078e3cff */
[--C-:B------:R-:W-:Y:S01]  /*7880*/  IMAD.X R29, RZ, RZ, R5.reuse, P0 ;  /* 0x000000ffff1d7224 */ /* 0x100fe200000e0605 */
[----:B------:R-:W-:Y:S01]  /*7890*/  LOP3.LUT R40, R40, R41, RZ, 0x3c, !PT ;  /* 0x0000002928287212 */ /* 0x000fe200078e3cff */
[--C-:B------:R-:W-:Y:S01]  /*78a0*/  IMAD.X R33, RZ, RZ, R5.reuse, P6 ;  /* 0x000000ffff217224 */ /* 0x100fe200030e0605 */
[----:B------:R-:W-:Y:S01]  /*78b0*/  LOP3.LUT R44, R44, R45, RZ, 0x3c, !PT ;  /* 0x0000002d2c2c7212 */ /* 0x000fe200078e3cff */
[--C-:B------:R-:W-:Y:S01]  /*78c0*/  IMAD.X R37, RZ, RZ, R5.reuse, P5 ;  /* 0x000000ffff257224 */ /* 0x100fe200028e0605 */
[----:B------:R-:W-:Y:S01]  /*78d0*/  @P1 SHF.R.U32.HI R3, RZ, UR12, R20 ;  /* 0x0000000cff031c19 */ /* 0x000fe20008011614 */
[--C-:B------:R-:W-:Y:S01]  /*78e0*/  IMAD.X R41, RZ, RZ, R5.reuse, P4 ;  /* 0x000000ffff297224 */ /* 0x100fe200020e0605 */
[C---:B------:R-:W-:Y:S01]  /*78f0*/  IADD3 R53, P0, R4.reuse, 0xa000, RZ ;  /* 0x0000a00004357810 */ /* 0x040fe20007f1e0ff */
[----:B------:R-:W-:Y:S01]  /*7900*/  IMAD.X R45, RZ, RZ, R5, P3 ;  /* 0x000000ffff2d7224 */ /* 0x000fe200018e0605 */
[C---:B------:R-:W-:Y:S01]  /*7910*/  IADD3 R57, P6, R4.reuse, 0xb000, RZ ;  /* 0x0000b00004397810 */ /* 0x040fe20007fde0ff */
[----:B------:R-:W-:Y:S01]  /*7920*/  UIADD3 UR4, UR11, UR4, URZ ;  /* 0x000000040b047290 */ /* 0x000fe2000fffe03f */
[C---:B------:R-:W-:Y:S01]  /*7930*/  IADD3 R61, P5, R4.reuse, 0xc000, RZ ;  /* 0x0000c000043d7810 */ /* 0x040fe20007fbe0ff */
[--C-:B------:R-:W-:Y:S01]  /*7940*/  IMAD.MOV R77, RZ, RZ, -R3.reuse ;  /* 0x000000ffff4d7224 */ /* 0x100fe200078e0a03 */
[C---:B------:R-:W-:Y:S01]  /*7950*/  IADD3 R65, P4, R4.reuse, 0xd000, RZ ;  /* 0x0000d00004417810 */ /* 0x040fe20007f9e0ff */
[----:B------:R-:W-:Y:S01]  /*7960*/  IMAD.U32 R20, RZ, RZ, UR10 ;  /* 0x0000000aff147e24 */ /* 0x000fe2000f8e00ff */
[----:B------:R-:W-:Y:S01]  /*7970*/  IADD3 R69, P3, R4, 0xe000, RZ ;  /* 0x0000e00004457810 */ /* 0x000fe20007f7e0ff */
[----:B------:R-:W-:Y:S01]  /*7980*/  IMAD.U32 R21, RZ, RZ, UR11 ;  /* 0x0000000bff157e24 */ /* 0x000fe2000f8e00ff */
[----:B------:R-:W-:Y:S01]  /*7990*/  SHF.R.S32.HI R76, RZ, 0x1f, R3 ;  /* 0x0000001fff4c7819 */ /* 0x000fe20000011403 */
[----:B------:R-:W-:Y:S01]  /*79a0*/  ULDC.64 UR10, c[0x0][0xae0] ;  /* 0x0002b800000a7ab9 */ /* 0x000fe20000000a00 */
[----:B------:R-:W-:Y:S01]  /*79b0*/  LOP3.LUT R52, R53, 0x380, RZ, 0xc0, !PT ;  /* 0x0000038035347812 */ /* 0x000fe200078ec0ff */
[----:B------:R-:W5:Y:S01]  /*79c0*/  LD.E.128 R28, desc[UR40][R28.64] ;  /* 0x000000281c1c7980 */ /* 0x000f62000c101d00 */
[----:B------:R-:W-:-:S02]  /*79d0*/  LOP3.LUT R56, R57, 0x380, RZ, 0xc0, !PT ;  /* 0x0000038039387812 */ /* 0x000fc400078ec0ff */
[----:B------:R-:W-:Y:S01]  /*79e0*/  LOP3.LUT R60, R61, 0x380, RZ, 0xc0, !PT ;  /* 0x000003803d3c7812 */ /* 0x000fe200078ec0ff */
[----:B------:R-:W5:Y:S01]  /*79f0*/  LD.E.128 R32, desc[UR40][R32.64] ;  /* 0x0000002820207980 */ /* 0x000f62000c101d00 */
[----:B------:R-:W-:Y:S02]  /*7a00*/  LOP3.LUT R64, R65, 0x380, RZ, 0xc0, !PT ;  /* 0x0000038041407812 */ /* 0x000fe400078ec0ff */
[----:B------:R-:W-:Y:S02]  /*7a10*/  LOP3.LUT R68, R69, 0x380, RZ, 0xc0, !PT ;  /* 0x0000038045447812 */ /* 0x000fe400078ec0ff */
[----:B------:R-:W-:Y:S01]  /*7a20*/  LOP3.LUT R7, R4, 0x380, RZ, 0xc0, !PT ;  /* 0x0000038004077812 */ /* 0x000fe200078ec0ff */
[----:B------:R-:W-:Y:S01]  /*7a30*/  IMAD.U32 R21, RZ, RZ, UR4 ;  /* 0x00000004ff157e24 */ /* 0x000fe2000f8e00ff */
[----:B------:R-:W-:Y:S01]  /*7a40*/  SHF.R.U64 R52, R52, 0x3, RZ ;  /* 0x0000000334347819 */ /* 0x000fe200000012ff */
[----:B------:R-:W-:Y:S01]  /*7a50*/  IMAD R76, R76, UR10, RZ ;  /* 0x0000000a4c4c7c24 */ /* 0x000fe2000f8e02ff */
[----:B------:R-:W-:Y:S01]  /*7a60*/  SHF.R.U64 R56, R56, 0x3, RZ ;  /* 0x0000000338387819 */ /* 0x000fe200000012ff */
[----:B------:R-:W-:Y:S01]  /*7a70*/  IMAD R77, R77, UR20, R78 ;  /* 0x000000144d4d7c24 */ /* 0x000fe2000f8e024e */
[----:B------:R-:W-:Y:S01]  /*7a80*/  SHF.R.U64 R60, R60, 0x3, RZ ;  /* 0x000000033c3c7819 */ /* 0x000fe200000012ff */
[----:B------:R-:W5:Y:S01]  /*7a90*/  LD.E.128 R36, desc[UR40][R36.64] ;  /* 0x0000002824247980 */ /* 0x000f62000c101d00 */
[----:B------:R-:W-:-:S02]  /*7aa0*/  SHF.R.U64 R64, R64, 0x3, RZ ;  /* 0x0000000340407819 */ /* 0x000fc400000012ff */
[----:B------:R-:W-:Y:S01]  /*7ab0*/  SHF.R.U64 R68, R68, 0x3, RZ ;  /* 0x0000000344447819 */ /* 0x000fe200000012ff */
[----:B------:R-:W5:Y:S01]  /*7ac0*/  LD.E.128 R40, desc[UR40][R40.64] ;  /* 0x0000002828287980 */ /* 0x000f62000c101d00 */
[----:B------:R-:W-:Y:S01]  /*7ad0*/  SHF.R.U64 R7, R7, 0x3, RZ ;  /* 0x0000000307077819 */ /* 0x000fe200000012ff */
[C---:B------:R-:W-:Y:S01]  /*7ae0*/  IMAD.WIDE.U32 R20, R3.reuse, UR10, R20 ;  /* 0x0000000a03147c25 */ /* 0x040fe2000f8e0014 */
[----:B------:R-:W-:Y:S01]  /*7af0*/  LOP3.LUT R52, R52, R53, RZ, 0x3c, !PT ;  /* 0x0000003534347212 */ /* 0x000fe200078e3cff */
[----:B------:R-:W5:Y:S01]  /*7b00*/  LD.E.128 R44, desc[UR40][R44.64] ;  /* 0x000000282c2c7980 */ /* 0x000f62000c101d00 */
[----:B------:R-:W-:Y:S01]  /*7b10*/  LOP3.LUT R56, R56, R57, RZ, 0x3c, !PT ;  /* 0x0000003938387212 */ /* 0x000fe200078e3cff */
        /* <DEDUP_REMOVED lines=10> */
[----:B------:R-:W-:Y:S01]  /*7bc0*/  IMAD.X R69, RZ, RZ, R5, P3 ;  /* 0x000000ffff457224 */ /* 0x000fe200018e0605 */
[----:B------:R-:W-:Y:S01]  /*7bd0*/  ULDC.64 UR10, c[0x0][0xad8] ;  /* 0x0002b600000a7ab9 */ /* 0x000fe20000000a00 */
[----:B------:R-:W-:Y:S01]  /*7be0*/  IMAD.IADD R21, R21, 0x1, R79 ;  /* 0x0000000115157824 */ /* 0x000fe200078e024f */
[----:B------:R-:W5:Y:S01]  /*7bf0*/  LD.E.128 R4, desc[UR40][R4.64] ;  /* 0x0000002804047980 */ /* 0x000f62000c101d00 */
[----:B------:R-:W-:-:S03]  /*7c00*/  IMAD R76, R3, UR10, RZ ;  /* 0x0000000a034c7c24 */ /* 0x000fc6000f8e02ff */
[----:B------:R-:W5:Y:S01]  /*7c10*/  LD.E.128 R48, desc[UR40][R48.64] ;  /* 0x0000002830307980 */ /* 0x000f62000c101d00 */
[----:B------:R-:W-:-:S03]  /*7c20*/  IMAD R3, R77, UR11, R76 ;  /* 0x0000000b4d037c24 */ /* 0x000fc6000f8e024c */
[----:B------:R-:W5:Y:S01]  /*7c30*/  LD.E.128 R52, desc[UR40][R52.64] ;  /* 0x0000002834347980 */ /* 0x000f62000c101d00 */
[----:B------:R-:W-:Y:S01]  /*7c40*/  IMAD.WIDE.U32 R20, R77, UR10, R20 ;  /* 0x0000000a4d147c25 */ /* 0x000fe2000f8e0014 */
[----:B------:R-:W-:Y:S02]  /*7c50*/  ULDC.64 UR10, c[0x0][0xa80] ;  /* 0x0002a000000a7ab9 */ /* 0x000fe40000000a00 */
[----:B------:R-:W5:Y:S04]  /*7c60*/  LD.E.128 R56, desc[UR40][R56.64] ;  /* 0x0000002838387980 */ /* 0x000f68000c101d00 */
[----:B------:R-:W5:Y:S04]  /*7c70*/  LD.E.128 R60, desc[UR40][R60.64] ;  /* 0x000000283c3c7980 */ /* 0x000f68000c101d00 */
[----:B------:R-:W5:Y:S04]  /*7c80*/  LD.E.128 R64, desc[UR40][R64.64] ;  /* 0x0000002840407980 */ /* 0x000f68000c101d00 */
[----:B------:R-:W5:Y:S04]  /*7c90*/  LD.E.128 R68, desc[UR40][R68.64] ;  /* 0x0000002844447980 */ /* 0x000f68000c101d00 */
        /* <DEDUP_REMOVED lines=8> */
[----:B------:R-:W-:Y:S01]  /*7d20*/  IMAD.IADD R3, R21, 0x1, R3 ;  /* 0x0000000115037824 */ /* 0x000fe200078e0203 */
[----:B------:R-:W-:Y:S01]  /*7d30*/  LEA R82, P2, R20, UR10, 0x1 ;  /* 0x0000000a14527c11 */ /* 0x000fe2000f8408ff */
[----:B------:R-:W-:Y:S01]  /*7d40*/  IMAD R84, R84, 0x80, R81 ;  /* 0x0000008054547824 */ /* 0x000fe200078e0251 */
[----:B------:R-:W-:-:S02]  /*7d50*/  UIADD3 UR8, UR8, 0x22820, URZ ;  /* 0x0002282008087890 */ /* 0x000fc4000fffe03f */
[----:B------:R-:W-:Y:S02]  /*7d60*/  LEA.HI.X R83, R20, UR11, R3, 0x1, P2 ;  /* 0x0000000b14537c11 */ /* 0x000fe400090f0c03 */
[C---:B------:R-:W-:Y:S01]  /*7d70*/  ISETP.GE.AND P2, PT, R84.reuse, UR9, PT ;  /* 0x0000000954007c0c */ /* 0x040fe2000bf46270 */
[----:B------:R-:W-:Y:S01]  /*7d80*/  UPRMT UR8, URZ, 0x654, UR8 ;  /* 0x000006543f087896 */ /* 0x000fe20008000008 */
[C---:B------:R-:W-:Y:S02]  /*7d90*/  VIADD R76, R84.reuse, 0x20 ;  /* 0x00000020544c7836 */ /* 0x040fe40000000000 */
[----:B------:R-:W-:Y:S02]  /*7da0*/  VIADD R77, R84, 0x40 ;  /* 0x00000040544d7836 */ /* 0x000fe40000000000 */
[C---:B------:R-:W-:Y:S02]  /*7db0*/  VIADD R88, R0.reuse, 0x80 ;  /* 0x0000008000587836 */ /* 0x040fe40000000000 */
[----:B------:R-:W-:-:S02]  /*7dc0*/  VIADD R90, R0, 0xc0 ;  /* 0x000000c0005a7836 */ /* 0x000fc40000000000 */
[----:B------:R-:W-:Y:S01]  /*7dd0*/  VIADD R86, R0, 0x40 ;  /* 0x0000004000567836 */ /* 0x000fe20000000000 */
[----:B0-----:R0:W1:Y:S01]  /*7de0*/  SHFL.IDX PT, R81, R82, RZ, 0x181f ;  /* 0x00181fff52517589 */ /* 0x00106200000e0000 */
[----:B------:R-:W-:Y:S03]  /*7df0*/  BSSY B1, `(.L_x_9245) ;  /* 0x000001b000017945 */ /* 0x000fe60003800000 */
[----:B------:R0:W2:Y:S01]  /*7e00*/  SHFL.IDX PT, R3, R83, RZ, 0x181f ;  /* 0x00181fff53037589 */ /* 0x0000a200000e0000 */
[----:B------:R-:W-:Y:S01]  /*7e10*/  SYNCS.ARRIVE.TRANS64.RED.A1T0 RZ, [UR8], RZ ;  /* 0x000000ffffff79a7 */ /* 0x000fe20008100408 */
[----:B------:R-:W-:Y:S02]  /*7e20*/  ISETP.GE.AND P1, PT, R76, UR9, PT ;  /* 0x000000094c007c0c */ /* 0x000fe4000bf26270 */
[----:B------:R-:W-:Y:S02]  /*7e30*/  ISETP.GE.AND P0, PT, R77, UR9, PT ;  /* 0x000000094d007c0c */ /* 0x000fe4000bf06270 */
        /* <DEDUP_REMOVED lines=13> */
[----:B-----5:R0:W-:Y:S01]  /*7f10*/  @!P5 ST.E.128 desc[UR40][R20.64], R4 ;  /* 0x000000041400d985 */ /* 0x0201e2000c101d28 */
[----:B------:R-:W-:Y:S02]  /*7f20*/  @!P4 LEA.HI.X R77, R86, R3, R89, 0x1, P6 ;  /* 0x00000003564dc211 */ /* 0x000fe400030f0c59 */
[----:B------:R-:W-:-:S03]  /*7f30*/  @!P3 LEA R78, P6, R88, R81, 0x1 ;  /* 0x00000051584eb211 */ /* 0x000fc600078c08ff */
[----:B------:R0:W-:Y:S01]  /*7f40*/  @!P4 ST.E.128 desc[UR40][R76.64], R28 ;  /* 0x0000001c4c00c985 */ /* 0x0001e2000c101d28 */
[----:B------:R-:W-:Y:S02]  /*7f50*/  @!P3 LEA.HI.X R79, R88, R3, R85, 0x1, P6 ;  /* 0x00000003584fb211 */ /* 0x000fe400030f0c55 */
[----:B------:R-:W-:-:S03]  /*7f60*/  @!P2 LEA R80, P6, R90, R81, 0x1 ;  /* 0x000000515a50a211 */ /* 0x000fc600078c08ff */
[----:B------:R0:W-:Y:S01]  /*7f70*/  @!P3 ST.E.128 desc[UR40][R78.64], R44 ;  /* 0x0000002c4e00b985 */ /* 0x0001e2000c101d28 */
[----:B------:R-:W-:-:S05]  /*7f80*/  @!P2 LEA.HI.X R81, R90, R3, R87, 0x1, P6 ;  /* 0x000000035a51a211 */ /* 0x000fca00030f0c57 */
[----:B------:R0:W-:Y:S04]  /*7f90*/  @!P2 ST.E.128 desc[UR40][R80.64], R60 ;  /* 0x0000003c5000a985 */ /* 0x0001e8000c101d28 */
.L_x_9246:
[----:B------:R-:W-:Y:S05]  /*7fa0*/  BSYNC B1 ;  /* 0x0000000000017941 */ /* 0x000fea0003800000 */
.L_x_9245:
[----:B--2---:R2:W3:Y:S01]  /*7fb0*/  SHFL.IDX PT, R3, R83, 0x1, 0x181f ;  /* 0x00381f0053037f89 */ /* 0x0044e200000e0000 */
[----:B------:R-:W-:Y:S03]  /*7fc0*/  BSSY B1, `(.L_x_9247) ;  /* 0x0000014000017945 */ /* 0x000fe60003800000 */
[----:B0----5:R2:W0:Y:S01]  /*7fd0*/  SHFL.IDX PT, R29, R82, 0x1, 0x181f ;  /* 0x00381f00521d7f89 */ /* 0x02142200000e0000 */
[----:B------:R-:W-:Y:S05]  /*7fe0*/  @P1 BRA `(.L_x_9248) ;  /* 0x0000000000441947 */ /* 0x000fea0003800000 */
[----:B------:R-:W-:Y:S02]  /*7ff0*/  ULDC UR4, c[0x0][0xac8] ;  /* 0x0002b20000047ab9 */ /* 0x000fe40000000800 */
[----:B------:R-:W-:Y:S02]  /*8000*/  ISETP.GE.AND P4, PT, R0, UR4, PT ;  /* 0x0000000400007c0c */ /* 0x000fe4000bf86270 */
[----:B------:R-:W-:Y:S02]  /*8010*/  ISETP.GE.AND P3, PT, R86, UR4, PT ;  /* 0x0000000456007c0c */ /* 0x000fe4000bf66270 */
[----:B------:R-:W-:Y:S02]  /*8020*/  ISETP.GE.AND P2, PT, R88, UR4, PT ;  /* 0x0000000458007c0c */ /* 0x000fe4000bf46270 */
[----:B------:R-:W-:-:S07]  /*8030*/  ISETP.GE.AND P1, PT, R90, UR4, PT ;  /* 0x000000045a007c0c */ /* 0x000fce000bf26270 */
[-C--:B0-----:R-:W-:Y:S02]  /*8040*/  @!P4 LEA R4, P6, R0, R29.reuse, 0x1 ;  /* 0x0000001d0004c211 */ /* 0x081fe400078c08ff */
[----:B------:R-:W-:Y:S02]  /*8050*/  @!P3 LEA R6, P5, R86, R29, 0x1 ;  /* 0x0000001d5606b211 */ /* 0x000fe400078a08ff */
[----:B---3--:R-:W-:Y:S02]  /*8060*/  @!P4 LEA.HI.X R5, R0, R3, R91, 0x1, P6 ;  /* 0x000000030005c211 */ /* 0x008fe400030f0c5b */
[----:B------:R-:W-:Y:S02]  /*8070*/  @!P2 LEA R20, P6, R88, R29, 0x1 ;  /* 0x0000001d5814a211 */ /* 0x000fe400078c08ff */
[----:B------:R-:W-:Y:S01]  /*8080*/  @!P3 LEA.HI.X R7, R86, R3, R89, 0x1, P5 ;  /* 0x000000035607b211 */ /* 0x000fe200028f0c59 */
[----:B------:R4:W-:Y:S01]  /*8090*/  @!P4 ST.E.128 desc[UR40][R4.64], R8 ;  /* 0x000000080400c985 */ /* 0x0009e2000c101d28 */
[----:B------:R-:W-:-:S02]  /*80a0*/  @!P1 LEA R28, P5, R90, R29, 0x1 ;  /* 0x0000001d5a1c9211 */ /* 0x000fc400078a08ff */
[-C--:B------:R-:W-:Y:S01]  /*80b0*/  @!P2 LEA.HI.X R21, R88, R3.reuse, R85, 0x1, P6 ;  /* 0x000000035815a211 */ /* 0x080fe200030f0c55 */
[----:B------:R4:W-:Y:S01]  /*80c0*/  @!P3 ST.E.128 desc[UR40][R6.64], R32 ;  /* 0x000000200600b985 */ /* 0x0009e2000c101d28 */
[----:B------:R-:W-:-:S03]  /*80d0*/  @!P1 LEA.HI.X R29, R90, R3, R87, 0x1, P5 ;  /* 0x000000035a1d9211 */ /* 0x000fc600028f0c57 */
[----:B------:R4:W-:Y:S04]  /*80e0*/  @!P2 ST.E.128 desc[UR40][R20.64], R48 ;  /* 0x000000301400a985 */ /* 0x0009e8000c101d28 */
[----:B------:R4:W-:Y:S02]  /*80f0*/  @!P1 ST.E.128 desc[UR40][R28.64], R64 ;  /* 0x000000401c009985 */ /* 0x0009e4000c101d28 */
.L_x_9248:
[----:B------:R-:W-:Y:S05]  /*8100*/  BSYNC B1 ;  /* 0x0000000000017941 */ /* 0x000fea0003800000 */
.L_x_9247:
[----:B---3--:R3:W0:Y:S01]  /*8110*/  SHFL.IDX PT, R3, R83, 0x2, 0x181f ;  /* 0x00581f0053037f89 */ /* 0x00862200000e0000 */
[----:B------:R-:W-:Y:S03]  /*8120*/  BSSY B1, `(.L_x_9249) ;  /* 0x0000014000017945 */ /* 0x000fe60003800000 */
[----:B----4-:R3:W4:Y:S01]  /*8130*/  SHFL.IDX PT, R11, R82, 0x2, 0x181f ;  /* 0x00581f00520b7f89 */ /* 0x01072200000e0000 */
[----:B------:R-:W-:Y:S05]  /*8140*/  @P0 BRA `(.L_x_9250) ;  /* 0x0000000000440947 */ /* 0x000fea0003800000 */
[----:B------:R-:W-:Y:S02]  /*8150*/  ULDC UR4, c[0x0][0xac8] ;  /* 0x0002b20000047ab9 */ /* 0x000fe40000000800 */
[----:B------:R-:W-:Y:S02]  /*8160*/  ISETP.GE.AND P3, PT, R0, UR4, PT ;  /* 0x0000000400007c0c */ /* 0x000fe4000bf66270 */
[----:B------:R-:W-:Y:S02]  /*8170*/  ISETP.GE.AND P2, PT, R86, UR4, PT ;  /* 0x0000000456007c0c */ /* 0x000fe4000bf46270 */
[----:B------:R-:W-:Y:S02]  /*8180*/  ISETP.GE.AND P1, PT, R88, UR4, PT ;  /* 0x0000000458007c0c */ /* 0x000fe4000bf26270 */
[----:B------:R-:W-:-:S07]  /*8190*/  ISETP.GE.AND P0, PT, R90, UR4, PT ;  /* 0x000000045a007c0c */ /* 0x000fce000bf06270 */
[-C--:B----4-:R-:W-:Y:S02]  /*81a0*/  @!P3 LEA R4, P6, R0, R11.reuse, 0x1 ;  /* 0x0000000b0004b211 */ /* 0x090fe400078c08ff */
[-C--:B------:R-:W-:Y:S02]  /*81b0*/  @!P2 LEA R6, P5, R86, R11.reuse, 0x1 ;  /* 0x0000000b5606a211 */ /* 0x080fe400078a08ff */
[----:B------:R-:W-:Y:S02]  /*81c0*/  @!P1 LEA R8, P4, R88, R11, 0x1 ;  /* 0x0000000b58089211 */ /* 0x000fe400078808ff */
[----:B0-----:R-:W-:Y:S02]  /*81d0*/  @!P3 LEA.HI.X R5, R0, R3, R91, 0x1, P6 ;  /* 0x000000030005b211 */ /* 0x001fe400030f0c5b */
[----:B------:R-:W-:Y:S02]  /*81e0*/  @!P0 LEA R10, P6, R90, R11, 0x1 ;  /* 0x0000000b5a0a8211 */ /* 0x000fe400078c08ff */
[-C--:B------:R-:W-:Y:S01]  /*81f0*/  @!P2 LEA.HI.X R7, R86, R3.reuse, R89, 0x1, P5 ;  /* 0x000000035607a211 */ /* 0x080fe200028f0c59 */
[----:B------:R0:W-:Y:S01]  /*8200*/  @!P3 ST.E.128 desc[UR40][R4.64], R12 ;  /* 0x0000000c0400b985 */ /* 0x0001e2000c101d28 */
[----:B------:R-:W-:-:S02]  /*8210*/  @!P1 LEA.HI.X R9, R88, R3, R85, 0x1, P4 ;  /* 0x0000000358099211 */ /* 0x000fc400020f0c55 */
[----:B------:R-:W-:Y:S01]  /*8220*/  @!P0 LEA.HI.X R11, R90, R3, R87, 0x1, P6 ;  /* 0x000000035a0b8211 */ /* 0x000fe200030f0c57 */
[----:B------:R0:W-:Y:S04]  /*8230*/  @!P2 ST.E.128 desc[UR40][R6.64], R36 ;  /* 0x000000240600a985 */ /* 0x0001e8000c101d28 */
[----:B------:R0:W-:Y:S04]  /*8240*/  @!P1 ST.E.128 desc[UR40][R8.64], R52 ;  /* 0x0000003408009985 */ /* 0x0001e8000c101d28 */
[----:B------:R0:W-:Y:S02]  /*8250*/  @!P0 ST.E.128 desc[UR40][R10.64], R68 ;  /* 0x000000440a008985 */ /* 0x0001e4000c101d28 */
.L_x_9250:
[----:B------:R-:W-:Y:S05]  /*8260*/  BSYNC B1 ;  /* 0x0000000000017941 */ /* 0x000fea0003800000 */
.L_x_9249:
[----:B0-----:R-:W-:Y:S01]  /*8270*/  VIADD R3, R84, 0x60 ;  /* 0x0000006054037836 */ /* 0x001fe20000000000 */
[----:B--23--:R-:W0:Y:S04]  /*8280*/  SHFL.IDX PT, R83, R83, 0x3, 0x181f ;  /* 0x00781f0053537f89 */ /* 0x00ce2800000e0000 */
[----:B------:R-:W-:Y:S01]  /*8290*/  ISETP.GE.AND P0, PT, R3, UR9, PT ;  /* 0x0000000903007c0c */ /* 0x000fe2000bf06270 */
[----:B----4-:R2:W3:-:S12]  /*82a0*/  SHFL.IDX PT, R11, R82, 0x3, 0x181f ;  /* 0x00781f00520b7f89 */ /* 0x0104d800000e0000 */
[----:B--2---:R-:W-:Y:S05]  /*82b0*/  @P0 BRA `(.L_x_9251) ;  /* 0x0000002400840947 */ /* 0x004fea0003800000 */
[----:B------:R-:W-:Y:S02]  /*82c0*/  ULDC UR4, c[0x0][0xac8] ;  /* 0x0002b20000047ab9 */ /* 0x000fe40000000800 */
[----:B------:R-:W-:Y:S02]  /*82d0*/  ISETP.GE.AND P3, PT, R0, UR4, PT ;  /* 0x0000000400007c0c */ /* 0x000fe4000bf66270 */
[----:B------:R-:W-:Y:S02]  /*82e0*/  ISETP.GE.AND P4, PT, R86, UR4, PT ;  /* 0x0000000456007c0c */ /* 0x000fe4000bf86270 */
[----:B------:R-:W-:-:S09]  /*82f0*/  ISETP.GE.AND P5, PT, R88, UR4, PT ;  /* 0x0000000458007c0c */ /* 0x000fd2000bfa6270 */
[-C--:B---3--:R-:W-:Y:S02]  /*8300*/  @!P3 LEA R4, P0, R0, R11.reuse, 0x1 ;  /* 0x0000000b0004b211 */ /* 0x088fe400078008ff */
[-C--:B------:R-:W-:Y:S02]  /*8310*/  @!P4 LEA R6, P1, R86, R11.reuse, 0x1 ;  /* 0x0000000b5606c211 */ /* 0x080fe400078208ff */
[----:B------:R-:W-:Y:S02]  /*8320*/  @!P5 LEA R8, P2, R88, R11, 0x1 ;  /* 0x0000000b5808d211 */ /* 0x000fe400078408ff */
[-C--:B0-----:R-:W-:Y:S02]  /*8330*/  @!P3 LEA.HI.X R5, R0, R83.reuse, R91, 0x1, P0 ;  /* 0x000000530005b211 */ /* 0x081fe400000f0c5b */
[-C--:B------:R-:W-:Y:S02]  /*8340*/  @!P4 LEA.HI.X R7, R86, R83.reuse, R89, 0x1, P1 ;  /* 0x000000535607c211 */ /* 0x080fe400008f0c59 */
[----:B------:R-:W-:Y:S01]  /*8350*/  @!P5 LEA.HI.X R9, R88, R83, R85, 0x1, P2 ;  /* 0x000000535809d211 */ /* 0x000fe200010f0c55 */
[----:B------:R0:W-:Y:S01]  /*8360*/  @!P3 ST.E.128 desc[UR40][R4.64], R24 ;  /* 0x000000180400b985 */ /* 0x0001e2000c101d28 */
[----:B------:R-:W-:-:S03]  /*8370*/  ISETP.GE.AND P0, PT, R90, UR4, PT ;  /* 0x000000045a007c0c */ /* 0x000fc6000bf06270 */
[----:B------:R0:W-:Y:S04]  /*8380*/  @!P4 ST.E.128 desc[UR40][R6.64], R40 ;  /* 0x000000280600c985 */ /* 0x0001e8000c101d28 */
[----:B------:R0:W-:Y:S06]  /*8390*/  @!P5 ST.E.128 desc[UR40][R8.64], R56 ;  /* 0x000000380800d985 */ /* 0x0001ec000c101d28 */
[----:B------:R-:W-:Y:S05]  /*83a0*/  @P0 BRA `(.L_x_9251) ;  /* 0x0000002400480947 */ /* 0x000fea0003800000 */
[----:B0-----:R-:W-:-:S04]  /*83b0*/  LEA R4, P0, R90, R11, 0x1 ;  /* 0x0000000b5a047211 */ /* 0x001fc800078008ff */
[----:B------:R-:W-:-:S05]  /*83c0*/  LEA.HI.X R5, R90, R83, R87, 0x1, P0 ;  /* 0x000000535a057211 */ /* 0x000fca00000f0c57 */
[----:B------:R0:W-:Y:S01]  /*83d0*/  ST.E.128 desc[UR40][R4.64], R72 ;  /* 0x0000004804007985 */ /* 0x0001e2000c101d28 */
[----:B------:R-:W-:Y:S05]  /*83e0*/  BRA `(.L_x_9251) ;  /* 0x0000002400387947 */ /* 0x000fea0003800000 */
.L_x_9244:
[----:B------:R-:W-:Y:S01]  /*83f0*/  ULDC.64 UR14, c[0x0][0xb08] ;  /* 0x0002c200000e7ab9 */ /* 0x000fe20000000a00 */
[----:B------:R-:W-:Y:S01]  /*8400*/  IMAD.MOV.U32 R3, RZ, RZ, R12 ;  /* 0x000000ffff037224 */ /* 0x000fe200078e000c */
[----:B------:R-:W-:Y:S01]  /*8410*/  UIMAD UR12, UR16, UR14, URZ ;  /* 0x0000000e100c72a4 */ /* 0x000fe2000f8e023f */
[----:B------:R-:W-:Y:S01]  /*8420*/  ISETP.GE.AND P0, PT, R13, UR9, PT ;  /* 0x000000090d007c0c */ /* 0x000fe2000bf06270 */
[----:B------:R-:W-:Y:S01]  /*8430*/  UIMAD.WIDE.U32 UR10, UR4, UR14, URZ ;  /* 0x0000000e040a72a5 */ /* 0x000fe2000f8e003f */
[----:B------:R-:W-:Y:S01]  /*8440*/  BSSY B1, `(.L_x_9252) ;  /* 0x00000c4000017945 */ /* 0x000fe20003800000 */
[----:B------:R-:W-:Y:S01]  /*8450*/  UIMAD UR12, UR4, UR15, UR12 ;  /* 0x0000000f040c72a4 */ /* 0x000fe2000f8e020c */
[----:B------:R-:W-:Y:S01]  /*8460*/  SHF.R.S32.HI R152, RZ, 0x1f, R210 ;  /* 0x0000001fff987819 */ /* 0x000fe200000114d2 */
[----:B------:R-:W-:Y:S01]  /*8470*/  USHF.R.S32.HI UR4, URZ, 0x1f, UR46 ;  /* 0x0000001f3f047899 */ /* 0x000fe2000801142e */
[----:B------:R-:W-:Y:S01]  /*8480*/  SHF.R.S32.HI R153, RZ, 0x1f, R211 ;  /* 0x0000001fff997819 */ /* 0x000fe200000114d3 */
[----:B------:R-:W-:Y:S01]  /*8490*/  UIADD3 UR11, UR11, UR12, URZ ;  /* 0x0000000c0b0b7290 */ /* 0x000fe2000fffe03f */
[----:B------:R-:W-:Y:S01]  /*84a0*/  SHF.R.S32.HI R154, RZ, 0x1f, R212 ;  /* 0x0000001fff9a7819 */ /* 0x000fe200000114d4 */
[----:B------:R-:W-:Y:S01]  /*84b0*/  ULDC.64 UR14, c[0x0][0xb40] ;  /* 0x0002d000000e7ab9 */ /* 0x000fe20000000a00 */
[----:B------:R-:W-:Y:S01]  /*84c0*/  ULDC.64 UR12, c[0x0][0xb38] ;  /* 0x0002ce00000c7ab9 */ /* 0x000fe20000000a00 */
[----:B------:R-:W-:Y:S01]  /*84d0*/  UIMAD UR4, UR4, UR14, URZ ;  /* 0x0000000e040472a4 */ /* 0x000fe2000f8e023f */
[----:B------:R-:W-:Y:S01]  /*84e0*/  SHF.R.S32.HI R155, RZ, 0x1f, R213 ;  /* 0x0000001fff9b7819 */ /* 0x000fe200000114d5 */
[----:B------:R-:W-:Y:S01]  /*84f0*/  UIMAD.WIDE.U32 UR10, UR43, UR12, UR10 ;  /* 0x0000000c2b0a72a5 */ /* 0x000fe2000f8e000a */
[----:B------:R-:W-:Y:S01]  /*8500*/  SHF.R.S32.HI R156, RZ, 0x1f, R214 ;  /* 0x0000001fff9c7819 */ /* 0x000fe200000114d6 */
[----:B------:R-:W-:Y:S01]  /*8510*/  UIMAD UR4, UR46, UR15, UR4 ;  /* 0x0000000f2e0472a4 */ /* 0x000fe2000f8e0204 */
[----:B------:R-:W-:Y:S01]  /*8520*/  SHF.R.S32.HI R157, RZ, 0x1f, R215 ;  /* 0x0000001fff9d7819 */ /* 0x000fe200000114d7 */
[----:B------:R-:W-:Y:S01]  /*8530*/  UIMAD UR11, UR43, UR13, UR11 ;  /* 0x0000000d2b0b72a4 */ /* 0x000fe2000f8e020b */
[----:B------:R-:W-:Y:S01]  /*8540*/  SHF.R.S32.HI R158, RZ, 0x1f, R216 ;  /* 0x0000001fff9e7819 */ /* 0x000fe200000114d8 */
[----:B------:R-:W-:Y:S01]  /*8550*/  @UP1 ULDC UR12, c[0x0][0xbec] ;  /* 0x0002fb00000c1ab9 */ /* 0x000fe20000000800 */
[----:B------:R-:W-:Y:S01]  /*8560*/  UIADD3 UR8, UR8, 0x22820, URZ ;  /* 0x0002282008087890 */ /* 0x000fe2000fffe03f */
[----:B------:R-:W-:Y:S01]  /*8570*/  @P1 IMAD.HI.U32 R4, R12, UR12, RZ ;  /* 0x0000000c0c041c27 */ /* 0x000fe2000f8e00ff */
[----:B------:R-:W-:Y:S01]  /*8580*/  UIMAD.WIDE.U32 UR10, UR46, UR14, UR10 ;  /* 0x0000000e2e0a72a5 */ /* 0x000fe2000f8e000a */
[----:B------:R-:W-:Y:S01]  /*8590*/  SHF.R.S32.HI R159, RZ, 0x1f, R217 ;  /* 0x0000001fff9f7819 */ /* 0x000fe200000114d9 */
[----:B------:R-:W-:Y:S01]  /*85a0*/  ULDC.64 UR12, c[0x0][0xb48] ;  /* 0x0002d200000c7ab9 */ /* 0x000fe20000000a00 */
[----:B------:R-:W-:Y:S01]  /*85b0*/  UPRMT UR8, URZ, 0x654, UR8 ;  /* 0x000006543f087896 */ /* 0x000fe20008000008 */
[----:B------:R-:W-:Y:S01]  /*85c0*/  SHF.R.S32.HI R160, RZ, 0x1f, R218 ;  /* 0x0000001fffa07819 */ /* 0x000fe200000114da */
[----:B------:R-:W-:Y:S01]  /*85d0*/  UIADD3 UR11, UR11, UR4, URZ ;  /* 0x000000040b0b7290 */ /* 0x000fe2000fffe03f */
[----:B------:R-:W-:-:S02]  /*85e0*/  SHF.R.S32.HI R161, RZ, 0x1f, R219 ;  /* 0x0000001fffa17819 */ /* 0x000fc400000114db */
[----:B------:R-:W-:Y:S01]  /*85f0*/  @UP1 ULDC UR4, c[0x0][0xbf0] ;  /* 0x0002fc0000041ab9 */ /* 0x000fe20000000800 */
[----:B------:R-:W-:Y:S01]  /*8600*/  UIMAD.WIDE.U32 UR10, UR42, UR12, UR10 ;  /* 0x0000000c2a0a72a5 */ /* 0x000fe2000f8e000a */
[----:B------:R-:W-:Y:S02]  /*8610*/  @P1 SHF.R.U32.HI R3, RZ, UR4, R4 ;  /* 0x00000004ff031c19 */ /* 0x000fe40008011604 */
[----:B------:R-:W-:Y:S01]  /*8620*/  SYNCS.ARRIVE.TRANS64.RED.A1T0 RZ, [UR8], RZ ;  /* 0x000000ffffff79a7 */ /* 0x000fe20008100408 */
[----:B------:R-:W-:Y:S01]  /*8630*/  UIMAD UR42, UR42, UR13, UR11 ;  /* 0x0000000d2a2a72a4 */ /* 0x000fe2000f8e020b */
[--C-:B------:R-:W-:Y:S01]  /*8640*/  SHF.R.S32.HI R4, RZ, 0x1f, R3.reuse ;  /* 0x0000001fff047819 */ /* 0x100fe20000011403 */
[----:B------:R-:W-:Y:S01]  /*8650*/  IMAD.MOV R7, RZ, RZ, -R3 ;  /* 0x000000ffff077224 */ /* 0x000fe200078e0a03 */
[----:B------:R-:W-:Y:S01]  /*8660*/  ULDC.64 UR12, c[0x0][0xb30] ;  /* 0x0002cc00000c7ab9 */ /* 0x000fe20000000a00 */
[----:B------:R-:W-:Y:S01]  /*8670*/  IMAD.U32 R5, RZ, RZ, UR11 ;  /* 0x0000000bff057e24 */ /* 0x000fe2000f8e00ff */
[----:B------:R-:W-:Y:S01]  /*8680*/  SHF.R.S32.HI R162, RZ, 0x1f, R220 ;  /* 0x0000001fffa27819 */ /* 0x000fe200000114dc */
[----:B------:R-:W-:Y:S01]  /*8690*/  IMAD R7, R7, UR20, R12 ;  /* 0x0000001407077c24 */ /* 0x000fe2000f8e020c */
[----:B------:R-:W-:Y:S01]  /*86a0*/  SHF.R.S32.HI R163, RZ, 0x1f, R221 ;  /* 0x0000001fffa37819 */ /* 0x000fe200000114dd */
[----:B------:R-:W-:Y:S01]  /*86b0*/  IMAD R6, R4, UR12, RZ ;  /* 0x0000000c04067c24 */ /* 0x000fe2000f8e02ff */
[----:B------:R-:W-:Y:S01]  /*86c0*/  SHF.R.S32.HI R164, RZ, 0x1f, R222 ;  /* 0x0000001fffa47819 */ /* 0x000fe200000114de */
[----:B------:R-:W-:Y:S01]  /*86d0*/  IMAD.U32 R4, RZ, RZ, UR10 ;  /* 0x0000000aff047e24 */ /* 0x000fe2000f8e00ff */
[----:B------:R-:W-:Y:S01]  /*86e0*/  ULDC.64 UR10, c[0x0][0xb28] ;  /* 0x0002ca00000a7ab9 */ /* 0x000fe20000000a00 */
[----:B------:R-:W-:Y:S01]  /*86f0*/  IMAD.U32 R5, RZ, RZ, UR42 ;  /* 0x0000002aff057e24 */ /* 0x000fe2000f8e00ff */
[----:B------:R-:W-:Y:S01]  /*8700*/  SHF.R.S32.HI R165, RZ, 0x1f, R223 ;  /* 0x0000001fffa57819 */ /* 0x000fe200000114df */
        /* <DEDUP_REMOVED lines=16> */
[----:B------:R-:W-:Y:S01]  /*8810*/  ULDC UR4, c[0x0][0xac8] ;  /* 0x0002b20000047ab9 */ /* 0x000fe20000000800 */
[----:B------:R-:W-:Y:S01]  /*8820*/  VIADD R13, R2, 0xe8 ;  /* 0x000000e8020d7836 */ /* 0x000fe20000000000 */
[----:B------:R-:W-:Y:S02]  /*8830*/  ISETP.GE.AND P4, PT, R225, UR4, PT ;  /* 0x00000004e1007c0c */ /* 0x000fe4000bf86270 */
[----:B------:R-:W-:Y:S02]  /*8840*/  ISETP.GE.AND P3, PT, R224, UR4, PT ;  /* 0x00000004e0007c0c */ /* 0x000fe4000bf66270 */
[----:B------:R-:W-:Y:S02]  /*8850*/  ISETP.GE.AND P5, PT, R2, UR4, PT ;  /* 0x0000000402007c0c */ /* 0x000fe4000bfa6270 */
[----:B------:R-:W-:Y:S02]  /*8860*/  ISETP.GE.AND P1, PT, R222, UR4, PT ;  /* 0x00000004de007c0c */ /* 0x000fe4000bf26270 */
[----:B------:R-:W-:-:S05]  /*8870*/  ISETP.GE.AND P0, PT, R223, UR4, PT ;  /* 0x00000004df007c0c */ /* 0x000fca000bf06270 */
[CC--:B-1----:R-:W-:Y:S02]  /*8880*/  @!P4 LEA R6, P2, R225.reuse, R4.reuse, 0x2 ;  /* 0x00000004e106c211 */ /* 0x0c2fe400078410ff */
[----:B------:R-:W-:Y:S02]  /*8890*/  @!P3 LEA R8, P6, R224, R4, 0x2 ;  /* 0x00000004e008b211 */ /* 0x000fe400078c10ff */
[----:B--2---:R-:W-:Y:S01]  /*88a0*/  @!P5 IMAD.WIDE R10, R2, 0x4, R4 ;  /* 0x00000004020ad825 */ /* 0x004fe200078e0204 */
[-C--:B------:R-:W-:Y:S02]  /*88b0*/  @!P4 LEA.HI.X R7, R225, R5.reuse, R167, 0x2, P2 ;  /* 0x00000005e107c211 */ /* 0x080fe400010f14a7 */
[----:B------:R-:W-:Y:S02]  /*88c0*/  ISETP.GE.AND P2, PT, R221, UR4, PT ;  /* 0x00000004dd007c0c */ /* 0x000fe4000bf46270 */
[----:B------:R-:W-:Y:S01]  /*88d0*/  @!P3 LEA.HI.X R9, R224, R5, R166, 0x2, P6 ;  /* 0x00000005e009b211 */ /* 0x000fe200030f14a6 */
[----:B------:R-:W-:Y:S04]  /*88e0*/  @!P5 ST.E.64 desc[UR40][R10.64], R24 ;  /* 0x000000180a00d985 */ /* 0x000fe8000c101b28 */
[----:B------:R1:W-:Y:S01]  /*88f0*/  @!P4 ST.E.64 desc[UR40][R6.64], R28 ;  /* 0x0000001c0600c985 */ /* 0x0003e2000c101b28 */
[----:B------:R-:W-:-:S03]  /*8900*/  ISETP.GE.AND P4, PT, R219, UR4, PT ;  /* 0x00000004db007c0c */ /* 0x000fc6000bf86270 */
[----:B------:R2:W-:Y:S01]  /*8910*/  @!P3 ST.E.64 desc[UR40][R8.64], R32 ;  /* 0x000000200800b985 */ /* 0x0005e2000c101b28 */
[----:B------:R-:W-:Y:S02]  /*8920*/  ISETP.GE.AND P3, PT, R220, UR4, PT ;  /* 0x00000004dc007c0c */ /* 0x000fe4000bf66270 */
[CC--:B-1----:R-:W-:Y:S01]  /*8930*/  @!P0 LEA R6, P6, R223.reuse, R4.reuse, 0x2 ;  /* 0x00000004df068211 */ /* 0x0c2fe200078c10ff */
[----:B------:R-:W-:Y:S01]  /*8940*/  VIADD R29, R2, 0xf8 ;  /* 0x000000f8021d7836 */ /* 0x000fe20000000000 */
[CC--:B--2---:R-:W-:Y:S02]  /*8950*/  @!P1 LEA R8, P5, R222.reuse, R4.reuse, 0x2 ;  /* 0x00000004de089211 */ /* 0x0c4fe400078a10ff */
[-C--:B------:R-:W-:Y:S02]  /*8960*/  @!P0 LEA.HI.X R7, R223, R5.reuse, R165, 0x2, P6 ;  /* 0x00000005df078211 */ /* 0x080fe400030f14a5 */
[----:B------:R-:W-:Y:S02]  /*8970*/  @!P1 LEA.HI.X R9, R222, R5, R164, 0x2, P5 ;  /* 0x00000005de099211 */ /* 0x000fe400028f14a4 */
[----:B------:R-:W-:Y:S01]  /*8980*/  ISETP.GE.AND P5, PT, R218, UR4, PT ;  /* 0x00000004da007c0c */ /* 0x000fe2000bfa6270 */
[----:B------:R1:W-:Y:S01]  /*8990*/  @!P0 ST.E.64 desc[UR40][R6.64], R36 ;  /* 0x0000002406008985 */ /* 0x0003e2000c101b28 */
[----:B------:R-:W-:-:S02]  /*89a0*/  @!P2 LEA R10, P6, R221, R4, 0x2 ;  /* 0x00000004dd0aa211 */ /* 0x000fc400078c10ff */
        /* <DEDUP_REMOVED lines=9> */
[----:B---3--:R-:W-:Y:S01]  /*8a40*/  @!P5 LEA R10, P6, R218, R4, 0x2 ;  /* 0x00000004da0ad211 */ /* 0x008fe200078c10ff */
[----:B------:R1:W-:Y:S01]  /*8a50*/  @!P3 ST.E.64 desc[UR40][R6.64], R48 ;  /* 0x000000300600b985 */ /* 0x0003e2000c101b28 */
[----:B------:R-:W-:-:S02]  /*8a60*/  ISETP.GE.AND P2, PT, R215, UR4, PT ;  /* 0x00000004d7007c0c */ /* 0x000fc4000bf46270 */
[----:B------:R-:W-:Y:S01]  /*8a70*/  @!P5 LEA.HI.X R11, R218, R5, R160, 0x2, P6 ;  /* 0x00000005da0bd211 */ /* 0x000fe200030f14a0 */
        /* <DEDUP_REMOVED lines=10> */
[C---:B---3--:R-:W-:Y:S01]  /*8b20*/  @!P2 LEA R10, P6, R215.reuse, R4, 0x2 ;  /* 0x00000004d70aa211 */ /* 0x048fe200078c10ff */
[----:B------:R2:W-:Y:S01]  /*8b30*/  @!P1 ST.E.64 desc[UR40][R8.64], R64 ;  /* 0x0000004008009985 */ /* 0x0005e2000c101b28 */
[----:B------:R-:W-:Y:S02]  /*8b40*/  ISETP.GE.AND P1, PT, R210, UR4, PT ;  /* 0x00000004d2007c0c */ /* 0x000fe4000bf26270 */
        /* <DEDUP_REMOVED lines=8> */
[----:B------:R-:W-:Y:S01]  /*8bd0*/  @!P3 ST.E.64 desc[UR40][R6.64], R72 ;  /* 0x000000480600b985 */ /* 0x000fe2000c101b28 */
[----:B---3--:R-:W-:-:S02]  /*8be0*/  @!P5 LEA R10, P6, R212, R4, 0x2 ;  /* 0x00000004d40ad211 */ /* 0x008fc400078c10ff */
[-C--:B------:R-:W-:Y:S01]  /*8bf0*/  @!P1 LEA R20, P3, R210, R4.reuse, 0x2 ;  /* 0x00000004d2149211 */ /* 0x080fe200078610ff */
[----:B------:R1:W-:Y:S01]  /*8c00*/  @!P4 ST.E.64 desc[UR40][R8.64], R76 ;  /* 0x0000004c0800c985 */ /* 0x0003e2000c101b28 */
[-C--:B------:R-:W-:Y:S02]  /*8c10*/  @!P5 LEA.HI.X R11, R212, R5.reuse, R154, 0x2, P6 ;  /* 0x00000005d40bd211 */ /* 0x080fe400030f149a */
[----:B------:R-:W-:Y:S02]  /*8c20*/  @!P0 LEA R14, P6, R211, R4, 0x2 ;  /* 0x00000004d30e8211 */ /* 0x000fe400078c10ff */
[----:B------:R-:W-:Y:S01]  /*8c30*/  ISETP.GE.AND P4, PT, R207, UR4, PT ;  /* 0x00000004cf007c0c */ /* 0x000fe2000bf86270 */
[----:B------:R2:W-:Y:S01]  /*8c40*/  @!P5 ST.E.64 desc[UR40][R10.64], R80 ;  /* 0x000000500a00d985 */ /* 0x0005e2000c101b28 */
[----:B------:R-:W-:Y:S02]  /*8c50*/  ISETP.GE.AND P5, PT, R208, UR4, PT ;  /* 0x00000004d0007c0c */ /* 0x000fe4000bfa6270 */
[----:B------:R-:W-:-:S02]  /*8c60*/  @!P1 LEA.HI.X R21, R210, R5, R152, 0x2, P3 ;  /* 0x00000005d2159211 */ /* 0x000fc400018f1498 */
[----:B------:R-:W-:Y:S02]  /*8c70*/  ISETP.GE.AND P3, PT, R206, UR4, PT ;  /* 0x00000004ce007c0c */ /* 0x000fe4000bf66270 */
[----:B------:R-:W-:Y:S02]  /*8c80*/  @!P0 LEA.HI.X R15, R211, R5, R153, 0x2, P6 ;  /* 0x00000005d30f8211 */ /* 0x000fe400030f1499 */
[----:B------:R-:W-:-:S03]  /*8c90*/  @!P2 LEA R24, P6, R209, R4, 0x2 ;  /* 0x00000004d118a211 */ /* 0x000fc600078c10ff */
[----:B------:R3:W-:Y:S01]  /*8ca0*/  @!P0 ST.E.64 desc[UR40][R14.64], R84 ;  /* 0x000000540e008985 */ /* 0x0007e2000c101b28 */
[-C--:B------:R-:W-:Y:S02]  /*8cb0*/  @!P2 LEA.HI.X R25, R209, R5.reuse, R237, 0x2, P6 ;  /* 0x00000005d119a211 */ /* 0x080fe400030f14ed */
[-C--:B-1----:R-:W-:Y:S01]  /*8cc0*/  @!P4 LEA R8, P0, R207, R4.reuse, 0x2 ;  /* 0x00000004cf08c211 */ /* 0x082fe200078010ff */
[----:B------:R1:W-:Y:S01]  /*8cd0*/  @!P1 ST.E.64 desc[UR40][R20.64], R88 ;  /* 0x0000005814009985 */ /* 0x0003e2000c101b28 */
[-C--:B------:R-:W-:Y:S02]  /*8ce0*/  @!P5 LEA R6, P1, R208, R4.reuse, 0x2 ;  /* 0x00000004d006d211 */ /* 0x080fe400078210ff */
[----:B--2---:R-:W-:Y:S01]  /*8cf0*/  @!P3 LEA R10, P6, R206, R4, 0x2 ;  /* 0x00000004ce0ab211 */ /* 0x004fe200078c10ff */
[----:B------:R2:W-:Y:S01]  /*8d00*/  @!P2 ST.E.64 desc[UR40][R24.64], R92 ;  /* 0x0000005c1800a985 */ /* 0x0005e2000c101b28 */
[----:B------:R-:W-:Y:S02]  /*8d10*/  ISETP.GE.AND P2, PT, R205, UR4, PT ;  /* 0x00000004cd007c0c */ /* 0x000fe4000bf46270 */
        /* <DEDUP_REMOVED lines=8> */
[----:B---3--:R-:W-:Y:S01]  /*8da0*/  @!P2 LEA R14, P6, R205, R4, 0x2 ;  /* 0x00000004cd0ea211 */ /* 0x008fe200078c10ff */
[----:B------:R3:W-:Y:S01]  /*8db0*/  @!P3 ST.E.64 desc[UR40][R10.64], R104 ;  /* 0x000000680a00b985 */ /* 0x0007e2000c101b28 */
[----:B------:R-:W-:-:S02]  /*8dc0*/  ISETP.GE.AND P3, PT, R22, UR4, PT ;  /* 0x0000000416007c0c */ /* 0x000fc4000bf66270 */
[CC--:B-1----:R-:W-:Y:S02]  /*8dd0*/  @!P1 LEA R20, P5, R204.reuse, R4.reuse, 0x2 ;  /* 0x00000004cc149211 */ /* 0x0c2fe400078a10ff */
[-C--:B------:R-:W-:Y:S02]  /*8de0*/  @!P2 LEA.HI.X R15, R205, R5.reuse, R233, 0x2, P6 ;  /* 0x00000005cd0fa211 */ /* 0x080fe400030f14e9 */
[-C--:B------:R-:W-:Y:S02]  /*8df0*/  @!P1 LEA.HI.X R21, R204, R5.reuse, R232, 0x2, P5 ;  /* 0x00000005cc159211 */ /* 0x080fe400028f14e8 */
[-C--:B--2---:R-:W-:Y:S01]  /*8e00*/  @!P0 LEA R24, P6, R23, R4.reuse, 0x2 ;  /* 0x0000000417188211 */ /* 0x084fe200078c10ff */
[----:B------:R-:W-:Y:S01]  /*8e10*/  @!P2 ST.E.64 desc[UR40][R14.64], R108 ;  /* 0x0000006c0e00a985 */ /* 0x000fe2000c101b28 */
[-C--:B----4-:R-:W-:Y:S02]  /*8e20*/  @!P4 LEA R8, P5, R19, R4.reuse, 0x2 ;  /* 0x000000041308c211 */ /* 0x090fe400078a10ff */
[----:B------:R-:W-:Y:S01]  /*8e30*/  @!P0 LEA.HI.X R25, R23, R5, R231, 0x2, P6 ;  /* 0x0000000517198211 */ /* 0x000fe200030f14e7 */
[----:B------:R-:W-:Y:S01]  /*8e40*/  @!P1 ST.E.64 desc[UR40][R20.64], R112 ;  /* 0x0000007014009985 */ /* 0x000fe2000c101b28 */
[----:B------:R-:W-:-:S02]  /*8e50*/  @!P3 LEA R6, P1, R22, R4, 0x2 ;  /* 0x000000041606b211 */ /* 0x000fc400078210ff */
[----:B------:R-:W-:Y:S01]  /*8e60*/  ISETP.GE.AND P2, PT, R18, UR4, PT ;  /* 0x0000000412007c0c */ /* 0x000fe2000bf46270 */
[----:B------:R1:W-:Y:S01]  /*8e70*/  @!P0 ST.E.64 desc[UR40][R24.64], R116 ;  /* 0x0000007418008985 */ /* 0x0003e2000c101b28 */
[-C--:B------:R-:W-:Y:S02]  /*8e80*/  @!P3 LEA.HI.X R7, R22, R5.reuse, R230, 0x2, P1 ;  /* 0x000000051607b211 */ /* 0x080fe400008f14e6 */
[----:B------:R-:W-:Y:S02]  /*8e90*/  ISETP.GE.AND P1, PT, R17, UR4, PT ;  /* 0x0000000411007c0c */ /* 0x000fe4000bf26270 */
[----:B------:R-:W-:Y:S01]  /*8ea0*/  @!P4 LEA.HI.X R9, R19, R5, R229, 0x2, P5 ;  /* 0x000000051309c211 */ /* 0x000fe200028f14e5 */
[----:B------:R2:W-:Y:S01]  /*8eb0*/  @!P3 ST.E.64 desc[UR40][R6.64], R120 ;  /* 0x000000780600b985 */ /* 0x0005e2000c101b28 */
[----:B------:R-:W-:-:S03]  /*8ec0*/  ISETP.GE.AND P0, PT, R16, UR4, PT ;  /* 0x0000000410007c0c */ /* 0x000fc6000bf06270 */
[----:B------:R4:W-:Y:S01]  /*8ed0*/  @!P4 ST.E.64 desc[UR40][R8.64], R124 ;  /* 0x0000007c0800c985 */ /* 0x0009e2000c101b28 */
[----:B------:R-:W-:Y:S02]  /*8ee0*/  ISETP.GE.AND P4, PT, R13, UR4, PT ;  /* 0x000000040d007c0c */ /* 0x000fe4000bf86270 */
[-C--:B---3--:R-:W-:Y:S01]  /*8ef0*/  @!P2 LEA R10, P5, R18, R4.reuse, 0x2 ;  /* 0x00000004120aa211 */ /* 0x088fe200078a10ff */
[----:B-1----:R-:W-:Y:S01]  /*8f00*/  VIADD R25, R2, 0xf0 ;  /* 0x000000f002197836 */ /* 0x002fe20000000000 */
[----:B------:R-:W-:Y:S02]  /*8f10*/  SHF.R.S32.HI R21, RZ, 0x1f, R16 ;  /* 0x0000001fff157819 */ /* 0x000fe40000011410 */
[----:B------:R-:W-:Y:S02]  /*8f20*/  @!P1 LEA R14, P6, R17, R4, 0x2 ;  /* 0x00000004110e9211 */ /* 0x000fe400078c10ff */
[----:B------:R-:W-:Y:S02]  /*8f30*/  ISETP.GE.AND P3, PT, R25, UR4, PT ;  /* 0x0000000419007c0c */ /* 0x000fe4000bf66270 */
[----:B------:R-:W-:-:S02]  /*8f40*/  @!P2 LEA.HI.X R11, R18, R5, R228, 0x2, P5 ;  /* 0x00000005120ba211 */ /* 0x000fc400028f14e4 */
[CC--:B------:R-:W-:Y:S02]  /*8f50*/  @!P0 LEA R20, P5, R16.reuse, R4.reuse, 0x2 ;  /* 0x0000000410148211 */ /* 0x0c0fe400078a10ff */
[-C--:B------:R-:W-:Y:S01]  /*8f60*/  @!P1 LEA.HI.X R15, R17, R5.reuse, R227, 0x2, P6 ;  /* 0x00000005110f9211 */ /* 0x080fe200030f14e3 */
[----:B------:R3:W-:Y:S01]  /*8f70*/  @!P2 ST.E.64 desc[UR40][R10.64], R128 ;  /* 0x000000800a00a985 */ /* 0x0007e2000c101b28 */
[----:B------:R-:W-:Y:S02]  /*8f80*/  ISETP.GE.AND P6, PT, R29, UR4, PT ;  /* 0x000000041d007c0c */ /* 0x000fe4000bfc6270 */
[----:B------:R-:W-:Y:S01]  /*8f90*/  @!P0 LEA.HI.X R21, R16, R5, R21, 0x2, P5 ;  /* 0x0000000510158211 */ /* 0x000fe200028f1415 */
[----:B------:R3:W-:Y:S01]  /*8fa0*/  @!P1 ST.E.64 desc[UR40][R14.64], R132 ;  /* 0x000000840e009985 */ /* 0x0007e2000c101b28 */
[----:B--2---:R-:W-:Y:S02]  /*8fb0*/  SHF.R.S32.HI R7, RZ, 0x1f, R13 ;  /* 0x0000001fff077819 */ /* 0x004fe4000001140d */
[----:B------:R-:W-:Y:S01]  /*8fc0*/  @!P4 LEA R6, P5, R13, R4, 0x2 ;  /* 0x000000040d06c211 */ /* 0x000fe200078a10ff */
[----:B------:R3:W-:Y:S01]  /*8fd0*/  @!P0 ST.E.64 desc[UR40][R20.64], R136 ;  /* 0x0000008814008985 */ /* 0x0007e2000c101b28 */
[----:B----4-:R-:W-:-:S02]  /*8fe0*/  SHF.R.S32.HI R9, RZ, 0x1f, R25 ;  /* 0x0000001fff097819 */ /* 0x010fc40000011419 */
[-C--:B------:R-:W-:Y:S02]  /*8ff0*/  @!P4 LEA.HI.X R7, R13, R5.reuse, R7, 0x2, P5 ;  /* 0x000000050d07c211 */ /* 0x080fe400028f1407 */
[CC--:B------:R-:W-:Y:S02]  /*9000*/  @!P3 LEA R8, P5, R25.reuse, R4.reuse, 0x2 ;  /* 0x000000041908b211 */ /* 0x0c0fe400078a10ff */
[----:B------:R-:W-:Y:S01]  /*9010*/  SHF.R.S32.HI R13, RZ, 0x1f, R29 ;  /* 0x0000001fff0d7819 */ /* 0x000fe2000001141d */
[----:B------:R3:W-:Y:S01]  /*9020*/  @!P4 ST.E.64 desc[UR40][R6.64], R140 ;  /* 0x0000008c0600c985 */ /* 0x0007e2000c101b28 */
[----:B------:R-:W-:Y:S02]  /*9030*/  @!P3 LEA.HI.X R9, R25, R5, R9, 0x2, P5 ;  /* 0x000000051909b211 */ /* 0x000fe400028f1409 */
[----:B------:R-:W-:-:S03]  /*9040*/  @!P6 LEA R4, P5, R29, R4, 0x2 ;  /* 0x000000041d04e211 */ /* 0x000fc600078a10ff */
[----:B------:R3:W-:Y:S01]  /*9050*/  @!P3 ST.E.64 desc[UR40][R8.64], R144 ;  /* 0x000000900800b985 */ /* 0x0007e2000c101b28 */
[----:B------:R-:W-:-:S05]  /*9060*/  @!P6 LEA.HI.X R5, R29, R5, R13, 0x2, P5 ;  /* 0x000000051d05e211 */ /* 0x000fca00028f140d */
[----:B------:R3:W-:Y:S04]  /*9070*/  @!P6 ST.E.64 desc[UR40][R4.64], R148 ;  /* 0x000000940400e985 */ /* 0x0007e8000c101b28 */
.L_x_9253:
[----:B------:R-:W-:Y:S05]  /*9080*/  BSYNC B1 ;  /* 0x0000000000017941 */ /* 0x000fea0003800000 */
.L_x_9252:
[----:B------:R-:W-:Y:S01]  /*9090*/  ISETP.GE.AND P0, PT, R0, UR9, PT ;  /* 0x0000000900007c0c */ /* 0x000fe2000bf06270 */
[----:B--23--:R2:W3:Y:S04]  /*90a0*/  SHFL.IDX PT, R5, R12, 0x1, 0x1c1f ;  /* 0x003c1f000c057f89 */ /* 0x00c4e800000e0000 */
[----:B-1----:R2:W1:Y:S08]  /*90b0*/  SHFL.IDX PT, R4, R3, 0x1, 0x1c1f ;  /* 0x003c1f0003047f89 */ /* 0x00247000000e0000 */
[----:B--2---:R-:W-:Y:S05]  /*90c0*/  @P0 BRA `(.L_x_9251) ;  /* 0x0000001800000947 */ /* 0x004fea0003800000 */
[----:B------:R-:W-:Y:S01]  /*90d0*/  ULDC UR4, c[0x0][0xac8] ;  /* 0x0002b20000047ab9 */ /* 0x000fe20000000800 */
[C---:B------:R-:W-:Y:S01]  /*90e0*/  VIADD R25, R2.reuse, 0xe8 ;  /* 0x000000e802197836 */ /* 0x040fe20000000000 */
[----:B------:R-:W-:Y:S01]  /*90f0*/  ISETP.GE.AND P5, PT, R225, UR4, PT ;  /* 0x00000004e1007c0c */ /* 0x000fe2000bfa6270 */
[C---:B0-----:R-:W-:Y:S01]  /*9100*/  VIADD R3, R2.reuse, 0xf0 ;  /* 0x000000f002037836 */ /* 0x041fe20000000000 */
[----:B------:R-:W-:Y:S02]  /*9110*/  ISETP.GE.AND P4, PT, R2, UR4, PT ;  /* 0x0000000402007c0c */ /* 0x000fe4000bf86270 */
[----:B------:R-:W-:Y:S02]  /*9120*/  ISETP.GE.AND P2, PT, R224, UR4, PT ;  /* 0x00000004e0007c0c */ /* 0x000fe4000bf46270 */
[----:B------:R-:W-:Y:S02]  /*9130*/  ISETP.GE.AND P1, PT, R223, UR4, PT ;  /* 0x00000004df007c0c */ /* 0x000fe4000bf26270 */
[----:B------:R-:W-:-:S02]  /*9140*/  ISETP.GE.AND P0, PT, R222, UR4, PT ;  /* 0x00000004de007c0c */ /* 0x000fc4000bf06270 */
[----:B------:R-:W-:-:S03]  /*9150*/  SHF.R.S32.HI R0, RZ, 0x1f, R25 ;  /* 0x0000001fff007819 */ /* 0x000fc60000011419 */
[CC--:B-1----:R-:W-:Y:S02]  /*9160*/  @!P5 LEA R8, P3, R225.reuse, R4.reuse, 0x2 ;  /* 0x00000004e108d211 */ /* 0x0c2fe400078610ff */
[----:B---3--:R-:W-:Y:S02]  /*9170*/  @!P4 IMAD.WIDE R6, R2, 0x4, R4 ;  /* 0x000000040206c825 */ /* 0x008fe400078e0204 */
[-C--:B------:R-:W-:Y:S02]  /*9180*/  @!P5 LEA.HI.X R9, R225, R5.reuse, R167, 0x2, P3 ;  /* 0x00000005e109d211 */ /* 0x080fe400018f14a7 */
[CC--:B------:R-:W-:Y:S01]  /*9190*/  @!P2 LEA R10, P6, R224.reuse, R4.reuse, 0x2 ;  /* 0x00000004e00aa211 */ /* 0x0c0fe200078c10ff */
[----:B------:R0:W-:Y:S01]  /*91a0*/  @!P4 ST.E.64 desc[UR40][R6.64], R26 ;  /* 0x0000001a0600c985 */ /* 0x0001e2000c101b28 */
[----:B------:R-:W-:Y:S02]  /*91b0*/  ISETP.GE.AND P3, PT, R221, UR4, PT ;  /* 0x00000004dd007c0c */ /* 0x000fe4000bf66270 */
[----:B------:R-:W-:Y:S01]  /*91c0*/  @!P2 LEA.HI.X R11, R224, R5, R166, 0x2, P6 ;  /* 0x00000005e00ba211 */ /* 0x000fe200030f14a6 */
[----:B------:R1:W-:Y:S01]  /*91d0*/  @!P5 ST.E.64 desc[UR40][R8.64], R30 ;  /* 0x0000001e0800d985 */ /* 0x0003e2000c101b28 */
[----:B------:R-:W-:-:S02]  /*91e0*/  @!P1 LEA R12, P5, R223, R4, 0x2 ;  /* 0x00000004df0c9211 */ /* 0x000fc400078a10ff */
[----:B------:R-:W-:Y:S01]  /*91f0*/  ISETP.GE.AND P4, PT, R220, UR4, PT ;  /* 0x00000004dc007c0c */ /* 0x000fe2000bf86270 */
[----:B------:R2:W-:Y:S01]  /*9200*/  @!P2 ST.E.64 desc[UR40][R10.64], R34 ;  /* 0x000000220a00a985 */ /* 0x0005e2000c101b28 */
[CC--:B------:R-:W-:Y:S02]  /*9210*/  @!P0 LEA R14, P6, R222.reuse, R4.reuse, 0x2 ;  /* 0x00000004de0e8211 */ /* 0x0c0fe400078c10ff */
[-C--:B------:R-:W-:Y:S02]  /*9220*/  @!P1 LEA.HI.X R13, R223, R5.reuse, R165, 0x2, P5 ;  /* 0x00000005df0d9211 */ /* 0x080fe400028f14a5 */
[----:B------:R-:W-:Y:S02]  /*9230*/  ISETP.GE.AND P5, PT, R219, UR4, PT ;  /* 0x00000004db007c0c */ /* 0x000fe4000bfa6270 */
[----:B------:R-:W-:Y:S01]  /*9240*/  @!P0 LEA.HI.X R15, R222, R5, R164, 0x2, P6 ;  /* 0x00000005de0f8211 */ /* 0x000fe200030f14a4 */
[----:B------:R3:W-:Y:S01]  /*9250*/  @!P1 ST.E.64 desc[UR40][R12.64], R38 ;  /* 0x000000260c009985 */ /* 0x0007e2000c101b28 */
[----:B0-----:R-:W-:-:S02]  /*9260*/  @!P3 LEA R6, P6, R221, R4, 0x2 ;  /* 0x00000004dd06b211 */ /* 0x001fc400078c10ff */
[----:B------:R-:W-:Y:S01]  /*9270*/  ISETP.GE.AND P1, PT, R217, UR4, PT ;  /* 0x00000004d9007c0c */ /* 0x000fe2000bf26270 */
[----:B------:R0:W-:Y:S01]  /*9280*/  @!P0 ST.E.64 desc[UR40][R14.64], R42 ;  /* 0x0000002a0e008985 */ /* 0x0001e2000c101b28 */
[----:B------:R-:W-:Y:S02]  /*9290*/  ISETP.GE.AND P0, PT, R218, UR4, PT ;  /* 0x00000004da007c0c */ /* 0x000fe4000bf06270 */
[CC--:B-1----:R-:W-:Y:S02]  /*92a0*/  @!P4 LEA R8, P2, R220.reuse, R4.reuse, 0x2 ;  /* 0x00000004dc08c211 */ /* 0x0c2fe400078410ff */
[-C--:B------:R-:W-:Y:S02]  /*92b0*/  @!P3 LEA.HI.X R7, R221, R5.reuse, R163, 0x2, P6 ;  /* 0x00000005dd07b211 */ /* 0x080fe400030f14a3 */
[----:B------:R-:W-:Y:S02]  /*92c0*/  @!P5 LEA R20, P6, R219, R4, 0x2 ;  /* 0x00000004db14d211 */ /* 0x000fe400078c10ff */
[----:B------:R-:W-:Y:S01]  /*92d0*/  @!P4 LEA.HI.X R9, R220, R5, R162, 0x2, P2 ;  /* 0x00000005dc09c211 */ /* 0x000fe200010f14a2 */
[----:B------:R1:W-:Y:S01]  /*92e0*/  @!P3 ST.E.64 desc[UR40][R6.64], R46 ;  /* 0x0000002e0600b985 */ /* 0x0003e2000c101b28 */
[----:B------:R-:W-:-:S02]  /*92f0*/  ISETP.GE.AND P2, PT, R216, UR4, PT ;  /* 0x00000004d8007c0c */ /* 0x000fc4000bf46270 */
[-C--:B------:R-:W-:Y:S01]  /*9300*/  @!P5 LEA.HI.X R21, R219, R5.reuse, R161, 0x2, P6 ;  /* 0x00000005db15d211 */ /* 0x080fe200030f14a1 */
[----:B------:R4:W-:Y:S01]  /*9310*/  @!P4 ST.E.64 desc[UR40][R8.64], R50 ;  /* 0x000000320800c985 */ /* 0x0009e2000c101b28 */
[CC--:B--2---:R-:W-:Y:S02]  /*9320*/  @!P0 LEA R10, P4, R218.reuse, R4.reuse, 0x2 ;  /* 0x00000004da0a8211 */ /* 0x0c4fe400078810ff */
[----:B------:R-:W-:Y:S01]  /*9330*/  ISETP.GE.AND P3, PT, R215, UR4, PT ;  /* 0x00000004d7007c0c */ /* 0x000fe2000bf66270 */
[----:B------:R2:W-:Y:S01]  /*9340*/  @!P5 ST.E.64 desc[UR40][R20.64], R54 ;  /* 0x000000361400d985 */ /* 0x0005e2000c101b28 */
[----:B---3--:R-:W-:Y:S02]  /*9350*/  @!P1 LEA R12, P5, R217, R4, 0x2 ;  /* 0x00000004d90c9211 */ /* 0x008fe400078a10ff */
[----:B------:R-:W-:Y:S02]  /*9360*/  @!P0 LEA.HI.X R11, R218, R5, R160, 0x2, P4 ;  /* 0x00000005da0b8211 */ /* 0x000fe400020f14a0 */
[----:B------:R-:W-:-:S02]  /*9370*/  ISETP.GE.AND P4, PT, R214, UR4, PT ;  /* 0x00000004d6007c0c */ /* 0x000fc4000bf86270 */
[-C--:B------:R-:W-:Y:S01]  /*9380*/  @!P1 LEA.HI.X R13, R217, R5.reuse, R159, 0x2, P5 ;  /* 0x00000005d90d9211 */ /* 0x080fe200028f149f */
[----:B------:R-:W-:Y:S01]  /*9390*/  @!P0 ST.E.64 desc[UR40][R10.64], R58 ;  /* 0x0000003a0a008985 */ /* 0x000fe2000c101b28 */
[----:B------:R-:W-:Y:S02]  /*93a0*/  ISETP.GE.AND P5, PT, R213, UR4, PT ;  /* 0x00000004d5007c0c */ /* 0x000fe4000bfa6270 */
[CC--:B0-----:R-:W-:Y:S01]  /*93b0*/  @!P2 LEA R14, P6, R216.reuse, R4.reuse, 0x2 ;  /* 0x00000004d80ea211 */ /* 0x0c1fe200078c10ff */
[----:B------:R0:W-:Y:S01]  /*93c0*/  @!P1 ST.E.64 desc[UR40][R12.64], R62 ;  /* 0x0000003e0c009985 */ /* 0x0001e2000c101b28 */
[----:B------:R-:W-:Y:S02]  /*93d0*/  ISETP.GE.AND P1, PT, R211, UR4, PT ;  /* 0x00000004d3007c0c */ /* 0x000fe4000bf26270 */
[----:B------:R-:W-:Y:S02]  /*93e0*/  @!P2 LEA.HI.X R15, R216, R5, R158, 0x2, P6 ;  /* 0x00000005d80fa211 */ /* 0x000fe400030f149e */
[----:B-1----:R-:W-:-:S02]  /*93f0*/  @!P3 LEA R6, P6, R215, R4, 0x2 ;  /* 0x00000004d706b211 */ /* 0x002fc400078c10ff */
[-C--:B----4-:R-:W-:Y:S01]  /*9400*/  @!P4 LEA R8, P0, R214, R4.reuse, 0x2 ;  /* 0x00000004d608c211 */ /* 0x090fe200078010ff */
[----:B------:R1:W-:Y:S01]  /*9410*/  @!P2 ST.E.64 desc[UR40][R14.64], R66 ;  /* 0x000000420e00a985 */ /* 0x0003e2000c101b28 */
[----:B------:R-:W-:Y:S02]  /*9420*/  ISETP.GE.AND P2, PT, R212, UR4, PT ;  /* 0x00000004d4007c0c */ /* 0x000fe4000bf46270 */
[-C--:B------:R-:W-:Y:S02]  /*9430*/  @!P3 LEA.HI.X R7, R215, R5.reuse, R157, 0x2, P6 ;  /* 0x00000005d707b211 */ /* 0x080fe400030f149d */
[----:B--2---:R-:W-:Y:S02]  /*9440*/  @!P5 LEA R20, P6, R213, R4, 0x2 ;  /* 0x00000004d514d211 */ /* 0x004fe400078c10ff */
[----:B------:R-:W-:Y:S01]  /*9450*/  @!P4 LEA.HI.X R9, R214, R5, R156, 0x2, P0 ;  /* 0x00000005d609c211 */ /* 0x000fe200000f149c */
[----:B------:R2:W-:Y:S01]  /*9460*/  @!P3 ST.E.64 desc[UR40][R6.64], R70 ;  /* 0x000000460600b985 */ /* 0x0005e2000c101b28 */
[----:B------:R-:W-:-:S02]  /*9470*/  ISETP.GE.AND P0, PT, R210, UR4, PT ;  /* 0x00000004d2007c0c */ /* 0x000fc4000bf06270 */
[-C--:B------:R-:W-:Y:S01]  /*9480*/  @!P5 LEA.HI.X R21, R213, R5.reuse, R155, 0x2, P6 ;  /* 0x00000005d515d211 */ /* 0x080fe200030f149b */
[----:B------:R3:W-:Y:S01]  /*9490*/  @!P4 ST.E.64 desc[UR40][R8.64], R74 ;  /* 0x0000004a0800c985 */ /* 0x0007e2000c101b28 */
[-C--:B0-----:R-:W-:Y:S02]  /*94a0*/  @!P1 LEA R12, P3, R211, R4.reuse, 0x2 ;  /* 0x00000004d30c9211 */ /* 0x081fe400078610ff */
[----:B------:R-:W-:Y:S01]  /*94b0*/  @!P2 LEA R10, P6, R212, R4, 0x2 ;  /* 0x00000004d40aa211 */ /* 0x000fe200078c10ff */
[----:B------:R0:W-:Y:S01]  /*94c0*/  @!P5 ST.E.64 desc[UR40][R20.64], R78 ;  /* 0x0000004e1400d985 */ /* 0x0001e2000c101b28 */
[----:B------:R-:W-:Y:S02]  /*94d0*/  ISETP.GE.AND P5, PT, R209, UR4, PT ;  /* 0x00000004d1007c0c */ /* 0x000fe4000bfa6270 */
[----:B------:R-:W-:Y:S02]  /*94e0*/  ISETP.GE.AND P4, PT, R208, UR4, PT ;  /* 0x00000004d0007c0c */ /* 0x000fe4000bf86270 */
[----:B------:R-:W-:-:S02]  /*94f0*/  @!P2 LEA.HI.X R11, R212, R5, R154, 0x2, P6 ;  /* 0x00000005d40ba211 */ /* 0x000fc400030f149a */
[CC--:B-1----:R-:W-:Y:S02]  /*9500*/  @!P0 LEA R14, P6, R210.reuse, R4.reuse, 0x2 ;  /* 0x00000004d20e8211 */ /* 0x0c2fe400078c10ff */
[-C--:B------:R-:W-:Y:S01]  /*9510*/  @!P1 LEA.HI.X R13, R211, R5.reuse, R153, 0x2, P3 ;  /* 0x00000005d30d9211 */ /* 0x080fe200018f1499 */
[----:B------:R1:W-:Y:S01]  /*9520*/  @!P2 ST.E.64 desc[UR40][R10.64], R82 ;  /* 0x000000520a00a985 */ /* 0x0003e2000c101b28 */
[----:B------:R-:W-:Y:S02]  /*9530*/  ISETP.GE.AND P3, PT, R207, UR4, PT ;  /* 0x00000004cf007c0c */ /* 0x000fe4000bf66270 */
[----:B------:R-:W-:Y:S01]  /*9540*/  @!P0 LEA.HI.X R15, R210, R5, R152, 0x2, P6 ;  /* 0x00000005d20f8211 */ /* 0x000fe200030f1498 */
[----:B------:R4:W-:Y:S01]  /*9550*/  @!P1 ST.E.64 desc[UR40][R12.64], R86 ;  /* 0x000000560c009985 */ /* 0x0009e2000c101b28 */
[-C--:B--2---:R-:W-:Y:S02]  /*9560*/  @!P5 LEA R6, P2, R209, R4.reuse, 0x2 ;  /* 0x00000004d106d211 */ /* 0x084fe400078410ff */
[----:B---3--:R-:W-:Y:S01]  /*9570*/  @!P4 LEA R8, P1, R208, R4, 0x2 ;  /* 0x00000004d008c211 */ /* 0x008fe200078210ff */
[----:B------:R2:W-:Y:S01]  /*9580*/  @!P0 ST.E.64 desc[UR40][R14.64], R90 ;  /* 0x0000005a0e008985 */ /* 0x0005e2000c101b28 */
[----:B------:R-:W-:-:S02]  /*9590*/  ISETP.GE.AND P0, PT, R206, UR4, PT ;  /* 0x00000004ce007c0c */ /* 0x000fc4000bf06270 */
[-C--:B------:R-:W-:Y:S02]  /*95a0*/  @!P5 LEA.HI.X R7, R209, R5.reuse, R237, 0x2, P2 ;  /* 0x00000005d107d211 */ /* 0x080fe400010f14ed */
[----:B------:R-:W-:Y:S02]  /*95b0*/  ISETP.GE.AND P2, PT, R205, UR4, PT ;  /* 0x00000004cd007c0c */ /* 0x000fe4000bf46270 */
[-C--:B------:R-:W-:Y:S01]  /*95c0*/  @!P4 LEA.HI.X R9, R208, R5.reuse, R236, 0x2, P1 ;  /* 0x00000005d009c211 */ /* 0x080fe200008f14ec */
[----:B------:R3:W-:Y:S01]  /*95d0*/  @!P5 ST.E.64 desc[UR40][R6.64], R94 ;  /* 0x0000005e0600d985 */ /* 0x0007e2000c101b28 */
[C---:B0-----:R-:W-:Y:S02]  /*95e0*/  @!P3 LEA R20, P6, R207.reuse, R4, 0x2 ;  /* 0x00000004cf14b211 */ /* 0x041fe400078c10ff */
[----:B------:R-:W-:Y:S01]  /*95f0*/  ISETP.GE.AND P1, PT, R204, UR4, PT ;  /* 0x00000004cc007c0c */ /* 0x000fe2000bf26270 */
[----:B------:R0:W-:Y:S01]  /*9600*/  @!P4 ST.E.64 desc[UR40][R8.64], R98 ;  /* 0x000000620800c985 */ /* 0x0001e2000c101b28 */
[----:B------:R-:W-:-:S02]  /*9610*/  @!P3 LEA.HI.X R21, R207, R5, R235, 0x2, P6 ;  /* 0x00000005cf15b211 */ /* 0x000fc400030f14eb */
[----:B------:R-:W-:Y:S02]  /*9620*/  ISETP.GE.AND P4, PT, R23, UR4, PT ;  /* 0x0000000417007c0c */ /* 0x000fe4000bf86270 */
[-C--:B-1----:R-:W-:Y:S01]  /*9630*/  @!P0 LEA R10, P6, R206, R4.reuse, 0x2 ;  /* 0x00000004ce0a8211 */ /* 0x082fe200078c10ff */
[----:B------:R1:W-:Y:S01]  /*9640*/  @!P3 ST.E.64 desc[UR40][R20.64], R102 ;  /* 0x000000661400b985 */ /* 0x0003e2000c101b28 */
[----:B------:R-:W-:Y:S02]  /*9650*/  ISETP.GE.AND P5, PT, R22, UR4, PT ;  /* 0x0000000416007c0c */ /* 0x000fe4000bfa6270 */
[C---:B----4-:R-:W-:Y:S02]  /*9660*/  @!P2 LEA R12, P3, R205.reuse, R4, 0x2 ;  /* 0x00000004cd0ca211 */ /* 0x050fe400078610ff */
[-C--:B------:R-:W-:Y:S02]  /*9670*/  @!P0 LEA.HI.X R11, R206, R5.reuse, R234, 0x2, P6 ;  /* 0x00000005ce0b8211 */ /* 0x080fe400030f14ea */
[----:B------:R-:W-:-:S02]  /*9680*/  @!P2 LEA.HI.X R13, R205, R5, R233, 0x2, P3 ;  /* 0x00000005cd0da211 */ /* 0x000fc400018f14e9 */
[----:B------:R-:W-:Y:S01]  /*9690*/  ISETP.GE.AND P3, PT, R19, UR4, PT ;  /* 0x0000000413007c0c */ /* 0x000fe2000bf66270 */
[----:B------:R4:W-:Y:S01]  /*96a0*/  @!P0 ST.E.64 desc[UR40][R10.64], R106 ;  /* 0x0000006a0a008985 */ /* 0x0009e2000c101b28 */
[CC--:B--2---:R-:W-:Y:S02]  /*96b0*/  @!P1 LEA R14, P6, R204.reuse, R4.reuse, 0x2 ;  /* 0x00000004cc0e9211 */ /* 0x0c4fe400078c10ff */
[CC--:B---3--:R-:W-:Y:S01]  /*96c0*/  @!P4 LEA R6, P0, R23.reuse, R4.reuse, 0x2 ;  /* 0x000000041706c211 */ /* 0x0c8fe200078010ff */
[----:B------:R2:W-:Y:S01]  /*96d0*/  @!P2 ST.E.64 desc[UR40][R12.64], R110 ;  /* 0x0000006e0c00a985 */ /* 0x0005e2000c101b28 */
[-C--:B------:R-:W-:Y:S02]  /*96e0*/  @!P1 LEA.HI.X R15, R204, R5.reuse, R232, 0x2, P6 ;  /* 0x00000005cc0f9211 */ /* 0x080fe400030f14e8 */
[----:B0-----:R-:W-:Y:S02]  /*96f0*/  @!P5 LEA R8, P6, R22, R4, 0x2 ;  /* 0x000000041608d211 */ /* 0x001fe400078c10ff */
[----:B------:R-:W-:Y:S01]  /*9700*/  @!P4 LEA.HI.X R7, R23, R5, R231, 0x2, P0 ;  /* 0x000000051707c211 */ /* 0x000fe200000f14e7 */
[----:B------:R-:W-:Y:S01]  /*9710*/  @!P1 ST.E.64 desc[UR40][R14.64], R114 ;  /* 0x000000720e009985 */ /* 0x000fe2000c101b28 */
[----:B------:R-:W-:-:S02]  /*9720*/  ISETP.GE.AND P0, PT, R18, UR4, PT ;  /* 0x0000000412007c0c */ /* 0x000fc4000bf06270 */
[-C--:B------:R-:W-:Y:S01]  /*9730*/  @!P5 LEA.HI.X R9, R22, R5.reuse, R230, 0x2, P6 ;  /* 0x000000051609d211 */ /* 0x080fe200030f14e6 */
[----:B------:R0:W-:Y:S01]  /*9740*/  @!P4 ST.E.64 desc[UR40][R6.64], R118 ;  /* 0x000000760600c985 */ /* 0x0001e2000c101b28 */
[----:B------:R-:W-:Y:S02]  /*9750*/  ISETP.GE.AND P1, PT, R25, UR4, PT ;  /* 0x0000000419007c0c */ /* 0x000fe4000bf26270 */
[----:B-1----:R-:W-:Y:S01]  /*9760*/  @!P3 LEA R20, P2, R19, R4, 0x2 ;  /* 0x000000041314b211 */ /* 0x002fe200078410ff */
[----:B------:R1:W-:Y:S01]  /*9770*/  @!P5 ST.E.64 desc[UR40][R8.64], R122 ;  /* 0x0000007a0800d985 */ /* 0x0003e2000c101b28 */
[----:B------:R-:W-:Y:S02]  /*9780*/  ISETP.GE.AND P4, PT, R17, UR4, PT ;  /* 0x0000000411007c0c */ /* 0x000fe4000bf86270 */
[----:B------:R-:W-:Y:S02]  /*9790*/  ISETP.GE.AND P5, PT, R16, UR4, PT ;  /* 0x0000000410007c0c */ /* 0x000fe4000bfa6270 */
[----:B------:R-:W-:-:S02]  /*97a0*/  @!P3 LEA.HI.X R21, R19, R5, R229, 0x2, P2 ;  /* 0x000000051315b211 */ /* 0x000fc400010f14e5 */
[----:B------:R-:W-:Y:S02]  /*97b0*/  ISETP.GE.AND P2, PT, R3, UR4, PT ;  /* 0x0000000403007c0c */ /* 0x000fe4000bf46270 */
[CC--:B----4-:R-:W-:Y:S01]  /*97c0*/  @!P0 LEA R10, P6, R18.reuse, R4.reuse, 0x2 ;  /* 0x00000004120a8211 */ /* 0x0d0fe200078c10ff */
[----:B------:R4:W-:Y:S01]  /*97d0*/  @!P3 ST.E.64 desc[UR40][R20.64], R126 ;  /* 0x0000007e1400b985 */ /* 0x0009e2000c101b28 */
[-C--:B--2---:R-:W-:Y:S02]  /*97e0*/  @!P1 LEA R12, P3, R25, R4.reuse, 0x2 ;  /* 0x00000004190c9211 */ /* 0x084fe400078610ff */
[-C--:B------:R-:W-:Y:S02]  /*97f0*/  @!P0 LEA.HI.X R11, R18, R5.reuse, R228, 0x2, P6 ;  /* 0x00000005120b8211 */ /* 0x080fe400030f14e4 */
[----:B0-----:R-:W-:Y:S02]  /*9800*/  @!P4 LEA R6, P6, R17, R4, 0x2 ;  /* 0x000000041106c211 */ /* 0x001fe400078c10ff */
[----:B------:R-:W-:Y:S01]  /*9810*/  @!P1 LEA.HI.X R13, R25, R5, R0, 0x2, P3 ;  /* 0x00000005190d9211 */ /* 0x000fe200018f1400 */
[----:B------:R4:W-:Y:S01]  /*9820*/  @!P0 ST.E.64 desc[UR40][R10.64], R130 ;  /* 0x000000820a008985 */ /* 0x0009e2000c101b28 */
[----:B------:R-:W-:-:S02]  /*9830*/  SHF.R.S32.HI R25, RZ, 0x1f, R16 ;  /* 0x0000001fff197819 */ /* 0x000fc40000011410 */
[CC--:B-1----:R-:W-:Y:S02]  /*9840*/  @!P5 LEA R8, P3, R16.reuse, R4.reuse, 0x2 ;  /* 0x000000041008d211 */ /* 0x0c2fe400078610ff */
[-C--:B------:R-:W-:Y:S02]  /*9850*/  @!P4 LEA.HI.X R7, R17, R5.reuse, R227, 0x2, P6 ;  /* 0x000000051107c211 */ /* 0x080fe400030f14e3 */
[----:B------:R-:W-:Y:S02]  /*9860*/  SHF.R.S32.HI R0, RZ, 0x1f, R3 ;  /* 0x0000001fff007819 */ /* 0x000fe40000011403 */
[C---:B------:R-:W-:Y:S01]  /*9870*/  @!P2 LEA R14, P6, R3.reuse, R4, 0x2 ;  /* 0x00000004030ea211 */ /* 0x040fe200078c10ff */
[----:B------:R4:W-:Y:S01]  /*9880*/  @!P4 ST.E.64 desc[UR40][R6.64], R134 ;  /* 0x000000860600c985 */ /* 0x0009e2000c101b28 */
[-C--:B------:R-:W-:Y:S02]  /*9890*/  @!P5 LEA.HI.X R9, R16, R5.reuse, R25, 0x2, P3 ;  /* 0x000000051009d211 */ /* 0x080fe400018f1419 */
[----:B------:R-:W-:Y:S01]  /*98a0*/  @!P2 LEA.HI.X R15, R3, R5, R0, 0x2, P6 ;  /* 0x00000005030fa211 */ /* 0x000fe200030f1400 */
[----:B------:R-:W-:-:S02]  /*98b0*/  VIADD R3, R2, 0xf8 ;  /* 0x000000f802037836 */ /* 0x000fc40000000000 */
[----:B------:R4:W-:Y:S03]  /*98c0*/  @!P5 ST.E.64 desc[UR40][R8.64], R138 ;  /* 0x0000008a0800d985 */ /* 0x0009e6000c101b28 */
[----:B------:R-:W-:Y:S01]  /*98d0*/  ISETP.GE.AND P0, PT, R3, UR4, PT ;  /* 0x0000000403007c0c */ /* 0x000fe2000bf06270 */
[----:B------:R4:W-:Y:S04]  /*98e0*/  @!P1 ST.E.64 desc[UR40][R12.64], R142 ;  /* 0x0000008e0c009985 */ /* 0x0009e8000c101b28 */
[----:B------:R4:W-:Y:S08]  /*98f0*/  @!P2 ST.E.64 desc[UR40][R14.64], R146 ;  /* 0x000000920e00a985 */ /* 0x0009f0000c101b28 */
[----:B------:R-:W-:Y:S05]  /*9900*/  @P0 BRA `(.L_x_9251) ;  /* 0x0000000c00f00947 */ /* 0x000fea0003800000 */
[----:B------:R-:W-:Y:S02]  /*9910*/  LEA R4, P0, R3, R4, 0x2 ;  /* 0x0000000403047211 */ /* 0x000fe400078010ff */
[----:B------:R-:W-:-:S04]  /*9920*/  SHF.R.S32.HI R0, RZ, 0x1f, R3 ;  /* 0x0000001fff007819 */ /* 0x000fc80000011403 */
[----:B------:R-:W-:-:S05]  /*9930*/  LEA.HI.X R5, R3, R5, R0, 0x2, P0 ;  /* 0x0000000503057211 */ /* 0x000fca00000f1400 */
[----:B------:R2:W-:Y:S01]  /*9940*/  ST.E.64 desc[UR40][R4.64], R150 ;  /* 0x0000009604007985 */ /* 0x0005e2000c101b28 */
[----:B------:R-:W-:Y:S05]  /*9950*/  BRA `(.L_x_9251) ;  /* 0x0000000c00dc7947 */ /* 0x000fea0003800000 */
.L_x_9242:
        /* <DEDUP_REMOVED lines=33> */
.L_x_9254:
        /* <DEDUP_REMOVED lines=58> */
.L_x_9256:
[----:B------:R-:W-:Y:S05]  /*9f10*/  BSYNC B1 ;  /* 0x0000000000017941 */ /* 0x000fea0003800000 */
.L_x_9255:
[----:B------:R-:W-:-:S06]  /*9f20*/  UISETP.GT.AND UP0, UPT, UR39, 0x1, UPT ;  /* 0x000000012700788c */ /* 0x000fcc000bf04270 */
[----:B------:R-:W-:-:S13]  /*9f30*/  PLOP3.LUT P0, PT, PT, PT, UP0, 0x80, 0x0 ;  /* 0x000000000000781c */ /* 0x000fda0003f0f008 */
[----:B------:R-:W-:Y:S05]  /*9f40*/  @P0 BRA `(.L_x_9251) ;  /* 0x0000000800600947 */ /* 0x000fea0003800000 */
[----:B------:R-:W1:Y:S01]  /*9f50*/  LDC R11, c[0x0][0xbe8] ;  /* 0x0002fa00ff0b7b82 */ /* 0x000e620000000800 */
[----:B0-----:R-:W-:Y:S01]  /*9f60*/  SHF.R.S32.HI R3, RZ, 0x1f, R8 ;  /* 0x0000001fff037819 */ /* 0x001fe20000011408 */
[----:B------:R-:W-:Y:S01]  /*9f70*/  ULDC.64 UR10, c[0x0][0xaa0] ;  /* 0x0002a800000a7ab9 */ /* 0x000fe20000000a00 */
[----:B------:R-:W-:Y:S01]  /*9f80*/  BSSY B1, `(.L_x_9257) ;  /* 0x0000052000017945 */ /* 0x000fe20003800000 */
[----:B------:R-:W-:Y:S01]  /*9f90*/  UIMAD.WIDE.U32 UR8, UR4, UR10, URZ ;  /* 0x0000000a040872a5 */ /* 0x000fe2000f8e003f */
[----:B------:R-:W-:Y:S01]  /*9fa0*/  LEA.HI R3, R3, R8, RZ, 0x3 ;  /* 0x0000000803037211 */ /* 0x000fe200078f18ff */
[----:B------:R-:W-:-:S03]  /*9fb0*/  UIMAD UR10, UR19, UR10, URZ ;  /* 0x0000000a130a72a4 */ /* 0x000fc6000f8e023f */
[----:B------:R-:W-:Y:S01]  /*9fc0*/  LOP3.LUT R9, R3, 0xfffffff8, RZ, 0xc0, !PT ;  /* 0xfffffff803097812 */ /* 0x000fe200078ec0ff */
[----:B------:R-:W-:Y:S01]  /*9fd0*/  UIMAD UR10, UR4, UR11, UR10 ;  /* 0x0000000b040a72a4 */ /* 0x000fe2000f8e020a */
[----:B------:R-:W-:-:S03]  /*9fe0*/  SHF.R.S32.HI R13, RZ, 0x3, R3 ;  /* 0x00000003ff0d7819 */ /* 0x000fc60000011403 */
[----:B------:R-:W-:Y:S01]  /*9ff0*/  IMAD.IADD R10, R8, 0x1, -R9 ;  /* 0x00000001080a7824 */ /* 0x000fe200078e0a09 */
[----:B------:R-:W-:Y:S01]  /*a000*/  UIADD3 UR9, UR9, UR10, URZ ;  /* 0x0000000a09097290 */ /* 0x000fe2000fffe03f */
[----:B------:R-:W-:Y:S02]  /*a010*/  IMAD.U32 R8, RZ, RZ, UR44 ;  /* 0x0000002cff087e24 */ /* 0x000fe4000f8e00ff */
[----:B------:R-:W-:Y:S01]  /*a020*/  IMAD R3, R10, 0x20, R13 ;  /* 0x000000200a037824 */ /* 0x000fe200078e020d */
[----:B------:R-:W-:Y:S02]  /*a030*/  ULDC.64 UR10, c[0x0][0xae8] ;  /* 0x0002ba00000a7ab9 */ /* 0x000fe40000000a00 */
[----:B------:R-:W-:Y:S01]  /*a040*/  UIMAD.WIDE.U32 UR8, UR43, UR10, UR8 ;  /* 0x0000000a2b0872a5 */ /* 0x000fe2000f8e0008 */
[----:B------:R-:W-:Y:S01]  /*a050*/  IMAD R8, R8, 0x80, R3 ;  /* 0x0000008008087824 */ /* 0x000fe200078e0203 */
[----:B-1----:R-:W-:Y:S02]  /*a060*/  ISETP.NE.AND P0, PT, R11, 0x1, PT ;  /* 0x000000010b00780c */ /* 0x002fe40003f05270 */
[----:B------:R-:W-:Y:S01]  /*a070*/  UIMAD UR9, UR43, UR11, UR9 ;  /* 0x0000000b2b0972a4 */ /* 0x000fe2000f8e0209 */
[----:B------:R-:W-:-:S02]  /*a080*/  IMAD.MOV.U32 R3, RZ, RZ, R8 ;  /* 0x000000ffff037224 */ /* 0x000fc400078e0008 */
[----:B------:R-:W-:Y:S02]  /*a090*/  ULDC.64 UR10, c[0x0][0xaf0] ;  /* 0x0002bc00000a7ab9 */ /* 0x000fe40000000a00 */
[----:B------:R-:W-:Y:S02]  /*a0a0*/  UIMAD UR45, UR45, UR10, URZ ;  /* 0x0000000a2d2d72a4 */ /* 0x000fe4000f8e023f */
[----:B------:R-:W-:Y:S02]  /*a0b0*/  UIMAD.WIDE.U32 UR8, UR46, UR10, UR8 ;  /* 0x0000000a2e0872a5 */ /* 0x000fe4000f8e0008 */
[----:B------:R-:W-:Y:S02]  /*a0c0*/  UIMAD UR4, UR46, UR11, UR45 ;  /* 0x0000000b2e0472a4 */ /* 0x000fe4000f8e022d */
[----:B------:R-:W0:Y:S02]  /*a0d0*/  @P0 LDC R5, c[0x0][0xbec] ;  /* 0x0002fb00ff050b82 */ /* 0x000e240000000800 */
[----:B------:R-:W-:Y:S01]  /*a0e0*/  UIADD3 UR4, UR9, UR4, URZ ;  /* 0x0000000409047290 */ /* 0x000fe2000fffe03f */
[----:B------:R-:W-:-:S05]  /*a0f0*/  ULDC.64 UR10, c[0x0][0xae0] ;  /* 0x0002b800000a7ab9 */ /* 0x000fca0000000a00 */
[----:B------:R-:W1:Y:S01]  /*a100*/  @P0 LDC R7, c[0x0][0xbf0] ;  /* 0x0002fc00ff070b82 */ /* 0x000e620000000800 */
[----:B0-----:R-:W-:-:S04]  /*a110*/  @P0 IMAD.HI.U32 R4, R8, R5, RZ ;  /* 0x0000000508040227 */ /* 0x001fc800078e00ff */
[----:B------:R-:W-:Y:S02]  /*a120*/  IMAD.U32 R5, RZ, RZ, UR9 ;  /* 0x00000009ff057e24 */ /* 0x000fe4000f8e00ff */
[----:B------:R-:W-:Y:S01]  /*a130*/  IMAD.U32 R5, RZ, RZ, UR4 ;  /* 0x00000004ff057e24 */ /* 0x000fe2000f8e00ff */
[----:B-1----:R-:W-:Y:S01]  /*a140*/  @P0 SHF.R.U32.HI R3, RZ, R7, R4 ;  /* 0x00000007ff030219 */ /* 0x002fe20000011604 */
[----:B------:R-:W-:Y:S01]  /*a150*/  IMAD.U32 R4, RZ, RZ, UR8 ;  /* 0x00000008ff047e24 */ /* 0x000fe2000f8e00ff */
[----:B------:R-:W-:Y:S02]  /*a160*/  ULDC.64 UR8, c[0x0][0xad8] ;  /* 0x0002b60000087ab9 */ /* 0x000fe40000000a00 */
[--C-:B------:R-:W-:Y:S01]  /*a170*/  SHF.R.S32.HI R6, RZ, 0x1f, R3.reuse ;  /* 0x0000001fff067819 */ /* 0x100fe20000011403 */
[----:B------:R-:W-:Y:S02]  /*a180*/  IMAD.MOV R7, RZ, RZ, -R3 ;  /* 0x000000ffff077224 */ /* 0x000fe400078e0a03 */
[----:B------:R-:W-:-:S04]  /*a190*/  IMAD.WIDE.U32 R4, R3, UR10, R4 ;  /* 0x0000000a03047c25 */ /* 0x000fc8000f8e0004 */
[----:B------:R-:W-:Y:S02]  /*a1a0*/  IMAD R7, R11, R7, R8 ;  /* 0x000000070b077224 */ /* 0x000fe400078e0208 */
[----:B------:R-:W-:Y:S02]  /*a1b0*/  IMAD R6, R6, UR10, RZ ;  /* 0x0000000a06067c24 */ /* 0x000fe4000f8e02ff */
[----:B------:R-:W-:Y:S02]  /*a1c0*/  IMAD.U32 R8, RZ, RZ, UR44 ;  /* 0x0000002cff087e24 */ /* 0x000fe4000f8e00ff */
[----:B------:R-:W-:Y:S01]  /*a1d0*/  IMAD R9, R3, UR11, R6 ;  /* 0x0000000b03097c24 */ /* 0x000fe2000f8e0206 */
[----:B------:R-:W-:Y:S01]  /*a1e0*/  SHF.R.S32.HI R6, RZ, 0x1f, R7 ;  /* 0x0000001fff067819 */ /* 0x000fe20000011407 */
[----:B------:R-:W-:Y:S02]  /*a1f0*/  IMAD R8, R8, 0x80, R13 ;  /* 0x0000008008087824 */ /* 0x000fe400078e020d */
[----:B------:R-:W-:-:S02]  /*a200*/  IMAD.IADD R5, R5, 0x1, R9 ;  /* 0x0000000105057824 */ /* 0x000fc400078e0209 */
[----:B------:R-:W-:Y:S02]  /*a210*/  IMAD R6, R6, UR8, RZ ;  /* 0x0000000806067c24 */ /* 0x000fe4000f8e02ff */
[----:B------:R-:W-:-:S04]  /*a220*/  IMAD.WIDE.U32 R4, R7, UR8, R4 ;  /* 0x0000000807047c25 */ /* 0x000fc8000f8e0004 */
[----:B------:R-:W-:Y:S01]  /*a230*/  IMAD R9, R7, UR9, R6 ;  /* 0x0000000907097c24 */ /* 0x000fe2000f8e0206 */
[----:B------:R-:W-:Y:S01]  /*a240*/  ULDC.64 UR8, c[0x0][0xa80] ;  /* 0x0002a00000087ab9 */ /* 0x000fe20000000a00 */
[----:B-----5:R-:W-:Y:S01]  /*a250*/  IMAD R11, R0, R11, RZ ;  /* 0x0000000b000b7224 */ /* 0x020fe200078e02ff */
[----:B------:R-:W-:Y:S01]  /*a260*/  LEA R6, P2, R4, UR8, 0x1 ;  /* 0x0000000804067c11 */ /* 0x000fe2000f8408ff */
[C---:B------:R-:W-:Y:S02]  /*a270*/  VIADD R3, R8.reuse, 0x40 ;  /* 0x0000004008037836 */ /* 0x040fe40000000000 */
[----:B------:R-:W-:Y:S02]  /*a280*/  IMAD.IADD R5, R5, 0x1, R9 ;  /* 0x0000000105057824 */ /* 0x000fe400078e0209 */
[----:B------:R-:W-:Y:S01]  /*a290*/  VIADD R0, R8, 0x20 ;  /* 0x0000002008007836 */ /* 0x000fe20000000000 */
[----:B------:R-:W-:Y:S01]  /*a2a0*/  ISETP.GE.AND P0, PT, R3, R11, PT ;  /* 0x0000000b0300720c */ /* 0x000fe20003f06270 */
[----:B------:R-:W-:Y:S01]  /*a2b0*/  IMAD.SHL.U32 R7, R10, 0x8, RZ ;  /* 0x000000080a077824 */ /* 0x000fe200078e00ff */
[----:B------:R-:W-:-:S02]  /*a2c0*/  LEA.HI.X R3, R4, UR9, R5, 0x1, P2 ;  /* 0x0000000904037c11 */ /* 0x000fc400090f0c05 */
[-C--:B------:R-:W-:Y:S01]  /*a2d0*/  ISETP.GE.AND P2, PT, R8, R11.reuse, PT ;  /* 0x0000000b0800720c */ /* 0x080fe20003f46270 */
[C---:B------:R-:W-:Y:S01]  /*a2e0*/  VIADD R9, R7.reuse, 0xc0 ;  /* 0x000000c007097836 */ /* 0x040fe20000000000 */
[----:B------:R-:W-:Y:S01]  /*a2f0*/  ISETP.GE.AND P1, PT, R0, R11, PT ;  /* 0x0000000b0000720c */ /* 0x000fe20003f26270 */
[C---:B------:R-:W-:Y:S01]  /*a300*/  VIADD R13, R7.reuse, 0x80 ;  /* 0x00000080070d7836 */ /* 0x040fe20000000000 */
[----:B------:R0:W1:Y:S01]  /*a310*/  SHFL.IDX PT, R4, R6, RZ, 0x181f ;  /* 0x00181fff06047589 */ /* 0x00006200000e0000 */
[----:B------:R-:W-:Y:S01]  /*a320*/  VIADD R15, R7, 0x40 ;  /* 0x00000040070f7836 */ /* 0x000fe20000000000 */
[----:B------:R-:W-:Y:S02]  /*a330*/  SHF.R.S32.HI R10, RZ, 0x1f, R7 ;  /* 0x0000001fff0a7819 */ /* 0x000fe40000011407 */
[----:B------:R0:W2:Y:S01]  /*a340*/  SHFL.IDX PT, R0, R3, RZ, 0x181f ;  /* 0x00181fff03007589 */ /* 0x0000a200000e0000 */
[----:B------:R-:W-:Y:S02]  /*a350*/  SHF.R.S32.HI R12, RZ, 0x1f, R9 ;  /* 0x0000001fff0c7819 */ /* 0x000fe40000011409 */
[----:B------:R-:W-:-:S02]  /*a360*/  SHF.R.S32.HI R14, RZ, 0x1f, R13 ;  /* 0x0000001fff0e7819 */ /* 0x000fc4000001140d */
[----:B------:R-:W-:Y:S01]  /*a370*/  SHF.R.S32.HI R20, RZ, 0x1f, R15 ;  /* 0x0000001fff147819 */ /* 0x000fe2000001140f */
[----:B------:R-:W-:Y:S06]  /*a380*/  @P2 BRA `(.L_x_9258) ;  /* 0x0000000000442947 */ /* 0x000fec0003800000 */
        /* <DEDUP_REMOVED lines=8> */
[----:B------:R3:W-:Y:S01]  /*a410*/  @!P5 ST.E.128 desc[UR40][R24.64], RZ ;  /* 0x000000ff1800d985 */ /* 0x0007e2000c101d28 */
[----:B------:R-:W-:Y:S02]  /*a420*/  @!P4 LEA.HI.X R27, R15, R0, R20, 0x1, P6 ;  /* 0x000000000f1bc211 */ /* 0x000fe400030f0c14 */
[----:B------:R-:W-:-:S03]  /*a430*/  @!P3 LEA R28, P6, R13, R4, 0x1 ;  /* 0x000000040d1cb211 */ /* 0x000fc600078c08ff */
[----:B------:R3:W-:Y:S01]  /*a440*/  @!P4 ST.E.128 desc[UR40][R26.64], RZ ;  /* 0x000000ff1a00c985 */ /* 0x0007e2000c101d28 */
[----:B------:R-:W-:Y:S02]  /*a450*/  @!P3 LEA.HI.X R29, R13, R0, R14, 0x1, P6 ;  /* 0x000000000d1db211 */ /* 0x000fe400030f0c0e */
[----:B------:R-:W-:-:S03]  /*a460*/  @!P2 LEA R4, P6, R9, R4, 0x1 ;  /* 0x000000040904a211 */ /* 0x000fc600078c08ff */
[----:B------:R3:W-:Y:S01]  /*a470*/  @!P3 ST.E.128 desc[UR40][R28.64], RZ ;  /* 0x000000ff1c00b985 */ /* 0x0007e2000c101d28 */
[----:B------:R-:W-:-:S05]  /*a480*/  @!P2 LEA.HI.X R5, R9, R0, R12, 0x1, P6 ;  /* 0x000000000905a211 */ /* 0x000fca00030f0c0c */
[----:B------:R3:W-:Y:S04]  /*a490*/  @!P2 ST.E.128 desc[UR40][R4.64], RZ ;  /* 0x000000ff0400a985 */ /* 0x0007e8000c101d28 */
.L_x_9258:
[----:B------:R-:W-:Y:S05]  /*a4a0*/  BSYNC B1 ;  /* 0x0000000000017941 */ /* 0x000fea0003800000 */
.L_x_9257:
[----:B--2---:R2:W4:Y:S01]  /*a4b0*/  SHFL.IDX PT, R0, R3, 0x1, 0x181f ;  /* 0x00381f0003007f89 */ /* 0x00452200000e0000 */
[----:B------:R-:W-:Y:S03]  /*a4c0*/  BSSY B1, `(.L_x_9259) ;  /* 0x0000014000017945 */ /* 0x000fe60003800000 */
[----:B-1-3--:R2:W1:Y:S01]  /*a4d0*/  SHFL.IDX PT, R4, R6, 0x1, 0x181f ;  /* 0x00381f0006047f89 */ /* 0x00a46200000e0000 */
        /* <DEDUP_REMOVED lines=8> */
[----:B----4-:R-:W-:Y:S02]  /*a560*/  @!P4 LEA.HI.X R25, R7, R0, R10, 0x1, P6 ;  /* 0x000000000719c211 */ /* 0x010fe400030f0c0a */
[----:B------:R-:W-:Y:S02]  /*a570*/  @!P2 LEA R28, P6, R13, R4, 0x1 ;  /* 0x000000040d1ca211 */ /* 0x000fe400078c08ff */
[----:B------:R-:W-:Y:S01]  /*a580*/  @!P3 LEA.HI.X R27, R15, R0, R20, 0x1, P5 ;  /* 0x000000000f1bb211 */ /* 0x000fe200028f0c14 */
[----:B------:R3:W-:Y:S01]  /*a590*/  @!P4 ST.E.128 desc[UR40][R24.64], RZ ;  /* 0x000000ff1800c985 */ /* 0x0007e2000c101d28 */
[----:B------:R-:W-:-:S02]  /*a5a0*/  @!P1 LEA R4, P5, R9, R4, 0x1 ;  /* 0x0000000409049211 */ /* 0x000fc400078a08ff */
[-C--:B------:R-:W-:Y:S01]  /*a5b0*/  @!P2 LEA.HI.X R29, R13, R0.reuse, R14, 0x1, P6 ;  /* 0x000000000d1da211 */ /* 0x080fe200030f0c0e */
[----:B------:R3:W-:Y:S01]  /*a5c0*/  @!P3 ST.E.128 desc[UR40][R26.64], RZ ;  /* 0x000000ff1a00b985 */ /* 0x0007e2000c101d28 */
[----:B------:R-:W-:-:S03]  /*a5d0*/  @!P1 LEA.HI.X R5, R9, R0, R12, 0x1, P5 ;  /* 0x0000000009059211 */ /* 0x000fc600028f0c0c */
[----:B------:R3:W-:Y:S04]  /*a5e0*/  @!P2 ST.E.128 desc[UR40][R28.64], RZ ;  /* 0x000000ff1c00a985 */ /* 0x0007e8000c101d28 */
[----:B------:R3:W-:Y:S02]  /*a5f0*/  @!P1 ST.E.128 desc[UR40][R4.64], RZ ;  /* 0x000000ff04009985 */ /* 0x0007e4000c101d28 */
.L_x_9260:
[----:B------:R-:W-:Y:S05]  /*a600*/  BSYNC B1 ;  /* 0x0000000000017941 */ /* 0x000fea0003800000 */
.L_x_9259:
[----:B----4-:R4:W0:Y:S01]  /*a610*/  SHFL.IDX PT, R0, R3, 0x2, 0x181f ;  /* 0x00581f0003007f89 */ /* 0x01082200000e0000 */
        /* <DEDUP_REMOVED lines=9> */
[-C--:B------:R-:W-:Y:S02]  /*a6b0*/  @!P2 LEA R26, P5, R15, R4.reuse, 0x1 ;  /* 0x000000040f1aa211 */ /* 0x080fe400078a08ff */
[----:B------:R-:W-:Y:S02]  /*a6c0*/  @!P1 LEA R28, P4, R13, R4, 0x1 ;  /* 0x000000040d1c9211 */ /* 0x000fe400078808ff */
[----:B0-----:R-:W-:Y:S02]  /*a6d0*/  @!P3 LEA.HI.X R25, R7, R0, R10, 0x1, P6 ;  /* 0x000000000719b211 */ /* 0x001fe400030f0c0a */
[----:B------:R-:W-:Y:S02]  /*a6e0*/  @!P0 LEA R4, P6, R9, R4, 0x1 ;  /* 0x0000000409048211 */ /* 0x000fe400078c08ff */
[-C--:B------:R-:W-:Y:S01]  /*a6f0*/  @!P2 LEA.HI.X R27, R15, R0.reuse, R20, 0x1, P5 ;  /* 0x000000000f1ba211 */ /* 0x080fe200028f0c14 */
[----:B------:R3:W-:Y:S01]  /*a700*/  @!P3 ST.E.128 desc[UR40][R24.64], RZ ;  /* 0x000000ff1800b985 */ /* 0x0007e2000c101d28 */
[----:B------:R-:W-:-:S02]  /*a710*/  @!P1 LEA.HI.X R29, R13, R0, R14, 0x1, P4 ;  /* 0x000000000d1d9211 */ /* 0x000fc400020f0c0e */
[----:B------:R-:W-:Y:S01]  /*a720*/  @!P0 LEA.HI.X R5, R9, R0, R12, 0x1, P6 ;  /* 0x0000000009058211 */ /* 0x000fe200030f0c0c */
[----:B------:R3:W-:Y:S04]  /*a730*/  @!P2 ST.E.128 desc[UR40][R26.64], RZ ;  /* 0x000000ff1a00a985 */ /* 0x0007e8000c101d28 */
[----:B------:R3:W-:Y:S04]  /*a740*/  @!P1 ST.E.128 desc[UR40][R28.64], RZ ;  /* 0x000000ff1c009985 */ /* 0x0007e8000c101d28 */
[----:B------:R3:W-:Y:S02]  /*a750*/  @!P0 ST.E.128 desc[UR40][R4.64], RZ ;  /* 0x000000ff04008985 */ /* 0x0007e4000c101d28 */
.L_x_9262:
[----:B------:R-:W-:Y:S05]  /*a760*/  BSYNC B1 ;  /* 0x0000000000017941 */ /* 0x000fea0003800000 */
.L_x_9261:
[----:B0-----:R-:W-:Y:S01]  /*a770*/  VIADD R0, R8, 0x60 ;  /* 0x0000006008007836 */ /* 0x001fe20000000000 */
[----:B--2-4-:R-:W0:Y:S04]  /*a780*/  SHFL.IDX PT, R3, R3, 0x3, 0x181f ;  /* 0x00781f0003037f89 */ /* 0x014e2800000e0000 */
[----:B------:R-:W-:Y:S01]  /*a790*/  ISETP.GE.AND P0, PT, R0, R11, PT ;  /* 0x0000000b0000720c */ /* 0x000fe20003f06270 */
[----:B-1-3--:R1:W2:-:S12]  /*a7a0*/  SHFL.IDX PT, R4, R6, 0x3, 0x181f ;  /* 0x00781f0006047f89 */ /* 0x00a29800000e0000 */
[----:B-1----:R-:W-:Y:S05]  /*a7b0*/  @P0 BRA `(.L_x_9251) ;  /* 0x0000000000440947 */ /* 0x002fea0003800000 */
[----:B------:R-:W-:Y:S02]  /*a7c0*/  ULDC UR4, c[0x0][0xac8] ;  /* 0x0002b20000047ab9 */ /* 0x000fe40000000800 */
[----:B------:R-:W-:Y:S02]  /*a7d0*/  ISETP.GE.AND P3, PT, R7, UR4, PT ;  /* 0x0000000407007c0c */ /* 0x000fe4000bf66270 */
[----:B------:R-:W-:Y:S02]  /*a7e0*/  ISETP.GE.AND P2, PT, R15, UR4, PT ;  /* 0x000000040f007c0c */ /* 0x000fe4000bf46270 */
[----:B------:R-:W-:Y:S02]  /*a7f0*/  ISETP.GE.AND P1, PT, R13, UR4, PT ;  /* 0x000000040d007c0c */ /* 0x000fe4000bf26270 */
[----:B------:R-:W-:-:S07]  /*a800*/  ISETP.GE.AND P0, PT, R9, UR4, PT ;  /* 0x0000000409007c0c */ /* 0x000fce000bf06270 */
[----:B--2---:R-:W-:-:S04]  /*a810*/  @!P3 LEA R6, P4, R7, R4, 0x1 ;  /* 0x000000040706b211 */ /* 0x004fc800078808ff */
[-C--:B0-----:R-:W-:Y:S02]  /*a820*/  @!P3 LEA.HI.X R7, R7, R3.reuse, R10, 0x1, P4 ;  /* 0x000000030707b211 */ /* 0x081fe400020f0c0a */
[-C--:B------:R-:W-:Y:S02]  /*a830*/  @!P2 LEA R10, P4, R15, R4.reuse, 0x1 ;  /* 0x000000040f0aa211 */ /* 0x080fe400078808ff */
[-C--:B------:R-:W-:Y:S01]  /*a840*/  @!P1 LEA R24, P5, R13, R4.reuse, 0x1 ;  /* 0x000000040d189211 */ /* 0x080fe200078a08ff */
[----:B------:R0:W-:Y:S01]  /*a850*/  @!P3 ST.E.128 desc[UR40][R6.64], RZ ;  /* 0x000000ff0600b985 */ /* 0x0001e2000c101d28 */
[----:B------:R-:W-:Y:S02]  /*a860*/  @!P0 LEA R4, P6, R9, R4, 0x1 ;  /* 0x0000000409048211 */ /* 0x000fe400078c08ff */
[-C--:B------:R-:W-:Y:S02]  /*a870*/  @!P2 LEA.HI.X R11, R15, R3.reuse, R20, 0x1, P4 ;  /* 0x000000030f0ba211 */ /* 0x080fe400020f0c14 */
[----:B------:R-:W-:-:S02]  /*a880*/  @!P1 LEA.HI.X R25, R13, R3, R14, 0x1, P5 ;  /* 0x000000030d199211 */ /* 0x000fc400028f0c0e */
[----:B------:R-:W-:Y:S01]  /*a890*/  @!P0 LEA.HI.X R5, R9, R3, R12, 0x1, P6 ;  /* 0x0000000309058211 */ /* 0x000fe200030f0c0c */
[----:B------:R0:W-:Y:S04]  /*a8a0*/  @!P2 ST.E.128 desc[UR40][R10.64], RZ ;  /* 0x000000ff0a00a985 */ /* 0x0001e8000c101d28 */
[----:B------:R0:W-:Y:S04]  /*a8b0*/  @!P1 ST.E.128 desc[UR40][R24.64], RZ ;  /* 0x000000ff18009985 */ /* 0x0001e8000c101d28 */
[----:B------:R0:W-:Y:S02]  /*a8c0*/  @!P0 ST.E.128 desc[UR40][R4.64], RZ ;  /* 0x000000ff04008985 */ /* 0x0001e4000c101d28 */
.L_x_9251:
[----:B------:R-:W-:Y:S05]  /*a8d0*/  BSYNC B0 ;  /* 0x0000000000007941 */ /* 0x000fea0003800000 */
.L_x_9241:
[----:B------:R-:W-:Y:S02]  /*a8e0*/  ULDC UR4, c[0x0][0xc3c] ;  /* 0x00030f0000047ab9 */ /* 0x000fe40000000800 */
[----:B------:R-:W-:-:S06]  /*a8f0*/  UISETP.GE.AND UP0, UPT, UR7, UR4, UPT ;  /* 0x000000040700728c */ /* 0x000fcc000bf06270 */
[----:B------:R-:W-:-:S13]  /*a900*/  PLOP3.LUT P0, PT, PT, PT, UP0, 0x80, 0x0 ;  /* 0x000000000000781c */ /* 0x000fda0003f0f008 */
[----:B------:R-:W-:Y:S05]  /*a910*/  @!P0 BRA `(.L_x_9263) ;  /* 0xffffff6800048947 */ /* 0x000fea000383ffff */
[----:B------:R-:W-:Y:S05]  /*a920*/  EXIT ;  /* 0x000000000000794d */ /* 0x000fea0003800000 */
.L_x_9216:
        /* <DEDUP_REMOVED lines=18> */
.L_x_9264:
        /* <DEDUP_REMOVED lines=43> */
.L_x_9268:
        /* <DEDUP_REMOVED lines=38> */
.L_x_9266:
        /* <DEDUP_REMOVED lines=20> */
.L_x_9269:
        /* <DEDUP_REMOVED lines=54> */
.L_x_9267:
[----:B------:R-:W-:Y:S01]  /*b400*/  IMAD.U32 R2, RZ, RZ, UR6 ;  /* 0x00000006ff027e24 */ /* 0x000fe2000f8e00ff */
[----:B------:R1:W-:Y:S04]  /*b410*/  STL [R1+0x4], RZ ;  /* 0x000004ff01007387 */ /* 0x0003e80000100800 */
[----:B------:R1:W-:Y:S04]  /*b420*/  STL [R1+0x8], RZ ;  /* 0x000008ff01007387 */ /* 0x0003e80000100800 */
[----:B------:R1:W-:Y:S02]  /*b430*/  STL [R1], R2 ;  /* 0x0000000201007387 */ /* 0x0003e40000100800 */
.L_x_9270:
        /* <DEDUP_REMOVED lines=10> */
.L_x_9265:
        /* <DEDUP_REMOVED lines=8> */
[----:B------:R-:W2:Y:S01]  /*b560*/  S2UR UR5, SR_CgaCtaId ;  /* 0x00000000000579c3 */ /* 0x000ea20000008800 */
        /* <DEDUP_REMOVED lines=15> */
[----:B--2---:R-:W-:-:S06]  /*b660*/  ULEA UR4, UR5, UR4, 0x18 ;  /* 0x0000000405047291 */ /* 0x004fcc000f8ec03f */
[----:B------:R-:W-:-:S04]  /*b670*/  IMAD.U32 R18, RZ, RZ, UR4 ;  /* 0x00000004ff127e24 */ /* 0x000fc8000f8e00ff */
[----:B------:R-:W-:-:S05]  /*b680*/  IMAD R2, R3, 0x2, R18 ;  /* 0x0000000203027824 */ /* 0x000fca00078e0212 */
[----:B------:R0:W-:Y:S04]  /*b690*/  STL [R1+0x28], R2 ;  /* 0x0000280201007387 */ /* 0x0001e80000100800 */
[----:B------:R0:W-:Y:S04]  /*b6a0*/  STL [R1+0x10], R0 ;  /* 0x0000100001007387 */ /* 0x0001e80000100800 */
[----:B------:R0:W-:Y:S02]  /*b6b0*/  STL [R1+0x48], RZ ;  /* 0x000048ff01007387 */ /* 0x0001e40000100800 */
.L_x_9373:
[----:B0-2---:R-:W2:Y:S01]  /*b6c0*/  LDL R0, [R1+0xc] ;  /* 0x00000c0001007983 */ /* 0x005ea20000100800 */
[----:B------:R-:W2:Y:S01]  /*b6d0*/  LDC.64 R2, c[0x0][0xc88] ;  /* 0x00032200ff027b82 */ /* 0x000ea20000000a00 */
[----:B------:R-:W-:Y:S05]  /*b6e0*/  YIELD ;  /* 0x0000000000007946 */ /* 0x000fea0003800000 */
[----:B------:R-:W-:Y:S01]  /*b6f0*/  ULDC.64 UR4, c[0x0][0xa28] ;  /* 0x00028a0000047ab9 */ /* 0x000fe20000000a00 */
[----:B---3--:R-:W-:Y:S01]  /*b700*/  IMAD.MOV.U32 R6, RZ, RZ, RZ ;  /* 0x000000ffff067224 */ /* 0x008fe200078e00ff */
[----:B------:R-:W-:Y:S01]  /*b710*/  ISETP.NE.U32.AND P0, PT, RZ, UR4, PT ;  /* 0x00000004ff007c0c */ /* 0x000fe2000bf05070 */
[----:B------:R-:W-:Y:S01]  /*b720*/  ULDC.64 UR6, c[0x0][0xa18] ;  /* 0x0002860000067ab9 */ /* 0x000fe20000000a00 */
[----:B------:R-:W-:Y:S01]  /*b730*/  ULDC.64 UR8, c[0x0][0xa08] ;  /* 0x0002820000087ab9 */ /* 0x000fe20000000a00 */
[----:B--2---:R-:W-:-:S05]  /*b740*/  IMAD.WIDE R2, R0, 0x4, R2 ;  /* 0x0000000400027825 */ /* 0x004fca00078e0202 */
[----:B-1----:R-:W2:Y:S01]  /*b750*/  LDG.E R10, desc[UR40][R2.64] ;  /* 0x00000028020a7981 */ /* 0x002ea2000c1e1900 */
        /* <DEDUP_REMOVED lines=46> */
.L_x_9272:
        /* <DEDUP_REMOVED lines=18> */
.L_x_9273:
[----:B------:R-:W-:Y:S05]  /*bb60*/  @!P0 BRA `(.L_x_9274) ;  /* 0x00000000000c8947 */ /* 0x000fea0003800000 */
[----:B------:R-:W2:Y:S04]  /*bb70*/  LDG.E R6, desc[UR40][R4.64] ;  /* 0x0000002804067981 */ /* 0x000ea8000c1e1900 */
[----:B------:R-:W2:Y:S02]  /*bb80*/  LDG.E R4, desc[UR40][R4.64+0x4] ;  /* 0x0000042804047981 */ /* 0x000ea4000c1e1900 */
[----:B--2---:R-:W-:-:S07]  /*bb90*/  IMAD.IADD R6, R4, 0x1, -R6 ;  /* 0x0000000104067824 */ /* 0x004fce00078e0a06 */
.L_x_9274:
[----:B-----5:R-:W-:Y:S01]  /*bba0*/  IMAD.IADD R6, R6, 0x1, -R0 ;  /* 0x0000000106067824 */ /* 0x020fe200078e0a00 */
[----:B------:R-:W-:Y:S01]  /*bbb0*/  LOP3.LUT R9, R2, 0xff, RZ, 0xc0, !PT ;  /* 0x000000ff02097812 */ /* 0x000fe200078ec0ff */
[----:B------:R-:W-:Y:S01]  /*bbc0*/  IMAD.MOV.U32 R4, RZ, RZ, RZ ;  /* 0x000000ffff047224 */ /* 0x000fe200078e00ff */
[----:B------:R-:W-:Y:S01]  /*bbd0*/  BSSY B0, `(.L_x_9275) ;  /* 0x000002a000007945 */ /* 0x000fe20003800000 */
[C---:B------:R-:W-:Y:S01]  /*bbe0*/  VIADD R0, R6.reuse, 0x5f ;  /* 0x0000005f06007836 */ /* 0x040fe20000000000 */
[----:B------:R-:W-:Y:S01]  /*bbf0*/  ISETP.GE.AND P0, PT, R6, 0x1, PT ;  /* 0x000000010600780c */ /* 0x000fe20003f06270 */
[----:B------:R-:W-:Y:S01]  /*bc00*/  IMAD.MOV.U32 R10, RZ, RZ, R4 ;  /* 0x000000ffff0a7224 */ /* 0x000fe200078e0004 */
[----:B------:R2:W-:Y:S01]  /*bc10*/  STL [R1+0x38], R4 ;  /* 0x0000380401007387 */ /* 0x0005e20000100800 */
[----:B------:R-:W-:-:S05]  /*bc20*/  IMAD.HI R0, R0, 0x2aaaaaab, RZ ;  /* 0x2aaaaaab00007827 */ /* 0x000fca00078e02ff */
[----:B-1----:R-:W-:-:S04]  /*bc30*/  SHF.R.U32.HI R3, RZ, 0x1f, R0 ;  /* 0x0000001fff037819 */ /* 0x002fc80000011600 */
[----:B------:R-:W-:-:S05]  /*bc40*/  LEA.HI.SX32 R8, R0, R3, 0x1c ;  /* 0x0000000300087211 */ /* 0x000fca00078fe2ff */
[----:B------:R2:W-:Y:S04]  /*bc50*/  STL [R1+0x40], R8 ;  /* 0x0000400801007387 */ /* 0x0005e80000100800 */
[----:B------:R2:W-:Y:S01]  /*bc60*/  STL [R1+0x58], R9 ;  /* 0x0000580901007387 */ /* 0x0005e20000100800 */
[----:B------:R-:W-:Y:S05]  /*bc70*/  @!P0 BRA `(.L_x_9276) ;  /* 0x00000000007c8947 */ /* 0x000fea0003800000 */
[----:B------:R-:W-:-:S04]  /*bc80*/  SHF.R.U32.HI R0, RZ, 0x10, R2 ;  /* 0x00000010ff007819 */ /* 0x000fc80000011602 */
[----:B------:R-:W-:-:S13]  /*bc90*/  ISETP.NE.AND P0, PT, R0, RZ, PT ;  /* 0x000000ff0000720c */ /* 0x000fda0003f05270 */
[----:B------:R-:W2:Y:S02]  /*bca0*/  @!P0 LDC R0, c[0x0][0x9f0] ;  /* 0x00027c00ff008b82 */ /* 0x000ea40000000800 */
[----:B--2---:R-:W-:-:S04]  /*bcb0*/  IABS R4, R0 ;  /* 0x0000000000047213 */ /* 0x004fc80000000000 */
        /* <DEDUP_REMOVED lines=27> */
.L_x_9276:
[----:B------:R-:W-:Y:S05]  /*be70*/  BSYNC B0 ;  /* 0x0000000000007941 */ /* 0x000fea0003800000 */
.L_x_9275:
[----:B------:R-:W-:Y:S01]  /*be80*/  IMAD.MOV.U32 R0, RZ, RZ, R10 ;  /* 0x000000ffff007224 */ /* 0x000fe200078e000a */
[----:B------:R-:W-:Y:S03]  /*be90*/  BSSY B7, `(.L_x_9277) ;  /* 0x00003e2000077945 */ /* 0x000fe60003800000 */
[----:B------:R-:W-:-:S05]  /*bea0*/  IMAD R2, R9, R0, RZ ;  /* 0x0000000009027224 */ /* 0x000fca00078e02ff */
        /* <DEDUP_REMOVED lines=10> */
[----:B------:R-:W-:Y:S01]  /*bf50*/  VOTEU.ANY UR4, UPT, PT ;  /* 0x0000000000047886 */ /* 0x000fe200038e0100 */
[----:B------:R-:W4:Y:S01]  /*bf60*/  LDC.64 R2, c[0x0][0xc60] ;  /* 0x00031800ff027b82 */ /* 0x000f220000000a00 */
[----:B------:R-:W3:Y:S02]  /*bf70*/  FLO.U32 R0, UR4 ;  /* 0x0000000400007d00 */ /* 0x000ee400080e0000 */
[----:B---3--:R-:W-:-:S06]  /*bf80*/  ISETP.EQ.U32.AND P0, PT, R0, R5, PT ;  /* 0x000000050000720c */ /* 0x008fcc0003f02070 */
[----:B------:R-:W4:Y:S07]  /*bf90*/  POPC R5, UR4 ;  /* 0x0000000400057d09 */ /* 0x000f2e0008000000 */
[----:B----4-:R-:W3:Y:S01]  /*bfa0*/  @P0 ATOMG.E.ADD.STRONG.GPU PT, R3, desc[UR40][R2.64], R5 ;  /* 0x00000005020309a8 */ /* 0x010ee200081ee1e8 */
[----:B--2---:R-:W2:Y:S02]  /*bfb0*/  S2R R4, SR_LTMASK ;  /* 0x0000000000047919 */ /* 0x004ea40000003900 */
[----:B--2---:R-:W-:-:S04]  /*bfc0*/  LOP3.LUT R4, R4, UR4, RZ, 0xc0, !PT ;  /* 0x0000000404047c12 */ /* 0x004fc8000f8ec0ff */
[----:B------:R-:W2:Y:S01]  /*bfd0*/  POPC R7, R4 ;  /* 0x0000000400077309 */ /* 0x000ea20000000000 */
[----:B---3--:R-:W2:Y:S02]  /*bfe0*/  SHFL.IDX PT, R0, R3, R0, 0x1f ;  /* 0x00001f0003007589 */ /* 0x008ea400000e0000 */
[----:B--2---:R-:W-:-:S05]  /*bff0*/  IADD3 R0, R0, UR37, R7 ;  /* 0x0000002500007c10 */ /* 0x004fca000fffe007 */
[----:B------:R4:W-:Y:S01]  /*c000*/  STL [R1], R0 ;  /* 0x0000000001007387 */ /* 0x0009e20000100800 */
[----:B------:R-:W-:Y:S05]  /*c010*/  BRA `(.L_x_9279) ;  /* 0x0000003c00247947 */ /* 0x000fea0003800000 */
.L_x_9278:
        /* <DEDUP_REMOVED lines=20> */
.L_x_9281:
[----:B------:R-:W-:Y:S05]  /*c160*/  BSYNC B6 ;  /* 0x0000000000067941 */ /* 0x000fea0003800000 */
.L_x_9280:
        /* <DEDUP_REMOVED lines=9> */
[----:B--2---:R-:W-:Y:S02]  /*c200*/  IMAD.U32 R4, RZ, RZ, UR6 ;  /* 0x00000006ff047e24 */ /* 0x004fe4000f8e00ff */
[----:B------:R-:W-:Y:S02]  /*c210*/  IMAD.U32 R5, RZ, RZ, UR7 ;  /* 0x00000007ff057e24 */ /* 0x000fe4000f8e00ff */
[----:B------:R-:W-:Y:S02]  /*c220*/  IMAD.U32 R6, RZ, RZ, UR8 ;  /* 0x00000008ff067e24 */ /* 0x000fe4000f8e00ff */
[----:B------:R-:W-:-:S02]  /*c230*/  IMAD.U32 R7, RZ, RZ, UR9 ;  /* 0x00000009ff077e24 */ /* 0x000fc4000f8e00ff */
[----:B-1----:R-:W-:Y:S02]  /*c240*/  IMAD.U32 R10, RZ, RZ, UR4 ;  /* 0x00000004ff0a7e24 */ /* 0x002fe4000f8e00ff */
[----:B0-----:R-:W-:Y:S02]  /*c250*/  IMAD.U32 R11, RZ, RZ, UR5 ;  /* 0x00000005ff0b7e24 */ /* 0x001fe4000f8e00ff */
[----:B------:R-:W-:Y:S02]  /*c260*/  IMAD.MOV.U32 R8, RZ, RZ, 0x70 ;  /* 0x00000070ff087424 */ /* 0x000fe400078e00ff */
[----:B------:R-:W-:Y:S02]  /*c270*/  IMAD.MOV.U32 R12, RZ, RZ, 0x1 ;  /* 0x00000001ff0c7424 */ /* 0x000fe400078e00ff */
[----:B---3--:R-:W-:-:S07]  /*c280*/  IMAD.MOV.U32 R13, RZ, RZ, RZ ;  /* 0x000000ffff0d7224 */ /* 0x008fce00078e00ff */
[----:B------:R-:W-:-:S07]  /*c290*/  LEPC R20, `(.L_x_9284) ;  /* 0x000000001014794e */ /* 0x000fce0000000000 */
[----:B----4-:R-:W-:Y:S05]  /*c2a0*/  CALL.ABS.NOINC R2 ;  /* 0x0000000002007343 */ /* 0x010fea0003c00000 */
.L_x_9284:
        /* <DEDUP_REMOVED lines=16> */
.L_x_9283:
[----:B------:R-:W-:Y:S05]  /*c3b0*/  BSYNC B6 ;  /* 0x0000000000067941 */ /* 0x000fea0003800000 */
.L_x_9282:
[----:B--2---:R-:W2:Y:S01]  /*c3c0*/  LDL.LU R4, [R1+0x14] ;  /* 0x0000140001047983 */ /* 0x004ea20000300800 */
        /* <DEDUP_REMOVED lines=8> */
[----:B---3--:R2:W3:Y:S02]  /*c450*/  @P0 LDG.E R7, desc[UR40][R2.64] ;  /* 0x0000002802070981 */ /* 0x0084e4000c1e1900 */
        /* <DEDUP_REMOVED lines=14> */
.L_x_9389:
[----:B------:R-:W-:Y:S01]  /*c540*/  PLOP3.LUT P1, PT, PT, PT, PT, 0x8, 0x0 ;  /* 0x000000000000781c */ /* 0x000fe20003f2e170 */
[----:B------:R4:W-:Y:S01]  /*c550*/  STL [R1+0x2c], R0 ;  /* 0x00002c0001007387 */ /* 0x0009e20000100800 */
[----:B---3--:R-:W-:Y:S02]  /*c560*/  ISETP.NE.AND P0, PT, R14, RZ, PT ;  /* 0x000000ff0e00720c */ /* 0x008fe40003f05270 */
[----:B--2---:R-:W-:-:S05]  /*c570*/  P2R R4, PR, RZ, 0x2 ;  /* 0x00000002ff047803 */ /* 0x004fca0000000000 */
[----:B------:R4:W-:Y:S06]  /*c580*/  STL [R1+0x18], R4 ;  /* 0x0000180401007387 */ /* 0x0009ec0000100800 */
[----:B------:R-:W-:Y:S05]  /*c590*/  @P0 BRA `(.L_x_9286) ;  /* 0x0000000400040947 */ /* 0x000fea0003800000 */
[----:B------:R-:W-:-:S03]  /*c5a0*/  UMOV UR4, 0xffffffff ;  /* 0xffffffff00047882 */ /* 0x000fc60000000000 */
[----:B------:R-:W-:Y:S05]  /*c5b0*/  BRA.DIV UR4, `(.L_x_9287) ;  /* 0x0000004a04b47947 */ /* 0x000fea000b800000 */
[----:B------:R-:W-:-:S13]  /*c5c0*/  ELECT P6, URZ, PT ;  /* 0x00000000003f782f */ /* 0x000fda00038c0000 */
.L_x_9392:
[----:B------:R-:W-:Y:S05]  /*c5d0*/  @!P6 BRA `(.L_x_9286) ;  /* 0x0000000000f4e947 */ /* 0x000fea0003800000 */
[----:B------:R-:W-:-:S04]  /*c5e0*/  ISETP.NE.U32.AND P0, PT, R2, RZ, PT ;  /* 0x000000ff0200720c */ /* 0x000fc80003f05070 */
[----:B------:R-:W-:-:S13]  /*c5f0*/  ISETP.NE.AND.EX P0, PT, R3, RZ, PT, P0 ;  /* 0x000000ff0300720c */ /* 0x000fda0003f05300 */
[----:B------:R-:W-:Y:S05]  /*c600*/  @!P0 BRA `(.L_x_9288) ;  /* 0x0000000000508947 */ /* 0x000fea0003800000 */
[----:B------:R-:W2:Y:S01]  /*c610*/  LDC R6, c[0x0][0x43c] ;  /* 0x00010f00ff067b82 */ /* 0x000ea20000000800 */
[----:B------:R-:W-:Y:S01]  /*c620*/  IMAD.MOV.U32 R9, RZ, RZ, R0 ;  /* 0x000000ffff097224 */ /* 0x000fe200078e0000 */
[----:B------:R-:W-:-:S03]  /*c630*/  ULDC.64 UR4, c[0x0][0x428] ;  /* 0x00010a0000047ab9 */ /* 0x000fc60000000a00 */
[----:B----4-:R-:W-:Y:S01]  /*c640*/  IMAD.MOV.U32 R0, RZ, RZ, R9 ;  /* 0x000000ffff007224 */ /* 0x010fe200078e0009 */
        /* <DEDUP_REMOVED lines=16> */
.L_x_9288:
[----:B--2---:R-:W2:Y:S01]  /*c750*/  LDL R2, [R1+0x10] ;  /* 0x0000100001027983 */ /* 0x004ea20000100800 */
[----:B----4-:R-:W-:Y:S01]  /*c760*/  IMAD R0, R19, 0x8, R18 ;  /* 0x0000000813007824 */ /* 0x010fe200078e0212 */
[----:B--2---:R-:W-:-:S04]  /*c770*/  SHF.L.U32 R2, R2, 0x1f, RZ ;  /* 0x0000001f02027819 */ /* 0x004fc800000006ff */
[----:B------:R-:W2:Y:S02]  /*c780*/  SYNCS.PHASECHK.TRANS64.TRYWAIT P0, [R0+URZ+0x22840], R2 ;  /* 0x02284002000075a7 */ /* 0x000ea4000800017f */
[----:B--2---:R-:W-:Y:S05]  /*c790*/  @!P0 BRA `(.L_x_9289) ;  /* 0x00000048005c8947 */ /* 0x004fea0003800000 */
.L_x_9393:
        /* <DEDUP_REMOVED lines=11> */
.L_x_9290:
[----:B------:R-:W3:Y:S04]  /*c850*/  LDL R3, [R1+0x2c] ;  /* 0x00002c0001037983 */ /* 0x000ee80000100800 */
[----:B--2---:R-:W2:Y:S01]  /*c860*/  LDL R2, [R1+0x1c] ;  /* 0x00001c0001027983 */ /* 0x004ea20000100800 */
        /* <DEDUP_REMOVED lines=14> */
[----:B---3--:R-:W-:Y:S02]  /*c950*/  R2UR UR11, R3 ;  /* 0x00000000030b72ca */ /* 0x008fe400000e0000 */
[----:B--2---:R-:W-:-:S13]  /*c960*/  R2UR UR4, R2 ;  /* 0x00000000020472ca */ /* 0x004fda00000e0000 */
[----:B------:R-:W-:-:S03]  /*c970*/  UIMAD UR11, UR11, 0x60, UR4 ;  /* 0x000000600b0b78a4 */ /* 0x000fc6000f8e0204 */
[----:B------:R-:W-:-:S06]  /*c980*/  UMOV UR4, 0x0 ;  /* 0x0000000000047882 */ /* 0x000fcc0000000000 */
[----:B------:R4:W-:Y:S02]  /*c990*/  UTMALDG.4D [UR8], [UR6], desc[UR4] ;  /* 0x00000408060075b4 */ /* 0x0009e40008019000 */
[----:B----4-:R-:W-:Y:S01]  /*c9a0*/  NOP ;  /* 0x0000000000007918 */ /* 0x010fe20000000000 */
.L_x_9286:
[----:B------:R-:W2:Y:S04]  /*c9b0*/  LDL.LU R3, [R1+0x34] ;  /* 0x0000340001037983 */ /* 0x000ea80000300800 */
[----:B------:R-:W3:Y:S04]  /*c9c0*/  LDL.LU R5, [R1+0x24] ;  /* 0x0000240001057983 */ /* 0x000ee80000300800 */
        /* <DEDUP_REMOVED lines=38> */
.L_x_9292:
[----:B------:R-:W-:Y:S05]  /*cc30*/  BSYNC B6 ;  /* 0x0000000000067941 */ /* 0x000fea0003800000 */
.L_x_9291:
[----:B--2---:R-:W2:Y:S01]  /*cc40*/  LDL.LU R0, [R1+0x3c] ;  /* 0x00003c0001007983 */ /* 0x004ea20000300800 */
[----:B------:R-:W-:Y:S01]  /*cc50*/  ULDC.64 UR4, c[0x0][0x2d8] ;  /* 0x0000b60000047ab9 */ /* 0x000fe20000000a00 */
[----:B------:R-:W3:Y:S01]  /*cc60*/  LDC R8, c[0x0][0x448] ;  /* 0x00011200ff087b82 */ /* 0x000ee20000000800 */
[----:B------:R-:W-:Y:S01]  /*cc70*/  ULDC UR6, c[0x0][0x2b8] ;  /* 0x0000ae0000067ab9 */ /* 0x000fe20000000800 */
[----:B------:R-:W4:Y:S04]  /*cc80*/  LDL.LU R5, [R1+0x34] ;  /* 0x0000340001057983 */ /* 0x000f280000300800 */
[----:B------:R-:W4:Y:S04]  /*cc90*/  LDL.LU.64 R2, [R1+0x50] ;  /* 0x0000500001027983 */ /* 0x000f280000300a00 */
[----:B------:R-:W2:Y:S01]  /*cca0*/  LDL.LU R4, [R1+0x24] ;  /* 0x0000240001047983 */ /* 0x000ea20000300800 */
[----:B---3--:R-:W-:-:S13]  /*ccb0*/  ISETP.NE.AND P0, PT, R8, 0x1, PT ;  /* 0x000000010800780c */ /* 0x008fda0003f05270 */
[----:B------:R-:W3:Y:S01]  /*ccc0*/  @P0 LDC R7, c[0x0][0x450] ;  /* 0x00011400ff070b82 */ /* 0x000ee20000000800 */
[----:B----4-:R-:W-:Y:S02]  /*ccd0*/  IMAD.MOV.U32 R3, RZ, RZ, R5 ;  /* 0x000000ffff037224 */ /* 0x010fe400078e0005 */
[----:B------:R-:W4:Y:S01]  /*cce0*/  LDL.LU R5, [R1+0x4] ;  /* 0x0000040001057983 */ /* 0x000f220000300800 */
[----:B------:R-:W-:-:S03]  /*ccf0*/  IMAD.WIDE.U32 R2, R17, UR4, R2 ;  /* 0x0000000411027c25 */ /* 0x000fc6000f8e0002 */
[----:B------:R0:W5:Y:S01]  /*cd00*/  LDL R9, [R1+0x28] ;  /* 0x0000280001097983 */ /* 0x0001620000100800 */
[----:B------:R-:W-:Y:S01]  /*cd10*/  IMAD R3, R17, UR5, R3 ;  /* 0x0000000511037c24 */ /* 0x000fe2000f8e0203 */
[----:B------:R-:W-:Y:S02]  /*cd20*/  ULDC.64 UR4, c[0x0][0x2e0] ;  /* 0x0000b80000047ab9 */ /* 0x000fe40000000a00 */
[----:B--2---:R-:W-:Y:S02]  /*cd30*/  IMAD R0, R0, UR4, RZ ;  /* 0x0000000400007c24 */ /* 0x004fe4000f8e02ff */
[----:B------:R-:W-:-:S04]  /*cd40*/  IMAD.WIDE.U32 R2, R4, UR4, R2 ;  /* 0x0000000404027c25 */ /* 0x000fc8000f8e0002 */
[----:B------:R-:W-:Y:S01]  /*cd50*/  IMAD R0, R4, UR5, R0 ;  /* 0x0000000504007c24 */ /* 0x000fe2000f8e0200 */
[----:B-1----:R-:W1:Y:S01]  /*cd60*/  S2R R10, SR_TID.X ;  /* 0x00000000000a7919 */ /* 0x002e620000002100 */
[----:B------:R-:W-:Y:S02]  /*cd70*/  ULDC.64 UR4, c[0x0][0x2d0] ;  /* 0x0000b40000047ab9 */ /* 0x000fe40000000a00 */
[----:B------:R-:W-:Y:S01]  /*cd80*/  IMAD.IADD R3, R3, 0x1, R0 ;  /* 0x0000000103037824 */ /* 0x000fe200078e0200 */
[----:B------:R-:W2:Y:S02]  /*cd90*/  S2R R4, SR_TID.X ;  /* 0x0000000000047919 */ /* 0x000ea40000002100 */
[----:B--2---:R-:W-:-:S04]  /*cda0*/  LOP3.LUT R4, R4, 0x7f, RZ, 0xc0, !PT ;  /* 0x0000007f04047812 */ /* 0x004fc800078ec0ff */
[----:B------:R-:W-:Y:S02]  /*cdb0*/  SHF.R.U32.HI R6, RZ, 0x3, R4 ;  /* 0x00000003ff067819 */ /* 0x000fe40000011604 */
[----:B------:R-:W2:Y:S02]  /*cdc0*/  S2R R4, SR_TID.X ;  /* 0x0000000000047919 */ /* 0x000ea40000002100 */
[----:B--2---:R-:W-:-:S05]  /*cdd0*/  IMAD.SHL.U32 R4, R4, 0x10, RZ ;  /* 0x0000001004047824 */ /* 0x004fca00078e00ff */
[----:B------:R-:W-:Y:S02]  /*cde0*/  LOP3.LUT R4, R6, 0x70, R4, 0xf8, !PT ;  /* 0x0000007006047812 */ /* 0x000fe400078ef804 */
[----:B------:R-:W2:Y:S01]  /*cdf0*/  @P0 LDC R6, c[0x0][0x44c] ;  /* 0x00011300ff060b82 */ /* 0x000ea20000000800 */
[----:B-1----:R-:W-:-:S05]  /*ce00*/  IMAD.SHL.U32 R10, R10, 0x8, RZ ;  /* 0x000000080a0a7824 */ /* 0x002fca00078e00ff */
[----:B------:R-:W-:Y:S01]  /*ce10*/  LOP3.LUT R10, R10, 0x38, RZ, 0xc0, !PT ;  /* 0x000000380a0a7812 */ /* 0x000fe200078ec0ff */
[----:B----4-:R-:W-:-:S05]  /*ce20*/  IMAD.SHL.U32 R5, R5, 0x80, RZ ;  /* 0x0000008005057824 */ /* 0x010fca00078e00ff */
[----:B------:R-:W-:-:S05]  /*ce30*/  LOP3.LUT R0, R4, R5, RZ, 0xfc, !PT ;  /* 0x0000000504007212 */ /* 0x000fca00078efcff */
[----:B--2---:R-:W-:-:S04]  /*ce40*/  @P0 IMAD.HI.U32 R6, R0, R6, RZ ;  /* 0x0000000600060227 */ /* 0x004fc800078e00ff */
[----:B------:R-:W-:Y:S01]  /*ce50*/  IMAD.MOV.U32 R4, RZ, RZ, R0 ;  /* 0x000000ffff047224 */ /* 0x000fe200078e0000 */
        /* <DEDUP_REMOVED lines=19> */
[----:B0-----:R-:W-:Y:S09]  /*cf90*/  BRA.DIV UR4, `(.L_x_9293) ;  /* 0x0000004204707947 */ /* 0x001ff2000b800000 */
[----:B------:R-:W2:Y:S01]  /*cfa0*/  LDL.LU R6, [R1+0x44] ;  /* 0x0000440001067983 */ /* 0x000ea20000300800 */
[----:B------:R-:W0:Y:S02]  /*cfb0*/  S2R R7, SR_TID.X ;  /* 0x0000000000077919 */ /* 0x000e240000002100 */
[----:B0-----:R-:W-:-:S04]  /*cfc0*/  LOP3.LUT R7, R7, 0x7f, RZ, 0xc0, !PT ;  /* 0x0000007f07077812 */ /* 0x001fc800078ec0ff */
[----:B------:R-:W-:Y:S02]  /*cfd0*/  SHF.R.U32.HI R11, RZ, 0x3, R7 ;  /* 0x00000003ff0b7819 */ /* 0x000fe40000011607 */
[----:B------:R-:W0:Y:S03]  /*cfe0*/  SHFL.IDX PT, R7, R0, RZ, 0x181f ;  /* 0x00181fff00077589 */ /* 0x000e2600000e0000 */
[----:B------:R-:W-:-:S04]  /*cff0*/  IMAD.IADD R3, R11, 0x1, R5 ;  /* 0x000000010b037824 */ /* 0x000fc800078e0205 */
[C---:B------:R-:W-:Y:S02]  /*d000*/  VIADD R5, R3.reuse, 0x10 ;  /* 0x0000001003057836 */ /* 0x040fe40000000000 */
        /* <DEDUP_REMOVED lines=64> */
[----:B------:R1:W2:Y:S02]  /*d410*/  SHFL.IDX PT, R5, R2, 0x7, 0x181f ;  /* 0x00f81f0002057f89 */ /* 0x0002a400000e0000 */
.L_x_9410:
[----:B------:R-:W-:-:S05]  /*d420*/  VIADD R3, R3, 0x70 ;  /* 0x0000007003037836 */ /* 0x000fca0000000000 */
[----:B------:R-:W-:-:S13]  /*d430*/  ISETP.GE.AND P1, PT, R3, R4, PT ;  /* 0x000000040300720c */ /* 0x000fda0003f26270 */
[----:B01----:R-:W-:-:S05]  /*d440*/  @!P1 LEA R2, P2, R10, R0, 0x1 ;  /* 0x000000000a029211 */ /* 0x003fca00078408ff */
[----:B--2---:R-:W-:-:S05]  /*d450*/  @!P1 IMAD.X R3, RZ, RZ, R5, P2 ;  /* 0x000000ffff039224 */ /* 0x004fca00010e0605 */
[----:B------:R-:W-:Y:S01]  /*d460*/  @!PT LDS RZ, [RZ] ;  /* 0x00000000fffff984 */ /* 0x000fe20000000800 */
[----:B------:R-:W-:Y:S01]  /*d470*/  @!PT LDS RZ, [RZ] ;  /* 0x00000000fffff984 */ /* 0x000fe20000000800 */
[----:B------:R-:W-:Y:S01]  /*d480*/  @!PT LDS RZ, [RZ] ;  /* 0x00000000fffff984 */ /* 0x000fe20000000800 */
[----:B------:R0:W-:Y:S01]  /*d490*/  @!P1 LDGSTS.E.BYPASS.LTC128B.128 [R9+0x1bc00], desc[UR40][R2.64], !P0 ;  /* 0x1bc0000002099fae */ /* 0x0001e2000c101d68 */
[----:B------:R-:W-:Y:S01]  /*d4a0*/  PLOP3.LUT P0, PT, PT, PT, PT, 0x80, 0x0 ;  /* 0x000000000000781c */ /* 0x000fe20003f0f070 */
[----:B------:R-:W-:-:S12]  /*d4b0*/  NOP ;  /* 0x0000000000007918 */ /* 0x000fd80000000000 */
.L_x_9294:
        /* <DEDUP_REMOVED lines=18> */
.L_x_9411:
[----:B------:R-:W-:Y:S05]  /*d5e0*/  BSYNC B0 ;  /* 0x0000000000007941 */ /* 0x000fea0003800000 */
.L_x_9295:
[----:B------:R-:W2:Y:S01]  /*d5f0*/  LDL R2, [R1+0x18] ;  /* 0x0000180001027983 */ /* 0x000ea20000100800 */
[----:B------:R-:W-:Y:S01]  /*d600*/  BSSY B0, `(.L_x_9297) ;  /* 0x000005a000007945 */ /* 0x000fe20003800000 */
[----:B--2---:R-:W-:-:S13]  /*d610*/  ISETP.NE.AND P0, PT, R2, RZ, PT ;  /* 0x000000ff0200720c */ /* 0x004fda0003f05270 */
[----:B------:R-:W-:Y:S05]  /*d620*/  @!P0 BRA `(.L_x_9298) ;  /* 0x00000004005c8947 */ /* 0x000fea0003800000 */
[----:B------:R-:W0:Y:S01]  /*d630*/  LDL R4, [R1+0x10] ;  /* 0x0000100001047983 */ /* 0x000e220000100800 */
[----:B------:R-:W-:Y:S01]  /*d640*/  IMAD R2, R19, 0x8, R18 ;  /* 0x0000000813027824 */ /* 0x000fe200078e0212 */
[----:B------:R-:W-:Y:S01]  /*d650*/  BSSY B1, `(.L_x_9299) ;  /* 0x0000007000017945 */ /* 0x000fe20003800000 */
[----:B------:R-:W1:Y:S02]  /*d660*/  S2R R3, SR_TID.X ;  /* 0x0000000000037919 */ /* 0x000e640000002100 */
[----:B-1----:R-:W-:-:S04]  /*d670*/  LOP3.LUT R3, R3, 0x7f, RZ, 0xc0, !PT ;  /* 0x0000007f03037812 */ /* 0x002fc800078ec0ff */
[----:B------:R-:W-:Y:S02]  /*d680*/  ISETP.NE.AND P1, PT, R3, RZ, PT ;  /* 0x000000ff0300720c */ /* 0x000fe40003f25270 */
[----:B0-----:R-:W-:-:S04]  /*d690*/  SHF.L.U32 R0, R4, 0x1f, RZ ;  /* 0x0000001f04007819 */ /* 0x001fc800000006ff */
[----:B------:R-:W0:Y:S02]  /*d6a0*/  SYNCS.PHASECHK.TRANS64.TRYWAIT P0, [R2+URZ+0x22860], R0 ;  /* 0x02286000020075a7 */ /* 0x000e24000800017f */
[----:B0-----:R-:W-:Y:S05]  /*d6b0*/  @!P0 BRA `(.L_x_9300) ;  /* 0x0000004400588947 */ /* 0x001fea0003800000 */
.L_x_9412:
[----:B------:R-:W-:Y:S05]  /*d6c0*/  BSYNC B1 ;  /* 0x0000000000017941 */ /* 0x000fea0003800000 */
.L_x_9299:
        /* <DEDUP_REMOVED lines=9> */
.L_x_9302:
[----:B------:R-:W-:Y:S05]  /*d760*/  BSYNC B1 ;  /* 0x0000000000017941 */ /* 0x000fea0003800000 */
.L_x_9301:
[----:B------:R-:W2:Y:S04]  /*d770*/  LDL R4, [R1+0x1c] ;  /* 0x00001c0001047983 */ /* 0x000ea80000100800 */
[----:B------:R-:W2:Y:S01]  /*d780*/  LDL.LU R3, [R1+0x2c] ;  /* 0x00002c0001037983 */ /* 0x000ea20000300800 */
[----:B0-----:R-:W-:Y:S01]  /*d790*/  IMAD R0, R19, 0xc000, R18 ;  /* 0x0000c00013007824 */ /* 0x001fe200078e0212 */
        /* <DEDUP_REMOVED lines=8> */
[----:B------:R-:W-:-:S07]  /*d820*/  VIADD R4, R0, 0x400 ;  /* 0x0000040000047836 */ /* 0x000fce0000000000 */
.L_x_9303:
        /* <DEDUP_REMOVED lines=15> */
.L_x_9304:
        /* <DEDUP_REMOVED lines=15> */
.L_x_9305:
        /* <DEDUP_REMOVED lines=15> */
.L_x_9306:
        /* <DEDUP_REMOVED lines=10> */
.L_x_9298:
[----:B------:R-:W-:Y:S05]  /*dba0*/  BSYNC B0 ;  /* 0x0000000000007941 */ /* 0x000fea0003800000 */
.L_x_9297:
        /* <DEDUP_REMOVED lines=54> */
.L_x_9313:
        /* <DEDUP_REMOVED lines=8> */
.L_x_9413:
[----:B------:R-:W-:Y:S05]  /*df90*/  BSYNC B3 ;  /* 0x0000000000037941 */ /* 0x000fea0003800000 */
.L_x_9314:
        /* <DEDUP_REMOVED lines=9> */
.L_x_9317:
[----:B------:R-:W-:Y:S05]  /*e030*/  BSYNC B3 ;  /* 0x0000000000037941 */ /* 0x000fea0003800000 */
.L_x_9316:
[----:B-1----:R-:W3:Y:S01]  /*e040*/  LDL R6, [R1+0x1c] ;  /* 0x00001c0001067983 */ /* 0x002ee20000100800 */
        /* <DEDUP_REMOVED lines=10> */
[----:B------:R-:W-:-:S09]  /*e0f0*/  VIADD R6, R3, 0x22830 ;  /* 0x0002283003067836 */ /* 0x000fd20000000000 */
.L_x_9318:
        /* <DEDUP_REMOVED lines=13> */
.L_x_9414:
[----:B------:R-:W-:Y:S05]  /*e1d0*/  BSYNC B3 ;  /* 0x0000000000037941 */ /* 0x000fea0003800000 */
.L_x_9319:
        /* <DEDUP_REMOVED lines=11> */
.L_x_9322:
[----:B------:R-:W-:Y:S05]  /*e290*/  BSYNC B3 ;  /* 0x0000000000037941 */ /* 0x000fea0003800000 */
.L_x_9321:
[----:B------:R-:W-:Y:S01]  /*e2a0*/  R2UR UR10, R9 ;  /* 0x00000000090a72ca */ /* 0x000fe200000e0000 */
[----:B0-2---:R-:W-:Y:S01]  /*e2b0*/  IMAD R2, R19, 0xc000, R18 ;  /* 0x0000c00013027824 */ /* 0x005fe200078e0212 */
[----:B------:R-:W-:Y:S01]  /*e2c0*/  R2UR UR6, R6 ;  /* 0x00000000060672ca */ /* 0x000fe200000e0000 */
[----:B------:R-:W-:Y:S01]  /*e2d0*/  UIADD3 UR4, UP0, UR38, 0x470, URZ ;  /* 0x0000047026047890 */ /* 0x000fe2000ff1e03f */
[----:B------:R-:W-:Y:S01]  /*e2e0*/  R2UR UR7, R7 ;  /* 0x00000000070772ca */ /* 0x000fe200000e0000 */
[----:B------:R-:W-:Y:S01]  /*e2f0*/  VIADD R3, R3, 0x22850 ;  /* 0x0002285003037836 */ /* 0x000fe20000000000 */
[----:B------:R-:W-:Y:S01]  /*e300*/  PLOP3.LUT P0, PT, PT, PT, PT, 0x80, 0x0 ;  /* 0x000000000000781c */ /* 0x000fe20003f0f070 */
[----:B------:R-:W-:Y:S01]  /*e310*/  VIADD R5, R2, 0x400 ;  /* 0x0000040002057836 */ /* 0x000fe20000000000 */
[----:B------:R-:W-:-:S12]  /*e320*/  UIADD3.X UR5, URZ, UR39, URZ, UP0, !UPT ;  /* 0x000000273f057290 */ /* 0x000fd800087fe43f */
.L_x_9323:
        /* <DEDUP_REMOVED lines=15> */
.L_x_9324:
        /* <DEDUP_REMOVED lines=15> */
.L_x_9325:
        /* <DEDUP_REMOVED lines=15> */
.L_x_9326:
        /* <DEDUP_REMOVED lines=10> */
.L_x_9312:
[----:B------:R-:W-:Y:S05]  /*e6a0*/  BSYNC B1 ;  /* 0x0000000000017941 */ /* 0x000fea0003800000 */
.L_x_9311:
[----:B------:R-:W2:Y:S02]  /*e6b0*/  LDL.LU R5, [R1+0x30] ;  /* 0x0000300001057983 */ /* 0x000ea40000300800 */
[----:B--2---:R-:W-:-:S07]  /*e6c0*/  VIADD R0, R5, 0xfffffffd ;  /* 0xfffffffd05007836 */ /* 0x004fce0000000000 */
.L_x_9310:
[----:B------:R-:W-:Y:S05]  /*e6d0*/  BSYNC B2 ;  /* 0x0000000000027941 */ /* 0x000fea0003800000 */
.L_x_9309:
[----:B------:R-:W-:Y:S01]  /*e6e0*/  VIADD R8, R8, 0xfffffffe ;  /* 0xfffffffe08087836 */ /* 0x000fe20000000000 */
[----:B------:R-:W-:-:S04]  /*e6f0*/  LOP3.LUT R4, RZ, R4, RZ, 0x33, !PT ;  /* 0x00000004ff047212 */ /* 0x000fc800078e33ff */
[----:B------:R-:W-:-:S13]  /*e700*/  ISETP.NE.AND P0, PT, R8, R4, PT ;  /* 0x000000040800720c */ /* 0x000fda0003f05270 */
[----:B------:R-:W-:Y:S05]  /*e710*/  @!P0 BRA `(.L_x_9308) ;  /* 0x0000001000f88947 */ /* 0x000fea0003800000 */
.L_x_9359:
        /* <DEDUP_REMOVED lines=35> */
.L_x_9329:
        /* <DEDUP_REMOVED lines=8> */
.L_x_9415:
[----:B------:R-:W-:Y:S05]  /*e9d0*/  BSYNC B2 ;  /* 0x0000000000027941 */ /* 0x000fea0003800000 */
.L_x_9330:
        /* <DEDUP_REMOVED lines=9> */
.L_x_9333:
[----:B------:R-:W-:Y:S05]  /*ea70*/  BSYNC B2 ;  /* 0x0000000000027941 */ /* 0x000fea0003800000 */
.L_x_9332:
        /* <DEDUP_REMOVED lines=12> */
.L_x_9334:
        /* <DEDUP_REMOVED lines=13> */
.L_x_9416:
[----:B------:R-:W-:Y:S05]  /*ec10*/  BSYNC B2 ;  /* 0x0000000000027941 */ /* 0x000fea0003800000 */
.L_x_9335:
        /* <DEDUP_REMOVED lines=11> */
.L_x_9338:
[----:B------:R-:W-:Y:S05]  /*ecd0*/  BSYNC B2 ;  /* 0x0000000000027941 */ /* 0x000fea0003800000 */
.L_x_9337:
        /* <DEDUP_REMOVED lines=9> */
.L_x_9339:
        /* <DEDUP_REMOVED lines=15> */
.L_x_9340:
        /* <DEDUP_REMOVED lines=15> */
.L_x_9341:
        /* <DEDUP_REMOVED lines=15> */
.L_x_9342:
        /* <DEDUP_REMOVED lines=10> */
.L_x_9328:
[----:B------:R-:W-:Y:S05]  /*f0e0*/  BSYNC B1 ;  /* 0x0000000000017941 */ /* 0x000fea0003800000 */
.L_x_9327:
[----:B------:R-:W2:Y:S01]  /*f0f0*/  LDL R2, [R1+0x18] ;  /* 0x0000180001027983 */ /* 0x000ea20000100800 */
[----:B------:R-:W-:Y:S01]  /*f100*/  VIADD R7, R7, 0x1 ;  /* 0x0000000107077836 */ /* 0x000fe20000000000 */
[----:B------:R-:W-:Y:S04]  /*f110*/  BSSY B1, `(.L_x_9343) ;  /* 0x000009a000017945 */ /* 0x000fe80003800000 */
[----:B------:R-:W-:-:S04]  /*f120*/  ISETP.NE.AND P0, PT, R7, 0x2, PT ;  /* 0x000000020700780c */ /* 0x000fc80003f05270 */
[----:B------:R-:W-:Y:S02]  /*f130*/  SEL R19, R7, RZ, P0 ;  /* 0x000000ff07137207 */ /* 0x000fe40000000000 */
[----:B--2---:R-:W-:Y:S02]  /*f140*/  ISETP.NE.AND P2, PT, R2, RZ, PT ;  /* 0x000000ff0200720c */ /* 0x004fe40003f45270 */
[----:B------:R-:W-:-:S04]  /*f150*/  SEL R2, RZ, 0x1, P0 ;  /* 0x00000001ff027807 */ /* 0x000fc80000000000 */
[----:B------:R-:W-:Y:S01]  /*f160*/  LOP3.LUT R8, R6, R2, RZ, 0x3c, !PT ;  /* 0x0000000206087212 */ /* 0x000fe200078e3cff */
        /* <DEDUP_REMOVED lines=9> */
[----:B------:R-:W3:Y:S01]  /*f200*/  LDC R7, c[0x0][0x43c] ;  /* 0x00010f00ff077b82 */ /* 0x000ee20000000800 */
[----:B------:R-:W-:Y:S02]  /*f210*/  ULDC.64 UR6, c[0x0][0x428] ;  /* 0x00010a0000067ab9 */ /* 0x000fe40000000a00 */
[----:B0-----:R-:W4:Y:S01]  /*f220*/  LDL R9, [R1+0x8] ;  /* 0x0000080001097983 */ /* 0x001f220000100800 */
[----:B---3--:R-:W-:-:S13]  /*f230*/  ISETP.NE.AND P0, PT, R7, 0x1, PT ;  /* 0x000000010700780c */ /* 0x008fda0003f05270 */
        /* <DEDUP_REMOVED lines=8> */
[C---:B----4-:R-:W-:Y:S02]  /*f2c0*/  IMAD R4, R9.reuse, UR7, R4 ;  /* 0x0000000709047c24 */ /* 0x050fe4000f8e0204 */
[----:B------:R-:W-:-:S04]  /*f2d0*/  IMAD.WIDE.U32 R2, R9, UR6, R2 ;  /* 0x0000000609027c25 */ /* 0x000fc8000f8e0002 */
[----:B------:R-:W-:Y:S01]  /*f2e0*/  IMAD.IADD R3, R4, 0x1, R3 ;  /* 0x0000000104037824 */ /* 0x000fe200078e0203 */
[----:B------:R-:W-:-:S04]  /*f2f0*/  LEA R4, P0, R2, UR4, 0x2 ;  /* 0x0000000402047c11 */ /* 0x000fc8000f8010ff */
[----:B------:R-:W-:-:S05]  /*f300*/  LEA.HI.X R5, R2, UR5, R3, 0x2, P0 ;  /* 0x0000000502057c11 */ /* 0x000fca00080f1403 */
[----:B------:R2:W5:Y:S04]  /*f310*/  LDG.E R16, desc[UR40][R4.64] ;  /* 0x0000002804107981 */ /* 0x000568000c1e1900 */
.L_x_9345:
[----:B------:R-:W-:Y:S01]  /*f320*/  IMAD R2, R19, 0x8, R18 ;  /* 0x0000000813027824 */ /* 0x000fe200078e0212 */
[----:B------:R-:W-:Y:S01]  /*f330*/  SHF.L.U32 R3, R8, 0x1f, RZ ;  /* 0x0000001f08037819 */ /* 0x000fe200000006ff */
[----:B--2---:R-:W2:Y:S01]  /*f340*/  S2R R4, SR_TID.X ;  /* 0x0000000000047919 */ /* 0x004ea20000002100 */
[----:B------:R-:W-:Y:S02]  /*f350*/  BSSY B2, `(.L_x_9346) ;  /* 0x0000005000027945 */ /* 0x000fe40003800000 */
[----:B------:R-:W3:Y:S01]  /*f360*/  SYNCS.PHASECHK.TRANS64.TRYWAIT P0, [R2+URZ+0x22840], R3 ;  /* 0x02284003020075a7 */ /* 0x000ee2000800017f */
[----:B--2---:R-:W-:-:S04]  /*f370*/  LOP3.LUT R4, R4, 0x7f, RZ, 0xc0, !PT ;  /* 0x0000007f04047812 */ /* 0x004fc800078ec0ff */
[----:B------:R-:W-:Y:S01]  /*f380*/  ISETP.NE.AND P1, PT, R4, RZ, PT ;  /* 0x000000ff0400720c */ /* 0x000fe20003f25270 */
[----:B---3--:R-:W-:-:S12]  /*f390*/  @!P0 BRA `(.L_x_9347) ;  /* 0x0000002800848947 */ /* 0x008fd80003800000 */
.L_x_9417:
[----:B------:R-:W-:Y:S05]  /*f3a0*/  BSYNC B2 ;  /* 0x0000000000027941 */ /* 0x000fea0003800000 */
.L_x_9346:
[----:B------:R-:W-:Y:S04]  /*f3b0*/  BSSY B2, `(.L_x_9348) ;  /* 0x0000009000027945 */ /* 0x000fe80003800000 */
[----:B------:R-:W-:Y:S05]  /*f3c0*/  @P1 BRA `(.L_x_9349) ;  /* 0x00000000001c1947 */ /* 0x000fea0003800000 */
[----:B------:R-:W3:Y:S01]  /*f3d0*/  S2R R5, SR_TID.X ;  /* 0x0000000000057919 */ /* 0x000ee20000002100 */
[----:B------:R-:W-:-:S04]  /*f3e0*/  IMAD.MOV.U32 R4, RZ, RZ, 0x3000 ;  /* 0x00003000ff047424 */ /* 0x000fc800078e00ff */
[----:B------:R4:W-:Y:S01]  /*f3f0*/  SYNCS.ARRIVE.TRANS64 RZ, [R2+URZ+0x22830], R4 ;  /* 0x0228300402ff79a7 */ /* 0x0009e2000800003f */
[----:B---3--:R-:W-:-:S04]  /*f400*/  LOP3.LUT R5, R5, 0x1f, RZ, 0xc0, !PT ;  /* 0x0000001f05057812 */ /* 0x008fc800078ec0ff */
[----:B------:R-:W-:-:S13]  /*f410*/  ISETP.NE.AND P0, PT, R5, RZ, PT ;  /* 0x000000ff0500720c */ /* 0x000fda0003f05270 */
[----:B----4-:R-:W-:Y:S05]  /*f420*/  @!P0 BRA `(.L_x_9349) ;  /* 0x0000000000048947 */ /* 0x010fea0003800000 */
[----:B------:R-:W-:Y:S01]  /*f430*/  BPT.TRAP 0x1 ;  /* 0x000000040000795c */ /* 0x000fe20000300000 */
.L_x_9349:
[----:B------:R-:W-:Y:S05]  /*f440*/  BSYNC B2 ;  /* 0x0000000000027941 */ /* 0x000fea0003800000 */
.L_x_9348:
[----:B------:R-:W3:Y:S01]  /*f450*/  LDL R4, [R1+0x1c] ;  /* 0x00001c0001047983 */ /* 0x000ee20000100800 */
        /* <DEDUP_REMOVED lines=11> */
.L_x_9350:
        /* <DEDUP_REMOVED lines=10> */
[----:B------:R-:W3:Y:S01]  /*f5b0*/  SYNCS.PHASECHK.TRANS64.TRYWAIT P0, [R2+URZ+0x22860], R3 ;  /* 0x02286003020075a7 */ /* 0x000ee2000800017f */
[----:B------:R-:W-:Y:S04]  /*f5c0*/  BSSY B2, `(.L_x_9351) ;  /* 0x0000002000027945 */ /* 0x000fe80003800000 */
[----:B---3--:R-:W-:Y:S05]  /*f5d0*/  @!P0 BRA `(.L_x_9352) ;  /* 0x0000002800088947 */ /* 0x008fea0003800000 */
.L_x_9418:
[----:B------:R-:W-:Y:S05]  /*f5e0*/  BSYNC B2 ;  /* 0x0000000000027941 */ /* 0x000fea0003800000 */
.L_x_9351:
[----:B------:R-:W-:Y:S01]  /*f5f0*/  BSSY B2, `(.L_x_9353) ;  /* 0x000000b000027945 */ /* 0x000fe20003800000 */
[----:B-1----:R-:W-:Y:S02]  /*f600*/  IMAD.MOV.U32 R8, RZ, RZ, 0x0 ;  /* 0x00000000ff087424 */ /* 0x002fe400078e00ff */
[----:B0-----:R-:W-:Y:S01]  /*f610*/  IMAD.MOV.U32 R9, RZ, RZ, 0x14f00000 ;  /* 0x14f00000ff097424 */ /* 0x001fe200078e00ff */
[----:B------:R-:W-:Y:S06]  /*f620*/  @P1 BRA `(.L_x_9354) ;  /* 0x00000000001c1947 */ /* 0x000fec0003800000 */
[----:B------:R-:W0:Y:S01]  /*f630*/  S2R R5, SR_TID.X ;  /* 0x0000000000057919 */ /* 0x000e220000002100 */
[----:B--23--:R-:W-:-:S04]  /*f640*/  IMAD.MOV.U32 R3, RZ, RZ, 0xc000 ;  /* 0x0000c000ff037424 */ /* 0x00cfc800078e00ff */
[----:B------:R1:W-:Y:S01]  /*f650*/  SYNCS.ARRIVE.TRANS64 RZ, [R2+URZ+0x22850], R3 ;  /* 0x0228500302ff79a7 */ /* 0x0003e2000800003f */
[----:B0-----:R-:W-:-:S04]  /*f660*/  LOP3.LUT R5, R5, 0x1f, RZ, 0xc0, !PT ;  /* 0x0000001f05057812 */ /* 0x001fc800078ec0ff */
[----:B------:R-:W-:-:S13]  /*f670*/  ISETP.NE.AND P0, PT, R5, RZ, PT ;  /* 0x000000ff0500720c */ /* 0x000fda0003f05270 */
[----:B-1----:R-:W-:Y:S05]  /*f680*/  @!P0 BRA `(.L_x_9354) ;  /* 0x0000000000048947 */ /* 0x002fea0003800000 */
[----:B------:R-:W-:Y:S01]  /*f690*/  BPT.TRAP 0x1 ;  /* 0x000000040000795c */ /* 0x000fe20000300000 */
.L_x_9354:
[----:B------:R-:W-:Y:S05]  /*f6a0*/  BSYNC B2 ;  /* 0x0000000000027941 */ /* 0x000fea0003800000 */
.L_x_9353:
[----:B------:R-:W-:Y:S01]  /*f6b0*/  R2UR UR10, R10 ;  /* 0x000000000a0a72ca */ /* 0x000fe200000e0000 */
[----:B--23--:R-:W-:Y:S01]  /*f6c0*/  IMAD R3, R19, 0xc000, R18 ;  /* 0x0000c00013037824 */ /* 0x00cfe200078e0212 */
[----:B------:R-:W-:Y:S01]  /*f6d0*/  R2UR UR6, R8 ;  /* 0x00000000080672ca */ /* 0x000fe200000e0000 */
[----:B------:R-:W-:Y:S01]  /*f6e0*/  UIADD3 UR4, UP0, UR38, 0x470, URZ ;  /* 0x0000047026047890 */ /* 0x000fe2000ff1e03f */
[----:B------:R-:W-:Y:S01]  /*f6f0*/  R2UR UR7, R9 ;  /* 0x00000000090772ca */ /* 0x000fe200000e0000 */
[----:B------:R-:W-:Y:S01]  /*f700*/  VIADD R2, R2, 0x22850 ;  /* 0x0002285002027836 */ /* 0x000fe20000000000 */
[----:B------:R-:W-:Y:S01]  /*f710*/  PLOP3.LUT P0, PT, PT, PT, PT, 0x80, 0x0 ;  /* 0x000000000000781c */ /* 0x000fe20003f0f070 */
[----:B------:R-:W-:Y:S01]  /*f720*/  VIADD R5, R3, 0x400 ;  /* 0x0000040003057836 */ /* 0x000fe20000000000 */
[----:B------:R-:W-:-:S12]  /*f730*/  UIADD3.X UR5, URZ, UR39, URZ, UP0, !UPT ;  /* 0x000000273f057290 */ /* 0x000fd800087fe43f */
.L_x_9355:
        /* <DEDUP_REMOVED lines=15> */
.L_x_9356:
        /* <DEDUP_REMOVED lines=15> */
.L_x_9357:
        /* <DEDUP_REMOVED lines=15> */
.L_x_9358:
        /* <DEDUP_REMOVED lines=10> */
.L_x_9344:
[----:B------:R-:W-:Y:S05]  /*fab0*/  BSYNC B1 ;  /* 0x0000000000017941 */ /* 0x000fea0003800000 */
.L_x_9343:
[----:B------:R-:W2:Y:S01]  /*fac0*/  LDL R5, [R1+0x20] ;  /* 0x0000200001057983 */ /* 0x000ea20000100800 */
[----:B------:R-:W-:Y:S01]  /*fad0*/  VIADD R0, R0, 0xfffffffe ;  /* 0xfffffffe00007836 */ /* 0x000fe20000000000 */
[----:B--2---:R-:W-:-:S13]  /*fae0*/  ISETP.GT.AND P0, PT, R6, R5, PT ;  /* 0x000000050600720c */ /* 0x004fda0003f04270 */
[----:B------:R-:W-:Y:S05]  /*faf0*/  @P0 BRA `(.L_x_9359) ;  /* 0xffffffec00080947 */ /* 0x000fea000383ffff */
.L_x_9308:
[----:B------:R-:W-:Y:S05]  /*fb00*/  BSYNC B0 ;  /* 0x0000000000007941 */ /* 0x000fea0003800000 */
.L_x_9307:
[----:B------:R-:W2:Y:S01]  /*fb10*/  LDL.LU R2, [R1+0x10] ;  /* 0x0000100001027983 */ /* 0x000ea20000300800 */
[----:B------:R-:W3:Y:S01]  /*fb20*/  S2R R3, SR_TID.X ;  /* 0x0000000000037919 */ /* 0x000ee20000002100 */
[----:B------:R-:W-:-:S05]  /*fb30*/  VIADD R19, R19, 0x1 ;  /* 0x0000000113137836 */ /* 0x000fca0000000000 */
[----:B------:R-:W-:-:S04]  /*fb40*/  ISETP.NE.AND P0, PT, R19, 0x2, PT ;  /* 0x000000021300780c */ /* 0x000fc80003f05270 */
[----:B------:R-:W-:Y:S01]  /*fb50*/  SEL R0, RZ, 0x1, P0 ;  /* 0x00000001ff007807 */ /* 0x000fe20000000000 */
[----:B------:R-:W-:Y:S01]  /*fb60*/  BSSY B0, `(.L_x_9360) ;  /* 0x0000013000007945 */ /* 0x000fe20003800000 */
[----:B---3--:R-:W-:-:S04]  /*fb70*/  LOP3.LUT R3, R3, 0x7f, RZ, 0xc0, !PT ;  /* 0x0000007f03037812 */ /* 0x008fc800078ec0ff */
[----:B------:R-:W-:Y:S02]  /*fb80*/  ISETP.NE.AND P1, PT, R3, RZ, PT ;  /* 0x000000ff0300720c */ /* 0x000fe40003f25270 */
[----:B--2---:R-:W-:-:S05]  /*fb90*/  LOP3.LUT R2, R2, R0, RZ, 0x3c, !PT ;  /* 0x0000000002027212 */ /* 0x004fca00078e3cff */
[----:B------:R2:W-:Y:S06]  /*fba0*/  STL [R1+0x10], R2 ;  /* 0x0000100201007387 */ /* 0x0005ec0000100800 */
        /* <DEDUP_REMOVED lines=8> */
[----:B------:R-:W3:Y:S02]  /*fc30*/  S2R R4, SR_LTMASK ;  /* 0x0000000000047919 */ /* 0x000ee40000003900 */
[----:B---3--:R-:W-:-:S04]  /*fc40*/  LOP3.LUT R4, R4, UR4, RZ, 0xc0, !PT ;  /* 0x0000000404047c12 */ /* 0x008fc8000f8ec0ff */
[----:B------:R-:W3:Y:S01]  /*fc50*/  POPC R7, R4 ;  /* 0x0000000400077309 */ /* 0x000ee20000000000 */
[----:B--2---:R-:W3:Y:S02]  /*fc60*/  SHFL.IDX PT, R0, R3, R0, 0x1f ;  /* 0x00001f0003007589 */ /* 0x004ee400000e0000 */
[----:B---3--:R-:W-:-:S05]  /*fc70*/  IADD3 R0, R0, UR37, R7 ;  /* 0x0000002500007c10 */ /* 0x008fca000fffe007 */
[----:B------:R3:W-:Y:S02]  /*fc80*/  STL [R1], R0 ;  /* 0x0000000001007387 */ /* 0x0007e40000100800 */
.L_x_9361:
[----:B------:R-:W-:Y:S05]  /*fc90*/  BSYNC B0 ;  /* 0x0000000000007941 */ /* 0x000fea0003800000 */
.L_x_9360:
[----:B------:R-:W-:-:S07]  /*fca0*/  SEL R19, R19, RZ, P0 ;  /* 0x000000ff13137207 */ /* 0x000fce0000000000 */
.L_x_9279:
[----:B------:R-:W-:Y:S05]  /*fcb0*/  BSYNC B7 ;  /* 0x0000000000077941 */ /* 0x000fea0003800000 */
.L_x_9277:
[----:B---34-:R-:W3:Y:S02]  /*fcc0*/  LDL R0, [R1+0x5c] ;  /* 0x00005c0001007983 */ /* 0x018ee40000100800 */
[----:B---3--:R-:W-:-:S13]  /*fcd0*/  ISETP.NE.AND P0, PT, R0, RZ, PT ;  /* 0x000000ff0000720c */ /* 0x008fda0003f05270 */
[----:B------:R-:W-:Y:S05]  /*fce0*/  @!P0 BRA `(.L_x_9362) ;  /* 0x00000000002c8947 */ /* 0x000fea0003800000 */
[----:B------:R-:W-:Y:S05]  /*fcf0*/  WARPSYNC.ALL ;  /* 0x0000000000007948 */ /* 0x000fea0003800000 */
[----:B------:R-:W3:Y:S08]  /*fd00*/  S2UR UR5, SR_CgaCtaId ;  /* 0x00000000000579c3 */ /* 0x000ef00000008800 */
[----:B------:R-:W-:Y:S06]  /*fd10*/  BAR.SYNC.DEFER_BLOCKING 0x5, 0x180 ;  /* 0x0146000000007b1d */ /* 0x000fec0000010000 */
[----:B------:R-:W-:-:S02]  /*fd20*/  UMOV UR4, 0x400 ;  /* 0x0000040000047882 */ /* 0x000fc40000000000 */
[----:B---3--:R-:W-:-:S06]  /*fd30*/  ULEA UR4, UR5, UR4, 0x18 ;  /* 0x0000000405047291 */ /* 0x008fcc000f8ec03f */
[----:B------:R-:W-:-:S05]  /*fd40*/  IMAD.U32 R18, RZ, RZ, UR4 ;  /* 0x00000004ff127e24 */ /* 0x000fca000f8e00ff */
[----:B--2---:R-:W2:Y:S04]  /*fd50*/  LDS.128 R4, [R18+0x228d0] ;  /* 0x0228d00012047984 */ /* 0x004ea80000000c00 */
[----:B--2---:R2:W-:Y:S04]  /*fd60*/  STL.64 [R1], R4 ;  /* 0x0000000401007387 */ /* 0x0045e80000100a00 */
[----:B------:R2:W-:Y:S01]  /*fd70*/  STL.64 [R1+0x8], R6 ;  /* 0x0000080601007387 */ /* 0x0005e20000100a00 */
[----:B------:R-:W-:Y:S06]  /*fd80*/  BAR.ARV 0x4, 0x180 ;  /* 0x0106000000007b1d */ /* 0x000fec0000002000 */
[----:B------:R-:W-:Y:S05]  /*fd90*/  BRA `(.L_x_9363) ;  /* 0x0000000c00187947 */ /* 0x000fea0003800000 */
.L_x_9362:
[----:B------:R-:W3:Y:S01]  /*fda0*/  S2R R16, SR_TID.X ;  /* 0x0000000000107919 */ /* 0x000ee20000002100 */
[----:B------:R-:W-:Y:S01]  /*fdb0*/  UMOV UR4, 0xffffffff ;  /* 0xffffffff00047882 */ /* 0x000fe20000000000 */
[----:B---3--:R-:W-:-:S04]  /*fdc0*/  LOP3.LUT R16, R16, 0x1f, RZ, 0xc0, !PT ;  /* 0x0000001f10107812 */ /* 0x008fc800078ec0ff */
[----:B------:R-:W-:Y:S01]  /*fdd0*/  ISETP.NE.AND P0, PT, R16, 0x1f, PT ;  /* 0x0000001f1000780c */ /* 0x000fe20003f05270 */
[----:B------:R-:W-:-:S12]  /*fde0*/  BRA.DIV UR4, `(.L_x_9364) ;  /* 0x0000002204187947 */ /* 0x000fd8000b800000 */
[----:B------:R-:W1:Y:S01]  /*fdf0*/  LDL.LU R3, [R1] ;  /* 0x0000000001037983 */ /* 0x000e620000300800 */
[----:B------:R-:W-:-:S03]  /*fe00*/  ULDC UR4, c[0x0][0xc3c] ;  /* 0x00030f0000047ab9 */ /* 0x000fc60000000800 */
[----:B--2---:R-:W2:Y:S01]  /*fe10*/  LDL R4, [R1+0xc] ;  /* 0x00000c0001047983 */ /* 0x004ea20000100800 */
[----:B-1----:R-:W-:Y:S02]  /*fe20*/  IMAD.MOV.U32 R10, RZ, RZ, R3 ;  /* 0x000000ffff0a7224 */ /* 0x002fe400078e0003 */
[----:B--2---:R-:W-:-:S05]  /*fe30*/  IMAD.IADD R0, R4, 0x1, R16 ;  /* 0x0000000104007824 */ /* 0x004fca00078e0210 */
[----:B------:R-:W-:-:S13]  /*fe40*/  ISETP.GE.OR P1, PT, R0, UR4, !P0 ;  /* 0x0000000400007c0c */ /* 0x000fda000c726670 */
[----:B------:R-:W1:Y:S08]  /*fe50*/  @!P1 LDC.64 R2, c[0x0][0xc80] ;  /* 0x00032000ff029b82 */ /* 0x000e700000000a00 */
[----:B------:R-:W2:Y:S01]  /*fe60*/  @!P1 LDC.64 R4, c[0x0][0xc78] ;  /* 0x00031e00ff049b82 */ /* 0x000ea20000000a00 */
[----:B-1----:R-:W-:-:S05]  /*fe70*/  @!P1 IMAD.WIDE R2, R0, 0x4, R2 ;  /* 0x0000000400029825 */ /* 0x002fca00078e0202 */
[----:B------:R2:W3:Y:S02]  /*fe80*/  @!P1 LDG.E R6, desc[UR40][R2.64] ;  /* 0x0000002802069981 */ /* 0x0004e4000c1e1900 */
        /* <DEDUP_REMOVED lines=30> */
.L_x_9428:
[----:B------:R-:W-:Y:S02]  /*10070*/  ULDC UR4, c[0x0][0xc38] ;  /* 0x00030e0000047ab9 */ /* 0x000fe40000000800 */
[----:B------:R-:W-:-:S04]  /*10080*/  IMAD.U32 R3, RZ, RZ, UR4 ;  /* 0x00000004ff037e24 */ /* 0x000fc8000f8e00ff */
[----:B-1----:R-:W-:-:S04]  /*10090*/  IMAD R9, R14, R3, RZ ;  /* 0x000000030e097224 */ /* 0x002fc800078e02ff */
[----:B------:R-:W-:-:S05]  /*100a0*/  IMAD.IADD R4, R8, 0x1, R9 ;  /* 0x0000000108047824 */ /* 0x000fca00078e0209 */
[----:B------:R-:W-:-:S13]  /*100b0*/  ISETP.GT.AND P6, PT, R4, R0, PT ;  /* 0x000000000400720c */ /* 0x000fda0003fc4270 */
[----:B------:R-:W-:Y:S05]  /*100c0*/  @P6 BRA `(.L_x_9365) ;  /* 0x0000000000ac6947 */ /* 0x000fea0003800000 */
.L_x_9368:
        /* <DEDUP_REMOVED lines=37> */
.L_x_9436:
[----:B------:R-:W-:Y:S02]  /*10320*/  ULDC UR4, c[0x0][0xc38] ;  /* 0x00030e0000047ab9 */ /* 0x000fe40000000800 */
[----:B------:R-:W-:-:S04]  /*10330*/  IMAD.U32 R3, RZ, RZ, UR4 ;  /* 0x00000004ff037e24 */ /* 0x000fc8000f8e00ff */
[----:B-1----:R-:W-:-:S04]  /*10340*/  IMAD R9, R14, R3, RZ ;  /* 0x000000030e097224 */ /* 0x002fc800078e02ff */
[----:B------:R-:W-:-:S05]  /*10350*/  IMAD.IADD R4, R9, 0x1, R4 ;  /* 0x0000000109047824 */ /* 0x000fca00078e0204 */
[----:B------:R-:W-:-:S13]  /*10360*/  ISETP.GT.AND P6, PT, R4, R0, PT ;  /* 0x000000000400720c */ /* 0x000fda0003fc4270 */
[----:B------:R-:W-:Y:S05]  /*10370*/  @!P6 BRA `(.L_x_9368) ;  /* 0xfffffffc0054e947 */ /* 0x000fea000383ffff */
.L_x_9365:
        /* <DEDUP_REMOVED lines=9> */
.L_x_9441:
[----:B------:R-:W-:-:S13]  /*10410*/  ISETP.NE.AND P0, PT, R8, RZ, PT ;  /* 0x000000ff0800720c */ /* 0x000fda0003f05270 */
[----:B------:R-:W-:Y:S05]  /*10420*/  @!P0 BRA `(.L_x_9370) ;  /* 0x0000000000108947 */ /* 0x000fea0003800000 */
[----:B------:R-:W-:Y:S01]  /*10430*/  UMOV UR4, 0xffffffff ;  /* 0xffffffff00047882 */ /* 0x000fe20000000000 */
[----:B------:R-:W-:Y:S02]  /*10440*/  VIADD R12, R4, 0xffffffff ;  /* 0xffffffff040c7836 */ /* 0x000fe40000000000 */
[----:B------:R-:W-:Y:S05]  /*10450*/  BRA.DIV UR4, `(.L_x_9371) ;  /* 0x0000002204dc7947 */ /* 0x000fea000b800000 */
[----:B------:R4:W0:Y:S02]  /*10460*/  SHFL.IDX PT, R6, R2, R12, 0x1f ;  /* 0x00001f0c02067589 */ /* 0x00082400000e0000 */
.L_x_9370:
        /* <DEDUP_REMOVED lines=63> */
.L_x_9366:
        /* <DEDUP_REMOVED lines=10> */
.L_x_9372:
        /* <DEDUP_REMOVED lines=16> */
.L_x_9363:
[----:B------:R-:W4:Y:S01]  /*10a00*/  LDL R0, [R1+0xc] ;  /* 0x00000c0001007983 */ /* 0x000f220000100800 */
[----:B------:R-:W-:Y:S02]  /*10a10*/  ULDC UR4, c[0x0][0xc3c] ;  /* 0x00030f0000047ab9 */ /* 0x000fe40000000800 */
[----:B----4-:R-:W-:-:S13]  /*10a20*/  ISETP.GE.AND P0, PT, R0, UR4, PT ;  /* 0x0000000400007c0c */ /* 0x010fda000bf06270 */
[----:B------:R-:W-:Y:S05]  /*10a30*/  @!P0 BRA `(.L_x_9373) ;  /* 0xffffffac00208947 */ /* 0x000fea000383ffff */
[----:B------:R-:W-:Y:S05]  /*10a40*/  BSYNC B8 ;  /* 0x0000000000087941 */ /* 0x000fea0003800000 */
.L_x_9271:
[----:B0-----:R-:W4:Y:S01]  /*10a50*/  LDL.LU R0, [R1+0x48] ;  /* 0x0000480001007983 */ /* 0x001f220000300800 */
[----:B------:R-:W-:Y:S01]  /*10a60*/  BSSY B0, `(.L_x_9374) ;  /* 0x000000b000007945 */ /* 0x000fe20003800000 */
[----:B--23--:R-:W0:Y:S01]  /*10a70*/  S2R R5, SR_CgaCtaId ;  /* 0x0000000000057919 */ /* 0x00ce220000008800 */
[----:B----4-:R-:W-:-:S05]  /*10a80*/  VIADD R0, R0, 0x1 ;  /* 0x0000000100007836 */ /* 0x010fca0000000000 */
[----:B-1----:R-:W-:-:S04]  /*10a90*/  LEA.HI R2, R0, R0, RZ, 0x1 ;  /* 0x0000000000027211 */ /* 0x002fc800078f08ff */
[----:B------:R-:W-:-:S05]  /*10aa0*/  LOP3.LUT R3, R2, 0xfffffffe, RZ, 0xc0, !PT ;  /* 0xfffffffe02037812 */ /* 0x000fca00078ec0ff */
[----:B------:R-:W-:Y:S01]  /*10ab0*/  IMAD.IADD R3, R0, 0x1, -R3 ;  /* 0x0000000100037824 */ /* 0x000fe200078e0a03 */
[----:B------:R-:W-:-:S04]  /*10ac0*/  MOV R0, 0x400 ;  /* 0x0000040000007802 */ /* 0x000fc80000000f00 */
[----:B0-----:R-:W-:Y:S02]  /*10ad0*/  LEA R0, R5, R0, 0x18 ;  /* 0x0000000005007211 */ /* 0x001fe400078ec0ff */
[----:B------:R-:W-:-:S04]  /*10ae0*/  SHF.L.U32 R3, R3, 0x1f, RZ ;  /* 0x0000001f03037819 */ /* 0x000fc800000006ff */
[----:B------:R-:W0:Y:S02]  /*10af0*/  SYNCS.PHASECHK.TRANS64.TRYWAIT P0, [R0+URZ+0x22820], R3 ;  /* 0x02282003000075a7 */ /* 0x000e24000800017f */
[----:B0-----:R-:W-:Y:S05]  /*10b00*/  @!P0 BRA `(.L_x_9375) ;  /* 0x0000001c00588947 */ /* 0x001fea0003800000 */
.L_x_9444:
[----:B------:R-:W-:Y:S05]  /*10b10*/  BSYNC B0 ;  /* 0x0000000000007941 */ /* 0x000fea0003800000 */
.L_x_9374:
[----:B------:R-:W-:-:S03]  /*10b20*/  UMOV UR4, 0xffffffff ;  /* 0xffffffff00047882 */ /* 0x000fc60000000000 */
[----:B------:R-:W-:Y:S05]  /*10b30*/  BRA.DIV UR4, `(.L_x_9376) ;  /* 0x0000001e04607947 */ /* 0x000fea000b800000 */
[----:B------:R-:W1:Y:S02]  /*10b40*/  S2R R2, SR_TID.X ;  /* 0x0000000000027919 */ /* 0x000e640000002100 */
[----:B-1----:R-:W-:-:S04]  /*10b50*/  SHF.R.U32.HI R2, RZ, 0x5, R2 ;  /* 0x00000005ff027819 */ /* 0x002fc80000011602 */
[----:B------:R-:W-:-:S05]  /*10b60*/  LOP3.LUT R2, R2, 0x3, RZ, 0xc0, !PT ;  /* 0x0000000302027812 */ /* 0x000fca00078ec0ff */
[----:B------:R1:W2:Y:S02]  /*10b70*/  SHFL.IDX PT, R14, R2, RZ, 0x1f ;  /* 0x00001fff020e7589 */ /* 0x0002a400000e0000 */
.L_x_9447:
[----:B--2---:R-:W-:Y:S01]  /*10b80*/  ISETP.NE.AND P0, PT, R14, RZ, PT ;  /* 0x000000ff0e00720c */ /* 0x004fe20003f05270 */
[----:B------:R-:W-:-:S12]  /*10b90*/  BSSY B0, `(.L_x_9377) ;  /* 0x0000025000007945 */ /* 0x000fd80003800000 */
[----:B------:R-:W-:Y:S05]  /*10ba0*/  @P0 BRA `(.L_x_9378) ;  /* 0x00000000008c0947 */ /* 0x000fea0003800000 */
[----:B------:R-:W-:-:S03]  /*10bb0*/  UMOV UR4, 0xffffffff ;  /* 0xffffffff00047882 */ /* 0x000fc60000000000 */
[----:B------:R-:W-:Y:S05]  /*10bc0*/  BRA.DIV UR4, `(.L_x_9379) ;  /* 0x0000001e04707947 */ /* 0x000fea000b800000 */
[----:B------:R-:W-:-:S13]  /*10bd0*/  ELECT P6, URZ, PT ;  /* 0x00000000003f782f */ /* 0x000fda00038c0000 */
.L_x_9450:
[----:B------:R-:W-:Y:S05]  /*10be0*/  @!P6 BRA `(.L_x_9378) ;  /* 0x00000000007ce947 */ /* 0x000fea0003800000 */
[----:B------:R-:W-:-:S06]  /*10bf0*/  ULOP3.LUT UR4, UR36, 0x2, URZ, 0xfc, !UPT ;  /* 0x0000000224047892 */ /* 0x000fcc000f8efc3f */
[----:B-1----:R-:W-:-:S05]  /*10c00*/  IMAD.U32 R2, RZ, RZ, UR4 ;  /* 0x00000004ff027e24 */ /* 0x002fca000f8e00ff */
[----:B------:R-:W-:-:S13]  /*10c10*/  ISETP.NE.AND P2, PT, R2, 0x3, PT ;  /* 0x000000030200780c */ /* 0x000fda0003f45270 */
[----:B------:R-:W-:Y:S05]  /*10c20*/  @!P2 BRA `(.L_x_9380) ;  /* 0x000000000004a947 */ /* 0x000fea0003800000 */
[----:B------:R-:W-:Y:S01]  /*10c30*/  BPT.TRAP 0x1 ;  /* 0x000000040000795c */ /* 0x000fe20000300000 */
.L_x_9380:
        /* <DEDUP_REMOVED lines=13> */
.L_x_9451:
[----:B------:R-:W1:Y:S02]  /*10d10*/  SYNCS.PHASECHK.TRANS64.TRYWAIT P0, [R7+URZ], R2 ;  /* 0x00000002070075a7 */ /* 0x000e64000800017f */
[----:B-1----:R-:W-:Y:S05]  /*10d20*/  @!P0 BRA `(.L_x_9382) ;  /* 0x0000001c004c8947 */ /* 0x002fea0003800000 */
.L_x_9452:
[----:B------:R-:W-:Y:S05]  /*10d30*/  @!P2 BRA `(.L_x_9383) ;  /* 0x000000000004a947 */ /* 0x000fea0003800000 */
[----:B------:R-:W-:Y:S01]  /*10d40*/  BPT.TRAP 0x1 ;  /* 0x000000040000795c */ /* 0x000fe20000300000 */
.L_x_9383:
[----:B------:R-:W-:-:S04]  /*10d50*/  VIADD R0, R0, 0x22860 ;  /* 0x0002286000007836 */ /* 0x000fc80000000000 */
[----:B------:R-:W-:-:S04]  /*10d60*/  IMAD R4, R19, 0x8, R0 ;  /* 0x0000000813047824 */ /* 0x000fc800078e0200 */
[----:B------:R-:W2:Y:S02]  /*10d70*/  SYNCS.PHASECHK.TRANS64.TRYWAIT P0, [R4+URZ], R5 ;  /* 0x00000005040075a7 */ /* 0x000ea4000800017f */
[----:B--2---:R-:W-:Y:S05]  /*10d80*/  @!P0 BRA `(.L_x_9384) ;  /* 0x0000001c00488947 */ /* 0x004fea0003800000 */
.L_x_9453:
[----:B------:R-:W-:-:S07]  /*10d90*/  IMAD R3, R3, 0x8, R0 ;  /* 0x0000000803037824 */ /* 0x000fce00078e0200 */
.L_x_9385:
[----:B---3--:R3:W4:Y:S02]  /*10da0*/  SYNCS.PHASECHK.TRANS64.TRYWAIT P0, [R3+URZ], R2 ;  /* 0x00000002030075a7 */ /* 0x008724000800017f */
[----:B----4-:R-:W-:Y:S05]  /*10db0*/  @!P0 NANOSLEEP.SYNCS 0x989680 ;  /* 0x009896800000895d */ /* 0x010fea0003900000 */
[----:B------:R-:W4:Y:S02]  /*10dc0*/  @!P0 SYNCS.PHASECHK.TRANS64 P0, [R3+URZ], R2 ;  /* 0x00000002030085a7 */ /* 0x000f24000800007f */
[----:B----4-:R-:W-:Y:S05]  /*10dd0*/  @!P0 BRA `(.L_x_9385) ;  /* 0xfffffffc00f08947 */ /* 0x010fea000383ffff */
.L_x_9378:
[----:B------:R-:W-:Y:S05]  /*10de0*/  BSYNC B0 ;  /* 0x0000000000007941 */ /* 0x000fea0003800000 */
.L_x_9377:
[----:B------:R-:W-:Y:S05]  /*10df0*/  EXIT ;  /* 0x000000000000794d */ /* 0x000fea0003800000 */
.L_x_9222:
[----:B0-----:R0:W1:Y:S02]  /*10e00*/  SYNCS.PHASECHK.TRANS64.TRYWAIT P0, [R6+URZ+0x22800], R3 ;  /* 0x02280003060075a7 */ /* 0x001064000800017f */
[----:B-1----:R-:W-:Y:S05]  /*10e10*/  @!P0 NANOSLEEP.SYNCS 0x989680 ;  /* 0x009896800000895d */ /* 0x002fea0003900000 */
[----:B------:R-:W1:Y:S02]  /*10e20*/  @!P0 SYNCS.PHASECHK.TRANS64 P0, [R6+URZ+0x22800], R3 ;  /* 0x02280003060085a7 */ /* 0x000e64000800007f */
[----:B-1----:R-:W-:Y:S05]  /*10e30*/  @!P0 BRA `(.L_x_9222) ;  /* 0xfffffffc00f08947 */ /* 0x002fea000383ffff */
[----:B------:R-:W-:Y:S05]  /*10e40*/  BRA `(.L_x_9386) ;  /* 0xffffff1000407947 */ /* 0x000fea000383ffff */
.L_x_9226:
[----:B0-----:R-:W-:-:S04]  /*10e50*/  IMAD.U32 R3, RZ, RZ, UR22 ;  /* 0x00000016ff037e24 */ /* 0x001fc8000f8e00ff */
[----:B------:R0:W2:Y:S03]  /*10e60*/  SYNCS.PHASECHK.TRANS64.TRYWAIT P1, [R3+URZ+0x22830], R8 ;  /* 0x02283008030075a7 */ /* 0x0000a6000802017f */
[----:B--2---:R-:W-:Y:S05]  /*10e70*/  @!P1 NANOSLEEP.SYNCS 0x989680 ;  /* 0x009896800000995d */ /* 0x004fea0003900000 */
[----:B------:R-:W2:Y:S02]  /*10e80*/  @!P1 SYNCS.PHASECHK.TRANS64 P1, [R3+URZ+0x22830], R8 ;  /* 0x02283008030095a7 */ /* 0x000ea4000802007f */
[----:B--2---:R-:W-:Y:S05]  /*10e90*/  @!P1 BRA `(.L_x_9226) ;  /* 0xfffffffc00ec9947 */ /* 0x004fea000383ffff */
[----:B------:R-:W-:Y:S05]  /*10ea0*/  BRA `(.L_x_9225) ;  /* 0xffffff1000687947 */ /* 0x000fea000383ffff */
.L_x_9230:
[----:B--2---:R-:W-:-:S04]  /*10eb0*/  IMAD.U32 R9, RZ, RZ, UR22 ;  /* 0x00000016ff097e24 */ /* 0x004fc8000f8e00ff */
[----:B------:R2:W3:Y:S03]  /*10ec0*/  SYNCS.PHASECHK.TRANS64.TRYWAIT P2, [R9+URZ+0x22850], R8 ;  /* 0x02285008090075a7 */ /* 0x0004e6000804017f */
[----:B---3--:R-:W-:Y:S05]  /*10ed0*/  @!P2 NANOSLEEP.SYNCS 0x989680 ;  /* 0x009896800000a95d */ /* 0x008fea0003900000 */
[----:B------:R-:W3:Y:S02]  /*10ee0*/  @!P2 SYNCS.PHASECHK.TRANS64 P2, [R9+URZ+0x22850], R8 ;  /* 0x022850080900a5a7 */ /* 0x000ee4000804007f */
[----:B---3--:R-:W-:Y:S05]  /*10ef0*/  @!P2 BRA `(.L_x_9230) ;  /* 0xfffffffc00eca947 */ /* 0x008fea000383ffff */
[----:B------:R-:W-:Y:S05]  /*10f00*/  BRA `(.L_x_9229) ;  /* 0xffffff2400e07947 */ /* 0x000fea000383ffff */
.L_x_9235:
[----:B-1----:R-:W-:-:S04]  /*10f10*/  IMAD.U32 R3, RZ, RZ, UR24 ;  /* 0x00000018ff037e24 */ /* 0x002fc8000f8e00ff */
[----:B------:R1:W2:Y:S03]  /*10f20*/  SYNCS.PHASECHK.TRANS64.TRYWAIT P2, [R3+URZ+0x22830], R6 ;  /* 0x02283006030075a7 */ /* 0x0002a6000804017f */
[----:B--2---:R-:W-:Y:S05]  /*10f30*/  @!P2 NANOSLEEP.SYNCS 0x989680 ;  /* 0x009896800000a95d */ /* 0x004fea0003900000 */
[----:B------:R-:W2:Y:S02]  /*10f40*/  @!P2 SYNCS.PHASECHK.TRANS64 P2, [R3+URZ+0x22830], R6 ;  /* 0x022830060300a5a7 */ /* 0x000ea4000804007f */
[----:B--2---:R-:W-:Y:S05]  /*10f50*/  @!P2 BRA `(.L_x_9235) ;  /* 0xfffffffc00eca947 */ /* 0x004fea000383ffff */
[----:B------:R-:W-:Y:S05]  /*10f60*/  BRA `(.L_x_9234) ;  /* 0xffffff2800f47947 */ /* 0x000fea000383ffff */
.L_x_9239:
[----:B-1----:R1:W2:Y:S02]  /*10f70*/  SYNCS.PHASECHK.TRANS64.TRYWAIT P2, [R9+URZ+0x22850], R6 ;  /* 0x02285006090075a7 */ /* 0x0022a4000804017f */
[----:B--2---:R-:W-:Y:S05]  /*10f80*/  @!P2 NANOSLEEP.SYNCS 0x989680 ;  /* 0x009896800000a95d */ /* 0x004fea0003900000 */
[----:B------:R-:W2:Y:S02]  /*10f90*/  @!P2 SYNCS.PHASECHK.TRANS64 P2, [R9+URZ+0x22850], R6 ;  /* 0x022850060900a5a7 */ /* 0x000ea4000804007f */
[----:B--2---:R-:W-:Y:S05]  /*10fa0*/  @!P2 BRA `(.L_x_9239) ;  /* 0xfffffffc00f0a947 */ /* 0x004fea000383ffff */
[----:B------:R-:W-:Y:S05]  /*10fb0*/  BRA `(.L_x_9238) ;  /* 0xffffff4400147947 */ /* 0x000fea000383ffff */
.L_x_9285:
        /* <DEDUP_REMOVED lines=11> */
.L_x_9388:
[----:B------:R-:W-:Y:S05]  /*11070*/  BSYNC B0 ;  /* 0x0000000000007941 */ /* 0x000fea0003800000 */
.L_x_9387:
[----:B------:R-:W-:Y:S05]  /*11080*/  BRA `(.L_x_9389) ;  /* 0xffffffb4002c7947 */ /* 0x000fea000383ffff */
.L_x_9287:
[----:B------:R-:W-:Y:S01]  /*11090*/  BSSY B0, `(.L_x_9390) ;  /* 0x0000006000007945 */ /* 0x000fe20003800000 */
[----:B------:R-:W-:-:S07]  /*110a0*/  IMAD.MOV.U32 R15, RZ, RZ, -0x1 ;  /* 0xffffffffff0f7424 */ /* 0x000fce00078e00ff */
[----:B01--4-:R-:W-:Y:S05]  /*110b0*/  WARPSYNC.COLLECTIVE R15, `(.L_x_9391) ;  /* 0x000000000f0c7348 */ /* 0x013fea0003c00000 */
[----:B------:R-:W-:Y:S02]  /*110c0*/  ELECT P6, UR62, PT ;  /* 0x00000000003e782f */ /* 0x000fe400038c0000 */
[----:B------:R-:W-:Y:S01]  /*110d0*/  MOV R14, UR62 ;  /* 0x0000003e000e7c02 */ /* 0x000fe20008000f00 */
[----:B01--4-:R-:W-:Y:S10]  /*110e0*/  ENDCOLLECTIVE ;  /* 0x000000000000791b */ /* 0x013ff40003800000 */
.L_x_9391:
[----:B------:R-:W-:Y:S05]  /*110f0*/  BSYNC B0 ;  /* 0x0000000000007941 */ /* 0x000fea0003800000 */
.L_x_9390:
[----:B------:R-:W-:Y:S05]  /*11100*/  BRA `(.L_x_9392) ;  /* 0xffffffb400307947 */ /* 0x000fea000383ffff */
.L_x_9289:
[----:B--2---:R2:W3:Y:S02]  /*11110*/  SYNCS.PHASECHK.TRANS64.TRYWAIT P0, [R0+URZ+0x22840], R2 ;  /* 0x02284002000075a7 */ /* 0x0044e4000800017f */
[----:B---3--:R-:W-:Y:S05]  /*11120*/  @!P0 NANOSLEEP.SYNCS 0x989680 ;  /* 0x009896800000895d */ /* 0x008fea0003900000 */
[----:B------:R-:W3:Y:S02]  /*11130*/  @!P0 SYNCS.PHASECHK.TRANS64 P0, [R0+URZ+0x22840], R2 ;  /* 0x02284002000085a7 */ /* 0x000ee4000800007f */
[----:B---3--:R-:W-:Y:S05]  /*11140*/  @!P0 BRA `(.L_x_9289) ;  /* 0xfffffffc00f08947 */ /* 0x008fea000383ffff */
[----:B------:R-:W-:Y:S05]  /*11150*/  BRA `(.L_x_9393) ;  /* 0xffffffb400907947 */ /* 0x000fea000383ffff */
.L_x_9293:
        /* <DEDUP_REMOVED lines=15> */
.L_x_9394:
[----:B------:R-:W-:Y:S02]  /*11250*/  IMAD.MOV.U32 R13, RZ, RZ, R0 ;  /* 0x000000ffff0d7224 */ /* 0x000fe400078e0000 */
[----:B------:R-:W-:-:S07]  /*11260*/  IMAD.MOV.U32 R6, RZ, RZ, R14 ;  /* 0x000000ffff067224 */ /* 0x000fce00078e000e */
[----:B------:R-:W-:Y:S05]  /*11270*/  WARPSYNC.COLLECTIVE R15, `(.L_x_9395) ;  /* 0x000000000f087348 */ /* 0x000fea0003c00000 */
[----:B------:R0:W1:Y:S02]  /*11280*/  SHFL.IDX P6, R14, R13, R12, R11 ;  /* 0x0000000c0d0e7389 */ /* 0x00006400000c000b */
[----:B01----:R-:W-:Y:S01]  /*11290*/  ENDCOLLECTIVE ;  /* 0x000000000000791b */ /* 0x003fe20003800000 */
.L_x_9395:
[----:B------:R-:W-:Y:S02]  /*112a0*/  IMAD.MOV.U32 R13, RZ, RZ, R2 ;  /* 0x000000ffff0d7224 */ /* 0x000fe400078e0002 */
[----:B------:R-:W-:Y:S02]  /*112b0*/  IMAD.MOV.U32 R12, RZ, RZ, 0x1 ;  /* 0x00000001ff0c7424 */ /* 0x000fe400078e00ff */
[----:B------:R-:W-:-:S07]  /*112c0*/  IMAD.MOV.U32 R7, RZ, RZ, R14 ;  /* 0x000000ffff077224 */ /* 0x000fce00078e000e */
[----:B------:R-:W-:Y:S05]  /*112d0*/  WARPSYNC.COLLECTIVE R15, `(.L_x_9396) ;  /* 0x000000000f087348 */ /* 0x000fea0003c00000 */
[----:B------:R0:W1:Y:S02]  /*112e0*/  SHFL.IDX P6, R14, R13, R12, R11 ;  /* 0x0000000c0d0e7389 */ /* 0x00006400000c000b */
[----:B01----:R-:W-:Y:S01]  /*112f0*/  ENDCOLLECTIVE ;  /* 0x000000000000791b */ /* 0x003fe20003800000 */
.L_x_9396:
        /* <DEDUP_REMOVED lines=15> */
.L_x_9397:
[----:B------:R-:W-:Y:S02]  /*113f0*/  IMAD.MOV.U32 R13, RZ, RZ, R2 ;  /* 0x000000ffff0d7224 */ /* 0x000fe400078e0002 */
[----:B------:R-:W-:Y:S02]  /*11400*/  IMAD.MOV.U32 R12, RZ, RZ, 0x2 ;  /* 0x00000002ff0c7424 */ /* 0x000fe400078e00ff */
[----:B------:R-:W-:-:S07]  /*11410*/  IMAD.MOV.U32 R5, RZ, RZ, R14 ;  /* 0x000000ffff057224 */ /* 0x000fce00078e000e */
[----:B------:R-:W-:Y:S05]  /*11420*/  WARPSYNC.COLLECTIVE R15, `(.L_x_9398) ;  /* 0x000000000f087348 */ /* 0x000fea0003c00000 */
[----:B------:R0:W1:Y:S02]  /*11430*/  SHFL.IDX P6, R14, R13, R12, R11 ;  /* 0x0000000c0d0e7389 */ /* 0x00006400000c000b */
[----:B01----:R-:W-:Y:S01]  /*11440*/  ENDCOLLECTIVE ;  /* 0x000000000000791b */ /* 0x003fe20003800000 */
.L_x_9398:
        /* <DEDUP_REMOVED lines=15> */
.L_x_9399:
[----:B------:R-:W-:Y:S02]  /*11540*/  IMAD.MOV.U32 R13, RZ, RZ, R2 ;  /* 0x000000ffff0d7224 */ /* 0x000fe400078e0002 */
[----:B------:R-:W-:Y:S02]  /*11550*/  IMAD.MOV.U32 R12, RZ, RZ, 0x3 ;  /* 0x00000003ff0c7424 */ /* 0x000fe400078e00ff */
[----:B------:R-:W-:-:S07]  /*11560*/  IMAD.MOV.U32 R5, RZ, RZ, R14 ;  /* 0x000000ffff057224 */ /* 0x000fce00078e000e */
[----:B------:R-:W-:Y:S05]  /*11570*/  WARPSYNC.COLLECTIVE R15, `(.L_x_9400) ;  /* 0x000000000f087348 */ /* 0x000fea0003c00000 */
[----:B------:R0:W1:Y:S02]  /*11580*/  SHFL.IDX P6, R14, R13, R12, R11 ;  /* 0x0000000c0d0e7389 */ /* 0x00006400000c000b */
[----:B01----:R-:W-:Y:S01]  /*11590*/  ENDCOLLECTIVE ;  /* 0x000000000000791b */ /* 0x003fe20003800000 */
.L_x_9400:
        /* <DEDUP_REMOVED lines=15> */
.L_x_9401:
[----:B------:R-:W-:Y:S02]  /*11690*/  IMAD.MOV.U32 R13, RZ, RZ, R2 ;  /* 0x000000ffff0d7224 */ /* 0x000fe400078e0002 */
[----:B------:R-:W-:Y:S02]  /*116a0*/  IMAD.MOV.U32 R12, RZ, RZ, 0x4 ;  /* 0x00000004ff0c7424 */ /* 0x000fe400078e00ff */
[----:B------:R-:W-:-:S07]  /*116b0*/  IMAD.MOV.U32 R5, RZ, RZ, R14 ;  /* 0x000000ffff057224 */ /* 0x000fce00078e000e */
[----:B------:R-:W-:Y:S05]  /*116c0*/  WARPSYNC.COLLECTIVE R15, `(.L_x_9402) ;  /* 0x000000000f087348 */ /* 0x000fea0003c00000 */
[----:B------:R0:W1:Y:S02]  /*116d0*/  SHFL.IDX P6, R14, R13, R12, R11 ;  /* 0x0000000c0d0e7389 */ /* 0x00006400000c000b */
[----:B01----:R-:W-:Y:S01]  /*116e0*/  ENDCOLLECTIVE ;  /* 0x000000000000791b */ /* 0x003fe20003800000 */
.L_x_9402:
        /* <DEDUP_REMOVED lines=15> */
.L_x_9403:
[----:B------:R-:W-:Y:S02]  /*117e0*/  IMAD.MOV.U32 R13, RZ, RZ, R2 ;  /* 0x000000ffff0d7224 */ /* 0x000fe400078e0002 */
[----:B------:R-:W-:Y:S02]  /*117f0*/  IMAD.MOV.U32 R12, RZ, RZ, 0x5 ;  /* 0x00000005ff0c7424 */ /* 0x000fe400078e00ff */
[----:B------:R-:W-:-:S07]  /*11800*/  IMAD.MOV.U32 R5, RZ, RZ, R14 ;  /* 0x000000ffff057224 */ /* 0x000fce00078e000e */
[----:B------:R-:W-:Y:S05]  /*11810*/  WARPSYNC.COLLECTIVE R15, `(.L_x_9404) ;  /* 0x000000000f087348 */ /* 0x000fea0003c00000 */
[----:B------:R0:W1:Y:S02]  /*11820*/  SHFL.IDX P6, R14, R13, R12, R11 ;  /* 0x0000000c0d0e7389 */ /* 0x00006400000c000b */
[----:B01----:R-:W-:Y:S01]  /*11830*/  ENDCOLLECTIVE ;  /* 0x000000000000791b */ /* 0x003fe20003800000 */
.L_x_9404:
        /* <DEDUP_REMOVED lines=15> */
.L_x_9405:
[----:B------:R-:W-:Y:S02]  /*11930*/  IMAD.MOV.U32 R13, RZ, RZ, R2 ;  /* 0x000000ffff0d7224 */ /* 0x000fe400078e0002 */
[----:B------:R-:W-:Y:S02]  /*11940*/  IMAD.MOV.U32 R12, RZ, RZ, 0x6 ;  /* 0x00000006ff0c7424 */ /* 0x000fe400078e00ff */
[----:B------:R-:W-:-:S07]  /*11950*/  IMAD.MOV.U32 R5, RZ, RZ, R14 ;  /* 0x000000ffff057224 */ /* 0x000fce00078e000e */
[----:B------:R-:W-:Y:S05]  /*11960*/  WARPSYNC.COLLECTIVE R15, `(.L_x_9406) ;  /* 0x000000000f087348 */ /* 0x000fea0003c00000 */
[----:B------:R0:W1:Y:S02]  /*11970*/  SHFL.IDX P6, R14, R13, R12, R11 ;  /* 0x0000000c0d0e7389 */ /* 0x00006400000c000b */
[----:B01----:R-:W-:Y:S01]  /*11980*/  ENDCOLLECTIVE ;  /* 0x000000000000791b */ /* 0x003fe20003800000 */
.L_x_9406:
        /* <DEDUP_REMOVED lines=13> */
.L_x_9407:
        /* <DEDUP_REMOVED lines=8> */
.L_x_9408:
        /* <DEDUP_REMOVED lines=13> */
.L_x_9409:
[----:B------:R-:W-:Y:S01]  /*11bb0*/  IMAD.MOV.U32 R0, RZ, RZ, R14 ;  /* 0x000000ffff007224 */ /* 0x000fe200078e000e */
[----:B------:R-:W-:Y:S06]  /*11bc0*/  BRA `(.L_x_9410) ;  /* 0xffffffb800147947 */ /* 0x000fec000383ffff */
.L_x_9296:
[----:B0-----:R0:W1:Y:S02]  /*11bd0*/  SYNCS.PHASECHK.TRANS64.TRYWAIT P0, [R18+URZ+0x22820], R0 ;  /* 0x02282000120075a7 */ /* 0x001064000800017f */
[----:B-1----:R-:W-:Y:S05]  /*11be0*/  @!P0 NANOSLEEP.SYNCS 0x989680 ;  /* 0x009896800000895d */ /* 0x002fea0003900000 */
[----:B------:R-:W1:Y:S02]  /*11bf0*/  @!P0 SYNCS.PHASECHK.TRANS64 P0, [R18+URZ+0x22820], R0 ;  /* 0x02282000120085a7 */ /* 0x000e64000800007f */
[----:B-1----:R-:W-:Y:S05]  /*11c00*/  @!P0 BRA `(.L_x_9296) ;  /* 0xfffffffc00f08947 */ /* 0x002fea000383ffff */
[----:B------:R-:W-:Y:S05]  /*11c10*/  BRA `(.L_x_9411) ;  /* 0xffffffb800707947 */ /* 0x000fea000383ffff */
.L_x_9300:
[----:B0-----:R0:W1:Y:S02]  /*11c20*/  SYNCS.PHASECHK.TRANS64.TRYWAIT P0, [R2+URZ+0x22860], R0 ;  /* 0x02286000020075a7 */ /* 0x001064000800017f */
[----:B-1----:R-:W-:Y:S05]  /*11c30*/  @!P0 NANOSLEEP.SYNCS 0x989680 ;  /* 0x009896800000895d */ /* 0x002fea0003900000 */
[----:B------:R-:W1:Y:S02]  /*11c40*/  @!P0 SYNCS.PHASECHK.TRANS64 P0, [R2+URZ+0x22860], R0 ;  /* 0x02286000020085a7 */ /* 0x000e64000800007f */
[----:B-1----:R-:W-:Y:S05]  /*11c50*/  @!P0 BRA `(.L_x_9300) ;  /* 0xfffffffc00f08947 */ /* 0x002fea000383ffff */
[----:B------:R-:W-:Y:S05]  /*11c60*/  BRA `(.L_x_9412) ;  /* 0xffffffb800947947 */ /* 0x000fea000383ffff */
.L_x_9315:
[----:B--2---:R2:W3:Y:S02]  /*11c70*/  SYNCS.PHASECHK.TRANS64.TRYWAIT P0, [R3+URZ+0x22840], R2 ;  /* 0x02284002030075a7 */ /* 0x0044e4000800017f */
[----:B---3--:R-:W-:Y:S05]  /*11c80*/  @!P0 NANOSLEEP.SYNCS 0x989680 ;  /* 0x009896800000895d */ /* 0x008fea0003900000 */
[----:B------:R-:W3:Y:S02]  /*11c90*/  @!P0 SYNCS.PHASECHK.TRANS64 P0, [R3+URZ+0x22840], R2 ;  /* 0x02284002030085a7 */ /* 0x000ee4000800007f */
[----:B---3--:R-:W-:Y:S05]  /*11ca0*/  @!P0 BRA `(.L_x_9315) ;  /* 0xfffffffc00f08947 */ /* 0x008fea000383ffff */
[----:B------:R-:W-:Y:S05]  /*11cb0*/  BRA `(.L_x_9413) ;  /* 0xffffffc000b47947 */ /* 0x000fea000383ffff */
.L_x_9320:
[----:B0-----:R0:W1:Y:S02]  /*11cc0*/  SYNCS.PHASECHK.TRANS64.TRYWAIT P0, [R3+URZ+0x22860], R2 ;  /* 0x02286002030075a7 */ /* 0x001064000800017f */
[----:B-1----:R-:W-:Y:S05]  /*11cd0*/  @!P0 NANOSLEEP.SYNCS 0x989680 ;  /* 0x009896800000895d */ /* 0x002fea0003900000 */
[----:B------:R-:W1:Y:S02]  /*11ce0*/  @!P0 SYNCS.PHASECHK.TRANS64 P0, [R3+URZ+0x22860], R2 ;  /* 0x02286002030085a7 */ /* 0x000e64000800007f */
[----:B-1----:R-:W-:Y:S05]  /*11cf0*/  @!P0 BRA `(.L_x_9320) ;  /* 0xfffffffc00f08947 */ /* 0x002fea000383ffff */
[----:B------:R-:W-:Y:S05]  /*11d00*/  BRA `(.L_x_9414) ;  /* 0xffffffc400307947 */ /* 0x000fea000383ffff */
.L_x_9331:
[----:B-1----:R1:W2:Y:S02]  /*11d10*/  SYNCS.PHASECHK.TRANS64.TRYWAIT P0, [R4+URZ+0x22840], R2 ;  /* 0x02284002040075a7 */ /* 0x0022a4000800017f */
[----:B--2---:R-:W-:Y:S05]  /*11d20*/  @!P0 NANOSLEEP.SYNCS 0x989680 ;  /* 0x009896800000895d */ /* 0x004fea0003900000 */
[----:B------:R-:W2:Y:S02]  /*11d30*/  @!P0 SYNCS.PHASECHK.TRANS64 P0, [R4+URZ+0x22840], R2 ;  /* 0x02284002040085a7 */ /* 0x000ea4000800007f */
[----:B--2---:R-:W-:Y:S05]  /*11d40*/  @!P0 BRA `(.L_x_9331) ;  /* 0xfffffffc00f08947 */ /* 0x004fea000383ffff */
[----:B------:R-:W-:Y:S05]  /*11d50*/  BRA `(.L_x_9415) ;  /* 0xffffffcc001c7947 */ /* 0x000fea000383ffff */
.L_x_9336:
[----:B0-----:R0:W2:Y:S02]  /*11d60*/  SYNCS.PHASECHK.TRANS64.TRYWAIT P0, [R4+URZ+0x22860], R2 ;  /* 0x02286002040075a7 */ /* 0x0010a4000800017f */
[----:B--2---:R-:W-:Y:S05]  /*11d70*/  @!P0 NANOSLEEP.SYNCS 0x989680 ;  /* 0x009896800000895d */ /* 0x004fea0003900000 */
[----:B------:R-:W2:Y:S02]  /*11d80*/  @!P0 SYNCS.PHASECHK.TRANS64 P0, [R4+URZ+0x22860], R2 ;  /* 0x02286002040085a7 */ /* 0x000ea4000800007f */
[----:B--2---:R-:W-:Y:S05]  /*11d90*/  @!P0 BRA `(.L_x_9336) ;  /* 0xfffffffc00f08947 */ /* 0x004fea000383ffff */
[----:B------:R-:W-:Y:S05]  /*11da0*/  BRA `(.L_x_9416) ;  /* 0xffffffcc00987947 */ /* 0x000fea000383ffff */
.L_x_9347:
[----:B--2---:R2:W3:Y:S02]  /*11db0*/  SYNCS.PHASECHK.TRANS64.TRYWAIT P0, [R2+URZ+0x22840], R3 ;  /* 0x02284003020075a7 */ /* 0x0044e4000800017f */
[----:B---3--:R-:W-:Y:S05]  /*11dc0*/  @!P0 NANOSLEEP.SYNCS 0x989680 ;  /* 0x009896800000895d */ /* 0x008fea0003900000 */
[----:B------:R-:W3:Y:S02]  /*11dd0*/  @!P0 SYNCS.PHASECHK.TRANS64 P0, [R2+URZ+0x22840], R3 ;  /* 0x02284003020085a7 */ /* 0x000ee4000800007f */
[----:B---3--:R-:W-:Y:S05]  /*11de0*/  @!P0 BRA `(.L_x_9347) ;  /* 0xfffffffc00f08947 */ /* 0x008fea000383ffff */
[----:B------:R-:W-:Y:S05]  /*11df0*/  BRA `(.L_x_9417) ;  /* 0xffffffd400687947 */ /* 0x000fea000383ffff */
.L_x_9352:
[----:B---3--:R3:W4:Y:S02]  /*11e00*/  SYNCS.PHASECHK.TRANS64.TRYWAIT P0, [R2+URZ+0x22860], R3 ;  /* 0x02286003020075a7 */ /* 0x008724000800017f */
[----:B----4-:R-:W-:Y:S05]  /*11e10*/  @!P0 NANOSLEEP.SYNCS 0x989680 ;  /* 0x009896800000895d */ /* 0x010fea0003900000 */
[----:B------:R-:W4:Y:S02]  /*11e20*/  @!P0 SYNCS.PHASECHK.TRANS64 P0, [R2+URZ+0x22860], R3 ;  /* 0x02286003020085a7 */ /* 0x000f24000800007f */
[----:B----4-:R-:W-:Y:S05]  /*11e30*/  @!P0 BRA `(.L_x_9352) ;  /* 0xfffffffc00f08947 */ /* 0x010fea000383ffff */
[----:B------:R-:W-:Y:S05]  /*11e40*/  BRA `(.L_x_9418) ;  /* 0xffffffd400e47947 */ /* 0x000fea000383ffff */
.L_x_9364:
[----:B------:R-:W3:Y:S01]  /*11e50*/  LDL R3, [R1] ;  /* 0x0000000001037983 */ /* 0x000ee20000100800 */
[----:B------:R-:W-:Y:S01]  /*11e60*/  BSSY B0, `(.L_x_9419) ;  /* 0x0000008000007945 */ /* 0x000fe20003800000 */
[----:B------:R-:W-:Y:S02]  /*11e70*/  IMAD.MOV.U32 R12, RZ, RZ, RZ ;  /* 0x000000ffff0c7224 */ /* 0x000fe400078e00ff */
[----:B0-----:R-:W-:Y:S02]  /*11e80*/  IMAD.MOV.U32 R11, RZ, RZ, 0x1f ;  /* 0x0000001fff0b7424 */ /* 0x001fe400078e00ff */
[----:B------:R-:W-:Y:S02]  /*11e90*/  IMAD.MOV.U32 R15, RZ, RZ, -0x1 ;  /* 0xffffffffff0f7424 */ /* 0x000fe400078e00ff */
[----:B---3--:R-:W-:-:S07]  /*11ea0*/  IMAD.MOV.U32 R13, RZ, RZ, R3 ;  /* 0x000000ffff0d7224 */ /* 0x008fce00078e0003 */
[----:B-12---:R-:W-:Y:S05]  /*11eb0*/  WARPSYNC.COLLECTIVE R15, `(.L_x_9420) ;  /* 0x000000000f087348 */ /* 0x006fea0003c00000 */
[----:B------:R0:W3:Y:S02]  /*11ec0*/  SHFL.IDX P6, R14, R13, R12, R11 ;  /* 0x0000000c0d0e7389 */ /* 0x0000e400000c000b */
[----:B0123--:R-:W-:Y:S01]  /*11ed0*/  ENDCOLLECTIVE ;  /* 0x000000000000791b */ /* 0x00ffe20003800000 */
.L_x_9420:
[----:B------:R-:W-:Y:S05]  /*11ee0*/  BSYNC B0 ;  /* 0x0000000000007941 */ /* 0x000fea0003800000 */
.L_x_9419:
        /* <DEDUP_REMOVED lines=9> */
.L_x_9421:
        /* <DEDUP_REMOVED lines=25> */
.L_x_9422:
[----:B------:R-:W-:Y:S01]  /*12110*/  IMAD.MOV.U32 R12, RZ, RZ, 0x2 ;  /* 0x00000002ff0c7424 */ /* 0x000fe200078e00ff */
[----:B------:R-:W-:-:S05]  /*12120*/  SEL R3, R14, RZ, P1 ;  /* 0x000000ff0e037207 */ /* 0x000fca0000800000 */
[----:B------:R-:W-:-:S04]  /*12130*/  IMAD.IADD R2, R2, 0x1, R3 ;  /* 0x0000000102027824 */ /* 0x000fc800078e0203 */
[----:B------:R-:W-:-:S07]  /*12140*/  IMAD.MOV.U32 R13, RZ, RZ, R2 ;  /* 0x000000ffff0d7224 */ /* 0x000fce00078e0002 */
[----:B------:R-:W-:Y:S05]  /*12150*/  WARPSYNC.COLLECTIVE R15, `(.L_x_9423) ;  /* 0x000000000f087348 */ /* 0x000fea0003c00000 */
[----:B------:R0:W1:Y:S02]  /*12160*/  SHFL.UP P6, R14, R13, R12, R11 ;  /* 0x0400000c0d0e7389 */ /* 0x00006400000c000b */
[----:B01----:R-:W-:Y:S01]  /*12170*/  ENDCOLLECTIVE ;  /* 0x000000000000791b */ /* 0x003fe20003800000 */
.L_x_9423:
[----:B------:R-:W-:Y:S01]  /*12180*/  IMAD.MOV.U32 R12, RZ, RZ, 0x4 ;  /* 0x00000004ff0c7424 */ /* 0x000fe200078e00ff */
[----:B------:R-:W-:-:S05]  /*12190*/  SEL R3, R14, RZ, P2 ;  /* 0x000000ff0e037207 */ /* 0x000fca0001000000 */
[----:B------:R-:W-:-:S04]  /*121a0*/  IMAD.IADD R2, R2, 0x1, R3 ;  /* 0x0000000102027824 */ /* 0x000fc800078e0203 */
[----:B------:R-:W-:-:S07]  /*121b0*/  IMAD.MOV.U32 R13, RZ, RZ, R2 ;  /* 0x000000ffff0d7224 */ /* 0x000fce00078e0002 */
[----:B------:R-:W-:Y:S05]  /*121c0*/  WARPSYNC.COLLECTIVE R15, `(.L_x_9424) ;  /* 0x000000000f087348 */ /* 0x000fea0003c00000 */
[----:B------:R0:W1:Y:S02]  /*121d0*/  SHFL.UP P6, R14, R13, R12, R11 ;  /* 0x0400000c0d0e7389 */ /* 0x00006400000c000b */
[----:B01----:R-:W-:Y:S01]  /*121e0*/  ENDCOLLECTIVE ;  /* 0x000000000000791b */ /* 0x003fe20003800000 */
.L_x_9424:
[----:B------:R-:W-:Y:S01]  /*121f0*/  IMAD.MOV.U32 R12, RZ, RZ, 0x8 ;  /* 0x00000008ff0c7424 */ /* 0x000fe200078e00ff */
[----:B------:R-:W-:-:S05]  /*12200*/  SEL R3, R14, RZ, P3 ;  /* 0x000000ff0e037207 */ /* 0x000fca0001800000 */
[----:B------:R-:W-:-:S04]  /*12210*/  IMAD.IADD R2, R2, 0x1, R3 ;  /* 0x0000000102027824 */ /* 0x000fc800078e0203 */
[----:B------:R-:W-:-:S07]  /*12220*/  IMAD.MOV.U32 R13, RZ, RZ, R2 ;  /* 0x000000ffff0d7224 */ /* 0x000fce00078e0002 */
[----:B------:R-:W-:Y:S05]  /*12230*/  WARPSYNC.COLLECTIVE R15, `(.L_x_9425) ;  /* 0x000000000f087348 */ /* 0x000fea0003c00000 */
[----:B------:R0:W1:Y:S02]  /*12240*/  SHFL.UP P6, R14, R13, R12, R11 ;  /* 0x0400000c0d0e7389 */ /* 0x00006400000c000b */
[----:B01----:R-:W-:Y:S01]  /*12250*/  ENDCOLLECTIVE ;  /* 0x000000000000791b */ /* 0x003fe20003800000 */
.L_x_9425:
[----:B------:R-:W-:Y:S01]  /*12260*/  IMAD.MOV.U32 R12, RZ, RZ, 0x10 ;  /* 0x00000010ff0c7424 */ /* 0x000fe200078e00ff */
[----:B------:R-:W-:-:S05]  /*12270*/  SEL R3, R14, RZ, P4 ;  /* 0x000000ff0e037207 */ /* 0x000fca0002000000 */
[----:B------:R-:W-:-:S04]  /*12280*/  IMAD.IADD R2, R2, 0x1, R3 ;  /* 0x0000000102027824 */ /* 0x000fc800078e0203 */
[----:B------:R-:W-:-:S07]  /*12290*/  IMAD.MOV.U32 R13, RZ, RZ, R2 ;  /* 0x000000ffff0d7224 */ /* 0x000fce00078e0002 */
[----:B------:R-:W-:Y:S05]  /*122a0*/  WARPSYNC.COLLECTIVE R15, `(.L_x_9426) ;  /* 0x000000000f087348 */ /* 0x000fea0003c00000 */
[----:B------:R0:W1:Y:S02]  /*122b0*/  SHFL.UP P6, R14, R13, R12, R11 ;  /* 0x0400000c0d0e7389 */ /* 0x00006400000c000b */
[----:B01----:R-:W-:Y:S01]  /*122c0*/  ENDCOLLECTIVE ;  /* 0x000000000000791b */ /* 0x003fe20003800000 */
.L_x_9426:
        /* <DEDUP_REMOVED lines=8> */
.L_x_9427:
[----:B------:R-:W-:Y:S05]  /*12350*/  BRA `(.L_x_9428) ;  /* 0xffffffdc00447947 */ /* 0x000fea000383ffff */
.L_x_9367:
        /* <DEDUP_REMOVED lines=8> */
.L_x_9430:
[----:B------:R-:W-:Y:S05]  /*123e0*/  BSYNC B0 ;  /* 0x0000000000007941 */ /* 0x000fea0003800000 */
.L_x_9429:
        /* <DEDUP_REMOVED lines=9> */
.L_x_9431:
[----:B------:R-:W-:Y:S01]  /*12480*/  IMAD.MOV.U32 R12, RZ, RZ, 0x4 ;  /* 0x00000004ff0c7424 */ /* 0x000fe200078e00ff */
[----:B------:R-:W-:-:S05]  /*12490*/  SEL R3, R14, RZ, P2 ;  /* 0x000000ff0e037207 */ /* 0x000fca0001000000 */
[----:B------:R-:W-:-:S04]  /*124a0*/  IMAD.IADD R2, R2, 0x1, R3 ;  /* 0x0000000102027824 */ /* 0x000fc800078e0203 */
[----:B------:R-:W-:-:S07]  /*124b0*/  IMAD.MOV.U32 R13, RZ, RZ, R2 ;  /* 0x000000ffff0d7224 */ /* 0x000fce00078e0002 */
[----:B------:R-:W-:Y:S05]  /*124c0*/  WARPSYNC.COLLECTIVE R15, `(.L_x_9432) ;  /* 0x000000000f087348 */ /* 0x000fea0003c00000 */
[----:B------:R0:W1:Y:S02]  /*124d0*/  SHFL.UP P6, R14, R13, R12, R11 ;  /* 0x0400000c0d0e7389 */ /* 0x00006400000c000b */
[----:B01----:R-:W-:Y:S01]  /*124e0*/  ENDCOLLECTIVE ;  /* 0x000000000000791b */ /* 0x003fe20003800000 */
.L_x_9432:
[----:B------:R-:W-:Y:S01]  /*124f0*/  IMAD.MOV.U32 R12, RZ, RZ, 0x8 ;  /* 0x00000008ff0c7424 */ /* 0x000fe200078e00ff */
[----:B------:R-:W-:-:S05]  /*12500*/  SEL R3, R14, RZ, P3 ;  /* 0x000000ff0e037207 */ /* 0x000fca0001800000 */
[----:B------:R-:W-:-:S04]  /*12510*/  IMAD.IADD R2, R2, 0x1, R3 ;  /* 0x0000000102027824 */ /* 0x000fc800078e0203 */
[----:B------:R-:W-:-:S07]  /*12520*/  IMAD.MOV.U32 R13, RZ, RZ, R2 ;  /* 0x000000ffff0d7224 */ /* 0x000fce00078e0002 */
[----:B------:R-:W-:Y:S05]  /*12530*/  WARPSYNC.COLLECTIVE R15, `(.L_x_9433) ;  /* 0x000000000f087348 */ /* 0x000fea0003c00000 */
[----:B------:R0:W1:Y:S02]  /*12540*/  SHFL.UP P6, R14, R13, R12, R11 ;  /* 0x0400000c0d0e7389 */ /* 0x00006400000c000b */
[----:B01----:R-:W-:Y:S01]  /*12550*/  ENDCOLLECTIVE ;  /* 0x000000000000791b */ /* 0x003fe20003800000 */
.L_x_9433:
[----:B------:R-:W-:Y:S01]  /*12560*/  IMAD.MOV.U32 R12, RZ, RZ, 0x10 ;  /* 0x00000010ff0c7424 */ /* 0x000fe200078e00ff */
[----:B------:R-:W-:-:S05]  /*12570*/  SEL R3, R14, RZ, P4 ;  /* 0x000000ff0e037207 */ /* 0x000fca0002000000 */
[----:B------:R-:W-:-:S04]  /*12580*/  IMAD.IADD R2, R2, 0x1, R3 ;  /* 0x0000000102027824 */ /* 0x000fc800078e0203 */
[----:B------:R-:W-:-:S07]  /*12590*/  IMAD.MOV.U32 R13, RZ, RZ, R2 ;  /* 0x000000ffff0d7224 */ /* 0x000fce00078e0002 */
[----:B------:R-:W-:Y:S05]  /*125a0*/  WARPSYNC.COLLECTIVE R15, `(.L_x_9434) ;  /* 0x000000000f087348 */ /* 0x000fea0003c00000 */
[----:B------:R0:W1:Y:S02]  /*125b0*/  SHFL.UP P6, R14, R13, R12, R11 ;  /* 0x0400000c0d0e7389 */ /* 0x00006400000c000b */
[----:B01----:R-:W-:Y:S01]  /*125c0*/  ENDCOLLECTIVE ;  /* 0x000000000000791b */ /* 0x003fe20003800000 */
.L_x_9434:
        /* <DEDUP_REMOVED lines=8> */
.L_x_9435:
[----:B------:R-:W-:Y:S05]  /*12650*/  BRA `(.L_x_9436) ;  /* 0xffffffdc00307947 */ /* 0x000fea000383ffff */
.L_x_9369:
[----:B------:R-:W-:Y:S01]  /*12660*/  BSSY B0, `(.L_x_9437) ;  /* 0x0000006000007945 */ /* 0x000fe20003800000 */
[----:B------:R-:W-:Y:S01]  /*12670*/  PLOP3.LUT P6, PT, P6, PT, PT, 0x8, 0x0 ;  /* 0x000000000000781c */ /* 0x000fe200037ce170 */
[----:B------:R-:W-:-:S12]  /*12680*/  IMAD.MOV.U32 R15, RZ, RZ, -0x1 ;  /* 0xffffffffff0f7424 */ /* 0x000fd800078e00ff */
[----:B0-----:R-:W-:Y:S05]  /*12690*/  WARPSYNC.COLLECTIVE R15, `(.L_x_9438) ;  /* 0x000000000f087348 */ /* 0x001fea0003c00000 */
[----:B------:R-:W-:Y:S01]  /*126a0*/  VOTE.ANY R14, PT, P6 ;  /* 0x00000000000e7806 */ /* 0x000fe200030e0100 */
[----:B0-----:R-:W-:Y:S06]  /*126b0*/  ENDCOLLECTIVE ;  /* 0x000000000000791b */ /* 0x001fec0003800000 */
.L_x_9438:
[----:B------:R-:W-:Y:S05]  /*126c0*/  BSYNC B0 ;  /* 0x0000000000007941 */ /* 0x000fea0003800000 */
.L_x_9437:
        /* <DEDUP_REMOVED lines=9> */
.L_x_9439:
[----:B------:R-:W-:Y:S02]  /*12760*/  IMAD.MOV.U32 R13, RZ, RZ, R7 ;  /* 0x000000ffff0d7224 */ /* 0x000fe400078e0007 */
[----:B------:R-:W-:-:S07]  /*12770*/  IMAD.MOV.U32 R5, RZ, RZ, R14 ;  /* 0x000000ffff057224 */ /* 0x000fce00078e000e */
[----:B------:R-:W-:Y:S05]  /*12780*/  WARPSYNC.COLLECTIVE R15, `(.L_x_9440) ;  /* 0x000000000f087348 */ /* 0x000fea0003c00000 */
[----:B------:R0:W1:Y:S02]  /*12790*/  SHFL.IDX P6, R14, R13, R12, R11 ;  /* 0x0000000c0d0e7389 */ /* 0x00006400000c000b */
[----:B01----:R-:W-:Y:S01]  /*127a0*/  ENDCOLLECTIVE ;  /* 0x000000000000791b */ /* 0x003fe20003800000 */
.L_x_9440:
[----:B------:R-:W-:Y:S01]  /*127b0*/  IMAD.MOV.U32 R7, RZ, RZ, R14 ;  /* 0x000000ffff077224 */ /* 0x000fe200078e000e */
[----:B------:R-:W-:Y:S06]  /*127c0*/  BRA `(.L_x_9441) ;  /* 0xffffffdc00107947 */ /* 0x000fec000383ffff */
.L_x_9371:
[----:B------:R-:W-:Y:S01]  /*127d0*/  BSSY B0, `(.L_x_9442) ;  /* 0x0000007000007945 */ /* 0x000fe20003800000 */
[----:B------:R-:W-:Y:S02]  /*127e0*/  IMAD.MOV.U32 R13, RZ, RZ, R2 ;  /* 0x000000ffff0d7224 */ /* 0x000fe400078e0002 */
[----:B------:R-:W-:Y:S02]  /*127f0*/  IMAD.MOV.U32 R11, RZ, RZ, 0x1f ;  /* 0x0000001fff0b7424 */ /* 0x000fe400078e00ff */
[----:B------:R-:W-:-:S07]  /*12800*/  IMAD.MOV.U32 R15, RZ, RZ, -0x1 ;  /* 0xffffffffff0f7424 */ /* 0x000fce00078e00ff */
[----:B0123--:R-:W-:Y:S05]  /*12810*/  WARPSYNC.COLLECTIVE R15, `(.L_x_9443) ;  /* 0x000000000f087348 */ /* 0x00ffea0003c00000 */
[----:B------:R4:W0:Y:S02]  /*12820*/  SHFL.IDX P6, R14, R13, R12, R11 ;  /* 0x0000000c0d0e7389 */ /* 0x00082400000c000b */
[----:B01234-:R-:W-:Y:S01]  /*12830*/  ENDCOLLECTIVE ;  /* 0x000000000000791b */ /* 0x01ffe20003800000 */
.L_x_9443:
[----:B------:R-:W-:Y:S05]  /*12840*/  BSYNC B0 ;  /* 0x0000000000007941 */ /* 0x000fea0003800000 */
.L_x_9442:
[----:B------:R-:W-:Y:S01]  /*12850*/  IMAD.MOV.U32 R6, RZ, RZ, R14 ;  /* 0x000000ffff067224 */ /* 0x000fe200078e000e */
[----:B------:R-:W-:Y:S06]  /*12860*/  BRA `(.L_x_9370) ;  /* 0xffffffdc00007947 */ /* 0x000fec000383ffff */
.L_x_9375:
[----:B0-----:R0:W1:Y:S02]  /*12870*/  SYNCS.PHASECHK.TRANS64.TRYWAIT P0, [R0+URZ+0x22820], R3 ;  /* 0x02282003000075a7 */ /* 0x001064000800017f */
[----:B-1----:R-:W-:Y:S05]  /*12880*/  @!P0 NANOSLEEP.SYNCS 0x989680 ;  /* 0x009896800000895d */ /* 0x002fea0003900000 */
[----:B------:R-:W1:Y:S02]  /*12890*/  @!P0 SYNCS.PHASECHK.TRANS64 P0, [R0+URZ+0x22820], R3 ;  /* 0x02282003000085a7 */ /* 0x000e64000800007f */
[----:B-1----:R-:W-:Y:S05]  /*128a0*/  @!P0 BRA `(.L_x_9375) ;  /* 0xfffffffc00f08947 */ /* 0x002fea000383ffff */
[----:B------:R-:W-:Y:S05]  /*128b0*/  BRA `(.L_x_9444) ;  /* 0xffffffe000947947 */ /* 0x000fea000383ffff */
.L_x_9376:
        /* <DEDUP_REMOVED lines=11> */
.L_x_9446:
[----:B------:R-:W-:Y:S05]  /*12970*/  BSYNC B0 ;  /* 0x0000000000007941 */ /* 0x000fea0003800000 */
.L_x_9445:
[----:B------:R-:W-:Y:S05]  /*12980*/  BRA `(.L_x_9447) ;  /* 0xffffffe0007c7947 */ /* 0x000fea000383ffff */
.L_x_9379:
[----:B------:R-:W-:Y:S01]  /*12990*/  BSSY B1, `(.L_x_9448) ;  /* 0x0000006000017945 */ /* 0x000fe20003800000 */
[----:B------:R-:W-:-:S07]  /*129a0*/  IMAD.MOV.U32 R15, RZ, RZ, -0x1 ;  /* 0xffffffffff0f7424 */ /* 0x000fce00078e00ff */
[----:B01----:R-:W-:Y:S05]  /*129b0*/  WARPSYNC.COLLECTIVE R15, `(.L_x_9449) ;  /* 0x000000000f0c7348 */ /* 0x003fea0003c00000 */
[----:B------:R-:W-:Y:S02]  /*129c0*/  ELECT P6, UR62, PT ;  /* 0x00000000003e782f */ /* 0x000fe400038c0000 */
[----:B------:R-:W-:Y:S01]  /*129d0*/  MOV R14, UR62 ;  /* 0x0000003e000e7c02 */ /* 0x000fe20008000f00 */
[----:B01----:R-:W-:Y:S10]  /*129e0*/  ENDCOLLECTIVE ;  /* 0x000000000000791b */ /* 0x003ff40003800000 */
.L_x_9449:
[----:B------:R-:W-:Y:S05]  /*129f0*/  BSYNC B1 ;  /* 0x0000000000017941 */ /* 0x000fea0003800000 */
.L_x_9448:
[----:B------:R-:W-:Y:S05]  /*12a00*/  BRA `(.L_x_9450) ;  /* 0xffffffe000747947 */ /* 0x000fea000383ffff */
.L_x_9381:
[----:B0-----:R0:W1:Y:S02]  /*12a10*/  SYNCS.PHASECHK.TRANS64.TRYWAIT P0, [R6+URZ], R5 ;  /* 0x00000005060075a7 */ /* 0x001064000800017f */
[----:B-1----:R-:W-:Y:S05]  /*12a20*/  @!P0 NANOSLEEP.SYNCS 0x989680 ;  /* 0x009896800000895d */ /* 0x002fea0003900000 */
[----:B------:R-:W1:Y:S02]  /*12a30*/  @!P0 SYNCS.PHASECHK.TRANS64 P0, [R6+URZ], R5 ;  /* 0x00000005060085a7 */ /* 0x000e64000800007f */
[----:B-1----:R-:W-:Y:S05]  /*12a40*/  @!P0 BRA `(.L_x_9381) ;  /* 0xfffffffc00f08947 */ /* 0x002fea000383ffff */
[----:B------:R-:W-:Y:S05]  /*12a50*/  BRA `(.L_x_9451) ;  /* 0xffffffe000ac7947 */ /* 0x000fea000383ffff */
.L_x_9382:
[----:B-1----:R1:W2:Y:S02]  /*12a60*/  SYNCS.PHASECHK.TRANS64.TRYWAIT P0, [R7+URZ], R2 ;  /* 0x00000002070075a7 */ /* 0x0022a4000800017f */
[----:B--2---:R-:W-:Y:S05]  /*12a70*/  @!P0 NANOSLEEP.SYNCS 0x989680 ;  /* 0x009896800000895d */ /* 0x004fea0003900000 */
[----:B------:R-:W2:Y:S02]  /*12a80*/  @!P0 SYNCS.PHASECHK.TRANS64 P0, [R7+URZ], R2 ;  /* 0x00000002070085a7 */ /* 0x000ea4000800007f */
[----:B--2---:R-:W-:Y:S05]  /*12a90*/  @!P0 BRA `(.L_x_9382) ;  /* 0xfffffffc00f08947 */ /* 0x004fea000383ffff */
[----:B------:R-:W-:Y:S05]  /*12aa0*/  BRA `(.L_x_9452) ;  /* 0xffffffe000a07947 */ /* 0x000fea000383ffff */
.L_x_9384:
[----:B--2---:R2:W3:Y:S02]  /*12ab0*/  SYNCS.PHASECHK.TRANS64.TRYWAIT P0, [R4+URZ], R5 ;  /* 0x00000005040075a7 */ /* 0x0044e4000800017f */
[----:B---3--:R-:W-:Y:S05]  /*12ac0*/  @!P0 NANOSLEEP.SYNCS 0x989680 ;  /* 0x009896800000895d */ /* 0x008fea0003900000 */
[----:B------:R-:W3:Y:S02]  /*12ad0*/  @!P0 SYNCS.PHASECHK.TRANS64 P0, [R4+URZ], R5 ;  /* 0x00000005040085a7 */ /* 0x000ee4000800007f */
[----:B---3--:R-:W-:Y:S05]  /*12ae0*/  @!P0 BRA `(.L_x_9384) ;  /* 0xfffffffc00f08947 */ /* 0x008fea000383ffff */
[----:B------:R-:W-:Y:S05]  /*12af0*/  BRA `(.L_x_9453) ;  /* 0xffffffe000a47947 */ /* 0x000fea000383ffff */
.L_x_9454:
        /* <DEDUP_REMOVED lines=16> */
.L_x_15016:


//--------------------- .text._ZN7cutlass13device_kernelIN5flash11enable_sm90INS1_16FlashAttnFwdSm90INS1_25CollectiveMainloopFwdSm90ILi2EN4cute5tupleIJNS5_1CILi1EEES8_S8_EEENS6_IJNS7_ILi128EEENS7_ILi96EEENS7_ILi64EEEEEELi256ENS_10bfloat16_tEfNS_4arch4Sm90ELb0ELb0ELb0ELb1ELb0ELb1ELb0ELb1ELb0ELb1ELb1ELb0EEENS1_21CollectiveEpilogueFwdINS6_IJSA_NS7_ILi256EEESB_EEES9_SE_SG_Li256ELb1ELb1ELb1ELb0EEENS1_36VarlenDynamicPersistentTileSchedulerILi128ELi96ELi256ELi128ELb1ELb1ELb1ELb0ELb1ELb1EEEEEEEEEvNT_6ParamsE --------------------------
	.section	.text._ZN7cutlass13device_kernelIN5flash11enable_sm90INS1_16FlashAttnFwdSm90INS1_25CollectiveMainloopFwdSm90ILi2EN4cute5tupleIJNS5_1CILi1EEES8_S8_EEENS6_IJNS7_ILi128EEENS7_ILi96EEENS7_ILi64EEEEEELi256ENS_10bfloat16_tEfNS_4arch4Sm90ELb0ELb0ELb0ELb1ELb0ELb1ELb0ELb1ELb0ELb1ELb1ELb0EEENS1_21CollectiveEpilogueFwdINS6_IJSA_NS7_ILi256EEESB_EEES9_SE_SG_Li256ELb1ELb1ELb1ELb0EEENS1_36VarlenDynamicPersistentTileSchedulerILi128ELi96ELi256ELi128ELb1ELb1ELb1ELb0ELb1ELb1EEEEEEEEEvNT_6ParamsE,"ax",@progbits
	.align	128
.text._ZN7cutlass13device_kernelIN5flash11enable_sm90INS1_16FlashAttnFwdSm90INS1_25CollectiveMainloopFwdSm90ILi2EN4cute5tupleIJNS5_1CILi1EEES8_S8_EEENS6_IJNS7_ILi128EEENS7_ILi96EEENS7_ILi64EEEEEELi256ENS_10bfloat16_tEfNS_4arch4Sm90ELb0ELb0ELb0ELb1ELb0ELb1ELb0ELb1ELb0ELb1ELb1ELb0EEENS1_21CollectiveEpilogueFwdINS6_IJSA_NS7_ILi256EEESB_EEES9_SE_SG_Li256ELb1ELb1ELb1ELb0EEENS1_36VarlenDynamicPersistentTileSchedulerILi128ELi96ELi256ELi128ELb1ELb1ELb1ELb0ELb1ELb1EEEEEEEEEvNT_6ParamsE:
        .type           _ZN7cutlass13device_kernelIN5flash11enable_sm90INS1_16FlashAttnFwdSm90INS1_25CollectiveMainloopFwdSm90ILi2EN4cute5tupleIJNS5_1CILi1EEES8_S8_EEENS6_IJNS7_ILi128EEENS7_ILi96EEENS7_ILi64EEEEEELi256ENS_10bfloat16_tEfNS_4arch4Sm90ELb0ELb0ELb0ELb1ELb0ELb1ELb0ELb1ELb0ELb1ELb1ELb0EEENS1_21CollectiveEpilogueFwdINS6_IJSA_NS7_ILi256EEESB_EEES9_SE_SG_Li256ELb1ELb1ELb1ELb0EEENS1_36VarlenDynamicPersistentTileSchedulerILi128ELi96ELi256ELi128ELb1ELb1ELb1ELb0ELb1ELb1EEEEEEEEEvNT_6ParamsE,@function
        .size           _ZN7cutlass13device_kernelIN5flash11enable_sm90INS1_16FlashAttnFwdSm90INS1_25CollectiveMainloopFwdSm90ILi2EN4cute5tupleIJNS5_1CILi1EEES8_S8_EEENS6_IJNS7_ILi128EEENS7_ILi96EEENS7_ILi64EEEEEELi256ENS_10bfloat16_tEfNS_4arch4Sm90ELb0ELb0ELb0ELb1ELb0ELb1ELb0ELb1ELb0ELb1ELb1ELb0EEENS1_21CollectiveEpilogueFwdINS6_IJSA_NS7_ILi256EEESB_EEES9_SE_SG_Li256ELb1ELb1ELb1ELb0EEENS1_36VarlenDynamicPersistentTileSchedulerILi128ELi96ELi256ELi128ELb1ELb1ELb1ELb0ELb1ELb1EEEEEEEEEvNT_6ParamsE,(.L_x_15017 - _ZN7cutlass13device_kernelIN5flash11enable_sm90INS1_16FlashAttnFwdSm90INS1_25CollectiveMainloopFwdSm90ILi2EN4cute5tupleIJNS5_1CILi1EEES8_S8_EEENS6_IJNS7_ILi128EEENS7_ILi96EEENS7_ILi64EEEEEELi256ENS_10bfloat16_tEfNS_4arch4Sm90ELb0ELb0ELb0ELb1ELb0ELb1ELb0ELb1ELb0ELb1ELb1ELb0EEENS1_21CollectiveEpilogueFwdINS6_IJSA_NS7_ILi256EEESB_EEES9_SE_SG_Li256ELb1ELb1ELb1ELb0EEENS1_36VarlenDynamicPersistentTileSchedulerILi128ELi96ELi256ELi128ELb1ELb1ELb1ELb0ELb1ELb1EEEEEEEEEvNT_6ParamsE)
        .other          _ZN7cutlass13device_kernelIN5flash11enable_sm90INS1_16FlashAttnFwdSm90INS1_25CollectiveMainloopFwdSm90ILi2EN4cute5tupleIJNS5_1CILi1EEES8_S8_EEENS6_IJNS7_ILi128EEENS7_ILi96EEENS7_ILi64EEEEEELi256ENS_10bfloat16_tEfNS_4arch4Sm90ELb0ELb0ELb0ELb1ELb0ELb1ELb0ELb1ELb0ELb1ELb1ELb0EEENS1_21CollectiveEpilogueFwdINS6_IJSA_NS7_ILi256EEESB_EEES9_SE_SG_Li256ELb1ELb1ELb1ELb0EEENS1_36VarlenDynamicPersistentTileSchedulerILi128ELi96ELi256ELi128ELb1ELb1ELb1ELb0ELb1ELb1EEEEEEEEEvNT_6ParamsE,@"STO_CUDA_ENTRY STV_DEFAULT"
_ZN7cutlass13device_kernelIN5flash11enable_sm90INS1_16FlashAttnFwdSm90INS1_25CollectiveMainloopFwdSm90ILi2EN4cute5tupleIJNS5_1CILi1EEES8_S8_EEENS6_IJNS7_ILi128EEENS7_ILi96EEENS7_ILi64EEEEEELi256ENS_10bfloat16_tEfNS_4arch4Sm90ELb0ELb0ELb0ELb1ELb0ELb1ELb0ELb1ELb0ELb1ELb1ELb0EEENS1_21CollectiveEpilogueFwdINS6_IJSA_NS7_ILi256EEESB_EEES9_SE_SG_Li256ELb1ELb1ELb1ELb0EEENS1_36VarlenDynamicPersistentTileSchedulerILi128ELi96ELi256ELi128ELb1ELb1ELb1ELb0ELb1ELb1EEEEEEEEEvNT_6ParamsE:
        /* <DEDUP_REMOVED lines=24> */
.L_x_9456:
[----:B------:R-:W-:Y:S05]  /*0180*/  BSYNC B0 ;  /* 0x0000000000007941 */ /* 0x000fea0003800000 */
.L_x_9455:
        /* <DEDUP_REMOVED lines=41> */
.L_x_9457:
        /* <DEDUP_REMOVED lines=22> */
.L_x_9458:
        /* <DEDUP_REMOVED lines=18> */
.L_x_9459:
        /* <DEDUP_REMOVED lines=22> */
.L_x_9460:
        /* <DEDUP_REMOVED lines=22> */
.L_x_9461:
        /* <DEDUP_REMOVED lines=8> */
.L_x_9464:
        /* <DEDUP_REMOVED lines=11> */
[----:B------:R-:W-:Y:S04]  /*0a90*/  BAR.SYNC.DEFER_BLOCKING 0x5, 0x180 ;  /* 0x0146000000007b1d */ /* 0x000fe80000010000 */
[----:B------:R-:W-:-:S02]  /*0aa0*/  IMAD.U32 R19, RZ, RZ, UR4 ;  /* 0x00000004ff137e24 */ /* 0x000fc4000f8e00ff */
[----:B------:R-:W-:-:S03]  /*0ab0*/  ULDC UR4, c[0x0][0xc3c] ;  /* 0x00030f0000047ab9 */ /* 0x000fc60000000800 */
[----:B------:R-:W0:Y:S01]  /*0ac0*/  LDS.128 R152, [R19+0x228d0] ;  /* 0x0228d00013987984 */ /* 0x000e220000000c00 */
[----:B------:R-:W-:Y:S06]  /*0ad0*/  BAR.ARV 0x4, 0x180 ;  /* 0x0106000000007b1d */ /* 0x000fec0000002000 */
[----:B0-----:R-:W-:-:S13]  /*0ae0*/  ISETP.GE.AND P0, PT, R155, UR4, PT ;  /* 0x000000049b007c0c */ /* 0x001fda000bf06270 */
[----:B------:R-:W-:Y:S05]  /*0af0*/  @P0 BRA `(.L_x_9465) ;  /* 0x0000019000140947 */ /* 0x000fea0003800000 */
[----:B------:R-:W-:Y:S01]  /*0b00*/  VIADD R6, R6, 0xffffff80 ;  /* 0xffffff8006067836 */ /* 0x000fe20000000000 */
[----:B------:R-:W-:Y:S01]  /*0b10*/  CS2R R200, SRZ ;  /* 0x0000000000c87805 */ /* 0x000fe2000001ff00 */
[----:B------:R-:W-:Y:S01]  /*0b20*/  IMAD.MOV.U32 R221, RZ, RZ, RZ ;  /* 0x000000ffffdd7224 */ /* 0x000fe200078e00ff */
[----:B------:R-:W-:Y:S01]  /*0b30*/  ULOP3.LUT UR44, UR36, 0x1, URZ, 0xfc, !UPT ;  /* 0x00000001242c7892 */ /* 0x000fe2000f8efc3f */
[----:B------:R-:W-:Y:S01]  /*0b40*/  IMAD.MOV.U32 R208, RZ, RZ, RZ ;  /* 0x000000ffffd07224 */ /* 0x000fe200078e00ff */
[----:B------:R-:W-:-:S04]  /*0b50*/  SHF.R.S32.HI R3, RZ, 0x1f, R6 ;  /* 0x0000001fff037819 */ /* 0x000fc80000011406 */
[CC--:B------:R-:W-:Y:S02]  /*0b60*/  LEA.HI R0, R3.reuse, R6.reuse, RZ, 0x7 ;  /* 0x0000000603007211 */ /* 0x0c0fe400078f38ff */
[CC--:B------:R-:W-:Y:S02]  /*0b70*/  LEA.HI R2, R3.reuse, R6.reuse, RZ, 0x4 ;  /* 0x0000000603027211 */ /* 0x0c0fe400078f20ff */
[----:B------:R-:W-:Y:S02]  /*0b80*/  LOP3.LUT R5, R0, 0xffffff80, RZ, 0xc0, !PT ;  /* 0xffffff8000057812 */ /* 0x000fe400078ec0ff */
[----:B------:R-:W-:Y:S02]  /*0b90*/  SHF.R.S32.HI R7, RZ, 0x4, R2 ;  /* 0x00000004ff077819 */ /* 0x000fe40000011402 */
[----:B------:R-:W-:Y:S01]  /*0ba0*/  LEA.HI R210, R3, R6, RZ, 0x5 ;  /* 0x0000000603d27211 */ /* 0x000fe200078f28ff */
[----:B------:R-:W-:Y:S01]  /*0bb0*/  IMAD.IADD R13, R6, 0x1, -R5 ;  /* 0x00000001060d7824 */ /* 0x000fe200078e0a05 */
[----:B------:R-:W-:-:S02]  /*0bc0*/  SHF.R.S32.HI R5, RZ, 0x7, R0 ;  /* 0x00000007ff057819 */ /* 0x000fc40000011400 */
[----:B------:R-:W-:Y:S02]  /*0bd0*/  LEA.HI R4, R2, R7, RZ, 0x1 ;  /* 0x0000000702047211 */ /* 0x000fe400078f08ff */
[----:B------:R-:W-:Y:S01]  /*0be0*/  SHF.R.S32.HI R8, RZ, 0x1f, R13 ;  /* 0x0000001fff087819 */ /* 0x000fe2000001140d */
[----:B------:R-:W-:Y:S01]  /*0bf0*/  STL [R1+0x54], R13 ;  /* 0x0000540d01007387 */ /* 0x000fe20000100800 */
[----:B------:R-:W-:Y:S02]  /*0c00*/  LEA.HI R0, R0, R5, RZ, 0x1 ;  /* 0x0000000500007211 */ /* 0x000fe400078f08ff */
[----:B------:R-:W-:Y:S02]  /*0c10*/  LEA.HI R9, R8, R13, RZ, 0x2 ;  /* 0x0000000d08097211 */ /* 0x000fe400078f10ff */
[----:B------:R-:W-:Y:S02]  /*0c20*/  LOP3.LUT R0, R0, 0x3fffffe, RZ, 0xc0, !PT ;  /* 0x03fffffe00007812 */ /* 0x000fe400078ec0ff */
[----:B------:R-:W-:-:S02]  /*0c30*/  SHF.R.S32.HI R10, RZ, 0x2, R9 ;  /* 0x00000002ff0a7819 */ /* 0x000fc40000011409 */
[----:B------:R-:W-:Y:S01]  /*0c40*/  SHF.R.S32.HI R11, RZ, 0x1f, R9 ;  /* 0x0000001fff0b7819 */ /* 0x000fe20000011409 */
[----:B------:R-:W-:Y:S01]  /*0c50*/  IMAD.IADD R0, R5, 0x1, -R0 ;  /* 0x0000000105007824 */ /* 0x000fe200078e0a00 */
[----:B------:R-:W-:Y:S02]  /*0c60*/  LOP3.LUT R4, R4, 0x1ffffffe, RZ, 0xc0, !PT ;  /* 0x1ffffffe04047812 */ /* 0x000fe400078ec0ff */
[CC--:B------:R-:W-:Y:S02]  /*0c70*/  LEA.HI R18, R3.reuse, R6.reuse, RZ, 0x2 ;  /* 0x0000000603127211 */ /* 0x0c0fe400078f10ff */
[----:B------:R-:W-:Y:S01]  /*0c80*/  LEA.HI R3, R3, R6, RZ, 0x3 ;  /* 0x0000000603037211 */ /* 0x000fe200078f18ff */
[----:B------:R-:W-:Y:S01]  /*0c90*/  IMAD.IADD R4, R7, 0x1, -R4 ;  /* 0x0000000107047824 */ /* 0x000fe200078e0a04 */
[----:B------:R-:W-:Y:S02]  /*0ca0*/  LEA.HI R11, R11, R10, RZ, 0x3 ;  /* 0x0000000a0b0b7211 */ /* 0x000fe400078f18ff */
[----:B------:R-:W-:Y:S01]  /*0cb0*/  LOP3.LUT R5, R2, 0x3fffff0, RZ, 0xc0, !PT ;  /* 0x03fffff002057812 */ /* 0x000fe200078ec0ff */
[----:B------:R-:W-:Y:S01]  /*0cc0*/  IMAD.MOV.U32 R2, RZ, RZ, RZ ;  /* 0x000000ffff027224 */ /* 0x000fe200078e00ff */
[----:B------:R-:W-:-:S02]  /*0cd0*/  LOP3.LUT R7, R3, 0xfffffff8, RZ, 0xc0, !PT ;  /* 0xfffffff803077812 */ /* 0x000fc400078ec0ff */
[----:B------:R-:W-:Y:S01]  /*0ce0*/  LOP3.LUT R11, R11, 0xfffffff8, RZ, 0xc0, !PT ;  /* 0xfffffff80b0b7812 */ /* 0x000fe200078ec0ff */
[----:B------:R-:W-:Y:S01]  /*0cf0*/  IMAD.IADD R5, R6, 0x1, -R5 ;  /* 0x0000000106057824 */ /* 0x000fe200078e0a05 */
[----:B------:R-:W-:Y:S01]  /*0d00*/  LEA.HI R8, R8, R13, RZ, 0x5 ;  /* 0x0000000d08087211 */ /* 0x000fe200078f28ff */
[----:B------:R-:W-:Y:S01]  /*0d10*/  IMAD.IADD R7, R6, 0x1, -R7 ;  /* 0x0000000106077824 */ /* 0x000fe200078e0a07 */
[----:B------:R-:W-:Y:S01]  /*0d20*/  LOP3.LUT R3, R18, 0xfffffffc, RZ, 0xc0, !PT ;  /* 0xfffffffc12037812 */ /* 0x000fe200078ec0ff */
[----:B------:R-:W-:Y:S01]  /*0d30*/  IMAD.IADD R11, R10, 0x1, -R11 ;  /* 0x000000010a0b7824 */ /* 0x000fe200078e0a0b */
[----:B------:R-:W-:Y:S01]  /*0d40*/  SHF.R.S32.HI R210, RZ, 0x5, R210 ;  /* 0x00000005ffd27819 */ /* 0x000fe200000114d2 */
[----:B------:R-:W-:Y:S01]  /*0d50*/  IMAD.SHL.U32 R203, R7, 0x8, RZ ;  /* 0x0000000807cb7824 */ /* 0x000fe200078e00ff */
[----:B------:R-:W-:Y:S01]  /*0d60*/  SHF.R.S32.HI R18, RZ, 0x2, R18 ;  /* 0x00000002ff127819 */ /* 0x000fe20000011412 */
[----:B------:R-:W-:Y:S01]  /*0d70*/  IMAD.IADD R3, R6, 0x1, -R3 ;  /* 0x0000000106037824 */ /* 0x000fe200078e0a03 */
[----:B------:R-:W-:Y:S01]  /*0d80*/  SHF.R.S32.HI R8, RZ, 0x5, R8 ;  /* 0x00000005ff087819 */ /* 0x000fe20000011408 */
[----:B------:R-:W-:Y:S01]  /*0d90*/  IMAD R5, R210, 0x10, R5 ;  /* 0x00000010d2057824 */ /* 0x000fe200078e0205 */
[----:B------:R-:W-:Y:S01]  /*0da0*/  LOP3.LUT R9, R9, 0x7ffffffc, RZ, 0xc0, !PT ;  /* 0x7ffffffc09097812 */ /* 0x000fe200078ec0ff */
[----:B------:R-:W-:Y:S01]  /*0db0*/  VIADD R220, R18, 0x40 ;  /* 0x0000004012dc7836 */ /* 0x000fe20000000000 */
[----:B------:R-:W-:Y:S01]  /*0dc0*/  SHF.R.S32.HI R224, RZ, 0x1f, R18 ;  /* 0x0000001fffe07819 */ /* 0x000fe20000011412 */
[----:B------:R-:W-:-:S02]  /*0dd0*/  IMAD R11, R8, 0x10, R11 ;  /* 0x00000010080b7824 */ /* 0x000fc400078e020b */
[----:B------:R-:W-:Y:S01]  /*0de0*/  IMAD R6, R5, 0x8, R4 ;  /* 0x0000000805067824 */ /* 0x000fe200078e0204 */
[----:B------:R-:W-:Y:S01]  /*0df0*/  SHF.R.S32.HI R5, RZ, 0x1f, R220 ;  /* 0x0000001fff057819 */ /* 0x000fe200000114dc */
[----:B------:R-:W-:Y:S01]  /*0e00*/  IMAD R12, R0, 0x40, R11 ;  /* 0x00000040000c7824 */ /* 0x000fe200078e020b */
[----:B------:R-:W-:Y:S01]  /*0e10*/  LEA.HI R0, R3, R3, RZ, 0x1 ;  /* 0x0000000303007211 */ /* 0x000fe200078f08ff */
[----:B------:R-:W-:Y:S01]  /*0e20*/  IMAD.SHL.U32 R209, R220, 0x40, RZ ;  /* 0x00000040dcd17824 */ /* 0x000fe200078e00ff */
[----:B------:R-:W-:Y:S01]  /*0e30*/  LEA.HI R5, R5, R220, RZ, 0x3 ;  /* 0x000000dc05057211 */ /* 0x000fe200078f18ff */
[C---:B------:R-:W-:Y:S01]  /*0e40*/  IMAD.SHL.U32 R16, R3.reuse, 0x8, RZ ;  /* 0x0000000803107824 */ /* 0x040fe200078e00ff */
[----:B------:R-:W-:Y:S01]  /*0e50*/  LOP3.LUT R0, R0, 0x1ffffffe, RZ, 0xc0, !PT ;  /* 0x1ffffffe00007812 */ /* 0x000fe200078ec0ff */
[----:B------:R-:W-:Y:S01]  /*0e60*/  IMAD.SHL.U32 R22, R3, 0x4, RZ ;  /* 0x0000000403167824 */ /* 0x000fe200078e00ff */
[----:B------:R-:W-:Y:S01]  /*0e70*/  LOP3.LUT R209, R209, 0x1c0, RZ, 0xc0, !PT ;  /* 0x000001c0d1d17812 */ /* 0x000fe200078ec0ff */
[----:B------:R-:W-:Y:S01]  /*0e80*/  IMAD.SHL.U32 R5, R5, 0x40, RZ ;  /* 0x0000004005057824 */ /* 0x000fe200078e00ff */
[----:B------:R-:W-:Y:S01]  /*0e90*/  STL [R1+0x68], R12 ;  /* 0x0000680c01007387 */ /* 0x000fe20000100800 */
[----:B------:R-:W-:Y:S01]  /*0ea0*/  IMAD.IADD R0, R3, 0x1, -R0 ;  /* 0x0000000103007824 */ /* 0x000fe200078e0a00 */
[----:B------:R-:W-:Y:S01]  /*0eb0*/  SHF.R.S32.HI R3, RZ, 0x1f, R203 ;  /* 0x0000001fff037819 */ /* 0x000fe200000114cb */
[----:B------:R-:W-:Y:S01]  /*0ec0*/  VIADD R214, R203, 0x40 ;  /* 0x00000040cbd67836 */ /* 0x000fe20000000000 */
[----:B------:R-:W-:Y:S01]  /*0ed0*/  SHF.R.U32.HI R4, RZ, 0x3, R209 ;  /* 0x00000003ff047819 */ /* 0x000fe200000116d1 */
[----:B------:R-:W-:Y:S01]  /*0ee0*/  IMAD R0, R0, 0x8, R12 ;  /* 0x0000000800007824 */ /* 0x000fe200078e020c */
[----:B------:R-:W-:Y:S01]  /*0ef0*/  LOP3.LUT R3, R209, 0x38, R16, 0xf8, !PT ;  /* 0x00000038d1037812 */ /* 0x000fe200078ef810 */
[----:B------:R-:W-:Y:S01]  /*0f00*/  IMAD.IADD R9, R13, 0x1, -R9 ;  /* 0x000000010d097824 */ /* 0x000fe200078e0a09 */
[----:B------:R-:W-:Y:S01]  /*0f10*/  LOP3.LUT R212, R5, 0xfffffe00, RZ, 0xc0, !PT ;  /* 0xfffffe0005d47812 */ /* 0x000fe200078ec0ff */
[----:B------:R-:W-:Y:S01]  /*0f20*/  VIADD R213, R203, 0x80 ;  /* 0x00000080cbd57836 */ /* 0x000fe20000000000 */
[----:B------:R-:W-:Y:S01]  /*0f30*/  SHF.R.S32.HI R5, RZ, 0x1f, R214 ;  /* 0x0000001fff057819 */ /* 0x000fe200000114d6 */
[----:B------:R-:W-:Y:S01]  /*0f40*/  IMAD.SHL.U32 R5, R6, 0x8, RZ ;  /* 0x0000000806057824 */ /* 0x000fe200078e00ff */
[----:B------:R-:W-:Y:S01]  /*0f50*/  LOP3.LUT R4, R212, R3, R4, 0xf6, !PT ;  /* 0x00000003d4047212 */ /* 0x000fe200078ef604 */
[----:B------:R-:W-:Y:S01]  /*0f60*/  IMAD.SHL.U32 R225, R9, 0x2, RZ ;  /* 0x0000000209e17824 */ /* 0x000fe200078e00ff */
[----:B------:R-:W-:Y:S01]  /*0f70*/  SHF.R.S32.HI R7, RZ, 0x1f, R213 ;  /* 0x0000001fff077819 */ /* 0x000fe200000114d5 */
[----:B------:R-:W-:Y:S01]  /*0f80*/  VIADD R202, R22, 0x10 ;  /* 0x0000001016ca7836 */ /* 0x000fe20000000000 */
[----:B------:R0:W-:Y:S01]  /*0f90*/  STL [R1+0x70], R5 ;  /* 0x0000700501007387 */ /* 0x0001e20000100800 */
[----:B------:R-:W-:-:S02]  /*0fa0*/  IMAD R3, R4, 0x2, R19 ;  /* 0x0000000204037824 */ /* 0x000fc400078e0213 */
[C---:B------:R-:W-:Y:S02]  /*0fb0*/  VIADD R27, R225.reuse, 0x18 ;  /* 0x00000018e11b7836 */ /* 0x040fe40000000000 */
[C---:B------:R-:W-:Y:S01]  /*0fc0*/  VIADD R24, R225.reuse, 0x30 ;  /* 0x00000030e1187836 */ /* 0x040fe20000000000 */
[----:B------:R1:W-:Y:S01]  /*0fd0*/  STL [R1+0x64], R3 ;  /* 0x0000640301007387 */ /* 0x0003e20000100800 */
[C---:B------:R-:W-:Y:S01]  /*0fe0*/  VIADD R15, R225.reuse, 0x48 ;  /* 0x00000048e10f7836 */ /* 0x040fe20000000000 */
[----:B------:R-:W-:Y:S01]  /*0ff0*/  SHF.R.S32.HI R4, RZ, 0x1f, R27 ;  /* 0x0000001fff047819 */ /* 0x000fe2000001141b */
[C---:B------:R-:W-:Y:S01]  /*1000*/  VIADD R11, R225.reuse, 0x60 ;  /* 0x00000060e10b7836 */ /* 0x040fe20000000000 */
[----:B------:R2:W-:Y:S01]  /*1010*/  STL [R1+0x6c], R0 ;  /* 0x00006c0001007387 */ /* 0x0005e20000100800 */
[C---:B------:R-:W-:Y:S01]  /*1020*/  VIADD R8, R225.reuse, 0x78 ;  /* 0x00000078e1087836 */ /* 0x040fe20000000000 */
[----:B------:R-:W-:Y:S01]  /*1030*/  SHF.R.S32.HI R4, RZ, 0x1f, R24 ;  /* 0x0000001fff047819 */ /* 0x000fe20000011418 */
[C---:B0-----:R-:W-:Y:S01]  /*1040*/  VIADD R5, R225.reuse, 0x90 ;  /* 0x00000090e1057836 */ /* 0x041fe20000000000 */
[----:B------:R-:W-:Y:S01]  /*1050*/  SHF.R.S32.HI R4, RZ, 0x1f, R15 ;  /* 0x0000001fff047819 */ /* 0x000fe2000001140f */
[C---:B------:R-:W-:Y:S01]  /*1060*/  VIADD R237, R225.reuse, 0xa0 ;  /* 0x000000a0e1ed7836 */ /* 0x040fe20000000000 */
        /* <DEDUP_REMOVED lines=49> */
[----:B------:R-:W-:Y:S02]  /*1380*/  SHF.R.S32.HI R5, RZ, 0x1f, R228 ;  /* 0x0000001fff057819 */ /* 0x000fe400000114e4 */
[----:B------:R-:W-:Y:S02]  /*1390*/  SHF.R.S32.HI R4, RZ, 0x1f, R227 ;  /* 0x0000001fff047819 */ /* 0x000fe400000114e3 */
[----:B--2---:R-:W-:-:S07]  /*13a0*/  SHF.R.S32.HI R3, RZ, 0x1f, R226 ;  /* 0x0000001fff037819 */ /* 0x004fce00000114e2 */
.L_x_9611:
[----:B0-23--:R-:W0:Y:S02]  /*13b0*/  LDC.64 R4, c[0x0][0xc88] ;  /* 0x00032200ff047b82 */ /* 0x00de240000000a00 */
[----:B0-----:R-:W-:-:S05]  /*13c0*/  IMAD.WIDE R4, R155, 0x4, R4 ;  /* 0x000000049b047825 */ /* 0x001fca00078e0204 */
[----:B------:R-:W2:Y:S01]  /*13d0*/  LDG.E R217, desc[UR40][R4.64] ;  /* 0x0000002804d97981 */ /* 0x000ea2000c1e1900 */
[----:B------:R-:W-:Y:S05]  /*13e0*/  YIELD ;  /* 0x0000000000007946 */ /* 0x000fea0003800000 */
[----:B------:R-:W-:Y:S01]  /*13f0*/  ULDC.64 UR4, c[0x0][0xa28] ;  /* 0x00028a0000047ab9 */ /* 0x000fe20000000a00 */
[----:B------:R-:W-:Y:S01]  /*1400*/  ULDC.64 UR8, c[0x0][0xa18] ;  /* 0x0002860000087ab9 */ /* 0x000fe20000000a00 */
[----:B------:R-:W-:Y:S01]  /*1410*/  ISETP.NE.U32.AND P1, PT, RZ, UR4, PT ;  /* 0x00000004ff007c0c */ /* 0x000fe2000bf25070 */
[----:B------:R-:W-:Y:S01]  /*1420*/  ULDC.64 UR6, c[0x0][0xa08] ;  /* 0x0002820000067ab9 */ /* 0x000fe20000000a00 */
[----:B----4-:R-:W-:Y:S01]  /*1430*/  IMAD.MOV.U32 R11, RZ, RZ, RZ ;  /* 0x000000ffff0b7224 */ /* 0x010fe200078e00ff */
[----:B------:R-:W-:Y:S01]  /*1440*/  ISETP.NE.U32.AND P0, PT, RZ, UR6, PT ;  /* 0x00000006ff007c0c */ /* 0x000fe2000bf05070 */
[----:B------:R-:W-:Y:S01]  /*1450*/  IMAD.MOV.U32 R31, RZ, RZ, RZ ;  /* 0x000000ffff1f7224 */ /* 0x000fe200078e00ff */
[----:B------:R-:W-:-:S02]  /*1460*/  ISETP.NE.AND.EX P1, PT, RZ, UR5, PT, P1 ;  /* 0x00000005ff007c0c */ /* 0x000fc4000bf25310 */
[----:B------:R-:W-:Y:S02]  /*1470*/  ISETP.NE.AND.EX P0, PT, RZ, UR7, PT, P0 ;  /* 0x00000007ff007c0c */ /* 0x000fe4000bf05300 */
[----:B--2---:R-:W-:Y:S01]  /*1480*/  SHF.R.S32.HI R0, RZ, 0x1f, R217 ;  /* 0x0000001fff007819 */ /* 0x004fe200000114d9 */
[----:B------:R-:W-:-:S08]  /*1490*/  IMAD.SHL.U32 R218, R217, 0x4, RZ ;  /* 0x00000004d9da7824 */ /* 0x000fd000078e00ff */
[C---:B------:R-:W-:Y:S02]  /*14a0*/  @P1 LEA R6, P2, R217.reuse, UR4, 0x2 ;  /* 0x00000004d9061c11 */ /* 0x040fe4000f8410ff */
[C-C-:B------:R-:W-:Y:S01]  /*14b0*/  SHF.L.U64.HI R219, R217.reuse, 0x2, R0.reuse ;  /* 0x00000002d9db7819 */ /* 0x140fe20000010200 */
[----:B------:R0:W-:Y:S01]  /*14c0*/  STL [R1+0x4c], R0 ;  /* 0x00004c0001007387 */ /* 0x0001e20000100800 */
[----:B------:R-:W-:Y:S02]  /*14d0*/  @P1 LEA.HI.X R7, R217, UR5, R0, 0x2, P2 ;  /* 0x00000005d9071c11 */ /* 0x000fe400090f1400 */
[----:B------:R-:W-:Y:S01]  /*14e0*/  ISETP.NE.U32.AND P2, PT, RZ, UR8, PT ;  /* 0x00000008ff007c0c */ /* 0x000fe2000bf45070 */
[----:B------:R-:W-:Y:S01]  /*14f0*/  ULDC UR4, c[0x0][0x288] ;  /* 0x0000a20000047ab9 */ /* 0x000fe20000000800 */
[----:B------:R-:W-:Y:S01]  /*1500*/  IADD3 R8, P3, R218, UR6, RZ ;  /* 0x00000006da087c10 */ /* 0x000fe2000ff7e0ff */
[----:B------:R0:W5:Y:S01]  /*1510*/  @P1 LDG.E R11, desc[UR40][R6.64] ;  /* 0x00000028060b1981 */ /* 0x000162000c1e1900 */
[----:B------:R-:W-:Y:S01]  /*1520*/  ISETP.NE.AND.EX P2, PT, RZ, UR9, PT, P2 ;  /* 0x00000009ff007c0c */ /* 0x000fe2000bf45320 */
[----:B------:R-:W-:Y:S01]  /*1530*/  IMAD.U32 R155, RZ, RZ, UR4 ;  /* 0x00000004ff9b7e24 */ /* 0x000fe2000f8e00ff */
[----:B------:R-:W-:Y:S01]  /*1540*/  IADD3.X R9, R219, UR7, RZ, P3, !PT ;  /* 0x00000007db097c10 */ /* 0x000fe20009ffe4ff */
[----:B------:R-:W-:-:S04]  /*1550*/  ULDC.64 UR4, c[0x0][0x418] ;  /* 0x0001060000047ab9 */ /* 0x000fc80000000a00 */
[----:B------:R0:W5:Y:S06]  /*1560*/  @P0 LDG.E R31, desc[UR40][R8.64] ;  /* 0x00000028081f0981 */ /* 0x00016c000c1e1900 */
[----:B------:R-:W-:-:S04]  /*1570*/  @P2 IADD3 R4, P1, R218, UR8, RZ ;  /* 0x00000008da042c10 */ /* 0x000fc8000ff3e0ff */
[----:B------:R-:W-:-:S05]  /*1580*/  @P2 IADD3.X R5, R219, UR9, RZ, P1, !PT ;  /* 0x00000009db052c10 */ /* 0x000fca0008ffe4ff */
[----:B------:R0:W5:Y:S01]  /*1590*/  @P2 LDG.E R155, desc[UR40][R4.64] ;  /* 0x00000028049b2981 */ /* 0x000162000c1e1900 */
[----:B------:R-:W-:-:S03]  /*15a0*/  UISETP.NE.U32.AND UP0, UPT, UR4, URZ, UPT ;  /* 0x0000003f0400728c */ /* 0x000fc6000bf05070 */
[----:B------:R-:W-:Y:S01]  /*15b0*/  ULDC UR4, c[0x0][0x424] ;  /* 0x0001090000047ab9 */ /* 0x000fe20000000800 */
[----:B------:R-:W-:-:S03]  /*15c0*/  UISETP.NE.AND.EX UP0, UPT, UR5, URZ, UPT, UP0 ;  /* 0x0000003f0500728c */ /* 0x000fc6000bf05300 */
[----:B------:R-:W-:Y:S01]  /*15d0*/  ULDC UR5, c[0x0][0x2f0] ;  /* 0x0000bc0000057ab9 */ /* 0x000fe20000000800 */
[----:B------:R-:W-:-:S04]  /*15e0*/  USEL UR4, UR4, 0x1, UP0 ;  /* 0x0000000104047887 */ /* 0x000fc80008000000 */
[----:B------:R-:W-:-:S03]  /*15f0*/  UIMAD UR4, UR4, UR5, URZ ;  /* 0x00000005040472a4 */ /* 0x000fc6000f8e023f */
[----:B------:R-:W-:Y:S02]  /*1600*/  ULDC UR5, c[0x0][0x348] ;  /* 0x0000d20000057ab9 */ /* 0x000fe40000000800 */
[----:B------:R-:W-:Y:S02]  /*1610*/  IMAD.U32 R24, RZ, RZ, UR5 ;  /* 0x00000005ff187e24 */ /* 0x000fe4000f8e00ff */
[----:B------:R-:W-:Y:S01]  /*1620*/  IMAD.U32 R30, RZ, RZ, UR4 ;  /* 0x00000004ff1e7e24 */ /* 0x000fe2000f8e00ff */
[----:B0-----:R-:W-:Y:S06]  /*1630*/  @P2 BRA `(.L_x_9466) ;  /* 0x0000000000242947 */ /* 0x001fec0003800000 */
        /* <DEDUP_REMOVED lines=9> */
.L_x_9466:
[----:B------:R-:W-:Y:S01]  /*16d0*/  ULDC.64 UR4, c[0x0][0xa20] ;  /* 0x0002880000047ab9 */ /* 0x000fe20000000a00 */
[C---:B------:R-:W-:Y:S01]  /*16e0*/  LOP3.LUT R3, R154.reuse, 0xff000000, RZ, 0xc0, !PT ;  /* 0xff0000009a037812 */ /* 0x040fe200078ec0ff */
[----:B------:R-:W-:Y:S01]  /*16f0*/  IMAD.MOV.U32 R222, RZ, RZ, R153 ;  /* 0x000000ffffde7224 */ /* 0x000fe200078e0099 */
[----:B------:R-:W-:Y:S02]  /*1700*/  ISETP.NE.U32.AND P1, PT, RZ, UR4, PT ;  /* 0x00000004ff007c0c */ /* 0x000fe4000bf25070 */
[C---:B------:R-:W-:Y:S02]  /*1710*/  LOP3.LUT R0, R154.reuse, 0xff0000, RZ, 0xc0, !PT ;  /* 0x00ff00009a007812 */ /* 0x040fe400078ec0ff */
[----:B------:R-:W-:Y:S02]  /*1720*/  ISETP.NE.AND.EX P1, PT, RZ, UR5, PT, P1 ;  /* 0x00000005ff007c0c */ /* 0x000fe4000bf25310 */
[----:B------:R-:W-:Y:S02]  /*1730*/  SHF.R.U32.HI R3, RZ, 0x8, R3 ;  /* 0x00000008ff037819 */ /* 0x000fe40000011603 */
[----:B------:R-:W-:-:S02]  /*1740*/  LOP3.LUT R215, R154, 0xffff, RZ, 0xc0, !PT ;  /* 0x0000ffff9ad77812 */ /* 0x000fc400078ec0ff */
[----:B------:R-:W-:-:S07]  /*1750*/  LEA.HI R216, R0, R3, RZ, 0x10 ;  /* 0x0000000300d87211 */ /* 0x000fce00078f80ff */
[----:B------:R-:W-:Y:S05]  /*1760*/  @!P1 BRA `(.L_x_9467) ;  /* 0x0000000000109947 */ /* 0x000fea0003800000 */
[----:B------:R-:W-:-:S04]  /*1770*/  IADD3 R4, P0, R218, UR4, RZ ;  /* 0x00000004da047c10 */ /* 0x000fc8000ff1e0ff */
[----:B------:R-:W-:-:S05]  /*1780*/  IADD3.X R5, R219, UR5, RZ, P0, !PT ;  /* 0x00000005db057c10 */ /* 0x000fca00087fe4ff */
[----:B------:R0:W5:Y:S01]  /*1790*/  LDG.E R30, desc[UR40][R4.64] ;  /* 0x00000028041e7981 */ /* 0x000162000c1e1900 */
[----:B------:R-:W-:Y:S05]  /*17a0*/  BRA `(.L_x_9468) ;  /* 0x0000000000107947 */ /* 0x000fea0003800000 */
.L_x_9467:
[----:B------:R-:W-:Y:S05]  /*17b0*/  @!P0 BRA `(.L_x_9468) ;  /* 0x00000000000c8947 */ /* 0x000fea0003800000 */
[----:B------:R-:W2:Y:S04]  /*17c0*/  LDG.E R3, desc[UR40][R8.64] ;  /* 0x0000002808037981 */ /* 0x000ea8000c1e1900 */
[----:B------:R-:W2:Y:S02]  /*17d0*/  LDG.E R30, desc[UR40][R8.64+0x4] ;  /* 0x00000428081e7981 */ /* 0x000ea4000c1e1900 */
[----:B--2---:R-:W-:-:S07]  /*17e0*/  IMAD.IADD R30, R30, 0x1, -R3 ;  /* 0x000000011e1e7824 */ /* 0x004fce00078e0a03 */
.L_x_9468:
[----:B------:R-:W-:Y:S02]  /*17f0*/  ULDC.64 UR4, c[0x0][0xa10] ;  /* 0x0002840000047ab9 */ /* 0x000fe40000000a00 */
[----:B------:R-:W-:-:S04]  /*1800*/  ISETP.NE.U32.AND P0, PT, RZ, UR4, PT ;  /* 0x00000004ff007c0c */ /* 0x000fc8000bf05070 */
[----:B------:R-:W-:Y:S01]  /*1810*/  ISETP.NE.AND.EX P0, PT, RZ, UR5, PT, P0 ;  /* 0x00000005ff007c0c */ /* 0x000fe2000bf05300 */
[----:B------:R-:W-:-:S12]  /*1820*/  ULDC.64 UR4, c[0x0][0xa30] ;  /* 0x00028c0000047ab9 */ /* 0x000fd80000000a00 */
[----:B0-----:R-:W0:Y:S01]  /*1830*/  @P0 LDC.64 R4, c[0x0][0xa10] ;  /* 0x00028400ff040b82 */ /* 0x001e220000000a00 */
[----:B------:R-:W-:-:S04]  /*1840*/  ISETP.NE.U32.AND P1, PT, RZ, UR4, PT ;  /* 0x00000004ff007c0c */ /* 0x000fc8000bf25070 */
[----:B------:R-:W-:Y:S01]  /*1850*/  ISETP.NE.AND.EX P1, PT, RZ, UR5, PT, P1 ;  /* 0x00000005ff007c0c */ /* 0x000fe2000bf25310 */
[----:B0-----:R-:W-:-:S05]  /*1860*/  @P0 IMAD.WIDE R4, R217, 0x4, R4 ;  /* 0x00000004d9040825 */ /* 0x001fca00078e0204 */
[----:B------:R-:W2:Y:S04]  /*1870*/  @P0 LDG.E R0, desc[UR40][R4.64] ;  /* 0x0000002804000981 */ /* 0x000ea8000c1e1900 */
[----:B------:R-:W2:Y:S03]  /*1880*/  @P0 LDG.E R3, desc[UR40][R4.64+0x4] ;  /* 0x0000042804030981 */ /* 0x000ea6000c1e1900 */
[----:B------:R-:W-:Y:S01]  /*1890*/  @P1 IADD3 R6, P2, R218, UR4, RZ ;  /* 0x00000004da061c10 */ /* 0x000fe2000ff5e0ff */
[----:B-----5:R-:W-:-:S03]  /*18a0*/  IMAD.MOV.U32 R154, RZ, RZ, R30 ;  /* 0x000000ffff9a7224 */ /* 0x020fc600078e001e */
[----:B------:R-:W-:-:S05]  /*18b0*/  @P1 IADD3.X R7, R219, UR5, RZ, P2, !PT ;  /* 0x00000005db071c10 */ /* 0x000fca00097fe4ff */
[----:B------:R0:W5:Y:S01]  /*18c0*/  @P1 LDG.E R154, desc[UR40][R6.64] ;  /* 0x00000028069a1981 */ /* 0x000162000c1e1900 */
[----:B------:R-:W-:Y:S01]  /*18d0*/  IMAD.IADD R11, R30, 0x1, -R11 ;  /* 0x000000011e0b7824 */ /* 0x000fe200078e0a0b */
[----:B------:R-:W-:Y:S01]  /*18e0*/  BSSY B0, `(.L_x_9469) ;  /* 0x000002a000007945 */ /* 0x000fe20003800000 */
[----:B------:R-:W-:Y:S02]  /*18f0*/  LOP3.LUT R223, R216, 0xff, RZ, 0xc0, !PT ;  /* 0x000000ffd8df7812 */ /* 0x000fe400078ec0ff */
[----:B------:R-:W-:Y:S01]  /*1900*/  SHF.R.U32.HI R216, RZ, 0x10, R216 ;  /* 0x00000010ffd87819 */ /* 0x000fe200000116d8 */
[----:B--2---:R-:W-:-:S04]  /*1910*/  @P0 IMAD.IADD R24, R3, 0x1, -R0 ;  /* 0x0000000103180824 */ /* 0x004fc800078e0a00 */
[----:B------:R-:W-:-:S04]  /*1920*/  IMAD.IADD R152, R11, 0x1, R24 ;  /* 0x000000010b987824 */ /* 0x000fc800078e0218 */
[C---:B------:R-:W-:Y:S01]  /*1930*/  VIADD R0, R152.reuse, 0x5f ;  /* 0x0000005f98007836 */ /* 0x040fe20000000000 */
[----:B------:R-:W-:-:S03]  /*1940*/  ISETP.GE.AND P3, PT, R152, 0x1, PT ;  /* 0x000000019800780c */ /* 0x000fc60003f66270 */
[----:B------:R-:W-:Y:S01]  /*1950*/  IMAD.HI R0, R0, 0x2aaaaaab, RZ ;  /* 0x2aaaaaab00007827 */ /* 0x000fe200078e02ff */
[----:B------:R-:W-:-:S04]  /*1960*/  P2R R29, PR, RZ, 0x8 ;  /* 0x00000008ff1d7803 */ /* 0x000fc80000000000 */
[----:B------:R-:W-:-:S04]  /*1970*/  SHF.R.U32.HI R173, RZ, 0x1f, R0 ;  /* 0x0000001fffad7819 */ /* 0x000fc80000011600 */
[----:B------:R-:W-:Y:S01]  /*1980*/  LEA.HI.SX32 R173, R0, R173, 0x1c ;  /* 0x000000ad00ad7211 */ /* 0x000fe200078fe2ff */
[----:B------:R-:W-:Y:S01]  /*1990*/  IMAD.MOV.U32 R0, RZ, RZ, RZ ;  /* 0x000000ffff007224 */ /* 0x000fe200078e00ff */
[----:B0-----:R-:W-:Y:S06]  /*19a0*/  @!P3 BRA `(.L_x_9470) ;  /* 0x000000000074b947 */ /* 0x001fec0003800000 */
        /* <DEDUP_REMOVED lines=29> */
.L_x_9470:
[----:B------:R-:W-:Y:S05]  /*1b80*/  BSYNC B0 ;  /* 0x0000000000007941 */ /* 0x000fea0003800000 */
.L_x_9469:
[----:B------:R-:W-:-:S05]  /*1b90*/  IMAD R3, R223, R0, RZ ;  /* 0x00000000df037224 */ /* 0x000fca00078e02ff */
        /* <DEDUP_REMOVED lines=12> */
[----:B------:R-:W-:Y:S02]  /*1c60*/  @P0 LEA.HI.SX32 R27, R0, R3, 0x1c ;  /* 0x00000003001b0211 */ /* 0x000fe400078fe2ff */
        /* <DEDUP_REMOVED lines=23> */
.L_x_9473:
[----:B------:R-:W-:Y:S05]  /*1de0*/  BSYNC B6 ;  /* 0x0000000000067941 */ /* 0x000fea0003800000 */
.L_x_9472:
        /* <DEDUP_REMOVED lines=20> */
.L_x_9475:
[----:B------:R-:W-:Y:S05]  /*1f30*/  BSYNC B6 ;  /* 0x0000000000067941 */ /* 0x000fea0003800000 */
.L_x_9474:
[----:B------:R-:W-:Y:S01]  /*1f40*/  ULDC.64 UR4, c[0x0][0x9f8] ;  /* 0x00027e0000047ab9 */ /* 0x000fe20000000a00 */
[----:B------:R-:W-:Y:S01]  /*1f50*/  IMAD.MOV.U32 R0, RZ, RZ, R217 ;  /* 0x000000ffff007224 */ /* 0x000fe200078e00d9 */
[----:B------:R-:W-:Y:S01]  /*1f60*/  ISETP.NE.U32.AND P0, PT, RZ, UR4, PT ;  /* 0x00000004ff007c0c */ /* 0x000fe2000bf05070 */
[----:B------:R-:W0:Y:S03]  /*1f70*/  LDC.64 R8, c[0x0][0x300] ;  /* 0x0000c000ff087b82 */ /* 0x000e260000000a00 */
[----:B------:R-:W-:Y:S01]  /*1f80*/  ISETP.NE.AND.EX P0, PT, RZ, UR5, PT, P0 ;  /* 0x00000005ff007c0c */ /* 0x000fe2000bf05300 */
[----:B------:R-:W1:Y:S01]  /*1f90*/  S2R R38, SR_TID.X ;  /* 0x0000000000267919 */ /* 0x000e620000002100 */
[----:B------:R-:W2:Y:S01]  /*1fa0*/  S2R R11, SR_TID.X ;  /* 0x00000000000b7919 */ /* 0x000ea20000002100 */
[----:B------:R-:W-:Y:S01]  /*1fb0*/  IMAD.IADD R59, R31, 0x1, R30 ;  /* 0x000000011f3b7824 */ /* 0x000fe200078e021e */
[----:B------:R-:W-:Y:S01]  /*1fc0*/  SHF.R.S32.HI R17, RZ, 0x1f, R16 ;  /* 0x0000001fff117819 */ /* 0x000fe20000011410 */
[----:B------:R-:W3:Y:S08]  /*1fd0*/  LDC.64 R56, c[0x0][0x408] ;  /* 0x00010200ff387b82 */ /* 0x000ef00000000a00 */
[----:B------:R-:W-:Y:S01]  /*1fe0*/  @P0 IADD3 R6, P1, R218, UR4, RZ ;  /* 0x00000004da060c10 */ /* 0x000fe2000ff3e0ff */
[----:B------:R-:W-:-:S02]  /*1ff0*/  VIADD R62, R16, 0x40 ;  /* 0x00000040103e7836 */ /* 0x000fc40000000000 */
[----:B------:R-:W-:Y:S01]  /*2000*/  VIADD R63, R16, 0x60 ;  /* 0x00000060103f7836 */ /* 0x000fe20000000000 */
[----:B------:R-:W-:Y:S01]  /*2010*/  @P0 IADD3.X R7, R219, UR5, RZ, P1, !PT ;  /* 0x00000005db070c10 */ /* 0x000fe20008ffe4ff */
[----:B------:R-:W-:Y:S01]  /*2020*/  ULDC.64 UR4, c[0x0][0xa08] ;  /* 0x0002820000047ab9 */ /* 0x000fe20000000a00 */
[----:B------:R-:W4:Y:S03]  /*2030*/  LDC R43, c[0x0][0x3f4] ;  /* 0x0000fd00ff2b7b82 */ /* 0x000f260000000800 */
[----:B------:R3:W4:Y:S01]  /*2040*/  @P0 LDG.E R0, desc[UR40][R6.64] ;  /* 0x0000002806000981 */ /* 0x000722000c1e1900 */
[----:B------:R-:W-:Y:S01]  /*2050*/  SHF.R.S32.HI R33, RZ, 0x1f, R59 ;  /* 0x0000001fff217819 */ /* 0x000fe2000001143b */
[-C--:B0-----:R-:W-:Y:S01]  /*2060*/  IMAD.WIDE.U32 R4, R59, R8.reuse, RZ ;  /* 0x000000083b047225 */ /* 0x081fe200078e00ff */
[----:B------:R-:W-:Y:S02]  /*2070*/  ISETP.NE.U32.AND P0, PT, RZ, UR4, PT ;  /* 0x00000004ff007c0c */ /* 0x000fe4000bf05070 */
[----:B------:R-:W0:Y:S01]  /*2080*/  LDC.64 R14, c[0x0][0x3f8] ;  /* 0x0000fe00ff0e7b82 */ /* 0x000e220000000a00 */
[-C--:B------:R-:W-:Y:S01]  /*2090*/  IMAD R10, R33, R8.reuse, RZ ;  /* 0x00000008210a7224 */ /* 0x080fe200078e02ff */
[----:B------:R-:W-:Y:S01]  /*20a0*/  ISETP.NE.AND.EX P0, PT, RZ, UR5, PT, P0 ;  /* 0x00000005ff007c0c */ /* 0x000fe2000bf05300 */
[----:B------:R-:W-:Y:S01]  /*20b0*/  ULDC.64 UR4, c[0x0][0x308] ;  /* 0x0000c20000047ab9 */ /* 0x000fe20000000a00 */
[----:B------:R-:W-:Y:S01]  /*20c0*/  IMAD.WIDE.U32 R60, R18, R8, R16 ;  /* 0x00000008123c7225 */ /* 0x000fe200078e0010 */
[----:B------:R-:W-:-:S02]  /*20d0*/  SHF.R.S32.HI R23, RZ, 0x1f, R22 ;  /* 0x0000001fff177819 */ /* 0x000fc40000011416 */
[----:B-1----:R-:W-:Y:S01]  /*20e0*/  SHF.R.U32.HI R38, RZ, 0x7, R38 ;  /* 0x00000007ff267819 */ /* 0x002fe20000011626 */
[----:B------:R-:W-:Y:S01]  /*20f0*/  IMAD R3, R59, R9, R10 ;  /* 0x000000093b037224 */ /* 0x000fe200078e020a */
[----:B------:R-:W-:Y:S01]  /*2100*/  SHF.L.U64.HI R66, R8, 0x6, R9 ;  /* 0x0000000608427819 */ /* 0x000fe20000010209 */
[----:B--2---:R-:W-:Y:S01]  /*2110*/  VIADD R11, R11, 0xffffff80 ;  /* 0xffffff800b0b7836 */ /* 0x004fe20000000000 */
[----:B------:R-:W-:Y:S01]  /*2120*/  ISETP.NE.AND P6, PT, R38, 0x1, PT ;  /* 0x000000012600780c */ /* 0x000fe20003fc5270 */
[----:B------:R-:W-:Y:S01]  /*2130*/  IMAD.IADD R5, R5, 0x1, R3 ;  /* 0x0000000105057824 */ /* 0x000fe200078e0203 */
[----:B---3--:R-:W-:Y:S01]  /*2140*/  SHF.L.U64.HI R70, R56, 0x6, R57 ;  /* 0x0000000638467819 */ /* 0x008fe20000010239 */
[----:B------:R-:W-:Y:S01]  /*2150*/  VIADD R10, R16, 0xc0 ;  /* 0x000000c0100a7836 */ /* 0x000fe20000000000 */
[----:B------:R-:W-:Y:S01]  /*2160*/  SHF.R.S32.HI R6, RZ, 0x1f, R11 ;  /* 0x0000001fff067819 */ /* 0x000fe2000001140b */
[----:B------:R-:W-:Y:S01]  /*2170*/  IMAD.WIDE.U32 R4, R215, UR4, R4 ;  /* 0x00000004d7047c25 */ /* 0x000fe2000f8e0004 */
[----:B------:R-:W-:-:S02]  /*2180*/  SHF.R.S32.HI R72, RZ, 0x1f, R220 ;  /* 0x0000001fff487819 */ /* 0x000fc400000114dc */
[----:B------:R-:W-:Y:S01]  /*2190*/  LEA.HI R36, R6, R11, RZ, 0x2 ;  /* 0x0000000b06247211 */ /* 0x000fe200078f10ff */
[----:B------:R-:W-:Y:S01]  /*21a0*/  IMAD R5, R215, UR5, R5 ;  /* 0x00000005d7057c24 */ /* 0x000fe2000f8e0205 */
[----:B------:R-:W-:Y:S01]  /*21b0*/  ULDC.64 UR4, c[0x0][0x310] ;  /* 0x0000c40000047ab9 */ /* 0x000fe20000000a00 */
[C---:B------:R-:W-:Y:S02]  /*21c0*/  VIADD R64, R16.reuse, 0x80 ;  /* 0x0000008010407836 */ /* 0x040fe40000000000 */
[----:B------:R-:W-:Y:S01]  /*21d0*/  VIADD R65, R16, 0xa0 ;  /* 0x000000a010417836 */ /* 0x000fe20000000000 */
[----:B0-----:R-:W-:Y:S01]  /*21e0*/  SHF.L.U64.HI R68, R14, 0x6, R15 ;  /* 0x000000060e447819 */ /* 0x001fe2000001020f */
[----:B------:R-:W-:Y:S02]  /*21f0*/  IMAD R30, R224, R56, RZ ;  /* 0x00000038e01e7224 */ /* 0x000fe400078e02ff */
[----:B------:R-:W-:Y:S01]  /*2200*/  VIADD R73, R38, 0x8 ;  /* 0x0000000826497836 */ /* 0x000fe20000000000 */
[----:B------:R-:W-:Y:S01]  /*2210*/  SHF.R.U32.HI R38, RZ, 0x3, R209 ;  /* 0x00000003ff267819 */ /* 0x000fe200000116d1 */
[----:B------:R-:W-:-:S02]  /*2220*/  IMAD R39, R18, R57, R30 ;  /* 0x0000003912277224 */ /* 0x000fc400078e021e */
[----:B------:R-:W-:-:S04]  /*2230*/  IMAD.WIDE.U32 R30, R18, R56, R16 ;  /* 0x00000038121e7225 */ /* 0x000fc800078e0010 */
[----:B------:R-:W-:Y:S02]  /*2240*/  IMAD.IADD R31, R39, 0x1, R31 ;  /* 0x00000001271f7824 */ /* 0x000fe400078e021f */
[----:B------:R-:W-:Y:S02]  /*2250*/  IMAD.MOV.U32 R88, RZ, RZ, 0x20 ;  /* 0x00000020ff587424 */ /* 0x000fe400078e00ff */
[----:B------:R-:W-:Y:S02]  /*2260*/  IMAD R75, R9, 0x60, RZ ;  /* 0x00000060094b7824 */ /* 0x000fe400078e02ff */
[----:B------:R-:W-:Y:S02]  /*2270*/  IMAD.SHL.U32 R67, R8, 0x40, RZ ;  /* 0x0000004008437824 */ /* 0x000fe400078e00ff */
[----:B------:R-:W-:Y:S02]  /*2280*/  IMAD.SHL.U32 R69, R14, 0x40, RZ ;  /* 0x000000400e457824 */ /* 0x000fe400078e00ff */
[----:B------:R-:W-:-:S02]  /*2290*/  IMAD R77, R57, 0x60, RZ ;  /* 0x00000060394d7824 */ /* 0x000fc400078e02ff */
[----:B------:R-:W-:Y:S02]  /*22a0*/  IMAD.SHL.U32 R71, R56, 0x40, RZ ;  /* 0x0000004038477824 */ /* 0x000fe400078e00ff */
[----:B-----5:R-:W-:-:S04]  /*22b0*/  IMAD.WIDE.U32 R30, R154, R56, R30 ;  /* 0x000000389a1e7225 */ /* 0x020fc800078e001e */
[----:B----4-:R-:W-:Y:S01]  /*22c0*/  IMAD.SHL.U32 R74, R43, 0x2, RZ ;  /* 0x000000022b4a7824 */ /* 0x010fe200078e00ff */
[----:B------:R-:W-:Y:S02]  /*22d0*/  SHF.R.S32.HI R3, RZ, 0x1f, R0 ;  /* 0x0000001fff037819 */ /* 0x000fe40000011400 */
[----:B------:R-:W-:Y:S02]  /*22e0*/  SEL R21, R0, RZ, !P0 ;  /* 0x000000ff00157207 */ /* 0x000fe40004000000 */
[----:B------:R-:W-:Y:S01]  /*22f0*/  SEL R20, R3, RZ, !P0 ;  /* 0x000000ff03147207 */ /* 0x000fe20004000000 */
[----:B------:R-:W-:Y:S02]  /*2300*/  IMAD R3, R224, R8, RZ ;  /* 0x00000008e0037224 */ /* 0x000fe400078e02ff */
[----:B------:R-:W-:-:S04]  /*2310*/  IMAD.WIDE.U32 R4, R21, UR4, R4 ;  /* 0x0000000415047c25 */ /* 0x000fc8000f8e0004 */
[----:B------:R-:W-:Y:S02]  /*2320*/  IMAD R0, R20, UR4, RZ ;  /* 0x0000000414007c24 */ /* 0x000fe4000f8e02ff */
[----:B------:R-:W-:Y:S01]  /*2330*/  IMAD R13, R18, R9, R3 ;  /* 0x00000009120d7224 */ /* 0x000fe200078e0203 */
[----:B------:R-:W-:Y:S01]  /*2340*/  IADD3 R3, P2, R4, R60, RZ ;  /* 0x0000003c04037210 */ /* 0x000fe20007f5e0ff */
[----:B------:R-:W-:Y:S01]  /*2350*/  IMAD R11, R21, UR5, R0 ;  /* 0x00000005150b7c24 */ /* 0x000fe2000f8e0200 */
[----:B------:R-:W-:Y:S05]  /*2360*/  @!P6 WARPSYNC.ALL ;  /* 0x000000000000e948 */ /* 0x000fea0003800000 */
[C---:B------:R-:W-:Y:S01]  /*2370*/  VIADD R0, R16.reuse, 0x20 ;  /* 0x0000002010007836 */ /* 0x040fe20000000000 */
[----:B------:R-:W-:Y:S01]  /*2380*/  ULDC UR4, c[0x0][0x320] ;  /* 0x0000c80000047ab9 */ /* 0x000fe20000000800 */
[----:B------:R-:W-:Y:S01]  /*2390*/  IMAD.IADD R60, R5, 0x1, R11 ;  /* 0x00000001053c7824 */ /* 0x000fe200078e020b */
[----:B------:R-:W-:Y:S01]  /*23a0*/  @!P6 BAR.SYNC.DEFER_BLOCKING 0x9, 0x100 ;  /* 0x024400000000eb1d */ /* 0x000fe20000010000 */
[C---:B------:R-:W-:Y:S01]  /*23b0*/  ISETP.GE.AND P0, PT, R16.reuse, UR4, PT ;  /* 0x0000000410007c0c */ /* 0x040fe2000bf06270 */
[----:B------:R-:W-:Y:S01]  /*23c0*/  VIADD R11, R16, 0xe0 ;  /* 0x000000e0100b7836 */ /* 0x000fe20000000000 */
[----:B------:R-:W-:Y:S01]  /*23d0*/  ISETP.GE.AND P1, PT, R0, UR4, PT ;  /* 0x0000000400007c0c */ /* 0x000fe2000bf26270 */
[----:B------:R-:W-:Y:S01]  /*23e0*/  IMAD.WIDE.U32 R8, R8, 0x60, RZ ;  /* 0x0000006008087825 */ /* 0x000fe200078e00ff */
[----:B------:R-:W-:Y:S01]  /*23f0*/  SEL R6, RZ, 0x1, P0 ;  /* 0x00000001ff067807 */ /* 0x000fe20000000000 */
[----:B------:R-:W-:Y:S01]  /*2400*/  ULDC.64 UR6, c[0x0][0x330] ;  /* 0x0000cc0000067ab9 */ /* 0x000fe20000000a00 */
[----:B------:R-:W-:Y:S01]  /*2410*/  SEL R7, RZ, 0xffffffff, P1 ;  /* 0xffffffffff077807 */ /* 0x000fe20000800000 */
[----:B------:R-:W-:Y:S01]  /*2420*/  IMAD.IADD R75, R9, 0x1, R75 ;  /* 0x00000001094b7824 */ /* 0x000fe200078e024b */
[----:B------:R-:W-:-:S02]  /*2430*/  IADD3.X R61, R60, R61, R13, P2, !PT ;  /* 0x0000003d3c3d7210 */ /* 0x000fc400017fe40d */
[----:B------:R-:W-:Y:S01]  /*2440*/  ISETP.GE.AND P1, PT, R62, UR4, PT ;  /* 0x000000043e007c0c */ /* 0x000fe2000bf26270 */
[----:B------:R-:W-:Y:S01]  /*2450*/  IMAD.SHL.U32 R7, R7, 0x2, RZ ;  /* 0x0000000207077824 */ /* 0x000fe200078e00ff */
[----:B------:R-:W-:Y:S02]  /*2460*/  ISETP.GE.AND P2, PT, R63, UR4, PT ;  /* 0x000000043f007c0c */ /* 0x000fe4000bf46270 */
[----:B------:R-:W-:Y:S02]  /*2470*/  ISETP.GE.AND P0, PT, R10, UR4, PT ;  /* 0x000000040a007c0c */ /* 0x000fe4000bf06270 */
[----:B------:R-:W-:Y:S02]  /*2480*/  ISETP.GE.AND P3, PT, R11, UR4, PT ;  /* 0x000000040b007c0c */ /* 0x000fe4000bf66270 */
[----:B------:R-:W-:Y:S01]  /*2490*/  LOP3.LUT R10, R7, 0x2, R6, 0xe2, !PT ;  /* 0x00000002070a7812 */ /* 0x000fe200078ee206 */
[----:B------:R-:W-:Y:S01]  /*24a0*/  IMAD.WIDE.U32 R6, R215, UR6, R16 ;  /* 0x00000006d7067c25 */ /* 0x000fe2000f8e0010 */
[----:B------:R-:W-:-:S02]  /*24b0*/  SEL R11, RZ, 0x4, P1 ;  /* 0x00000004ff0b7807 */ /* 0x000fc40000800000 */
[----:B------:R-:W-:Y:S01]  /*24c0*/  SEL R12, RZ, 0x8, P2 ;  /* 0x00000008ff0c7807 */ /* 0x000fe20001000000 */
[----:B------:R-:W-:Y:S01]  /*24d0*/  IMAD R7, R215, UR7, R7 ;  /* 0x00000007d7077c24 */ /* 0x000fe2000f8e0207 */
[----:B------:R-:W-:Y:S02]  /*24e0*/  ISETP.GE.AND P1, PT, R64, UR4, PT ;  /* 0x0000000440007c0c */ /* 0x000fe4000bf26270 */
[----:B------:R-:W-:Y:S01]  /*24f0*/  ISETP.GE.AND P2, PT, R65, UR4, PT ;  /* 0x0000000441007c0c */ /* 0x000fe2000bf46270 */
[----:B------:R-:W-:Y:S01]  /*2500*/  ULDC.64 UR4, c[0x0][0x338] ;  /* 0x0000ce0000047ab9 */ /* 0x000fe20000000a00 */
[----:B------:R-:W-:Y:S01]  /*2510*/  LOP3.LUT R10, R12, R10, R11, 0xfe, !PT ;  /* 0x0000000a0c0a7212 */ /* 0x000fe200078efe0b */
[----:B------:R-:W-:Y:S01]  /*2520*/  IMAD R13, R20, UR4, RZ ;  /* 0x00000004140d7c24 */ /* 0x000fe2000f8e02ff */
[----:B------:R-:W-:Y:S01]  /*2530*/  SEL R11, RZ, 0x10, P1 ;  /* 0x00000010ff0b7807 */ /* 0x000fe20000800000 */
[C---:B------:R-:W-:Y:S01]  /*2540*/  IMAD.WIDE.U32 R6, R21.reuse, UR4, R6 ;  /* 0x0000000415067c25 */ /* 0x040fe2000f8e0006 */
[----:B------:R-:W-:Y:S01]  /*2550*/  SEL R12, RZ, 0x20, P2 ;  /* 0x00000020ff0c7807 */ /* 0x000fe20001000000 */
[----:B------:R-:W-:Y:S01]  /*2560*/  ULDC UR4, c[0x0][0x2f4] ;  /* 0x0000bd0000047ab9 */ /* 0x000fe20000000800 */
[----:B------:R-:W-:Y:S01]  /*2570*/  IADD3 R58, P1, R18, R59, RZ ;  /* 0x0000003b123a7210 */ /* 0x000fe20007f3e0ff */
[----:B------:R-:W-:Y:S01]  /*2580*/  IMAD R41, R21, UR5, R13 ;  /* 0x0000000515297c24 */ /* 0x000fe2000f8e020d */
[----:B------:R-:W-:Y:S01]  /*2590*/  LOP3.LUT R11, R12, R10, R11, 0xfe, !PT ;  /* 0x0000000a0c0b7212 */ /* 0x000fe200078efe0b */
[----:B------:R-:W-:Y:S01]  /*25a0*/  IMAD.WIDE.U32 R20, R18, R56, R22 ;  /* 0x0000003812147225 */ /* 0x000fe200078e0016 */
[----:B------:R-:W-:-:S02]  /*25b0*/  SEL R10, RZ, 0x40, P0 ;  /* 0x00000040ff0a7807 */ /* 0x000fc40000000000 */
[----:B------:R-:W-:Y:S01]  /*25c0*/  ISETP.GE.AND P0, PT, R16, R43, PT ;  /* 0x0000002b1000720c */ /* 0x000fe20003f06270 */
[----:B------:R-:W-:Y:S01]  /*25d0*/  IMAD.IADD R21, R21, 0x1, R39 ;  /* 0x0000000115157824 */ /* 0x000fe200078e0227 */
[----:B------:R-:W-:Y:S01]  /*25e0*/  SHF.R.S32.HI R39, RZ, 0x1f, R36 ;  /* 0x0000001fff277819 */ /* 0x000fe20000011424 */
[----:B------:R-:W-:Y:S01]  /*25f0*/  IMAD.WIDE.U32 R12, R18, R14, R16 ;  /* 0x0000000e120c7225 */ /* 0x000fe200078e0010 */
[----:B------:R-:W-:Y:S02]  /*2600*/  LOP3.LUT R94, R11, R10, RZ, 0xfc, !PT ;  /* 0x0000000a0b5e7212 */ /* 0x000fe400078efcff */
[----:B------:R-:W-:Y:S01]  /*2610*/  LEA.HI R39, R39, R18, RZ, 0x3 ;  /* 0x0000001227277211 */ /* 0x000fe200078f18ff */
[CC--:B------:R-:W-:Y:S01]  /*2620*/  IMAD R10, R224.reuse, R14.reuse, RZ ;  /* 0x0000000ee00a7224 */ /* 0x0c0fe200078e02ff */
[----:B------:R-:W-:Y:S01]  /*2630*/  SEL R35, R43, RZ, P0 ;  /* 0x000000ff2b237207 */ /* 0x000fe20000000000 */
[----:B------:R-:W-:Y:S01]  /*2640*/  IMAD.X R59, R224, 0x1, R33, P1 ;  /* 0x00000001e03b7824 */ /* 0x000fe200008e0621 */
[----:B------:R-:W-:Y:S01]  /*2650*/  LOP3.LUT R39, R39, 0xfffffff8, RZ, 0xc0, !PT ;  /* 0xfffffff827277812 */ /* 0x000fe200078ec0ff */
[C---:B------:R-:W-:Y:S01]  /*2660*/  IMAD R37, R18.reuse, R15, R10 ;  /* 0x0000000f12257224 */ /* 0x040fe200078e020a */
[----:B------:R-:W-:Y:S01]  /*2670*/  SEL R93, RZ, 0xffffff80, P3 ;  /* 0xffffff80ff5d7807 */ /* 0x000fe20001800000 */
[----:B------:R-:W-:Y:S01]  /*2680*/  IMAD.WIDE.U32 R10, R18, R14, R22 ;  /* 0x0000000e120a7225 */ /* 0x000fe200078e0016 */
[----:B------:R-:W-:-:S02]  /*2690*/  ISETP.GE.AND P2, PT, R0, UR4, PT ;  /* 0x0000000400007c0c */ /* 0x000fc4000bf46270 */
[----:B------:R-:W-:Y:S01]  /*26a0*/  LOP3.LUT R93, R94, 0x80, R93, 0xc8, !PT ;  /* 0x000000805e5d7812 */ /* 0x000fe200078ec85d */
[----:B------:R-:W-:Y:S01]  /*26b0*/  IMAD.IADD R35, R16, 0x1, R35 ;  /* 0x0000000110237824 */ /* 0x000fe200078e0223 */
[----:B------:R-:W-:Y:S01]  /*26c0*/  LOP3.LUT R94, R94, 0x40, RZ, 0xc0, !PT ;  /* 0x000000405e5e7812 */ /* 0x000fe200078ec0ff */
[----:B------:R-:W-:Y:S02]  /*26d0*/  IMAD.IADD R39, R18, 0x1, -R39 ;  /* 0x0000000112277824 */ /* 0x000fe400078e0a27 */
[----:B------:R-:W-:Y:S01]  /*26e0*/  IMAD.IADD R11, R11, 0x1, R37 ;  /* 0x000000010b0b7824 */ /* 0x000fe200078e0225 */
[----:B------:R-:W-:Y:S01]  /*26f0*/  SHF.R.S32.HI R32, RZ, 0x1f, R35 ;  /* 0x0000001fff207819 */ /* 0x000fe20000011423 */
[----:B------:R-:W-:Y:S01]  /*2700*/  IMAD.IADD R13, R37, 0x1, R13 ;  /* 0x00000001250d7824 */ /* 0x000fe200078e020d */
[----:B------:R-:W-:Y:S01]  /*2710*/  SHF.R.S32.HI R37, RZ, 0x1f, R154 ;  /* 0x0000001fff257819 */ /* 0x000fe2000001149a */
[----:B------:R-:W-:Y:S01]  /*2720*/  IMAD.SHL.U32 R82, R39, 0x40, RZ ;  /* 0x0000004027527824 */ /* 0x000fe200078e00ff */
[----:B------:R-:W-:Y:S01]  /*2730*/  LEA.HI R32, R32, R35, RZ, 0x3 ;  /* 0x0000002320207211 */ /* 0x000fe200078f18ff */
[----:B------:R-:W-:Y:S01]  /*2740*/  IMAD R35, R15, 0x60, RZ ;  /* 0x000000600f237824 */ /* 0x000fe200078e02ff */
[----:B------:R-:W-:Y:S01]  /*2750*/  LOP3.LUT P1, RZ, R39, 0x4, RZ, 0xc0, !PT ;  /* 0x0000000427ff7812 */ /* 0x000fe2000782c0ff */
[C---:B------:R-:W-:Y:S01]  /*2760*/  IMAD R34, R37.reuse, R14, RZ ;  /* 0x0000000e25227224 */ /* 0x040fe200078e02ff */
[----:B------:R-:W-:Y:S01]  /*2770*/  LOP3.LUT R82, R82, 0x1c0, RZ, 0xc0, !PT ;  /* 0x000001c052527812 */ /* 0x000fe200078ec0ff */
[----:B------:R-:W-:Y:S01]  /*2780*/  IMAD R37, R37, R56, RZ ;  /* 0x0000003825257224 */ /* 0x000fe200078e02ff */
[----:B------:R-:W-:Y:S01]  /*2790*/  LOP3.LUT R33, R209, 0x38, R32, 0xf8, !PT ;  /* 0x00000038d1217812 */ /* 0x000fe200078ef820 */
[C---:B------:R-:W-:Y:S01]  /*27a0*/  IMAD R79, R154.reuse, R15, R34 ;  /* 0x0000000f9a4f7224 */ /* 0x040fe200078e0222 */
[----:B------:R-:W-:Y:S01]  /*27b0*/  SHF.R.U32.HI R85, RZ, 0x3, R82 ;  /* 0x00000003ff557819 */ /* 0x000fe20000011652 */
[----:B------:R-:W-:Y:S01]  /*27c0*/  IMAD.WIDE.U32 R10, R154, R14, R10 ;  /* 0x0000000e9a0a7225 */ /* 0x000fe200078e000a */
[----:B------:R-:W-:-:S02]  /*27d0*/  LOP3.LUT R34, R82, 0x18, R16, 0xf8, !PT ;  /* 0x0000001852227812 */ /* 0x000fc400078ef810 */
[----:B------:R-:W-:Y:S01]  /*27e0*/  LOP3.LUT R33, R33, R38, RZ, 0x3c, !PT ;  /* 0x0000002621217212 */ /* 0x000fe200078e3cff */
[----:B------:R-:W-:Y:S01]  /*27f0*/  IMAD.WIDE.U32 R12, R154, R14, R12 ;  /* 0x0000000e9a0c7225 */ /* 0x000fe200078e000c */
[--C-:B------:R-:W-:Y:S02]  /*2800*/  SHF.R.S32.HI R83, RZ, 0x3, R32.reuse ;  /* 0x00000003ff537819 */ /* 0x100fe40000011420 */
[----:B------:R-:W-:Y:S01]  /*2810*/  LOP3.LUT R84, R32, 0xfffffff8, RZ, 0xc0, !PT ;  /* 0xfffffff820547812 */ /* 0x000fe200078ec0ff */
[----:B------:R-:W-:Y:S01]  /*2820*/  IMAD.IADD R87, R212, 0x1, R33 ;  /* 0x00000001d4577824 */ /* 0x000fe200078e0221 */
[----:B------:R-:W-:Y:S01]  /*2830*/  LOP3.LUT R32, R82, 0x38, R32, 0xf8, !PT ;  /* 0x0000003852207812 */ /* 0x000fe200078ef820 */
[----:B------:R-:W-:Y:S01]  /*2840*/  IMAD R37, R154, R57, R37 ;  /* 0x000000399a257224 */ /* 0x000fe200078e0225 */
[----:B------:R-:W-:Y:S01]  /*2850*/  LOP3.LUT R89, R34, R85, RZ, 0x3c, !PT ;  /* 0x0000005522597212 */ /* 0x000fe200078e3cff */
[----:B------:R-:W-:Y:S01]  /*2860*/  IMAD.WIDE.U32 R20, R154, R56, R20 ;  /* 0x000000389a147225 */ /* 0x000fe200078e0014 */
[----:B------:R-:W-:-:S02]  /*2870*/  SEL R88, R88, 0xffffffe0, !P1 ;  /* 0xffffffe058587807 */ /* 0x000fc40004800000 */
[----:B------:R-:W-:Y:S01]  /*2880*/  LOP3.LUT R33, R32, R85, RZ, 0x3c, !PT ;  /* 0x0000005520217212 */ /* 0x000fe200078e3cff */
[----:B------:R-:W-:Y:S01]  /*2890*/  IMAD.WIDE.U32 R14, R14, 0x60, RZ ;  /* 0x000000600e0e7825 */ /* 0x000fe200078e00ff */
[----:B------:R-:W-:Y:S02]  /*28a0*/  SHF.R.S32.HI R86, RZ, 0x1f, R84 ;  /* 0x0000001fff567819 */ /* 0x000fe40000011454 */
[----:B------:R-:W-:Y:S01]  /*28b0*/  ISETP.GE.AND P1, PT, R16, UR4, PT ;  /* 0x0000000410007c0c */ /* 0x000fe2000bf26270 */
[----:B------:R-:W-:-:S04]  /*28c0*/  IMAD.WIDE.U32 R56, R56, 0x60, RZ ;  /* 0x0000006038387825 */ /* 0x000fc800078e00ff */
[----:B------:R-:W-:Y:S02]  /*28d0*/  IMAD R89, R210, 0x200, R89 ;  /* 0x00000200d2597824 */ /* 0x000fe400078e0259 */
[----:B------:R-:W-:Y:S02]  /*28e0*/  IMAD.IADD R78, R11, 0x1, R79 ;  /* 0x000000010b4e7824 */ /* 0x000fe400078e024f */
[----:B------:R-:W-:Y:S02]  /*28f0*/  IMAD.IADD R76, R15, 0x1, R35 ;  /* 0x000000010f4c7824 */ /* 0x000fe400078e0223 */
[----:B------:R-:W-:Y:S02]  /*2900*/  IMAD.IADD R77, R57, 0x1, R77 ;  /* 0x00000001394d7824 */ /* 0x000fe400078e024d */
[----:B------:R-:W-:Y:S02]  /*2910*/  IMAD.IADD R79, R79, 0x1, R13 ;  /* 0x000000014f4f7824 */ /* 0x000fe400078e020d */
[----:B------:R-:W-:-:S02]  /*2920*/  IMAD.IADD R80, R21, 0x1, R37 ;  /* 0x0000000115507824 */ /* 0x000fc400078e0225 */
[----:B------:R-:W-:Y:S02]  /*2930*/  IMAD.IADD R81, R37, 0x1, R31 ;  /* 0x0000000125517824 */ /* 0x000fe400078e021f */
[----:B------:R-:W-:Y:S02]  /*2940*/  IMAD R90, R210, 0x200, R33 ;  /* 0x00000200d25a7824 */ /* 0x000fe400078e0221 */
[----:B------:R-:W-:Y:S02]  /*2950*/  IMAD.IADD R91, R88, 0x1, R89 ;  /* 0x00000001585b7824 */ /* 0x000fe400078e0259 */
[----:B------:R-:W-:-:S07]  /*2960*/  IMAD.IADD R92, R7, 0x1, R41 ;  /* 0x00000001075c7824 */ /* 0x000fce00078e0229 */
.L_x_9523:
[----:B------:R-:W-:Y:S01]  /*2970*/  VIADD R45, R27, 0xffffffff ;  /* 0xffffffff1b2d7836 */ /* 0x000fe20000000000 */
[----:B0-----:R-:W0:Y:S01]  /*2980*/  LDC.64 R98, c[0x0][0x2e8] ;  /* 0x0000ba00ff627b82 */ /* 0x001e220000000a00 */
        /* <DEDUP_REMOVED lines=8> */
[----:B------:R-:W-:Y:S01]  /*2a10*/  IADD3 R27, P3, P4, R3, R100, R67 ;  /* 0x00000064031b7210 */ /* 0x000fe20007c7e043 */
[----:B------:R-:W-:-:S02]  /*2a20*/  IMAD R103, R103, 0x2, R26 ;  /* 0x0000000267677824 */ /* 0x000fc400078e021a */
[----:B------:R-:W-:-:S05]  /*2a30*/  IMAD.IADD R50, R101, 0x1, R33 ;  /* 0x0000000165327824 */ /* 0x000fca00078e0221 */
[----:B------:R-:W-:Y:S02]  /*2a40*/  IADD3.X R32, R61, R50, R66, P3, P4 ;  /* 0x000000323d207210 */ /* 0x000fe40001fe8442 */
[----:B------:R-:W-:-:S04]  /*2a50*/  IADD3 R33, P4, R3, R100, RZ ;  /* 0x0000006403217210 */ /* 0x000fc80007f9e0ff */
[-C--:B0-----:R-:W-:Y:S01]  /*2a60*/  LEA R42, P3, R33, R98.reuse, 0x1 ;  /* 0x00000062212a7211 */ /* 0x081fe200078608ff */
[----:B------:R-:W-:Y:S01]  /*2a70*/  IMAD.X R34, R50, 0x1, R61, P4 ;  /* 0x0000000132227824 */ /* 0x000fe200020e063d */
[----:B------:R-:W-:-:S04]  /*2a80*/  LEA R40, P4, R27, R98, 0x1 ;  /* 0x000000621b287211 */ /* 0x000fc800078808ff */
[-C--:B------:R-:W-:Y:S02]  /*2a90*/  LEA.HI.X R43, R33, R99.reuse, R34, 0x1, P3 ;  /* 0x00000063212b7211 */ /* 0x080fe400018f0c22 */
[----:B-1----:R-:W-:Y:S02]  /*2aa0*/  ISETP.GE.AND P3, PT, R102, 0x1, PT ;  /* 0x000000016600780c */ /* 0x002fe40003f66270 */
[----:B------:R-:W-:Y:S01]  /*2ab0*/  LEA.HI.X R41, R27, R99, R32, 0x1, P4 ;  /* 0x000000631b297211 */ /* 0x000fe200020f0c20 */
[----:B------:R-:W-:Y:S01]  /*2ac0*/  IMAD R27, R2, 0x1800, R89 ;  /* 0x00001800021b7824 */ /* 0x000fe200078e0259 */
[----:B------:R-:W-:-:S03]  /*2ad0*/  ISETP.GT.AND P4, PT, R45, R28, PT ;  /* 0x0000001c2d00720c */ /* 0x000fc60003f84270 */
[----:B------:R-:W-:Y:S01]  /*2ae0*/  IMAD R104, R27, 0x2, R26 ;  /* 0x000000021b687824 */ /* 0x000fe200078e021a */
[----:B------:R-:W-:Y:S01]  /*2af0*/  P2R R96, PR, RZ, 0x10 ;  /* 0x00000010ff607803 */ /* 0x000fe20000000000 */
[----:B------:R-:W-:-:S04]  /*2b00*/  IMAD.MOV.U32 R27, RZ, RZ, R45 ;  /* 0x000000ffff1b7224 */ /* 0x000fc800078e002d */
        /* <DEDUP_REMOVED lines=30> */
[----:B------:R-:W-:-:S05]  /*2cf0*/  IADD3 R48, P3, R20, R34, RZ ;  /* 0x0000002214307210 */ /* 0x000fca0007f7e0ff */
[----:B------:R-:W-:Y:S01]  /*2d00*/  IMAD.X R49, R105, 0x1, R80, P3 ;  /* 0x0000000169317824 */ /* 0x000fe200018e0650 */
        /* <DEDUP_REMOVED lines=13> */
.L_x_9480:
[----:B------:R-:W-:Y:S05]  /*2de0*/  BSYNC B1 ;  /* 0x0000000000017941 */ /* 0x000fea0003800000 */
.L_x_9479:
[----:B------:R-:W-:Y:S01]  /*2df0*/  ISETP.GE.AND P5, PT, R220, R97, PT ;  /* 0x00000061dc00720c */ /* 0x000fe20003fa6270 */
[----:B------:R-:W-:Y:S01]  /*2e00*/  BSSY B1, `(.L_x_9481) ;  /* 0x0000018000017945 */ /* 0x000fe20003800000 */
[----:B0----5:R-:W-:Y:S02]  /*2e10*/  IMAD.MOV.U32 R98, RZ, RZ, R50 ;  /* 0x000000ffff627224 */ /* 0x021fe400078e0032 */
[----:B------:R-:W-:-:S09]  /*2e20*/  IMAD.MOV.U32 R99, RZ, RZ, R51 ;  /* 0x000000ffff637224 */ /* 0x000fd200078e0033 */
[----:B------:R-:W-:Y:S05]  /*2e30*/  @P5 BRA `(.L_x_9482) ;  /* 0x0000000000505947 */ /* 0x000fea0003800000 */
[----:B------:R-:W-:Y:S01]  /*2e40*/  IADD3 R33, P3, P6, R10, R32, R69 ;  /* 0x000000200a217210 */ /* 0x000fe20007e7e045 */
[----:B------:R-:W-:Y:S01]  /*2e50*/  ULDC.64 UR4, c[0x0][0x3e8] ;  /* 0x0000fa0000047ab9 */ /* 0x000fe20000000a00 */
[----:B------:R-:W-:Y:S02]  /*2e60*/  CS2R R44, SRZ ;  /* 0x00000000002c7805 */ /* 0x000fe4000001ff00 */
[----:B------:R-:W-:Y:S02]  /*2e70*/  CS2R R46, SRZ ;  /* 0x00000000002e7805 */ /* 0x000fe4000001ff00 */
[----:B------:R-:W-:Y:S02]  /*2e80*/  IADD3.X R38, R78, R95, R68, P3, P6 ;  /* 0x0000005f4e267210 */ /* 0x000fe40001fec444 */
[----:B------:R-:W-:-:S04]  /*2e90*/  IADD3 R35, P3, P6, R20, R34, R71 ;  /* 0x0000002214237210 */ /* 0x000fc80007e7e047 */
        /* <DEDUP_REMOVED lines=14> */
.L_x_9482:
[----:B------:R-:W-:Y:S05]  /*2f80*/  BSYNC B1 ;  /* 0x0000000000017941 */ /* 0x000fea0003800000 */
.L_x_9481:
[----:B0-----:R-:W-:Y:S01]  /*2f90*/  IMAD.MOV.U32 R32, RZ, RZ, R52 ;  /* 0x000000ffff207224 */ /* 0x001fe200078e0034 */
[----:B------:R-:W-:Y:S01]  /*2fa0*/  UISETP.NE.AND UP0, UPT, UR44, 0x3, UPT ;  /* 0x000000032c00788c */ /* 0x000fe2000bf05270 */
[----:B------:R-:W-:Y:S01]  /*2fb0*/  IMAD.MOV.U32 R33, RZ, RZ, R53 ;  /* 0x000000ffff217224 */ /* 0x000fe200078e0035 */
[C---:B------:R-:W-:Y:S01]  /*2fc0*/  PRMT R121, R99.reuse, 0x7610, R121 ;  /* 0x0000761063797816 */ /* 0x040fe20000000079 */
[----:B------:R-:W-:Y:S01]  /*2fd0*/  IMAD.MOV.U32 R34, RZ, RZ, R54 ;  /* 0x000000ffff227224 */ /* 0x000fe200078e0036 */
[----:B------:R-:W-:Y:S01]  /*2fe0*/  PRMT R99, R99, 0x5410, R32 ;  /* 0x0000541063637816 */ /* 0x000fe20000000020 */
[----:B------:R-:W-:Y:S01]  /*2ff0*/  IMAD.MOV.U32 R32, RZ, RZ, R48 ;  /* 0x000000ffff207224 */ /* 0x000fe200078e0030 */
[----:B------:R-:W-:Y:S01]  /*3000*/  PRMT R100, R100, 0x5410, R33 ;  /* 0x0000541064647816 */ /* 0x000fe20000000021 */
[----:B------:R-:W-:Y:S01]  /*3010*/  IMAD.MOV.U32 R33, RZ, RZ, R49 ;  /* 0x000000ffff217224 */ /* 0x000fe200078e0031 */
[----:B------:R-:W-:Y:S01]  /*3020*/  PLOP3.LUT P3, PT, PT, PT, UP0, 0x80, 0x0 ;  /* 0x000000000000781c */ /* 0x000fe20003f6f008 */
[----:B------:R-:W-:Y:S01]  /*3030*/  IMAD.MOV.U32 R35, RZ, RZ, R55 ;  /* 0x000000ffff237224 */ /* 0x000fe200078e0037 */
[----:B------:R-:W-:Y:S01]  /*3040*/  PRMT R101, R101, 0x5410, R32 ;  /* 0x0000541065657816 */ /* 0x000fe20000000020 */
[----:B-----5:R-:W-:Y:S01]  /*3050*/  IMAD.MOV.U32 R32, RZ, RZ, R38 ;  /* 0x000000ffff207224 */ /* 0x020fe200078e0026 */
        /* <DEDUP_REMOVED lines=15> */
[----:B------:R-:W-:Y:S02]  /*3150*/  PRMT R100, R32, 0x7610, R100 ;  /* 0x0000761020647816 */ /* 0x000fe40000000064 */
[----:B------:R-:W-:-:S02]  /*3160*/  PRMT R101, R33, 0x7610, R101 ;  /* 0x0000761021657816 */ /* 0x000fc40000000065 */
[----:B------:R-:W-:Y:S02]  /*3170*/  PRMT R107, R34, 0x7610, R107 ;  /* 0x00007610226b7816 */ /* 0x000fe4000000006b */
[----:B------:R-:W-:Y:S01]  /*3180*/  PRMT R105, R35, 0x7610, R105 ;  /* 0x0000761023697816 */ /* 0x000fe20000000069 */
[----:B------:R-:W-:Y:S06]  /*3190*/  @!P3 BRA `(.L_x_9483) ;  /* 0x000000000004b947 */ /* 0x000fec0003800000 */
[----:B------:R-:W-:Y:S01]  /*31a0*/  BPT.TRAP 0x1 ;  /* 0x000000040000795c */ /* 0x000fe20000300000 */
.L_x_9483:
[----:B------:R-:W-:Y:S01]  /*31b0*/  IMAD R95, R2, 0x8, R19 ;  /* 0x00000008025f7824 */ /* 0x000fe200078e0213 */
[----:B------:R-:W-:Y:S01]  /*31c0*/  SHF.L.U32 R106, R201, 0x1f, RZ ;  /* 0x0000001fc96a7819 */ /* 0x000fe200000006ff */
[----:B------:R-:W-:Y:S03]  /*31d0*/  BSSY B1, `(.L_x_9484) ;  /* 0x0000003000017945 */ /* 0x000fe60003800000 */
[----:B------:R-:W0:Y:S02]  /*31e0*/  SYNCS.PHASECHK.TRANS64.TRYWAIT P6, [R95+URZ+0x22890], R106 ;  /* 0x0228906a5f0075a7 */ /* 0x000e2400080c017f */
[----:B0-----:R-:W-:Y:S05]  /*31f0*/  @!P6 BRA `(.L_x_9485) ;  /* 0x00000168005ce947 */ /* 0x001fea0003800000 */
.L_x_9772:
[----:B------:R-:W-:Y:S05]  /*3200*/  BSYNC B1 ;  /* 0x0000000000017941 */ /* 0x000fea0003800000 */
.L_x_9484:
[----:B------:R-:W-:Y:S04]  /*3210*/  BSSY B1, `(.L_x_9486) ;  /* 0x000006b000017945 */ /* 0x000fe80003800000 */
[----:B------:R-:W-:Y:S05]  /*3220*/  @P4 BRA `(.L_x_9487) ;  /* 0x0000000400a44947 */ /* 0x000fea0003800000 */
[----:B------:R-:W-:Y:S04]  /*3230*/  BSSY B2, `(.L_x_9488) ;  /* 0x0000034000027945 */ /* 0x000fe80003800000 */
[----:B------:R-:W-:Y:S05]  /*3240*/  @P1 BRA `(.L_x_9489) ;  /* 0x0000000000c81947 */ /* 0x000fea0003800000 */
[----:B------:R1:W2:Y:S01]  /*3250*/  LDS.128 R32, [R104] ;  /* 0x0000000068207984 */ /* 0x0002a20000000c00 */
[----:B------:R-:W-:Y:S01]  /*3260*/  ISETP.GE.AND P4, PT, R22, R102, PT ;  /* 0x000000661600720c */ /* 0x000fe20003f86270 */
[----:B------:R-:W-:-:S12]  /*3270*/  BSSY B3, `(.L_x_9490) ;  /* 0x000002e000037945 */ /* 0x000fd80003800000 */
[----:B-1----:R-:W-:Y:S05]  /*3280*/  @P4 BRA `(.L_x_9491) ;  /* 0x0000000000b04947 */ /* 0x002fea0003800000 */
[----:B------:R-:W-:Y:S02]  /*3290*/  SHF.R.U64 R110, R52, 0x10, R53 ;  /* 0x00000010346e7819 */ /* 0x000fe40000001235 */
[----:B------:R-:W-:Y:S02]  /*32a0*/  SHF.R.U64 R114, R54, 0x10, R55 ;  /* 0x0000001036727819 */ /* 0x000fe40000001237 */
[----:B------:R-:W-:Y:S01]  /*32b0*/  SHF.R.U32.HI R112, RZ, 0x10, R53 ;  /* 0x00000010ff707819 */ /* 0x000fe20000011635 */
[C---:B--2---:R-:W-:Y:S01]  /*32c0*/  IMAD.U32 R53, R34.reuse, 0x10000, RZ ;  /* 0x0001000022357824 */ /* 0x044fe200078e00ff */
[----:B------:R-:W-:Y:S02]  /*32d0*/  SHF.R.U32.HI R116, RZ, 0x10, R55 ;  /* 0x00000010ff747819 */ /* 0x000fe40000011637 */
[----:B------:R-:W-:Y:S01]  /*32e0*/  LOP3.LUT R54, R34, 0xffff0000, RZ, 0xc0, !PT ;  /* 0xffff000022367812 */ /* 0x000fe200078ec0ff */
[C---:B------:R-:W-:Y:S01]  /*32f0*/  IMAD.U32 R34, R35.reuse, 0x10000, RZ ;  /* 0x0001000023227824 */ /* 0x040fe200078e00ff */
[----:B------:R-:W-:-:S02]  /*3300*/  LOP3.LUT R52, R35, 0xffff0000, RZ, 0xc0, !PT ;  /* 0xffff000023347812 */ /* 0x000fc400078ec0ff */
[----:B------:R-:W-:Y:S01]  /*3310*/  PRMT R35, R99, 0x5432, R110 ;  /* 0x0000543263237816 */ /* 0x000fe2000000006e */
[----:B------:R-:W-:Y:S01]  /*3320*/  IMAD.U32 R110, R33, 0x10000, RZ ;  /* 0x00010000216e7824 */ /* 0x000fe200078e00ff */
        /* <DEDUP_REMOVED lines=8> */
[----:B------:R-:W-:Y:S01]  /*33b0*/  PRMT R112, R100, 0x5432, R112 ;  /* 0x0000543264707816 */ /* 0x000fe20000000070 */
[C---:B------:R-:W-:Y:S01]  /*33c0*/  FMUL.FTZ R119, R55.reuse, R115 ;  /* 0x0000007337777220 */ /* 0x040fe20000410000 */
[----:B------:R-:W-:Y:S01]  /*33d0*/  FMUL.FTZ R120, R54, R117 ;  /* 0x0000007536787220 */ /* 0x000fe20000410000 */
[----:B------:R-:W-:Y:S01]  /*33e0*/  FMUL.FTZ R118, R55, R111 ;  /* 0x0000006f37767220 */ /* 0x000fe20000410000 */
[----:B------:R-:W-:Y:S01]  /*33f0*/  LOP3.LUT R55, R32, 0xffff0000, RZ, 0xc0, !PT ;  /* 0xffff000020377812 */ /* 0x000fe200078ec0ff */
[----:B------:R-:W-:-:S02]  /*3400*/  IMAD.U32 R113, R112, 0x10000, RZ ;  /* 0x0001000070717824 */ /* 0x000fc400078e00ff */
[C---:B------:R-:W-:Y:S01]  /*3410*/  FFMA.FTZ R32, R110.reuse, R111, -R119 ;  /* 0x0000006f6e207223 */ /* 0x040fe20000010877 */
[----:B------:R-:W-:Y:S01]  /*3420*/  FFMA.FTZ R115, R110, R115, R118 ;  /* 0x000000736e737223 */ /* 0x000fe20000010076 */
[----:B------:R-:W-:Y:S01]  /*3430*/  LOP3.LUT R111, R112, 0xffff0000, RZ, 0xc0, !PT ;  /* 0xffff0000706f7812 */ /* 0x000fe200078ec0ff */
[-C--:B------:R-:W-:Y:S01]  /*3440*/  FMUL.FTZ R110, R54, R113.reuse ;  /* 0x00000071366e7220 */ /* 0x080fe20000410000 */
[----:B------:R-:W-:Y:S01]  /*3450*/  FFMA.FTZ R120, R53, R113, -R120 ;  /* 0x0000007135787223 */ /* 0x000fe20000010878 */
[----:B------:R-:W-:Y:S01]  /*3460*/  LOP3.LUT R113, R116, 0xffff0000, RZ, 0xc0, !PT ;  /* 0xffff000074717812 */ /* 0x000fe200078ec0ff */
[----:B------:R-:W-:Y:S02]  /*3470*/  IMAD.U32 R54, R35, 0x10000, RZ ;  /* 0x0001000023367824 */ /* 0x000fe400078e00ff */
        /* <DEDUP_REMOVED lines=12> */
[----:B------:R-:W-:-:S07]  /*3540*/  F2FP.BF16.F32.PACK_AB R32, R55, R52 ;  /* 0x000000343720723e */ /* 0x000fce00000010ff */
.L_x_9491:
[----:B------:R-:W-:Y:S05]  /*3550*/  BSYNC B3 ;  /* 0x0000000000037941 */ /* 0x000fea0003800000 */
.L_x_9490:
[----:B--2---:R1:W-:Y:S02]  /*3560*/  STG.E.128 desc[UR40][R42.64], R32 ;  /* 0x000000202a007986 */ /* 0x0043e4000c101d28 */
.L_x_9489:
[----:B------:R-:W-:Y:S05]  /*3570*/  BSYNC B2 ;  /* 0x0000000000027941 */ /* 0x000fea0003800000 */
.L_x_9488:
[----:B------:R-:W-:Y:S05]  /*3580*/  @P2 BRA `(.L_x_9487) ;  /* 0x0000000000cc2947 */ /* 0x000fea0003800000 */
[----:B-1----:R1:W2:Y:S01]  /*3590*/  LDS.128 R32, [R103] ;  /* 0x0000000067207984 */ /* 0x0022a20000000c00 */
[----:B------:R-:W-:Y:S01]  /*35a0*/  ISETP.GE.AND P4, PT, R202, R102, PT ;  /* 0x00000066ca00720c */ /* 0x000fe20003f86270 */
[----:B------:R-:W-:-:S12]  /*35b0*/  BSSY B2, `(.L_x_9492) ;  /* 0x000002f000027945 */ /* 0x000fd80003800000 */
[----:B-1----:R-:W-:Y:S05]  /*35c0*/  @P4 BRA `(.L_x_9493) ;  /* 0x0000000000b44947 */ /* 0x002fea0003800000 */
[----:B------:R-:W-:Y:S02]  /*35d0*/  SHF.R.U32.HI R111, RZ, 0x10, R49 ;  /* 0x00000010ff6f7819 */ /* 0x000fe40000011631 */
[----:B------:R-:W-:Y:S02]  /*35e0*/  SHF.R.U32.HI R53, RZ, 0x10, R51 ;  /* 0x00000010ff357819 */ /* 0x000fe40000011633 */
[----:B------:R-:W-:Y:S02]  /*35f0*/  SHF.R.U64 R110, R48, 0x10, R49 ;  /* 0x00000010306e7819 */ /* 0x000fe40000001231 */
[----:B------:R-:W-:Y:S02]  /*3600*/  PRMT R111, R122, 0x5410, R111 ;  /* 0x000054107a6f7816 */ /* 0x000fe4000000006f */
[----:B------:R-:W-:Y:S01]  /*3610*/  SHF.R.U64 R52, R50, 0x10, R51 ;  /* 0x0000001032347819 */ /* 0x000fe20000001233 */
[----:B--2---:R-:W-:Y:S01]  /*3620*/  IMAD.U32 R50, R34, 0x10000, RZ ;  /* 0x0001000022327824 */ /* 0x004fe200078e00ff */
[----:B------:R-:W-:Y:S01]  /*3630*/  PRMT R53, R121, 0x5410, R53 ;  /* 0x0000541079357816 */ /* 0x000fe20000000035 */
[----:B------:R-:W-:Y:S01]  /*3640*/  IMAD.U32 R113, R111, 0x10000, RZ ;  /* 0x000100006f717824 */ /* 0x000fe200078e00ff */
[----:B------:R-:W-:-:S02]  /*3650*/  PRMT R110, R101, 0x5432, R110 ;  /* 0x00005432656e7816 */ /* 0x000fc4000000006e */
[----:B------:R-:W-:Y:S01]  /*3660*/  LOP3.LUT R51, R34, 0xffff0000, RZ, 0xc0, !PT ;  /* 0xffff000022337812 */ /* 0x000fe200078ec0ff */
[----:B------:R-:W-:Y:S01]  /*3670*/  IMAD.U32 R55, R53, 0x10000, RZ ;  /* 0x0001000035377824 */ /* 0x000fe200078e00ff */
[----:B------:R-:W-:Y:S01]  /*3680*/  PRMT R52, R98, 0x5432, R52 ;  /* 0x0000543262347816 */ /* 0x000fe20000000034 */
[----:B------:R-:W-:Y:S01]  /*3690*/  IMAD.U32 R34, R35, 0x10000, RZ ;  /* 0x0001000023227824 */ /* 0x000fe200078e00ff */
[----:B------:R-:W-:Y:S01]  /*36a0*/  LOP3.LUT R49, R33, 0xffff0000, RZ, 0xc0, !PT ;  /* 0xffff000021317812 */ /* 0x000fe200078ec0ff */
[C---:B------:R-:W-:Y:S01]  /*36b0*/  FMUL.FTZ R115, R51.reuse, R113 ;  /* 0x0000007133737220 */ /* 0x040fe20000410000 */
[----:B------:R-:W-:Y:S01]  /*36c0*/  LOP3.LUT R112, R110, 0xffff0000, RZ, 0xc0, !PT ;  /* 0xffff00006e707812 */ /* 0x000fe200078ec0ff */
[-C--:B------:R-:W-:Y:S01]  /*36d0*/  FMUL.FTZ R51, R51, R55.reuse ;  /* 0x0000003733337220 */ /* 0x080fe20000410000 */
[----:B------:R-:W-:Y:S01]  /*36e0*/  LOP3.LUT R48, R35, 0xffff0000, RZ, 0xc0, !PT ;  /* 0xffff000023307812 */ /* 0x000fe200078ec0ff */
[----:B------:R-:W-:Y:S01]  /*36f0*/  IMAD.U32 R35, R33, 0x10000, RZ ;  /* 0x0001000021237824 */ /* 0x000fe200078e00ff */
[----:B------:R-:W-:Y:S01]  /*3700*/  LOP3.LUT R54, R52, 0xffff0000, RZ, 0xc0, !PT ;  /* 0xffff000034367812 */ /* 0x000fe200078ec0ff */
[----:B------:R-:W-:Y:S01]  /*3710*/  FMUL.FTZ R114, R49, R112 ;  /* 0x0000007031727220 */ /* 0x000fe20000410000 */
[----:B------:R-:W-:Y:S01]  /*3720*/  LOP3.LUT R111, R111, 0xffff0000, RZ, 0xc0, !PT ;  /* 0xffff00006f6f7812 */ /* 0x000fe200078ec0ff */
[----:B------:R-:W-:Y:S01]  /*3730*/  IMAD.U32 R33, R32, 0x10000, RZ ;  /* 0x0001000020217824 */ /* 0x000fe200078e00ff */
[----:B------:R-:W-:Y:S01]  /*3740*/  LOP3.LUT R53, R53, 0xffff0000, RZ, 0xc0, !PT ;  /* 0xffff000035357812 */ /* 0x000fe200078ec0ff */
[----:B------:R-:W-:Y:S01]  /*3750*/  FFMA.FTZ R115, R50, R55, -R115 ;  /* 0x0000003732737223 */ /* 0x000fe20000010873 */
[-C--:B------:R-:W-:Y:S01]  /*3760*/  FMUL.FTZ R49, R49, R54.reuse ;  /* 0x0000003631317220 */ /* 0x080fe20000410000 */
[----:B------:R-:W-:Y:S01]  /*3770*/  LOP3.LUT R32, R32, 0xffff0000, RZ, 0xc0, !PT ;  /* 0xffff000020207812 */ /* 0x000fe200078ec0ff */
[----:B------:R-:W-:Y:S01]  /*3780*/  FFMA.FTZ R114, R35, R54, -R114 ;  /* 0x0000003623727223 */ /* 0x000fe20000010872 */
[----:B------:R-:W-:Y:S01]  /*3790*/  FFMA.FTZ R50, R50, R113, R51 ;  /* 0x0000007132327223 */ /* 0x000fe20000010033 */
[----:B------:R-:W-:-:S02]  /*37a0*/  IMAD.U32 R110, R110, 0x10000, RZ ;  /* 0x000100006e6e7824 */ /* 0x000fc400078e00ff */
[----:B------:R-:W-:Y:S01]  /*37b0*/  FMUL.FTZ R51, R48, R111 ;  /* 0x0000006f30337220 */ /* 0x000fe20000410000 */
[----:B------:R-:W-:Y:S02]  /*37c0*/  IMAD.U32 R52, R52, 0x10000, RZ ;  /* 0x0001000034347824 */ /* 0x000fe400078e00ff */
[-C--:B------:R-:W-:Y:S01]  /*37d0*/  FMUL.FTZ R54, R48, R53.reuse ;  /* 0x0000003530367220 */ /* 0x080fe20000410000 */
[----:B------:R-:W-:Y:S01]  /*37e0*/  FFMA.FTZ R49, R35, R112, R49 ;  /* 0x0000007023317223 */ /* 0x000fe20000010031 */
        /* <DEDUP_REMOVED lines=10> */
[----:B------:R-:W-:-:S07]  /*3890*/  IMAD.MOV.U32 R35, RZ, RZ, R51 ;  /* 0x000000ffff237224 */ /* 0x000fce00078e0033 */
.L_x_9493:
[----:B------:R-:W-:Y:S05]  /*38a0*/  BSYNC B2 ;  /* 0x0000000000027941 */ /* 0x000fea0003800000 */
.L_x_9492:
[----:B--2---:R2:W-:Y:S02]  /*38b0*/  STG.E.128 desc[UR40][R42.64+0x40], R32 ;  /* 0x000040202a007986 */ /* 0x0045e4000c101d28 */
.L_x_9487:
[----:B------:R-:W-:Y:S05]  /*38c0*/  BSYNC B1 ;  /* 0x0000000000017941 */ /* 0x000fea0003800000 */
.L_x_9486:
[----:B------:R-:W-:Y:S05]  /*38d0*/  @P5 BRA `(.L_x_9494) ;  /* 0x0000001c00805947 */ /* 0x000fea0003800000 */
[----:B------:R-:W-:Y:S04]  /*38e0*/  BSSY B1, `(.L_x_9495) ;  /* 0x0000036000017945 */ /* 0x000fe80003800000 */
[----:B------:R-:W-:Y:S05]  /*38f0*/  @P1 BRA `(.L_x_9496) ;  /* 0x0000000000d01947 */ /* 0x000fea0003800000 */
[----:B-12---:R1:W2:Y:S01]  /*3900*/  LDS.128 R32, [R104+0x2000] ;  /* 0x0020000068207984 */ /* 0x0062a20000000c00 */
        /* <DEDUP_REMOVED lines=21> */
[----:B------:R-:W-:-:S02]  /*3a60*/  IMAD.U32 R34, R33, 0x10000, RZ ;  /* 0x0001000021227824 */ /* 0x000fc400078e00ff */
[C---:B------:R-:W-:Y:S01]  /*3a70*/  FMUL.FTZ R51, R35.reuse, R48 ;  /* 0x0000003023337220 */ /* 0x040fe20000410000 */
[C---:B------:R-:W-:Y:S02]  /*3a80*/  IMAD.U32 R33, R32.reuse, 0x10000, RZ ;  /* 0x0001000020217824 */ /* 0x040fe400078e00ff */
[-C--:B------:R-:W-:Y:S01]  /*3a90*/  FMUL.FTZ R35, R35, R46.reuse ;  /* 0x0000002e23237220 */ /* 0x080fe20000410000 */
[----:B------:R-:W-:Y:S01]  /*3aa0*/  LOP3.LUT R32, R32, 0xffff0000, RZ, 0xc0, !PT ;  /* 0xffff000020207812 */ /* 0x000fe200078ec0ff */
[C---:B------:R-:W-:Y:S01]  /*3ab0*/  FMUL.FTZ R53, R43.reuse, R49 ;  /* 0x000000312b357220 */ /* 0x040fe20000410000 */
[-C--:B------:R-:W-:Y:S01]  /*3ac0*/  FMUL.FTZ R43, R43, R47.reuse ;  /* 0x0000002f2b2b7220 */ /* 0x080fe20000410000 */
        /* <DEDUP_REMOVED lines=21> */
.L_x_9498:
[----:B------:R-:W-:Y:S05]  /*3c20*/  BSYNC B2 ;  /* 0x0000000000027941 */ /* 0x000fea0003800000 */
.L_x_9497:
[----:B--2---:R3:W-:Y:S02]  /*3c30*/  STG.E.128 desc[UR40][R40.64], R32 ;  /* 0x0000002028007986 */ /* 0x0047e4000c101d28 */
.L_x_9496:
[----:B------:R-:W-:Y:S05]  /*3c40*/  BSYNC B1 ;  /* 0x0000000000017941 */ /* 0x000fea0003800000 */
.L_x_9495:
[----:B------:R-:W-:Y:S05]  /*3c50*/  @P2 BRA `(.L_x_9494) ;  /* 0x0000001800a02947 */ /* 0x000fea0003800000 */
[----:B-123--:R1:W2:Y:S01]  /*3c60*/  LDS.128 R32, [R103+0x2000] ;  /* 0x0020000067207984 */ /* 0x00e2a20000000c00 */
[----:B------:R-:W-:Y:S01]  /*3c70*/  ISETP.GE.AND P4, PT, R202, R102, PT ;  /* 0x00000066ca00720c */ /* 0x000fe20003f86270 */
[----:B------:R-:W-:-:S12]  /*3c80*/  BSSY B1, `(.L_x_9499) ;  /* 0x0000030000017945 */ /* 0x000fd80003800000 */
[----:B-1----:R-:W-:Y:S05]  /*3c90*/  @P4 BRA `(.L_x_9500) ;  /* 0x0000000000b84947 */ /* 0x002fea0003800000 */
[----:B------:R-:W-:Y:S02]  /*3ca0*/  SHF.R.U32.HI R42, RZ, 0x10, R37 ;  /* 0x00000010ff2a7819 */ /* 0x000fe40000011625 */
[----:B------:R-:W-:Y:S02]  /*3cb0*/  SHF.R.U32.HI R44, RZ, 0x10, R39 ;  /* 0x00000010ff2c7819 */ /* 0x000fe40000011627 */
[----:B------:R-:W-:Y:S01]  /*3cc0*/  SHF.R.U64 R43, R36, 0x10, R37 ;  /* 0x00000010242b7819 */ /* 0x000fe20000001225 */
[----:B--2---:R-:W-:Y:S01]  /*3cd0*/  IMAD.U32 R36, R34, 0x10000, RZ ;  /* 0x0001000022247824 */ /* 0x004fe200078e00ff */
[----:B------:R-:W-:Y:S01]  /*3ce0*/  SHF.R.U64 R45, R38, 0x10, R39 ;  /* 0x00000010262d7819 */ /* 0x000fe20000001227 */
[----:B------:R-:W-:Y:S01]  /*3cf0*/  IMAD.U32 R38, R35, 0x10000, RZ ;  /* 0x0001000023267824 */ /* 0x000fe200078e00ff */
[----:B------:R-:W-:Y:S02]  /*3d00*/  PRMT R101, R101, 0x5410, R42 ;  /* 0x0000541065657816 */ /* 0x000fe4000000002a */
[----:B------:R-:W-:-:S02]  /*3d10*/  PRMT R99, R99, 0x5410, R44 ;  /* 0x0000541063637816 */ /* 0x000fc4000000002c */
[----:B------:R-:W-:Y:S02]  /*3d20*/  PRMT R100, R100, 0x5410, R43 ;  /* 0x0000541064647816 */ /* 0x000fe4000000002b */
[----:B------:R-:W-:Y:S01]  /*3d30*/  LOP3.LUT R37, R34, 0xffff0000, RZ, 0xc0, !PT ;  /* 0xffff000022257812 */ /* 0x000fe200078ec0ff */
[----:B------:R-:W-:Y:S01]  /*3d40*/  IMAD.U32 R43, R99, 0x10000, RZ ;  /* 0x00010000632b7824 */ /* 0x000fe200078e00ff */
[----:B------:R-:W-:Y:S01]  /*3d50*/  LOP3.LUT R39, R35, 0xffff0000, RZ, 0xc0, !PT ;  /* 0xffff000023277812 */ /* 0x000fe200078ec0ff */
[----:B------:R-:W-:Y:S01]  /*3d60*/  IMAD.U32 R34, R33, 0x10000, RZ ;  /* 0x0001000021227824 */ /* 0x000fe200078e00ff */
[----:B------:R-:W-:Y:S01]  /*3d70*/  PRMT R98, R98, 0x5410, R45 ;  /* 0x0000541062627816 */ /* 0x000fe2000000002d */
[----:B------:R-:W-:Y:S01]  /*3d80*/  IMAD.U32 R45, R101, 0x10000, RZ ;  /* 0x00010000652d7824 */ /* 0x000fe200078e00ff */
[----:B------:R-:W-:Y:S01]  /*3d90*/  LOP3.LUT R35, R33, 0xffff0000, RZ, 0xc0, !PT ;  /* 0xffff000021237812 */ /* 0x000fe200078ec0ff */
[----:B------:R-:W-:Y:S01]  /*3da0*/  IMAD.U32 R33, R32, 0x10000, RZ ;  /* 0x0001000020217824 */ /* 0x000fe200078e00ff */
[----:B------:R-:W-:Y:S01]  /*3db0*/  LOP3.LUT R44, R100, 0xffff0000, RZ, 0xc0, !PT ;  /* 0xffff0000642c7812 */ /* 0x000fe200078ec0ff */
[C---:B------:R-:W-:Y:S01]  /*3dc0*/  FMUL.FTZ R49, R37.reuse, R45 ;  /* 0x0000002d25317220 */ /* 0x040fe20000410000 */
[----:B------:R-:W-:Y:S01]  /*3dd0*/  LOP3.LUT R42, R98, 0xffff0000, RZ, 0xc0, !PT ;  /* 0xffff0000622a7812 */ /* 0x000fe200078ec0ff */
[-C--:B------:R-:W-:Y:S01]  /*3de0*/  FMUL.FTZ R37, R37, R43.reuse ;  /* 0x0000002b25257220 */ /* 0x080fe20000410000 */
[----:B------:R-:W-:Y:S01]  /*3df0*/  LOP3.LUT R101, R101, 0xffff0000, RZ, 0xc0, !PT ;  /* 0xffff000065657812 */ /* 0x000fe200078ec0ff */
[----:B------:R-:W-:Y:S01]  /*3e00*/  FMUL.FTZ R47, R35, R44 ;  /* 0x0000002c232f7220 */ /* 0x000fe20000410000 */
[----:B------:R-:W-:Y:S01]  /*3e10*/  LOP3.LUT R99, R99, 0xffff0000, RZ, 0xc0, !PT ;  /* 0xffff000063637812 */ /* 0x000fe200078ec0ff */
[----:B------:R-:W-:Y:S01]  /*3e20*/  FFMA.FTZ R49, R36, R43, -R49 ;  /* 0x0000002b24317223 */ /* 0x000fe20000010831 */
[-C--:B------:R-:W-:Y:S01]  /*3e30*/  FMUL.FTZ R35, R35, R42.reuse ;  /* 0x0000002a23237220 */ /* 0x080fe20000410000 */
[----:B------:R-:W-:Y:S01]  /*3e40*/  LOP3.LUT R32, R32, 0xffff0000, RZ, 0xc0, !PT ;  /* 0xffff000020207812 */ /* 0x000fe200078ec0ff */
[----:B------:R-:W-:Y:S01]  /*3e50*/  FFMA.FTZ R47, R34, R42, -R47 ;  /* 0x0000002a222f7223 */ /* 0x000fe2000001082f */
[----:B------:R-:W-:Y:S01]  /*3e60*/  FFMA.FTZ R36, R36, R45, R37 ;  /* 0x0000002d24247223 */ /* 0x000fe20000010025 */
[----:B------:R-:W-:-:S02]  /*3e70*/  IMAD.U32 R100, R100, 0x10000, RZ ;  /* 0x0001000064647824 */ /* 0x000fc400078e00ff */
[C---:B------:R-:W-:Y:S01]  /*3e80*/  FMUL.FTZ R37, R39.reuse, R101 ;  /* 0x0000006527257220 */ /* 0x040fe20000410000 */
        /* <DEDUP_REMOVED lines=15> */
.L_x_9500:
[----:B------:R-:W-:Y:S05]  /*3f80*/  BSYNC B1 ;  /* 0x0000000000017941 */ /* 0x000fea0003800000 */
.L_x_9499:
[----:B--2---:R4:W-:Y:S01]  /*3f90*/  STG.E.128 desc[UR40][R40.64+0x40], R32 ;  /* 0x0000402028007986 */ /* 0x0049e2000c101d28 */
[----:B------:R-:W-:Y:S05]  /*3fa0*/  BRA `(.L_x_9494) ;  /* 0x0000001400cc7947 */ /* 0x000fea0003800000 */
.L_x_9478:
[----:B------:R-:W-:Y:S02]  /*3fb0*/  ISETP.GE.AND P3, PT, R220, R97, PT ;  /* 0x00000061dc00720c */ /* 0x000fe40003f66270 */
[----:B------:R-:W-:Y:S02]  /*3fc0*/  CS2R R38, SRZ ;  /* 0x0000000000267805 */ /* 0x000fe4000001ff00 */
[----:B------:R-:W-:-:S13]  /*3fd0*/  ISETP.GE.OR P3, PT, R16, R102, P3 ;  /* 0x000000661000720c */ /* 0x000fda0001f66670 */
[----:B------:R-:W-:Y:S01]  /*3fe0*/  @!P3 IADD3 R33, P4, P5, R12, R32, R69 ;  /* 0x000000200c21b210 */ /* 0x000fe20007d9e045 */
[----:B------:R-:W0:Y:S03]  /*3ff0*/  @!P3 LDC.64 R44, c[0x0][0x3e8] ;  /* 0x0000fa00ff2cbb82 */ /* 0x000e260000000a00 */
[----:B------:R-:W-:Y:S02]  /*4000*/  @!P3 IADD3.X R36, R79, R95, R68, P4, P5 ;  /* 0x0000005f4f24b210 */ /* 0x000fe400027ea444 */
[----:B------:R-:W-:-:S03]  /*4010*/  @!P3 IADD3 R46, P4, P5, R30, R34, R71 ;  /* 0x000000221e2eb210 */ /* 0x000fc60007d9e047 */
[----:B------:R-:W1:Y:S01]  /*4020*/  @!P3 LDC.64 R48, c[0x0][0x400] ;  /* 0x00010000ff30bb82 */ /* 0x000e620000000a00 */
[----:B------:R-:W-:Y:S02]  /*4030*/  @!P3 IADD3.X R47, R81, R105, R70, P4, P5 ;  /* 0x00000069512fb210 */ /* 0x000fe400027ea446 */
[----:B------:R-:W-:-:S04]  /*4040*/  ISETP.GE.AND P4, PT, R18, R97, PT ;  /* 0x000000611200720c */ /* 0x000fc80003f86270 */
[----:B------:R-:W-:-:S13]  /*4050*/  ISETP.GE.OR P4, PT, R16, R102, P4 ;  /* 0x000000661000720c */ /* 0x000fda0002786670 */
[----:B------:R-:W2:Y:S01]  /*4060*/  @!P4 LDC.64 R40, c[0x0][0x3e8] ;  /* 0x0000fa00ff28cb82 */ /* 0x000ea20000000a00 */
[----:B------:R-:W-:-:S05]  /*4070*/  @!P4 IADD3 R32, P5, R12, R32, RZ ;  /* 0x000000200c20c210 */ /* 0x000fca0007fbe0ff */
[----:B------:R-:W-:Y:S02]  /*4080*/  @!P4 IMAD.X R35, R95, 0x1, R79, P5 ;  /* 0x000000015f23c824 */ /* 0x000fe400028e064f */
[----:B------:R-:W3:Y:S01]  /*4090*/  @!P4 LDC.64 R42, c[0x0][0x400] ;  /* 0x00010000ff2acb82 */ /* 0x000ee20000000a00 */
[----:B--2---:R-:W-:-:S04]  /*40a0*/  @!P4 LEA R40, P5, R32, R40, 0x1 ;  /* 0x000000282028c211 */ /* 0x004fc800078a08ff */
[----:B------:R-:W-:Y:S02]  /*40b0*/  @!P4 LEA.HI.X R41, R32, R41, R35, 0x1, P5 ;  /* 0x000000292029c211 */ /* 0x000fe400028f0c23 */
[----:B------:R-:W-:-:S05]  /*40c0*/  @!P4 IADD3 R34, P5, R30, R34, RZ ;  /* 0x000000221e22c210 */ /* 0x000fca0007fbe0ff */
[----:B------:R-:W-:Y:S01]  /*40d0*/  @!P4 IMAD.X R32, R105, 0x1, R81, P5 ;  /* 0x000000016920c824 */ /* 0x000fe200028e0651 */
[----:B---3--:R-:W-:-:S04]  /*40e0*/  @!P4 LEA R42, P5, R34, R42, 0x1 ;  /* 0x0000002a222ac211 */ /* 0x008fc800078a08ff */
[----:B------:R-:W-:Y:S02]  /*40f0*/  @!P4 LEA.HI.X R43, R34, R43, R32, 0x1, P5 ;  /* 0x0000002b222bc211 */ /* 0x000fe400028f0c20 */
[----:B------:R-:W-:Y:S02]  /*4100*/  CS2R R34, SRZ ;  /* 0x0000000000227805 */ /* 0x000fe4000001ff00 */
[----:B0-----:R-:W-:-:S04]  /*4110*/  @!P3 LEA R44, P5, R33, R44, 0x1 ;  /* 0x0000002c212cb211 */ /* 0x001fc800078a08ff */
[----:B------:R-:W-:Y:S02]  /*4120*/  @!P3 LEA.HI.X R45, R33, R45, R36, 0x1, P5 ;  /* 0x0000002d212db211 */ /* 0x000fe400028f0c24 */
[----:B------:R-:W-:Y:S02]  /*4130*/  CS2R R32, SRZ ;  /* 0x0000000000207805 */ /* 0x000fe4000001ff00 */
[----:B------:R-:W-:-:S04]  /*4140*/  CS2R R36, SRZ ;  /* 0x0000000000247805 */ /* 0x000fc8000001ff00 */
[----:B------:R0:W2:Y:S04]  /*4150*/  @!P4 LDG.E.128 R32, desc[UR40][R40.64] ;  /* 0x000000282820c981 */ /* 0x0000a8000c1e1d00 */
[----:B------:R3:W4:Y:S01]  /*4160*/  @!P4 LDG.E.128 R36, desc[UR40][R42.64] ;  /* 0x000000282a24c981 */ /* 0x000722000c1e1d00 */
[----:B-1----:R-:W-:-:S04]  /*4170*/  @!P3 LEA R48, P4, R46, R48, 0x1 ;  /* 0x000000302e30b211 */ /* 0x002fc800078808ff */
[----:B------:R-:W-:Y:S02]  /*4180*/  @!P3 LEA.HI.X R49, R46, R49, R47, 0x1, P4 ;  /* 0x000000312e31b211 */ /* 0x000fe400020f0c2f */
[----:B0-----:R-:W-:Y:S02]  /*4190*/  CS2R R40, SRZ ;  /* 0x0000000000287805 */ /* 0x001fe4000001ff00 */
[----:B---3--:R-:W-:Y:S02]  /*41a0*/  CS2R R42, SRZ ;  /* 0x00000000002a7805 */ /* 0x008fe4000001ff00 */
[----:B------:R-:W-:-:S04]  /*41b0*/  CS2R R46, SRZ ;  /* 0x00000000002e7805 */ /* 0x000fc8000001ff00 */
[----:B------:R0:W3:Y:S02]  /*41c0*/  @!P3 LDG.E.128 R40, desc[UR40][R44.64] ;  /* 0x000000282c28b981 */ /* 0x0000e4000c1e1d00 */
[----:B0-----:R-:W-:-:S06]  /*41d0*/  CS2R R44, SRZ ;  /* 0x00000000002c7805 */ /* 0x001fcc000001ff00 */
[----:B------:R0:W5:Y:S01]  /*41e0*/  @!P3 LDG.E.128 R44, desc[UR40][R48.64] ;  /* 0x00000028302cb981 */ /* 0x000162000c1e1d00 */
[----:B------:R-:W-:Y:S01]  /*41f0*/  UISETP.NE.AND UP0, UPT, UR44, 0x3, UPT ;  /* 0x000000032c00788c */ /* 0x000fe2000bf05270 */
[----:B------:R-:W-:-:S05]  /*4200*/  ISETP.GE.AND P4, PT, R16, R102, PT ;  /* 0x000000661000720c */ /* 0x000fca0003f86270 */
[----:B------:R-:W-:Y:S01]  /*4210*/  PLOP3.LUT P3, PT, PT, PT, UP0, 0x80, 0x0 ;  /* 0x000000000000781c */ /* 0x000fe20003f6f008 */
[----:B--2---:R-:W-:Y:S02]  /*4220*/  IMAD.MOV.U32 R51, RZ, RZ, R34 ;  /* 0x000000ffff337224 */ /* 0x004fe400078e0022 */
[----:B------:R-:W-:Y:S02]  /*4230*/  IMAD.MOV.U32 R52, RZ, RZ, R35 ;  /* 0x000000ffff347224 */ /* 0x000fe400078e0023 */
[----:B------:R-:W-:Y:S01]  /*4240*/  IMAD.MOV.U32 R54, RZ, RZ, R33 ;  /* 0x000000ffff367224 */ /* 0x000fe200078e0021 */
[----:B------:R-:W-:Y:S01]  /*4250*/  PRMT R119, R119, 0x5410, R51 ;  /* 0x0000541077777816 */ /* 0x000fe20000000033 */
[----:B----4-:R-:W-:Y:S01]  /*4260*/  IMAD.MOV.U32 R51, RZ, RZ, R38 ;  /* 0x000000ffff337224 */ /* 0x010fe200078e0026 */
[----:B------:R-:W-:Y:S01]  /*4270*/  PRMT R128, R52, 0x7610, R128 ;  /* 0x0000761034807816 */ /* 0x000fe20000000080 */
[----:B0-----:R-:W-:Y:S01]  /*4280*/  IMAD.MOV.U32 R48, RZ, RZ, R39 ;  /* 0x000000ffff307224 */ /* 0x001fe200078e0027 */
        /* <DEDUP_REMOVED lines=17> */
[----:B-----5:R-:W-:Y:S02]  /*43a0*/  IMAD.MOV.U32 R48, RZ, RZ, R46 ;  /* 0x000000ffff307224 */ /* 0x020fe400078e002e */
        /* <DEDUP_REMOVED lines=9> */
.L_x_9501:
[----:B------:R-:W-:Y:S01]  /*4440*/  IMAD R95, R2, 0x8, R19 ;  /* 0x00000008025f7824 */ /* 0x000fe200078e0213 */
[----:B------:R-:W-:Y:S01]  /*4450*/  SHF.L.U32 R106, R201, 0x1f, RZ ;  /* 0x0000001fc96a7819 */ /* 0x000fe200000006ff */
[----:B------:R-:W0:Y:S01]  /*4460*/  LDC R107, c[0x0][0x2f4] ;  /* 0x0000bd00ff6b7b82 */ /* 0x000e220000000800 */
[----:B------:R-:W-:Y:S01]  /*4470*/  BSSY B1, `(.L_x_9502) ;  /* 0x0000006000017945 */ /* 0x000fe20003800000 */
[----:B------:R-:W-:Y:S01]  /*4480*/  IMAD.MOV.U32 R101, RZ, RZ, R50 ;  /* 0x000000ffff657224 */ /* 0x000fe200078e0032 */
[----:B------:R-:W1:Y:S05]  /*4490*/  SYNCS.PHASECHK.TRANS64.TRYWAIT P5, [R95+URZ+0x22890], R106 ;  /* 0x0228906a5f0075a7 */ /* 0x000e6a00080a017f */
[----:B------:R-:W2:Y:S01]  /*44a0*/  LDC.64 R102, c[0x0][0x300] ;  /* 0x0000c000ff667b82 */ /* 0x000ea20000000a00 */
[----:B0-----:R-:W-:Y:S01]  /*44b0*/  IMAD.IADD R109, R107, 0x1, -R74 ;  /* 0x000000016b6d7824 */ /* 0x001fe200078e0a4a */
[----:B-1----:R-:W-:Y:S06]  /*44c0*/  @!P5 BRA `(.L_x_9503) ;  /* 0x0000015400bcd947 */ /* 0x002fec0003800000 */
.L_x_9773:
[----:B------:R-:W-:Y:S05]  /*44d0*/  BSYNC B1 ;  /* 0x0000000000017941 */ /* 0x000fea0003800000 */
.L_x_9502:
[----:B------:R-:W-:Y:S01]  /*44e0*/  ISETP.GE.OR P5, PT, R18, R97, P1 ;  /* 0x000000611200720c */ /* 0x000fe20000fa6670 */
[----:B------:R-:W-:-:S12]  /*44f0*/  BSSY B1, `(.L_x_9504) ;  /* 0x0000080000017945 */ /* 0x000fd80003800000 */
[----:B------:R-:W-:Y:S05]  /*4500*/  @P5 BRA `(.L_x_9505) ;  /* 0x0000000400f85947 */ /* 0x000fea0003800000 */
[-C--:B--2---:R-:W-:Y:S01]  /*4510*/  IMAD R48, R224, R102.reuse, RZ ;  /* 0x00000066e0307224 */ /* 0x084fe200078e02ff */
[----:B------:R-:W-:Y:S01]  /*4520*/  BSSY B2, `(.L_x_9506) ;  /* 0x0000070000027945 */ /* 0x000fe20003800000 */
[----:B------:R-:W-:-:S04]  /*4530*/  IMAD.WIDE.U32 R104, R18, R102, R100 ;  /* 0x0000006612687225 */ /* 0x000fc800078e0064 */
[----:B------:R-:W-:Y:S01]  /*4540*/  IMAD R111, R18, R103, R48 ;  /* 0x00000067126f7224 */ /* 0x000fe200078e0230 */
[----:B------:R-:W-:Y:S02]  /*4550*/  SEL R48, R74, R109, !P0 ;  /* 0x0000006d4a307207 */ /* 0x000fe40004000000 */
[----:B------:R-:W-:Y:S01]  /*4560*/  IADD3 R108, P5, P6, R4, R104, R84 ;  /* 0x00000068046c7210 */ /* 0x000fe20007ebe054 */
[----:B------:R-:W-:Y:S01]  /*4570*/  IMAD.IADD R111, R111, 0x1, R105 ;  /* 0x000000016f6f7824 */ /* 0x000fe200078e0269 */
[----:B------:R-:W-:-:S04]  /*4580*/  SHF.R.S32.HI R49, RZ, 0x1f, R48 ;  /* 0x0000001fff317819 */ /* 0x000fc80000011430 */
[----:B------:R-:W-:Y:S02]  /*4590*/  LEA.HI R48, R49, R48, RZ, 0x4 ;  /* 0x0000003031307211 */ /* 0x000fe400078f20ff */
[----:B------:R-:W-:Y:S02]  /*45a0*/  IADD3.X R110, R60, R111, R86, P5, P6 ;  /* 0x0000006f3c6e7210 */ /* 0x000fe40002fec456 */
[----:B------:R-:W-:-:S05]  /*45b0*/  LEA.HI.SX32 R48, R48, R83, 0x1c ;  /* 0x0000005330307211 */ /* 0x000fca00078fe2ff */
[----:B------:R-:W-:-:S05]  /*45c0*/  IMAD.SHL.U32 R113, R48, 0x8, RZ ;  /* 0x0000000830717824 */ /* 0x000fca00078e00ff */
[----:B------:R-:W-:-:S04]  /*45d0*/  LOP3.LUT R48, R82, 0x38, R113, 0xf8, !PT ;  /* 0x0000003852307812 */ /* 0x000fc800078ef871 */
[----:B------:R-:W-:Y:S01]  /*45e0*/  LOP3.LUT R49, R48, R85, RZ, 0x3c, !PT ;  /* 0x0000005530317212 */ /* 0x000fe200078e3cff */
[----:B------:R-:W-:-:S04]  /*45f0*/  IMAD R48, R2, 0x1800, R90 ;  /* 0x0000180002307824 */ /* 0x000fc800078e025a */
[----:B------:R-:W-:Y:S02]  /*4600*/  IMAD R49, R210, 0x200, R49 ;  /* 0x00000200d2317824 */ /* 0x000fe400078e0231 */
[----:B------:R-:W-:Y:S02]  /*4610*/  IMAD R48, R48, 0x2, R19 ;  /* 0x0000000230307824 */ /* 0x000fe400078e0213 */
[----:B------:R-:W-:-:S04]  /*4620*/  IMAD R50, R2, 0x1800, R49 ;  /* 0x0000180002327824 */ /* 0x000fc800078e0231 */
[----:B------:R-:W-:Y:S02]  /*4630*/  IMAD R52, R50, 0x2, R19 ;  /* 0x0000000232347824 */ /* 0x000fe400078e0213 */
[----:B------:R-:W1:Y:S04]  /*4640*/  LDS.128 R48, [R48+0x1c400] ;  /* 0x01c4000030307984 */ /* 0x000e680000000c00 */
[----:B------:R-:W2:Y:S01]  /*4650*/  LDS.128 R52, [R52+0x1c400] ;  /* 0x01c4000034347984 */ /* 0x000ea20000000c00 */
[----:B------:R-:W-:Y:S05]  /*4660*/  @P4 BRA `(.L_x_9507) ;  /* 0x00000004006c4947 */ /* 0x000fea0003800000 */
[----:B------:R-:W-:Y:S01]  /*4670*/  SHF.R.U32.HI R116, RZ, 0x10, R37 ;  /* 0x00000010ff747819 */ /* 0x000fe20000011625 */
[----:B--2---:R-:W-:Y:S01]  /*4680*/  IMAD.U32 R112, R53, 0x10000, RZ ;  /* 0x0001000035707824 */ /* 0x004fe200078e00ff */
[----:B------:R-:W-:Y:S02]  /*4690*/  SHF.R.U32.HI R115, RZ, 0x10, R33 ;  /* 0x00000010ff737819 */ /* 0x000fe40000011621 */
[C---:B------:R-:W-:Y:S02]  /*46a0*/  PRMT R116, R114.reuse, 0x5432, R116 ;  /* 0x0000543272747816 */ /* 0x040fe40000000074 */
[----:B------:R-:W-:Y:S01]  /*46b0*/  PRMT R115, R114, 0x5410, R115 ;  /* 0x0000541072737816 */ /* 0x000fe20000000073 */
[----:B-1----:R-:W-:Y:S01]  /*46c0*/  IMAD.U32 R114, R49, 0x10000, RZ ;  /* 0x0001000031727824 */ /* 0x002fe200078e00ff */
[----:B------:R-:W-:Y:S01]  /*46d0*/  SHF.R.U64 R36, R36, 0x10, R37 ;  /* 0x0000001024247819 */ /* 0x000fe20000001225 */
[----:B------:R-:W-:Y:S01]  /*46e0*/  IMAD.U32 R129, R116, 0x10000, RZ ;  /* 0x0001000074817824 */ /* 0x000fe200078e00ff */
[----:B------:R-:W-:Y:S01]  /*46f0*/  SHF.R.U64 R32, R32, 0x10, R33 ;  /* 0x0000001020207819 */ /* 0x000fe20000001221 */
[C---:B------:R-:W-:Y:S01]  /*4700*/  IMAD.U32 R117, R115.reuse, 0x10000, RZ ;  /* 0x0001000073757824 */ /* 0x040fe200078e00ff */
[----:B------:R-:W-:Y:S01]  /*4710*/  LOP3.LUT R115, R115, 0xffff0000, RZ, 0xc0, !PT ;  /* 0xffff000073737812 */ /* 0x000fe200078ec0ff */
[----:B------:R-:W-:Y:S01]  /*4720*/  FMUL.FTZ R131, R112, R129 ;  /* 0x0000008170837220 */ /* 0x000fe20000410000 */
[----:B------:R-:W-:Y:S01]  /*4730*/  PRMT R32, R120, 0x5432, R32 ;  /* 0x0000543278207816 */ /* 0x000fe20000000020 */
[-C--:B------:R-:W-:Y:S01]  /*4740*/  FMUL.FTZ R118, R112, R117.reuse ;  /* 0x0000007570767220 */ /* 0x080fe20000410000 */
[----:B------:R-:W-:Y:S01]  /*4750*/  SHF.R.U64 R34, R34, 0x10, R35 ;  /* 0x0000001022227819 */ /* 0x000fe20000001223 */
[----:B------:R-:W-:Y:S01]  /*4760*/  FFMA.FTZ R112, R114, R117, -R131 ;  /* 0x0000007572707223 */ /* 0x000fe20000010883 */
[----:B------:R-:W-:Y:S01]  /*4770*/  LOP3.LUT R117, R116, 0xffff0000, RZ, 0xc0, !PT ;  /* 0xffff000074757812 */ /* 0x000fe200078ec0ff */
[----:B------:R-:W-:Y:S01]  /*4780*/  FFMA.FTZ R114, R114, R129, R118 ;  /* 0x0000008172727223 */ /* 0x000fe20000010076 */
[----:B------:R-:W-:Y:S01]  /*4790*/  LOP3.LUT R116, R53, 0xffff0000, RZ, 0xc0, !PT ;  /* 0xffff000035747812 */ /* 0x000fe200078ec0ff */
[----:B------:R-:W-:Y:S01]  /*47a0*/  IMAD.U32 R33, R48, 0x10000, RZ ;  /* 0x0001000030217824 */ /* 0x000fe200078e00ff */
[----:B------:R-:W-:Y:S01]  /*47b0*/  LOP3.LUT R53, R49, 0xffff0000, RZ, 0xc0, !PT ;  /* 0xffff000031357812 */ /* 0x000fe200078ec0ff */
[----:B------:R-:W-:Y:S01]  /*47c0*/  IMAD.U32 R37, R50, 0x10000, RZ ;  /* 0x0001000032257824 */ /* 0x000fe200078e00ff */
[----:B------:R-:W-:Y:S01]  /*47d0*/  LOP3.LUT R48, R48, 0xffff0000, RZ, 0xc0, !PT ;  /* 0xffff000030307812 */ /* 0x000fe200078ec0ff */
[C---:B------:R-:W-:Y:S01]  /*47e0*/  FMUL.FTZ R118, R116.reuse, R117 ;  /* 0x0000007574767220 */ /* 0x040fe20000410000 */
[----:B------:R-:W-:Y:S01]  /*47f0*/  FMUL.FTZ R116, R116, R115 ;  /* 0x0000007374747220 */ /* 0x000fe20000410000 */
[----:B------:R-:W-:-:S02]  /*4800*/  PRMT R34, R119, 0x5432, R34 ;  /* 0x0000543277227816 */ /* 0x000fc40000000022 */
[C---:B------:R-:W-:Y:S01]  /*4810*/  FFMA.FTZ R49, R53.reuse, R115, -R118 ;  /* 0x0000007335317223 */ /* 0x040fe20000010876 */
[----:B------:R-:W-:Y:S01]  /*4820*/  FFMA.FTZ R53, R53, R117, R116 ;  /* 0x0000007535357223 */ /* 0x000fe20000010074 */
[----:B------:R-:W-:Y:S01]  /*4830*/  SHF.R.U32.HI R116, RZ, 0x10, R39 ;  /* 0x00000010ff747819 */ /* 0x000fe20000011627 */
[----:B------:R-:W-:Y:S01]  /*4840*/  IMAD.U32 R117, R55, 0x10000, RZ ;  /* 0x0001000037757824 */ /* 0x000fe200078e00ff */
[----:B------:R-:W-:Y:S01]  /*4850*/  SHF.R.U32.HI R115, RZ, 0x10, R35 ;  /* 0x00000010ff737819 */ /* 0x000fe20000011623 */
[----:B------:R-:W-:Y:S01]  /*4860*/  IMAD.U32 R118, R51, 0x10000, RZ ;  /* 0x0001000033767824 */ /* 0x000fe200078e00ff */
[----:B------:R-:W-:Y:S01]  /*4870*/  PRMT R116, R122, 0x5432, R116 ;  /* 0x000054327a747816 */ /* 0x000fe20000000074 */
[----:B------:R-:W-:Y:S01]  /*4880*/  IMAD.U32 R35, R52, 0x10000, RZ ;  /* 0x0001000034237824 */ /* 0x000fe200078e00ff */
[----:B------:R-:W-:Y:S02]  /*4890*/  PRMT R115, R128, 0x5410, R115 ;  /* 0x0000541080737816 */ /* 0x000fe40000000073 */
[----:B------:R-:W-:Y:S01]  /*48a0*/  LOP3.LUT R55, R55, 0xffff0000, RZ, 0xc0, !PT ;  /* 0xffff000037377812 */ /* 0x000fe200078ec0ff */
[C---:B------:R-:W-:Y:S01]  /*48b0*/  IMAD.U32 R129, R116.reuse, 0x10000, RZ ;  /* 0x0001000074817824 */ /* 0x040fe200078e00ff */
[----:B------:R-:W-:Y:S01]  /*48c0*/  LOP3.LUT R116, R116, 0xffff0000, RZ, 0xc0, !PT ;  /* 0xffff000074747812 */ /* 0x000fe200078ec0ff */
[----:B------:R-:W-:Y:S01]  /*48d0*/  IMAD.U32 R128, R115, 0x10000, RZ ;  /* 0x0001000073807824 */ /* 0x000fe200078e00ff */
[----:B------:R-:W-:Y:S01]  /*48e0*/  LOP3.LUT R51, R51, 0xffff0000, RZ, 0xc0, !PT ;  /* 0xffff000033337812 */ /* 0x000fe200078ec0ff */
[CC--:B------:R-:W-:Y:S01]  /*48f0*/  FMUL.FTZ R131, R117.reuse, R129.reuse ;  /* 0x0000008175837220 */ /* 0x0c0fe20000410000 */
[----:B------:R-:W-:Y:S01]  /*4900*/  SHF.R.U64 R39, R38, 0x10, R39 ;  /* 0x0000001026277819 */ /* 0x000fe20000001227 */
[-C--:B------:R-:W-:Y:S01]  /*4910*/  FMUL.FTZ R130, R117, R128.reuse ;  /* 0x0000008075827220 */ /* 0x080fe20000410000 */
[----:B------:R-:W-:Y:S01]  /*4920*/  LOP3.LUT R52, R52, 0xffff0000, RZ, 0xc0, !PT ;  /* 0xffff000034347812 */ /* 0x000fe200078ec0ff */
[C---:B------:R-:W-:Y:S01]  /*4930*/  FFMA.FTZ R117, R118.reuse, R128, -R131 ;  /* 0x0000008076757223 */ /* 0x040fe20000010883 */
[----:B------:R-:W-:Y:S01]  /*4940*/  LOP3.LUT R128, R115, 0xffff0000, RZ, 0xc0, !PT ;  /* 0xffff000073807812 */ /* 0x000fe200078ec0ff */
[----:B------:R-:W-:Y:S01]  /*4950*/  FFMA.FTZ R118, R118, R129, R130 ;  /* 0x0000008176767223 */ /* 0x000fe20000010082 */
[----:B------:R-:W-:Y:S01]  /*4960*/  PRMT R115, R121, 0x5432, R36 ;  /* 0x0000543279737816 */ /* 0x000fe20000000024 */
[----:B------:R-:W-:Y:S01]  /*4970*/  FMUL.FTZ R36, R55, R116 ;  /* 0x0000007437247220 */ /* 0x000fe20000410000 */
[----:B------:R-:W-:Y:S01]  /*4980*/  PRMT R39, R127, 0x5410, R39 ;  /* 0x000054107f277816 */ /* 0x000fe20000000027 */
[----:B------:R-:W-:Y:S01]  /*4990*/  FMUL.FTZ R55, R55, R128 ;  /* 0x0000008037377220 */ /* 0x000fe20000410000 */
[----:B------:R-:W-:-:S02]  /*49a0*/  IMAD.U32 R38, R54, 0x10000, RZ ;  /* 0x0001000036267824 */ /* 0x000fc400078e00ff */
[----:B------:R-:W-:Y:S01]  /*49b0*/  FFMA.FTZ R36, R51, R128, -R36 ;  /* 0x0000008033247223 */ /* 0x000fe20000010824 */
[----:B------:R-:W-:Y:S02]  /*49c0*/  IMAD.U32 R128, R115, 0x10000, RZ ;  /* 0x0001000073807824 */ /* 0x000fe400078e00ff */
[----:B------:R-:W-:Y:S01]  /*49d0*/  FFMA.FTZ R51, R51, R116, R55 ;  /* 0x0000007433337223 */ /* 0x000fe20000010037 */
[C---:B------:R-:W-:Y:S01]  /*49e0*/  IMAD.U32 R116, R32.reuse, 0x10000, RZ ;  /* 0x0001000020747824 */ /* 0x040fe200078e00ff */
[----:B------:R-:W-:Y:S01]  /*49f0*/  LOP3.LUT R55, R115, 0xffff0000, RZ, 0xc0, !PT ;  /* 0xffff000073377812 */ /* 0x000fe200078ec0ff */
[C---:B------:R-:W-:Y:S01]  /*4a00*/  FMUL.FTZ R130, R35.reuse, R128 ;  /* 0x0000008023827220 */ /* 0x040fe20000410000 */
[----:B------:R-:W-:Y:S01]  /*4a10*/  LOP3.LUT R115, R32, 0xffff0000, RZ, 0xc0, !PT ;  /* 0xffff000020737812 */ /* 0x000fe200078ec0ff */
[-C--:B------:R-:W-:Y:S01]  /*4a20*/  FMUL.FTZ R35, R35, R116.reuse ;  /* 0x0000007423237220 */ /* 0x080fe20000410000 */
[----:B------:R-:W-:Y:S01]  /*4a30*/  LOP3.LUT R54, R54, 0xffff0000, RZ, 0xc0, !PT ;  /* 0xffff000036367812 */ /* 0x000fe200078ec0ff */
[C---:B------:R-:W-:Y:S01]  /*4a40*/  FMUL.FTZ R127, R52.reuse, R55 ;  /* 0x00000037347f7220 */ /* 0x040fe20000410000 */
[C---:B------:R-:W-:Y:S01]  /*4a50*/  FFMA.FTZ R32, R33.reuse, R116, -R130 ;  /* 0x0000007421207223 */ /* 0x040fe20000010882 */
[----:B------:R-:W-:Y:S01]  /*4a60*/  FFMA.FTZ R33, R33, R128, R35 ;  /* 0x0000008021217223 */ /* 0x000fe20000010023 */
[-C--:B------:R-:W-:Y:S01]  /*4a70*/  FMUL.FTZ R129, R52, R115.reuse ;  /* 0x0000007334817220 */ /* 0x080fe20000410000 */
[----:B------:R-:W-:Y:S01]  /*4a80*/  FFMA.FTZ R35, R48, R115, -R127 ;  /* 0x0000007330237223 */ /* 0x000fe2000001087f */
[C---:B------:R-:W-:Y:S01]  /*4a90*/  IMAD.U32 R115, R39.reuse, 0x10000, RZ ;  /* 0x0001000027737824 */ /* 0x040fe200078e00ff */
[----:B------:R-:W-:Y:S01]  /*4aa0*/  LOP3.LUT R127, R39, 0xffff0000, RZ, 0xc0, !PT ;  /* 0xffff0000277f7812 */ /* 0x000fe200078ec0ff */
[C---:B------:R-:W-:Y:S01]  /*4ab0*/  IMAD.U32 R52, R34.reuse, 0x10000, RZ ;  /* 0x0001000022347824 */ /* 0x040fe200078e00ff */
[----:B------:R-:W-:Y:S01]  /*4ac0*/  LOP3.LUT R39, R34, 0xffff0000, RZ, 0xc0, !PT ;  /* 0xffff000022277812 */ /* 0x000fe200078ec0ff */
[----:B------:R-:W-:Y:S01]  /*4ad0*/  FFMA.FTZ R48, R48, R55, R129 ;  /* 0x0000003730307223 */ /* 0x000fe20000010081 */
[----:B------:R-:W-:Y:S01]  /*4ae0*/  LOP3.LUT R50, R50, 0xffff0000, RZ, 0xc0, !PT ;  /* 0xffff000032327812 */ /* 0x000fe200078ec0ff */
[----:B------:R-:W-:Y:S01]  /*4af0*/  FMUL.FTZ R34, R38, R115 ;  /* 0x0000007326227220 */ /* 0x000fe20000410000 */
[----:B------:R-:W-:Y:S01]  /*4b00*/  FMUL.FTZ R55, R54, R127 ;  /* 0x0000007f36377220 */ /* 0x000fe20000410000 */
        /* <DEDUP_REMOVED lines=15> */
[----:B------:R-:W-:-:S02]  /*4c00*/  F2FP.BF16.F32.PACK_AB R53, R53, R114 ;  /* 0x000000723535723e */ /* 0x000fc400000010ff */
[----:B------:R-:W-:-:S07]  /*4c10*/  F2FP.BF16.F32.PACK_AB R54, R127, R38 ;  /* 0x000000267f36723e */ /* 0x000fce00000010ff */
.L_x_9507:
[----:B------:R-:W-:Y:S05]  /*4c20*/  BSYNC B2 ;  /* 0x0000000000027941 */ /* 0x000fea0003800000 */
.L_x_9506:
[----:B------:R-:W-:Y:S02]  /*4c30*/  ISETP.GE.AND P5, PT, R113, R107, PT ;  /* 0x0000006b7100720c */ /* 0x000fe40003fa6270 */
[----:B------:R-:W-:-:S11]  /*4c40*/  P2R R33, PR, RZ, 0x1 ;  /* 0x00000001ff217803 */ /* 0x000fd60000000000 */
[--C-:B------:R-:W-:Y:S02]  /*4c50*/  @!P5 SHF.R.S32.HI R32, RZ, 0x1f, R113.reuse ;  /* 0x0000001fff20d819 */ /* 0x100fe40000011471 */
[----:B------:R-:W-:-:S04]  /*4c60*/  @!P5 IADD3 R104, P0, P6, R4, R104, R113 ;  /* 0x000000680468d210 */ /* 0x000fc80007e1e071 */
[----:B------:R-:W-:Y:S02]  /*4c70*/  @!P5 IADD3.X R111, R60, R111, R32, P0, P6 ;  /* 0x0000006f3c6fd210 */ /* 0x000fe400007ec420 */
[CC--:B------:R-:W-:Y:S02]  /*4c80*/  LEA R32, P6, R108.reuse, R98.reuse, 0x1 ;  /* 0x000000626c207211 */ /* 0x0c0fe400078c08ff */
[----:B------:R-:W-:Y:S02]  /*4c90*/  ISETP.NE.AND P0, PT, R33, RZ, PT ;  /* 0x000000ff2100720c */ /* 0x000fe40003f05270 */
[----:B------:R-:W-:Y:S02]  /*4ca0*/  LEA.HI.X R33, R108, R99, R110, 0x1, P6 ;  /* 0x000000636c217211 */ /* 0x000fe400030f0c6e */
[----:B------:R-:W-:-:S03]  /*4cb0*/  @!P5 LEA R34, P6, R104, R98, 0x1 ;  /* 0x000000626822d211 */ /* 0x000fc600078c08ff */
[----:B-1----:R1:W-:Y:S01]  /*4cc0*/  STG.E.128 desc[UR40][R32.64], R48 ;  /* 0x0000003020007986 */ /* 0x0023e2000c101d28 */
[----:B------:R-:W-:-:S05]  /*4cd0*/  @!P5 LEA.HI.X R35, R104, R99, R111, 0x1, P6 ;  /* 0x000000636823d211 */ /* 0x000fca00030f0c6f */
[----:B--2---:R1:W-:Y:S04]  /*4ce0*/  @!P5 STG.E.128 desc[UR40][R34.64], R52 ;  /* 0x000000342200d986 */ /* 0x0043e8000c101d28 */
.L_x_9505:
[----:B------:R-:W-:Y:S05]  /*4cf0*/  BSYNC B1 ;  /* 0x0000000000017941 */ /* 0x000fea0003800000 */
.L_x_9504:
[----:B------:R-:W-:Y:S01]  /*4d00*/  ISETP.GE.OR P5, PT, R220, R97, P1 ;  /* 0x00000061dc00720c */ /* 0x000fe20000fa6670 */
[-C--:B-12---:R-:W-:Y:S02]  /*4d10*/  IMAD R32, R72, R102.reuse, RZ ;  /* 0x0000006648207224 */ /* 0x086fe400078e02ff */
[----:B------:R-:W-:-:S04]  /*4d20*/  IMAD.WIDE.U32 R100, R220, R102, R100 ;  /* 0x00000066dc647225 */ /* 0x000fc800078e0064 */
[----:B------:R-:W-:-:S06]  /*4d30*/  IMAD R51, R220, R103, R32 ;  /* 0x00000067dc337224 */ /* 0x000fcc00078e0220 */
[----:B------:R-:W-:Y:S05]  /*4d40*/  @P5 BRA `(.L_x_9494) ;  /* 0x0000000800645947 */ /* 0x000fea0003800000 */
[----:B------:R-:W-:Y:S01]  /*4d50*/  IMAD.IADD R51, R101, 0x1, R51 ;  /* 0x0000000165337824 */ /* 0x000fe200078e0233 */
[----:B------:R-:W-:Y:S01]  /*4d60*/  IADD3 R32, P5, P6, R4, R100, R84 ;  /* 0x0000006404207210 */ /* 0x000fe20007ebe054 */
[----:B------:R-:W-:Y:S01]  /*4d70*/  BSSY B1, `(.L_x_9508) ;  /* 0x0000072000017945 */ /* 0x000fe20003800000 */
[----:B------:R-:W-:Y:S02]  /*4d80*/  SEL R109, R74, R109, !P0 ;  /* 0x0000006d4a6d7207 */ /* 0x000fe40004000000 */
[----:B------:R-:W-:Y:S02]  /*4d90*/  IADD3.X R33, R60, R51, R86, P5, P6 ;  /* 0x000000333c217210 */ /* 0x000fe40002fec456 */
[C---:B------:R-:W-:Y:S02]  /*4da0*/  LEA R48, P5, R32.reuse, R98, 0x1 ;  /* 0x0000006220307211 */ /* 0x040fe400078a08ff */
[----:B------:R-:W-:Y:S02]  /*4db0*/  SHF.R.U32.HI R34, RZ, 0x3, R209 ;  /* 0x00000003ff227819 */ /* 0x000fe400000116d1 */
[----:B------:R-:W-:-:S02]  /*4dc0*/  LEA.HI.X R49, R32, R99, R33, 0x1, P5 ;  /* 0x0000006320317211 */ /* 0x000fc400028f0c21 */
[----:B------:R-:W-:-:S04]  /*4dd0*/  SHF.R.S32.HI R32, RZ, 0x1f, R109 ;  /* 0x0000001fff207819 */ /* 0x000fc8000001146d */
[----:B------:R-:W-:-:S04]  /*4de0*/  LEA.HI R32, R32, R109, RZ, 0x4 ;  /* 0x0000006d20207211 */ /* 0x000fc800078f20ff */
[----:B------:R-:W-:-:S05]  /*4df0*/  LEA.HI.SX32 R32, R32, R83, 0x1c ;  /* 0x0000005320207211 */ /* 0x000fca00078fe2ff */
[----:B------:R-:W-:-:S05]  /*4e00*/  IMAD.SHL.U32 R50, R32, 0x8, RZ ;  /* 0x0000000820327824 */ /* 0x000fca00078e00ff */
[----:B------:R-:W-:-:S04]  /*4e10*/  LOP3.LUT R32, R209, 0x38, R50, 0xf8, !PT ;  /* 0x00000038d1207812 */ /* 0x000fc800078ef832 */
[----:B------:R-:W-:Y:S01]  /*4e20*/  LOP3.LUT R33, R32, R34, RZ, 0x3c, !PT ;  /* 0x0000002220217212 */ /* 0x000fe200078e3cff */
[----:B------:R-:W-:-:S04]  /*4e30*/  IMAD R32, R2, 0x1800, R87 ;  /* 0x0000180002207824 */ /* 0x000fc800078e0257 */
[----:B------:R-:W-:Y:S02]  /*4e40*/  IMAD.IADD R33, R212, 0x1, R33 ;  /* 0x00000001d4217824 */ /* 0x000fe400078e0221 */
        /* <DEDUP_REMOVED lines=9> */
[----:B------:R-:W-:Y:S01]  /*4ee0*/  SHF.R.U64 R53, R42, 0x10, R43 ;  /* 0x000000102a357819 */ /* 0x000fe2000000122b */
[----:B-1----:R-:W-:Y:S01]  /*4ef0*/  IMAD.U32 R42, R33, 0x10000, RZ ;  /* 0x00010000212a7824 */ /* 0x002fe200078e00ff */
[----:B------:R-:W-:Y:S02]  /*4f00*/  PRMT R123, R123, 0x5410, R104 ;  /* 0x000054107b7b7816 */ /* 0x000fe40000000068 */
[----:B------:R-:W-:Y:S02]  /*4f10*/  PRMT R125, R125, 0x5410, R108 ;  /* 0x000054107d7d7816 */ /* 0x000fe4000000006c */
[----:B------:R-:W-:-:S02]  /*4f20*/  SHF.R.U32.HI R54, RZ, 0x10, R47 ;  /* 0x00000010ff367819 */ /* 0x000fc4000001162f */
[----:B------:R-:W-:Y:S02]  /*4f30*/  SHF.R.U32.HI R103, RZ, 0x10, R43 ;  /* 0x00000010ff677819 */ /* 0x000fe4000001162b */
[----:B------:R-:W-:Y:S02]  /*4f40*/  SHF.R.U64 R55, R44, 0x10, R45 ;  /* 0x000000102c377819 */ /* 0x000fe4000000122d */
[----:B------:R-:W-:Y:S01]  /*4f50*/  SHF.R.U64 R102, R46, 0x10, R47 ;  /* 0x000000102e667819 */ /* 0x000fe2000000122f */
[----:B------:R-:W-:Y:S01]  /*4f60*/  IMAD.U32 R47, R39, 0x10000, RZ ;  /* 0x00010000272f7824 */ /* 0x000fe200078e00ff */
[----:B------:R-:W-:Y:S01]  /*4f70*/  PRMT R124, R124, 0x5410, R53 ;  /* 0x000054107c7c7816 */ /* 0x000fe20000000035 */
[----:B------:R-:W-:Y:S01]  /*4f80*/  IMAD.U32 R53, R123, 0x10000, RZ ;  /* 0x000100007b357824 */ /* 0x000fe200078e00ff */
[----:B------:R-:W-:Y:S01]  /*4f90*/  LOP3.LUT R45, R39, 0xffff0000, RZ, 0xc0, !PT ;  /* 0xffff0000272d7812 */ /* 0x000fe200078ec0ff */
        /* <DEDUP_REMOVED lines=8> */
[----:B------:R-:W-:Y:S01]  /*5020*/  FMUL.FTZ R55, R52, R53 ;  /* 0x0000003534377220 */ /* 0x000fe20000410000 */
[----:B------:R-:W-:Y:S01]  /*5030*/  LOP3.LUT R123, R123, 0xffff0000, RZ, 0xc0, !PT ;  /* 0xffff00007b7b7812 */ /* 0x000fe200078ec0ff */
[----:B------:R-:W-:Y:S01]  /*5040*/  IMAD.U32 R52, R120, 0x10000, RZ ;  /* 0x0001000078347824 */ /* 0x000fe200078e00ff */
[----:B------:R-:W-:Y:S01]  /*5050*/  LOP3.LUT R125, R125, 0xffff0000, RZ, 0xc0, !PT ;  /* 0xffff00007d7d7812 */ /* 0x000fe200078ec0ff */
[----:B------:R-:W-:Y:S01]  /*5060*/  FFMA.FTZ R39, R42, R39, -R55 ;  /* 0x000000272a277223 */ /* 0x000fe20000010837 */
[----:B------:R-:W-:Y:S01]  /*5070*/  SHF.R.U64 R105, R40, 0x10, R41 ;  /* 0x0000001028697819 */ /* 0x000fe20000001229 */
[----:B------:R-:W-:Y:S01]  /*5080*/  FFMA.FTZ R42, R42, R53, R103 ;  /* 0x000000352a2a7223 */ /* 0x000fe20000010067 */
[----:B------:R-:W-:Y:S01]  /*5090*/  LOP3.LUT R43, R33, 0xffff0000, RZ, 0xc0, !PT ;  /* 0xffff0000212b7812 */ /* 0x000fe200078ec0ff */
[----:B------:R-:W-:Y:S01]  /*50a0*/  FMUL.FTZ R53, R47, R54 ;  /* 0x000000362f357220 */ /* 0x000fe20000410000 */
[----:B------:R-:W-:Y:S01]  /*50b0*/  PRMT R121, R121, 0x5410, R102 ;  /* 0x0000541079797816 */ /* 0x000fe20000000066 */
[----:B------:R-:W-:Y:S01]  /*50c0*/  FMUL.FTZ R102, R44, R123 ;  /* 0x0000007b2c667220 */ /* 0x000fe20000410000 */
[----:B------:R-:W-:Y:S01]  /*50d0*/  PRMT R126, R126, 0x5410, R105 ;  /* 0x000054107e7e7816 */ /* 0x000fe20000000069 */
[-C--:B------:R-:W-:Y:S01]  /*50e0*/  FMUL.FTZ R104, R44, R125.reuse ;  /* 0x0000007d2c687220 */ /* 0x080fe20000410000 */
[-C--:B------:R-:W-:Y:S01]  /*50f0*/  FMUL.FTZ R55, R47, R52.reuse ;  /* 0x000000342f377220 */ /* 0x080fe20000410000 */
[----:B------:R-:W-:Y:S01]  /*5100*/  FFMA.FTZ R44, R43, R125, -R102 ;  /* 0x0000007d2b2c7223 */ /* 0x000fe20000010866 */
[----:B------:R-:W-:Y:S01]  /*5110*/  LOP3.LUT R102, R119, 0xffff0000, RZ, 0xc0, !PT ;  /* 0xffff000077667812 */ /* 0x000fe200078ec0ff */
[----:B------:R-:W-:Y:S01]  /*5120*/  FFMA.FTZ R47, R46, R52, -R53 ;  /* 0x000000342e2f7223 */ /* 0x000fe20000010835 */
[----:B------:R-:W-:Y:S01]  /*5130*/  LOP3.LUT R120, R120, 0xffff0000, RZ, 0xc0, !PT ;  /* 0xffff000078787812 */ /* 0x000fe200078ec0ff */
[----:B------:R-:W-:-:S02]  /*5140*/  IMAD.U32 R37, R36, 0x10000, RZ ;  /* 0x0001000024257824 */ /* 0x000fc400078e00ff */
[----:B------:R-:W-:Y:S01]  /*5150*/  FFMA.FTZ R54, R46, R54, R55 ;  /* 0x000000362e367223 */ /* 0x000fe20000010037 */
[----:B------:R-:W-:Y:S02]  /*5160*/  IMAD.U32 R52, R122, 0x10000, RZ ;  /* 0x000100007a347824 */ /* 0x000fe400078e00ff */
[----:B------:R-:W-:Y:S01]  /*5170*/  FFMA.FTZ R43, R43, R123, R104 ;  /* 0x0000007b2b2b7223 */ /* 0x000fe20000010068 */
[----:B------:R-:W-:Y:S01]  /*5180*/  IMAD.U32 R46, R126, 0x10000, RZ ;  /* 0x000100007e2e7824 */ /* 0x000fe200078e00ff */
[----:B------:R-:W-:Y:S01]  /*5190*/  LOP3.LUT R41, R35, 0xffff0000, RZ, 0xc0, !PT ;  /* 0xffff000023297812 */ /* 0x000fe200078ec0ff */
[C---:B------:R-:W-:Y:S01]  /*51a0*/  FMUL.FTZ R104, R45.reuse, R102 ;  /* 0x000000662d687220 */ /* 0x040fe20000410000 */
[----:B------:R-:W-:Y:S01]  /*51b0*/  FMUL.FTZ R108, R45, R120 ;  /* 0x000000782d6c7220 */ /* 0x000fe20000410000 */
[----:B------:R-:W-:Y:S01]  /*51c0*/  IMAD.U32 R40, R32, 0x10000, RZ ;  /* 0x0001000020287824 */ /* 0x000fe200078e00ff */
[----:B------:R-:W-:Y:S01]  /*51d0*/  LOP3.LUT R36, R36, 0xffff0000, RZ, 0xc0, !PT ;  /* 0xffff000024247812 */ /* 0x000fe200078ec0ff */
[C---:B------:R-:W-:Y:S01]  /*51e0*/  FMUL.FTZ R55, R37.reuse, R52 ;  /* 0x0000003425377220 */ /* 0x040fe20000410000 */
[----:B------:R-:W-:Y:S01]  /*51f0*/  LOP3.LUT R53, R122, 0xffff0000, RZ, 0xc0, !PT ;  /* 0xffff00007a357812 */ /* 0x000fe200078ec0ff */
[----:B------:R-:W-:Y:S01]  /*5200*/  FMUL.FTZ R37, R37, R46 ;  /* 0x0000002e25257220 */ /* 0x000fe20000410000 */
[----:B------:R-:W-:Y:S01]  /*5210*/  LOP3.LUT R45, R126, 0xffff0000, RZ, 0xc0, !PT ;  /* 0xffff00007e2d7812 */ /* 0x000fe200078ec0ff */
[C---:B------:R-:W-:Y:S01]  /*5220*/  FFMA.FTZ R104, R41.reuse, R120, -R104 ;  /* 0x0000007829687223 */ /* 0x040fe20000010868 */
[----:B------:R-:W-:Y:S01]  /*5230*/  LOP3.LUT R32, R32, 0xffff0000, RZ, 0xc0, !PT ;  /* 0xffff000020207812 */ /* 0x000fe200078ec0ff */
[----:B------:R-:W-:Y:S01]  /*5240*/  FFMA.FTZ R105, R41, R102, R108 ;  /* 0x0000006629697223 */ /* 0x000fe2000001006c */
[----:B------:R-:W-:Y:S01]  /*5250*/  FFMA.FTZ R55, R40, R46, -R55 ;  /* 0x0000002e28377223 */ /* 0x000fe20000010837 */
[C---:B------:R-:W-:Y:S01]  /*5260*/  IMAD.U32 R33, R34.reuse, 0x10000, RZ ;  /* 0x0001000022217824 */ /* 0x040fe200078e00ff */
[----:B------:R-:W-:Y:S01]  /*5270*/  LOP3.LUT R35, R34, 0xffff0000, RZ, 0xc0, !PT ;  /* 0xffff000022237812 */ /* 0x000fe200078ec0ff */
[----:B------:R-:W-:Y:S01]  /*5280*/  FMUL.FTZ R41, R36, R53 ;  /* 0x0000003524297220 */ /* 0x000fe20000410000 */
        /* <DEDUP_REMOVED lines=30> */
[----:B------:R-:W-:Y:S02]  /*5470*/  IMAD.MOV.U32 R38, RZ, RZ, R41 ;  /* 0x000000ffff267224 */ /* 0x000fe400078e0029 */
[----:B------:R-:W-:-:S07]  /*5480*/  IMAD.MOV.U32 R39, RZ, RZ, R54 ;  /* 0x000000ffff277224 */ /* 0x000fce00078e0036 */
.L_x_9509:
[----:B------:R-:W-:Y:S05]  /*5490*/  BSYNC B1 ;  /* 0x0000000000017941 */ /* 0x000fea0003800000 */
.L_x_9508:
[----:B-1----:R1:W-:Y:S01]  /*54a0*/  STG.E.128 desc[UR40][R48.64], R32 ;  /* 0x0000002030007986 */ /* 0x0023e2000c101d28 */
[----:B------:R-:W-:-:S13]  /*54b0*/  ISETP.GE.AND P4, PT, R50, R107, PT ;  /* 0x0000006b3200720c */ /* 0x000fda0003f86270 */
[----:B------:R-:W-:Y:S05]  /*54c0*/  @P4 BRA `(.L_x_9494) ;  /* 0x0000000000844947 */ /* 0x000fea0003800000 */
[--C-:B-1----:R-:W-:Y:S02]  /*54d0*/  SHF.R.S32.HI R32, RZ, 0x1f, R50.reuse ;  /* 0x0000001fff207819 */ /* 0x102fe40000011432 */
[----:B------:R-:W-:-:S04]  /*54e0*/  IADD3 R50, P4, P5, R4, R100, R50 ;  /* 0x0000006404327210 */ /* 0x000fc80007d9e032 */
[----:B------:R-:W-:Y:S02]  /*54f0*/  IADD3.X R51, R60, R51, R32, P4, P5 ;  /* 0x000000333c337210 */ /* 0x000fe400027ea420 */
[----:B------:R-:W-:-:S04]  /*5500*/  LEA R98, P4, R50, R98, 0x1 ;  /* 0x0000006232627211 */ /* 0x000fc800078808ff */
[----:B------:R-:W-:-:S05]  /*5510*/  LEA.HI.X R99, R50, R99, R51, 0x1, P4 ;  /* 0x0000006332637211 */ /* 0x000fca00020f0c33 */
[----:B--2---:R1:W-:Y:S01]  /*5520*/  STG.E.128 desc[UR40][R98.64], R36 ;  /* 0x0000002462007986 */ /* 0x0043e2000c101d28 */
[----:B------:R-:W-:Y:S05]  /*5530*/  BRA `(.L_x_9494) ;  /* 0x0000000000687947 */ /* 0x000fea0003800000 */
.L_x_9477:
[----:B------:R-:W-:-:S06]  /*5540*/  UISETP.NE.AND UP0, UPT, UR44, 0x3, UPT ;  /* 0x000000032c00788c */ /* 0x000fcc000bf05270 */
[----:B------:R-:W-:-:S13]  /*5550*/  PLOP3.LUT P3, PT, PT, PT, UP0, 0x80, 0x0 ;  /* 0x000000000000781c */ /* 0x000fda0003f6f008 */
[----:B------:R-:W-:Y:S05]  /*5560*/  @!P3 BRA `(.L_x_9510) ;  /* 0x000000000004b947 */ /* 0x000fea0003800000 */
[----:B------:R-:W-:Y:S01]  /*5570*/  BPT.TRAP 0x1 ;  /* 0x000000040000795c */ /* 0x000fe20000300000 */
.L_x_9510:
[----:B------:R-:W-:Y:S01]  /*5580*/  IMAD R95, R2, 0x8, R19 ;  /* 0x00000008025f7824 */ /* 0x000fe200078e0213 */
[----:B------:R-:W-:Y:S01]  /*5590*/  SHF.L.U32 R106, R201, 0x1f, RZ ;  /* 0x0000001fc96a7819 */ /* 0x000fe200000006ff */
[----:B------:R-:W-:Y:S01]  /*55a0*/  IMAD R97, R27, -0x60, R24 ;  /* 0xffffffa01b617824 */ /* 0x000fe200078e0218 */
[----:B------:R-:W-:Y:S02]  /*55b0*/  BSSY B1, `(.L_x_9511) ;  /* 0x0000004000017945 */ /* 0x000fe40003800000 */
[----:B------:R-:W0:Y:S02]  /*55c0*/  SYNCS.PHASECHK.TRANS64.TRYWAIT P4, [R95+URZ+0x22890], R106 ;  /* 0x0228906a5f0075a7 */ /* 0x000e24000808017f */
[----:B------:R-:W-:Y:S01]  /*55d0*/  VIMNMX R97, R97, 0x60, PT ;  /* 0x0000006061617848 */ /* 0x000fe20003fe0100 */
[----:B0-----:R-:W-:Y:S06]  /*55e0*/  @!P4 BRA `(.L_x_9512) ;  /* 0x000001440088c947 */ /* 0x001fec0003800000 */
.L_x_9774:
[----:B------:R-:W-:Y:S05]  /*55f0*/  BSYNC B1 ;  /* 0x0000000000017941 */ /* 0x000fea0003800000 */
.L_x_9511:
[----:B------:R-:W-:Y:S01]  /*5600*/  ISETP.GE.AND P4, PT, R18, R97, PT ;  /* 0x000000611200720c */ /* 0x000fe20003f86270 */
[----:B------:R-:W-:-:S12]  /*5610*/  BSSY B1, `(.L_x_9513) ;  /* 0x0000006000017945 */ /* 0x000fd80003800000 */
[----:B------:R-:W-:Y:S05]  /*5620*/  @P4 BRA `(.L_x_9514) ;  /* 0x0000000000104947 */ /* 0x000fea0003800000 */
[----:B------:R-:W1:Y:S04]  /*5630*/  @!P1 LDS.128 R32, [R104] ;  /* 0x0000000068209984 */ /* 0x000e680000000c00 */
[----:B------:R-:W2:Y:S04]  /*5640*/  @!P2 LDS.128 R36, [R103] ;  /* 0x000000006724a984 */ /* 0x000ea80000000c00 */
[----:B-1----:R1:W-:Y:S04]  /*5650*/  @!P1 STG.E.128 desc[UR40][R42.64], R32 ;  /* 0x000000202a009986 */ /* 0x0023e8000c101d28 */
[----:B--2---:R1:W-:Y:S02]  /*5660*/  @!P2 STG.E.128 desc[UR40][R42.64+0x40], R36 ;  /* 0x000040242a00a986 */ /* 0x0043e4000c101d28 */
.L_x_9514:
[----:B------:R-:W-:Y:S05]  /*5670*/  BSYNC B1 ;  /* 0x0000000000017941 */ /* 0x000fea0003800000 */
.L_x_9513:
[----:B------:R-:W-:-:S13]  /*5680*/  ISETP.GE.AND P4, PT, R220, R97, PT ;  /* 0x00000061dc00720c */ /* 0x000fda0003f86270 */
[----:B------:R-:W-:Y:S05]  /*5690*/  @P4 BRA `(.L_x_9494) ;  /* 0x0000000000104947 */ /* 0x000fea0003800000 */
[----:B-1----:R-:W1:Y:S04]  /*56a0*/  @!P1 LDS.128 R32, [R104+0x2000] ;  /* 0x0020000068209984 */ /* 0x002e680000000c00 */
[----:B------:R-:W2:Y:S04]  /*56b0*/  @!P2 LDS.128 R36, [R103+0x2000] ;  /* 0x002000006724a984 */ /* 0x000ea80000000c00 */
[----:B-1----:R1:W-:Y:S04]  /*56c0*/  @!P1 STG.E.128 desc[UR40][R40.64], R32 ;  /* 0x0000002028009986 */ /* 0x0023e8000c101d28 */
[----:B--2---:R1:W-:Y:S02]  /*56d0*/  @!P2 STG.E.128 desc[UR40][R40.64+0x40], R36 ;  /* 0x000040242800a986 */ /* 0x0043e4000c101d28 */
.L_x_9494:
[----:B------:R-:W-:Y:S05]  /*56e0*/  BSYNC B0 ;  /* 0x0000000000007941 */ /* 0x000fea0003800000 */
.L_x_9476:
[----:B-1234-:R-:W1:Y:S01]  /*56f0*/  S2R R32, SR_TID.X ;  /* 0x0000000000207919 */ /* 0x01ee620000002100 */
        /* <DEDUP_REMOVED lines=16> */
.L_x_9516:
[----:B------:R-:W-:Y:S05]  /*5800*/  BSYNC B0 ;  /* 0x0000000000007941 */ /* 0x000fea0003800000 */
.L_x_9515:
[----:B------:R-:W2:Y:S01]  /*5810*/  SYNCS.PHASECHK.TRANS64.TRYWAIT P3, [R95+URZ+0x228b0], R106 ;  /* 0x0228b06a5f0075a7 */ /* 0x000ea2000806017f */
[----:B------:R-:W-:Y:S01]  /*5820*/  IMAD R41, R2, 0x6000, R89 ;  /* 0x0000600002297824 */ /* 0x000fe200078e0259 */
[----:B------:R-:W-:Y:S01]  /*5830*/  ULDC UR45, c[0x0][0x320] ;  /* 0x0000c800002d7ab9 */ /* 0x000fe20000000800 */
[----:B------:R-:W-:Y:S01]  /*5840*/  ULDC.64 UR42, c[0x0][0x328] ;  /* 0x0000ca00002a7ab9 */ /* 0x000fe20000000a00 */
[----:B------:R-:W-:Y:S01]  /*5850*/  ULDC.64 UR38, c[0x0][0x318] ;  /* 0x0000c60000267ab9 */ /* 0x000fe20000000a00 */
[----:B------:R-:W-:Y:S01]  /*5860*/  BSSY B0, `(.L_x_9517) ;  /* 0x0000003000007945 */ /* 0x000fe20003800000 */
[----:B------:R-:W-:-:S03]  /*5870*/  IMAD.IADD R40, R88, 0x1, R41 ;  /* 0x0000000158287824 */ /* 0x000fc600078e0229 */
[----:B--2---:R-:W-:Y:S05]  /*5880*/  @!P3 BRA `(.L_x_9518) ;  /* 0x0000014000f4b947 */ /* 0x004fea0003800000 */
.L_x_9775:
[----:B------:R-:W-:Y:S05]  /*5890*/  BSYNC B0 ;  /* 0x0000000000007941 */ /* 0x000fea0003800000 */
.L_x_9517:
[----:B------:R-:W-:Y:S01]  /*58a0*/  ISETP.GE.AND P3, PT, R18, R97, PT ;  /* 0x000000611200720c */ /* 0x000fe20003f66270 */
[----:B------:R-:W-:Y:S01]  /*58b0*/  BSSY B0, `(.L_x_9519) ;  /* 0x0000025000007945 */ /* 0x000fe20003800000 */
[----:B------:R-:W-:Y:S02]  /*58c0*/  IMAD R41, R41, 0x2, R25 ;  /* 0x0000000229297824 */ /* 0x000fe400078e0219 */
[----:B------:R-:W-:-:S04]  /*58d0*/  IMAD.WIDE R36, R27, 0x60, R58 ;  /* 0x000000601b247825 */ /* 0x000fc800078e023a */
[----:B------:R-:W-:-:S05]  /*58e0*/  IMAD R40, R40, 0x2, R25 ;  /* 0x0000000228287824 */ /* 0x000fca00078e0219 */
[----:B------:R-:W-:Y:S05]  /*58f0*/  @P3 BRA `(.L_x_9520) ;  /* 0x0000000000803947 */ /* 0x000fea0003800000 */
[----:B------:R-:W-:Y:S02]  /*5900*/  IMAD R35, R37, UR42, RZ ;  /* 0x0000002a25237c24 */ /* 0x000fe4000f8e02ff */
[----:B-1----:R-:W-:Y:S02]  /*5910*/  IMAD.MOV.U32 R32, RZ, RZ, R6 ;  /* 0x000000ffff207224 */ /* 0x002fe400078e0006 */
[----:B------:R-:W-:Y:S02]  /*5920*/  IMAD.MOV.U32 R33, RZ, RZ, R92 ;  /* 0x000000ffff217224 */ /* 0x000fe400078e005c */
[C---:B------:R-:W-:Y:S02]  /*5930*/  IMAD R35, R36.reuse, UR43, R35 ;  /* 0x0000002b24237c24 */ /* 0x040fe4000f8e0223 */
[----:B------:R-:W-:-:S04]  /*5940*/  IMAD.WIDE.U32 R32, R36, UR42, R32 ;  /* 0x0000002a24207c25 */ /* 0x000fc8000f8e0020 */
[----:B------:R-:W-:Y:S01]  /*5950*/  IMAD.IADD R33, R33, 0x1, R35 ;  /* 0x0000000121217824 */ /* 0x000fe200078e0223 */
[----:B------:R-:W-:-:S04]  /*5960*/  LEA R38, P3, R32, UR38, 0x1 ;  /* 0x0000002620267c11 */ /* 0x000fc8000f8608ff */
[----:B------:R-:W-:Y:S02]  /*5970*/  LEA.HI.X R39, R32, UR39, R33, 0x1, P3 ;  /* 0x0000002720277c11 */ /* 0x000fe400098f0c21 */
[----:B------:R-:W-:-:S13]  /*5980*/  ISETP.GE.AND P3, PT, R16, UR45, PT ;  /* 0x0000002d10007c0c */ /* 0x000fda000bf66270 */
[----:B------:R-:W1:Y:S04]  /*5990*/  @!P3 LDS.128 R32, [R41] ;  /* 0x000000002920b984 */ /* 0x000e680000000c00 */
[----:B-1----:R-:W-:Y:S01]  /*59a0*/  @!P3 STG.E.128 desc[UR40][R38.64], R32 ;  /* 0x000000202600b986 */ /* 0x002fe2000c101d28 */
[----:B------:R-:W-:-:S13]  /*59b0*/  ISETP.GE.AND P3, PT, R0, UR45, PT ;  /* 0x0000002d00007c0c */ /* 0x000fda000bf66270 */
[----:B------:R-:W1:Y:S04]  /*59c0*/  @!P3 LDS.128 R32, [R40] ;  /* 0x000000002820b984 */ /* 0x000e680000000c00 */
[----:B-1----:R-:W-:Y:S01]  /*59d0*/  @!P3 STG.E.128 desc[UR40][R38.64+0x40], R32 ;  /* 0x000040202600b986 */ /* 0x002fe2000c101d28 */
[----:B------:R-:W-:-:S13]  /*59e0*/  ISETP.GE.AND P3, PT, R62, UR45, PT ;  /* 0x0000002d3e007c0c */ /* 0x000fda000bf66270 */
[----:B------:R-:W1:Y:S04]  /*59f0*/  @!P3 LDS.128 R32, [R41+0x3000] ;  /* 0x003000002920b984 */ /* 0x000e680000000c00 */
        /* <DEDUP_REMOVED lines=10> */
[----:B------:R-:W-:-:S13]  /*5aa0*/  ISETP.NE.AND P3, PT, R94, RZ, PT ;  /* 0x000000ff5e00720c */ /* 0x000fda0003f65270 */
[----:B------:R-:W1:Y:S04]  /*5ab0*/  @P3 LDS.128 R32, [R41+0x9000] ;  /* 0x0090000029203984 */ /* 0x000e680000000c00 */
[----:B-1----:R-:W-:Y:S01]  /*5ac0*/  @P3 STG.E.128 desc[UR40][R38.64+0x180], R32 ;  /* 0x0001802026003986 */ /* 0x002fe2000c101d28 */
[----:B------:R-:W-:-:S13]  /*5ad0*/  ISETP.NE.AND P3, PT, R93, RZ, PT ;  /* 0x000000ff5d00720c */ /* 0x000fda0003f65270 */
[----:B------:R-:W1:Y:S04]  /*5ae0*/  @P3 LDS.128 R32, [R40+0x9000] ;  /* 0x0090000028203984 */ /* 0x000e680000000c00 */
[----:B-1----:R3:W-:Y:S02]  /*5af0*/  @P3 STG.E.128 desc[UR40][R38.64+0x1c0], R32 ;  /* 0x0001c02026003986 */ /* 0x0027e4000c101d28 */
.L_x_9520:
[----:B------:R-:W-:Y:S05]  /*5b00*/  BSYNC B0 ;  /* 0x0000000000007941 */ /* 0x000fea0003800000 */
.L_x_9519:
[----:B------:R-:W-:Y:S01]  /*5b10*/  ISETP.GE.AND P3, PT, R220, R97, PT ;  /* 0x00000061dc00720c */ /* 0x000fe20003f66270 */
[----:B------:R-:W-:-:S12]  /*5b20*/  BSSY B0, `(.L_x_9521) ;  /* 0x0000024000007945 */ /* 0x000fd80003800000 */
[----:B------:R-:W-:Y:S05]  /*5b30*/  @P3 BRA `(.L_x_9522) ;  /* 0x0000000000883947 */ /* 0x000fea0003800000 */
[----:B---3--:R-:W-:Y:S01]  /*5b40*/  IADD3 R35, P3, R36, 0x40, RZ ;  /* 0x0000004024237810 */ /* 0x008fe20007f7e0ff */
[----:B-1----:R-:W-:Y:S02]  /*5b50*/  IMAD.MOV.U32 R32, RZ, RZ, R6 ;  /* 0x000000ffff207224 */ /* 0x002fe400078e0006 */
        /* <DEDUP_REMOVED lines=31> */
[----:B-1----:R4:W-:Y:S02]  /*5d50*/  @P3 STG.E.128 desc[UR40][R36.64+0x1c0], R32 ;  /* 0x0001c02024003986 */ /* 0x0029e4000c101d28 */
.L_x_9522:
[----:B------:R-:W-:Y:S05]  /*5d60*/  BSYNC B0 ;  /* 0x0000000000007941 */ /* 0x000fea0003800000 */
.L_x_9521:
[----:B------:R-:W-:Y:S01]  /*5d70*/  @!PT LDS RZ, [RZ] ;  /* 0x00000000fffff984 */ /* 0x000fe20000000800 */
[----:B------:R-:W-:Y:S01]  /*5d80*/  @!PT LDS RZ, [RZ] ;  /* 0x00000000fffff984 */ /* 0x000fe20000000800 */
[----:B------:R-:W-:Y:S01]  /*5d90*/  @!PT LDS RZ, [RZ] ;  /* 0x00000000fffff984 */ /* 0x000fe20000000800 */
[----:B------:R-:W-:Y:S01]  /*5da0*/  @!PT LDS RZ, [RZ] ;  /* 0x00000000fffff984 */ /* 0x000fe20000000800 */
[----:B------:R5:W-:Y:S06]  /*5db0*/  MEMBAR.ALL.CTA ;  /* 0x0000000000007992 */ /* 0x000bec0000008000 */
[----:B-----5:R-:W5:Y:S02]  /*5dc0*/  FENCE.VIEW.ASYNC.S ;  /* 0x00000000000073c6 */ /* 0x020f640000000000 */
[----:B-----5:R1:W-:Y:S01]  /*5dd0*/  BAR.SYNC.DEFER_BLOCKING R73, 0x80 ;  /* 0x000200490000751d */ /* 0x0203e20000010000 */
[----:B------:R-:W-:Y:S01]  /*5de0*/  ISETP.NE.AND P5, PT, R96, RZ, PT ;  /* 0x000000ff6000720c */ /* 0x000fe20003fa5270 */
[----:B------:R-:W-:-:S02]  /*5df0*/  VIADD R2, R2, 0x1 ;  /* 0x0000000102027836 */ /* 0x000fc40000000000 */
[----:B0-2---:R-:W-:-:S03]  /*5e00*/  @!P4 VIADD R95, R95, 0x228c0 ;  /* 0x000228c05f5fc836 */ /* 0x005fc60000000000 */
[C---:B------:R-:W-:Y:S02]  /*5e10*/  ISETP.NE.AND P3, PT, R2.reuse, 0x2, PT ;  /* 0x000000020200780c */ /* 0x040fe40003f65270 */
[----:B------:R-:W-:Y:S02]  /*5e20*/  @!P4 PRMT R95, RZ, 0x654, R95 ;  /* 0x00000654ff5fc816 */ /* 0x000fe4000000005f */
[----:B-1-34-:R-:W-:Y:S02]  /*5e30*/  SEL R32, RZ, 0x1, P3 ;  /* 0x00000001ff207807 */ /* 0x01afe40001800000 */
[----:B------:R-:W-:Y:S02]  /*5e40*/  SEL R2, R2, RZ, P3 ;  /* 0x000000ff02027207 */ /* 0x000fe40001800000 */
[----:B------:R-:W-:Y:S01]  /*5e50*/  LOP3.LUT R201, R201, R32, RZ, 0x3c, !PT ;  /* 0x00000020c9c97212 */ /* 0x000fe200078e3cff */
[----:B------:R0:W-:Y:S01]  /*5e60*/  @!P4 SYNCS.ARRIVE.TRANS64.RED.A1T0 RZ, [R95+URZ], RZ ;  /* 0x000000ff5fffc9a7 */ /* 0x0001e2000810043f */
[----:B------:R-:W-:Y:S05]  /*5e70*/  @P5 BRA `(.L_x_9523) ;  /* 0xffffffc800bc5947 */ /* 0x000fea000383ffff */
[----:B------:R-:W1:Y:S01]  /*5e80*/  S2R R33, SR_TID.X ;  /* 0x0000000000217919 */ /* 0x000e620000002100 */
[----:B------:R-:W-:Y:S02]  /*5e90*/  PLOP3.LUT P0, PT, PT, PT, PT, 0x8, 0x0 ;  /* 0x000000000000781c */ /* 0x000fe40003f0e170 */
[----:B-1----:R-:W-:-:S04]  /*5ea0*/  SHF.R.U32.HI R33, RZ, 0x7, R33 ;  /* 0x00000007ff217819 */ /* 0x002fc80000011621 */
[----:B------:R-:W-:-:S13]  /*5eb0*/  ISETP.NE.AND P5, PT, R33, 0x1, PT ;  /* 0x000000012100780c */ /* 0x000fda0003fa5270 */
[----:B------:R-:W-:Y:S06]  /*5ec0*/  @!P5 BAR.ARV 0x9, 0x100 ;  /* 0x024400000000db1d */ /* 0x000fec0000002000 */
.L_x_9471:
[----:B------:R-:W-:Y:S01]  /*5ed0*/  IMAD.MOV.U32 R0, RZ, RZ, RZ ;  /* 0x000000ffff007224 */ /* 0x000fe200078e00ff */
[----:B------:R-:W-:Y:S06]  /*5ee0*/  @P0 BRA `(.L_x_9524) ;  /* 0x00000000000c0947 */ /* 0x000fec0003800000 */
[----:B------:R-:W1:Y:S01]  /*5ef0*/  FENCE.VIEW.ASYNC.G ;  /* 0x00000000000073c6 */ /* 0x000e620000000100 */
[----:B------:R-:W-:Y:S05]  /*5f00*/  WARPSYNC.ALL ;  /* 0x0000000000007948 */ /* 0x000fea0003800000 */
[----:B-1----:R-:W-:Y:S06]  /*5f10*/  BAR.ARV 0xc, 0x180 ;  /* 0x0306000000007b1d */ /* 0x002fec0000002000 */
.L_x_9524:
[----:B------:R-:W-:Y:S01]  /*5f20*/  ISETP.NE.AND P0, PT, R29, RZ, PT ;  /* 0x000000ff1d00720c */ /* 0x000fe20003f05270 */
[----:B------:R-:W-:-:S12]  /*5f30*/  BSSY B0, `(.L_x_9525) ;  /* 0x000001f000007945 */ /* 0x000fd80003800000 */
        /* <DEDUP_REMOVED lines=30> */
.L_x_9526:
[----:B------:R-:W-:Y:S05]  /*6120*/  BSYNC B0 ;  /* 0x0000000000007941 */ /* 0x000fea0003800000 */
.L_x_9525:
        /* <DEDUP_REMOVED lines=71> */
[----:B------:R-:W0:Y:S01]  /*65a0*/  S2R R0, SR_TID.X ;  /* 0x0000000000007919 */ /* 0x000e220000002100 */
[----:B------:R-:W-:Y:S01]  /*65b0*/  UMOV UR4, 0xffffffff ;  /* 0xffffffff00047882 */ /* 0x000fe20000000000 */
[----:B0-----:R-:W-:-:S05]  /*65c0*/  VIADD R29, R0, 0xffffff80 ;  /* 0xffffff80001d7836 */ /* 0x001fca0000000000 */
[----:B------:R-:W-:-:S04]  /*65d0*/  SHF.R.S32.HI R30, RZ, 0x1f, R29 ;  /* 0x0000001fff1e7819 */ /* 0x000fc8000001141d */
[----:B------:R-:W-:-:S04]  /*65e0*/  LEA.HI R13, R30, R29, RZ, 0x7 ;  /* 0x0000001d1e0d7211 */ /* 0x000fc800078f38ff */
[----:B------:R-:W-:Y:S01]  /*65f0*/  SHF.R.S32.HI R13, RZ, 0x7, R13 ;  /* 0x00000007ff0d7819 */ /* 0x000fe2000001140d */
[----:B------:R-:W-:Y:S06]  /*6600*/  BRA.DIV UR4, `(.L_x_9528) ;  /* 0x0000013604a87947 */ /* 0x000fec000b800000 */
[----:B------:R0:W1:Y:S02]  /*6610*/  SHFL.IDX PT, R14, R13, RZ, 0x1f ;  /* 0x00001fff0d0e7589 */ /* 0x00006400000e0000 */
.L_x_9778:
[----:B-1----:R-:W-:Y:S01]  /*6620*/  LEA.HI R0, R14, R14, RZ, 0x1 ;  /* 0x0000000e0e007211 */ /* 0x002fe200078f08ff */
[----:B------:R-:W-:Y:S01]  /*6630*/  VIADD R24, R19, 0x18400 ;  /* 0x0001840013187836 */ /* 0x000fe20000000000 */
[----:B------:R-:W-:Y:S02]  /*6640*/  BSSY B6, `(.L_x_9529) ;  /* 0x0000018000067945 */ /* 0x000fe40003800000 */
[----:B------:R-:W-:Y:S02]  /*6650*/  LOP3.LUT R3, R0, 0x1e, RZ, 0xc0, !PT ;  /* 0x0000001e00037812 */ /* 0x000fe400078ec0ff */
[----:B------:R-:W-:-:S03]  /*6660*/  LOP3.LUT P0, RZ, R24, 0x1bf, RZ, 0xc0, !PT ;  /* 0x000001bf18ff7812 */ /* 0x000fc6000780c0ff */
[----:B------:R-:W-:-:S04]  /*6670*/  IMAD.IADD R3, R14, 0x1, -R3 ;  /* 0x000000010e037824 */ /* 0x000fc800078e0a03 */
[----:B------:R-:W-:-:S05]  /*6680*/  IMAD R3, R3, 0x2000, R24 ;  /* 0x0000200003037824 */ /* 0x000fca00078e0218 */
[----:B------:R-:W-:-:S04]  /*6690*/  SHF.R.U32.HI R3, RZ, 0x4, R3 ;  /* 0x00000004ff037819 */ /* 0x000fc80000011603 */
[----:B------:R-:W-:Y:S01]  /*66a0*/  LOP3.LUT R28, R3, 0x3fff, RZ, 0xc0, !PT ;  /* 0x00003fff031c7812 */ /* 0x000fe200078ec0ff */
[----:B------:R-:W-:Y:S06]  /*66b0*/  @!P0 BRA `(.L_x_9530) ;  /* 0x0000000000408947 */ /* 0x000fec0003800000 */
        /* <DEDUP_REMOVED lines=15> */
[----:B-1---5:R-:W-:Y:S05]  /*67b0*/  CALL.ABS.NOINC R14 ;  /* 0x000000000e007343 */ /* 0x022fea0003c00000 */
.L_x_9530:
[----:B------:R-:W-:Y:S05]  /*67c0*/  BSYNC B6 ;  /* 0x0000000000067941 */ /* 0x000fea0003800000 */
.L_x_9529:
        /* <DEDUP_REMOVED lines=12> */
.L_x_9534:
[----:B--2---:R2:W3:Y:S02]  /*6890*/  SYNCS.PHASECHK.TRANS64.TRYWAIT P0, [R19+URZ+0x22800], R0 ;  /* 0x02280000130075a7 */ /* 0x0044e4000800017f */
[----:B---3--:R-:W-:Y:S05]  /*68a0*/  @!P0 NANOSLEEP.SYNCS 0x989680 ;  /* 0x009896800000895d */ /* 0x008fea0003900000 */
[----:B------:R-:W3:Y:S02]  /*68b0*/  @!P0 SYNCS.PHASECHK.TRANS64 P0, [R19+URZ+0x22800], R0 ;  /* 0x02280000130085a7 */ /* 0x000ee4000800007f */
[----:B---3--:R-:W-:Y:S05]  /*68c0*/  @!P0 BRA `(.L_x_9534) ;  /* 0xfffffffc00f08947 */ /* 0x008fea000383ffff */
.L_x_9533:
[----:B------:R-:W-:Y:S05]  /*68d0*/  BSYNC B0 ;  /* 0x0000000000007941 */ /* 0x000fea0003800000 */
.L_x_9532:
[----:B------:R-:W-:Y:S05]  /*68e0*/  BRA `(.L_x_9535) ;  /* 0x0000002000a47947 */ /* 0x000fea0003800000 */
.L_x_9531:
[----:B-----5:R-:W-:Y:S01]  /*68f0*/  SHF.R.S32.HI R0, RZ, 0x1f, R154 ;  /* 0x0000001fff007819 */ /* 0x020fe2000001149a */
[----:B------:R-:W-:Y:S01]  /*6900*/  ULDC.64 UR4, c[0x0][0x3f8] ;  /* 0x0000fe0000047ab9 */ /* 0x000fe20000000a00 */
[----:B------:R-:W-:Y:S01]  /*6910*/  ULDC.64 UR6, c[0x0][0x408] ;  /* 0x0001020000067ab9 */ /* 0x000fe20000000a00 */
[----:B------:R-:W-:Y:S01]  /*6920*/  LOP3.LUT P0, RZ, R24, 0x3ff, RZ, 0xc0, !PT ;  /* 0x000003ff18ff7812 */ /* 0x000fe2000780c0ff */
[----:B------:R-:W-:Y:S01]  /*6930*/  IMAD.WIDE.U32 R4, R154, UR4, RZ ;  /* 0x000000049a047c25 */ /* 0x000fe2000f8e00ff */
[----:B------:R-:W-:Y:S03]  /*6940*/  BSSY B6, `(.L_x_9536) ;  /* 0x000001f000067945 */ /* 0x000fe60003800000 */
[C---:B------:R-:W-:Y:S02]  /*6950*/  IMAD R3, R0.reuse, UR4, RZ ;  /* 0x0000000400037c24 */ /* 0x040fe4000f8e02ff */
[----:B------:R-:W-:-:S02]  /*6960*/  IMAD R9, R0, UR6, RZ ;  /* 0x0000000600097c24 */ /* 0x000fc4000f8e02ff */
        /* <DEDUP_REMOVED lines=28> */
.L_x_9537:
[----:B------:R-:W-:Y:S05]  /*6b30*/  BSYNC B6 ;  /* 0x0000000000067941 */ /* 0x000fea0003800000 */
.L_x_9536:
[----:B------:R-:W-:Y:S01]  /*6b40*/  LEA.HI R29, R30, R29, RZ, 0x2 ;  /* 0x0000001d1e1d7211 */ /* 0x000fe200078f10ff */
[----:B------:R-:W-:Y:S01]  /*6b50*/  ULDC.U8 UR4, c[0x0][0x410] ;  /* 0x0001040000047ab9 */ /* 0x000fe20000000000 */
[----:B------:R-:W-:Y:S01]  /*6b60*/  BSSY B0, `(.L_x_9538) ;  /* 0x00001f9000007945 */ /* 0x000fe20003800000 */
[----:B------:R-:W-:Y:S01]  /*6b70*/  ISETP.NE.AND P0, PT, RZ, UR4, PT ;  /* 0x00000004ff007c0c */ /* 0x000fe2000bf05270 */
[----:B------:R-:W-:Y:S01]  /*6b80*/  IMAD R4, R153, 0x80, R18 ;  /* 0x0000008099047824 */ /* 0x000fe200078e0212 */
[----:B------:R-:W-:-:S04]  /*6b90*/  SHF.R.S32.HI R29, RZ, 0x1f, R29 ;  /* 0x0000001fff1d7819 */ /* 0x000fc8000001141d */
[----:B------:R-:W-:-:S04]  /*6ba0*/  LEA.HI R29, R29, R18, RZ, 0x3 ;  /* 0x000000121d1d7211 */ /* 0x000fc800078f18ff */
[----:B------:R-:W-:-:S05]  /*6bb0*/  LOP3.LUT R29, R29, 0xfffffff8, RZ, 0xc0, !PT ;  /* 0xfffffff81d1d7812 */ /* 0x000fca00078ec0ff */
[----:B------:R-:W-:Y:S01]  /*6bc0*/  IMAD.IADD R31, R18, 0x1, -R29 ;  /* 0x00000001121f7824 */ /* 0x000fe200078e0a1d */
[----:B------:R-:W-:Y:S06]  /*6bd0*/  @!P0 BRA `(.L_x_9539) ;  /* 0x0000000c00fc8947 */ /* 0x000fec0003800000 */
[----:B------:R-:W-:-:S03]  /*6be0*/  UMOV UR4, 0xffffffff ;  /* 0xffffffff00047882 */ /* 0x000fc60000000000 */
[----:B------:R-:W-:Y:S05]  /*6bf0*/  BRA.DIV UR4, `(.L_x_9540) ;  /* 0x0000013204507947 */ /* 0x000fea000b800000 */
[----:B------:R1:W2:Y:S04]  /*6c00*/  SHFL.IDX PT, R3, R25, RZ, 0x1c1f ;  /* 0x001c1fff19037589 */ /* 0x0002a800000e0000 */
[----:B------:R1:W3:Y:S04]  /*6c10*/  SHFL.IDX PT, R0, R24, RZ, 0x1c1f ;  /* 0x001c1fff18007589 */ /* 0x0002e800000e0000 */
[----:B------:R1:W4:Y:S04]  /*6c20*/  SHFL.IDX PT, R5, R27, RZ, 0x1c1f ;  /* 0x001c1fff1b057589 */ /* 0x00032800000e0000 */
[----:B------:R1:W0:Y:S02]  /*6c30*/  SHFL.IDX PT, R14, R26, RZ, 0x1c1f ;  /* 0x001c1fff1a0e7589 */ /* 0x00022400000e0000 */
.L_x_9784:
[----:B------:R-:W-:Y:S01]  /*6c40*/  ULDC UR4, c[0x0][0x448] ;  /* 0x0001120000047ab9 */ /* 0x000fe20000000800 */
[----:B------:R-:W-:Y:S01]  /*6c50*/  LEA.HI R6, R221, R221, RZ, 0x1 ;  /* 0x000000dddd067211 */ /* 0x000fe200078f08ff */
[----:B------:R-:W-:Y:S01]  /*6c60*/  IMAD R155, R155, UR4, RZ ;  /* 0x000000049b9b7c24 */ /* 0x000fe2000f8e02ff */
[----:B------:R-:W-:Y:S01]  /*6c70*/  BSSY B1, `(.L_x_9541) ;  /* 0x0000021000017945 */ /* 0x000fe20003800000 */
[----:B0-----:R-:W-:Y:S02]  /*6c80*/  CS2R R12, SRZ ;  /* 0x00000000000c7805 */ /* 0x001fe4000001ff00 */
[----:B------:R-:W-:Y:S02]  /*6c90*/  LOP3.LUT R6, R6, 0xfffffffe, RZ, 0xc0, !PT ;  /* 0xfffffffe06067812 */ /* 0x000fe400078ec0ff */
[----:B------:R-:W-:Y:S02]  /*6ca0*/  CS2R R10, SRZ ;  /* 0x00000000000a7805 */ /* 0x000fe4000001ff00 */
[----:B------:R-:W-:Y:S01]  /*6cb0*/  ISETP.GE.AND P0, PT, R4, R155, PT ;  /* 0x0000009b0400720c */ /* 0x000fe20003f06270 */
[----:B------:R-:W-:Y:S01]  /*6cc0*/  IMAD.SHL.U32 R4, R31, 0x40, RZ ;  /* 0x000000401f047824 */ /* 0x000fe200078e00ff */
[----:B------:R-:W-:Y:S01]  /*6cd0*/  CS2R R8, SRZ ;  /* 0x0000000000087805 */ /* 0x000fe2000001ff00 */
[----:B-1----:R-:W-:Y:S01]  /*6ce0*/  IMAD.IADD R26, R221, 0x1, -R6 ;  /* 0x00000001dd1a7824 */ /* 0x002fe200078e0a06 */
[----:B------:R-:W-:-:S02]  /*6cf0*/  CS2R R6, SRZ ;  /* 0x0000000000067805 */ /* 0x000fc4000001ff00 */
[----:B------:R-:W-:Y:S02]  /*6d00*/  LOP3.LUT R27, R4, 0x1c0, RZ, 0xc0, !PT ;  /* 0x000001c0041b7812 */ /* 0x000fe400078ec0ff */
[----:B------:R-:W-:-:S05]  /*6d10*/  SHF.L.U32 R26, R26, 0x1f, RZ ;  /* 0x0000001f1a1a7819 */ /* 0x000fca00000006ff */
[----:B------:R-:W-:Y:S05]  /*6d20*/  @P0 BRA `(.L_x_9542) ;  /* 0x0000000000540947 */ /* 0x000fea0003800000 */
[----:B------:R-:W-:Y:S01]  /*6d30*/  ULDC UR4, c[0x0][0x3f4] ;  /* 0x0000fd0000047ab9 */ /* 0x000fe20000000800 */
[----:B------:R-:W-:Y:S01]  /*6d40*/  IMAD.SHL.U32 R15, R202, 0x2, RZ ;  /* 0x00000002ca0f7824 */ /* 0x000fe200078e00ff */
[----:B------:R-:W-:Y:S01]  /*6d50*/  ISETP.GE.AND P2, PT, R22, UR4, PT ;  /* 0x0000000416007c0c */ /* 0x000fe2000bf46270 */
[----:B---3--:R-:W-:Y:S01]  /*6d60*/  IMAD.MOV.U32 R10, RZ, RZ, R0 ;  /* 0x000000ffff0a7224 */ /* 0x008fe200078e0000 */
[----:B------:R-:W-:Y:S01]  /*6d70*/  ISETP.GE.AND P3, PT, R202, UR4, PT ;  /* 0x00000004ca007c0c */ /* 0x000fe2000bf66270 */
[----:B--2---:R-:W-:Y:S01]  /*6d80*/  IMAD.MOV.U32 R11, RZ, RZ, R3 ;  /* 0x000000ffff0b7224 */ /* 0x004fe200078e0003 */
[----:B------:R-:W-:-:S09]  /*6d90*/  SHF.R.S32.HI R13, RZ, 0x1f, R202 ;  /* 0x0000001fff0d7819 */ /* 0x000fd200000114ca */
[----:B------:R-:W-:Y:S01]  /*6da0*/  @!P2 IMAD.WIDE R24, R22, 0x2, R10 ;  /* 0x000000021618a825 */ /* 0x000fe200078e020a */
[----:B------:R-:W-:Y:S02]  /*6db0*/  SHF.L.U64.HI R10, R202, 0x1, R13 ;  /* 0x00000001ca0a7819 */ /* 0x000fe4000001020d */
[-C--:B------:R-:W-:Y:S02]  /*6dc0*/  @!P3 IADD3 R20, P0, R0, R15.reuse, RZ ;  /* 0x0000000f0014b210 */ /* 0x080fe40007f1e0ff */
[----:B------:R-:W-:Y:S01]  /*6dd0*/  @!P3 IADD3 R4, P1, R14, R15, RZ ;  /* 0x0000000f0e04b210 */ /* 0x000fe20007f3e0ff */
[----:B----4-:R-:W-:Y:S01]  /*6de0*/  IMAD.MOV.U32 R15, RZ, RZ, R5 ;  /* 0x000000ffff0f7224 */ /* 0x010fe200078e0005 */
[----:B------:R-:W-:Y:S01]  /*6df0*/  CS2R R12, SRZ ;  /* 0x00000000000c7805 */ /* 0x000fe2000001ff00 */
[--C-:B------:R-:W-:Y:S01]  /*6e00*/  @!P3 IMAD.X R21, R3, 0x1, R10.reuse, P0 ;  /* 0x000000010315b824 */ /* 0x100fe200000e060a */
[----:B------:R0:W5:Y:S01]  /*6e10*/  @!P2 LD.E.64 R6, desc[UR40][R24.64] ;  /* 0x000000281806a980 */ /* 0x000162000c101b00 */
[----:B------:R-:W-:Y:S01]  /*6e20*/  @!P3 IMAD.X R5, R5, 0x1, R10, P1 ;  /* 0x000000010505b824 */ /* 0x000fe200008e060a */
[----:B------:R-:W-:Y:S01]  /*6e30*/  CS2R R10, SRZ ;  /* 0x00000000000a7805 */ /* 0x000fe2000001ff00 */
[----:B------:R-:W-:Y:S01]  /*6e40*/  @!P2 IMAD.WIDE R14, R22, 0x2, R14 ;  /* 0x00000002160ea825 */ /* 0x000fe200078e020e */
[----:B------:R0:W5:Y:S04]  /*6e50*/  @!P3 LD.E.64 R12, desc[UR40][R20.64] ;  /* 0x00000028140cb980 */ /* 0x000168000c101b00 */
[----:B------:R0:W5:Y:S04]  /*6e60*/  @!P2 LD.E.64 R8, desc[UR40][R14.64] ;  /* 0x000000280e08a980 */ /* 0x000168000c101b00 */
[----:B------:R0:W5:Y:S02]  /*6e70*/  @!P3 LD.E.64 R10, desc[UR40][R4.64] ;  /* 0x00000028040ab980 */ /* 0x000164000c101b00 */
.L_x_9542:
[----:B------:R-:W-:Y:S05]  /*6e80*/  BSYNC B1 ;  /* 0x0000000000017941 */ /* 0x000fea0003800000 */
.L_x_9541:
[----:B------:R-:W1:Y:S01]  /*6e90*/  SYNCS.PHASECHK.TRANS64.TRYWAIT P0, [R19+URZ+0x22800], R26 ;  /* 0x0228001a130075a7 */ /* 0x000e62000800017f */
[----:B--2---:R-:W-:Y:S01]  /*6ea0*/  LOP3.LUT R3, R27, 0x18, R16, 0xf8, !PT ;  /* 0x000000181b037812 */ /* 0x004fe200078ef810 */
[----:B---3--:R-:W-:Y:S01]  /*6eb0*/  IMAD R0, R153, -0x80, R155 ;  /* 0xffffff8099007824 */ /* 0x008fe200078e029b */
[----:B0-----:R-:W-:Y:S01]  /*6ec0*/  SHF.R.U32.HI R4, RZ, 0x3, R27 ;  /* 0x00000003ff047819 */ /* 0x001fe2000001161b */
[----:B----45:R-:W-:Y:S01]  /*6ed0*/  IMAD.MOV.U32 R5, RZ, RZ, R6 ;  /* 0x000000ffff057224 */ /* 0x030fe200078e0006 */
[--C-:B------:R-:W-:Y:S01]  /*6ee0*/  SHF.R.U64 R32, R6, 0x10, R7.reuse ;  /* 0x0000001006207819 */ /* 0x100fe20000001207 */
[----:B------:R-:W-:Y:S01]  /*6ef0*/  IMAD.MOV.U32 R14, RZ, RZ, R7 ;  /* 0x000000ffff0e7224 */ /* 0x000fe200078e0007 */
[----:B------:R-:W-:Y:S01]  /*6f00*/  LOP3.LUT R15, R3, R4, RZ, 0x3c, !PT ;  /* 0x00000004030f7212 */ /* 0x000fe200078e3cff */
[----:B------:R-:W-:Y:S01]  /*6f10*/  IMAD.MOV.U32 R3, RZ, RZ, R12 ;  /* 0x000000ffff037224 */ /* 0x000fe200078e000c */
[----:B------:R-:W-:Y:S01]  /*6f20*/  VIMNMX R35, R0, 0x80, PT ;  /* 0x0000008000237848 */ /* 0x000fe20003fe0100 */
[----:B------:R-:W-:Y:S01]  /*6f30*/  IMAD.MOV.U32 R4, RZ, RZ, R13 ;  /* 0x000000ffff047224 */ /* 0x000fe200078e000d */
[----:B------:R-:W-:Y:S01]  /*6f40*/  SHF.R.U32.HI R27, RZ, 0x10, R7 ;  /* 0x00000010ff1b7819 */ /* 0x000fe20000011607 */
[----:B------:R-:W-:Y:S01]  /*6f50*/  IMAD R0, R210, 0x200, R15 ;  /* 0x00000200d2007824 */ /* 0x000fe200078e020f */
[--C-:B------:R-:W-:Y:S01]  /*6f60*/  SHF.R.U64 R30, R12, 0x10, R13.reuse ;  /* 0x000000100c1e7819 */ /* 0x100fe2000000120d */
[----:B------:R-:W-:Y:S01]  /*6f70*/  IMAD.MOV.U32 R7, RZ, RZ, R8 ;  /* 0x000000ffff077224 */ /* 0x000fe200078e0008 */
[----:B------:R-:W-:Y:S01]  /*6f80*/  SHF.R.U32.HI R25, RZ, 0x10, R13 ;  /* 0x00000010ff197819 */ /* 0x000fe2000001160d */
[----:B------:R-:W-:Y:S01]  /*6f90*/  IMAD.MOV.U32 R6, RZ, RZ, R10 ;  /* 0x000000ffff067224 */ /* 0x000fe200078e000a */
[----:B------:R-:W-:Y:S01]  /*6fa0*/  SHF.R.U64 R21, R10, 0x10, R11 ;  /* 0x000000100a157819 */ /* 0x000fe2000000120b */
[----:B------:R-:W-:Y:S01]  /*6fb0*/  IMAD R10, R0, 0x2, R19 ;  /* 0x00000002000a7824 */ /* 0x000fe200078e0213 */
[--C-:B------:R-:W-:Y:S01]  /*6fc0*/  SHF.R.U64 R24, R8, 0x10, R9.reuse ;  /* 0x0000001008187819 */ /* 0x100fe20000001209 */
[--C-:B------:R-:W-:Y:S01]  /*6fd0*/  IMAD.MOV.U32 R13, RZ, RZ, R9.reuse ;  /* 0x000000ffff0d7224 */ /* 0x100fe200078e0009 */
[----:B------:R-:W-:Y:S01]  /*6fe0*/  SHF.R.U32.HI R20, RZ, 0x10, R9 ;  /* 0x00000010ff147819 */ /* 0x000fe20000011609 */
[----:B------:R-:W-:Y:S01]  /*6ff0*/  BSSY B1, `(.L_x_9543) ;  /* 0x000000d000017945 */ /* 0x000fe20003800000 */
[----:B------:R-:W-:Y:S01]  /*7000*/  PRMT R9, R3, 0x5410, R30 ;  /* 0x0000541003097816 */ /* 0x000fe2000000001e */
[----:B------:R-:W-:Y:S01]  /*7010*/  IMAD.MOV.U32 R8, RZ, RZ, R11 ;  /* 0x000000ffff087224 */ /* 0x000fe200078e000b */
[----:B------:R-:W-:Y:S01]  /*7020*/  LOP3.LUT P2, RZ, R31, 0x4, RZ, 0xc0, !PT ;  /* 0x000000041fff7812 */ /* 0x000fe2000784c0ff */
[----:B------:R-:W-:Y:S01]  /*7030*/  VIADD R0, R10, 0x18440 ;  /* 0x000184400a007836 */ /* 0x000fe20000000000 */
[----:B------:R-:W-:Y:S01]  /*7040*/  PRMT R3, R4, 0x5410, R25 ;  /* 0x0000541004037816 */ /* 0x000fe20000000019 */
[----:B------:R-:W-:Y:S01]  /*7050*/  VIADD R4, R10, 0x18400 ;  /* 0x000184000a047836 */ /* 0x000fe20000000000 */
[----:B------:R-:W-:-:S02]  /*7060*/  SHF.R.U32.HI R15, RZ, 0x10, R11 ;  /* 0x00000010ff0f7819 */ /* 0x000fc4000001160b */
[----:B------:R-:W-:Y:S02]  /*7070*/  PRMT R31, R5, 0x5410, R32 ;  /* 0x00005410051f7816 */ /* 0x000fe40000000020 */
[----:B------:R-:W-:Y:S02]  /*7080*/  ISETP.GE.AND P1, PT, R18, R35, PT ;  /* 0x000000231200720c */ /* 0x000fe40003f26270 */
[----:B------:R-:W-:Y:S02]  /*7090*/  PRMT R12, R14, 0x5410, R27 ;  /* 0x000054100e0c7816 */ /* 0x000fe4000000001b */
[----:B------:R-:W-:Y:S01]  /*70a0*/  PRMT R33, R7, 0x5410, R24 ;  /* 0x0000541007217816 */ /* 0x000fe20000000018 */
[----:B-1----:R-:W-:Y:S08]  /*70b0*/  @!P0 BRA `(.L_x_9544) ;  /* 0x0000012c00908947 */ /* 0x002ff00003800000 */
.L_x_9785:
[----:B------:R-:W-:Y:S05]  /*70c0*/  BSYNC B1 ;  /* 0x0000000000017941 */ /* 0x000fea0003800000 */
.L_x_9543:
        /* <DEDUP_REMOVED lines=12> */
[----:B------:R-:W-:Y:S01]  /*7190*/  IMAD.U32 R25, R33, 0x10000, RZ ;  /* 0x0001000021197824 */ /* 0x000fe200078e00ff */
[C---:B------:R-:W-:Y:S01]  /*71a0*/  LOP3.LUT R24, R31.reuse, 0xffff0000, RZ, 0xc0, !PT ;  /* 0xffff00001f187812 */ /* 0x040fe200078ec0ff */
[----:B------:R-:W-:Y:S01]  /*71b0*/  IMAD.U32 R21, R31, 0x10000, RZ ;  /* 0x000100001f157824 */ /* 0x000fe200078e00ff */
[----:B0-----:R-:W-:Y:S01]  /*71c0*/  LOP3.LUT R26, R33, 0xffff0000, RZ, 0xc0, !PT ;  /* 0xffff0000211a7812 */ /* 0x001fe200078ec0ff */
        /* <DEDUP_REMOVED lines=10> */
[----:B------:R-:W-:Y:S01]  /*7270*/  FFMA.FTZ R30, R13, R21, -R30 ;  /* 0x000000150d1e7223 */ /* 0x000fe2000001081e */
[-C--:B------:R-:W-:Y:S01]  /*7280*/  FMUL.FTZ R29, R5, R24.reuse ;  /* 0x00000018051d7220 */ /* 0x080fe20000410000 */
[----:B------:R-:W-:Y:S01]  /*7290*/  LOP3.LUT R7, R7, 0xffff0000, RZ, 0xc0, !PT ;  /* 0xffff000007077812 */ /* 0x000fe200078ec0ff */
[----:B------:R-:W-:Y:S01]  /*72a0*/  FFMA.FTZ R25, R13, R25, R4 ;  /* 0x000000190d197223 */ /* 0x000fe20000010004 */
        /* <DEDUP_REMOVED lines=19> */
.L_x_9548:
[----:B------:R-:W-:Y:S05]  /*73e0*/  BSYNC B2 ;  /* 0x0000000000027941 */ /* 0x000fea0003800000 */
.L_x_9547:
[----:B------:R-:W-:Y:S05]  /*73f0*/  @P1 BRA `(.L_x_9546) ;  /* 0x0000000000981947 */ /* 0x000fea0003800000 */
[----:B-1----:R-:W1:Y:S01]  /*7400*/  LDS.128 R4, [R0] ;  /* 0x0000000000047984 */ /* 0x002e620000000c00 */
        /* <DEDUP_REMOVED lines=37> */
.L_x_9546:
[----:B------:R-:W-:Y:S05]  /*7660*/  BSYNC B1 ;  /* 0x0000000000017941 */ /* 0x000fea0003800000 */
.L_x_9545:
        /* <DEDUP_REMOVED lines=21> */
[----:B0-----:R-:W-:Y:S01]  /*77c0*/  FMUL.FTZ R26, R25, R4 ;  /* 0x00000004191a7220 */ /* 0x001fe20000410000 */
[C---:B------:R-:W-:Y:S01]  /*77d0*/  IMAD.U32 R20, R7.reuse, 0x10000, RZ ;  /* 0x0001000007147824 */ /* 0x040fe200078e00ff */
[----:B------:R-:W-:Y:S01]  /*77e0*/  LOP3.LUT R7, R7, 0xffff0000, RZ, 0xc0, !PT ;  /* 0xffff000007077812 */ /* 0x000fe200078ec0ff */
[----:B------:R-:W-:Y:S01]  /*77f0*/  FFMA.FTZ R4, R25, R13, -R24 ;  /* 0x0000000d19047223 */ /* 0x000fe20000010818 */
[----:B------:R-:W-:Y:S01]  /*7800*/  FMUL.FTZ R21, R32, R5 ;  /* 0x0000000520157220 */ /* 0x000fe20000410000 */
[----:B------:R-:W-:Y:S01]  /*7810*/  FFMA.FTZ R13, R27, R13, R26 ;  /* 0x0000000d1b0d7223 */ /* 0x000fe2000001001a */
[----:B------:R-:W-:Y:S01]  /*7820*/  FMUL.FTZ R25, R30, R5 ;  /* 0x000000051e197220 */ /* 0x000fe20000410000 */
[C---:B------:R-:W-:Y:S01]  /*7830*/  LOP3.LUT R26, R12.reuse, 0xffff0000, RZ, 0xc0, !PT ;  /* 0xffff00000c1a7812 */ /* 0x040fe200078ec0ff */
[----:B------:R-:W-:-:S02]  /*7840*/  IMAD.U32 R27, R12, 0x10000, RZ ;  /* 0x000100000c1b7824 */ /* 0x000fc400078e00ff */
[-C--:B------:R-:W-:Y:S01]  /*7850*/  FFMA.FTZ R5, R30, R14.reuse, -R21 ;  /* 0x0000000e1e057223 */ /* 0x080fe20000010815 */
        /* <DEDUP_REMOVED lines=14> */
.L_x_9551:
[----:B------:R-:W-:Y:S05]  /*7940*/  BSYNC B1 ;  /* 0x0000000000017941 */ /* 0x000fea0003800000 */
.L_x_9550:
[----:B------:R-:W-:Y:S05]  /*7950*/  @P1 BRA `(.L_x_9549) ;  /* 0x0000001000641947 */ /* 0x000fea0003800000 */
[----:B-1----:R-:W1:Y:S01]  /*7960*/  LDS.128 R4, [R0+0x2000] ;  /* 0x0020000000047984 */ /* 0x002e620000000c00 */
[C---:B------:R-:W-:Y:S01]  /*7970*/  IMAD.U32 R24, R11.reuse, 0x10000, RZ ;  /* 0x000100000b187824 */ /* 0x040fe200078e00ff */
[----:B0-----:R-:W-:Y:S01]  /*7980*/  LOP3.LUT R26, R11, 0xffff0000, RZ, 0xc0, !PT ;  /* 0xffff00000b1a7812 */ /* 0x001fe200078ec0ff */
        /* <DEDUP_REMOVED lines=14> */
[----:B------:R-:W-:Y:S01]  /*7a70*/  FFMA.FTZ R4, R14, R10, -R13 ;  /* 0x0000000a0e047223 */ /* 0x000fe2000001080d */
[C---:B------:R-:W-:Y:S01]  /*7a80*/  FMUL.FTZ R13, R20.reuse, R5 ;  /* 0x00000005140d7220 */ /* 0x040fe20000410000 */
[----:B------:R-:W-:Y:S01]  /*7a90*/  FFMA.FTZ R5, R20, R12, -R21 ;  /* 0x0000000c14057223 */ /* 0x000fe20000010815 */
[----:B------:R-:W-:Y:S01]  /*7aa0*/  IMAD.U32 R21, R3, 0x10000, RZ ;  /* 0x0001000003157824 */ /* 0x000fe200078e00ff */
[----:B------:R-:W-:Y:S01]  /*7ab0*/  LOP3.LUT R7, R7, 0xffff0000, RZ, 0xc0, !PT ;  /* 0xffff000007077812 */ /* 0x000fe200078ec0ff */
[----:B------:R-:W-:Y:S01]  /*7ac0*/  FFMA.FTZ R15, R24, R10, R15 ;  /* 0x0000000a180f7223 */ /* 0x000fe2000001000f */
[----:B------:R-:W-:Y:S01]  /*7ad0*/  LOP3.LUT R3, R3, 0xffff0000, RZ, 0xc0, !PT ;  /* 0xffff000003037812 */ /* 0x000fe200078ec0ff */
[-C--:B------:R-:W-:Y:S01]  /*7ae0*/  FMUL.FTZ R8, R25, R6.reuse ;  /* 0x0000000619087220 */ /* 0x080fe20000410000 */
[----:B------:R-:W-:Y:S01]  /*7af0*/  FMUL.FTZ R10, R21, R6 ;  /* 0x00000006150a7220 */ /* 0x000fe20000410000 */
[-C--:B------:R-:W-:Y:S01]  /*7b00*/  FMUL.FTZ R14, R27, R7.reuse ;  /* 0x000000071b0e7220 */ /* 0x080fe20000410000 */
[----:B------:R-:W-:Y:S01]  /*7b10*/  FFMA.FTZ R12, R26, R12, R13 ;  /* 0x0000000c1a0c7223 */ /* 0x000fe2000001000d */
[----:B------:R-:W-:Y:S01]  /*7b20*/  FMUL.FTZ R20, R3, R7 ;  /* 0x0000000703147220 */ /* 0x000fe20000410000 */
[-C--:B------:R-:W-:Y:S01]  /*7b30*/  FFMA.FTZ R6, R21, R9.reuse, -R8 ;  /* 0x0000000915067223 */ /* 0x080fe20000010808 */
[----:B------:R-:W-:Y:S01]  /*7b40*/  FFMA.FTZ R9, R25, R9, R10 ;  /* 0x0000000919097223 */ /* 0x000fe2000001000a */
[-C--:B------:R-:W-:Y:S01]  /*7b50*/  FFMA.FTZ R7, R3, R11.reuse, -R14 ;  /* 0x0000000b03077223 */ /* 0x080fe2000001080e */
[----:B------:R-:W-:Y:S01]  /*7b60*/  FFMA.FTZ R20, R27, R11, R20 ;  /* 0x0000000b1b147223 */ /* 0x000fe20000010014 */
[----:B------:R-:W-:-:S02]  /*7b70*/  F2FP.BF16.F32.PACK_AB R4, R15, R4 ;  /* 0x000000040f04723e */ /* 0x000fc400000010ff */
[----:B------:R-:W-:Y:S02]  /*7b80*/  F2FP.BF16.F32.PACK_AB R5, R12, R5 ;  /* 0x000000050c05723e */ /* 0x000fe400000010ff */
[----:B------:R-:W-:Y:S02]  /*7b90*/  F2FP.BF16.F32.PACK_AB R6, R9, R6 ;  /* 0x000000060906723e */ /* 0x000fe400000010ff */
[----:B------:R-:W-:-:S05]  /*7ba0*/  F2FP.BF16.F32.PACK_AB R7, R20, R7 ;  /* 0x000000071407723e */ /* 0x000fca00000010ff */
[----:B------:R3:W-:Y:S01]  /*7bb0*/  STS.128 [R0+0x2000], R4 ;  /* 0x0020000400007388 */ /* 0x0007e20000000c00 */
[----:B------:R-:W-:Y:S05]  /*7bc0*/  BRA `(.L_x_9549) ;  /* 0x0000000c00c87947 */ /* 0x000fea0003800000 */
.L_x_9539:
[----:B------:R-:W-:-:S03]  /*7bd0*/  UMOV UR4, 0xffffffff ;  /* 0xffffffff00047882 */ /* 0x000fc60000000000 */
[----:B------:R-:W-:Y:S05]  /*7be0*/  BRA.DIV UR4, `(.L_x_9552) ;  /* 0x0000012204d87947 */ /* 0x000fea000b800000 */
[----:B------:R1:W2:Y:S04]  /*7bf0*/  SHFL.IDX PT, R0, R25, RZ, 0x1c1f ;  /* 0x001c1fff19007589 */ /* 0x0002a800000e0000 */
[----:B------:R1:W3:Y:S04]  /*7c00*/  SHFL.IDX PT, R3, R24, RZ, 0x1c1f ;  /* 0x001c1fff18037589 */ /* 0x0002e800000e0000 */
[----:B------:R1:W4:Y:S04]  /*7c10*/  SHFL.IDX PT, R20, R27, RZ, 0x1c1f ;  /* 0x001c1fff1b147589 */ /* 0x00032800000e0000 */
[----:B------:R1:W0:Y:S02]  /*7c20*/  SHFL.IDX PT, R14, R26, RZ, 0x1c1f ;  /* 0x001c1fff1a0e7589 */ /* 0x00022400000e0000 */
.L_x_9791:
[----:B------:R-:W-:Y:S01]  /*7c30*/  ULDC UR4, c[0x0][0x448] ;  /* 0x0001120000047ab9 */ /* 0x000fe20000000800 */
[----:B-1----:R-:W1:Y:S01]  /*7c40*/  LDC R25, c[0x0][0x3f4] ;  /* 0x0000fd00ff197b82 */ /* 0x002e620000000800 */
[----:B------:R-:W-:Y:S01]  /*7c50*/  IMAD R155, R155, UR4, RZ ;  /* 0x000000049b9b7c24 */ /* 0x000fe2000f8e02ff */
[----:B------:R-:W-:Y:S01]  /*7c60*/  LEA.HI R5, R221, R221, RZ, 0x1 ;  /* 0x000000dddd057211 */ /* 0x000fe200078f08ff */
[----:B------:R-:W-:Y:S01]  /*7c70*/  BSSY B1, `(.L_x_9553) ;  /* 0x0000017000017945 */ /* 0x000fe20003800000 */
[----:B------:R-:W-:Y:S02]  /*7c80*/  CS2R R8, SRZ ;  /* 0x0000000000087805 */ /* 0x000fe4000001ff00 */
[----:B------:R-:W-:Y:S02]  /*7c90*/  CS2R R10, SRZ ;  /* 0x00000000000a7805 */ /* 0x000fe4000001ff00 */
[----:B------:R-:W-:Y:S02]  /*7ca0*/  ISETP.GE.AND P0, PT, R4, R155, PT ;  /* 0x0000009b0400720c */ /* 0x000fe40003f06270 */
[----:B------:R-:W-:-:S02]  /*7cb0*/  LOP3.LUT R6, R5, 0xfffffffe, RZ, 0xc0, !PT ;  /* 0xfffffffe05067812 */ /* 0x000fc400078ec0ff */
[----:B------:R-:W-:-:S03]  /*7cc0*/  CS2R R4, SRZ ;  /* 0x0000000000047805 */ /* 0x000fc6000001ff00 */
[----:B------:R-:W-:Y:S01]  /*7cd0*/  IMAD.IADD R24, R221, 0x1, -R6 ;  /* 0x00000001dd187824 */ /* 0x000fe200078e0a06 */
[----:B------:R-:W-:-:S04]  /*7ce0*/  CS2R R6, SRZ ;  /* 0x0000000000067805 */ /* 0x000fc8000001ff00 */
[----:B------:R-:W-:Y:S01]  /*7cf0*/  SHF.L.U32 R24, R24, 0x1f, RZ ;  /* 0x0000001f18187819 */ /* 0x000fe200000006ff */
[----:B------:R-:W-:Y:S06]  /*7d00*/  @P0 BRA `(.L_x_9554) ;  /* 0x0000000000340947 */ /* 0x000fec0003800000 */
[----:B------:R-:W-:Y:S01]  /*7d10*/  ULDC UR4, c[0x0][0x3f4] ;  /* 0x0000fd0000047ab9 */ /* 0x000fe20000000800 */
[C---:B------:R-:W-:Y:S01]  /*7d20*/  IMAD.SHL.U32 R15, R16.reuse, 0x2, RZ ;  /* 0x00000002100f7824 */ /* 0x040fe200078e00ff */
[C---:B------:R-:W-:Y:S02]  /*7d30*/  ISETP.GE.AND P2, PT, R16.reuse, UR4, PT ;  /* 0x0000000410007c0c */ /* 0x040fe4000bf46270 */
[----:B------:R-:W-:Y:S02]  /*7d40*/  SHF.R.S32.HI R5, RZ, 0x1f, R16 ;  /* 0x0000001fff057819 */ /* 0x000fe40000011410 */
[----:B---3--:R-:W-:Y:S02]  /*7d50*/  IADD3 R12, P0, R3, R15, RZ ;  /* 0x0000000f030c7210 */ /* 0x008fe40007f1e0ff */
[----:B------:R-:W-:Y:S02]  /*7d60*/  SHF.L.U64.HI R3, R16, 0x1, R5 ;  /* 0x0000000110037819 */ /* 0x000fe40000010205 */
[----:B------:R-:W-:-:S02]  /*7d70*/  CS2R R4, SRZ ;  /* 0x0000000000047805 */ /* 0x000fc4000001ff00 */
[----:B0-----:R-:W-:Y:S01]  /*7d80*/  IADD3 R14, P1, R14, R15, RZ ;  /* 0x0000000f0e0e7210 */ /* 0x001fe20007f3e0ff */
[----:B--2---:R-:W-:-:S04]  /*7d90*/  IMAD.X R13, R0, 0x1, R3, P0 ;  /* 0x00000001000d7824 */ /* 0x004fc800000e0603 */
[----:B----4-:R-:W-:Y:S01]  /*7da0*/  IMAD.X R15, R20, 0x1, R3, P1 ;  /* 0x00000001140f7824 */ /* 0x010fe200008e0603 */
[----:B------:R-:W-:Y:S07]  /*7db0*/  @P2 BRA `(.L_x_9554) ;  /* 0x0000000000082947 */ /* 0x000fee0003800000 */
[----:B------:R0:W5:Y:S04]  /*7dc0*/  LD.E.128 R4, desc[UR40][R12.64] ;  /* 0x000000280c047980 */ /* 0x000168000c101d00 */
[----:B------:R0:W5:Y:S02]  /*7dd0*/  LD.E.128 R8, desc[UR40][R14.64] ;  /* 0x000000280e087980 */ /* 0x000164000c101d00 */
.L_x_9554:
[----:B------:R-:W-:Y:S05]  /*7de0*/  BSYNC B1 ;  /* 0x0000000000017941 */ /* 0x000fea0003800000 */
.L_x_9553:
[----:B------:R-:W1:Y:S01]  /*7df0*/  SYNCS.PHASECHK.TRANS64.TRYWAIT P1, [R19+URZ+0x22800], R24 ;  /* 0x02280018130075a7 */ /* 0x000e62000802017f */
[----:B--2---:R-:W-:Y:S01]  /*7e00*/  IMAD R0, R153, -0x80, R155 ;  /* 0xffffff8099007824 */ /* 0x004fe200078e029b */
[--C-:B-----5:R-:W-:Y:S01]  /*7e10*/  SHF.R.U64 R26, R6, 0x10, R7.reuse ;  /* 0x00000010061a7819 */ /* 0x120fe20000001207 */
[----:B---3--:R-:W-:Y:S01]  /*7e20*/  IMAD.MOV.U32 R3, RZ, RZ, R6 ;  /* 0x000000ffff037224 */ /* 0x008fe200078e0006 */
[--C-:B------:R-:W-:Y:S01]  /*7e30*/  SHF.R.U32.HI R27, RZ, 0x10, R7.reuse ;  /* 0x00000010ff1b7819 */ /* 0x100fe20000011607 */
[----:B0-----:R-:W-:Y:S01]  /*7e40*/  IMAD.MOV.U32 R14, RZ, RZ, R7 ;  /* 0x000000ffff0e7224 */ /* 0x001fe200078e0007 */
[--C-:B------:R-:W-:Y:S01]  /*7e50*/  SHF.R.U64 R6, R8, 0x10, R9.reuse ;  /* 0x0000001008067819 */ /* 0x100fe20000001209 */
[--C-:B------:R-:W-:Y:S01]  /*7e60*/  IMAD.MOV.U32 R12, RZ, RZ, R9.reuse ;  /* 0x000000ffff0c7224 */ /* 0x100fe200078e0009 */
[----:B------:R-:W-:Y:S01]  /*7e70*/  SHF.R.U32.HI R7, RZ, 0x10, R9 ;  /* 0x00000010ff077819 */ /* 0x000fe20000011609 */
[----:B----4-:R-:W-:Y:S01]  /*7e80*/  IMAD.MOV.U32 R20, RZ, RZ, R4 ;  /* 0x000000ffff147224 */ /* 0x010fe200078e0004 */
[----:B------:R-:W-:Y:S01]  /*7e90*/  VIMNMX R9, R0, 0x80, PT ;  /* 0x0000008000097848 */ /* 0x000fe20003fe0100 */
[--C-:B------:R-:W-:Y:S01]  /*7ea0*/  IMAD.MOV.U32 R15, RZ, RZ, R5.reuse ;  /* 0x000000ffff0f7224 */ /* 0x100fe200078e0005 */
[--C-:B------:R-:W-:Y:S01]  /*7eb0*/  SHF.R.U64 R29, R4, 0x10, R5.reuse ;  /* 0x00000010041d7819 */ /* 0x100fe20000001205 */
[----:B------:R-:W-:Y:S01]  /*7ec0*/  IMAD.MOV.U32 R21, RZ, RZ, R8 ;  /* 0x000000ffff157224 */ /* 0x000fe200078e0008 */
[----:B------:R-:W-:Y:S01]  /*7ed0*/  SHF.R.U32.HI R30, RZ, 0x10, R5 ;  /* 0x00000010ff1e7819 */ /* 0x000fe20000011605 */
[----:B------:R-:W-:Y:S01]  /*7ee0*/  IMAD.MOV.U32 R13, RZ, RZ, R10 ;  /* 0x000000ffff0d7224 */ /* 0x000fe200078e000a */
[----:B-1----:R-:W-:Y:S01]  /*7ef0*/  ISETP.GE.AND P0, PT, R16, R25, PT ;  /* 0x000000191000720c */ /* 0x002fe20003f06270 */
        /* <DEDUP_REMOVED lines=14> */
[----:B------:R-:W-:Y:S06]  /*7fe0*/  @!P1 BRA `(.L_x_9556) ;  /* 0x0000012000489947 */ /* 0x000fec0003800000 */
.L_x_9792:
[----:B------:R-:W-:Y:S05]  /*7ff0*/  BSYNC B1 ;  /* 0x0000000000017941 */ /* 0x000fea0003800000 */
.L_x_9555:
[----:B------:R-:W-:Y:S04]  /*8000*/  BSSY B1, `(.L_x_9557) ;  /* 0x000005a000017945 */ /* 0x000fe80003800000 */
[----:B------:R-:W-:Y:S05]  /*8010*/  @P2 BRA `(.L_x_9558) ;  /* 0x0000000400602947 */ /* 0x000fea0003800000 */
[----:B------:R-:W-:Y:S01]  /*8020*/  IMAD.SHL.U32 R4, R31, 0x40, RZ ;  /* 0x000000401f047824 */ /* 0x000fe200078e00ff */
[----:B------:R-:W-:Y:S01]  /*8030*/  LOP3.LUT R39, R13, 0xffff0000, RZ, 0xc0, !PT ;  /* 0xffff00000d277812 */ /* 0x000fe200078ec0ff */
[----:B------:R-:W-:Y:S01]  /*8040*/  IMAD.IADD R6, R16, 0x1, R25 ;  /* 0x0000000110067824 */ /* 0x000fe200078e0219 */
[----:B------:R-:W-:Y:S01]  /*8050*/  LOP3.LUT R35, R3, 0xffff0000, RZ, 0xc0, !PT ;  /* 0xffff000003237812 */ /* 0x000fe200078ec0ff */
[----:B------:R-:W-:Y:S01]  /*8060*/  IMAD.U32 R36, R13, 0x10000, RZ ;  /* 0x000100000d247824 */ /* 0x000fe200078e00ff */
[----:B------:R-:W-:Y:S01]  /*8070*/  LOP3.LUT R7, R4, 0x1c0, RZ, 0xc0, !PT ;  /* 0x000001c004077812 */ /* 0x000fe200078ec0ff */
[----:B------:R-:W-:Y:S02]  /*8080*/  IMAD.U32 R34, R3, 0x10000, RZ ;  /* 0x0001000003227824 */ /* 0x000fe400078e00ff */
[----:B------:R-:W-:Y:S01]  /*8090*/  IMAD.U32 R37, R21, 0x10000, RZ ;  /* 0x0001000015257824 */ /* 0x000fe200078e00ff */
[----:B------:R-:W-:Y:S02]  /*80a0*/  LOP3.LUT R4, R7, 0x38, R16, 0xf8, !PT ;  /* 0x0000003807047812 */ /* 0x000fe400078ef810 */
[----:B------:R-:W-:-:S02]  /*80b0*/  SHF.R.U32.HI R9, RZ, 0x3, R7 ;  /* 0x00000003ff097819 */ /* 0x000fc40000011607 */
[----:B------:R-:W-:Y:S02]  /*80c0*/  LOP3.LUT R6, R7, 0x38, R6, 0xf8, !PT ;  /* 0x0000003807067812 */ /* 0x000fe400078ef806 */
[----:B------:R-:W-:-:S05]  /*80d0*/  LOP3.LUT R5, R4, R9, RZ, 0x3c, !PT ;  /* 0x0000000904057212 */ /* 0x000fca00078e3cff */
[----:B------:R-:W-:Y:S01]  /*80e0*/  IMAD R4, R210, 0x200, R5 ;  /* 0x00000200d2047824 */ /* 0x000fe200078e0205 */
[----:B------:R-:W-:-:S03]  /*80f0*/  LOP3.LUT R5, R6, R9, RZ, 0x3c, !PT ;  /* 0x0000000906057212 */ /* 0x000fc600078e3cff */
[----:B------:R-:W-:Y:S02]  /*8100*/  IMAD R42, R4, 0x2, R19 ;  /* 0x00000002042a7824 */ /* 0x000fe400078e0213 */
[----:B------:R-:W-:-:S03]  /*8110*/  IMAD R8, R210, 0x200, R5 ;  /* 0x00000200d2087824 */ /* 0x000fc600078e0205 */
[----:B------:R-:W1:Y:S01]  /*8120*/  LDS.128 R4, [R42+0x18400] ;  /* 0x018400002a047984 */ /* 0x000e620000000c00 */
[----:B------:R-:W-:-:S05]  /*8130*/  IMAD R44, R8, 0x2, R19 ;  /* 0x00000002082c7824 */ /* 0x000fca00078e0213 */
[----:B------:R-:W2:Y:S01]  /*8140*/  LDS.128 R8, [R44+0x18400] ;  /* 0x018400002c087984 */ /* 0x000ea20000000c00 */
[C---:B-1----:R-:W-:Y:S01]  /*8150*/  IMAD.U32 R27, R6.reuse, 0x10000, RZ ;  /* 0x00010000061b7824 */ /* 0x042fe200078e00ff */
[----:B------:R-:W-:Y:S01]  /*8160*/  LOP3.LUT R6, R6, 0xffff0000, RZ, 0xc0, !PT ;  /* 0xffff000006067812 */ /* 0x000fe200078ec0ff */
[C---:B0-----:R-:W-:Y:S01]  /*8170*/  IMAD.U32 R24, R4.reuse, 0x10000, RZ ;  /* 0x0001000004187824 */ /* 0x041fe200078e00ff */
[----:B------:R-:W-:Y:S01]  /*8180*/  LOP3.LUT R4, R4, 0xffff0000, RZ, 0xc0, !PT ;  /* 0xffff000004047812 */ /* 0x000fe200078ec0ff */
[C---:B------:R-:W-:Y:S01]  /*8190*/  IMAD.U32 R26, R5.reuse, 0x10000, RZ ;  /* 0x00010000051a7824 */ /* 0x040fe200078e00ff */
[----:B------:R-:W-:Y:S01]  /*81a0*/  LOP3.LUT R5, R5, 0xffff0000, RZ, 0xc0, !PT ;  /* 0xffff000005057812 */ /* 0x000fe200078ec0ff */
[C---:B--2---:R-:W-:Y:S01]  /*81b0*/  IMAD.U32 R32, R10.reuse, 0x10000, RZ ;  /* 0x000100000a207824 */ /* 0x044fe200078e00ff */
[----:B------:R-:W-:Y:S01]  /*81c0*/  LOP3.LUT R10, R10, 0xffff0000, RZ, 0xc0, !PT ;  /* 0xffff00000a0a7812 */ /* 0x000fe200078ec0ff */
[C---:B------:R-:W-:Y:S01]  /*81d0*/  IMAD.U32 R30, R8.reuse, 0x10000, RZ ;  /* 0x00010000081e7824 */ /* 0x040fe200078e00ff */
[----:B------:R-:W-:Y:S01]  /*81e0*/  LOP3.LUT R8, R8, 0xffff0000, RZ, 0xc0, !PT ;  /* 0xffff000008087812 */ /* 0x000fe200078ec0ff */
[C---:B------:R-:W-:Y:S01]  /*81f0*/  FMUL.FTZ R38, R32.reuse, R36 ;  /* 0x0000002420267220 */ /* 0x040fe20000410000 */
[-C--:B------:R-:W-:Y:S01]  /*8200*/  FMUL.FTZ R32, R32, R34.reuse ;  /* 0x0000002220207220 */ /* 0x080fe20000410000 */
[C---:B------:R-:W-:Y:S01]  /*8210*/  FMUL.FTZ R41, R10.reuse, R39 ;  /* 0x000000270a297220 */ /* 0x040fe20000410000 */
[----:B------:R-:W-:Y:S01]  /*8220*/  FMUL.FTZ R45, R10, R35 ;  /* 0x000000230a2d7220 */ /* 0x000fe20000410000 */
[C---:B------:R-:W-:Y:S01]  /*8230*/  FFMA.FTZ R38, R27.reuse, R34, -R38 ;  /* 0x000000221b267223 */ /* 0x040fe20000010826 */
[----:B------:R-:W-:Y:S01]  /*8240*/  FFMA.FTZ R36, R27, R36, R32 ;  /* 0x000000241b247223 */ /* 0x000fe20000010020 */
[----:B------:R-:W-:-:S02]  /*8250*/  IMAD.U32 R27, R20, 0x10000, RZ ;  /* 0x00010000141b7824 */ /* 0x000fc400078e00ff */
[----:B------:R-:W-:Y:S01]  /*8260*/  FFMA.FTZ R43, R6, R35, -R41 ;  /* 0x00000023062b7223 */ /* 0x000fe20000010829 */
[C---:B------:R-:W-:Y:S01]  /*8270*/  FMUL.FTZ R41, R30.reuse, R37 ;  /* 0x000000251e297220 */ /* 0x040fe20000410000 */
[----:B------:R-:W-:Y:S01]  /*8280*/  LOP3.LUT R35, R21, 0xffff0000, RZ, 0xc0, !PT ;  /* 0xffff000015237812 */ /* 0x000fe200078ec0ff */
[-C--:B------:R-:W-:Y:S01]  /*8290*/  FMUL.FTZ R30, R30, R27.reuse ;  /* 0x0000001b1e1e7220 */ /* 0x080fe20000410000 */
[----:B------:R-:W-:Y:S02]  /*82a0*/  IMAD.U32 R31, R9, 0x10000, RZ ;  /* 0x00010000091f7824 */ /* 0x000fe400078e00ff */
[----:B------:R-:W-:Y:S01]  /*82b0*/  FFMA.FTZ R41, R24, R27, -R41 ;  /* 0x0000001b18297223 */ /* 0x000fe20000010829 */
        /* <DEDUP_REMOVED lines=19> */
[----:B------:R-:W-:Y:S01]  /*83f0*/  FFMA.FTZ R33, R29, R8, -R4 ;  /* 0x000000081d217223 */ /* 0x000fe20000010804 */
[----:B------:R-:W-:Y:S02]  /*8400*/  LOP3.LUT R9, R9, 0xffff0000, RZ, 0xc0, !PT ;  /* 0xffff000009097812 */ /* 0x000fe400078ec0ff */
[----:B------:R-:W-:Y:S01]  /*8410*/  LOP3.LUT R11, R11, 0xffff0000, RZ, 0xc0, !PT ;  /* 0xffff00000b0b7812 */ /* 0x000fe200078ec0ff */
[----:B------:R-:W-:Y:S01]  /*8420*/  FFMA.FTZ R29, R29, R24, R26 ;  /* 0x000000181d1d7223 */ /* 0x000fe2000001001a */
[----:B------:R-:W-:-:S02]  /*8430*/  LOP3.LUT R8, R12, 0xffff0000, RZ, 0xc0, !PT ;  /* 0xffff00000c087812 */ /* 0x000fc400078ec0ff */
[----:B------:R-:W-:Y:S02]  /*8440*/  LOP3.LUT R10, R0, 0xffff0000, RZ, 0xc0, !PT ;  /* 0xffff0000000a7812 */ /* 0x000fe400078ec0ff */
        /* <DEDUP_REMOVED lines=21> */
.L_x_9558:
[----:B------:R-:W-:Y:S05]  /*85a0*/  BSYNC B1 ;  /* 0x0000000000017941 */ /* 0x000fea0003800000 */
.L_x_9557:
[----:B------:R-:W-:Y:S05]  /*85b0*/  @P0 BRA `(.L_x_9549) ;  /* 0x00000004004c0947 */ /* 0x000fea0003800000 */
[----:B-1----:R-:W2:Y:S01]  /*85c0*/  LDL R42, [R1+0x64] ;  /* 0x00006400012a7983 */ /* 0x002ea20000100800 */
[----:B------:R-:W-:Y:S01]  /*85d0*/  IMAD.IADD R4, R16, 0x1, R25 ;  /* 0x0000000110047824 */ /* 0x000fe200078e0219 */
[----:B------:R-:W-:-:S04]  /*85e0*/  SHF.R.U32.HI R5, RZ, 0x3, R209 ;  /* 0x00000003ff057819 */ /* 0x000fc800000116d1 */
[----:B------:R-:W-:-:S04]  /*85f0*/  LOP3.LUT R4, R209, 0x38, R4, 0xf8, !PT ;  /* 0x00000038d1047812 */ /* 0x000fc800078ef804 */
[----:B------:R-:W-:-:S05]  /*8600*/  LOP3.LUT R5, R4, R5, RZ, 0x3c, !PT ;  /* 0x0000000504057212 */ /* 0x000fca00078e3cff */
[----:B------:R-:W-:-:S04]  /*8610*/  IMAD.IADD R8, R212, 0x1, R5 ;  /* 0x00000001d4087824 */ /* 0x000fc800078e0205 */
[----:B0-----:R-:W-:-:S05]  /*8620*/  IMAD R24, R8, 0x2, R19 ;  /* 0x0000000208187824 */ /* 0x001fca00078e0213 */
[----:B------:R-:W0:Y:S01]  /*8630*/  LDS.128 R8, [R24+0x18400] ;  /* 0x0184000018087984 */ /* 0x000e220000000c00 */
[C---:B------:R-:W-:Y:S02]  /*8640*/  IMAD.U32 R37, R21.reuse, 0x10000, RZ ;  /* 0x0001000015257824 */ /* 0x040fe400078e00ff */
[C---:B------:R-:W-:Y:S01]  /*8650*/  IMAD.U32 R35, R20.reuse, 0x10000, RZ ;  /* 0x0001000014237824 */ /* 0x040fe200078e00ff */
[----:B------:R-:W-:Y:S02]  /*8660*/  LOP3.LUT R38, R21, 0xffff0000, RZ, 0xc0, !PT ;  /* 0xffff000015267812 */ /* 0x000fe400078ec0ff */
[----:B------:R-:W-:Y:S01]  /*8670*/  LOP3.LUT R20, R20, 0xffff0000, RZ, 0xc0, !PT ;  /* 0xffff000014147812 */ /* 0x000fe200078ec0ff */
[----:B------:R-:W-:Y:S02]  /*8680*/  IMAD.U32 R41, R13, 0x10000, RZ ;  /* 0x000100000d297824 */ /* 0x000fe400078e00ff */
[----:B------:R-:W-:Y:S02]  /*8690*/  IMAD.U32 R43, R0, 0x10000, RZ ;  /* 0x00010000002b7824 */ /* 0x000fe400078e00ff */
[----:B------:R-:W-:-:S02]  /*86a0*/  IMAD.U32 R39, R14, 0x10000, RZ ;  /* 0x000100000e277824 */ /* 0x000fc400078e00ff */
[----:B------:R-:W-:Y:S02]  /*86b0*/  IMAD.U32 R36, R15, 0x10000, RZ ;  /* 0x000100000f247824 */ /* 0x000fe400078e00ff */
[C---:B0-----:R-:W-:Y:S01]  /*86c0*/  IMAD.U32 R30, R8.reuse, 0x10000, RZ ;  /* 0x00010000081e7824 */ /* 0x041fe200078e00ff */
[----:B------:R-:W-:-:S03]  /*86d0*/  LOP3.LUT R8, R8, 0xffff0000, RZ, 0xc0, !PT ;  /* 0xffff000008087812 */ /* 0x000fc600078ec0ff */
[-C--:B------:R-:W-:Y:S01]  /*86e0*/  FMUL.FTZ R34, R37, R30.reuse ;  /* 0x0000001e25227220 */ /* 0x080fe20000410000 */
[----:B------:R-:W-:Y:S01]  /*86f0*/  FMUL.FTZ R30, R35, R30 ;  /* 0x0000001e231e7220 */ /* 0x000fe20000410000 */
[----:B------:R-:W-:Y:S01]  /*8700*/  FMUL.FTZ R21, R38, R8 ;  /* 0x0000000826157220 */ /* 0x000fe20000410000 */
[C---:B------:R-:W-:Y:S01]  /*8710*/  IMAD.U32 R32, R10.reuse, 0x10000, RZ ;  /* 0x000100000a207824 */ /* 0x040fe200078e00ff */
[----:B------:R-:W-:Y:S01]  /*8720*/  LOP3.LUT R10, R10, 0xffff0000, RZ, 0xc0, !PT ;  /* 0xffff00000a0a7812 */ /* 0x000fe200078ec0ff */
[C---:B------:R-:W-:Y:S01]  /*8730*/  IMAD.U32 R33, R11.reuse, 0x10000, RZ ;  /* 0x000100000b217824 */ /* 0x040fe200078e00ff */
[----:B------:R-:W-:Y:S01]  /*8740*/  LOP3.LUT R11, R11, 0xffff0000, RZ, 0xc0, !PT ;  /* 0xffff00000b0b7812 */ /* 0x000fe200078ec0ff */
[C---:B------:R-:W-:Y:S01]  /*8750*/  IMAD.U32 R31, R9.reuse, 0x10000, RZ ;  /* 0x00010000091f7824 */ /* 0x040fe200078e00ff */
[----:B------:R-:W-:Y:S01]  /*8760*/  LOP3.LUT R9, R9, 0xffff0000, RZ, 0xc0, !PT ;  /* 0xffff000009097812 */ /* 0x000fe200078ec0ff */
[----:B------:R-:W-:Y:S01]  /*8770*/  IMAD.U32 R40, R12, 0x10000, RZ ;  /* 0x000100000c287824 */ /* 0x000fe200078e00ff */
[----:B------:R-:W-:Y:S01]  /*8780*/  LOP3.LUT R15, R15, 0xffff0000, RZ, 0xc0, !PT ;  /* 0xffff00000f0f7812 */ /* 0x000fe200078ec0ff */
[----:B--2---:R-:W0:Y:S02]  /*8790*/  LDS.128 R4, [R42+0x18400] ;  /* 0x018400002a047984 */ /* 0x004e240000000c00 */
[C---:B0-----:R-:W-:Y:S01]  /*87a0*/  IMAD.U32 R25, R4.reuse, 0x10000, RZ ;  /* 0x0001000004197824 */ /* 0x041fe200078e00ff */
[----:B------:R-:W-:-:S03]  /*87b0*/  LOP3.LUT R4, R4, 0xffff0000, RZ, 0xc0, !PT ;  /* 0xffff000004047812 */ /* 0x000fc600078ec0ff */
[-C--:B------:R-:W-:Y:S01]  /*87c0*/  FFMA.FTZ R34, R35, R25.reuse, -R34 ;  /* 0x0000001923227223 */ /* 0x080fe20000010822 */
[----:B------:R-:W-:Y:S01]  /*87d0*/  FFMA.FTZ R30, R37, R25, R30 ;  /* 0x00000019251e7223 */ /* 0x000fe2000001001e */
[C---:B------:R-:W-:Y:S01]  /*87e0*/  FMUL.FTZ R25, R20.reuse, R8 ;  /* 0x0000000814197220 */ /* 0x040fe20000410000 */
[-C--:B------:R-:W-:Y:S01]  /*87f0*/  FFMA.FTZ R21, R20, R4.reuse, -R21 ;  /* 0x0000000414157223 */ /* 0x080fe20000010815 */
[----:B------:R-:W-:Y:S01]  /*8800*/  IMAD.U32 R27, R6, 0x10000, RZ ;  /* 0x00010000061b7824 */ /* 0x000fe200078e00ff */
[C---:B------:R-:W-:Y:S01]  /*8810*/  LOP3.LUT R8, R3.reuse, 0xffff0000, RZ, 0xc0, !PT ;  /* 0xffff000003087812 */ /* 0x040fe200078ec0ff */
[----:B------:R-:W-:Y:S01]  /*8820*/  FFMA.FTZ R25, R38, R4, R25 ;  /* 0x0000000426197223 */ /* 0x000fe20000010019 */
[----:B------:R-:W-:Y:S02]  /*8830*/  IMAD.U32 R37, R3, 0x10000, RZ ;  /* 0x0001000003257824 */ /* 0x000fe400078e00ff */
[----:B------:R-:W-:Y:S01]  /*8840*/  FMUL.FTZ R4, R41, R32 ;  /* 0x0000002029047220 */ /* 0x000fe20000410000 */
[----:B------:R-:W-:-:S02]  /*8850*/  LOP3.LUT R20, R13, 0xffff0000, RZ, 0xc0, !PT ;  /* 0xffff00000d147812 */ /* 0x000fc400078ec0ff */
[----:B------:R-:W-:Y:S01]  /*8860*/  LOP3.LUT R6, R6, 0xffff0000, RZ, 0xc0, !PT ;  /* 0xffff000006067812 */ /* 0x000fe200078ec0ff */
[C---:B------:R-:W-:Y:S01]  /*8870*/  FMUL.FTZ R32, R37.reuse, R32 ;  /* 0x0000002025207220 */ /* 0x040fe20000410000 */
[----:B------:R-:W-:Y:S01]  /*8880*/  FFMA.FTZ R3, R37, R27, -R4 ;  /* 0x0000001b25037223 */ /* 0x000fe20000010804 */
[-C--:B------:R-:W-:Y:S01]  /*8890*/  FMUL.FTZ R13, R20, R10.reuse ;  /* 0x0000000a140d7220 */ /* 0x080fe20000410000 */
[C---:B------:R-:W-:Y:S01]  /*88a0*/  FMUL.FTZ R37, R8.reuse, R10 ;  /* 0x0000000a08257220 */ /* 0x040fe20000410000 */
[----:B------:R-:W-:Y:S02]  /*88b0*/  IMAD.U32 R29, R7, 0x10000, RZ ;  /* 0x00010000071d7824 */ /* 0x000fe400078e00ff */
[-C--:B------:R-:W-:Y:S01]  /*88c0*/  FMUL.FTZ R4, R43, R33.reuse ;  /* 0x000000212b047220 */ /* 0x080fe20000410000 */
[-C--:B------:R-:W-:Y:S01]  /*88d0*/  FFMA.FTZ R8, R8, R6.reuse, -R13 ;  /* 0x0000000608087223 */ /* 0x080fe2000001080d */
[----:B------:R-:W-:Y:S01]  /*88e0*/  FFMA.FTZ R37, R20, R6, R37 ;  /* 0x0000000614257223 */ /* 0x000fe20000010025 */
[C---:B------:R-:W-:Y:S01]  /*88f0*/  FMUL.FTZ R6, R39.reuse, R33 ;  /* 0x0000002127067220 */ /* 0x040fe20000410000 */
[----:B------:R-:W-:Y:S01]  /*8900*/  FFMA.FTZ R13, R39, R29, -R4 ;  /* 0x0000001d270d7223 */ /* 0x000fe20000010804 */
[----:B------:R-:W-:Y:S01]  /*8910*/  FFMA.FTZ R10, R41, R27, R32 ;  /* 0x0000001b290a7223 */ /* 0x000fe20000010020 */
[----:B------:R-:W-:-:S02]  /*8920*/  LOP3.LUT R33, R12, 0xffff0000, RZ, 0xc0, !PT ;  /* 0xffff00000c217812 */ /* 0x000fc400078ec0ff */
[----:B------:R-:W-:Y:S02]  /*8930*/  LOP3.LUT R39, R0, 0xffff0000, RZ, 0xc0, !PT ;  /* 0xffff000000277812 */ /* 0x000fe400078ec0ff */
[----:B------:R-:W-:Y:S01]  /*8940*/  LOP3.LUT R27, R14, 0xffff0000, RZ, 0xc0, !PT ;  /* 0xffff00000e1b7812 */ /* 0x000fe200078ec0ff */
[C---:B------:R-:W-:Y:S01]  /*8950*/  IMAD.U32 R26, R5.reuse, 0x10000, RZ ;  /* 0x00010000051a7824 */ /* 0x040fe200078e00ff */
[----:B------:R-:W-:Y:S01]  /*8960*/  LOP3.LUT R5, R5, 0xffff0000, RZ, 0xc0, !PT ;  /* 0xffff000005057812 */ /* 0x000fe200078ec0ff */
[----:B------:R-:W-:Y:S01]  /*8970*/  FFMA.FTZ R29, R43, R29, R6 ;  /* 0x0000001d2b1d7223 */ /* 0x000fe20000010006 */
[----:B------:R-:W-:Y:S01]  /*8980*/  LOP3.LUT R7, R7, 0xffff0000, RZ, 0xc0, !PT ;  /* 0xffff000007077812 */ /* 0x000fe200078ec0ff */
[----:B------:R-:W-:Y:S01]  /*8990*/  FMUL.FTZ R35, R40, R31 ;  /* 0x0000001f28237220 */ /* 0x000fe20000410000 */
[----:B------:R-:W-:Y:S01]  /*89a0*/  FMUL.FTZ R0, R33, R9 ;  /* 0x0000000921007220 */ /* 0x000fe20000410000 */
[----:B------:R-:W-:Y:S01]  /*89b0*/  FMUL.FTZ R6, R39, R11 ;  /* 0x0000000b27067220 */ /* 0x000fe20000410000 */
[C---:B------:R-:W-:Y:S01]  /*89c0*/  FMUL.FTZ R31, R36.reuse, R31 ;  /* 0x0000001f241f7220 */ /* 0x040fe20000410000 */
[----:B------:R-:W-:Y:S01]  /*89d0*/  FMUL.FTZ R4, R15, R9 ;  /* 0x000000090f047220 */ /* 0x000fe20000410000 */
[----:B------:R-:W-:Y:S01]  /*89e0*/  FMUL.FTZ R20, R27, R11 ;  /* 0x0000000b1b147220 */ /* 0x000fe20000410000 */
[-C--:B------:R-:W-:Y:S01]  /*89f0*/  FFMA.FTZ R35, R36, R26.reuse, -R35 ;  /* 0x0000001a24237223 */ /* 0x080fe20000010823 */
        /* <DEDUP_REMOVED lines=11> */
[----:B------:R-:W-:-:S02]  /*8ab0*/  F2FP.BF16.F32.PACK_AB R9, R12, R31 ;  /* 0x0000001f0c09723e */ /* 0x000fc400000010ff */
[----:B------:R-:W-:Y:S01]  /*8ac0*/  F2FP.BF16.F32.PACK_AB R11, R20, R29 ;  /* 0x0000001d140b723e */ /* 0x000fe200000010ff */
[----:B------:R2:W-:Y:S04]  /*8ad0*/  STS.128 [R42+0x18400], R4 ;  /* 0x018400042a007388 */ /* 0x0005e80000000c00 */
[----:B------:R2:W-:Y:S02]  /*8ae0*/  STS.128 [R24+0x18400], R8 ;  /* 0x0184000818007388 */ /* 0x0005e40000000c00 */
.L_x_9549:
[----:B------:R-:W-:Y:S05]  /*8af0*/  BSYNC B0 ;  /* 0x0000000000007941 */ /* 0x000fea0003800000 */
.L_x_9538:
        /* <DEDUP_REMOVED lines=8> */
.L_x_9535:
[----:B-123--:R-:W1:Y:S01]  /*8b80*/  S2R R0, SR_TID.X ;  /* 0x0000000000007919 */ /* 0x00ee620000002100 */
[----:B------:R-:W-:Y:S05]  /*8b90*/  WARPSYNC.ALL ;  /* 0x0000000000007948 */ /* 0x000fea0003800000 */
[----:B-1----:R-:W-:-:S05]  /*8ba0*/  SHF.R.U32.HI R0, RZ, 0x7, R0 ;  /* 0x00000007ff007819 */ /* 0x002fca0000011600 */
[----:B------:R-:W-:Y:S02]  /*8bb0*/  VIADD R72, R0, 0x8 ;  /* 0x0000000800487836 */ /* 0x000fe40000000000 */
[----:B------:R-:W-:-:S03]  /*8bc0*/  IMAD.U32 R0, RZ, RZ, UR44 ;  /* 0x0000002cff007e24 */ /* 0x000fc6000f8e00ff */
[----:B------:R1:W-:Y:S02]  /*8bd0*/  BAR.SYNC.DEFER_BLOCKING R72, 0x100 ;  /* 0x000400480000751d */ /* 0x0003e40000010000 */
[----:B------:R-:W-:-:S13]  /*8be0*/  ISETP.NE.AND P0, PT, R0, 0x3, PT ;  /* 0x000000030000780c */ /* 0x000fda0003f05270 */
[----:B-1----:R-:W-:Y:S05]  /*8bf0*/  @!P0 BRA `(.L_x_9559) ;  /* 0x0000000000048947 */ /* 0x002fea0003800000 */
[----:B------:R-:W-:Y:S01]  /*8c00*/  BPT.TRAP 0x1 ;  /* 0x000000040000795c */ /* 0x000fe20000300000 */
.L_x_9559:
[----:B------:R-:W-:Y:S01]  /*8c10*/  IMAD R15, R200, 0x8, R19 ;  /* 0x00000008c80f7824 */ /* 0x000fe200078e0213 */
[----:B------:R-:W-:-:S04]  /*8c20*/  SHF.L.U32 R20, R208, 0x1f, RZ ;  /* 0x0000001fd0147819 */ /* 0x000fc800000006ff */
[----:B------:R1:W2:Y:S01]  /*8c30*/  SYNCS.PHASECHK.TRANS64.TRYWAIT P1, [R15+URZ+0x22830], R20 ;  /* 0x022830140f0075a7 */ /* 0x0002a2000802017f */
[----:B------:R-:W-:Y:S05]  /*8c40*/  @!P0 BRA `(.L_x_9560) ;  /* 0x0000000000048947 */ /* 0x000fea0003800000 */
[----:B------:R-:W-:Y:S01]  /*8c50*/  BPT.TRAP 0x1 ;  /* 0x000000040000795c */ /* 0x000fe20000300000 */
.L_x_9560:
[----:B------:R-:W-:Y:S01]  /*8c60*/  VIADD R0, R19, 0x1c400 ;  /* 0x0001c40013007836 */ /* 0x000fe20000000000 */
[----:B------:R-:W-:Y:S01]  /*8c70*/  LOP3.LUT R4, R28, 0x10000, RZ, 0xfc, !PT ;  /* 0x000100001c047812 */ /* 0x000fe200078efcff */
[----:B------:R-:W-:-:S03]  /*8c80*/  IMAD.MOV.U32 R5, RZ, RZ, 0x40000040 ;  /* 0x40000040ff057424 */ /* 0x000fc600078e00ff */
[----:B------:R-:W-:-:S04]  /*8c90*/  SHF.R.U32.HI R0, RZ, 0x4, R0 ;  /* 0x00000004ff007819 */ /* 0x000fc80000011600 */
[----:B------:R-:W-:-:S04]  /*8ca0*/  LOP3.LUT R0, R0, 0x3fff, RZ, 0xc0, !PT ;  /* 0x00003fff00007812 */ /* 0x000fc800078ec0ff */
[----:B------:R-:W-:Y:S01]  /*8cb0*/  LOP3.LUT R0, R0, 0x10000, RZ, 0xfc, !PT ;  /* 0x0001000000007812 */ /* 0x000fe200078efcff */
[----:B--2---:R-:W-:Y:S06]  /*8cc0*/  @P1 BRA `(.L_x_9561) ;  /* 0x0000000000081947 */ /* 0x004fec0003800000 */
[----:B------:R-:W2:Y:S02]  /*8cd0*/  SYNCS.PHASECHK.TRANS64.TRYWAIT P1, [R15+URZ+0x22830], R20 ;  /* 0x022830140f0075a7 */ /* 0x000ea4000802017f */
[----:B--2---:R-:W-:Y:S05]  /*8ce0*/  @!P1 BRA `(.L_x_9562) ;  /* 0x00000114001c9947 */ /* 0x004fea0003800000 */
.L_x_9561:
[----:B------:R-:W-:Y:S01]  /*8cf0*/  IMAD R12, R200, 0x300, R0 ;  /* 0x00000300c80c7824 */ /* 0x000fe200078e0200 */
[----:B------:R-:W-:Y:S05]  /*8d00*/  WARPSYNC.ALL ;  /* 0x0000000000007948 */ /* 0x000fea0003800000 */
[----:B0-----:R-:W-:Y:S01]  /*8d10*/  IMAD.MOV.U32 R13, RZ, RZ, 0x40000040 ;  /* 0x40000040ff0d7424 */ /* 0x001fe200078e00ff */
        /* <DEDUP_REMOVED lines=8> */
[----:B------:R-:W0:Y:S01]  /*8da0*/  S2R R73, SR_TID.X ;  /* 0x0000000000497919 */ /* 0x000e220000002100 */
[----:B------:R-:W-:-:S02]  /*8db0*/  IMAD.MOV.U32 R7, RZ, RZ, 0x40000040 ;  /* 0x40000040ff077424 */ /* 0x000fc400078e00ff */
[----:B------:R-:W-:Y:S02]  /*8dc0*/  VIADD R8, R4, 0x4 ;  /* 0x0000000404087836 */ /* 0x000fe40000000000 */
[----:B------:R-:W-:Y:S02]  /*8dd0*/  IMAD.MOV.U32 R9, RZ, RZ, 0x40000040 ;  /* 0x40000040ff097424 */ /* 0x000fe400078e00ff */
[----:B------:R-:W-:Y:S02]  /*8de0*/  IMAD.MOV.U32 R13, RZ, RZ, 0x40000040 ;  /* 0x40000040ff0d7424 */ /* 0x000fe400078e00ff */
[----:B------:R-:W-:Y:S02]  /*8df0*/  IMAD R152, R173, -0x60, R152 ;  /* 0xffffffa0ad987824 */ /* 0x000fe400078e0298 */
[----:B------:R-:W-:Y:S01]  /*8e00*/  HGMMA.64x96x16.F32.BF16 R24, gdesc[UR4], RZ, !UPT, gsb0 ;  /* 0x01600000041879f0 */ /* 0x000fe2000c0018ff */
[----:B------:R-:W-:Y:S02]  /*8e10*/  R2UR UR4, R10 ;  /* 0x000000000a0472ca */ /* 0x000fe400000e0000 */
[----:B------:R-:W-:-:S02]  /*8e20*/  R2UR UR5, R11 ;  /* 0x000000000b0572ca */ /* 0x000fc400000e0000 */
[----:B------:R-:W-:Y:S01]  /*8e30*/  R2UR UR6, R6 ;  /* 0x00000000060672ca */ /* 0x000fe200000e0000 */
[C---:B------:R-:W-:Y:S01]  /*8e40*/  VIADD R6, R12.reuse, 0x4 ;  /* 0x000000040c067836 */ /* 0x040fe20000000000 */
[----:B------:R-:W-:Y:S01]  /*8e50*/  R2UR UR7, R7 ;  /* 0x00000000070772ca */ /* 0x000fe200000e0000 */
[----:B------:R-:W-:Y:S01]  /*8e60*/  IMAD.MOV.U32 R7, RZ, RZ, 0x40000040 ;  /* 0x40000040ff077424 */ /* 0x000fe200078e00ff */
[----:B------:R-:W-:Y:S01]  /*8e70*/  IADD3 R152, -R225, 0x60, R152 ;  /* 0x00000060e1987810 */ /* 0x000fe20007ffe198 */
[----:B------:R-:W-:-:S03]  /*8e80*/  VIADD R12, R12, 0x6 ;  /* 0x000000060c0c7836 */ /* 0x000fc60000000000 */
[C---:B------:R-:W-:Y:S02]  /*8e90*/  ISETP.GT.AND P2, PT, R152.reuse, RZ, PT ;  /* 0x000000ff9800720c */ /* 0x040fe40003f44270 */
[C---:B------:R-:W-:Y:S02]  /*8ea0*/  ISETP.GT.AND P3, PT, R152.reuse, 0x1, PT ;  /* 0x000000019800780c */ /* 0x040fe40003f64270 */
[C---:B------:R-:W-:Y:S02]  /*8eb0*/  ISETP.GT.AND P4, PT, R152.reuse, 0x8, PT ;  /* 0x000000089800780c */ /* 0x040fe40003f84270 */
[C---:B------:R-:W-:Y:S02]  /*8ec0*/  ISETP.GT.AND P5, PT, R152.reuse, 0x9, PT ;  /* 0x000000099800780c */ /* 0x040fe40003fa4270 */
[----:B------:R-:W-:Y:S02]  /*8ed0*/  ISETP.GT.AND P1, PT, R152, 0x10, PT ;  /* 0x000000109800780c */ /* 0x000fe40003f24270 */
[----:B0-----:R-:W-:Y:S01]  /*8ee0*/  LOP3.LUT R73, R73, 0x7f, RZ, 0xc0, !PT ;  /* 0x0000007f49497812 */ /* 0x001fe200078ec0ff */
[----:B------:R-:W-:-:S02]  /*8ef0*/  WARPGROUP.DEPBAR.LE gsb0, 0x0 ;  /* 0x00008000000079c5 */ /* 0x000fc40000010000 */
[----:B------:R-:W-:-:S06]  /*8f00*/  WARPGROUP.ARRIVE ;  /* 0x00000000000079c5 */ /* 0x000fcc0000000000 */
[----:B------:R-:W-:Y:S01]  /*8f10*/  HGMMA.64x96x16.F32.BF16 R24, gdesc[UR4], R24, gsb0 ;  /* 0x01600000041879f0 */ /* 0x000fe20008001818 */
        /* <DEDUP_REMOVED lines=8> */
[----:B------:R-:W-:Y:S01]  /*8fa0*/  HGMMA.64x96x16.F32.BF16 R24, gdesc[UR4], R24, gsb0 ;  /* 0x01600000041879f0 */ /* 0x000fe20008001818 */
[----:B------:R-:W-:Y:S02]  /*8fb0*/  R2UR UR4, R6 ;  /* 0x00000000060472ca */ /* 0x000fe400000e0000 */
[----:B------:R-:W-:Y:S02]  /*8fc0*/  R2UR UR5, R7 ;  /* 0x00000000070572ca */ /* 0x000fe400000e0000 */
[----:B------:R-:W-:Y:S02]  /*8fd0*/  R2UR UR6, R12 ;  /* 0x000000000c0672ca */ /* 0x000fe400000e0000 */
[----:B------:R-:W-:Y:S01]  /*8fe0*/  R2UR UR7, R13 ;  /* 0x000000000d0772ca */ /* 0x000fe200000e0000 */
[----:B------:R-:W-:Y:S02]  /*8ff0*/  WARPGROUP.DEPBAR.LE gsb0, 0x0 ;  /* 0x00008000000079c5 */ /* 0x000fe40000010000 */
[----:B------:R-:W-:-:S10]  /*9000*/  WARPGROUP.ARRIVE ;  /* 0x00000000000079c5 */ /* 0x000fd40000000000 */
[----:B------:R-:W-:Y:S01]  /*9010*/  HGMMA.64x96x16.F32.BF16 R24, gdesc[UR4], R24, gsb0 ;  /* 0x01600000041879f0 */ /* 0x000fe20008001818 */
[----:B------:R-:W-:Y:S02]  /*9020*/  ULDC UR4, c[0x0][0x988] ;  /* 0x0002620000047ab9 */ /* 0x000fe40000000800 */
        /* <DEDUP_REMOVED lines=85> */
[----:B------:R-:W-:Y:S02]  /*9580*/  FMNMX.FTZ R21, R26, R27, !PT ;  /* 0x0000001b1a157209 */ /* 0x000fe40007810000 */
[----:B------:R-:W-:Y:S01]  /*9590*/  FMNMX.FTZ R29, R108, R3, !PT ;  /* 0x000000036c1d7209 */ /* 0x000fe20007810000 */
[----:B------:R-:W-:Y:S01]  /*95a0*/  IMAD.U32 R3, RZ, RZ, UR4 ;  /* 0x00000004ff037e24 */ /* 0x000fe2000f8e00ff */
[----:B------:R-:W-:Y:S02]  /*95b0*/  FMNMX.FTZ R21, R30, R21, !PT ;  /* 0x000000151e157209 */ /* 0x000fe40007810000 */
[----:B------:R-:W-:Y:S01]  /*95c0*/  FSEL R66, R66, -INF , P2 ;  /* 0xff80000042427808 */ /* 0x000fe20001000000 */
[----:B------:R-:W0:Y:S01]  /*95d0*/  SHFL.BFLY PT, R12, R29, 0x2, 0x1f ;  /* 0x0c401f001d0c7f89 */ /* 0x000e2200000e0000 */
[----:B------:R-:W-:-:S02]  /*95e0*/  FMNMX.FTZ R21, R14, R21, !PT ;  /* 0x000000150e157209 */ /* 0x000fc40007810000 */
[----:B------:R-:W-:Y:S02]  /*95f0*/  FSEL R70, R70, -INF , P4 ;  /* 0xff80000046467808 */ /* 0x000fe40002000000 */
[----:B------:R-:W-:-:S04]  /*9600*/  FMNMX.FTZ R21, R34, R21, !PT ;  /* 0x0000001522157209 */ /* 0x000fc80007810000 */
[----:B------:R-:W-:-:S04]  /*9610*/  FMNMX.FTZ R21, R24, R21, !PT ;  /* 0x0000001518157209 */ /* 0x000fc80007810000 */
[----:B------:R-:W-:-:S04]  /*9620*/  FMNMX.FTZ R21, R38, R21, !PT ;  /* 0x0000001526157209 */ /* 0x000fc80007810000 */
[----:B------:R-:W-:-:S04]  /*9630*/  FMNMX.FTZ R21, R28, R21, !PT ;  /* 0x000000151c157209 */ /* 0x000fc80007810000 */
[----:B------:R-:W-:Y:S02]  /*9640*/  FMNMX.FTZ R21, R42, R21, !PT ;  /* 0x000000152a157209 */ /* 0x000fe40007810000 */
[----:B0-----:R-:W-:Y:S02]  /*9650*/  FMNMX.FTZ R31, R29, R12, !PT ;  /* 0x0000000c1d1f7209 */ /* 0x001fe40007810000 */
[----:B------:R-:W-:-:S03]  /*9660*/  FMNMX.FTZ R29, R32, R21, !PT ;  /* 0x00000015201d7209 */ /* 0x000fc60007810000 */
[----:B------:R-:W0:Y:S01]  /*9670*/  SHFL.BFLY PT, R12, R31, 0x1, 0x1f ;  /* 0x0c201f001f0c7f89 */ /* 0x000e2200000e0000 */
        /* <DEDUP_REMOVED lines=10> */
[----:B------:R-:W-:-:S03]  /*9720*/  FMNMX.FTZ R31, R58, R31, !PT ;  /* 0x0000001f3a1f7209 */ /* 0x000fc60007810000 */
[--C-:B-----5:R-:W-:Y:S01]  /*9730*/  FFMA.FTZ R154, R80, R3, -R25.reuse ;  /* 0x00000003509a7223 */ /* 0x120fe20000010819 */
        /* <DEDUP_REMOVED lines=28> */
[-CC-:B------:R-:W-:Y:S01]  /*9900*/  FFMA.FTZ R166, R60, R3.reuse, -R25.reuse ;  /* 0x000000033ca67223 */ /* 0x180fe20000010819 */
[----:B------:R-:W3:Y:S01]  /*9910*/  SHFL.BFLY PT, R78, R41, 0x2, 0x1f ;  /* 0x0c401f00294e7f89 */ /* 0x000ee200000e0000 */
[----:B------:R-:W4:Y:S01]  /*9920*/  MUFU.EX2 R206, R206 ;  /* 0x000000ce00ce7308 */ /* 0x000f220000000800 */
[-CC-:B------:R-:W-:Y:S01]  /*9930*/  FFMA.FTZ R43, R104, R3.reuse, -R25.reuse ;  /* 0x00000003682b7223 */ /* 0x180fe20000010819 */
[-CC-:B------:R-:W-:Y:S01]  /*9940*/  FFMA.FTZ R168, R64, R3.reuse, -R25.reuse ;  /* 0x0000000340a87223 */ /* 0x180fe20000010819 */
[-CC-:B------:R-:W-:Y:S01]  /*9950*/  FFMA.FTZ R106, R106, R3.reuse, -R25.reuse ;  /* 0x000000036a6a7223 */ /* 0x180fe20000010819 */
[----:B------:R-:W-:-:S04]  /*9960*/  FFMA.FTZ R170, R68, R3, -R25 ;  /* 0x0000000344aa7223 */ /* 0x000fc80000010819 */
[----:B------:R-:W1:Y:S08]  /*9970*/  MUFU.EX2 R21, R82 ;  /* 0x0000005200157308 */ /* 0x000e700000000800 */
[----:B------:R-:W2:Y:S01]  /*9980*/  MUFU.EX2 R152, R152 ;  /* 0x0000009800987308 */ /* 0x000ea20000000800 */
[----:B---3--:R-:W-:-:S07]  /*9990*/  FMNMX.FTZ R78, R41, R78, !PT ;  /* 0x0000004e294e7209 */ /* 0x008fce0007810000 */
[----:B------:R-:W3:Y:S01]  /*99a0*/  MUFU.EX2 R29, R86 ;  /* 0x00000056001d7308 */ /* 0x000ee20000000800 */
[-CC-:B------:R-:W-:Y:S01]  /*99b0*/  FFMA.FTZ R41, R102, R3.reuse, -R25.reuse ;  /* 0x0000000366297223 */ /* 0x180fe20000010819 */
[----:B------:R-:W-:Y:S01]  /*99c0*/  FFMA.FTZ R25, R108, R3, -R25 ;  /* 0x000000036c197223 */ /* 0x000fe20000010819 */
[----:B------:R-:W0:Y:S05]  /*99d0*/  SHFL.BFLY PT, R45, R78, 0x1, 0x1f ;  /* 0x0c201f004e2d7f89 */ /* 0x000e2a00000e0000 */
[----:B------:R-:W3:Y:S08]  /*99e0*/  MUFU.EX2 R154, R154 ;  /* 0x0000009a009a7308 */ /* 0x000ef00000000800 */
[----:B------:R-:W3:Y:S08]  /*99f0*/  MUFU.EX2 R31, R84 ;  /* 0x00000054001f7308 */ /* 0x000ef00000000800 */
[----:B------:R-:W-:Y:S01]  /*9a00*/  MUFU.EX2 R156, R156 ;  /* 0x0000009c009c7308 */ /* 0x000fe20000000800 */
[----:B0-----:R-:W-:-:S04]  /*9a10*/  FMNMX.FTZ R172, R78, R45, !PT ;  /* 0x0000002d4eac7209 */ /* 0x001fc80007810000 */
[C---:B------:R-:W-:Y:S01]  /*9a20*/  FSETP.NEU.FTZ.AND P1, PT, R172.reuse, -INF , PT ;  /* 0xff800000ac00780b */ /* 0x040fe20003f3d000 */
[-C--:B------:R-:W-:Y:S02]  /*9a30*/  FMUL.FTZ R47, R172, R3.reuse ;  /* 0x00000003ac2f7220 */ /* 0x080fe40000410000 */
[----:B------:R-:W-:Y:S03]  /*9a40*/  MUFU.EX2 R33, R37 ;  /* 0x0000002500217308 */ /* 0x000fe60000000800 */
[----:B------:R-:W-:Y:S02]  /*9a50*/  FSEL R47, R47, RZ, P1 ;  /* 0x000000ff2f2f7208 */ /* 0x000fe40000800000 */
[----:B------:R-:W-:Y:S02]  /*9a60*/  ISETP.NE.AND P1, PT, R73, RZ, PT ;  /* 0x000000ff4900720c */ /* 0x000fe40003f25270 */
[----:B------:R-:W0:Y:S01]  /*9a70*/  S2R R73, SR_TID.X ;  /* 0x0000000000497919 */ /* 0x000e220000002100 */
[-CC-:B------:R-:W-:Y:S01]  /*9a80*/  FFMA.FTZ R205, R26, R3.reuse, -R47.reuse ;  /* 0x000000031acd7223 */ /* 0x180fe2000001082f */
[-CC-:B------:R-:W-:Y:S01]  /*9a90*/  FFMA.FTZ R26, R27, R3.reuse, -R47.reuse ;  /* 0x000000031b1a7223 */ /* 0x180fe2000001082f */
[-CC-:B------:R-:W-:Y:S01]  /*9aa0*/  FFMA.FTZ R207, R30, R3.reuse, -R47.reuse ;  /* 0x000000031ecf7223 */ /* 0x180fe2000001082f */
[-C--:B------:R-:W-:Y:S01]  /*9ab0*/  FFMA.FTZ R14, R14, R3.reuse, -R47 ;  /* 0x000000030e0e7223 */ /* 0x080fe2000001082f */
[----:B------:R-:W-:Y:S01]  /*9ac0*/  FADD.FTZ R27, R204, R13 ;  /* 0x0000000dcc1b7221 */ /* 0x000fe20000010000 */
[-CC-:B------:R-:W-:Y:S01]  /*9ad0*/  FFMA.FTZ R153, R34, R3.reuse, -R47.reuse ;  /* 0x0000000322997223 */ /* 0x180fe2000001082f */
[----:B------:R-:W-:Y:S01]  /*9ae0*/  MUFU.EX2 R205, R205 ;  /* 0x000000cd00cd7308 */ /* 0x000fe20000000800 */
[-CC-:B------:R-:W-:Y:S01]  /*9af0*/  FFMA.FTZ R30, R32, R3.reuse, -R47.reuse ;  /* 0x00000003201e7223 */ /* 0x180fe2000001082f */
[-C--:B------:R-:W-:Y:S01]  /*9b00*/  FFMA.FTZ R32, R36, R3.reuse, -R47 ;  /* 0x0000000324207223 */ /* 0x080fe2000001082f */
[----:B----4-:R-:W-:Y:S01]  /*9b10*/  FADD.FTZ R36, R206, R27 ;  /* 0x0000001bce247221 */ /* 0x010fe20000010000 */
[-CC-:B------:R-:W-:Y:S01]  /*9b20*/  FFMA.FTZ R24, R24, R3.reuse, -R47.reuse ;  /* 0x0000000318187223 */ /* 0x180fe2000001082f */
[-CC-:B------:R-:W-:Y:S01]  /*9b30*/  FFMA.FTZ R155, R38, R3.reuse, -R47.reuse ;  /* 0x00000003269b7223 */ /* 0x180fe2000001082f */
[-CC-:B------:R-:W-:Y:S01]  /*9b40*/  FFMA.FTZ R28, R28, R3.reuse, -R47.reuse ;  /* 0x000000031c1c7223 */ /* 0x180fe2000001082f */
[----:B-1----:R-:W-:Y:S01]  /*9b50*/  FADD.FTZ R27, R21, R36 ;  /* 0x00000024151b7221 */ /* 0x002fe20000010000 */
[----:B------:R-:W1:Y:S01]  /*9b60*/  MUFU.EX2 R26, R26 ;  /* 0x0000001a001a7308 */ /* 0x000e620000000800 */
[-CC-:B------:R-:W-:Y:S01]  /*9b70*/  FFMA.FTZ R157, R42, R3.reuse, -R47.reuse ;  /* 0x000000032a9d7223 */ /* 0x180fe2000001082f */
[-C--:B------:R-:W-:Y:S01]  /*9b80*/  FFMA.FTZ R34, R40, R3.reuse, -R47 ;  /* 0x0000000328227223 */ /* 0x080fe2000001082f */
[----:B--2---:R-:W-:Y:S01]  /*9b90*/  FADD.FTZ R38, R152, R27 ;  /* 0x0000001b98267221 */ /* 0x004fe20000010000 */
[-CC-:B------:R-:W-:Y:S01]  /*9ba0*/  FFMA.FTZ R159, R46, R3.reuse, -R47.reuse ;  /* 0x000000032e9f7223 */ /* 0x180fe2000001082f */
[-CC-:B------:R-:W-:Y:S01]  /*9bb0*/  FFMA.FTZ R161, R50, R3.reuse, -R47.reuse ;  /* 0x0000000332a17223 */ /* 0x180fe2000001082f */
[-CC-:B------:R-:W-:Y:S01]  /*9bc0*/  FFMA.FTZ R163, R54, R3.reuse, -R47.reuse ;  /* 0x0000000336a37223 */ /* 0x180fe2000001082f */
[----:B---3--:R-:W-:Y:S01]  /*9bd0*/  FADD.FTZ R49, R29, R38 ;  /* 0x000000261d317221 */ /* 0x008fe20000010000 */
[----:B------:R-:W2:Y:S01]  /*9be0*/  MUFU.EX2 R207, R207 ;  /* 0x000000cf00cf7308 */ /* 0x000ea20000000800 */
[-CC-:B------:R-:W-:Y:S01]  /*9bf0*/  FFMA.FTZ R58, R58, R3.reuse, -R47.reuse ;  /* 0x000000033a3a7223 */ /* 0x180fe2000001082f */
[-C--:B------:R-:W-:Y:S01]  /*9c00*/  FFMA.FTZ R48, R48, R3.reuse, -R47 ;  /* 0x0000000330307223 */ /* 0x080fe2000001082f */
[----:B------:R-:W-:Y:S01]  /*9c10*/  FADD.FTZ R40, R154, R49 ;  /* 0x000000319a287221 */ /* 0x000fe20000010000 */
[----:B------:R-:W-:Y:S01]  /*9c20*/  F2FP.BF16.F32.PACK_AB R204, R13, R204 ;  /* 0x000000cc0dcc723e */ /* 0x000fe200000010ff */
[-C--:B------:R-:W-:Y:S01]  /*9c30*/  FFMA.FTZ R62, R62, R3.reuse, -R47 ;  /* 0x000000033e3e7223 */ /* 0x080fe2000001082f */
[----:B------:R-:W-:Y:S01]  /*9c40*/  F2FP.BF16.F32.PACK_AB R206, R21, R206 ;  /* 0x000000ce15ce723e */ /* 0x000fe200000010ff */
[----:B------:R-:W-:Y:S01]  /*9c50*/  FADD.FTZ R51, R31, R40 ;  /* 0x000000281f337221 */ /* 0x000fe20000010000 */
[----:B------:R-:W3:Y:S01]  /*9c60*/  MUFU.EX2 R14, R14 ;  /* 0x0000000e000e7308 */ /* 0x000ee20000000800 */
[----:B-1----:R-:W-:Y:S01]  /*9c70*/  FADD.FTZ R36, R205, R26 ;  /* 0x0000001acd247221 */ /* 0x002fe20000010000 */
[----:B0-----:R-:W-:Y:S01]  /*9c80*/  SHF.R.U32.HI R73, RZ, 0x7, R73 ;  /* 0x00000007ff497819 */ /* 0x001fe20000011649 */
[----:B------:R-:W-:Y:S01]  /*9c90*/  FADD.FTZ R40, R156, R51 ;  /* 0x000000339c287221 */ /* 0x000fe20000010000 */
[-CC-:B------:R-:W-:Y:S01]  /*9ca0*/  FFMA.FTZ R80, R80, R3.reuse, -R47.reuse ;  /* 0x0000000350507223 */ /* 0x180fe2000001082f */
[-CC-:B------:R-:W-:Y:S01]  /*9cb0*/  FFMA.FTZ R66, R66, R3.reuse, -R47.reuse ;  /* 0x0000000342427223 */ /* 0x180fe2000001082f */
[----:B------:R-:W-:Y:S01]  /*9cc0*/  IADD3 R197, -R73, 0xb, RZ ;  /* 0x0000000b49c57810 */ /* 0x000fe20007ffe1ff */
[----:B------:R-:W-:Y:S01]  /*9cd0*/  FADD.FTZ R51, R33, R40 ;  /* 0x0000002821337221 */ /* 0x000fe20000010000 */
[----:B------:R-:W0:Y:S01]  /*9ce0*/  MUFU.EX2 R153, R153 ;  /* 0x0000009900997308 */ /* 0x000e220000000800 */
[----:B--2---:R-:W-:Y:S01]  /*9cf0*/  FADD.FTZ R27, R207, R36 ;  /* 0x00000024cf1b7221 */ /* 0x004fe20000010000 */
[-CC-:B------:R-:W-:Y:S01]  /*9d00*/  FFMA.FTZ R36, R44, R3.reuse, -R47.reuse ;  /* 0x000000032c247223 */ /* 0x180fe2000001082f */
[-CC-:B------:R-:W-:Y:S01]  /*9d10*/  FFMA.FTZ R76, R76, R3.reuse, -R47.reuse ;  /* 0x000000034c4c7223 */ /* 0x180fe2000001082f */
[-CC-:B------:R-:W-:Y:S01]  /*9d20*/  FFMA.FTZ R70, R70, R3.reuse, -R47.reuse ;  /* 0x0000000346467223 */ /* 0x180fe2000001082f */
[----:B------:R-:W-:Y:S01]  /*9d30*/  FFMA.FTZ R47, R74, R3, -R47 ;  /* 0x000000034a2f7223 */ /* 0x000fe2000001082f */
[----:B------:R-:W-:-:S02]  /*9d40*/  F2FP.BF16.F32.PACK_AB R152, R29, R152 ;  /* 0x000000981d98723e */ /* 0x000fc400000010ff */
[----:B------:R-:W1:Y:S01]  /*9d50*/  MUFU.EX2 R24, R24 ;  /* 0x0000001800187308 */ /* 0x000e620000000800 */
[C---:B---3--:R-:W-:Y:S01]  /*9d60*/  FADD.FTZ R38, R14.reuse, R27 ;  /* 0x0000001b0e267221 */ /* 0x048fe20000010000 */
[----:B------:R-:W-:Y:S01]  /*9d70*/  @!P1 VIADD R27, R15, 0x22840 ;  /* 0x000228400f1b9836 */ /* 0x000fe20000000000 */
[----:B------:R-:W-:Y:S02]  /*9d80*/  F2FP.BF16.F32.PACK_AB R207, R14, R207 ;  /* 0x000000cf0ecf723e */ /* 0x000fe400000010ff */
[----:B------:R-:W-:Y:S02]  /*9d90*/  F2FP.BF16.F32.PACK_AB R154, R31, R154 ;  /* 0x0000009a1f9a723e */ /* 0x000fe400000010ff */
[----:B------:R-:W-:Y:S01]  /*9da0*/  @!P1 PRMT R27, RZ, 0x654, R27 ;  /* 0x00000654ff1b9816 */ /* 0x000fe2000000001b */
[----:B------:R-:W2:Y:S01]  /*9db0*/  MUFU.EX2 R155, R155 ;  /* 0x0000009b009b7308 */ /* 0x000ea20000000800 */
[----:B0-----:R-:W-:Y:S01]  /*9dc0*/  FADD.FTZ R49, R153, R38 ;  /* 0x0000002699317221 */ /* 0x001fe20000010000 */
[----:B------:R0:W-:Y:S06]  /*9dd0*/  BAR.ARV R197, 0x100 ;  /* 0x000400c50000751d */ /* 0x0001ec0000002000 */
[----:B------:R-:W3:Y:S01]  /*9de0*/  MUFU.EX2 R158, R158 ;  /* 0x0000009e009e7308 */ /* 0x000ee20000000800 */
[----:B-1----:R-:W-:Y:S01]  /*9df0*/  FADD.FTZ R38, R24, R49 ;  /* 0x0000003118267221 */ /* 0x002fe20000010000 */
[----:B------:R1:W-:Y:S01]  /*9e00*/  @!P1 SYNCS.ARRIVE.TRANS64.RED.A1T0 RZ, [R27+URZ], RZ ;  /* 0x000000ff1bff99a7 */ /* 0x0003e2000810043f */
[----:B------:R-:W-:-:S02]  /*9e10*/  F2FP.BF16.F32.PACK_AB R156, R33, R156 ;  /* 0x0000009c219c723e */ /* 0x000fc400000010ff */
[----:B------:R-:W-:Y:S02]  /*9e20*/  F2FP.BF16.F32.PACK_AB R205, R26, R205 ;  /* 0x000000cd1acd723e */ /* 0x000fe400000010ff */
[----:B------:R-:W-:Y:S01]  /*9e30*/  F2FP.BF16.F32.PACK_AB R153, R24, R153 ;  /* 0x000000991899723e */ /* 0x000fe200000010ff */
[----:B------:R-:W4:Y:S01]  /*9e40*/  MUFU.EX2 R28, R28 ;  /* 0x0000001c001c7308 */ /* 0x000f220000000800 */
[----:B--2---:R-:W-:-:S07]  /*9e50*/  FADD.FTZ R49, R155, R38 ;  /* 0x000000269b317221 */ /* 0x004fce0000010000 */
[----:B------:R-:W2:Y:S01]  /*9e60*/  MUFU.EX2 R35, R35 ;  /* 0x0000002300237308 */ /* 0x000ea20000000800 */
[----:B---3--:R-:W-:-:S07]  /*9e70*/  FADD.FTZ R40, R158, R51 ;  /* 0x000000339e287221 */ /* 0x008fce0000010000 */
[----:B------:R-:W1:Y:S01]  /*9e80*/  MUFU.EX2 R157, R157 ;  /* 0x0000009d009d7308 */ /* 0x000e620000000800 */
[C---:B----4-:R-:W-:Y:S01]  /*9e90*/  FADD.FTZ R38, R28.reuse, R49 ;  /* 0x000000311c267221 */ /* 0x050fe20000010000 */
[----:B------:R-:W-:-:S06]  /*9ea0*/  F2FP.BF16.F32.PACK_AB R155, R28, R155 ;  /* 0x0000009b1c9b723e */ /* 0x000fcc00000010ff */
[----:B------:R-:W3:Y:S01]  /*9eb0*/  MUFU.EX2 R160, R160 ;  /* 0x000000a000a07308 */ /* 0x000ee20000000800 */
[C---:B--2---:R-:W-:Y:S01]  /*9ec0*/  FADD.FTZ R49, R35.reuse, R40 ;  /* 0x0000002823317221 */ /* 0x044fe20000010000 */
[----:B------:R-:W-:-:S06]  /*9ed0*/  F2FP.BF16.F32.PACK_AB R158, R35, R158 ;  /* 0x0000009e239e723e */ /* 0x000fcc00000010ff */
[----:B------:R-:W2:Y:S01]  /*9ee0*/  MUFU.EX2 R30, R30 ;  /* 0x0000001e001e7308 */ /* 0x000ea20000000800 */
[----:B-1----:R-:W-:-:S07]  /*9ef0*/  FADD.FTZ R27, R157, R38 ;  /* 0x000000269d1b7221 */ /* 0x002fce0000010000 */
[----:B------:R-:W1:Y:S01]  /*9f00*/  MUFU.EX2 R37, R96 ;  /* 0x0000006000257308 */ /* 0x000e620000000800 */
[----:B---3--:R-:W-:-:S07]  /*9f10*/  FADD.FTZ R40, R160, R49 ;  /* 0x00000031a0287221 */ /* 0x008fce0000010000 */
[----:B------:R-:W3:Y:S01]  /*9f20*/  MUFU.EX2 R159, R159 ;  /* 0x0000009f009f7308 */ /* 0x000ee20000000800 */
[C---:B--2---:R-:W-:Y:S01]  /*9f30*/  FADD.FTZ R38, R30.reuse, R27 ;  /* 0x0000001b1e267221 */ /* 0x044fe20000010000 */
[----:B------:R-:W-:-:S06]  /*9f40*/  F2FP.BF16.F32.PACK_AB R157, R30, R157 ;  /* 0x0000009d1e9d723e */ /* 0x000fcc00000010ff */
[----:B------:R-:W2:Y:S01]  /*9f50*/  MUFU.EX2 R162, R162 ;  /* 0x000000a200a27308 */ /* 0x000ea20000000800 */
[C---:B-1----:R-:W-:Y:S01]  /*9f60*/  FADD.FTZ R49, R37.reuse, R40 ;  /* 0x0000002825317221 */ /* 0x042fe20000010000 */
[----:B------:R-:W-:-:S06]  /*9f70*/  F2FP.BF16.F32.PACK_AB R160, R37, R160 ;  /* 0x000000a025a0723e */ /* 0x000fcc00000010ff */
[----:B------:R-:W1:Y:S01]  /*9f80*/  MUFU.EX2 R32, R32 ;  /* 0x0000002000207308 */ /* 0x000e620000000800 */
[----:B---3--:R-:W-:-:S07]  /*9f90*/  FADD.FTZ R27, R159, R38 ;  /* 0x000000269f1b7221 */ /* 0x008fce0000010000 */
[----:B------:R-:W3:Y:S01]  /*9fa0*/  MUFU.EX2 R39, R39 ;  /* 0x0000002700277308 */ /* 0x000ee20000000800 */
[----:B--2---:R-:W-:-:S07]  /*9fb0*/  FADD.FTZ R40, R162, R49 ;  /* 0x00000031a2287221 */ /* 0x004fce0000010000 */
        /* <DEDUP_REMOVED lines=44> */
[----:B--2---:R-:W-:-:S07]  /*a280*/  FADD.FTZ R14, R66, R21 ;  /* 0x00000015420e7221 */ /* 0x004fce0000010000 */
[----:B------:R-:W2:Y:S01]  /*a290*/  MUFU.EX2 R25, R25 ;  /* 0x0000001900197308 */ /* 0x000ea20000000800 */
[C---:B-1----:R-:W-:Y:S01]  /*a2a0*/  FADD.FTZ R21, R169.reuse, R14 ;  /* 0x0000000ea9157221 */ /* 0x042fe20000010000 */
[----:B------:R-:W-:-:S06]  /*a2b0*/  F2FP.BF16.F32.PACK_AB R169, R169, R66 ;  /* 0x00000042a9a9723e */ /* 0x000fcc00000010ff */
[----:B------:R-:W1:Y:S01]  /*a2c0*/  MUFU.EX2 R47, R47 ;  /* 0x0000002f002f7308 */ /* 0x000e620000000800 */
[----:B---3--:R-:W-:Y:S01]  /*a2d0*/  FADD.FTZ R14, R70, R21 ;  /* 0x00000015460e7221 */ /* 0x008fe20000010000 */
[C---:B--2---:R-:W-:Y:S01]  /*a2e0*/  FADD.FTZ R13, R25.reuse, R40 ;  /* 0x00000028190d7221 */ /* 0x044fe20000010000 */
[----:B------:R-:W-:Y:S02]  /*a2f0*/  F2FP.BF16.F32.PACK_AB R170, R25, R170 ;  /* 0x000000aa19aa723e */ /* 0x000fe400000010ff */
[C---:B-1----:R-:W-:Y:S01]  /*a300*/  FADD.FTZ R14, R47.reuse, R14 ;  /* 0x0000000e2f0e7221 */ /* 0x042fe20000010000 */
[----:B------:R-:W-:Y:S01]  /*a310*/  F2FP.BF16.F32.PACK_AB R171, R47, R70 ;  /* 0x000000462fab723e */ /* 0x000fe200000010ff */
[----:B0-----:R-:W-:Y:S06]  /*a320*/  @!P0 BRA `(.L_x_9563) ;  /* 0x0000000000048947 */ /* 0x001fec0003800000 */
[----:B------:R-:W-:Y:S01]  /*a330*/  BPT.TRAP 0x1 ;  /* 0x000000040000795c */ /* 0x000fe20000300000 */
.L_x_9563:
[----:B------:R0:W1:Y:S01]  /*a340*/  SYNCS.PHASECHK.TRANS64.TRYWAIT P2, [R15+URZ+0x22850], R20 ;  /* 0x022850140f0075a7 */ /* 0x000062000804017f */
[----:B------:R-:W-:Y:S05]  /*a350*/  @!P0 BRA `(.L_x_9564) ;  /* 0x0000000000048947 */ /* 0x000fea0003800000 */
[----:B------:R-:W-:Y:S01]  /*a360*/  BPT.TRAP 0x1 ;  /* 0x000000040000795c */ /* 0x000fe20000300000 */
.L_x_9564:
[----:B------:R-:W-:Y:S04]  /*a370*/  BSSY B0, `(.L_x_9565) ;  /* 0x0000004000007945 */ /* 0x000fe80003800000 */
[----:B-1----:R-:W-:Y:S05]  /*a380*/  @P2 BRA `(.L_x_9566) ;  /* 0x0000000000082947 */ /* 0x002fea0003800000 */
[----:B------:R-:W1:Y:S02]  /*a390*/  SYNCS.PHASECHK.TRANS64.TRYWAIT P2, [R15+URZ+0x22850], R20 ;  /* 0x022850140f0075a7 */ /* 0x000e64000804017f */
[----:B-1----:R-:W-:Y:S05]  /*a3a0*/  @!P2 BRA `(.L_x_9567) ;  /* 0x000000fc0080a947 */ /* 0x002fea0003800000 */
.L_x_9566:
[----:B------:R-:W-:Y:S05]  /*a3b0*/  BSYNC B0 ;  /* 0x0000000000007941 */ /* 0x000fea0003800000 */
.L_x_9565:
[----:B------:R-:W-:Y:S05]  /*a3c0*/  WARPSYNC.ALL ;  /* 0x0000000000007948 */ /* 0x000fea0003800000 */
[----:B------:R-:W-:Y:S01]  /*a3d0*/  R2UR UR4, R19 ;  /* 0x00000000130472ca */ /* 0x000fe200000e0000 */
[----:B------:R2:W-:Y:S01]  /*a3e0*/  BAR.SYNC.DEFER_BLOCKING R72, 0x100 ;  /* 0x000400480000751d */ /* 0x0005e20000010000 */
[----:B------:R-:W-:Y:S02]  /*a3f0*/  IMAD.MOV.U32 R21, RZ, RZ, 0xc00 ;  /* 0x00000c00ff157424 */ /* 0x000fe400078e00ff */
[----:B------:R-:W-:Y:S02]  /*a400*/  IMAD.MOV.U32 R27, RZ, RZ, 0x40000040 ;  /* 0x40000040ff1b7424 */ /* 0x000fe400078e00ff */
[----:B------:R-:W-:Y:S01]  /*a410*/  IMAD.MOV.U32 R25, RZ, RZ, 0x40000040 ;  /* 0x40000040ff197424 */ /* 0x000fe200078e00ff */
[----:B------:R-:W-:Y:S01]  /*a420*/  ULDC UR46, c[0x0][0x988] ;  /* 0x00026200002e7ab9 */ /* 0x000fe20000000800 */
[----:B------:R-:W-:Y:S01]  /*a430*/  IMAD.MOV.U32 R29, RZ, RZ, 0x40000040 ;  /* 0x40000040ff1d7424 */ /* 0x000fe200078e00ff */
[----:B------:R-:W-:Y:S01]  /*a440*/  R2UR UR11, R27 ;  /* 0x000000001b0b72ca */ /* 0x000fe200000e0000 */
[----:B01----:R-:W-:Y:S01]  /*a450*/  @!P1 VIADD R15, R15, 0x22860 ;  /* 0x000228600f0f9836 */ /* 0x003fe20000000000 */
[----:B------:R-:W-:-:S02]  /*a460*/  R2UR UR15, R25 ;  /* 0x00000000190f72ca */ /* 0x000fc400000e0000 */
[----:B------:R-:W-:Y:S01]  /*a470*/  UIADD3 UR4, UR4, 0x400, URZ ;  /* 0x0000040004047890 */ /* 0x000fe2000fffe03f */
[----:B------:R-:W-:Y:S02]  /*a480*/  R2UR UR19, R27 ;  /* 0x000000001b1372ca */ /* 0x000fe400000e0000 */
[----:B------:R-:W-:Y:S01]  /*a490*/  R2UR UR23, R29 ;  /* 0x000000001d1772ca */ /* 0x000fe200000e0000 */
[----:B------:R-:W-:Y:S01]  /*a4a0*/  USHF.R.U32.HI UR4, URZ, 0x4, UR4 ;  /* 0x000000043f047899 */ /* 0x000fe20008011604 */
[----:B------:R-:W-:-:S03]  /*a4b0*/  @!P1 PRMT R15, RZ, 0x654, R15 ;  /* 0x00000654ff0f9816 */ /* 0x000fc6000000000f */
[----:B------:R-:W-:-:S04]  /*a4c0*/  ULOP3.LUT UR4, UR4, 0x3fff, URZ, 0xc0, !UPT ;  /* 0x00003fff04047892 */ /* 0x000fc8000f8ec03f */
[----:B------:R-:W-:-:S06]  /*a4d0*/  ULOP3.LUT UR37, UR4, 0x3000000, URZ, 0xfc, !UPT ;  /* 0x0300000004257892 */ /* 0x000fcc000f8efc3f */
[----:B------:R-:W-:Y:S02]  /*a4e0*/  IMAD R20, R200, R21, UR37 ;  /* 0x00000025c8147e24 */ /* 0x000fe4000f8e0215 */
[----:B------:R-:W-:Y:S02]  /*a4f0*/  IMAD.MOV.U32 R21, RZ, RZ, 0x40000040 ;  /* 0x40000040ff157424 */ /* 0x000fe400078e00ff */
[C---:B------:R-:W-:Y:S01]  /*a500*/  VIADD R26, R20.reuse, 0x80 ;  /* 0x00000080141a7836 */ /* 0x040fe20000000000 */
[C---:B------:R-:W-:Y:S01]  /*a510*/  R2UR UR6, R20.reuse ;  /* 0x00000000140672ca */ /* 0x040fe200000e0000 */
[C---:B------:R-:W-:Y:S01]  /*a520*/  VIADD R24, R20.reuse, 0x100 ;  /* 0x0000010014187836 */ /* 0x040fe20000000000 */
[----:B------:R-:W-:Y:S01]  /*a530*/  R2UR UR7, R21 ;  /* 0x00000000150772ca */ /* 0x000fe200000e0000 */
[----:B------:R-:W-:Y:S01]  /*a540*/  VIADD R28, R20, 0x200 ;  /* 0x00000200141c7836 */ /* 0x000fe20000000000 */
[----:B------:R-:W-:Y:S01]  /*a550*/  R2UR UR10, R26 ;  /* 0x000000001a0a72ca */ /* 0x000fe200000e0000 */
[----:B------:R-:W-:Y:S01]  /*a560*/  VIADD R26, R20, 0x180 ;  /* 0x00000180141a7836 */ /* 0x000fe20000000000 */
[----:B------:R-:W-:Y:S01]  /*a570*/  R2UR UR14, R24 ;  /* 0x00000000180e72ca */ /* 0x000fe200000e0000 */
[----:B------:R-:W-:Y:S01]  /*a580*/  VIADD R20, R20, 0x280 ;  /* 0x0000028014147836 */ /* 0x000fe20000000000 */
[----:B------:R-:W-:-:S02]  /*a590*/  R2UR UR22, R28 ;  /* 0x000000001c1672ca */ /* 0x000fc400000e0000 */
[----:B------:R-:W-:Y:S02]  /*a5a0*/  R2UR UR18, R26 ;  /* 0x000000001a1272ca */ /* 0x000fe400000e0000 */
[----:B--2---:R-:W-:Y:S01]  /*a5b0*/  WARPGROUP.ARRIVE ;  /* 0x00000000000079c5 */ /* 0x004fe20000000000 */
[----:B------:R-:W-:Y:S02]  /*a5c0*/  R2UR UR26, R20 ;  /* 0x00000000141a72ca */ /* 0x000fe400000e0000 */
[----:B------:R-:W-:-:S03]  /*a5d0*/  R2UR UR27, R21 ;  /* 0x00000000151b72ca */ /* 0x000fc600000e0000 */
        /* <DEDUP_REMOVED lines=22> */
[----:B------:R0:W-:Y:S02]  /*a740*/  @!P1 SYNCS.ARRIVE.TRANS64.RED.A1T0 RZ, [R15+URZ], RZ ;  /* 0x000000ff0fff99a7 */ /* 0x0001e4000810043f */
[----:B0-----:R-:W-:-:S05]  /*a750*/  VIADD R15, R173, 0xfffffffe ;  /* 0xfffffffead0f7836 */ /* 0x001fca0000000000 */
[----:B------:R-:W-:-:S13]  /*a760*/  ISETP.GE.AND P2, PT, R15, R211, PT ;  /* 0x000000d30f00720c */ /* 0x000fda0003f46270 */
[----:B------:R-:W-:Y:S05]  /*a770*/  @!P2 BRA `(.L_x_9568) ;  /* 0x0000001c00b8a947 */ /* 0x000fea0003800000 */
[----:B------:R-:W-:Y:S02]  /*a780*/  IMAD.MOV.U32 R205, RZ, RZ, R172 ;  /* 0x000000ffffcd7224 */ /* 0x000fe400078e00ac */
[----:B------:R-:W-:-:S07]  /*a790*/  IMAD.MOV.U32 R206, RZ, RZ, R12 ;  /* 0x000000ffffce7224 */ /* 0x000fce00078e000c */
.L_x_9578:
[----:B------:R-:W-:Y:S01]  /*a7a0*/  VIADD R200, R200, 0x1 ;  /* 0x00000001c8c87836 */ /* 0x000fe20000000000 */
[----:B------:R-:W-:Y:S05]  /*a7b0*/  YIELD ;  /* 0x0000000000007946 */ /* 0x000fea0003800000 */
[----:B------:R-:W-:Y:S01]  /*a7c0*/  IMAD.MOV.U32 R3, RZ, RZ, R15 ;  /* 0x000000ffff037224 */ /* 0x000fe200078e000f */
[----:B------:R-:W-:Y:S01]  /*a7d0*/  ISETP.NE.AND P3, PT, R200, 0x2, PT ;  /* 0x00000002c800780c */ /* 0x000fe20003f65270 */
[----:B------:R-:W-:-:S03]  /*a7e0*/  VIADD R15, R15, 0xffffffff ;  /* 0xffffffff0f0f7836 */ /* 0x000fc60000000000 */
[----:B------:R-:W-:Y:S02]  /*a7f0*/  ISETP.GT.AND P2, PT, R3, R211, PT ;  /* 0x000000d30300720c */ /* 0x000fe40003f44270 */
[----:B------:R-:W-:Y:S02]  /*a800*/  SEL R3, RZ, 0x1, P3 ;  /* 0x00000001ff037807 */ /* 0x000fe40001800000 */
[----:B------:R-:W-:Y:S02]  /*a810*/  SEL R200, R200, RZ, P3 ;  /* 0x000000ffc8c87207 */ /* 0x000fe40001800000 */
[----:B------:R-:W-:Y:S01]  /*a820*/  LOP3.LUT R208, R208, R3, RZ, 0x3c, !PT ;  /* 0x00000003d0d07212 */ /* 0x000fe200078e3cff */
[----:B0-----:R-:W-:Y:S06]  /*a830*/  @!P0 BRA `(.L_x_9569) ;  /* 0x0000000000048947 */ /* 0x001fec0003800000 */
[----:B------:R-:W-:Y:S01]  /*a840*/  BPT.TRAP 0x1 ;  /* 0x000000040000795c */ /* 0x000fe20000300000 */
.L_x_9569:
[----:B------:R-:W-:Y:S01]  /*a850*/  IMAD R20, R200, 0x8, R19 ;  /* 0x00000008c8147824 */ /* 0x000fe200078e0213 */
[----:B------:R-:W-:-:S04]  /*a860*/  SHF.L.U32 R21, R208, 0x1f, RZ ;  /* 0x0000001fd0157819 */ /* 0x000fc800000006ff */
[----:B------:R0:W1:Y:S01]  /*a870*/  SYNCS.PHASECHK.TRANS64.TRYWAIT P3, [R20+URZ+0x22830], R21 ;  /* 0x02283015140075a7 */ /* 0x000062000806017f */
[----:B------:R-:W-:Y:S05]  /*a880*/  @!P0 BRA `(.L_x_9570) ;  /* 0x0000000000048947 */ /* 0x000fea0003800000 */
[----:B------:R-:W-:Y:S01]  /*a890*/  BPT.TRAP 0x1 ;  /* 0x000000040000795c */ /* 0x000fe20000300000 */
.L_x_9570:
[----:B------:R-:W-:Y:S02]  /*a8a0*/  IMAD R156, R200, 0x300, R0 ;  /* 0x00000300c89c7824 */ /* 0x000fe400078e0200 */
[----:B------:R-:W-:Y:S01]  /*a8b0*/  IMAD.MOV.U32 R157, RZ, RZ, 0x40000040 ;  /* 0x40000040ff9d7424 */ /* 0x000fe200078e00ff */
[----:B-1----:R-:W-:Y:S06]  /*a8c0*/  @P3 BRA `(.L_x_9571) ;  /* 0x0000000000083947 */ /* 0x002fec0003800000 */
[----:B------:R-:W1:Y:S02]  /*a8d0*/  SYNCS.PHASECHK.TRANS64.TRYWAIT P3, [R20+URZ+0x22830], R21 ;  /* 0x02283015140075a7 */ /* 0x000e64000806017f */
[----:B-1----:R-:W-:Y:S05]  /*a8e0*/  @!P3 BRA `(.L_x_9572) ;  /* 0x000000f80044b947 */ /* 0x002fea0003800000 */
.L_x_9571:
[----:B------:R-:W-:Y:S05]  /*a8f0*/  WARPSYNC.ALL ;  /* 0x0000000000007948 */ /* 0x000fea0003800000 */
        /* <DEDUP_REMOVED lines=20> */
[----:B------:R-:W-:Y:S01]  /*aa40*/  HGMMA.64x96x16.F32.BF16 R152, gdesc[UR4], RZ, !UPT, gsb0 ;  /* 0x01600000049879f0 */ /* 0x000fe2000c0018ff */
[----:B------:R-:W-:-:S02]  /*aa50*/  R2UR UR13, R9 ;  /* 0x00000000090d72ca */ /* 0x000fc400000e0000 */
[----:B------:R-:W-:Y:S02]  /*aa60*/  R2UR UR16, R6 ;  /* 0x00000000061072ca */ /* 0x000fe400000e0000 */
[----:B------:R-:W-:Y:S01]  /*aa70*/  R2UR UR17, R7 ;  /* 0x00000000071172ca */ /* 0x000fe200000e0000 */
        /* <DEDUP_REMOVED lines=42> */
[-CC-:B------:R-:W-:Y:S01]  /*ad20*/  FFMA.FTZ R153, R153, R3.reuse, -R204.reuse ;  /* 0x0000000399997223 */ /* 0x180fe200000108cc */
[-C--:B------:R-:W-:Y:S01]  /*ad30*/  FMUL.FTZ R206, R206, R3.reuse ;  /* 0x00000003cece7220 */ /* 0x080fe20000410000 */
        /* <DEDUP_REMOVED lines=22> */
[-CC-:B------:R-:W-:Y:S01]  /*aea0*/  FFMA.FTZ R193, R193, R3.reuse, -R204.reuse ;  /* 0x00000003c1c17223 */ /* 0x180fe200000108cc */
[-CC-:B------:R-:W-:Y:S01]  /*aeb0*/  FFMA.FTZ R196, R196, R3.reuse, -R204.reuse ;  /* 0x00000003c4c47223 */ /* 0x180fe200000108cc */
[----:B------:R-:W-:-:S03]  /*aec0*/  FFMA.FTZ R197, R197, R3, -R204 ;  /* 0x00000003c5c57223 */ /* 0x000fc600000108cc */
[----:B------:R-:W4:Y:S01]  /*aed0*/  MUFU.EX2 R156, R156 ;  /* 0x0000009c009c7308 */ /* 0x000f220000000800 */
        /* <DEDUP_REMOVED lines=8> */
[C---:B---3--:R-:W-:Y:S01]  /*af60*/  F2FP.BF16.F32.PACK_AB R204, R153.reuse, R152 ;  /* 0x0000009899cc723e */ /* 0x048fe200000010ff */
[----:B------:R-:W-:Y:S01]  /*af70*/  FADD.FTZ R13, R153, R13 ;  /* 0x0000000d990d7221 */ /* 0x000fe20000010000 */
[----:B------:R-:W-:Y:S01]  /*af80*/  FMNMX.FTZ R152, R154, R205, !PT ;  /* 0x000000cd9a987209 */ /* 0x000fe20007810000 */
[-C--:B------:R-:W-:Y:S01]  /*af90*/  FMUL.FTZ R36, R36, R206.reuse ;  /* 0x000000ce24247220 */ /* 0x080fe20000410000 */
[-C--:B------:R-:W-:Y:S01]  /*afa0*/  FMUL.FTZ R37, R37, R206.reuse ;  /* 0x000000ce25257220 */ /* 0x080fe20000410000 */
[----:B------:R-:W-:Y:S01]  /*afb0*/  FMUL.FTZ R40, R40, R206 ;  /* 0x000000ce28287220 */ /* 0x000fe20000410000 */
[----:B------:R-:W-:Y:S01]  /*afc0*/  FMNMX.FTZ R152, R155, R152, !PT ;  /* 0x000000989b987209 */ /* 0x000fe20007810000 */
[-C--:B------:R-:W-:Y:S01]  /*afd0*/  FMUL.FTZ R41, R41, R206.reuse ;  /* 0x000000ce29297220 */ /* 0x080fe20000410000 */
[----:B----4-:R-:W-:Y:S01]  /*afe0*/  FADD.FTZ R13, R156, R13 ;  /* 0x0000000d9c0d7221 */ /* 0x010fe20000010000 */
        /* <DEDUP_REMOVED lines=72> */
[C---:B--2---:R-:W-:Y:S01]  /*b470*/  FADD.FTZ R13, R157.reuse, R13 ;  /* 0x0000000d9d0d7221 */ /* 0x044fe20000010000 */
[----:B------:R-:W-:Y:S01]  /*b480*/  FMNMX.FTZ R152, R194, R152, !PT ;  /* 0x00000098c2987209 */ /* 0x000fe20007810000 */
[----:B------:R-:W-:Y:S01]  /*b490*/  MUFU.EX2 R161, R161 ;  /* 0x000000a100a17308 */ /* 0x000fe20000000800 */
[----:B------:R-:W-:-:S02]  /*b4a0*/  F2FP.BF16.F32.PACK_AB R206, R157, R156 ;  /* 0x0000009c9dce723e */ /* 0x000fc400000010ff */
[----:B------:R-:W-:-:S04]  /*b4b0*/  FMNMX.FTZ R152, R195, R152, !PT ;  /* 0x00000098c3987209 */ /* 0x000fc80007810000 */
[----:B------:R-:W-:Y:S01]  /*b4c0*/  FMNMX.FTZ R152, R198, R152, !PT ;  /* 0x00000098c6987209 */ /* 0x000fe20007810000 */
[----:B------:R-:W-:Y:S03]  /*b4d0*/  MUFU.EX2 R156, R168 ;  /* 0x000000a8009c7308 */ /* 0x000fe60000000800 */
[----:B------:R-:W-:-:S05]  /*b4e0*/  FMNMX.FTZ R157, R199, R152, !PT ;  /* 0x00000098c79d7209 */ /* 0x000fca0007810000 */
[----:B------:R-:W2:Y:S01]  /*b4f0*/  SHFL.BFLY PT, R153, R157, 0x2, 0x1f ;  /* 0x0c401f009d997f89 */ /* 0x000ea200000e0000 */
[----:B------:R-:W3:Y:S08]  /*b500*/  MUFU.EX2 R152, R160 ;  /* 0x000000a000987308 */ /* 0x000ef00000000800 */
[----:B------:R-:W-:Y:S08]  /*b510*/  MUFU.EX2 R160, R176 ;  /* 0x000000b000a07308 */ /* 0x000ff00000000800 */
[----:B------:R-:W-:Y:S01]  /*b520*/  MUFU.EX2 R168, R192 ;  /* 0x000000c000a87308 */ /* 0x000fe20000000800 */
[----:B---3--:R-:W-:Y:S01]  /*b530*/  FADD.FTZ R13, R152, R13 ;  /* 0x0000000d980d7221 */ /* 0x008fe20000010000 */
[----:B------:R-:W-:-:S03]  /*b540*/  F2FP.BF16.F32.PACK_AB R152, R161, R152 ;  /* 0x00000098a198723e */ /* 0x000fc600000010ff */
[----:B------:R-:W-:Y:S01]  /*b550*/  FADD.FTZ R13, R161, R13 ;  /* 0x0000000da10d7221 */ /* 0x000fe20000010000 */
[----:B--2---:R-:W-:Y:S02]  /*b560*/  FMNMX.FTZ R157, R157, R153, !PT ;  /* 0x000000999d9d7209 */ /* 0x004fe40007810000 */
[----:B------:R-:W2:Y:S03]  /*b570*/  MUFU.EX2 R164, R164 ;  /* 0x000000a400a47308 */ /* 0x000ea60000000800 */
[----:B------:R-:W3:Y:S05]  /*b580*/  SHFL.BFLY PT, R207, R157, 0x1, 0x1f ;  /* 0x0c201f009dcf7f89 */ /* 0x000eea00000e0000 */
[----:B------:R3:W-:Y:S08]  /*b590*/  MUFU.EX2 R153, R172 ;  /* 0x000000ac00997308 */ /* 0x0007f00000000800 */
[----:B------:R-:W4:Y:S01]  /*b5a0*/  MUFU.EX2 R165, R165 ;  /* 0x000000a500a57308 */ /* 0x000f220000000800 */
[----:B--2---:R-:W-:-:S07]  /*b5b0*/  FADD.FTZ R13, R164, R13 ;  /* 0x0000000da40d7221 */ /* 0x004fce0000010000 */
[----:B------:R-:W-:Y:S01]  /*b5c0*/  MUFU.EX2 R169, R169 ;  /* 0x000000a900a97308 */ /* 0x000fe20000000800 */
[----:B---3--:R-:W-:-:S07]  /*b5d0*/  FMNMX.FTZ R172, R157, R207, !PT ;  /* 0x000000cf9dac7209 */ /* 0x008fce0007810000 */
[----:B------:R-:W-:Y:S01]  /*b5e0*/  MUFU.EX2 R173, R173 ;  /* 0x000000ad00ad7308 */ /* 0x000fe20000000800 */
[C---:B------:R-:W-:Y:S01]  /*b5f0*/  FADD.FTZ R157, -R172.reuse, R205 ;  /* 0x000000cdac9d7221 */ /* 0x040fe20000010100 */
[-C--:B------:R-:W-:Y:S01]  /*b600*/  FMUL.FTZ R176, R172, R3.reuse ;  /* 0x00000003acb07220 */ /* 0x080fe20000410000 */
[----:B----4-:R-:W-:Y:S02]  /*b610*/  FADD.FTZ R13, R165, R13 ;  /* 0x0000000da50d7221 */ /* 0x010fe40000010000 */
[-C--:B------:R-:W-:Y:S01]  /*b620*/  FMUL.FTZ R157, R157, R3.reuse ;  /* 0x000000039d9d7220 */ /* 0x080fe20000410000 */
        /* <DEDUP_REMOVED lines=25> */
[-CC-:B------:R-:W-:Y:S01]  /*b7c0*/  FFMA.FTZ R198, R198, R3.reuse, -R176.reuse ;  /* 0x00000003c6c67223 */ /* 0x180fe200000108b0 */
[----:B------:R-:W-:Y:S01]  /*b7d0*/  FFMA.FTZ R176, R199, R3, -R176 ;  /* 0x00000003c7b07223 */ /* 0x000fe200000108b0 */
[----:B------:R-:W-:Y:S01]  /*b7e0*/  FADD.FTZ R13, R156, R13 ;  /* 0x0000000d9c0d7221 */ /* 0x000fe20000010000 */
[----:B------:R-:W4:Y:S01]  /*b7f0*/  MUFU.EX2 R207, R158 ;  /* 0x0000009e00cf7308 */ /* 0x000f220000000800 */
[----:B--2---:R-:W-:Y:S01]  /*b800*/  FFMA.FTZ R14, R157, R14, R205 ;  /* 0x0000000e9d0e7223 */ /* 0x004fe200000100cd */
[----:B------:R-:W-:-:S02]  /*b810*/  @!P1 VIADD R154, R20, 0x22840 ;  /* 0x00022840149a9836 */ /* 0x000fc40000000000 */
[C---:B------:R-:W-:Y:S01]  /*b820*/  FADD.FTZ R13, R169.reuse, R13 ;  /* 0x0000000da90d7221 */ /* 0x040fe20000010000 */
[----:B------:R-:W-:Y:S01]  /*b830*/  F2FP.BF16.F32.PACK_AB R156, R169, R156 ;  /* 0x0000009ca99c723e */ /* 0x000fe200000010ff */
[-C--:B------:R-:W-:Y:S01]  /*b840*/  FMUL.FTZ R26, R26, R157.reuse ;  /* 0x0000009d1a1a7220 */ /* 0x080fe20000410000 */
[-C--:B------:R-:W-:Y:S01]  /*b850*/  FMUL.FTZ R27, R27, R157.reuse ;  /* 0x0000009d1b1b7220 */ /* 0x080fe20000410000 */
[----:B------:R-:W-:Y:S01]  /*b860*/  FADD.FTZ R13, R153, R13 ;  /* 0x0000000d990d7221 */ /* 0x000fe20000010000 */
[----:B------:R-:W2:Y:S01]  /*b870*/  MUFU.EX2 R159, R159 ;  /* 0x0000009f009f7308 */ /* 0x000ea20000000800 */
[----:B---3--:R-:W-:Y:S01]  /*b880*/  FADD.FTZ R14, R155, R14 ;  /* 0x0000000e9b0e7221 */ /* 0x008fe20000010000 */
[----:B------:R-:W-:Y:S01]  /*b890*/  @!P1 PRMT R154, RZ, 0x654, R154 ;  /* 0x00000654ff9a9816 */ /* 0x000fe2000000009a */
[----:B------:R-:W-:Y:S01]  /*b8a0*/  FADD.FTZ R13, R173, R13 ;  /* 0x0000000dad0d7221 */ /* 0x000fe20000010000 */
[-C--:B------:R-:W-:Y:S01]  /*b8b0*/  FMUL.FTZ R30, R30, R157.reuse ;  /* 0x0000009d1e1e7220 */ /* 0x080fe20000410000 */
[-C--:B------:R-:W-:Y:S01]  /*b8c0*/  FMUL.FTZ R31, R31, R157.reuse ;  /* 0x0000009d1f1f7220 */ /* 0x080fe20000410000 */
[-C--:B------:R-:W-:Y:S01]  /*b8d0*/  FMUL.FTZ R34, R34, R157.reuse ;  /* 0x0000009d22227220 */ /* 0x080fe20000410000 */
[----:B------:R-:W-:Y:S01]  /*b8e0*/  FADD.FTZ R13, R160, R13 ;  /* 0x0000000da00d7221 */ /* 0x000fe20000010000 */
        /* <DEDUP_REMOVED lines=17> */
[----:B----4-:R-:W4:Y:S01]  /*ba00*/  S2R R197, SR_TID.X ;  /* 0x0000000000c57919 */ /* 0x010f220000002100 */
[----:B---3--:R-:W-:Y:S01]  /*ba10*/  FADD.FTZ R14, R199, R14 ;  /* 0x0000000ec70e7221 */ /* 0x008fe20000010000 */
        /* <DEDUP_REMOVED lines=31> */
[----:B----4-:R-:W-:Y:S01]  /*bc10*/  SHF.R.U32.HI R197, RZ, 0x7, R197 ;  /* 0x00000007ffc57819 */ /* 0x010fe200000116c5 */
[-C--:B------:R-:W-:Y:S01]  /*bc20*/  FMUL.FTZ R107, R107, R157.reuse ;  /* 0x0000009d6b6b7220 */ /* 0x080fe20000410000 */
[-C--:B------:R-:W-:Y:S01]  /*bc30*/  FMUL.FTZ R110, R110, R157.reuse ;  /* 0x0000009d6e6e7220 */ /* 0x080fe20000410000 */
[-C--:B------:R-:W-:Y:S01]  /*bc40*/  FMUL.FTZ R111, R111, R157.reuse ;  /* 0x0000009d6f6f7220 */ /* 0x080fe20000410000 */
[----:B------:R-:W-:Y:S01]  /*bc50*/  IADD3 R197, -R197, 0xb, RZ ;  /* 0x0000000bc5c57810 */ /* 0x000fe20007ffe1ff */
[-C--:B------:R-:W-:Y:S01]  /*bc60*/  FMUL.FTZ R114, R114, R157.reuse ;  /* 0x0000009d72727220 */ /* 0x080fe20000410000 */
[----:B------:R-:W4:Y:S01]  /*bc70*/  MUFU.EX2 R174, R174 ;  /* 0x000000ae00ae7308 */ /* 0x000f220000000800 */
[----:B--2---:R-:W-:Y:S01]  /*bc80*/  FADD.FTZ R14, R192, R14 ;  /* 0x0000000ec00e7221 */ /* 0x004fe20000010000 */
[-C--:B------:R-:W-:Y:S01]  /*bc90*/  FMUL.FTZ R115, R115, R157.reuse ;  /* 0x0000009d73737220 */ /* 0x080fe20000410000 */
[----:B------:R2:W-:Y:S06]  /*bca0*/  BAR.ARV R197, 0x100 ;  /* 0x000400c50000751d */ /* 0x0005ec0000002000 */
[----:B------:R-:W5:Y:S01]  /*bcb0*/  MUFU.EX2 R175, R175 ;  /* 0x000000af00af7308 */ /* 0x000f620000000800 */
[----:B---3--:R-:W-:Y:S01]  /*bcc0*/  FADD.FTZ R14, R171, R14 ;  /* 0x0000000eab0e7221 */ /* 0x008fe20000010000 */
[----:B------:R3:W-:Y:S01]  /*bcd0*/  @!P1 SYNCS.ARRIVE.TRANS64.RED.A1T0 RZ, [R154+URZ], RZ ;  /* 0x000000ff9aff99a7 */ /* 0x0007e2000810043f */
[-C--:B------:R-:W-:Y:S01]  /*bce0*/  FMUL.FTZ R118, R118, R157.reuse ;  /* 0x0000009d76767220 */ /* 0x080fe20000410000 */
[-C--:B------:R-:W-:Y:S01]  /*bcf0*/  FMUL.FTZ R119, R119, R157.reuse ;  /* 0x0000009d77777220 */ /* 0x080fe20000410000 */
[-C--:B------:R-:W-:Y:S01]  /*bd00*/  FMUL.FTZ R122, R122, R157.reuse ;  /* 0x0000009d7a7a7220 */ /* 0x080fe20000410000 */
[-C--:B------:R-:W-:Y:S01]  /*bd10*/  FMUL.FTZ R123, R123, R157.reuse ;  /* 0x0000009d7b7b7220 */ /* 0x080fe20000410000 */
[-C--:B------:R-:W-:Y:S01]  /*bd20*/  FMUL.FTZ R126, R126, R157.reuse ;  /* 0x0000009d7e7e7220 */ /* 0x080fe20000410000 */
[----:B------:R-:W0:Y:S01]  /*bd30*/  MUFU.EX2 R178, R178 ;  /* 0x000000b200b27308 */ /* 0x000e220000000800 */
[----:B----4-:R-:W-:Y:S01]  /*bd40*/  FADD.FTZ R14, R174, R14 ;  /* 0x0000000eae0e7221 */ /* 0x010fe20000010000 */
[----:B---3--:R-:W-:Y:S01]  /*bd50*/  F2FP.BF16.F32.PACK_AB R154, R165, R164 ;  /* 0x000000a4a59a723e */ /* 0x008fe200000010ff */
        /* <DEDUP_REMOVED lines=12> */
[-C--:B------:R-:W-:Y:S01]  /*be20*/  FMUL.FTZ R147, R147, R157.reuse ;  /* 0x0000009d93937220 */ /* 0x080fe20000410000 */
[----:B------:R-:W4:Y:S01]  /*be30*/  MUFU.EX2 R179, R179 ;  /* 0x000000b300b37308 */ /* 0x000f220000000800 */
[----:B0-----:R-:W-:Y:S01]  /*be40*/  FADD.FTZ R14, R178, R14 ;  /* 0x0000000eb20e7221 */ /* 0x001fe20000010000 */
[-C--:B------:R-:W-:Y:S01]  /*be50*/  FMUL.FTZ R150, R150, R157.reuse ;  /* 0x0000009d96967220 */ /* 0x080fe20000410000 */
[----:B------:R-:W-:Y:S01]  /*be60*/  FMUL.FTZ R151, R151, R157 ;  /* 0x0000009d97977220 */ /* 0x000fe20000410000 */
[----:B------:R-:W-:-:S02]  /*be70*/  F2FP.BF16.F32.PACK_AB R157, R171, R192 ;  /* 0x000000c0ab9d723e */ /* 0x000fc400000010ff */
[----:B------:R-:W-:Y:S02]  /*be80*/  F2FP.BF16.F32.PACK_AB R158, R173, R153 ;  /* 0x00000099ad9e723e */ /* 0x000fe400000010ff */
[----:B------:R-:W0:Y:S01]  /*be90*/  MUFU.EX2 R180, R180 ;  /* 0x000000b400b47308 */ /* 0x000e220000000800 */
[----:B---3--:R-:W-:Y:S01]  /*bea0*/  FADD.FTZ R13, R177, R13 ;  /* 0x0000000db10d7221 */ /* 0x008fe20000010000 */
[----:B------:R-:W-:Y:S02]  /*beb0*/  F2FP.BF16.F32.PACK_AB R205, R155, R205 ;  /* 0x000000cd9bcd723e */ /* 0x000fe400000010ff */
[----:B------:R-:W-:Y:S02]  /*bec0*/  F2FP.BF16.F32.PACK_AB R207, R159, R207 ;  /* 0x000000cf9fcf723e */ /* 0x000fe400000010ff */
[----:B------:R-:W-:Y:S02]  /*bed0*/  F2FP.BF16.F32.PACK_AB R153, R163, R199 ;  /* 0x000000c7a399723e */ /* 0x000fe400000010ff */
[----:B------:R-:W3:Y:S01]  /*bee0*/  MUFU.EX2 R182, R182 ;  /* 0x000000b600b67308 */ /* 0x000ee20000000800 */
[----:B----4-:R-:W-:Y:S01]  /*bef0*/  FADD.FTZ R14, R179, R14 ;  /* 0x0000000eb30e7221 */ /* 0x010fe20000010000 */
[----:B------:R-:W-:-:S02]  /*bf00*/  F2FP.BF16.F32.PACK_AB R155, R167, R161 ;  /* 0x000000a1a79b723e */ /* 0x000fc400000010ff */
[----:B------:R-:W-:Y:S02]  /*bf10*/  F2FP.BF16.F32.PACK_AB R160, R177, R160 ;  /* 0x000000a0b1a0723e */ /* 0x000fe400000010ff */
[----:B------:R-:W-:Y:S02]  /*bf20*/  F2FP.BF16.F32.PACK_AB R159, R175, R174 ;  /* 0x000000aeaf9f723e */ /* 0x000fe400000010ff */
[----:B------:R-:W4:Y:S01]  /*bf30*/  MUFU.EX2 R181, R181 ;  /* 0x000000b500b57308 */ /* 0x000f220000000800 */
[----:B0-----:R-:W-:Y:S01]  /*bf40*/  FADD.FTZ R13, R180, R13 ;  /* 0x0000000db40d7221 */ /* 0x001fe20000010000 */
[----:B------:R-:W-:-:S06]  /*bf50*/  F2FP.BF16.F32.PACK_AB R161, R179, R178 ;  /* 0x000000b2b3a1723e */ /* 0x000fcc00000010ff */
[----:B------:R-:W0:Y:S01]  /*bf60*/  MUFU.EX2 R183, R183 ;  /* 0x000000b700b77308 */ /* 0x000e220000000800 */
[----:B---3--:R-:W-:-:S07]  /*bf70*/  FADD.FTZ R14, R182, R14 ;  /* 0x0000000eb60e7221 */ /* 0x008fce0000010000 */
[----:B------:R-:W3:Y:S01]  /*bf80*/  MUFU.EX2 R184, R184 ;  /* 0x000000b800b87308 */ /* 0x000ee20000000800 */
[C---:B----4-:R-:W-:Y:S01]  /*bf90*/  FADD.FTZ R13, R181.reuse, R13 ;  /* 0x0000000db50d7221 */ /* 0x050fe20000010000 */
[----:B------:R-:W-:-:S06]  /*bfa0*/  F2FP.BF16.F32.PACK_AB R162, R181, R180 ;  /* 0x000000b4b5a2723e */ /* 0x000fcc00000010ff */
[----:B------:R-:W4:Y:S01]  /*bfb0*/  MUFU.EX2 R165, R186 ;  /* 0x000000ba00a57308 */ /* 0x000f220000000800 */
[C---:B0-----:R-:W-:Y:S01]  /*bfc0*/  FADD.FTZ R14, R183.reuse, R14 ;  /* 0x0000000eb70e7221 */ /* 0x041fe20000010000 */
[----:B------:R-:W-:-:S06]  /*bfd0*/  F2FP.BF16.F32.PACK_AB R163, R183, R182 ;  /* 0x000000b6b7a3723e */ /* 0x000fcc00000010ff */
[----:B------:R-:W0:Y:S01]  /*bfe0*/  MUFU.EX2 R185, R185 ;  /* 0x000000b900b97308 */ /* 0x000e220000000800 */
[----:B---3--:R-:W-:-:S07]  /*bff0*/  FADD.FTZ R13, R184, R13 ;  /* 0x0000000db80d7221 */ /* 0x008fce0000010000 */
[----:B------:R-:W3:Y:S01]  /*c000*/  MUFU.EX2 R187, R187 ;  /* 0x000000bb00bb7308 */ /* 0x000ee20000000800 */
[----:B----4-:R-:W-:-:S07]  /*c010*/  FADD.FTZ R14, R165, R14 ;  /* 0x0000000ea50e7221 */ /* 0x010fce0000010000 */
[----:B------:R-:W4:Y:S01]  /*c020*/  MUFU.EX2 R188, R188 ;  /* 0x000000bc00bc7308 */ /* 0x000f220000000800 */
[C---:B0-----:R-:W-:Y:S01]  /*c030*/  FADD.FTZ R13, R185.reuse, R13 ;  /* 0x0000000db90d7221 */ /* 0x041fe20000010000 */
[----:B------:R-:W-:-:S06]  /*c040*/  F2FP.BF16.F32.PACK_AB R164, R185, R184 ;  /* 0x000000b8b9a4723e */ /* 0x000fcc00000010ff */
[----:B------:R-:W0:Y:S01]  /*c050*/  MUFU.EX2 R190, R190 ;  /* 0x000000be00be7308 */ /* 0x000e220000000800 */
[C---:B---3--:R-:W-:Y:S01]  /*c060*/  FADD.FTZ R14, R187.reuse, R14 ;  /* 0x0000000ebb0e7221 */ /* 0x048fe20000010000 */
[----:B------:R-:W-:-:S06]  /*c070*/  F2FP.BF16.F32.PACK_AB R165, R187, R165 ;  /* 0x000000a5bba5723e */ /* 0x000fcc00000010ff */
[----:B------:R-:W3:Y:S01]  /*c080*/  MUFU.EX2 R189, R189 ;  /* 0x000000bd00bd7308 */ /* 0x000ee20000000800 */
[----:B----4-:R-:W-:-:S07]  /*c090*/  FADD.FTZ R13, R188, R13 ;  /* 0x0000000dbc0d7221 */ /* 0x010fce0000010000 */
[----:B------:R-:W4:Y:S01]  /*c0a0*/  MUFU.EX2 R191, R191 ;  /* 0x000000bf00bf7308 */ /* 0x000f220000000800 */
[----:B0-----:R-:W-:-:S07]  /*c0b0*/  FADD.FTZ R14, R190, R14 ;  /* 0x0000000ebe0e7221 */ /* 0x001fce0000010000 */
[----:B------:R-:W0:Y:S01]  /*c0c0*/  MUFU.EX2 R169, R194 ;  /* 0x000000c200a97308 */ /* 0x000e220000000800 */
[C---:B---3--:R-:W-:Y:S01]  /*c0d0*/  FADD.FTZ R13, R189.reuse, R13 ;  /* 0x0000000dbd0d7221 */ /* 0x048fe20000010000 */
[----:B------:R-:W-:-:S03]  /*c0e0*/  F2FP.BF16.F32.PACK_AB R166, R189, R188 ;  /* 0x000000bcbda6723e */ /* 0x000fc600000010ff */
[----:B------:R-:W-:-:S03]  /*c0f0*/  FADD.FTZ R13, R168, R13 ;  /* 0x0000000da80d7221 */ /* 0x000fc60000010000 */
[----:B------:R-:W3:Y:S01]  /*c100*/  MUFU.EX2 R193, R193 ;  /* 0x000000c100c17308 */ /* 0x000ee20000000800 */
[C---:B----4-:R-:W-:Y:S01]  /*c110*/  FADD.FTZ R14, R191.reuse, R14 ;  /* 0x0000000ebf0e7221 */ /* 0x050fe20000010000 */
[----:B------:R-:W-:-:S06]  /*c120*/  F2FP.BF16.F32.PACK_AB R167, R191, R190 ;  /* 0x000000bebfa7723e */ /* 0x000fcc00000010ff */
[----:B------:R-:W4:Y:S01]  /*c130*/  MUFU.EX2 R195, R195 ;  /* 0x000000c300c37308 */ /* 0x000f220000000800 */
[----:B0-----:R-:W-:-:S07]  /*c140*/  FADD.FTZ R14, R169, R14 ;  /* 0x0000000ea90e7221 */ /* 0x001fce0000010000 */
[----:B------:R-:W0:Y:S01]  /*c150*/  MUFU.EX2 R196, R196 ;  /* 0x000000c400c47308 */ /* 0x000e220000000800 */
[C---:B---3--:R-:W-:Y:S01]  /*c160*/  FADD.FTZ R13, R193.reuse, R13 ;  /* 0x0000000dc10d7221 */ /* 0x048fe20000010000 */
[----:B------:R-:W-:-:S06]  /*c170*/  F2FP.BF16.F32.PACK_AB R168, R193, R168 ;  /* 0x000000a8c1a8723e */ /* 0x000fcc00000010ff */
[----:B------:R-:W3:Y:S01]  /*c180*/  MUFU.EX2 R171, R198 ;  /* 0x000000c600ab7308 */ /* 0x000ee20000000800 */
[C---:B----4-:R-:W-:Y:S01]  /*c190*/  FADD.FTZ R14, R195.reuse, R14 ;  /* 0x0000000ec30e7221 */ /* 0x050fe20000010000 */
[----:B------:R-:W-:-:S06]  /*c1a0*/  F2FP.BF16.F32.PACK_AB R169, R195, R169 ;  /* 0x000000a9c3a9723e */ /* 0x000fcc00000010ff */
[----:B------:R-:W4:Y:S01]  /*c1b0*/  MUFU.EX2 R176, R176 ;  /* 0x000000b000b07308 */ /* 0x000f220000000800 */
[----:B0-----:R-:W-:-:S04]  /*c1c0*/  FADD.FTZ R13, R196, R13 ;  /* 0x0000000dc40d7221 */ /* 0x001fc80000010000 */
[C---:B------:R-:W-:Y:S01]  /*c1d0*/  FADD.FTZ R13, R170.reuse, R13 ;  /* 0x0000000daa0d7221 */ /* 0x040fe20000010000 */
[----:B------:R-:W-:Y:S01]  /*c1e0*/  F2FP.BF16.F32.PACK_AB R170, R170, R196 ;  /* 0x000000c4aaaa723e */ /* 0x000fe200000010ff */
[----:B---3--:R-:W-:-:S04]  /*c1f0*/  FADD.FTZ R14, R171, R14 ;  /* 0x0000000eab0e7221 */ /* 0x008fc80000010000 */
[C---:B----4-:R-:W-:Y:S01]  /*c200*/  FADD.FTZ R14, R176.reuse, R14 ;  /* 0x0000000eb00e7221 */ /* 0x050fe20000010000 */
[----:B------:R-:W-:Y:S01]  /*c210*/  F2FP.BF16.F32.PACK_AB R171, R176, R171 ;  /* 0x000000abb0ab723e */ /* 0x000fe200000010ff */
[----:B--2---:R-:W-:Y:S06]  /*c220*/  @!P0 BRA `(.L_x_9573) ;  /* 0x0000000000048947 */ /* 0x004fec0003800000 */
[----:B------:R-:W-:Y:S01]  /*c230*/  BPT.TRAP 0x1 ;  /* 0x000000040000795c */ /* 0x000fe20000300000 */
.L_x_9573:
[----:B------:R0:W2:Y:S01]  /*c240*/  SYNCS.PHASECHK.TRANS64.TRYWAIT P3, [R20+URZ+0x22850], R21 ;  /* 0x02285015140075a7 */ /* 0x0000a2000806017f */
[----:B------:R-:W-:Y:S05]  /*c250*/  @!P0 BRA `(.L_x_9574) ;  /* 0x0000000000048947 */ /* 0x000fea0003800000 */
[----:B------:R-:W-:Y:S01]  /*c260*/  BPT.TRAP 0x1 ;  /* 0x000000040000795c */ /* 0x000fe20000300000 */
.L_x_9574:
[----:B------:R-:W-:Y:S04]  /*c270*/  BSSY B0, `(.L_x_9575) ;  /* 0x0000004000007945 */ /* 0x000fe80003800000 */
[----:B--2---:R-:W-:Y:S05]  /*c280*/  @P3 BRA `(.L_x_9576) ;  /* 0x0000000000083947 */ /* 0x004fea0003800000 */
[----:B------:R-:W2:Y:S02]  /*c290*/  SYNCS.PHASECHK.TRANS64.TRYWAIT P3, [R20+URZ+0x22850], R21 ;  /* 0x02285015140075a7 */ /* 0x000ea4000806017f */
[----:B--2---:R-:W-:Y:S05]  /*c2a0*/  @!P3 BRA `(.L_x_9577) ;  /* 0x000000dc00e8b947 */ /* 0x004fea0003800000 */
.L_x_9576:
[----:B------:R-:W-:Y:S05]  /*c2b0*/  BSYNC B0 ;  /* 0x0000000000007941 */ /* 0x000fea0003800000 */
.L_x_9575:
[----:B------:R-:W3:Y:S01]  /*c2c0*/  S2R R173, SR_TID.X ;  /* 0x0000000000ad7919 */ /* 0x000ee20000002100 */
[----:B------:R-:W-:Y:S05]  /*c2d0*/  WARPSYNC.ALL ;  /* 0x0000000000007948 */ /* 0x000fea0003800000 */
[----:B------:R-:W-:Y:S02]  /*c2e0*/  IMAD.MOV.U32 R174, RZ, RZ, 0xc00 ;  /* 0x00000c00ffae7424 */ /* 0x000fe400078e00ff */
[----:B------:R-:W-:Y:S02]  /*c2f0*/  IMAD.MOV.U32 R175, RZ, RZ, 0x40000040 ;  /* 0x40000040ffaf7424 */ /* 0x000fe400078e00ff */
[----:B------:R-:W-:-:S02]  /*c300*/  IMAD R174, R200, R174, UR37 ;  /* 0x00000025c8ae7e24 */ /* 0x000fc4000f8e02ae */
[----:B------:R-:W-:Y:S01]  /*c310*/  IMAD.MOV.U32 R177, RZ, RZ, 0x40000040 ;  /* 0x40000040ffb17424 */ /* 0x000fe200078e00ff */
[----:B------:R-:W-:Y:S01]  /*c320*/  R2UR UR7, R175 ;  /* 0x00000000af0772ca */ /* 0x000fe200000e0000 */
[C---:B------:R-:W-:Y:S01]  /*c330*/  VIADD R176, R174.reuse, 0x80 ;  /* 0x00000080aeb07836 */ /* 0x040fe20000000000 */
[----:B------:R-:W-:Y:S01]  /*c340*/  R2UR UR6, R174 ;  /* 0x00000000ae0672ca */ /* 0x000fe200000e0000 */
[----:B------:R-:W-:Y:S02]  /*c350*/  IMAD.MOV.U32 R175, RZ, RZ, 0x40000040 ;  /* 0x40000040ffaf7424 */ /* 0x000fe400078e00ff */
[----:B012---:R-:W-:-:S05]  /*c360*/  @!P1 VIADD R20, R20, 0x22860 ;  /* 0x0002286014149836 */ /* 0x007fca0000000000 */
[----:B------:R-:W-:Y:S02]  /*c370*/  @!P1 PRMT R20, RZ, 0x654, R20 ;  /* 0x00000654ff149816 */ /* 0x000fe40000000014 */
[----:B---3--:R-:W-:-:S05]  /*c380*/  SHF.R.U32.HI R173, RZ, 0x7, R173 ;  /* 0x00000007ffad7819 */ /* 0x008fca00000116ad */
[----:B------:R-:W-:-:S05]  /*c390*/  VIADD R21, R173, 0x8 ;  /* 0x00000008ad157836 */ /* 0x000fca0000000000 */
[----:B------:R0:W-:Y:S06]  /*c3a0*/  BAR.SYNC.DEFER_BLOCKING R21, 0x100 ;  /* 0x000400150000751d */ /* 0x0001ec0000010000 */
[----:B------:R-:W-:-:S06]  /*c3b0*/  WARPGROUP.ARRIVE ;  /* 0x00000000000079c5 */ /* 0x000fcc0000000000 */
[----:B------:R-:W-:Y:S01]  /*c3c0*/  HGMMA.64x256x16.F32.BF16 R24, R204, gdesc[UR4].tnspB, R24, gsb0 ;  /* 0x43e00004cc187df0 */ /* 0x000fe20008001818 */
[----:B------:R-:W-:Y:S02]  /*c3d0*/  R2UR UR6, R176 ;  /* 0x00000000b00672ca */ /* 0x000fe400000e0000 */
[----:B------:R-:W-:Y:S01]  /*c3e0*/  R2UR UR7, R177 ;  /* 0x00000000b10772ca */ /* 0x000fe200000e0000 */
[----:B------:R-:W-:Y:S02]  /*c3f0*/  WARPGROUP.DEPBAR.LE gsb0, 0x0 ;  /* 0x00008000000079c5 */ /* 0x000fe40000010000 */
[----:B------:R-:W-:Y:S01]  /*c400*/  WARPGROUP.ARRIVE ;  /* 0x00000000000079c5 */ /* 0x000fe20000000000 */
[----:B------:R-:W-:Y:S02]  /*c410*/  IMAD.MOV.U32 R205, RZ, RZ, R172 ;  /* 0x000000ffffcd7224 */ /* 0x000fe400078e00ac */
[----:B------:R-:W-:-:S15]  /*c420*/  IMAD.MOV.U32 R206, RZ, RZ, R12 ;  /* 0x000000ffffce7224 */ /* 0x000fde00078e000c */
[----:B------:R-:W-:-:S04]  /*c430*/  NOP ;  /* 0x0000000000007918 */ /* 0x000fc80000000000 */
[----:B------:R-:W-:Y:S03]  /*c440*/  HGMMA.64x256x16.F32.BF16 R24, R152, gdesc[UR4].tnspB, R24, gsb0 ;  /* 0x43e0000498187df0 */ /* 0x000fe60008001818 */
[----:B------:R-:W-:Y:S02]  /*c450*/  WARPGROUP.DEPBAR.LE gsb0, 0x0 ;  /* 0x00008000000079c5 */ /* 0x000fe40000010000 */
[----:B------:R-:W-:Y:S01]  /*c460*/  VIADD R152, R174, 0x100 ;  /* 0x00000100ae987836 */ /* 0x000fe20000000000 */
        /* <DEDUP_REMOVED lines=29> */
[----:B------:R0:W-:Y:S01]  /*c640*/  @!P1 SYNCS.ARRIVE.TRANS64.RED.A1T0 RZ, [R20+URZ], RZ ;  /* 0x000000ff14ff99a7 */ /* 0x0001e2000810043f */
[----:B------:R-:W-:Y:S05]  /*c650*/  @P2 BRA `(.L_x_9578) ;  /* 0xffffffe000502947 */ /* 0x000fea000383ffff */
.L_x_9568:
[----:B------:R-:W-:Y:S05]  /*c660*/  WARPSYNC.ALL ;  /* 0x0000000000007948 */ /* 0x000fea0003800000 */
[----:B------:R-:W1:Y:S01]  /*c670*/  SHFL.BFLY PT, R0, R13, 0x2, 0x1f ;  /* 0x0c401f000d007f89 */ /* 0x000e6200000e0000 */
[----:B0-----:R-:W-:Y:S02]  /*c680*/  IMAD.MOV.U32 R20, RZ, RZ, -0x800000 ;  /* 0xff800000ff147424 */ /* 0x001fe400078e00ff */
[----:B------:R-:W-:Y:S01]  /*c690*/  IMAD.MOV.U32 R4, RZ, RZ, RZ ;  /* 0x000000ffff047224 */ /* 0x000fe200078e00ff */
[----:B------:R0:W-:Y:S06]  /*c6a0*/  BAR.ARV R197, 0x100 ;  /* 0x000400c50000751d */ /* 0x0001ec0000002000 */
[----:B------:R-:W-:-:S02]  /*c6b0*/  VIADD R200, R200, 0x1 ;  /* 0x00000001c8c87836 */ /* 0x000fc40000000000 */
[----:B------:R-:W-:Y:S06]  /*c6c0*/  BAR.ARV 0x8, 0x180 ;  /* 0x0206000000007b1d */ /* 0x000fec0000002000 */
[----:B------:R-:W-:Y:S01]  /*c6d0*/  ISETP.NE.AND P1, PT, R200, 0x2, PT ;  /* 0x00000002c800780c */ /* 0x000fe20003f25270 */
[----:B------:R-:W-:-:S03]  /*c6e0*/  VIADD R221, R221, 0x1 ;  /* 0x00000001dddd7836 */ /* 0x000fc60000000000 */
[----:B------:R-:W-:Y:S01]  /*c6f0*/  SEL R200, R200, RZ, P1 ;  /* 0x000000ffc8c87207 */ /* 0x000fe20000800000 */
[----:B-1----:R-:W-:-:S05]  /*c700*/  FADD.FTZ R0, R0, R13 ;  /* 0x0000000d00007221 */ /* 0x002fca0000010000 */
[----:B------:R-:W1:Y:S02]  /*c710*/  SHFL.BFLY PT, R5, R0, 0x1, 0x1f ;  /* 0x0c201f0000057f89 */ /* 0x000e6400000e0000 */
[----:B-1----:R-:W-:-:S05]  /*c720*/  FADD.FTZ R7, R0, R5 ;  /* 0x0000000500077221 */ /* 0x002fca0000010000 */
[----:B------:R-:W-:-:S13]  /*c730*/  FSETP.NE.FTZ.AND P0, PT, R7, RZ, PT ;  /* 0x000000ff0700720b */ /* 0x000fda0003f15000 */
[----:B------:R-:W1:Y:S08]  /*c740*/  @P0 MUFU.LG2 R5, R7 ;  /* 0x0000000700050308 */ /* 0x000e700000000c00 */
[----:B------:R-:W2:Y:S01]  /*c750*/  @P0 MUFU.RCP R4, R7 ;  /* 0x0000000700040308 */ /* 0x000ea20000001000 */
[----:B-1----:R-:W-:Y:S01]  /*c760*/  @P0 FMUL.FTZ R6, R5, 0.69314718246459960938 ;  /* 0x3f31721805060820 */ /* 0x002fe20000410000 */
[----:B------:R-:W-:-:S04]  /*c770*/  @P0 FMUL.FTZ R5, R3, 0.69314718246459960938 ;  /* 0x3f31721803050820 */ /* 0x000fc80000410000 */
[----:B------:R-:W-:Y:S02]  /*c780*/  @P0 FFMA.FTZ R20, R5, R12, R6 ;  /* 0x0000000c05140223 */ /* 0x000fe40000010006 */
[----:B------:R-:W1:Y:S01]  /*c790*/  SHFL.BFLY PT, R5, R14, 0x2, 0x1f ;  /* 0x0c401f000e057f89 */ /* 0x000e6200000e0000 */
        /* <DEDUP_REMOVED lines=53> */
[----:B------:R-:W-:Y:S01]  /*caf0*/  IMAD.MOV.U32 R0, RZ, RZ, RZ ;  /* 0x000000ffff007224 */ /* 0x000fe200078e00ff */
[----:B------:R-:W-:Y:S01]  /*cb00*/  SEL R5, RZ, 0x1, P1 ;  /* 0x00000001ff057807 */ /* 0x000fe20000800000 */
        /* <DEDUP_REMOVED lines=15> */
[----:B------:R-:W1:Y:S01]  /*cc00*/  @P0 MUFU.LG2 R6, R8 ;  /* 0x0000000800060308 */ /* 0x000e620000000c00 */
[----:B------:R-:W-:Y:S01]  /*cc10*/  @P0 FMUL.FTZ R10, R3, 0.69314718246459960938 ;  /* 0x3f317218030a0820 */ /* 0x000fe20000410000 */
[----:B------:R-:W-:Y:S01]  /*cc20*/  IMAD.MOV.U32 R3, RZ, RZ, -0x800000 ;  /* 0xff800000ff037424 */ /* 0x000fe200078e00ff */
[----:B------:R-:W-:-:S05]  /*cc30*/  LOP3.LUT R208, R208, R5, RZ, 0x3c, !PT ;  /* 0x00000005d0d07212 */ /* 0x000fca00078e3cff */
[----:B------:R-:W2:Y:S01]  /*cc40*/  @P0 MUFU.RCP R0, R8 ;  /* 0x0000000800000308 */ /* 0x000ea20000001000 */
[----:B-1----:R-:W-:-:S04]  /*cc50*/  @P0 FMUL.FTZ R7, R6, 0.69314718246459960938 ;  /* 0x3f31721806070820 */ /* 0x002fc80000410000 */
[----:B------:R-:W-:Y:S01]  /*cc60*/  @P0 FFMA.FTZ R3, R10, R172, R7 ;  /* 0x000000ac0a030223 */ /* 0x000fe20000010007 */
[----:B------:R-:W-:Y:S01]  /*cc70*/  PLOP3.LUT P0, PT, PT, PT, PT, 0x8, 0x0 ;  /* 0x000000000000781c */ /* 0x000fe20003f0e170 */
        /* <DEDUP_REMOVED lines=64> */
.L_x_9527:
[----:B------:R-:W-:Y:S05]  /*d080*/  WARPSYNC.ALL ;  /* 0x0000000000007948 */ /* 0x000fea0003800000 */
[----:B------:R-:W0:Y:S08]  /*d090*/  S2UR UR5, SR_CgaCtaId ;  /* 0x00000000000579c3 */ /* 0x000e300000008800 */
[----:B------:R-:W-:Y:S06]  /*d0a0*/  BAR.SYNC.DEFER_BLOCKING 0x5, 0x180 ;  /* 0x0146000000007b1d */ /* 0x000fec0000010000 */
[----:B------:R-:W-:Y:S01]  /*d0b0*/  UMOV UR4, 0x400 ;  /* 0x0000040000047882 */ /* 0x000fe20000000000 */
[----:B------:R-:W-:Y:S01]  /*d0c0*/  BSSY B0, `(.L_x_9579) ;  /* 0x00004e0000007945 */ /* 0x000fe20003800000 */
[----:B0-----:R-:W-:-:S06]  /*d0d0*/  ULEA UR4, UR5, UR4, 0x18 ;  /* 0x0000000405047291 */ /* 0x001fcc000f8ec03f */
[----:B------:R-:W-:-:S05]  /*d0e0*/  IMAD.U32 R19, RZ, RZ, UR4 ;  /* 0x00000004ff137e24 */ /* 0x000fca000f8e00ff */
[----:B-----5:R0:W1:Y:S01]  /*d0f0*/  LDS.128 R152, [R19+0x228d0] ;  /* 0x0228d00013987984 */ /* 0x0200620000000c00 */
[----:B------:R-:W-:Y:S06]  /*d100*/  BAR.ARV 0x4, 0x180 ;  /* 0x0106000000007b1d */ /* 0x000fec0000002000 */
[----:B------:R-:W-:Y:S05]  /*d110*/  @P0 BRA `(.L_x_9580) ;  /* 0x0000003c00940947 */ /* 0x000fea0003800000 */
[----:B------:R-:W2:Y:S01]  /*d120*/  LDL R4, [R1+0x70] ;  /* 0x0000700001047983 */ /* 0x000ea20000100800 */
[C---:B------:R-:W-:Y:S01]  /*d130*/  ISETP.NE.AND P0, PT, R216.reuse, RZ, PT ;  /* 0x000000ffd800720c */ /* 0x040fe20003f05270 */
[----:B------:R-:W-:Y:S01]  /*d140*/  ULDC UR4, c[0x0][0xad4] ;  /* 0x0002b50000047ab9 */ /* 0x000fe20000000800 */
[----:B------:R-:W-:Y:S01]  /*d150*/  F2FP.BF16.F32.PACK_AB R6, R29, R28 ;  /* 0x0000001c1d06723e */ /* 0x000fe200000010ff */
[----:B------:R-:W3:Y:S01]  /*d160*/  S2R R0, SR_SWINHI ;  /* 0x0000000000007919 */ /* 0x000ee20000002f00 */
[----:B------:R-:W-:Y:S01]  /*d170*/  SEL R216, R216, UR4, P0 ;  /* 0x00000004d8d87c07 */ /* 0x000fe20008000000 */
[----:B------:R-:W-:Y:S05]  /*d180*/  WARPSYNC.ALL ;  /* 0x0000000000007948 */ /* 0x000fea0003800000 */
[----:B------:R-:W-:Y:S01]  /*d190*/  F2FP.BF16.F32.PACK_AB R7, R31, R30 ;  /* 0x0000001e1f07723e */ /* 0x000fe200000010ff */
[----:B------:R-:W-:Y:S01]  /*d1a0*/  ULDC.64 UR4, c[0x0][0xc00] ;  /* 0x0003000000047ab9 */ /* 0x000fe20000000a00 */
[----:B------:R-:W-:Y:S01]  /*d1b0*/  F2FP.BF16.F32.PACK_AB R8, R33, R32 ;  /* 0x000000202108723e */ /* 0x000fe200000010ff */
[----:B------:R-:W-:Y:S01]  /*d1c0*/  ULDC.64 UR6, c[0x0][0xc08] ;  /* 0x0003020000067ab9 */ /* 0x000fe20000000a00 */
[----:B------:R-:W-:-:S02]  /*d1d0*/  F2FP.BF16.F32.PACK_AB R9, R35, R34 ;  /* 0x000000222309723e */ /* 0x000fc400000010ff */
[----:B------:R-:W-:Y:S02]  /*d1e0*/  F2FP.BF16.F32.PACK_AB R10, R37, R36 ;  /* 0x00000024250a723e */ /* 0x000fe400000010ff */
[----:B------:R-:W-:Y:S01]  /*d1f0*/  F2FP.BF16.F32.PACK_AB R11, R39, R38 ;  /* 0x00000026270b723e */ /* 0x000fe200000010ff */
[----:B------:R-:W-:Y:S01]  /*d200*/  BAR.SYNC.DEFER_BLOCKING 0x1, 0x100 ;  /* 0x0044000000007b1d */ /* 0x000fe20000010000 */
[----:B------:R-:W-:-:S04]  /*d210*/  ISETP.NE.U32.AND P1, PT, RZ, UR4, PT ;  /* 0x00000004ff007c0c */ /* 0x000fc8000bf25070 */
[----:B------:R-:W-:Y:S02]  /*d220*/  ISETP.NE.AND.EX P1, PT, RZ, UR5, PT, P1 ;  /* 0x00000005ff007c0c */ /* 0x000fe4000bf25310 */
[----:B------:R-:W-:Y:S02]  /*d230*/  MOV R12, R19 ;  /* 0x00000013000c7202 */ /* 0x000fe40000000f00 */
[----:B---3--:R-:W-:-:S03]  /*d240*/  MOV R13, R0 ;  /* 0x00000000000d7202 */ /* 0x008fc60000000f00 */
[----:B--2---:R-:W-:-:S04]  /*d250*/  IMAD.WIDE R14, R4, 0x2, R12 ;  /* 0x00000002040e7825 */ /* 0x004fc800078e020c */
        /* <DEDUP_REMOVED lines=162> */
[----:B--2---:R-:W-:-:S04]  /*dc80*/  IADD3 R0, P0, R14, 0xc060, RZ ;  /* 0x0000c0600e007810 */ /* 0x004fc80007f1e0ff */
[----:B------:R-:W-:Y:S01]  /*dc90*/  LOP3.LUT R4, R0, 0x380, RZ, 0xc0, !PT ;  /* 0x0000038000047812 */ /* 0x000fe200078ec0ff */
[----:B------:R-:W-:Y:S01]  /*dca0*/  IMAD.X R15, RZ, RZ, R15, P0 ;  /* 0x000000ffff0f7224 */ /* 0x000fe200000e060f */
[----:B------:R-:W-:Y:S02]  /*dcb0*/  IADD3 R6, P0, R218, UR4, RZ ;  /* 0x00000004da067c10 */ /* 0x000fe4000ff1e0ff */
        /* <DEDUP_REMOVED lines=15> */
[----:B------:R-:W-:Y:S01]  /*ddb0*/  IMAD.MOV.U32 R15, RZ, RZ, 0x9b8 ;  /* 0x000009b8ff0f7424 */ /* 0x000fe200078e00ff */
[----:B------:R-:W-:-:S04]  /*ddc0*/  ISETP.GT.AND P2, PT, R216, 0x1, PT ;  /* 0x00000001d800780c */ /* 0x000fc80003f44270 */
[----:B------:R-:W-:-:S04]  /*ddd0*/  SEL R15, R15, 0x978, P2 ;  /* 0x000009780f0f7807 */ /* 0x000fc80001000000 */
[----:B--2---:R3:W2:Y:S08]  /*dde0*/  LDC.64 R10, c[0x0][R15+0x220] ;  /* 0x000088000f0a7b82 */ /* 0x0046b00000000a00 */
[----:B------:R3:W4:Y:S01]  /*ddf0*/  LDC.64 R8, c[0x0][R15+0x218] ;  /* 0x000086000f087b82 */ /* 0x0007220000000a00 */
[----:B------:R-:W-:Y:S05]  /*de00*/  @P0 BRA `(.L_x_9581) ;  /* 0x0000000000100947 */ /* 0x000fea0003800000 */
[----:B------:R-:W-:Y:S05]  /*de10*/  @!P1 BRA `(.L_x_9581) ;  /* 0x00000000000c9947 */ /* 0x000fea0003800000 */
[----:B-----5:R-:W2:Y:S04]  /*de20*/  LDG.E R0, desc[UR40][R6.64] ;  /* 0x0000002806007981 */ /* 0x020ea8000c1e1900 */
[----:B---3--:R-:W2:Y:S02]  /*de30*/  LDG.E R6, desc[UR40][R6.64+0x4] ;  /* 0x0000042806067981 */ /* 0x008ea4000c1e1900 */
[----:B--2---:R-:W-:-:S07]  /*de40*/  IMAD.IADD R0, R6, 0x1, -R0 ;  /* 0x0000000106007824 */ /* 0x004fce00078e0a00 */
.L_x_9581:
[----:B------:R-:W4:Y:S01]  /*de50*/  LDL.LU R5, [R1+0x4c] ;  /* 0x00004c0001057983 */ /* 0x000f220000300800 */
[----:B------:R-:W0:Y:S03]  /*de60*/  LDC R157, c[0x0][0xbe8] ;  /* 0x0002fa00ff9d7b82 */ /* 0x000e260000000800 */
[----:B------:R-:W4:Y:S01]  /*de70*/  LDL R160, [R1+0x6c] ;  /* 0x00006c0001a07983 */ /* 0x000f220000100800 */
[----:B------:R-:W-:-:S03]  /*de80*/  ISETP.NE.U32.AND P0, PT, RZ, UR4, PT ;  /* 0x00000004ff007c0c */ /* 0x000fc6000bf05070 */
[----:B------:R-:W4:Y:S01]  /*de90*/  LDL R159, [R1+0x68] ;  /* 0x00006800019f7983 */ /* 0x000f220000100800 */
[----:B---3--:R-:W3:Y:S01]  /*dea0*/  LDC.64 R6, c[0x0][R15+0x228] ;  /* 0x00008a000f067b82 */ /* 0x008ee20000000a00 */
[----:B------:R-:W-:Y:S02]  /*deb0*/  ISETP.NE.AND.EX P0, PT, RZ, UR5, PT, P0 ;  /* 0x00000005ff007c0c */ /* 0x000fe4000bf05300 */
[----:B------:R-:W3:Y:S02]  /*dec0*/  LDL R158, [R1+0x54] ;  /* 0x00005400019e7983 */ /* 0x000ee40000100800 */
[----:B------:R-:W-:Y:S02]  /*ded0*/  SEL R217, R217, RZ, !P0 ;  /* 0x000000ffd9d97207 */ /* 0x000fe40004000000 */
[----:B0-----:R-:W-:-:S03]  /*dee0*/  ISETP.NE.AND P1, PT, R157, 0x1, PT ;  /* 0x000000019d00780c */ /* 0x001fc60003f25270 */
[----:B--2---:R-:W-:Y:S02]  /*def0*/  IMAD R11, R11, R217, RZ ;  /* 0x000000d90b0b7224 */ /* 0x004fe400078e02ff */
[----:B----4-:R-:W-:-:S08]  /*df00*/  IMAD R14, R9, R215, RZ ;  /* 0x000000d7090e7224 */ /* 0x010fd000078e02ff */
[----:B-1----:R-:W0:Y:S01]  /*df10*/  @P1 LDC R152, c[0x0][0xbec] ;  /* 0x0002fb00ff981b82 */ /* 0x002e220000000800 */
[----:B------:R-:W-:-:S07]  /*df20*/  IMAD.WIDE.U32 R8, R8, R215, RZ ;  /* 0x000000d708087225 */ /* 0x000fce00078e00ff */
[----:B------:R-:W1:Y:S01]  /*df30*/  @P1 LDC R156, c[0x0][0xbf0] ;  /* 0x0002fc00ff9c1b82 */ /* 0x000e620000000800 */
[----:B------:R-:W-:Y:S02]  /*df40*/  IMAD.IADD R14, R9, 0x1, R14 ;  /* 0x00000001090e7824 */ /* 0x000fe400078e020e */
[----:B-----5:R-:W-:Y:S01]  /*df50*/  IMAD R0, R0, R157, RZ ;  /* 0x0000009d00007224 */ /* 0x020fe200078e02ff */
[----:B------:R-:W-:-:S05]  /*df60*/  SEL R5, R5, RZ, !P0 ;  /* 0x000000ff05057207 */ /* 0x000fca0004000000 */
[C---:B------:R-:W-:Y:S02]  /*df70*/  IMAD R5, R10.reuse, R5, R11 ;  /* 0x000000050a057224 */ /* 0x040fe400078e020b */
[----:B------:R-:W-:-:S04]  /*df80*/  IMAD.WIDE.U32 R10, R10, R217, RZ ;  /* 0x000000d90a0a7225 */ /* 0x000fc800078e00ff */
[----:B------:R-:W-:Y:S01]  /*df90*/  IMAD.IADD R11, R11, 0x1, R5 ;  /* 0x000000010b0b7824 */ /* 0x000fe200078e0205 */
[--C-:B------:R-:W-:Y:S02]  /*dfa0*/  IADD3 R10, P0, P3, R10, R8, R4.reuse ;  /* 0x000000080a0a7210 */ /* 0x100fe40007b1e004 */
[----:B------:R-:W-:Y:S02]  /*dfb0*/  SHF.R.S32.HI R5, RZ, 0x1f, R4 ;  /* 0x0000001fff057819 */ /* 0x000fe40000011404 */
[----:B------:R-:W-:Y:S02]  /*dfc0*/  SEL R8, R223, RZ, P2 ;  /* 0x000000ffdf087207 */ /* 0x000fe40001000000 */
[----:B------:R-:W-:Y:S01]  /*dfd0*/  IADD3.X R11, R11, R14, R5, P0, P3 ;  /* 0x0000000e0b0b7210 */ /* 0x000fe200007e6405 */
[----:B------:R-:W-:Y:S02]  /*dfe0*/  IMAD R14, R222, 0x80, R160 ;  /* 0x00000080de0e7824 */ /* 0x000fe400078e02a0 */
[----:B---3--:R-:W-:-:S02]  /*dff0*/  IMAD R21, R7, R8, RZ ;  /* 0x0000000807157224 */ /* 0x008fc400078e02ff */
[----:B------:R-:W-:-:S04]  /*e000*/  IMAD.WIDE.U32 R8, R6, R8, RZ ;  /* 0x0000000806087225 */ /* 0x000fc800078e00ff */
[----:B0-----:R-:W-:-:S04]  /*e010*/  @P1 IMAD.HI.U32 R6, R14, R152, RZ ;  /* 0x000000980e061227 */ /* 0x001fc800078e00ff */
[----:B------:R-:W-:Y:S01]  /*e020*/  IMAD.MOV.U32 R152, RZ, RZ, R14 ;  /* 0x000000ffff987224 */ /* 0x000fe200078e000e */
[----:B-1----:R-:W-:Y:S02]  /*e030*/  @P1 SHF.R.U32.HI R152, RZ, R156, R6 ;  /* 0x0000009cff981219 */ /* 0x002fe40000011606 */
[----:B------:R0:W1:Y:S03]  /*e040*/  LDC.64 R6, c[0x0][R15+0x210] ;  /* 0x000084000f067b82 */ /* 0x0000660000000a00 */
[----:B0-----:R-:W-:-:S04]  /*e050*/  IMAD.MOV R15, RZ, RZ, -R152 ;  /* 0x000000ffff0f7224 */ /* 0x001fc800078e0a98 */
[----:B------:R-:W-:Y:S01]  /*e060*/  IMAD R15, R157, R15, R14 ;  /* 0x0000000f9d0f7224 */ /* 0x000fe200078e020e */
[----:B------:R-:W-:Y:S01]  /*e070*/  IADD3 R8, P0, P3, R152, R10, R8 ;  /* 0x0000000a98087210 */ /* 0x000fe20007b1e008 */
[----:B------:R-:W-:Y:S01]  /*e080*/  IMAD.IADD R21, R9, 0x1, R21 ;  /* 0x0000000109157824 */ /* 0x000fe200078e0215 */
[----:B------:R-:W-:Y:S02]  /*e090*/  SHF.R.S32.HI R9, RZ, 0x1f, R152 ;  /* 0x0000001fff097819 */ /* 0x000fe40000011498 */
[----:B------:R-:W-:Y:S02]  /*e0a0*/  SHF.R.S32.HI R10, RZ, 0x1f, R15 ;  /* 0x0000001fff0a7819 */ /* 0x000fe4000001140f */
[----:B------:R-:W-:Y:S01]  /*e0b0*/  IADD3.X R9, R9, R11, R21, P0, P3 ;  /* 0x0000000b09097210 */ /* 0x000fe200007e6415 */
[----:B-1----:R-:W-:-:S04]  /*e0c0*/  IMAD R7, R7, R15, RZ ;  /* 0x0000000f07077224 */ /* 0x002fc800078e02ff */
[C---:B------:R-:W-:Y:S02]  /*e0d0*/  IMAD R7, R6.reuse, R10, R7 ;  /* 0x0000000a06077224 */ /* 0x040fe400078e0207 */
[----:B------:R-:W0:Y:S01]  /*e0e0*/  LDC.64 R10, c[0x0][0xba8] ;  /* 0x0002ea00ff0a7b82 */ /* 0x000e220000000a00 */
[----:B------:R-:W-:-:S07]  /*e0f0*/  IMAD.WIDE.U32 R8, R6, R15, R8 ;  /* 0x0000000f06087225 */ /* 0x000fce00078e0008 */
[----:B0-----:R-:W0:Y:S08]  /*e100*/  @!P2 LDC R10, c[0x0][0xb50] ;  /* 0x0002d400ff0aab82 */ /* 0x001e300000000800 */
[----:B------:R-:W1:Y:S01]  /*e110*/  @!P2 LDC R11, c[0x0][0xb54] ;  /* 0x0002d500ff0bab82 */ /* 0x000e620000000800 */
[----:B------:R-:W-:Y:S02]  /*e120*/  IMAD.IADD R7, R9, 0x1, R7 ;  /* 0x0000000109077824 */ /* 0x000fe400078e0207 */
[----:B------:R-:W-:Y:S01]  /*e130*/  IMAD R21, R222, 0x80, R159 ;  /* 0x00000080de157824 */ /* 0x000fe200078e029f */
[----:B0-----:R-:W-:-:S04]  /*e140*/  LEA R10, P0, R8, R10, 0x2 ;  /* 0x0000000a080a7211 */ /* 0x001fc800078010ff */
[----:B-1----:R-:W-:Y:S01]  /*e150*/  LEA.HI.X R11, R8, R11, R7, 0x2, P0 ;  /* 0x0000000b080b7211 */ /* 0x002fe200000f1407 */
[----:B------:R-:W-:Y:S04]  /*e160*/  SHFL.IDX PT, R6, R10, RZ, 0x1c1f ;  /* 0x001c1fff0a067589 */ /* 0x000fe800000e0000 */
[----:B------:R-:W0:Y:S04]  /*e170*/  SHFL.IDX PT, R7, R11, RZ, 0x1c1f ;  /* 0x001c1fff0b077589 */ /* 0x000e2800000e0000 */
[----:B------:R1:W-:Y:S04]  /*e180*/  SHFL.IDX PT, R8, R10, 0x1, 0x1c1f ;  /* 0x003c1f000a087f89 */ /* 0x0003e800000e0000 */
[----:B------:R-:W2:Y:S01]  /*e190*/  SHFL.IDX PT, R9, R11, 0x1, 0x1c1f ;  /* 0x003c1f000b097f89 */ /* 0x000ea200000e0000 */
[----:B------:R-:W-:Y:S01]  /*e1a0*/  LOP3.LUT P0, RZ, R158, 0x3, RZ, 0xc0, !PT ;  /* 0x000000039eff7812 */ /* 0x000fe2000780c0ff */
[----:B-1----:R-:W-:-:S03]  /*e1b0*/  VIADD R10, R21, 0x8 ;  /* 0x00000008150a7836 */ /* 0x002fc60000000000 */
[-C--:B------:R-:W-:Y:S02]  /*e1c0*/  ISETP.GE.OR P3, PT, R21, R0.reuse, P0 ;  /* 0x000000001500720c */ /* 0x080fe40000766670 */
[----:B------:R-:W-:-:S11]  /*e1d0*/  ISETP.GE.OR P0, PT, R10, R0, P0 ;  /* 0x000000000a00720c */ /* 0x000fd60000706670 */
[----:B0-----:R0:W-:Y:S04]  /*e1e0*/  @!P3 ST.E desc[UR40][R6.64], R20 ;  /* 0x000000140600b985 */ /* 0x0011e8000c101928 */
[----:B--2---:R0:W-:Y:S01]  /*e1f0*/  @!P0 ST.E desc[UR40][R8.64], R3 ;  /* 0x0000000308008985 */ /* 0x0041e2000c101928 */
[----:B------:R-:W-:Y:S05]  /*e200*/  @P2 BRA `(.L_x_9582) ;  /* 0x0000001000382947 */ /* 0x000fea0003800000 */
[----:B0-----:R-:W0:Y:S01]  /*e210*/  S2R R3, SR_TID.X ;  /* 0x0000000000037919 */ /* 0x001e220000002100 */
[----:B------:R-:W1:Y:S01]  /*e220*/  @P1 LDC R10, c[0x0][0xbec] ;  /* 0x0002fb00ff0a1b82 */ /* 0x000e620000000800 */
        /* <DEDUP_REMOVED lines=35> */
[C---:B------:R-:W-:Y:S01]  /*e460*/  IADD3 R53, P2, R12.reuse, 0x7000, RZ ;  /* 0x000070000c357810 */ /* 0x040fe20007f5e0ff */
[----:B------:R-:W5:Y:S01]  /*e470*/  LD.E.128 R28, desc[UR40][R28.64] ;  /* 0x000000281c1c7980 */ /* 0x000f62000c101d00 */
[----:B------:R-:W-:-:S02]  /*e480*/  IADD3 R57, P3, R12, 0x8000, RZ ;  /* 0x000080000c397810 */ /* 0x000fc40007f7e0ff */
[----:B------:R-:W-:Y:S01]  /*e490*/  IADD3 R61, P4, R12, 0x9000, RZ ;  /* 0x000090000c3d7810 */ /* 0x000fe20007f9e0ff */
        /* <DEDUP_REMOVED lines=8> */
[----:B------:R-:W-:Y:S01]  /*e520*/  SHF.R.U64 R64, R64, 0x3, RZ ;  /* 0x0000000340407819 */ /* 0x000fe200000012ff */
[----:B------:R-:W5:Y:S01]  /*e530*/  LD.E.128 R44, desc[UR40][R44.64] ;  /* 0x000000282c2c7980 */ /* 0x000f62000c101d00 */
[----:B------:R-:W-:Y:S02]  /*e540*/  LOP3.LUT R11, R12, 0x380, RZ, 0xc0, !PT ;  /* 0x000003800c0b7812 */ /* 0x000fe400078ec0ff */
[----:B------:R-:W-:Y:S02]  /*e550*/  SHF.R.U64 R48, R48, 0x3, RZ ;  /* 0x0000000330307819 */ /* 0x000fe400000012ff */
[----:B------:R-:W-:Y:S02]  /*e560*/  SHF.R.U64 R52, R52, 0x3, RZ ;  /* 0x0000000334347819 */ /* 0x000fe400000012ff */
[----:B------:R-:W-:Y:S02]  /*e570*/  SHF.R.U64 R56, R56, 0x3, RZ ;  /* 0x0000000338387819 */ /* 0x000fe400000012ff */
[----:B------:R-:W-:-:S02]  /*e580*/  SHF.R.U64 R60, R60, 0x3, RZ ;  /* 0x000000033c3c7819 */ /* 0x000fc400000012ff */
[----:B------:R-:W-:Y:S01]  /*e590*/  LOP3.LUT R64, R64, R65, RZ, 0x3c, !PT ;  /* 0x0000004140407212 */ /* 0x000fe200078e3cff */
[--C-:B------:R-:W-:Y:S01]  /*e5a0*/  IMAD.X R65, RZ, RZ, R13.reuse, P5 ;  /* 0x000000ffff417224 */ /* 0x100fe200028e060d */
[----:B------:R-:W-:Y:S02]  /*e5b0*/  IADD3 R9, P5, R12, 0xf000, RZ ;  /* 0x0000f0000c097810 */ /* 0x000fe40007fbe0ff */
        /* <DEDUP_REMOVED lines=14> */
[----:B------:R-:W-:Y:S01]  /*e6a0*/  IADD3 R81, P4, R12, 0xe000, RZ ;  /* 0x0000e0000c517810 */ /* 0x000fe20007f9e0ff */
[----:B------:R-:W5:Y:S01]  /*e6b0*/  LD.E.128 R52, desc[UR40][R52.64] ;  /* 0x0000002834347980 */ /* 0x000f62000c101d00 */
[----:B------:R-:W-:Y:S02]  /*e6c0*/  LOP3.LUT R8, R9, 0x380, RZ, 0xc0, !PT ;  /* 0x0000038009087812 */ /* 0x000fe400078ec0ff */
[----:B------:R-:W-:Y:S01]  /*e6d0*/  LOP3.LUT R12, R11, R12, RZ, 0x3c, !PT ;  /* 0x0000000c0b0c7212 */ /* 0x000fe200078e3cff */
[----:B------:R-:W5:Y:S01]  /*e6e0*/  LD.E.128 R56, desc[UR40][R56.64] ;  /* 0x0000002838387980 */ /* 0x000f62000c101d00 */
[----:B------:R-:W-:Y:S02]  /*e6f0*/  SHF.R.U64 R8, R8, 0x3, RZ ;  /* 0x0000000308087819 */ /* 0x000fe400000012ff */
[----:B------:R-:W-:Y:S01]  /*e700*/  LOP3.LUT R68, R69, 0x380, RZ, 0xc0, !PT ;  /* 0x0000038045447812 */ /* 0x000fe200078ec0ff */
[----:B------:R0:W5:Y:S01]  /*e710*/  LD.E.128 R24, desc[UR40][R12.64] ;  /* 0x000000280c187980 */ /* 0x000162000c101d00 */
[----:B------:R-:W-:-:S02]  /*e720*/  LOP3.LUT R84, R8, R9, RZ, 0x3c, !PT ;  /* 0x0000000908547212 */ /* 0x000fc400078e3cff */
[----:B------:R-:W-:Y:S01]  /*e730*/  LOP3.LUT R8, R7, 0xfffffff8, RZ, 0xc0, !PT ;  /* 0xfffffff807087812 */ /* 0x000fe200078ec0ff */
[----:B------:R-:W5:Y:S01]  /*e740*/  LD.E.128 R60, desc[UR40][R60.64] ;  /* 0x000000283c3c7980 */ /* 0x000f62000c101d00 */
[----:B------:R-:W-:Y:S02]  /*e750*/  LOP3.LUT R72, R73, 0x380, RZ, 0xc0, !PT ;  /* 0x0000038049487812 */ /* 0x000fe400078ec0ff */
[----:B------:R-:W-:Y:S01]  /*e760*/  LOP3.LUT R76, R77, 0x380, RZ, 0xc0, !PT ;  /* 0x000003804d4c7812 */ /* 0x000fe200078ec0ff */
[----:B------:R-:W5:Y:S01]  /*e770*/  LD.E.128 R64, desc[UR40][R64.64] ;  /* 0x0000002840407980 */ /* 0x000f62000c101d00 */
[----:B------:R-:W-:Y:S01]  /*e780*/  LOP3.LUT R80, R81, 0x380, RZ, 0xc0, !PT ;  /* 0x0000038051507812 */ /* 0x000fe200078ec0ff */
[----:B0-----:R-:W0:Y:S01]  /*e790*/  @P1 LDC R12, c[0x0][0xbf0] ;  /* 0x0002fc00ff0c1b82 */ /* 0x001e220000000800 */
[----:B------:R-:W-:Y:S01]  /*e7a0*/  IMAD.IADD R3, R3, 0x1, -R8 ;  /* 0x0000000103037824 */ /* 0x000fe200078e0a08 */
[----:B------:R-:W-:Y:S01]  /*e7b0*/  SHF.R.U64 R68, R68, 0x3, RZ ;  /* 0x0000000344447819 */ /* 0x000fe200000012ff */
[----:B------:R-:W-:Y:S01]  /*e7c0*/  IMAD R9, R4, UR5, R5 ;  /* 0x0000000504097c24 */ /* 0x000fe2000f8e0205 */
[----:B------:R-:W-:Y:S01]  /*e7d0*/  SHF.R.U64 R72, R72, 0x3, RZ ;  /* 0x0000000348487819 */ /* 0x000fe200000012ff */
[----:B------:R-:W-:Y:S01]  /*e7e0*/  IMAD.WIDE.U32 R4, R4, UR4, RZ ;  /* 0x0000000404047c25 */ /* 0x000fe2000f8e00ff */
[----:B------:R-:W-:Y:S01]  /*e7f0*/  SHF.R.U64 R76, R76, 0x3, RZ ;  /* 0x000000034c4c7819 */ /* 0x000fe200000012ff */
[----:B------:R-:W-:Y:S01]  /*e800*/  ULDC.64 UR4, c[0x0][0xae8] ;  /* 0x0002ba0000047ab9 */ /* 0x000fe20000000a00 */
[----:B------:R-:W-:Y:S01]  /*e810*/  SHF.R.U64 R80, R80, 0x3, RZ ;  /* 0x0000000350507819 */ /* 0x000fe200000012ff */
[----:B------:R-:W-:Y:S01]  /*e820*/  IMAD R3, R3, 0x20, R6 ;  /* 0x0000002003037824 */ /* 0x000fe200078e0206 */
[----:B------:R-:W-:Y:S01]  /*e830*/  LOP3.LUT R68, R68, R69, RZ, 0x3c, !PT ;  /* 0x0000004544447212 */ /* 0x000fe200078e3cff */
[----:B------:R-:W-:Y:S01]  /*e840*/  IMAD.IADD R5, R5, 0x1, R9 ;  /* 0x0000000105057824 */ /* 0x000fe200078e0209 */
[----:B------:R-:W-:Y:S01]  /*e850*/  LOP3.LUT R72, R72, R73, RZ, 0x3c, !PT ;  /* 0x0000004948487212 */ /* 0x000fe200078e3cff */
[----:B------:R-:W-:Y:S01]  /*e860*/  IMAD R11, R222, 0x80, R3 ;  /* 0x00000080de0b7824 */ /* 0x000fe200078e0203 */
[----:B------:R-:W-:Y:S01]  /*e870*/  LOP3.LUT R76, R76, R77, RZ, 0x3c, !PT ;  /* 0x0000004d4c4c7212 */ /* 0x000fe200078e3cff */
[----:B------:R-:W-:Y:S01]  /*e880*/  IMAD.WIDE.U32 R4, R215, UR4, R4 ;  /* 0x00000004d7047c25 */ /* 0x000fe2000f8e0004 */
[----:B------:R-:W-:Y:S01]  /*e890*/  LOP3.LUT R80, R80, R81, RZ, 0x3c, !PT ;  /* 0x0000005150507212 */ /* 0x000fe200078e3cff */
[----:B------:R-:W5:Y:S01]  /*e8a0*/  LD.E.128 R84, desc[UR40][R84.64] ;  /* 0x0000002854547980 */ /* 0x000f62000c101d00 */
[----:B------:R-:W-:Y:S01]  /*e8b0*/  SHF.R.S32.HI R8, RZ, 0x1f, R217 ;  /* 0x0000001fff087819 */ /* 0x000fe200000114d9 */
[----:B-1----:R-:W-:-:S04]  /*e8c0*/  @P1 IMAD.HI.U32 R3, R11, R10, RZ ;  /* 0x0000000a0b031227 */ /* 0x002fc800078e00ff */
[--C-:B------:R-:W-:Y:S02]  /*e8d0*/  IMAD.X R69, RZ, RZ, R13.reuse, P0 ;  /* 0x000000ffff457224 */ /* 0x100fe400000e060d */
[--C-:B------:R-:W-:Y:S02]  /*e8e0*/  IMAD.X R73, RZ, RZ, R13.reuse, P2 ;  /* 0x000000ffff497224 */ /* 0x100fe400010e060d */
[--C-:B------:R-:W-:Y:S02]  /*e8f0*/  IMAD.X R77, RZ, RZ, R13.reuse, P3 ;  /* 0x000000ffff4d7224 */ /* 0x100fe400018e060d */
[----:B------:R-:W-:Y:S01]  /*e900*/  IMAD.X R81, RZ, RZ, R13, P4 ;  /* 0x000000ffff517224 */ /* 0x000fe200020e060d */
[----:B------:R-:W5:Y:S01]  /*e910*/  LD.E.128 R68, desc[UR40][R68.64] ;  /* 0x0000002844447980 */ /* 0x000f62000c101d00 */
[----:B------:R-:W-:Y:S01]  /*e920*/  IMAD R5, R215, UR5, R5 ;  /* 0x00000005d7057c24 */ /* 0x000fe2000f8e0205 */
[----:B------:R-:W-:Y:S01]  /*e930*/  ULDC.64 UR4, c[0x0][0xaf0] ;  /* 0x0002bc0000047ab9 */ /* 0x000fe20000000a00 */
[----:B------:R-:W-:Y:S01]  /*e940*/  IMAD.MOV.U32 R7, RZ, RZ, R11 ;  /* 0x000000ffff077224 */ /* 0x000fe200078e000b */
[----:B0-----:R-:W-:Y:S01]  /*e950*/  @P1 SHF.R.U32.HI R7, RZ, R12, R3 ;  /* 0x0000000cff071219 */ /* 0x001fe20000011603 */
[----:B------:R-:W-:Y:S01]  /*e960*/  IMAD R8, R8, UR4, RZ ;  /* 0x0000000408087c24 */ /* 0x000fe2000f8e02ff */
[----:B------:R-:W5:Y:S01]  /*e970*/  LD.E.128 R72, desc[UR40][R72.64] ;  /* 0x0000002848487980 */ /* 0x000f62000c101d00 */
[----:B------:R-:W-:Y:S01]  /*e980*/  IMAD.WIDE.U32 R4, R217, UR4, R4 ;  /* 0x00000004d9047c25 */ /* 0x000fe2000f8e0004 */
[----:B------:R-:W-:-:S02]  /*e990*/  SHF.R.S32.HI R3, RZ, 0x1f, R7 ;  /* 0x0000001fff037819 */ /* 0x000fc40000011407 */
[----:B------:R-:W5:Y:S01]  /*e9a0*/  LD.E.128 R76, desc[UR40][R76.64] ;  /* 0x000000284c4c7980 */ /* 0x000f62000c101d00 */
[----:B------:R-:W-:Y:S01]  /*e9b0*/  IMAD R9, R217, UR5, R8 ;  /* 0x00000005d9097c24 */ /* 0x000fe2000f8e0208 */
[----:B------:R-:W-:Y:S02]  /*e9c0*/  ULDC.64 UR4, c[0x0][0xae0] ;  /* 0x0002b80000047ab9 */ /* 0x000fe40000000a00 */
[----:B------:R-:W5:Y:S01]  /*e9d0*/  LD.E.128 R80, desc[UR40][R80.64] ;  /* 0x0000002850507980 */ /* 0x000f62000c101d00 */
[----:B------:R-:W-:Y:S01]  /*e9e0*/  IMAD.MOV R10, RZ, RZ, -R7 ;  /* 0x000000ffff0a7224 */ /* 0x000fe200078e0a07 */
[----:B------:R-:W-:Y:S01]  /*e9f0*/  @!PT LDS RZ, [RZ] ;  /* 0x00000000fffff984 */ /* 0x000fe20000000800 */
[----:B------:R-:W-:Y:S01]  /*ea00*/  @!PT LDS RZ, [RZ] ;  /* 0x00000000fffff984 */ /* 0x000fe20000000800 */
[----:B------:R-:W-:Y:S01]  /*ea10*/  @!PT LDS RZ, [RZ] ;  /* 0x00000000fffff984 */ /* 0x000fe20000000800 */
[----:B------:R-:W-:Y:S01]  /*ea20*/  @!PT LDS RZ, [RZ] ;  /* 0x00000000fffff984 */ /* 0x000fe20000000800 */
[----:B------:R0:W-:Y:S06]  /*ea30*/  MEMBAR.ALL.CTA ;  /* 0x0000000000007992 */ /* 0x0001ec0000008000 */
[----:B0-----:R-:W0:Y:S01]  /*ea40*/  FENCE.VIEW.ASYNC.S ;  /* 0x00000000000073c6 */ /* 0x001e220000000000 */
[----:B------:R-:W-:-:S02]  /*ea50*/  IMAD.IADD R5, R5, 0x1, R9 ;  /* 0x0000000105057824 */ /* 0x000fc400078e0209 */
[----:B------:R-:W-:Y:S02]  /*ea60*/  IMAD R8, R3, UR4, RZ ;  /* 0x0000000403087c24 */ /* 0x000fe4000f8e02ff */
[----:B------:R-:W-:Y:S02]  /*ea70*/  IMAD R157, R157, R10, R11 ;  /* 0x0000000a9d9d7224 */ /* 0x000fe400078e020b */
[----:B------:R-:W-:-:S04]  /*ea80*/  IMAD.WIDE.U32 R4, R7, UR4, R4 ;  /* 0x0000000407047c25 */ /* 0x000fc8000f8e0004 */
[----:B------:R-:W-:Y:S01]  /*ea90*/  IMAD R9, R7, UR5, R8 ;  /* 0x0000000507097c24 */ /* 0x000fe2000f8e0208 */
[----:B------:R-:W-:Y:S01]  /*eaa0*/  SHF.R.S32.HI R7, RZ, 0x1f, R157 ;  /* 0x0000001fff077819 */ /* 0x000fe2000001149d */
[----:B------:R-:W-:Y:S01]  /*eab0*/  ULDC.64 UR4, c[0x0][0xad8] ;  /* 0x0002b60000047ab9 */ /* 0x000fe20000000a00 */
[----:B------:R-:W-:Y:S02]  /*eac0*/  VIADD R3, R19, 0x22820 ;  /* 0x0002282013037836 */ /* 0x000fe40000000000 */
[----:B------:R-:W-:Y:S02]  /*ead0*/  IMAD.IADD R5, R5, 0x1, R9 ;  /* 0x0000000105057824 */ /* 0x000fe400078e0209 */
[----:B------:R-:W-:Y:S01]  /*eae0*/  IMAD R8, R7, UR4, RZ ;  /* 0x0000000407087c24 */ /* 0x000fe2000f8e02ff */
[----:B------:R-:W-:Y:S01]  /*eaf0*/  PRMT R3, RZ, 0x654, R3 ;  /* 0x00000654ff037816 */ /* 0x000fe20000000003 */
[----:B------:R-:W-:-:S04]  /*eb00*/  IMAD.WIDE.U32 R4, R157, UR4, R4 ;  /* 0x000000049d047c25 */ /* 0x000fc8000f8e0004 */
[----:B------:R-:W-:Y:S01]  /*eb10*/  IMAD R21, R157, UR5, R8 ;  /* 0x000000059d157c24 */ /* 0x000fe2000f8e0208 */
[----:B------:R-:W-:Y:S01]  /*eb20*/  ULDC.64 UR4, c[0x0][0xa80] ;  /* 0x0002a00000047ab9 */ /* 0x000fe20000000a00 */
[----:B0-----:R0:W-:Y:S02]  /*eb30*/  SYNCS.ARRIVE.TRANS64.RED.A1T0 RZ, [R3+URZ], RZ ;  /* 0x000000ff03ff79a7 */ /* 0x0011e4000810043f */
[----:B------:R-:W-:Y:S01]  /*eb40*/  IMAD.IADD R21, R5, 0x1, R21 ;  /* 0x0000000105157824 */ /* 0x000fe200078e0215 */
[----:B0-----:R-:W-:Y:S01]  /*eb50*/  LEA R3, P0, R4, UR4, 0x1 ;  /* 0x0000000404037c11 */ /* 0x001fe2000f8008ff */
[----:B------:R-:W-:-:S03]  /*eb60*/  UMOV UR4, 0xffffffff ;  /* 0xffffffff00047882 */ /* 0x000fc60000000000 */
[----:B------:R-:W-:Y:S01]  /*eb70*/  LEA.HI.X R21, R4, UR5, R21, 0x1, P0 ;  /* 0x0000000504157c11 */ /* 0x000fe200080f0c15 */
[----:B------:R-:W-:Y:S08]  /*eb80*/  BRA.DIV UR4, `(.L_x_9583) ;  /* 0x000000b604c47947 */ /* 0x000ff0000b800000 */
[----:B------:R0:W1:Y:S04]  /*eb90*/  SHFL.IDX PT, R20, R21, RZ, 0x181f ;  /* 0x00181fff15147589 */ /* 0x00006800000e0000 */
[----:B------:R0:W2:Y:S02]  /*eba0*/  SHFL.IDX PT, R14, R3, RZ, 0x181f ;  /* 0x00181fff030e7589 */ /* 0x0000a400000e0000 */
.L_x_9795:
[----:B------:R-:W-:Y:S01]  /*ebb0*/  IMAD R89, R222, 0x80, R6 ;  /* 0x00000080de597824 */ /* 0x000fe200078e0206 */
[----:B------:R-:W-:Y:S01]  /*ebc0*/  BSSY B1, `(.L_x_9584) ;  /* 0x000001a000017945 */ /* 0x000fe20003800000 */
[----:B------:R-:W-:-:S03]  /*ebd0*/  VIADD R91, R203, 0xc0 ;  /* 0x000000c0cb5b7836 */ /* 0x000fc60000000000 */
[----:B------:R-:W-:-:S13]  /*ebe0*/  ISETP.GE.AND P0, PT, R89, R0, PT ;  /* 0x000000005900720c */ /* 0x000fda0003f06270 */
[----:B------:R-:W-:Y:S05]  /*ebf0*/  @P0 BRA `(.L_x_9585) ;  /* 0x0000000000580947 */ /* 0x000fea0003800000 */
[----:B------:R-:W-:Y:S01]  /*ec00*/  ULDC UR4, c[0x0][0xac8] ;  /* 0x0002b20000047ab9 */ /* 0x000fe20000000800 */
[C---:B------:R-:W-:Y:S01]  /*ec10*/  VIADD R11, R203.reuse, 0xc0 ;  /* 0x000000c0cb0b7836 */ /* 0x040fe20000000000 */
[----:B------:R-:W-:Y:S02]  /*ec20*/  ISETP.GE.AND P3, PT, R203, UR4, PT ;  /* 0x00000004cb007c0c */ /* 0x000fe4000bf66270 */
[----:B------:R-:W-:Y:S02]  /*ec30*/  ISETP.GE.AND P2, PT, R214, UR4, PT ;  /* 0x00000004d6007c0c */ /* 0x000fe4000bf46270 */
[----:B------:R-:W-:Y:S02]  /*ec40*/  ISETP.GE.AND P1, PT, R213, UR4, PT ;  /* 0x00000004d5007c0c */ /* 0x000fe4000bf26270 */
[----:B------:R-:W-:Y:S02]  /*ec50*/  ISETP.GE.AND P0, PT, R11, UR4, PT ;  /* 0x000000040b007c0c */ /* 0x000fe4000bf06270 */
[----:B------:R-:W-:-:S02]  /*ec60*/  SHF.R.S32.HI R8, RZ, 0x1f, R203 ;  /* 0x0000001fff087819 */ /* 0x000fc400000114cb */
[----:B------:R-:W-:Y:S02]  /*ec70*/  SHF.R.S32.HI R10, RZ, 0x1f, R214 ;  /* 0x0000001fff0a7819 */ /* 0x000fe400000114d6 */
[----:B------:R-:W-:Y:S02]  /*ec80*/  SHF.R.S32.HI R13, RZ, 0x1f, R213 ;  /* 0x0000001fff0d7819 */ /* 0x000fe400000114d5 */
[CC--:B--2---:R-:W-:Y:S02]  /*ec90*/  @!P3 LEA R4, P5, R203.reuse, R14.reuse, 0x1 ;  /* 0x0000000ecb04b211 */ /* 0x0c4fe400078a08ff */
[----:B------:R-:W-:Y:S02]  /*eca0*/  @!P2 LEA R6, P4, R214, R14, 0x1 ;  /* 0x0000000ed606a211 */ /* 0x000fe400078808ff */
[----:B-1----:R-:W-:Y:S02]  /*ecb0*/  @!P3 LEA.HI.X R5, R203, R20, R8, 0x1, P5 ;  /* 0x00000014cb05b211 */ /* 0x002fe400028f0c08 */
[----:B------:R-:W-:-:S02]  /*ecc0*/  @!P1 LEA R8, P5, R213, R14, 0x1 ;  /* 0x0000000ed5089211 */ /* 0x000fc400078a08ff */
[----:B------:R-:W-:Y:S01]  /*ecd0*/  @!P2 LEA.HI.X R7, R214, R20, R10, 0x1, P4 ;  /* 0x00000014d607a211 */ /* 0x000fe200020f0c0a */
[----:B-----5:R3:W-:Y:S01]  /*ece0*/  @!P3 ST.E.128 desc[UR40][R4.64], R24 ;  /* 0x000000180400b985 */ /* 0x0207e2000c101d28 */
[----:B------:R-:W-:Y:S02]  /*ecf0*/  SHF.R.S32.HI R12, RZ, 0x1f, R11 ;  /* 0x0000001fff0c7819 */ /* 0x000fe4000001140b */
[----:B------:R-:W-:Y:S01]  /*ed00*/  @!P0 LEA R10, P4, R11, R14, 0x1 ;  /* 0x0000000e0b0a8211 */ /* 0x000fe200078808ff */
[----:B------:R3:W-:Y:S01]  /*ed10*/  @!P2 ST.E.128 desc[UR40][R6.64], R40 ;  /* 0x000000280600a985 */ /* 0x0007e2000c101d28 */
[-C--:B------:R-:W-:Y:S02]  /*ed20*/  @!P1 LEA.HI.X R9, R213, R20.reuse, R13, 0x1, P5 ;  /* 0x00000014d5099211 */ /* 0x080fe400028f0c0d */
[----:B------:R-:W-:-:S03]  /*ed30*/  @!P0 LEA.HI.X R11, R11, R20, R12, 0x1, P4 ;  /* 0x000000140b0b8211 */ /* 0x000fc600020f0c0c */
[----:B------:R3:W-:Y:S04]  /*ed40*/  @!P1 ST.E.128 desc[UR40][R8.64], R56 ;  /* 0x0000003808009985 */ /* 0x0007e8000c101d28 */
[----:B------:R3:W-:Y:S02]  /*ed50*/  @!P0 ST.E.128 desc[UR40][R10.64], R72 ;  /* 0x000000480a008985 */ /* 0x0007e4000c101d28 */
.L_x_9585:
[----:B------:R-:W-:Y:S05]  /*ed60*/  BSYNC B1 ;  /* 0x0000000000017941 */ /* 0x000fea0003800000 */
.L_x_9584:
[----:B------:R-:W-:Y:S01]  /*ed70*/  UMOV UR4, 0xffffffff ;  /* 0xffffffff00047882 */ /* 0x000fe20000000000 */
[----:B---3-5:R-:W-:Y:S02]  /*ed80*/  SHF.R.S32.HI R24, RZ, 0x1f, R91 ;  /* 0x0000001fff187819 */ /* 0x028fe4000001145b */
[----:B------:R-:W-:Y:S05]  /*ed90*/  BRA.DIV UR4, `(.L_x_9586) ;  /* 0x000000b604747947 */ /* 0x000fea000b800000 */
[----:B-1----:R1:W3:Y:S04]  /*eda0*/  SHFL.IDX PT, R20, R21, 0x1, 0x181f ;  /* 0x00381f0015147f89 */ /* 0x0022e800000e0000 */
[----:B--2---:R1:W2:Y:S02]  /*edb0*/  SHFL.IDX PT, R14, R3, 0x1, 0x181f ;  /* 0x00381f00030e7f89 */ /* 0x0042a400000e0000 */
.L_x_9799:
[----:B------:R-:W-:Y:S01]  /*edc0*/  VIADD R5, R89, 0x20 ;  /* 0x0000002059057836 */ /* 0x000fe20000000000 */
[----:B------:R-:W-:Y:S04]  /*edd0*/  BSSY B1, `(.L_x_9587) ;  /* 0x0000017000017945 */ /* 0x000fe80003800000 */
[----:B------:R-:W-:-:S13]  /*ede0*/  ISETP.GE.AND P0, PT, R5, R0, PT ;  /* 0x000000000500720c */ /* 0x000fda0003f06270 */
[----:B------:R-:W-:Y:S05]  /*edf0*/  @P0 BRA `(.L_x_9588) ;  /* 0x0000000000500947 */ /* 0x000fea0003800000 */
[----:B------:R-:W-:Y:S01]  /*ee00*/  ULDC UR4, c[0x0][0xac8] ;  /* 0x0002b20000047ab9 */ /* 0x000fe20000000800 */
[----:B------:R-:W-:Y:S02]  /*ee10*/  SHF.R.S32.HI R8, RZ, 0x1f, R203 ;  /* 0x0000001fff087819 */ /* 0x000fe400000114cb */
[----:B------:R-:W-:Y:S02]  /*ee20*/  ISETP.GE.AND P3, PT, R203, UR4, PT ;  /* 0x00000004cb007c0c */ /* 0x000fe4000bf66270 */
[----:B------:R-:W-:Y:S02]  /*ee30*/  ISETP.GE.AND P2, PT, R214, UR4, PT ;  /* 0x00000004d6007c0c */ /* 0x000fe4000bf46270 */
[----:B------:R-:W-:Y:S02]  /*ee40*/  ISETP.GE.AND P1, PT, R213, UR4, PT ;  /* 0x00000004d5007c0c */ /* 0x000fe4000bf26270 */
[----:B------:R-:W-:Y:S02]  /*ee50*/  ISETP.GE.AND P0, PT, R91, UR4, PT ;  /* 0x000000045b007c0c */ /* 0x000fe4000bf06270 */
[----:B------:R-:W-:-:S02]  /*ee60*/  SHF.R.S32.HI R10, RZ, 0x1f, R214 ;  /* 0x0000001fff0a7819 */ /* 0x000fc400000114d6 */
[----:B------:R-:W-:-:S03]  /*ee70*/  SHF.R.S32.HI R12, RZ, 0x1f, R213 ;  /* 0x0000001fff0c7819 */ /* 0x000fc600000114d5 */
[CC--:B--2---:R-:W-:Y:S02]  /*ee80*/  @!P3 LEA R4, P5, R203.reuse, R14.reuse, 0x1 ;  /* 0x0000000ecb04b211 */ /* 0x0c4fe400078a08ff */
[C---:B------:R-:W-:Y:S02]  /*ee90*/  @!P2 LEA R6, P4, R214.reuse, R14, 0x1 ;  /* 0x0000000ed606a211 */ /* 0x040fe400078808ff */
        /* <DEDUP_REMOVED lines=10> */
.L_x_9588:
[----:B------:R-:W-:Y:S05]  /*ef40*/  BSYNC B1 ;  /* 0x0000000000017941 */ /* 0x000fea0003800000 */
.L_x_9587:
[----:B------:R-:W-:-:S03]  /*ef50*/  UMOV UR4, 0xffffffff ;  /* 0xffffffff00047882 */ /* 0x000fc60000000000 */
[----:B------:R-:W-:Y:S05]  /*ef60*/  BRA.DIV UR4, `(.L_x_9589) ;  /* 0x000000b604487947 */ /* 0x000fea000b800000 */
[----:B----4-:R4:W0:Y:S04]  /*ef70*/  SHFL.IDX PT, R4, R21, 0x2, 0x181f ;  /* 0x00581f0015047f89 */ /* 0x01082800000e0000 */
[----:B--2---:R4:W2:Y:S02]  /*ef80*/  SHFL.IDX PT, R14, R3, 0x2, 0x181f ;  /* 0x00581f00030e7f89 */ /* 0x0048a400000e0000 */
.L_x_9803:
        /* <DEDUP_REMOVED lines=14> */
[----:B0-----:R-:W-:Y:S02]  /*f070*/  @!P3 LEA.HI.X R11, R203, R4, R6, 0x1, P5 ;  /* 0x00000004cb0bb211 */ /* 0x001fe400028f0c06 */
        /* <DEDUP_REMOVED lines=9> */
.L_x_9591:
[----:B------:R-:W-:Y:S05]  /*f110*/  BSYNC B1 ;  /* 0x0000000000017941 */ /* 0x000fea0003800000 */
.L_x_9590:
[----:B------:R-:W-:-:S03]  /*f120*/  UMOV UR4, 0xffffffff ;  /* 0xffffffff00047882 */ /* 0x000fc60000000000 */
[----:B------:R-:W-:Y:S05]  /*f130*/  BRA.DIV UR4, `(.L_x_9592) ;  /* 0x000000b6041c7947 */ /* 0x000fea000b800000 */
[----:B0-----:R0:W0:Y:S04]  /*f140*/  SHFL.IDX PT, R4, R21, 0x3, 0x181f ;  /* 0x00781f0015047f89 */ /* 0x00102800000e0000 */
[----:B--2---:R2:W0:Y:S02]  /*f150*/  SHFL.IDX PT, R14, R3, 0x3, 0x181f ;  /* 0x00781f00030e7f89 */ /* 0x00442400000e0000 */
.L_x_9807:
[----:B-12-4-:R-:W-:-:S05]  /*f160*/  VIADD R3, R89, 0x60 ;  /* 0x0000006059037836 */ /* 0x016fca0000000000 */
[----:B------:R-:W-:-:S13]  /*f170*/  ISETP.GE.AND P0, PT, R3, R0, PT ;  /* 0x000000000300720c */ /* 0x000fda0003f06270 */
[----:B------:R-:W-:Y:S05]  /*f180*/  @P0 BRA `(.L_x_9593) ;  /* 0x0000002c004c0947 */ /* 0x000fea0003800000 */
[----:B------:R-:W-:Y:S01]  /*f190*/  ULDC UR4, c[0x0][0xac8] ;  /* 0x0002b20000047ab9 */ /* 0x000fe20000000800 */
[----:B------:R-:W-:Y:S02]  /*f1a0*/  SHF.R.S32.HI R13, RZ, 0x1f, R203 ;  /* 0x0000001fff0d7819 */ /* 0x000fe400000114cb */
[----:B------:R-:W-:Y:S02]  /*f1b0*/  ISETP.GE.AND P3, PT, R203, UR4, PT ;  /* 0x00000004cb007c0c */ /* 0x000fe4000bf66270 */
[----:B------:R-:W-:Y:S02]  /*f1c0*/  ISETP.GE.AND P4, PT, R214, UR4, PT ;  /* 0x00000004d6007c0c */ /* 0x000fe4000bf86270 */
[----:B------:R-:W-:Y:S02]  /*f1d0*/  ISETP.GE.AND P5, PT, R213, UR4, PT ;  /* 0x00000004d5007c0c */ /* 0x000fe4000bfa6270 */
[----:B------:R-:W-:Y:S02]  /*f1e0*/  SHF.R.S32.HI R12, RZ, 0x1f, R214 ;  /* 0x0000001fff0c7819 */ /* 0x000fe400000114d6 */
[----:B------:R-:W-:-:S05]  /*f1f0*/  SHF.R.S32.HI R5, RZ, 0x1f, R213 ;  /* 0x0000001fff057819 */ /* 0x000fca00000114d5 */
[-C--:B0-----:R-:W-:Y:S02]  /*f200*/  @!P3 LEA R6, P0, R203, R14.reuse, 0x1 ;  /* 0x0000000ecb06b211 */ /* 0x081fe400078008ff */
[CC--:B------:R-:W-:Y:S02]  /*f210*/  @!P4 LEA R8, P1, R214.reuse, R14.reuse, 0x1 ;  /* 0x0000000ed608c211 */ /* 0x0c0fe400078208ff */
[----:B------:R-:W-:Y:S02]  /*f220*/  @!P5 LEA R10, P2, R213, R14, 0x1 ;  /* 0x0000000ed50ad211 */ /* 0x000fe400078408ff */
[-C--:B------:R-:W-:Y:S02]  /*f230*/  @!P3 LEA.HI.X R7, R203, R4.reuse, R13, 0x1, P0 ;  /* 0x00000004cb07b211 */ /* 0x080fe400000f0c0d */
[-C--:B------:R-:W-:Y:S02]  /*f240*/  @!P4 LEA.HI.X R9, R214, R4.reuse, R12, 0x1, P1 ;  /* 0x00000004d609c211 */ /* 0x080fe400008f0c0c */
[----:B------:R-:W-:Y:S01]  /*f250*/  @!P5 LEA.HI.X R11, R213, R4, R5, 0x1, P2 ;  /* 0x00000004d50bd211 */ /* 0x000fe200010f0c05 */
[----:B------:R4:W-:Y:S01]  /*f260*/  @!P3 ST.E.128 desc[UR40][R6.64], R36 ;  /* 0x000000240600b985 */ /* 0x0009e2000c101d28 */
[----:B------:R-:W-:-:S03]  /*f270*/  ISETP.GE.AND P0, PT, R91, UR4, PT ;  /* 0x000000045b007c0c */ /* 0x000fc6000bf06270 */
[----:B------:R4:W-:Y:S04]  /*f280*/  @!P4 ST.E.128 desc[UR40][R8.64], R52 ;  /* 0x000000340800c985 */ /* 0x0009e8000c101d28 */
[----:B------:R4:W-:Y:S06]  /*f290*/  @!P5 ST.E.128 desc[UR40][R10.64], R68 ;  /* 0x000000440a00d985 */ /* 0x0009ec000c101d28 */
[----:B------:R-:W-:Y:S05]  /*f2a0*/  @P0 BRA `(.L_x_9593) ;  /* 0x0000002c00040947 */ /* 0x000fea0003800000 */
[----:B------:R-:W-:-:S04]  /*f2b0*/  LEA R14, P0, R91, R14, 0x1 ;  /* 0x0000000e5b0e7211 */ /* 0x000fc800078008ff */
[----:B------:R-:W-:-:S05]  /*f2c0*/  LEA.HI.X R15, R91, R4, R24, 0x1, P0 ;  /* 0x000000045b0f7211 */ /* 0x000fca00000f0c18 */
[----:B------:R0:W-:Y:S01]  /*f2d0*/  ST.E.128 desc[UR40][R14.64], R84 ;  /* 0x000000540e007985 */ /* 0x0001e2000c101d28 */
[----:B------:R-:W-:Y:S05]  /*f2e0*/  BRA `(.L_x_9593) ;  /* 0x0000002800f47947 */ /* 0x000fea0003800000 */
.L_x_9582:
[----:B0-----:R-:W0:Y:S01]  /*f2f0*/  @P1 LDC R7, c[0x0][0xbec] ;  /* 0x0002fb00ff071b82 */ /* 0x001e220000000800 */
[----:B------:R-:W-:Y:S01]  /*f300*/  ULDC.64 UR4, c[0x0][0xb08] ;  /* 0x0002c20000047ab9 */ /* 0x000fe20000000a00 */
[----:B------:R-:W-:Y:S02]  /*f310*/  IMAD.MOV.U32 R3, RZ, RZ, R14 ;  /* 0x000000ffff037224 */ /* 0x000fe400078e000e */
[----:B------:R-:W-:-:S04]  /*f320*/  IMAD R5, R5, UR4, RZ ;  /* 0x0000000405057c24 */ /* 0x000fc8000f8e02ff */
[----:B------:R-:W1:Y:S01]  /*f330*/  @P1 LDC R6, c[0x0][0xbf0] ;  /* 0x0002fc00ff061b82 */ /* 0x000e620000000800 */
[----:B0-----:R-:W-:-:S05]  /*f340*/  @P1 IMAD.HI.U32 R7, R14, R7, RZ ;  /* 0x000000070e071227 */ /* 0x001fca00078e00ff */
[----:B-1----:R-:W-:Y:S01]  /*f350*/  @P1 SHF.R.U32.HI R3, RZ, R6, R7 ;  /* 0x00000006ff031219 */ /* 0x002fe20000011607 */
[C---:B------:R-:W-:Y:S02]  /*f360*/  IMAD R6, R4.reuse, UR5, R5 ;  /* 0x0000000504067c24 */ /* 0x040fe4000f8e0205 */
[----:B------:R-:W-:Y:S01]  /*f370*/  IMAD.WIDE.U32 R4, R4, UR4, RZ ;  /* 0x0000000404047c25 */ /* 0x000fe2000f8e00ff */
[----:B------:R-:W-:-:S03]  /*f380*/  ULDC.64 UR4, c[0x0][0xb38] ;  /* 0x0002ce0000047ab9 */ /* 0x000fc60000000a00 */
[----:B------:R-:W-:Y:S01]  /*f390*/  IMAD.IADD R5, R5, 0x1, R6 ;  /* 0x0000000105057824 */ /* 0x000fe200078e0206 */
[----:B------:R-:W-:Y:S01]  /*f3a0*/  SHF.R.S32.HI R6, RZ, 0x1f, R217 ;  /* 0x0000001fff067819 */ /* 0x000fe200000114d9 */
[----:B------:R-:W-:-:S04]  /*f3b0*/  IMAD.WIDE.U32 R4, R215, UR4, R4 ;  /* 0x00000004d7047c25 */ /* 0x000fc8000f8e0004 */
[----:B------:R-:W-:Y:S01]  /*f3c0*/  IMAD R5, R215, UR5, R5 ;  /* 0x00000005d7057c24 */ /* 0x000fe2000f8e0205 */
[----:B------:R-:W-:Y:S02]  /*f3d0*/  ULDC.64 UR4, c[0x0][0xb40] ;  /* 0x0002d00000047ab9 */ /* 0x000fe40000000a00 */
[----:B------:R-:W-:Y:S02]  /*f3e0*/  IMAD R6, R6, UR4, RZ ;  /* 0x0000000406067c24 */ /* 0x000fe4000f8e02ff */
[----:B------:R-:W-:-:S04]  /*f3f0*/  IMAD.WIDE.U32 R4, R217, UR4, R4 ;  /* 0x00000004d9047c25 */ /* 0x000fc8000f8e0004 */
[----:B------:R-:W-:Y:S01]  /*f400*/  IMAD R7, R217, UR5, R6 ;  /* 0x00000005d9077c24 */ /* 0x000fe2000f8e0206 */
[----:B------:R-:W-:Y:S01]  /*f410*/  ULDC.64 UR4, c[0x0][0xb48] ;  /* 0x0002d20000047ab9 */ /* 0x000fe20000000a00 */
[----:B------:R-:W-:Y:S02]  /*f420*/  IMAD.MOV R6, RZ, RZ, -R3 ;  /* 0x000000ffff067224 */ /* 0x000fe400078e0a03 */
[----:B------:R-:W-:Y:S01]  /*f430*/  IMAD.IADD R5, R5, 0x1, R7 ;  /* 0x0000000105057824 */ /* 0x000fe200078e0207 */
[----:B------:R-:W-:Y:S01]  /*f440*/  SHF.R.S32.HI R7, RZ, 0x1f, R3 ;  /* 0x0000001fff077819 */ /* 0x000fe20000011403 */
[----:B------:R-:W-:Y:S02]  /*f450*/  IMAD R6, R157, R6, R14 ;  /* 0x000000069d067224 */ /* 0x000fe400078e020e */
[----:B------:R-:W-:-:S04]  /*f460*/  IMAD.WIDE.U32 R4, R223, UR4, R4 ;  /* 0x00000004df047c25 */ /* 0x000fc8000f8e0004 */
[----:B------:R-:W-:Y:S01]  /*f470*/  IMAD R5, R223, UR5, R5 ;  /* 0x00000005df057c24 */ /* 0x000fe2000f8e0205 */
[----:B------:R-:W-:Y:S02]  /*f480*/  ULDC.64 UR4, c[0x0][0xb30] ;  /* 0x0002cc0000047ab9 */ /* 0x000fe40000000a00 */
[----:B------:R-:W-:Y:S02]  /*f490*/  IMAD R8, R7, UR4, RZ ;  /* 0x0000000407087c24 */ /* 0x000fe4000f8e02ff */
[----:B------:R-:W-:-:S04]  /*f4a0*/  IMAD.WIDE.U32 R4, R3, UR4, R4 ;  /* 0x0000000403047c25 */ /* 0x000fc8000f8e0004 */
[----:B------:R-:W-:Y:S01]  /*f4b0*/  IMAD R7, R3, UR5, R8 ;  /* 0x0000000503077c24 */ /* 0x000fe2000f8e0208 */
[----:B------:R-:W-:Y:S01]  /*f4c0*/  ULDC.64 UR4, c[0x0][0xb28] ;  /* 0x0002ca0000047ab9 */ /* 0x000fe20000000a00 */
[----:B------:R-:W-:Y:S02]  /*f4d0*/  VIADD R3, R19, 0x22820 ;  /* 0x0002282013037836 */ /* 0x000fe40000000000 */
[----:B------:R-:W-:-:S03]  /*f4e0*/  IMAD.IADD R5, R5, 0x1, R7 ;  /* 0x0000000105057824 */ /* 0x000fc600078e0207 */
[----:B------:R-:W-:Y:S01]  /*f4f0*/  PRMT R3, RZ, 0x654, R3 ;  /* 0x00000654ff037816 */ /* 0x000fe20000000003 */
[----:B------:R-:W-:-:S03]  /*f500*/  IMAD.WIDE.U32 R4, R6, UR4, R4 ;  /* 0x0000000406047c25 */ /* 0x000fc6000f8e0004 */
[----:B------:R0:W-:Y:S02]  /*f510*/  SYNCS.ARRIVE.TRANS64.RED.A1T0 RZ, [R3+URZ], RZ ;  /* 0x000000ff03ff79a7 */ /* 0x0001e4000810043f */
[----:B0-----:R-:W-:-:S05]  /*f520*/  SHF.R.S32.HI R3, RZ, 0x1f, R6 ;  /* 0x0000001fff037819 */ /* 0x001fca0000011406 */
[----:B------:R-:W-:-:S04]  /*f530*/  IMAD R3, R3, UR4, RZ ;  /* 0x0000000403037c24 */ /* 0x000fc8000f8e02ff */
[----:B------:R-:W-:Y:S01]  /*f540*/  IMAD R7, R6, UR5, R3 ;  /* 0x0000000506077c24 */ /* 0x000fe2000f8e0203 */
[----:B------:R-:W-:Y:S02]  /*f550*/  ULDC.64 UR4, c[0x0][0xb00] ;  /* 0x0002c00000047ab9 */ /* 0x000fe40000000a00 */
[----:B------:R-:W-:Y:S01]  /*f560*/  LEA R3, P0, R4, UR4, 0x2 ;  /* 0x0000000404037c11 */ /* 0x000fe2000f8010ff */
[----:B------:R-:W-:Y:S01]  /*f570*/  IMAD.IADD R5, R5, 0x1, R7 ;  /* 0x0000000105057824 */ /* 0x000fe200078e0207 */
[----:B------:R-:W-:-:S04]  /*f580*/  UMOV UR4, 0xffffffff ;  /* 0xffffffff00047882 */ /* 0x000fc80000000000 */
[----:B------:R-:W-:Y:S01]  /*f590*/  LEA.HI.X R8, R4, UR5, R5, 0x2, P0 ;  /* 0x0000000504087c11 */ /* 0x000fe200080f1405 */
[----:B------:R-:W-:Y:S06]  /*f5a0*/  BRA.DIV UR4, `(.L_x_9594) ;  /* 0x000000b204487947 */ /* 0x000fec000b800000 */
[----:B------:R0:W1:Y:S04]  /*f5b0*/  SHFL.IDX PT, R9, R8, RZ, 0x1c1f ;  /* 0x001c1fff08097589 */ /* 0x00006800000e0000 */
[----:B------:R0:W2:Y:S02]  /*f5c0*/  SHFL.IDX PT, R11, R3, RZ, 0x1c1f ;  /* 0x001c1fff030b7589 */ /* 0x0000a400000e0000 */
.L_x_9810:
[----:B------:R-:W-:Y:S01]  /*f5d0*/  ISETP.GE.AND P0, PT, R21, R0, PT ;  /* 0x000000001500720c */ /* 0x000fe20003f06270 */
[----:B------:R-:W-:-:S12]  /*f5e0*/  BSSY B1, `(.L_x_9595) ;  /* 0x00000c9000017945 */ /* 0x000fd80003800000 */
[----:B------:R-:W-:Y:S05]  /*f5f0*/  @P0 BRA `(.L_x_9596) ;  /* 0x0000000c001c0947 */ /* 0x000fea0003800000 */
[----:B------:R-:W-:Y:S01]  /*f600*/  ULDC UR4, c[0x0][0xac8] ;  /* 0x0002b20000047ab9 */ /* 0x000fe20000000800 */
[C---:B------:R-:W-:Y:S01]  /*f610*/  VIADD R12, R225.reuse, 0x8 ;  /* 0x00000008e10c7836 */ /* 0x040fe20000000000 */
[C---:B------:R-:W-:Y:S01]  /*f620*/  ISETP.GE.AND P0, PT, R225.reuse, UR4, PT ;  /* 0x00000004e1007c0c */ /* 0x040fe2000bf06270 */
[C---:B------:R-:W-:Y:S02]  /*f630*/  VIADD R7, R225.reuse, 0x10 ;  /* 0x00000010e1077836 */ /* 0x040fe40000000000 */
[C---:B------:R-:W-:Y:S01]  /*f640*/  VIADD R13, R225.reuse, 0x8 ;  /* 0x00000008e10d7836 */ /* 0x040fe20000000000 */
[----:B------:R-:W-:Y:S01]  /*f650*/  ISETP.GE.AND P1, PT, R12, UR4, PT ;  /* 0x000000040c007c0c */ /* 0x000fe2000bf26270 */
[C---:B------:R-:W-:Y:S02]  /*f660*/  VIADD R6, R225.reuse, 0x18 ;  /* 0x00000018e1067836 */ /* 0x040fe40000000000 */
[C---:B------:R-:W-:Y:S01]  /*f670*/  VIADD R20, R225.reuse, 0x40 ;  /* 0x00000040e1147836 */ /* 0x040fe20000000000 */
[----:B------:R-:W-:Y:S01]  /*f680*/  SHF.R.S32.HI R13, RZ, 0x1f, R13 ;  /* 0x0000001fff0d7819 */ /* 0x000fe2000001140d */
[----:B------:R-:W-:-:S02]  /*f690*/  VIADD R15, R225, 0x38 ;  /* 0x00000038e10f7836 */ /* 0x000fc40000000000 */
[C---:B------:R-:W-:Y:S02]  /*f6a0*/  VIADD R14, R225.reuse, 0x50 ;  /* 0x00000050e10e7836 */ /* 0x040fe40000000000 */
[----:B--2---:R-:W-:Y:S01]  /*f6b0*/  @!P0 IMAD.MOV.U32 R4, RZ, RZ, R11 ;  /* 0x000000ffff048224 */ /* 0x004fe200078e000b */
[----:B------:R-:W-:Y:S01]  /*f6c0*/  SHF.R.S32.HI R15, RZ, 0x1f, R15 ;  /* 0x0000001fff0f7819 */ /* 0x000fe2000001140f */
[----:B-1----:R-:W-:Y:S02]  /*f6d0*/  @!P0 IMAD.MOV.U32 R5, RZ, RZ, R9 ;  /* 0x000000ffff058224 */ /* 0x002fe400078e0009 */
[C---:B------:R-:W-:Y:S02]  /*f6e0*/  VIADD R21, R225.reuse, 0x40 ;  /* 0x00000040e1157836 */ /* 0x040fe40000000000 */
[----:B------:R-:W-:-:S03]  /*f6f0*/  @!P0 IMAD.WIDE R4, R225, 0x4, R4 ;  /* 0x00000004e1048825 */ /* 0x000fc600078e0204 */
[----:B------:R-:W-:Y:S02]  /*f700*/  SHF.R.S32.HI R21, RZ, 0x1f, R21 ;  /* 0x0000001fff157819 */ /* 0x000fe40000011415 */
[----:B------:R1:W-:Y:S01]  /*f710*/  @!P0 ST.E.64 desc[UR40][R4.64], R24 ;  /* 0x0000001804008985 */ /* 0x0003e2000c101b28 */
[----:B------:R-:W-:Y:S02]  /*f720*/  ISETP.GE.AND P0, PT, R7, UR4, PT ;  /* 0x0000000407007c0c */ /* 0x000fe4000bf06270 */
[----:B-1----:R-:W-:-:S04]  /*f730*/  @!P1 LEA R4, P2, R12, R11, 0x2 ;  /* 0x0000000b0c049211 */ /* 0x002fc800078410ff */
[----:B------:R-:W-:Y:S01]  /*f740*/  @!P1 LEA.HI.X R5, R12, R9, R13, 0x2, P2 ;  /* 0x000000090c059211 */ /* 0x000fe200010f140d */
[C---:B------:R-:W-:Y:S02]  /*f750*/  VIADD R13, R225.reuse, 0x10 ;  /* 0x00000010e10d7836 */ /* 0x040fe40000000000 */
[----:B------:R-:W-:Y:S02]  /*f760*/  VIADD R12, R225, 0x20 ;  /* 0x00000020e10c7836 */ /* 0x000fe40000000000 */
[----:B------:R1:W-:Y:S01]  /*f770*/  @!P1 ST.E.64 desc[UR40][R4.64], R28 ;  /* 0x0000001c04009985 */ /* 0x0003e2000c101b28 */
[----:B------:R-:W-:Y:S02]  /*f780*/  SHF.R.S32.HI R13, RZ, 0x1f, R13 ;  /* 0x0000001fff0d7819 */ /* 0x000fe4000001140d */
[----:B------:R-:W-:Y:S02]  /*f790*/  ISETP.GE.AND P1, PT, R6, UR4, PT ;  /* 0x0000000406007c0c */ /* 0x000fe4000bf26270 */
[----:B-1----:R-:W-:-:S04]  /*f7a0*/  @!P0 LEA R4, P2, R7, R11, 0x2 ;  /* 0x0000000b07048211 */ /* 0x002fc800078410ff */
[----:B------:R-:W-:Y:S01]  /*f7b0*/  @!P0 LEA.HI.X R5, R7, R9, R13, 0x2, P2 ;  /* 0x0000000907058211 */ /* 0x000fe200010f140d */
[C---:B------:R-:W-:Y:S02]  /*f7c0*/  VIADD R13, R225.reuse, 0x18 ;  /* 0x00000018e10d7836 */ /* 0x040fe40000000000 */
[----:B------:R-:W-:Y:S02]  /*f7d0*/  VIADD R7, R225, 0x28 ;  /* 0x00000028e1077836 */ /* 0x000fe40000000000 */
[----:B------:R1:W-:Y:S01]  /*f7e0*/  @!P0 ST.E.64 desc[UR40][R4.64], R32 ;  /* 0x0000002004008985 */ /* 0x0003e2000c101b28 */
[----:B------:R-:W-:Y:S02]  /*f7f0*/  ISETP.GE.AND P0, PT, R12, UR4, PT ;  /* 0x000000040c007c0c */ /* 0x000fe4000bf06270 */
[----:B------:R-:W-:Y:S02]  /*f800*/  SHF.R.S32.HI R13, RZ, 0x1f, R13 ;  /* 0x0000001fff0d7819 */ /* 0x000fe4000001140d */
[----:B-1----:R-:W-:-:S04]  /*f810*/  @!P1 LEA R4, P2, R6, R11, 0x2 ;  /* 0x0000000b06049211 */ /* 0x002fc800078410ff */
[----:B------:R-:W-:Y:S01]  /*f820*/  @!P1 LEA.HI.X R5, R6, R9, R13, 0x2, P2 ;  /* 0x0000000906059211 */ /* 0x000fe200010f140d */
[----:B------:R-:W-:Y:S01]  /*f830*/  VIADD R13, R225, 0x20 ;  /* 0x00000020e10d7836 */ /* 0x000fe20000000000 */
[----:B------:R-:W-:Y:S01]  /*f840*/  ISETP.GE.AND P2, PT, R7, UR4, PT ;  /* 0x0000000407007c0c */ /* 0x000fe2000bf46270 */
        /* <DEDUP_REMOVED lines=13> */
[C---:B------:R-:W-:Y:S01]  /*f920*/  VIADD R7, R225.reuse, 0x30 ;  /* 0x00000030e1077836 */ /* 0x040fe20000000000 */
[----:B------:R-:W-:Y:S01]  /*f930*/  ISETP.GE.AND P0, PT, R20, UR4, PT ;  /* 0x0000000414007c0c */ /* 0x000fe2000bf06270 */
[----:B------:R-:W-:Y:S02]  /*f940*/  VIADD R13, R225, 0x48 ;  /* 0x00000048e10d7836 */ /* 0x000fe40000000000 */
[----:B------:R1:W-:Y:S01]  /*f950*/  @!P2 ST.E.64 desc[UR40][R4.64], R44 ;  /* 0x0000002c0400a985 */ /* 0x0003e2000c101b28 */
[----:B------:R-:W-:Y:S02]  /*f960*/  SHF.R.S32.HI R7, RZ, 0x1f, R7 ;  /* 0x0000001fff077819 */ /* 0x000fe40000011407 */
[----:B-1----:R-:W-:-:S04]  /*f970*/  @!P3 LEA R4, P2, R6, R11, 0x2 ;  /* 0x0000000b0604b211 */ /* 0x002fc800078410ff */
[----:B------:R-:W-:Y:S02]  /*f980*/  @!P3 LEA.HI.X R5, R6, R9, R7, 0x2, P2 ;  /* 0x000000090605b211 */ /* 0x000fe400010f1407 */
[----:B------:R-:W-:Y:S02]  /*f990*/  ISETP.GE.AND P2, PT, R13, UR4, PT ;  /* 0x000000040d007c0c */ /* 0x000fe4000bf46270 */
[----:B------:R-:W-:Y:S01]  /*f9a0*/  @!P1 LEA R6, P4, R12, R11, 0x2 ;  /* 0x0000000b0c069211 */ /* 0x000fe200078810ff */
[----:B------:R1:W-:Y:S01]  /*f9b0*/  @!P3 ST.E.64 desc[UR40][R4.64], R48 ;  /* 0x000000300400b985 */ /* 0x0003e2000c101b28 */
[----:B------:R-:W-:Y:S02]  /*f9c0*/  ISETP.GE.AND P3, PT, R14, UR4, PT ;  /* 0x000000040e007c0c */ /* 0x000fe4000bf66270 */
[----:B------:R-:W-:Y:S01]  /*f9d0*/  @!P1 LEA.HI.X R7, R12, R9, R15, 0x2, P4 ;  /* 0x000000090c079211 */ /* 0x000fe200020f140f */
[C---:B------:R-:W-:Y:S02]  /*f9e0*/  VIADD R12, R225.reuse, 0x58 ;  /* 0x00000058e10c7836 */ /* 0x040fe40000000000 */
[----:B------:R-:W-:-:S02]  /*f9f0*/  VIADD R15, R225, 0x48 ;  /* 0x00000048e10f7836 */ /* 0x000fc40000000000 */
[----:B------:R2:W-:Y:S01]  /*fa00*/  @!P1 ST.E.64 desc[UR40][R6.64], R52 ;  /* 0x0000003406009985 */ /* 0x0005e2000c101b28 */
[----:B------:R-:W-:Y:S02]  /*fa10*/  ISETP.GE.AND P1, PT, R12, UR4, PT ;  /* 0x000000040c007c0c */ /* 0x000fe4000bf26270 */
[----:B------:R-:W-:Y:S02]  /*fa20*/  SHF.R.S32.HI R15, RZ, 0x1f, R15 ;  /* 0x0000001fff0f7819 */ /* 0x000fe4000001140f */
[----:B-1----:R-:W-:-:S04]  /*fa30*/  @!P0 LEA R4, P4, R20, R11, 0x2 ;  /* 0x0000000b14048211 */ /* 0x002fc800078810ff */
[----:B------:R-:W-:Y:S01]  /*fa40*/  @!P0 LEA.HI.X R5, R20, R9, R21, 0x2, P4 ;  /* 0x0000000914058211 */ /* 0x000fe200020f1415 */
[C---:B------:R-:W-:Y:S02]  /*fa50*/  VIADD R20, R225.reuse, 0x60 ;  /* 0x00000060e1147836 */ /* 0x040fe40000000000 */
[----:B------:R-:W-:Y:S01]  /*fa60*/  VIADD R21, R225, 0x50 ;  /* 0x00000050e1157836 */ /* 0x000fe20000000000 */
[C---:B--2---:R-:W-:Y:S01]  /*fa70*/  @!P2 LEA R6, P5, R13.reuse, R11, 0x2 ;  /* 0x0000000b0d06a211 */ /* 0x044fe200078a10ff */
[----:B------:R1:W-:Y:S01]  /*fa80*/  @!P0 ST.E.64 desc[UR40][R4.64], R56 ;  /* 0x0000003804008985 */ /* 0x0003e2000c101b28 */
[----:B------:R-:W-:Y:S02]  /*fa90*/  ISETP.GE.AND P0, PT, R20, UR4, PT ;  /* 0x0000000414007c0c */ /* 0x000fe4000bf06270 */
[----:B------:R-:W-:Y:S01]  /*faa0*/  @!P2 LEA.HI.X R7, R13, R9, R15, 0x2, P5 ;  /* 0x000000090d07a211 */ /* 0x000fe200028f140f */
[C---:B------:R-:W-:Y:S01]  /*fab0*/  VIADD R13, R225.reuse, 0x68 ;  /* 0x00000068e10d7836 */ /* 0x040fe20000000000 */
[----:B------:R-:W-:Y:S01]  /*fac0*/  SHF.R.S32.HI R21, RZ, 0x1f, R21 ;  /* 0x0000001fff157819 */ /* 0x000fe20000011415 */
[----:B------:R-:W-:-:S02]  /*fad0*/  VIADD R15, R225, 0x58 ;  /* 0x00000058e10f7836 */ /* 0x000fc40000000000 */
[----:B------:R2:W-:Y:S01]  /*fae0*/  @!P2 ST.E.64 desc[UR40][R6.64], R60 ;  /* 0x0000003c0600a985 */ /* 0x0005e2000c101b28 */
[----:B------:R-:W-:Y:S02]  /*faf0*/  ISETP.GE.AND P2, PT, R13, UR4, PT ;  /* 0x000000040d007c0c */ /* 0x000fe4000bf46270 */
[----:B------:R-:W-:Y:S02]  /*fb00*/  SHF.R.S32.HI R15, RZ, 0x1f, R15 ;  /* 0x0000001fff0f7819 */ /* 0x000fe4000001140f */
[----:B-1----:R-:W-:-:S04]  /*fb10*/  @!P3 LEA R4, P4, R14, R11, 0x2 ;  /* 0x0000000b0e04b211 */ /* 0x002fc800078810ff */
[----:B------:R-:W-:Y:S01]  /*fb20*/  @!P3 LEA.HI.X R5, R14, R9, R21, 0x2, P4 ;  /* 0x000000090e05b211 */ /* 0x000fe200020f1415 */
[C---:B------:R-:W-:Y:S02]  /*fb30*/  VIADD R14, R225.reuse, 0x70 ;  /* 0x00000070e10e7836 */ /* 0x040fe40000000000 */
[C---:B------:R-:W-:Y:S01]  /*fb40*/  VIADD R21, R225.reuse, 0x60 ;  /* 0x00000060e1157836 */ /* 0x040fe20000000000 */
[----:B--2---:R-:W-:Y:S01]  /*fb50*/  @!P1 LEA R6, P5, R12, R11, 0x2 ;  /* 0x0000000b0c069211 */ /* 0x004fe200078a10ff */
        /* <DEDUP_REMOVED lines=35> */
[----:B------:R-:W-:Y:S02]  /*fd90*/  SHF.R.S32.HI R15, RZ, 0x1f, R15 ;  /* 0x0000001fff0f7819 */ /* 0x000fe4000001140f */
[----:B------:R-:W-:Y:S02]  /*fda0*/  ISETP.GE.AND P1, PT, R12, UR4, PT ;  /* 0x000000040c007c0c */ /* 0x000fe4000bf26270 */
[----:B-1----:R-:W-:-:S04]  /*fdb0*/  @!P0 LEA R4, P4, R20, R11, 0x2 ;  /* 0x0000000b14048211 */ /* 0x002fc800078810ff */
[----:B------:R-:W-:Y:S02]  /*fdc0*/  @!P0 LEA.HI.X R5, R20, R9, R21, 0x2, P4 ;  /* 0x0000000914058211 */ /* 0x000fe400020f1415 */
[----:B------:R-:W-:Y:S02]  /*fdd0*/  SHF.R.S32.HI R21, RZ, 0x1f, R227 ;  /* 0x0000001fff157819 */ /* 0x000fe400000114e3 */
        /* <DEDUP_REMOVED lines=9> */
[----:B------:R-:W-:Y:S02]  /*fe70*/  SHF.R.S32.HI R13, RZ, 0x1f, R13 ;  /* 0x0000001fff0d7819 */ /* 0x000fe4000001140d */
[----:B------:R-:W-:Y:S02]  /*fe80*/  ISETP.GE.AND P2, PT, R236, UR4, PT ;  /* 0x00000004ec007c0c */ /* 0x000fe4000bf46270 */
[----:B-1----:R-:W-:-:S04]  /*fe90*/  @!P3 LEA R4, P4, R14, R11, 0x2 ;  /* 0x0000000b0e04b211 */ /* 0x002fc800078810ff */
[----:B------:R-:W-:Y:S02]  /*fea0*/  @!P3 LEA.HI.X R5, R14, R9, R15, 0x2, P4 ;  /* 0x000000090e05b211 */ /* 0x000fe400020f140f */
[----:B------:R-:W-:Y:S02]  /*feb0*/  ISETP.GE.AND P4, PT, R235, UR4, PT ;  /* 0x00000004eb007c0c */ /* 0x000fe4000bf86270 */
[C---:B--2---:R-:W-:Y:S01]  /*fec0*/  @!P1 LEA R6, P5, R12.reuse, R11, 0x2 ;  /* 0x0000000b0c069211 */ /* 0x044fe200078a10ff */
[----:B------:R1:W-:Y:S01]  /*fed0*/  @!P3 ST.E.64 desc[UR40][R4.64], R96 ;  /* 0x000000600400b985 */ /* 0x0003e2000c101b28 */
[----:B------:R-:W-:Y:S02]  /*fee0*/  SHF.R.S32.HI R15, RZ, 0x1f, R232 ;  /* 0x0000001fff0f7819 */ /* 0x000fe400000114e8 */
[----:B------:R-:W-:Y:S02]  /*fef0*/  @!P1 LEA.HI.X R7, R12, R9, R13, 0x2, P5 ;  /* 0x000000090c079211 */ /* 0x000fe400028f140d */
[----:B------:R-:W-:-:S02]  /*ff00*/  SHF.R.S32.HI R13, RZ, 0x1f, R237 ;  /* 0x0000001fff0d7819 */ /* 0x000fc400000114ed */
[----:B------:R-:W-:Y:S01]  /*ff10*/  SHF.R.S32.HI R12, RZ, 0x1f, R236 ;  /* 0x0000001fff0c7819 */ /* 0x000fe200000114ec */
[----:B------:R2:W-:Y:S01]  /*ff20*/  @!P1 ST.E.64 desc[UR40][R6.64], R100 ;  /* 0x0000006406009985 */ /* 0x0005e2000c101b28 */
[----:B------:R-:W-:Y:S02]  /*ff30*/  ISETP.GE.AND P1, PT, R234, UR4, PT ;  /* 0x00000004ea007c0c */ /* 0x000fe4000bf26270 */
[----:B------:R-:W-:Y:S02]  /*ff40*/  SHF.R.S32.HI R14, RZ, 0x1f, R231 ;  /* 0x0000001fff0e7819 */ /* 0x000fe400000114e7 */
[----:B-1----:R-:W-:-:S04]  /*ff50*/  @!P0 LEA R4, P3, R237, R11, 0x2 ;  /* 0x0000000bed048211 */ /* 0x002fc800078610ff */
[----:B------:R-:W-:Y:S02]  /*ff60*/  @!P0 LEA.HI.X R5, R237, R9, R13, 0x2, P3 ;  /* 0x00000009ed058211 */ /* 0x000fe400018f140d */
[----:B------:R-:W-:Y:S02]  /*ff70*/  SHF.R.S32.HI R13, RZ, 0x1f, R235 ;  /* 0x0000001fff0d7819 */ /* 0x000fe400000114eb */
[C---:B--2---:R-:W-:Y:S01]  /*ff80*/  @!P2 LEA R6, P5, R236.reuse, R11, 0x2 ;  /* 0x0000000bec06a211 */ /* 0x044fe200078a10ff */
[----:B------:R1:W-:Y:S01]  /*ff90*/  @!P0 ST.E.64 desc[UR40][R4.64], R104 ;  /* 0x0000006804008985 */ /* 0x0003e2000c101b28 */
[----:B------:R-:W-:Y:S02]  /*ffa0*/  ISETP.GE.AND P0, PT, R233, UR4, PT ;  /* 0x00000004e9007c0c */ /* 0x000fe4000bf06270 */
[----:B------:R-:W-:Y:S02]  /*ffb0*/  @!P2 LEA.HI.X R7, R236, R9, R12, 0x2, P5 ;  /* 0x00000009ec07a211 */ /* 0x000fe400028f140c */
[----:B------:R-:W-:-:S03]  /*ffc0*/  SHF.R.S32.HI R12, RZ, 0x1f, R234 ;  /* 0x0000001fff0c7819 */ /* 0x000fc600000114ea */
[----:B------:R2:W-:Y:S01]  /*ffd0*/  @!P2 ST.E.64 desc[UR40][R6.64], R108 ;  /* 0x0000006c0600a985 */ /* 0x0005e2000c101b28 */
[----:B------:R-:W-:Y:S02]  /*ffe0*/  ISETP.GE.AND P2, PT, R232, UR4, PT ;  /* 0x00000004e8007c0c */ /* 0x000fe4000bf46270 */
[----:B-1----:R-:W-:-:S04]  /*fff0*/  @!P4 LEA R4, P3, R235, R11, 0x2 ;  /* 0x0000000beb04c211 */ /* 0x002fc800078610ff */
[----:B------:R-:W-:Y:S02]  /*10000*/  @!P4 LEA.HI.X R5, R235, R9, R13, 0x2, P3 ;  /* 0x00000009eb05c211 */ /* 0x000fe400018f140d */
[----:B------:R-:W-:Y:S02]  /*10010*/  ISETP.GE.AND P3, PT, R231, UR4, PT ;  /* 0x00000004e7007c0c */ /* 0x000fe4000bf66270 */
[C---:B--2---:R-:W-:Y:S01]  /*10020*/  @!P1 LEA R6, P5, R234.reuse, R11, 0x2 ;  /* 0x0000000bea069211 */ /* 0x044fe200078a10ff */
[----:B------:R1:W-:Y:S03]  /*10030*/  @!P4 ST.E.64 desc[UR40][R4.64], R112 ;  /* 0x000000700400c985 */ /* 0x0003e6000c101b28 */
[----:B------:R-:W-:Y:S02]  /*10040*/  @!P1 LEA.HI.X R7, R234, R9, R12, 0x2, P5 ;  /* 0x00000009ea079211 */ /* 0x000fe400028f140c */
[----:B------:R-:W-:-:S03]  /*10050*/  SHF.R.S32.HI R12, RZ, 0x1f, R233 ;  /* 0x0000001fff0c7819 */ /* 0x000fc600000114e9 */
[----:B------:R2:W-:Y:S01]  /*10060*/  @!P1 ST.E.64 desc[UR40][R6.64], R116 ;  /* 0x0000007406009985 */ /* 0x0005e2000c101b28 */
[----:B------:R-:W-:Y:S02]  /*10070*/  ISETP.GE.AND P1, PT, R230, UR4, PT ;  /* 0x00000004e6007c0c */ /* 0x000fe4000bf26270 */
[----:B-1----:R-:W-:-:S04]  /*10080*/  @!P0 LEA R4, P4, R233, R11, 0x2 ;  /* 0x0000000be9048211 */ /* 0x002fc800078810ff */
[----:B------:R-:W-:Y:S02]  /*10090*/  @!P0 LEA.HI.X R5, R233, R9, R12, 0x2, P4 ;  /* 0x00000009e9058211 */ /* 0x000fe400020f140c */
[-C--:B------:R-:W-:Y:S02]  /*100a0*/  @!P3 LEA R12, P4, R231, R11.reuse, 0x2 ;  /* 0x0000000be70cb211 */ /* 0x080fe400078810ff */
[C---:B--2---:R-:W-:Y:S01]  /*100b0*/  @!P2 LEA R6, P5, R232.reuse, R11, 0x2 ;  /* 0x0000000be806a211 */ /* 0x044fe200078a10ff */
[----:B------:R1:W-:Y:S01]  /*100c0*/  @!P0 ST.E.64 desc[UR40][R4.64], R120 ;  /* 0x0000007804008985 */ /* 0x0003e2000c101b28 */
[----:B------:R-:W-:Y:S02]  /*100d0*/  ISETP.GE.AND P0, PT, R229, UR4, PT ;  /* 0x00000004e5007c0c */ /* 0x000fe4000bf06270 */
[-C--:B------:R-:W-:Y:S02]  /*100e0*/  @!P2 LEA.HI.X R7, R232, R9.reuse, R15, 0x2, P5 ;  /* 0x00000009e807a211 */ /* 0x080fe400028f140f */
[----:B------:R-:W-:-:S02]  /*100f0*/  @!P3 LEA.HI.X R13, R231, R9, R14, 0x2, P4 ;  /* 0x00000009e70db211 */ /* 0x000fc400020f140e */
[----:B------:R-:W-:Y:S01]  /*10100*/  ISETP.GE.AND P4, PT, R228, UR4, PT ;  /* 0x00000004e4007c0c */ /* 0x000fe2000bf86270 */
[----:B------:R2:W-:Y:S01]  /*10110*/  @!P2 ST.E.64 desc[UR40][R6.64], R124 ;  /* 0x0000007c0600a985 */ /* 0x0005e2000c101b28 */
[----:B------:R-:W-:Y:S02]  /*10120*/  SHF.R.S32.HI R14, RZ, 0x1f, R230 ;  /* 0x0000001fff0e7819 */ /* 0x000fe400000114e6 */
[----:B------:R-:W-:Y:S01]  /*10130*/  ISETP.GE.AND P2, PT, R227, UR4, PT ;  /* 0x00000004e3007c0c */ /* 0x000fe2000bf46270 */
[----:B------:R3:W-:Y:S01]  /*10140*/  @!P3 ST.E.64 desc[UR40][R12.64], R128 ;  /* 0x000000800c00b985 */ /* 0x0007e2000c101b28 */
[----:B------:R-:W-:Y:S02]  /*10150*/  ISETP.GE.AND P3, PT, R226, UR4, PT ;  /* 0x00000004e2007c0c */ /* 0x000fe4000bf66270 */
[----:B-1----:R-:W-:-:S04]  /*10160*/  @!P1 LEA R4, P5, R230, R11, 0x2 ;  /* 0x0000000be6049211 */ /* 0x002fc800078a10ff */
[----:B------:R-:W-:Y:S02]  /*10170*/  @!P1 LEA.HI.X R5, R230, R9, R14, 0x2, P5 ;  /* 0x00000009e6059211 */ /* 0x000fe400028f140e */
[----:B------:R-:W-:Y:S02]  /*10180*/  SHF.R.S32.HI R14, RZ, 0x1f, R229 ;  /* 0x0000001fff0e7819 */ /* 0x000fe400000114e5 */
[CC--:B--2---:R-:W-:Y:S01]  /*10190*/  @!P0 LEA R6, P5, R229.reuse, R11.reuse, 0x2 ;  /* 0x0000000be5068211 */ /* 0x0c4fe200078a10ff */
[----:B------:R1:W-:Y:S01]  /*101a0*/  @!P1 ST.E.64 desc[UR40][R4.64], R132 ;  /* 0x0000008404009985 */ /* 0x0003e2000c101b28 */
[----:B---3--:R-:W-:Y:S02]  /*101b0*/  @!P4 LEA R12, P1, R228, R11, 0x2 ;  /* 0x0000000be40cc211 */ /* 0x008fe400078210ff */
[----:B------:R-:W-:Y:S02]  /*101c0*/  @!P0 LEA.HI.X R7, R229, R9, R14, 0x2, P5 ;  /* 0x00000009e5078211 */ /* 0x000fe400028f140e */
[----:B------:R-:W-:-:S03]  /*101d0*/  SHF.R.S32.HI R14, RZ, 0x1f, R228 ;  /* 0x0000001fff0e7819 */ /* 0x000fc600000114e4 */
[----:B------:R3:W-:Y:S01]  /*101e0*/  @!P0 ST.E.64 desc[UR40][R6.64], R136 ;  /* 0x0000008806008985 */ /* 0x0007e2000c101b28 */
[----:B------:R-:W-:Y:S02]  /*101f0*/  @!P4 LEA.HI.X R13, R228, R9, R14, 0x2, P1 ;  /* 0x00000009e40dc211 */ /* 0x000fe400008f140e */
[CC--:B------:R-:W-:Y:S02]  /*10200*/  @!P3 LEA R14, P1, R226.reuse, R11.reuse, 0x2 ;  /* 0x0000000be20eb211 */ /* 0x0c0fe400078210ff */
[C---:B-1----:R-:W-:Y:S01]  /*10210*/  @!P2 LEA R4, P5, R227.reuse, R11, 0x2 ;  /* 0x0000000be304a211 */ /* 0x042fe200078a10ff */
[----:B------:R3:W-:Y:S01]  /*10220*/  @!P4 ST.E.64 desc[UR40][R12.64], R140 ;  /* 0x0000008c0c00c985 */ /* 0x0007e2000c101b28 */
[-C--:B------:R-:W-:Y:S02]  /*10230*/  @!P3 LEA.HI.X R15, R226, R9.reuse, R20, 0x2, P1 ;  /* 0x00000009e20fb211 */ /* 0x080fe400008f1414 */
[----:B------:R-:W-:-:S05]  /*10240*/  @!P2 LEA.HI.X R5, R227, R9, R21, 0x2, P5 ;  /* 0x00000009e305a211 */ /* 0x000fca00028f1415 */
[----:B------:R3:W-:Y:S04]  /*10250*/  @!P2 ST.E.64 desc[UR40][R4.64], R144 ;  /* 0x000000900400a985 */ /* 0x0007e8000c101b28 */
[----:B------:R3:W-:Y:S02]  /*10260*/  @!P3 ST.E.64 desc[UR40][R14.64], R148 ;  /* 0x000000940e00b985 */ /* 0x0007e4000c101b28 */
.L_x_9596:
[----:B------:R-:W-:Y:S05]  /*10270*/  BSYNC B1 ;  /* 0x0000000000017941 */ /* 0x000fea0003800000 */
.L_x_9595:
[----:B------:R-:W-:-:S03]  /*10280*/  UMOV UR4, 0xffffffff ;  /* 0xffffffff00047882 */ /* 0x000fc60000000000 */
[----:B------:R-:W-:Y:S05]  /*10290*/  BRA.DIV UR4, `(.L_x_9597) ;  /* 0x000000a604447947 */ /* 0x000fea000b800000 */
[----:B------:R4:W0:Y:S04]  /*102a0*/  SHFL.IDX PT, R20, R8, 0x1, 0x1c1f ;  /* 0x003c1f0008147f89 */ /* 0x00082800000e0000 */
[----:B---3--:R4:W3:Y:S02]  /*102b0*/  SHFL.IDX PT, R14, R3, 0x1, 0x1c1f ;  /* 0x003c1f00030e7f89 */ /* 0x0088e400000e0000 */
.L_x_9814:
[----:B------:R-:W-:-:S13]  /*102c0*/  ISETP.GE.AND P0, PT, R10, R0, PT ;  /* 0x000000000a00720c */ /* 0x000fda0003f06270 */
[----:B------:R-:W-:Y:S05]  /*102d0*/  @P0 BRA `(.L_x_9593) ;  /* 0x0000001800f80947 */ /* 0x000fea0003800000 */
[----:B------:R-:W-:Y:S01]  /*102e0*/  ULDC UR4, c[0x0][0xac8] ;  /* 0x0002b20000047ab9 */ /* 0x000fe20000000800 */
[C---:B-1----:R-:W-:Y:S01]  /*102f0*/  VIADD R9, R225.reuse, 0x8 ;  /* 0x00000008e1097836 */ /* 0x042fe20000000000 */
[C---:B------:R-:W-:Y:S01]  /*10300*/  ISETP.GE.AND P2, PT, R225.reuse, UR4, PT ;  /* 0x00000004e1007c0c */ /* 0x040fe2000bf46270 */
[C---:B0---4-:R-:W-:Y:S02]  /*10310*/  VIADD R3, R225.reuse, 0x10 ;  /* 0x00000010e1037836 */ /* 0x051fe40000000000 */
[----:B------:R-:W-:Y:S01]  /*10320*/  VIADD R12, R225, 0x18 ;  /* 0x00000018e10c7836 */ /* 0x000fe20000000000 */
[----:B------:R-:W-:Y:S01]  /*10330*/  ISETP.GE.AND P3, PT, R9, UR4, PT ;  /* 0x0000000409007c0c */ /* 0x000fe2000bf66270 */
[----:B------:R-:W-:Y:S01]  /*10340*/  VIADD R8, R225, 0x20 ;  /* 0x00000020e1087836 */ /* 0x000fe20000000000 */
[----:B------:R-:W-:Y:S01]  /*10350*/  ISETP.GE.AND P1, PT, R3, UR4, PT ;  /* 0x0000000403007c0c */ /* 0x000fe2000bf26270 */
[C---:B------:R-:W-:Y:S01]  /*10360*/  VIADD R13, R225.reuse, 0x8 ;  /* 0x00000008e10d7836 */ /* 0x040fe20000000000 */
[----:B------:R-:W-:Y:S01]  /*10370*/  ISETP.GE.AND P0, PT, R12, UR4, PT ;  /* 0x000000040c007c0c */ /* 0x000fe2000bf06270 */
[----:B--2---:R-:W-:-:S02]  /*10380*/  VIADD R11, R225, 0x10 ;  /* 0x00000010e10b7836 */ /* 0x004fc40000000000 */
[----:B------:R-:W-:Y:S01]  /*10390*/  VIADD R15, R225, 0x58 ;  /* 0x00000058e10f7836 */ /* 0x000fe20000000000 */
[----:B------:R-:W-:Y:S01]  /*103a0*/  SHF.R.S32.HI R13, RZ, 0x1f, R13 ;  /* 0x0000001fff0d7819 */ /* 0x000fe2000001140d */
[----:B---3--:R-:W-:Y:S01]  /*103b0*/  @!P2 IMAD.MOV.U32 R4, RZ, RZ, R14 ;  /* 0x000000ffff04a224 */ /* 0x008fe200078e000e */
[----:B------:R-:W-:Y:S01]  /*103c0*/  SHF.R.S32.HI R11, RZ, 0x1f, R11 ;  /* 0x0000001fff0b7819 */ /* 0x000fe2000001140b */
[----:B------:R-:W-:Y:S02]  /*103d0*/  @!P2 IMAD.MOV.U32 R5, RZ, RZ, R20 ;  /* 0x000000ffff05a224 */ /* 0x000fe400078e0014 */
[----:B------:R-:W-:Y:S01]  /*103e0*/  @!P3 LEA R6, P4, R9, R14, 0x2 ;  /* 0x0000000e0906b211 */ /* 0x000fe200078810ff */
[C---:B------:R-:W-:Y:S02]  /*103f0*/  VIADD R24, R225.reuse, 0x68 ;  /* 0x00000068e1187836 */ /* 0x040fe40000000000 */
[----:B------:R-:W-:Y:S01]  /*10400*/  @!P2 IMAD.WIDE R4, R225, 0x4, R4 ;  /* 0x00000004e104a825 */ /* 0x000fe200078e0204 */
[----:B------:R-:W-:-:S03]  /*10410*/  @!P3 LEA.HI.X R7, R9, R20, R13, 0x2, P4 ;  /* 0x000000140907b211 */ /* 0x000fc600020f140d */
[C---:B------:R-:W-:Y:S01]  /*10420*/  VIADD R9, R225.reuse, 0x28 ;  /* 0x00000028e1097836 */ /* 0x040fe20000000000 */
[----:B------:R0:W-:Y:S01]  /*10430*/  @!P2 ST.E.64 desc[UR40][R4.64], R26 ;  /* 0x0000001a0400a985 */ /* 0x0001e2000c101b28 */
[----:B------:R-:W-:Y:S01]  /*10440*/  ISETP.GE.AND P2, PT, R8, UR4, PT ;  /* 0x0000000408007c0c */ /* 0x000fe2000bf46270 */
[----:B------:R-:W-:Y:S02]  /*10450*/  VIADD R13, R225, 0x18 ;  /* 0x00000018e10d7836 */ /* 0x000fe40000000000 */
[----:B------:R1:W-:Y:S01]  /*10460*/  @!P3 ST.E.64 desc[UR40][R6.64], R30 ;  /* 0x0000001e0600b985 */ /* 0x0003e2000c101b28 */
[----:B------:R-:W-:Y:S01]  /*10470*/  ISETP.GE.AND P3, PT, R9, UR4, PT ;  /* 0x0000000409007c0c */ /* 0x000fe2000bf66270 */
[C---:B------:R-:W-:Y:S01]  /*10480*/  VIADD R21, R225.reuse, 0x58 ;  /* 0x00000058e1157836 */ /* 0x040fe20000000000 */
[----:B------:R-:W-:Y:S01]  /*10490*/  SHF.R.S32.HI R13, RZ, 0x1f, R13 ;  /* 0x0000001fff0d7819 */ /* 0x000fe2000001140d */
[C---:B------:R-:W-:Y:S02]  /*104a0*/  VIADD R28, R225.reuse, 0x78 ;  /* 0x00000078e11c7836 */ /* 0x040fe40000000000 */
[C---:B------:R-:W-:Y:S01]  /*104b0*/  VIADD R25, R225.reuse, 0x68 ;  /* 0x00000068e1197836 */ /* 0x040fe20000000000 */
[----:B------:R-:W-:Y:S01]  /*104c0*/  SHF.R.S32.HI R21, RZ, 0x1f, R21 ;  /* 0x0000001fff157819 */ /* 0x000fe20000011415 */
[----:B------:R-:W-:Y:S01]  /*104d0*/  VIADD R29, R225, 0x78 ;  /* 0x00000078e11d7836 */ /* 0x000fe20000000000 */
[----:B0-----:R-:W-:-:S02]  /*104e0*/  @!P1 LEA R4, P5, R3, R14, 0x2 ;  /* 0x0000000e03049211 */ /* 0x001fc400078a10ff */
[----:B------:R-:W-:Y:S02]  /*104f0*/  SHF.R.S32.HI R25, RZ, 0x1f, R25 ;  /* 0x0000001fff197819 */ /* 0x000fe40000011419 */
[----:B------:R-:W-:Y:S01]  /*10500*/  @!P1 LEA.HI.X R5, R3, R20, R11, 0x2, P5 ;  /* 0x0000001403059211 */ /* 0x000fe200028f140b */
[C---:B------:R-:W-:Y:S01]  /*10510*/  VIADD R3, R225.reuse, 0x30 ;  /* 0x00000030e1037836 */ /* 0x040fe20000000000 */
[----:B-1----:R-:W-:Y:S01]  /*10520*/  @!P0 LEA R6, P4, R12, R14, 0x2 ;  /* 0x0000000e0c068211 */ /* 0x002fe200078810ff */
[----:B------:R-:W-:Y:S01]  /*10530*/  VIADD R11, R225, 0x20 ;  /* 0x00000020e10b7836 */ /* 0x000fe20000000000 */
[----:B------:R-:W-:Y:S01]  /*10540*/  SHF.R.S32.HI R29, RZ, 0x1f, R29 ;  /* 0x0000001fff1d7819 */ /* 0x000fe2000001141d */
[----:B------:R0:W-:Y:S01]  /*10550*/  @!P1 ST.E.64 desc[UR40][R4.64], R34 ;  /* 0x0000002204009985 */ /* 0x0001e2000c101b28 */
[----:B------:R-:W-:Y:S02]  /*10560*/  ISETP.GE.AND P1, PT, R3, UR4, PT ;  /* 0x0000000403007c0c */ /* 0x000fe4000bf26270 */
[----:B------:R-:W-:-:S02]  /*10570*/  SHF.R.S32.HI R11, RZ, 0x1f, R11 ;  /* 0x0000001fff0b7819 */ /* 0x000fc4000001140b */
[----:B------:R-:W-:Y:S01]  /*10580*/  @!P0 LEA.HI.X R7, R12, R20, R13, 0x2, P4 ;  /* 0x000000140c078211 */ /* 0x000fe200020f140d */
[C---:B------:R-:W-:Y:S02]  /*10590*/  VIADD R12, R225.reuse, 0x38 ;  /* 0x00000038e10c7836 */ /* 0x040fe40000000000 */
[----:B------:R-:W-:Y:S02]  /*105a0*/  VIADD R13, R225, 0x28 ;  /* 0x00000028e10d7836 */ /* 0x000fe40000000000 */
[----:B------:R1:W-:Y:S01]  /*105b0*/  @!P0 ST.E.64 desc[UR40][R6.64], R38 ;  /* 0x0000002606008985 */ /* 0x0003e2000c101b28 */
[----:B------:R-:W-:Y:S02]  /*105c0*/  ISETP.GE.AND P0, PT, R12, UR4, PT ;  /* 0x000000040c007c0c */ /* 0x000fe4000bf06270 */
[----:B------:R-:W-:Y:S02]  /*105d0*/  SHF.R.S32.HI R13, RZ, 0x1f, R13 ;  /* 0x0000001fff0d7819 */ /* 0x000fe4000001140d */
[----:B0-----:R-:W-:-:S04]  /*105e0*/  @!P2 LEA R4, P5, R8, R14, 0x2 ;  /* 0x0000000e0804a211 */ /* 0x001fc800078a10ff */
[----:B------:R-:W-:Y:S01]  /*105f0*/  @!P2 LEA.HI.X R5, R8, R20, R11, 0x2, P5 ;  /* 0x000000140805a211 */ /* 0x000fe200028f140b */
[C---:B------:R-:W-:Y:S02]  /*10600*/  VIADD R8, R225.reuse, 0x40 ;  /* 0x00000040e1087836 */ /* 0x040fe40000000000 */
[----:B------:R-:W-:Y:S02]  /*10610*/  VIADD R11, R225, 0x30 ;  /* 0x00000030e10b7836 */ /* 0x000fe40000000000 */
[----:B------:R0:W-:Y:S01]  /*10620*/  @!P2 ST.E.64 desc[UR40][R4.64], R42 ;  /* 0x0000002a0400a985 */ /* 0x0001e2000c101b28 */
[----:B-1----:R-:W-:Y:S02]  /*10630*/  @!P3 LEA R6, P4, R9, R14, 0x2 ;  /* 0x0000000e0906b211 */ /* 0x002fe400078810ff */
[----:B------:R-:W-:Y:S02]  /*10640*/  ISETP.GE.AND P2, PT, R8, UR4, PT ;  /* 0x0000000408007c0c */ /* 0x000fe4000bf46270 */
[----:B------:R-:W-:-:S02]  /*10650*/  SHF.R.S32.HI R11, RZ, 0x1f, R11 ;  /* 0x0000001fff0b7819 */ /* 0x000fc4000001140b */
[----:B------:R-:W-:Y:S01]  /*10660*/  @!P3 LEA.HI.X R7, R9, R20, R13, 0x2, P4 ;  /* 0x000000140907b211 */ /* 0x000fe200020f140d */
[C---:B------:R-:W-:Y:S02]  /*10670*/  VIADD R9, R225.reuse, 0x48 ;  /* 0x00000048e1097836 */ /* 0x040fe40000000000 */
[----:B------:R-:W-:Y:S02]  /*10680*/  VIADD R13, R225, 0x38 ;  /* 0x00000038e10d7836 */ /* 0x000fe40000000000 */
[----:B------:R1:W-:Y:S01]  /*10690*/  @!P3 ST.E.64 desc[UR40][R6.64], R46 ;  /* 0x0000002e0600b985 */ /* 0x0003e2000c101b28 */
[----:B------:R-:W-:Y:S02]  /*106a0*/  ISETP.GE.AND P3, PT, R9, UR4, PT ;  /* 0x0000000409007c0c */ /* 0x000fe4000bf66270 */
[----:B0-----:R-:W-:Y:S02]  /*106b0*/  @!P1 LEA R4, P5, R3, R14, 0x2 ;  /* 0x0000000e03049211 */ /* 0x001fe400078a10ff */
[----:B------:R-:W-:-:S02]  /*106c0*/  SHF.R.S32.HI R13, RZ, 0x1f, R13 ;  /* 0x0000001fff0d7819 */ /* 0x000fc4000001140d */
[----:B------:R-:W-:Y:S01]  /*106d0*/  @!P1 LEA.HI.X R5, R3, R20, R11, 0x2, P5 ;  /* 0x0000001403059211 */ /* 0x000fe200028f140b */
[C---:B------:R-:W-:Y:S02]  /*106e0*/  VIADD R3, R225.reuse, 0x50 ;  /* 0x00000050e1037836 */ /* 0x040fe40000000000 */
[----:B------:R-:W-:Y:S02]  /*106f0*/  VIADD R11, R225, 0x40 ;  /* 0x00000040e10b7836 */ /* 0x000fe40000000000 */
[----:B------:R0:W-:Y:S01]  /*10700*/  @!P1 ST.E.64 desc[UR40][R4.64], R50 ;  /* 0x0000003204009985 */ /* 0x0001e2000c101b28 */
[----:B------:R-:W-:Y:S02]  /*10710*/  ISETP.GE.AND P1, PT, R3, UR4, PT ;  /* 0x0000000403007c0c */ /* 0x000fe4000bf26270 */
[----:B-1----:R-:W-:Y:S02]  /*10720*/  @!P0 LEA R6, P4, R12, R14, 0x2 ;  /* 0x0000000e0c068211 */ /* 0x002fe400078810ff */
        /* <DEDUP_REMOVED lines=12> */
[----:B------:R-:W-:Y:S02]  /*107f0*/  SHF.R.S32.HI R11, RZ, 0x1f, R11 ;  /* 0x0000001fff0b7819 */ /* 0x000fe4000001140b */
[----:B-1----:R-:W-:Y:S02]  /*10800*/  @!P3 LEA R6, P4, R9, R14, 0x2 ;  /* 0x0000000e0906b211 */ /* 0x002fe400078810ff */
[----:B------:R-:W-:-:S02]  /*10810*/  ISETP.GE.AND P2, PT, R12, UR4, PT ;  /* 0x000000040c007c0c */ /* 0x000fc4000bf46270 */
[----:B------:R-:W-:Y:S02]  /*10820*/  SHF.R.S32.HI R8, RZ, 0x1f, R8 ;  /* 0x0000001fff087819 */ /* 0x000fe40000011408 */
[----:B------:R-:W-:Y:S02]  /*10830*/  @!P3 LEA.HI.X R7, R9, R20, R11, 0x2, P4 ;  /* 0x000000140907b211 */ /* 0x000fe400020f140b */
[----:B0-----:R-:W-:-:S03]  /*10840*/  @!P1 LEA R4, P5, R3, R14, 0x2 ;  /* 0x0000000e03049211 */ /* 0x001fc600078a10ff */
[----:B------:R0:W-:Y:S01]  /*10850*/  @!P3 ST.E.64 desc[UR40][R6.64], R62 ;  /* 0x0000003e0600b985 */ /* 0x0001e2000c101b28 */
[----:B------:R-:W-:Y:S02]  /*10860*/  ISETP.GE.AND P3, PT, R24, UR4, PT ;  /* 0x0000000418007c0c */ /* 0x000fe4000bf66270 */
[----:B------:R-:W-:Y:S01]  /*10870*/  @!P1 LEA.HI.X R5, R3, R20, R8, 0x2, P5 ;  /* 0x0000001403059211 */ /* 0x000fe200028f1408 */
[----:B------:R-:W-:Y:S01]  /*10880*/  VIADD R3, R225, 0x70 ;  /* 0x00000070e1037836 */ /* 0x000fe20000000000 */
[-C--:B------:R-:W-:Y:S02]  /*10890*/  @!P0 LEA R8, P4, R15, R14.reuse, 0x2 ;  /* 0x0000000e0f088211 */ /* 0x080fe400078810ff */
[C---:B------:R-:W-:Y:S01]  /*108a0*/  @!P2 LEA R10, P5, R12.reuse, R14, 0x2 ;  /* 0x0000000e0c0aa211 */ /* 0x040fe200078a10ff */
[----:B------:R1:W-:Y:S01]  /*108b0*/  @!P1 ST.E.64 desc[UR40][R4.64], R66 ;  /* 0x0000004204009985 */ /* 0x0003e2000c101b28 */
[----:B------:R-:W-:Y:S02]  /*108c0*/  ISETP.GE.AND P1, PT, R3, UR4, PT ;  /* 0x0000000403007c0c */ /* 0x000fe4000bf26270 */
[-C--:B------:R-:W-:Y:S01]  /*108d0*/  @!P0 LEA.HI.X R9, R15, R20.reuse, R21, 0x2, P4 ;  /* 0x000000140f098211 */ /* 0x080fe200020f1415 */
[C---:B------:R-:W-:Y:S01]  /*108e0*/  VIADD R21, R225.reuse, 0x80 ;  /* 0x00000080e1157836 */ /* 0x040fe20000000000 */
[----:B------:R-:W-:Y:S01]  /*108f0*/  @!P2 LEA.HI.X R11, R12, R20, R13, 0x2, P5 ;  /* 0x000000140c0ba211 */ /* 0x000fe200028f140d */
[----:B------:R-:W-:Y:S01]  /*10900*/  VIADD R15, R225, 0x70 ;  /* 0x00000070e10f7836 */ /* 0x000fe20000000000 */
[----:B------:R-:W-:Y:S01]  /*10910*/  @!P3 LEA R12, P4, R24, R14, 0x2 ;  /* 0x0000000e180cb211 */ /* 0x000fe200078810ff */
[----:B------:R2:W-:Y:S01]  /*10920*/  @!P0 ST.E.64 desc[UR40][R8.64], R70 ;  /* 0x0000004608008985 */ /* 0x0005e2000c101b28 */
[----:B------:R-:W-:-:S02]  /*10930*/  ISETP.GE.AND P0, PT, R28, UR4, PT ;  /* 0x000000041c007c0c */ /* 0x000fc4000bf06270 */
[----:B------:R-:W-:Y:S01]  /*10940*/  SHF.R.S32.HI R15, RZ, 0x1f, R15 ;  /* 0x0000001fff0f7819 */ /* 0x000fe2000001140f */
[----:B------:R3:W-:Y:S01]  /*10950*/  @!P2 ST.E.64 desc[UR40][R10.64], R74 ;  /* 0x0000004a0a00a985 */ /* 0x0007e2000c101b28 */
[----:B------:R-:W-:Y:S02]  /*10960*/  ISETP.GE.AND P2, PT, R21, UR4, PT ;  /* 0x0000000415007c0c */ /* 0x000fe4000bf46270 */
[----:B0-----:R-:W-:Y:S02]  /*10970*/  @!P1 LEA R6, P5, R3, R14, 0x2 ;  /* 0x0000000e03069211 */ /* 0x001fe400078a10ff */
[-C--:B------:R-:W-:Y:S01]  /*10980*/  @!P3 LEA.HI.X R13, R24, R20.reuse, R25, 0x2, P4 ;  /* 0x00000014180db211 */ /* 0x080fe200020f1419 */
[----:B------:R-:W-:Y:S01]  /*10990*/  VIADD R24, R225, 0x88 ;  /* 0x00000088e1187836 */ /* 0x000fe20000000000 */
[----:B------:R-:W-:Y:S01]  /*109a0*/  @!P1 LEA.HI.X R7, R3, R20, R15, 0x2, P5 ;  /* 0x0000001403079211 */ /* 0x000fe200028f140f */
[C---:B------:R-:W-:Y:S02]  /*109b0*/  VIADD R3, R225.reuse, 0x90 ;  /* 0x00000090e1037836 */ /* 0x040fe40000000000 */
[----:B------:R0:W-:Y:S01]  /*109c0*/  @!P3 ST.E.64 desc[UR40][R12.64], R78 ;  /* 0x0000004e0c00b985 */ /* 0x0001e2000c101b28 */
[C---:B------:R-:W-:Y:S01]  /*109d0*/  VIADD R25, R225.reuse, 0x80 ;  /* 0x00000080e1197836 */ /* 0x040fe20000000000 */
[----:B------:R-:W-:Y:S01]  /*109e0*/  ISETP.GE.AND P3, PT, R24, UR4, PT ;  /* 0x0000000418007c0c */ /* 0x000fe2000bf66270 */
[----:B------:R-:W-:Y:S01]  /*109f0*/  VIADD R15, R225, 0x98 ;  /* 0x00000098e10f7836 */ /* 0x000fe20000000000 */
[----:B------:R4:W-:Y:S01]  /*10a00*/  @!P1 ST.E.64 desc[UR40][R6.64], R82 ;  /* 0x0000005206009985 */ /* 0x0009e2000c101b28 */
[----:B-1----:R-:W-:-:S02]  /*10a10*/  @!P0 LEA R4, P4, R28, R14, 0x2 ;  /* 0x0000000e1c048211 */ /* 0x002fc400078810ff */
[----:B------:R-:W-:Y:S02]  /*10a20*/  ISETP.GE.AND P1, PT, R3, UR4, PT ;  /* 0x0000000403007c0c */ /* 0x000fe4000bf26270 */
[----:B------:R-:W-:Y:S02]  /*10a30*/  SHF.R.S32.HI R25, RZ, 0x1f, R25 ;  /* 0x0000001fff197819 */ /* 0x000fe40000011419 */
[C---:B--2---:R-:W-:Y:S02]  /*10a40*/  @!P2 LEA R8, P5, R21.reuse, R14, 0x2 ;  /* 0x0000000e1508a211 */ /* 0x044fe400078a10ff */
[-C--:B------:R-:W-:Y:S02]  /*10a50*/  @!P0 LEA.HI.X R5, R28, R20.reuse, R29, 0x2, P4 ;  /* 0x000000141c058211 */ /* 0x080fe400020f141d */
[----:B------:R-:W-:Y:S01]  /*10a60*/  @!P2 LEA.HI.X R9, R21, R20, R25, 0x2, P5 ;  /* 0x000000141509a211 */ /* 0x000fe200028f1419 */
[C---:B------:R-:W-:Y:S01]  /*10a70*/  VIADD R21, R225.reuse, 0x90 ;  /* 0x00000090e1157836 */ /* 0x040fe20000000000 */
[----:B---3--:R-:W-:Y:S01]  /*10a80*/  @!P3 LEA R10, P4, R24, R14, 0x2 ;  /* 0x0000000e180ab211 */ /* 0x008fe200078810ff */
[----:B------:R-:W-:Y:S01]  /*10a90*/  VIADD R25, R225, 0x88 ;  /* 0x00000088e1197836 */ /* 0x000fe20000000000 */
[----:B------:R1:W-:Y:S01]  /*10aa0*/  @!P0 ST.E.64 desc[UR40][R4.64], R86 ;  /* 0x0000005604008985 */ /* 0x0003e2000c101b28 */
[----:B------:R-:W-:-:S02]  /*10ab0*/  ISETP.GE.AND P0, PT, R15, UR4, PT ;  /* 0x000000040f007c0c */ /* 0x000fc4000bf06270 */
[----:B------:R-:W-:Y:S01]  /*10ac0*/  SHF.R.S32.HI R21, RZ, 0x1f, R21 ;  /* 0x0000001fff157819 */ /* 0x000fe20000011415 */
[----:B------:R2:W-:Y:S01]  /*10ad0*/  @!P2 ST.E.64 desc[UR40][R8.64], R90 ;  /* 0x0000005a0800a985 */ /* 0x0005e2000c101b28 */
[----:B------:R-:W-:Y:S02]  /*10ae0*/  SHF.R.S32.HI R25, RZ, 0x1f, R25 ;  /* 0x0000001fff197819 */ /* 0x000fe40000011419 */
[----:B0-----:R-:W-:Y:S02]  /*10af0*/  @!P1 LEA R12, P5, R3, R14, 0x2 ;  /* 0x0000000e030c9211 */ /* 0x001fe400078a10ff */
[----:B------:R-:W-:Y:S02]  /*10b00*/  ISETP.GE.AND P2, PT, R237, UR4, PT ;  /* 0x00000004ed007c0c */ /* 0x000fe4000bf46270 */
[-C--:B------:R-:W-:Y:S02]  /*10b10*/  @!P3 LEA.HI.X R11, R24, R20.reuse, R25, 0x2, P4 ;  /* 0x00000014180bb211 */ /* 0x080fe400020f1419 */
[----:B------:R-:W-:Y:S01]  /*10b20*/  @!P1 LEA.HI.X R13, R3, R20, R21, 0x2, P5 ;  /* 0x00000014030d9211 */ /* 0x000fe200028f1415 */
[----:B------:R-:W-:Y:S01]  /*10b30*/  VIADD R21, R225, 0x98 ;  /* 0x00000098e1157836 */ /* 0x000fe20000000000 */
[----:B------:R-:W-:Y:S01]  /*10b40*/  ISETP.GE.AND P4, PT, R236, UR4, PT ;  /* 0x00000004ec007c0c */ /* 0x000fe2000bf86270 */
[----:B------:R0:W-:Y:S01]  /*10b50*/  @!P3 ST.E.64 desc[UR40][R10.64], R94 ;  /* 0x0000005e0a00b985 */ /* 0x0001e2000c101b28 */
[----:B----4-:R-:W-:-:S02]  /*10b60*/  @!P0 LEA R6, P5, R15, R14, 0x2 ;  /* 0x0000000e0f068211 */ /* 0x010fc400078a10ff */
[----:B------:R-:W-:Y:S01]  /*10b70*/  SHF.R.S32.HI R21, RZ, 0x1f, R21 ;  /* 0x0000001fff157819 */ /* 0x000fe20000011415 */
[----:B------:R3:W-:Y:S01]  /*10b80*/  @!P1 ST.E.64 desc[UR40][R12.64], R98 ;  /* 0x000000620c009985 */ /* 0x0007e2000c101b28 */
[----:B------:R-:W-:Y:S02]  /*10b90*/  ISETP.GE.AND P3, PT, R235, UR4, PT ;  /* 0x00000004eb007c0c */ /* 0x000fe4000bf66270 */
[----:B------:R-:W-:Y:S02]  /*10ba0*/  SHF.R.S32.HI R3, RZ, 0x1f, R237 ;  /* 0x0000001fff037819 */ /* 0x000fe400000114ed */
[----:B-1----:R-:W-:Y:S02]  /*10bb0*/  @!P2 LEA R4, P1, R237, R14, 0x2 ;  /* 0x0000000eed04a211 */ /* 0x002fe400078210ff */
[-C--:B------:R-:W-:Y:S02]  /*10bc0*/  @!P0 LEA.HI.X R7, R15, R20.reuse, R21, 0x2, P5 ;  /* 0x000000140f078211 */ /* 0x080fe400028f1415 */
[----:B------:R-:W-:-:S02]  /*10bd0*/  @!P2 LEA.HI.X R5, R237, R20, R3, 0x2, P1 ;  /* 0x00000014ed05a211 */ /* 0x000fc400008f1403 */
[----:B------:R-:W-:Y:S01]  /*10be0*/  ISETP.GE.AND P1, PT, R234, UR4, PT ;  /* 0x00000004ea007c0c */ /* 0x000fe2000bf26270 */
[----:B------:R1:W-:Y:S01]  /*10bf0*/  @!P0 ST.E.64 desc[UR40][R6.64], R102 ;  /* 0x0000006606008985 */ /* 0x0003e2000c101b28 */
[-C--:B--2---:R-:W-:Y:S02]  /*10c00*/  @!P4 LEA R8, P0, R236, R14.reuse, 0x2 ;  /* 0x0000000eec08c211 */ /* 0x084fe400078010ff */
[----:B------:R-:W-:Y:S01]  /*10c10*/  SHF.R.S32.HI R15, RZ, 0x1f, R236 ;  /* 0x0000001fff0f7819 */ /* 0x000fe200000114ec */
[----:B------:R2:W-:Y:S01]  /*10c20*/  @!P2 ST.E.64 desc[UR40][R4.64], R106 ;  /* 0x0000006a0400a985 */ /* 0x0005e2000c101b28 */
[----:B------:R-:W-:Y:S02]  /*10c30*/  SHF.R.S32.HI R3, RZ, 0x1f, R235 ;  /* 0x0000001fff037819 */ /* 0x000fe400000114eb */
[----:B0-----:R-:W-:Y:S02]  /*10c40*/  @!P3 LEA R10, P5, R235, R14, 0x2 ;  /* 0x0000000eeb0ab211 */ /* 0x001fe400078a10ff */
[----:B------:R-:W-:-:S02]  /*10c50*/  ISETP.GE.AND P2, PT, R233, UR4, PT ;  /* 0x00000004e9007c0c */ /* 0x000fc4000bf46270 */
[-C--:B------:R-:W-:Y:S02]  /*10c60*/  @!P4 LEA.HI.X R9, R236, R20.reuse, R15, 0x2, P0 ;  /* 0x00000014ec09c211 */ /* 0x080fe400000f140f */
[----:B------:R-:W-:Y:S02]  /*10c70*/  ISETP.GE.AND P0, PT, R232, UR4, PT ;  /* 0x00000004e8007c0c */ /* 0x000fe4000bf06270 */
[----:B------:R-:W-:Y:S01]  /*10c80*/  @!P3 LEA.HI.X R11, R235, R20, R3, 0x2, P5 ;  /* 0x00000014eb0bb211 */ /* 0x000fe200028f1403 */
[----:B------:R0:W-:Y:S01]  /*10c90*/  @!P4 ST.E.64 desc[UR40][R8.64], R110 ;  /* 0x0000006e0800c985 */ /* 0x0001e2000c101b28 */
[----:B---3--:R-:W-:Y:S02]  /*10ca0*/  @!P1 LEA R12, P4, R234, R14, 0x2 ;  /* 0x0000000eea0c9211 */ /* 0x008fe400078810ff */
[----:B------:R-:W-:Y:S01]  /*10cb0*/  SHF.R.S32.HI R3, RZ, 0x1f, R234 ;  /* 0x0000001fff037819 */ /* 0x000fe200000114ea */
[----:B------:R3:W-:Y:S01]  /*10cc0*/  @!P3 ST.E.64 desc[UR40][R10.64], R114 ;  /* 0x000000720a00b985 */ /* 0x0007e2000c101b28 */
[----:B------:R-:W-:-:S02]  /*10cd0*/  ISETP.GE.AND P3, PT, R231, UR4, PT ;  /* 0x00000004e7007c0c */ /* 0x000fc4000bf66270 */
[----:B------:R-:W-:Y:S02]  /*10ce0*/  @!P1 LEA.HI.X R13, R234, R20, R3, 0x2, P4 ;  /* 0x00000014ea0d9211 */ /* 0x000fe400020f1403 */
[CC--:B-1----:R-:W-:Y:S02]  /*10cf0*/  @!P2 LEA R6, P5, R233.reuse, R14.reuse, 0x2 ;  /* 0x0000000ee906a211 */ /* 0x0c2fe400078a10ff */
[----:B------:R-:W-:Y:S01]  /*10d00*/  SHF.R.S32.HI R15, RZ, 0x1f, R233 ;  /* 0x0000001fff0f7819 */ /* 0x000fe200000114e9 */
[----:B------:R1:W-:Y:S01]  /*10d10*/  @!P1 ST.E.64 desc[UR40][R12.64], R118 ;  /* 0x000000760c009985 */ /* 0x0003e2000c101b28 */
[----:B--2---:R-:W-:Y:S02]  /*10d20*/  @!P0 LEA R4, P4, R232, R14, 0x2 ;  /* 0x0000000ee8048211 */ /* 0x004fe400078810ff */
[----:B------:R-:W-:Y:S02]  /*10d30*/  SHF.R.S32.HI R3, RZ, 0x1f, R232 ;  /* 0x0000001fff037819 */ /* 0x000fe400000114e8 */
[----:B------:R-:W-:-:S02]  /*10d40*/  @!P2 LEA.HI.X R7, R233, R20, R15, 0x2, P5 ;  /* 0x00000014e907a211 */ /* 0x000fc400028f140f */
[----:B------:R-:W-:Y:S02]  /*10d50*/  ISETP.GE.AND P1, PT, R230, UR4, PT ;  /* 0x00000004e6007c0c */ /* 0x000fe4000bf26270 */
[----:B------:R-:W-:Y:S01]  /*10d60*/  @!P0 LEA.HI.X R5, R232, R20, R3, 0x2, P4 ;  /* 0x00000014e8058211 */ /* 0x000fe200020f1403 */
[----:B------:R2:W-:Y:S01]  /*10d70*/  @!P2 ST.E.64 desc[UR40][R6.64], R122 ;  /* 0x0000007a0600a985 */ /* 0x0005e2000c101b28 */
[----:B------:R-:W-:Y:S02]  /*10d80*/  ISETP.GE.AND P4, PT, R229, UR4, PT ;  /* 0x00000004e5007c0c */ /* 0x000fe4000bf86270 */
[----:B------:R-:W-:Y:S01]  /*10d90*/  SHF.R.S32.HI R3, RZ, 0x1f, R231 ;  /* 0x0000001fff037819 */ /* 0x000fe200000114e7 */
[----:B------:R4:W-:Y:S01]  /*10da0*/  @!P0 ST.E.64 desc[UR40][R4.64], R126 ;  /* 0x0000007e04008985 */ /* 0x0009e2000c101b28 */
[----:B0-----:R-:W-:Y:S02]  /*10db0*/  @!P3 LEA R8, P5, R231, R14, 0x2 ;  /* 0x0000000ee708b211 */ /* 0x001fe400078a10ff */
[----:B------:R-:W-:-:S02]  /*10dc0*/  ISETP.GE.AND P2, PT, R228, UR4, PT ;  /* 0x00000004e4007c0c */ /* 0x000fc4000bf46270 */
[----:B------:R-:W-:Y:S02]  /*10dd0*/  ISETP.GE.AND P0, PT, R227, UR4, PT ;  /* 0x00000004e3007c0c */ /* 0x000fe4000bf06270 */
[----:B------:R-:W-:Y:S02]  /*10de0*/  @!P3 LEA.HI.X R9, R231, R20, R3, 0x2, P5 ;  /* 0x00000014e709b211 */ /* 0x000fe400028f1403 */
[----:B------:R-:W-:Y:S02]  /*10df0*/  SHF.R.S32.HI R3, RZ, 0x1f, R230 ;  /* 0x0000001fff037819 */ /* 0x000fe400000114e6 */
[-C--:B---3--:R-:W-:Y:S01]  /*10e00*/  @!P1 LEA R10, P5, R230, R14.reuse, 0x2 ;  /* 0x0000000ee60a9211 */ /* 0x088fe200078a10ff */
[----:B------:R4:W-:Y:S01]  /*10e10*/  @!P3 ST.E.64 desc[UR40][R8.64], R130 ;  /* 0x000000820800b985 */ /* 0x0009e2000c101b28 */
[----:B-1----:R-:W-:Y:S02]  /*10e20*/  @!P4 LEA R12, P3, R229, R14, 0x2 ;  /* 0x0000000ee50cc211 */ /* 0x002fe400078610ff */
[----:B------:R-:W-:-:S02]  /*10e30*/  SHF.R.S32.HI R21, RZ, 0x1f, R229 ;  /* 0x0000001fff157819 */ /* 0x000fc400000114e5 */
[----:B------:R-:W-:Y:S02]  /*10e40*/  @!P1 LEA.HI.X R11, R230, R20, R3, 0x2, P5 ;  /* 0x00000014e60b9211 */ /* 0x000fe400028f1403 */
[C---:B--2---:R-:W-:Y:S02]  /*10e50*/  @!P2 LEA R6, P5, R228.reuse, R14, 0x2 ;  /* 0x0000000ee406a211 */ /* 0x044fe400078a10ff */
[----:B------:R-:W-:Y:S01]  /*10e60*/  SHF.R.S32.HI R15, RZ, 0x1f, R228 ;  /* 0x0000001fff0f7819 */ /* 0x000fe200000114e4 */
[----:B------:R4:W-:Y:S01]  /*10e70*/  @!P1 ST.E.64 desc[UR40][R10.64], R134 ;  /* 0x000000860a009985 */ /* 0x0009e2000c101b28 */
[----:B------:R-:W-:Y:S02]  /*10e80*/  @!P4 LEA.HI.X R13, R229, R20, R21, 0x2, P3 ;  /* 0x00000014e50dc211 */ /* 0x000fe400018f1415 */
[----:B------:R-:W-:Y:S02]  /*10e90*/  SHF.R.S32.HI R3, RZ, 0x1f, R227 ;  /* 0x0000001fff037819 */ /* 0x000fe400000114e3 */
[----:B------:R-:W-:Y:S01]  /*10ea0*/  @!P0 LEA R24, P3, R227, R14, 0x2 ;  /* 0x0000000ee3188211 */ /* 0x000fe200078610ff */
[----:B------:R4:W-:Y:S01]  /*10eb0*/  @!P4 ST.E.64 desc[UR40][R12.64], R138 ;  /* 0x0000008a0c00c985 */ /* 0x0009e2000c101b28 */
[----:B------:R-:W-:-:S02]  /*10ec0*/  @!P2 LEA.HI.X R7, R228, R20, R15, 0x2, P5 ;  /* 0x00000014e407a211 */ /* 0x000fc400028f140f */
[----:B------:R-:W-:-:S03]  /*10ed0*/  @!P0 LEA.HI.X R25, R227, R20, R3, 0x2, P3 ;  /* 0x00000014e3198211 */ /* 0x000fc600018f1403 */
[----:B------:R4:W-:Y:S04]  /*10ee0*/  @!P2 ST.E.64 desc[UR40][R6.64], R142 ;  /* 0x0000008e0600a985 */ /* 0x0009e8000c101b28 */
[----:B------:R4:W-:Y:S01]  /*10ef0*/  @!P0 ST.E.64 desc[UR40][R24.64], R146 ;  /* 0x0000009218008985 */ /* 0x0009e2000c101b28 */
[----:B------:R-:W-:-:S13]  /*10f00*/  ISETP.GE.AND P0, PT, R226, UR4, PT ;  /* 0x00000004e2007c0c */ /* 0x000fda000bf06270 */
[----:B----4-:R-:W-:Y:S05]  /*10f10*/  @P0 BRA `(.L_x_9593) ;  /* 0x0000000c00e80947 */ /* 0x010fea0003800000 */
[----:B------:R-:W-:Y:S02]  /*10f20*/  SHF.R.S32.HI R3, RZ, 0x1f, R226 ;  /* 0x0000001fff037819 */ /* 0x000fe400000114e2 */
[----:B------:R-:W-:-:S04]  /*10f30*/  LEA R14, P0, R226, R14, 0x2 ;  /* 0x0000000ee20e7211 */ /* 0x000fc800078010ff */
[----:B------:R-:W-:-:S05]  /*10f40*/  LEA.HI.X R15, R226, R20, R3, 0x2, P0 ;  /* 0x00000014e20f7211 */ /* 0x000fca00000f1403 */
[----:B------:R0:W-:Y:S01]  /*10f50*/  ST.E.64 desc[UR40][R14.64], R150 ;  /* 0x000000960e007985 */ /* 0x0001e2000c101b28 */
[----:B------:R-:W-:Y:S05]  /*10f60*/  BRA `(.L_x_9593) ;  /* 0x0000000c00d47947 */ /* 0x000fea0003800000 */
.L_x_9580:
        /* <DEDUP_REMOVED lines=16> */
[----:B------:R-:W3:-:S12]  /*11070*/  S2R R0, SR_TID.X ;  /* 0x0000000000007919 */ /* 0x000ed80000002100 */
[----:B------:R-:W4:Y:S01]  /*11080*/  @!P2 LDC R216, c[0x0][0xad4] ;  /* 0x0002b500ffd8ab82 */ /* 0x000f220000000800 */
[----:B---3--:R-:W-:Y:S01]  /*11090*/  VIADD R28, R0, 0xffffff80 ;  /* 0xffffff80001c7836 */ /* 0x008fe20000000000 */
[----:B----4-:R-:W-:-:S04]  /*110a0*/  ISETP.GT.AND P2, PT, R216, 0x1, PT ;  /* 0x00000001d800780c */ /* 0x010fc80003f44270 */
[----:B------:R-:W-:Y:S01]  /*110b0*/  ISETP.GT.AND P3, PT, R28, 0x7f, PT ;  /* 0x0000007f1c00780c */ /* 0x000fe20003f64270 */
[----:B--2---:R-:W-:-:S12]  /*110c0*/  @P1 BRA `(.L_x_9598) ;  /* 0x0000000000101947 */ /* 0x004fd80003800000 */
[----:B------:R-:W-:Y:S05]  /*110d0*/  @!P0 BRA `(.L_x_9598) ;  /* 0x00000000000c8947 */ /* 0x000fea0003800000 */
[----:B------:R-:W2:Y:S04]  /*110e0*/  LDG.E R7, desc[UR40][R4.64] ;  /* 0x0000002804077981 */ /* 0x000ea8000c1e1900 */
[----:B-----5:R-:W2:Y:S02]  /*110f0*/  LDG.E R20, desc[UR40][R4.64+0x4] ;  /* 0x0000042804147981 */ /* 0x020ea4000c1e1900 */
[----:B--2---:R-:W-:-:S07]  /*11100*/  IMAD.IADD R20, R20, 0x1, -R7 ;  /* 0x0000000114147824 */ /* 0x004fce00078e0a07 */
.L_x_9598:
[----:B------:R-:W2:Y:S01]  /*11110*/  LDL.LU R0, [R1+0x4c] ;  /* 0x00004c0001007983 */ /* 0x000ea20000300800 */
[----:B------:R-:W-:Y:S01]  /*11120*/  BSSY B1, `(.L_x_9599) ;  /* 0x0000037000017945 */ /* 0x000fe20003800000 */
[----:B------:R-:W-:Y:S02]  /*11130*/  SEL R217, R217, RZ, !P0 ;  /* 0x000000ffd9d97207 */ /* 0x000fe40004000000 */
[----:B-----5:R-:W-:Y:S02]  /*11140*/  SHF.R.S32.HI R26, RZ, 0x1f, R3 ;  /* 0x0000001fff1a7819 */ /* 0x020fe40000011403 */
[----:B--2---:R-:W-:Y:S01]  /*11150*/  SEL R27, R0, RZ, !P0 ;  /* 0x000000ff001b7207 */ /* 0x004fe20004000000 */
[----:B------:R-:W-:Y:S06]  /*11160*/  @P3 BRA `(.L_x_9600) ;  /* 0x0000000000c83947 */ /* 0x000fec0003800000 */
[----:B------:R-:W2:Y:S01]  /*11170*/  S2R R5, SR_TID.X ;  /* 0x0000000000057919 */ /* 0x000ea20000002100 */
[----:B------:R-:W3:Y:S02]  /*11180*/  LDC R31, c[0x0][0xbe8] ;  /* 0x0002fa00ff1f7b82 */ /* 0x000ee40000000800 */
[----:B---3--:R-:W-:Y:S02]  /*11190*/  IMAD R4, R20, R31, RZ ;  /* 0x0000001f14047224 */ /* 0x008fe400078e02ff */
[----:B--2---:R-:W-:-:S04]  /*111a0*/  IMAD R0, R222, 0x80, R5 ;  /* 0x00000080de007824 */ /* 0x004fc800078e0205 */
[----:B------:R-:W-:-:S05]  /*111b0*/  VIADD R29, R0, 0xffffff80 ;  /* 0xffffff80001d7836 */ /* 0x000fca0000000000 */
[----:B------:R-:W-:-:S13]  /*111c0*/  ISETP.GE.AND P0, PT, R29, R4, PT ;  /* 0x000000041d00720c */ /* 0x000fda0003f06270 */
[----:B------:R-:W-:Y:S05]  /*111d0*/  @P0 BRA `(.L_x_9600) ;  /* 0x0000000000ac0947 */ /* 0x000fea0003800000 */
[----:B------:R-:W-:Y:S01]  /*111e0*/  IMAD.MOV.U32 R24, RZ, RZ, 0x9b8 ;  /* 0x000009b8ff187424 */ /* 0x000fe200078e00ff */
[----:B------:R-:W-:Y:S01]  /*111f0*/  ISETP.GT.AND P0, PT, R216, 0x1, PT ;  /* 0x00000001d800780c */ /* 0x000fe20003f04270 */
[----:B------:R-:W2:Y:S01]  /*11200*/  LDC.64 R4, c[0x0][0xba8] ;  /* 0x0002ea00ff047b82 */ /* 0x000ea20000000a00 */
        /* <DEDUP_REMOVED lines=8> */
[----:B------:R-:W1:Y:S08]  /*11290*/  @P1 LDC R0, c[0x0][0xbec] ;  /* 0x0002fb00ff001b82 */ /* 0x000e700000000800 */
[----:B------:R-:W5:Y:S01]  /*112a0*/  @P1 LDC R33, c[0x0][0xbf0] ;  /* 0x0002fc00ff211b82 */ /* 0x000f620000000800 */
[----:B---3--:R-:W-:-:S07]  /*112b0*/  IMAD R13, R13, R217, RZ ;  /* 0x000000d90d0d7224 */ /* 0x008fce00078e02ff */
[----:B--2---:R-:W2:Y:S01]  /*112c0*/  @!P0 LDC R4, c[0x0][0xb50] ;  /* 0x0002d400ff048b82 */ /* 0x004ea20000000800 */
[----:B------:R-:W-:-:S04]  /*112d0*/  IMAD.WIDE.U32 R10, R12, R217, RZ ;  /* 0x000000d90c0a7225 */ /* 0x000fc800078e00ff */
[----:B------:R-:W-:Y:S02]  /*112e0*/  IMAD R13, R12, R27, R13 ;  /* 0x0000001b0c0d7224 */ /* 0x000fe400078e020d */
[----:B-1----:R-:W-:Y:S01]  /*112f0*/  @P1 IMAD.HI.U32 R0, R29, R0, RZ ;  /* 0x000000001d001227 */ /* 0x002fe200078e00ff */
[----:B------:R-:W1:Y:S03]  /*11300*/  @!P0 LDC R5, c[0x0][0xb54] ;  /* 0x0002d500ff058b82 */ /* 0x000e660000000800 */
        /* <DEDUP_REMOVED lines=15> */
[----:B0-----:R-:W-:Y:S01]  /*11400*/  IMAD R0, R7, R11, RZ ;  /* 0x0000000b07007224 */ /* 0x001fe200078e02ff */
[----:B------:R-:W-:-:S05]  /*11410*/  SHF.R.S32.HI R13, RZ, 0x1f, R11 ;  /* 0x0000001fff0d7819 */ /* 0x000fca000001140b */
[C---:B------:R-:W-:Y:S02]  /*11420*/  IMAD R13, R6.reuse, R13, R0 ;  /* 0x0000000d060d7224 */ /* 0x040fe400078e0200 */
[----:B------:R-:W-:-:S04]  /*11430*/  IMAD.WIDE.U32 R6, R6, R11, R8 ;  /* 0x0000000b06067225 */ /* 0x000fc800078e0008 */
[----:B------:R-:W-:Y:S01]  /*11440*/  IMAD.IADD R0, R7, 0x1, R13 ;  /* 0x0000000107007824 */ /* 0x000fe200078e020d */
[----:B--2---:R-:W-:Y:S01]  /*11450*/  LEA R4, P0, R6, R4, 0x2 ;  /* 0x0000000406047211 */ /* 0x004fe200078010ff */
[----:B------:R-:W-:-:S03]  /*11460*/  IMAD.MOV.U32 R7, RZ, RZ, -0x800000 ;  /* 0xff800000ff077424 */ /* 0x000fc600078e00ff */
[----:B-1----:R-:W-:-:S05]  /*11470*/  LEA.HI.X R5, R6, R5, R0, 0x2, P0 ;  /* 0x0000000506057211 */ /* 0x002fca00000f1400 */
[----:B------:R2:W-:Y:S04]  /*11480*/  STG.E desc[UR40][R4.64], R7 ;  /* 0x0000000704007986 */ /* 0x0005e8000c101928 */
.L_x_9600:
[----:B------:R-:W-:Y:S05]  /*11490*/  BSYNC B1 ;  /* 0x0000000000017941 */ /* 0x000fea0003800000 */
.L_x_9599:
[----:B------:R-:W-:Y:S05]  /*114a0*/  @P2 BRA `(.L_x_9593) ;  /* 0x0000000800842947 */ /* 0x000fea0003800000 */
[----:B------:R-:W3:Y:S01]  /*114b0*/  LDC R21, c[0x0][0xbe8] ;  /* 0x0002fa00ff157b82 */ /* 0x000ee20000000800 */
[----:B--2---:R-:W-:Y:S01]  /*114c0*/  SHF.R.S32.HI R5, RZ, 0x1f, R28 ;  /* 0x0000001fff057819 */ /* 0x004fe2000001141c */
[----:B------:R-:W-:Y:S02]  /*114d0*/  ULDC.64 UR4, c[0x0][0xaa0] ;  /* 0x0002a80000047ab9 */ /* 0x000fe40000000a00 */
[----:B------:R-:W-:Y:S01]  /*114e0*/  IMAD R0, R26, UR4, RZ ;  /* 0x000000041a007c24 */ /* 0x000fe2000f8e02ff */
[----:B------:R-:W-:Y:S01]  /*114f0*/  LEA.HI R8, R5, R28, RZ, 0x3 ;  /* 0x0000001c05087211 */ /* 0x000fe200078f18ff */
[----:B------:R-:W-:-:S03]  /*11500*/  IMAD.WIDE.U32 R4, R3, UR4, RZ ;  /* 0x0000000403047c25 */ /* 0x000fc6000f8e00ff */
[----:B------:R-:W-:Y:S01]  /*11510*/  LOP3.LUT R9, R8, 0xfffffff8, RZ, 0xc0, !PT ;  /* 0xfffffff808097812 */ /* 0x000fe200078ec0ff */
[----:B------:R-:W-:Y:S01]  /*11520*/  IMAD R7, R3, UR5, R0 ;  /* 0x0000000503077c24 */ /* 0x000fe2000f8e0200 */
[----:B------:R-:W-:Y:S01]  /*11530*/  SHF.R.S32.HI R8, RZ, 0x3, R8 ;  /* 0x00000003ff087819 */ /* 0x000fe20000011408 */
[----:B------:R-:W-:Y:S02]  /*11540*/  ULDC.64 UR4, c[0x0][0xae8] ;  /* 0x0002ba0000047ab9 */ /* 0x000fe40000000a00 */
[----:B------:R-:W-:Y:S02]  /*11550*/  IMAD.IADD R3, R28, 0x1, -R9 ;  /* 0x000000011c037824 */ /* 0x000fe400078e0a09 */
[----:B------:R-:W-:Y:S02]  /*11560*/  IMAD.IADD R5, R5, 0x1, R7 ;  /* 0x0000000105057824 */ /* 0x000fe400078e0207 */
[----:B------:R-:W-:Y:S02]  /*11570*/  IMAD R3, R3, 0x20, R8 ;  /* 0x0000002003037824 */ /* 0x000fe400078e0208 */
[----:B------:R-:W-:Y:S01]  /*11580*/  IMAD.WIDE.U32 R4, R215, UR4, R4 ;  /* 0x00000004d7047c25 */ /* 0x000fe2000f8e0004 */
[----:B---3--:R-:W-:-:S03]  /*11590*/  ISETP.NE.AND P0, PT, R21, 0x1, PT ;  /* 0x000000011500780c */ /* 0x008fc60003f05270 */
[----:B------:R-:W-:Y:S02]  /*115a0*/  IMAD R9, R222, 0x80, R3 ;  /* 0x00000080de097824 */ /* 0x000fe400078e0203 */
[----:B------:R-:W-:Y:S01]  /*115b0*/  IMAD R5, R215, UR5, R5 ;  /* 0x00000005d7057c24 */ /* 0x000fe2000f8e0205 */
[----:B------:R-:W-:Y:S01]  /*115c0*/  ULDC.64 UR4, c[0x0][0xaf0] ;  /* 0x0002bc0000047ab9 */ /* 0x000fe20000000a00 */
[----:B------:R-:W-:Y:S02]  /*115d0*/  IMAD.MOV.U32 R3, RZ, RZ, R9 ;  /* 0x000000ffff037224 */ /* 0x000fe400078e0009 */
[----:B------:R-:W-:-:S04]  /*115e0*/  IMAD.WIDE.U32 R4, R217, UR4, R4 ;  /* 0x00000004d9047c25 */ /* 0x000fc8000f8e0004 */
[----:B------:R-:W2:Y:S08]  /*115f0*/  @P0 LDC R6, c[0x0][0xbec] ;  /* 0x0002fb00ff060b82 */ /* 0x000eb00000000800 */
[----:B------:R-:W3:Y:S01]  /*11600*/  @P0 LDC R11, c[0x0][0xbf0] ;  /* 0x0002fc00ff0b0b82 */ /* 0x000ee20000000800 */
[----:B--2---:R-:W-:-:S04]  /*11610*/  @P0 IMAD.HI.U32 R0, R9, R6, RZ ;  /* 0x0000000609000227 */ /* 0x004fc800078e00ff */
[----:B------:R-:W-:Y:S01]  /*11620*/  IMAD R6, R27, UR4, RZ ;  /* 0x000000041b067c24 */ /* 0x000fe2000f8e02ff */
[----:B---3--:R-:W-:-:S03]  /*11630*/  @P0 SHF.R.U32.HI R3, RZ, R11, R0 ;  /* 0x0000000bff030219 */ /* 0x008fc60000011600 */
[----:B------:R-:W-:Y:S01]  /*11640*/  IMAD R7, R217, UR5, R6 ;  /* 0x00000005d9077c24 */ /* 0x000fe2000f8e0206 */
[----:B------:R-:W-:Y:S01]  /*11650*/  ULDC.64 UR4, c[0x0][0xae0] ;  /* 0x0002b80000047ab9 */ /* 0x000fe20000000a00 */
[--C-:B------:R-:W-:Y:S01]  /*11660*/  SHF.R.S32.HI R0, RZ, 0x1f, R3.reuse ;  /* 0x0000001fff007819 */ /* 0x100fe20000011403 */
[----:B------:R-:W-:Y:S02]  /*11670*/  IMAD.MOV R6, RZ, RZ, -R3 ;  /* 0x000000ffff067224 */ /* 0x000fe400078e0a03 */
[----:B------:R-:W-:Y:S02]  /*11680*/  IMAD.IADD R5, R5, 0x1, R7 ;  /* 0x0000000105057824 */ /* 0x000fe400078e0207 */
        /* <DEDUP_REMOVED lines=11> */
[----:B------:R-:W-:Y:S02]  /*11740*/  VIADD R9, R203, 0xc0 ;  /* 0x000000c0cb097836 */ /* 0x000fe40000000000 */
[----:B------:R-:W-:Y:S01]  /*11750*/  IMAD.IADD R5, R5, 0x1, R3 ;  /* 0x0000000105057824 */ /* 0x000fe200078e0203 */
[C---:B------:R-:W-:Y:S01]  /*11760*/  LEA R3, P0, R4.reuse, UR4, 0x1 ;  /* 0x0000000404037c11 */ /* 0x040fe2000f8008ff */
[----:B------:R-:W-:Y:S01]  /*11770*/  UMOV UR4, 0xffffffff ;  /* 0xffffffff00047882 */ /* 0x000fe20000000000 */
[----:B------:R-:W-:Y:S02]  /*11780*/  SHF.R.S32.HI R6, RZ, 0x1f, R9 ;  /* 0x0000001fff067819 */ /* 0x000fe40000011409 */
[----:B------:R-:W-:Y:S01]  /*11790*/  LEA.HI.X R4, R4, UR5, R5, 0x1, P0 ;  /* 0x0000000504047c11 */ /* 0x000fe200080f0c05 */
[----:B------:R-:W-:Y:S08]  /*117a0*/  BRA.DIV UR4, `(.L_x_9601) ;  /* 0x0000009204487947 */ /* 0x000ff0000b800000 */
[----:B------:R2:W3:Y:S04]  /*117b0*/  SHFL.IDX PT, R0, R4, RZ, 0x181f ;  /* 0x00181fff04007589 */ /* 0x0004e800000e0000 */
[----:B------:R2:W4:Y:S02]  /*117c0*/  SHFL.IDX PT, R14, R3, RZ, 0x181f ;  /* 0x00181fff030e7589 */ /* 0x00052400000e0000 */
.L_x_9817:
[----:B------:R-:W-:Y:S01]  /*117d0*/  IMAD R20, R20, R21, RZ ;  /* 0x0000001514147224 */ /* 0x000fe200078e02ff */
[----:B------:R-:W-:Y:S01]  /*117e0*/  BSSY B1, `(.L_x_9602) ;  /* 0x0000018000017945 */ /* 0x000fe20003800000 */
[----:B------:R-:W-:-:S05]  /*117f0*/  IMAD R7, R222, 0x80, R8 ;  /* 0x00000080de077824 */ /* 0x000fca00078e0208 */
        /* <DEDUP_REMOVED lines=8> */
[----:B------:R-:W-:-:S05]  /*11880*/  SHF.R.S32.HI R15, RZ, 0x1f, R214 ;  /* 0x0000001fff0f7819 */ /* 0x000fca00000114d6 */
[CC--:B----4-:R-:W-:Y:S02]  /*11890*/  @!P3 LEA R10, P5, R203.reuse, R14.reuse, 0x1 ;  /* 0x0000000ecb0ab211 */ /* 0x0d0fe400078a08ff */
[C---:B------:R-:W-:Y:S02]  /*118a0*/  @!P2 LEA R12, P4, R214.reuse, R14, 0x1 ;  /* 0x0000000ed60ca211 */ /* 0x040fe400078808ff */
[----:B---3--:R-:W-:Y:S02]  /*118b0*/  @!P3 LEA.HI.X R11, R203, R0, R5, 0x1, P5 ;  /* 0x00000000cb0bb211 */ /* 0x008fe400028f0c05 */
[----:B------:R-:W-:Y:S02]  /*118c0*/  SHF.R.S32.HI R5, RZ, 0x1f, R213 ;  /* 0x0000001fff057819 */ /* 0x000fe400000114d5 */
[----:B------:R-:W-:Y:S01]  /*118d0*/  @!P1 LEA R24, P5, R213, R14, 0x1 ;  /* 0x0000000ed5189211 */ /* 0x000fe200078a08ff */
[----:B------:R3:W-:Y:S01]  /*118e0*/  @!P3 ST.E.128 desc[UR40][R10.64], RZ ;  /* 0x000000ff0a00b985 */ /* 0x0007e2000c101d28 */
[----:B------:R-:W-:-:S02]  /*118f0*/  @!P2 LEA.HI.X R13, R214, R0, R15, 0x1, P4 ;  /* 0x00000000d60da211 */ /* 0x000fc400020f0c0f */
[----:B------:R-:W-:Y:S02]  /*11900*/  @!P0 LEA R14, P4, R9, R14, 0x1 ;  /* 0x0000000e090e8211 */ /* 0x000fe400078808ff */
[-C--:B------:R-:W-:Y:S01]  /*11910*/  @!P1 LEA.HI.X R25, R213, R0.reuse, R5, 0x1, P5 ;  /* 0x00000000d5199211 */ /* 0x080fe200028f0c05 */
[----:B------:R3:W-:Y:S01]  /*11920*/  @!P2 ST.E.128 desc[UR40][R12.64], RZ ;  /* 0x000000ff0c00a985 */ /* 0x0007e2000c101d28 */
[----:B------:R-:W-:-:S03]  /*11930*/  @!P0 LEA.HI.X R15, R9, R0, R6, 0x1, P4 ;  /* 0x00000000090f8211 */ /* 0x000fc600020f0c06 */
[----:B------:R3:W-:Y:S04]  /*11940*/  @!P1 ST.E.128 desc[UR40][R24.64], RZ ;  /* 0x000000ff18009985 */ /* 0x0007e8000c101d28 */
[----:B------:R3:W-:Y:S02]  /*11950*/  @!P0 ST.E.128 desc[UR40][R14.64], RZ ;  /* 0x000000ff0e008985 */ /* 0x0007e4000c101d28 */
.L_x_9603:
[----:B------:R-:W-:Y:S05]  /*11960*/  BSYNC B1 ;  /* 0x0000000000017941 */ /* 0x000fea0003800000 */
.L_x_9602:
[----:B------:R-:W-:-:S03]  /*11970*/  UMOV UR4, 0xffffffff ;  /* 0xffffffff00047882 */ /* 0x000fc60000000000 */
[----:B------:R-:W-:Y:S05]  /*11980*/  BRA.DIV UR4, `(.L_x_9604) ;  /* 0x0000009204047947 */ /* 0x000fea000b800000 */
[----:B---3--:R3:W0:Y:S04]  /*11990*/  SHFL.IDX PT, R0, R4, 0x1, 0x181f ;  /* 0x00381f0004007f89 */ /* 0x00862800000e0000 */
[----:B----4-:R3:W4:Y:S02]  /*119a0*/  SHFL.IDX PT, R14, R3, 0x1, 0x181f ;  /* 0x00381f00030e7f89 */ /* 0x01072400000e0000 */
.L_x_9821:
        /* <DEDUP_REMOVED lines=13> */
[----:B0-----:R-:W-:Y:S02]  /*11a80*/  @!P3 LEA.HI.X R11, R203, R0, R8, 0x1, P5 ;  /* 0x00000000cb0bb211 */ /* 0x001fe400028f0c08 */
        /* <DEDUP_REMOVED lines=10> */
.L_x_9606:
[----:B------:R-:W-:Y:S05]  /*11b30*/  BSYNC B1 ;  /* 0x0000000000017941 */ /* 0x000fea0003800000 */
.L_x_9605:
[----:B------:R-:W-:-:S03]  /*11b40*/  UMOV UR4, 0xffffffff ;  /* 0xffffffff00047882 */ /* 0x000fc60000000000 */
[----:B------:R-:W-:Y:S05]  /*11b50*/  BRA.DIV UR4, `(.L_x_9607) ;  /* 0x0000008e04d87947 */ /* 0x000fea000b800000 */
[----:B0-----:R0:W0:Y:S04]  /*11b60*/  SHFL.IDX PT, R0, R4, 0x2, 0x181f ;  /* 0x00581f0004007f89 */ /* 0x00102800000e0000 */
[----:B----4-:R4:W0:Y:S02]  /*11b70*/  SHFL.IDX PT, R14, R3, 0x2, 0x181f ;  /* 0x00581f00030e7f89 */ /* 0x01082400000e0000 */
.L_x_9825:
        /* <DEDUP_REMOVED lines=11> */
[CC--:B0-----:R-:W-:Y:S02]  /*11c30*/  @!P3 LEA R10, P5, R203.reuse, R14.reuse, 0x1 ;  /* 0x0000000ecb0ab211 */ /* 0x0c1fe400078a08ff */
[C---:B------:R-:W-:Y:S02]  /*11c40*/  @!P2 LEA R12, P4, R214.reuse, R14, 0x1 ;  /* 0x0000000ed60ca211 */ /* 0x040fe400078808ff */
[----:B------:R-:W-:Y:S02]  /*11c50*/  @!P3 LEA.HI.X R11, R203, R0, R8, 0x1, P5 ;  /* 0x00000000cb0bb211 */ /* 0x000fe400028f0c08 */
        /* <DEDUP_REMOVED lines=10> */
.L_x_9609:
[----:B------:R-:W-:Y:S05]  /*11d00*/  BSYNC B1 ;  /* 0x0000000000017941 */ /* 0x000fea0003800000 */
.L_x_9608:
[----:B------:R-:W-:-:S03]  /*11d10*/  UMOV UR4, 0xffffffff ;  /* 0xffffffff00047882 */ /* 0x000fc60000000000 */
[----:B------:R-:W-:Y:S05]  /*11d20*/  BRA.DIV UR4, `(.L_x_9610) ;  /* 0x0000008e04ac7947 */ /* 0x000fea000b800000 */
[----:B0-----:R0:W0:Y:S04]  /*11d30*/  SHFL.IDX PT, R0, R4, 0x3, 0x181f ;  /* 0x00781f0004007f89 */ /* 0x00102800000e0000 */
[----:B------:R0:W0:Y:S02]  /*11d40*/  SHFL.IDX PT, R14, R3, 0x3, 0x181f ;  /* 0x00781f00030e7f89 */ /* 0x00002400000e0000 */
.L_x_9829:
[----:B0-234-:R-:W-:-:S05]  /*11d50*/  VIADD R3, R7, 0x60 ;  /* 0x0000006007037836 */ /* 0x01dfca0000000000 */
        /* <DEDUP_REMOVED lines=9> */
[CC--:B------:R-:W-:Y:S02]  /*11df0*/  @!P3 LEA R4, P5, R203.reuse, R14.reuse, 0x1 ;  /* 0x0000000ecb04b211 */ /* 0x0c0fe400078a08ff */
        /* <DEDUP_REMOVED lines=12> */
.L_x_9593:
[----:B------:R-:W-:Y:S05]  /*11ec0*/  BSYNC B0 ;  /* 0x0000000000007941 */ /* 0x000fea0003800000 */
.L_x_9579:
[----:B------:R-:W-:Y:S02]  /*11ed0*/  ULDC UR4, c[0x0][0xc3c] ;  /* 0x00030f0000047ab9 */ /* 0x000fe40000000800 */
[----:B-1----:R-:W-:-:S13]  /*11ee0*/  ISETP.GE.AND P0, PT, R155, UR4, PT ;  /* 0x000000049b007c0c */ /* 0x002fda000bf06270 */
[----:B------:R-:W-:Y:S05]  /*11ef0*/  @!P0 BRA `(.L_x_9611) ;  /* 0xfffffef4002c8947 */ /* 0x000fea000383ffff */
[----:B------:R-:W-:Y:S05]  /*11f00*/  BRA `(.L_x_9465) ;  /* 0x0000007c00107947 */ /* 0x000fea0003800000 */
.L_x_9463:
        /* <DEDUP_REMOVED lines=20> */
.L_x_9612:
        /* <DEDUP_REMOVED lines=43> */
.L_x_9616:
        /* <DEDUP_REMOVED lines=38> */
.L_x_9614:
        /* <DEDUP_REMOVED lines=20> */
.L_x_9617:
        /* <DEDUP_REMOVED lines=54> */
.L_x_9615:
[----:B------:R-:W-:Y:S01]  /*12a00*/  IMAD.U32 R2, RZ, RZ, UR6 ;  /* 0x00000006ff027e24 */ /* 0x000fe2000f8e00ff */
[----:B------:R0:W-:Y:S04]  /*12a10*/  STL [R1+0x4], RZ ;  /* 0x000004ff01007387 */ /* 0x0001e80000100800 */
[----:B------:R0:W-:Y:S04]  /*12a20*/  STL [R1+0x8], RZ ;  /* 0x000008ff01007387 */ /* 0x0001e80000100800 */
[----:B------:R0:W-:Y:S02]  /*12a30*/  STL [R1], R2 ;  /* 0x0000000201007387 */ /* 0x0001e40000100800 */
.L_x_9618:
        /* <DEDUP_REMOVED lines=10> */
.L_x_9613:
[----:B-1----:R-:W3:Y:S01]  /*12ae0*/  LDL R0, [R1+0xc] ;  /* 0x00000c0001007983 */ /* 0x002ee20000100800 */
[----:B------:R-:W-:Y:S01]  /*12af0*/  ULDC UR4, c[0x0][0xc3c] ;  /* 0x00030f0000047ab9 */ /* 0x000fe20000000800 */
[----:B------:R-:W-:Y:S01]  /*12b00*/  IMAD.MOV.U32 R19, RZ, RZ, RZ ;  /* 0x000000ffff137224 */ /* 0x000fe200078e00ff */
[----:B---3--:R-:W-:Y:S01]  /*12b10*/  ISETP.GE.AND P0, PT, R0, UR4, PT ;  /* 0x0000000400007c0c */ /* 0x008fe2000bf06270 */
[----:B------:R-:W-:-:S05]  /*12b20*/  IMAD.MOV.U32 R0, RZ, RZ, 0x1 ;  /* 0x00000001ff007424 */ /* 0x000fca00078e00ff */
[----:B------:R1:W-:Y:S04]  /*12b30*/  STL [R1+0x14], R0 ;  /* 0x0000140001007387 */ /* 0x0003e80000100800 */
[----:B------:R1:W-:Y:S03]  /*12b40*/  STL [R1+0x54], RZ ;  /* 0x000054ff01007387 */ /* 0x0003e60000100800 */
[----:B------:R-:W-:Y:S05]  /*12b50*/  @P0 BRA `(.L_x_9619) ;  /* 0x0000006c001c0947 */ /* 0x000fea0003800000 */
[----:B------:R-:W3:Y:S01]  /*12b60*/  S2UR UR5, SR_CgaCtaId ;  /* 0x00000000000579c3 */ /* 0x000ee20000008800 */
[C---:B-1----:R-:W-:Y:S01]  /*12b70*/  IMAD.SHL.U32 R0, R6.reuse, 0x8, RZ ;  /* 0x0000000806007824 */ /* 0x042fe200078e00ff */
[----:B------:R-:W-:Y:S01]  /*12b80*/  LOP3.LUT R4, R6, 0x7f, RZ, 0xc0, !PT ;  /* 0x0000007f06047812 */ /* 0x000fe200078ec0ff */
[----:B------:R-:W-:Y:S01]  /*12b90*/  UMOV UR4, 0x400 ;  /* 0x0000040000047882 */ /* 0x000fe20000000000 */
[----:B------:R-:W-:Y:S01]  /*12ba0*/  BSSY B8, `(.L_x_9619) ;  /* 0x00006c2000087945 */ /* 0x000fe20003800000 */
[----:B------:R-:W-:Y:S01]  /*12bb0*/  IMAD.MOV.U32 R19, RZ, RZ, RZ ;  /* 0x000000ffff137224 */ /* 0x000fe200078e00ff */
[----:B------:R-:W-:Y:S01]  /*12bc0*/  LOP3.LUT R3, R0, 0x1f8, RZ, 0xc0, !PT ;  /* 0x000001f800037812 */ /* 0x000fe200078ec0ff */
[----:B0-----:R-:W-:Y:S01]  /*12bd0*/  IMAD.SHL.U32 R2, R4, 0x8, RZ ;  /* 0x0000000804027824 */ /* 0x001fe200078e00ff */
        /* <DEDUP_REMOVED lines=16> */
.L_x_9761:
[----:B0--3--:R-:W3:Y:S01]  /*12ce0*/  LDL R0, [R1+0xc] ;  /* 0x00000c0001007983 */ /* 0x009ee20000100800 */
[----:B-1----:R-:W3:Y:S01]  /*12cf0*/  LDC.64 R2, c[0x0][0xc88] ;  /* 0x00032200ff027b82 */ /* 0x002ee20000000a00 */
[----:B------:R-:W-:Y:S05]  /*12d00*/  YIELD ;  /* 0x0000000000007946 */ /* 0x000fea0003800000 */
[----:B------:R-:W-:Y:S01]  /*12d10*/  ULDC.64 UR4, c[0x0][0xa28] ;  /* 0x00028a0000047ab9 */ /* 0x000fe20000000a00 */
[----:B--2---:R-:W-:Y:S02]  /*12d20*/  CS2R R8, SRZ ;  /* 0x0000000000087805 */ /* 0x004fe4000001ff00 */
[----:B------:R-:W-:Y:S01]  /*12d30*/  ISETP.NE.U32.AND P0, PT, RZ, UR4, PT ;  /* 0x00000004ff007c0c */ /* 0x000fe2000bf05070 */
[----:B------:R-:W-:Y:S01]  /*12d40*/  ULDC.64 UR10, c[0x0][0xa18] ;  /* 0x00028600000a7ab9 */ /* 0x000fe20000000a00 */
[----:B------:R-:W-:Y:S01]  /*12d50*/  ULDC.64 UR8, c[0x0][0xa10] ;  /* 0x0002840000087ab9 */ /* 0x000fe20000000a00 */
[----:B------:R-:W-:Y:S01]  /*12d60*/  ULDC.64 UR6, c[0x0][0xa08] ;  /* 0x0002820000067ab9 */ /* 0x000fe20000000a00 */
[----:B---3--:R-:W-:-:S05]  /*12d70*/  IMAD.WIDE R2, R0, 0x4, R2 ;  /* 0x0000000400027825 */ /* 0x008fca00078e0202 */
        /* <DEDUP_REMOVED lines=54> */
.L_x_9620:
        /* <DEDUP_REMOVED lines=17> */
.L_x_9621:
[----:B------:R-:W-:Y:S05]  /*131f0*/  @!P0 BRA `(.L_x_9622) ;  /* 0x00000000000c8947 */ /* 0x000fea0003800000 */
[----:B------:R-:W2:Y:S04]  /*13200*/  LDG.E R9, desc[UR40][R6.64] ;  /* 0x0000002806097981 */ /* 0x000ea8000c1e1900 */
[----:B------:R-:W2:Y:S02]  /*13210*/  LDG.E R6, desc[UR40][R6.64+0x4] ;  /* 0x0000042806067981 */ /* 0x000ea4000c1e1900 */
[----:B--2---:R-:W-:-:S07]  /*13220*/  IMAD.IADD R9, R6, 0x1, -R9 ;  /* 0x0000000106097824 */ /* 0x004fce00078e0a09 */
.L_x_9622:
[----:B01----:R-:W2:Y:S01]  /*13230*/  @P2 LDG.E R2, desc[UR40][R4.64] ;  /* 0x0000002804022981 */ /* 0x003ea2000c1e1900 */
[----:B-----5:R-:W-:-:S03]  /*13240*/  IMAD.IADD R6, R9, 0x1, -R8 ;  /* 0x0000000109067824 */ /* 0x020fc600078e0a08 */
[----:B------:R-:W2:Y:S01]  /*13250*/  @P2 LDG.E R4, desc[UR40][R4.64+0x4] ;  /* 0x0000042804042981 */ /* 0x000ea2000c1e1900 */
[----:B------:R-:W-:Y:S01]  /*13260*/  LOP3.LUT R14, R10, 0xff, RZ, 0xc0, !PT ;  /* 0x000000ff0a0e7812 */ /* 0x000fe200078ec0ff */
[----:B------:R-:W-:Y:S01]  /*13270*/  BSSY B0, `(.L_x_9623) ;  /* 0x000002a000007945 */ /* 0x000fe20003800000 */
[----:B------:R-:W-:Y:S01]  /*13280*/  SHF.R.U32.HI R10, RZ, 0x10, R10 ;  /* 0x00000010ff0a7819 */ /* 0x000fe2000001160a */
[----:B--2---:R-:W-:-:S04]  /*13290*/  @P2 IMAD.IADD R11, R4, 0x1, -R2 ;  /* 0x00000001040b2824 */ /* 0x004fc800078e0a02 */
[----:B------:R-:W-:-:S04]  /*132a0*/  IMAD.IADD R3, R6, 0x1, R11 ;  /* 0x0000000106037824 */ /* 0x000fc800078e020b */
[----:B------:R-:W-:-:S04]  /*132b0*/  VIADD R2, R3, 0x5f ;  /* 0x0000005f03027836 */ /* 0x000fc80000000000 */
[----:B------:R-:W-:Y:S01]  /*132c0*/  IMAD.HI R2, R2, 0x2aaaaaab, RZ ;  /* 0x2aaaaaab02027827 */ /* 0x000fe200078e02ff */
[----:B------:R-:W-:-:S04]  /*132d0*/  ISETP.GE.AND P1, PT, R3, 0x1, PT ;  /* 0x000000010300780c */ /* 0x000fc80003f26270 */
[----:B------:R-:W-:-:S04]  /*132e0*/  SHF.R.U32.HI R3, RZ, 0x1f, R2 ;  /* 0x0000001fff037819 */ /* 0x000fc80000011602 */
[----:B------:R-:W-:-:S05]  /*132f0*/  LEA.HI.SX32 R12, R2, R3, 0x1c ;  /* 0x00000003020c7211 */ /* 0x000fca00078fe2ff */
[----:B------:R0:W-:Y:S04]  /*13300*/  STL [R1+0x38], R12 ;  /* 0x0000380c01007387 */ /* 0x0001e80000100800 */
        /* <DEDUP_REMOVED lines=32> */
.L_x_9624:
[----:B------:R-:W-:Y:S05]  /*13510*/  BSYNC B0 ;  /* 0x0000000000007941 */ /* 0x000fea0003800000 */
.L_x_9623:
[-C--:B------:R-:W-:Y:S01]  /*13520*/  IMAD R2, R14, R4.reuse, RZ ;  /* 0x000000040e027224 */ /* 0x080fe200078e02ff */
[----:B------:R-:W-:Y:S04]  /*13530*/  BSSY B0, `(.L_x_9625) ;  /* 0x0000141000007945 */ /* 0x000fe80003800000 */
[C---:B------:R-:W-:Y:S01]  /*13540*/  VIADDMNMX R4, R2.reuse, R4, R12, PT ;  /* 0x0000000402047246 */ /* 0x040fe2000380010c */
[----:B------:R-:W-:-:S04]  /*13550*/  IMAD R2, R2, 0x60, -R6 ;  /* 0x0000006002027824 */ /* 0x000fc800078e0a06 */
[----:B------:R-:W-:Y:S01]  /*13560*/  IMAD R6, R4, 0x60, -R6 ;  /* 0x0000006004067824 */ /* 0x000fe200078e0a06 */
[----:B------:R-:W-:-:S04]  /*13570*/  VIMNMX R2, RZ, R2, !PT ;  /* 0x00000002ff027248 */ /* 0x000fc80007fe0100 */
[----:B------:R-:W-:-:S04]  /*13580*/  VIMNMX R11, R6, R11, PT ;  /* 0x0000000b060b7248 */ /* 0x000fc80003fe0100 */
[----:B------:R-:W-:Y:S01]  /*13590*/  ISETP.GT.AND P0, PT, R11, R2, PT ;  /* 0x000000020b00720c */ /* 0x000fe20003f04270 */
[----:B------:R-:W-:-:S05]  /*135a0*/  IMAD.WIDE.U32 R2, R2, -0x55555555, RZ ;  /* 0xaaaaaaab02027825 */ /* 0x000fca00078e00ff */
[----:B------:R-:W-:-:S05]  /*135b0*/  SHF.R.U32.HI R3, RZ, 0x6, R3 ;  /* 0x00000006ff037819 */ /* 0x000fca0000011603 */
[----:B------:R-:W-:Y:S02]  /*135c0*/  IMAD.MOV.U32 R8, RZ, RZ, R3 ;  /* 0x000000ffff087224 */ /* 0x000fe400078e0003 */
[----:B------:R-:W-:-:S04]  /*135d0*/  @P0 VIADD R11, R11, 0x5f ;  /* 0x0000005f0b0b0836 */ /* 0x000fc80000000000 */
[----:B------:R-:W-:-:S05]  /*135e0*/  @P0 IMAD.HI R2, R11, 0x2aaaaaab, RZ ;  /* 0x2aaaaaab0b020827 */ /* 0x000fca00078e02ff */
[----:B------:R-:W-:-:S04]  /*135f0*/  @P0 SHF.R.U32.HI R4, RZ, 0x1f, R2 ;  /* 0x0000001fff040819 */ /* 0x000fc80000011602 */
[----:B------:R-:W-:Y:S02]  /*13600*/  @P0 LEA.HI.SX32 R8, R2, R4, 0x1c ;  /* 0x0000000402080211 */ /* 0x000fe400078fe2ff */
        /* <DEDUP_REMOVED lines=10> */
.L_x_9832:
[----:B-1----:R-:W-:Y:S02]  /*136b0*/  ISETP.NE.AND P0, PT, R14, RZ, PT ;  /* 0x000000ff0e00720c */ /* 0x002fe40003f05270 */
[----:B------:R-:W-:-:S11]  /*136c0*/  PLOP3.LUT P6, PT, PT, PT, PT, 0x8, 0x0 ;  /* 0x000000000000781c */ /* 0x000fd60003fce170 */
[----:B------:R-:W-:Y:S05]  /*136d0*/  @P0 BRA `(.L_x_9628) ;  /* 0x00000000000c0947 */ /* 0x000fea0003800000 */
[----:B------:R-:W-:-:S03]  /*136e0*/  UMOV UR4, 0xffffffff ;  /* 0xffffffff00047882 */ /* 0x000fc60000000000 */
[----:B------:R-:W-:Y:S05]  /*136f0*/  BRA.DIV UR4, `(.L_x_9629) ;  /* 0x0000007604b47947 */ /* 0x000fea000b800000 */
[----:B------:R-:W-:-:S13]  /*13700*/  ELECT P6, URZ, PT ;  /* 0x00000000003f782f */ /* 0x000fda00038c0000 */
.L_x_9628:
        /* <DEDUP_REMOVED lines=9> */
.L_x_9835:
[----:B------:R-:W-:Y:S05]  /*137a0*/  BSYNC B1 ;  /* 0x0000000000017941 */ /* 0x000fea0003800000 */
.L_x_9630:
[----:B------:R-:W-:Y:S04]  /*137b0*/  BSSY B1, `(.L_x_9632) ;  /* 0x000007f000017945 */ /* 0x000fe80003800000 */
        /* <DEDUP_REMOVED lines=11> */
.L_x_9836:
[----:B------:R-:W-:Y:S05]  /*13870*/  BSYNC B2 ;  /* 0x0000000000027941 */ /* 0x000fea0003800000 */
.L_x_9634:
        /* <DEDUP_REMOVED lines=9> */
.L_x_9637:
[----:B------:R-:W-:Y:S05]  /*13910*/  BSYNC B2 ;  /* 0x0000000000027941 */ /* 0x000fea0003800000 */
.L_x_9636:
[----:B------:R-:W2:Y:S01]  /*13920*/  LDL R6, [R1+0x10] ;  /* 0x0000100001067983 */ /* 0x000ea20000100800 */
        /* <DEDUP_REMOVED lines=12> */
.L_x_9638:
        /* <DEDUP_REMOVED lines=13> */
.L_x_9837:
[----:B------:R-:W-:Y:S05]  /*13ac0*/  BSYNC B2 ;  /* 0x0000000000027941 */ /* 0x000fea0003800000 */
.L_x_9639:
        /* <DEDUP_REMOVED lines=11> */
.L_x_9642:
[----:B------:R-:W-:Y:S05]  /*13b80*/  BSYNC B2 ;  /* 0x0000000000027941 */ /* 0x000fea0003800000 */
.L_x_9641:
        /* <DEDUP_REMOVED lines=10> */
.L_x_9643:
        /* <DEDUP_REMOVED lines=15> */
.L_x_9644:
        /* <DEDUP_REMOVED lines=15> */
.L_x_9645:
        /* <DEDUP_REMOVED lines=15> */
.L_x_9646:
        /* <DEDUP_REMOVED lines=10> */
.L_x_9633:
[----:B------:R-:W-:Y:S05]  /*13fa0*/  BSYNC B1 ;  /* 0x0000000000017941 */ /* 0x000fea0003800000 */
.L_x_9632:
        /* <DEDUP_REMOVED lines=13> */
.L_x_9662:
        /* <DEDUP_REMOVED lines=13> */
.L_x_9838:
[----:B------:R-:W-:Y:S05]  /*14150*/  BSYNC B2 ;  /* 0x0000000000027941 */ /* 0x000fea0003800000 */
.L_x_9649:
        /* <DEDUP_REMOVED lines=9> */
.L_x_9652:
[----:B------:R-:W-:Y:S05]  /*141f0*/  BSYNC B2 ;  /* 0x0000000000027941 */ /* 0x000fea0003800000 */
.L_x_9651:
        /* <DEDUP_REMOVED lines=12> */
.L_x_9653:
        /* <DEDUP_REMOVED lines=13> */
.L_x_9839:
[----:B------:R-:W-:Y:S05]  /*14390*/  BSYNC B2 ;  /* 0x0000000000027941 */ /* 0x000fea0003800000 */
.L_x_9654:
        /* <DEDUP_REMOVED lines=11> */
.L_x_9657:
[----:B------:R-:W-:Y:S05]  /*14450*/  BSYNC B2 ;  /* 0x0000000000027941 */ /* 0x000fea0003800000 */
.L_x_9656:
        /* <DEDUP_REMOVED lines=10> */
.L_x_9658:
        /* <DEDUP_REMOVED lines=15> */
.L_x_9659:
        /* <DEDUP_REMOVED lines=15> */
.L_x_9660:
        /* <DEDUP_REMOVED lines=15> */
.L_x_9661:
        /* <DEDUP_REMOVED lines=10> */
.L_x_9648:
[----:B------:R-:W-:Y:S05]  /*14870*/  BSYNC B1 ;  /* 0x0000000000017941 */ /* 0x000fea0003800000 */
.L_x_9647:
        /* <DEDUP_REMOVED lines=12> */
.L_x_9626:
[----:B------:R-:W-:Y:S05]  /*14940*/  BSYNC B0 ;  /* 0x0000000000007941 */ /* 0x000fea0003800000 */
.L_x_9625:
        /* <DEDUP_REMOVED lines=35> */
.L_x_9664:
[----:B------:R-:W-:Y:S05]  /*14b80*/  BSYNC B0 ;  /* 0x0000000000007941 */ /* 0x000fea0003800000 */
.L_x_9663:
        /* <DEDUP_REMOVED lines=14> */
[----:B------:R-:W-:Y:S01]  /*14c70*/  VOTEU.ANY UR4, UPT, PT ;  /* 0x0000000000047886 */ /* 0x000fe200038e0100 */
[----:B------:R-:W2:Y:S01]  /*14c80*/  LDC.64 R2, c[0x0][0xc60] ;  /* 0x00031800ff027b82 */ /* 0x000ea20000000a00 */
[----:B------:R-:W1:Y:S02]  /*14c90*/  FLO.U32 R0, UR4 ;  /* 0x0000000400007d00 */ /* 0x000e6400080e0000 */
[----:B-1----:R-:W-:-:S06]  /*14ca0*/  ISETP.EQ.U32.AND P0, PT, R0, R5, PT ;  /* 0x000000050000720c */ /* 0x002fcc0003f02070 */
[----:B------:R-:W2:Y:S07]  /*14cb0*/  POPC R5, UR4 ;  /* 0x0000000400057d09 */ /* 0x000eae0008000000 */
        /* <DEDUP_REMOVED lines=8> */
.L_x_9666:
        /* <DEDUP_REMOVED lines=20> */
.L_x_9669:
[----:B------:R-:W-:Y:S05]  /*14e80*/  BSYNC B6 ;  /* 0x0000000000067941 */ /* 0x000fea0003800000 */
.L_x_9668:
        /* <DEDUP_REMOVED lines=20> */
.L_x_9672:
        /* <DEDUP_REMOVED lines=16> */
.L_x_9671:
[----:B------:R-:W-:Y:S05]  /*150d0*/  BSYNC B6 ;  /* 0x0000000000067941 */ /* 0x000fea0003800000 */
.L_x_9670:
        /* <DEDUP_REMOVED lines=24> */
.L_x_9842:
        /* <DEDUP_REMOVED lines=11> */
.L_x_9845:
        /* <DEDUP_REMOVED lines=24> */
.L_x_9676:
[----:B-1----:R-:W2:Y:S01]  /*15490*/  LDL R2, [R1+0x14] ;  /* 0x0000140001027983 */ /* 0x002ea20000100800 */
[----:B0-----:R-:W-:Y:S01]  /*154a0*/  IMAD R0, R19, 0x8, R18 ;  /* 0x0000000813007824 */ /* 0x001fe200078e0212 */
[----:B--2---:R-:W-:-:S04]  /*154b0*/  SHF.L.U32 R2, R2, 0x1f, RZ ;  /* 0x0000001f02027819 */ /* 0x004fc800000006ff */
[----:B------:R-:W0:Y:S02]  /*154c0*/  SYNCS.PHASECHK.TRANS64.TRYWAIT P0, [R0+URZ+0x22840], R2 ;  /* 0x02284002000075a7 */ /* 0x000e24000800017f */
[----:B0-----:R-:W-:Y:S05]  /*154d0*/  @!P0 BRA `(.L_x_9677) ;  /* 0x0000005c00148947 */ /* 0x001fea0003800000 */
.L_x_9846:
        /* <DEDUP_REMOVED lines=11> */
.L_x_9678:
        /* <DEDUP_REMOVED lines=19> */
[----:B------:R-:W-:Y:S01]  /*156c0*/  UIMAD UR11, UR11, 0x60, UR4 ;  /* 0x000000600b0b78a4 */ /* 0x000fe2000f8e0204 */
[----:B------:R1:W-:Y:S02]  /*156d0*/  STL [R1+0x1c], R2 ;  /* 0x00001c0201007387 */ /* 0x0003e40000100800 */
[----:B------:R-:W-:-:S06]  /*156e0*/  UMOV UR4, 0x0 ;  /* 0x0000000000047882 */ /* 0x000fcc0000000000 */
[----:B------:R1:W-:Y:S01]  /*156f0*/  UTMALDG.4D [UR8], [UR6], desc[UR4] ;  /* 0x00000408060075b4 */ /* 0x0003e20008019000 */
[----:B------:R-:W-:Y:S02]  /*15700*/  NOP ;  /* 0x0000000000007918 */ /* 0x000fe40000000000 */
.L_x_9674:
        /* <DEDUP_REMOVED lines=40> */
.L_x_9680:
[----:B------:R-:W-:Y:S05]  /*15990*/  BSYNC B6 ;  /* 0x0000000000067941 */ /* 0x000fea0003800000 */
.L_x_9679:
[----:B0-----:R-:W2:Y:S01]  /*159a0*/  LDL.LU R0, [R1+0x60] ;  /* 0x0000600001007983 */ /* 0x001ea20000300800 */
[----:B------:R-:W-:Y:S01]  /*159b0*/  ULDC.64 UR4, c[0x0][0x2d8] ;  /* 0x0000b60000047ab9 */ /* 0x000fe20000000a00 */
[----:B------:R-:W0:Y:S01]  /*159c0*/  LDC R8, c[0x0][0x448] ;  /* 0x00011200ff087b82 */ /* 0x000e220000000800 */
[----:B------:R-:W-:Y:S01]  /*159d0*/  ULDC UR6, c[0x0][0x2b8] ;  /* 0x0000ae0000067ab9 */ /* 0x000fe20000000800 */
[----:B------:R-:W3:Y:S04]  /*159e0*/  LDL.LU R5, [R1+0x50] ;  /* 0x0000500001057983 */ /* 0x000ee80000300800 */
[----:B------:R-:W3:Y:S04]  /*159f0*/  LDL.LU.64 R2, [R1+0x48] ;  /* 0x0000480001027983 */ /* 0x000ee80000300a00 */
[----:B------:R-:W4:Y:S01]  /*15a00*/  LDL.LU R4, [R1+0x2c] ;  /* 0x00002c0001047983 */ /* 0x000f220000300800 */
[----:B0-----:R-:W-:-:S13]  /*15a10*/  ISETP.NE.AND P0, PT, R8, 0x1, PT ;  /* 0x000000010800780c */ /* 0x001fda0003f05270 */
[----:B------:R-:W0:Y:S01]  /*15a20*/  @P0 LDC R7, c[0x0][0x450] ;  /* 0x00011400ff070b82 */ /* 0x000e220000000800 */
[----:B---3--:R-:W-:Y:S02]  /*15a30*/  IMAD.MOV.U32 R3, RZ, RZ, R5 ;  /* 0x000000ffff037224 */ /* 0x008fe400078e0005 */
[----:B------:R-:W3:Y:S01]  /*15a40*/  LDL.LU R5, [R1+0x4] ;  /* 0x0000040001057983 */ /* 0x000ee20000300800 */
[----:B------:R-:W-:-:S03]  /*15a50*/  IMAD.WIDE.U32 R2, R16, UR4, R2 ;  /* 0x0000000410027c25 */ /* 0x000fc6000f8e0002 */
[----:B------:R1:W5:Y:S01]  /*15a60*/  LDL R9, [R1+0x34] ;  /* 0x0000340001097983 */ /* 0x0003620000100800 */
[----:B------:R-:W-:Y:S01]  /*15a70*/  IMAD R3, R16, UR5, R3 ;  /* 0x0000000510037c24 */ /* 0x000fe2000f8e0203 */
[----:B------:R-:W-:Y:S02]  /*15a80*/  ULDC.64 UR4, c[0x0][0x2e0] ;  /* 0x0000b80000047ab9 */ /* 0x000fe40000000a00 */
[----:B--2---:R-:W-:Y:S02]  /*15a90*/  IMAD R0, R0, UR4, RZ ;  /* 0x0000000400007c24 */ /* 0x004fe4000f8e02ff */
[----:B----4-:R-:W-:-:S04]  /*15aa0*/  IMAD.WIDE.U32 R2, R4, UR4, R2 ;  /* 0x0000000404027c25 */ /* 0x010fc8000f8e0002 */
[----:B------:R-:W-:Y:S01]  /*15ab0*/  IMAD R0, R4, UR5, R0 ;  /* 0x0000000504007c24 */ /* 0x000fe2000f8e0200 */
[----:B------:R-:W2:Y:S01]  /*15ac0*/  S2R R10, SR_TID.X ;  /* 0x00000000000a7919 */ /* 0x000ea20000002100 */
[----:B------:R-:W-:Y:S02]  /*15ad0*/  ULDC.64 UR4, c[0x0][0x2d0] ;  /* 0x0000b40000047ab9 */ /* 0x000fe40000000a00 */
[----:B------:R-:W-:Y:S01]  /*15ae0*/  IMAD.IADD R3, R3, 0x1, R0 ;  /* 0x0000000103037824 */ /* 0x000fe200078e0200 */
[----:B------:R-:W4:Y:S02]  /*15af0*/  S2R R4, SR_TID.X ;  /* 0x0000000000047919 */ /* 0x000f240000002100 */
[----:B----4-:R-:W-:-:S04]  /*15b00*/  LOP3.LUT R4, R4, 0x7f, RZ, 0xc0, !PT ;  /* 0x0000007f04047812 */ /* 0x010fc800078ec0ff */
[----:B------:R-:W-:Y:S02]  /*15b10*/  SHF.R.U32.HI R6, RZ, 0x3, R4 ;  /* 0x00000003ff067819 */ /* 0x000fe40000011604 */
[----:B------:R-:W4:Y:S02]  /*15b20*/  S2R R4, SR_TID.X ;  /* 0x0000000000047919 */ /* 0x000f240000002100 */
[----:B----4-:R-:W-:-:S05]  /*15b30*/  IMAD.SHL.U32 R4, R4, 0x10, RZ ;  /* 0x0000001004047824 */ /* 0x010fca00078e00ff */
[----:B------:R-:W-:Y:S02]  /*15b40*/  LOP3.LUT R4, R6, 0x70, R4, 0xf8, !PT ;  /* 0x0000007006047812 */ /* 0x000fe400078ef804 */
[----:B------:R-:W4:Y:S01]  /*15b50*/  @P0 LDC R6, c[0x0][0x44c] ;  /* 0x00011300ff060b82 */ /* 0x000f220000000800 */
[----:B--2---:R-:W-:-:S05]  /*15b60*/  IMAD.SHL.U32 R10, R10, 0x8, RZ ;  /* 0x000000080a0a7824 */ /* 0x004fca00078e00ff */
[----:B------:R-:W-:Y:S01]  /*15b70*/  LOP3.LUT R10, R10, 0x38, RZ, 0xc0, !PT ;  /* 0x000000380a0a7812 */ /* 0x000fe200078ec0ff */
[----:B---3--:R-:W-:-:S05]  /*15b80*/  IMAD.SHL.U32 R5, R5, 0x80, RZ ;  /* 0x0000008005057824 */ /* 0x008fca00078e00ff */
[----:B------:R-:W-:-:S05]  /*15b90*/  LOP3.LUT R4, R4, R5, RZ, 0xfc, !PT ;  /* 0x0000000504047212 */ /* 0x000fca00078efcff */
[----:B----4-:R-:W-:-:S04]  /*15ba0*/  @P0 IMAD.HI.U32 R6, R4, R6, RZ ;  /* 0x0000000604060227 */ /* 0x010fc800078e00ff */
[----:B------:R-:W-:Y:S01]  /*15bb0*/  IMAD.MOV.U32 R0, RZ, RZ, R4 ;  /* 0x000000ffff007224 */ /* 0x000fe200078e0004 */
        /* <DEDUP_REMOVED lines=19> */
[----:B-1----:R-:W-:Y:S09]  /*15cf0*/  BRA.DIV UR4, `(.L_x_9681) ;  /* 0x0000005604207947 */ /* 0x002ff2000b800000 */
[----:B------:R-:W2:Y:S01]  /*15d00*/  LDL.LU R6, [R1+0x58] ;  /* 0x0000580001067983 */ /* 0x000ea20000300800 */
        /* <DEDUP_REMOVED lines=71> */
.L_x_9863:
        /* <DEDUP_REMOVED lines=10> */
.L_x_9682:
        /* <DEDUP_REMOVED lines=18> */
.L_x_9864:
[----:B------:R-:W-:Y:S05]  /*16340*/  BSYNC B0 ;  /* 0x0000000000007941 */ /* 0x000fea0003800000 */
.L_x_9683:
[----:B------:R-:W2:Y:S01]  /*16350*/  LDL R2, [R1+0x1c] ;  /* 0x00001c0001027983 */ /* 0x000ea20000100800 */
[----:B------:R-:W-:Y:S01]  /*16360*/  BSSY B0, `(.L_x_9685) ;  /* 0x000005a000007945 */ /* 0x000fe20003800000 */
[----:B--2---:R-:W-:-:S13]  /*16370*/  LOP3.LUT P0, RZ, R2, 0x1, RZ, 0xc0, !PT ;  /* 0x0000000102ff7812 */ /* 0x004fda000780c0ff */
        /* <DEDUP_REMOVED lines=10> */
.L_x_9865:
[----:B------:R-:W-:Y:S05]  /*16420*/  BSYNC B1 ;  /* 0x0000000000017941 */ /* 0x000fea0003800000 */
.L_x_9687:
        /* <DEDUP_REMOVED lines=9> */
.L_x_9690:
[----:B------:R-:W-:Y:S05]  /*164c0*/  BSYNC B1 ;  /* 0x0000000000017941 */ /* 0x000fea0003800000 */
.L_x_9689:
        /* <DEDUP_REMOVED lines=12> */
.L_x_9691:
        /* <DEDUP_REMOVED lines=15> */
.L_x_9692:
        /* <DEDUP_REMOVED lines=15> */
.L_x_9693:
        /* <DEDUP_REMOVED lines=15> */
.L_x_9694:
        /* <DEDUP_REMOVED lines=10> */
.L_x_9686:
[----:B------:R-:W-:Y:S05]  /*16900*/  BSYNC B0 ;  /* 0x0000000000007941 */ /* 0x000fea0003800000 */
.L_x_9685:
        /* <DEDUP_REMOVED lines=9> */
[----:B------:R-:W-:Y:S01]  /*169a0*/  BSSY B2, `(.L_x_9697) ;  /* 0x00000a9000027945 */ /* 0x000fe20003800000 */
[----:B--2---:R-:W-:-:S04]  /*169b0*/  VIADD R2, R7, 0x1 ;  /* 0x0000000107027836 */ /* 0x004fc80000000000 */
[----:B---3--:R-:W-:-:S05]  /*169c0*/  IMAD R2, R2, R6, RZ ;  /* 0x0000000602027224 */ /* 0x008fca00078e02ff */
[----:B----4-:R-:W-:Y:S02]  /*169d0*/  VIMNMX R4, R4, R2, PT ;  /* 0x0000000204047248 */ /* 0x010fe40003fe0100 */
        /* <DEDUP_REMOVED lines=41> */
.L_x_9701:
        /* <DEDUP_REMOVED lines=8> */
.L_x_9866:
[----:B------:R-:W-:Y:S05]  /*16cf0*/  BSYNC B3 ;  /* 0x0000000000037941 */ /* 0x000fea0003800000 */
.L_x_9702:
        /* <DEDUP_REMOVED lines=9> */
.L_x_9705:
[----:B------:R-:W-:Y:S05]  /*16d90*/  BSYNC B3 ;  /* 0x0000000000037941 */ /* 0x000fea0003800000 */
.L_x_9704:
        /* <DEDUP_REMOVED lines=12> */
.L_x_9706:
        /* <DEDUP_REMOVED lines=13> */
.L_x_9867:
[----:B------:R-:W-:Y:S05]  /*16f30*/  BSYNC B3 ;  /* 0x0000000000037941 */ /* 0x000fea0003800000 */
.L_x_9707:
        /* <DEDUP_REMOVED lines=11> */
.L_x_9710:
[----:B------:R-:W-:Y:S05]  /*16ff0*/  BSYNC B3 ;  /* 0x0000000000037941 */ /* 0x000fea0003800000 */
.L_x_9709:
        /* <DEDUP_REMOVED lines=9> */
.L_x_9711:
        /* <DEDUP_REMOVED lines=15> */
.L_x_9712:
        /* <DEDUP_REMOVED lines=15> */
.L_x_9713:
        /* <DEDUP_REMOVED lines=15> */
.L_x_9714:
        /* <DEDUP_REMOVED lines=10> */
.L_x_9700:
[----:B------:R-:W-:Y:S05]  /*17400*/  BSYNC B1 ;  /* 0x0000000000017941 */ /* 0x000fea0003800000 */
.L_x_9699:
[----:B------:R-:W2:Y:S02]  /*17410*/  LDL.LU R5, [R1+0x40] ;  /* 0x0000400001057983 */ /* 0x000ea40000300800 */
[----:B--2---:R-:W-:-:S07]  /*17420*/  VIADD R0, R5, 0xfffffffd ;  /* 0xfffffffd05007836 */ /* 0x004fce0000000000 */
.L_x_9698:
[----:B------:R-:W-:Y:S05]  /*17430*/  BSYNC B2 ;  /* 0x0000000000027941 */ /* 0x000fea0003800000 */
.L_x_9697:
[----:B------:R-:W-:Y:S01]  /*17440*/  VIADD R8, R8, 0xfffffffe ;  /* 0xfffffffe08087836 */ /* 0x000fe20000000000 */
[----:B------:R-:W-:-:S04]  /*17450*/  LOP3.LUT R4, RZ, R4, RZ, 0x33, !PT ;  /* 0x00000004ff047212 */ /* 0x000fc800078e33ff */
[----:B------:R-:W-:-:S13]  /*17460*/  ISETP.NE.AND P0, PT, R8, R4, PT ;  /* 0x000000040800720c */ /* 0x000fda0003f05270 */
[----:B------:R-:W-:Y:S05]  /*17470*/  @!P0 BRA `(.L_x_9696) ;  /* 0x0000001000f88947 */ /* 0x000fea0003800000 */
.L_x_9747:
        /* <DEDUP_REMOVED lines=35> */
.L_x_9717:
        /* <DEDUP_REMOVED lines=8> */
.L_x_9868:
[----:B------:R-:W-:Y:S05]  /*17730*/  BSYNC B2 ;  /* 0x0000000000027941 */ /* 0x000fea0003800000 */
.L_x_9718:
        /* <DEDUP_REMOVED lines=9> */
.L_x_9721:
[----:B------:R-:W-:Y:S05]  /*177d0*/  BSYNC B2 ;  /* 0x0000000000027941 */ /* 0x000fea0003800000 */
.L_x_9720:
        /* <DEDUP_REMOVED lines=12> */
.L_x_9722:
        /* <DEDUP_REMOVED lines=13> */
.L_x_9869:
[----:B------:R-:W-:Y:S05]  /*17970*/  BSYNC B2 ;  /* 0x0000000000027941 */ /* 0x000fea0003800000 */
.L_x_9723:
        /* <DEDUP_REMOVED lines=11> */
.L_x_9726:
[----:B------:R-:W-:Y:S05]  /*17a30*/  BSYNC B2 ;  /* 0x0000000000027941 */ /* 0x000fea0003800000 */
.L_x_9725:
        /* <DEDUP_REMOVED lines=9> */
.L_x_9727:
        /* <DEDUP_REMOVED lines=15> */
.L_x_9728:
        /* <DEDUP_REMOVED lines=15> */
.L_x_9729:
        /* <DEDUP_REMOVED lines=15> */
.L_x_9730:
        /* <DEDUP_REMOVED lines=10> */
.L_x_9716:
[----:B------:R-:W-:Y:S05]  /*17e40*/  BSYNC B1 ;  /* 0x0000000000017941 */ /* 0x000fea0003800000 */
.L_x_9715:
        /* <DEDUP_REMOVED lines=35> */
.L_x_9733:
        /* <DEDUP_REMOVED lines=8> */
.L_x_9870:
[----:B------:R-:W-:Y:S05]  /*18100*/  BSYNC B2 ;  /* 0x0000000000027941 */ /* 0x000fea0003800000 */
.L_x_9734:
        /* <DEDUP_REMOVED lines=9> */
.L_x_9737:
[----:B------:R-:W-:Y:S05]  /*181a0*/  BSYNC B2 ;  /* 0x0000000000027941 */ /* 0x000fea0003800000 */
.L_x_9736:
        /* <DEDUP_REMOVED lines=12> */
.L_x_9738:
        /* <DEDUP_REMOVED lines=13> */
.L_x_9871:
[----:B------:R-:W-:Y:S05]  /*18340*/  BSYNC B2 ;  /* 0x0000000000027941 */ /* 0x000fea0003800000 */
.L_x_9739:
        /* <DEDUP_REMOVED lines=11> */
.L_x_9742:
[----:B------:R-:W-:Y:S05]  /*18400*/  BSYNC B2 ;  /* 0x0000000000027941 */ /* 0x000fea0003800000 */
.L_x_9741:
        /* <DEDUP_REMOVED lines=9> */
.L_x_9743:
        /* <DEDUP_REMOVED lines=15> */
.L_x_9744:
        /* <DEDUP_REMOVED lines=15> */
.L_x_9745:
        /* <DEDUP_REMOVED lines=15> */
.L_x_9746:
        /* <DEDUP_REMOVED lines=10> */
.L_x_9732:
[----:B------:R-:W-:Y:S05]  /*18810*/  BSYNC B1 ;  /* 0x0000000000017941 */ /* 0x000fea0003800000 */
.L_x_9731:
[----:B------:R-:W2:Y:S01]  /*18820*/  LDL R5, [R1+0x28] ;  /* 0x0000280001057983 */ /* 0x000ea20000100800 */
[----:B------:R-:W-:Y:S01]  /*18830*/  VIADD R0, R0, 0xfffffffe ;  /* 0xfffffffe00007836 */ /* 0x000fe20000000000 */
[----:B--2---:R-:W-:-:S13]  /*18840*/  ISETP.GT.AND P0, PT, R6, R5, PT ;  /* 0x000000050600720c */ /* 0x004fda0003f04270 */
[----:B------:R-:W-:Y:S05]  /*18850*/  @P0 BRA `(.L_x_9747) ;  /* 0xffffffec00080947 */ /* 0x000fea000383ffff */
.L_x_9696:
[----:B------:R-:W-:Y:S05]  /*18860*/  BSYNC B0 ;  /* 0x0000000000007941 */ /* 0x000fea0003800000 */
.L_x_9695:
        /* <DEDUP_REMOVED lines=24> */
.L_x_9749:
[----:B------:R-:W-:Y:S05]  /*189f0*/  BSYNC B0 ;  /* 0x0000000000007941 */ /* 0x000fea0003800000 */
.L_x_9748:
[----:B------:R-:W-:-:S07]  /*18a00*/  SEL R19, R19, RZ, P0 ;  /* 0x000000ff13137207 */ /* 0x000fce0000000000 */
.L_x_9667:
[----:B------:R-:W-:Y:S05]  /*18a10*/  BSYNC B7 ;  /* 0x0000000000077941 */ /* 0x000fea0003800000 */
.L_x_9665:
[----:B--23--:R-:W2:Y:S02]  /*18a20*/  LDL R0, [R1+0x1c] ;  /* 0x00001c0001007983 */ /* 0x00cea40000100800 */
        /* <DEDUP_REMOVED lines=8> */
[----:B------:R-:W2:Y:S04]  /*18ab0*/  LDS.128 R4, [R18+0x228d0] ;  /* 0x0228d00012047984 */ /* 0x000ea80000000c00 */
[----:B--2---:R2:W-:Y:S04]  /*18ac0*/  STL.64 [R1], R4 ;  /* 0x0000000401007387 */ /* 0x0045e80000100a00 */
[----:B------:R2:W-:Y:S01]  /*18ad0*/  STL.64 [R1+0x8], R6 ;  /* 0x0000080601007387 */ /* 0x0005e20000100a00 */
[----:B------:R-:W-:Y:S06]  /*18ae0*/  BAR.ARV 0x4, 0x180 ;  /* 0x0106000000007b1d */ /* 0x000fec0000002000 */
[----:B------:R-:W-:Y:S05]  /*18af0*/  BRA `(.L_x_9751) ;  /* 0x0000000c00207947 */ /* 0x000fea0003800000 */
.L_x_9750:
        /* <DEDUP_REMOVED lines=46> */
.L_x_9881:
[----:B------:R-:W-:Y:S02]  /*18de0*/  ULDC UR4, c[0x0][0xc38] ;  /* 0x00030e0000047ab9 */ /* 0x000fe40000000800 */
[----:B------:R-:W-:-:S04]  /*18df0*/  IMAD.U32 R2, RZ, RZ, UR4 ;  /* 0x00000004ff027e24 */ /* 0x000fc8000f8e00ff */
[----:B-1----:R-:W-:-:S04]  /*18e00*/  IMAD R9, R9, R2, RZ ;  /* 0x0000000209097224 */ /* 0x002fc800078e02ff */
[----:B------:R-:W-:-:S05]  /*18e10*/  IMAD.IADD R0, R0, 0x1, R9 ;  /* 0x0000000100007824 */ /* 0x000fca00078e0209 */
[----:B------:R-:W-:-:S13]  /*18e20*/  ISETP.GT.AND P6, PT, R0, R5, PT ;  /* 0x000000050000720c */ /* 0x000fda0003fc4270 */
[----:B------:R-:W-:Y:S05]  /*18e30*/  @P6 BRA `(.L_x_9753) ;  /* 0x0000000000ac6947 */ /* 0x000fea0003800000 */
.L_x_9756:
        /* <DEDUP_REMOVED lines=37> */
.L_x_9889:
[----:B------:R-:W-:Y:S02]  /*19090*/  ULDC UR4, c[0x0][0xc38] ;  /* 0x00030e0000047ab9 */ /* 0x000fe40000000800 */
[----:B------:R-:W-:-:S04]  /*190a0*/  IMAD.U32 R2, RZ, RZ, UR4 ;  /* 0x00000004ff027e24 */ /* 0x000fc8000f8e00ff */
[----:B-1----:R-:W-:-:S04]  /*190b0*/  IMAD R9, R9, R2, RZ ;  /* 0x0000000209097224 */ /* 0x002fc800078e02ff */
[----:B------:R-:W-:-:S05]  /*190c0*/  IMAD.IADD R0, R9, 0x1, R0 ;  /* 0x0000000109007824 */ /* 0x000fca00078e0200 */
[----:B------:R-:W-:-:S13]  /*190d0*/  ISETP.GT.AND P6, PT, R0, R5, PT ;  /* 0x000000050000720c */ /* 0x000fda0003fc4270 */
[----:B------:R-:W-:Y:S05]  /*190e0*/  @!P6 BRA `(.L_x_9756) ;  /* 0xfffffffc0054e947 */ /* 0x000fea000383ffff */
.L_x_9753:
        /* <DEDUP_REMOVED lines=9> */
.L_x_9894:
[----:B------:R-:W-:-:S13]  /*19180*/  ISETP.NE.AND P0, PT, R3, RZ, PT ;  /* 0x000000ff0300720c */ /* 0x000fda0003f05270 */
[----:B------:R-:W-:Y:S05]  /*19190*/  @!P0 BRA `(.L_x_9758) ;  /* 0x0000000000148947 */ /* 0x000fea0003800000 */
[----:B------:R-:W-:Y:S01]  /*191a0*/  UMOV UR4, 0xffffffff ;  /* 0xffffffff00047882 */ /* 0x000fe20000000000 */
[----:B------:R-:W-:Y:S02]  /*191b0*/  VIADD R12, R0, 0xffffffff ;  /* 0xffffffff000c7836 */ /* 0x000fe40000000000 */
[----:B------:R-:W-:Y:S05]  /*191c0*/  BRA.DIV UR4, `(.L_x_9759) ;  /* 0x0000003604bc7947 */ /* 0x000fea000b800000 */
[----:B0-----:R0:W4:Y:S02]  /*191d0*/  SHFL.IDX PT, R7, R7, R12, 0x1f ;  /* 0x00001f0c07077589 */ /* 0x00112400000e0000 */
.L_x_9897:
[----:B----4-:R-:W-:-:S07]  /*191e0*/  IMAD.MOV.U32 R8, RZ, RZ, R7 ;  /* 0x000000ffff087224 */ /* 0x010fce00078e0007 */
.L_x_9758:
[----:B------:R-:W4:Y:S01]  /*191f0*/  LDL.LU R10, [R1+0xc] ;  /* 0x00000c00010a7983 */ /* 0x000f220000300800 */
[----:B0-2---:R-:W-:Y:S01]  /*19200*/  IABS R7, R4 ;  /* 0x0000000400077213 */ /* 0x005fe20000000000 */
[----:B------:R-:W-:-:S03]  /*19210*/  IMAD R9, R8, R2, R9 ;  /* 0x0000000208097224 */ /* 0x000fc600078e0209 */
[----:B------:R-:W0:Y:S01]  /*19220*/  I2F.RP R2, R7 ;  /* 0x0000000700027306 */ /* 0x000e220000209400 */
[----:B------:R-:W-:Y:S01]  /*19230*/  IMAD.IADD R5, R5, 0x1, -R9 ;  /* 0x0000000105057824 */ /* 0x000fe200078e0a09 */
[----:B------:R2:W-:Y:S02]  /*19240*/  STL [R1], R9 ;  /* 0x0000000901007387 */ /* 0x0005e40000100800 */
[----:B--2---:R-:W-:-:S04]  /*19250*/  IABS R9, R4 ;  /* 0x0000000400097213 */ /* 0x004fc80000000000 */
        /* <DEDUP_REMOVED lines=56> */
.L_x_9754:
        /* <DEDUP_REMOVED lines=10> */
.L_x_9760:
        /* <DEDUP_REMOVED lines=16> */
.L_x_9751:
[----:B------:R-:W4:Y:S01]  /*19780*/  LDL R0, [R1+0xc] ;  /* 0x00000c0001007983 */ /* 0x000f220000100800 */
[----:B------:R-:W-:Y:S02]  /*19790*/  ULDC UR4, c[0x0][0xc3c] ;  /* 0x00030f0000047ab9 */ /* 0x000fe40000000800 */
[----:B----4-:R-:W-:-:S13]  /*197a0*/  ISETP.GE.AND P0, PT, R0, UR4, PT ;  /* 0x0000000400007c0c */ /* 0x010fda000bf06270 */
[----:B------:R-:W-:Y:S05]  /*197b0*/  @!P0 BRA `(.L_x_9761) ;  /* 0xffffff9400488947 */ /* 0x000fea000383ffff */
[----:B------:R-:W-:Y:S05]  /*197c0*/  BSYNC B8 ;  /* 0x0000000000087941 */ /* 0x000fea0003800000 */
.L_x_9619:
[----:B-1----:R-:W4:Y:S01]  /*197d0*/  LDL.LU R0, [R1+0x54] ;  /* 0x0000540001007983 */ /* 0x002f220000300800 */
[----:B------:R-:W-:Y:S01]  /*197e0*/  BSSY B0, `(.L_x_9762) ;  /* 0x000000b000007945 */ /* 0x000fe20003800000 */
[----:B--23--:R-:W1:Y:S01]  /*197f0*/  S2R R5, SR_CgaCtaId ;  /* 0x0000000000057919 */ /* 0x00ce620000008800 */
[----:B----4-:R-:W-:-:S05]  /*19800*/  VIADD R0, R0, 0x1 ;  /* 0x0000000100007836 */ /* 0x010fca0000000000 */
        /* <DEDUP_REMOVED lines=8> */
.L_x_9898:
[----:B------:R-:W-:Y:S05]  /*19890*/  BSYNC B0 ;  /* 0x0000000000007941 */ /* 0x000fea0003800000 */
.L_x_9762:
[----:B------:R-:W-:-:S03]  /*198a0*/  UMOV UR4, 0xffffffff ;  /* 0xffffffff00047882 */ /* 0x000fc60000000000 */
[----:B------:R-:W-:Y:S05]  /*198b0*/  BRA.DIV UR4, `(.L_x_9764) ;  /* 0x00000032043c7947 */ /* 0x000fea000b800000 */
[----:B------:R-:W1:Y:S02]  /*198c0*/  S2R R2, SR_TID.X ;  /* 0x0000000000027919 */ /* 0x000e640000002100 */
[----:B-1----:R-:W-:-:S04]  /*198d0*/  SHF.R.U32.HI R2, RZ, 0x5, R2 ;  /* 0x00000005ff027819 */ /* 0x002fc80000011602 */
[----:B------:R-:W-:-:S05]  /*198e0*/  LOP3.LUT R2, R2, 0x3, RZ, 0xc0, !PT ;  /* 0x0000000302027812 */ /* 0x000fca00078ec0ff */
[----:B------:R1:W2:Y:S02]  /*198f0*/  SHFL.IDX PT, R14, R2, RZ, 0x1f ;  /* 0x00001fff020e7589 */ /* 0x0002a400000e0000 */
.L_x_9901:
[----:B--2---:R-:W-:-:S13]  /*19900*/  ISETP.NE.AND P0, PT, R14, RZ, PT ;  /* 0x000000ff0e00720c */ /* 0x004fda0003f05270 */
[----:B------:R-:W-:Y:S05]  /*19910*/  @P0 BRA `(.L_x_9465) ;  /* 0x00000000008c0947 */ /* 0x000fea0003800000 */
[----:B------:R-:W-:-:S03]  /*19920*/  UMOV UR4, 0xffffffff ;  /* 0xffffffff00047882 */ /* 0x000fc60000000000 */
[----:B------:R-:W-:Y:S05]  /*19930*/  BRA.DIV UR4, `(.L_x_9765) ;  /* 0x0000003204507947 */ /* 0x000fea000b800000 */
[----:B------:R-:W-:-:S13]  /*19940*/  ELECT P6, URZ, PT ;  /* 0x00000000003f782f */ /* 0x000fda00038c0000 */
.L_x_9904:
[----:B------:R-:W-:Y:S05]  /*19950*/  @!P6 BRA `(.L_x_9465) ;  /* 0x00000000007ce947 */ /* 0x000fea0003800000 */
[----:B------:R-:W-:-:S06]  /*19960*/  ULOP3.LUT UR4, UR36, 0x2, URZ, 0xfc, !UPT ;  /* 0x0000000224047892 */ /* 0x000fcc000f8efc3f */
[----:B-1----:R-:W-:-:S05]  /*19970*/  IMAD.U32 R2, RZ, RZ, UR4 ;  /* 0x00000004ff027e24 */ /* 0x002fca000f8e00ff */
[----:B------:R-:W-:-:S13]  /*19980*/  ISETP.NE.AND P2, PT, R2, 0x3, PT ;  /* 0x000000030200780c */ /* 0x000fda0003f45270 */
[----:B------:R-:W-:Y:S05]  /*19990*/  @!P2 BRA `(.L_x_9766) ;  /* 0x000000000004a947 */ /* 0x000fea0003800000 */
[----:B------:R-:W-:Y:S01]  /*199a0*/  BPT.TRAP 0x1 ;  /* 0x000000040000795c */ /* 0x000fe20000300000 */
.L_x_9766:
        /* <DEDUP_REMOVED lines=13> */
.L_x_9905:
[----:B------:R-:W1:Y:S02]  /*19a80*/  SYNCS.PHASECHK.TRANS64.TRYWAIT P0, [R7+URZ], R2 ;  /* 0x00000002070075a7 */ /* 0x000e64000800017f */
[----:B-1----:R-:W-:Y:S05]  /*19a90*/  @!P0 BRA `(.L_x_9768) ;  /* 0x00000030002c8947 */ /* 0x002fea0003800000 */
.L_x_9906:
[----:B------:R-:W-:Y:S05]  /*19aa0*/  @!P2 BRA `(.L_x_9769) ;  /* 0x000000000004a947 */ /* 0x000fea0003800000 */
[----:B------:R-:W-:Y:S01]  /*19ab0*/  BPT.TRAP 0x1 ;  /* 0x000000040000795c */ /* 0x000fe20000300000 */
.L_x_9769:
[----:B------:R-:W-:-:S04]  /*19ac0*/  VIADD R0, R0, 0x22860 ;  /* 0x0002286000007836 */ /* 0x000fc80000000000 */
[----:B------:R-:W-:-:S04]  /*19ad0*/  IMAD R4, R19, 0x8, R0 ;  /* 0x0000000813047824 */ /* 0x000fc800078e0200 */
[----:B------:R-:W2:Y:S02]  /*19ae0*/  SYNCS.PHASECHK.TRANS64.TRYWAIT P0, [R4+URZ], R5 ;  /* 0x00000005040075a7 */ /* 0x000ea4000800017f */
[----:B--2---:R-:W-:Y:S05]  /*19af0*/  @!P0 BRA `(.L_x_9770) ;  /* 0x0000003000288947 */ /* 0x004fea0003800000 */
.L_x_9907:
[----:B------:R-:W-:-:S07]  /*19b00*/  IMAD R3, R3, 0x8, R0 ;  /* 0x0000000803037824 */ /* 0x000fce00078e0200 */
.L_x_9771:
[----:B---3--:R3:W4:Y:S02]  /*19b10*/  SYNCS.PHASECHK.TRANS64.TRYWAIT P0, [R3+URZ], R2 ;  /* 0x00000002030075a7 */ /* 0x008724000800017f */
[----:B----4-:R-:W-:Y:S05]  /*19b20*/  @!P0 NANOSLEEP.SYNCS 0x989680 ;  /* 0x009896800000895d */ /* 0x010fea0003900000 */
[----:B------:R-:W4:Y:S02]  /*19b30*/  @!P0 SYNCS.PHASECHK.TRANS64 P0, [R3+URZ], R2 ;  /* 0x00000002030085a7 */ /* 0x000f24000800007f */
[----:B----4-:R-:W-:Y:S05]  /*19b40*/  @!P0 BRA `(.L_x_9771) ;  /* 0xfffffffc00f08947 */ /* 0x010fea000383ffff */
.L_x_9465:
[----:B------:R-:W-:Y:S05]  /*19b50*/  BSYNC B9 ;  /* 0x0000000000097941 */ /* 0x000fea0003800000 */
.L_x_9462:
[----:B------:R-:W-:Y:S05]  /*19b60*/  EXIT ;  /* 0x000000000000794d */ /* 0x000fea0003800000 */
.L_x_9485:
[----:B0-----:R0:W1:Y:S02]  /*19b70*/  SYNCS.PHASECHK.TRANS64.TRYWAIT P6, [R95+URZ+0x22890], R106 ;  /* 0x0228906a5f0075a7 */ /* 0x00106400080c017f */
[----:B-1----:R-:W-:Y:S05]  /*19b80*/  @!P6 NANOSLEEP.SYNCS 0x989680 ;  /* 0x009896800000e95d */ /* 0x002fea0003900000 */
[----:B------:R-:W1:Y:S02]  /*19b90*/  @!P6 SYNCS.PHASECHK.TRANS64 P6, [R95+URZ+0x22890], R106 ;  /* 0x0228906a5f00e5a7 */ /* 0x000e6400080c007f */
[----:B-1----:R-:W-:Y:S05]  /*19ba0*/  @!P6 BRA `(.L_x_9485) ;  /* 0xfffffffc00f0e947 */ /* 0x002fea000383ffff */
[----:B------:R-:W-:Y:S05]  /*19bb0*/  BRA `(.L_x_9772) ;  /* 0xfffffe9400907947 */ /* 0x000fea000383ffff */
.L_x_9503:
[----:B0-----:R0:W1:Y:S02]  /*19bc0*/  SYNCS.PHASECHK.TRANS64.TRYWAIT P5, [R95+URZ+0x22890], R106 ;  /* 0x0228906a5f0075a7 */ /* 0x00106400080a017f */
[----:B-1----:R-:W-:Y:S05]  /*19bd0*/  @!P5 NANOSLEEP.SYNCS 0x989680 ;  /* 0x009896800000d95d */ /* 0x002fea0003900000 */
[----:B------:R-:W1:Y:S02]  /*19be0*/  @!P5 SYNCS.PHASECHK.TRANS64 P5, [R95+URZ+0x22890], R106 ;  /* 0x0228906a5f00d5a7 */ /* 0x000e6400080a007f */
[----:B-1----:R-:W-:Y:S05]  /*19bf0*/  @!P5 BRA `(.L_x_9503) ;  /* 0xfffffffc00f0d947 */ /* 0x002fea000383ffff */
[----:B------:R-:W-:Y:S05]  /*19c00*/  BRA `(.L_x_9773) ;  /* 0xfffffea800307947 */ /* 0x000fea000383ffff */
.L_x_9512:
[----:B0-----:R0:W1:Y:S02]  /*19c10*/  SYNCS.PHASECHK.TRANS64.TRYWAIT P4, [R95+URZ+0x22890], R106 ;  /* 0x0228906a5f0075a7 */ /* 0x001064000808017f */
[----:B-1----:R-:W-:Y:S05]  /*19c20*/  @!P4 NANOSLEEP.SYNCS 0x989680 ;  /* 0x009896800000c95d */ /* 0x002fea0003900000 */
[----:B------:R-:W1:Y:S02]  /*19c30*/  @!P4 SYNCS.PHASECHK.TRANS64 P4, [R95+URZ+0x22890], R106 ;  /* 0x0228906a5f00c5a7 */ /* 0x000e64000808007f */
[----:B-1----:R-:W-:Y:S05]  /*19c40*/  @!P4 BRA `(.L_x_9512) ;  /* 0xfffffffc00f0c947 */ /* 0x002fea000383ffff */
[----:B------:R-:W-:Y:S05]  /*19c50*/  BRA `(.L_x_9774) ;  /* 0xfffffeb800647947 */ /* 0x000fea000383ffff */
.L_x_9518:
[----:B--2---:R2:W3:Y:S02]  /*19c60*/  SYNCS.PHASECHK.TRANS64.TRYWAIT P3, [R95+URZ+0x228b0], R106 ;  /* 0x0228b06a5f0075a7 */ /* 0x0044e4000806017f */
[----:B---3--:R-:W-:Y:S05]  /*19c70*/  @!P3 NANOSLEEP.SYNCS 0x989680 ;  /* 0x009896800000b95d */ /* 0x008fea0003900000 */
[----:B------:R-:W3:Y:S02]  /*19c80*/  @!P3 SYNCS.PHASECHK.TRANS64 P3, [R95+URZ+0x228b0], R106 ;  /* 0x0228b06a5f00b5a7 */ /* 0x000ee4000806007f */
[----:B---3--:R-:W-:Y:S05]  /*19c90*/  @!P3 BRA `(.L_x_9518) ;  /* 0xfffffffc00f0b947 */ /* 0x008fea000383ffff */
[----:B------:R-:W-:Y:S05]  /*19ca0*/  BRA `(.L_x_9775) ;  /* 0xfffffeb800f87947 */ /* 0x000fea000383ffff */
.L_x_9528:
[----:B------:R-:W-:Y:S01]  /*19cb0*/  BSSY B0, `(.L_x_9776) ;  /* 0x0000007000007945 */ /* 0x000fe20003800000 */
[----:B------:R-:W-:Y:S02]  /*19cc0*/  IMAD.MOV.U32 R12, RZ, RZ, RZ ;  /* 0x000000ffff0c7224 */ /* 0x000fe400078e00ff */
[----:B------:R-:W-:Y:S02]  /*19cd0*/  IMAD.MOV.U32 R11, RZ, RZ, 0x1f ;  /* 0x0000001fff0b7424 */ /* 0x000fe400078e00ff */
[----:B------:R-:W-:-:S07]  /*19ce0*/  IMAD.MOV.U32 R15, RZ, RZ, -0x1 ;  /* 0xffffffffff0f7424 */ /* 0x000fce00078e00ff */
[----:B-----5:R-:W-:Y:S05]  /*19cf0*/  WARPSYNC.COLLECTIVE R15, `(.L_x_9777) ;  /* 0x000000000f087348 */ /* 0x020fea0003c00000 */
[----:B------:R0:W1:Y:S02]  /*19d00*/  SHFL.IDX P6, R14, R13, R12, R11 ;  /* 0x0000000c0d0e7389 */ /* 0x00006400000c000b */
[----:B01---5:R-:W-:Y:S01]  /*19d10*/  ENDCOLLECTIVE ;  /* 0x000000000000791b */ /* 0x023fe20003800000 */
.L_x_9777:
[----:B------:R-:W-:Y:S05]  /*19d20*/  BSYNC B0 ;  /* 0x0000000000007941 */ /* 0x000fea0003800000 */
.L_x_9776:
[----:B------:R-:W-:Y:S05]  /*19d30*/  BRA `(.L_x_9778) ;  /* 0xfffffec800387947 */ /* 0x000fea000383ffff */
.L_x_9540:
[----:B------:R-:W-:Y:S01]  /*19d40*/  BSSY B1, `(.L_x_9779) ;  /* 0x0000008000017945 */ /* 0x000fe20003800000 */
[----:B0-----:R-:W-:Y:S02]  /*19d50*/  IMAD.MOV.U32 R13, RZ, RZ, R25 ;  /* 0x000000ffff0d7224 */ /* 0x001fe400078e0019 */
[----:B------:R-:W-:Y:S02]  /*19d60*/  IMAD.MOV.U32 R12, RZ, RZ, RZ ;  /* 0x000000ffff0c7224 */ /* 0x000fe400078e00ff */
[----:B------:R-:W-:Y:S02]  /*19d70*/  IMAD.MOV.U32 R11, RZ, RZ, 0x1c1f ;  /* 0x00001c1fff0b7424 */ /* 0x000fe400078e00ff */
[----:B------:R-:W-:-:S07]  /*19d80*/  IMAD.MOV.U32 R15, RZ, RZ, -0x1 ;  /* 0xffffffffff0f7424 */ /* 0x000fce00078e00ff */
[----:B------:R-:W-:Y:S05]  /*19d90*/  WARPSYNC.COLLECTIVE R15, `(.L_x_9780) ;  /* 0x000000000f087348 */ /* 0x000fea0003c00000 */
[----:B------:R0:W1:Y:S02]  /*19da0*/  SHFL.IDX P6, R14, R13, R12, R11 ;  /* 0x0000000c0d0e7389 */ /* 0x00006400000c000b */
[----:B01----:R-:W-:Y:S01]  /*19db0*/  ENDCOLLECTIVE ;  /* 0x000000000000791b */ /* 0x003fe20003800000 */
.L_x_9780:
[----:B------:R-:W-:Y:S05]  /*19dc0*/  BSYNC B1 ;  /* 0x0000000000017941 */ /* 0x000fea0003800000 */
.L_x_9779:
        /* <DEDUP_REMOVED lines=8> */
.L_x_9781:
[----:B------:R-:W-:Y:S02]  /*19e50*/  IMAD.MOV.U32 R13, RZ, RZ, R27 ;  /* 0x000000ffff0d7224 */ /* 0x000fe400078e001b */
[----:B------:R-:W-:-:S07]  /*19e60*/  IMAD.MOV.U32 R0, RZ, RZ, R14 ;  /* 0x000000ffff007224 */ /* 0x000fce00078e000e */
[----:B------:R-:W-:Y:S05]  /*19e70*/  WARPSYNC.COLLECTIVE R15, `(.L_x_9782) ;  /* 0x000000000f087348 */ /* 0x000fea0003c00000 */
[----:B------:R0:W1:Y:S02]  /*19e80*/  SHFL.IDX P6, R14, R13, R12, R11 ;  /* 0x0000000c0d0e7389 */ /* 0x00006400000c000b */
[----:B01----:R-:W-:Y:S01]  /*19e90*/  ENDCOLLECTIVE ;  /* 0x000000000000791b */ /* 0x003fe20003800000 */
.L_x_9782:
[----:B------:R-:W-:Y:S02]  /*19ea0*/  IMAD.MOV.U32 R13, RZ, RZ, R26 ;  /* 0x000000ffff0d7224 */ /* 0x000fe400078e001a */
[----:B------:R-:W-:-:S07]  /*19eb0*/  IMAD.MOV.U32 R5, RZ, RZ, R14 ;  /* 0x000000ffff057224 */ /* 0x000fce00078e000e */
[----:B------:R-:W-:Y:S05]  /*19ec0*/  WARPSYNC.COLLECTIVE R15, `(.L_x_9783) ;  /* 0x000000000f087348 */ /* 0x000fea0003c00000 */
[----:B------:R0:W1:Y:S02]  /*19ed0*/  SHFL.IDX P6, R14, R13, R12, R11 ;  /* 0x0000000c0d0e7389 */ /* 0x00006400000c000b */
[----:B01----:R-:W-:Y:S01]  /*19ee0*/  ENDCOLLECTIVE ;  /* 0x000000000000791b */ /* 0x003fe20003800000 */
.L_x_9783:
[----:B------:R-:W-:Y:S05]  /*19ef0*/  BRA `(.L_x_9784) ;  /* 0xfffffecc00507947 */ /* 0x000fea000383ffff */
.L_x_9544:
[----:B0-----:R0:W1:Y:S02]  /*19f00*/  SYNCS.PHASECHK.TRANS64.TRYWAIT P0, [R19+URZ+0x22800], R26 ;  /* 0x0228001a130075a7 */ /* 0x001064000800017f */
[----:B-1----:R-:W-:Y:S05]  /*19f10*/  @!P0 NANOSLEEP.SYNCS 0x989680 ;  /* 0x009896800000895d */ /* 0x002fea0003900000 */
[----:B------:R-:W1:Y:S02]  /*19f20*/  @!P0 SYNCS.PHASECHK.TRANS64 P0, [R19+URZ+0x22800], R26 ;  /* 0x0228001a130085a7 */ /* 0x000e64000800007f */
[----:B-1----:R-:W-:Y:S05]  /*19f30*/  @!P0 BRA `(.L_x_9544) ;  /* 0xfffffffc00f08947 */ /* 0x002fea000383ffff */
[----:B------:R-:W-:Y:S05]  /*19f40*/  BRA `(.L_x_9785) ;  /* 0xfffffed0005c7947 */ /* 0x000fea000383ffff */
.L_x_9552:
        /* <DEDUP_REMOVED lines=8> */
.L_x_9787:
[----:B------:R-:W-:Y:S05]  /*19fd0*/  BSYNC B1 ;  /* 0x0000000000017941 */ /* 0x000fea0003800000 */
.L_x_9786:
        /* <DEDUP_REMOVED lines=8> */
.L_x_9788:
[----:B------:R-:W-:Y:S02]  /*1a060*/  IMAD.MOV.U32 R13, RZ, RZ, R27 ;  /* 0x000000ffff0d7224 */ /* 0x000fe400078e001b */
[----:B------:R-:W-:-:S07]  /*1a070*/  IMAD.MOV.U32 R3, RZ, RZ, R14 ;  /* 0x000000ffff037224 */ /* 0x000fce00078e000e */
[----:B------:R-:W-:Y:S05]  /*1a080*/  WARPSYNC.COLLECTIVE R15, `(.L_x_9789) ;  /* 0x000000000f087348 */ /* 0x000fea0003c00000 */
[----:B------:R0:W1:Y:S02]  /*1a090*/  SHFL.IDX P6, R14, R13, R12, R11 ;  /* 0x0000000c0d0e7389 */ /* 0x00006400000c000b */
[----:B01----:R-:W-:Y:S01]  /*1a0a0*/  ENDCOLLECTIVE ;  /* 0x000000000000791b */ /* 0x003fe20003800000 */
.L_x_9789:
[----:B------:R-:W-:Y:S02]  /*1a0b0*/  IMAD.MOV.U32 R13, RZ, RZ, R26 ;  /* 0x000000ffff0d7224 */ /* 0x000fe400078e001a */
[----:B------:R-:W-:-:S07]  /*1a0c0*/  IMAD.MOV.U32 R20, RZ, RZ, R14 ;  /* 0x000000ffff147224 */ /* 0x000fce00078e000e */
[----:B------:R-:W-:Y:S05]  /*1a0d0*/  WARPSYNC.COLLECTIVE R15, `(.L_x_9790) ;  /* 0x000000000f087348 */ /* 0x000fea0003c00000 */
[----:B------:R0:W1:Y:S02]  /*1a0e0*/  SHFL.IDX P6, R14, R13, R12, R11 ;  /* 0x0000000c0d0e7389 */ /* 0x00006400000c000b */
[----:B01----:R-:W-:Y:S01]  /*1a0f0*/  ENDCOLLECTIVE ;  /* 0x000000000000791b */ /* 0x003fe20003800000 */
.L_x_9790:
[----:B------:R-:W-:Y:S05]  /*1a100*/  BRA `(.L_x_9791) ;  /* 0xfffffed800c87947 */ /* 0x000fea000383ffff */
.L_x_9556:
[----:B0-----:R0:W1:Y:S02]  /*1a110*/  SYNCS.PHASECHK.TRANS64.TRYWAIT P1, [R19+URZ+0x22800], R24 ;  /* 0x02280018130075a7 */ /* 0x001064000802017f */
[----:B-1----:R-:W-:Y:S05]  /*1a120*/  @!P1 NANOSLEEP.SYNCS 0x989680 ;  /* 0x009896800000995d */ /* 0x002fea0003900000 */
[----:B------:R-:W1:Y:S02]  /*1a130*/  @!P1 SYNCS.PHASECHK.TRANS64 P1, [R19+URZ+0x22800], R24 ;  /* 0x02280018130095a7 */ /* 0x000e64000802007f */
[----:B-1----:R-:W-:Y:S05]  /*1a140*/  @!P1 BRA `(.L_x_9556) ;  /* 0xfffffffc00f09947 */ /* 0x002fea000383ffff */
[----:B------:R-:W-:Y:S05]  /*1a150*/  BRA `(.L_x_9792) ;  /* 0xfffffedc00a47947 */ /* 0x000fea000383ffff */
.L_x_9562:
[----:B--2---:R2:W3:Y:S02]  /*1a160*/  SYNCS.PHASECHK.TRANS64.TRYWAIT P1, [R15+URZ+0x22830], R20 ;  /* 0x022830140f0075a7 */ /* 0x0044e4000802017f */
[----:B---3--:R-:W-:Y:S05]  /*1a170*/  @!P1 NANOSLEEP.SYNCS 0x989680 ;  /* 0x009896800000995d */ /* 0x008fea0003900000 */
[----:B------:R-:W3:Y:S02]  /*1a180*/  @!P1 SYNCS.PHASECHK.TRANS64 P1, [R15+URZ+0x22830], R20 ;  /* 0x022830140f0095a7 */ /* 0x000ee4000802007f */
[----:B---3--:R-:W-:Y:S05]  /*1a190*/  @!P1 BRA `(.L_x_9562) ;  /* 0xfffffffc00f09947 */ /* 0x008fea000383ffff */
[----:B------:R-:W-:Y:S05]  /*1a1a0*/  BRA `(.L_x_9561) ;  /* 0xfffffee800d07947 */ /* 0x000fea000383ffff */
.L_x_9567:
[----:B-1----:R1:W2:Y:S02]  /*1a1b0*/  SYNCS.PHASECHK.TRANS64.TRYWAIT P2, [R15+URZ+0x22850], R20 ;  /* 0x022850140f0075a7 */ /* 0x0022a4000804017f */
[----:B--2---:R-:W-:Y:S05]  /*1a1c0*/  @!P2 NANOSLEEP.SYNCS 0x989680 ;  /* 0x009896800000a95d */ /* 0x004fea0003900000 */
[----:B------:R-:W2:Y:S02]  /*1a1d0*/  @!P2 SYNCS.PHASECHK.TRANS64 P2, [R15+URZ+0x22850], R20 ;  /* 0x022850140f00a5a7 */ /* 0x000ea4000804007f */
[----:B--2---:R-:W-:Y:S05]  /*1a1e0*/  @!P2 BRA `(.L_x_9567) ;  /* 0xfffffffc00f0a947 */ /* 0x004fea000383ffff */
[----:B------:R-:W-:Y:S05]  /*1a1f0*/  BRA `(.L_x_9566) ;  /* 0xffffff00006c7947 */ /* 0x000fea000383ffff */
.L_x_9572:
[----:B-1----:R1:W2:Y:S02]  /*1a200*/  SYNCS.PHASECHK.TRANS64.TRYWAIT P3, [R20+URZ+0x22830], R21 ;  /* 0x02283015140075a7 */ /* 0x0022a4000806017f */
[----:B--2---:R-:W-:Y:S05]  /*1a210*/  @!P3 NANOSLEEP.SYNCS 0x989680 ;  /* 0x009896800000b95d */ /* 0x004fea0003900000 */
[----:B------:R-:W2:Y:S02]  /*1a220*/  @!P3 SYNCS.PHASECHK.TRANS64 P3, [R20+URZ+0x22830], R21 ;  /* 0x022830151400b5a7 */ /* 0x000ea4000806007f */
[----:B--2---:R-:W-:Y:S05]  /*1a230*/  @!P3 BRA `(.L_x_9572) ;  /* 0xfffffffc00f0b947 */ /* 0x004fea000383ffff */
[----:B------:R-:W-:Y:S05]  /*1a240*/  BRA `(.L_x_9571) ;  /* 0xffffff0400a87947 */ /* 0x000fea000383ffff */
.L_x_9577:
[----:B--2---:R2:W3:Y:S02]  /*1a250*/  SYNCS.PHASECHK.TRANS64.TRYWAIT P3, [R20+URZ+0x22850], R21 ;  /* 0x02285015140075a7 */ /* 0x0044e4000806017f */
[----:B---3--:R-:W-:Y:S05]  /*1a260*/  @!P3 NANOSLEEP.SYNCS 0x989680 ;  /* 0x009896800000b95d */ /* 0x008fea0003900000 */
[----:B------:R-:W3:Y:S02]  /*1a270*/  @!P3 SYNCS.PHASECHK.TRANS64 P3, [R20+URZ+0x22850], R21 ;  /* 0x022850151400b5a7 */ /* 0x000ee4000806007f */
[----:B---3--:R-:W-:Y:S05]  /*1a280*/  @!P3 BRA `(.L_x_9577) ;  /* 0xfffffffc00f0b947 */ /* 0x008fea000383ffff */
[----:B------:R-:W-:Y:S05]  /*1a290*/  BRA `(.L_x_9576) ;  /* 0xffffff2000047947 */ /* 0x000fea000383ffff */
.L_x_9583:
[----:B------:R-:W-:Y:S02]  /*1a2a0*/  IMAD.MOV.U32 R13, RZ, RZ, R21 ;  /* 0x000000ffff0d7224 */ /* 0x000fe400078e0015 */
[----:B------:R-:W-:Y:S02]  /*1a2b0*/  IMAD.MOV.U32 R12, RZ, RZ, RZ ;  /* 0x000000ffff0c7224 */ /* 0x000fe400078e00ff */
[----:B------:R-:W-:Y:S02]  /*1a2c0*/  IMAD.MOV.U32 R11, RZ, RZ, 0x181f ;  /* 0x0000181fff0b7424 */ /* 0x000fe400078e00ff */
[----:B------:R-:W-:-:S07]  /*1a2d0*/  IMAD.MOV.U32 R15, RZ, RZ, -0x1 ;  /* 0xffffffffff0f7424 */ /* 0x000fce00078e00ff */
[----:B-----5:R-:W-:Y:S05]  /*1a2e0*/  WARPSYNC.COLLECTIVE R15, `(.L_x_9793) ;  /* 0x000000000f087348 */ /* 0x020fea0003c00000 */
[----:B------:R0:W1:Y:S02]  /*1a2f0*/  SHFL.IDX P6, R14, R13, R12, R11 ;  /* 0x0000000c0d0e7389 */ /* 0x00006400000c000b */
[----:B01---5:R-:W-:Y:S01]  /*1a300*/  ENDCOLLECTIVE ;  /* 0x000000000000791b */ /* 0x023fe20003800000 */
.L_x_9793:
[----:B------:R-:W-:Y:S02]  /*1a310*/  IMAD.MOV.U32 R13, RZ, RZ, R3 ;  /* 0x000000ffff0d7224 */ /* 0x000fe400078e0003 */
[----:B------:R-:W-:-:S07]  /*1a320*/  IMAD.MOV.U32 R20, RZ, RZ, R14 ;  /* 0x000000ffff147224 */ /* 0x000fce00078e000e */
[----:B------:R-:W-:Y:S05]  /*1a330*/  WARPSYNC.COLLECTIVE R15, `(.L_x_9794) ;  /* 0x000000000f087348 */ /* 0x000fea0003c00000 */
[----:B------:R0:W1:Y:S02]  /*1a340*/  SHFL.IDX P6, R14, R13, R12, R11 ;  /* 0x0000000c0d0e7389 */ /* 0x00006400000c000b */
[----:B01----:R-:W-:Y:S01]  /*1a350*/  ENDCOLLECTIVE ;  /* 0x000000000000791b */ /* 0x003fe20003800000 */
.L_x_9794:
[----:B------:R-:W-:Y:S05]  /*1a360*/  BRA `(.L_x_9795) ;  /* 0xffffff4800107947 */ /* 0x000fea000383ffff */
.L_x_9586:
[----:B------:R-:W-:Y:S01]  /*1a370*/  BSSY B1, `(.L_x_9796) ;  /* 0x0000008000017945 */ /* 0x000fe20003800000 */
[----:B------:R-:W-:Y:S02]  /*1a380*/  IMAD.MOV.U32 R13, RZ, RZ, R21 ;  /* 0x000000ffff0d7224 */ /* 0x000fe400078e0015 */
[----:B------:R-:W-:Y:S02]  /*1a390*/  IMAD.MOV.U32 R12, RZ, RZ, 0x1 ;  /* 0x00000001ff0c7424 */ /* 0x000fe400078e00ff */
[----:B------:R-:W-:Y:S02]  /*1a3a0*/  IMAD.MOV.U32 R11, RZ, RZ, 0x181f ;  /* 0x0000181fff0b7424 */ /* 0x000fe400078e00ff */
[----:B------:R-:W-:-:S07]  /*1a3b0*/  IMAD.MOV.U32 R15, RZ, RZ, -0x1 ;  /* 0xffffffffff0f7424 */ /* 0x000fce00078e00ff */
[----:B012---:R-:W-:Y:S05]  /*1a3c0*/  WARPSYNC.COLLECTIVE R15, `(.L_x_9797) ;  /* 0x000000000f087348 */ /* 0x007fea0003c00000 */
[----:B--2---:R2:W3:Y:S02]  /*1a3d0*/  SHFL.IDX P6, R14, R13, R12, R11 ;  /* 0x0000000c0d0e7389 */ /* 0x0044e400000c000b */
[----:B0123--:R-:W-:Y:S01]  /*1a3e0*/  ENDCOLLECTIVE ;  /* 0x000000000000791b */ /* 0x00ffe20003800000 */
.L_x_9797:
[----:B------:R-:W-:Y:S05]  /*1a3f0*/  BSYNC B1 ;  /* 0x0000000000017941 */ /* 0x000fea0003800000 */
.L_x_9796:
        /* <DEDUP_REMOVED lines=8> */
.L_x_9798:
[----:B------:R-:W-:Y:S05]  /*1a480*/  BRA `(.L_x_9799) ;  /* 0xffffff48004c7947 */ /* 0x000fea000383ffff */
.L_x_9589:
[----:B------:R-:W-:Y:S01]  /*1a490*/  BSSY B1, `(.L_x_9800) ;  /* 0x0000008000017945 */ /* 0x000fe20003800000 */
[----:B------:R-:W-:Y:S02]  /*1a4a0*/  IMAD.MOV.U32 R13, RZ, RZ, R21 ;  /* 0x000000ffff0d7224 */ /* 0x000fe400078e0015 */
[----:B------:R-:W-:Y:S02]  /*1a4b0*/  IMAD.MOV.U32 R12, RZ, RZ, 0x2 ;  /* 0x00000002ff0c7424 */ /* 0x000fe400078e00ff */
[----:B----4-:R-:W-:Y:S02]  /*1a4c0*/  IMAD.MOV.U32 R11, RZ, RZ, 0x181f ;  /* 0x0000181fff0b7424 */ /* 0x010fe400078e00ff */
[----:B------:R-:W-:-:S07]  /*1a4d0*/  IMAD.MOV.U32 R15, RZ, RZ, -0x1 ;  /* 0xffffffffff0f7424 */ /* 0x000fce00078e00ff */
[----:B0123--:R-:W-:Y:S05]  /*1a4e0*/  WARPSYNC.COLLECTIVE R15, `(.L_x_9801) ;  /* 0x000000000f087348 */ /* 0x00ffea0003c00000 */
[----:B--2---:R2:W4:Y:S02]  /*1a4f0*/  SHFL.IDX P6, R14, R13, R12, R11 ;  /* 0x0000000c0d0e7389 */ /* 0x00452400000c000b */
[----:B01234-:R-:W-:Y:S01]  /*1a500*/  ENDCOLLECTIVE ;  /* 0x000000000000791b */ /* 0x01ffe20003800000 */
.L_x_9801:
[----:B------:R-:W-:Y:S05]  /*1a510*/  BSYNC B1 ;  /* 0x0000000000017941 */ /* 0x000fea0003800000 */
.L_x_9800:
        /* <DEDUP_REMOVED lines=8> */
.L_x_9802:
[----:B------:R-:W-:Y:S05]  /*1a5a0*/  BRA `(.L_x_9803) ;  /* 0xffffff4800787947 */ /* 0x000fea000383ffff */
.L_x_9592:
[----:B------:R-:W-:Y:S01]  /*1a5b0*/  BSSY B1, `(.L_x_9804) ;  /* 0x0000008000017945 */ /* 0x000fe20003800000 */
[----:B------:R-:W-:Y:S02]  /*1a5c0*/  IMAD.MOV.U32 R13, RZ, RZ, R21 ;  /* 0x000000ffff0d7224 */ /* 0x000fe400078e0015 */
[----:B------:R-:W-:Y:S02]  /*1a5d0*/  IMAD.MOV.U32 R12, RZ, RZ, 0x3 ;  /* 0x00000003ff0c7424 */ /* 0x000fe400078e00ff */
[----:B0-----:R-:W-:Y:S02]  /*1a5e0*/  IMAD.MOV.U32 R11, RZ, RZ, 0x181f ;  /* 0x0000181fff0b7424 */ /* 0x001fe400078e00ff */
[----:B------:R-:W-:-:S07]  /*1a5f0*/  IMAD.MOV.U32 R15, RZ, RZ, -0x1 ;  /* 0xffffffffff0f7424 */ /* 0x000fce00078e00ff */
[----:B-1234-:R-:W-:Y:S05]  /*1a600*/  WARPSYNC.COLLECTIVE R15, `(.L_x_9805) ;  /* 0x000000000f087348 */ /* 0x01efea0003c00000 */
[----:B--2---:R0:W2:Y:S02]  /*1a610*/  SHFL.IDX P6, R14, R13, R12, R11 ;  /* 0x0000000c0d0e7389 */ /* 0x0040a400000c000b */
[----:B01234-:R-:W-:Y:S01]  /*1a620*/  ENDCOLLECTIVE ;  /* 0x000000000000791b */ /* 0x01ffe20003800000 */
.L_x_9805:
[----:B------:R-:W-:Y:S05]  /*1a630*/  BSYNC B1 ;  /* 0x0000000000017941 */ /* 0x000fea0003800000 */
.L_x_9804:
        /* <DEDUP_REMOVED lines=8> */
.L_x_9806:
[----:B------:R-:W-:Y:S05]  /*1a6c0*/  BRA `(.L_x_9807) ;  /* 0xffffff4800a47947 */ /* 0x000fea000383ffff */
.L_x_9594:
[----:B------:R-:W-:Y:S02]  /*1a6d0*/  IMAD.MOV.U32 R13, RZ, RZ, R8 ;  /* 0x000000ffff0d7224 */ /* 0x000fe400078e0008 */
[----:B------:R-:W-:Y:S02]  /*1a6e0*/  IMAD.MOV.U32 R12, RZ, RZ, RZ ;  /* 0x000000ffff0c7224 */ /* 0x000fe400078e00ff */
[----:B------:R-:W-:Y:S02]  /*1a6f0*/  IMAD.MOV.U32 R11, RZ, RZ, 0x1c1f ;  /* 0x00001c1fff0b7424 */ /* 0x000fe400078e00ff */
[----:B------:R-:W-:-:S07]  /*1a700*/  IMAD.MOV.U32 R15, RZ, RZ, -0x1 ;  /* 0xffffffffff0f7424 */ /* 0x000fce00078e00ff */
[----:B------:R-:W-:Y:S05]  /*1a710*/  WARPSYNC.COLLECTIVE R15, `(.L_x_9808) ;  /* 0x000000000f087348 */ /* 0x000fea0003c00000 */
[----:B------:R0:W1:Y:S02]  /*1a720*/  SHFL.IDX P6, R14, R13, R12, R11 ;  /* 0x0000000c0d0e7389 */ /* 0x00006400000c000b */
[----:B01----:R-:W-:Y:S01]  /*1a730*/  ENDCOLLECTIVE ;  /* 0x000000000000791b */ /* 0x003fe20003800000 */
.L_x_9808:
[----:B------:R-:W-:Y:S02]  /*1a740*/  IMAD.MOV.U32 R13, RZ, RZ, R3 ;  /* 0x000000ffff0d7224 */ /* 0x000fe400078e0003 */
[----:B------:R-:W-:-:S07]  /*1a750*/  IMAD.MOV.U32 R9, RZ, RZ, R14 ;  /* 0x000000ffff097224 */ /* 0x000fce00078e000e */
[----:B------:R-:W-:Y:S05]  /*1a760*/  WARPSYNC.COLLECTIVE R15, `(.L_x_9809) ;  /* 0x000000000f087348 */ /* 0x000fea0003c00000 */
[----:B------:R0:W1:Y:S02]  /*1a770*/  SHFL.IDX P6, R14, R13, R12, R11 ;  /* 0x0000000c0d0e7389 */ /* 0x00006400000c000b */
[----:B01----:R-:W-:Y:S01]  /*1a780*/  ENDCOLLECTIVE ;  /* 0x000000000000791b */ /* 0x003fe20003800000 */
.L_x_9809:
[----:B------:R-:W-:Y:S01]  /*1a790*/  IMAD.MOV.U32 R11, RZ, RZ, R14 ;  /* 0x000000ffff0b7224 */ /* 0x000fe200078e000e */
[----:B------:R-:W-:Y:S06]  /*1a7a0*/  BRA `(.L_x_9810) ;  /* 0xffffff4c00887947 */ /* 0x000fec000383ffff */
.L_x_9597:
[----:B------:R-:W-:Y:S01]  /*1a7b0*/  BSSY B1, `(.L_x_9811) ;  /* 0x0000008000017945 */ /* 0x000fe20003800000 */
[----:B---3--:R-:W-:Y:S02]  /*1a7c0*/  IMAD.MOV.U32 R13, RZ, RZ, R8 ;  /* 0x000000ffff0d7224 */ /* 0x008fe400078e0008 */
[----:B------:R-:W-:Y:S02]  /*1a7d0*/  IMAD.MOV.U32 R12, RZ, RZ, 0x1 ;  /* 0x00000001ff0c7424 */ /* 0x000fe400078e00ff */
[----:B--2---:R-:W-:Y:S02]  /*1a7e0*/  IMAD.MOV.U32 R11, RZ, RZ, 0x1c1f ;  /* 0x00001c1fff0b7424 */ /* 0x004fe400078e00ff */
[----:B------:R-:W-:-:S07]  /*1a7f0*/  IMAD.MOV.U32 R15, RZ, RZ, -0x1 ;  /* 0xffffffffff0f7424 */ /* 0x000fce00078e00ff */
[----:B01----:R-:W-:Y:S05]  /*1a800*/  WARPSYNC.COLLECTIVE R15, `(.L_x_9812) ;  /* 0x000000000f087348 */ /* 0x003fea0003c00000 */
[----:B------:R2:W3:Y:S02]  /*1a810*/  SHFL.IDX P6, R14, R13, R12, R11 ;  /* 0x0000000c0d0e7389 */ /* 0x0004e400000c000b */
[----:B0123--:R-:W-:Y:S01]  /*1a820*/  ENDCOLLECTIVE ;  /* 0x000000000000791b */ /* 0x00ffe20003800000 */
.L_x_9812:
[----:B------:R-:W-:Y:S05]  /*1a830*/  BSYNC B1 ;  /* 0x0000000000017941 */ /* 0x000fea0003800000 */
.L_x_9811:
        /* <DEDUP_REMOVED lines=8> */
.L_x_9813:
[----:B------:R-:W-:Y:S05]  /*1a8c0*/  BRA `(.L_x_9814) ;  /* 0xffffff58007c7947 */ /* 0x000fea000383ffff */
.L_x_9601:
[----:B------:R-:W-:Y:S02]  /*1a8d0*/  IMAD.MOV.U32 R13, RZ, RZ, R4 ;  /* 0x000000ffff0d7224 */ /* 0x000fe400078e0004 */
[----:B------:R-:W-:Y:S02]  /*1a8e0*/  IMAD.MOV.U32 R12, RZ, RZ, RZ ;  /* 0x000000ffff0c7224 */ /* 0x000fe400078e00ff */
[----:B------:R-:W-:Y:S02]  /*1a8f0*/  IMAD.MOV.U32 R11, RZ, RZ, 0x181f ;  /* 0x0000181fff0b7424 */ /* 0x000fe400078e00ff */
[----:B------:R-:W-:-:S07]  /*1a900*/  IMAD.MOV.U32 R15, RZ, RZ, -0x1 ;  /* 0xffffffffff0f7424 */ /* 0x000fce00078e00ff */
[----:B01----:R-:W-:Y:S05]  /*1a910*/  WARPSYNC.COLLECTIVE R15, `(.L_x_9815) ;  /* 0x000000000f087348 */ /* 0x003fea0003c00000 */
[----:B------:R2:W3:Y:S02]  /*1a920*/  SHFL.IDX P6, R14, R13, R12, R11 ;  /* 0x0000000c0d0e7389 */ /* 0x0004e400000c000b */
[----:B0123--:R-:W-:Y:S01]  /*1a930*/  ENDCOLLECTIVE ;  /* 0x000000000000791b */ /* 0x00ffe20003800000 */
.L_x_9815:
[----:B------:R-:W-:Y:S02]  /*1a940*/  IMAD.MOV.U32 R13, RZ, RZ, R3 ;  /* 0x000000ffff0d7224 */ /* 0x000fe400078e0003 */
[----:B------:R-:W-:-:S07]  /*1a950*/  IMAD.MOV.U32 R0, RZ, RZ, R14 ;  /* 0x000000ffff007224 */ /* 0x000fce00078e000e */
[----:B------:R-:W-:Y:S05]  /*1a960*/  WARPSYNC.COLLECTIVE R15, `(.L_x_9816) ;  /* 0x000000000f087348 */ /* 0x000fea0003c00000 */
[----:B------:R0:W1:Y:S02]  /*1a970*/  SHFL.IDX P6, R14, R13, R12, R11 ;  /* 0x0000000c0d0e7389 */ /* 0x00006400000c000b */
[----:B01----:R-:W-:Y:S01]  /*1a980*/  ENDCOLLECTIVE ;  /* 0x000000000000791b */ /* 0x003fe20003800000 */
.L_x_9816:
[----:B------:R-:W-:Y:S05]  /*1a990*/  BRA `(.L_x_9817) ;  /* 0xffffff6c008c7947 */ /* 0x000fea000383ffff */
.L_x_9604:
[----:B------:R-:W-:Y:S01]  /*1a9a0*/  BSSY B1, `(.L_x_9818) ;  /* 0x0000008000017945 */ /* 0x000fe20003800000 */
[----:B---3--:R-:W-:Y:S02]  /*1a9b0*/  IMAD.MOV.U32 R13, RZ, RZ, R4 ;  /* 0x000000ffff0d7224 */ /* 0x008fe400078e0004 */
[----:B------:R-:W-:Y:S02]  /*1a9c0*/  IMAD.MOV.U32 R12, RZ, RZ, 0x1 ;  /* 0x00000001ff0c7424 */ /* 0x000fe400078e00ff */
[----:B------:R-:W-:Y:S02]  /*1a9d0*/  IMAD.MOV.U32 R11, RZ, RZ, 0x181f ;  /* 0x0000181fff0b7424 */ /* 0x000fe400078e00ff */
[----:B------:R-:W-:-:S07]  /*1a9e0*/  IMAD.MOV.U32 R15, RZ, RZ, -0x1 ;  /* 0xffffffffff0f7424 */ /* 0x000fce00078e00ff */
[----:B012-4-:R-:W-:Y:S05]  /*1a9f0*/  WARPSYNC.COLLECTIVE R15, `(.L_x_9819) ;  /* 0x000000000f087348 */ /* 0x017fea0003c00000 */
[----:B----4-:R3:W4:Y:S02]  /*1aa00*/  SHFL.IDX P6, R14, R13, R12, R11 ;  /* 0x0000000c0d0e7389 */ /* 0x01072400000c000b */
[----:B01234-:R-:W-:Y:S01]  /*1aa10*/  ENDCOLLECTIVE ;  /* 0x000000000000791b */ /* 0x01ffe20003800000 */
.L_x_9819:
[----:B------:R-:W-:Y:S05]  /*1aa20*/  BSYNC B1 ;  /* 0x0000000000017941 */ /* 0x000fea0003800000 */
.L_x_9818:
        /* <DEDUP_REMOVED lines=8> */
.L_x_9820:
[----:B------:R-:W-:Y:S05]  /*1aab0*/  BRA `(.L_x_9821) ;  /* 0xffffff6c00bc7947 */ /* 0x000fea000383ffff */
.L_x_9607:
[----:B------:R-:W-:Y:S01]  /*1aac0*/  BSSY B1, `(.L_x_9822) ;  /* 0x0000008000017945 */ /* 0x000fe20003800000 */
[----:B0-----:R-:W-:Y:S02]  /*1aad0*/  IMAD.MOV.U32 R13, RZ, RZ, R4 ;  /* 0x000000ffff0d7224 */ /* 0x001fe400078e0004 */
[----:B------:R-:W-:Y:S02]  /*1aae0*/  IMAD.MOV.U32 R12, RZ, RZ, 0x2 ;  /* 0x00000002ff0c7424 */ /* 0x000fe400078e00ff */
[----:B------:R-:W-:Y:S02]  /*1aaf0*/  IMAD.MOV.U32 R11, RZ, RZ, 0x181f ;  /* 0x0000181fff0b7424 */ /* 0x000fe400078e00ff */
[----:B------:R-:W-:-:S07]  /*1ab00*/  IMAD.MOV.U32 R15, RZ, RZ, -0x1 ;  /* 0xffffffffff0f7424 */ /* 0x000fce00078e00ff */
[----:B-1234-:R-:W-:Y:S05]  /*1ab10*/  WARPSYNC.COLLECTIVE R15, `(.L_x_9823) ;  /* 0x000000000f087348 */ /* 0x01efea0003c00000 */
[----:B----4-:R0:W4:Y:S02]  /*1ab20*/  SHFL.IDX P6, R14, R13, R12, R11 ;  /* 0x0000000c0d0e7389 */ /* 0x01012400000c000b */
[----:B01234-:R-:W-:Y:S01]  /*1ab30*/  ENDCOLLECTIVE ;  /* 0x000000000000791b */ /* 0x01ffe20003800000 */
.L_x_9823:
[----:B------:R-:W-:Y:S05]  /*1ab40*/  BSYNC B1 ;  /* 0x0000000000017941 */ /* 0x000fea0003800000 */
.L_x_9822:
        /* <DEDUP_REMOVED lines=8> */
.L_x_9824:
[----:B------:R-:W-:Y:S05]  /*1abd0*/  BRA `(.L_x_9825) ;  /* 0xffffff6c00e87947 */ /* 0x000fea000383ffff */
.L_x_9610:
[----:B------:R-:W-:Y:S01]  /*1abe0*/  BSSY B1, `(.L_x_9826) ;  /* 0x0000008000017945 */ /* 0x000fe20003800000 */
[----:B0-----:R-:W-:Y:S02]  /*1abf0*/  IMAD.MOV.U32 R13, RZ, RZ, R4 ;  /* 0x000000ffff0d7224 */ /* 0x001fe400078e0004 */
[----:B------:R-:W-:Y:S02]  /*1ac00*/  IMAD.MOV.U32 R12, RZ, RZ, 0x3 ;  /* 0x00000003ff0c7424 */ /* 0x000fe400078e00ff */
[----:B------:R-:W-:Y:S02]  /*1ac10*/  IMAD.MOV.U32 R11, RZ, RZ, 0x181f ;  /* 0x0000181fff0b7424 */ /* 0x000fe400078e00ff */
[----:B------:R-:W-:-:S07]  /*1ac20*/  IMAD.MOV.U32 R15, RZ, RZ, -0x1 ;  /* 0xffffffffff0f7424 */ /* 0x000fce00078e00ff */
[----:B-1234-:R-:W-:Y:S05]  /*1ac30*/  WARPSYNC.COLLECTIVE R15, `(.L_x_9827) ;  /* 0x000000000f087348 */ /* 0x01efea0003c00000 */
[----:B------:R0:W0:Y:S02]  /*1ac40*/  SHFL.IDX P6, R14, R13, R12, R11 ;  /* 0x0000000c0d0e7389 */ /* 0x00002400000c000b */
[----:B01234-:R-:W-:Y:S01]  /*1ac50*/  ENDCOLLECTIVE ;  /* 0x000000000000791b */ /* 0x01ffe20003800000 */
.L_x_9827:
[----:B------:R-:W-:Y:S05]  /*1ac60*/  BSYNC B1 ;  /* 0x0000000000017941 */ /* 0x000fea0003800000 */
.L_x_9826:
        /* <DEDUP_REMOVED lines=8> */
.L_x_9828:
[----:B------:R-:W-:Y:S05]  /*1acf0*/  BRA `(.L_x_9829) ;  /* 0xffffff7000147947 */ /* 0x000fea000383ffff */
.L_x_9627:
        /* <DEDUP_REMOVED lines=11> */
.L_x_9831:
[----:B------:R-:W-:Y:S05]  /*1adb0*/  BSYNC B1 ;  /* 0x0000000000017941 */ /* 0x000fea0003800000 */
.L_x_9830:
[----:B------:R-:W-:Y:S05]  /*1adc0*/  BRA `(.L_x_9832) ;  /* 0xffffff8800387947 */ /* 0x000fea000383ffff */
.L_x_9629:
[----:B------:R-:W-:Y:S01]  /*1add0*/  BSSY B1, `(.L_x_9833) ;  /* 0x0000006000017945 */ /* 0x000fe20003800000 */
[----:B------:R-:W-:-:S07]  /*1ade0*/  IMAD.MOV.U32 R15, RZ, RZ, -0x1 ;  /* 0xffffffffff0f7424 */ /* 0x000fce00078e00ff */
[----:B0-----:R-:W-:Y:S05]  /*1adf0*/  WARPSYNC.COLLECTIVE R15, `(.L_x_9834) ;  /* 0x000000000f0c7348 */ /* 0x001fea0003c00000 */
[----:B------:R-:W-:Y:S02]  /*1ae00*/  ELECT P6, UR62, PT ;  /* 0x00000000003e782f */ /* 0x000fe400038c0000 */
[----:B------:R-:W-:Y:S01]  /*1ae10*/  MOV R14, UR62 ;  /* 0x0000003e000e7c02 */ /* 0x000fe20008000f00 */
[----:B0-----:R-:W-:Y:S10]  /*1ae20*/  ENDCOLLECTIVE ;  /* 0x000000000000791b */ /* 0x001ff40003800000 */
.L_x_9834:
[----:B------:R-:W-:Y:S05]  /*1ae30*/  BSYNC B1 ;  /* 0x0000000000017941 */ /* 0x000fea0003800000 */
.L_x_9833:
[----:B------:R-:W-:Y:S05]  /*1ae40*/  BRA `(.L_x_9628) ;  /* 0xffffff8800307947 */ /* 0x000fea000383ffff */
.L_x_9631:
[----:B0-----:R0:W1:Y:S02]  /*1ae50*/  SYNCS.PHASECHK.TRANS64.TRYWAIT P0, [R18+URZ+0x22820], R4 ;  /* 0x02282004120075a7 */ /* 0x001064000800017f */
[----:B-1----:R-:W-:Y:S05]  /*1ae60*/  @!P0 NANOSLEEP.SYNCS 0x989680 ;  /* 0x009896800000895d */ /* 0x002fea0003900000 */
[----:B------:R-:W1:Y:S02]  /*1ae70*/  @!P0 SYNCS.PHASECHK.TRANS64 P0, [R18+URZ+0x22820], R4 ;  /* 0x02282004120085a7 */ /* 0x000e64000800007f */
[----:B-1----:R-:W-:Y:S05]  /*1ae80*/  @!P0 BRA `(.L_x_9631) ;  /* 0xfffffffc00f08947 */ /* 0x002fea000383ffff */
[----:B------:R-:W-:Y:S05]  /*1ae90*/  BRA `(.L_x_9835) ;  /* 0xffffff8800407947 */ /* 0x000fea000383ffff */
.L_x_9635:
[----:B0-----:R0:W1:Y:S02]  /*1aea0*/  SYNCS.PHASECHK.TRANS64.TRYWAIT P0, [R4+URZ+0x228a0], R9 ;  /* 0x0228a009040075a7 */ /* 0x001064000800017f */
[----:B-1----:R-:W-:Y:S05]  /*1aeb0*/  @!P0 NANOSLEEP.SYNCS 0x989680 ;  /* 0x009896800000895d */ /* 0x002fea0003900000 */
[----:B------:R-:W1:Y:S02]  /*1aec0*/  @!P0 SYNCS.PHASECHK.TRANS64 P0, [R4+URZ+0x228a0], R9 ;  /* 0x0228a009040085a7 */ /* 0x000e64000800007f */
[----:B-1----:R-:W-:Y:S05]  /*1aed0*/  @!P0 BRA `(.L_x_9635) ;  /* 0xfffffffc00f08947 */ /* 0x002fea000383ffff */
[----:B------:R-:W-:Y:S05]  /*1aee0*/  BRA `(.L_x_9836) ;  /* 0xffffff8800607947 */ /* 0x000fea000383ffff */
.L_x_9640:
[----:B-1----:R1:W2:Y:S02]  /*1aef0*/  SYNCS.PHASECHK.TRANS64.TRYWAIT P0, [R4+URZ+0x228c0], R9 ;  /* 0x0228c009040075a7 */ /* 0x0022a4000800017f */
[----:B--2---:R-:W-:Y:S05]  /*1af00*/  @!P0 NANOSLEEP.SYNCS 0x989680 ;  /* 0x009896800000895d */ /* 0x004fea0003900000 */
[----:B------:R-:W2:Y:S02]  /*1af10*/  @!P0 SYNCS.PHASECHK.TRANS64 P0, [R4+URZ+0x228c0], R9 ;  /* 0x0228c009040085a7 */ /* 0x000ea4000800007f */
[----:B--2---:R-:W-:Y:S05]  /*1af20*/  @!P0 BRA `(.L_x_9640) ;  /* 0xfffffffc00f08947 */ /* 0x004fea000383ffff */
[----:B------:R-:W-:Y:S05]  /*1af30*/  BRA `(.L_x_9837) ;  /* 0xffffff8800e07947 */ /* 0x000fea000383ffff */
.L_x_9650:
[----:B0-----:R0:W1:Y:S02]  /*1af40*/  SYNCS.PHASECHK.TRANS64.TRYWAIT P2, [R5+URZ+0x228a0], R6 ;  /* 0x0228a006050075a7 */ /* 0x001064000804017f */
[----:B-1----:R-:W-:Y:S05]  /*1af50*/  @!P2 NANOSLEEP.SYNCS 0x989680 ;  /* 0x009896800000a95d */ /* 0x002fea0003900000 */
[----:B------:R-:W1:Y:S02]  /*1af60*/  @!P2 SYNCS.PHASECHK.TRANS64 P2, [R5+URZ+0x228a0], R6 ;  /* 0x0228a0060500a5a7 */ /* 0x000e64000804007f */
[----:B-1----:R-:W-:Y:S05]  /*1af70*/  @!P2 BRA `(.L_x_9650) ;  /* 0xfffffffc00f0a947 */ /* 0x002fea000383ffff */
[----:B------:R-:W-:Y:S05]  /*1af80*/  BRA `(.L_x_9838) ;  /* 0xffffff9000707947 */ /* 0x000fea000383ffff */
.L_x_9655:
[----:B-1----:R1:W2:Y:S02]  /*1af90*/  SYNCS.PHASECHK.TRANS64.TRYWAIT P2, [R5+URZ+0x228c0], R6 ;  /* 0x0228c006050075a7 */ /* 0x0022a4000804017f */
[----:B--2---:R-:W-:Y:S05]  /*1afa0*/  @!P2 NANOSLEEP.SYNCS 0x989680 ;  /* 0x009896800000a95d */ /* 0x004fea0003900000 */
[----:B------:R-:W2:Y:S02]  /*1afb0*/  @!P2 SYNCS.PHASECHK.TRANS64 P2, [R5+URZ+0x228c0], R6 ;  /* 0x0228c0060500a5a7 */ /* 0x000ea4000804007f */
[----:B--2---:R-:W-:Y:S05]  /*1afc0*/  @!P2 BRA `(.L_x_9655) ;  /* 0xfffffffc00f0a947 */ /* 0x004fea000383ffff */
[----:B------:R-:W-:Y:S05]  /*1afd0*/  BRA `(.L_x_9839) ;  /* 0xffffff9000ec7947 */ /* 0x000fea000383ffff */
.L_x_9673:
        /* <DEDUP_REMOVED lines=11> */
.L_x_9841:
[----:B------:R-:W-:Y:S05]  /*1b090*/  BSYNC B0 ;  /* 0x0000000000007941 */ /* 0x000fea0003800000 */
.L_x_9840:
[----:B------:R-:W-:Y:S05]  /*1b0a0*/  BRA `(.L_x_9842) ;  /* 0xffffffa0006c7947 */ /* 0x000fea000383ffff */
.L_x_9675:
[----:B------:R-:W-:Y:S01]  /*1b0b0*/  BSSY B0, `(.L_x_9843) ;  /* 0x0000006000007945 */ /* 0x000fe20003800000 */
[----:B------:R-:W-:-:S07]  /*1b0c0*/  IMAD.MOV.U32 R15, RZ, RZ, -0x1 ;  /* 0xffffffffff0f7424 */ /* 0x000fce00078e00ff */
[----:B0-----:R-:W-:Y:S05]  /*1b0d0*/  WARPSYNC.COLLECTIVE R15, `(.L_x_9844) ;  /* 0x000000000f0c7348 */ /* 0x001fea0003c00000 */
[----:B------:R-:W-:Y:S02]  /*1b0e0*/  ELECT P6, UR62, PT ;  /* 0x00000000003e782f */ /* 0x000fe400038c0000 */
[----:B------:R-:W-:Y:S01]  /*1b0f0*/  MOV R14, UR62 ;  /* 0x0000003e000e7c02 */ /* 0x000fe20008000f00 */
[----:B0-----:R-:W-:Y:S10]  /*1b100*/  ENDCOLLECTIVE ;  /* 0x000000000000791b */ /* 0x001ff40003800000 */
.L_x_9844:
[----:B------:R-:W-:Y:S05]  /*1b110*/  BSYNC B0 ;  /* 0x0000000000007941 */ /* 0x000fea0003800000 */
.L_x_9843:
[----:B------:R-:W-:Y:S05]  /*1b120*/  BRA `(.L_x_9845) ;  /* 0xffffffa000787947 */ /* 0x000fea000383ffff */
.L_x_9677:
[----:B0-----:R0:W1:Y:S02]  /*1b130*/  SYNCS.PHASECHK.TRANS64.TRYWAIT P0, [R0+URZ+0x22840], R2 ;  /* 0x02284002000075a7 */ /* 0x001064000800017f */
[----:B-1----:R-:W-:Y:S05]  /*1b140*/  @!P0 NANOSLEEP.SYNCS 0x989680 ;  /* 0x009896800000895d */ /* 0x002fea0003900000 */
[----:B------:R-:W1:Y:S02]  /*1b150*/  @!P0 SYNCS.PHASECHK.TRANS64 P0, [R0+URZ+0x22840], R2 ;  /* 0x02284002000085a7 */ /* 0x000e64000800007f */
[----:B-1----:R-:W-:Y:S05]  /*1b160*/  @!P0 BRA `(.L_x_9677) ;  /* 0xfffffffc00f08947 */ /* 0x002fea000383ffff */
[----:B------:R-:W-:Y:S05]  /*1b170*/  BRA `(.L_x_9846) ;  /* 0xffffffa000d87947 */ /* 0x000fea000383ffff */
.L_x_9681:
        /* <DEDUP_REMOVED lines=15> */
.L_x_9847:
[----:B------:R-:W-:Y:S02]  /*1b270*/  IMAD.MOV.U32 R13, RZ, RZ, R4 ;  /* 0x000000ffff0d7224 */ /* 0x000fe400078e0004 */
[----:B------:R-:W-:-:S07]  /*1b280*/  IMAD.MOV.U32 R6, RZ, RZ, R14 ;  /* 0x000000ffff067224 */ /* 0x000fce00078e000e */
[----:B------:R-:W-:Y:S05]  /*1b290*/  WARPSYNC.COLLECTIVE R15, `(.L_x_9848) ;  /* 0x000000000f087348 */ /* 0x000fea0003c00000 */
[----:B------:R0:W1:Y:S02]  /*1b2a0*/  SHFL.IDX P6, R14, R13, R12, R11 ;  /* 0x0000000c0d0e7389 */ /* 0x00006400000c000b */
[----:B01----:R-:W-:Y:S01]  /*1b2b0*/  ENDCOLLECTIVE ;  /* 0x000000000000791b */ /* 0x003fe20003800000 */
.L_x_9848:
[----:B------:R-:W-:Y:S02]  /*1b2c0*/  IMAD.MOV.U32 R13, RZ, RZ, R3 ;  /* 0x000000ffff0d7224 */ /* 0x000fe400078e0003 */
[----:B------:R-:W-:Y:S02]  /*1b2d0*/  IMAD.MOV.U32 R12, RZ, RZ, 0x1 ;  /* 0x00000001ff0c7424 */ /* 0x000fe400078e00ff */
[----:B------:R-:W-:-:S07]  /*1b2e0*/  IMAD.MOV.U32 R7, RZ, RZ, R14 ;  /* 0x000000ffff077224 */ /* 0x000fce00078e000e */
[----:B------:R-:W-:Y:S05]  /*1b2f0*/  WARPSYNC.COLLECTIVE R15, `(.L_x_9849) ;  /* 0x000000000f087348 */ /* 0x000fea0003c00000 */
[----:B------:R0:W1:Y:S02]  /*1b300*/  SHFL.IDX P6, R14, R13, R12, R11 ;  /* 0x0000000c0d0e7389 */ /* 0x00006400000c000b */
[----:B01----:R-:W-:Y:S01]  /*1b310*/  ENDCOLLECTIVE ;  /* 0x000000000000791b */ /* 0x003fe20003800000 */
.L_x_9849:
        /* <DEDUP_REMOVED lines=15> */
.L_x_9850:
[----:B------:R-:W-:Y:S02]  /*1b410*/  IMAD.MOV.U32 R13, RZ, RZ, R3 ;  /* 0x000000ffff0d7224 */ /* 0x000fe400078e0003 */
[----:B------:R-:W-:Y:S02]  /*1b420*/  IMAD.MOV.U32 R12, RZ, RZ, 0x2 ;  /* 0x00000002ff0c7424 */ /* 0x000fe400078e00ff */
[----:B------:R-:W-:-:S07]  /*1b430*/  IMAD.MOV.U32 R5, RZ, RZ, R14 ;  /* 0x000000ffff057224 */ /* 0x000fce00078e000e */
[----:B------:R-:W-:Y:S05]  /*1b440*/  WARPSYNC.COLLECTIVE R15, `(.L_x_9851) ;  /* 0x000000000f087348 */ /* 0x000fea0003c00000 */
[----:B------:R0:W1:Y:S02]  /*1b450*/  SHFL.IDX P6, R14, R13, R12, R11 ;  /* 0x0000000c0d0e7389 */ /* 0x00006400000c000b */
[----:B01----:R-:W-:Y:S01]  /*1b460*/  ENDCOLLECTIVE ;  /* 0x000000000000791b */ /* 0x003fe20003800000 */
.L_x_9851:
        /* <DEDUP_REMOVED lines=15> */
.L_x_9852:
[----:B------:R-:W-:Y:S02]  /*1b560*/  IMAD.MOV.U32 R13, RZ, RZ, R3 ;  /* 0x000000ffff0d7224 */ /* 0x000fe400078e0003 */
[----:B------:R-:W-:Y:S02]  /*1b570*/  IMAD.MOV.U32 R12, RZ, RZ, 0x3 ;  /* 0x00000003ff0c7424 */ /* 0x000fe400078e00ff */
[----:B------:R-:W-:-:S07]  /*1b580*/  IMAD.MOV.U32 R5, RZ, RZ, R14 ;  /* 0x000000ffff057224 */ /* 0x000fce00078e000e */
[----:B------:R-:W-:Y:S05]  /*1b590*/  WARPSYNC.COLLECTIVE R15, `(.L_x_9853) ;  /* 0x000000000f087348 */ /* 0x000fea0003c00000 */
[----:B------:R0:W1:Y:S02]  /*1b5a0*/  SHFL.IDX P6, R14, R13, R12, R11 ;  /* 0x0000000c0d0e7389 */ /* 0x00006400000c000b */
[----:B01----:R-:W-:Y:S01]  /*1b5b0*/  ENDCOLLECTIVE ;  /* 0x000000000000791b */ /* 0x003fe20003800000 */
.L_x_9853:
        /* <DEDUP_REMOVED lines=15> */
.L_x_9854:
[----:B------:R-:W-:Y:S02]  /*1b6b0*/  IMAD.MOV.U32 R13, RZ, RZ, R3 ;  /* 0x000000ffff0d7224 */ /* 0x000fe400078e0003 */
[----:B------:R-:W-:Y:S02]  /*1b6c0*/  IMAD.MOV.U32 R12, RZ, RZ, 0x4 ;  /* 0x00000004ff0c7424 */ /* 0x000fe400078e00ff */
[----:B------:R-:W-:-:S07]  /*1b6d0*/  IMAD.MOV.U32 R5, RZ, RZ, R14 ;  /* 0x000000ffff057224 */ /* 0x000fce00078e000e */
[----:B------:R-:W-:Y:S05]  /*1b6e0*/  WARPSYNC.COLLECTIVE R15, `(.L_x_9855) ;  /* 0x000000000f087348 */ /* 0x000fea0003c00000 */
[----:B------:R0:W1:Y:S02]  /*1b6f0*/  SHFL.IDX P6, R14, R13, R12, R11 ;  /* 0x0000000c0d0e7389 */ /* 0x00006400000c000b */
[----:B01----:R-:W-:Y:S01]  /*1b700*/  ENDCOLLECTIVE ;  /* 0x000000000000791b */ /* 0x003fe20003800000 */
.L_x_9855:
        /* <DEDUP_REMOVED lines=15> */
.L_x_9856:
[----:B------:R-:W-:Y:S02]  /*1b800*/  IMAD.MOV.U32 R13, RZ, RZ, R3 ;  /* 0x000000ffff0d7224 */ /* 0x000fe400078e0003 */
[----:B------:R-:W-:Y:S02]  /*1b810*/  IMAD.MOV.U32 R12, RZ, RZ, 0x5 ;  /* 0x00000005ff0c7424 */ /* 0x000fe400078e00ff */
[----:B------:R-:W-:-:S07]  /*1b820*/  IMAD.MOV.U32 R5, RZ, RZ, R14 ;  /* 0x000000ffff057224 */ /* 0x000fce00078e000e */
[----:B------:R-:W-:Y:S05]  /*1b830*/  WARPSYNC.COLLECTIVE R15, `(.L_x_9857) ;  /* 0x000000000f087348 */ /* 0x000fea0003c00000 */
[----:B------:R0:W1:Y:S02]  /*1b840*/  SHFL.IDX P6, R14, R13, R12, R11 ;  /* 0x0000000c0d0e7389 */ /* 0x00006400000c000b */
[----:B01----:R-:W-:Y:S01]  /*1b850*/  ENDCOLLECTIVE ;  /* 0x000000000000791b */ /* 0x003fe20003800000 */
.L_x_9857:
        /* <DEDUP_REMOVED lines=15> */
.L_x_9858:
[----:B------:R-:W-:Y:S02]  /*1b950*/  IMAD.MOV.U32 R13, RZ, RZ, R3 ;  /* 0x000000ffff0d7224 */ /* 0x000fe400078e0003 */
[----:B------:R-:W-:Y:S02]  /*1b960*/  IMAD.MOV.U32 R12, RZ, RZ, 0x6 ;  /* 0x00000006ff0c7424 */ /* 0x000fe400078e00ff */
[----:B------:R-:W-:-:S07]  /*1b970*/  IMAD.MOV.U32 R5, RZ, RZ, R14 ;  /* 0x000000ffff057224 */ /* 0x000fce00078e000e */
[----:B------:R-:W-:Y:S05]  /*1b980*/  WARPSYNC.COLLECTIVE R15, `(.L_x_9859) ;  /* 0x000000000f087348 */ /* 0x000fea0003c00000 */
[----:B------:R0:W1:Y:S02]  /*1b990*/  SHFL.IDX P6, R14, R13, R12, R11 ;  /* 0x0000000c0d0e7389 */ /* 0x00006400000c000b */
[----:B01----:R-:W-:Y:S01]  /*1b9a0*/  ENDCOLLECTIVE ;  /* 0x000000000000791b */ /* 0x003fe20003800000 */
.L_x_9859:
        /* <DEDUP_REMOVED lines=13> */
.L_x_9860:
        /* <DEDUP_REMOVED lines=8> */
.L_x_9861:
        /* <DEDUP_REMOVED lines=13> */
.L_x_9862:
[----:B------:R-:W-:Y:S01]  /*1bbd0*/  IMAD.MOV.U32 R3, RZ, RZ, R14 ;  /* 0x000000ffff037224 */ /* 0x000fe200078e000e */
[----:B------:R-:W-:Y:S06]  /*1bbe0*/  BRA `(.L_x_9863) ;  /* 0xffffffa400647947 */ /* 0x000fec000383ffff */
.L_x_9684:
[----:B0-----:R0:W1:Y:S02]  /*1bbf0*/  SYNCS.PHASECHK.TRANS64.TRYWAIT P0, [R18+URZ+0x22820], R0 ;  /* 0x02282000120075a7 */ /* 0x001064000800017f */
[----:B-1----:R-:W-:Y:S05]  /*1bc00*/  @!P0 NANOSLEEP.SYNCS 0x989680 ;  /* 0x009896800000895d */ /* 0x002fea0003900000 */
[----:B------:R-:W1:Y:S02]  /*1bc10*/  @!P0 SYNCS.PHASECHK.TRANS64 P0, [R18+URZ+0x22820], R0 ;  /* 0x02282000120085a7 */ /* 0x000e64000800007f */
[----:B-1----:R-:W-:Y:S05]  /*1bc20*/  @!P0 BRA `(.L_x_9684) ;  /* 0xfffffffc00f08947 */ /* 0x002fea000383ffff */
[----:B------:R-:W-:Y:S05]  /*1bc30*/  BRA `(.L_x_9864) ;  /* 0xffffffa400c07947 */ /* 0x000fea000383ffff */
.L_x_9688:
[----:B0-----:R0:W1:Y:S02]  /*1bc40*/  SYNCS.PHASECHK.TRANS64.TRYWAIT P0, [R2+URZ+0x22860], R0 ;  /* 0x02286000020075a7 */ /* 0x001064000800017f */
[----:B-1----:R-:W-:Y:S05]  /*1bc50*/  @!P0 NANOSLEEP.SYNCS 0x989680 ;  /* 0x009896800000895d */ /* 0x002fea0003900000 */
[----:B------:R-:W1:Y:S02]  /*1bc60*/  @!P0 SYNCS.PHASECHK.TRANS64 P0, [R2+URZ+0x22860], R0 ;  /* 0x02286000020085a7 */ /* 0x000e64000800007f */
[----:B-1----:R-:W-:Y:S05]  /*1bc70*/  @!P0 BRA `(.L_x_9688) ;  /* 0xfffffffc00f08947 */ /* 0x002fea000383ffff */
[----:B------:R-:W-:Y:S05]  /*1bc80*/  BRA `(.L_x_9865) ;  /* 0xffffffa400e47947 */ /* 0x000fea000383ffff */
.L_x_9703:
[----:B-1----:R1:W2:Y:S02]  /*1bc90*/  SYNCS.PHASECHK.TRANS64.TRYWAIT P0, [R2+URZ+0x22840], R6 ;  /* 0x02284006020075a7 */ /* 0x0022a4000800017f */
[----:B--2---:R-:W-:Y:S05]  /*1bca0*/  @!P0 NANOSLEEP.SYNCS 0x989680 ;  /* 0x009896800000895d */ /* 0x004fea0003900000 */
[----:B------:R-:W2:Y:S02]  /*1bcb0*/  @!P0 SYNCS.PHASECHK.TRANS64 P0, [R2+URZ+0x22840], R6 ;  /* 0x02284006020085a7 */ /* 0x000ea4000800007f */
[----:B--2---:R-:W-:Y:S05]  /*1bcc0*/  @!P0 BRA `(.L_x_9703) ;  /* 0xfffffffc00f08947 */ /* 0x004fea000383ffff */
[----:B------:R-:W-:Y:S05]  /*1bcd0*/  BRA `(.L_x_9866) ;  /* 0xffffffb000047947 */ /* 0x000fea000383ffff */
.L_x_9708:
[----:B0-----:R0:W2:Y:S02]  /*1bce0*/  SYNCS.PHASECHK.TRANS64.TRYWAIT P0, [R2+URZ+0x22860], R6 ;  /* 0x02286006020075a7 */ /* 0x0010a4000800017f */
[----:B--2---:R-:W-:Y:S05]  /*1bcf0*/  @!P0 NANOSLEEP.SYNCS 0x989680 ;  /* 0x009896800000895d */ /* 0x004fea0003900000 */
[----:B------:R-:W2:Y:S02]  /*1bd00*/  @!P0 SYNCS.PHASECHK.TRANS64 P0, [R2+URZ+0x22860], R6 ;  /* 0x02286006020085a7 */ /* 0x000ea4000800007f */
[----:B--2---:R-:W-:Y:S05]  /*1bd10*/  @!P0 BRA `(.L_x_9708) ;  /* 0xfffffffc00f08947 */ /* 0x004fea000383ffff */
[----:B------:R-:W-:Y:S05]  /*1bd20*/  BRA `(.L_x_9867) ;  /* 0xffffffb000807947 */ /* 0x000fea000383ffff */
.L_x_9719:
[----:B-1----:R1:W2:Y:S02]  /*1bd30*/  SYNCS.PHASECHK.TRANS64.TRYWAIT P0, [R3+URZ+0x22840], R2 ;  /* 0x02284002030075a7 */ /* 0x0022a4000800017f */
[----:B--2---:R-:W-:Y:S05]  /*1bd40*/  @!P0 NANOSLEEP.SYNCS 0x989680 ;  /* 0x009896800000895d */ /* 0x004fea0003900000 */
[----:B------:R-:W2:Y:S02]  /*1bd50*/  @!P0 SYNCS.PHASECHK.TRANS64 P0, [R3+URZ+0x22840], R2 ;  /* 0x02284002030085a7 */ /* 0x000ea4000800007f */
[----:B--2---:R-:W-:Y:S05]  /*1bd60*/  @!P0 BRA `(.L_x_9719) ;  /* 0xfffffffc00f08947 */ /* 0x004fea000383ffff */
[----:B------:R-:W-:Y:S05]  /*1bd70*/  BRA `(.L_x_9868) ;  /* 0xffffffb8006c7947 */ /* 0x000fea000383ffff */
.L_x_9724:
[----:B--2---:R2:W3:Y:S02]  /*1bd80*/  SYNCS.PHASECHK.TRANS64.TRYWAIT P0, [R3+URZ+0x22860], R2 ;  /* 0x02286002030075a7 */ /* 0x0044e4000800017f */
[----:B---3--:R-:W-:Y:S05]  /*1bd90*/  @!P0 NANOSLEEP.SYNCS 0x989680 ;  /* 0x009896800000895d */ /* 0x008fea0003900000 */
[----:B------:R-:W3:Y:S02]  /*1bda0*/  @!P0 SYNCS.PHASECHK.TRANS64 P0, [R3+URZ+0x22860], R2 ;  /* 0x02286002030085a7 */ /* 0x000ee4000800007f */
[----:B---3--:R-:W-:Y:S05]  /*1bdb0*/  @!P0 BRA `(.L_x_9724) ;  /* 0xfffffffc00f08947 */ /* 0x008fea000383ffff */
[----:B------:R-:W-:Y:S05]  /*1bdc0*/  BRA `(.L_x_9869) ;  /* 0xffffffb800e87947 */ /* 0x000fea000383ffff */
.L_x_9735:
[----:B-1----:R1:W2:Y:S02]  /*1bdd0*/  SYNCS.PHASECHK.TRANS64.TRYWAIT P0, [R3+URZ+0x22840], R2 ;  /* 0x02284002030075a7 */ /* 0x0022a4000800017f */
[----:B--2---:R-:W-:Y:S05]  /*1bde0*/  @!P0 NANOSLEEP.SYNCS 0x989680 ;  /* 0x009896800000895d */ /* 0x004fea0003900000 */
[----:B------:R-:W2:Y:S02]  /*1bdf0*/  @!P0 SYNCS.PHASECHK.TRANS64 P0, [R3+URZ+0x22840], R2 ;  /* 0x02284002030085a7 */ /* 0x000ea4000800007f */
[----:B--2---:R-:W-:Y:S05]  /*1be00*/  @!P0 BRA `(.L_x_9735) ;  /* 0xfffffffc00f08947 */ /* 0x004fea000383ffff */
[----:B------:R-:W-:Y:S05]  /*1be10*/  BRA `(.L_x_9870) ;  /* 0xffffffc000b87947 */ /* 0x000fea000383ffff */
.L_x_9740:
[----:B--2---:R2:W3:Y:S02]  /*1be20*/  SYNCS.PHASECHK.TRANS64.TRYWAIT P0, [R3+URZ+0x22860], R2 ;  /* 0x02286002030075a7 */ /* 0x0044e4000800017f */
[----:B---3--:R-:W-:Y:S05]  /*1be30*/  @!P0 NANOSLEEP.SYNCS 0x989680 ;  /* 0x009896800000895d */ /* 0x008fea0003900000 */
[----:B------:R-:W3:Y:S02]  /*1be40*/  @!P0 SYNCS.PHASECHK.TRANS64 P0, [R3+URZ+0x22860], R2 ;  /* 0x02286002030085a7 */ /* 0x000ee4000800007f */
[----:B---3--:R-:W-:Y:S05]  /*1be50*/  @!P0 BRA `(.L_x_9740) ;  /* 0xfffffffc00f08947 */ /* 0x008fea000383ffff */
[----:B------:R-:W-:Y:S05]  /*1be60*/  BRA `(.L_x_9871) ;  /* 0xffffffc400347947 */ /* 0x000fea000383ffff */
.L_x_9752:
[----:B------:R-:W2:Y:S01]  /*1be70*/  LDL R0, [R1] ;  /* 0x0000000001007983 */ /* 0x000ea20000100800 */
[----:B------:R-:W-:Y:S01]  /*1be80*/  BSSY B0, `(.L_x_9872) ;  /* 0x0000008000007945 */ /* 0x000fe20003800000 */
[----:B0-----:R-:W-:Y:S02]  /*1be90*/  IMAD.MOV.U32 R12, RZ, RZ, RZ ;  /* 0x000000ffff0c7224 */ /* 0x001fe400078e00ff */
[----:B------:R-:W-:Y:S02]  /*1bea0*/  IMAD.MOV.U32 R11, RZ, RZ, 0x1f ;  /* 0x0000001fff0b7424 */ /* 0x000fe400078e00ff */
[----:B------:R-:W-:Y:S02]  /*1beb0*/  IMAD.MOV.U32 R15, RZ, RZ, -0x1 ;  /* 0xffffffffff0f7424 */ /* 0x000fe400078e00ff */
[----:B--2---:R-:W-:-:S07]  /*1bec0*/  IMAD.MOV.U32 R13, RZ, RZ, R0 ;  /* 0x000000ffff0d7224 */ /* 0x004fce00078e0000 */
[----:B-1----:R-:W-:Y:S05]  /*1bed0*/  WARPSYNC.COLLECTIVE R15, `(.L_x_9873) ;  /* 0x000000000f087348 */ /* 0x002fea0003c00000 */
[----:B------:R0:W2:Y:S02]  /*1bee0*/  SHFL.IDX P6, R14, R13, R12, R11 ;  /* 0x0000000c0d0e7389 */ /* 0x0000a400000c000b */
[----:B012---:R-:W-:Y:S01]  /*1bef0*/  ENDCOLLECTIVE ;  /* 0x000000000000791b */ /* 0x007fe20003800000 */
.L_x_9873:
[----:B------:R-:W-:Y:S05]  /*1bf00*/  BSYNC B0 ;  /* 0x0000000000007941 */ /* 0x000fea0003800000 */
.L_x_9872:
        /* <DEDUP_REMOVED lines=9> */
.L_x_9874:
        /* <DEDUP_REMOVED lines=26> */
.L_x_9875:
        /* <DEDUP_REMOVED lines=8> */
.L_x_9876:
        /* <DEDUP_REMOVED lines=8> */
.L_x_9877:
        /* <DEDUP_REMOVED lines=8> */
.L_x_9878:
        /* <DEDUP_REMOVED lines=8> */
.L_x_9879:
        /* <DEDUP_REMOVED lines=9> */
.L_x_9880:
[----:B------:R-:W-:Y:S01]  /*1c3d0*/  IMAD.MOV.U32 R9, RZ, RZ, R14 ;  /* 0x000000ffff097224 */ /* 0x000fe200078e000e */
[----:B------:R-:W-:Y:S06]  /*1c3e0*/  BRA `(.L_x_9881) ;  /* 0xffffffc8007c7947 */ /* 0x000fec000383ffff */
.L_x_9755:
        /* <DEDUP_REMOVED lines=8> */
.L_x_9883:
[----:B------:R-:W-:Y:S05]  /*1c470*/  BSYNC B0 ;  /* 0x0000000000007941 */ /* 0x000fea0003800000 */
.L_x_9882:
        /* <DEDUP_REMOVED lines=10> */
.L_x_9884:
        /* <DEDUP_REMOVED lines=8> */
.L_x_9885:
        /* <DEDUP_REMOVED lines=8> */
.L_x_9886:
        /* <DEDUP_REMOVED lines=8> */
.L_x_9887:
        /* <DEDUP_REMOVED lines=9> */
.L_x_9888:
[----:B------:R-:W-:Y:S01]  /*1c730*/  IMAD.MOV.U32 R9, RZ, RZ, R14 ;  /* 0x000000ffff097224 */ /* 0x000fe200078e000e */
[----:B------:R-:W-:Y:S06]  /*1c740*/  BRA `(.L_x_9889) ;  /* 0xffffffc800507947 */ /* 0x000fec000383ffff */
.L_x_9757:
[----:B------:R-:W-:Y:S01]  /*1c750*/  BSSY B0, `(.L_x_9890) ;  /* 0x0000006000007945 */ /* 0x000fe20003800000 */
[----:B------:R-:W-:Y:S01]  /*1c760*/  PLOP3.LUT P6, PT, P6, PT, PT, 0x8, 0x0 ;  /* 0x000000000000781c */ /* 0x000fe200037ce170 */
[----:B------:R-:W-:-:S12]  /*1c770*/  IMAD.MOV.U32 R15, RZ, RZ, -0x1 ;  /* 0xffffffffff0f7424 */ /* 0x000fd800078e00ff */
[----:B0-----:R-:W-:Y:S05]  /*1c780*/  WARPSYNC.COLLECTIVE R15, `(.L_x_9891) ;  /* 0x000000000f087348 */ /* 0x001fea0003c00000 */
[----:B------:R-:W-:Y:S01]  /*1c790*/  VOTE.ANY R14, PT, P6 ;  /* 0x00000000000e7806 */ /* 0x000fe200030e0100 */
[----:B0-----:R-:W-:Y:S06]  /*1c7a0*/  ENDCOLLECTIVE ;  /* 0x000000000000791b */ /* 0x001fec0003800000 */
.L_x_9891:
[----:B------:R-:W-:Y:S05]  /*1c7b0*/  BSYNC B0 ;  /* 0x0000000000007941 */ /* 0x000fea0003800000 */
.L_x_9890:
        /* <DEDUP_REMOVED lines=9> */
.L_x_9892:
[----:B------:R-:W-:Y:S02]  /*1c850*/  IMAD.MOV.U32 R13, RZ, RZ, R6 ;  /* 0x000000ffff0d7224 */ /* 0x000fe400078e0006 */
[----:B------:R-:W-:-:S07]  /*1c860*/  IMAD.MOV.U32 R4, RZ, RZ, R14 ;  /* 0x000000ffff047224 */ /* 0x000fce00078e000e */
[----:B------:R-:W-:Y:S05]  /*1c870*/  WARPSYNC.COLLECTIVE R15, `(.L_x_9893) ;  /* 0x000000000f087348 */ /* 0x000fea0003c00000 */
[----:B------:R0:W1:Y:S02]  /*1c880*/  SHFL.IDX P6, R14, R13, R12, R11 ;  /* 0x0000000c0d0e7389 */ /* 0x00006400000c000b */
[----:B01----:R-:W-:Y:S01]  /*1c890*/  ENDCOLLECTIVE ;  /* 0x000000000000791b */ /* 0x003fe20003800000 */
.L_x_9893:
[----:B------:R-:W-:Y:S01]  /*1c8a0*/  IMAD.MOV.U32 R6, RZ, RZ, R14 ;  /* 0x000000ffff067224 */ /* 0x000fe200078e000e */
[----:B------:R-:W-:Y:S06]  /*1c8b0*/  BRA `(.L_x_9894) ;  /* 0xffffffc800307947 */ /* 0x000fec000383ffff */
.L_x_9759:
[----:B------:R-:W-:Y:S01]  /*1c8c0*/  BSSY B0, `(.L_x_9895) ;  /* 0x0000007000007945 */ /* 0x000fe20003800000 */
[----:B------:R-:W-:Y:S02]  /*1c8d0*/  IMAD.MOV.U32 R13, RZ, RZ, R7 ;  /* 0x000000ffff0d7224 */ /* 0x000fe400078e0007 */
[----:B------:R-:W-:Y:S02]  /*1c8e0*/  IMAD.MOV.U32 R11, RZ, RZ, 0x1f ;  /* 0x0000001fff0b7424 */ /* 0x000fe400078e00ff */
[----:B------:R-:W-:-:S07]  /*1c8f0*/  IMAD.MOV.U32 R15, RZ, RZ, -0x1 ;  /* 0xffffffffff0f7424 */ /* 0x000fce00078e00ff */
[----:B0123--:R-:W-:Y:S05]  /*1c900*/  WARPSYNC.COLLECTIVE R15, `(.L_x_9896) ;  /* 0x000000000f087348 */ /* 0x00ffea0003c00000 */
[----:B------:R4:W0:Y:S02]  /*1c910*/  SHFL.IDX P6, R14, R13, R12, R11 ;  /* 0x0000000c0d0e7389 */ /* 0x00082400000c000b */
[----:B01234-:R-:W-:Y:S01]  /*1c920*/  ENDCOLLECTIVE ;  /* 0x000000000000791b */ /* 0x01ffe20003800000 */
.L_x_9896:
[----:B------:R-:W-:Y:S05]  /*1c930*/  BSYNC B0 ;  /* 0x0000000000007941 */ /* 0x000fea0003800000 */
.L_x_9895:
[----:B------:R-:W-:Y:S01]  /*1c940*/  IMAD.MOV.U32 R7, RZ, RZ, R14 ;  /* 0x000000ffff077224 */ /* 0x000fe200078e000e */
[----:B------:R-:W-:Y:S06]  /*1c950*/  BRA `(.L_x_9897) ;  /* 0xffffffc800207947 */ /* 0x000fec000383ffff */
.L_x_9763:
[----:B0-----:R0:W1:Y:S02]  /*1c960*/  SYNCS.PHASECHK.TRANS64.TRYWAIT P0, [R0+URZ+0x22820], R3 ;  /* 0x02282003000075a7 */ /* 0x001064000800017f */
[----:B-1----:R-:W-:Y:S05]  /*1c970*/  @!P0 NANOSLEEP.SYNCS 0x989680 ;  /* 0x009896800000895d */ /* 0x002fea0003900000 */
[----:B------:R-:W1:Y:S02]  /*1c980*/  @!P0 SYNCS.PHASECHK.TRANS64 P0, [R0+URZ+0x22820], R3 ;  /* 0x02282003000085a7 */ /* 0x000e64000800007f */
[----:B-1----:R-:W-:Y:S05]  /*1c990*/  @!P0 BRA `(.L_x_9763) ;  /* 0xfffffffc00f08947 */ /* 0x002fea000383ffff */
[----:B------:R-:W-:Y:S05]  /*1c9a0*/  BRA `(.L_x_9898) ;  /* 0xffffffcc00b87947 */ /* 0x000fea000383ffff */
.L_x_9764:
        /* <DEDUP_REMOVED lines=11> */
.L_x_9900:
[----:B------:R-:W-:Y:S05]  /*1ca60*/  BSYNC B0 ;  /* 0x0000000000007941 */ /* 0x000fea0003800000 */
.L_x_9899:
[----:B------:R-:W-:Y:S05]  /*1ca70*/  BRA `(.L_x_9901) ;  /* 0xffffffcc00a07947 */ /* 0x000fea000383ffff */
.L_x_9765:
[----:B------:R-:W-:Y:S01]  /*1ca80*/  BSSY B0, `(.L_x_9902) ;  /* 0x0000006000007945 */ /* 0x000fe20003800000 */
[----:B------:R-:W-:-:S07]  /*1ca90*/  IMAD.MOV.U32 R15, RZ, RZ, -0x1 ;  /* 0xffffffffff0f7424 */ /* 0x000fce00078e00ff */
[----:B01----:R-:W-:Y:S05]  /*1caa0*/  WARPSYNC.COLLECTIVE R15, `(.L_x_9903) ;  /* 0x000000000f0c7348 */ /* 0x003fea0003c00000 */
[----:B------:R-:W-:Y:S02]  /*1cab0*/  ELECT P6, UR62, PT ;  /* 0x00000000003e782f */ /* 0x000fe400038c0000 */
[----:B------:R-:W-:Y:S01]  /*1cac0*/  MOV R14, UR62 ;  /* 0x0000003e000e7c02 */ /* 0x000fe20008000f00 */
[----:B01----:R-:W-:Y:S10]  /*1cad0*/  ENDCOLLECTIVE ;  /* 0x000000000000791b */ /* 0x003ff40003800000 */
.L_x_9903:
[----:B------:R-:W-:Y:S05]  /*1cae0*/  BSYNC B0 ;  /* 0x0000000000007941 */ /* 0x000fea0003800000 */
.L_x_9902:
[----:B------:R-:W-:Y:S05]  /*1caf0*/  BRA `(.L_x_9904) ;  /* 0xffffffcc00947947 */ /* 0x000fea000383ffff */
.L_x_9767:
[----:B0-----:R0:W1:Y:S02]  /*1cb00*/  SYNCS.PHASECHK.TRANS64.TRYWAIT P0, [R6+URZ], R5 ;  /* 0x00000005060075a7 */ /* 0x001064000800017f */
[----:B-1----:R-:W-:Y:S05]  /*1cb10*/  @!P0 NANOSLEEP.SYNCS 0x989680 ;  /* 0x009896800000895d */ /* 0x002fea0003900000 */
[----:B------:R-:W1:Y:S02]  /*1cb20*/  @!P0 SYNCS.PHASECHK.TRANS64 P0, [R6+URZ], R5 ;  /* 0x00000005060085a7 */ /* 0x000e64000800007f */
[----:B-1----:R-:W-:Y:S05]  /*1cb30*/  @!P0 BRA `(.L_x_9767) ;  /* 0xfffffffc00f08947 */ /* 0x002fea000383ffff */
[----:B------:R-:W-:Y:S05]  /*1cb40*/  BRA `(.L_x_9905) ;  /* 0xffffffcc00cc7947 */ /* 0x000fea000383ffff */
.L_x_9768:
[----:B-1----:R1:W2:Y:S02]  /*1cb50*/  SYNCS.PHASECHK.TRANS64.TRYWAIT P0, [R7+URZ], R2 ;  /* 0x00000002070075a7 */ /* 0x0022a4000800017f */
[----:B--2---:R-:W-:Y:S05]  /*1cb60*/  @!P0 NANOSLEEP.SYNCS 0x989680 ;  /* 0x009896800000895d */ /* 0x004fea0003900000 */
[----:B------:R-:W2:Y:S02]  /*1cb70*/  @!P0 SYNCS.PHASECHK.TRANS64 P0, [R7+URZ], R2 ;  /* 0x00000002070085a7 */ /* 0x000ea4000800007f */
[----:B--2---:R-:W-:Y:S05]  /*1cb80*/  @!P0 BRA `(.L_x_9768) ;  /* 0xfffffffc00f08947 */ /* 0x004fea000383ffff */
[----:B------:R-:W-:Y:S05]  /*1cb90*/  BRA `(.L_x_9906) ;  /* 0xffffffcc00c07947 */ /* 0x000fea000383ffff */
.L_x_9770:
[----:B--2---:R2:W3:Y:S02]  /*1cba0*/  SYNCS.PHASECHK.TRANS64.TRYWAIT P0, [R4+URZ], R5 ;  /* 0x00000005040075a7 */ /* 0x0044e4000800017f */
[----:B---3--:R-:W-:Y:S05]  /*1cbb0*/  @!P0 NANOSLEEP.SYNCS 0x989680 ;  /* 0x009896800000895d */ /* 0x008fea0003900000 */
[----:B------:R-:W3:Y:S02]  /*1cbc0*/  @!P0 SYNCS.PHASECHK.TRANS64 P0, [R4+URZ], R5 ;  /* 0x00000005040085a7 */ /* 0x000ee4000800007f */
[----:B---3--:R-:W-:Y:S05]  /*1cbd0*/  @!P0 BRA `(.L_x_9770) ;  /* 0xfffffffc00f08947 */ /* 0x008fea000383ffff */
[----:B------:R-:W-:Y:S05]  /*1cbe0*/  BRA `(.L_x_9907) ;  /* 0xffffffcc00c47947 */ /* 0x000fea000383ffff */
.L_x_9908:
        /* <DEDUP_REMOVED lines=9> */
.L_x_15017:


//--------------------- .text._ZN7cutlass13device_kernelIN5flash11enable_sm90INS1_16FlashAttnFwdSm90INS1_25CollectiveMainloopFwdSm90ILi2EN4cute5tupleIJNS5_1CILi1EEES8_S8_EEENS6_IJNS7_ILi128EEENS7_ILi96EEENS7_ILi64EEEEEELi256ENS_10bfloat16_tEfNS_4arch4Sm90ELb0ELb0ELb0ELb1ELb0ELb0ELb1ELb1ELb0ELb1ELb1ELb0EEENS1_21CollectiveEpilogueFwdINS6_IJSA_NS7_ILi256EEESB_EEES9_SE_SG_Li256ELb1ELb1ELb1ELb0EEENS1_36VarlenDynamicPersistentTileSchedulerILi128ELi96ELi256ELi128ELb1ELb1ELb1ELb0ELb1ELb1EEEEEEEEEvNT_6ParamsE --------------------------
	.section	.text._ZN7cutlass13device_kernelIN5flash11enable_sm90INS1_16FlashAttnFwdSm90INS1_25CollectiveMainloopFwdSm90ILi2EN4cute5tupleIJNS5_1CILi1EEES8_S8_EEENS6_IJNS7_ILi128EEENS7_ILi96EEENS7_ILi64EEEEEELi256ENS_10bfloat16_tEfNS_4arch4Sm90ELb0ELb0ELb0ELb1ELb0ELb0ELb1ELb1ELb0ELb1ELb1ELb0EEENS1_21CollectiveEpilogueFwdINS6_IJSA_NS7_ILi256EEESB_EEES9_SE_SG_Li256ELb1ELb1ELb1ELb0EEENS1_36VarlenDynamicPersistentTileSchedulerILi128ELi96ELi256ELi128ELb1ELb1ELb1ELb0ELb1ELb1EEEEEEEEEvNT_6ParamsE,"ax",@progbits
	.align	128
.text._ZN7cutlass13device_kernelIN5flash11enable_sm90INS1_16FlashAttnFwdSm90INS1_25CollectiveMainloopFwdSm90ILi2EN4cute5tupleIJNS5_1CILi1EEES8_S8_EEENS6_IJNS7_ILi128EEENS7_ILi96EEENS7_ILi64EEEEEELi256ENS_10bfloat16_tEfNS_4arch4Sm90ELb0ELb0ELb0ELb1ELb0ELb0ELb1ELb1ELb0ELb1ELb1ELb0EEENS1_21CollectiveEpilogueFwdINS6_IJSA_NS7_ILi256EEESB_EEES9_SE_SG_Li256ELb1ELb1ELb1ELb0EEENS1_36VarlenDynamicPersistentTileSchedulerILi128ELi96ELi256ELi128ELb1ELb1ELb1ELb0ELb1ELb1EEEEEEEEEvNT_6ParamsE:
        .type           _ZN7cutlass13device_kernelIN5flash11enable_sm90INS1_16FlashAttnFwdSm90INS1_25CollectiveMainloopFwdSm90ILi2EN4cute5tupleIJNS5_1CILi1EEES8_S8_EEENS6_IJNS7_ILi128EEENS7_ILi96EEENS7_ILi64EEEEEELi256ENS_10bfloat16_tEfNS_4arch4Sm90ELb0ELb0ELb0ELb1ELb0ELb0ELb1ELb1ELb0ELb1ELb1ELb0EEENS1_21CollectiveEpilogueFwdINS6_IJSA_NS7_ILi256EEESB_EEES9_SE_SG_Li256ELb1ELb1ELb1ELb0EEENS1_36VarlenDynamicPersistentTileSchedulerILi128ELi96ELi256ELi128ELb1ELb1ELb1ELb0ELb1ELb1EEEEEEEEEvNT_6ParamsE,@function
        .size           _ZN7cutlass13device_kernelIN5flash11enable_sm90INS1_16FlashAttnFwdSm90INS1_25CollectiveMainloopFwdSm90ILi2EN4cute5tupleIJNS5_1CILi1EEES8_S8_EEENS6_IJNS7_ILi128EEENS7_ILi96EEENS7_ILi64EEEEEELi256ENS_10bfloat16_tEfNS_4arch4Sm90ELb0ELb0ELb0ELb1ELb0ELb0ELb1ELb1ELb0ELb1ELb1ELb0EEENS1_21CollectiveEpilogueFwdINS6_IJSA_NS7_ILi256EEESB_EEES9_SE_SG_Li256ELb1ELb1ELb1ELb0EEENS1_36VarlenDynamicPersistentTileSchedulerILi128ELi96ELi256ELi128ELb1ELb1ELb1ELb0ELb1ELb1EEEEEEEEEvNT_6ParamsE,(.L_x_15018 - _ZN7cutlass13device_kernelIN5flash11enable_sm90INS1_16FlashAttnFwdSm90INS1_25CollectiveMainloopFwdSm90ILi2EN4cute5tupleIJNS5_1CILi1EEES8_S8_EEENS6_IJNS7_ILi128EEENS7_ILi96EEENS7_ILi64EEEEEELi256ENS_10bfloat16_tEfNS_4arch4Sm90ELb0ELb0ELb0ELb1ELb0ELb0ELb1ELb1ELb0ELb1ELb1ELb0EEENS1_21CollectiveEpilogueFwdINS6_IJSA_NS7_ILi256EEESB_EEES9_SE_SG_Li256ELb1ELb1ELb1ELb0EEENS1_36VarlenDynamicPersistentTileSchedulerILi128ELi96ELi256ELi128ELb1ELb1ELb1ELb0ELb1ELb1EEEEEEEEEvNT_6ParamsE)
        .other          _ZN7cutlass13device_kernelIN5flash11enable_sm90INS1_16FlashAttnFwdSm90INS1_25CollectiveMainloopFwdSm90ILi2EN4cute5tupleIJNS5_1CILi1EEES8_S8_EEENS6_IJNS7_ILi128EEENS7_ILi96EEENS7_ILi64EEEEEELi256ENS_10bfloat16_tEfNS_4arch4Sm90ELb0ELb0ELb0ELb1ELb0ELb0ELb1ELb1ELb0ELb1ELb1ELb0EEENS1_21CollectiveEpilogueFwdINS6_IJSA_NS7_ILi256EEESB_EEES9_SE_SG_Li256ELb1ELb1ELb1ELb0EEENS1_36VarlenDynamicPersistentTileSchedulerILi128ELi96ELi256ELi128ELb1ELb1ELb1ELb0ELb1ELb1EEEEEEEEEvNT_6ParamsE,@"STO_CUDA_ENTRY STV_DEFAULT"
_ZN7cutlass13device_kernelIN5flash11enable_sm90INS1_16FlashAttnFwdSm90INS1_25CollectiveMainloopFwdSm90ILi2EN4cute5tupleIJNS5_1CILi1EEES8_S8_EEENS6_IJNS7_ILi128EEENS7_ILi96EEENS7_ILi64EEEEEELi256ENS_10bfloat16_tEfNS_4arch4Sm90ELb0ELb0ELb0ELb1ELb0ELb0ELb1ELb1ELb0ELb1ELb1ELb0EEENS1_21CollectiveEpilogueFwdINS6_IJSA_NS7_ILi256EEESB_EEES9_SE_SG_Li256ELb1ELb1ELb1ELb0EEENS1_36VarlenDynamicPersistentTileSchedulerILi128ELi96ELi256ELi128ELb1ELb1ELb1ELb0ELb1ELb1EEEEEEEEEvNT_6ParamsE:
        /* <DEDUP_REMOVED lines=17> */
.L_x_9910:
[----:B------:R-:W-:Y:S05]  /*0110*/  BSYNC B0 ;  /* 0x0000000000007941 */ /* 0x000fea0003800000 */
.L_x_9909:
        /* <DEDUP_REMOVED lines=10> */
[----:B------:R-:W-:Y:S01]  /*01c0*/  SHF.R.U32.HI R3, RZ, 0x7, R3 ;  /* 0x00000007ff037819 */ /* 0x000fe20000011603 */
[----:B------:R-:W-:Y:S01]  /*01d0*/  VOTEU.ANY UP2, P0 ;  /* 0x00000000003f7886 */ /* 0x000fe20000040100 */
[----:B0-----:R-:W-:-:S03]  /*01e0*/  ISETP.NE.AND P1, PT, R2, RZ, PT ;  /* 0x000000ff0200720c */ /* 0x001fc60003f25270 */
[----:B------:R0:W2:Y:S01]  /*01f0*/  SHFL.IDX PT, R2, R3, RZ, 0x1f ;  /* 0x00001fff03027589 */ /* 0x0000a200000e0000 */
[----:B-1----:R-:W-:Y:S02]  /*0200*/  @UP0 ULEA UR8, UR8, UR6, 0x18 ;  /* 0x0000000608080291 */ /* 0x002fe4000f8ec03f */
[----:B------:R-:W-:-:S04]  /*0210*/  @UP0 UIADD3 UR6, -UR7, 0x100000, URZ ;  /* 0x0010000007060890 */ /* 0x000fc8000fffe13f */
[----:B------:R-:W-:Y:S02]  /*0220*/  @UP0 USHF.L.U32 UR7, UR6, 0xb, URZ ;  /* 0x0000000b06070899 */ /* 0x000fe4000800063f */
[----:B------:R-:W-:Y:S01]  /*0230*/  @UP0 USHF.L.U32 UR6, UR6, 0x1, URZ ;  /* 0x0000000106060899 */ /* 0x000fe2000800063f */
[----:B------:R-:W-:Y:S01]  /*0240*/  VOTEU.ANY UP0, P0 ;  /* 0x00000000003f7886 */ /* 0x000fe20000000100 */
[----:B------:R-:W1:Y:S04]  /*0250*/  FENCE.VIEW.ASYNC.S ;  /* 0x00000000000073c6 */ /* 0x000e680000000000 */
[----:B-1----:R0:W1:Y:S01]  /*0260*/  @UP0 SYNCS.EXCH.64 URZ, [UR8+0x32400], UR4 ;  /* 0x03240004083f05b2 */ /* 0x0020620008000100 */
[----:B------:R0:W3:Y:S05]  /*0270*/  @UP1 SYNCS.EXCH.64 URZ, [UR8+0x32410], UR4 ;  /* 0x03241004083f15b2 */ /* 0x0000ea0008000100 */
[----:B------:R0:W4:Y:S02]  /*0280*/  @UP2 SYNCS.EXCH.64 URZ, [UR8+0x32420], UR6 ;  /* 0x03242006083f25b2 */ /* 0x0001240008000100 */
[----:B0-----:R-:W-:Y:S05]  /*0290*/  @P1 BRA `(.L_x_9911) ;  /* 0x0000000000481947 */ /* 0x001fea0003800000 */
[----:B------:R-:W0:Y:S01]  /*02a0*/  S2UR UR5, SR_CgaCtaId ;  /* 0x00000000000579c3 */ /* 0x000e220000008800 */
        /* <DEDUP_REMOVED lines=17> */
.L_x_9911:
        /* <DEDUP_REMOVED lines=22> */
.L_x_9912:
        /* <DEDUP_REMOVED lines=18> */
.L_x_9913:
        /* <DEDUP_REMOVED lines=22> */
.L_x_9914:
        /* <DEDUP_REMOVED lines=22> */
.L_x_9915:
[----:B--2---:R-:W-:Y:S01]  /*0900*/  ISETP.NE.AND P0, PT, R2, RZ, PT ;  /* 0x000000ff0200720c */ /* 0x004fe20003f05270 */
[----:B------:R-:W-:Y:S01]  /*0910*/  IMAD.MOV.U32 R2, RZ, RZ, 0x1 ;  /* 0x00000001ff027424 */ /* 0x000fe200078e00ff */
[----:B------:R-:W-:Y:S01]  /*0920*/  NOP ;  /* 0x0000000000007918 */ /* 0x000fe20000000000 */
[----:B------:R-:W-:-:S03]  /*0930*/  ULDC.64 UR38, c[0x0][0x208] ;  /* 0x0000820000267ab9 */ /* 0x000fc60000000a00 */
[----:B------:R-:W-:-:S05]  /*0940*/  SEL R2, R2, 0x2, !P0 ;  /* 0x0000000202027807 */ /* 0x000fca0004000000 */
[----:B------:R2:W-:Y:S01]  /*0950*/  STL [R1+0x84], R2 ;  /* 0x0000840201007387 */ /* 0x0005e20000100800 */
[----:B01-34-:R-:W-:Y:S06]  /*0960*/  BAR.SYNC.DEFER_BLOCKING 0x0 ;  /* 0x0000000000007b1d */ /* 0x01bfec0000010000 */
[----:B------:R-:W-:Y:S05]  /*0970*/  @!P0 BRA `(.L_x_9916) ;  /* 0x000000a800f08947 */ /* 0x000fea0003800000 */
.L_x_9917:
[----:B------:R-:W-:-:S08]  /*0980*/  NOP ;  /* 0x0000000000007918 */ /* 0x000fd00000000000 */
[----:B------:R-:W0:Y:S02]  /*0990*/  USETMAXREG.TRY_ALLOC.CTAPOOL UP0, 0xf0 ;  /* 0x000000f0000079c8 */ /* 0x000e240008000600 */
[----:B0-----:R-:W-:-:S13]  /*09a0*/  PLOP3.LUT P0, PT, PT, PT, UP0, 0x80, 0x0 ;  /* 0x000000000000781c */ /* 0x001fda0003f0f008 */
[----:B------:R-:W-:Y:S05]  /*09b0*/  @!P0 BRA `(.L_x_9917) ;  /* 0xfffffffc00f08947 */ /* 0x000fea000383ffff */
[----:B------:R-:W0:Y:S01]  /*09c0*/  S2R R0, SR_TID.X ;  /* 0x0000000000007919 */ /* 0x000e220000002100 */
[----:B------:R-:W1:Y:S01]  /*09d0*/  S2UR UR5, SR_CgaCtaId ;  /* 0x00000000000579c3 */ /* 0x000e620000008800 */
[----:B------:R-:W-:-:S07]  /*09e0*/  UMOV UR4, 0x400 ;  /* 0x0000040000047882 */ /* 0x000fce0000000000 */
[----:B------:R-:W-:Y:S06]  /*09f0*/  BAR.ARV 0x8, 0x180 ;  /* 0x0206000000007b1d */ /* 0x000fec0000002000 */
[----:B-1----:R-:W-:Y:S01]  /*0a00*/  ULEA UR4, UR5, UR4, 0x18 ;  /* 0x0000000405047291 */ /* 0x002fe2000f8ec03f */
[----:B0-----:R-:W-:-:S04]  /*0a10*/  SHF.R.U32.HI R0, RZ, 0x7, R0 ;  /* 0x00000007ff007819 */ /* 0x001fc80000011600 */
[----:B------:R-:W-:-:S13]  /*0a20*/  ISETP.NE.AND P0, PT, R0, 0x1, PT ;  /* 0x000000010000780c */ /* 0x000fda0003f05270 */
[----:B------:R-:W-:Y:S08]  /*0a30*/  @!P0 BAR.ARV 0x9, 0x100 ;  /* 0x0244000000008b1d */ /* 0x000ff00000002000 */
[----:B------:R-:W-:Y:S06]  /*0a40*/  BAR.SYNC.DEFER_BLOCKING 0x5, 0x180 ;  /* 0x0146000000007b1d */ /* 0x000fec0000010000 */
[----:B------:R-:W0:Y:S01]  /*0a50*/  LDS.128 R12, [UR4+0x324d0] ;  /* 0x0324d004ff0c7984 */ /* 0x000e220008000c00 */
[----:B------:R-:W-:Y:S01]  /*0a60*/  ULDC UR4, c[0x0][0xd3c] ;  /* 0x00034f0000047ab9 */ /* 0x000fe20000000800 */
[----:B------:R-:W-:Y:S06]  /*0a70*/  BAR.ARV 0x4, 0x180 ;  /* 0x0106000000007b1d */ /* 0x000fec0000002000 */
[----:B0-----:R-:W-:-:S13]  /*0a80*/  ISETP.GE.AND P0, PT, R15, UR4, PT ;  /* 0x000000040f007c0c */ /* 0x001fda000bf06270 */
[----:B------:R-:W-:Y:S05]  /*0a90*/  @P0 EXIT ;  /* 0x000000000000094d */ /* 0x000fea0003800000 */
[----:B------:R-:W3:Y:S01]  /*0aa0*/  LDL.LU R12, [R1+0x84] ;  /* 0x00008400010c7983 */ /* 0x000ee20000300800 */
[----:B------:R-:W0:Y:S02]  /*0ab0*/  S2R R0, SR_TID.X ;  /* 0x0000000000007919 */ /* 0x000e240000002100 */
[----:B0-----:R-:W-:-:S05]  /*0ac0*/  VIADD R16, R0, 0xffffff80 ;  /* 0xffffff8000107836 */ /* 0x001fca0000000000 */
[----:B------:R-:W-:-:S04]  /*0ad0*/  SHF.R.S32.HI R0, RZ, 0x1f, R16 ;  /* 0x0000001fff007819 */ /* 0x000fc80000011410 */
[----:B--2---:R-:W-:-:S04]  /*0ae0*/  LEA.HI R2, R0, R16, RZ, 0x7 ;  /* 0x0000001000027211 */ /* 0x004fc800078f38ff */
[----:B------:R-:W-:Y:S02]  /*0af0*/  LOP3.LUT R5, R2, 0xffffff80, RZ, 0xc0, !PT ;  /* 0xffffff8002057812 */ /* 0x000fe400078ec0ff */
[----:B------:R-:W-:-:S03]  /*0b00*/  LEA.HI R4, R0, R16, RZ, 0x5 ;  /* 0x0000001000047211 */ /* 0x000fc600078f28ff */
[----:B------:R-:W-:Y:S01]  /*0b10*/  IMAD.IADD R11, R16, 0x1, -R5 ;  /* 0x00000001100b7824 */ /* 0x000fe200078e0a05 */
[----:B------:R-:W-:Y:S01]  /*0b20*/  LEA.HI R3, R0, R16, RZ, 0x4 ;  /* 0x0000001000037211 */ /* 0x000fe200078f20ff */
[----:B------:R-:W-:-:S03]  /*0b30*/  IMAD.SHL.U32 R5, R4, 0x20, RZ ;  /* 0x0000002004057824 */ /* 0x000fc600078e00ff */
[----:B------:R-:W-:Y:S02]  /*0b40*/  SHF.R.S32.HI R7, RZ, 0x1f, R11 ;  /* 0x0000001fff077819 */ /* 0x000fe4000001140b */
[----:B------:R-:W-:Y:S02]  /*0b50*/  LOP3.LUT R4, R3, 0x3fffff0, RZ, 0xc0, !PT ;  /* 0x03fffff003047812 */ /* 0x000fe400078ec0ff */
[----:B------:R-:W-:Y:S02]  /*0b60*/  LEA.HI R8, R7, R11, RZ, 0x2 ;  /* 0x0000000b07087211 */ /* 0x000fe400078f10ff */
[----:B------:R-:W-:Y:S02]  /*0b70*/  SHF.R.S32.HI R6, RZ, 0x4, R3 ;  /* 0x00000004ff067819 */ /* 0x000fe40000011403 */
[----:B------:R-:W-:Y:S01]  /*0b80*/  LEA.HI R10, R0, R16, RZ, 0x2 ;  /* 0x00000010000a7211 */ /* 0x000fe200078f10ff */
[----:B------:R-:W-:Y:S01]  /*0b90*/  IMAD.IADD R4, R16, 0x1, -R4 ;  /* 0x0000000110047824 */ /* 0x000fe200078e0a04 */
[----:B------:R-:W-:-:S02]  /*0ba0*/  LOP3.LUT R5, R5, 0xfffffc00, RZ, 0xc0, !PT ;  /* 0xfffffc0005057812 */ /* 0x000fc400078ec0ff */
[--C-:B------:R-:W-:Y:S02]  /*0bb0*/  SHF.R.S32.HI R0, RZ, 0x2, R8.reuse ;  /* 0x00000002ff007819 */ /* 0x100fe40000011408 */
[----:B------:R-:W-:Y:S02]  /*0bc0*/  SHF.R.S32.HI R9, RZ, 0x1f, R8 ;  /* 0x0000001fff097819 */ /* 0x000fe40000011408 */
[----:B------:R-:W-:Y:S01]  /*0bd0*/  LEA.HI R3, R3, R6, RZ, 0x1 ;  /* 0x0000000603037211 */ /* 0x000fe200078f08ff */
[----:B------:R-:W-:Y:S01]  /*0be0*/  IMAD R4, R4, 0x40, R5 ;  /* 0x0000004004047824 */ /* 0x000fe200078e0205 */
[----:B------:R-:W-:Y:S02]  /*0bf0*/  LEA.HI R9, R9, R0, RZ, 0x3 ;  /* 0x0000000009097211 */ /* 0x000fe400078f18ff */
[----:B------:R-:W-:Y:S02]  /*0c00*/  LOP3.LUT R5, R3, 0x1ffffffe, RZ, 0xc0, !PT ;  /* 0x1ffffffe03057812 */ /* 0x000fe400078ec0ff */
[----:B------:R-:W-:-:S02]  /*0c10*/  SHF.R.S32.HI R3, RZ, 0x7, R2 ;  /* 0x00000007ff037819 */ /* 0x000fc40000011402 */
[----:B------:R-:W-:Y:S02]  /*0c20*/  LOP3.LUT R10, R10, 0xfffffffc, RZ, 0xc0, !PT ;  /* 0xfffffffc0a0a7812 */ /* 0x000fe400078ec0ff */
[----:B------:R-:W-:Y:S02]  /*0c30*/  LOP3.LUT R9, R9, 0xfffffff8, RZ, 0xc0, !PT ;  /* 0xfffffff809097812 */ /* 0x000fe400078ec0ff */
[----:B------:R-:W-:Y:S01]  /*0c40*/  LEA.HI R7, R7, R11, RZ, 0x5 ;  /* 0x0000000b07077211 */ /* 0x000fe200078f28ff */
[----:B------:R-:W-:Y:S01]  /*0c50*/  IMAD.IADD R10, R16, 0x1, -R10 ;  /* 0x00000001100a7824 */ /* 0x000fe200078e0a0a */
[----:B------:R-:W-:Y:S01]  /*0c60*/  LEA.HI R2, R2, R3, RZ, 0x1 ;  /* 0x0000000302027211 */ /* 0x000fe200078f08ff */
[----:B------:R-:W-:Y:S01]  /*0c70*/  IMAD.IADD R0, R0, 0x1, -R9 ;  /* 0x0000000100007824 */ /* 0x000fe200078e0a09 */
[----:B------:R-:W-:Y:S01]  /*0c80*/  SHF.R.S32.HI R7, RZ, 0x5, R7 ;  /* 0x00000005ff077819 */ /* 0x000fe20000011407 */
[----:B------:R-:W-:Y:S01]  /*0c90*/  IMAD.IADD R5, R6, 0x1, -R5 ;  /* 0x0000000106057824 */ /* 0x000fe200078e0a05 */
[----:B------:R-:W-:-:S02]  /*0ca0*/  LOP3.LUT R2, R2, 0x3fffffe, RZ, 0xc0, !PT ;  /* 0x03fffffe02027812 */ /* 0x000fc400078ec0ff */
[----:B------:R-:W-:Y:S01]  /*0cb0*/  LEA.HI R6, R10, R10, RZ, 0x1 ;  /* 0x0000000a0a067211 */ /* 0x000fe200078f08ff */
[----:B------:R-:W-:Y:S02]  /*0cc0*/  IMAD R7, R7, 0x10, R0 ;  /* 0x0000001007077824 */ /* 0x000fe400078e0200 */
[----:B------:R-:W-:Y:S02]  /*0cd0*/  IMAD R0, R5, 0x8, R4 ;  /* 0x0000000805007824 */ /* 0x000fe400078e0204 */
[----:B------:R-:W-:Y:S01]  /*0ce0*/  IMAD.IADD R2, R3, 0x1, -R2 ;  /* 0x0000000103027824 */ /* 0x000fe200078e0a02 */
[----:B------:R-:W-:Y:S02]  /*0cf0*/  LOP3.LUT R3, R6, 0x1ffffffe, RZ, 0xc0, !PT ;  /* 0x1ffffffe06037812 */ /* 0x000fe400078ec0ff */
[----:B------:R0:W-:Y:S01]  /*0d00*/  STL [R1+0x80], R0 ;  /* 0x0000800001007387 */ /* 0x0001e20000100800 */
[----:B------:R-:W-:Y:S02]  /*0d10*/  LOP3.LUT R8, R8, 0x7ffffffc, RZ, 0xc0, !PT ;  /* 0x7ffffffc08087812 */ /* 0x000fe400078ec0ff */
[----:B------:R-:W-:-:S02]  /*0d20*/  IMAD.IADD R3, R10, 0x1, -R3 ;  /* 0x000000010a037824 */ /* 0x000fc400078e0a03 */
[----:B0-----:R-:W-:-:S05]  /*0d30*/  IMAD R0, R2, 0x40, R7 ;  /* 0x0000004002007824 */ /* 0x001fca00078e0207 */
[----:B------:R0:W-:Y:S01]  /*0d40*/  STL [R1+0x78], R0 ;  /* 0x0000780001007387 */ /* 0x0001e20000100800 */
[----:B------:R-:W-:-:S03]  /*0d50*/  IMAD.IADD R8, R11, 0x1, -R8 ;  /* 0x000000010b087824 */ /* 0x000fc600078e0a08 */
[----:B------:R1:W-:Y:S01]  /*0d60*/  STL [R1+0x14], RZ ;  /* 0x000014ff01007387 */ /* 0x0003e20000100800 */
[----:B0-----:R-:W-:Y:S02]  /*0d70*/  IMAD R0, R3, 0x8, R0 ;  /* 0x0000000803007824 */ /* 0x001fe400078e0200 */
[----:B------:R-:W-:-:S03]  /*0d80*/  IMAD.SHL.U32 R205, R8, 0x2, RZ ;  /* 0x0000000208cd7824 */ /* 0x000fc600078e00ff */
[----:B------:R1:W-:Y:S01]  /*0d90*/  STL [R1+0x7c], R0 ;  /* 0x00007c0001007387 */ /* 0x0003e20000100800 */
        /* <DEDUP_REMOVED lines=45> */
[----:B------:R-:W-:Y:S02]  /*1070*/  SHF.R.S32.HI R5, RZ, 0x1f, R222 ;  /* 0x0000001fff057819 */ /* 0x000fe400000114de */
[----:B------:R-:W-:Y:S02]  /*1080*/  SHF.R.S32.HI R4, RZ, 0x1f, R221 ;  /* 0x0000001fff047819 */ /* 0x000fe400000114dd */
[----:B------:R-:W-:Y:S01]  /*1090*/  SHF.R.S32.HI R2, RZ, 0x1f, R219 ;  /* 0x0000001fff027819 */ /* 0x000fe200000114db */
[----:B------:R-:W-:Y:S01]  /*10a0*/  IMAD.MOV.U32 R9, RZ, RZ, R13 ;  /* 0x000000ffff097224 */ /* 0x000fe200078e000d */
[----:B------:R-:W-:Y:S01]  /*10b0*/  SHF.R.S32.HI R5, RZ, 0x1f, R216 ;  /* 0x0000001fff057819 */ /* 0x000fe200000114d8 */
[----:B------:R-:W-:Y:S01]  /*10c0*/  IMAD.MOV.U32 R10, RZ, RZ, R14 ;  /* 0x000000ffff0a7224 */ /* 0x000fe200078e000e */
[----:B------:R-:W-:Y:S01]  /*10d0*/  SHF.R.S32.HI R4, RZ, 0x1f, R215 ;  /* 0x0000001fff047819 */ /* 0x000fe200000114d7 */
[----:B------:R-:W-:Y:S01]  /*10e0*/  IMAD.MOV.U32 R11, RZ, RZ, R15 ;  /* 0x000000ffff0b7224 */ /* 0x000fe200078e000f */
[----:B------:R-:W-:Y:S01]  /*10f0*/  SHF.R.S32.HI R2, RZ, 0x1f, R214 ;  /* 0x0000001fff027819 */ /* 0x000fe200000114d6 */
[----:B------:R-:W-:Y:S01]  /*1100*/  VIADD R209, R205, 0xe0 ;  /* 0x000000e0cdd17836 */ /* 0x000fe20000000000 */
[----:B------:R-:W-:-:S02]  /*1110*/  SHF.R.S32.HI R5, RZ, 0x1f, R213 ;  /* 0x0000001fff057819 */ /* 0x000fc400000114d5 */
[----:B------:R-:W-:Y:S02]  /*1120*/  SHF.R.S32.HI R4, RZ, 0x1f, R212 ;  /* 0x0000001fff047819 */ /* 0x000fe400000114d4 */
[----:B------:R-:W-:Y:S01]  /*1130*/  SHF.R.S32.HI R2, RZ, 0x1f, R211 ;  /* 0x0000001fff027819 */ /* 0x000fe200000114d3 */
[----:B------:R-:W-:Y:S01]  /*1140*/  UMOV UR37, URZ ;  /* 0x0000003f00257c82 */ /* 0x000fe20008000000 */
[----:B------:R-:W-:Y:S01]  /*1150*/  UMOV UR36, URZ ;  /* 0x0000003f00247c82 */ /* 0x000fe20008000000 */
[----:B-1-3--:R-:W-:-:S07]  /*1160*/  LOP3.LUT R23, R12, 0x1, RZ, 0xfc, !PT ;  /* 0x000000010c177812 */ /* 0x00afce00078efcff */
.L_x_9964:
[----:B0---4-:R-:W0:Y:S01]  /*1170*/  LDC.64 R2, c[0x0][0xd88] ;  /* 0x00036200ff027b82 */ /* 0x011e220000000a00 */
[----:B------:R-:W-:-:S07]  /*1180*/  ULDC.64 UR4, c[0x0][0xb20] ;  /* 0x0002c80000047ab9 */ /* 0x000fce0000000a00 */
[----:B-12---:R-:W1:Y:S08]  /*1190*/  LDC.64 R12, c[0x0][0x418] ;  /* 0x00010600ff0c7b82 */ /* 0x006e700000000a00 */
[----:B------:R-:W2:Y:S01]  /*11a0*/  LDC R0, c[0x0][0x424] ;  /* 0x00010900ff007b82 */ /* 0x000ea20000000800 */
[----:B0-----:R-:W-:Y:S01]  /*11b0*/  IMAD.WIDE R2, R11, 0x4, R2 ;  /* 0x000000040b027825 */ /* 0x001fe200078e0202 */
[----:B------:R-:W-:-:S06]  /*11c0*/  ISETP.NE.U32.AND P0, PT, RZ, UR4, PT ;  /* 0x00000004ff007c0c */ /* 0x000fcc000bf05070 */
[----:B------:R-:W0:Y:S01]  /*11d0*/  LDC R11, c[0x0][0x2f0] ;  /* 0x0000bc00ff0b7b82 */ /* 0x000e220000000800 */
[----:B------:R-:W3:Y:S01]  /*11e0*/  LDG.E R204, desc[UR38][R2.64] ;  /* 0x0000002602cc7981 */ /* 0x000ee2000c1e1900 */
        /* <DEDUP_REMOVED lines=26> */
.L_x_9918:
[----:B-----5:R-:W-:Y:S01]  /*1390*/  IMAD.IADD R152, R152, 0x1, -R7 ;  /* 0x0000000198987824 */ /* 0x020fe200078e0a07 */
[----:B---3--:R-:W-:-:S03]  /*13a0*/  LOP3.LUT R2, R10, 0xff000000, RZ, 0xc0, !PT ;  /* 0xff0000000a027812 */ /* 0x008fc600078ec0ff */
[C---:B------:R-:W-:Y:S01]  /*13b0*/  VIADD R0, R152.reuse, 0x5f ;  /* 0x0000005f98007836 */ /* 0x040fe20000000000 */
[----:B------:R-:W-:Y:S02]  /*13c0*/  SHF.R.U32.HI R3, RZ, 0x8, R2 ;  /* 0x00000008ff037819 */ /* 0x000fe40000011602 */
[----:B------:R-:W-:Y:S01]  /*13d0*/  ISETP.GE.AND P0, PT, R152, 0x1, PT ;  /* 0x000000019800780c */ /* 0x000fe20003f06270 */
[----:B------:R-:W-:Y:S01]  /*13e0*/  IMAD.HI R4, R0, 0x2aaaaaab, RZ ;  /* 0x2aaaaaab00047827 */ /* 0x000fe200078e02ff */
[----:B------:R-:W-:-:S04]  /*13f0*/  LOP3.LUT R0, R10, 0xff0000, RZ, 0xc0, !PT ;  /* 0x00ff00000a007812 */ /* 0x000fc800078ec0ff */
[----:B------:R-:W-:Y:S01]  /*1400*/  LEA.HI R0, R0, R3, RZ, 0x10 ;  /* 0x0000000300007211 */ /* 0x000fe200078f80ff */
[----:B------:R-:W-:Y:S01]  /*1410*/  IMAD.MOV.U32 R3, RZ, RZ, RZ ;  /* 0x000000ffff037224 */ /* 0x000fe200078e00ff */
[----:B------:R-:W-:Y:S02]  /*1420*/  SHF.R.U32.HI R5, RZ, 0x1f, R4 ;  /* 0x0000001fff057819 */ /* 0x000fe40000011604 */
[----:B------:R-:W-:Y:S02]  /*1430*/  LOP3.LUT R12, R0, 0xff, RZ, 0xc0, !PT ;  /* 0x000000ff000c7812 */ /* 0x000fe400078ec0ff */
[----:B------:R-:W-:Y:S02]  /*1440*/  LEA.HI.SX32 R160, R4, R5, 0x1c ;  /* 0x0000000504a07211 */ /* 0x000fe400078fe2ff */
[----:B------:R-:W-:Y:S01]  /*1450*/  SHF.R.U32.HI R207, RZ, 0x10, R0 ;  /* 0x00000010ffcf7819 */ /* 0x000fe20000011600 */
[----:B------:R0:W-:Y:S01]  /*1460*/  STL [R1+0x10], R12 ;  /* 0x0000100c01007387 */ /* 0x0001e20000100800 */
[----:B------:R-:W-:Y:S05]  /*1470*/  @!P0 BRA `(.L_x_9919) ;  /* 0x0000000000748947 */ /* 0x000fea0003800000 */
[----:B------:R-:W1:Y:S01]  /*1480*/  LDC R0, c[0x0][0xae8] ;  /* 0x0002ba00ff007b82 */ /* 0x000e620000000800 */
[----:B------:R-:W-:-:S04]  /*1490*/  ISETP.NE.AND P0, PT, R207, RZ, PT ;  /* 0x000000ffcf00720c */ /* 0x000fc80003f05270 */
[----:B-1----:R-:W-:-:S04]  /*14a0*/  SEL R11, R207, R0, P0 ;  /* 0x00000000cf0b7207 */ /* 0x002fc80000000000 */
        /* <DEDUP_REMOVED lines=26> */
.L_x_9919:
        /* <DEDUP_REMOVED lines=73> */
[----:B------:R-:W1:Y:S01]  /*1ae0*/  S2R R0, SR_TID.X ;  /* 0x0000000000007919 */ /* 0x000e620000002100 */
[----:B------:R-:W2:Y:S01]  /*1af0*/  S2UR UR6, SR_CgaCtaId ;  /* 0x00000000000679c3 */ /* 0x000ea20000008800 */
[----:B------:R-:W-:Y:S02]  /*1b00*/  UMOV UR5, 0x400 ;  /* 0x0000040000057882 */ /* 0x000fe40000000000 */
[----:B--2---:R-:W-:-:S04]  /*1b10*/  ULEA UR5, UR6, UR5, 0x18 ;  /* 0x0000000506057291 */ /* 0x004fc8000f8ec03f */
[----:B------:R-:W-:Y:S01]  /*1b20*/  UIADD3 UR5, UR5, 0x18400, URZ ;  /* 0x0001840005057890 */ /* 0x000fe2000fffe03f */
[----:B-1----:R-:W-:-:S03]  /*1b30*/  VIADD R2, R0, 0xffffff80 ;  /* 0xffffff8000027836 */ /* 0x002fc60000000000 */
[----:B------:R-:W-:Y:S02]  /*1b40*/  ULOP3.LUT UP0, URZ, UR5, 0x1bf, URZ, 0xc0, !UPT ;  /* 0x000001bf053f7892 */ /* 0x000fe4000f80c03f */
[----:B------:R-:W-:-:S04]  /*1b50*/  SHF.R.S32.HI R0, RZ, 0x1f, R2 ;  /* 0x0000001fff007819 */ /* 0x000fc80000011402 */
[----:B------:R-:W-:Y:S02]  /*1b60*/  PLOP3.LUT P0, PT, PT, PT, UP0, 0x80, 0x0 ;  /* 0x000000000000781c */ /* 0x000fe40003f0f008 */
[----:B------:R-:W-:-:S04]  /*1b70*/  LEA.HI R0, R0, R2, RZ, 0x7 ;  /* 0x0000000200007211 */ /* 0x000fc800078f38ff */
[----:B------:R-:W-:-:S06]  /*1b80*/  SHF.R.S32.HI R0, RZ, 0x7, R0 ;  /* 0x00000007ff007819 */ /* 0x000fcc0000011400 */
[----:B------:R-:W1:Y:S02]  /*1b90*/  SHFL.IDX PT, R0, R0, RZ, 0x1f ;  /* 0x00001fff00007589 */ /* 0x000e6400000e0000 */
[----:B-1----:R-:W-:-:S13]  /*1ba0*/  R2UR UR40, R0 ;  /* 0x00000000002872ca */ /* 0x002fda00000e0000 */
        /* <DEDUP_REMOVED lines=11> */
[----:B------:R1:W2:Y:S01]  /*1c60*/  LDC.64 R2, c[0x4][R0] ;  /* 0x0100000000027b82 */ /* 0x0002a20000000a00 */
[----:B------:R-:W-:Y:S01]  /*1c70*/  IMAD.U32 R5, RZ, RZ, UR5 ;  /* 0x00000005ff057e24 */ /* 0x000fe2000f8e00ff */
[----:B------:R-:W-:Y:S01]  /*1c80*/  ULDC.64 UR4, c[0x4][0x120] ;  /* 0x0100480000047ab9 */ /* 0x000fe20000000a00 */
[----:B------:R-:W-:Y:S02]  /*1c90*/  IMAD.U32 R10, RZ, RZ, UR6 ;  /* 0x00000006ff0a7e24 */ /* 0x000fe4000f8e00ff */
[----:B------:R-:W-:Y:S02]  /*1ca0*/  IMAD.U32 R6, RZ, RZ, UR4 ;  /* 0x00000004ff067e24 */ /* 0x000fe4000f8e00ff */
[----:B------:R-:W-:-:S02]  /*1cb0*/  IMAD.U32 R7, RZ, RZ, UR5 ;  /* 0x00000005ff077e24 */ /* 0x000fc4000f8e00ff */
[----:B------:R-:W-:Y:S02]  /*1cc0*/  IMAD.U32 R11, RZ, RZ, UR7 ;  /* 0x00000007ff0b7e24 */ /* 0x000fe4000f8e00ff */
[----:B------:R-:W-:Y:S02]  /*1cd0*/  IMAD.MOV.U32 R8, RZ, RZ, 0x70 ;  /* 0x00000070ff087424 */ /* 0x000fe400078e00ff */
[----:B0-----:R-:W-:Y:S02]  /*1ce0*/  IMAD.MOV.U32 R12, RZ, RZ, 0x1 ;  /* 0x00000001ff0c7424 */ /* 0x001fe400078e00ff */
[----:B-1----:R-:W-:-:S07]  /*1cf0*/  IMAD.MOV.U32 R13, RZ, RZ, RZ ;  /* 0x000000ffff0d7224 */ /* 0x002fce00078e00ff */
[----:B------:R-:W-:-:S07]  /*1d00*/  LEPC R20, `(.L_x_9921) ;  /* 0x000000001014794e */ /* 0x000fce0000000000 */
[----:B--2---:R-:W-:Y:S05]  /*1d10*/  CALL.ABS.NOINC R2 ;  /* 0x0000000002007343 */ /* 0x004fea0003c00000 */
.L_x_9921:
[----:B------:R-:W2:Y:S01]  /*1d20*/  LDL R17, [R1+0x14] ;  /* 0x0000140001117983 */ /* 0x000ea20000100800 */
[----:B------:R-:W-:Y:S01]  /*1d30*/  MOV R2, 0x400 ;  /* 0x0000040000027802 */ /* 0x000fe20000000f00 */
[----:B------:R-:W1:Y:S01]  /*1d40*/  S2R R3, SR_CgaCtaId ;  /* 0x0000000000037919 */ /* 0x000e620000008800 */
[----:B------:R-:W3:Y:S02]  /*1d50*/  S2R R16, SR_TID.X ;  /* 0x0000000000107919 */ /* 0x000ee40000002100 */
[----:B-1----:R-:W-:Y:S02]  /*1d60*/  LEA R5, R3, R2, 0x18 ;  /* 0x0000000203057211 */ /* 0x002fe400078ec0ff */
[----:B---3--:R-:W-:-:S05]  /*1d70*/  SHF.R.U32.HI R16, RZ, 0x7, R16 ;  /* 0x00000007ff107819 */ /* 0x008fca0000011610 */
[----:B------:R-:W-:Y:S01]  /*1d80*/  VIADD R72, R16, 0x8 ;  /* 0x0000000810487836 */ /* 0x000fe20000000000 */
[----:B--2---:R-:W-:-:S04]  /*1d90*/  LEA.HI R0, R17, R17, RZ, 0x1 ;  /* 0x0000001111007211 */ /* 0x004fc800078f08ff */
[----:B------:R-:W-:-:S05]  /*1da0*/  LOP3.LUT R0, R0, 0xfffffffe, RZ, 0xc0, !PT ;  /* 0xfffffffe00007812 */ /* 0x000fca00078ec0ff */
[----:B------:R-:W-:-:S05]  /*1db0*/  IMAD.IADD R0, R17, 0x1, -R0 ;  /* 0x0000000111007824 */ /* 0x000fca00078e0a00 */
[----:B------:R-:W-:-:S04]  /*1dc0*/  SHF.L.U32 R0, R0, 0x1f, RZ ;  /* 0x0000001f00007819 */ /* 0x000fc800000006ff */
[----:B------:R-:W1:Y:S02]  /*1dd0*/  SYNCS.PHASECHK.TRANS64.TRYWAIT P0, [R5+URZ+0x32400], R0 ;  /* 0x03240000050075a7 */ /* 0x000e64000800017f */
[----:B-1----:R-:W-:Y:S05]  /*1de0*/  @!P0 BRA `(.L_x_9922) ;  /* 0x00000108005c8947 */ /* 0x002fea0003800000 */
.L_x_10093:
[----:B------:R-:W-:Y:S01]  /*1df0*/  ISETP.NE.AND P0, PT, R23, 0x3, PT ;  /* 0x000000031700780c */ /* 0x000fe20003f05270 */
[----:B------:R-:W-:Y:S05]  /*1e00*/  WARPSYNC.ALL ;  /* 0x0000000000007948 */ /* 0x000fea0003800000 */
[----:B------:R2:W-:Y:S07]  /*1e10*/  BAR.SYNC.DEFER_BLOCKING R72, 0x100 ;  /* 0x000400480000751d */ /* 0x0005ee0000010000 */
[----:B------:R-:W-:Y:S05]  /*1e20*/  @!P0 BRA `(.L_x_9923) ;  /* 0x0000000000048947 */ /* 0x000fea0003800000 */
[----:B------:R-:W-:Y:S01]  /*1e30*/  BPT.TRAP 0x1 ;  /* 0x000000040000795c */ /* 0x000fe20000300000 */
.L_x_9923:
[----:B------:R-:W-:Y:S02]  /*1e40*/  IMAD.U32 R4, RZ, RZ, UR37 ;  /* 0x00000025ff047e24 */ /* 0x000fe4000f8e00ff */
[----:B------:R-:W-:-:S03]  /*1e50*/  IMAD.U32 R2, RZ, RZ, UR36 ;  /* 0x00000024ff027e24 */ /* 0x000fc6000f8e00ff */
[----:B------:R-:W-:Y:S01]  /*1e60*/  SHF.L.U32 R4, R4, 0x1f, RZ ;  /* 0x0000001f04047819 */ /* 0x000fe200000006ff */
[----:B------:R-:W-:-:S04]  /*1e70*/  IMAD R21, R2, 0x8, R5 ;  /* 0x0000000802157824 */ /* 0x000fc800078e0205 */
[----:B------:R3:W4:Y:S01]  /*1e80*/  SYNCS.PHASECHK.TRANS64.TRYWAIT P1, [R21+URZ+0x32430], R4 ;  /* 0x03243004150075a7 */ /* 0x000722000802017f */
[----:B------:R-:W-:Y:S05]  /*1e90*/  @!P0 BRA `(.L_x_9924) ;  /* 0x0000000000048947 */ /* 0x000fea0003800000 */
[----:B------:R-:W-:Y:S01]  /*1ea0*/  BPT.TRAP 0x1 ;  /* 0x000000040000795c */ /* 0x000fe20000300000 */
.L_x_9924:
[----:B----4-:R-:W-:Y:S05]  /*1eb0*/  @P1 BRA `(.L_x_9925) ;  /* 0x0000000000081947 */ /* 0x010fea0003800000 */
[----:B------:R-:W4:Y:S02]  /*1ec0*/  SYNCS.PHASECHK.TRANS64.TRYWAIT P1, [R21+URZ+0x32430], R4 ;  /* 0x03243004150075a7 */ /* 0x000f24000802017f */
[----:B----4-:R-:W-:Y:S05]  /*1ed0*/  @!P1 BRA `(.L_x_9926) ;  /* 0x0000010800349947 */ /* 0x010fea0003800000 */
.L_x_9925:
[----:B------:R-:W-:Y:S01]  /*1ee0*/  R2UR UR4, R5 ;  /* 0x00000000050472ca */ /* 0x000fe200000e0000 */
[----:B------:R-:W-:Y:S01]  /*1ef0*/  ULOP3.LUT UR41, UR41, 0x10000, URZ, 0xfc, !UPT ;  /* 0x0001000029297892 */ /* 0x000fe2000f8efc3f */
[----:B------:R-:W-:Y:S01]  /*1f00*/  WARPGROUP.ARRIVE ;  /* 0x00000000000079c5 */ /* 0x000fe20000000000 */
[----:B------:R-:W-:Y:S01]  /*1f10*/  UMOV UR9, 0x40000040 ;  /* 0x4000004000097882 */ /* 0x000fe20000000000 */
[----:B------:R-:W-:Y:S01]  /*1f20*/  UMOV UR11, 0x40000040 ;  /* 0x40000040000b7882 */ /* 0x000fe20000000000 */
[----:B------:R-:W-:Y:S01]  /*1f30*/  UIADD3 UR5, UR41, 0x2, URZ ;  /* 0x0000000229057890 */ /* 0x000fe2000fffe03f */
[----:B------:R-:W-:Y:S02]  /*1f40*/  IMAD.U32 R19, RZ, RZ, UR9 ;  /* 0x00000009ff137e24 */ /* 0x000fe4000f8e00ff */
[----:B------:R-:W-:Y:S02]  /*1f50*/  UMOV UR8, UR41 ;  /* 0x0000002900087c82 */ /* 0x000fe40008000000 */
[----:B------:R-:W-:-:S03]  /*1f60*/  IMAD.U32 R18, RZ, RZ, UR8 ;  /* 0x00000008ff127e24 */ /* 0x000fc6000f8e00ff */
[----:B------:R-:W-:-:S04]  /*1f70*/  UIADD3 UR4, UR4, 0x1c400, URZ ;  /* 0x0001c40004047890 */ /* 0x000fc8000fffe03f */
[----:B------:R-:W-:-:S04]  /*1f80*/  USHF.R.U32.HI UR4, URZ, 0x4, UR4 ;  /* 0x000000043f047899 */ /* 0x000fc80008011604 */
[----:B------:R-:W-:-:S04]  /*1f90*/  ULOP3.LUT UR4, UR4, 0x3fff, URZ, 0xc0, !UPT ;  /* 0x00003fff04047892 */ /* 0x000fc8000f8ec03f */
[----:B------:R-:W-:-:S04]  /*1fa0*/  ULOP3.LUT UR60, UR4, 0x10000, URZ, 0xfc, !UPT ;  /* 0x00010000043c7892 */ /* 0x000fc8000f8efc3f */
[----:B------:R-:W-:-:S04]  /*1fb0*/  UIMAD UR4, UR36, 0x300, UR60 ;  /* 0x00000300240478a4 */ /* 0x000fc8000f8e023c */
[----:B------:R-:W-:-:S03]  /*1fc0*/  UIADD3 UR6, UR4, 0x2, URZ ;  /* 0x0000000204067890 */ /* 0x000fc6000fffe03f */
[----:B------:R-:W-:Y:S02]  /*1fd0*/  UMOV UR10, UR4 ;  /* 0x00000004000a7c82 */ /* 0x000fe40008000000 */
[----:B------:R-:W-:Y:S01]  /*1fe0*/  HGMMA.64x96x16.F32.BF16 R24, gdesc[UR8], RZ, !UPT, gsb0 ;  /* 0x01600000081879f0 */ /* 0x000fe2000c0018ff */
[----:B------:R-:W-:Y:S01]  /*1ff0*/  UMOV UR8, UR5 ;  /* 0x0000000500087c82 */ /* 0x000fe20008000000 */
[----:B------:R-:W-:Y:S01]  /*2000*/  UMOV UR9, 0x40000040 ;  /* 0x4000004000097882 */ /* 0x000fe20000000000 */
[----:B------:R-:W-:Y:S01]  /*2010*/  UMOV UR10, UR6 ;  /* 0x00000006000a7c82 */ /* 0x000fe20008000000 */
[----:B------:R-:W-:Y:S01]  /*2020*/  UMOV UR11, 0x40000040 ;  /* 0x40000040000b7882 */ /* 0x000fe20000000000 */
[----:B------:R-:W-:Y:S01]  /*2030*/  UIADD3 UR5, UR41, 0x4, URZ ;  /* 0x0000000429057890 */ /* 0x000fe2000fffe03f */
[----:B------:R-:W-:Y:S01]  /*2040*/  IMAD.U32 R16, RZ, RZ, UR8 ;  /* 0x00000008ff107e24 */ /* 0x000fe2000f8e00ff */
[----:B------:R-:W-:Y:S01]  /*2050*/  UIADD3 UR6, UR4, 0x4, URZ ;  /* 0x0000000404067890 */ /* 0x000fe2000fffe03f */
[----:B------:R-:W-:Y:S01]  /*2060*/  IMAD.U32 R17, RZ, RZ, UR9 ;  /* 0x00000009ff117e24 */ /* 0x000fe2000f8e00ff */
[----:B------:R-:W-:Y:S01]  /*2070*/  UIADD3 UR4, UR4, 0x6, URZ ;  /* 0x0000000604047890 */ /* 0x000fe2000fffe03f */
[----:B------:R-:W-:-:S02]  /*2080*/  WARPGROUP.DEPBAR.LE gsb0, 0x0 ;  /* 0x00008000000079c5 */ /* 0x000fc40000010000 */
[----:B------:R-:W-:-:S06]  /*2090*/  WARPGROUP.ARRIVE ;  /* 0x00000000000079c5 */ /* 0x000fcc0000000000 */
[----:B------:R-:W-:Y:S01]  /*20a0*/  HGMMA.64x96x16.F32.BF16 R24, gdesc[UR8], R24, gsb0 ;  /* 0x01600000081879f0 */ /* 0x000fe20008001818 */
[----:B------:R-:W-:Y:S01]  /*20b0*/  UMOV UR8, UR5 ;  /* 0x0000000500087c82 */ /* 0x000fe20008000000 */
[----:B------:R-:W-:Y:S01]  /*20c0*/  UMOV UR9, 0x40000040 ;  /* 0x4000004000097882 */ /* 0x000fe20000000000 */
[----:B------:R-:W-:Y:S01]  /*20d0*/  UMOV UR10, UR6 ;  /* 0x00000006000a7c82 */ /* 0x000fe20008000000 */
[----:B------:R-:W-:Y:S01]  /*20e0*/  UMOV UR11, 0x40000040 ;  /* 0x40000040000b7882 */ /* 0x000fe20000000000 */
[----:B------:R-:W-:Y:S01]  /*20f0*/  UIADD3 UR5, UR41, 0x6, URZ ;  /* 0x0000000629057890 */ /* 0x000fe2000fffe03f */
[----:B------:R-:W-:Y:S02]  /*2100*/  IMAD.U32 R14, RZ, RZ, UR8 ;  /* 0x00000008ff0e7e24 */ /* 0x000fe4000f8e00ff */
[----:B------:R-:W-:Y:S01]  /*2110*/  IMAD.U32 R15, RZ, RZ, UR9 ;  /* 0x00000009ff0f7e24 */ /* 0x000fe2000f8e00ff */
[----:B------:R-:W-:Y:S02]  /*2120*/  WARPGROUP.DEPBAR.LE gsb0, 0x0 ;  /* 0x00008000000079c5 */ /* 0x000fe40000010000 */
[----:B------:R-:W-:-:S06]  /*2130*/  WARPGROUP.ARRIVE ;  /* 0x00000000000079c5 */ /* 0x000fcc0000000000 */
[----:B------:R-:W-:Y:S01]  /*2140*/  HGMMA.64x96x16.F32.BF16 R24, gdesc[UR8], R24, gsb0 ;  /* 0x01600000081879f0 */ /* 0x000fe20008001818 */
[----:B------:R-:W-:Y:S01]  /*2150*/  UMOV UR8, UR5 ;  /* 0x0000000500087c82 */ /* 0x000fe20008000000 */
[----:B------:R-:W-:Y:S01]  /*2160*/  UMOV UR9, 0x40000040 ;  /* 0x4000004000097882 */ /* 0x000fe20000000000 */
[----:B------:R-:W-:Y:S01]  /*2170*/  UMOV UR10, UR4 ;  /* 0x00000004000a7c82 */ /* 0x000fe20008000000 */
[----:B------:R-:W-:Y:S01]  /*2180*/  UMOV UR11, 0x40000040 ;  /* 0x40000040000b7882 */ /* 0x000fe20000000000 */
[----:B------:R-:W-:Y:S02]  /*2190*/  IMAD.U32 R2, RZ, RZ, UR8 ;  /* 0x00000008ff027e24 */ /* 0x000fe4000f8e00ff */
[----:B------:R-:W-:Y:S01]  /*21a0*/  IMAD.U32 R3, RZ, RZ, UR9 ;  /* 0x00000009ff037e24 */ /* 0x000fe2000f8e00ff */
[----:B------:R-:W-:Y:S02]  /*21b0*/  WARPGROUP.DEPBAR.LE gsb0, 0x0 ;  /* 0x00008000000079c5 */ /* 0x000fe40000010000 */
[----:B------:R-:W-:-:S06]  /*21c0*/  WARPGROUP.ARRIVE ;  /* 0x00000000000079c5 */ /* 0x000fcc0000000000 */
[----:B------:R-:W-:Y:S03]  /*21d0*/  HGMMA.64x96x16.F32.BF16 R24, gdesc[UR8], R24, gsb0 ;  /* 0x01600000081879f0 */ /* 0x000fe60008001818 */
[----:B------:R-:W-:Y:S02]  /*21e0*/  WARPGROUP.DEPBAR.LE gsb0, 0x0 ;  /* 0x00008000000079c5 */ /* 0x000fe40000010000 */
[----:B------:R-:W5:Y:S02]  /*21f0*/  SYNCS.PHASECHK.TRANS64.TRYWAIT P1, [R5+URZ+0x32410], R0 ;  /* 0x03241000050075a7 */ /* 0x000f64000802017f */
[----:B-----5:R-:W-:Y:S05]  /*2200*/  @!P1 BRA `(.L_x_9927) ;  /* 0x00000104007c9947 */ /* 0x020fea0003800000 */
.L_x_10094:
[----:B------:R-:W-:Y:S05]  /*2210*/  @!P0 BRA `(.L_x_9928) ;  /* 0x0000000000048947 */ /* 0x000fea0003800000 */
[----:B------:R-:W-:Y:S01]  /*2220*/  BPT.TRAP 0x1 ;  /* 0x000000040000795c */ /* 0x000fe20000300000 */
.L_x_9928:
[----:B------:R0:W0:Y:S01]  /*2230*/  SYNCS.PHASECHK.TRANS64.TRYWAIT P1, [R21+URZ+0x32450], R4 ;  /* 0x03245004150075a7 */ /* 0x000022000802017f */
[----:B------:R-:W-:Y:S05]  /*2240*/  @!P0 BRA `(.L_x_9929) ;  /* 0x0000000000048947 */ /* 0x000fea0003800000 */
[----:B------:R-:W-:Y:S01]  /*2250*/  BPT.TRAP 0x1 ;  /* 0x000000040000795c */ /* 0x000fe20000300000 */
.L_x_9929:
[----:B0-----:R-:W-:Y:S05]  /*2260*/  @P1 BRA `(.L_x_9930) ;  /* 0x0000000000081947 */ /* 0x001fea0003800000 */
[----:B------:R-:W0:Y:S02]  /*2270*/  SYNCS.PHASECHK.TRANS64.TRYWAIT P1, [R21+URZ+0x32450], R4 ;  /* 0x03245004150075a7 */ /* 0x000e24000802017f */
[----:B0-----:R-:W-:Y:S05]  /*2280*/  @!P1 BRA `(.L_x_9931) ;  /* 0x0000010400709947 */ /* 0x001fea0003800000 */
.L_x_9930:
[----:B------:R-:W-:Y:S01]  /*2290*/  R2UR UR5, R5 ;  /* 0x00000000050572ca */ /* 0x000fe200000e0000 */
[----:B------:R-:W-:Y:S01]  /*22a0*/  WARPGROUP.ARRIVE ;  /* 0x00000000000079c5 */ /* 0x000fe20000000000 */
[----:B------:R-:W-:Y:S01]  /*22b0*/  UMOV UR11, 0x40000040 ;  /* 0x40000040000b7882 */ /* 0x000fe20000000000 */
[----:B------:R-:W-:Y:S01]  /*22c0*/  UMOV UR9, 0x40000040 ;  /* 0x4000004000097882 */ /* 0x000fe20000000000 */
[----:B------:R-:W-:Y:S01]  /*22d0*/  UMOV UR13, 0x40000040 ;  /* 0x40000040000d7882 */ /* 0x000fe20000000000 */
[----:B-1----:R-:W-:Y:S01]  /*22e0*/  IMAD.U32 R5, RZ, RZ, UR9 ;  /* 0x00000009ff057e24 */ /* 0x002fe2000f8e00ff */
[----:B------:R-:W-:Y:S01]  /*22f0*/  UMOV UR15, 0x40000040 ;  /* 0x40000040000f7882 */ /* 0x000fe20000000000 */
[----:B------:R-:W-:Y:S01]  /*2300*/  IMAD.U32 R7, RZ, RZ, UR13 ;  /* 0x0000000dff077e24 */ /* 0x000fe2000f8e00ff */
[----:B------:R-:W-:Y:S01]  /*2310*/  UMOV UR17, 0x40000040 ;  /* 0x4000004000117882 */ /* 0x000fe20000000000 */
[----:B------:R-:W-:Y:S01]  /*2320*/  UMOV UR19, 0x40000040 ;  /* 0x4000004000137882 */ /* 0x000fe20000000000 */
[----:B------:R-:W-:Y:S01]  /*2330*/  UMOV UR21, 0x40000040 ;  /* 0x4000004000157882 */ /* 0x000fe20000000000 */
[----:B------:R-:W-:Y:S01]  /*2340*/  UMOV UR23, 0x40000040 ;  /* 0x4000004000177882 */ /* 0x000fe20000000000 */
[----:B------:R-:W-:Y:S01]  /*2350*/  UMOV UR25, 0x40000040 ;  /* 0x4000004000197882 */ /* 0x000fe20000000000 */
[----:B------:R-:W-:Y:S01]  /*2360*/  UIADD3 UR4, UR5, 0x400, URZ ;  /* 0x0000040005047890 */ /* 0x000fe2000fffe03f */
[----:B------:R-:W-:Y:S01]  /*2370*/  IMAD R152, R160, -0x60, R152 ;  /* 0xffffffa0a0987824 */ /* 0x000fe200078e0298 */
[----:B------:R-:W-:Y:S01]  /*2380*/  ULEA UR40, UR40, UR5, 0xd ;  /* 0x0000000528287291 */ /* 0x000fe2000f8e683f */
[----:B------:R-:W0:Y:S01]  /*2390*/  S2R R74, SR_TID.X ;  /* 0x00000000004a7919 */ /* 0x000e220000002100 */
[----:B------:R-:W-:-:S02]  /*23a0*/  USHF.R.U32.HI UR4, URZ, 0x4, UR4 ;  /* 0x000000043f047899 */ /* 0x000fc40008011604 */
[----:B------:R-:W-:Y:S01]  /*23b0*/  UIADD3 UR40, UR40, 0x22400, URZ ;  /* 0x0002240028287890 */ /* 0x000fe2000fffe03f */
[----:B------:R-:W-:Y:S01]  /*23c0*/  IADD3 R152, -R205, 0x60, R152 ;  /* 0x00000060cd987810 */ /* 0x000fe20007ffe198 */
[----:B------:R-:W-:Y:S02]  /*23d0*/  ULOP3.LUT UR6, UR4, 0x3fff, URZ, 0xc0, !UPT ;  /* 0x00003fff04067892 */ /* 0x000fe4000f8ec03f */
[----:B------:R-:W-:Y:S01]  /*23e0*/  USHF.R.U32.HI UR40, URZ, 0x4, UR40 ;  /* 0x000000043f287899 */ /* 0x000fe20008011628 */
[C---:B------:R-:W-:Y:S01]  /*23f0*/  ISETP.GT.AND P3, PT, R152.reuse, RZ, PT ;  /* 0x000000ff9800720c */ /* 0x040fe20003f64270 */
[----:B------:R-:W-:Y:S01]  /*2400*/  ULOP3.LUT UR7, UR6, 0x10000, URZ, 0xfc, !UPT ;  /* 0x0001000006077892 */ /* 0x000fe2000f8efc3f */
[C---:B------:R-:W-:Y:S01]  /*2410*/  ISETP.GT.AND P5, PT, R152.reuse, 0x1, PT ;  /* 0x000000019800780c */ /* 0x040fe20003fa4270 */
[----:B------:R-:W-:Y:S01]  /*2420*/  ULOP3.LUT UR4, UR40, 0x3fff, URZ, 0xc0, !UPT ;  /* 0x00003fff28047892 */ /* 0x000fe2000f8ec03f */
[C---:B------:R-:W-:Y:S01]  /*2430*/  ISETP.GT.AND P6, PT, R152.reuse, 0x8, PT ;  /* 0x000000089800780c */ /* 0x040fe20003fc4270 */
[----:B------:R-:W-:Y:S01]  /*2440*/  UIMAD UR5, UR36, 0xc00, UR7 ;  /* 0x00000c00240578a4 */ /* 0x000fe2000f8e0207 */
[C---:B------:R-:W-:Y:S01]  /*2450*/  ISETP.GT.AND P1, PT, R152.reuse, 0x9, PT ;  /* 0x000000099800780c */ /* 0x040fe20003f24270 */
[----:B------:R-:W-:Y:S01]  /*2460*/  ULOP3.LUT UR4, UR4, 0x10000, URZ, 0xfc, !UPT ;  /* 0x0001000004047892 */ /* 0x000fe2000f8efc3f */
[C---:B------:R-:W-:Y:S01]  /*2470*/  ISETP.GT.AND P2, PT, R152.reuse, 0x10, PT ;  /* 0x000000109800780c */ /* 0x040fe20003f44270 */
[----:B------:R-:W-:Y:S01]  /*2480*/  UIADD3 UR18, UR5, 0x304, URZ ;  /* 0x0000030405127890 */ /* 0x000fe2000fffe03f */
[----:B------:R-:W-:Y:S01]  /*2490*/  ISETP.GT.AND P4, PT, R152, 0x18, PT ;  /* 0x000000189800780c */ /* 0x000fe20003f84270 */
[----:B------:R-:W-:Y:S01]  /*24a0*/  UIADD3 UR16, UR4, 0x404, URZ ;  /* 0x0000040404107890 */ /* 0x000fe2000fffe03f */
[----:B------:R-:W-:-:S02]  /*24b0*/  UMOV UR10, UR5 ;  /* 0x00000005000a7c82 */ /* 0x000fc40008000000 */
[----:B------:R-:W-:Y:S01]  /*24c0*/  UMOV UR8, UR4 ;  /* 0x0000000400087c82 */ /* 0x000fe20008000000 */
[----:B------:R-:W-:Y:S01]  /*24d0*/  UIADD3 UR20, UR4, 0x406, URZ ;  /* 0x0000040604147890 */ /* 0x000fe2000fffe03f */
[----:B------:R-:W-:Y:S01]  /*24e0*/  HGMMA.64x96x16.F32.BF16 R24, gdesc[UR8], R24, gsb0 ;  /* 0x01600000081879f0 */ /* 0x000fe20008001818 */
[----:B---34-:R-:W-:Y:S01]  /*24f0*/  IMAD.U32 R4, RZ, RZ, UR8 ;  /* 0x00000008ff047e24 */ /* 0x018fe2000f8e00ff */
[----:B------:R-:W-:Y:S02]  /*2500*/  UIADD3 UR8, UR4, 0x2, URZ ;  /* 0x0000000204087890 */ /* 0x000fe4000fffe03f */
[----:B------:R-:W-:Y:S02]  /*2510*/  UIADD3 UR9, UR5, 0x2, URZ ;  /* 0x0000000205097890 */ /* 0x000fe4000fffe03f */
[----:B------:R-:W-:Y:S01]  /*2520*/  UIADD3 UR10, UR5, 0x300, URZ ;  /* 0x00000300050a7890 */ /* 0x000fe2000fffe03f */
[----:B------:R-:W-:Y:S02]  /*2530*/  UMOV UR11, 0x40000040 ;  /* 0x40000040000b7882 */ /* 0x000fe40000000000 */
[----:B------:R-:W-:Y:S01]  /*2540*/  UMOV UR12, UR8 ;  /* 0x00000008000c7c82 */ /* 0x000fe20008000000 */
[----:B------:R-:W-:Y:S01]  /*2550*/  UIADD3 UR8, UR4, 0x4, URZ ;  /* 0x0000000404087890 */ /* 0x000fe2000fffe03f */
[----:B------:R-:W-:Y:S01]  /*2560*/  IMAD.U32 R6, RZ, RZ, UR12 ;  /* 0x0000000cff067e24 */ /* 0x000fe2000f8e00ff */
[----:B------:R-:W-:Y:S01]  /*2570*/  UMOV UR14, UR9 ;  /* 0x00000009000e7c82 */ /* 0x000fe20008000000 */
[----:B------:R-:W-:-:S02]  /*2580*/  UIADD3 UR9, UR5, 0x4, URZ ;  /* 0x0000000405097890 */ /* 0x000fc4000fffe03f */
[----:B------:R-:W-:Y:S02]  /*2590*/  UIADD3 UR22, UR5, 0x306, URZ ;  /* 0x0000030605167890 */ /* 0x000fe4000fffe03f */
[----:B------:R-:W-:Y:S02]  /*25a0*/  UIADD3 UR24, UR4, 0x800, URZ ;  /* 0x0000080004187890 */ /* 0x000fe4000fffe03f */
[----:B------:R-:W-:Y:S01]  /*25b0*/  UIADD3 UR26, UR5, 0x600, URZ ;  /* 0x00000600051a7890 */ /* 0x000fe2000fffe03f */
        /* <DEDUP_REMOVED lines=25> */
[----:B------:R-:W-:Y:S01]  /*2750*/  UMOV UR57, 0x40000040 ;  /* 0x4000004000397882 */ /* 0x000fe20000000000 */
[----:B------:R-:W-:Y:S01]  /*2760*/  UMOV UR59, 0x40000040 ;  /* 0x40000040003b7882 */ /* 0x000fe20000000000 */
[----:B------:R-:W-:Y:S01]  /*2770*/  ULOP3.LUT UR6, UR6, 0x3000000, URZ, 0xfc, !UPT ;  /* 0x0300000006067892 */ /* 0x000fe2000f8efc3f */
[----:B------:R-:W-:Y:S01]  /*2780*/  IMAD.U32 R13, RZ, RZ, UR57 ;  /* 0x00000039ff0d7e24 */ /* 0x000fe2000f8e00ff */
        /* <DEDUP_REMOVED lines=20> */
[----:B------:R-:W-:Y:S01]  /*28d0*/  UMOV UR9, 0x40000040 ;  /* 0x4000004000097882 */ /* 0x000fe20000000000 */
[----:B------:R-:W-:Y:S01]  /*28e0*/  IMAD.U32 R11, RZ, RZ, UR13 ;  /* 0x0000000dff0b7e24 */ /* 0x000fe2000f8e00ff */
[----:B------:R-:W-:Y:S02]  /*28f0*/  WARPGROUP.DEPBAR.LE gsb0, 0x0 ;  /* 0x00008000000079c5 */ /* 0x000fe40000010000 */
[----:B------:R-:W-:-:S06]  /*2900*/  WARPGROUP.ARRIVE ;  /* 0x00000000000079c5 */ /* 0x000fcc0000000000 */
[----:B------:R-:W-:Y:S01]  /*2910*/  HGMMA.64x96x16.F32.BF16 R24, gdesc[UR12], R24, gsb0 ;  /* 0x016000000c1879f0 */ /* 0x000fe20008001818 */
[----:B------:R-:W-:Y:S02]  /*2920*/  UIADD3 UR12, UR4, 0x402, URZ ;  /* 0x00000402040c7890 */ /* 0x000fe4000fffe03f */
[----:B------:R-:W-:Y:S01]  /*2930*/  UIADD3 UR14, UR5, 0x302, URZ ;  /* 0x00000302050e7890 */ /* 0x000fe2000fffe03f */
[----:B------:R-:W-:Y:S01]  /*2940*/  UMOV UR13, 0x40000040 ;  /* 0x40000040000d7882 */ /* 0x000fe20000000000 */
[----:B------:R-:W-:Y:S01]  /*2950*/  UMOV UR15, 0x40000040 ;  /* 0x40000040000f7882 */ /* 0x000fe20000000000 */
[----:B------:R-:W-:Y:S02]  /*2960*/  UIADD3 UR4, UR4, 0xc06, URZ ;  /* 0x00000c0604047890 */ /* 0x000fe4000fffe03f */
[----:B------:R-:W-:-:S05]  /*2970*/  UIADD3 UR5, UR5, 0x906, URZ ;  /* 0x0000090605057890 */ /* 0x000fca000fffe03f */
[----:B------:R-:W-:Y:S01]  /*2980*/  UMOV UR56, UR4 ;  /* 0x0000000400387c82 */ /* 0x000fe20008000000 */
[----:B------:R-:W-:Y:S01]  /*2990*/  ULDC UR4, c[0x0][0xa80] ;  /* 0x0002a00000047ab9 */ /* 0x000fe20000000800 */
[----:B------:R-:W-:Y:S01]  /*29a0*/  UMOV UR58, UR5 ;  /* 0x00000005003a7c82 */ /* 0x000fe20008000000 */
[----:B------:R-:W-:Y:S01]  /*29b0*/  IMAD.U32 R12, RZ, RZ, UR56 ;  /* 0x00000038ff0c7e24 */ /* 0x000fe2000f8e00ff */
[----:B------:R-:W-:Y:S02]  /*29c0*/  WARPGROUP.DEPBAR.LE gsb0, 0x0 ;  /* 0x00008000000079c5 */ /* 0x000fe40000010000 */
[----:B------:R-:W-:-:S06]  /*29d0*/  WARPGROUP.ARRIVE ;  /* 0x00000000000079c5 */ /* 0x000fcc0000000000 */
[----:B------:R-:W-:Y:S01]  /*29e0*/  HGMMA.64x96x16.F32.BF16 R24, gdesc[UR8], R24, gsb0 ;  /* 0x01600000081879f0 */ /* 0x000fe20008001818 */
[----:B------:R-:W-:Y:S02]  /*29f0*/  UMOV UR11, 0x40000040 ;  /* 0x40000040000b7882 */ /* 0x000fe40000000000 */
[----:B------:R-:W-:Y:S02]  /*2a00*/  WARPGROUP.DEPBAR.LE gsb0, 0x0 ;  /* 0x00008000000079c5 */ /* 0x000fe40000010000 */
[----:B------:R-:W-:-:S06]  /*2a10*/  WARPGROUP.ARRIVE ;  /* 0x00000000000079c5 */ /* 0x000fcc0000000000 */
[----:B------:R-:W-:Y:S01]  /*2a20*/  HGMMA.64x96x16.F32.BF16 R24, gdesc[UR12], R24, gsb0 ;  /* 0x016000000c1879f0 */ /* 0x000fe20008001818 */
[----:B------:R-:W-:Y:S02]  /*2a30*/  UMOV UR15, 0x40000040 ;  /* 0x40000040000f7882 */ /* 0x000fe40000000000 */
        /* <DEDUP_REMOVED lines=77> */
[----:B------:R-:W-:Y:S02]  /*2f10*/  ISETP.GT.AND P1, PT, R152, 0x39, PT ;  /* 0x000000399800780c */ /* 0x000fe40003f24270 */
[----:B------:R-:W-:Y:S02]  /*2f20*/  FSEL R47, R52, -INF , P6 ;  /* 0xff800000342f7808 */ /* 0x000fe40003000000 */
[----:B------:R-:W-:Y:S02]  /*2f30*/  FMNMX.FTZ R0, R49, R0, !PT ;  /* 0x0000000031007209 */ /* 0x000fe40007810000 */
[----:B------:R-:W-:Y:S02]  /*2f40*/  FSEL R159, R46, -INF , P2 ;  /* 0xff8000002e9f7808 */ /* 0x000fe40001000000 */
[----:B------:R-:W-:Y:S02]  /*2f50*/  ISETP.GT.AND P2, PT, R152, 0x40, PT ;  /* 0x000000409800780c */ /* 0x000fe40003f44270 */
[----:B------:R-:W-:-:S02]  /*2f60*/  FSEL R53, R53, -INF , P1 ;  /* 0xff80000035357808 */ /* 0x000fc40000800000 */
[----:B------:R-:W-:Y:S02]  /*2f70*/  FMNMX.FTZ R0, R47, R0, !PT ;  /* 0x000000002f007209 */ /* 0x000fe40007810000 */
[----:B------:R-:W-:Y:S02]  /*2f80*/  FSEL R183, R56, -INF , P2 ;  /* 0xff80000038b77808 */ /* 0x000fe40001000000 */
[----:B------:R-:W-:Y:S02]  /*2f90*/  FMNMX.FTZ R0, R53, R0, !PT ;  /* 0x0000000035007209 */ /* 0x000fe40007810000 */
[----:B------:R-:W-:Y:S02]  /*2fa0*/  ISETP.GT.AND P3, PT, R152, 0x41, PT ;  /* 0x000000419800780c */ /* 0x000fe40003f64270 */
[----:B------:R-:W-:Y:S02]  /*2fb0*/  FMNMX.FTZ R20, R183, R0, !PT ;  /* 0x00000000b7147209 */ /* 0x000fe40007810000 */
[----:B------:R-:W-:-:S02]  /*2fc0*/  FMNMX.FTZ R0, R25, R27, !PT ;  /* 0x0000001b19007209 */ /* 0x000fc40007810000 */
[----:B------:R-:W-:Y:S02]  /*2fd0*/  FSEL R162, R50, -INF , P4 ;  /* 0xff80000032a27808 */ /* 0x000fe40002000000 */
[----:B------:R-:W-:Y:S02]  /*2fe0*/  FMNMX.FTZ R0, R29, R0, !PT ;  /* 0x000000001d007209 */ /* 0x000fe40007810000 */
[----:B------:R-:W-:Y:S02]  /*2ff0*/  ISETP.GT.AND P4, PT, R152, 0x48, PT ;  /* 0x000000489800780c */ /* 0x000fe40003f84270 */
[----:B------:R-:W-:Y:S02]  /*3000*/  FSEL R57, R57, -INF , P3 ;  /* 0xff80000039397808 */ /* 0x000fe40001800000 */
[----:B------:R-:W-:Y:S02]  /*3010*/  FMNMX.FTZ R0, R31, R0, !PT ;  /* 0x000000001f007209 */ /* 0x000fe40007810000 */
[----:B------:R-:W-:-:S02]  /*3020*/  FSEL R163, R51, -INF , P5 ;  /* 0xff80000033a37808 */ /* 0x000fc40002800000 */
[----:B------:R-:W-:Y:S02]  /*3030*/  ISETP.GT.AND P5, PT, R152, 0x49, PT ;  /* 0x000000499800780c */ /* 0x000fe40003fa4270 */
[----:B------:R-:W-:Y:S02]  /*3040*/  FSEL R51, R60, -INF , P4 ;  /* 0xff8000003c337808 */ /* 0x000fe40002000000 */
[----:B------:R-:W-:Y:S02]  /*3050*/  FMNMX.FTZ R20, R57, R20, !PT ;  /* 0x0000001439147209 */ /* 0x000fe40007810000 */
[----:B------:R-:W-:Y:S02]  /*3060*/  FMNMX.FTZ R0, R79, R0, !PT ;  /* 0x000000004f007209 */ /* 0x000fe40007810000 */
[----:B------:R-:W-:Y:S02]  /*3070*/  FSEL R164, R54, -INF , P6 ;  /* 0xff80000036a47808 */ /* 0x000fe40003000000 */
[----:B------:R-:W-:-:S02]  /*3080*/  ISETP.GT.AND P6, PT, R152, 0x50, PT ;  /* 0x000000509800780c */ /* 0x000fc40003fc4270 */
[----:B------:R-:W-:Y:S02]  /*3090*/  FSEL R61, R61, -INF , P5 ;  /* 0xff8000003d3d7808 */ /* 0x000fe40002800000 */
[----:B------:R-:W-:Y:S02]  /*30a0*/  FMNMX.FTZ R20, R51, R20, !PT ;  /* 0x0000001433147209 */ /* 0x000fe40007810000 */
[----:B------:R-:W-:Y:S02]  /*30b0*/  FMNMX.FTZ R0, R83, R0, !PT ;  /* 0x0000000053007209 */ /* 0x000fe40007810000 */
[----:B------:R-:W-:Y:S02]  /*30c0*/  FSEL R167, R55, -INF , P1 ;  /* 0xff80000037a77808 */ /* 0x000fe40000800000 */
[----:B------:R-:W-:Y:S02]  /*30d0*/  ISETP.GT.AND P1, PT, R152, 0x51, PT ;  /* 0x000000519800780c */ /* 0x000fe40003f24270 */
[----:B------:R-:W-:-:S02]  /*30e0*/  FSEL R171, R64, -INF , P6 ;  /* 0xff80000040ab7808 */ /* 0x000fc40003000000 */
[----:B------:R-:W-:Y:S02]  /*30f0*/  FMNMX.FTZ R20, R61, R20, !PT ;  /* 0x000000143d147209 */ /* 0x000fe40007810000 */
[----:B------:R-:W-:Y:S02]  /*3100*/  FMNMX.FTZ R0, R35, R0, !PT ;  /* 0x0000000023007209 */ /* 0x000fe40007810000 */
[----:B------:R-:W-:Y:S02]  /*3110*/  FSEL R166, R58, -INF , P2 ;  /* 0xff8000003aa67808 */ /* 0x000fe40001000000 */
[----:B------:R-:W-:Y:S02]  /*3120*/  ISETP.GT.AND P2, PT, R152, 0x58, PT ;  /* 0x000000589800780c */ /* 0x000fe40003f44270 */
[----:B------:R-:W-:Y:S02]  /*3130*/  FSEL R65, R65, -INF , P1 ;  /* 0xff80000041417808 */ /* 0x000fe40000800000 */
[----:B------:R-:W-:-:S02]  /*3140*/  FMNMX.FTZ R20, R171, R20, !PT ;  /* 0x00000014ab147209 */ /* 0x000fc40007810000 */
[----:B------:R-:W-:Y:S02]  /*3150*/  FMNMX.FTZ R0, R39, R0, !PT ;  /* 0x0000000027007209 */ /* 0x000fe40007810000 */
[----:B------:R-:W-:Y:S02]  /*3160*/  FSEL R168, R59, -INF , P3 ;  /* 0xff8000003ba87808 */ /* 0x000fe40001800000 */
[----:B------:R-:W-:Y:S02]  /*3170*/  ISETP.GT.AND P3, PT, R152, 0x59, PT ;  /* 0x000000599800780c */ /* 0x000fe40003f64270 */
[----:B------:R-:W-:Y:S02]  /*3180*/  FSEL R173, R68, -INF , P2 ;  /* 0xff80000044ad7808 */ /* 0x000fe40001000000 */
[----:B------:R-:W-:Y:S02]  /*3190*/  FMNMX.FTZ R20, R65, R20, !PT ;  /* 0x0000001441147209 */ /* 0x000fe40007810000 */
[----:B------:R-:W-:-:S02]  /*31a0*/  FMNMX.FTZ R0, R33, R0, !PT ;  /* 0x0000000021007209 */ /* 0x000fc40007810000 */
[----:B------:R-:W-:Y:S02]  /*31b0*/  FSEL R69, R69, -INF , P3 ;  /* 0xff80000045457808 */ /* 0x000fe40001800000 */
[----:B------:R-:W-:Y:S02]  /*31c0*/  FMNMX.FTZ R20, R173, R20, !PT ;  /* 0x00000014ad147209 */ /* 0x000fe40007810000 */
[----:B------:R-:W-:Y:S02]  /*31d0*/  FMNMX.FTZ R0, R43, R0, !PT ;  /* 0x000000002b007209 */ /* 0x000fe40007810000 */
        /* <DEDUP_REMOVED lines=22> */
[----:B------:R-:W-:Y:S01]  /*3340*/  FMNMX.FTZ R55, R177, R0, !PT ;  /* 0x00000000b1377209 */ /* 0x000fe20007810000 */
[----:B------:R-:W-:Y:S01]  /*3350*/  IMAD.U32 R0, RZ, RZ, UR4 ;  /* 0x00000004ff007e24 */ /* 0x000fe2000f8e00ff */
[----:B------:R-:W-:Y:S02]  /*3360*/  UIMAD UR4, UR36, 0xc00, UR6 ;  /* 0x00000c00240478a4 */ /* 0x000fe4000f8e0206 */
[----:B------:R-:W-:Y:S02]  /*3370*/  FMNMX.FTZ R55, R182, R55, !PT ;  /* 0x00000037b6377209 */ /* 0x000fe40007810000 */
[----:B------:R-:W-:Y:S01]  /*3380*/  UIADD3 UR10, UR4, 0x80, URZ ;  /* 0x00000080040a7890 */ /* 0x000fe2000fffe03f */
[----:B-1----:R-:W-:Y:S02]  /*3390*/  FMNMX.FTZ R20, R59, R26, !PT ;  /* 0x0000001a3b147209 */ /* 0x002fe40007810000 */
[----:B------:R-:W1:Y:S01]  /*33a0*/  SHFL.BFLY PT, R26, R55, 0x2, 0x1f ;  /* 0x0c401f00371a7f89 */ /* 0x000e6200000e0000 */
[----:B------:R-:W-:Y:S01]  /*33b0*/  UMOV UR14, UR4 ;  /* 0x00000004000e7c82 */ /* 0x000fe20008000000 */
        /* <DEDUP_REMOVED lines=13> */
[--C-:B------:R-:W-:Y:S01]  /*3490*/  FFMA.FTZ R41, R41, R0, -R28.reuse ;  /* 0x0000000029297223 */ /* 0x100fe2000001081c */
[----:B-1----:R-:W-:Y:S01]  /*34a0*/  FMNMX.FTZ R26, R55, R26, !PT ;  /* 0x0000001a371a7209 */ /* 0x002fe20007810000 */
[-CC-:B------:R-:W-:Y:S01]  /*34b0*/  FFMA.FTZ R91, R91, R0.reuse, -R28.reuse ;  /* 0x000000005b5b7223 */ /* 0x180fe2000001081c */
[----:B------:R-:W1:Y:S01]  /*34c0*/  MUFU.EX2 R73, R73 ;  /* 0x0000004900497308 */ /* 0x000e620000000800 */
[-CC-:B------:R-:W-:Y:S01]  /*34d0*/  FFMA.FTZ R45, R45, R0.reuse, -R28.reuse ;  /* 0x000000002d2d7223 */ /* 0x180fe2000001081c */
[-CC-:B------:R-:W-:Y:S01]  /*34e0*/  FFMA.FTZ R188, R93, R0.reuse, -R28.reuse ;  /* 0x000000005dbc7223 */ /* 0x180fe2000001081c */
[----:B------:R-:W3:Y:S01]  /*34f0*/  SHFL.BFLY PT, R165, R26, 0x1, 0x1f ;  /* 0x0c201f001aa57f89 */ /* 0x000ee200000e0000 */
[-CC-:B------:R-:W-:Y:S01]  /*3500*/  FFMA.FTZ R187, R49, R0.reuse, -R28.reuse ;  /* 0x0000000031bb7223 */ /* 0x180fe2000001081c */
[-CC-:B------:R-:W-:Y:S01]  /*3510*/  FFMA.FTZ R184, R47, R0.reuse, -R28.reuse ;  /* 0x000000002fb87223 */ /* 0x180fe2000001081c */
[-CC-:B------:R-:W-:Y:S01]  /*3520*/  FFMA.FTZ R186, R53, R0.reuse, -R28.reuse ;  /* 0x0000000035ba7223 */ /* 0x180fe2000001081c */
[-CC-:B------:R-:W-:Y:S01]  /*3530*/  FFMA.FTZ R183, R183, R0.reuse, -R28.reuse ;  /* 0x00000000b7b77223 */ /* 0x180fe2000001081c */
[----:B------:R-:W4:Y:S01]  /*3540*/  MUFU.EX2 R75, R75 ;  /* 0x0000004b004b7308 */ /* 0x000f220000000800 */
[-CC-:B------:R-:W-:Y:S01]  /*3550*/  FFMA.FTZ R179, R57, R0.reuse, -R28.reuse ;  /* 0x0000000039b37223 */ /* 0x180fe2000001081c */
[-CC-:B------:R-:W-:Y:S01]  /*3560*/  FFMA.FTZ R180, R51, R0.reuse, -R28.reuse ;  /* 0x0000000033b47223 */ /* 0x180fe2000001081c */
[-CC-:B------:R-:W-:Y:S01]  /*3570*/  FFMA.FTZ R181, R61, R0.reuse, -R28.reuse ;  /* 0x000000003db57223 */ /* 0x180fe2000001081c */
[-CC-:B------:R-:W-:Y:S01]  /*3580*/  FFMA.FTZ R171, R171, R0.reuse, -R28.reuse ;  /* 0x00000000abab7223 */ /* 0x180fe2000001081c */
[-CC-:B------:R-:W-:Y:S01]  /*3590*/  FFMA.FTZ R172, R65, R0.reuse, -R28.reuse ;  /* 0x0000000041ac7223 */ /* 0x180fe2000001081c */
[-CC-:B------:R-:W-:Y:S01]  /*35a0*/  FFMA.FTZ R173, R173, R0.reuse, -R28.reuse ;  /* 0x00000000adad7223 */ /* 0x180fe2000001081c */
[----:B------:R-:W-:Y:S01]  /*35b0*/  FFMA.FTZ R174, R69, R0, -R28 ;  /* 0x0000000045ae7223 */ /* 0x000fe2000001081c */
[----:B------:R-:W5:Y:S01]  /*35c0*/  MUFU.EX2 R202, R77 ;  /* 0x0000004d00ca7308 */ /* 0x000f620000000800 */
[----:B-1----:R-:W-:Y:S01]  /*35d0*/  FADD.FTZ R32, R73, R200 ;  /* 0x000000c849207221 */ /* 0x002fe20000010000 */
[----:B------:R-:W-:-:S06]  /*35e0*/  F2FP.BF16.F32.PACK_AB R200, R200, R73 ;  /* 0x00000049c8c8723e */ /* 0x000fcc00000010ff */
[----:B------:R-:W1:Y:S01]  /*35f0*/  MUFU.EX2 R81, R81 ;  /* 0x0000005100517308 */ /* 0x000e620000000800 */
[----:B---3--:R-:W-:-:S04]  /*3600*/  FMNMX.FTZ R165, R26, R165, !PT ;  /* 0x000000a51aa57209 */ /* 0x008fc80007810000 */
[C---:B------:R-:W-:Y:S01]  /*3610*/  FSETP.NEU.FTZ.AND P1, PT, R165.reuse, -INF , PT ;  /* 0xff800000a500780b */ /* 0x040fe20003f3d000 */
[-C--:B------:R-:W-:Y:S02]  /*3620*/  FMUL.FTZ R178, R165, R0.reuse ;  /* 0x00000000a5b27220 */ /* 0x080fe40000410000 */
[----:B------:R-:W-:Y:S03]  /*3630*/  MUFU.EX2 R152, R85 ;  /* 0x0000005500987308 */ /* 0x000fe60000000800 */
[----:B------:R-:W-:Y:S02]  /*3640*/  FSEL R178, R178, RZ, P1 ;  /* 0x000000ffb2b27208 */ /* 0x000fe40000800000 */
[----:B0-----:R-:W-:Y:S02]  /*3650*/  LOP3.LUT P1, RZ, R74, 0x7f, RZ, 0xc0, !PT ;  /* 0x0000007f4aff7812 */ /* 0x001fe4000782c0ff */
[----:B------:R-:W-:Y:S01]  /*3660*/  SHF.R.U32.HI R74, RZ, 0x7, R74 ;  /* 0x00000007ff4a7819 */ /* 0x000fe2000001164a */
[-CC-:B------:R-:W-:Y:S01]  /*3670*/  FFMA.FTZ R25, R25, R0.reuse, -R178.reuse ;  /* 0x0000000019197223 */ /* 0x180fe200000108b2 */
[-CC-:B------:R-:W-:Y:S01]  /*3680*/  FFMA.FTZ R27, R27, R0.reuse, -R178.reuse ;  /* 0x000000001b1b7223 */ /* 0x180fe200000108b2 */
[-CC-:B------:R-:W-:Y:S01]  /*3690*/  FFMA.FTZ R29, R29, R0.reuse, -R178.reuse ;  /* 0x000000001d1d7223 */ /* 0x180fe200000108b2 */
[-CC-:B------:R-:W-:Y:S01]  /*36a0*/  FFMA.FTZ R31, R31, R0.reuse, -R178.reuse ;  /* 0x000000001f1f7223 */ /* 0x180fe200000108b2 */
[-CC-:B------:R-:W-:Y:S01]  /*36b0*/  FFMA.FTZ R79, R79, R0.reuse, -R178.reuse ;  /* 0x000000004f4f7223 */ /* 0x180fe200000108b2 */
[----:B------:R4:W-:Y:S01]  /*36c0*/  MUFU.EX2 R26, R27 ;  /* 0x0000001b001a7308 */ /* 0x0009e20000000800 */
[----:B------:R-:W-:Y:S01]  /*36d0*/  IADD3 R218, -R74, 0xb, RZ ;  /* 0x0000000b4ada7810 */ /* 0x000fe20007ffe1ff */
[-CC-:B------:R-:W-:Y:S01]  /*36e0*/  FFMA.FTZ R83, R83, R0.reuse, -R178.reuse ;  /* 0x0000000053537223 */ /* 0x180fe200000108b2 */
[-CC-:B------:R-:W-:Y:S01]  /*36f0*/  FFMA.FTZ R35, R35, R0.reuse, -R178.reuse ;  /* 0x0000000023237223 */ /* 0x180fe200000108b2 */
[----:B------:R-:W-:Y:S01]  /*3700*/  FFMA.FTZ R39, R39, R0, -R178 ;  /* 0x0000000027277223 */ /* 0x000fe200000108b2 */
[----:B------:R-:W-:-:S02]  /*3710*/  @!P1 VIADD R24, R21, 0x32440 ;  /* 0x0003244015189836 */ /* 0x000fc40000000000 */
[-CC-:B------:R-:W-:Y:S01]  /*3720*/  FFMA.FTZ R33, R33, R0.reuse, -R178.reuse ;  /* 0x0000000021217223 */ /* 0x180fe200000108b2 */
[-C--:B------:R-:W-:Y:S01]  /*3730*/  FFMA.FTZ R43, R43, R0.reuse, -R178 ;  /* 0x000000002b2b7223 */ /* 0x080fe200000108b2 */
[----:B------:R-:W0:Y:S01]  /*3740*/  MUFU.EX2 R25, R25 ;  /* 0x0000001900197308 */ /* 0x000e220000000800 */
[----:B----4-:R-:W-:Y:S01]  /*3750*/  FADD.FTZ R27, R75, R32 ;  /* 0x000000204b1b7221 */ /* 0x010fe20000010000 */
[----:B------:R-:W-:Y:S01]  /*3760*/  @!P1 PRMT R24, RZ, 0x654, R24 ;  /* 0x00000654ff189816 */ /* 0x000fe20000000018 */
[----:B------:R3:W-:Y:S06]  /*3770*/  BAR.ARV R218, 0x100 ;  /* 0x000400da0000751d */ /* 0x0007ec0000002000 */
[----:B------:R-:W4:Y:S01]  /*3780*/  MUFU.EX2 R29, R29 ;  /* 0x0000001d001d7308 */ /* 0x000f220000000800 */
[C---:B-----5:R-:W-:Y:S01]  /*3790*/  FADD.FTZ R32, R202.reuse, R27 ;  /* 0x0000001bca207221 */ /* 0x060fe20000010000 */
[----:B------:R5:W-:Y:S01]  /*37a0*/  @!P1 SYNCS.ARRIVE.TRANS64.RED.A1T0 RZ, [R24+URZ], RZ ;  /* 0x000000ff18ff99a7 */ /* 0x000be2000810043f */
[----:B------:R-:W-:Y:S01]  /*37b0*/  F2FP.BF16.F32.PACK_AB R202, R202, R75 ;  /* 0x0000004bcaca723e */ /* 0x000fe200000010ff */
[-C--:B------:R-:W-:Y:S01]  /*37c0*/  FFMA.FTZ R159, R159, R0.reuse, -R178 ;  /* 0x000000009f9f7223 */ /* 0x080fe200000108b2 */
[----:B-1----:R-:W-:Y:S01]  /*37d0*/  FADD.FTZ R27, R81, R32 ;  /* 0x00000020511b7221 */ /* 0x002fe20000010000 */
[-CC-:B------:R-:W-:Y:S01]  /*37e0*/  FFMA.FTZ R175, R175, R0.reuse, -R178.reuse ;  /* 0x00000000afaf7223 */ /* 0x180fe200000108b2 */
[-C--:B------:R-:W-:Y:S01]  /*37f0*/  FFMA.FTZ R176, R176, R0.reuse, -R178 ;  /* 0x00000000b0b07223 */ /* 0x080fe200000108b2 */
[----:B------:R-:W1:Y:S01]  /*3800*/  MUFU.EX2 R87, R87 ;  /* 0x0000005700577308 */ /* 0x000e620000000800 */
[----:B0-----:R-:W-:Y:S01]  /*3810*/  FADD.FTZ R34, R25, R26 ;  /* 0x0000001a19227221 */ /* 0x001fe20000010000 */
[----:B------:R-:W-:Y:S01]  /*3820*/  FADD.FTZ R36, R152, R27 ;  /* 0x0000001b98247221 */ /* 0x000fe20000010000 */
[----:B------:R-:W-:Y:S01]  /*3830*/  F2FP.BF16.F32.PACK_AB R201, R26, R25 ;  /* 0x000000191ac9723e */ /* 0x000fe200000010ff */
[----:B------:R-:W-:Y:S01]  /*3840*/  FFMA.FTZ R177, R177, R0, -R178 ;  /* 0x00000000b1b17223 */ /* 0x000fe200000108b2 */
[----:B------:R-:W-:Y:S01]  /*3850*/  F2FP.BF16.F32.PACK_AB R152, R152, R81 ;  /* 0x000000519898723e */ /* 0x000fe200000010ff */
[----:B------:R-:W-:-:S02]  /*3860*/  @!P1 VIADD R21, R21, 0x32460 ;  /* 0x0003246015159836 */ /* 0x000fc40000000000 */
[----:B------:R1:W0:Y:S01]  /*3870*/  MUFU.EX2 R30, R31 ;  /* 0x0000001f001e7308 */ /* 0x0002220000000800 */
[----:B----4-:R-:W-:Y:S02]  /*3880*/  FADD.FTZ R27, R29, R34 ;  /* 0x000000221d1b7221 */ /* 0x010fe40000010000 */
[----:B------:R-:W-:-:S05]  /*3890*/  @!P1 PRMT R21, RZ, 0x654, R21 ;  /* 0x00000654ff159816 */ /* 0x000fca0000000015 */
[----:B------:R-:W4:Y:S01]  /*38a0*/  MUFU.EX2 R154, R37 ;  /* 0x00000025009a7308 */ /* 0x000f220000000800 */
[----:B-1----:R-:W-:-:S07]  /*38b0*/  FADD.FTZ R31, R87, R36 ;  /* 0x00000024571f7221 */ /* 0x002fce0000010000 */
[----:B------:R-:W1:Y:S01]  /*38c0*/  MUFU.EX2 R79, R79 ;  /* 0x0000004f004f7308 */ /* 0x000e620000000800 */
[C---:B0-----:R-:W-:Y:S01]  /*38d0*/  FADD.FTZ R28, R30.reuse, R27 ;  /* 0x0000001b1e1c7221 */ /* 0x041fe20000010000 */
[----:B------:R-:W-:-:S06]  /*38e0*/  F2FP.BF16.F32.PACK_AB R203, R30, R29 ;  /* 0x0000001d1ecb723e */ /* 0x000fcc00000010ff */
[----:B------:R-:W0:Y:S01]  /*38f0*/  MUFU.EX2 R89, R89 ;  /* 0x0000005900597308 */ /* 0x000e220000000800 */
[C---:B----4-:R-:W-:Y:S01]  /*3900*/  FADD.FTZ R34, R154.reuse, R31 ;  /* 0x0000001f9a227221 */ /* 0x050fe20000010000 */
[----:B------:R-:W-:-:S06]  /*3910*/  F2FP.BF16.F32.PACK_AB R154, R154, R87 ;  /* 0x000000579a9a723e */ /* 0x000fcc00000010ff */
[----:B-----5:R-:W4:Y:S01]  /*3920*/  MUFU.EX2 R24, R83 ;  /* 0x0000005300187308 */ /* 0x020f220000000800 */
[----:B-1----:R-:W-:-:S07]  /*3930*/  FADD.FTZ R27, R79, R28 ;  /* 0x0000001c4f1b7221 */ /* 0x002fce0000010000 */
[----:B------:R-:W1:Y:S01]  /*3940*/  MUFU.EX2 R35, R35 ;  /* 0x0000002300237308 */ /* 0x000e620000000800 */
[----:B0-----:R-:W-:-:S07]  /*3950*/  FADD.FTZ R31, R89, R34 ;  /* 0x00000022591f7221 */ /* 0x001fce0000010000 */
[----:B------:R-:W0:Y:S01]  /*3960*/  MUFU.EX2 R156, R41 ;  /* 0x00000029009c7308 */ /* 0x000e220000000800 */
[C---:B----4-:R-:W-:Y:S01]  /*3970*/  FADD.FTZ R34, R24.reuse, R27 ;  /* 0x0000001b18227221 */ /* 0x050fe20000010000 */
[----:B------:R-:W-:-:S06]  /*3980*/  F2FP.BF16.F32.PACK_AB R153, R24, R79 ;  /* 0x0000004f1899723e */ /* 0x000fcc00000010ff */
        /* <DEDUP_REMOVED lines=8> */
[----:B------:R-:W4:Y:S01]  /*3a10*/  MUFU.EX2 R158, R45 ;  /* 0x0000002d009e7308 */ /* 0x000f220000000800 */
[----:B-1----:R-:W-:-:S07]  /*3a20*/  FADD.FTZ R185, R91, R36 ;  /* 0x000000245bb97221 */ /* 0x002fce0000010000 */
[----:B------:R-:W1:Y:S01]  /*3a30*/  MUFU.EX2 R28, R43 ;  /* 0x0000002b001c7308 */ /* 0x000e620000000800 */
[----:B0-----:R-:W-:-:S07]  /*3a40*/  FADD.FTZ R189, R33, R34 ;  /* 0x0000002221bd7221 */ /* 0x001fce0000010000 */
[----:B------:R-:W0:Y:S01]  /*3a50*/  MUFU.EX2 R159, R159 ;  /* 0x0000009f009f7308 */ /* 0x000e220000000800 */
[C---:B----4-:R-:W-:Y:S01]  /*3a60*/  FADD.FTZ R185, R158.reuse, R185 ;  /* 0x000000b99eb97221 */ /* 0x050fe20000010000 */
[----:B------:R-:W-:-:S06]  /*3a70*/  F2FP.BF16.F32.PACK_AB R158, R158, R91 ;  /* 0x0000005b9e9e723e */ /* 0x000fcc00000010ff */
[----:B------:R-:W-:Y:S01]  /*3a80*/  MUFU.EX2 R188, R188 ;  /* 0x000000bc00bc7308 */ /* 0x000fe20000000800 */
[C---:B-1----:R-:W-:Y:S01]  /*3a90*/  FADD.FTZ R189, R28.reuse, R189 ;  /* 0x000000bd1cbd7221 */ /* 0x042fe20000010000 */
[----:B------:R-:W-:-:S06]  /*3aa0*/  F2FP.BF16.F32.PACK_AB R157, R28, R33 ;  /* 0x000000211c9d723e */ /* 0x000fcc00000010ff */
[----:B------:R-:W-:Y:S01]  /*3ab0*/  MUFU.EX2 R187, R187 ;  /* 0x000000bb00bb7308 */ /* 0x000fe20000000800 */
[----:B0-----:R-:W-:-:S07]  /*3ac0*/  FADD.FTZ R189, R159, R189 ;  /* 0x000000bd9fbd7221 */ /* 0x001fce0000010000 */
        /* <DEDUP_REMOVED lines=10> */
[----:B------:R2:W-:Y:S06]  /*3b70*/  BAR.SYNC.DEFER_BLOCKING R72, 0x100 ;  /* 0x000400480000751d */ /* 0x0005ec0000010000 */
[----:B--2---:R-:W-:-:S06]  /*3b80*/  WARPGROUP.ARRIVE ;  /* 0x00000000000079c5 */ /* 0x004fcc0000000000 */
[----:B------:R-:W-:Y:S03]  /*3b90*/  HGMMA.64x256x16.F32.BF16 R24, R200, gdesc[UR12].tnspB, RZ, !UPT, gsb0 ;  /* 0x43e0000cc8187df0 */ /* 0x000fe6000c0018ff */
[----:B------:R-:W-:Y:S02]  /*3ba0*/  WARPGROUP.DEPBAR.LE gsb0, 0x0 ;  /* 0x00008000000079c5 */ /* 0x000fe40000010000 */
[----:B------:R-:W-:-:S15]  /*3bb0*/  WARPGROUP.ARRIVE ;  /* 0x00000000000079c5 */ /* 0x000fde0000000000 */
[----:B------:R-:W-:-:S08]  /*3bc0*/  NOP ;  /* 0x0000000000007918 */ /* 0x000fd00000000000 */
[----:B------:R-:W-:Y:S01]  /*3bd0*/  HGMMA.64x256x16.F32.BF16 R24, R152, gdesc[UR8].tnspB, R24, gsb0 ;  /* 0x43e0000898187df0 */ /* 0x000fe20008001818 */
[----:B------:R-:W-:Y:S01]  /*3be0*/  UIADD3 UR10, UR4, 0x100, URZ ;  /* 0x00000100040a7890 */ /* 0x000fe2000fffe03f */
[----:B------:R-:W-:Y:S01]  /*3bf0*/  UMOV UR11, 0x40000040 ;  /* 0x40000040000b7882 */ /* 0x000fe20000000000 */
[----:B------:R-:W-:Y:S02]  /*3c00*/  WARPGROUP.DEPBAR.LE gsb0, 0x0 ;  /* 0x00008000000079c5 */ /* 0x000fe40000010000 */
[-CC-:B------:R-:W-:Y:S01]  /*3c10*/  FFMA.FTZ R152, R161, R0.reuse, -R178.reuse ;  /* 0x00000000a1987223 */ /* 0x180fe200000108b2 */
[--C-:B------:R-:W-:Y:S01]  /*3c20*/  FFMA.FTZ R153, R162, R0, -R178.reuse ;  /* 0x00000000a2997223 */ /* 0x100fe200000108b2 */
[----:B0-----:R-:W-:Y:S01]  /*3c30*/  F2FP.BF16.F32.PACK_AB R154, R186, R184 ;  /* 0x000000b8ba9a723e */ /* 0x001fe200000010ff */
[-CC-:B------:R-:W-:Y:S01]  /*3c40*/  FFMA.FTZ R161, R168, R0.reuse, -R178.reuse ;  /* 0x00000000a8a17223 */ /* 0x180fe200000108b2 */
[----:B------:R-:W-:Y:S02]  /*3c50*/  FFMA.FTZ R162, R169, R0, -R178 ;  /* 0x00000000a9a27223 */ /* 0x000fe400000108b2 */
[----:B------:R-:W0:Y:S08]  /*3c60*/  MUFU.EX2 R152, R152 ;  /* 0x0000009800987308 */ /* 0x000e300000000800 */
[----:B------:R-:W1:Y:S08]  /*3c70*/  MUFU.EX2 R153, R153 ;  /* 0x0000009900997308 */ /* 0x000e700000000800 */
[----:B------:R-:W-:Y:S01]  /*3c80*/  MUFU.EX2 R161, R161 ;  /* 0x000000a100a17308 */ /* 0x000fe20000000800 */
[C---:B0-----:R-:W-:Y:S01]  /*3c90*/  F2FP.BF16.F32.PACK_AB R159, R152.reuse, R159 ;  /* 0x0000009f989f723e */ /* 0x041fe200000010ff */
[----:B------:R-:W-:Y:S01]  /*3ca0*/  FADD.FTZ R189, R152, R189 ;  /* 0x000000bd98bd7221 */ /* 0x000fe20000010000 */
[----:B------:R-:W-:-:S02]  /*3cb0*/  F2FP.BF16.F32.PACK_AB R152, R187, R188 ;  /* 0x000000bcbb98723e */ /* 0x000fc400000010ff */
[----:B------:R-:W-:-:S03]  /*3cc0*/  WARPGROUP.ARRIVE ;  /* 0x00000000000079c5 */ /* 0x000fc60000000000 */
[----:B------:R-:W-:Y:S01]  /*3cd0*/  MUFU.EX2 R162, R162 ;  /* 0x000000a200a27308 */ /* 0x000fe20000000800 */
[----:B-1----:R-:W-:Y:S02]  /*3ce0*/  FADD.FTZ R189, R153, R189 ;  /* 0x000000bd99bd7221 */ /* 0x002fe40000010000 */
[----:B------:R-:W-:Y:S01]  /*3cf0*/  HGMMA.64x256x16.F32.BF16 R24, R156, gdesc[UR8].tnspB, R24, gsb0 ;  /* 0x43e000089c187df0 */ /* 0x000fe20008001818 */
[----:B------:R-:W-:Y:S01]  /*3d00*/  UIADD3 UR10, UR4, 0x180, URZ ;  /* 0x00000180040a7890 */ /* 0x000fe2000fffe03f */
[----:B------:R-:W-:Y:S01]  /*3d10*/  UMOV UR11, 0x40000040 ;  /* 0x40000040000b7882 */ /* 0x000fe20000000000 */
[----:B------:R-:W-:Y:S02]  /*3d20*/  WARPGROUP.DEPBAR.LE gsb0, 0x0 ;  /* 0x00008000000079c5 */ /* 0x000fe40000010000 */
[-CC-:B------:R-:W-:Y:S01]  /*3d30*/  FFMA.FTZ R156, R163, R0.reuse, -R178.reuse ;  /* 0x00000000a39c7223 */ /* 0x180fe200000108b2 */
[-CC-:B------:R-:W-:Y:S01]  /*3d40*/  FFMA.FTZ R157, R164, R0.reuse, -R178.reuse ;  /* 0x00000000a49d7223 */ /* 0x180fe200000108b2 */
[----:B------:R-:W-:Y:S01]  /*3d50*/  FFMA.FTZ R158, R167, R0, -R178 ;  /* 0x00000000a79e7223 */ /* 0x000fe200000108b2 */
[----:B------:R-:W-:-:S03]  /*3d60*/  FADD.FTZ R159, R188, R185 ;  /* 0x000000b9bc9f7221 */ /* 0x000fc60000010000 */
[----:B------:R-:W0:Y:S01]  /*3d70*/  MUFU.EX2 R156, R156 ;  /* 0x0000009c009c7308 */ /* 0x000e220000000800 */
[----:B------:R-:W-:-:S04]  /*3d80*/  FADD.FTZ R159, R187, R159 ;  /* 0x0000009fbb9f7221 */ /* 0x000fc80000010000 */
[----:B------:R-:W-:-:S03]  /*3d90*/  FADD.FTZ R159, R184, R159 ;  /* 0x0000009fb89f7221 */ /* 0x000fc60000010000 */
[----:B------:R-:W1:Y:S01]  /*3da0*/  MUFU.EX2 R157, R157 ;  /* 0x0000009d009d7308 */ /* 0x000e620000000800 */
[----:B------:R-:W-:-:S07]  /*3db0*/  FADD.FTZ R159, R186, R159 ;  /* 0x0000009fba9f7221 */ /* 0x000fce0000010000 */
[----:B------:R-:W2:Y:S01]  /*3dc0*/  MUFU.EX2 R158, R158 ;  /* 0x0000009e009e7308 */ /* 0x000ea20000000800 */
[C---:B0-----:R-:W-:Y:S01]  /*3dd0*/  F2FP.BF16.F32.PACK_AB R153, R156.reuse, R153 ;  /* 0x000000999c99723e */ /* 0x041fe200000010ff */
[----:B------:R-:W-:Y:S01]  /*3de0*/  FADD.FTZ R189, R156, R189 ;  /* 0x000000bd9cbd7221 */ /* 0x000fe20000010000 */
[----:B------:R-:W-:-:S06]  /*3df0*/  FFMA.FTZ R156, R170, R0, -R178 ;  /* 0x00000000aa9c7223 */ /* 0x000fcc00000108b2 */
[----:B------:R-:W0:Y:S01]  /*3e00*/  MUFU.EX2 R156, R156 ;  /* 0x0000009c009c7308 */ /* 0x000e220000000800 */
[----:B-1----:R-:W-:Y:S01]  /*3e10*/  FADD.FTZ R189, R157, R189 ;  /* 0x000000bd9dbd7221 */ /* 0x002fe20000010000 */
[----:B--2---:R-:W-:-:S03]  /*3e20*/  F2FP.BF16.F32.PACK_AB R155, R158, R157 ;  /* 0x0000009d9e9b723e */ /* 0x004fc600000010ff */
[----:B------:R-:W-:Y:S01]  /*3e30*/  FADD.FTZ R157, R158, R189 ;  /* 0x000000bd9e9d7221 */ /* 0x000fe20000010000 */
[----:B------:R-:W-:-:S06]  /*3e40*/  WARPGROUP.ARRIVE ;  /* 0x00000000000079c5 */ /* 0x000fcc0000000000 */
[----:B------:R-:W-:Y:S01]  /*3e50*/  HGMMA.64x256x16.F32.BF16 R24, R152, gdesc[UR8].tnspB, R24, gsb0 ;  /* 0x43e0000898187df0 */ /* 0x000fe20008001818 */
[----:B------:R-:W-:Y:S01]  /*3e60*/  UIADD3 UR10, UR4, 0x200, URZ ;  /* 0x00000200040a7890 */ /* 0x000fe2000fffe03f */
[----:B------:R-:W-:Y:S01]  /*3e70*/  UMOV UR11, 0x40000040 ;  /* 0x40000040000b7882 */ /* 0x000fe20000000000 */
[----:B------:R-:W-:Y:S01]  /*3e80*/  UIADD3 UR4, UR4, 0x280, URZ ;  /* 0x0000028004047890 */ /* 0x000fe2000fffe03f */
[----:B------:R-:W-:Y:S02]  /*3e90*/  WARPGROUP.DEPBAR.LE gsb0, 0x0 ;  /* 0x00008000000079c5 */ /* 0x000fe40000010000 */
[--C-:B------:R-:W-:Y:S01]  /*3ea0*/  FFMA.FTZ R153, R166, R0, -R178.reuse ;  /* 0x00000000a6997223 */ /* 0x100fe200000108b2 */
[----:B------:R-:W1:Y:S01]  /*3eb0*/  MUFU.EX2 R152, R183 ;  /* 0x000000b700987308 */ /* 0x000e620000000800 */
[----:B------:R-:W-:Y:S01]  /*3ec0*/  F2FP.BF16.F32.PACK_AB R154, R181, R180 ;  /* 0x000000b4b59a723e */ /* 0x000fe200000010ff */
[----:B------:R-:W-:Y:S01]  /*3ed0*/  FFMA.FTZ R178, R182, R0, -R178 ;  /* 0x00000000b6b27223 */ /* 0x000fe200000108b2 */
[----:B0-----:R-:W-:-:S05]  /*3ee0*/  F2FP.BF16.F32.PACK_AB R155, R156, R162 ;  /* 0x000000a29c9b723e */ /* 0x001fca00000010ff */
[----:B------:R-:W0:Y:S08]  /*3ef0*/  MUFU.EX2 R153, R153 ;  /* 0x0000009900997308 */ /* 0x000e300000000800 */
[----:B------:R-:W2:Y:S01]  /*3f00*/  MUFU.EX2 R178, R178 ;  /* 0x000000b200b27308 */ /* 0x000ea20000000800 */
[----:B-1----:R-:W-:Y:S01]  /*3f10*/  FADD.FTZ R159, R152, R159 ;  /* 0x0000009f989f7221 */ /* 0x002fe20000010000 */
[----:B------:R-:W-:-:S03]  /*3f20*/  F2FP.BF16.F32.PACK_AB R152, R179, R152 ;  /* 0x00000098b398723e */ /* 0x000fc600000010ff */
[----:B------:R-:W-:Y:S01]  /*3f30*/  FADD.FTZ R159, R179, R159 ;  /* 0x0000009fb39f7221 */ /* 0x000fe20000010000 */
[----:B0-----:R-:W-:Y:S01]  /*3f40*/  FADD.FTZ R157, R153, R157 ;  /* 0x0000009d999d7221 */ /* 0x001fe20000010000 */
[C---:B------:R-:W-:Y:S02]  /*3f50*/  F2FP.BF16.F32.PACK_AB R153, R161.reuse, R153 ;  /* 0x00000099a199723e */ /* 0x040fe400000010ff */
[----:B------:R-:W-:Y:S01]  /*3f60*/  FADD.FTZ R180, R180, R159 ;  /* 0x0000009fb4b47221 */ /* 0x000fe20000010000 */
[----:B------:R-:W-:Y:S01]  /*3f70*/  FADD.FTZ R157, R161, R157 ;  /* 0x0000009da19d7221 */ /* 0x000fe20000010000 */
[----:B------:R-:W-:Y:S02]  /*3f80*/  WARPGROUP.ARRIVE ;  /* 0x00000000000079c5 */ /* 0x000fe40000000000 */
[----:B------:R-:W-:Y:S01]  /*3f90*/  FADD.FTZ R181, R181, R180 ;  /* 0x000000b4b5b57221 */ /* 0x000fe20000010000 */
[----:B------:R-:W-:-:S03]  /*3fa0*/  FADD.FTZ R157, R162, R157 ;  /* 0x0000009da29d7221 */ /* 0x000fc60000010000 */
[----:B------:R-:W-:Y:S01]  /*3fb0*/  HGMMA.64x256x16.F32.BF16 R24, R152, gdesc[UR8].tnspB, R24, gsb0 ;  /* 0x43e0000898187df0 */ /* 0x000fe20008001818 */
[----:B------:R-:W-:Y:S01]  /*3fc0*/  FADD.FTZ R156, R156, R157 ;  /* 0x0000009d9c9c7221 */ /* 0x000fe20000010000 */
[----:B------:R-:W-:Y:S01]  /*3fd0*/  UMOV UR10, UR4 ;  /* 0x00000004000a7c82 */ /* 0x000fe20008000000 */
[----:B------:R-:W-:Y:S01]  /*3fe0*/  UMOV UR11, 0x40000040 ;  /* 0x40000040000b7882 */ /* 0x000fe20000000000 */
[----:B------:R-:W-:Y:S02]  /*3ff0*/  WARPGROUP.DEPBAR.LE gsb0, 0x0 ;  /* 0x00008000000079c5 */ /* 0x000fe40000010000 */
[----:B------:R-:W0:Y:S01]  /*4000*/  MUFU.EX2 R152, R171 ;  /* 0x000000ab00987308 */ /* 0x000e220000000800 */
[----:B------:R-:W-:Y:S02]  /*4010*/  F2FP.BF16.F32.PACK_AB R154, R174, R173 ;  /* 0x000000adae9a723e */ /* 0x000fe400000010ff */
[----:B--2---:R-:W-:-:S05]  /*4020*/  F2FP.BF16.F32.PACK_AB R155, R178, R177 ;  /* 0x000000b1b29b723e */ /* 0x004fca00000010ff */
[----:B------:R-:W1:Y:S01]  /*4030*/  MUFU.EX2 R153, R175 ;  /* 0x000000af00997308 */ /* 0x000e620000000800 */
[----:B0-----:R-:W-:Y:S01]  /*4040*/  FADD.FTZ R157, R152, R181 ;  /* 0x000000b5989d7221 */ /* 0x001fe20000010000 */
[----:B------:R-:W-:-:S03]  /*4050*/  F2FP.BF16.F32.PACK_AB R152, R172, R152 ;  /* 0x00000098ac98723e */ /* 0x000fc600000010ff */
[----:B------:R-:W-:Y:S01]  /*4060*/  FADD.FTZ R172, R172, R157 ;  /* 0x0000009dacac7221 */ /* 0x000fe20000010000 */
[----:B-1----:R-:W-:Y:S01]  /*4070*/  FADD.FTZ R159, R153, R156 ;  /* 0x0000009c999f7221 */ /* 0x002fe20000010000 */
[C---:B------:R-:W-:Y:S02]  /*4080*/  F2FP.BF16.F32.PACK_AB R153, R176.reuse, R153 ;  /* 0x00000099b099723e */ /* 0x040fe400000010ff */
[----:B------:R-:W-:Y:S01]  /*4090*/  FADD.FTZ R173, R173, R172 ;  /* 0x000000acadad7221 */ /* 0x000fe20000010000 */
[----:B------:R-:W-:Y:S01]  /*40a0*/  FADD.FTZ R176, R176, R159 ;  /* 0x0000009fb0b07221 */ /* 0x000fe20000010000 */
[----:B------:R-:W-:Y:S02]  /*40b0*/  WARPGROUP.ARRIVE ;  /* 0x00000000000079c5 */ /* 0x000fe40000000000 */
[----:B------:R-:W-:Y:S01]  /*40c0*/  FADD.FTZ R200, R174, R173 ;  /* 0x000000adaec87221 */ /* 0x000fe20000010000 */
[----:B------:R-:W-:-:S03]  /*40d0*/  FADD.FTZ R177, R177, R176 ;  /* 0x000000b0b1b17221 */ /* 0x000fc60000010000 */
[----:B------:R-:W-:Y:S01]  /*40e0*/  HGMMA.64x256x16.F32.BF16 R24, R152, gdesc[UR8].tnspB, R24, gsb0 ;  /* 0x43e0000898187df0 */ /* 0x000fe20008001818 */
[----:B------:R-:W-:Y:S02]  /*40f0*/  FADD.FTZ R217, R178, R177 ;  /* 0x000000b1b2d97221 */ /* 0x000fe40000010000 */
[----:B------:R-:W-:Y:S02]  /*4100*/  WARPGROUP.DEPBAR.LE gsb0, 0x0 ;  /* 0x00008000000079c5 */ /* 0x000fe40000010000 */
[----:B------:R0:W-:Y:S02]  /*4110*/  @!P1 SYNCS.ARRIVE.TRANS64.RED.A1T0 RZ, [R21+URZ], RZ ;  /* 0x000000ff15ff99a7 */ /* 0x0001e4000810043f */
[----:B0-----:R-:W-:-:S05]  /*4120*/  VIADD R21, R160, 0xfffffffe ;  /* 0xfffffffea0157836 */ /* 0x001fca0000000000 */
[----:B------:R-:W-:-:S13]  /*4130*/  ISETP.GE.AND P2, PT, R21, R22, PT ;  /* 0x000000161500720c */ /* 0x000fda0003f46270 */
[----:B---3--:R-:W-:Y:S05]  /*4140*/  @!P2 BRA `(.L_x_9932) ;  /* 0x0000002000c0a947 */ /* 0x008fea0003800000 */
[----:B------:R-:W-:Y:S02]  /*4150*/  IMAD.MOV.U32 R201, RZ, RZ, R165 ;  /* 0x000000ffffc97224 */ /* 0x000fe400078e00a5 */
[----:B------:R-:W-:-:S07]  /*4160*/  IMAD.MOV.U32 R202, RZ, RZ, R20 ;  /* 0x000000ffffca7224 */ /* 0x000fce00078e0014 */
.L_x_9941:
[----:B------:R-:W-:Y:S01]  /*4170*/  UIADD3 UR36, UR36, 0x1, URZ ;  /* 0x0000000124247890 */ /* 0x000fe2000fffe03f */
[C---:B------:R-:W-:Y:S01]  /*4180*/  ISETP.GT.AND P2, PT, R21.reuse, R22, PT ;  /* 0x000000161500720c */ /* 0x040fe20003f44270 */
[----:B------:R-:W-:Y:S02]  /*4190*/  VIADD R21, R21, 0xffffffff ;  /* 0xffffffff15157836 */ /* 0x000fe40000000000 */
[----:B------:R-:W-:-:S04]  /*41a0*/  UISETP.NE.AND UP0, UPT, UR36, 0x2, UPT ;  /* 0x000000022400788c */ /* 0x000fc8000bf05270 */
[----:B------:R-:W-:Y:S02]  /*41b0*/  USEL UR4, URZ, 0x1, UP0 ;  /* 0x000000013f047887 */ /* 0x000fe40008000000 */
[----:B------:R-:W-:Y:S02]  /*41c0*/  USEL UR36, UR36, URZ, UP0 ;  /* 0x0000003f24247287 */ /* 0x000fe40008000000 */
[----:B------:R-:W-:Y:S01]  /*41d0*/  ULOP3.LUT UR37, UR37, UR4, URZ, 0x3c, !UPT ;  /* 0x0000000425257292 */ /* 0x000fe2000f8e3c3f */
[----:B0-----:R-:W-:Y:S11]  /*41e0*/  @!P0 BRA `(.L_x_9933) ;  /* 0x0000000000048947 */ /* 0x001ff60003800000 */
[----:B------:R-:W-:Y:S01]  /*41f0*/  BPT.TRAP 0x1 ;  /* 0x000000040000795c */ /* 0x000fe20000300000 */
.L_x_9933:
        /* <DEDUP_REMOVED lines=9> */
.L_x_9934:
[----:B-1----:R-:W-:Y:S05]  /*4290*/  @P3 BRA `(.L_x_9935) ;  /* 0x0000000000083947 */ /* 0x002fea0003800000 */
[----:B------:R-:W1:Y:S02]  /*42a0*/  SYNCS.PHASECHK.TRANS64.TRYWAIT P3, [UR4+0x32430], R0 ;  /* 0x03243000ff0075a7 */ /* 0x000e640008060144 */
[----:B-1----:R-:W-:Y:S05]  /*42b0*/  @!P3 BRA `(.L_x_9936) ;  /* 0x000000e40078b947 */ /* 0x002fea0003800000 */
.L_x_9935:
[----:B------:R-:W-:Y:S01]  /*42c0*/  R2UR UR56, R18 ;  /* 0x00000000123872ca */ /* 0x000fe200000e0000 */
[----:B------:R-:W-:Y:S01]  /*42d0*/  UIMAD UR5, UR36, 0x300, UR60 ;  /* 0x00000300240578a4 */ /* 0x000fe2000f8e023c */
[----:B------:R-:W-:Y:S01]  /*42e0*/  R2UR UR57, R19 ;  /* 0x00000000133972ca */ /* 0x000fe200000e0000 */
[----:B-1----:R-:W-:Y:S01]  /*42f0*/  WARPGROUP.ARRIVE ;  /* 0x00000000000079c5 */ /* 0x002fe20000000000 */
[----:B------:R-:W-:-:S04]  /*4300*/  UMOV UR59, 0x40000040 ;  /* 0x40000040003b7882 */ /* 0x000fc80000000000 */
[----:B------:R-:W-:-:S07]  /*4310*/  UMOV UR58, UR5 ;  /* 0x00000005003a7c82 */ /* 0x000fce0008000000 */
[----:B------:R-:W-:Y:S01]  /*4320*/  HGMMA.64x96x16.F32.BF16 R152, gdesc[UR56], RZ, !UPT, gsb0 ;  /* 0x01600000389879f0 */ /* 0x000fe2000c0018ff */
[----:B------:R-:W-:Y:S01]  /*4330*/  R2UR UR56, R16 ;  /* 0x00000000103872ca */ /* 0x000fe200000e0000 */
[----:B------:R-:W-:Y:S01]  /*4340*/  UIADD3 UR58, UR5, 0x2, URZ ;  /* 0x00000002053a7890 */ /* 0x000fe2000fffe03f */
[----:B------:R-:W-:Y:S01]  /*4350*/  R2UR UR57, R17 ;  /* 0x00000000113972ca */ /* 0x000fe200000e0000 */
[----:B------:R-:W-:Y:S01]  /*4360*/  UMOV UR59, 0x40000040 ;  /* 0x40000040003b7882 */ /* 0x000fe20000000000 */
[----:B------:R-:W-:Y:S02]  /*4370*/  WARPGROUP.DEPBAR.LE gsb0, 0x0 ;  /* 0x00008000000079c5 */ /* 0x000fe40000010000 */
[----:B------:R-:W-:-:S09]  /*4380*/  WARPGROUP.ARRIVE ;  /* 0x00000000000079c5 */ /* 0x000fd20000000000 */
[----:B------:R-:W-:Y:S01]  /*4390*/  HGMMA.64x96x16.F32.BF16 R152, gdesc[UR56], R152, gsb0 ;  /* 0x01600000389879f0 */ /* 0x000fe20008001898 */
        /* <DEDUP_REMOVED lines=13> */
[----:B------:R-:W-:Y:S03]  /*4470*/  HGMMA.64x96x16.F32.BF16 R152, gdesc[UR56], R152, gsb0 ;  /* 0x01600000389879f0 */ /* 0x000fe60008001898 */
[----:B------:R-:W-:Y:S02]  /*4480*/  WARPGROUP.DEPBAR.LE gsb0, 0x0 ;  /* 0x00008000000079c5 */ /* 0x000fe40000010000 */
[----:B------:R-:W-:Y:S05]  /*4490*/  @!P0 BRA `(.L_x_9937) ;  /* 0x0000000000048947 */ /* 0x000fea0003800000 */
[----:B------:R-:W-:Y:S01]  /*44a0*/  BPT.TRAP 0x1 ;  /* 0x000000040000795c */ /* 0x000fe20000300000 */
.L_x_9937:
[----:B------:R1:W2:Y:S01]  /*44b0*/  SYNCS.PHASECHK.TRANS64.TRYWAIT P3, [UR4+0x32450], R0 ;  /* 0x03245000ff0075a7 */ /* 0x0002a20008060144 */
[----:B------:R-:W-:Y:S05]  /*44c0*/  @!P0 BRA `(.L_x_9938) ;  /* 0x0000000000048947 */ /* 0x000fea0003800000 */
[----:B------:R-:W-:Y:S01]  /*44d0*/  BPT.TRAP 0x1 ;  /* 0x000000040000795c */ /* 0x000fe20000300000 */
.L_x_9938:
[----:B--2---:R-:W-:Y:S05]  /*44e0*/  @P3 BRA `(.L_x_9939) ;  /* 0x0000000000083947 */ /* 0x004fea0003800000 */
[----:B------:R-:W2:Y:S02]  /*44f0*/  SYNCS.PHASECHK.TRANS64.TRYWAIT P3, [UR4+0x32450], R0 ;  /* 0x03245000ff0075a7 */ /* 0x000ea40008060144 */
[----:B--2---:R-:W-:Y:S05]  /*4500*/  @!P3 BRA `(.L_x_9940) ;  /* 0x000000e000fcb947 */ /* 0x004fea0003800000 */
.L_x_9939:
[----:B------:R-:W-:Y:S01]  /*4510*/  R2UR UR56, R4 ;  /* 0x00000000043872ca */ /* 0x000fe200000e0000 */
[----:B------:R-:W-:Y:S01]  /*4520*/  UIMAD UR5, UR36, 0xc00, UR7 ;  /* 0x00000c00240578a4 */ /* 0x000fe2000f8e0207 */
[----:B------:R-:W-:Y:S01]  /*4530*/  R2UR UR57, R5 ;  /* 0x00000000053972ca */ /* 0x000fe200000e0000 */
[----:B------:R-:W-:Y:S01]  /*4540*/  WARPGROUP.ARRIVE ;  /* 0x00000000000079c5 */ /* 0x000fe20000000000 */
[----:B------:R-:W-:Y:S01]  /*4550*/  UMOV UR59, 0x40000040 ;  /* 0x40000040003b7882 */ /* 0x000fe20000000000 */
[----:B------:R-:W-:Y:S01]  /*4560*/  UIADD3 UR10, UR5, 0x300, URZ ;  /* 0x00000300050a7890 */ /* 0x000fe2000fffe03f */
[----:B------:R-:W-:Y:S01]  /*4570*/  IMAD.U32 R220, RZ, RZ, UR4 ;  /* 0x00000004ffdc7e24 */ /* 0x000fe2000f8e00ff */
[----:B------:R-:W-:Y:S01]  /*4580*/  UMOV UR11, 0x40000040 ;  /* 0x40000040000b7882 */ /* 0x000fe20000000000 */
[----:B------:R-:W-:Y:S01]  /*4590*/  UMOV UR58, UR5 ;  /* 0x00000005003a7c82 */ /* 0x000fe20008000000 */
[----:B------:R-:W-:Y:S01]  /*45a0*/  UIADD3 UR14, UR5, 0x302, URZ ;  /* 0x00000302050e7890 */ /* 0x000fe2000fffe03f */
[----:B------:R-:W-:Y:S01]  /*45b0*/  UMOV UR15, 0x40000040 ;  /* 0x40000040000f7882 */ /* 0x000fe20000000000 */
[----:B------:R-:W-:Y:S01]  /*45c0*/  UIADD3 UR18, UR5, 0x304, URZ ;  /* 0x0000030405127890 */ /* 0x000fe2000fffe03f */
[----:B------:R-:W-:-:S03]  /*45d0*/  UMOV UR19, 0x40000040 ;  /* 0x4000004000137882 */ /* 0x000fc60000000000 */
[----:B------:R-:W-:Y:S01]  /*45e0*/  HGMMA.64x96x16.F32.BF16 R152, gdesc[UR56], R152, gsb0 ;  /* 0x01600000389879f0 */ /* 0x000fe20008001898 */
[----:B------:R-:W-:Y:S01]  /*45f0*/  R2UR UR56, R6 ;  /* 0x00000000063872ca */ /* 0x000fe200000e0000 */
[----:B------:R-:W-:Y:S01]  /*4600*/  UIADD3 UR58, UR5, 0x2, URZ ;  /* 0x00000002053a7890 */ /* 0x000fe2000fffe03f */
[----:B------:R-:W-:Y:S01]  /*4610*/  R2UR UR57, R7 ;  /* 0x00000000073972ca */ /* 0x000fe200000e0000 */
        /* <DEDUP_REMOVED lines=17> */
[----:B------:R-:W-:Y:S01]  /*4730*/  UIMAD UR4, UR36, 0xc00, UR6 ;  /* 0x00000c00240478a4 */ /* 0x000fe2000f8e0206 */
[----:B------:R-:W-:-:S02]  /*4740*/  WARPGROUP.DEPBAR.LE gsb0, 0x0 ;  /* 0x00008000000079c5 */ /* 0x000fc40000010000 */
[----:B------:R-:W-:-:S06]  /*4750*/  WARPGROUP.ARRIVE ;  /* 0x00000000000079c5 */ /* 0x000fcc0000000000 */
        /* <DEDUP_REMOVED lines=58> */
[----:B012---:R-:W-:-:S04]  /*4b00*/  FMNMX.FTZ R0, R152, R202, !PT ;  /* 0x000000ca98007209 */ /* 0x007fc80007810000 */
        /* <DEDUP_REMOVED lines=27> */
[----:B------:R-:W0:Y:S03]  /*4cc0*/  LDC R0, c[0x0][0xa80] ;  /* 0x0002a000ff007b82 */ /* 0x000e260000000800 */
[C---:B------:R-:W-:Y:S01]  /*4cd0*/  FADD.FTZ R218, -R20.reuse, R202 ;  /* 0x000000ca14da7221 */ /* 0x040fe20000010100 */
[----:B0-----:R-:W-:-:S03]  /*4ce0*/  FMUL.FTZ R203, R20, R0 ;  /* 0x0000000014cb7220 */ /* 0x001fc60000410000 */
[-C--:B------:R-:W-:Y:S01]  /*4cf0*/  FMUL.FTZ R218, R218, R0.reuse ;  /* 0x00000000dada7220 */ /* 0x080fe20000410000 */
[-CC-:B------:R-:W-:Y:S01]  /*4d00*/  FFMA.FTZ R152, R152, R0.reuse, -R203.reuse ;  /* 0x0000000098987223 */ /* 0x180fe200000108cb */
[-CC-:B------:R-:W-:Y:S01]  /*4d10*/  FFMA.FTZ R153, R153, R0.reuse, -R203.reuse ;  /* 0x0000000099997223 */ /* 0x180fe200000108cb */
[----:B------:R-:W-:-:S03]  /*4d20*/  FFMA.FTZ R202, R157, R0, -R203 ;  /* 0x000000009dca7223 */ /* 0x000fc600000108cb */
        /* <DEDUP_REMOVED lines=24> */
[----:B------:R-:W2:Y:S01]  /*4eb0*/  MUFU.EX2 R156, R156 ;  /* 0x0000009c009c7308 */ /* 0x000ea20000000800 */
[----:B0-----:R-:W-:Y:S01]  /*4ec0*/  FFMA.FTZ R165, R218, R200, R152 ;  /* 0x000000c8daa57223 */ /* 0x001fe20000010098 */
[----:B------:R-:W0:Y:S01]  /*4ed0*/  S2R R203, SR_TID.X ;  /* 0x0000000000cb7919 */ /* 0x000e220000002100 */
[-C--:B------:R-:W-:Y:S01]  /*4ee0*/  FMUL.FTZ R24, R24, R218.reuse ;  /* 0x000000da18187220 */ /* 0x080fe20000410000 */
[-C--:B------:R-:W-:Y:S01]  /*4ef0*/  FMUL.FTZ R25, R25, R218.reuse ;  /* 0x000000da19197220 */ /* 0x080fe20000410000 */
[-C--:B------:R-:W-:Y:S01]  /*4f00*/  FMUL.FTZ R28, R28, R218.reuse ;  /* 0x000000da1c1c7220 */ /* 0x080fe20000410000 */
[-C--:B------:R-:W-:Y:S01]  /*4f10*/  FMUL.FTZ R29, R29, R218.reuse ;  /* 0x000000da1d1d7220 */ /* 0x080fe20000410000 */
[----:B------:R-:W-:Y:S01]  /*4f20*/  FMUL.FTZ R32, R32, R218 ;  /* 0x000000da20207220 */ /* 0x000fe20000410000 */
[----:B------:R-:W3:Y:S01]  /*4f30*/  MUFU.EX2 R202, R202 ;  /* 0x000000ca00ca7308 */ /* 0x000ee20000000800 */
[C---:B-1----:R-:W-:Y:S01]  /*4f40*/  FADD.FTZ R165, R153.reuse, R165 ;  /* 0x000000a599a57221 */ /* 0x042fe20000010000 */
[----:B------:R-:W-:Y:S01]  /*4f50*/  F2FP.BF16.F32.PACK_AB R200, R153, R152 ;  /* 0x0000009899c8723e */ /* 0x000fe200000010ff */
[-C--:B------:R-:W-:Y:S01]  /*4f60*/  FMUL.FTZ R33, R33, R218.reuse ;  /* 0x000000da21217220 */ /* 0x080fe20000410000 */
[----:B------:R-:W-:Y:S01]  /*4f70*/  FMNMX.FTZ R153, R154, R201, !PT ;  /* 0x000000c99a997209 */ /* 0x000fe20007810000 */
[-C--:B------:R-:W-:Y:S01]  /*4f80*/  FMUL.FTZ R36, R36, R218.reuse ;  /* 0x000000da24247220 */ /* 0x080fe20000410000 */
[-C--:B------:R-:W-:Y:S01]  /*4f90*/  FMUL.FTZ R37, R37, R218.reuse ;  /* 0x000000da25257220 */ /* 0x080fe20000410000 */
[-C--:B------:R-:W-:Y:S01]  /*4fa0*/  FMUL.FTZ R40, R40, R218.reuse ;  /* 0x000000da28287220 */ /* 0x080fe20000410000 */
[----:B------:R-:W-:Y:S01]  /*4fb0*/  FMNMX.FTZ R153, R155, R153, !PT ;  /* 0x000000999b997209 */ /* 0x000fe20007810000 */
[----:B--2---:R-:W-:Y:S01]  /*4fc0*/  FADD.FTZ R152, R156, R165 ;  /* 0x000000a59c987221 */ /* 0x004fe20000010000 */
[-C--:B------:R-:W-:Y:S01]  /*4fd0*/  FMUL.FTZ R41, R41, R218.reuse ;  /* 0x000000da29297220 */ /* 0x080fe20000410000 */
[-C--:B------:R-:W-:Y:S01]  /*4fe0*/  FMUL.FTZ R44, R44, R218.reuse ;  /* 0x000000da2c2c7220 */ /* 0x080fe20000410000 */
[----:B------:R-:W-:Y:S01]  /*4ff0*/  FMNMX.FTZ R153, R158, R153, !PT ;  /* 0x000000999e997209 */ /* 0x000fe20007810000 */
[-C--:B------:R-:W-:Y:S01]  /*5000*/  FMUL.FTZ R45, R45, R218.reuse ;  /* 0x000000da2d2d7220 */ /* 0x080fe20000410000 */
[-C--:B------:R-:W-:Y:S01]  /*5010*/  FMUL.FTZ R48, R48, R218.reuse ;  /* 0x000000da30307220 */ /* 0x080fe20000410000 */
[----:B------:R-:W-:Y:S01]  /*5020*/  FMUL.FTZ R49, R49, R218 ;  /* 0x000000da31317220 */ /* 0x000fe20000410000 */
[----:B------:R-:W-:Y:S01]  /*5030*/  FMNMX.FTZ R153, R159, R153, !PT ;  /* 0x000000999f997209 */ /* 0x000fe20007810000 */
[C---:B---3--:R-:W-:Y:S01]  /*5040*/  FADD.FTZ R152, R202.reuse, R152 ;  /* 0x00000098ca987221 */ /* 0x048fe20000010000 */
[----:B------:R-:W-:Y:S01]  /*5050*/  F2FP.BF16.F32.PACK_AB R202, R202, R156 ;  /* 0x0000009ccaca723e */ /* 0x000fe200000010ff */
[-C--:B------:R-:W-:Y:S01]  /*5060*/  FMUL.FTZ R52, R52, R218.reuse ;  /* 0x000000da34347220 */ /* 0x080fe20000410000 */
[----:B------:R-:W-:Y:S01]  /*5070*/  FMNMX.FTZ R153, R162, R153, !PT ;  /* 0x00000099a2997209 */ /* 0x000fe20007810000 */
[-C--:B------:R-:W-:Y:S01]  /*5080*/  FMUL.FTZ R53, R53, R218.reuse ;  /* 0x000000da35357220 */ /* 0x080fe20000410000 */
[-C--:B------:R-:W-:Y:S01]  /*5090*/  FMUL.FTZ R56, R56, R218.reuse ;  /* 0x000000da38387220 */ /* 0x080fe20000410000 */
[-C--:B------:R-:W-:Y:S01]  /*50a0*/  FMUL.FTZ R57, R57, R218.reuse ;  /* 0x000000da39397220 */ /* 0x080fe20000410000 */
[----:B------:R-:W-:Y:S01]  /*50b0*/  FMNMX.FTZ R153, R163, R153, !PT ;  /* 0x00000099a3997209 */ /* 0x000fe20007810000 */
[-C--:B------:R-:W-:Y:S01]  /*50c0*/  FMUL.FTZ R60, R60, R218.reuse ;  /* 0x000000da3c3c7220 */ /* 0x080fe20000410000 */
[----:B0-----:R-:W-:Y:S01]  /*50d0*/  SHF.R.U32.HI R203, RZ, 0x7, R203 ;  /* 0x00000007ffcb7819 */ /* 0x001fe200000116cb */
        /* <DEDUP_REMOVED lines=59> */
[----:B------:R-:W-:Y:S01]  /*5490*/  FMUL.FTZ R149, R149, R218 ;  /* 0x000000da95957220 */ /* 0x000fe20000410000 */
[----:B------:R-:W-:Y:S01]  /*54a0*/  IADD3 R218, -R203, 0xb, RZ ;  /* 0x0000000bcbda7810 */ /* 0x000fe20007ffe1ff */
[----:B------:R-:W-:Y:S01]  /*54b0*/  MUFU.EX2 R164, R164 ;  /* 0x000000a400a47308 */ /* 0x000fe20000000800 */
[----:B------:R-:W-:-:S04]  /*54c0*/  FMNMX.FTZ R153, R195, R153, !PT ;  /* 0x00000099c3997209 */ /* 0x000fc80007810000 */
[----:B------:R-:W-:-:S03]  /*54d0*/  FMNMX.FTZ R153, R198, R153, !PT ;  /* 0x00000099c6997209 */ /* 0x000fc60007810000 */
[----:B------:R-:W-:Y:S01]  /*54e0*/  MUFU.EX2 R157, R157 ;  /* 0x0000009d009d7308 */ /* 0x000fe20000000800 */
[----:B------:R-:W-:-:S05]  /*54f0*/  FMNMX.FTZ R153, R199, R153, !PT ;  /* 0x00000099c7997209 */ /* 0x000fca0007810000 */
        /* <DEDUP_REMOVED lines=11> */
[----:B------:R-:W-:-:S02]  /*55b0*/  @!P1 VIADD R156, R220, 0x32440 ;  /* 0x00032440dc9c9836 */ /* 0x000fc40000000000 */
[----:B------:R-:W-:Y:S02]  /*55c0*/  @!P1 VIADD R220, R220, 0x32460 ;  /* 0x00032460dcdc9836 */ /* 0x000fe40000000000 */
[CC--:B------:R-:W-:Y:S01]  /*55d0*/  FMUL.FTZ R229, R165.reuse, R0.reuse ;  /* 0x00000000a5e57220 */ /* 0x0c0fe20000410000 */
[----:B------:R-:W-:Y:S01]  /*55e0*/  @!P1 PRMT R156, RZ, 0x654, R156 ;  /* 0x00000654ff9c9816 */ /* 0x000fe2000000009c */
[----:B------:R-:W-:Y:S01]  /*55f0*/  FADD.FTZ R153, -R165, R201 ;  /* 0x000000c9a5997221 */ /* 0x000fe20000010100 */
[----:B------:R0:W-:Y:S06]  /*5600*/  BAR.ARV R218, 0x100 ;  /* 0x000400da0000751d */ /* 0x0001ec0000002000 */
[-CC-:B------:R-:W-:Y:S01]  /*5610*/  FFMA.FTZ R155, R155, R0.reuse, -R229.reuse ;  /* 0x000000009b9b7223 */ /* 0x180fe200000108e5 */
[----:B------:R1:W-:Y:S01]  /*5620*/  @!P1 SYNCS.ARRIVE.TRANS64.RED.A1T0 RZ, [R156+URZ], RZ ;  /* 0x000000ff9cff99a7 */ /* 0x0003e2000810043f */
        /* <DEDUP_REMOVED lines=8> */
[----:B------:R-:W-:Y:S01]  /*56b0*/  FFMA.FTZ R199, R199, R0, -R229 ;  /* 0x00000000c7c77223 */ /* 0x000fe200000108e5 */
[----:B------:R-:W-:-:S03]  /*56c0*/  @!P1 PRMT R220, RZ, 0x654, R220 ;  /* 0x00000654ffdc9816 */ /* 0x000fc600000000dc */
[----:B-1----:R1:W-:Y:S08]  /*56d0*/  MUFU.EX2 R156, R155 ;  /* 0x0000009b009c7308 */ /* 0x0023f00000000800 */
[----:B------:R-:W2:Y:S01]  /*56e0*/  MUFU.EX2 R153, R153 ;  /* 0x0000009900997308 */ /* 0x000ea20000000800 */
[----:B-1----:R-:W-:-:S05]  /*56f0*/  VIADD R155, R203, 0x8 ;  /* 0x00000008cb9b7836 */ /* 0x002fca0000000000 */
[----:B------:R1:W-:Y:S06]  /*5700*/  BAR.SYNC.DEFER_BLOCKING R155, 0x100 ;  /* 0x0004009b0000751d */ /* 0x0003ec0000010000 */
[----:B------:R-:W3:Y:S01]  /*5710*/  MUFU.EX2 R154, R154 ;  /* 0x0000009a009a7308 */ /* 0x000ee20000000800 */
[-C--:B--2---:R-:W-:Y:S01]  /*5720*/  FMUL.FTZ R26, R26, R153.reuse ;  /* 0x000000991a1a7220 */ /* 0x084fe20000410000 */
[-C--:B------:R-:W-:Y:S01]  /*5730*/  FMUL.FTZ R27, R27, R153.reuse ;  /* 0x000000991b1b7220 */ /* 0x080fe20000410000 */
[----:B------:R-:W-:-:S05]  /*5740*/  FMUL.FTZ R30, R30, R153 ;  /* 0x000000991e1e7220 */ /* 0x000fca0000410000 */
        /* <DEDUP_REMOVED lines=63> */
[----:B---3--:R-:W-:Y:S01]  /*5b40*/  F2FP.BF16.F32.PACK_AB R201, R156, R154 ;  /* 0x0000009a9cc9723e */ /* 0x008fe200000010ff */
[----:B-1----:R1:W3:Y:S01]  /*5b50*/  MUFU.EX2 R155, R160 ;  /* 0x000000a0009b7308 */ /* 0x0022e20000000800 */
[----:B--2---:R-:W-:Y:S01]  /*5b60*/  F2FP.BF16.F32.PACK_AB R203, R159, R158 ;  /* 0x0000009e9fcb723e */ /* 0x004fe200000010ff */
[----:B------:R-:W-:Y:S01]  /*5b70*/  FFMA.FTZ R217, R153, R217, R154 ;  /* 0x000000d999d97223 */ /* 0x000fe2000001009a */
[----:B------:R-:W-:-:S02]  /*5b80*/  F2FP.BF16.F32.PACK_AB R154, R157, R164 ;  /* 0x000000a49d9a723e */ /* 0x000fc400000010ff */
[----:B------:R-:W-:Y:S01]  /*5b90*/  WARPGROUP.ARRIVE ;  /* 0x00000000000079c5 */ /* 0x000fe20000000000 */
[----:B------:R-:W-:Y:S02]  /*5ba0*/  FADD.FTZ R217, R156, R217 ;  /* 0x000000d99cd97221 */ /* 0x000fe40000010000 */
[----:B------:R-:W-:Y:S01]  /*5bb0*/  MUFU.EX2 R185, R185 ;  /* 0x000000b900b97308 */ /* 0x000fe20000000800 */
[----:B-1----:R-:W-:Y:S01]  /*5bc0*/  FFMA.FTZ R160, R163, R0, -R229 ;  /* 0x00000000a3a07223 */ /* 0x002fe200000108e5 */
[----:B------:R-:W-:Y:S01]  /*5bd0*/  FADD.FTZ R217, R158, R217 ;  /* 0x000000d99ed97221 */ /* 0x000fe20000010000 */
[----:B------:R-:W-:Y:S01]  /*5be0*/  HGMMA.64x256x16.F32.BF16 R24, R200, gdesc[UR8].tnspB, R24, gsb0 ;  /* 0x43e00008c8187df0 */ /* 0x000fe20008001818 */
[----:B------:R-:W-:Y:S01]  /*5bf0*/  UIADD3 UR10, UR4, 0x80, URZ ;  /* 0x00000080040a7890 */ /* 0x000fe2000fffe03f */
[----:B------:R-:W-:Y:S01]  /*5c00*/  F2FP.BF16.F32.PACK_AB R158, R173, R172 ;  /* 0x000000acad9e723e */ /* 0x000fe200000010ff */
[----:B------:R-:W-:Y:S01]  /*5c10*/  UMOV UR11, 0x40000040 ;  /* 0x40000040000b7882 */ /* 0x000fe20000000000 */
[----:B------:R-:W-:Y:S01]  /*5c20*/  FADD.FTZ R217, R159, R217 ;  /* 0x000000d99fd97221 */ /* 0x000fe20000010000 */
[----:B------:R-:W-:Y:S01]  /*5c30*/  MUFU.EX2 R160, R160 ;  /* 0x000000a000a07308 */ /* 0x000fe20000000800 */
[----:B---3--:R-:W-:-:S07]  /*5c40*/  FADD.FTZ R152, R155, R152 ;  /* 0x000000989b987221 */ /* 0x008fce0000010000 */
        /* <DEDUP_REMOVED lines=10> */
[----:B------:R-:W-:-:S07]  /*5cf0*/  WARPGROUP.DEPBAR.LE gsb0, 0x0 ;  /* 0x00008000000079c5 */ /* 0x000fce0000010000 */
[----:B------:R1:W2:Y:S01]  /*5d00*/  MUFU.EX2 R201, R161 ;  /* 0x000000a100c97308 */ /* 0x0002a20000000800 */
[-CC-:B------:R-:W-:Y:S01]  /*5d10*/  FFMA.FTZ R200, R162, R0.reuse, -R229.reuse ;  /* 0x00000000a2c87223 */ /* 0x180fe200000108e5 */
[-CC-:B------:R-:W-:Y:S01]  /*5d20*/  FFMA.FTZ R162, R167, R0.reuse, -R229.reuse ;  /* 0x00000000a7a27223 */ /* 0x180fe200000108e5 */
[-CC-:B------:R-:W-:Y:S01]  /*5d30*/  FFMA.FTZ R167, R170, R0.reuse, -R229.reuse ;  /* 0x00000000aaa77223 */ /* 0x180fe200000108e5 */
[----:B------:R-:W-:Y:S01]  /*5d40*/  FFMA.FTZ R170, R175, R0, -R229 ;  /* 0x00000000afaa7223 */ /* 0x000fe200000108e5 */
[----:B------:R-:W-:-:S03]  /*5d50*/  IMAD.MOV.U32 R202, RZ, RZ, R20 ;  /* 0x000000ffffca7224 */ /* 0x000fc600078e0014 */
[----:B------:R-:W3:Y:S01]  /*5d60*/  MUFU.EX2 R200, R200 ;  /* 0x000000c800c87308 */ /* 0x000ee20000000800 */
[-CC-:B-1----:R-:W-:Y:S01]  /*5d70*/  FFMA.FTZ R161, R166, R0.reuse, -R229.reuse ;  /* 0x00000000a6a17223 */ /* 0x182fe200000108e5 */
[----:B------:R-:W-:-:S06]  /*5d80*/  FFMA.FTZ R166, R174, R0, -R229 ;  /* 0x00000000aea67223 */ /* 0x000fcc00000108e5 */
[----:B------:R-:W1:Y:S01]  /*5d90*/  MUFU.EX2 R161, R161 ;  /* 0x000000a100a17308 */ /* 0x000e620000000800 */
[C---:B--2---:R-:W-:Y:S01]  /*5da0*/  FADD.FTZ R163, R201.reuse, R152 ;  /* 0x00000098c9a37221 */ /* 0x044fe20000010000 */
[----:B------:R-:W-:Y:S01]  /*5db0*/  F2FP.BF16.F32.PACK_AB R152, R201, R155 ;  /* 0x0000009bc998723e */ /* 0x000fe200000010ff */
[----:B------:R-:W-:-:S05]  /*5dc0*/  IMAD.MOV.U32 R201, RZ, RZ, R165 ;  /* 0x000000ffffc97224 */ /* 0x000fca00078e00a5 */
[----:B------:R-:W2:Y:S01]  /*5dd0*/  MUFU.EX2 R162, R162 ;  /* 0x000000a200a27308 */ /* 0x000ea20000000800 */
[----:B---3--:R-:W-:Y:S01]  /*5de0*/  F2FP.BF16.F32.PACK_AB R153, R160, R200 ;  /* 0x000000c8a099723e */ /* 0x008fe200000010ff */
[----:B------:R-:W-:-:S04]  /*5df0*/  FADD.FTZ R200, R200, R217 ;  /* 0x000000d9c8c87221 */ /* 0x000fc80000010000 */
[----:B------:R-:W-:Y:S01]  /*5e00*/  FADD.FTZ R200, R160, R200 ;  /* 0x000000c8a0c87221 */ /* 0x000fe20000010000 */
[----:B------:R-:W-:Y:S01]  /*5e10*/  FFMA.FTZ R160, R186, R0, -R229 ;  /* 0x00000000baa07223 */ /* 0x000fe200000108e5 */
[----:B------:R-:W3:Y:S02]  /*5e20*/  MUFU.EX2 R167, R167 ;  /* 0x000000a700a77308 */ /* 0x000ee40000000800 */
[----:B-1----:R-:W-:-:S06]  /*5e30*/  FADD.FTZ R200, R161, R200 ;  /* 0x000000c8a1c87221 */ /* 0x002fcc0000010000 */
[----:B------:R-:W-:Y:S01]  /*5e40*/  MUFU.EX2 R166, R166 ;  /* 0x000000a600a67308 */ /* 0x000fe20000000800 */
[C---:B--2---:R-:W-:Y:S01]  /*5e50*/  F2FP.BF16.F32.PACK_AB R155, R162.reuse, R161 ;  /* 0x000000a1a29b723e */ /* 0x044fe200000010ff */
[----:B------:R-:W-:Y:S01]  /*5e60*/  FFMA.FTZ R161, R187, R0, -R229 ;  /* 0x00000000bba17223 */ /* 0x000fe200000108e5 */
[----:B------:R-:W-:Y:S02]  /*5e70*/  FADD.FTZ R162, R162, R200 ;  /* 0x000000c8a2a27221 */ /* 0x000fe40000010000 */
[----:B------:R-:W-:-:S03]  /*5e80*/  WARPGROUP.ARRIVE ;  /* 0x00000000000079c5 */ /* 0x000fc60000000000 */
[----:B------:R-:W1:Y:S01]  /*5e90*/  MUFU.EX2 R170, R170 ;  /* 0x000000aa00aa7308 */ /* 0x000e620000000800 */
[----:B---3--:R-:W-:Y:S02]  /*5ea0*/  FADD.FTZ R162, R167, R162 ;  /* 0x000000a2a7a27221 */ /* 0x008fe40000010000 */
[----:B------:R-:W-:Y:S01]  /*5eb0*/  HGMMA.64x256x16.F32.BF16 R24, R152, gdesc[UR8].tnspB, R24, gsb0 ;  /* 0x43e0000898187df0 */ /* 0x000fe20008001818 */
[----:B------:R-:W-:Y:S01]  /*5ec0*/  UIADD3 UR10, UR4, 0x100, URZ ;  /* 0x00000100040a7890 */ /* 0x000fe2000fffe03f */
[----:B------:R-:W-:-:S03]  /*5ed0*/  UMOV UR11, 0x40000040 ;  /* 0x40000040000b7882 */ /* 0x000fc60000000000 */
[----:B------:R-:W-:Y:S08]  /*5ee0*/  MUFU.EX2 R160, R160 ;  /* 0x000000a000a07308 */ /* 0x000ff00000000800 */
[----:B------:R-:W-:Y:S01]  /*5ef0*/  MUFU.EX2 R161, R161 ;  /* 0x000000a100a17308 */ /* 0x000fe20000000800 */
[----:B-1----:R-:W-:Y:S01]  /*5f00*/  F2FP.BF16.F32.PACK_AB R159, R170, R166 ;  /* 0x000000a6aa9f723e */ /* 0x002fe200000010ff */
[----:B------:R-:W-:-:S06]  /*5f10*/  WARPGROUP.DEPBAR.LE gsb0, 0x0 ;  /* 0x00008000000079c5 */ /* 0x000fcc0000010000 */
[----:B------:R1:W2:Y:S01]  /*5f20*/  MUFU.EX2 R152, R169 ;  /* 0x000000a900987308 */ /* 0x0002a20000000800 */
[----:B------:R-:W-:Y:S01]  /*5f30*/  FADD.FTZ R153, R164, R163 ;  /* 0x000000a3a4997221 */ /* 0x000fe20000010000 */
[----:B------:R-:W-:Y:S01]  /*5f40*/  F2FP.BF16.F32.PACK_AB R154, R181, R180 ;  /* 0x000000b4b59a723e */ /* 0x000fe200000010ff */
[-CC-:B------:R-:W-:Y:S01]  /*5f50*/  FFMA.FTZ R163, R190, R0.reuse, -R229.reuse ;  /* 0x00000000bea37223 */ /* 0x180fe200000108e5 */
[-C--:B------:R-:W-:Y:S01]  /*5f60*/  FFMA.FTZ R164, R191, R0.reuse, -R229 ;  /* 0x00000000bfa47223 */ /* 0x080fe200000108e5 */
[----:B------:R-:W-:Y:S01]  /*5f70*/  FADD.FTZ R153, R157, R153 ;  /* 0x000000999d997221 */ /* 0x000fe20000010000 */
[----:B-1----:R-:W-:-:S03]  /*5f80*/  FFMA.FTZ R169, R171, R0, -R229 ;  /* 0x00000000aba97223 */ /* 0x002fc600000108e5 */
[----:B------:R-:W-:Y:S01]  /*5f90*/  FADD.FTZ R153, R168, R153 ;  /* 0x00000099a8997221 */ /* 0x000fe20000010000 */
[----:B------:R-:W-:Y:S01]  /*5fa0*/  MUFU.EX2 R163, R163 ;  /* 0x000000a300a37308 */ /* 0x000fe20000000800 */
[C---:B--2---:R-:W-:Y:S02]  /*5fb0*/  F2FP.BF16.F32.PACK_AB R156, R152.reuse, R168 ;  /* 0x000000a8989c723e */ /* 0x044fe400000010ff */
[----:B------:R-:W-:-:S05]  /*5fc0*/  FADD.FTZ R153, R152, R153 ;  /* 0x0000009998997221 */ /* 0x000fca0000010000 */
[----:B------:R-:W1:Y:S01]  /*5fd0*/  MUFU.EX2 R169, R169 ;  /* 0x000000a900a97308 */ /* 0x000e620000000800 */
[----:B------:R-:W-:Y:S01]  /*5fe0*/  F2FP.BF16.F32.PACK_AB R152, R177, R176 ;  /* 0x000000b0b198723e */ /* 0x000fe200000010ff */
[----:B------:R-:W-:-:S04]  /*5ff0*/  FADD.FTZ R172, R172, R153 ;  /* 0x00000099acac7221 */ /* 0x000fc80000010000 */
[----:B------:R-:W-:Y:S02]  /*6000*/  FADD.FTZ R172, R173, R172 ;  /* 0x000000acadac7221 */ /* 0x000fe40000010000 */
[----:B------:R-:W-:Y:S02]  /*6010*/  MUFU.EX2 R164, R164 ;  /* 0x000000a400a47308 */ /* 0x000fe40000000800 */
[----:B------:R-:W-:-:S04]  /*6020*/  FADD.FTZ R172, R176, R172 ;  /* 0x000000acb0ac7221 */ /* 0x000fc80000010000 */
[----:B------:R-:W-:Y:S01]  /*6030*/  FADD.FTZ R172, R177, R172 ;  /* 0x000000acb1ac7221 */ /* 0x000fe20000010000 */
[C---:B-1----:R-:W-:Y:S01]  /*6040*/  F2FP.BF16.F32.PACK_AB R157, R169.reuse, R167 ;  /* 0x000000a7a99d723e */ /* 0x042fe200000010ff */
[----:B------:R-:W-:Y:S02]  /*6050*/  FADD.FTZ R162, R169, R162 ;  /* 0x000000a2a9a27221 */ /* 0x000fe40000010000 */
[----:B------:R-:W-:Y:S01]  /*6060*/  FADD.FTZ R172, R180, R172 ;  /* 0x000000acb4ac7221 */ /* 0x000fe20000010000 */
[----:B------:R-:W-:Y:S01]  /*6070*/  WARPGROUP.ARRIVE ;  /* 0x00000000000079c5 */ /* 0x000fe20000000000 */
[----:B------:R-:W-:Y:S02]  /*6080*/  FADD.FTZ R162, R166, R162 ;  /* 0x000000a2a6a27221 */ /* 0x000fe40000010000 */
[----:B------:R-:W-:Y:S02]  /*6090*/  FADD.FTZ R172, R181, R172 ;  /* 0x000000acb5ac7221 */ /* 0x000fe40000010000 */
[----:B------:R-:W-:Y:S01]  /*60a0*/  FADD.FTZ R162, R170, R162 ;  /* 0x000000a2aaa27221 */ /* 0x000fe20000010000 */
[----:B------:R-:W-:Y:S01]  /*60b0*/  HGMMA.64x256x16.F32.BF16 R24, R156, gdesc[UR8].tnspB, R24, gsb0 ;  /* 0x43e000089c187df0 */ /* 0x000fe20008001818 */
[----:B------:R-:W-:Y:S01]  /*60c0*/  UIADD3 UR10, UR4, 0x180, URZ ;  /* 0x00000180040a7890 */ /* 0x000fe2000fffe03f */
[----:B------:R-:W-:Y:S01]  /*60d0*/  FADD.FTZ R172, R184, R172 ;  /* 0x000000acb8ac7221 */ /* 0x000fe20000010000 */
[----:B------:R-:W-:-:S03]  /*60e0*/  UMOV UR11, 0x40000040 ;  /* 0x40000040000b7882 */ /* 0x000fc60000000000 */
[----:B------:R-:W-:-:S04]  /*60f0*/  FADD.FTZ R172, R185, R172 ;  /* 0x000000acb9ac7221 */ /* 0x000fc80000010000 */
[----:B------:R-:W-:Y:S01]  /*6100*/  FADD.FTZ R172, R188, R172 ;  /* 0x000000acbcac7221 */ /* 0x000fe20000010000 */
[----:B------:R-:W-:Y:S02]  /*6110*/  WARPGROUP.DEPBAR.LE gsb0, 0x0 ;  /* 0x00008000000079c5 */ /* 0x000fe40000010000 */
[-CC-:B------:R-:W-:Y:S01]  /*6120*/  FFMA.FTZ R158, R178, R0.reuse, -R229.reuse ;  /* 0x00000000b29e7223 */ /* 0x180fe200000108e5 */
[-CC-:B------:R-:W-:Y:S01]  /*6130*/  FFMA.FTZ R156, R179, R0.reuse, -R229.reuse ;  /* 0x00000000b39c7223 */ /* 0x180fe200000108e5 */
[-CC-:B------:R-:W-:Y:S01]  /*6140*/  FFMA.FTZ R157, R182, R0.reuse, -R229.reuse ;  /* 0x00000000b69d7223 */ /* 0x180fe200000108e5 */
[----:B------:R-:W-:-:S03]  /*6150*/  FFMA.FTZ R159, R183, R0, -R229 ;  /* 0x00000000b79f7223 */ /* 0x000fc600000108e5 */
[----:B------:R-:W-:Y:S08]  /*6160*/  MUFU.EX2 R158, R158 ;  /* 0x0000009e009e7308 */ /* 0x000ff00000000800 */
[----:B------:R-:W1:Y:S08]  /*6170*/  MUFU.EX2 R156, R156 ;  /* 0x0000009c009c7308 */ /* 0x000e700000000800 */
[----:B------:R-:W2:Y:S08]  /*6180*/  MUFU.EX2 R157, R157 ;  /* 0x0000009d009d7308 */ /* 0x000eb00000000800 */
[----:B------:R-:W3:Y:S01]  /*6190*/  MUFU.EX2 R159, R159 ;  /* 0x0000009f009f7308 */ /* 0x000ee20000000800 */
[----:B-1----:R-:W-:Y:S01]  /*61a0*/  F2FP.BF16.F32.PACK_AB R153, R156, R158 ;  /* 0x0000009e9c99723e */ /* 0x002fe200000010ff */
[----:B------:R-:W-:-:S04]  /*61b0*/  FADD.FTZ R158, R158, R162 ;  /* 0x000000a29e9e7221 */ /* 0x000fc80000010000 */
[----:B------:R-:W-:-:S04]  /*61c0*/  FADD.FTZ R158, R156, R158 ;  /* 0x0000009e9c9e7221 */ /* 0x000fc80000010000 */
[----:B--2---:R-:W-:Y:S01]  /*61d0*/  FADD.FTZ R158, R157, R158 ;  /* 0x0000009e9d9e7221 */ /* 0x004fe20000010000 */
[----:B---3--:R-:W-:-:S03]  /*61e0*/  F2FP.BF16.F32.PACK_AB R155, R159, R157 ;  /* 0x0000009d9f9b723e */ /* 0x008fc600000010ff */
[----:B------:R-:W-:Y:S01]  /*61f0*/  FADD.FTZ R158, R159, R158 ;  /* 0x0000009e9f9e7221 */ /* 0x000fe20000010000 */
[----:B------:R-:W-:-:S03]  /*6200*/  WARPGROUP.ARRIVE ;  /* 0x00000000000079c5 */ /* 0x000fc60000000000 */
[----:B------:R-:W-:-:S04]  /*6210*/  FADD.FTZ R158, R160, R158 ;  /* 0x0000009ea09e7221 */ /* 0x000fc80000010000 */
[----:B------:R-:W-:Y:S01]  /*6220*/  FADD.FTZ R158, R161, R158 ;  /* 0x0000009ea19e7221 */ /* 0x000fe20000010000 */
[----:B------:R-:W-:Y:S01]  /*6230*/  HGMMA.64x256x16.F32.BF16 R24, R152, gdesc[UR8].tnspB, R24, gsb0 ;  /* 0x43e0000898187df0 */ /* 0x000fe20008001818 */
[----:B------:R-:W-:Y:S01]  /*6240*/  UIADD3 UR10, UR4, 0x200, URZ ;  /* 0x00000200040a7890 */ /* 0x000fe2000fffe03f */
[----:B------:R-:W-:Y:S01]  /*6250*/  UMOV UR11, 0x40000040 ;  /* 0x40000040000b7882 */ /* 0x000fe20000000000 */
[----:B------:R-:W-:Y:S01]  /*6260*/  UIADD3 UR4, UR4, 0x280, URZ ;  /* 0x0000028004047890 */ /* 0x000fe2000fffe03f */
[----:B------:R-:W-:Y:S02]  /*6270*/  WARPGROUP.DEPBAR.LE gsb0, 0x0 ;  /* 0x00008000000079c5 */ /* 0x000fe40000010000 */
[----:B------:R-:W-:Y:S02]  /*6280*/  F2FP.BF16.F32.PACK_AB R152, R185, R184 ;  /* 0x000000b8b998723e */ /* 0x000fe400000010ff */
[----:B------:R-:W-:Y:S02]  /*6290*/  F2FP.BF16.F32.PACK_AB R153, R161, R160 ;  /* 0x000000a0a199723e */ /* 0x000fe400000010ff */
[C---:B------:R-:W-:Y:S01]  /*62a0*/  F2FP.BF16.F32.PACK_AB R154, R189.reuse, R188 ;  /* 0x000000bcbd9a723e */ /* 0x040fe200000010ff */
[----:B------:R-:W-:Y:S01]  /*62b0*/  FADD.FTZ R189, R189, R172 ;  /* 0x000000acbdbd7221 */ /* 0x000fe20000010000 */
[----:B------:R-:W-:Y:S01]  /*62c0*/  F2FP.BF16.F32.PACK_AB R155, R164, R163 ;  /* 0x000000a3a49b723e */ /* 0x000fe200000010ff */
[----:B------:R-:W-:-:S03]  /*62d0*/  FADD.FTZ R163, R163, R158 ;  /* 0x0000009ea3a37221 */ /* 0x000fc60000010000 */
[----:B------:R-:W-:Y:S01]  /*62e0*/  WARPGROUP.ARRIVE ;  /* 0x00000000000079c5 */ /* 0x000fe20000000000 */
[----:B------:R-:W-:-:S11]  /*62f0*/  FADD.FTZ R163, R164, R163 ;  /* 0x000000a3a4a37221 */ /* 0x000fd60000010000 */
[----:B------:R-:W-:Y:S01]  /*6300*/  HGMMA.64x256x16.F32.BF16 R24, R152, gdesc[UR8].tnspB, R24, gsb0 ;  /* 0x43e0000898187df0 */ /* 0x000fe20008001818 */
[----:B------:R-:W-:Y:S01]  /*6310*/  UMOV UR10, UR4 ;  /* 0x00000004000a7c82 */ /* 0x000fe20008000000 */
        /* <DEDUP_REMOVED lines=19> */
.L_x_9932:
[----:B------:R-:W2:Y:S01]  /*6450*/  LDL.LU R152, [R1+0x14] ;  /* 0x0000140001987983 */ /* 0x000ea20000300800 */
[----:B------:R-:W-:Y:S01]  /*6460*/  UIADD3 UR36, UR36, 0x1, URZ ;  /* 0x0000000124247890 */ /* 0x000fe2000fffe03f */
[----:B------:R1:W-:Y:S06]  /*6470*/  BAR.ARV R218, 0x100 ;  /* 0x000400da0000751d */ /* 0x0003ec0000002000 */
[----:B------:R-:W-:Y:S02]  /*6480*/  UISETP.NE.AND UP0, UPT, UR36, 0x2, UPT ;  /* 0x000000022400788c */ /* 0x000fe4000bf05270 */
[----:B------:R-:W-:Y:S06]  /*6490*/  BAR.ARV 0x8, 0x180 ;  /* 0x0206000000007b1d */ /* 0x000fec0000002000 */
[----:B------:R-:W-:Y:S01]  /*64a0*/  USEL UR4, URZ, 0x1, UP0 ;  /* 0x000000013f047887 */ /* 0x000fe20008000000 */
[----:B------:R-:W-:Y:S01]  /*64b0*/  PLOP3.LUT P0, PT, PT, PT, PT, 0x8, 0x0 ;  /* 0x000000000000781c */ /* 0x000fe20003f0e170 */
[----:B------:R-:W3:Y:S01]  /*64c0*/  SHFL.BFLY PT, R3, R200, 0x2, 0x1f ;  /* 0x0c401f00c8037f89 */ /* 0x000ee200000e0000 */
[----:B------:R-:W-:-:S02]  /*64d0*/  USEL UR36, UR36, URZ, UP0 ;  /* 0x0000003f24247287 */ /* 0x000fc40008000000 */
[----:B------:R-:W-:Y:S01]  /*64e0*/  ULOP3.LUT UR37, UR37, UR4, URZ, 0x3c, !UPT ;  /* 0x0000000425257292 */ /* 0x000fe2000f8e3c3f */
[----:B------:R-:W4:Y:S01]  /*64f0*/  SHFL.BFLY PT, R2, R217, 0x2, 0x1f ;  /* 0x0c401f00d9027f89 */ /* 0x000f2200000e0000 */
[----:B---3--:R-:W-:Y:S01]  /*6500*/  FADD.FTZ R4, R3, R200 ;  /* 0x000000c803047221 */ /* 0x008fe20000010000 */
[----:B----4-:R-:W-:-:S04]  /*6510*/  FADD.FTZ R6, R2, R217 ;  /* 0x000000d902067221 */ /* 0x010fc80000010000 */
[----:B------:R-:W3:Y:S04]  /*6520*/  SHFL.BFLY PT, R3, R4, 0x1, 0x1f ;  /* 0x0c201f0004037f89 */ /* 0x000ee800000e0000 */
[----:B------:R-:W4:Y:S01]  /*6530*/  SHFL.BFLY PT, R5, R6, 0x1, 0x1f ;  /* 0x0c201f0006057f89 */ /* 0x000f2200000e0000 */
[----:B---3--:R-:W-:Y:S01]  /*6540*/  FADD.FTZ R7, R4, R3 ;  /* 0x0000000304077221 */ /* 0x008fe20000010000 */
[----:B------:R-:W-:Y:S01]  /*6550*/  CS2R R2, SRZ ;  /* 0x0000000000027805 */ /* 0x000fe2000001ff00 */
[----:B------:R-:W-:Y:S02]  /*6560*/  IMAD.MOV.U32 R4, RZ, RZ, -0x800000 ;  /* 0xff800000ff047424 */ /* 0x000fe400078e00ff */
[----:B----4-:R-:W-:Y:S01]  /*6570*/  FADD.FTZ R8, R6, R5 ;  /* 0x0000000506087221 */ /* 0x010fe20000010000 */
[----:B------:R-:W-:-:S04]  /*6580*/  FSETP.NE.FTZ.AND P1, PT, R7, RZ, PT ;  /* 0x000000ff0700720b */ /* 0x000fc80003f35000 */
[----:B------:R-:W-:-:S09]  /*6590*/  FSETP.NE.FTZ.AND P2, PT, R8, RZ, PT ;  /* 0x000000ff0800720b */ /* 0x000fd20003f55000 */
[----:B------:R-:W3:Y:S08]  /*65a0*/  @P1 MUFU.LG2 R5, R7 ;  /* 0x0000000700051308 */ /* 0x000ef00000000c00 */
[----:B------:R-:W4:Y:S08]  /*65b0*/  @P2 MUFU.LG2 R6, R8 ;  /* 0x0000000800062308 */ /* 0x000f300000000c00 */
[----:B------:R5:W0:Y:S01]  /*65c0*/  @P1 MUFU.RCP R3, R7 ;  /* 0x0000000700031308 */ /* 0x000a220000001000 */
[----:B---3--:R-:W-:-:S07]  /*65d0*/  @P1 FMUL.FTZ R5, R5, 0.69314718246459960938 ;  /* 0x3f31721805051820 */ /* 0x008fce0000410000 */
[----:B------:R-:W3:Y:S01]  /*65e0*/  @P2 MUFU.RCP R2, R8 ;  /* 0x0000000800022308 */ /* 0x000ee20000001000 */
[C---:B-----5:R-:W-:Y:S01]  /*65f0*/  @P1 FMUL.FTZ R7, R0.reuse, 0.69314718246459960938 ;  /* 0x3f31721800071820 */ /* 0x060fe20000410000 */
[----:B------:R-:W-:Y:S01]  /*6600*/  @P2 FMUL.FTZ R0, R0, 0.69314718246459960938 ;  /* 0x3f31721800002820 */ /* 0x000fe20000410000 */
[----:B----4-:R-:W-:-:S04]  /*6610*/  @P2 FMUL.FTZ R6, R6, 0.69314718246459960938 ;  /* 0x3f31721806062820 */ /* 0x010fc80000410000 */
[----:B------:R-:W-:Y:S01]  /*6620*/  @P2 FFMA.FTZ R4, R0, R165, R6 ;  /* 0x000000a500042223 */ /* 0x000fe20000010006 */
        /* <DEDUP_REMOVED lines=130> */
[----:B--2---:R-:W-:-:S05]  /*6e50*/  VIADD R152, R152, 0x1 ;  /* 0x0000000198987836 */ /* 0x004fca0000000000 */
[----:B------:R1:W-:Y:S02]  /*6e60*/  STL [R1+0x14], R152 ;  /* 0x0000149801007387 */ /* 0x0003e40000100800 */
.L_x_9920:
[----:B------:R-:W2:Y:S01]  /*6e70*/  S2R R5, SR_CgaCtaId ;  /* 0x0000000000057919 */ /* 0x000ea20000008800 */
[----:B------:R-:W-:Y:S01]  /*6e80*/  MOV R0, 0x400 ;  /* 0x0000040000007802 */ /* 0x000fe20000000f00 */
[----:B------:R-:W-:Y:S01]  /*6e90*/  BSSY B0, `(.L_x_9942) ;  /* 0x0000466000007945 */ /* 0x000fe20003800000 */
[----:B------:R-:W-:Y:S02]  /*6ea0*/  BAR.SYNC.DEFER_BLOCKING 0x5, 0x180 ;  /* 0x0146000000007b1d */ /* 0x000fe40000010000 */
[----:B--2---:R-:W-:-:S05]  /*6eb0*/  LEA R0, R5, R0, 0x18 ;  /* 0x0000000005007211 */ /* 0x004fca00078ec0ff */
[----:B------:R2:W3:Y:S01]  /*6ec0*/  LDS.128 R8, [R0+0x324d0] ;  /* 0x0324d00000087984 */ /* 0x0004e20000000c00 */
[----:B------:R-:W-:Y:S06]  /*6ed0*/  BAR.ARV 0x4, 0x180 ;  /* 0x0106000000007b1d */ /* 0x000fec0000002000 */
[----:B------:R-:W-:Y:S05]  /*6ee0*/  @P0 BRA `(.L_x_9943) ;  /* 0x0000003400e80947 */ /* 0x000fea0003800000 */
[----:B------:R-:W4:Y:S01]  /*6ef0*/  LDL R2, [R1+0x80] ;  /* 0x0000800001027983 */ /* 0x000f220000100800 */
[----:B------:R-:W0:Y:S01]  /*6f00*/  S2R R5, SR_SWINHI ;  /* 0x0000000000057919 */ /* 0x000e220000002f00 */
[----:B------:R-:W-:Y:S01]  /*6f10*/  F2FP.BF16.F32.PACK_AB R14, R29, R28 ;  /* 0x0000001c1d0e723e */ /* 0x000fe200000010ff */
[----:B------:R-:W-:Y:S01]  /*6f20*/  ULDC.64 UR4, c[0x0][0xd08] ;  /* 0x0003420000047ab9 */ /* 0x000fe20000000a00 */
[----:B------:R-:W2:Y:S04]  /*6f30*/  LDL R163, [R1+0x7c] ;  /* 0x00007c0001a37983 */ /* 0x000ea80000100800 */
[----:B------:R-:W2:Y:S01]  /*6f40*/  LDL R162, [R1+0x10] ;  /* 0x0000100001a27983 */ /* 0x000ea20000100800 */
[----:B------:R-:W-:Y:S02]  /*6f50*/  MOV R158, R0 ;  /* 0x00000000009e7202 */ /* 0x000fe40000000f00 */
[----:B0-----:R-:W-:-:S02]  /*6f60*/  MOV R159, R5 ;  /* 0x00000005009f7202 */ /* 0x001fc40000000f00 */
[----:B------:R-:W-:Y:S02]  /*6f70*/  F2FP.BF16.F32.PACK_AB R15, R31, R30 ;  /* 0x0000001e1f0f723e */ /* 0x000fe400000010ff */
[----:B------:R-:W-:Y:S02]  /*6f80*/  F2FP.BF16.F32.PACK_AB R18, R37, R36 ;  /* 0x000000242512723e */ /* 0x000fe400000010ff */
[----:B------:R-:W-:Y:S02]  /*6f90*/  F2FP.BF16.F32.PACK_AB R19, R39, R38 ;  /* 0x000000262713723e */ /* 0x000fe400000010ff */
[----:B------:R-:W-:Y:S02]  /*6fa0*/  F2FP.BF16.F32.PACK_AB R154, R69, R68 ;  /* 0x00000044459a723e */ /* 0x000fe400000010ff */
[----:B------:R-:W-:Y:S01]  /*6fb0*/  SHF.L.U64.HI R22, R204, 0x2, R210 ;  /* 0x00000002cc167819 */ /* 0x000fe200000102d2 */
[----:B------:R-:W-:Y:S01]  /*6fc0*/  BAR.SYNC.DEFER_BLOCKING 0x1, 0x100 ;  /* 0x0044000000007b1d */ /* 0x000fe20000010000 */
[----:B----4-:R-:W-:-:S03]  /*6fd0*/  IMAD.WIDE R6, R2, 0x2, R158 ;  /* 0x0000000202067825 */ /* 0x010fc600078e029e */
[C---:B------:R-:W-:Y:S02]  /*6fe0*/  IADD3 R17, P0, R6.reuse, 0x20, RZ ;  /* 0x0000002006117810 */ /* 0x040fe40007f1e0ff */
[----:B------:R-:W-:Y:S02]  /*6ff0*/  IADD3 R153, P1, R6, 0x40, RZ ;  /* 0x0000004006997810 */ /* 0x000fe40007f3e0ff */
[----:B------:R-:W-:Y:S02]  /*7000*/  LOP3.LUT R16, R17, 0x380, RZ, 0xc0, !PT ;  /* 0x0000038011107812 */ /* 0x000fe400078ec0ff */
[----:B-1----:R-:W-:Y:S02]  /*7010*/  LOP3.LUT R152, R153, 0x380, RZ, 0xc0, !PT ;  /* 0x0000038099987812 */ /* 0x002fe400078ec0ff */
[----:B------:R-:W-:Y:S02]  /*7020*/  SHF.R.U64 R16, R16, 0x3, RZ ;  /* 0x0000000310107819 */ /* 0x000fe400000012ff */
[----:B------:R-:W-:-:S02]  /*7030*/  SHF.R.U64 R152, R152, 0x3, RZ ;  /* 0x0000000398987819 */ /* 0x000fc400000012ff */
[----:B------:R-:W-:Y:S02]  /*7040*/  LOP3.LUT R13, R6, 0x380, RZ, 0xc0, !PT ;  /* 0x00000380060d7812 */ /* 0x000fe400078ec0ff */
[----:B------:R-:W-:Y:S01]  /*7050*/  LOP3.LUT R16, R16, R17, RZ, 0x3c, !PT ;  /* 0x0000001110107212 */ /* 0x000fe200078e3cff */
[--C-:B------:R-:W-:Y:S01]  /*7060*/  IMAD.X R17, RZ, RZ, R7.reuse, P0 ;  /* 0x000000ffff117224 */ /* 0x100fe200000e0607 */
[----:B------:R-:W-:Y:S01]  /*7070*/  LOP3.LUT R152, R152, R153, RZ, 0x3c, !PT ;  /* 0x0000009998987212 */ /* 0x000fe200078e3cff */
[----:B------:R-:W-:Y:S01]  /*7080*/  IMAD.X R153, RZ, RZ, R7, P1 ;  /* 0x000000ffff997224 */ /* 0x000fe200008e0607 */
[----:B------:R-:W-:Y:S02]  /*7090*/  SHF.R.U64 R13, R13, 0x3, RZ ;  /* 0x000000030d0d7819 */ /* 0x000fe400000012ff */
[C---:B------:R-:W-:Y:S02]  /*70a0*/  IADD3 R21, P0, R6.reuse, 0x60, RZ ;  /* 0x0000006006157810 */ /* 0x040fe40007f1e0ff */
[----:B------:R-:W-:-:S02]  /*70b0*/  IADD3 R155, P1, R6, 0x4000, RZ ;  /* 0x00004000069b7810 */ /* 0x000fc40007f3e0ff */
[----:B------:R-:W-:Y:S01]  /*70c0*/  LOP3.LUT R12, R13, R6, RZ, 0x3c, !PT ;  /* 0x000000060d0c7212 */ /* 0x000fe200078e3cff */
[----:B------:R-:W-:Y:S01]  /*70d0*/  IMAD.MOV.U32 R13, RZ, RZ, R7 ;  /* 0x000000ffff0d7224 */ /* 0x000fe200078e0007 */
[----:B------:R-:W-:Y:S02]  /*70e0*/  LOP3.LUT R20, R21, 0x380, RZ, 0xc0, !PT ;  /* 0x0000038015147812 */ /* 0x000fe400078ec0ff */
[----:B---3--:R-:W-:Y:S02]  /*70f0*/  MOV R8, R152 ;  /* 0x0000009800087202 */ /* 0x008fe40000000f00 */
[----:B------:R-:W-:Y:S02]  /*7100*/  LOP3.LUT R152, R155, 0x380, RZ, 0xc0, !PT ;  /* 0x000003809b987812 */ /* 0x000fe400078ec0ff */
[----:B------:R-:W-:Y:S02]  /*7110*/  SHF.R.U64 R20, R20, 0x3, RZ ;  /* 0x0000000314147819 */ /* 0x000fe400000012ff */
[----:B------:R-:W-:-:S02]  /*7120*/  MOV R5, R12 ;  /* 0x0000000c00057202 */ /* 0x000fc40000000f00 */
[----:B------:R-:W-:Y:S02]  /*7130*/  SHF.R.U64 R152, R152, 0x3, RZ ;  /* 0x0000000398987819 */ /* 0x000fe400000012ff */
[----:B------:R-:W-:Y:S02]  /*7140*/  F2FP.BF16.F32.PACK_AB R12, R25, R24 ;  /* 0x00000018190c723e */ /* 0x000fe400000010ff */
[----:B------:R-:W-:Y:S02]  /*7150*/  F2FP.BF16.F32.PACK_AB R13, R27, R26 ;  /* 0x0000001a1b0d723e */ /* 0x000fe400000010ff */
[----:B------:R-:W-:Y:S02]  /*7160*/  MOV R2, R16 ;  /* 0x0000001000027202 */ /* 0x000fe40000000f00 */
[----:B------:R-:W-:Y:S01]  /*7170*/  LOP3.LUT R20, R20, R21, RZ, 0x3c, !PT ;  /* 0x0000001514147212 */ /* 0x000fe200078e3cff */
[----:B------:R-:W-:Y:S01]  /*7180*/  IMAD.X R21, RZ, RZ, R7, P0 ;  /* 0x000000ffff157224 */ /* 0x000fe200000e0607 */
[----:B------:R-:W-:-:S02]  /*7190*/  F2FP.BF16.F32.PACK_AB R16, R33, R32 ;  /* 0x000000202110723e */ /* 0x000fc400000010ff */
[----:B------:R-:W-:Y:S02]  /*71a0*/  F2FP.BF16.F32.PACK_AB R17, R35, R34 ;  /* 0x000000222311723e */ /* 0x000fe400000010ff */
[----:B------:R-:W-:Y:S01]  /*71b0*/  LOP3.LUT R152, R152, R155, RZ, 0x3c, !PT ;  /* 0x0000009b98987212 */ /* 0x000fe200078e3cff */
[----:B------:R0:W-:Y:S01]  /*71c0*/  STSM.16.M88.4 [R5], R12 ;  /* 0x0000000c05007844 */ /* 0x0001e20000000200 */
[C---:B------:R-:W-:Y:S01]  /*71d0*/  IADD3 R155, P0, R6.reuse, 0x4020, RZ ;  /* 0x00004020069b7810 */ /* 0x040fe20007f1e0ff */
[----:B------:R-:W-:Y:S02]  /*71e0*/  IMAD.X R153, RZ, RZ, R7, P1 ;  /* 0x000000ffff997224 */ /* 0x000fe400008e0607 */
[----:B------:R1:W-:Y:S01]  /*71f0*/  STSM.16.M88.4 [R2], R16 ;  /* 0x0000001002007844 */ /* 0x0003e20000000200 */
[----:B------:R-:W-:Y:S02]  /*7200*/  IADD3 R157, P1, R6, 0x8060, RZ ;  /* 0x00008060069d7810 */ /* 0x000fe40007f3e0ff */
[----:B0-----:R-:W-:-:S02]  /*7210*/  F2FP.BF16.F32.PACK_AB R12, R41, R40 ;  /* 0x00000028290c723e */ /* 0x001fc400000010ff */
[----:B------:R-:W-:Y:S02]  /*7220*/  F2FP.BF16.F32.PACK_AB R13, R43, R42 ;  /* 0x0000002a2b0d723e */ /* 0x000fe400000010ff */
[----:B------:R-:W-:Y:S02]  /*7230*/  F2FP.BF16.F32.PACK_AB R14, R45, R44 ;  /* 0x0000002c2d0e723e */ /* 0x000fe400000010ff */
[----:B------:R-:W-:Y:S02]  /*7240*/  F2FP.BF16.F32.PACK_AB R15, R47, R46 ;  /* 0x0000002e2f0f723e */ /* 0x000fe400000010ff */
[----:B------:R-:W-:Y:S02]  /*7250*/  MOV R5, R20 ;  /* 0x0000001400057202 */ /* 0x000fe40000000f00 */
[----:B------:R-:W-:Y:S02]  /*7260*/  LOP3.LUT R20, R155, 0x380, RZ, 0xc0, !PT ;  /* 0x000003809b147812 */ /* 0x000fe400078ec0ff */
[----:B-1----:R-:W-:-:S02]  /*7270*/  F2FP.BF16.F32.PACK_AB R16, R49, R48 ;  /* 0x000000303110723e */ /* 0x002fc400000010ff */
[----:B------:R-:W-:Y:S02]  /*7280*/  F2FP.BF16.F32.PACK_AB R17, R51, R50 ;  /* 0x000000323311723e */ /* 0x000fe400000010ff */
[----:B------:R-:W-:Y:S02]  /*7290*/  F2FP.BF16.F32.PACK_AB R18, R53, R52 ;  /* 0x000000343512723e */ /* 0x000fe400000010ff */
[----:B------:R-:W-:Y:S01]  /*72a0*/  F2FP.BF16.F32.PACK_AB R19, R55, R54 ;  /* 0x000000363713723e */ /* 0x000fe200000010ff */
[----:B------:R0:W-:Y:S01]  /*72b0*/  STSM.16.M88.4 [R8], R12 ;  /* 0x0000000c08007844 */ /* 0x0001e20000000200 */
[----:B------:R-:W-:Y:S02]  /*72c0*/  SHF.R.U64 R20, R20, 0x3, RZ ;  /* 0x0000000314147819 */ /* 0x000fe400000012ff */
[----:B------:R-:W-:Y:S01]  /*72d0*/  MOV R2, R152 ;  /* 0x0000009800027202 */ /* 0x000fe20000000f00 */
[----:B------:R1:W-:Y:S01]  /*72e0*/  STSM.16.M88.4 [R5], R16 ;  /* 0x0000001005007844 */ /* 0x0003e20000000200 */
[----:B------:R-:W-:Y:S01]  /*72f0*/  IMAD.X R21, RZ, RZ, R7, P0 ;  /* 0x000000ffff157224 */ /* 0x000fe200000e0607 */
[----:B------:R-:W-:-:S02]  /*7300*/  LOP3.LUT R20, R20, R155, RZ, 0x3c, !PT ;  /* 0x0000009b14147212 */ /* 0x000fc400078e3cff */
[----:B------:R-:W-:Y:S02]  /*7310*/  F2FP.BF16.F32.PACK_AB R152, R65, R64 ;  /* 0x000000404198723e */ /* 0x000fe400000010ff */
[----:B0-----:R-:W-:Y:S02]  /*7320*/  F2FP.BF16.F32.PACK_AB R12, R57, R56 ;  /* 0x00000038390c723e */ /* 0x001fe400000010ff */
[----:B------:R-:W-:Y:S02]  /*7330*/  F2FP.BF16.F32.PACK_AB R13, R59, R58 ;  /* 0x0000003a3b0d723e */ /* 0x000fe400000010ff */
[----:B------:R-:W-:Y:S02]  /*7340*/  F2FP.BF16.F32.PACK_AB R14, R61, R60 ;  /* 0x0000003c3d0e723e */ /* 0x000fe400000010ff */
[----:B------:R-:W-:Y:S02]  /*7350*/  F2FP.BF16.F32.PACK_AB R15, R63, R62 ;  /* 0x0000003e3f0f723e */ /* 0x000fe400000010ff */
[----:B-1----:R-:W-:-:S02]  /*7360*/  IADD3 R5, P5, R6, 0x4040, RZ ;  /* 0x0000404006057810 */ /* 0x002fc40007fbe0ff */
[----:B------:R-:W-:Y:S01]  /*7370*/  IADD3 R17, P4, R6, 0x4060, RZ ;  /* 0x0000406006117810 */ /* 0x000fe20007f9e0ff */
[----:B------:R0:W-:Y:S01]  /*7380*/  STSM.16.M88.4 [R2], R12 ;  /* 0x0000000c02007844 */ /* 0x0001e20000000200 */
[----:B------:R-:W-:Y:S02]  /*7390*/  MOV R21, R20 ;  /* 0x0000001400157202 */ /* 0x000fe40000000f00 */
[----:B------:R-:W-:Y:S02]  /*73a0*/  F2FP.BF16.F32.PACK_AB R153, R67, R66 ;  /* 0x000000424399723e */ /* 0x000fe400000010ff */
[----:B------:R-:W-:Y:S02]  /*73b0*/  LOP3.LUT R156, R157, 0x380, RZ, 0xc0, !PT ;  /* 0x000003809d9c7812 */ /* 0x000fe400078ec0ff */
[----:B------:R-:W-:Y:S02]  /*73c0*/  F2FP.BF16.F32.PACK_AB R155, R71, R70 ;  /* 0x00000046479b723e */ /* 0x000fe400000010ff */
[----:B------:R-:W-:-:S02]  /*73d0*/  LOP3.LUT R16, R17, 0x380, RZ, 0xc0, !PT ;  /* 0x0000038011107812 */ /* 0x000fc400078ec0ff */
[C---:B------:R-:W-:Y:S02]  /*73e0*/  IADD3 R161, P0, R6.reuse, 0xc040, RZ ;  /* 0x0000c04006a17810 */ /* 0x040fe40007f1e0ff */
[----:B0-----:R-:W-:Y:S02]  /*73f0*/  LOP3.LUT R12, R5, 0x380, RZ, 0xc0, !PT ;  /* 0x00000380050c7812 */ /* 0x001fe400078ec0ff */
[----:B------:R-:W-:Y:S02]  /*7400*/  IADD3 R15, P2, R6, 0x8000, RZ ;  /* 0x00008000060f7810 */ /* 0x000fe40007f5e0ff */
[----:B------:R-:W-:Y:S02]  /*7410*/  SHF.R.U64 R12, R12, 0x3, RZ ;  /* 0x000000030c0c7819 */ /* 0x000fe400000012ff */
[----:B------:R-:W-:Y:S01]  /*7420*/  LOP3.LUT R2, R15, 0x380, RZ, 0xc0, !PT ;  /* 0x000003800f027812 */ /* 0x000fe200078ec0ff */
[----:B------:R0:W-:Y:S01]  /*7430*/  STSM.16.M88.4 [R21], R152 ;  /* 0x0000009815007844 */ /* 0x0001e20000000200 */
[----:B------:R-:W-:Y:S01]  /*7440*/  SHF.R.U64 R156, R156, 0x3, RZ ;  /* 0x000000039c9c7819 */ /* 0x000fe200000012ff */
[----:B------:R-:W-:Y:S01]  /*7450*/  IMAD.X R13, RZ, RZ, R7, P5 ;  /* 0x000000ffff0d7224 */ /* 0x000fe200028e0607 */
[----:B------:R-:W-:-:S02]  /*7460*/  SHF.R.U64 R16, R16, 0x3, RZ ;  /* 0x0000000310107819 */ /* 0x000fc400000012ff */
[----:B------:R-:W-:Y:S02]  /*7470*/  LOP3.LUT R12, R12, R5, RZ, 0x3c, !PT ;  /* 0x000000050c0c7212 */ /* 0x000fe400078e3cff */
[----:B------:R-:W-:Y:S02]  /*7480*/  LOP3.LUT R20, R161, 0x380, RZ, 0xc0, !PT ;  /* 0x00000380a1147812 */ /* 0x000fe400078ec0ff */
[----:B------:R-:W-:Y:S02]  /*7490*/  LOP3.LUT R156, R156, R157, RZ, 0x3c, !PT ;  /* 0x0000009d9c9c7212 */ /* 0x000fe400078e3cff */
[----:B------:R-:W-:Y:S01]  /*74a0*/  LOP3.LUT R16, R16, R17, RZ, 0x3c, !PT ;  /* 0x0000001110107212 */ /* 0x000fe200078e3cff */
[--C-:B------:R-:W-:Y:S01]  /*74b0*/  IMAD.X R17, RZ, RZ, R7.reuse, P4 ;  /* 0x000000ffff117224 */ /* 0x100fe200020e0607 */
[----:B0-----:R-:W-:Y:S01]  /*74c0*/  SHF.R.U64 R152, R2, 0x3, RZ ;  /* 0x0000000302987819 */ /* 0x001fe200000012ff */
[----:B------:R-:W-:Y:S01]  /*74d0*/  IMAD.X R153, RZ, RZ, R7, P2 ;  /* 0x000000ffff997224 */ /* 0x000fe200010e0607 */
[----:B------:R-:W-:-:S02]  /*74e0*/  IADD3 R157, P2, R6, 0x8040, RZ ;  /* 0x00008040069d7810 */ /* 0x000fc40007f5e0ff */
[----:B------:R-:W-:Y:S02]  /*74f0*/  LOP3.LUT R152, R152, R15, RZ, 0x3c, !PT ;  /* 0x0000000f98987212 */ /* 0x000fe400078e3cff */
[----:B------:R-:W-:Y:S02]  /*7500*/  MOV R8, R12 ;  /* 0x0000000c00087202 */ /* 0x000fe40000000f00 */
[----:B------:R-:W-:Y:S02]  /*7510*/  SHF.R.U64 R20, R20, 0x3, RZ ;  /* 0x0000000314147819 */ /* 0x000fe400000012ff */
[----:B------:R-:W-:Y:S02]  /*7520*/  F2FP.BF16.F32.PACK_AB R12, R73, R72 ;  /* 0x00000048490c723e */ /* 0x000fe400000010ff */
[----:B------:R-:W-:Y:S02]  /*7530*/  F2FP.BF16.F32.PACK_AB R13, R75, R74 ;  /* 0x0000004a4b0d723e */ /* 0x000fe400000010ff */
[----:B------:R-:W-:-:S02]  /*7540*/  F2FP.BF16.F32.PACK_AB R14, R77, R76 ;  /* 0x0000004c4d0e723e */ /* 0x000fc400000010ff */
[----:B------:R-:W-:Y:S02]  /*7550*/  F2FP.BF16.F32.PACK_AB R15, R79, R78 ;  /* 0x0000004e4f0f723e */ /* 0x000fe400000010ff */
[----:B------:R-:W-:Y:S02]  /*7560*/  LOP3.LUT R21, R157, 0x380, RZ, 0xc0, !PT ;  /* 0x000003809d157812 */ /* 0x000fe400078ec0ff */
[----:B------:R-:W-:Y:S01]  /*7570*/  MOV R5, R16 ;  /* 0x0000001000057202 */ /* 0x000fe20000000f00 */
[----:B------:R0:W-:Y:S01]  /*7580*/  STSM.16.M88.4 [R8], R12 ;  /* 0x0000000c08007844 */ /* 0x0001e20000000200 */
[----:B------:R-:W-:Y:S02]  /*7590*/  LOP3.LUT R20, R20, R161, RZ, 0x3c, !PT ;  /* 0x000000a114147212 */ /* 0x000fe400078e3cff */
[----:B------:R-:W-:Y:S02]  /*75a0*/  F2FP.BF16.F32.PACK_AB R16, R81, R80 ;  /* 0x000000505110723e */ /* 0x000fe400000010ff */
[----:B------:R-:W-:-:S02]  /*75b0*/  F2FP.BF16.F32.PACK_AB R17, R83, R82 ;  /* 0x000000525311723e */ /* 0x000fc400000010ff */
[----:B------:R-:W-:Y:S02]  /*75c0*/  F2FP.BF16.F32.PACK_AB R18, R85, R84 ;  /* 0x000000545512723e */ /* 0x000fe400000010ff */
[----:B------:R-:W-:Y:S02]  /*75d0*/  F2FP.BF16.F32.PACK_AB R19, R87, R86 ;  /* 0x000000565713723e */ /* 0x000fe400000010ff */
[----:B------:R-:W-:Y:S02]  /*75e0*/  IADD3 R161, P3, R6, 0x8020, RZ ;  /* 0x0000802006a17810 */ /* 0x000fe40007f7e0ff */
[----:B------:R-:W-:Y:S02]  /*75f0*/  MOV R2, R152 ;  /* 0x0000009800027202 */ /* 0x000fe40000000f00 */
[----:B------:R-:W-:Y:S02]  /*7600*/  F2FP.BF16.F32.PACK_AB R152, R89, R88 ;  /* 0x000000585998723e */ /* 0x000fe400000010ff */
[----:B------:R-:W-:-:S02]  /*7610*/  F2FP.BF16.F32.PACK_AB R153, R91, R90 ;  /* 0x0000005a5b99723e */ /* 0x000fc400000010ff */
[----:B0-----:R-:W-:Y:S02]  /*7620*/  SHF.R.U64 R8, R21, 0x3, RZ ;  /* 0x0000000315087819 */ /* 0x001fe400000012ff */
[----:B------:R-:W-:Y:S02]  /*7630*/  F2FP.BF16.F32.PACK_AB R154, R93, R92 ;  /* 0x0000005c5d9a723e */ /* 0x000fe400000010ff */
[----:B------:R-:W-:Y:S01]  /*7640*/  F2FP.BF16.F32.PACK_AB R155, R95, R94 ;  /* 0x0000005e5f9b723e */ /* 0x000fe200000010ff */
[----:B------:R0:W-:Y:S01]  /*7650*/  STSM.16.M88.4 [R5], R16 ;  /* 0x0000001005007844 */ /* 0x0001e20000000200 */
[----:B------:R-:W-:-:S03]  /*7660*/  LOP3.LUT R160, R161, 0x380, RZ, 0xc0, !PT ;  /* 0x00000380a1a07812 */ /* 0x000fc600078ec0ff */
[----:B------:R1:W-:Y:S01]  /*7670*/  STSM.16.M88.4 [R2], R152 ;  /* 0x0000009802007844 */ /* 0x0003e20000000200 */
[----:B------:R-:W-:-:S04]  /*7680*/  SHF.R.U64 R160, R160, 0x3, RZ ;  /* 0x00000003a0a07819 */ /* 0x000fc800000012ff */
[----:B------:R-:W-:Y:S02]  /*7690*/  LOP3.LUT R160, R160, R161, RZ, 0x3c, !PT ;  /* 0x000000a1a0a07212 */ /* 0x000fe400078e3cff */
[----:B0-----:R-:W-:Y:S01]  /*76a0*/  LOP3.LUT R16, R8, R157, RZ, 0x3c, !PT ;  /* 0x0000009d08107212 */ /* 0x001fe200078e3cff */
[--C-:B------:R-:W-:Y:S02]  /*76b0*/  IMAD.X R157, RZ, RZ, R7.reuse, P1 ;  /* 0x000000ffff9d7224 */ /* 0x100fe400008e0607 */
[--C-:B------:R-:W-:Y:S01]  /*76c0*/  IMAD.X R17, RZ, RZ, R7.reuse, P2 ;  /* 0x000000ffff117224 */ /* 0x100fe200010e0607 */
[C---:B-1----:R-:W-:Y:S02]  /*76d0*/  IADD3 R155, P1, R6.reuse, 0xc020, RZ ;  /* 0x0000c020069b7810 */ /* 0x042fe40007f3e0ff */
[----:B------:R-:W-:Y:S02]  /*76e0*/  IADD3 R21, P2, R6, 0xc000, RZ ;  /* 0x0000c00006157810 */ /* 0x000fe40007f5e0ff */
[----:B------:R-:W-:Y:S01]  /*76f0*/  LOP3.LUT R154, R155, 0x380, RZ, 0xc0, !PT ;  /* 0x000003809b9a7812 */ /* 0x000fe200078ec0ff */
[----:B------:R-:W-:Y:S01]  /*7700*/  IMAD.X R161, RZ, RZ, R7, P3 ;  /* 0x000000ffffa17224 */ /* 0x000fe200018e0607 */
[----:B------:R-:W-:-:S02]  /*7710*/  LOP3.LUT R8, R21, 0x380, RZ, 0xc0, !PT ;  /* 0x0000038015087812 */ /* 0x000fc400078ec0ff */
[----:B------:R-:W-:Y:S02]  /*7720*/  SHF.R.U64 R154, R154, 0x3, RZ ;  /* 0x000000039a9a7819 */ /* 0x000fe400000012ff */
[----:B------:R-:W-:Y:S02]  /*7730*/  SHF.R.U64 R152, R8, 0x3, RZ ;  /* 0x0000000308987819 */ /* 0x000fe400000012ff */
[----:B------:R-:W-:Y:S02]  /*7740*/  MOV R160, R160 ;  /* 0x000000a000a07202 */ /* 0x000fe40000000f00 */
[----:B------:R-:W-:Y:S02]  /*7750*/  F2FP.BF16.F32.PACK_AB R12, R97, R96 ;  /* 0x00000060610c723e */ /* 0x000fe400000010ff */
[----:B------:R-:W-:Y:S02]  /*7760*/  F2FP.BF16.F32.PACK_AB R13, R99, R98 ;  /* 0x00000062630d723e */ /* 0x000fe400000010ff */
[----:B------:R-:W-:-:S02]  /*7770*/  F2FP.BF16.F32.PACK_AB R14, R101, R100 ;  /* 0x00000064650e723e */ /* 0x000fc400000010ff */
[----:B------:R-:W-:Y:S02]  /*7780*/  F2FP.BF16.F32.PACK_AB R15, R103, R102 ;  /* 0x00000066670f723e */ /* 0x000fe400000010ff */
[----:B------:R-:W-:Y:S01]  /*7790*/  MOV R5, R16 ;  /* 0x0000001000057202 */ /* 0x000fe20000000f00 */
[----:B------:R-:W-:Y:S01]  /*77a0*/  IMAD.X R153, RZ, RZ, R7, P2 ;  /* 0x000000ffff997224 */ /* 0x000fe200010e0607 */
[----:B------:R-:W-:Y:S02]  /*77b0*/  F2FP.BF16.F32.PACK_AB R16, R105, R104 ;  /* 0x000000686910723e */ /* 0x000fe400000010ff */
[----:B------:R-:W-:Y:S02]  /*77c0*/  F2FP.BF16.F32.PACK_AB R17, R107, R106 ;  /* 0x0000006a6b11723e */ /* 0x000fe400000010ff */
[----:B------:R-:W-:Y:S02]  /*77d0*/  F2FP.BF16.F32.PACK_AB R18, R109, R108 ;  /* 0x0000006c6d12723e */ /* 0x000fe400000010ff */
[----:B------:R-:W-:-:S02]  /*77e0*/  F2FP.BF16.F32.PACK_AB R19, R111, R110 ;  /* 0x0000006e6f13723e */ /* 0x000fc400000010ff */
[----:B------:R-:W-:Y:S01]  /*77f0*/  LOP3.LUT R154, R154, R155, RZ, 0x3c, !PT ;  /* 0x0000009b9a9a7212 */ /* 0x000fe200078e3cff */
[--C-:B------:R-:W-:Y:S01]  /*7800*/  IMAD.X R155, RZ, RZ, R7.reuse, P1 ;  /* 0x000000ffff9b7224 */ /* 0x100fe200008e0607 */
[----:B------:R-:W-:Y:S02]  /*7810*/  LOP3.LUT R152, R152, R21, RZ, 0x3c, !PT ;  /* 0x0000001598987212 */ /* 0x000fe400078e3cff */
[----:B------:R-:W-:Y:S01]  /*7820*/  IADD3 R6, P1, R6, 0xc060, RZ ;  /* 0x0000c06006067810 */ /* 0x000fe20007f3e0ff */
[----:B------:R0:W-:Y:S01]  /*7830*/  STSM.16.M88.4 [R160], R12 ;  /* 0x0000000ca0007844 */ /* 0x0001e20000000200 */
[----:B------:R-:W-:Y:S02]  /*7840*/  MOV R156, R156 ;  /* 0x0000009c009c7202 */ /* 0x000fe40000000f00 */
[----:B------:R-:W-:Y:S01]  /*7850*/  MOV R2, R152 ;  /* 0x0000009800027202 */ /* 0x000fe20000000f00 */
[----:B------:R1:W-:Y:S01]  /*7860*/  STSM.16.M88.4 [R5], R16 ;  /* 0x0000001005007844 */ /* 0x0003e20000000200 */
[----:B------:R-:W3:Y:S01]  /*7870*/  LDC.64 R152, c[0x0][0xd00] ;  /* 0x00034000ff987b82 */ /* 0x000ee20000000a00 */
[----:B------:R-:W-:Y:S01]  /*7880*/  MOV R154, R154 ;  /* 0x0000009a009a7202 */ /* 0x000fe20000000f00 */
[----:B------:R-:W-:-:S02]  /*7890*/  IMAD.X R21, RZ, RZ, R7, P0 ;  /* 0x000000ffff157224 */ /* 0x000fc400000e0607 */
[----:B------:R-:W-:Y:S01]  /*78a0*/  IMAD.X R7, RZ, RZ, R7, P1 ;  /* 0x000000ffff077224 */ /* 0x000fe200008e0607 */
[----:B0-----:R-:W-:Y:S02]  /*78b0*/  F2FP.BF16.F32.PACK_AB R12, R113, R112 ;  /* 0x00000070710c723e */ /* 0x001fe400000010ff */
[----:B------:R-:W-:Y:S02]  /*78c0*/  F2FP.BF16.F32.PACK_AB R13, R115, R114 ;  /* 0x00000072730d723e */ /* 0x000fe400000010ff */
[----:B------:R-:W-:Y:S02]  /*78d0*/  F2FP.BF16.F32.PACK_AB R14, R117, R116 ;  /* 0x00000074750e723e */ /* 0x000fe400000010ff */
[----:B------:R-:W-:Y:S02]  /*78e0*/  F2FP.BF16.F32.PACK_AB R15, R119, R118 ;  /* 0x00000076770f723e */ /* 0x000fe400000010ff */
[----:B-1----:R-:W-:Y:S02]  /*78f0*/  LOP3.LUT R5, R6, 0x380, RZ, 0xc0, !PT ;  /* 0x0000038006057812 */ /* 0x002fe400078ec0ff */
[----:B------:R-:W-:Y:S01]  /*7900*/  F2FP.BF16.F32.PACK_AB R16, R121, R120 ;  /* 0x000000787910723e */ /* 0x000fe200000010ff */
[----:B------:R0:W-:Y:S01]  /*7910*/  STSM.16.M88.4 [R156], R12 ;  /* 0x0000000c9c007844 */ /* 0x0001e20000000200 */
[----:B------:R-:W-:-:S02]  /*7920*/  SHF.R.U64 R5, R5, 0x3, RZ ;  /* 0x0000000305057819 */ /* 0x000fc400000012ff */
[----:B------:R-:W-:Y:S02]  /*7930*/  F2FP.BF16.F32.PACK_AB R17, R123, R122 ;  /* 0x0000007a7b11723e */ /* 0x000fe400000010ff */
[----:B------:R-:W-:Y:S02]  /*7940*/  F2FP.BF16.F32.PACK_AB R18, R125, R124 ;  /* 0x0000007c7d12723e */ /* 0x000fe400000010ff */
[----:B------:R-:W-:Y:S02]  /*7950*/  F2FP.BF16.F32.PACK_AB R19, R127, R126 ;  /* 0x0000007e7f13723e */ /* 0x000fe400000010ff */
[----:B------:R-:W-:Y:S02]  /*7960*/  LOP3.LUT R6, R5, R6, RZ, 0x3c, !PT ;  /* 0x0000000605067212 */ /* 0x000fe400078e3cff */
[----:B------:R-:W-:Y:S01]  /*7970*/  MOV R20, R20 ;  /* 0x0000001400147202 */ /* 0x000fe20000000f00 */
[----:B------:R1:W-:Y:S01]  /*7980*/  STSM.16.M88.4 [R2], R16 ;  /* 0x0000001002007844 */ /* 0x0003e20000000200 */
[----:B0-----:R-:W-:Y:S01]  /*7990*/  F2FP.BF16.F32.PACK_AB R12, R129, R128 ;  /* 0x00000080810c723e */ /* 0x001fe200000010ff */
[----:B------:R-:W0:Y:S01]  /*79a0*/  LDC R21, c[0x0][0xce8] ;  /* 0x00033a00ff157b82 */ /* 0x000e220000000800 */
[----:B------:R-:W-:-:S02]  /*79b0*/  F2FP.BF16.F32.PACK_AB R13, R131, R130 ;  /* 0x00000082830d723e */ /* 0x000fc400000010ff */
[----:B------:R-:W-:Y:S02]  /*79c0*/  F2FP.BF16.F32.PACK_AB R14, R133, R132 ;  /* 0x00000084850e723e */ /* 0x000fe400000010ff */
[----:B------:R-:W-:Y:S02]  /*79d0*/  F2FP.BF16.F32.PACK_AB R15, R135, R134 ;  /* 0x00000086870f723e */ /* 0x000fe400000010ff */
[----:B------:R-:W-:-:S03]  /*79e0*/  MOV R8, R6 ;  /* 0x0000000600087202 */ /* 0x000fc60000000f00 */
[----:B------:R4:W-:Y:S01]  /*79f0*/  STSM.16.M88.4 [R154], R12 ;  /* 0x0000000c9a007844 */ /* 0x0009e20000000200 */
[----:B-1----:R-:W-:Y:S02]  /*7a00*/  F2FP.BF16.F32.PACK_AB R16, R137, R136 ;  /* 0x000000888910723e */ /* 0x002fe400000010ff */
[----:B------:R-:W-:Y:S02]  /*7a10*/  F2FP.BF16.F32.PACK_AB R17, R139, R138 ;  /* 0x0000008a8b11723e */ /* 0x000fe400000010ff */
[----:B------:R-:W-:Y:S02]  /*7a20*/  F2FP.BF16.F32.PACK_AB R18, R141, R140 ;  /* 0x0000008c8d12723e */ /* 0x000fe400000010ff */
[----:B------:R-:W-:-:S05]  /*7a30*/  F2FP.BF16.F32.PACK_AB R19, R143, R142 ;  /* 0x0000008e8f13723e */ /* 0x000fca00000010ff */
[----:B------:R1:W-:Y:S01]  /*7a40*/  STSM.16.M88.4 [R20], R16 ;  /* 0x0000001014007844 */ /* 0x0003e20000000200 */
[----:B----4-:R-:W-:Y:S02]  /*7a50*/  F2FP.BF16.F32.PACK_AB R12, R145, R144 ;  /* 0x00000090910c723e */ /* 0x010fe400000010ff */
[----:B------:R-:W-:Y:S02]  /*7a60*/  F2FP.BF16.F32.PACK_AB R13, R147, R146 ;  /* 0x00000092930d723e */ /* 0x000fe400000010ff */
[----:B------:R-:W-:Y:S02]  /*7a70*/  F2FP.BF16.F32.PACK_AB R14, R149, R148 ;  /* 0x00000094950e723e */ /* 0x000fe400000010ff */
[----:B------:R-:W-:-:S05]  /*7a80*/  F2FP.BF16.F32.PACK_AB R15, R151, R150 ;  /* 0x00000096970f723e */ /* 0x000fca00000010ff */
[----:B------:R4:W-:Y:S01]  /*7a90*/  STSM.16.M88.4 [R8], R12 ;  /* 0x0000000c08007844 */ /* 0x0009e20000000200 */
[----:B------:R-:W-:Y:S01]  /*7aa0*/  BAR.SYNC.DEFER_BLOCKING 0x1, 0x100 ;  /* 0x0044000000007b1d */ /* 0x000fe20000010000 */
[----:B---3--:R-:W-:Y:S01]  /*7ab0*/  ISETP.NE.U32.AND P0, PT, R152, RZ, PT ;  /* 0x000000ff9800720c */ /* 0x008fe20003f05070 */
[----:B------:R-:W-:-:S03]  /*7ac0*/  IMAD.SHL.U32 R7, R204, 0x4, RZ ;  /* 0x00000004cc077824 */ /* 0x000fc600078e00ff */
[----:B------:R-:W-:Y:S02]  /*7ad0*/  ISETP.NE.AND.EX P0, PT, R153, RZ, PT, P0 ;  /* 0x000000ff9900720c */ /* 0x000fe40003f05300 */
[----:B-1----:R-:W-:Y:S01]  /*7ae0*/  IADD3 R16, P1, R7, R152, RZ ;  /* 0x0000009807107210 */ /* 0x002fe20007f3e0ff */
[----:B------:R-:W-:-:S04]  /*7af0*/  IMAD.MOV.U32 R2, RZ, RZ, RZ ;  /* 0x000000ffff027224 */ /* 0x000fc800078e00ff */
[----:B------:R-:W-:Y:S01]  /*7b00*/  IMAD.X R17, R22, 0x1, R153, P1 ;  /* 0x0000000116117824 */ /* 0x000fe200008e0699 */
[----:B----4-:R-:W1:Y:S05]  /*7b10*/  LDC R8, c[0x0][0xbd4] ;  /* 0x0002f500ff087b82 */ /* 0x010e6a0000000800 */
[----:B------:R-:W3:Y:S01]  /*7b20*/  @P0 LDG.E R2, desc[UR38][R16.64] ;  /* 0x0000002610020981 */ /* 0x000ee2000c1e1900 */
[----:B------:R-:W-:-:S04]  /*7b30*/  ISETP.NE.U32.AND P1, PT, RZ, UR4, PT ;  /* 0x00000004ff007c0c */ /* 0x000fc8000bf25070 */
[----:B------:R-:W-:-:S13]  /*7b40*/  ISETP.NE.AND.EX P1, PT, RZ, UR5, PT, P1 ;  /* 0x00000005ff007c0c */ /* 0x000fda000bf25310 */
[----:B------:R-:W-:-:S04]  /*7b50*/  @P1 IADD3 R6, P2, R7, UR4, RZ ;  /* 0x0000000407061c10 */ /* 0x000fc8000ff5e0ff */
[----:B------:R-:W-:Y:S02]  /*7b60*/  @P1 IADD3.X R7, R22, UR5, RZ, P2, !PT ;  /* 0x0000000516071c10 */ /* 0x000fe400097fe4ff */
[----:B------:R-:W-:-:S04]  /*7b70*/  ISETP.NE.AND P2, PT, R207, RZ, PT ;  /* 0x000000ffcf00720c */ /* 0x000fc80003f45270 */
[----:B-1----:R-:W-:Y:S01]  /*7b80*/  SEL R8, R207, R8, P2 ;  /* 0x00000008cf087207 */ /* 0x002fe20001000000 */
[----:B------:R-:W-:-:S03]  /*7b90*/  ULDC UR4, c[0x0][0xb88] ;  /* 0x0002e20000047ab9 */ /* 0x000fc60000000800 */
[----:B------:R-:W-:Y:S01]  /*7ba0*/  ISETP.GT.AND P3, PT, R8, 0x1, PT ;  /* 0x000000010800780c */ /* 0x000fe20003f64270 */
[----:B------:R-:W-:Y:S02]  /*7bb0*/  IMAD.MOV.U32 R8, RZ, RZ, 0xab8 ;  /* 0x00000ab8ff087424 */ /* 0x000fe400078e00ff */
[----:B------:R-:W-:-:S03]  /*7bc0*/  IMAD.U32 R5, RZ, RZ, UR4 ;  /* 0x00000004ff057e24 */ /* 0x000fc6000f8e00ff */
[----:B------:R-:W-:-:S03]  /*7bd0*/  SEL R8, R8, 0xa78, P3 ;  /* 0x00000a7808087807 */ /* 0x000fc60001800000 */
[----:B------:R1:W5:Y:S01]  /*7be0*/  @P1 LDG.E R5, desc[UR38][R6.64] ;  /* 0x0000002606051981 */ /* 0x000362000c1e1900 */
[----:B------:R-:W4:Y:S08]  /*7bf0*/  LDC.64 R12, c[0x0][R8+0x218] ;  /* 0x00008600080c7b82 */ /* 0x000f300000000a00 */
[----:B-1----:R-:W1:Y:S01]  /*7c00*/  LDC.64 R6, c[0x0][R8+0x220] ;  /* 0x0000880008067b82 */ /* 0x002e620000000a00 */
[----:B------:R-:W-:-:S02]  /*7c10*/  ISETP.NE.U32.AND P2, PT, R152, RZ, PT ;  /* 0x000000ff9800720c */ /* 0x000fc40003f45070 */
[----:B0-----:R-:W-:Y:S02]  /*7c20*/  ISETP.NE.AND P4, PT, R21, 0x1, PT ;  /* 0x000000011500780c */ /* 0x001fe40003f85270 */
[----:B------:R-:W-:-:S04]  /*7c30*/  ISETP.NE.AND.EX P2, PT, R153, RZ, PT, P2 ;  /* 0x000000ff9900720c */ /* 0x000fc80003f45320 */
[----:B------:R-:W-:Y:S02]  /*7c40*/  SEL R204, R204, RZ, !P2 ;  /* 0x000000ffcccc7207 */ /* 0x000fe40005000000 */
[----:B------:R-:W-:Y:S01]  /*7c50*/  SEL R15, R210, RZ, !P2 ;  /* 0x000000ffd20f7207 */ /* 0x000fe20005000000 */
[----:B----4-:R-:W-:-:S04]  /*7c60*/  IMAD R13, R13, R206, RZ ;  /* 0x000000ce0d0d7224 */ /* 0x010fc800078e02ff */
[----:B------:R-:W0:Y:S01]  /*7c70*/  @P4 LDC R153, c[0x0][0xcec] ;  /* 0x00033b00ff994b82 */ /* 0x000e220000000800 */
[----:B-1----:R-:W-:-:S07]  /*7c80*/  IMAD R7, R7, R204, RZ ;  /* 0x000000cc07077224 */ /* 0x002fce00078e02ff */
[----:B------:R-:W1:Y:S01]  /*7c90*/  @P4 LDC R155, c[0x0][0xcf0] ;  /* 0x00033c00ff9b4b82 */ /* 0x000e620000000800 */
[C---:B------:R-:W-:Y:S02]  /*7ca0*/  IMAD R19, R6.reuse, R15, R7 ;  /* 0x0000000f06137224 */ /* 0x040fe400078e0207 */
[----:B------:R-:W-:-:S04]  /*7cb0*/  IMAD.WIDE.U32 R14, R6, R204, RZ ;  /* 0x000000cc060e7225 */ /* 0x000fc800078e00ff */
[----:B------:R-:W-:-:S04]  /*7cc0*/  IMAD.WIDE.U32 R6, R12, R206, RZ ;  /* 0x000000ce0c067225 */ /* 0x000fc800078e00ff */
[----:B------:R-:W-:Y:S02]  /*7cd0*/  IMAD.IADD R157, R7, 0x1, R13 ;  /* 0x00000001079d7824 */ /* 0x000fe400078e020d */
[----:B------:R-:W4:Y:S01]  /*7ce0*/  LDC.64 R12, c[0x0][0xca8] ;  /* 0x00032a00ff0c7b82 */ /* 0x000f220000000a00 */
[----:B------:R-:W-:-:S07]  /*7cf0*/  IMAD.IADD R152, R15, 0x1, R19 ;  /* 0x000000010f987824 */ /* 0x000fce00078e0213 */
[----:B------:R-:W1:Y:S01]  /*7d00*/  LDC.64 R18, c[0x0][R8+0x228] ;  /* 0x00008a0008127b82 */ /* 0x000e620000000a00 */
[----:B--2---:R-:W-:Y:S01]  /*7d10*/  IMAD R20, R208, 0x80, R163 ;  /* 0x00000080d0147824 */ /* 0x004fe200078e02a3 */
[----:B------:R-:W-:-:S06]  /*7d20*/  SEL R7, R162, RZ, P3 ;  /* 0x000000ffa2077207 */ /* 0x000fcc0001800000 */
[----:B----4-:R-:W2:Y:S08]  /*7d30*/  @!P3 LDC R12, c[0x0][0xc50] ;  /* 0x00031400ff0cbb82 */ /* 0x010eb00000000800 */
[----:B------:R-:W4:Y:S01]  /*7d40*/  @!P3 LDC R13, c[0x0][0xc54] ;  /* 0x00031500ff0dbb82 */ /* 0x000f220000000800 */
[----:B---3--:R-:W-:-:S07]  /*7d50*/  IADD3 R22, P2, P5, R14, R6, R2 ;  /* 0x000000060e167210 */ /* 0x008fce0007d5e002 */
[----:B------:R-:W3:Y:S01]  /*7d60*/  LDC.64 R14, c[0x0][R8+0x210] ;  /* 0x00008400080e7b82 */ /* 0x000ee20000000a00 */
[----:B0-----:R-:W-:-:S04]  /*7d70*/  @P4 IMAD.HI.U32 R6, R20, R153, RZ ;  /* 0x0000009914064227 */ /* 0x001fc800078e00ff */
[----:B------:R-:W-:Y:S01]  /*7d80*/  IMAD.MOV.U32 R153, RZ, RZ, R20 ;  /* 0x000000ffff997224 */ /* 0x000fe200078e0014 */
[----:B-1----:R-:W-:Y:S01]  /*7d90*/  @P4 SHF.R.U32.HI R153, RZ, R155, R6 ;  /* 0x0000009bff994219 */ /* 0x002fe20000011606 */
[-C--:B------:R-:W-:Y:S01]  /*7da0*/  IMAD R155, R19, R7.reuse, RZ ;  /* 0x00000007139b7224 */ /* 0x080fe200078e02ff */
[----:B------:R-:W-:Y:S01]  /*7db0*/  SHF.R.S32.HI R6, RZ, 0x1f, R2 ;  /* 0x0000001fff067819 */ /* 0x000fe20000011402 */
[----:B------:R-:W-:-:S04]  /*7dc0*/  IMAD.WIDE.U32 R18, R18, R7, RZ ;  /* 0x0000000712127225 */ /* 0x000fc800078e00ff */
[----:B------:R-:W-:Y:S01]  /*7dd0*/  IMAD.MOV R7, RZ, RZ, -R153 ;  /* 0x000000ffff077224 */ /* 0x000fe200078e0a99 */
[----:B------:R-:W-:Y:S01]  /*7de0*/  IADD3.X R152, R152, R157, R6, P2, P5 ;  /* 0x0000009d98987210 */ /* 0x000fe200017ea406 */
[----:B------:R-:W-:Y:S01]  /*7df0*/  IMAD.IADD R155, R19, 0x1, R155 ;  /* 0x00000001139b7824 */ /* 0x000fe200078e029b */
[----:B------:R-:W-:Y:S01]  /*7e00*/  IADD3 R18, P2, P5, R153, R22, R18 ;  /* 0x0000001699127210 */ /* 0x000fe20007d5e012 */
[----:B------:R-:W-:Y:S01]  /*7e10*/  IMAD R7, R21, R7, R20 ;  /* 0x0000000715077224 */ /* 0x000fe200078e0214 */
[----:B------:R-:W-:-:S04]  /*7e20*/  SHF.R.S32.HI R19, RZ, 0x1f, R153 ;  /* 0x0000001fff137819 */ /* 0x000fc80000011499 */
[----:B------:R-:W-:Y:S02]  /*7e30*/  IADD3.X R19, R19, R152, R155, P2, P5 ;  /* 0x0000009813137210 */ /* 0x000fe400017ea49b */
[----:B------:R-:W-:Y:S01]  /*7e40*/  SHF.R.S32.HI R153, RZ, 0x1f, R7 ;  /* 0x0000001fff997819 */ /* 0x000fe20000011407 */
[-C--:B---3--:R-:W-:Y:S02]  /*7e50*/  IMAD R8, R15, R7.reuse, RZ ;  /* 0x000000070f087224 */ /* 0x088fe400078e02ff */
[----:B------:R-:W-:-:S04]  /*7e60*/  IMAD.WIDE.U32 R18, R14, R7, R18 ;  /* 0x000000070e127225 */ /* 0x000fc800078e0012 */
[----:B------:R-:W-:-:S04]  /*7e70*/  IMAD R153, R14, R153, R8 ;  /* 0x000000990e997224 */ /* 0x000fc800078e0208 */
[----:B------:R-:W-:Y:S01]  /*7e80*/  IMAD.IADD R7, R19, 0x1, R153 ;  /* 0x0000000113077824 */ /* 0x000fe200078e0299 */
[----:B--2---:R-:W-:-:S04]  /*7e90*/  LEA R19, P2, R18, R12, 0x2 ;  /* 0x0000000c12137211 */ /* 0x004fc800078410ff */
[----:B----4-:R-:W-:Y:S01]  /*7ea0*/  LEA.HI.X R7, R18, R13, R7, 0x2, P2 ;  /* 0x0000000d12077211 */ /* 0x010fe200010f1407 */
[----:B------:R-:W-:Y:S08]  /*7eb0*/  @P1 BRA `(.L_x_9944) ;  /* 0x0000000000101947 */ /* 0x000ff00003800000 */
[----:B------:R-:W-:Y:S05]  /*7ec0*/  @!P0 BRA `(.L_x_9944) ;  /* 0x00000000000c8947 */ /* 0x000fea0003800000 */
[----:B------:R-:W2:Y:S04]  /*7ed0*/  LDG.E R8, desc[UR38][R16.64] ;  /* 0x0000002610087981 */ /* 0x000ea8000c1e1900 */
[----:B-----5:R-:W2:Y:S02]  /*7ee0*/  LDG.E R5, desc[UR38][R16.64+0x4] ;  /* 0x0000042610057981 */ /* 0x020ea4000c1e1900 */
[----:B--2---:R-:W-:-:S07]  /*7ef0*/  IMAD.IADD R5, R5, 0x1, -R8 ;  /* 0x0000000105057824 */ /* 0x004fce00078e0a08 */
.L_x_9944:
[----:B------:R-:W2:Y:S01]  /*7f00*/  LDL R16, [R1+0x78] ;  /* 0x0000780001107983 */ /* 0x000ea20000100800 */
[----:B------:R-:W0:Y:S03]  /*7f10*/  S2R R8, SR_TID.X ;  /* 0x0000000000087919 */ /* 0x000e260000002100 */
[----:B------:R-:W-:Y:S04]  /*7f20*/  SHFL.IDX PT, R12, R19, RZ, 0x1c1f ;  /* 0x001c1fff130c7589 */ /* 0x000fe800000e0000 */
[----:B------:R-:W1:Y:S04]  /*7f30*/  SHFL.IDX PT, R13, R7, RZ, 0x1c1f ;  /* 0x001c1fff070d7589 */ /* 0x000e6800000e0000 */
[----:B------:R-:W-:Y:S01]  /*7f40*/  SHFL.IDX PT, R14, R19, 0x1, 0x1c1f ;  /* 0x003c1f00130e7f89 */ /* 0x000fe200000e0000 */
[----:B0-----:R-:W-:-:S05]  /*7f50*/  VIADD R17, R8, 0xffffff80 ;  /* 0xffffff8008117836 */ /* 0x001fca0000000000 */
[----:B------:R-:W-:-:S04]  /*7f60*/  SHF.R.S32.HI R8, RZ, 0x1f, R17 ;  /* 0x0000001fff087819 */ /* 0x000fc80000011411 */
[----:B------:R-:W-:-:S04]  /*7f70*/  LEA.HI R8, R8, R17, RZ, 0x7 ;  /* 0x0000001108087211 */ /* 0x000fc800078f38ff */
[----:B------:R-:W-:Y:S01]  /*7f80*/  LOP3.LUT R8, R8, 0xffffff80, RZ, 0xc0, !PT ;  /* 0xffffff8008087812 */ /* 0x000fe200078ec0ff */
[----:B------:R-:W0:Y:S04]  /*7f90*/  SHFL.IDX PT, R15, R7, 0x1, 0x1c1f ;  /* 0x003c1f00070f7f89 */ /* 0x000e2800000e0000 */
[----:B------:R-:W-:Y:S02]  /*7fa0*/  IMAD.IADD R8, R17, 0x1, -R8 ;  /* 0x0000000111087824 */ /* 0x000fe400078e0a08 */
[----:B-----5:R-:W-:-:S03]  /*7fb0*/  IMAD R5, R5, R21, RZ ;  /* 0x0000001505057224 */ /* 0x020fc600078e02ff */
[----:B------:R-:W-:Y:S01]  /*7fc0*/  LOP3.LUT P0, RZ, R8, 0x3, RZ, 0xc0, !PT ;  /* 0x0000000308ff7812 */ /* 0x000fe2000780c0ff */
[----:B--2---:R-:W-:-:S04]  /*7fd0*/  IMAD R16, R208, 0x80, R16 ;  /* 0x00000080d0107824 */ /* 0x004fc800078e0210 */
[C---:B------:R-:W-:Y:S01]  /*7fe0*/  VIADD R8, R16.reuse, 0x8 ;  /* 0x0000000810087836 */ /* 0x040fe20000000000 */
[----:B------:R-:W-:-:S04]  /*7ff0*/  ISETP.GE.OR P1, PT, R16, R5, P0 ;  /* 0x000000051000720c */ /* 0x000fc80000726670 */
[----:B------:R-:W-:-:S09]  /*8000*/  ISETP.GE.OR P0, PT, R8, R5, P0 ;  /* 0x000000050800720c */ /* 0x000fd20000706670 */
[----:B-1----:R1:W-:Y:S04]  /*8010*/  @!P1 ST.E desc[UR38][R12.64], R3 ;  /* 0x000000030c009985 */ /* 0x0023e8000c101926 */
[----:B0-----:R1:W-:Y:S01]  /*8020*/  @!P0 ST.E desc[UR38][R14.64], R4 ;  /* 0x000000040e008985 */ /* 0x0013e2000c101926 */
[----:B------:R-:W-:Y:S05]  /*8030*/  @P3 BRA `(.L_x_9945) ;  /* 0x0000000c00f83947 */ /* 0x000fea0003800000 */
[----:B------:R-:W0:Y:S01]  /*8040*/  S2R R17, SR_TID.X ;  /* 0x0000000000117919 */ /* 0x000e220000002100 */
[----:B------:R-:W2:Y:S01]  /*8050*/  @P4 LDC R85, c[0x0][0xcec] ;  /* 0x00033b00ff554b82 */ /* 0x000ea20000000800 */
[----:B------:R-:W-:-:S07]  /*8060*/  ULDC.64 UR4, c[0x0][0xba0] ;  /* 0x0002e80000047ab9 */ /* 0x000fce0000000a00 */
[----:B------:R-:W3:Y:S01]  /*8070*/  @P4 LDC R87, c[0x0][0xcf0] ;  /* 0x00033c00ff574b82 */ /* 0x000ee20000000800 */
[----:B0-----:R-:W-:-:S05]  /*8080*/  VIADD R17, R17, 0xffffff80 ;  /* 0xffffff8011117836 */ /* 0x001fca0000000000 */
[----:B-1----:R-:W-:-:S04]  /*8090*/  SHF.R.S32.HI R3, RZ, 0x1f, R17 ;  /* 0x0000001fff037819 */ /* 0x002fc80000011411 */
[----:B------:R-:W-:-:S04]  /*80a0*/  LEA.HI R3, R3, R17, RZ, 0x3 ;  /* 0x0000001103037211 */ /* 0x000fc800078f18ff */
[----:B------:R-:W-:-:S05]  /*80b0*/  LOP3.LUT R4, R3, 0xfffffff8, RZ, 0xc0, !PT ;  /* 0xfffffff803047812 */ /* 0x000fca00078ec0ff */
[----:B------:R-:W-:Y:S01]  /*80c0*/  IMAD.IADD R83, R17, 0x1, -R4 ;  /* 0x0000000111537824 */ /* 0x000fe200078e0a04 */
[----:B------:R-:W-:-:S03]  /*80d0*/  SHF.R.S32.HI R4, RZ, 0x3, R3 ;  /* 0x00000003ff047819 */ /* 0x000fc60000011403 */
[----:B------:R-:W-:-:S04]  /*80e0*/  IMAD.SHL.U32 R3, R83, 0x8, RZ ;  /* 0x0000000853037824 */ /* 0x000fc800078e00ff */
        /* <DEDUP_REMOVED lines=10> */
[----:B------:R-:W-:Y:S02]  /*8190*/  IADD3 R53, P1, R158, 0x9000, RZ ;  /* 0x000090009e357810 */ /* 0x000fe40007f3e0ff */
[----:B------:R-:W-:Y:S02]  /*81a0*/  LOP3.LUT R24, R25, 0x380, RZ, 0xc0, !PT ;  /* 0x0000038019187812 */ /* 0x000fe400078ec0ff */
[----:B------:R-:W-:Y:S01]  /*81b0*/  LOP3.LUT R52, R53, 0x380, RZ, 0xc0, !PT ;  /* 0x0000038035347812 */ /* 0x000fe200078ec0ff */
[----:B------:R-:W5:Y:S01]  /*81c0*/  LD.E.128 R28, desc[UR38][R28.64] ;  /* 0x000000261c1c7980 */ /* 0x000f62000c101d00 */
        /* <DEDUP_REMOVED lines=8> */
[----:B------:R-:W-:Y:S01]  /*8250*/  LOP3.LUT R7, R8, 0x380, RZ, 0xc0, !PT ;  /* 0x0000038008077812 */ /* 0x000fe200078ec0ff */
[--C-:B------:R-:W-:Y:S01]  /*8260*/  IMAD.X R77, RZ, RZ, R159.reuse, P1 ;  /* 0x000000ffff4d7224 */ /* 0x100fe200008e069f */
[----:B------:R-:W-:Y:S01]  /*8270*/  LOP3.LUT R24, R24, R25, RZ, 0x3c, !PT ;  /* 0x0000001918187212 */ /* 0x000fe200078e3cff */
[----:B------:R-:W-:Y:S01]  /*8280*/  IMAD.X R25, RZ, RZ, R159, P2 ;  /* 0x000000ffff197224 */ /* 0x000fe200010e069f */
[----:B------:R-:W-:Y:S01]  /*8290*/  SHF.R.U64 R7, R7, 0x3, RZ ;  /* 0x0000000307077819 */ /* 0x000fe200000012ff */
[----:B------:R-:W5:Y:S01]  /*82a0*/  LD.E.128 R16, desc[UR38][R16.64] ;  /* 0x0000002610107980 */ /* 0x000f62000c101d00 */
[----:B------:R-:W-:-:S02]  /*82b0*/  IADD3 R33, P0, R158, 0x4000, RZ ;  /* 0x000040009e217810 */ /* 0x000fc40007f1e0ff */
[----:B------:R-:W-:Y:S01]  /*82c0*/  LOP3.LUT R76, R7, R8, RZ, 0x3c, !PT ;  /* 0x00000008074c7212 */ /* 0x000fe200078e3cff */
[----:B------:R-:W-:Y:S01]  /*82d0*/  IMAD R7, R6, UR4, RZ ;  /* 0x0000000406077c24 */ /* 0x000fe2000f8e02ff */
[C---:B------:R-:W-:Y:S01]  /*82e0*/  IADD3 R37, P6, R158.reuse, 0x5000, RZ ;  /* 0x000050009e257810 */ /* 0x040fe20007fde0ff */
[----:B------:R-:W5:Y:S01]  /*82f0*/  LD.E.128 R24, desc[UR38][R24.64] ;  /* 0x0000002618187980 */ /* 0x000f62000c101d00 */
[----:B------:R-:W-:Y:S01]  /*8300*/  IADD3 R41, P5, R158, 0x6000, RZ ;  /* 0x000060009e297810 */ /* 0x000fe20007fbe0ff */
[----:B------:R-:W-:Y:S01]  /*8310*/  IMAD R81, R2, UR5, R7 ;  /* 0x0000000502517c24 */ /* 0x000fe2000f8e0207 */
[----:B------:R-:W-:Y:S01]  /*8320*/  IADD3 R45, P3, R158, 0x7000, RZ ;  /* 0x000070009e2d7810 */ /* 0x000fe20007f7e0ff */
[----:B------:R-:W-:Y:S01]  /*8330*/  IMAD.WIDE.U32 R6, R2, UR4, RZ ;  /* 0x0000000402067c25 */ /* 0x000fe2000f8e00ff */
[----:B------:R-:W-:Y:S01]  /*8340*/  IADD3 R49, P2, R158, 0x8000, RZ ;  /* 0x000080009e317810 */ /* 0x000fe20007f5e0ff */
[----:B------:R-:W-:Y:S01]  /*8350*/  ULDC.64 UR4, c[0x0][0xbe8] ;  /* 0x0002fa0000047ab9 */ /* 0x000fe20000000a00 */
[----:B------:R-:W-:Y:S01]  /*8360*/  LOP3.LUT R32, R33, 0x380, RZ, 0xc0, !PT ;  /* 0x0000038021207812 */ /* 0x000fe200078ec0ff */
[----:B------:R-:W-:Y:S01]  /*8370*/  IMAD.IADD R7, R7, 0x1, R81 ;  /* 0x0000000107077824 */ /* 0x000fe200078e0251 */
[----:B------:R-:W-:Y:S01]  /*8380*/  LOP3.LUT R36, R37, 0x380, RZ, 0xc0, !PT ;  /* 0x0000038025247812 */ /* 0x000fe200078ec0ff */
[----:B------:R-:W-:Y:S01]  /*8390*/  IMAD R81, R83, 0x20, R4 ;  /* 0x0000002053517824 */ /* 0x000fe200078e0204 */
[----:B------:R-:W-:Y:S01]  /*83a0*/  LOP3.LUT R40, R41, 0x380, RZ, 0xc0, !PT ;  /* 0x0000038029287812 */ /* 0x000fe200078ec0ff */
[----:B------:R-:W5:Y:S01]  /*83b0*/  LD.E.128 R52, desc[UR38][R52.64] ;  /* 0x0000002634347980 */ /* 0x000f62000c101d00 */
[----:B------:R-:W-:Y:S01]  /*83c0*/  LOP3.LUT R44, R45, 0x380, RZ, 0xc0, !PT ;  /* 0x000003802d2c7812 */ /* 0x000fe200078ec0ff */
[----:B------:R-:W-:Y:S01]  /*83d0*/  IMAD R20, R208, 0x80, R81 ;  /* 0x00000080d0147824 */ /* 0x000fe200078e0251 */
[----:B------:R-:W-:Y:S01]  /*83e0*/  LOP3.LUT R48, R49, 0x380, RZ, 0xc0, !PT ;  /* 0x0000038031307812 */ /* 0x000fe200078ec0ff */
[----:B------:R-:W-:Y:S01]  /*83f0*/  IMAD.WIDE.U32 R6, R206, UR4, R6 ;  /* 0x00000004ce067c25 */ /* 0x000fe2000f8e0006 */
[----:B------:R-:W-:Y:S01]  /*8400*/  SHF.R.U64 R32, R32, 0x3, RZ ;  /* 0x0000000320207819 */ /* 0x000fe200000012ff */
[----:B------:R-:W5:Y:S01]  /*8410*/  LD.E.128 R76, desc[UR38][R76.64] ;  /* 0x000000264c4c7980 */ /* 0x000f62000c101d00 */
[----:B------:R-:W-:Y:S01]  /*8420*/  SHF.R.U64 R36, R36, 0x3, RZ ;  /* 0x0000000324247819 */ /* 0x000fe200000012ff */
[----:B--2---:R-:W-:Y:S01]  /*8430*/  @P4 IMAD.HI.U32 R2, R20, R85, RZ ;  /* 0x0000005514024227 */ /* 0x004fe200078e00ff */
[----:B------:R-:W-:-:S02]  /*8440*/  SHF.R.U64 R40, R40, 0x3, RZ ;  /* 0x0000000328287819 */ /* 0x000fc400000012ff */
[----:B------:R-:W-:Y:S02]  /*8450*/  SHF.R.U64 R44, R44, 0x3, RZ ;  /* 0x000000032c2c7819 */ /* 0x000fe400000012ff */
[----:B------:R-:W-:Y:S02]  /*8460*/  SHF.R.U64 R48, R48, 0x3, RZ ;  /* 0x0000000330307819 */ /* 0x000fe400000012ff */
[----:B------:R-:W-:Y:S01]  /*8470*/  SHF.R.S32.HI R83, RZ, 0x1f, R204 ;  /* 0x0000001fff537819 */ /* 0x000fe200000114cc */
        /* <DEDUP_REMOVED lines=12> */
[----:B------:R-:W-:Y:S01]  /*8540*/  IMAD.MOV.U32 R81, RZ, RZ, R20 ;  /* 0x000000ffff517224 */ /* 0x000fe200078e0014 */
[C---:B------:R-:W-:Y:S01]  /*8550*/  IADD3 R61, P6, R158.reuse, 0xb000, RZ ;  /* 0x0000b0009e3d7810 */ /* 0x040fe20007fde0ff */
[----:B------:R-:W-:Y:S01]  /*8560*/  ULDC.64 UR4, c[0x0][0xbf0] ;  /* 0x0002fc0000047ab9 */ /* 0x000fe20000000a00 */
[C---:B------:R-:W-:Y:S01]  /*8570*/  IADD3 R65, P5, R158.reuse, 0xc000, RZ ;  /* 0x0000c0009e417810 */ /* 0x040fe20007fbe0ff */
[----:B------:R-:W5:Y:S01]  /*8580*/  LD.E.128 R32, desc[UR38][R32.64] ;  /* 0x0000002620207980 */ /* 0x000f62000c101d00 */
[----:B------:R-:W-:-:S02]  /*8590*/  IADD3 R69, P3, R158, 0xd000, RZ ;  /* 0x0000d0009e457810 */ /* 0x000fc40007f7e0ff */
[----:B------:R-:W-:Y:S01]  /*85a0*/  IADD3 R73, P2, R158, 0xe000, RZ ;  /* 0x0000e0009e497810 */ /* 0x000fe20007f5e0ff */
[----:B------:R-:W5:Y:S01]  /*85b0*/  LD.E.128 R36, desc[UR38][R36.64] ;  /* 0x0000002624247980 */ /* 0x000f62000c101d00 */
[----:B---3--:R-:W-:Y:S01]  /*85c0*/  @P4 SHF.R.U32.HI R81, RZ, R87, R2 ;  /* 0x00000057ff514219 */ /* 0x008fe20000011602 */
[----:B------:R-:W-:Y:S01]  /*85d0*/  IMAD R83, R83, UR4, RZ ;  /* 0x0000000453537c24 */ /* 0x000fe2000f8e02ff */
[----:B------:R-:W-:Y:S01]  /*85e0*/  LOP3.LUT R56, R57, 0x380, RZ, 0xc0, !PT ;  /* 0x0000038039387812 */ /* 0x000fe200078ec0ff */
[----:B------:R-:W5:Y:S01]  /*85f0*/  LD.E.128 R40, desc[UR38][R40.64] ;  /* 0x0000002628287980 */ /* 0x000f62000c101d00 */
[----:B------:R-:W-:Y:S01]  /*8600*/  LOP3.LUT R60, R61, 0x380, RZ, 0xc0, !PT ;  /* 0x000003803d3c7812 */ /* 0x000fe200078ec0ff */
[----:B------:R-:W-:Y:S01]  /*8610*/  IMAD.MOV R8, RZ, RZ, -R81 ;  /* 0x000000ffff087224 */ /* 0x000fe200078e0a51 */
[----:B------:R-:W-:Y:S01]  /*8620*/  LOP3.LUT R64, R65, 0x380, RZ, 0xc0, !PT ;  /* 0x0000038041407812 */ /* 0x000fe200078ec0ff */
[----:B------:R-:W5:Y:S01]  /*8630*/  LD.E.128 R44, desc[UR38][R44.64] ;  /* 0x000000262c2c7980 */ /* 0x000f62000c101d00 */
[----:B------:R-:W-:-:S02]  /*8640*/  LOP3.LUT R68, R69, 0x380, RZ, 0xc0, !PT ;  /* 0x0000038045447812 */ /* 0x000fc400078ec0ff */
[----:B------:R-:W-:Y:S01]  /*8650*/  LOP3.LUT R72, R73, 0x380, RZ, 0xc0, !PT ;  /* 0x0000038049487812 */ /* 0x000fe200078ec0ff */
[----:B------:R-:W5:Y:S01]  /*8660*/  LD.E.128 R48, desc[UR38][R48.64] ;  /* 0x0000002630307980 */ /* 0x000f62000c101d00 */
[----:B------:R-:W-:Y:S01]  /*8670*/  SHF.R.S32.HI R2, RZ, 0x1f, R81 ;  /* 0x0000001fff027819 */ /* 0x000fe20000011451 */
[----:B------:R-:W-:Y:S01]  /*8680*/  IMAD R83, R204, UR5, R83 ;  /* 0x00000005cc537c24 */ /* 0x000fe2000f8e0253 */
[----:B------:R-:W-:Y:S01]  /*8690*/  LOP3.LUT R13, R158, 0x380, RZ, 0xc0, !PT ;  /* 0x000003809e0d7812 */ /* 0x000fe200078ec0ff */
[----:B------:R-:W-:Y:S01]  /*86a0*/  IMAD.WIDE.U32 R6, R204, UR4, R6 ;  /* 0x00000004cc067c25 */ /* 0x000fe2000f8e0006 */
[----:B------:R-:W-:Y:S01]  /*86b0*/  ULDC.64 UR4, c[0x0][0xbe0] ;  /* 0x0002f80000047ab9 */ /* 0x000fe20000000a00 */
[----:B------:R-:W-:Y:S02]  /*86c0*/  SHF.R.U64 R56, R56, 0x3, RZ ;  /* 0x0000000338387819 */ /* 0x000fe400000012ff */
[----:B------:R-:W-:Y:S01]  /*86d0*/  SHF.R.U64 R60, R60, 0x3, RZ ;  /* 0x000000033c3c7819 */ /* 0x000fe200000012ff */
[----:B------:R-:W-:Y:S01]  /*86e0*/  IMAD R2, R2, UR4, RZ ;  /* 0x0000000402027c24 */ /* 0x000fe2000f8e02ff */
[----:B------:R-:W-:Y:S01]  /*86f0*/  SHF.R.U64 R64, R64, 0x3, RZ ;  /* 0x0000000340407819 */ /* 0x000fe200000012ff */
[----:B------:R-:W-:Y:S01]  /*8700*/  IMAD R21, R21, R8, R20 ;  /* 0x0000000815157224 */ /* 0x000fe200078e0214 */
[----:B------:R-:W-:-:S02]  /*8710*/  SHF.R.U64 R68, R68, 0x3, RZ ;  /* 0x0000000344447819 */ /* 0x000fc400000012ff */
[----:B------:R-:W-:Y:S01]  /*8720*/  SHF.R.U64 R72, R72, 0x3, RZ ;  /* 0x0000000348487819 */ /* 0x000fe200000012ff */
[----:B------:R-:W-:Y:S01]  /*8730*/  IMAD.IADD R7, R7, 0x1, R83 ;  /* 0x0000000107077824 */ /* 0x000fe200078e0253 */
        /* <DEDUP_REMOVED lines=13> */
[----:B------:R-:W-:Y:S01]  /*8810*/  IMAD.WIDE.U32 R6, R81, UR4, R6 ;  /* 0x0000000451067c25 */ /* 0x000fe2000f8e0006 */
[----:B------:R-:W-:Y:S01]  /*8820*/  SHF.R.S32.HI R2, RZ, 0x1f, R21 ;  /* 0x0000001fff027819 */ /* 0x000fe20000011415 */
[----:B------:R-:W-:Y:S01]  /*8830*/  ULDC.64 UR4, c[0x0][0xbd8] ;  /* 0x0002f60000047ab9 */ /* 0x000fe20000000a00 */
[----:B------:R-:W5:Y:S01]  /*8840*/  LD.E.128 R56, desc[UR38][R56.64] ;  /* 0x0000002638387980 */ /* 0x000f62000c101d00 */
[----:B------:R-:W-:-:S02]  /*8850*/  IMAD.IADD R7, R7, 0x1, R83 ;  /* 0x0000000107077824 */ /* 0x000fc400078e0253 */
[----:B------:R-:W-:Y:S01]  /*8860*/  IMAD R2, R2, UR4, RZ ;  /* 0x0000000402027c24 */ /* 0x000fe2000f8e02ff */
[----:B------:R0:W5:Y:S01]  /*8870*/  LD.E.128 R12, desc[UR38][R158.64] ;  /* 0x000000269e0c7980 */ /* 0x000162000c101d00 */
[----:B------:R-:W-:-:S03]  /*8880*/  IMAD R22, R208, 0x80, R4 ;  /* 0x00000080d0167824 */ /* 0x000fc600078e0204 */
[----:B------:R-:W5:Y:S04]  /*8890*/  LD.E.128 R60, desc[UR38][R60.64] ;  /* 0x000000263c3c7980 */ /* 0x000f68000c101d00 */
[----:B------:R-:W5:Y:S04]  /*88a0*/  LD.E.128 R64, desc[UR38][R64.64] ;  /* 0x0000002640407980 */ /* 0x000f68000c101d00 */
[----:B------:R-:W5:Y:S04]  /*88b0*/  LD.E.128 R68, desc[UR38][R68.64] ;  /* 0x0000002644447980 */ /* 0x000f68000c101d00 */
[----:B------:R-:W5:Y:S01]  /*88c0*/  LD.E.128 R72, desc[UR38][R72.64] ;  /* 0x0000002648487980 */ /* 0x000f62000c101d00 */
[C---:B------:R-:W-:Y:S01]  /*88d0*/  IMAD R81, R21.reuse, UR5, R2 ;  /* 0x0000000515517c24 */ /* 0x040fe2000f8e0202 */
[----:B------:R-:W-:Y:S01]  /*88e0*/  @!PT LDS RZ, [RZ] ;  /* 0x00000000fffff984 */ /* 0x000fe20000000800 */
[----:B------:R-:W-:Y:S01]  /*88f0*/  @!PT LDS RZ, [RZ] ;  /* 0x00000000fffff984 */ /* 0x000fe20000000800 */
[----:B------:R-:W-:Y:S01]  /*8900*/  @!PT LDS RZ, [RZ] ;  /* 0x00000000fffff984 */ /* 0x000fe20000000800 */
[----:B------:R-:W-:Y:S01]  /*8910*/  @!PT LDS RZ, [RZ] ;  /* 0x00000000fffff984 */ /* 0x000fe20000000800 */
[----:B------:R1:W-:Y:S06]  /*8920*/  MEMBAR.ALL.CTA ;  /* 0x0000000000007992 */ /* 0x0003ec0000008000 */
[----:B-1----:R-:W1:Y:S01]  /*8930*/  FENCE.VIEW.ASYNC.S ;  /* 0x00000000000073c6 */ /* 0x002e620000000000 */
[----:B------:R-:W-:Y:S01]  /*8940*/  IMAD.WIDE.U32 R6, R21, UR4, R6 ;  /* 0x0000000415067c25 */ /* 0x000fe2000f8e0006 */
[----:B------:R-:W-:-:S03]  /*8950*/  ULDC.64 UR4, c[0x0][0xb80] ;  /* 0x0002e00000047ab9 */ /* 0x000fc60000000a00 */
[----:B------:R-:W-:Y:S01]  /*8960*/  VIADD R2, R22, 0x20 ;  /* 0x0000002016027836 */ /* 0x000fe20000000000 */
[----:B------:R-:W-:Y:S01]  /*8970*/  LEA R8, P2, R6, UR4, 0x1 ;  /* 0x0000000406087c11 */ /* 0x000fe2000f8408ff */
[----:B------:R-:W-:-:S03]  /*8980*/  IMAD.IADD R7, R7, 0x1, R81 ;  /* 0x0000000107077824 */ /* 0x000fc600078e0251 */
[-C--:B------:R-:W-:Y:S02]  /*8990*/  ISETP.GE.AND P1, PT, R2, R5.reuse, PT ;  /* 0x000000050200720c */ /* 0x080fe40003f26270 */
[----:B------:R-:W-:Y:S01]  /*89a0*/  LEA.HI.X R2, R6, UR5, R7, 0x1, P2 ;  /* 0x0000000506027c11 */ /* 0x000fe200090f0c07 */
[----:B------:R-:W-:Y:S01]  /*89b0*/  VIADD R0, R0, 0x32420 ;  /* 0x0003242000007836 */ /* 0x000fe20000000000 */
[----:B------:R-:W-:-:S04]  /*89c0*/  ISETP.GE.AND P2, PT, R22, R5, PT ;  /* 0x000000051600720c */ /* 0x000fc80003f46270 */
[----:B------:R-:W-:Y:S01]  /*89d0*/  PRMT R0, RZ, 0x654, R0 ;  /* 0x00000654ff007816 */ /* 0x000fe20000000000 */
[----:B------:R-:W-:Y:S02]  /*89e0*/  VIADD R4, R22, 0x40 ;  /* 0x0000004016047836 */ /* 0x000fe40000000000 */
[C---:B------:R-:W-:Y:S02]  /*89f0*/  VIADD R85, R3.reuse, 0x40 ;  /* 0x0000004003557836 */ /* 0x040fe40000000000 */
[C---:B------:R-:W-:Y:S01]  /*8a00*/  VIADD R87, R3.reuse, 0x80 ;  /* 0x0000008003577836 */ /* 0x040fe20000000000 */
[----:B-1----:R1:W-:Y:S01]  /*8a10*/  SYNCS.ARRIVE.TRANS64.RED.A1T0 RZ, [R0+URZ], RZ ;  /* 0x000000ff00ff79a7 */ /* 0x0023e2000810043f */
[----:B------:R-:W-:Y:S01]  /*8a20*/  VIADD R89, R3, 0xc0 ;  /* 0x000000c003597836 */ /* 0x000fe20000000000 */
[----:B------:R0:W2:Y:S01]  /*8a30*/  SHFL.IDX PT, R82, R8, RZ, 0x181f ;  /* 0x00181fff08527589 */ /* 0x0000a200000e0000 */
[----:B------:R-:W-:Y:S01]  /*8a40*/  BSSY B1, `(.L_x_9946) ;  /* 0x0000019000017945 */ /* 0x000fe20003800000 */
[----:B------:R-:W-:-:S02]  /*8a50*/  ISETP.GE.AND P0, PT, R4, R5, PT ;  /* 0x000000050400720c */ /* 0x000fc40003f06270 */
[----:B-1----:R0:W1:Y:S01]  /*8a60*/  SHFL.IDX PT, R0, R2, RZ, 0x181f ;  /* 0x00181fff02007589 */ /* 0x00206200000e0000 */
        /* <DEDUP_REMOVED lines=10> */
[----:B--2---:R-:W-:-:S04]  /*8b10*/  @!P5 LEA R6, P6, R3, R82, 0x1 ;  /* 0x000000520306d211 */ /* 0x004fc800078c08ff */
[----:B-1----:R-:W-:Y:S02]  /*8b20*/  @!P5 LEA.HI.X R7, R3, R0, R84, 0x1, P6 ;  /* 0x000000000307d211 */ /* 0x002fe400030f0c54 */
        /* <DEDUP_REMOVED lines=10> */
.L_x_9947:
[----:B------:R-:W-:Y:S05]  /*8bd0*/  BSYNC B1 ;  /* 0x0000000000017941 */ /* 0x000fea0003800000 */
.L_x_9946:
[----:B-1----:R1:W3:Y:S01]  /*8be0*/  SHFL.IDX PT, R0, R2, 0x1, 0x181f ;  /* 0x00381f0002007f89 */ /* 0x0022e200000e0000 */
[----:B------:R-:W-:Y:S03]  /*8bf0*/  BSSY B1, `(.L_x_9948) ;  /* 0x0000014000017945 */ /* 0x000fe60003800000 */
[----:B0-----:R1:W0:Y:S01]  /*8c00*/  SHFL.IDX PT, R20, R8, 0x1, 0x181f ;  /* 0x00381f0008147f89 */ /* 0x00122200000e0000 */
[----:B------:R-:W-:Y:S05]  /*8c10*/  @P1 BRA `(.L_x_9949) ;  /* 0x0000000000441947 */ /* 0x000fea0003800000 */
[----:B------:R-:W-:Y:S02]  /*8c20*/  ULDC UR4, c[0x0][0xbc8] ;  /* 0x0002f20000047ab9 */ /* 0x000fe40000000800 */
[----:B------:R-:W-:Y:S02]  /*8c30*/  ISETP.GE.AND P4, PT, R3, UR4, PT ;  /* 0x0000000403007c0c */ /* 0x000fe4000bf86270 */
[----:B------:R-:W-:Y:S02]  /*8c40*/  ISETP.GE.AND P3, PT, R85, UR4, PT ;  /* 0x0000000455007c0c */ /* 0x000fe4000bf66270 */
[----:B------:R-:W-:Y:S02]  /*8c50*/  ISETP.GE.AND P2, PT, R87, UR4, PT ;  /* 0x0000000457007c0c */ /* 0x000fe4000bf46270 */
[----:B------:R-:W-:-:S07]  /*8c60*/  ISETP.GE.AND P1, PT, R89, UR4, PT ;  /* 0x0000000459007c0c */ /* 0x000fce000bf26270 */
[-C--:B0-----:R-:W-:Y:S02]  /*8c70*/  @!P4 LEA R6, P6, R3, R20.reuse, 0x1 ;  /* 0x000000140306c211 */ /* 0x081fe400078c08ff */
[----:B-----5:R-:W-:Y:S02]  /*8c80*/  @!P3 LEA R12, P5, R85, R20, 0x1 ;  /* 0x00000014550cb211 */ /* 0x020fe400078a08ff */
        /* <DEDUP_REMOVED lines=10> */
.L_x_9949:
[----:B------:R-:W-:Y:S05]  /*8d30*/  BSYNC B1 ;  /* 0x0000000000017941 */ /* 0x000fea0003800000 */
.L_x_9948:
[----:B---3--:R3:W0:Y:S01]  /*8d40*/  SHFL.IDX PT, R0, R2, 0x2, 0x181f ;  /* 0x00581f0002007f89 */ /* 0x00862200000e0000 */
[----:B------:R-:W-:Y:S03]  /*8d50*/  BSSY B1, `(.L_x_9950) ;  /* 0x0000014000017945 */ /* 0x000fe60003800000 */
[----:B----45:R3:W4:Y:S01]  /*8d60*/  SHFL.IDX PT, R16, R8, 0x2, 0x181f ;  /* 0x00581f0008107f89 */ /* 0x03072200000e0000 */
        /* <DEDUP_REMOVED lines=18> */
.L_x_9951:
[----:B------:R-:W-:Y:S05]  /*8e90*/  BSYNC B1 ;  /* 0x0000000000017941 */ /* 0x000fea0003800000 */
.L_x_9950:
[----:B0-----:R-:W-:Y:S01]  /*8ea0*/  VIADD R0, R22, 0x60 ;  /* 0x0000006016007836 */ /* 0x001fe20000000000 */
[----:B------:R0:W0:Y:S04]  /*8eb0*/  SHFL.IDX PT, R12, R2, 0x3, 0x181f ;  /* 0x00781f00020c7f89 */ /* 0x00002800000e0000 */
[----:B------:R-:W-:Y:S01]  /*8ec0*/  ISETP.GE.AND P0, PT, R0, R5, PT ;  /* 0x000000050000720c */ /* 0x000fe20003f06270 */
[----:B-1-3--:R-:W1:-:S12]  /*8ed0*/  SHFL.IDX PT, R8, R8, 0x3, 0x181f ;  /* 0x00781f0008087f89 */ /* 0x00ae5800000e0000 */
[----:B------:R-:W-:Y:S05]  /*8ee0*/  @P0 BRA `(.L_x_9952) ;  /* 0x0000002400800947 */ /* 0x000fea0003800000 */
[----:B------:R-:W-:Y:S02]  /*8ef0*/  ULDC UR4, c[0x0][0xbc8] ;  /* 0x0002f20000047ab9 */ /* 0x000fe40000000800 */
[----:B------:R-:W-:Y:S02]  /*8f00*/  ISETP.GE.AND P3, PT, R3, UR4, PT ;  /* 0x0000000403007c0c */ /* 0x000fe4000bf66270 */
[----:B------:R-:W-:Y:S02]  /*8f10*/  ISETP.GE.AND P4, PT, R85, UR4, PT ;  /* 0x0000000455007c0c */ /* 0x000fe4000bf86270 */
[----:B------:R-:W-:-:S09]  /*8f20*/  ISETP.GE.AND P5, PT, R87, UR4, PT ;  /* 0x0000000457007c0c */ /* 0x000fd2000bfa6270 */
[-C--:B01----:R-:W-:Y:S02]  /*8f30*/  @!P3 LEA R2, P0, R3, R8.reuse, 0x1 ;  /* 0x000000080302b211 */ /* 0x083fe400078008ff */
[-C--:B------:R-:W-:Y:S02]  /*8f40*/  @!P4 LEA R4, P1, R85, R8.reuse, 0x1 ;  /* 0x000000085504c211 */ /* 0x080fe400078208ff */
        /* <DEDUP_REMOVED lines=13> */
.L_x_9945:
[----:B------:R-:W-:Y:S01]  /*9020*/  ULDC.64 UR4, c[0x0][0xc08] ;  /* 0x0003020000047ab9 */ /* 0x000fe20000000a00 */
[----:B-1----:R-:W0:Y:S01]  /*9030*/  @P4 LDC R15, c[0x0][0xcec] ;  /* 0x00033b00ff0f4b82 */ /* 0x002e220000000800 */
[----:B------:R-:W-:Y:S01]  /*9040*/  IMAD R3, R6, UR4, RZ ;  /* 0x0000000406037c24 */ /* 0x000fe2000f8e02ff */
[----:B------:R-:W-:Y:S01]  /*9050*/  ULDC.64 UR6, c[0x0][0xc30] ;  /* 0x00030c0000067ab9 */ /* 0x000fe20000000a00 */
[----:B------:R-:W-:Y:S01]  /*9060*/  IMAD.WIDE.U32 R6, R2, UR4, RZ ;  /* 0x0000000402067c25 */ /* 0x000fe2000f8e00ff */
[----:B------:R-:W-:Y:S01]  /*9070*/  ISETP.GE.AND P0, PT, R16, R5, PT ;  /* 0x000000051000720c */ /* 0x000fe20003f06270 */
[----:B------:R-:W-:Y:S01]  /*9080*/  BSSY B1, `(.L_x_9953) ;  /* 0x00000d3000017945 */ /* 0x000fe20003800000 */
[----:B------:R-:W-:Y:S01]  /*9090*/  SHF.R.S32.HI R22, RZ, 0x1f, R211 ;  /* 0x0000001fff167819 */ /* 0x000fe200000114d3 */
[----:B------:R-:W-:Y:S01]  /*90a0*/  IMAD R3, R2, UR5, R3 ;  /* 0x0000000502037c24 */ /* 0x000fe2000f8e0203 */
[----:B------:R-:W-:Y:S01]  /*90b0*/  ULDC.64 UR4, c[0x0][0xc38] ;  /* 0x00030e0000047ab9 */ /* 0x000fe20000000a00 */
[----:B------:R-:W1:Y:S01]  /*90c0*/  @P4 LDC R2, c[0x0][0xcf0] ;  /* 0x00033c00ff024b82 */ /* 0x000e620000000800 */
        /* <DEDUP_REMOVED lines=15> */
[----:B0-----:R-:W-:Y:S01]  /*91c0*/  @P4 IMAD.HI.U32 R15, R20, R15, RZ ;  /* 0x0000000f140f4227 */ /* 0x001fe200078e00ff */
[----:B------:R-:W-:Y:S02]  /*91d0*/  SHF.R.S32.HI R158, RZ, 0x1f, R221 ;  /* 0x0000001fff9e7819 */ /* 0x000fe400000114dd */
[----:B------:R-:W-:Y:S01]  /*91e0*/  SHF.R.S32.HI R159, RZ, 0x1f, R222 ;  /* 0x0000001fff9f7819 */ /* 0x000fe200000114de */
[C---:B------:R-:W-:Y:S01]  /*91f0*/  IMAD R13, R204.reuse, UR5, R3 ;  /* 0x00000005cc0d7c24 */ /* 0x040fe2000f8e0203 */
[----:B------:R-:W-:Y:S01]  /*9200*/  SHF.R.S32.HI R160, RZ, 0x1f, R223 ;  /* 0x0000001fffa07819 */ /* 0x000fe200000114df */
[----:B------:R-:W-:Y:S01]  /*9210*/  IMAD.WIDE.U32 R6, R204, UR4, R6 ;  /* 0x00000004cc067c25 */ /* 0x000fe2000f8e0006 */
[----:B------:R-:W-:Y:S01]  /*9220*/  ULDC.64 UR4, c[0x0][0xc48] ;  /* 0x0003120000047ab9 */ /* 0x000fe20000000a00 */
[----:B------:R-:W-:-:S02]  /*9230*/  SHF.R.S32.HI R161, RZ, 0x1f, R224 ;  /* 0x0000001fffa17819 */ /* 0x000fc400000114e0 */
[----:B------:R-:W-:Y:S01]  /*9240*/  IMAD.MOV.U32 R3, RZ, RZ, R20 ;  /* 0x000000ffff037224 */ /* 0x000fe200078e0014 */
[----:B-1----:R-:W-:Y:S01]  /*9250*/  @P4 SHF.R.U32.HI R3, RZ, R2, R15 ;  /* 0x00000002ff034219 */ /* 0x002fe2000001160f */
[----:B------:R-:W-:Y:S01]  /*9260*/  IMAD.IADD R7, R7, 0x1, R13 ;  /* 0x0000000107077824 */ /* 0x000fe200078e020d */
[----:B------:R-:W-:Y:S01]  /*9270*/  SHF.R.S32.HI R163, RZ, 0x1f, R226 ;  /* 0x0000001fffa37819 */ /* 0x000fe200000114e2 */
[----:B------:R-:W-:Y:S01]  /*9280*/  VIADD R181, R205, 0x8 ;  /* 0x00000008cdb57836 */ /* 0x000fe20000000000 */
[--C-:B------:R-:W-:Y:S01]  /*9290*/  SHF.R.S32.HI R2, RZ, 0x1f, R3.reuse ;  /* 0x0000001fff027819 */ /* 0x100fe20000011403 */
[----:B------:R-:W-:Y:S01]  /*92a0*/  IMAD.MOV R4, RZ, RZ, -R3 ;  /* 0x000000ffff047224 */ /* 0x000fe200078e0a03 */
[----:B------:R-:W-:Y:S01]  /*92b0*/  SHF.R.S32.HI R164, RZ, 0x1f, R227 ;  /* 0x0000001fffa47819 */ /* 0x000fe200000114e3 */
[----:B------:R-:W-:Y:S01]  /*92c0*/  IMAD.WIDE.U32 R6, R162, UR4, R6 ;  /* 0x00000004a2067c25 */ /* 0x000fe2000f8e0006 */
[----:B------:R-:W-:Y:S02]  /*92d0*/  SHF.R.S32.HI R165, RZ, 0x1f, R228 ;  /* 0x0000001fffa57819 */ /* 0x000fe400000114e4 */
[----:B------:R-:W-:Y:S01]  /*92e0*/  SHF.R.S32.HI R166, RZ, 0x1f, R230 ;  /* 0x0000001fffa67819 */ /* 0x000fe200000114e6 */
        /* <DEDUP_REMOVED lines=20> */
[----:B------:R-:W-:Y:S01]  /*9430*/  VIADD R2, R0, 0x32420 ;  /* 0x0003242000027836 */ /* 0x000fe20000000000 */
[C---:B------:R-:W-:Y:S01]  /*9440*/  LEA R0, P1, R6.reuse, UR4, 0x2 ;  /* 0x0000000406007c11 */ /* 0x040fe2000f8210ff */
[----:B------:R-:W-:Y:S01]  /*9450*/  IMAD.IADD R3, R7, 0x1, R3 ;  /* 0x0000000107037824 */ /* 0x000fe200078e0203 */
[----:B------:R-:W-:Y:S01]  /*9460*/  SHF.R.S32.HI R175, RZ, 0x1f, R175 ;  /* 0x0000001fffaf7819 */ /* 0x000fe200000114af */
[C---:B------:R-:W-:Y:S01]  /*9470*/  VIADD R174, R205.reuse, 0x20 ;  /* 0x00000020cdae7836 */ /* 0x040fe20000000000 */
[----:B------:R-:W-:Y:S01]  /*9480*/  PRMT R2, RZ, 0x654, R2 ;  /* 0x00000654ff027816 */ /* 0x000fe20000000002 */
[C---:B------:R-:W-:Y:S01]  /*9490*/  VIADD R176, R205.reuse, 0x18 ;  /* 0x00000018cdb07836 */ /* 0x040fe20000000000 */
[----:B------:R-:W-:Y:S01]  /*94a0*/  LEA.HI.X R4, R6, UR5, R3, 0x2, P1 ;  /* 0x0000000506047c11 */ /* 0x000fe200088f1403 */
[C---:B------:R-:W-:Y:S01]  /*94b0*/  VIADD R178, R205.reuse, 0x10 ;  /* 0x00000010cdb27836 */ /* 0x040fe20000000000 */
[----:B------:R0:W-:Y:S01]  /*94c0*/  SYNCS.ARRIVE.TRANS64.RED.A1T0 RZ, [R2+URZ], RZ ;  /* 0x000000ff02ff79a7 */ /* 0x0001e2000810043f */
[----:B------:R-:W-:Y:S01]  /*94d0*/  SHF.R.S32.HI R177, RZ, 0x1f, R177 ;  /* 0x0000001fffb17819 */ /* 0x000fe200000114b1 */
[----:B------:R-:W-:Y:S01]  /*94e0*/  VIADD R180, R205, 0x8 ;  /* 0x00000008cdb47836 */ /* 0x000fe20000000000 */
[----:B------:R1:W2:Y:S01]  /*94f0*/  SHFL.IDX PT, R3, R4, RZ, 0x1c1f ;  /* 0x001c1fff04037589 */ /* 0x0002a200000e0000 */
[----:B------:R-:W-:-:S02]  /*9500*/  SHF.R.S32.HI R179, RZ, 0x1f, R179 ;  /* 0x0000001fffb37819 */ /* 0x000fc400000114b3 */
[----:B------:R-:W-:Y:S01]  /*9510*/  SHF.R.S32.HI R181, RZ, 0x1f, R181 ;  /* 0x0000001fffb57819 */ /* 0x000fe200000114b5 */
        /* <DEDUP_REMOVED lines=8> */
[-C--:B0-----:R-:W-:Y:S02]  /*95a0*/  @!P4 LEA R6, P2, R180, R2.reuse, 0x2 ;  /* 0x00000002b406c211 */ /* 0x081fe400078410ff */
        /* <DEDUP_REMOVED lines=10> */
[-C--:B0-----:R-:W-:Y:S02]  /*9650*/  @!P0 LEA R6, P6, R176, R2.reuse, 0x2 ;  /* 0x00000002b0068211 */ /* 0x081fe400078c10ff */
[-C--:B--2---:R-:W-:Y:S01]  /*9660*/  @!P1 LEA R12, P5, R174, R2.reuse, 0x2 ;  /* 0x00000002ae0c9211 */ /* 0x084fe200078a10ff */
[----:B------:R-:W-:Y:S01]  /*9670*/  VIADD R33, R205, 0xe8 ;  /* 0x000000e8cd217836 */ /* 0x000fe20000000000 */
        /* <DEDUP_REMOVED lines=10> */
[CC--:B0-----:R-:W-:Y:S02]  /*9720*/  @!P3 LEA R6, P6, R236.reuse, R2.reuse, 0x2 ;  /* 0x00000002ec06b211 */ /* 0x0c1fe400078c10ff */
        /* <DEDUP_REMOVED lines=10> */
[CC--:B0-----:R-:W-:Y:S02]  /*97d0*/  @!P0 LEA R6, P4, R233.reuse, R2.reuse, 0x2 ;  /* 0x00000002e9068211 */ /* 0x0c1fe400078810ff */
[----:B--2---:R-:W-:Y:S02]  /*97e0*/  @!P1 LEA R12, P5, R232, R2, 0x2 ;  /* 0x00000002e80c9211 */ /* 0x004fe400078a10ff */
[-C--:B------:R-:W-:Y:S02]  /*97f0*/  @!P0 LEA.HI.X R7, R233, R3.reuse, R169, 0x2, P4 ;  /* 0x00000003e9078211 */ /* 0x080fe400020f14a9 */
[----:B------:R-:W-:Y:S02]  /*9800*/  ISETP.GE.AND P4, PT, R228, UR4, PT ;  /* 0x00000004e4007c0c */ /* 0x000fe4000bf86270 */
[----:B------:R-:W-:Y:S01]  /*9810*/  @!P1 LEA.HI.X R13, R232, R3, R168, 0x2, P5 ;  /* 0x00000003e80d9211 */ /* 0x000fe200028f14a8 */
[----:B------:R0:W-:Y:S01]  /*9820*/  @!P0 ST.E.64 desc[UR38][R6.64], R60 ;  /* 0x0000003c06008985 */ /* 0x0001e2000c101b26 */
[----:B------:R-:W-:-:S02]  /*9830*/  ISETP.GE.AND P5, PT, R227, UR4, PT ;  /* 0x00000004e3007c0c */ /* 0x000fc4000bfa6270 */
[----:B---3--:R-:W-:Y:S01]  /*9840*/  @!P2 LEA R14, P6, R231, R2, 0x2 ;  /* 0x00000002e70ea211 */ /* 0x008fe200078c10ff */
[----:B------:R2:W-:Y:S01]  /*9850*/  @!P1 ST.E.64 desc[UR38][R12.64], R64 ;  /* 0x000000400c009985 */ /* 0x0005e2000c101b26 */
[----:B------:R-:W-:Y:S02]  /*9860*/  ISETP.GE.AND P1, PT, R225, UR4, PT ;  /* 0x00000004e1007c0c */ /* 0x000fe4000bf26270 */
[----:B------:R-:W-:Y:S02]  /*9870*/  @!P2 LEA.HI.X R15, R231, R3, R167, 0x2, P6 ;  /* 0x00000003e70fa211 */ /* 0x000fe400030f14a7 */
[----:B------:R-:W-:-:S03]  /*9880*/  ISETP.GE.AND P0, PT, R226, UR4, PT ;  /* 0x00000004e2007c0c */ /* 0x000fc6000bf06270 */
[----:B------:R3:W-:Y:S01]  /*9890*/  @!P2 ST.E.64 desc[UR38][R14.64], R68 ;  /* 0x000000440e00a985 */ /* 0x0007e2000c101b26 */
[-C--:B0-----:R-:W-:Y:S02]  /*98a0*/  @!P3 LEA R6, P6, R230, R2.reuse, 0x2 ;  /* 0x00000002e606b211 */ /* 0x081fe400078c10ff */
[-C--:B--2---:R-:W-:Y:S02]  /*98b0*/  @!P4 LEA R12, P2, R228, R2.reuse, 0x2 ;  /* 0x00000002e40cc211 */ /* 0x084fe400078410ff */
        /* <DEDUP_REMOVED lines=21> */
[CC--:B0-----:R-:W-:Y:S02]  /*9a10*/  @!P5 LEA R6, P1, R223.reuse, R2.reuse, 0x2 ;  /* 0x00000002df06d211 */ /* 0x0c1fe400078210ff */
[-C--:B--2---:R-:W-:Y:S02]  /*9a20*/  @!P4 LEA R12, P0, R222, R2.reuse, 0x2 ;  /* 0x00000002de0cc211 */ /* 0x084fe400078010ff */
[-C--:B------:R-:W-:Y:S02]  /*9a30*/  @!P5 LEA.HI.X R7, R223, R3.reuse, R160, 0x2, P1 ;  /* 0x00000003df07d211 */ /* 0x080fe400008f14a0 */
[----:B------:R-:W-:Y:S02]  /*9a40*/  ISETP.GE.AND P1, PT, R216, UR4, PT ;  /* 0x00000004d8007c0c */ /* 0x000fe4000bf26270 */
[----:B---3--:R-:W-:Y:S01]  /*9a50*/  @!P3 LEA R14, P6, R221, R2, 0x2 ;  /* 0x00000002dd0eb211 */ /* 0x008fe200078c10ff */
[----:B------:R-:W-:Y:S01]  /*9a60*/  @!P5 ST.E.64 desc[UR38][R6.64], R96 ;  /* 0x000000600600d985 */ /* 0x000fe2000c101b26 */
[----:B------:R-:W-:-:S02]  /*9a70*/  @!P4 LEA.HI.X R13, R222, R3, R159, 0x2, P0 ;  /* 0x00000003de0dc211 */ /* 0x000fc400000f149f */
[----:B------:R-:W-:Y:S02]  /*9a80*/  @!P3 LEA.HI.X R15, R221, R3, R158, 0x2, P6 ;  /* 0x00000003dd0fb211 */ /* 0x000fe400030f149e */
[----:B------:R-:W-:Y:S01]  /*9a90*/  ISETP.GE.AND P0, PT, R215, UR4, PT ;  /* 0x00000004d7007c0c */ /* 0x000fe2000bf06270 */
[----:B------:R-:W-:Y:S01]  /*9aa0*/  @!P4 ST.E.64 desc[UR38][R12.64], R100 ;  /* 0x000000640c00c985 */ /* 0x000fe2000c101b26 */
[-C--:B------:R-:W-:Y:S02]  /*9ab0*/  @!P2 LEA R18, P6, R219, R2.reuse, 0x2 ;  /* 0x00000002db12a211 */ /* 0x080fe400078c10ff */
[----:B------:R-:W-:Y:S01]  /*9ac0*/  ISETP.GE.AND P4, PT, R213, UR4, PT ;  /* 0x00000004d5007c0c */ /* 0x000fe2000bf86270 */
[----:B------:R-:W-:Y:S01]  /*9ad0*/  @!P3 ST.E.64 desc[UR38][R14.64], R104 ;  /* 0x000000680e00b985 */ /* 0x000fe2000c101b26 */
[----:B------:R-:W-:Y:S02]  /*9ae0*/  ISETP.GE.AND P3, PT, R214, UR4, PT ;  /* 0x00000004d6007c0c */ /* 0x000fe4000bf66270 */
[----:B------:R-:W-:-:S02]  /*9af0*/  @!P1 LEA R20, P5, R216, R2, 0x2 ;  /* 0x00000002d8149211 */ /* 0x000fc400078a10ff */
[-C--:B------:R-:W-:Y:S02]  /*9b00*/  @!P2 LEA.HI.X R19, R219, R3.reuse, R157, 0x2, P6 ;  /* 0x00000003db13a211 */ /* 0x080fe400030f149d */
[-C--:B------:R-:W-:Y:S02]  /*9b10*/  @!P1 LEA.HI.X R21, R216, R3.reuse, R156, 0x2, P5 ;  /* 0x00000003d8159211 */ /* 0x080fe400028f149c */
[CC--:B------:R-:W-:Y:S01]  /*9b20*/  @!P0 LEA R16, P6, R215.reuse, R2.reuse, 0x2 ;  /* 0x00000002d7108211 */ /* 0x0c0fe200078c10ff */
[----:B------:R0:W-:Y:S01]  /*9b30*/  @!P2 ST.E.64 desc[UR38][R18.64], R108 ;  /* 0x0000006c1200a985 */ /* 0x0001e2000c101b26 */
[----:B------:R-:W-:Y:S02]  /*9b40*/  ISETP.GE.AND P2, PT, R212, UR4, PT ;  /* 0x00000004d4007c0c */ /* 0x000fe4000bf46270 */
[----:B------:R-:W-:Y:S01]  /*9b50*/  @!P0 LEA.HI.X R17, R215, R3, R155, 0x2, P6 ;  /* 0x00000003d7118211 */ /* 0x000fe200030f149b */
[----:B------:R2:W-:Y:S01]  /*9b60*/  @!P1 ST.E.64 desc[UR38][R20.64], R112 ;  /* 0x0000007014009985 */ /* 0x0005e2000c101b26 */
[----:B------:R-:W-:-:S02]  /*9b70*/  @!P3 LEA R24, P1, R214, R2, 0x2 ;  /* 0x00000002d618b211 */ /* 0x000fc400078210ff */
[-C--:B------:R-:W-:Y:S01]  /*9b80*/  @!P4 LEA R28, P5, R213, R2.reuse, 0x2 ;  /* 0x00000002d51cc211 */ /* 0x080fe200078a10ff */
[----:B------:R3:W-:Y:S01]  /*9b90*/  @!P0 ST.E.64 desc[UR38][R16.64], R116 ;  /* 0x0000007410008985 */ /* 0x0007e2000c101b26 */
[-C--:B------:R-:W-:Y:S02]  /*9ba0*/  @!P3 LEA.HI.X R25, R214, R3.reuse, R154, 0x2, P1 ;  /* 0x00000003d619b211 */ /* 0x080fe400008f149a */
[----:B------:R-:W-:Y:S02]  /*9bb0*/  ISETP.GE.AND P1, PT, R211, UR4, PT ;  /* 0x00000004d3007c0c */ /* 0x000fe4000bf26270 */
[----:B------:R-:W-:Y:S01]  /*9bc0*/  @!P4 LEA.HI.X R29, R213, R3, R153, 0x2, P5 ;  /* 0x00000003d51dc211 */ /* 0x000fe200028f1499 */
[----:B------:R4:W-:Y:S01]  /*9bd0*/  @!P3 ST.E.64 desc[UR38][R24.64], R120 ;  /* 0x000000781800b985 */ /* 0x0009e2000c101b26 */
[----:B------:R-:W-:Y:S01]  /*9be0*/  ISETP.GE.AND P0, PT, R209, UR4, PT ;  /* 0x00000004d1007c0c */ /* 0x000fe2000bf06270 */
[----:B0-----:R-:W-:Y:S01]  /*9bf0*/  VIADD R19, R205, 0xf0 ;  /* 0x000000f0cd137836 */ /* 0x001fe20000000000 */
[----:B------:R-:W-:Y:S01]  /*9c00*/  @!P2 LEA R6, P5, R212, R2, 0x2 ;  /* 0x00000002d406a211 */ /* 0x000fe200078a10ff */
[----:B------:R4:W-:Y:S01]  /*9c10*/  @!P4 ST.E.64 desc[UR38][R28.64], R124 ;  /* 0x0000007c1c00c985 */ /* 0x0009e2000c101b26 */
[----:B------:R-:W-:Y:S01]  /*9c20*/  ISETP.GE.AND P4, PT, R33, UR4, PT ;  /* 0x0000000421007c0c */ /* 0x000fe2000bf86270 */
[----:B--2---:R-:W-:Y:S01]  /*9c30*/  VIADD R21, R205, 0xf8 ;  /* 0x000000f8cd157836 */ /* 0x004fe20000000000 */
[----:B------:R-:W-:-:S02]  /*9c40*/  ISETP.GE.AND P3, PT, R19, UR4, PT ;  /* 0x0000000413007c0c */ /* 0x000fc4000bf66270 */
[-C--:B------:R-:W-:Y:S02]  /*9c50*/  @!P2 LEA.HI.X R7, R212, R3.reuse, R152, 0x2, P5 ;  /* 0x00000003d407a211 */ /* 0x080fe400028f1498 */
[-C--:B------:R-:W-:Y:S02]  /*9c60*/  @!P1 LEA R12, P6, R211, R2.reuse, 0x2 ;  /* 0x00000002d30c9211 */ /* 0x080fe400078c10ff */
[----:B------:R-:W-:Y:S01]  /*9c70*/  SHF.R.S32.HI R15, RZ, 0x1f, R209 ;  /* 0x0000001fff0f7819 */ /* 0x000fe200000114d1 */
[----:B------:R4:W-:Y:S01]  /*9c80*/  @!P2 ST.E.64 desc[UR38][R6.64], R128 ;  /* 0x000000800600a985 */ /* 0x0009e2000c101b26 */
[----:B------:R-:W-:Y:S02]  /*9c90*/  @!P0 LEA R14, P5, R209, R2, 0x2 ;  /* 0x00000002d10e8211 */ /* 0x000fe400078a10ff */
[----:B------:R-:W-:Y:S02]  /*9ca0*/  @!P1 LEA.HI.X R13, R211, R3, R22, 0x2, P6 ;  /* 0x00000003d30d9211 */ /* 0x000fe400030f1416 */
[----:B------:R-:W-:-:S02]  /*9cb0*/  ISETP.GE.AND P6, PT, R21, UR4, PT ;  /* 0x0000000415007c0c */ /* 0x000fc4000bfc6270 */
[-C--:B------:R-:W-:Y:S01]  /*9cc0*/  @!P0 LEA.HI.X R15, R209, R3.reuse, R15, 0x2, P5 ;  /* 0x00000003d10f8211 */ /* 0x080fe200028f140f */
[----:B------:R4:W-:Y:S01]  /*9cd0*/  @!P1 ST.E.64 desc[UR38][R12.64], R132 ;  /* 0x000000840c009985 */ /* 0x0009e2000c101b26 */
[----:B---3--:R-:W-:Y:S02]  /*9ce0*/  SHF.R.S32.HI R17, RZ, 0x1f, R33 ;  /* 0x0000001fff117819 */ /* 0x008fe40000011421 */
[CC--:B------:R-:W-:Y:S01]  /*9cf0*/  @!P4 LEA R16, P5, R33.reuse, R2.reuse, 0x2 ;  /* 0x000000022110c211 */ /* 0x0c0fe200078a10ff */
[----:B------:R4:W-:Y:S01]  /*9d00*/  @!P0 ST.E.64 desc[UR38][R14.64], R136 ;  /* 0x000000880e008985 */ /* 0x0009e2000c101b26 */
[----:B------:R-:W-:Y:S02]  /*9d10*/  SHF.R.S32.HI R20, RZ, 0x1f, R19 ;  /* 0x0000001fff147819 */ /* 0x000fe40000011413 */
[----:B------:R-:W-:Y:S02]  /*9d20*/  @!P4 LEA.HI.X R17, R33, R3, R17, 0x2, P5 ;  /* 0x000000032111c211 */ /* 0x000fe400028f1411 */
[----:B------:R-:W-:-:S03]  /*9d30*/  @!P3 LEA R18, P5, R19, R2, 0x2 ;  /* 0x000000021312b211 */ /* 0x000fc600078a10ff */
[----:B------:R4:W-:Y:S01]  /*9d40*/  @!P4 ST.E.64 desc[UR38][R16.64], R140 ;  /* 0x0000008c1000c985 */ /* 0x0009e2000c101b26 */
[-C--:B------:R-:W-:Y:S02]  /*9d50*/  @!P3 LEA.HI.X R19, R19, R3.reuse, R20, 0x2, P5 ;  /* 0x000000031313b211 */ /* 0x080fe400028f1414 */
[----:B------:R-:W-:Y:S02]  /*9d60*/  SHF.R.S32.HI R20, RZ, 0x1f, R21 ;  /* 0x0000001fff147819 */ /* 0x000fe40000011415 */
[C---:B------:R-:W-:Y:S01]  /*9d70*/  @!P6 LEA R2, P5, R21.reuse, R2, 0x2 ;  /* 0x000000021502e211 */ /* 0x040fe200078a10ff */
[----:B------:R4:W-:Y:S03]  /*9d80*/  @!P3 ST.E.64 desc[UR38][R18.64], R144 ;  /* 0x000000901200b985 */ /* 0x0009e6000c101b26 */
[----:B------:R-:W-:-:S05]  /*9d90*/  @!P6 LEA.HI.X R3, R21, R3, R20, 0x2, P5 ;  /* 0x000000031503e211 */ /* 0x000fca00028f1414 */
[----:B------:R4:W-:Y:S04]  /*9da0*/  @!P6 ST.E.64 desc[UR38][R2.64], R148 ;  /* 0x000000940200e985 */ /* 0x0009e8000c101b26 */
.L_x_9954:
[----:B------:R-:W-:Y:S05]  /*9db0*/  BSYNC B1 ;  /* 0x0000000000017941 */ /* 0x000fea0003800000 */
.L_x_9953:
[----:B------:R-:W-:Y:S01]  /*9dc0*/  ISETP.GE.AND P0, PT, R8, R5, PT ;  /* 0x000000050800720c */ /* 0x000fe20003f06270 */
[----:B--2-4-:R2:W3:Y:S04]  /*9dd0*/  SHFL.IDX PT, R3, R4, 0x1, 0x1c1f ;  /* 0x003c1f0004037f89 */ /* 0x0144e800000e0000 */
[----:B0-----:R2:W0:Y:S08]  /*9de0*/  SHFL.IDX PT, R2, R0, 0x1, 0x1c1f ;  /* 0x003c1f0000027f89 */ /* 0x00143000000e0000 */
[----:B--2---:R-:W-:Y:S05]  /*9df0*/  @P0 BRA `(.L_x_9952) ;  /* 0x0000001400bc0947 */ /* 0x004fea0003800000 */
[----:B------:R-:W-:Y:S01]  /*9e00*/  ULDC UR4, c[0x0][0xbc8] ;  /* 0x0002f20000047ab9 */ /* 0x000fe20000000800 */
[C---:B------:R-:W-:Y:S01]  /*9e10*/  VIADD R21, R205.reuse, 0xe8 ;  /* 0x000000e8cd157836 */ /* 0x040fe20000000000 */
[----:B------:R-:W-:Y:S01]  /*9e20*/  ISETP.GE.AND P5, PT, R180, UR4, PT ;  /* 0x00000004b4007c0c */ /* 0x000fe2000bfa6270 */
[C---:B------:R-:W-:Y:S01]  /*9e30*/  VIADD R25, R205.reuse, 0xf0 ;  /* 0x000000f0cd197836 */ /* 0x040fe20000000000 */
[----:B------:R-:W-:Y:S02]  /*9e40*/  ISETP.GE.AND P4, PT, R205, UR4, PT ;  /* 0x00000004cd007c0c */ /* 0x000fe4000bf86270 */
[----:B------:R-:W-:Y:S02]  /*9e50*/  ISETP.GE.AND P2, PT, R178, UR4, PT ;  /* 0x00000004b2007c0c */ /* 0x000fe4000bf46270 */
[----:B------:R-:W-:Y:S02]  /*9e60*/  ISETP.GE.AND P1, PT, R176, UR4, PT ;  /* 0x00000004b0007c0c */ /* 0x000fe4000bf26270 */
[----:B------:R-:W-:-:S02]  /*9e70*/  ISETP.GE.AND P0, PT, R174, UR4, PT ;  /* 0x00000004ae007c0c */ /* 0x000fc4000bf06270 */
[----:B-1----:R-:W-:Y:S02]  /*9e80*/  SHF.R.S32.HI R0, RZ, 0x1f, R21 ;  /* 0x0000001fff007819 */ /* 0x002fe40000011415 */
[----:B------:R-:W-:Y:S02]  /*9e90*/  SHF.R.S32.HI R8, RZ, 0x1f, R209 ;  /* 0x0000001fff087819 */ /* 0x000fe400000114d1 */
[-C--:B0-----:R-:W-:Y:S01]  /*9ea0*/  @!P5 LEA R6, P3, R180, R2.reuse, 0x2 ;  /* 0x00000002b406d211 */ /* 0x081fe200078610ff */
[----:B---3--:R-:W-:Y:S02]  /*9eb0*/  @!P4 IMAD.WIDE R4, R205, 0x4, R2 ;  /* 0x00000004cd04c825 */ /* 0x008fe400078e0202 */
[----:B------:R-:W-:Y:S02]  /*9ec0*/  @!P2 LEA R12, P6, R178, R2, 0x2 ;  /* 0x00000002b20ca211 */ /* 0x000fe400078c10ff */
[----:B------:R-:W-:Y:S01]  /*9ed0*/  @!P5 LEA.HI.X R7, R180, R3, R181, 0x2, P3 ;  /* 0x00000003b407d211 */ /* 0x000fe200018f14b5 */
[----:B------:R0:W-:Y:S01]  /*9ee0*/  @!P4 ST.E.64 desc[UR38][R4.64], R26 ;  /* 0x0000001a0400c985 */ /* 0x0001e2000c101b26 */
[----:B------:R-:W-:-:S02]  /*9ef0*/  ISETP.GE.AND P3, PT, R237, UR4, PT ;  /* 0x00000004ed007c0c */ /* 0x000fc4000bf66270 */
[-C--:B------:R-:W-:Y:S01]  /*9f00*/  @!P2 LEA.HI.X R13, R178, R3.reuse, R179, 0x2, P6 ;  /* 0x00000003b20da211 */ /* 0x080fe200030f14b3 */
[----:B------:R1:W-:Y:S01]  /*9f10*/  @!P5 ST.E.64 desc[UR38][R6.64], R30 ;  /* 0x0000001e0600d985 */ /* 0x0003e2000c101b26 */
[-C--:B------:R-:W-:Y:S02]  /*9f20*/  @!P1 LEA R14, P5, R176, R2.reuse, 0x2 ;  /* 0x00000002b00e9211 */ /* 0x080fe400078a10ff */
[----:B------:R-:W-:Y:S01]  /*9f30*/  ISETP.GE.AND P4, PT, R236, UR4, PT ;  /* 0x00000004ec007c0c */ /* 0x000fe2000bf86270 */
[----:B------:R2:W-:Y:S01]  /*9f40*/  @!P2 ST.E.64 desc[UR38][R12.64], R34 ;  /* 0x000000220c00a985 */ /* 0x0005e2000c101b26 */
[----:B------:R-:W-:Y:S02]  /*9f50*/  @!P0 LEA R16, P6, R174, R2, 0x2 ;  /* 0x00000002ae108211 */ /* 0x000fe400078c10ff */
[----:B------:R-:W-:Y:S02]  /*9f60*/  @!P1 LEA.HI.X R15, R176, R3, R177, 0x2, P5 ;  /* 0x00000003b00f9211 */ /* 0x000fe400028f14b1 */
[----:B------:R-:W-:-:S02]  /*9f70*/  ISETP.GE.AND P5, PT, R235, UR4, PT ;  /* 0x00000004eb007c0c */ /* 0x000fc4000bfa6270 */
[-C--:B------:R-:W-:Y:S01]  /*9f80*/  @!P0 LEA.HI.X R17, R174, R3.reuse, R175, 0x2, P6 ;  /* 0x00000003ae118211 */ /* 0x080fe200030f14af */
[----:B------:R3:W-:Y:S01]  /*9f90*/  @!P1 ST.E.64 desc[UR38][R14.64], R38 ;  /* 0x000000260e009985 */ /* 0x0007e2000c101b26 */
[-C--:B0-----:R-:W-:Y:S02]  /*9fa0*/  @!P3 LEA R4, P6, R237, R2.reuse, 0x2 ;  /* 0x00000002ed04b211 */ /* 0x081fe400078c10ff */
[----:B------:R-:W-:Y:S01]  /*9fb0*/  ISETP.GE.AND P1, PT, R233, UR4, PT ;  /* 0x00000004e9007c0c */ /* 0x000fe2000bf26270 */
[----:B------:R0:W-:Y:S01]  /*9fc0*/  @!P0 ST.E.64 desc[UR38][R16.64], R42 ;  /* 0x0000002a10008985 */ /* 0x0001e2000c101b26 */
[----:B------:R-:W-:Y:S02]  /*9fd0*/  ISETP.GE.AND P0, PT, R234, UR4, PT ;  /* 0x00000004ea007c0c */ /* 0x000fe4000bf06270 */
[----:B-1----:R-:W-:Y:S02]  /*9fe0*/  @!P4 LEA R6, P2, R236, R2, 0x2 ;  /* 0x00000002ec06c211 */ /* 0x002fe400078410ff */
[----:B------:R-:W-:-:S02]  /*9ff0*/  @!P3 LEA.HI.X R5, R237, R3, R173, 0x2, P6 ;  /* 0x00000003ed05b211 */ /* 0x000fc400030f14ad */
[CC--:B------:R-:W-:Y:S02]  /*a000*/  @!P5 LEA R18, P6, R235.reuse, R2.reuse, 0x2 ;  /* 0x00000002eb12d211 */ /* 0x0c0fe400078c10ff */
[-C--:B------:R-:W-:Y:S01]  /*a010*/  @!P4 LEA.HI.X R7, R236, R3.reuse, R172, 0x2, P2 ;  /* 0x00000003ec07c211 */ /* 0x080fe200010f14ac */
[----:B------:R1:W-:Y:S01]  /*a020*/  @!P3 ST.E.64 desc[UR38][R4.64], R46 ;  /* 0x0000002e0400b985 */ /* 0x0003e2000c101b26 */
[----:B------:R-:W-:Y:S02]  /*a030*/  ISETP.GE.AND P2, PT, R232, UR4, PT ;  /* 0x00000004e8007c0c */ /* 0x000fe4000bf46270 */
[----:B------:R-:W-:Y:S01]  /*a040*/  @!P5 LEA.HI.X R19, R235, R3, R171, 0x2, P6 ;  /* 0x00000003eb13d211 */ /* 0x000fe200030f14ab */
[----:B------:R4:W-:Y:S01]  /*a050*/  @!P4 ST.E.64 desc[UR38][R6.64], R50 ;  /* 0x000000320600c985 */ /* 0x0009e2000c101b26 */
[-C--:B--2---:R-:W-:Y:S02]  /*a060*/  @!P0 LEA R12, P4, R234, R2.reuse, 0x2 ;  /* 0x00000002ea0c8211 */ /* 0x084fe400078810ff */
[----:B------:R-:W-:Y:S01]  /*a070*/  ISETP.GE.AND P3, PT, R231, UR4, PT ;  /* 0x00000004e7007c0c */ /* 0x000fe2000bf66270 */
[----:B------:R2:W-:Y:S01]  /*a080*/  @!P5 ST.E.64 desc[UR38][R18.64], R54 ;  /* 0x000000361200d985 */ /* 0x0005e2000c101b26 */
[----:B---3--:R-:W-:-:S02]  /*a090*/  @!P1 LEA R14, P5, R233, R2, 0x2 ;  /* 0x00000002e90e9211 */ /* 0x008fc400078a10ff */
[-C--:B------:R-:W-:Y:S02]  /*a0a0*/  @!P0 LEA.HI.X R13, R234, R3.reuse, R170, 0x2, P4 ;  /* 0x00000003ea0d8211 */ /* 0x080fe400020f14aa */
[----:B------:R-:W-:Y:S02]  /*a0b0*/  ISETP.GE.AND P4, PT, R230, UR4, PT ;  /* 0x00000004e6007c0c */ /* 0x000fe4000bf86270 */
[----:B------:R-:W-:Y:S01]  /*a0c0*/  @!P1 LEA.HI.X R15, R233, R3, R169, 0x2, P5 ;  /* 0x00000003e90f9211 */ /* 0x000fe200028f14a9 */
[----:B------:R-:W-:Y:S01]  /*a0d0*/  @!P0 ST.E.64 desc[UR38][R12.64], R58 ;  /* 0x0000003a0c008985 */ /* 0x000fe2000c101b26 */
[----:B------:R-:W-:Y:S02]  /*a0e0*/  ISETP.GE.AND P5, PT, R228, UR4, PT ;  /* 0x00000004e4007c0c */ /* 0x000fe4000bfa6270 */
[----:B0-----:R-:W-:Y:S01]  /*a0f0*/  @!P2 LEA R16, P6, R232, R2, 0x2 ;  /* 0x00000002e810a211 */ /* 0x001fe200078c10ff */
[----:B------:R0:W-:Y:S01]  /*a100*/  @!P1 ST.E.64 desc[UR38][R14.64], R62 ;  /* 0x0000003e0e009985 */ /* 0x0001e2000c101b26 */
[----:B------:R-:W-:-:S02]  /*a110*/  ISETP.GE.AND P1, PT, R226, UR4, PT ;  /* 0x00000004e2007c0c */ /* 0x000fc4000bf26270 */
[-C--:B------:R-:W-:Y:S02]  /*a120*/  @!P2 LEA.HI.X R17, R232, R3.reuse, R168, 0x2, P6 ;  /* 0x00000003e811a211 */ /* 0x080fe400030f14a8 */
[-C--:B-1----:R-:W-:Y:S02]  /*a130*/  @!P3 LEA R4, P6, R231, R2.reuse, 0x2 ;  /* 0x00000002e704b211 */ /* 0x082fe400078c10ff */
[-C--:B----4-:R-:W-:Y:S01]  /*a140*/  @!P4 LEA R6, P0, R230, R2.reuse, 0x2 ;  /* 0x00000002e606c211 */ /* 0x090fe200078010ff */
[----:B------:R1:W-:Y:S01]  /*a150*/  @!P2 ST.E.64 desc[UR38][R16.64], R66 ;  /* 0x000000421000a985 */ /* 0x0003e2000c101b26 */
[----:B------:R-:W-:Y:S02]  /*a160*/  ISETP.GE.AND P2, PT, R227, UR4, PT ;  /* 0x00000004e3007c0c */ /* 0x000fe4000bf46270 */
        /* <DEDUP_REMOVED lines=8> */
[----:B------:R-:W-:Y:S01]  /*a1f0*/  @!P2 LEA R12, P6, R227, R2, 0x2 ;  /* 0x00000002e30ca211 */ /* 0x000fe200078c10ff */
[----:B------:R0:W-:Y:S01]  /*a200*/  @!P5 ST.E.64 desc[UR38][R18.64], R78 ;  /* 0x0000004e1200d985 */ /* 0x0001e2000c101b26 */
[----:B------:R-:W-:-:S02]  /*a210*/  ISETP.GE.AND P5, PT, R224, UR4, PT ;  /* 0x00000004e0007c0c */ /* 0x000fc4000bfa6270 */
[----:B------:R-:W-:Y:S02]  /*a220*/  ISETP.GE.AND P4, PT, R223, UR4, PT ;  /* 0x00000004df007c0c */ /* 0x000fe4000bf86270 */
[-C--:B------:R-:W-:Y:S02]  /*a230*/  @!P2 LEA.HI.X R13, R227, R3.reuse, R164, 0x2, P6 ;  /* 0x00000003e30da211 */ /* 0x080fe400030f14a4 */
[CC--:B-1----:R-:W-:Y:S02]  /*a240*/  @!P0 LEA R16, P6, R225.reuse, R2.reuse, 0x2 ;  /* 0x00000002e1108211 */ /* 0x0c2fe400078c10ff */
[-C--:B------:R-:W-:Y:S01]  /*a250*/  @!P1 LEA.HI.X R15, R226, R3.reuse, R163, 0x2, P3 ;  /* 0x00000003e20f9211 */ /* 0x080fe200018f14a3 */
[----:B------:R1:W-:Y:S01]  /*a260*/  @!P2 ST.E.64 desc[UR38][R12.64], R82 ;  /* 0x000000520c00a985 */ /* 0x0003e2000c101b26 */
[----:B------:R-:W-:Y:S02]  /*a270*/  ISETP.GE.AND P3, PT, R222, UR4, PT ;  /* 0x00000004de007c0c */ /* 0x000fe4000bf66270 */
[----:B------:R-:W-:Y:S01]  /*a280*/  @!P0 LEA.HI.X R17, R225, R3, R162, 0x2, P6 ;  /* 0x00000003e1118211 */ /* 0x000fe200030f14a2 */
[----:B------:R4:W-:Y:S01]  /*a290*/  @!P1 ST.E.64 desc[UR38][R14.64], R86 ;  /* 0x000000560e009985 */ /* 0x0009e2000c101b26 */
[----:B--2---:R-:W-:-:S02]  /*a2a0*/  @!P5 LEA R4, P2, R224, R2, 0x2 ;  /* 0x00000002e004d211 */ /* 0x004fc400078410ff */
[-C--:B---3--:R-:W-:Y:S01]  /*a2b0*/  @!P4 LEA R6, P1, R223, R2.reuse, 0x2 ;  /* 0x00000002df06c211 */ /* 0x088fe200078210ff */
[----:B------:R2:W-:Y:S01]  /*a2c0*/  @!P0 ST.E.64 desc[UR38][R16.64], R90 ;  /* 0x0000005a10008985 */ /* 0x0005e2000c101b26 */
[----:B------:R-:W-:Y:S02]  /*a2d0*/  ISETP.GE.AND P0, PT, R221, UR4, PT ;  /* 0x00000004dd007c0c */ /* 0x000fe4000bf06270 */
[-C--:B------:R-:W-:Y:S02]  /*a2e0*/  @!P5 LEA.HI.X R5, R224, R3.reuse, R161, 0x2, P2 ;  /* 0x00000003e005d211 */ /* 0x080fe400010f14a1 */
[----:B------:R-:W-:Y:S02]  /*a2f0*/  ISETP.GE.AND P2, PT, R219, UR4, PT ;  /* 0x00000004db007c0c */ /* 0x000fe4000bf46270 */
[----:B------:R-:W-:Y:S01]  /*a300*/  @!P4 LEA.HI.X R7, R223, R3, R160, 0x2, P1 ;  /* 0x00000003df07c211 */ /* 0x000fe200008f14a0 */
[----:B------:R3:W-:Y:S01]  /*a310*/  @!P5 ST.E.64 desc[UR38][R4.64], R94 ;  /* 0x0000005e0400d985 */ /* 0x0007e2000c101b26 */
[----:B0-----:R-:W-:-:S02]  /*a320*/  @!P3 LEA R18, P6, R222, R2, 0x2 ;  /* 0x00000002de12b211 */ /* 0x001fc400078c10ff */
[----:B------:R-:W-:Y:S01]  /*a330*/  ISETP.GE.AND P1, PT, R216, UR4, PT ;  /* 0x00000004d8007c0c */ /* 0x000fe2000bf26270 */
[----:B------:R0:W-:Y:S01]  /*a340*/  @!P4 ST.E.64 desc[UR38][R6.64], R98 ;  /* 0x000000620600c985 */ /* 0x0001e2000c101b26 */
[----:B------:R-:W-:Y:S02]  /*a350*/  @!P3 LEA.HI.X R19, R222, R3, R159, 0x2, P6 ;  /* 0x00000003de13b211 */ /* 0x000fe400030f149f */
[----:B------:R-:W-:Y:S02]  /*a360*/  ISETP.GE.AND P4, PT, R215, UR4, PT ;  /* 0x00000004d7007c0c */ /* 0x000fe4000bf86270 */
[-C--:B-1----:R-:W-:Y:S01]  /*a370*/  @!P0 LEA R12, P6, R221, R2.reuse, 0x2 ;  /* 0x00000002dd0c8211 */ /* 0x082fe200078c10ff */
[----:B------:R1:W-:Y:S01]  /*a380*/  @!P3 ST.E.64 desc[UR38][R18.64], R102 ;  /* 0x000000661200b985 */ /* 0x0003e2000c101b26 */
[----:B------:R-:W-:Y:S02]  /*a390*/  ISETP.GE.AND P5, PT, R214, UR4, PT ;  /* 0x00000004d6007c0c */ /* 0x000fe4000bfa6270 */
[----:B----4-:R-:W-:-:S02]  /*a3a0*/  @!P2 LEA R14, P3, R219, R2, 0x2 ;  /* 0x00000002db0ea211 */ /* 0x010fc400078610ff */
[-C--:B------:R-:W-:Y:S02]  /*a3b0*/  @!P0 LEA.HI.X R13, R221, R3.reuse, R158, 0x2, P6 ;  /* 0x00000003dd0d8211 */ /* 0x080fe400030f149e */
[-C--:B------:R-:W-:Y:S02]  /*a3c0*/  @!P2 LEA.HI.X R15, R219, R3.reuse, R157, 0x2, P3 ;  /* 0x00000003db0fa211 */ /* 0x080fe400018f149d */
[----:B------:R-:W-:Y:S01]  /*a3d0*/  ISETP.GE.AND P3, PT, R213, UR4, PT ;  /* 0x00000004d5007c0c */ /* 0x000fe2000bf66270 */
[----:B------:R4:W-:Y:S01]  /*a3e0*/  @!P0 ST.E.64 desc[UR38][R12.64], R106 ;  /* 0x0000006a0c008985 */ /* 0x0009e2000c101b26 */
[CC--:B--2---:R-:W-:Y:S02]  /*a3f0*/  @!P1 LEA R16, P6, R216.reuse, R2.reuse, 0x2 ;  /* 0x00000002d8109211 */ /* 0x0c4fe400078c10ff */
[----:B---3--:R-:W-:Y:S01]  /*a400*/  @!P4 LEA R4, P0, R215, R2, 0x2 ;  /* 0x00000002d704c211 */ /* 0x008fe200078010ff */
[----:B------:R2:W-:Y:S01]  /*a410*/  @!P2 ST.E.64 desc[UR38][R14.64], R110 ;  /* 0x0000006e0e00a985 */ /* 0x0005e2000c101b26 */
[----:B------:R-:W-:-:S02]  /*a420*/  @!P1 LEA.HI.X R17, R216, R3, R156, 0x2, P6 ;  /* 0x00000003d8119211 */ /* 0x000fc400030f149c */
[-C--:B0-----:R-:W-:Y:S02]  /*a430*/  @!P5 LEA R6, P6, R214, R2.reuse, 0x2 ;  /* 0x00000002d606d211 */ /* 0x081fe400078c10ff */
[-C--:B------:R-:W-:Y:S01]  /*a440*/  @!P4 LEA.HI.X R5, R215, R3.reuse, R155, 0x2, P0 ;  /* 0x00000003d705c211 */ /* 0x080fe200000f149b */
[----:B------:R-:W-:Y:S01]  /*a450*/  @!P1 ST.E.64 desc[UR38][R16.64], R114 ;  /* 0x0000007210009985 */ /* 0x000fe2000c101b26 */
[----:B------:R-:W-:Y:S02]  /*a460*/  ISETP.GE.AND P0, PT, R212, UR4, PT ;  /* 0x00000004d4007c0c */ /* 0x000fe4000bf06270 */
[----:B------:R-:W-:Y:S01]  /*a470*/  @!P5 LEA.HI.X R7, R214, R3, R154, 0x2, P6 ;  /* 0x00000003d607d211 */ /* 0x000fe200030f149a */
[----:B------:R0:W-:Y:S01]  /*a480*/  @!P4 ST.E.64 desc[UR38][R4.64], R118 ;  /* 0x000000760400c985 */ /* 0x0001e2000c101b26 */
[----:B------:R-:W-:Y:S02]  /*a490*/  ISETP.GE.AND P1, PT, R21, UR4, PT ;  /* 0x0000000415007c0c */ /* 0x000fe4000bf26270 */
[----:B-1----:R-:W-:Y:S01]  /*a4a0*/  @!P3 LEA R18, P2, R213, R2, 0x2 ;  /* 0x00000002d512b211 */ /* 0x002fe200078410ff */
[----:B------:R1:W-:Y:S01]  /*a4b0*/  @!P5 ST.E.64 desc[UR38][R6.64], R122 ;  /* 0x0000007a0600d985 */ /* 0x0003e2000c101b26 */
[----:B------:R-:W-:-:S02]  /*a4c0*/  ISETP.GE.AND P4, PT, R211, UR4, PT ;  /* 0x00000004d3007c0c */ /* 0x000fc4000bf86270 */
[----:B------:R-:W-:Y:S02]  /*a4d0*/  ISETP.GE.AND P5, PT, R209, UR4, PT ;  /* 0x00000004d1007c0c */ /* 0x000fe4000bfa6270 */
[-C--:B------:R-:W-:Y:S02]  /*a4e0*/  @!P3 LEA.HI.X R19, R213, R3.reuse, R153, 0x2, P2 ;  /* 0x00000003d513b211 */ /* 0x080fe400010f1499 */
[----:B------:R-:W-:Y:S02]  /*a4f0*/  ISETP.GE.AND P2, PT, R25, UR4, PT ;  /* 0x0000000419007c0c */ /* 0x000fe4000bf46270 */
[CC--:B----4-:R-:W-:Y:S01]  /*a500*/  @!P0 LEA R12, P6, R212.reuse, R2.reuse, 0x2 ;  /* 0x00000002d40c8211 */ /* 0x0d0fe200078c10ff */
[----:B------:R3:W-:Y:S01]  /*a510*/  @!P3 ST.E.64 desc[UR38][R18.64], R126 ;  /* 0x0000007e1200b985 */ /* 0x0007e2000c101b26 */
[----:B--2---:R-:W-:Y:S02]  /*a520*/  @!P1 LEA R14, P3, R21, R2, 0x2 ;  /* 0x00000002150e9211 */ /* 0x004fe400078610ff */
[----:B------:R-:W-:-:S02]  /*a530*/  @!P0 LEA.HI.X R13, R212, R3, R152, 0x2, P6 ;  /* 0x00000003d40d8211 */ /* 0x000fc400030f1498 */
[-C--:B0-----:R-:W-:Y:S02]  /*a540*/  @!P4 LEA R4, P6, R211, R2.reuse, 0x2 ;  /* 0x00000002d304c211 */ /* 0x081fe400078c10ff */
[-C--:B------:R-:W-:Y:S01]  /*a550*/  @!P1 LEA.HI.X R15, R21, R3.reuse, R0, 0x2, P3 ;  /* 0x00000003150f9211 */ /* 0x080fe200018f1400 */
[----:B------:R2:W-:Y:S01]  /*a560*/  @!P0 ST.E.64 desc[UR38][R12.64], R130 ;  /* 0x000000820c008985 */ /* 0x0005e2000c101b26 */
[-C--:B-1----:R-:W-:Y:S02]  /*a570*/  @!P5 LEA R6, P3, R209, R2.reuse, 0x2 ;  /* 0x00000002d106d211 */ /* 0x082fe400078610ff */
[-C--:B------:R-:W-:Y:S02]  /*a580*/  @!P4 LEA.HI.X R5, R211, R3.reuse, R22, 0x2, P6 ;  /* 0x00000003d305c211 */ /* 0x080fe400030f1416 */
[----:B------:R-:W-:Y:S01]  /*a590*/  SHF.R.S32.HI R0, RZ, 0x1f, R25 ;  /* 0x0000001fff007819 */ /* 0x000fe20000011419 */
[----:B---3--:R-:W-:Y:S01]  /*a5a0*/  VIADD R19, R205, 0xf8 ;  /* 0x000000f8cd137836 */ /* 0x008fe20000000000 */
[----:B------:R-:W-:Y:S01]  /*a5b0*/  @!P2 LEA R16, P6, R25, R2, 0x2 ;  /* 0x000000021910a211 */ /* 0x000fe200078c10ff */
[----:B------:R2:W-:Y:S01]  /*a5c0*/  @!P4 ST.E.64 desc[UR38][R4.64], R134 ;  /* 0x000000860400c985 */ /* 0x0005e2000c101b26 */
[----:B------:R-:W-:-:S02]  /*a5d0*/  @!P5 LEA.HI.X R7, R209, R3, R8, 0x2, P3 ;  /* 0x00000003d107d211 */ /* 0x000fc400018f1408 */
[----:B------:R-:W-:Y:S02]  /*a5e0*/  @!P2 LEA.HI.X R17, R25, R3, R0, 0x2, P6 ;  /* 0x000000031911a211 */ /* 0x000fe400030f1400 */
[----:B------:R-:W-:Y:S01]  /*a5f0*/  ISETP.GE.AND P0, PT, R19, UR4, PT ;  /* 0x0000000413007c0c */ /* 0x000fe2000bf06270 */
[----:B------:R2:W-:Y:S04]  /*a600*/  @!P5 ST.E.64 desc[UR38][R6.64], R138 ;  /* 0x0000008a0600d985 */ /* 0x0005e8000c101b26 */
[----:B------:R2:W-:Y:S04]  /*a610*/  @!P1 ST.E.64 desc[UR38][R14.64], R142 ;  /* 0x0000008e0e009985 */ /* 0x0005e8000c101b26 */
[----:B------:R2:W-:Y:S04]  /*a620*/  @!P2 ST.E.64 desc[UR38][R16.64], R146 ;  /* 0x000000921000a985 */ /* 0x0005e8000c101b26 */
[----:B------:R-:W-:Y:S05]  /*a630*/  @P0 BRA `(.L_x_9952) ;  /* 0x0000000c00ac0947 */ /* 0x000fea0003800000 */
[----:B------:R-:W-:Y:S02]  /*a640*/  LEA R2, P0, R19, R2, 0x2 ;  /* 0x0000000213027211 */ /* 0x000fe400078010ff */
[----:B------:R-:W-:-:S04]  /*a650*/  SHF.R.S32.HI R0, RZ, 0x1f, R19 ;  /* 0x0000001fff007819 */ /* 0x000fc80000011413 */
[----:B------:R-:W-:-:S05]  /*a660*/  LEA.HI.X R3, R19, R3, R0, 0x2, P0 ;  /* 0x0000000313037211 */ /* 0x000fca00000f1400 */
[----:B------:R4:W-:Y:S01]  /*a670*/  ST.E.64 desc[UR38][R2.64], R150 ;  /* 0x0000009602007985 */ /* 0x0009e2000c101b26 */
[----:B------:R-:W-:Y:S05]  /*a680*/  BRA `(.L_x_9952) ;  /* 0x0000000c00987947 */ /* 0x000fea0003800000 */
.L_x_9943:
[----:B------:R-:W4:Y:S01]  /*a690*/  LDC.64 R4, c[0x0][0xd00] ;  /* 0x00034000ff047b82 */ /* 0x000f220000000a00 */
[----:B------:R-:W-:Y:S01]  /*a6a0*/  ULDC.64 UR4, c[0x0][0xd08] ;  /* 0x0003420000047ab9 */ /* 0x000fe20000000a00 */
[----:B------:R-:W-:Y:S01]  /*a6b0*/  IMAD.MOV.U32 R17, RZ, RZ, RZ ;  /* 0x000000ffff117224 */ /* 0x000fe200078e00ff */
[----:B------:R-:W-:-:S04]  /*a6c0*/  ISETP.NE.U32.AND P1, PT, RZ, UR4, PT ;  /* 0x00000004ff007c0c */ /* 0x000fc8000bf25070 */
[----:B------:R-:W-:Y:S01]  /*a6d0*/  ISETP.NE.AND.EX P1, PT, RZ, UR5, PT, P1 ;  /* 0x00000005ff007c0c */ /* 0x000fe2000bf25310 */
[----:B------:R-:W0:Y:S01]  /*a6e0*/  LDC.64 R2, c[0x0][0xd00] ;  /* 0x00034000ff027b82 */ /* 0x000e220000000a00 */
[----:B----4-:R-:W-:-:S04]  /*a6f0*/  ISETP.NE.U32.AND P0, PT, R4, RZ, PT ;  /* 0x000000ff0400720c */ /* 0x010fc80003f05070 */
[----:B------:R-:W-:Y:S01]  /*a700*/  ISETP.NE.AND.EX P0, PT, R5, RZ, PT, P0 ;  /* 0x000000ff0500720c */ /* 0x000fe20003f05300 */
[----:B0-----:R-:W-:-:S06]  /*a710*/  IMAD.WIDE R4, R204, 0x4, R2 ;  /* 0x00000004cc047825 */ /* 0x001fcc00078e0202 */
[C---:B------:R-:W-:Y:S01]  /*a720*/  @P1 LEA R2, P2, R204.reuse, UR4, 0x2 ;  /* 0x00000004cc021c11 */ /* 0x040fe2000f8410ff */
[----:B------:R-:W-:Y:S02]  /*a730*/  ULDC UR4, c[0x0][0xb88] ;  /* 0x0002e20000047ab9 */ /* 0x000fe40000000800 */
[----:B--2---:R-:W-:Y:S01]  /*a740*/  IMAD.U32 R0, RZ, RZ, UR4 ;  /* 0x00000004ff007e24 */ /* 0x004fe2000f8e00ff */
[----:B------:R-:W-:Y:S02]  /*a750*/  @P1 LEA.HI.X R3, R204, UR5, R210, 0x2, P2 ;  /* 0x00000005cc031c11 */ /* 0x000fe400090f14d2 */
[----:B------:R0:W5:Y:S04]  /*a760*/  @P0 LDG.E R17, desc[UR38][R4.64] ;  /* 0x0000002604110981 */ /* 0x000168000c1e1900 */
[----:B------:R0:W5:Y:S01]  /*a770*/  @P1 LDG.E R0, desc[UR38][R2.64] ;  /* 0x0000002602001981 */ /* 0x000162000c1e1900 */
[----:B------:R-:W-:Y:S01]  /*a780*/  ISETP.NE.AND P2, PT, R207, RZ, PT ;  /* 0x000000ffcf00720c */ /* 0x000fe20003f45270 */
[----:B------:R-:W2:-:S12]  /*a790*/  S2R R6, SR_TID.X ;  /* 0x0000000000067919 */ /* 0x000e980000002100 */
[----:B------:R-:W4:Y:S01]  /*a7a0*/  @!P2 LDC R207, c[0x0][0xbd4] ;  /* 0x0002f500ffcfab82 */ /* 0x000f220000000800 */
[----:B--2---:R-:W-:Y:S01]  /*a7b0*/  VIADD R22, R6, 0xffffff80 ;  /* 0xffffff8006167836 */ /* 0x004fe20000000000 */
[----:B----4-:R-:W-:-:S04]  /*a7c0*/  ISETP.GT.AND P2, PT, R207, 0x1, PT ;  /* 0x00000001cf00780c */ /* 0x010fc80003f44270 */
[----:B------:R-:W-:Y:S01]  /*a7d0*/  ISETP.GT.AND P3, PT, R22, 0x7f, PT ;  /* 0x0000007f1600780c */ /* 0x000fe20003f64270 */
[----:B0-----:R-:W-:-:S12]  /*a7e0*/  @P1 BRA `(.L_x_9955) ;  /* 0x0000000000101947 */ /* 0x001fd80003800000 */
[----:B------:R-:W-:Y:S05]  /*a7f0*/  @!P0 BRA `(.L_x_9955) ;  /* 0x00000000000c8947 */ /* 0x000fea0003800000 */
[----:B------:R-:W2:Y:S04]  /*a800*/  LDG.E R3, desc[UR38][R4.64] ;  /* 0x0000002604037981 */ /* 0x000ea8000c1e1900 */
[----:B-----5:R-:W2:Y:S02]  /*a810*/  LDG.E R0, desc[UR38][R4.64+0x4] ;  /* 0x0000042604007981 */ /* 0x020ea4000c1e1900 */
[----:B--2---:R-:W-:-:S07]  /*a820*/  IMAD.IADD R0, R0, 0x1, -R3 ;  /* 0x0000000100007824 */ /* 0x004fce00078e0a03 */
.L_x_9955:
[----:B------:R-:W-:Y:S01]  /*a830*/  BSSY B1, `(.L_x_9956) ;  /* 0x0000037000017945 */ /* 0x000fe20003800000 */
[----:B------:R-:W-:Y:S02]  /*a840*/  SEL R27, R204, RZ, !P0 ;  /* 0x000000ffcc1b7207 */ /* 0x000fe40004000000 */
[----:B------:R-:W-:Y:S02]  /*a850*/  SEL R210, R210, RZ, !P0 ;  /* 0x000000ffd2d27207 */ /* 0x000fe40004000000 */
[----:B-----5:R-:W-:Y:S01]  /*a860*/  SHF.R.S32.HI R18, RZ, 0x1f, R17 ;  /* 0x0000001fff127819 */ /* 0x020fe20000011411 */
[----:B------:R-:W-:Y:S06]  /*a870*/  @P3 BRA `(.L_x_9957) ;  /* 0x0000000000c83947 */ /* 0x000fec0003800000 */
[----:B------:R-:W0:Y:S01]  /*a880*/  LDC R31, c[0x0][0xce8] ;  /* 0x00033a00ff1f7b82 */ /* 0x000e220000000800 */
[----:B------:R-:W-:-:S04]  /*a890*/  IMAD R2, R208, 0x80, R6 ;  /* 0x00000080d0027824 */ /* 0x000fc800078e0206 */
[----:B------:R-:W-:Y:S02]  /*a8a0*/  VIADD R20, R2, 0xffffff80 ;  /* 0xffffff8002147836 */ /* 0x000fe40000000000 */
[----:B0-----:R-:W-:-:S05]  /*a8b0*/  IMAD R3, R0, R31, RZ ;  /* 0x0000001f00037224 */ /* 0x001fca00078e02ff */
[----:B------:R-:W-:-:S13]  /*a8c0*/  ISETP.GE.AND P0, PT, R20, R3, PT ;  /* 0x000000031400720c */ /* 0x000fda0003f06270 */
[----:B------:R-:W-:Y:S05]  /*a8d0*/  @P0 BRA `(.L_x_9957) ;  /* 0x0000000000b00947 */ /* 0x000fea0003800000 */
[----:B------:R-:W2:Y:S01]  /*a8e0*/  LDL.LU R24, [R1+0x10] ;  /* 0x0000100001187983 */ /* 0x000ea20000300800 */
[----:B------:R-:W-:Y:S01]  /*a8f0*/  ISETP.NE.AND P1, PT, R31, 0x1, PT ;  /* 0x000000011f00780c */ /* 0x000fe20003f25270 */
[----:B------:R-:W-:Y:S01]  /*a900*/  IMAD.MOV.U32 R16, RZ, RZ, 0xab8 ;  /* 0x00000ab8ff107424 */ /* 0x000fe200078e00ff */
[----:B------:R-:W-:Y:S01]  /*a910*/  ISETP.GT.AND P0, PT, R207, 0x1, PT ;  /* 0x00000001cf00780c */ /* 0x000fe20003f04270 */
[----:B------:R-:W0:Y:S01]  /*a920*/  LDC.64 R28, c[0x0][0xca8] ;  /* 0x00032a00ff1c7b82 */ /* 0x000e220000000a00 */
[----:B------:R-:W-:Y:S02]  /*a930*/  IMAD.MOV.U32 R19, RZ, RZ, R20 ;  /* 0x000000ffff137224 */ /* 0x000fe400078e0014 */
[----:B------:R-:W-:-:S05]  /*a940*/  SEL R16, R16, 0xa78, P0 ;  /* 0x00000a7810107807 */ /* 0x000fca0000000000 */
[----:B------:R-:W4:Y:S08]  /*a950*/  LDC.64 R4, c[0x0][R16+0x220] ;  /* 0x0000880010047b82 */ /* 0x000f300000000a00 */
[----:B------:R-:W3:Y:S08]  /*a960*/  @P1 LDC R15, c[0x0][0xcec] ;  /* 0x00033b00ff0f1b82 */ /* 0x000ef00000000800 */
[----:B------:R-:W5:Y:S08]  /*a970*/  LDC.64 R2, c[0x0][R16+0x218] ;  /* 0x0000860010027b82 */ /* 0x000f700000000a00 */
[----:B------:R-:W1:Y:S01]  /*a980*/  @P1 LDC R25, c[0x0][0xcf0] ;  /* 0x00033c00ff191b82 */ /* 0x000e620000000800 */
[----:B----4-:R-:W-:-:S07]  /*a990*/  IMAD R5, R5, R27, RZ ;  /* 0x0000001b05057224 */ /* 0x010fce00078e02ff */
[----:B------:R-:W4:Y:S01]  /*a9a0*/  LDC.64 R6, c[0x0][R16+0x228] ;  /* 0x00008a0010067b82 */ /* 0x000f220000000a00 */
[----:B---3--:R-:W-:-:S04]  /*a9b0*/  @P1 IMAD.HI.U32 R8, R20, R15, RZ ;  /* 0x0000000f14081227 */ /* 0x008fc800078e00ff */
[----:B------:R-:W-:-:S03]  /*a9c0*/  IMAD.WIDE.U32 R14, R4, R27, RZ ;  /* 0x0000001b040e7225 */ /* 0x000fc600078e00ff */
[----:B------:R-:W3:Y:S01]  /*a9d0*/  LDC.64 R12, c[0x0][R16+0x210] ;  /* 0x00008400100c7b82 */ /* 0x000ee20000000a00 */
[-C--:B-----5:R-:W-:Y:S02]  /*a9e0*/  IMAD R21, R3, R206.reuse, RZ ;  /* 0x000000ce03157224 */ /* 0x0a0fe400078e02ff */
[----:B------:R-:W-:-:S04]  /*a9f0*/  IMAD.WIDE.U32 R2, R2, R206, RZ ;  /* 0x000000ce02027225 */ /* 0x000fc800078e00ff */
[----:B------:R-:W-:Y:S01]  /*aa00*/  IMAD.IADD R21, R3, 0x1, R21 ;  /* 0x0000000103157824 */ /* 0x000fe200078e0215 */
[----:B-1----:R-:W-:Y:S01]  /*aa10*/  @P1 SHF.R.U32.HI R19, RZ, R25, R8 ;  /* 0x00000019ff131219 */ /* 0x002fe20000011608 */
[----:B------:R-:W-:Y:S01]  /*aa20*/  IMAD R25, R4, R210, R5 ;  /* 0x000000d204197224 */ /* 0x000fe200078e0205 */
[----:B0-----:R-:W0:Y:S01]  /*aa30*/  @!P0 LDC R28, c[0x0][0xc50] ;  /* 0x00031400ff1c8b82 */ /* 0x001e220000000800 */
[----:B------:R-:W-:Y:S02]  /*aa40*/  IADD3 R4, P1, P3, R14, R2, R17 ;  /* 0x000000020e047210 */ /* 0x000fe40007b3e011 */
[----:B------:R-:W-:Y:S02]  /*aa50*/  IMAD.IADD R25, R15, 0x1, R25 ;  /* 0x000000010f197824 */ /* 0x000fe400078e0219 */
[----:B------:R-:W-:-:S03]  /*aa60*/  IMAD.MOV R8, RZ, RZ, -R19 ;  /* 0x000000ffff087224 */ /* 0x000fc600078e0a13 */
[----:B------:R-:W1:Y:S01]  /*aa70*/  @!P0 LDC R29, c[0x0][0xc54] ;  /* 0x00031500ff1d8b82 */ /* 0x000e620000000800 */
[----:B--2---:R-:W-:-:S05]  /*aa80*/  SEL R5, R24, RZ, P0 ;  /* 0x000000ff18057207 */ /* 0x004fca0000000000 */
[----:B----4-:R-:W-:Y:S01]  /*aa90*/  IMAD.WIDE.U32 R2, R6, R5, RZ ;  /* 0x0000000506027225 */ /* 0x010fe200078e00ff */
[----:B------:R-:W-:-:S03]  /*aaa0*/  IADD3.X R6, R25, R21, R18, P1, P3 ;  /* 0x0000001519067210 */ /* 0x000fc60000fe6412 */
[----:B------:R-:W-:Y:S01]  /*aab0*/  IMAD R7, R7, R5, RZ ;  /* 0x0000000507077224 */ /* 0x000fe200078e02ff */
[----:B------:R-:W-:Y:S01]  /*aac0*/  IADD3 R2, P0, P1, R19, R4, R2 ;  /* 0x0000000413027210 */ /* 0x000fe2000791e002 */
[----:B------:R-:W-:Y:S01]  /*aad0*/  IMAD R5, R31, R8, R20 ;  /* 0x000000081f057224 */ /* 0x000fe200078e0214 */
[----:B------:R-:W-:Y:S01]  /*aae0*/  SHF.R.S32.HI R19, RZ, 0x1f, R19 ;  /* 0x0000001fff137819 */ /* 0x000fe20000011413 */
[----:B------:R-:W-:Y:S02]  /*aaf0*/  IMAD.IADD R7, R3, 0x1, R7 ;  /* 0x0000000103077824 */ /* 0x000fe400078e0207 */
[----:B---3--:R-:W-:-:S03]  /*ab00*/  IMAD R4, R13, R5, RZ ;  /* 0x000000050d047224 */ /* 0x008fc600078e02ff */
[----:B------:R-:W-:Y:S02]  /*ab10*/  IADD3.X R3, R19, R6, R7, P0, P1 ;  /* 0x0000000613037210 */ /* 0x000fe400007e2407 */
[----:B------:R-:W-:Y:S01]  /*ab20*/  SHF.R.S32.HI R7, RZ, 0x1f, R5 ;  /* 0x0000001fff077819 */ /* 0x000fe20000011405 */
[----:B------:R-:W-:-:S04]  /*ab30*/  IMAD.WIDE.U32 R2, R12, R5, R2 ;  /* 0x000000050c027225 */ /* 0x000fc800078e0002 */
[----:B------:R-:W-:Y:S01]  /*ab40*/  IMAD R7, R12, R7, R4 ;  /* 0x000000070c077224 */ /* 0x000fe200078e0204 */
[----:B0-----:R-:W-:-:S03]  /*ab50*/  LEA R4, P0, R2, R28, 0x2 ;  /* 0x0000001c02047211 */ /* 0x001fc600078010ff */
[----:B------:R-:W-:-:S05]  /*ab60*/  IMAD.IADD R3, R3, 0x1, R7 ;  /* 0x0000000103037824 */ /* 0x000fca00078e0207 */
[----:B-1----:R-:W-:Y:S01]  /*ab70*/  LEA.HI.X R5, R2, R29, R3, 0x2, P0 ;  /* 0x0000001d02057211 */ /* 0x002fe200000f1403 */
[----:B------:R-:W-:-:S05]  /*ab80*/  IMAD.MOV.U32 R3, RZ, RZ, -0x800000 ;  /* 0xff800000ff037424 */ /* 0x000fca00078e00ff */
[----:B------:R0:W-:Y:S02]  /*ab90*/  STG.E desc[UR38][R4.64], R3 ;  /* 0x0000000304007986 */ /* 0x0001e4000c101926 */
.L_x_9957:
[----:B------:R-:W-:Y:S05]  /*aba0*/  BSYNC B1 ;  /* 0x0000000000017941 */ /* 0x000fea0003800000 */
.L_x_9956:
[----:B------:R-:W-:Y:S05]  /*abb0*/  @P2 BRA `(.L_x_9952) ;  /* 0x00000008004c2947 */ /* 0x000fea0003800000 */
[----:B------:R-:W2:Y:S01]  /*abc0*/  LDC R15, c[0x0][0xce8] ;  /* 0x00033a00ff0f7b82 */ /* 0x000ea20000000800 */
[----:B0-----:R-:W-:Y:S01]  /*abd0*/  SHF.R.S32.HI R3, RZ, 0x1f, R22 ;  /* 0x0000001fff037819 */ /* 0x001fe20000011416 */
[----:B------:R-:W-:Y:S01]  /*abe0*/  ULDC.64 UR4, c[0x0][0xba0] ;  /* 0x0002e80000047ab9 */ /* 0x000fe20000000a00 */
[----:B------:R-:W-:Y:S01]  /*abf0*/  BSSY B1, `(.L_x_9958) ;  /* 0x000004d000017945 */ /* 0x000fe20003800000 */
[----:B------:R-:W-:Y:S01]  /*ac00*/  IMAD R2, R18, UR4, RZ ;  /* 0x0000000412027c24 */ /* 0x000fe2000f8e02ff */
[----:B------:R-:W-:-:S03]  /*ac10*/  LEA.HI R6, R3, R22, RZ, 0x3 ;  /* 0x0000001603067211 */ /* 0x000fc600078f18ff */
[C---:B------:R-:W-:Y:S01]  /*ac20*/  IMAD R5, R17.reuse, UR5, R2 ;  /* 0x0000000511057c24 */ /* 0x040fe2000f8e0202 */
[----:B---3--:R-:W-:Y:S01]  /*ac30*/  LOP3.LUT R8, R6, 0xfffffff8, RZ, 0xc0, !PT ;  /* 0xfffffff806087812 */ /* 0x008fe200078ec0ff */
[----:B------:R-:W-:Y:S01]  /*ac40*/  IMAD.WIDE.U32 R2, R17, UR4, RZ ;  /* 0x0000000411027c25 */ /* 0x000fe2000f8e00ff */
[----:B------:R-:W-:Y:S01]  /*ac50*/  SHF.R.S32.HI R17, RZ, 0x3, R6 ;  /* 0x00000003ff117819 */ /* 0x000fe20000011406 */
[----:B------:R-:W-:Y:S02]  /*ac60*/  ULDC.64 UR4, c[0x0][0xbe8] ;  /* 0x0002fa0000047ab9 */ /* 0x000fe40000000a00 */
[----:B------:R-:W-:Y:S02]  /*ac70*/  IMAD.IADD R8, R22, 0x1, -R8 ;  /* 0x0000000116087824 */ /* 0x000fe400078e0a08 */
[----:B------:R-:W-:Y:S02]  /*ac80*/  IMAD.IADD R3, R3, 0x1, R5 ;  /* 0x0000000103037824 */ /* 0x000fe400078e0205 */
[----:B------:R-:W-:-:S02]  /*ac90*/  IMAD R5, R8, 0x20, R17 ;  /* 0x0000002008057824 */ /* 0x000fc400078e0211 */
[----:B------:R-:W-:Y:S01]  /*aca0*/  IMAD.WIDE.U32 R2, R206, UR4, R2 ;  /* 0x00000004ce027c25 */ /* 0x000fe2000f8e0002 */
[----:B--2---:R-:W-:-:S03]  /*acb0*/  ISETP.NE.AND P0, PT, R15, 0x1, PT ;  /* 0x000000010f00780c */ /* 0x004fc60003f05270 */
[----:B------:R-:W-:Y:S02]  /*acc0*/  IMAD R13, R208, 0x80, R5 ;  /* 0x00000080d00d7824 */ /* 0x000fe400078e0205 */
[----:B------:R-:W-:Y:S01]  /*acd0*/  IMAD R3, R206, UR5, R3 ;  /* 0x00000005ce037c24 */ /* 0x000fe2000f8e0203 */
[----:B------:R-:W-:Y:S01]  /*ace0*/  ULDC.64 UR4, c[0x0][0xbf0] ;  /* 0x0002fc0000047ab9 */ /* 0x000fe20000000a00 */
[----:B------:R-:W-:Y:S02]  /*acf0*/  IMAD.MOV.U32 R5, RZ, RZ, R13 ;  /* 0x000000ffff057224 */ /* 0x000fe400078e000d */
[----:B------:R-:W-:Y:S02]  /*ad00*/  IMAD R6, R210, UR4, RZ ;  /* 0x00000004d2067c24 */ /* 0x000fe4000f8e02ff */
[----:B------:R-:W-:Y:S02]  /*ad10*/  IMAD.WIDE.U32 R2, R27, UR4, R2 ;  /* 0x000000041b027c25 */ /* 0x000fe4000f8e0002 */
[----:B------:R-:W0:Y:S08]  /*ad20*/  @P0 LDC R4, c[0x0][0xcec] ;  /* 0x00033b00ff040b82 */ /* 0x000e300000000800 */
[----:B------:R-:W2:Y:S01]  /*ad30*/  @P0 LDC R7, c[0x0][0xcf0] ;  /* 0x00033c00ff070b82 */ /* 0x000ea20000000800 */
[----:B0-----:R-:W-:-:S05]  /*ad40*/  @P0 IMAD.HI.U32 R4, R13, R4, RZ ;  /* 0x000000040d040227 */ /* 0x001fca00078e00ff */
[----:B--2---:R-:W-:Y:S01]  /*ad50*/  @P0 SHF.R.U32.HI R5, RZ, R7, R4 ;  /* 0x00000007ff050219 */ /* 0x004fe20000011604 */
[----:B------:R-:W-:Y:S01]  /*ad60*/  IMAD R7, R27, UR5, R6 ;  /* 0x000000051b077c24 */ /* 0x000fe2000f8e0206 */
[----:B------:R-:W-:Y:S02]  /*ad70*/  ULDC.64 UR4, c[0x0][0xbe0] ;  /* 0x0002f80000047ab9 */ /* 0x000fe40000000a00 */
[--C-:B------:R-:W-:Y:S01]  /*ad80*/  SHF.R.S32.HI R4, RZ, 0x1f, R5.reuse ;  /* 0x0000001fff047819 */ /* 0x100fe20000011405 */
[----:B------:R-:W-:Y:S02]  /*ad90*/  IMAD.MOV R6, RZ, RZ, -R5 ;  /* 0x000000ffff067224 */ /* 0x000fe400078e0a05 */
[----:B------:R-:W-:Y:S02]  /*ada0*/  IMAD.IADD R3, R3, 0x1, R7 ;  /* 0x0000000103037824 */ /* 0x000fe400078e0207 */
[----:B------:R-:W-:Y:S02]  /*adb0*/  IMAD R7, R15, R6, R13 ;  /* 0x000000060f077224 */ /* 0x000fe400078e020d */
[----:B------:R-:W-:-:S02]  /*adc0*/  IMAD R4, R4, UR4, RZ ;  /* 0x0000000404047c24 */ /* 0x000fc4000f8e02ff */
[----:B------:R-:W-:-:S04]  /*add0*/  IMAD.WIDE.U32 R2, R5, UR4, R2 ;  /* 0x0000000405027c25 */ /* 0x000fc8000f8e0002 */
[----:B------:R-:W-:Y:S01]  /*ade0*/  IMAD R13, R5, UR5, R4 ;  /* 0x00000005050d7c24 */ /* 0x000fe2000f8e0204 */
[----:B------:R-:W-:Y:S01]  /*adf0*/  SHF.R.S32.HI R4, RZ, 0x1f, R7 ;  /* 0x0000001fff047819 */ /* 0x000fe20000011407 */
[----:B------:R-:W-:Y:S01]  /*ae00*/  ULDC.64 UR4, c[0x0][0xbd8] ;  /* 0x0002f60000047ab9 */ /* 0x000fe20000000a00 */
[----:B------:R-:W-:Y:S02]  /*ae10*/  IMAD R6, R208, 0x80, R17 ;  /* 0x00000080d0067824 */ /* 0x000fe400078e0211 */
[----:B------:R-:W-:Y:S02]  /*ae20*/  IMAD.IADD R3, R3, 0x1, R13 ;  /* 0x0000000103037824 */ /* 0x000fe400078e020d */
[----:B------:R-:W-:Y:S02]  /*ae30*/  IMAD R4, R4, UR4, RZ ;  /* 0x0000000404047c24 */ /* 0x000fe4000f8e02ff */
[----:B------:R-:W-:-:S04]  /*ae40*/  IMAD.WIDE.U32 R2, R7, UR4, R2 ;  /* 0x0000000407027c25 */ /* 0x000fc8000f8e0002 */
[----:B------:R-:W-:Y:S01]  /*ae50*/  IMAD R5, R7, UR5, R4 ;  /* 0x0000000507057c24 */ /* 0x000fe2000f8e0204 */
[----:B------:R-:W-:Y:S01]  /*ae60*/  ULDC.64 UR4, c[0x0][0xb80] ;  /* 0x0002e00000047ab9 */ /* 0x000fe20000000a00 */
[----:B------:R-:W-:Y:S02]  /*ae70*/  IMAD R15, R0, R15, RZ ;  /* 0x0000000f000f7224 */ /* 0x000fe400078e02ff */
[----:B------:R-:W-:Y:S02]  /*ae80*/  VIADD R4, R6, 0x40 ;  /* 0x0000004006047836 */ /* 0x000fe40000000000 */
[----:B------:R-:W-:Y:S01]  /*ae90*/  IMAD.IADD R3, R3, 0x1, R5 ;  /* 0x0000000103037824 */ /* 0x000fe200078e0205 */
[----:B------:R-:W-:Y:S01]  /*aea0*/  LEA R5, P2, R2, UR4, 0x1 ;  /* 0x0000000402057c11 */ /* 0x000fe2000f8408ff */
        /* <DEDUP_REMOVED lines=8> */
[----:B------:R0:W2:Y:S01]  /*af30*/  SHFL.IDX PT, R2, R5, RZ, 0x181f ;  /* 0x00181fff05027589 */ /* 0x0000a200000e0000 */
[----:B------:R-:W-:Y:S01]  /*af40*/  VIADD R13, R7, 0x40 ;  /* 0x00000040070d7836 */ /* 0x000fe20000000000 */
[----:B------:R-:W-:Y:S02]  /*af50*/  SHF.R.S32.HI R8, RZ, 0x1f, R7 ;  /* 0x0000001fff087819 */ /* 0x000fe40000011407 */
[----:B------:R0:W3:Y:S01]  /*af60*/  SHFL.IDX PT, R0, R4, RZ, 0x181f ;  /* 0x00181fff04007589 */ /* 0x0000e200000e0000 */
        /* <DEDUP_REMOVED lines=9> */
[----:B--2---:R-:W-:-:S04]  /*b000*/  @!P5 LEA R20, P6, R7, R2, 0x1 ;  /* 0x000000020714d211 */ /* 0x004fc800078c08ff */
[----:B---3--:R-:W-:Y:S02]  /*b010*/  @!P5 LEA.HI.X R21, R7, R0, R8, 0x1, P6 ;  /* 0x000000000715d211 */ /* 0x008fe400030f0c08 */
        /* <DEDUP_REMOVED lines=10> */
.L_x_9959:
[----:B------:R-:W-:Y:S05]  /*b0c0*/  BSYNC B1 ;  /* 0x0000000000017941 */ /* 0x000fea0003800000 */
.L_x_9958:
[----:B---3--:R3:W0:Y:S01]  /*b0d0*/  SHFL.IDX PT, R0, R4, 0x1, 0x181f ;  /* 0x00381f0004007f89 */ /* 0x00862200000e0000 */
[----:B------:R-:W-:Y:S03]  /*b0e0*/  BSSY B1, `(.L_x_9960) ;  /* 0x0000014000017945 */ /* 0x000fe60003800000 */
[----:B--2-4-:R3:W2:Y:S01]  /*b0f0*/  SHFL.IDX PT, R2, R5, 0x1, 0x181f ;  /* 0x00381f0005027f89 */ /* 0x0146a200000e0000 */
[----:B------:R-:W-:Y:S05]  /*b100*/  @P1 BRA `(.L_x_9961) ;  /* 0x0000000000441947 */ /* 0x000fea0003800000 */
[----:B------:R-:W-:Y:S02]  /*b110*/  ULDC UR4, c[0x0][0xbc8] ;  /* 0x0002f20000047ab9 */ /* 0x000fe40000000800 */
[----:B------:R-:W-:Y:S02]  /*b120*/  ISETP.GE.AND P4, PT, R7, UR4, PT ;  /* 0x0000000407007c0c */ /* 0x000fe4000bf86270 */
[----:B------:R-:W-:Y:S02]  /*b130*/  ISETP.GE.AND P3, PT, R13, UR4, PT ;  /* 0x000000040d007c0c */ /* 0x000fe4000bf66270 */
[----:B------:R-:W-:Y:S02]  /*b140*/  ISETP.GE.AND P2, PT, R17, UR4, PT ;  /* 0x0000000411007c0c */ /* 0x000fe4000bf46270 */
[----:B------:R-:W-:-:S07]  /*b150*/  ISETP.GE.AND P1, PT, R19, UR4, PT ;  /* 0x0000000413007c0c */ /* 0x000fce000bf26270 */
[-C--:B--2---:R-:W-:Y:S02]  /*b160*/  @!P4 LEA R20, P6, R7, R2.reuse, 0x1 ;  /* 0x000000020714c211 */ /* 0x084fe400078c08ff */
[----:B------:R-:W-:Y:S02]  /*b170*/  @!P3 LEA R24, P5, R13, R2, 0x1 ;  /* 0x000000020d18b211 */ /* 0x000fe400078a08ff */
[----:B0-----:R-:W-:Y:S02]  /*b180*/  @!P4 LEA.HI.X R21, R7, R0, R8, 0x1, P6 ;  /* 0x000000000715c211 */ /* 0x001fe400030f0c08 */
        /* <DEDUP_REMOVED lines=9> */
.L_x_9961:
[----:B------:R-:W-:Y:S05]  /*b220*/  BSYNC B1 ;  /* 0x0000000000017941 */ /* 0x000fea0003800000 */
.L_x_9960:
[----:B0-----:R0:W0:Y:S01]  /*b230*/  SHFL.IDX PT, R0, R4, 0x2, 0x181f ;  /* 0x00581f0004007f89 */ /* 0x00102200000e0000 */
[----:B------:R-:W-:Y:S03]  /*b240*/  BSSY B1, `(.L_x_9962) ;  /* 0x0000014000017945 */ /* 0x000fe60003800000 */
[----:B--2-4-:R2:W4:Y:S01]  /*b250*/  SHFL.IDX PT, R2, R5, 0x2, 0x181f ;  /* 0x00581f0005027f89 */ /* 0x01452200000e0000 */
        /* <DEDUP_REMOVED lines=18> */
.L_x_9963:
[----:B------:R-:W-:Y:S05]  /*b380*/  BSYNC B1 ;  /* 0x0000000000017941 */ /* 0x000fea0003800000 */
.L_x_9962:
[----:B0-----:R-:W-:Y:S01]  /*b390*/  VIADD R0, R6, 0x60 ;  /* 0x0000006006007836 */ /* 0x001fe20000000000 */
[----:B---3--:R-:W0:Y:S04]  /*b3a0*/  SHFL.IDX PT, R4, R4, 0x3, 0x181f ;  /* 0x00781f0004047f89 */ /* 0x008e2800000e0000 */
[----:B------:R-:W-:Y:S01]  /*b3b0*/  ISETP.GE.AND P0, PT, R0, R15, PT ;  /* 0x0000000f0000720c */ /* 0x000fe20003f06270 */
[----:B----4-:R3:W4:-:S12]  /*b3c0*/  SHFL.IDX PT, R2, R5, 0x3, 0x181f ;  /* 0x00781f0005027f89 */ /* 0x01071800000e0000 */
[----:B---3--:R-:W-:Y:S05]  /*b3d0*/  @P0 BRA `(.L_x_9952) ;  /* 0x0000000000440947 */ /* 0x008fea0003800000 */
[----:B------:R-:W-:Y:S02]  /*b3e0*/  ULDC UR4, c[0x0][0xbc8] ;  /* 0x0002f20000047ab9 */ /* 0x000fe40000000800 */
[----:B------:R-:W-:Y:S02]  /*b3f0*/  ISETP.GE.AND P3, PT, R7, UR4, PT ;  /* 0x0000000407007c0c */ /* 0x000fe4000bf66270 */
[----:B------:R-:W-:Y:S02]  /*b400*/  ISETP.GE.AND P2, PT, R13, UR4, PT ;  /* 0x000000040d007c0c */ /* 0x000fe4000bf46270 */
[----:B------:R-:W-:Y:S02]  /*b410*/  ISETP.GE.AND P1, PT, R17, UR4, PT ;  /* 0x0000000411007c0c */ /* 0x000fe4000bf26270 */
[----:B------:R-:W-:-:S07]  /*b420*/  ISETP.GE.AND P0, PT, R19, UR4, PT ;  /* 0x0000000413007c0c */ /* 0x000fce000bf06270 */
[----:B----4-:R-:W-:-:S04]  /*b430*/  @!P3 LEA R6, P4, R7, R2, 0x1 ;  /* 0x000000020706b211 */ /* 0x010fc800078808ff */
[----:B0-----:R-:W-:Y:S02]  /*b440*/  @!P3 LEA.HI.X R7, R7, R4, R8, 0x1, P4 ;  /* 0x000000040707b211 */ /* 0x001fe400020f0c08 */
        /* <DEDUP_REMOVED lines=10> */
.L_x_9952:
[----:B------:R-:W-:Y:S05]  /*b4f0*/  BSYNC B0 ;  /* 0x0000000000007941 */ /* 0x000fea0003800000 */
.L_x_9942:
[----:B------:R-:W-:Y:S02]  /*b500*/  ULDC UR4, c[0x0][0xd3c] ;  /* 0x00034f0000047ab9 */ /* 0x000fe40000000800 */
[----:B---3--:R-:W-:-:S13]  /*b510*/  ISETP.GE.AND P0, PT, R11, UR4, PT ;  /* 0x000000040b007c0c */ /* 0x008fda000bf06270 */
[----:B------:R-:W-:Y:S05]  /*b520*/  @!P0 BRA `(.L_x_9964) ;  /* 0xffffff5c00108947 */ /* 0x000fea000383ffff */
[----:B------:R-:W-:Y:S05]  /*b530*/  EXIT ;  /* 0x000000000000794d */ /* 0x000fea0003800000 */
.L_x_9916:
[----:B------:R-:W-:-:S08]  /*b540*/  NOP ;  /* 0x0000000000007918 */ /* 0x000fd00000000000 */
[----:B--2---:R-:W0:-:S00]  /*b550*/  USETMAXREG.DEALLOC.CTAPOOL 0x18 ;  /* 0x00000018000079c8 */ /* 0x004e0000080e0500 */
        /* <DEDUP_REMOVED lines=18> */
.L_x_9965:
        /* <DEDUP_REMOVED lines=44> */
.L_x_9969:
        /* <DEDUP_REMOVED lines=38> */
.L_x_9967:
        /* <DEDUP_REMOVED lines=20> */
.L_x_9970:
        /* <DEDUP_REMOVED lines=54> */
.L_x_9968:
[----:B------:R-:W-:Y:S01]  /*c040*/  IMAD.U32 R2, RZ, RZ, UR6 ;  /* 0x00000006ff027e24 */ /* 0x000fe2000f8e00ff */
[----:B------:R0:W-:Y:S04]  /*c050*/  STL [R1+0x4], RZ ;  /* 0x000004ff01007387 */ /* 0x0001e80000100800 */
[----:B------:R0:W-:Y:S04]  /*c060*/  STL [R1+0x8], RZ ;  /* 0x000008ff01007387 */ /* 0x0001e80000100800 */
[----:B------:R0:W-:Y:S02]  /*c070*/  STL [R1], R2 ;  /* 0x0000000201007387 */ /* 0x0001e40000100800 */
.L_x_9971:
        /* <DEDUP_REMOVED lines=10> */
.L_x_9966:
        /* <DEDUP_REMOVED lines=29> */
[----:B------:R0:W-:Y:S04]  /*c2f0*/  STL [R1+0x10], R3 ;  /* 0x0000100301007387 */ /* 0x0001e80000100800 */
[----:B------:R-:W-:Y:S04]  /*c300*/  STL [R1+0x70], RZ ;  /* 0x000070ff01007387 */ /* 0x000fe80000100800 */
[----:B------:R1:W-:Y:S01]  /*c310*/  STL [R1+0x18], R2 ;  /* 0x0000180201007387 */ /* 0x0003e20000100800 */
[C---:B0-----:R-:W-:Y:S02]  /*c320*/  LOP3.LUT R3, R0.reuse, 0x40, RZ, 0xfc, !PT ;  /* 0x0000004000037812 */ /* 0x041fe400078efcff */
[----:B-1----:R-:W-:-:S02]  /*c330*/  LOP3.LUT R2, R0, 0x80, RZ, 0xfc, !PT ;  /* 0x0000008000027812 */ /* 0x002fc400078efcff */
[----:B------:R-:W-:-:S07]  /*c340*/  LOP3.LUT R0, R0, 0xc0, RZ, 0xfc, !PT ;  /* 0x000000c000007812 */ /* 0x000fce00078efcff */
.L_x_10080:
[----:B--2---:R-:W2:Y:S01]  /*c350*/  LDL R0, [R1+0xc] ;  /* 0x00000c0001007983 */ /* 0x004ea20000100800 */
[----:B-1----:R-:W2:Y:S01]  /*c360*/  LDC.64 R2, c[0x0][0xd88] ;  /* 0x00036200ff027b82 */ /* 0x002ea20000000a00 */
[----:B------:R-:W-:Y:S05]  /*c370*/  YIELD ;  /* 0x0000000000007946 */ /* 0x000fea0003800000 */
[----:B------:R-:W-:Y:S01]  /*c380*/  ULDC.64 UR4, c[0x0][0xb20] ;  /* 0x0002c80000047ab9 */ /* 0x000fe20000000a00 */
[----:B---3--:R-:W-:Y:S01]  /*c390*/  IMAD.MOV.U32 R6, RZ, RZ, RZ ;  /* 0x000000ffff067224 */ /* 0x008fe200078e00ff */
        /* <DEDUP_REMOVED lines=13> */
[----:B0-----:R-:W-:Y:S01]  /*c470*/  SHF.L.U64.HI R9, R10, 0x2, R4 ;  /* 0x000000020a097819 */ /* 0x001fe20000010204 */
        /* <DEDUP_REMOVED lines=37> */
.L_x_9973:
        /* <DEDUP_REMOVED lines=18> */
.L_x_9974:
[----:B------:R-:W-:Y:S05]  /*c7f0*/  @!P0 BRA `(.L_x_9975) ;  /* 0x00000000000c8947 */ /* 0x000fea0003800000 */
[----:B------:R-:W2:Y:S04]  /*c800*/  LDG.E R6, desc[UR38][R4.64] ;  /* 0x0000002604067981 */ /* 0x000ea8000c1e1900 */
[----:B------:R-:W2:Y:S02]  /*c810*/  LDG.E R4, desc[UR38][R4.64+0x4] ;  /* 0x0000042604047981 */ /* 0x000ea4000c1e1900 */
[----:B--2---:R-:W-:-:S07]  /*c820*/  IMAD.IADD R6, R4, 0x1, -R6 ;  /* 0x0000000104067824 */ /* 0x004fce00078e0a06 */
.L_x_9975:
        /* <DEDUP_REMOVED lines=45> */
.L_x_9977:
[----:B------:R-:W-:Y:S05]  /*cb00*/  BSYNC B0 ;  /* 0x0000000000007941 */ /* 0x000fea0003800000 */
.L_x_9976:
        /* <DEDUP_REMOVED lines=26> */
.L_x_9979:
        /* <DEDUP_REMOVED lines=20> */
.L_x_9982:
[----:B------:R-:W-:Y:S05]  /*cdf0*/  BSYNC B6 ;  /* 0x0000000000067941 */ /* 0x000fea0003800000 */
.L_x_9981:
        /* <DEDUP_REMOVED lines=20> */
.L_x_9985:
        /* <DEDUP_REMOVED lines=16> */
.L_x_9984:
[----:B------:R-:W-:Y:S05]  /*d040*/  BSYNC B6 ;  /* 0x0000000000067941 */ /* 0x000fea0003800000 */
.L_x_9983:
        /* <DEDUP_REMOVED lines=24> */
.L_x_10097:
        /* <DEDUP_REMOVED lines=11> */
.L_x_10100:
        /* <DEDUP_REMOVED lines=24> */
.L_x_9989:
[----:B--2---:R-:W2:Y:S01]  /*d400*/  LDL R2, [R1+0x18] ;  /* 0x0000180001027983 */ /* 0x004ea20000100800 */
[----:B---3--:R-:W-:Y:S01]  /*d410*/  IMAD R0, R19, 0x8, R18 ;  /* 0x0000000813007824 */ /* 0x008fe200078e0212 */
[----:B--2---:R-:W-:-:S04]  /*d420*/  SHF.L.U32 R2, R2, 0x1f, RZ ;  /* 0x0000001f02027819 */ /* 0x004fc800000006ff */
[----:B------:R-:W2:Y:S02]  /*d430*/  SYNCS.PHASECHK.TRANS64.TRYWAIT P0, [R0+URZ+0x32440], R2 ;  /* 0x03244002000075a7 */ /* 0x000ea4000800017f */
[----:B--2---:R-:W-:Y:S05]  /*d440*/  @!P0 BRA `(.L_x_9990) ;  /* 0x0000005400988947 */ /* 0x004fea0003800000 */
.L_x_10101:
        /* <DEDUP_REMOVED lines=11> */
.L_x_9991:
[----:B------:R-:W3:Y:S04]  /*d500*/  LDL R4, [R1+0x30] ;  /* 0x0000300001047983 */ /* 0x000ee80000100800 */
[----:B------:R-:W4:Y:S04]  /*d510*/  LDL R3, [R1+0x20] ;  /* 0x0000200001037983 */ /* 0x000f280000100800 */
[----:B--2---:R-:W2:Y:S01]  /*d520*/  LDL.LU R2, [R1+0x14] ;  /* 0x0000140001027983 */ /* 0x004ea20000300800 */
        /* <DEDUP_REMOVED lines=16> */
[----:B------:R-:W-:Y:S01]  /*d630*/  UIMAD UR11, UR11, 0x60, UR4 ;  /* 0x000000600b0b78a4 */ /* 0x000fe2000f8e0204 */
[----:B------:R2:W-:Y:S02]  /*d640*/  STL [R1+0x14], R2 ;  /* 0x0000140201007387 */ /* 0x0005e40000100800 */
[----:B------:R-:W-:-:S06]  /*d650*/  UMOV UR4, 0x0 ;  /* 0x0000000000047882 */ /* 0x000fcc0000000000 */
[----:B------:R2:W-:Y:S01]  /*d660*/  UTMALDG.4D [UR8], [UR6], desc[UR4] ;  /* 0x00000408060075b4 */ /* 0x0005e20008019000 */
[----:B------:R-:W-:Y:S02]  /*d670*/  NOP ;  /* 0x0000000000007918 */ /* 0x000fe40000000000 */
.L_x_9987:
[----:B---3--:R-:W3:Y:S04]  /*d680*/  LDL.LU R4, [R1+0x28] ;  /* 0x0000280001047983 */ /* 0x008ee80000300800 */
[----:B------:R-:W4:Y:S04]  /*d690*/  LDL.LU R3, [R1+0x44] ;  /* 0x0000440001037983 */ /* 0x000f280000300800 */
[----:B--2---:R-:W2:Y:S01]  /*d6a0*/  LDL R2, [R1+0x2c] ;  /* 0x00002c0001027983 */ /* 0x004ea20000100800 */
        /* <DEDUP_REMOVED lines=11> */
[----:B--2---:R-:W-:-:S05]  /*d760*/  SHF.R.S32.HI R0, RZ, 0x1f, R2 ;  /* 0x0000001fff007819 */ /* 0x004fca0000011402 */
[----:B------:R3:W-:Y:S04]  /*d770*/  STL [R1+0x48], R0 ;  /* 0x0000480001007387 */ /* 0x0007e80000100800 */
[----:B------:R3:W-:Y:S01]  /*d780*/  STL [R1+0x58], R3 ;  /* 0x0000580301007387 */ /* 0x0007e20000100800 */
[----:B------:R-:W-:Y:S05]  /*d790*/  @!P1 BRA `(.L_x_9993) ;  /* 0x0000000000409947 */ /* 0x000fea0003800000 */
[----:B------:R-:W-:Y:S01]  /*d7a0*/  MOV R2, 0x0 ;  /* 0x0000000000027802 */ /* 0x000fe20000000f00 */
[----:B------:R-:W-:Y:S01]  /*d7b0*/  ULDC.64 UR6, c[0x4][0x118] ;  /* 0x0100460000067ab9 */ /* 0x000fe20000000a00 */
[----:B------:R-:W-:Y:S01]  /*d7c0*/  ULDC.64 UR8, c[0x4][0x120] ;  /* 0x0100480000087ab9 */ /* 0x000fe20000000a00 */
[----:B------:R-:W-:Y:S01]  /*d7d0*/  ULDC.64 UR4, c[0x4][0x20] ;  /* 0x0100080000047ab9 */ /* 0x000fe20000000a00 */
[----:B---3--:R-:W-:Y:S02]  /*d7e0*/  IMAD.U32 R4, RZ, RZ, UR6 ;  /* 0x00000006ff047e24 */ /* 0x008fe4000f8e00ff */
        /* <DEDUP_REMOVED lines=11> */
.L_x_9993:
[----:B------:R-:W-:Y:S05]  /*d8a0*/  BSYNC B6 ;  /* 0x0000000000067941 */ /* 0x000fea0003800000 */
.L_x_9992:
[----:B------:R-:W2:Y:S01]  /*d8b0*/  LDL.LU R5, [R1+0x4] ;  /* 0x0000040001057983 */ /* 0x000ea20000300800 */
[----:B------:R-:W4:Y:S01]  /*d8c0*/  LDC R8, c[0x0][0x448] ;  /* 0x00011200ff087b82 */ /* 0x000f220000000800 */
[----:B------:R-:W-:Y:S01]  /*d8d0*/  ULDC.64 UR4, c[0x0][0x298] ;  /* 0x0000a60000047ab9 */ /* 0x000fe20000000a00 */
[----:B------:R-:W-:Y:S01]  /*d8e0*/  ULDC.64 UR6, c[0x0][0x280] ;  /* 0x0000a00000067ab9 */ /* 0x000fe20000000a00 */
[----:B---3--:R-:W3:Y:S04]  /*d8f0*/  LDL R4, [R1+0x48] ;  /* 0x0000480001047983 */ /* 0x008ee80000100800 */
[----:B-1----:R-:W3:Y:S04]  /*d900*/  LDL R10, [R1+0x2c] ;  /* 0x00002c00010a7983 */ /* 0x002ee80000100800 */
[----:B------:R-:W3:Y:S01]  /*d910*/  LDL R9, [R1+0x58] ;  /* 0x0000580001097983 */ /* 0x000ee20000100800 */
[----:B------:R-:W1:Y:S01]  /*d920*/  S2R R2, SR_TID.X ;  /* 0x0000000000027919 */ /* 0x000e620000002100 */
[----:B------:R-:W0:Y:S02]  /*d930*/  S2R R0, SR_TID.X ;  /* 0x0000000000007919 */ /* 0x000e240000002100 */
[----:B------:R-:W3:Y:S01]  /*d940*/  LDL R7, [R1+0x34] ;  /* 0x0000340001077983 */ /* 0x000ee20000100800 */
[----:B----4-:R-:W-:-:S13]  /*d950*/  ISETP.NE.AND P0, PT, R8, 0x1, PT ;  /* 0x000000010800780c */ /* 0x010fda0003f05270 */
[----:B------:R-:W4:Y:S01]  /*d960*/  @P0 LDC R3, c[0x0][0x450] ;  /* 0x00011400ff030b82 */ /* 0x000f220000000800 */
[----:B-1----:R-:W-:-:S04]  /*d970*/  LOP3.LUT R2, R2, 0x7f, RZ, 0xc0, !PT ;  /* 0x0000007f02027812 */ /* 0x002fc800078ec0ff */
[----:B------:R-:W-:Y:S01]  /*d980*/  SHF.R.U32.HI R2, RZ, 0x3, R2 ;  /* 0x00000003ff027819 */ /* 0x000fe20000011602 */
[----:B0-----:R-:W-:-:S05]  /*d990*/  IMAD.SHL.U32 R0, R0, 0x10, RZ ;  /* 0x0000001000007824 */ /* 0x001fca00078e00ff */
[----:B------:R-:W-:Y:S02]  /*d9a0*/  LOP3.LUT R0, R2, 0x70, R0, 0xf8, !PT ;  /* 0x0000007002007812 */ /* 0x000fe400078ef800 */
[----:B------:R-:W0:Y:S01]  /*d9b0*/  @P0 LDC R2, c[0x0][0x44c] ;  /* 0x00011300ff020b82 */ /* 0x000e220000000800 */
[----:B--2---:R-:W-:-:S05]  /*d9c0*/  IMAD.SHL.U32 R6, R5, 0x80, RZ ;  /* 0x0000008005067824 */ /* 0x004fca00078e00ff */
[----:B------:R-:W-:-:S05]  /*d9d0*/  LOP3.LUT R5, R0, R6, RZ, 0xfc, !PT ;  /* 0x0000000600057212 */ /* 0x000fca00078efcff */
[----:B0-----:R-:W-:-:S04]  /*d9e0*/  @P0 IMAD.HI.U32 R2, R5, R2, RZ ;  /* 0x0000000205020227 */ /* 0x001fc800078e00ff */
[----:B------:R-:W-:Y:S01]  /*d9f0*/  IMAD.MOV.U32 R0, RZ, RZ, R5 ;  /* 0x000000ffff007224 */ /* 0x000fe200078e0005 */
[----:B----4-:R-:W-:Y:S01]  /*da00*/  @P0 SHF.R.U32.HI R0, RZ, R3, R2 ;  /* 0x00000003ff000219 */ /* 0x010fe20000011602 */
[----:B---3--:R-:W-:-:S04]  /*da10*/  IMAD R2, R4, UR4, RZ ;  /* 0x0000000404027c24 */ /* 0x008fc8000f8e02ff */
        /* <DEDUP_REMOVED lines=26> */
[----:B0-----:R-:W-:Y:S01]  /*dbc0*/  IMAD.WIDE.U32 R4, R0, UR4, R2 ;  /* 0x0000000400047c25 */ /* 0x001fe2000f8e0002 */
        /* <DEDUP_REMOVED lines=9> */
[----:B------:R-:W0:Y:S02]  /*dc60*/  S2R R4, SR_TID.X ;  /* 0x0000000000047919 */ /* 0x000e240000002100 */
[----:B0-----:R-:W-:Y:S02]  /*dc70*/  LOP3.LUT R5, R4, 0x7f, RZ, 0xc0, !PT ;  /* 0x0000007f04057812 */ /* 0x001fe400078ec0ff */
[----:B------:R-:W2:Y:S02]  /*dc80*/  LDL R4, [R1+0x38] ;  /* 0x0000380001047983 */ /* 0x000ea40000100800 */
[----:B------:R-:W-:Y:S02]  /*dc90*/  SHF.R.U32.HI R7, RZ, 0x3, R5 ;  /* 0x00000003ff077819 */ /* 0x000fe40000011605 */
[----:B------:R-:W0:Y:S03]  /*dca0*/  SHFL.IDX PT, R5, R3, RZ, 0x181f ;  /* 0x00181fff03057589 */ /* 0x000e2600000e0000 */
[----:B------:R-:W-:-:S02]  /*dcb0*/  IMAD.IADD R11, R7, 0x1, R6 ;  /* 0x00000001070b7824 */ /* 0x000fc400078e0206 */
[----:B------:R-:W-:Y:S04]  /*dcc0*/  SHFL.IDX PT, R6, R3, 0x1, 0x181f ;  /* 0x00381f0003067f89 */ /* 0x000fe800000e0000 */
[----:B------:R-:W-:Y:S04]  /*dcd0*/  SHFL.IDX PT, R7, R0, 0x1, 0x181f ;  /* 0x00381f0000077f89 */ /* 0x000fe800000e0000 */
[----:B------:R-:W-:Y:S01]  /*dce0*/  STL [R1+0x4], R11 ;  /* 0x0000040b01007387 */ /* 0x000fe20000100800 */
[----:B--2---:R-:W-:-:S03]  /*dcf0*/  IMAD R2, R4, R8, RZ ;  /* 0x0000000804027224 */ /* 0x004fc600078e02ff */
[----:B------:R-:W1:Y:S01]  /*dd00*/  SHFL.IDX PT, R4, R0, RZ, 0x181f ;  /* 0x00181fff00047589 */ /* 0x000e6200000e0000 */
[C---:B------:R-:W-:Y:S01]  /*dd10*/  VIADD R8, R11.reuse, 0x10 ;  /* 0x000000100b087836 */ /* 0x040fe20000000000 */
[----:B------:R-:W-:-:S04]  /*dd20*/  ISETP.GE.AND P1, PT, R11, R2, PT ;  /* 0x000000020b00720c */ /* 0x000fc80003f26270 */
[----:B------:R-:W-:Y:S01]  /*dd30*/  ISETP.GE.AND P2, PT, R8, R2, PT ;  /* 0x000000020800720c */ /* 0x000fe20003f46270 */
[----:B------:R2:W-:Y:S08]  /*dd40*/  STL [R1+0x44], R8 ;  /* 0x0000440801007387 */ /* 0x0005f00000100800 */
[----:B0-----:R-:W-:Y:S01]  /*dd50*/  @!P1 LEA R5, P3, R10, R5, 0x1 ;  /* 0x000000050a059211 */ /* 0x001fe200078608ff */
[----:B--2---:R-:W-:-:S05]  /*dd60*/  VIADD R8, R11, 0x20 ;  /* 0x000000200b087836 */ /* 0x004fca0000000000 */
[----:B------:R-:W-:Y:S01]  /*dd70*/  STL [R1+0x50], R8 ;  /* 0x0000500801007387 */ /* 0x000fe20000100800 */
[----:B-1----:R-:W-:-:S05]  /*dd80*/  @!P1 IMAD.X R4, RZ, RZ, R4, P3 ;  /* 0x000000ffff049224 */ /* 0x002fca00018e0604 */
[----:B------:R-:W-:-:S04]  /*dd90*/  @!P1 LOP3.LUT R5, R5, R4, RZ, 0x3c, !PT ;  /* 0x0000000405059212 */ /* 0x000fc800078e3cff */
[----:B------:R-:W-:-:S04]  /*dda0*/  @!P1 LOP3.LUT R4, R5, R4, RZ, 0x3c, !PT ;  /* 0x0000000405049212 */ /* 0x000fc800078e3cff */
[----:B------:R-:W-:-:S05]  /*ddb0*/  @!P1 LOP3.LUT R5, R5, R4, RZ, 0x3c, !PT ;  /* 0x0000000405059212 */ /* 0x000fca00078e3cff */
[----:B-----5:R0:W-:Y:S02]  /*ddc0*/  @!P1 LDGSTS.E.BYPASS.LTC128B.128 [R9+0x18400], desc[UR38][R4.64], !P0 ;  /* 0x1840000004099fae */ /* 0x0201e4000c101d66 */
[----:B0-----:R-:W-:Y:S02]  /*ddd0*/  @!P2 LEA R5, P1, R10, R6, 0x1 ;  /* 0x000000060a05a211 */ /* 0x001fe400078208ff */
[----:B------:R-:W-:Y:S03]  /*dde0*/  SHFL.IDX PT, R6, R0, 0x2, 0x181f ;  /* 0x00581f0000067f89 */ /* 0x000fe600000e0000 */
[----:B------:R-:W-:Y:S01]  /*ddf0*/  @!P2 IMAD.X R4, RZ, RZ, R7, P1 ;  /* 0x000000ffff04a224 */ /* 0x000fe200008e0607 */
[----:B------:R-:W-:Y:S01]  /*de00*/  ISETP.GE.AND P1, PT, R8, R2, PT ;  /* 0x000000020800720c */ /* 0x000fe20003f26270 */
[----:B------:R-:W-:-:S03]  /*de10*/  VIADD R7, R11, 0x30 ;  /* 0x000000300b077836 */ /* 0x000fc60000000000 */
[-C--:B------:R-:W-:Y:S02]  /*de20*/  @!P2 LOP3.LUT R5, R5, R4.reuse, RZ, 0x3c, !PT ;  /* 0x000000040505a212 */ /* 0x080fe400078e3cff */
[----:B------:R-:W-:Y:S02]  /*de30*/  STL [R1+0x54], R7 ;  /* 0x0000540701007387 */ /* 0x000fe40000100800 */
[----:B------:R-:W-:-:S04]  /*de40*/  @!P2 LOP3.LUT R4, R5, R4, RZ, 0x3c, !PT ;  /* 0x000000040504a212 */ /* 0x000fc800078e3cff */
[----:B------:R-:W-:-:S05]  /*de50*/  @!P2 LOP3.LUT R5, R5, R4, RZ, 0x3c, !PT ;  /* 0x000000040505a212 */ /* 0x000fca00078e3cff */
[----:B------:R0:W-:Y:S04]  /*de60*/  @!P2 LDGSTS.E.BYPASS.LTC128B.128 [R9+0x18c00], desc[UR38][R4.64], !P0 ;  /* 0x18c000000409afae */ /* 0x0001e8000c101d66 */
[----:B0-----:R-:W0:Y:S02]  /*de70*/  SHFL.IDX PT, R4, R3, 0x2, 0x181f ;  /* 0x00581f0003047f89 */ /* 0x001e2400000e0000 */
[----:B0-----:R-:W-:-:S05]  /*de80*/  @!P1 LEA R5, P2, R10, R4, 0x1 ;  /* 0x000000040a059211 */ /* 0x001fca00078408ff */
[----:B------:R-:W-:Y:S02]  /*de90*/  @!P1 IMAD.X R4, RZ, RZ, R6, P2 ;  /* 0x000000ffff049224 */ /* 0x000fe400010e0606 */
[----:B------:R-:W-:Y:S03]  /*dea0*/  SHFL.IDX PT, R6, R0, 0x3, 0x181f ;  /* 0x00781f0000067f89 */ /* 0x000fe600000e0000 */
[----:B------:R-:W-:-:S04]  /*deb0*/  @!P1 LOP3.LUT R5, R5, R4, RZ, 0x3c, !PT ;  /* 0x0000000405059212 */ /* 0x000fc800078e3cff */
[----:B------:R-:W-:-:S04]  /*dec0*/  @!P1 LOP3.LUT R4, R5, R4, RZ, 0x3c, !PT ;  /* 0x0000000405049212 */ /* 0x000fc800078e3cff */
[----:B------:R-:W-:-:S05]  /*ded0*/  @!P1 LOP3.LUT R5, R5, R4, RZ, 0x3c, !PT ;  /* 0x0000000405059212 */ /* 0x000fca00078e3cff */
[----:B------:R0:W-:Y:S01]  /*dee0*/  @!P1 LDGSTS.E.BYPASS.LTC128B.128 [R9+0x19400], desc[UR38][R4.64], !P0 ;  /* 0x1940000004099fae */ /* 0x0001e2000c101d66 */
[----:B------:R-:W-:Y:S01]  /*def0*/  ISETP.GE.AND P1, PT, R7, R2, PT ;  /* 0x000000020700720c */ /* 0x000fe20003f26270 */
[----:B------:R-:W-:-:S05]  /*df00*/  VIADD R7, R11, 0x40 ;  /* 0x000000400b077836 */ /* 0x000fca0000000000 */
        /* <DEDUP_REMOVED lines=27> */
[-C--:B------:R-:W-:Y:S01]  /*e0c0*/  @!P1 LOP3.LUT R5, R5, R4.reuse, RZ, 0x3c, !PT ;  /* 0x0000000405059212 */ /* 0x080fe200078e3cff */
[----:B------:R-:W-:Y:S03]  /*e0d0*/  SHFL.IDX PT, R0, R0, 0x7, 0x181f ;  /* 0x00f81f0000007f89 */ /* 0x000fe600000e0000 */
        /* <DEDUP_REMOVED lines=11> */
[----:B-1----:R0:W-:Y:S02]  /*e190*/  @!P1 LDGSTS.E.BYPASS.LTC128B.128 [R9+0x1b400], desc[UR38][R4.64], !P0 ;  /* 0x1b40000004099fae */ /* 0x0021e4000c101d66 */
.L_x_10118:
[----:B01----:R-:W2:Y:S02]  /*e1a0*/  LDL R4, [R1+0x4] ;  /* 0x0000040001047983 */ /* 0x003ea40000100800 */
[----:B--2---:R-:W-:-:S05]  /*e1b0*/  VIADD R4, R4, 0x70 ;  /* 0x0000007004047836 */ /* 0x004fca0000000000 */
[----:B------:R-:W-:Y:S01]  /*e1c0*/  ISETP.GE.AND P1, PT, R4, R2, PT ;  /* 0x000000020400720c */ /* 0x000fe20003f26270 */
[----:B------:R0:W-:-:S12]  /*e1d0*/  STL [R1+0x6c], R4 ;  /* 0x00006c0401007387 */ /* 0x0001d80000100800 */
        /* <DEDUP_REMOVED lines=8> */
.L_x_9995:
        /* <DEDUP_REMOVED lines=11> */
[----:B------:R-:W-:Y:S01]  /*e310*/  VIADD R2, R18, 0x22400 ;  /* 0x0002240012027836 */ /* 0x000fe20000000000 */
[----:B------:R-:W-:Y:S04]  /*e320*/  BSSY B6, `(.L_x_9996) ;  /* 0x0000019000067945 */ /* 0x000fe80003800000 */
[----:B------:R-:W-:Y:S01]  /*e330*/  LOP3.LUT P0, RZ, R2, 0x3ff, RZ, 0xc0, !PT ;  /* 0x000003ff02ff7812 */ /* 0x000fe2000780c0ff */
[----:B--2---:R-:W-:-:S04]  /*e340*/  IMAD R0, R0, UR4, RZ ;  /* 0x0000000400007c24 */ /* 0x004fc8000f8e02ff */
[C---:B---3--:R-:W-:Y:S02]  /*e350*/  IMAD R0, R3.reuse, UR5, R0 ;  /* 0x0000000503007c24 */ /* 0x048fe4000f8e0200 */
[----:B------:R-:W-:-:S04]  /*e360*/  IMAD.WIDE.U32 R2, R3, UR4, RZ ;  /* 0x0000000403027c25 */ /* 0x000fc8000f8e00ff */
[----:B------:R-:W-:Y:S01]  /*e370*/  IMAD.IADD R0, R3, 0x1, R0 ;  /* 0x0000000103007824 */ /* 0x000fe200078e0200 */
[----:B------:R1:W-:Y:S04]  /*e380*/  STL.64 [R1+0x48], R2 ;  /* 0x0000480201007387 */ /* 0x0003e80000100a00 */
[----:B------:R1:W-:Y:S01]  /*e390*/  STL [R1+0x2c], R0 ;  /* 0x00002c0001007387 */ /* 0x0003e20000100800 */
[----:B------:R-:W-:Y:S05]  /*e3a0*/  @!P0 BRA `(.L_x_9997) ;  /* 0x0000000000408947 */ /* 0x000fea0003800000 */
[----:B-1----:R-:W-:Y:S01]  /*e3b0*/  MOV R2, 0x0 ;  /* 0x0000000000027802 */ /* 0x002fe20000000f00 */
        /* <DEDUP_REMOVED lines=15> */
.L_x_9997:
[----:B------:R-:W-:Y:S05]  /*e4b0*/  BSYNC B6 ;  /* 0x0000000000067941 */ /* 0x000fea0003800000 */
.L_x_9996:
[----:B------:R-:W2:Y:S01]  /*e4c0*/  LDL.LU R5, [R1+0x2c] ;  /* 0x00002c0001057983 */ /* 0x000ea20000300800 */
[----:B------:R-:W0:Y:S01]  /*e4d0*/  LDC R7, c[0x0][0x448] ;  /* 0x00011200ff077b82 */ /* 0x000e220000000800 */
[----:B------:R-:W-:Y:S01]  /*e4e0*/  ULDC.64 UR4, c[0x0][0x3d8] ;  /* 0x0000f60000047ab9 */ /* 0x000fe20000000a00 */
[----:B------:R-:W-:Y:S01]  /*e4f0*/  ULDC.64 UR6, c[0x0][0x390] ;  /* 0x0000e40000067ab9 */ /* 0x000fe20000000a00 */
[----:B-1----:R-:W2:Y:S04]  /*e500*/  LDL.LU.64 R2, [R1+0x48] ;  /* 0x0000480001027983 */ /* 0x002ea80000300a00 */
[----:B------:R-:W3:Y:S04]  /*e510*/  LDL.LU R0, [R1+0x58] ;  /* 0x0000580001007983 */ /* 0x000ee80000300800 */
[----:B------:R-:W4:Y:S04]  /*e520*/  LDL.LU R4, [R1+0x34] ;  /* 0x0000340001047983 */ /* 0x000f280000300800 */
[----:B------:R-:W5:Y:S01]  /*e530*/  LDL.LU R6, [R1+0x28] ;  /* 0x0000280001067983 */ /* 0x000f620000300800 */
[----:B------:R-:W1:Y:S01]  /*e540*/  S2R R9, SR_TID.X ;  /* 0x0000000000097919 */ /* 0x000e620000002100 */
[----:B0-----:R-:W-:Y:S01]  /*e550*/  ISETP.NE.AND P0, PT, R7, 0x1, PT ;  /* 0x000000010700780c */ /* 0x001fe20003f05270 */
[----:B-1----:R-:W-:-:S02]  /*e560*/  IMAD.SHL.U32 R8, R9, 0x8, RZ ;  /* 0x0000000809087824 */ /* 0x002fc400078e00ff */
[----:B------:R-:W-:-:S03]  /*e570*/  IMAD.SHL.U32 R9, R9, 0x8, RZ ;  /* 0x0000000809097824 */ /* 0x000fc600078e00ff */
[----:B------:R-:W-:Y:S02]  /*e580*/  LOP3.LUT R8, R8, 0x38, RZ, 0xc0, !PT ;  /* 0x0000003808087812 */ /* 0x000fe400078ec0ff */
[----:B------:R-:W-:-:S04]  /*e590*/  LOP3.LUT R9, R9, 0x38, RZ, 0xc0, !PT ;  /* 0x0000003809097812 */ /* 0x000fc800078ec0ff */
[C---:B------:R-:W-:Y:S02]  /*e5a0*/  LOP3.LUT R11, R9.reuse, 0x40, RZ, 0xfc, !PT ;  /* 0x00000040090b7812 */ /* 0x040fe400078efcff */
[C---:B------:R-:W-:Y:S02]  /*e5b0*/  LOP3.LUT R10, R9.reuse, 0x80, RZ, 0xfc, !PT ;  /* 0x00000080090a7812 */ /* 0x040fe400078efcff */
[----:B------:R-:W-:Y:S01]  /*e5c0*/  LOP3.LUT R9, R9, 0xc0, RZ, 0xfc, !PT ;  /* 0x000000c009097812 */ /* 0x000fe200078efcff */
[----:B--2---:R-:W-:Y:S02]  /*e5d0*/  IMAD.MOV.U32 R3, RZ, RZ, R5 ;  /* 0x000000ffff037224 */ /* 0x004fe400078e0005 */
        /* <DEDUP_REMOVED lines=16> */
[----:B------:R-:W-:Y:S02]  /*e6e0*/  IMAD R5, R5, UR4, RZ ;  /* 0x0000000405057c24 */ /* 0x000fe4000f8e02ff */
[----:B------:R-:W-:Y:S02]  /*e6f0*/  IMAD R0, R7, R0, R6 ;  /* 0x0000000007007224 */ /* 0x000fe400078e0206 */
[----:B------:R-:W-:Y:S01]  /*e700*/  IMAD R4, R4, UR5, R5 ;  /* 0x0000000504047c24 */ /* 0x000fe2000f8e0205 */
[----:B------:R-:W-:-:S03]  /*e710*/  ULDC.64 UR4, c[0x0][0x3c8] ;  /* 0x0000f20000047ab9 */ /* 0x000fc60000000a00 */
[----:B------:R-:W-:Y:S01]  /*e720*/  IMAD.IADD R3, R3, 0x1, R4 ;  /* 0x0000000103037824 */ /* 0x000fe200078e0204 */
[----:B------:R-:W-:-:S05]  /*e730*/  SHF.R.S32.HI R4, RZ, 0x1f, R0 ;  /* 0x0000001fff047819 */ /* 0x000fca0000011400 */
[----:B------:R-:W-:Y:S02]  /*e740*/  IMAD R6, R4, UR4, RZ ;  /* 0x0000000404067c24 */ /* 0x000fe4000f8e02ff */
[----:B------:R-:W-:Y:S01]  /*e750*/  IMAD.WIDE.U32 R4, R0, UR4, R2 ;  /* 0x0000000400047c25 */ /* 0x000fe2000f8e0002 */
[----:B------:R-:W-:Y:S02]  /*e760*/  ULDC UR4, c[0x0][0x3b8] ;  /* 0x0000ee0000047ab9 */ /* 0x000fe40000000800 */
[----:B------:R-:W-:Y:S01]  /*e770*/  ISETP.GE.AND P3, PT, R8, UR4, PT ;  /* 0x0000000408007c0c */ /* 0x000fe2000bf66270 */
[----:B------:R-:W-:Y:S01]  /*e780*/  IMAD R0, R0, UR5, R6 ;  /* 0x0000000500007c24 */ /* 0x000fe2000f8e0206 */
[----:B------:R-:W-:Y:S02]  /*e790*/  LEA R2, P4, R4, UR6, 0x1 ;  /* 0x0000000604027c11 */ /* 0x000fe4000f8808ff */
[----:B------:R-:W-:Y:S01]  /*e7a0*/  ISETP.GE.AND P2, PT, R11, UR4, PT ;  /* 0x000000040b007c0c */ /* 0x000fe2000bf46270 */
[----:B------:R-:W-:Y:S01]  /*e7b0*/  IMAD.IADD R0, R5, 0x1, R0 ;  /* 0x0000000105007824 */ /* 0x000fe200078e0200 */
[----:B------:R-:W-:-:S02]  /*e7c0*/  ISETP.GE.AND P1, PT, R10, UR4, PT ;  /* 0x000000040a007c0c */ /* 0x000fc4000bf26270 */
[----:B------:R-:W-:Y:S01]  /*e7d0*/  ISETP.GE.AND P0, PT, R9, UR4, PT ;  /* 0x0000000409007c0c */ /* 0x000fe2000bf06270 */
[----:B------:R-:W-:Y:S01]  /*e7e0*/  UMOV UR4, 0xffffffff ;  /* 0xffffffff00047882 */ /* 0x000fe20000000000 */
[----:B------:R-:W-:Y:S02]  /*e7f0*/  LEA.HI.X R0, R4, UR7, R0, 0x1, P4 ;  /* 0x0000000704007c11 */ /* 0x000fe4000a0f0c00 */
[----:B------:R-:W-:Y:S09]  /*e800*/  BRA.DIV UR4, `(.L_x_9998) ;  /* 0x0000004e048c7947 */ /* 0x000ff2000b800000 */
[----:B------:R-:W2:Y:S04]  /*e810*/  LDL.LU R10, [R1+0x38] ;  /* 0x00003800010a7983 */ /* 0x000ea80000300800 */
[----:B------:R-:W3:Y:S04]  /*e820*/  LDL.LU R5, [R1+0x4] ;  /* 0x0000040001057983 */ /* 0x000ee80000300800 */
[----:B------:R-:W4:Y:S04]  /*e830*/  LDL.LU R4, [R1+0x44] ;  /* 0x0000440001047983 */ /* 0x000f280000300800 */
[----:B------:R-:W5:Y:S04]  /*e840*/  LDL.LU R11, [R1+0x50] ;  /* 0x00005000010b7983 */ /* 0x000f680000300800 */
[----:B------:R-:W5:Y:S04]  /*e850*/  LDL R9, [R1+0x10] ;  /* 0x0000100001097983 */ /* 0x000f680000100800 */
[----:B------:R-:W-:Y:S01]  /*e860*/  SHFL.IDX PT, R6, R0, 0x1, 0x181f ;  /* 0x00381f0000067f89 */ /* 0x000fe200000e0000 */
[----:B--2---:R-:W-:-:S03]  /*e870*/  IMAD R3, R10, R7, RZ ;  /* 0x000000070a037224 */ /* 0x004fc600078e02ff */
[----:B------:R-:W2:Y:S02]  /*e880*/  LDL.LU R10, [R1+0x54] ;  /* 0x00005400010a7983 */ /* 0x000ea40000300800 */
[-C--:B---3--:R-:W-:Y:S02]  /*e890*/  ISETP.GE.AND P5, PT, R5, R3.reuse, PT ;  /* 0x000000030500720c */ /* 0x088fe40003fa6270 */
[----:B------:R-:W3:Y:S01]  /*e8a0*/  LDL.LU R12, [R1+0x60] ;  /* 0x00006000010c7983 */ /* 0x000ee20000300800 */
[----:B----4-:R-:W-:-:S03]  /*e8b0*/  ISETP.GE.AND P4, PT, R4, R3, PT ;  /* 0x000000030400720c */ /* 0x010fc60003f86270 */
[----:B------:R-:W0:Y:S04]  /*e8c0*/  SHFL.IDX PT, R5, R2, RZ, 0x181f ;  /* 0x00181fff02057589 */ /* 0x000e2800000e0000 */
[----:B------:R-:W1:Y:S03]  /*e8d0*/  SHFL.IDX PT, R4, R0, RZ, 0x181f ;  /* 0x00181fff00047589 */ /* 0x000e6600000e0000 */
[----:B0-----:R-:W-:-:S05]  /*e8e0*/  @!P5 LEA R5, P6, R8, R5, 0x1 ;  /* 0x000000050805d211 */ /* 0x001fca00078c08ff */
[----:B-1----:R-:W-:-:S05]  /*e8f0*/  @!P5 IMAD.X R4, RZ, RZ, R4, P6 ;  /* 0x000000ffff04d224 */ /* 0x002fca00030e0604 */
[----:B------:R-:W-:-:S04]  /*e900*/  @!P5 LOP3.LUT R5, R5, R4, RZ, 0x3c, !PT ;  /* 0x000000040505d212 */ /* 0x000fc800078e3cff */
[----:B------:R-:W-:-:S04]  /*e910*/  @!P5 LOP3.LUT R4, R5, R4, RZ, 0x3c, !PT ;  /* 0x000000040504d212 */ /* 0x000fc800078e3cff */
[----:B------:R-:W-:-:S05]  /*e920*/  @!P5 LOP3.LUT R5, R5, R4, RZ, 0x3c, !PT ;  /* 0x000000040505d212 */ /* 0x000fca00078e3cff */
[----:B-----5:R-:W-:Y:S04]  /*e930*/  @!P5 LDGSTS.E.BYPASS.LTC128B.128 [R9+0x22400], desc[UR38][R4.64], !P3 ;  /* 0x224000000409dfae */ /* 0x020fe8000d901d66 */
[----:B------:R-:W-:Y:S04]  /*e940*/  @!P5 LDGSTS.E.BYPASS.LTC128B.128 [R9+0x26400], desc[UR38][R4.64+0x80], !P2 ;  /* 0x264000800409dfae */ /* 0x000fe8000d101d66 */
[----:B------:R-:W-:Y:S04]  /*e950*/  @!P5 LDGSTS.E.BYPASS.LTC128B.128 [R9+0x2a400], desc[UR38][R4.64+0x100], !P1 ;  /* 0x2a4001000409dfae */ /* 0x000fe8000c901d66 */
[----:B------:R0:W-:Y:S04]  /*e960*/  @!P5 LDGSTS.E.BYPASS.LTC128B.128 [R9+0x2e400], desc[UR38][R4.64+0x180], !P0 ;  /* 0x2e4001800409dfae */ /* 0x0001e8000c101d66 */
[----:B0-----:R-:W0:Y:S02]  /*e970*/  SHFL.IDX PT, R4, R2, 0x1, 0x181f ;  /* 0x00381f0002047f89 */ /* 0x001e2400000e0000 */
[----:B0-----:R-:W-:-:S05]  /*e980*/  @!P4 LEA R4, P6, R8, R4, 0x1 ;  /* 0x000000040804c211 */ /* 0x001fca00078c08ff */
[----:B------:R-:W-:-:S05]  /*e990*/  @!P4 IMAD.X R5, RZ, RZ, R6, P6 ;  /* 0x000000ffff05c224 */ /* 0x000fca00030e0606 */
[----:B------:R-:W-:Y:S04]  /*e9a0*/  @!P4 LDGSTS.E.BYPASS.LTC128B.128 [R9+0x22c00], desc[UR38][R4.64], !P3 ;  /* 0x22c000000409cfae */ /* 0x000fe8000d901d66 */
[----:B------:R-:W-:Y:S04]  /*e9b0*/  @!P4 LDGSTS.E.BYPASS.LTC128B.128 [R9+0x26c00], desc[UR38][R4.64+0x80], !P2 ;  /* 0x26c000800409cfae */ /* 0x000fe8000d101d66 */
[----:B------:R-:W-:Y:S04]  /*e9c0*/  @!P4 LDGSTS.E.BYPASS.LTC128B.128 [R9+0x2ac00], desc[UR38][R4.64+0x100], !P1 ;  /* 0x2ac001000409cfae */ /* 0x000fe8000c901d66 */
[----:B------:R0:W-:Y:S01]  /*e9d0*/  @!P4 LDGSTS.E.BYPASS.LTC128B.128 [R9+0x2ec00], desc[UR38][R4.64+0x180], !P0 ;  /* 0x2ec001800409cfae */ /* 0x0001e2000c101d66 */
[----:B------:R-:W-:-:S03]  /*e9e0*/  ISETP.GE.AND P4, PT, R11, R3, PT ;  /* 0x000000030b00720c */ /* 0x000fc60003f86270 */
[----:B------:R-:W4:Y:S04]  /*e9f0*/  LDL.LU R11, [R1+0x64] ;  /* 0x00006400010b7983 */ /* 0x000f280000300800 */
[----:B0-----:R-:W0:Y:S04]  /*ea00*/  SHFL.IDX PT, R4, R2, 0x2, 0x181f ;  /* 0x00581f0002047f89 */ /* 0x001e2800000e0000 */
[----:B------:R-:W1:Y:S02]  /*ea10*/  SHFL.IDX PT, R6, R0, 0x2, 0x181f ;  /* 0x00581f0000067f89 */ /* 0x000e6400000e0000 */
[----:B0-----:R-:W-:-:S05]  /*ea20*/  @!P4 LEA R4, P6, R8, R4, 0x1 ;  /* 0x000000040804c211 */ /* 0x001fca00078c08ff */
[----:B-1----:R-:W-:-:S05]  /*ea30*/  @!P4 IMAD.X R5, RZ, RZ, R6, P6 ;  /* 0x000000ffff05c224 */ /* 0x002fca00030e0606 */
[----:B------:R-:W-:Y:S04]  /*ea40*/  @!P4 LDGSTS.E.BYPASS.LTC128B.128 [R9+0x23400], desc[UR38][R4.64], !P3 ;  /* 0x234000000409cfae */ /* 0x000fe8000d901d66 */
[----:B------:R-:W-:Y:S04]  /*ea50*/  @!P4 LDGSTS.E.BYPASS.LTC128B.128 [R9+0x27400], desc[UR38][R4.64+0x80], !P2 ;  /* 0x274000800409cfae */ /* 0x000fe8000d101d66 */
[----:B------:R-:W-:Y:S04]  /*ea60*/  @!P4 LDGSTS.E.BYPASS.LTC128B.128 [R9+0x2b400], desc[UR38][R4.64+0x100], !P1 ;  /* 0x2b4001000409cfae */ /* 0x000fe8000c901d66 */
[----:B------:R0:W-:Y:S01]  /*ea70*/  @!P4 LDGSTS.E.BYPASS.LTC128B.128 [R9+0x2f400], desc[UR38][R4.64+0x180], !P0 ;  /* 0x2f4001800409cfae */ /* 0x0001e2000c101d66 */
[----:B--2---:R-:W-:-:S03]  /*ea80*/  ISETP.GE.AND P4, PT, R10, R3, PT ;  /* 0x000000030a00720c */ /* 0x004fc60003f86270 */
[----:B------:R-:W2:Y:S04]  /*ea90*/  LDL.LU R10, [R1+0x68] ;  /* 0x00006800010a7983 */ /* 0x000ea80000300800 */
[----:B0-----:R-:W0:Y:S04]  /*eaa0*/  SHFL.IDX PT, R4, R2, 0x3, 0x181f ;  /* 0x00781f0002047f89 */ /* 0x001e2800000e0000 */
[----:B------:R-:W1:Y:S02]  /*eab0*/  SHFL.IDX PT, R6, R0, 0x3, 0x181f ;  /* 0x00781f0000067f89 */ /* 0x000e6400000e0000 */
[----:B0-----:R-:W-:-:S05]  /*eac0*/  @!P4 LEA R4, P6, R8, R4, 0x1 ;  /* 0x000000040804c211 */ /* 0x001fca00078c08ff */
[----:B-1----:R-:W-:-:S05]  /*ead0*/  @!P4 IMAD.X R5, RZ, RZ, R6, P6 ;  /* 0x000000ffff05c224 */ /* 0x002fca00030e0606 */
[----:B------:R-:W-:Y:S04]  /*eae0*/  @!P4 LDGSTS.E.BYPASS.LTC128B.128 [R9+0x23c00], desc[UR38][R4.64], !P3 ;  /* 0x23c000000409cfae */ /* 0x000fe8000d901d66 */
[----:B------:R-:W-:Y:S04]  /*eaf0*/  @!P4 LDGSTS.E.BYPASS.LTC128B.128 [R9+0x27c00], desc[UR38][R4.64+0x80], !P2 ;  /* 0x27c000800409cfae */ /* 0x000fe8000d101d66 */
[----:B------:R-:W-:Y:S04]  /*eb00*/  @!P4 LDGSTS.E.BYPASS.LTC128B.128 [R9+0x2bc00], desc[UR38][R4.64+0x100], !P1 ;  /* 0x2bc001000409cfae */ /* 0x000fe8000c901d66 */
[----:B------:R0:W-:Y:S04]  /*eb10*/  @!P4 LDGSTS.E.BYPASS.LTC128B.128 [R9+0x2fc00], desc[UR38][R4.64+0x180], !P0 ;  /* 0x2fc001800409cfae */ /* 0x0001e8000c101d66 */
[----:B------:R-:W-:Y:S04]  /*eb20*/  SHFL.IDX PT, R6, R0, 0x4, 0x181f ;  /* 0x00981f0000067f89 */ /* 0x000fe800000e0000 */
[----:B0-----:R-:W0:Y:S01]  /*eb30*/  SHFL.IDX PT, R4, R2, 0x4, 0x181f ;  /* 0x00981f0002047f89 */ /* 0x001e2200000e0000 */
[----:B---3--:R-:W-:-:S13]  /*eb40*/  ISETP.GE.AND P4, PT, R12, R3, PT ;  /* 0x000000030c00720c */ /* 0x008fda0003f86270 */
[----:B0-----:R-:W-:-:S05]  /*eb50*/  @!P4 LEA R4, P6, R8, R4, 0x1 ;  /* 0x000000040804c211 */ /* 0x001fca00078c08ff */
[----:B------:R-:W-:-:S05]  /*eb60*/  @!P4 IMAD.X R5, RZ, RZ, R6, P6 ;  /* 0x000000ffff05c224 */ /* 0x000fca00030e0606 */
[----:B------:R-:W-:Y:S04]  /*eb70*/  @!P4 LDGSTS.E.BYPASS.LTC128B.128 [R9+0x24400], desc[UR38][R4.64], !P3 ;  /* 0x244000000409cfae */ /* 0x000fe8000d901d66 */
[----:B------:R-:W-:Y:S04]  /*eb80*/  @!P4 LDGSTS.E.BYPASS.LTC128B.128 [R9+0x28400], desc[UR38][R4.64+0x80], !P2 ;  /* 0x284000800409cfae */ /* 0x000fe8000d101d66 */
[----:B------:R-:W-:Y:S04]  /*eb90*/  @!P4 LDGSTS.E.BYPASS.LTC128B.128 [R9+0x2c400], desc[UR38][R4.64+0x100], !P1 ;  /* 0x2c4001000409cfae */ /* 0x000fe8000c901d66 */
[----:B------:R0:W-:Y:S04]  /*eba0*/  @!P4 LDGSTS.E.BYPASS.LTC128B.128 [R9+0x30400], desc[UR38][R4.64+0x180], !P0 ;  /* 0x304001800409cfae */ /* 0x0001e8000c101d66 */
[----:B------:R-:W-:Y:S04]  /*ebb0*/  SHFL.IDX PT, R6, R0, 0x5, 0x181f ;  /* 0x00b81f0000067f89 */ /* 0x000fe800000e0000 */
[----:B0-----:R-:W0:Y:S01]  /*ebc0*/  SHFL.IDX PT, R4, R2, 0x5, 0x181f ;  /* 0x00b81f0002047f89 */ /* 0x001e2200000e0000 */
[----:B----4-:R-:W-:-:S13]  /*ebd0*/  ISETP.GE.AND P4, PT, R11, R3, PT ;  /* 0x000000030b00720c */ /* 0x010fda0003f86270 */
[----:B0-----:R-:W-:-:S05]  /*ebe0*/  @!P4 LEA R4, P5, R8, R4, 0x1 ;  /* 0x000000040804c211 */ /* 0x001fca00078a08ff */
[----:B------:R-:W-:-:S05]  /*ebf0*/  @!P4 IMAD.X R5, RZ, RZ, R6, P5 ;  /* 0x000000ffff05c224 */ /* 0x000fca00028e0606 */
[----:B------:R-:W-:Y:S04]  /*ec00*/  @!P4 LDGSTS.E.BYPASS.LTC128B.128 [R9+0x24c00], desc[UR38][R4.64], !P3 ;  /* 0x24c000000409cfae */ /* 0x000fe8000d901d66 */
[----:B------:R-:W-:Y:S04]  /*ec10*/  @!P4 LDGSTS.E.BYPASS.LTC128B.128 [R9+0x28c00], desc[UR38][R4.64+0x80], !P2 ;  /* 0x28c000800409cfae */ /* 0x000fe8000d101d66 */
[----:B------:R-:W-:Y:S04]  /*ec20*/  @!P4 LDGSTS.E.BYPASS.LTC128B.128 [R9+0x2cc00], desc[UR38][R4.64+0x100], !P1 ;  /* 0x2cc001000409cfae */ /* 0x000fe8000c901d66 */
[----:B------:R0:W-:Y:S04]  /*ec30*/  @!P4 LDGSTS.E.BYPASS.LTC128B.128 [R9+0x30c00], desc[UR38][R4.64+0x180], !P0 ;  /* 0x30c001800409cfae */ /* 0x0001e8000c101d66 */
[----:B------:R-:W-:Y:S04]  /*ec40*/  SHFL.IDX PT, R6, R0, 0x6, 0x181f ;  /* 0x00d81f0000067f89 */ /* 0x000fe800000e0000 */
[----:B0-----:R-:W0:Y:S04]  /*ec50*/  SHFL.IDX PT, R4, R2, 0x6, 0x181f ;  /* 0x00d81f0002047f89 */ /* 0x001e2800000e0000 */
[----:B------:R-:W1:Y:S01]  /*ec60*/  SHFL.IDX PT, R2, R2, 0x7, 0x181f ;  /* 0x00f81f0002027f89 */ /* 0x000e6200000e0000 */
[----:B--2---:R-:W-:-:S13]  /*ec70*/  ISETP.GE.AND P4, PT, R10, R3, PT ;  /* 0x000000030a00720c */ /* 0x004fda0003f86270 */
[----:B0-----:R-:W-:-:S05]  /*ec80*/  @!P4 LEA R4, P5, R8, R4, 0x1 ;  /* 0x000000040804c211 */ /* 0x001fca00078a08ff */
[----:B------:R-:W-:Y:S02]  /*ec90*/  @!P4 IMAD.X R5, RZ, RZ, R6, P5 ;  /* 0x000000ffff05c224 */ /* 0x000fe400028e0606 */
[----:B------:R0:W2:Y:S04]  /*eca0*/  SHFL.IDX PT, R6, R0, 0x7, 0x181f ;  /* 0x00f81f0000067f89 */ /* 0x0000a800000e0000 */
[----:B------:R0:W-:Y:S04]  /*ecb0*/  @!P4 LDGSTS.E.BYPASS.LTC128B.128 [R9+0x25400], desc[UR38][R4.64], !P3 ;  /* 0x254000000409cfae */ /* 0x0001e8000d901d66 */
[----:B------:R0:W-:Y:S04]  /*ecc0*/  @!P4 LDGSTS.E.BYPASS.LTC128B.128 [R9+0x29400], desc[UR38][R4.64+0x80], !P2 ;  /* 0x294000800409cfae */ /* 0x0001e8000d101d66 */
[----:B------:R0:W-:Y:S04]  /*ecd0*/  @!P4 LDGSTS.E.BYPASS.LTC128B.128 [R9+0x2d400], desc[UR38][R4.64+0x100], !P1 ;  /* 0x2d4001000409cfae */ /* 0x0001e8000c901d66 */
[----:B-1----:R0:W-:Y:S02]  /*ece0*/  @!P4 LDGSTS.E.BYPASS.LTC128B.128 [R9+0x31400], desc[UR38][R4.64+0x180], !P0 ;  /* 0x314001800409cfae */ /* 0x0021e4000c101d66 */
.L_x_10136:
[----:B0-----:R-:W3:Y:S01]  /*ecf0*/  LDL.LU R0, [R1+0x6c] ;  /* 0x00006c0001007983 */ /* 0x001ee20000300800 */
[----:B------:R-:W-:Y:S01]  /*ed00*/  BSSY B0, `(.L_x_9999) ;  /* 0x000000d000007945 */ /* 0x000fe20003800000 */
[----:B---3--:R-:W-:-:S13]  /*ed10*/  ISETP.GE.AND P4, PT, R0, R3, PT ;  /* 0x000000030000720c */ /* 0x008fda0003f86270 */
[----:B------:R-:W-:Y:S05]  /*ed20*/  @P4 BRA `(.L_x_10000) ;  /* 0x0000000000284947 */ /* 0x000fea0003800000 */
[----:B------:R-:W3:Y:S01]  /*ed30*/  LDL R0, [R1+0x10] ;  /* 0x0000100001007983 */ /* 0x000ee20000100800 */
[----:B------:R-:W-:-:S05]  /*ed40*/  LEA R2, P4, R8, R2, 0x1 ;  /* 0x0000000208027211 */ /* 0x000fca00078808ff */
[----:B--2---:R-:W-:-:S05]  /*ed50*/  IMAD.X R3, RZ, RZ, R6, P4 ;  /* 0x000000ffff037224 */ /* 0x004fca00020e0606 */
[----:B------:R-:W-:Y:S01]  /*ed60*/  @!PT LDS RZ, [RZ] ;  /* 0x00000000fffff984 */ /* 0x000fe20000000800 */
[----:B------:R-:W-:Y:S01]  /*ed70*/  @!PT LDS RZ, [RZ] ;  /* 0x00000000fffff984 */ /* 0x000fe20000000800 */
[----:B------:R-:W-:Y:S01]  /*ed80*/  @!PT LDS RZ, [RZ] ;  /* 0x00000000fffff984 */ /* 0x000fe20000000800 */
[----:B---3--:R0:W-:Y:S04]  /*ed90*/  LDGSTS.E.BYPASS.LTC128B.128 [R0+0x25c00], desc[UR38][R2.64], !P3 ;  /* 0x25c0000002007fae */ /* 0x0081e8000d901d66 */
[----:B------:R0:W-:Y:S04]  /*eda0*/  LDGSTS.E.BYPASS.LTC128B.128 [R0+0x29c00], desc[UR38][R2.64+0x80], !P2 ;  /* 0x29c0008002007fae */ /* 0x0001e8000d101d66 */
[----:B------:R0:W-:Y:S04]  /*edb0*/  LDGSTS.E.BYPASS.LTC128B.128 [R0+0x2dc00], desc[UR38][R2.64+0x100], !P1 ;  /* 0x2dc0010002007fae */ /* 0x0001e8000c901d66 */
[----:B------:R0:W-:Y:S02]  /*edc0*/  LDGSTS.E.BYPASS.LTC128B.128 [R0+0x31c00], desc[UR38][R2.64+0x180], !P0 ;  /* 0x31c0018002007fae */ /* 0x0001e4000c101d66 */
.L_x_10000:
[----:B------:R-:W-:Y:S05]  /*edd0*/  BSYNC B0 ;  /* 0x0000000000007941 */ /* 0x000fea0003800000 */
.L_x_9999:
[----:B------:R-:W-:Y:S01]  /*ede0*/  NOP ;  /* 0x0000000000007918 */ /* 0x000fe20000000000 */
[----:B------:R-:W-:-:S13]  /*edf0*/  PLOP3.LUT P0, PT, PT, PT, PT, 0x80, 0x0 ;  /* 0x000000000000781c */ /* 0x000fda0003f0f070 */
.L_x_10001:
        /* <DEDUP_REMOVED lines=18> */
.L_x_10137:
[----:B------:R-:W-:Y:S05]  /*ef20*/  BSYNC B0 ;  /* 0x0000000000007941 */ /* 0x000fea0003800000 */
.L_x_10002:
[----:B------:R-:W3:Y:S01]  /*ef30*/  LDL R2, [R1+0x14] ;  /* 0x0000140001027983 */ /* 0x000ee20000100800 */
[----:B------:R-:W-:Y:S01]  /*ef40*/  BSSY B0, `(.L_x_10004) ;  /* 0x000005a000007945 */ /* 0x000fe20003800000 */
[----:B---3--:R-:W-:-:S13]  /*ef50*/  LOP3.LUT P0, RZ, R2, 0x1, RZ, 0xc0, !PT ;  /* 0x0000000102ff7812 */ /* 0x008fda000780c0ff */
[----:B------:R-:W-:Y:S05]  /*ef60*/  @!P0 BRA `(.L_x_10005) ;  /* 0x00000004005c8947 */ /* 0x000fea0003800000 */
[----:B------:R-:W0:Y:S01]  /*ef70*/  LDL R4, [R1+0x18] ;  /* 0x0000180001047983 */ /* 0x000e220000100800 */
[----:B------:R-:W1:Y:S02]  /*ef80*/  S2R R2, SR_TID.X ;  /* 0x0000000000027919 */ /* 0x000e640000002100 */
[----:B-1----:R-:W-:Y:S01]  /*ef90*/  LOP3.LUT R3, R2, 0x7f, RZ, 0xc0, !PT ;  /* 0x0000007f02037812 */ /* 0x002fe200078ec0ff */
[----:B------:R-:W-:Y:S01]  /*efa0*/  IMAD R2, R19, 0x8, R18 ;  /* 0x0000000813027824 */ /* 0x000fe200078e0212 */
[----:B------:R-:W-:Y:S02]  /*efb0*/  BSSY B1, `(.L_x_10006) ;  /* 0x0000005000017945 */ /* 0x000fe40003800000 */
[----:B------:R-:W-:Y:S02]  /*efc0*/  ISETP.NE.AND P1, PT, R3, RZ, PT ;  /* 0x000000ff0300720c */ /* 0x000fe40003f25270 */
[----:B0-----:R-:W-:-:S04]  /*efd0*/  SHF.L.U32 R0, R4, 0x1f, RZ ;  /* 0x0000001f04007819 */ /* 0x001fc800000006ff */
[----:B------:R-:W0:Y:S02]  /*efe0*/  SYNCS.PHASECHK.TRANS64.TRYWAIT P0, [R2+URZ+0x32460], R0 ;  /* 0x03246000020075a7 */ /* 0x000e24000800017f */
[----:B0-----:R-:W-:Y:S05]  /*eff0*/  @!P0 BRA `(.L_x_10007) ;  /* 0x0000005400048947 */ /* 0x001fea0003800000 */
.L_x_10138:
[----:B------:R-:W-:Y:S05]  /*f000*/  BSYNC B1 ;  /* 0x0000000000017941 */ /* 0x000fea0003800000 */
.L_x_10006:
[----:B------:R-:W-:Y:S04]  /*f010*/  BSSY B1, `(.L_x_10008) ;  /* 0x0000009000017945 */ /* 0x000fe80003800000 */
        /* <DEDUP_REMOVED lines=8> */
.L_x_10009:
[----:B------:R-:W-:Y:S05]  /*f0a0*/  BSYNC B1 ;  /* 0x0000000000017941 */ /* 0x000fea0003800000 */
.L_x_10008:
[----:B------:R-:W3:Y:S04]  /*f0b0*/  LDL R4, [R1+0x20] ;  /* 0x0000200001047983 */ /* 0x000ee80000100800 */
[----:B------:R-:W3:Y:S01]  /*f0c0*/  LDL.LU R3, [R1+0x30] ;  /* 0x0000300001037983 */ /* 0x000ee20000300800 */
        /* <DEDUP_REMOVED lines=9> */
[----:B------:R-:W-:-:S07]  /*f160*/  VIADD R4, R0, 0x400 ;  /* 0x0000040000047836 */ /* 0x000fce0000000000 */
.L_x_10010:
        /* <DEDUP_REMOVED lines=15> */
.L_x_10011:
        /* <DEDUP_REMOVED lines=15> */
.L_x_10012:
        /* <DEDUP_REMOVED lines=15> */
.L_x_10013:
        /* <DEDUP_REMOVED lines=10> */
.L_x_10005:
[----:B------:R-:W-:Y:S05]  /*f4e0*/  BSYNC B0 ;  /* 0x0000000000007941 */ /* 0x000fea0003800000 */
.L_x_10004:
[----:B------:R-:W0:Y:S04]  /*f4f0*/  LDL R4, [R1+0x3c] ;  /* 0x00003c0001047983 */ /* 0x000e280000100800 */
[----:B------:R-:W3:Y:S01]  /*f500*/  LDL R5, [R1+0x24] ;  /* 0x0000240001057983 */ /* 0x000ee20000100800 */
        /* <DEDUP_REMOVED lines=52> */
.L_x_10020:
[----:B------:R-:W2:Y:S01]  /*f850*/  S2R R2, SR_TID.X ;  /* 0x0000000000027919 */ /* 0x000ea20000002100 */
[----:B-1----:R-:W-:Y:S01]  /*f860*/  SHF.L.U32 R6, R9, 0x1f, RZ ;  /* 0x0000001f09067819 */ /* 0x002fe200000006ff */
[----:B------:R-:W-:Y:S01]  /*f870*/  BSSY B3, `(.L_x_10021) ;  /* 0x0000006000037945 */ /* 0x000fe20003800000 */
[----:B--2---:R-:W-:Y:S01]  /*f880*/  LOP3.LUT R3, R2, 0x7f, RZ, 0xc0, !PT ;  /* 0x0000007f02037812 */ /* 0x004fe200078ec0ff */
[----:B------:R-:W-:-:S03]  /*f890*/  IMAD R2, R19, 0x8, R18 ;  /* 0x0000000813027824 */ /* 0x000fc600078e0212 */
[----:B------:R-:W-:Y:S01]  /*f8a0*/  ISETP.NE.AND P1, PT, R3, RZ, PT ;  /* 0x000000ff0300720c */ /* 0x000fe20003f25270 */
[----:B------:R-:W1:Y:S02]  /*f8b0*/  SYNCS.PHASECHK.TRANS64.TRYWAIT P0, [R2+URZ+0x32440], R6 ;  /* 0x03244006020075a7 */ /* 0x000e64000800017f */
[----:B-1----:R-:W-:Y:S10]  /*f8c0*/  @!P0 BRA `(.L_x_10022) ;  /* 0x0000004800e48947 */ /* 0x002ff40003800000 */
.L_x_10139:
[----:B------:R-:W-:Y:S05]  /*f8d0*/  BSYNC B3 ;  /* 0x0000000000037941 */ /* 0x000fea0003800000 */
.L_x_10021:
[----:B------:R-:W-:Y:S04]  /*f8e0*/  BSSY B3, `(.L_x_10023) ;  /* 0x0000009000037945 */ /* 0x000fe80003800000 */
[----:B------:R-:W-:Y:S05]  /*f8f0*/  @P1 BRA `(.L_x_10024) ;  /* 0x00000000001c1947 */ /* 0x000fea0003800000 */
[----:B------:R-:W2:Y:S02]  /*f900*/  S2R R3, SR_TID.X ;  /* 0x0000000000037919 */ /* 0x000ea40000002100 */
[----:B--2---:R-:W-:Y:S01]  /*f910*/  LOP3.LUT R5, R3, 0x1f, RZ, 0xc0, !PT ;  /* 0x0000001f03057812 */ /* 0x004fe200078ec0ff */
[----:B------:R-:W-:-:S03]  /*f920*/  IMAD.MOV.U32 R3, RZ, RZ, 0x3000 ;  /* 0x00003000ff037424 */ /* 0x000fc600078e00ff */
[----:B------:R-:W-:Y:S01]  /*f930*/  ISETP.NE.AND P0, PT, R5, RZ, PT ;  /* 0x000000ff0500720c */ /* 0x000fe20003f05270 */
[----:B------:R2:W-:-:S12]  /*f940*/  SYNCS.ARRIVE.TRANS64 RZ, [R2+URZ+0x32430], R3 ;  /* 0x0324300302ff79a7 */ /* 0x0005d8000800003f */
[----:B--2---:R-:W-:Y:S05]  /*f950*/  @!P0 BRA `(.L_x_10024) ;  /* 0x0000000000048947 */ /* 0x004fea0003800000 */
[----:B------:R-:W-:Y:S01]  /*f960*/  BPT.TRAP 0x1 ;  /* 0x000000040000795c */ /* 0x000fe20000300000 */
.L_x_10024:
[----:B------:R-:W-:Y:S05]  /*f970*/  BSYNC B3 ;  /* 0x0000000000037941 */ /* 0x000fea0003800000 */
.L_x_10023:
        /* <DEDUP_REMOVED lines=12> */
.L_x_10025:
        /* <DEDUP_REMOVED lines=13> */
.L_x_10140:
[----:B------:R-:W-:Y:S05]  /*fb10*/  BSYNC B3 ;  /* 0x0000000000037941 */ /* 0x000fea0003800000 */
.L_x_10026:
[----:B------:R-:W-:Y:S01]  /*fb20*/  BSSY B3, `(.L_x_10028) ;  /* 0x000000b000037945 */ /* 0x000fe20003800000 */
[----:B01----:R-:W-:Y:S02]  /*fb30*/  IMAD.MOV.U32 R6, RZ, RZ, 0x0 ;  /* 0x00000000ff067424 */ /* 0x003fe400078e00ff */
[----:B------:R-:W-:Y:S01]  /*fb40*/  IMAD.MOV.U32 R7, RZ, RZ, 0x14f00000 ;  /* 0x14f00000ff077424 */ /* 0x000fe200078e00ff */
[----:B------:R-:W-:Y:S06]  /*fb50*/  @P1 BRA `(.L_x_10029) ;  /* 0x00000000001c1947 */ /* 0x000fec0003800000 */
[----:B------:R-:W0:Y:S02]  /*fb60*/  S2R R3, SR_TID.X ;  /* 0x0000000000037919 */ /* 0x000e240000002100 */
[----:B0-----:R-:W-:Y:S01]  /*fb70*/  LOP3.LUT R5, R3, 0x1f, RZ, 0xc0, !PT ;  /* 0x0000001f03057812 */ /* 0x001fe200078ec0ff */
[----:B------:R-:W-:-:S03]  /*fb80*/  IMAD.MOV.U32 R3, RZ, RZ, 0xc000 ;  /* 0x0000c000ff037424 */ /* 0x000fc600078e00ff */
[----:B------:R-:W-:Y:S01]  /*fb90*/  ISETP.NE.AND P0, PT, R5, RZ, PT ;  /* 0x000000ff0500720c */ /* 0x000fe20003f05270 */
[----:B------:R0:W-:-:S12]  /*fba0*/  SYNCS.ARRIVE.TRANS64 RZ, [R2+URZ+0x32450], R3 ;  /* 0x0324500302ff79a7 */ /* 0x0001d8000800003f */
[----:B0-----:R-:W-:Y:S05]  /*fbb0*/  @!P0 BRA `(.L_x_10029) ;  /* 0x0000000000048947 */ /* 0x001fea0003800000 */
[----:B------:R-:W-:Y:S01]  /*fbc0*/  BPT.TRAP 0x1 ;  /* 0x000000040000795c */ /* 0x000fe20000300000 */
.L_x_10029:
[----:B------:R-:W-:Y:S05]  /*fbd0*/  BSYNC B3 ;  /* 0x0000000000037941 */ /* 0x000fea0003800000 */
.L_x_10028:
        /* <DEDUP_REMOVED lines=9> */
.L_x_10030:
        /* <DEDUP_REMOVED lines=15> */
.L_x_10031:
        /* <DEDUP_REMOVED lines=15> */
.L_x_10032:
        /* <DEDUP_REMOVED lines=15> */
.L_x_10033:
        /* <DEDUP_REMOVED lines=10> */
.L_x_10019:
[----:B------:R-:W-:Y:S05]  /*ffe0*/  BSYNC B1 ;  /* 0x0000000000017941 */ /* 0x000fea0003800000 */
.L_x_10018:
[----:B------:R-:W2:Y:S02]  /*fff0*/  LDL.LU R5, [R1+0x3c] ;  /* 0x00003c0001057983 */ /* 0x000ea40000300800 */
[----:B--2---:R-:W-:-:S07]  /*10000*/  VIADD R0, R5, 0xfffffffd ;  /* 0xfffffffd05007836 */ /* 0x004fce0000000000 */
.L_x_10017:
[----:B------:R-:W-:Y:S05]  /*10010*/  BSYNC B2 ;  /* 0x0000000000027941 */ /* 0x000fea0003800000 */
.L_x_10016:
[----:B------:R-:W-:Y:S01]  /*10020*/  VIADD R8, R8, 0xfffffffe ;  /* 0xfffffffe08087836 */ /* 0x000fe20000000000 */
[----:B------:R-:W-:-:S04]  /*10030*/  LOP3.LUT R4, RZ, R4, RZ, 0x33, !PT ;  /* 0x00000004ff047212 */ /* 0x000fc800078e33ff */
[----:B------:R-:W-:-:S13]  /*10040*/  ISETP.NE.AND P0, PT, R8, R4, PT ;  /* 0x000000040800720c */ /* 0x000fda0003f05270 */
[----:B------:R-:W-:Y:S05]  /*10050*/  @!P0 BRA `(.L_x_10015) ;  /* 0x0000001000f88947 */ /* 0x000fea0003800000 */
.L_x_10066:
        /* <DEDUP_REMOVED lines=35> */
.L_x_10036:
[----:B------:R-:W1:Y:S01]  /*10290*/  S2R R2, SR_TID.X ;  /* 0x0000000000027919 */ /* 0x000e620000002100 */
[----:B------:R-:W-:Y:S01]  /*102a0*/  SHF.L.U32 R3, R6, 0x1f, RZ ;  /* 0x0000001f06037819 */ /* 0x000fe200000006ff */
[----:B------:R-:W-:Y:S01]  /*102b0*/  BSSY B2, `(.L_x_10037) ;  /* 0x0000006000027945 */ /* 0x000fe20003800000 */
[----:B-1----:R-:W-:Y:S01]  /*102c0*/  LOP3.LUT R4, R2, 0x7f, RZ, 0xc0, !PT ;  /* 0x0000007f02047812 */ /* 0x002fe200078ec0ff */
[----:B------:R-:W-:-:S03]  /*102d0*/  IMAD R2, R7, 0x8, R18 ;  /* 0x0000000807027824 */ /* 0x000fc600078e0212 */
[----:B------:R-:W-:Y:S01]  /*102e0*/  ISETP.NE.AND P1, PT, R4, RZ, PT ;  /* 0x000000ff0400720c */ /* 0x000fe20003f25270 */
[----:B------:R-:W1:Y:S02]  /*102f0*/  SYNCS.PHASECHK.TRANS64.TRYWAIT P0, [R2+URZ+0x32440], R3 ;  /* 0x03244003020075a7 */ /* 0x000e64000800017f */
[----:B-1----:R-:W-:Y:S10]  /*10300*/  @!P0 BRA `(.L_x_10038) ;  /* 0x00000040007c8947 */ /* 0x002ff40003800000 */
.L_x_10141:
[----:B------:R-:W-:Y:S05]  /*10310*/  BSYNC B2 ;  /* 0x0000000000027941 */ /* 0x000fea0003800000 */
.L_x_10037:
        /* <DEDUP_REMOVED lines=9> */
.L_x_10040:
[----:B------:R-:W-:Y:S05]  /*103b0*/  BSYNC B2 ;  /* 0x0000000000027941 */ /* 0x000fea0003800000 */
.L_x_10039:
        /* <DEDUP_REMOVED lines=12> */
.L_x_10041:
        /* <DEDUP_REMOVED lines=13> */
.L_x_10142:
[----:B------:R-:W-:Y:S05]  /*10550*/  BSYNC B2 ;  /* 0x0000000000027941 */ /* 0x000fea0003800000 */
.L_x_10042:
        /* <DEDUP_REMOVED lines=11> */
.L_x_10045:
[----:B------:R-:W-:Y:S05]  /*10610*/  BSYNC B2 ;  /* 0x0000000000027941 */ /* 0x000fea0003800000 */
.L_x_10044:
        /* <DEDUP_REMOVED lines=9> */
.L_x_10046:
        /* <DEDUP_REMOVED lines=15> */
.L_x_10047:
        /* <DEDUP_REMOVED lines=15> */
.L_x_10048:
        /* <DEDUP_REMOVED lines=15> */
.L_x_10049:
        /* <DEDUP_REMOVED lines=10> */
.L_x_10035:
[----:B------:R-:W-:Y:S05]  /*10a20*/  BSYNC B1 ;  /* 0x0000000000017941 */ /* 0x000fea0003800000 */
.L_x_10034:
        /* <DEDUP_REMOVED lines=19> */
[----:B0-----:R-:W3:Y:S01]  /*10b60*/  LDL R9, [R1+0x8] ;  /* 0x0000080001097983 */ /* 0x001ee20000100800 */
[----:B-1----:R-:W-:-:S13]  /*10b70*/  ISETP.NE.AND P0, PT, R5, 0x1, PT ;  /* 0x000000010500780c */ /* 0x002fda0003f05270 */
        /* <DEDUP_REMOVED lines=14> */
.L_x_10052:
[----:B------:R-:W1:Y:S01]  /*10c60*/  S2R R2, SR_TID.X ;  /* 0x0000000000027919 */ /* 0x000e620000002100 */
[----:B------:R-:W-:Y:S01]  /*10c70*/  IMAD R3, R19, 0x8, R18 ;  /* 0x0000000813037824 */ /* 0x000fe200078e0212 */
[----:B------:R-:W-:Y:S01]  /*10c80*/  BSSY B2, `(.L_x_10053) ;  /* 0x0000006000027945 */ /* 0x000fe20003800000 */
[----:B-1----:R-:W-:Y:S02]  /*10c90*/  LOP3.LUT R4, R2, 0x7f, RZ, 0xc0, !PT ;  /* 0x0000007f02047812 */ /* 0x002fe400078ec0ff */
[----:B------:R-:W-:Y:S02]  /*10ca0*/  SHF.L.U32 R2, R8, 0x1f, RZ ;  /* 0x0000001f08027819 */ /* 0x000fe400000006ff */
[----:B------:R-:W-:Y:S02]  /*10cb0*/  ISETP.NE.AND P1, PT, R4, RZ, PT ;  /* 0x000000ff0400720c */ /* 0x000fe40003f25270 */
[----:B------:R-:W1:Y:S02]  /*10cc0*/  SYNCS.PHASECHK.TRANS64.TRYWAIT P0, [R3+URZ+0x32440], R2 ;  /* 0x03244002030075a7 */ /* 0x000e64000800017f */
[----:B-1----:R-:W-:Y:S09]  /*10cd0*/  @!P0 BRA `(.L_x_10054) ;  /* 0x0000003800308947 */ /* 0x002ff20003800000 */
.L_x_10143:
[----:B------:R-:W-:Y:S05]  /*10ce0*/  BSYNC B2 ;  /* 0x0000000000027941 */ /* 0x000fea0003800000 */
.L_x_10053:
        /* <DEDUP_REMOVED lines=9> */
.L_x_10056:
[----:B------:R-:W-:Y:S05]  /*10d80*/  BSYNC B2 ;  /* 0x0000000000027941 */ /* 0x000fea0003800000 */
.L_x_10055:
        /* <DEDUP_REMOVED lines=12> */
.L_x_10057:
        /* <DEDUP_REMOVED lines=13> */
.L_x_10144:
[----:B------:R-:W-:Y:S05]  /*10f20*/  BSYNC B2 ;  /* 0x0000000000027941 */ /* 0x000fea0003800000 */
.L_x_10058:
        /* <DEDUP_REMOVED lines=11> */
.L_x_10061:
[----:B------:R-:W-:Y:S05]  /*10fe0*/  BSYNC B2 ;  /* 0x0000000000027941 */ /* 0x000fea0003800000 */
.L_x_10060:
        /* <DEDUP_REMOVED lines=9> */
.L_x_10062:
        /* <DEDUP_REMOVED lines=15> */
.L_x_10063:
        /* <DEDUP_REMOVED lines=15> */
.L_x_10064:
        /* <DEDUP_REMOVED lines=15> */
.L_x_10065:
        /* <DEDUP_REMOVED lines=10> */
.L_x_10051:
[----:B------:R-:W-:Y:S05]  /*113f0*/  BSYNC B1 ;  /* 0x0000000000017941 */ /* 0x000fea0003800000 */
.L_x_10050:
[----:B------:R-:W2:Y:S01]  /*11400*/  LDL R5, [R1+0x24] ;  /* 0x0000240001057983 */ /* 0x000ea20000100800 */
[----:B------:R-:W-:Y:S01]  /*11410*/  VIADD R0, R0, 0xfffffffe ;  /* 0xfffffffe00007836 */ /* 0x000fe20000000000 */
[----:B--2---:R-:W-:-:S13]  /*11420*/  ISETP.GT.AND P0, PT, R6, R5, PT ;  /* 0x000000050600720c */ /* 0x004fda0003f04270 */
[----:B------:R-:W-:Y:S05]  /*11430*/  @P0 BRA `(.L_x_10066) ;  /* 0xffffffec00080947 */ /* 0x000fea000383ffff */
.L_x_10015:
[----:B------:R-:W-:Y:S05]  /*11440*/  BSYNC B0 ;  /* 0x0000000000007941 */ /* 0x000fea0003800000 */
.L_x_10014:
[----:B------:R-:W1:Y:S02]  /*11450*/  S2R R2, SR_TID.X ;  /* 0x0000000000027919 */ /* 0x000e640000002100 */
[----:B-1----:R-:W-:Y:S02]  /*11460*/  LOP3.LUT R3, R2, 0x7f, RZ, 0xc0, !PT ;  /* 0x0000007f02037812 */ /* 0x002fe400078ec0ff */
[----:B------:R-:W3:Y:S01]  /*11470*/  LDL.LU R2, [R1+0x18] ;  /* 0x0000180001027983 */ /* 0x000ee20000300800 */
[----:B------:R-:W-:Y:S01]  /*11480*/  VIADD R19, R19, 0x1 ;  /* 0x0000000113137836 */ /* 0x000fe20000000000 */
[----:B------:R-:W-:Y:S01]  /*11490*/  ISETP.NE.AND P1, PT, R3, RZ, PT ;  /* 0x000000ff0300720c */ /* 0x000fe20003f25270 */
[----:B------:R-:W-:Y:S03]  /*114a0*/  BSSY B0, `(.L_x_10067) ;  /* 0x0000013000007945 */ /* 0x000fe60003800000 */
[----:B------:R-:W-:-:S04]  /*114b0*/  ISETP.NE.AND P0, PT, R19, 0x2, PT ;  /* 0x000000021300780c */ /* 0x000fc80003f05270 */
[----:B------:R-:W-:-:S04]  /*114c0*/  SEL R0, RZ, 0x1, P0 ;  /* 0x00000001ff007807 */ /* 0x000fc80000000000 */
[----:B---3--:R-:W-:-:S05]  /*114d0*/  LOP3.LUT R2, R2, R0, RZ, 0x3c, !PT ;  /* 0x0000000002027212 */ /* 0x008fca00078e3cff */
[----:B------:R1:W-:Y:S01]  /*114e0*/  STL [R1+0x18], R2 ;  /* 0x0000180201007387 */ /* 0x0003e20000100800 */
[----:B------:R-:W-:Y:S05]  /*114f0*/  @P1 BRA `(.L_x_10068) ;  /* 0x0000000000341947 */ /* 0x000fea0003800000 */
[----:B------:R-:W3:Y:S01]  /*11500*/  S2R R3, SR_LANEID ;  /* 0x0000000000037919 */ /* 0x000ee20000000000 */
[----:B------:R-:W-:Y:S02]  /*11510*/  VOTEU.ANY UR4, UPT, PT ;  /* 0x0000000000047886 */ /* 0x000fe400038e0100 */
[----:B------:R-:W3:Y:S08]  /*11520*/  FLO.U32 R0, UR4 ;  /* 0x0000000400007d00 */ /* 0x000ef000080e0000 */
[----:B------:R-:W4:Y:S01]  /*11530*/  POPC R5, UR4 ;  /* 0x0000000400057d09 */ /* 0x000f220008000000 */
[----:B---3--:R-:W-:-:S02]  /*11540*/  ISETP.EQ.U32.AND P1, PT, R0, R3, PT ;  /* 0x000000030000720c */ /* 0x008fc40003f22070 */
[----:B-1----:R-:W4:Y:S11]  /*11550*/  LDC.64 R2, c[0x0][0xd60] ;  /* 0x00035800ff027b82 */ /* 0x002f360000000a00 */
[----:B----4-:R-:W3:Y:S01]  /*11560*/  @P1 ATOMG.E.ADD.STRONG.GPU PT, R3, desc[UR38][R2.64], R5 ;  /* 0x00000005020319a8 */ /* 0x010ee200081ee1e6 */
[----:B------:R-:W1:Y:S02]  /*11570*/  S2R R4, SR_LTMASK ;  /* 0x0000000000047919 */ /* 0x000e640000003900 */
[----:B-1----:R-:W-:-:S04]  /*11580*/  LOP3.LUT R4, R4, UR4, RZ, 0xc0, !PT ;  /* 0x0000000404047c12 */ /* 0x002fc8000f8ec0ff */
[----:B------:R-:W1:Y:S01]  /*11590*/  POPC R7, R4 ;  /* 0x0000000400077309 */ /* 0x000e620000000000 */
[----:B---3--:R-:W1:Y:S02]  /*115a0*/  SHFL.IDX PT, R0, R3, R0, 0x1f ;  /* 0x00001f0003007589 */ /* 0x008e6400000e0000 */
[----:B-1----:R-:W-:-:S05]  /*115b0*/  IADD3 R0, R0, UR40, R7 ;  /* 0x0000002800007c10 */ /* 0x002fca000fffe007 */
[----:B------:R3:W-:Y:S02]  /*115c0*/  STL [R1], R0 ;  /* 0x0000000001007387 */ /* 0x0007e40000100800 */
.L_x_10068:
[----:B------:R-:W-:Y:S05]  /*115d0*/  BSYNC B0 ;  /* 0x0000000000007941 */ /* 0x000fea0003800000 */
.L_x_10067:
[----:B------:R-:W-:-:S07]  /*115e0*/  SEL R19, R19, RZ, P0 ;  /* 0x000000ff13137207 */ /* 0x000fce0000000000 */
.L_x_9980:
[----:B------:R-:W-:Y:S05]  /*115f0*/  BSYNC B7 ;  /* 0x0000000000077941 */ /* 0x000fea0003800000 */
.L_x_9978:
[----:B---34-:R-:W3:Y:S02]  /*11600*/  LDL R0, [R1+0x14] ;  /* 0x0000140001007983 */ /* 0x018ee40000100800 */
        /* <DEDUP_REMOVED lines=13> */
.L_x_10069:
[----:B------:R-:W3:Y:S01]  /*116e0*/  S2R R0, SR_TID.X ;  /* 0x0000000000007919 */ /* 0x000ee20000002100 */
[----:B------:R-:W-:Y:S01]  /*116f0*/  UMOV UR4, 0xffffffff ;  /* 0xffffffff00047882 */ /* 0x000fe20000000000 */
[----:B---3--:R-:W-:-:S04]  /*11700*/  LOP3.LUT R16, R0, 0x1f, RZ, 0xc0, !PT ;  /* 0x0000001f00107812 */ /* 0x008fc800078ec0ff */
[----:B------:R-:W-:Y:S01]  /*11710*/  ISETP.NE.AND P0, PT, R16, 0x1f, PT ;  /* 0x0000001f1000780c */ /* 0x000fe20003f05270 */
[----:B------:R-:W-:-:S12]  /*11720*/  BRA.DIV UR4, `(.L_x_10071) ;  /* 0x0000002e04c47947 */ /* 0x000fd8000b800000 */
[----:B------:R-:W1:Y:S01]  /*11730*/  LDL.LU R3, [R1] ;  /* 0x0000000001037983 */ /* 0x000e620000300800 */
[----:B------:R-:W-:-:S03]  /*11740*/  ULDC UR4, c[0x0][0xd3c] ;  /* 0x00034f0000047ab9 */ /* 0x000fc60000000800 */
[----:B------:R-:W3:Y:S01]  /*11750*/  LDL R4, [R1+0xc] ;  /* 0x00000c0001047983 */ /* 0x000ee20000100800 */
[----:B-1----:R-:W-:Y:S02]  /*11760*/  IMAD.MOV.U32 R10, RZ, RZ, R3 ;  /* 0x000000ffff0a7224 */ /* 0x002fe400078e0003 */
[----:B---3--:R-:W-:-:S05]  /*11770*/  IMAD.IADD R0, R4, 0x1, R16 ;  /* 0x0000000104007824 */ /* 0x008fca00078e0210 */
[----:B------:R-:W-:-:S13]  /*11780*/  ISETP.GE.OR P1, PT, R0, UR4, !P0 ;  /* 0x0000000400007c0c */ /* 0x000fda000c726670 */
[----:B------:R-:W1:Y:S08]  /*11790*/  @!P1 LDC.64 R2, c[0x0][0xd80] ;  /* 0x00036000ff029b82 */ /* 0x000e700000000a00 */
[----:B------:R-:W3:Y:S01]  /*117a0*/  @!P1 LDC.64 R4, c[0x0][0xd78] ;  /* 0x00035e00ff049b82 */ /* 0x000ee20000000a00 */
[----:B-1----:R-:W-:-:S05]  /*117b0*/  @!P1 IMAD.WIDE R2, R0, 0x4, R2 ;  /* 0x0000000400029825 */ /* 0x002fca00078e0202 */
[----:B--2---:R3:W2:Y:S02]  /*117c0*/  @!P1 LDG.E R6, desc[UR38][R2.64] ;  /* 0x0000002602069981 */ /* 0x0046a4000c1e1900 */
[----:B---3--:R-:W-:-:S06]  /*117d0*/  @!P1 IMAD.WIDE R2, R0, 0x4, R4 ;  /* 0x0000000400029825 */ /* 0x008fcc00078e0204 */
        /* <DEDUP_REMOVED lines=30> */
.L_x_10154:
[----:B------:R-:W-:Y:S02]  /*119c0*/  ULDC UR4, c[0x0][0xd38] ;  /* 0x00034e0000047ab9 */ /* 0x000fe40000000800 */
[----:B------:R-:W-:-:S04]  /*119d0*/  IMAD.U32 R3, RZ, RZ, UR4 ;  /* 0x00000004ff037e24 */ /* 0x000fc8000f8e00ff */
[----:B-1----:R-:W-:-:S04]  /*119e0*/  IMAD R9, R9, R3, RZ ;  /* 0x0000000309097224 */ /* 0x002fc800078e02ff */
[----:B------:R-:W-:-:S05]  /*119f0*/  IMAD.IADD R4, R7, 0x1, R9 ;  /* 0x0000000107047824 */ /* 0x000fca00078e0209 */
[----:B------:R-:W-:-:S13]  /*11a00*/  ISETP.GT.AND P6, PT, R4, R0, PT ;  /* 0x000000000400720c */ /* 0x000fda0003fc4270 */
[----:B------:R-:W-:Y:S05]  /*11a10*/  @P6 BRA `(.L_x_10072) ;  /* 0x0000000000ac6947 */ /* 0x000fea0003800000 */
.L_x_10075:
        /* <DEDUP_REMOVED lines=37> */
.L_x_10162:
[----:B------:R-:W-:Y:S02]  /*11c70*/  ULDC UR4, c[0x0][0xd38] ;  /* 0x00034e0000047ab9 */ /* 0x000fe40000000800 */
[----:B------:R-:W-:-:S04]  /*11c80*/  IMAD.U32 R3, RZ, RZ, UR4 ;  /* 0x00000004ff037e24 */ /* 0x000fc8000f8e00ff */
[----:B-1----:R-:W-:-:S04]  /*11c90*/  IMAD R9, R9, R3, RZ ;  /* 0x0000000309097224 */ /* 0x002fc800078e02ff */
[----:B------:R-:W-:-:S05]  /*11ca0*/  IMAD.IADD R4, R9, 0x1, R4 ;  /* 0x0000000109047824 */ /* 0x000fca00078e0204 */
[----:B------:R-:W-:-:S13]  /*11cb0*/  ISETP.GT.AND P6, PT, R4, R0, PT ;  /* 0x000000000400720c */ /* 0x000fda0003fc4270 */
[----:B------:R-:W-:Y:S05]  /*11cc0*/  @!P6 BRA `(.L_x_10075) ;  /* 0xfffffffc0054e947 */ /* 0x000fea000383ffff */
.L_x_10072:
        /* <DEDUP_REMOVED lines=9> */
.L_x_10167:
[----:B------:R-:W-:-:S13]  /*11d60*/  ISETP.NE.AND P0, PT, R7, RZ, PT ;  /* 0x000000ff0700720c */ /* 0x000fda0003f05270 */
[----:B------:R-:W-:Y:S05]  /*11d70*/  @!P0 BRA `(.L_x_10077) ;  /* 0x0000000000148947 */ /* 0x000fea0003800000 */
[----:B------:R-:W-:Y:S01]  /*11d80*/  UMOV UR4, 0xffffffff ;  /* 0xffffffff00047882 */ /* 0x000fe20000000000 */
[----:B------:R-:W-:Y:S02]  /*11d90*/  VIADD R12, R4, 0xffffffff ;  /* 0xffffffff040c7836 */ /* 0x000fe40000000000 */
[----:B------:R-:W-:Y:S05]  /*11da0*/  BRA.DIV UR4, `(.L_x_10078) ;  /* 0x0000003204b87947 */ /* 0x000fea000b800000 */
[----:B0-----:R0:W4:Y:S02]  /*11db0*/  SHFL.IDX PT, R2, R2, R12, 0x1f ;  /* 0x00001f0c02027589 */ /* 0x00112400000e0000 */
.L_x_10170:
[----:B----4-:R-:W-:-:S07]  /*11dc0*/  IMAD.MOV.U32 R8, RZ, RZ, R2 ;  /* 0x000000ffff087224 */ /* 0x010fce00078e0002 */
.L_x_10077:
[----:B------:R-:W4:Y:S01]  /*11dd0*/  LDL.LU R10, [R1+0xc] ;  /* 0x00000c00010a7983 */ /* 0x000f220000300800 */
[----:B--2---:R-:W-:Y:S01]  /*11de0*/  IABS R7, R5 ;  /* 0x0000000500077213 */ /* 0x004fe20000000000 */
[----:B------:R-:W-:-:S03]  /*11df0*/  IMAD R9, R8, R3, R9 ;  /* 0x0000000308097224 */ /* 0x000fc600078e0209 */
[----:B0-----:R-:W0:Y:S01]  /*11e00*/  I2F.RP R2, R7 ;  /* 0x0000000700027306 */ /* 0x001e220000209400 */
        /* <DEDUP_REMOVED lines=59> */
.L_x_10073:
        /* <DEDUP_REMOVED lines=10> */
.L_x_10079:
[----:B-1----:R-:W2:Y:S04]  /*12260*/  LDL R2, [R1+0xc] ;  /* 0x00000c0001027983 */ /* 0x002ea80000100800 */
[----:B------:R-:W3:Y:S04]  /*12270*/  LDL R3, [R1+0x8] ;  /* 0x0000080001037983 */ /* 0x000ee80000100800 */
[----:B0-----:R-:W4:Y:S04]  /*12280*/  LDL R4, [R1] ;  /* 0x0000000001047983 */ /* 0x001f280000100800 */
[----:B------:R-:W4:Y:S01]  /*12290*/  LDL R5, [R1+0x4] ;  /* 0x0000040001057983 */ /* 0x000f220000100800 */
        /* <DEDUP_REMOVED lines=12> */
.L_x_10070:
[----:B------:R-:W4:Y:S01]  /*12360*/  LDL R0, [R1+0xc] ;  /* 0x00000c0001007983 */ /* 0x000f220000100800 */
[----:B------:R-:W-:Y:S02]  /*12370*/  ULDC UR4, c[0x0][0xd3c] ;  /* 0x00034f0000047ab9 */ /* 0x000fe40000000800 */
[----:B----4-:R-:W-:-:S13]  /*12380*/  ISETP.GE.AND P0, PT, R0, UR4, PT ;  /* 0x0000000400007c0c */ /* 0x010fda000bf06270 */
[----:B------:R-:W-:Y:S05]  /*12390*/  @!P0 BRA `(.L_x_10080) ;  /* 0xffffff9c00ec8947 */ /* 0x000fea000383ffff */
[----:B------:R-:W-:Y:S05]  /*123a0*/  BSYNC B8 ;  /* 0x0000000000087941 */ /* 0x000fea0003800000 */
.L_x_9972:
        /* <DEDUP_REMOVED lines=12> */
.L_x_10171:
[----:B------:R-:W-:Y:S05]  /*12470*/  BSYNC B0 ;  /* 0x0000000000007941 */ /* 0x000fea0003800000 */
.L_x_10081:
[----:B------:R-:W-:-:S03]  /*12480*/  UMOV UR4, 0xffffffff ;  /* 0xffffffff00047882 */ /* 0x000fc60000000000 */
[----:B------:R-:W-:Y:S05]  /*12490*/  BRA.DIV UR4, `(.L_x_10083) ;  /* 0x0000002e04387947 */ /* 0x000fea000b800000 */
[----:B------:R-:W1:Y:S02]  /*124a0*/  S2R R2, SR_TID.X ;  /* 0x0000000000027919 */ /* 0x000e640000002100 */
[----:B-1----:R-:W-:-:S04]  /*124b0*/  SHF.R.U32.HI R2, RZ, 0x5, R2 ;  /* 0x00000005ff027819 */ /* 0x002fc80000011602 */
[----:B------:R-:W-:-:S05]  /*124c0*/  LOP3.LUT R2, R2, 0x3, RZ, 0xc0, !PT ;  /* 0x0000000302027812 */ /* 0x000fca00078ec0ff */
[----:B------:R1:W2:Y:S02]  /*124d0*/  SHFL.IDX PT, R14, R2, RZ, 0x1f ;  /* 0x00001fff020e7589 */ /* 0x0002a400000e0000 */
.L_x_10174:
[----:B--2---:R-:W-:Y:S01]  /*124e0*/  ISETP.NE.AND P0, PT, R14, RZ, PT ;  /* 0x000000ff0e00720c */ /* 0x004fe20003f05270 */
[----:B------:R-:W-:-:S12]  /*124f0*/  BSSY B0, `(.L_x_10084) ;  /* 0x0000025000007945 */ /* 0x000fd80003800000 */
[----:B------:R-:W-:Y:S05]  /*12500*/  @P0 BRA `(.L_x_10085) ;  /* 0x00000000008c0947 */ /* 0x000fea0003800000 */
[----:B------:R-:W-:-:S03]  /*12510*/  UMOV UR4, 0xffffffff ;  /* 0xffffffff00047882 */ /* 0x000fc60000000000 */
[----:B------:R-:W-:Y:S05]  /*12520*/  BRA.DIV UR4, `(.L_x_10086) ;  /* 0x0000002e04487947 */ /* 0x000fea000b800000 */
[----:B------:R-:W-:-:S13]  /*12530*/  ELECT P6, URZ, PT ;  /* 0x00000000003f782f */ /* 0x000fda00038c0000 */
.L_x_10177:
[----:B------:R-:W-:Y:S05]  /*12540*/  @!P6 BRA `(.L_x_10085) ;  /* 0x00000000007ce947 */ /* 0x000fea0003800000 */
[----:B-1----:R-:W2:Y:S02]  /*12550*/  LDL.LU R2, [R1+0x84] ;  /* 0x0000840001027983 */ /* 0x002ea40000300800 */
[----:B--2---:R-:W-:-:S04]  /*12560*/  LOP3.LUT R2, R2, 0x2, RZ, 0xfc, !PT ;  /* 0x0000000202027812 */ /* 0x004fc800078efcff */
[----:B------:R-:W-:-:S13]  /*12570*/  ISETP.NE.AND P2, PT, R2, 0x3, PT ;  /* 0x000000030200780c */ /* 0x000fda0003f45270 */
[----:B------:R-:W-:Y:S05]  /*12580*/  @!P2 BRA `(.L_x_10087) ;  /* 0x000000000004a947 */ /* 0x000fea0003800000 */
[----:B------:R-:W-:Y:S01]  /*12590*/  BPT.TRAP 0x1 ;  /* 0x000000040000795c */ /* 0x000fe20000300000 */
.L_x_10087:
        /* <DEDUP_REMOVED lines=13> */
.L_x_10178:
[----:B------:R-:W1:Y:S02]  /*12670*/  SYNCS.PHASECHK.TRANS64.TRYWAIT P0, [R7+URZ], R2 ;  /* 0x00000002070075a7 */ /* 0x000e64000800017f */
[----:B-1----:R-:W-:Y:S05]  /*12680*/  @!P0 BRA `(.L_x_10089) ;  /* 0x0000002c00248947 */ /* 0x002fea0003800000 */
.L_x_10179:
[----:B------:R-:W-:Y:S05]  /*12690*/  @!P2 BRA `(.L_x_10090) ;  /* 0x000000000004a947 */ /* 0x000fea0003800000 */
[----:B------:R-:W-:Y:S01]  /*126a0*/  BPT.TRAP 0x1 ;  /* 0x000000040000795c */ /* 0x000fe20000300000 */
.L_x_10090:
[----:B------:R-:W-:-:S04]  /*126b0*/  VIADD R0, R0, 0x32460 ;  /* 0x0003246000007836 */ /* 0x000fc80000000000 */
[----:B------:R-:W-:-:S04]  /*126c0*/  IMAD R4, R19, 0x8, R0 ;  /* 0x0000000813047824 */ /* 0x000fc800078e0200 */
[----:B------:R-:W2:Y:S02]  /*126d0*/  SYNCS.PHASECHK.TRANS64.TRYWAIT P0, [R4+URZ], R5 ;  /* 0x00000005040075a7 */ /* 0x000ea4000800017f */
[----:B--2---:R-:W-:Y:S05]  /*126e0*/  @!P0 BRA `(.L_x_10091) ;  /* 0x0000002c00208947 */ /* 0x004fea0003800000 */
.L_x_10180:
[----:B------:R-:W-:-:S07]  /*126f0*/  IMAD R3, R3, 0x8, R0 ;  /* 0x0000000803037824 */ /* 0x000fce00078e0200 */
.L_x_10092:
[----:B---3--:R3:W4:Y:S02]  /*12700*/  SYNCS.PHASECHK.TRANS64.TRYWAIT P0, [R3+URZ], R2 ;  /* 0x00000002030075a7 */ /* 0x008724000800017f */
[----:B----4-:R-:W-:Y:S05]  /*12710*/  @!P0 NANOSLEEP.SYNCS 0x989680 ;  /* 0x009896800000895d */ /* 0x010fea0003900000 */
[----:B------:R-:W4:Y:S02]  /*12720*/  @!P0 SYNCS.PHASECHK.TRANS64 P0, [R3+URZ], R2 ;  /* 0x00000002030085a7 */ /* 0x000f24000800007f */
[----:B----4-:R-:W-:Y:S05]  /*12730*/  @!P0 BRA `(.L_x_10092) ;  /* 0xfffffffc00f08947 */ /* 0x010fea000383ffff */
.L_x_10085:
[----:B------:R-:W-:Y:S05]  /*12740*/  BSYNC B0 ;  /* 0x0000000000007941 */ /* 0x000fea0003800000 */
.L_x_10084:
[----:B------:R-:W-:Y:S05]  /*12750*/  EXIT ;  /* 0x000000000000794d */ /* 0x000fea0003800000 */
.L_x_9922:
[----:B-1----:R1:W2:Y:S02]  /*12760*/  SYNCS.PHASECHK.TRANS64.TRYWAIT P0, [R5+URZ+0x32400], R0 ;  /* 0x03240000050075a7 */ /* 0x0022a4000800017f */
[----:B--2---:R-:W-:Y:S05]  /*12770*/  @!P0 NANOSLEEP.SYNCS 0x989680 ;  /* 0x009896800000895d */ /* 0x004fea0003900000 */
[----:B------:R-:W2:Y:S02]  /*12780*/  @!P0 SYNCS.PHASECHK.TRANS64 P0, [R5+URZ+0x32400], R0 ;  /* 0x03240000050085a7 */ /* 0x000ea4000800007f */
[----:B--2---:R-:W-:Y:S05]  /*12790*/  @!P0 BRA `(.L_x_9922) ;  /* 0xfffffffc00f08947 */ /* 0x004fea000383ffff */
[----:B------:R-:W-:Y:S05]  /*127a0*/  BRA `(.L_x_10093) ;  /* 0xfffffef400907947 */ /* 0x000fea000383ffff */
.L_x_9926:
[----:B----4-:R4:W0:Y:S02]  /*127b0*/  SYNCS.PHASECHK.TRANS64.TRYWAIT P1, [R21+URZ+0x32430], R4 ;  /* 0x03243004150075a7 */ /* 0x010824000802017f */
[----:B0-----:R-:W-:Y:S05]  /*127c0*/  @!P1 NANOSLEEP.SYNCS 0x989680 ;  /* 0x009896800000995d */ /* 0x001fea0003900000 */
[----:B------:R-:W0:Y:S02]  /*127d0*/  @!P1 SYNCS.PHASECHK.TRANS64 P1, [R21+URZ+0x32430], R4 ;  /* 0x03243004150095a7 */ /* 0x000e24000802007f */
[----:B0-----:R-:W-:Y:S05]  /*127e0*/  @!P1 BRA `(.L_x_9926) ;  /* 0xfffffffc00f09947 */ /* 0x001fea000383ffff */
[----:B------:R-:W-:Y:S05]  /*127f0*/  BRA `(.L_x_9925) ;  /* 0xfffffef400b87947 */ /* 0x000fea000383ffff */
.L_x_9927:
[----:B------:R0:W0:Y:S02]  /*12800*/  SYNCS.PHASECHK.TRANS64.TRYWAIT P1, [R5+URZ+0x32410], R0 ;  /* 0x03241000050075a7 */ /* 0x000024000802017f */
[----:B0-----:R-:W-:Y:S05]  /*12810*/  @!P1 NANOSLEEP.SYNCS 0x989680 ;  /* 0x009896800000995d */ /* 0x001fea0003900000 */
[----:B------:R-:W0:Y:S02]  /*12820*/  @!P1 SYNCS.PHASECHK.TRANS64 P1, [R5+URZ+0x32410], R0 ;  /* 0x03241000050095a7 */ /* 0x000e24000802007f */
[----:B0-----:R-:W-:Y:S05]  /*12830*/  @!P1 BRA `(.L_x_9927) ;  /* 0xfffffffc00f09947 */ /* 0x001fea000383ffff */
[----:B------:R-:W-:Y:S05]  /*12840*/  BRA `(.L_x_10094) ;  /* 0xfffffef800707947 */ /* 0x000fea000383ffff */
.L_x_9931:
[----:B------:R0:W0:Y:S02]  /*12850*/  SYNCS.PHASECHK.TRANS64.TRYWAIT P1, [R21+URZ+0x32450], R4 ;  /* 0x03245004150075a7 */ /* 0x000024000802017f */
[----:B0-----:R-:W-:Y:S05]  /*12860*/  @!P1 NANOSLEEP.SYNCS 0x989680 ;  /* 0x009896800000995d */ /* 0x001fea0003900000 */
[----:B------:R-:W0:Y:S02]  /*12870*/  @!P1 SYNCS.PHASECHK.TRANS64 P1, [R21+URZ+0x32450], R4 ;  /* 0x03245004150095a7 */ /* 0x000e24000802007f */
[----:B0-----:R-:W-:Y:S05]  /*12880*/  @!P1 BRA `(.L_x_9931) ;  /* 0xfffffffc00f09947 */ /* 0x001fea000383ffff */
[----:B------:R-:W-:Y:S05]  /*12890*/  BRA `(.L_x_9930) ;  /* 0xfffffef8007c7947 */ /* 0x000fea000383ffff */
.L_x_9936:
[----:B-1----:R-:W-:-:S04]  /*128a0*/  IMAD.U32 R153, RZ, RZ, UR4 ;  /* 0x00000004ff997e24 */ /* 0x002fc8000f8e00ff */
[----:B------:R1:W2:Y:S03]  /*128b0*/  SYNCS.PHASECHK.TRANS64.TRYWAIT P3, [R153+URZ+0x32430], R0 ;  /* 0x03243000990075a7 */ /* 0x0002a6000806017f */
[----:B--2---:R-:W-:Y:S05]  /*128c0*/  @!P3 NANOSLEEP.SYNCS 0x989680 ;  /* 0x009896800000b95d */ /* 0x004fea0003900000 */
[----:B------:R-:W2:Y:S02]  /*128d0*/  @!P3 SYNCS.PHASECHK.TRANS64 P3, [R153+URZ+0x32430], R0 ;  /* 0x032430009900b5a7 */ /* 0x000ea4000806007f */
[----:B--2---:R-:W-:Y:S05]  /*128e0*/  @!P3 BRA `(.L_x_9936) ;  /* 0xfffffffc00ecb947 */ /* 0x004fea000383ffff */
[----:B------:R-:W-:Y:S05]  /*128f0*/  BRA `(.L_x_9935) ;  /* 0xffffff1800707947 */ /* 0x000fea000383ffff */
.L_x_9940:
[----:B--2---:R-:W-:-:S04]  /*12900*/  IMAD.U32 R20, RZ, RZ, UR4 ;  /* 0x00000004ff147e24 */ /* 0x004fc8000f8e00ff */
[----:B------:R2:W3:Y:S03]  /*12910*/  SYNCS.PHASECHK.TRANS64.TRYWAIT P3, [R20+URZ+0x32450], R0 ;  /* 0x03245000140075a7 */ /* 0x0004e6000806017f */
[----:B---3--:R-:W-:Y:S05]  /*12920*/  @!P3 NANOSLEEP.SYNCS 0x989680 ;  /* 0x009896800000b95d */ /* 0x008fea0003900000 */
[----:B------:R-:W3:Y:S02]  /*12930*/  @!P3 SYNCS.PHASECHK.TRANS64 P3, [R20+URZ+0x32450], R0 ;  /* 0x032450001400b5a7 */ /* 0x000ee4000806007f */
[----:B---3--:R-:W-:Y:S05]  /*12940*/  @!P3 BRA `(.L_x_9940) ;  /* 0xfffffffc00ecb947 */ /* 0x008fea000383ffff */
[----:B------:R-:W-:Y:S05]  /*12950*/  BRA `(.L_x_9939) ;  /* 0xffffff1800ec7947 */ /* 0x000fea000383ffff */
.L_x_9986:
        /* <DEDUP_REMOVED lines=11> */
.L_x_10096:
[----:B------:R-:W-:Y:S05]  /*12a10*/  BSYNC B0 ;  /* 0x0000000000007941 */ /* 0x000fea0003800000 */
.L_x_10095:
[----:B------:R-:W-:Y:S05]  /*12a20*/  BRA `(.L_x_10097) ;  /* 0xffffffa400e87947 */ /* 0x000fea000383ffff */
.L_x_9988:
[----:B------:R-:W-:Y:S01]  /*12a30*/  BSSY B0, `(.L_x_10098) ;  /* 0x0000006000007945 */ /* 0x000fe20003800000 */
[----:B------:R-:W-:-:S07]  /*12a40*/  IMAD.MOV.U32 R15, RZ, RZ, -0x1 ;  /* 0xffffffffff0f7424 */ /* 0x000fce00078e00ff */
[----:B01-3--:R-:W-:Y:S05]  /*12a50*/  WARPSYNC.COLLECTIVE R15, `(.L_x_10099) ;  /* 0x000000000f0c7348 */ /* 0x00bfea0003c00000 */
[----:B------:R-:W-:Y:S02]  /*12a60*/  ELECT P6, UR62, PT ;  /* 0x00000000003e782f */ /* 0x000fe400038c0000 */
[----:B------:R-:W-:Y:S01]  /*12a70*/  MOV R14, UR62 ;  /* 0x0000003e000e7c02 */ /* 0x000fe20008000f00 */
[----:B01-3--:R-:W-:Y:S10]  /*12a80*/  ENDCOLLECTIVE ;  /* 0x000000000000791b */ /* 0x00bff40003800000 */
.L_x_10099:
[----:B------:R-:W-:Y:S05]  /*12a90*/  BSYNC B0 ;  /* 0x0000000000007941 */ /* 0x000fea0003800000 */
.L_x_10098:
[----:B------:R-:W-:Y:S05]  /*12aa0*/  BRA `(.L_x_10100) ;  /* 0xffffffa400f47947 */ /* 0x000fea000383ffff */
.L_x_9990:
[----:B--2---:R2:W3:Y:S02]  /*12ab0*/  SYNCS.PHASECHK.TRANS64.TRYWAIT P0, [R0+URZ+0x32440], R2 ;  /* 0x03244002000075a7 */ /* 0x0044e4000800017f */
[----:B---3--:R-:W-:Y:S05]  /*12ac0*/  @!P0 NANOSLEEP.SYNCS 0x989680 ;  /* 0x009896800000895d */ /* 0x008fea0003900000 */
[----:B------:R-:W3:Y:S02]  /*12ad0*/  @!P0 SYNCS.PHASECHK.TRANS64 P0, [R0+URZ+0x32440], R2 ;  /* 0x03244002000085a7 */ /* 0x000ee4000800007f */
[----:B---3--:R-:W-:Y:S05]  /*12ae0*/  @!P0 BRA `(.L_x_9990) ;  /* 0xfffffffc00f08947 */ /* 0x008fea000383ffff */
[----:B------:R-:W-:Y:S05]  /*12af0*/  BRA `(.L_x_10101) ;  /* 0xffffffa800547947 */ /* 0x000fea000383ffff */
.L_x_9994:
        /* <DEDUP_REMOVED lines=9> */
.L_x_10102:
[----:B------:R-:W-:Y:S02]  /*12b90*/  IMAD.MOV.U32 R13, RZ, RZ, R3 ;  /* 0x000000ffff0d7224 */ /* 0x000fe400078e0003 */
[----:B------:R-:W-:Y:S01]  /*12ba0*/  IMAD.MOV.U32 R4, RZ, RZ, R14 ;  /* 0x000000ffff047224 */ /* 0x000fe200078e000e */
[----:B------:R-:W-:-:S07]  /*12bb0*/  LOP3.LUT R7, R7, 0x7f, RZ, 0xc0, !PT ;  /* 0x0000007f07077812 */ /* 0x000fce00078ec0ff */
[----:B------:R-:W-:Y:S05]  /*12bc0*/  WARPSYNC.COLLECTIVE R15, `(.L_x_10103) ;  /* 0x000000000f087348 */ /* 0x000fea0003c00000 */
[----:B------:R0:W1:Y:S02]  /*12bd0*/  SHFL.IDX P6, R14, R13, R12, R11 ;  /* 0x0000000c0d0e7389 */ /* 0x00006400000c000b */
[----:B01----:R-:W-:Y:S01]  /*12be0*/  ENDCOLLECTIVE ;  /* 0x000000000000791b */ /* 0x003fe20003800000 */
.L_x_10103:
[----:B------:R-:W-:Y:S01]  /*12bf0*/  SHF.R.U32.HI R7, RZ, 0x3, R7 ;  /* 0x00000003ff077819 */ /* 0x000fe20000011607 */
[----:B------:R-:W-:Y:S02]  /*12c00*/  IMAD.MOV.U32 R13, RZ, RZ, R0 ;  /* 0x000000ffff0d7224 */ /* 0x000fe400078e0000 */
[----:B------:R-:W-:Y:S02]  /*12c10*/  IMAD.MOV.U32 R12, RZ, RZ, 0x1 ;  /* 0x00000001ff0c7424 */ /* 0x000fe400078e00ff */
[----:B------:R-:W-:-:S07]  /*12c20*/  IMAD.MOV.U32 R5, RZ, RZ, R14 ;  /* 0x000000ffff057224 */ /* 0x000fce00078e000e */
[----:B------:R-:W-:Y:S05]  /*12c30*/  WARPSYNC.COLLECTIVE R15, `(.L_x_10104) ;  /* 0x000000000f087348 */ /* 0x000fea0003c00000 */
[----:B------:R0:W1:Y:S02]  /*12c40*/  SHFL.IDX P6, R14, R13, R12, R11 ;  /* 0x0000000c0d0e7389 */ /* 0x00006400000c000b */
[----:B01----:R-:W-:Y:S01]  /*12c50*/  ENDCOLLECTIVE ;  /* 0x000000000000791b */ /* 0x003fe20003800000 */
.L_x_10104:
[----:B------:R-:W-:Y:S02]  /*12c60*/  IMAD.MOV.U32 R13, RZ, RZ, R3 ;  /* 0x000000ffff0d7224 */ /* 0x000fe400078e0003 */
[----:B------:R-:W-:Y:S02]  /*12c70*/  IMAD R2, R2, R8, RZ ;  /* 0x0000000802027224 */ /* 0x000fe400078e02ff */
[----:B------:R-:W-:Y:S02]  /*12c80*/  IMAD.IADD R8, R7, 0x1, R6 ;  /* 0x0000000107087824 */ /* 0x000fe400078e0206 */
[----:B------:R-:W-:-:S07]  /*12c90*/  IMAD.MOV.U32 R7, RZ, RZ, R14 ;  /* 0x000000ffff077224 */ /* 0x000fce00078e000e */
[----:B------:R-:W-:Y:S05]  /*12ca0*/  WARPSYNC.COLLECTIVE R15, `(.L_x_10105) ;  /* 0x000000000f087348 */ /* 0x000fea0003c00000 */
[----:B------:R0:W1:Y:S02]  /*12cb0*/  SHFL.IDX P6, R14, R13, R12, R11 ;  /* 0x0000000c0d0e7389 */ /* 0x00006400000c000b */
[----:B01----:R-:W-:Y:S01]  /*12cc0*/  ENDCOLLECTIVE ;  /* 0x000000000000791b */ /* 0x003fe20003800000 */
.L_x_10105:
[----:B------:R-:W-:Y:S01]  /*12cd0*/  ISETP.GE.AND P1, PT, R8, R2, PT ;  /* 0x000000020800720c */ /* 0x000fe20003f26270 */
[----:B------:R0:W-:-:S12]  /*12ce0*/  STL [R1+0x4], R8 ;  /* 0x0000040801007387 */ /* 0x0001d80000100800 */
[----:B------:R-:W-:Y:S01]  /*12cf0*/  @!P1 LEA R5, P3, R10, R5, 0x1 ;  /* 0x000000050a059211 */ /* 0x000fe200078608ff */
[----:B------:R-:W-:Y:S02]  /*12d00*/  IMAD.MOV.U32 R13, RZ, RZ, R0 ;  /* 0x000000ffff0d7224 */ /* 0x000fe400078e0000 */
[----:B------:R-:W-:Y:S02]  /*12d10*/  IMAD.MOV.U32 R12, RZ, RZ, 0x2 ;  /* 0x00000002ff0c7424 */ /* 0x000fe400078e00ff */
[----:B------:R-:W-:-:S05]  /*12d20*/  @!P1 IMAD.X R4, RZ, RZ, R4, P3 ;  /* 0x000000ffff049224 */ /* 0x000fca00018e0604 */
[----:B------:R-:W-:Y:S01]  /*12d30*/  @!P1 LOP3.LUT R5, R5, R4, RZ, 0x3c, !PT ;  /* 0x0000000405059212 */ /* 0x000fe200078e3cff */
[----:B0-----:R-:W-:-:S07]  /*12d40*/  IMAD.MOV.U32 R6, RZ, RZ, R14 ;  /* 0x000000ffff067224 */ /* 0x001fce00078e000e */
[----:B------:R-:W-:Y:S05]  /*12d50*/  WARPSYNC.COLLECTIVE R15, `(.L_x_10106) ;  /* 0x000000000f087348 */ /* 0x000fea0003c00000 */
[----:B------:R0:W1:Y:S02]  /*12d60*/  SHFL.IDX P6, R14, R13, R12, R11 ;  /* 0x0000000c0d0e7389 */ /* 0x00006400000c000b */
[----:B01----:R-:W-:Y:S01]  /*12d70*/  ENDCOLLECTIVE ;  /* 0x000000000000791b */ /* 0x003fe20003800000 */
.L_x_10106:
[----:B------:R-:W-:-:S04]  /*12d80*/  @!P1 LOP3.LUT R4, R5, R4, RZ, 0x3c, !PT ;  /* 0x0000000405049212 */ /* 0x000fc800078e3cff */
[----:B------:R-:W-:-:S05]  /*12d90*/  @!P1 LOP3.LUT R5, R5, R4, RZ, 0x3c, !PT ;  /* 0x0000000405059212 */ /* 0x000fca00078e3cff */
[----:B------:R-:W-:Y:S01]  /*12da0*/  @!PT LDS RZ, [RZ] ;  /* 0x00000000fffff984 */ /* 0x000fe20000000800 */
[----:B------:R-:W-:Y:S01]  /*12db0*/  @!PT LDS RZ, [RZ] ;  /* 0x00000000fffff984 */ /* 0x000fe20000000800 */
[----:B------:R-:W-:Y:S01]  /*12dc0*/  @!PT LDS RZ, [RZ] ;  /* 0x00000000fffff984 */ /* 0x000fe20000000800 */
[----:B------:R0:W-:Y:S01]  /*12dd0*/  @!P1 LDGSTS.E.BYPASS.LTC128B.128 [R9+0x18400], desc[UR38][R4.64], !P0 ;  /* 0x1840000004099fae */ /* 0x0001e2000c101d66 */
[----:B------:R-:W-:Y:S02]  /*12de0*/  IMAD.MOV.U32 R13, RZ, RZ, R3 ;  /* 0x000000ffff0d7224 */ /* 0x000fe400078e0003 */
[----:B0-----:R-:W-:-:S05]  /*12df0*/  VIADD R5, R8, 0x10 ;  /* 0x0000001008057836 */ /* 0x001fca0000000000 */
[----:B------:R-:W-:Y:S01]  /*12e00*/  ISETP.GE.AND P2, PT, R5, R2, PT ;  /* 0x000000020500720c */ /* 0x000fe20003f46270 */
[----:B------:R0:W-:-:S12]  /*12e10*/  STL [R1+0x44], R5 ;  /* 0x0000440501007387 */ /* 0x0001d80000100800 */
[----:B0-----:R-:W-:Y:S01]  /*12e20*/  @!P2 LEA R5, P1, R10, R6, 0x1 ;  /* 0x000000060a05a211 */ /* 0x001fe200078208ff */
[----:B------:R-:W-:-:S12]  /*12e30*/  IMAD.MOV.U32 R6, RZ, RZ, R14 ;  /* 0x000000ffff067224 */ /* 0x000fd800078e000e */
[----:B------:R-:W-:Y:S05]  /*12e40*/  WARPSYNC.COLLECTIVE R15, `(.L_x_10107) ;  /* 0x000000000f087348 */ /* 0x000fea0003c00000 */
[----:B------:R0:W1:Y:S02]  /*12e50*/  SHFL.IDX P6, R14, R13, R12, R11 ;  /* 0x0000000c0d0e7389 */ /* 0x00006400000c000b */
[----:B01----:R-:W-:Y:S01]  /*12e60*/  ENDCOLLECTIVE ;  /* 0x000000000000791b */ /* 0x003fe20003800000 */
.L_x_10107:
[----:B------:R-:W-:Y:S02]  /*12e70*/  @!P2 IMAD.X R4, RZ, RZ, R7, P1 ;  /* 0x000000ffff04a224 */ /* 0x000fe400008e0607 */
[----:B------:R-:W-:-:S03]  /*12e80*/  VIADD R7, R8, 0x20 ;  /* 0x0000002008077836 */ /* 0x000fc60000000000 */
[----:B------:R-:W-:Y:S02]  /*12e90*/  @!P2 LOP3.LUT R5, R5, R4, RZ, 0x3c, !PT ;  /* 0x000000040505a212 */ /* 0x000fe400078e3cff */
[----:B------:R-:W-:Y:S01]  /*12ea0*/  ISETP.GE.AND P1, PT, R7, R2, PT ;  /* 0x000000020700720c */ /* 0x000fe20003f26270 */
[----:B------:R0:W-:Y:S01]  /*12eb0*/  STL [R1+0x50], R7 ;  /* 0x0000500701007387 */ /* 0x0001e20000100800 */
[----:B------:R-:W-:Y:S01]  /*12ec0*/  @!P2 LOP3.LUT R4, R5, R4, RZ, 0x3c, !PT ;  /* 0x000000040504a212 */ /* 0x000fe200078e3cff */
[----:B------:R-:W-:-:S03]  /*12ed0*/  IMAD.MOV.U32 R13, RZ, RZ, R0 ;  /* 0x000000ffff0d7224 */ /* 0x000fc600078e0000 */
[----:B------:R-:W-:Y:S01]  /*12ee0*/  @!P2 LOP3.LUT R5, R5, R4, RZ, 0x3c, !PT ;  /* 0x000000040505a212 */ /* 0x000fe200078e3cff */
[----:B------:R-:W-:-:S04]  /*12ef0*/  IMAD.MOV.U32 R12, RZ, RZ, 0x3 ;  /* 0x00000003ff0c7424 */ /* 0x000fc800078e00ff */
[----:B------:R-:W-:Y:S01]  /*12f00*/  @!PT LDS RZ, [RZ] ;  /* 0x00000000fffff984 */ /* 0x000fe20000000800 */
[----:B------:R-:W-:Y:S01]  /*12f10*/  @!PT LDS RZ, [RZ] ;  /* 0x00000000fffff984 */ /* 0x000fe20000000800 */
[----:B------:R-:W-:Y:S01]  /*12f20*/  @!PT LDS RZ, [RZ] ;  /* 0x00000000fffff984 */ /* 0x000fe20000000800 */
[----:B------:R1:W-:Y:S01]  /*12f30*/  @!P2 LDGSTS.E.BYPASS.LTC128B.128 [R9+0x18c00], desc[UR38][R4.64], !P0 ;  /* 0x18c000000409afae */ /* 0x0003e2000c101d66 */
[----:B0-----:R-:W-:-:S05]  /*12f40*/  VIADD R7, R8, 0x30 ;  /* 0x0000003008077836 */ /* 0x001fca0000000000 */
[----:B------:R0:W-:Y:S01]  /*12f50*/  STL [R1+0x54], R7 ;  /* 0x0000540701007387 */ /* 0x0001e20000100800 */
[----:B-1----:R-:W-:-:S07]  /*12f60*/  IMAD.MOV.U32 R4, RZ, RZ, R14 ;  /* 0x000000ffff047224 */ /* 0x002fce00078e000e */
[----:B0-----:R-:W-:Y:S05]  /*12f70*/  WARPSYNC.COLLECTIVE R15, `(.L_x_10108) ;  /* 0x000000000f087348 */ /* 0x001fea0003c00000 */
[----:B------:R1:W2:Y:S02]  /*12f80*/  SHFL.IDX P6, R14, R13, R12, R11 ;  /* 0x0000000c0d0e7389 */ /* 0x0002a400000c000b */
[----:B012---:R-:W-:Y:S01]  /*12f90*/  ENDCOLLECTIVE ;  /* 0x000000000000791b */ /* 0x007fe20003800000 */
.L_x_10108:
        /* <DEDUP_REMOVED lines=10> */
.L_x_10109:
[----:B------:R-:W-:Y:S01]  /*13040*/  @!PT LDS RZ, [RZ] ;  /* 0x00000000fffff984 */ /* 0x000fe20000000800 */
[----:B------:R-:W-:Y:S01]  /*13050*/  @!PT LDS RZ, [RZ] ;  /* 0x00000000fffff984 */ /* 0x000fe20000000800 */
[----:B------:R-:W-:Y:S01]  /*13060*/  @!PT LDS RZ, [RZ] ;  /* 0x00000000fffff984 */ /* 0x000fe20000000800 */
[----:B------:R0:W-:Y:S01]  /*13070*/  @!P1 LDGSTS.E.BYPASS.LTC128B.128 [R9+0x19400], desc[UR38][R4.64], !P0 ;  /* 0x1940000004099fae */ /* 0x0001e2000c101d66 */
[----:B------:R-:W-:Y:S01]  /*13080*/  ISETP.GE.AND P1, PT, R7, R2, PT ;  /* 0x000000020700720c */ /* 0x000fe20003f26270 */
[----:B------:R-:W-:-:S05]  /*13090*/  VIADD R7, R8, 0x40 ;  /* 0x0000004008077836 */ /* 0x000fca0000000000 */
[----:B------:R1:W-:Y:S01]  /*130a0*/  STL [R1+0x60], R7 ;  /* 0x0000600701007387 */ /* 0x0003e20000100800 */
[----:B------:R-:W-:Y:S02]  /*130b0*/  IMAD.MOV.U32 R13, RZ, RZ, R0 ;  /* 0x000000ffff0d7224 */ /* 0x000fe400078e0000 */
[----:B------:R-:W-:Y:S02]  /*130c0*/  IMAD.MOV.U32 R12, RZ, RZ, 0x4 ;  /* 0x00000004ff0c7424 */ /* 0x000fe400078e00ff */
[----:B0-----:R-:W-:-:S07]  /*130d0*/  IMAD.MOV.U32 R4, RZ, RZ, R14 ;  /* 0x000000ffff047224 */ /* 0x001fce00078e000e */
[----:B-1----:R-:W-:Y:S05]  /*130e0*/  WARPSYNC.COLLECTIVE R15, `(.L_x_10110) ;  /* 0x000000000f087348 */ /* 0x002fea0003c00000 */
[----:B------:R0:W2:Y:S02]  /*130f0*/  SHFL.IDX P6, R14, R13, R12, R11 ;  /* 0x0000000c0d0e7389 */ /* 0x0000a400000c000b */
[----:B012---:R-:W-:Y:S01]  /*13100*/  ENDCOLLECTIVE ;  /* 0x000000000000791b */ /* 0x007fe20003800000 */
.L_x_10110:
        /* <DEDUP_REMOVED lines=10> */
.L_x_10111:
        /* <DEDUP_REMOVED lines=13> */
.L_x_10112:
        /* <DEDUP_REMOVED lines=10> */
.L_x_10113:
        /* <DEDUP_REMOVED lines=13> */
.L_x_10114:
        /* <DEDUP_REMOVED lines=10> */
.L_x_10115:
        /* <DEDUP_REMOVED lines=11> */
.L_x_10116:
        /* <DEDUP_REMOVED lines=10> */
.L_x_10117:
[----:B------:R-:W-:Y:S01]  /*135e0*/  @!PT LDS RZ, [RZ] ;  /* 0x00000000fffff984 */ /* 0x000fe20000000800 */
[----:B------:R-:W-:Y:S01]  /*135f0*/  @!PT LDS RZ, [RZ] ;  /* 0x00000000fffff984 */ /* 0x000fe20000000800 */
[----:B------:R-:W-:Y:S01]  /*13600*/  @!PT LDS RZ, [RZ] ;  /* 0x00000000fffff984 */ /* 0x000fe20000000800 */
[----:B------:R1:W-:Y:S01]  /*13610*/  @!P1 LDGSTS.E.BYPASS.LTC128B.128 [R9+0x1b400], desc[UR38][R4.64], !P0 ;  /* 0x1b40000004099fae */ /* 0x0003e2000c101d66 */
[----:B------:R-:W-:Y:S01]  /*13620*/  IMAD.MOV.U32 R3, RZ, RZ, R14 ;  /* 0x000000ffff037224 */ /* 0x000fe200078e000e */
[----:B------:R-:W-:Y:S06]  /*13630*/  BRA `(.L_x_10118) ;  /* 0xffffffa800d87947 */ /* 0x000fec000383ffff */
.L_x_9998:
[----:B------:R-:W2:Y:S04]  /*13640*/  LDL.LU R3, [R1+0x38] ;  /* 0x0000380001037983 */ /* 0x000ea80000300800 */
[----:B------:R-:W3:Y:S04]  /*13650*/  LDL.LU R15, [R1+0x4] ;  /* 0x00000400010f7983 */ /* 0x000ee80000300800 */
[----:B------:R-:W4:Y:S04]  /*13660*/  LDL.LU R14, [R1+0x44] ;  /* 0x00004400010e7983 */ /* 0x000f280000300800 */
[----:B------:R-:W5:Y:S04]  /*13670*/  LDL.LU R13, [R1+0x50] ;  /* 0x00005000010d7983 */ /* 0x000f680000300800 */
[----:B------:R-:W5:Y:S04]  /*13680*/  LDL.LU R12, [R1+0x54] ;  /* 0x00005400010c7983 */ /* 0x000f680000300800 */
[----:B------:R-:W5:Y:S04]  /*13690*/  LDL.LU R11, [R1+0x60] ;  /* 0x00006000010b7983 */ /* 0x000f680000300800 */
[----:B------:R-:W5:Y:S04]  /*136a0*/  LDL.LU R10, [R1+0x64] ;  /* 0x00006400010a7983 */ /* 0x000f680000300800 */
[----:B------:R-:W5:Y:S04]  /*136b0*/  LDL.LU R6, [R1+0x68] ;  /* 0x0000680001067983 */ /* 0x000f680000300800 */
[----:B------:R-:W5:Y:S01]  /*136c0*/  LDL.LU R9, [R1+0x14] ;  /* 0x0000140001097983 */ /* 0x000f620000300800 */
[----:B------:R-:W-:Y:S01]  /*136d0*/  BSSY B0, `(.L_x_10119) ;  /* 0x000001b000007945 */ /* 0x000fe20003800000 */
[----:B--2---:R-:W-:-:S05]  /*136e0*/  IMAD R3, R3, R7, RZ ;  /* 0x0000000703037224 */ /* 0x004fca00078e02ff */
[-C--:B---3--:R-:W-:Y:S01]  /*136f0*/  ISETP.GE.AND P4, PT, R15, R3.reuse, PT ;  /* 0x000000030f00720c */ /* 0x088fe20003f86270 */
[----:B------:R-:W-:Y:S01]  /*13700*/  IMAD.MOV.U32 R15, RZ, RZ, -0x1 ;  /* 0xffffffffff0f7424 */ /* 0x000fe200078e00ff */
[-C--:B----4-:R-:W-:Y:S02]  /*13710*/  ISETP.GE.AND P5, PT, R14, R3.reuse, PT ;  /* 0x000000030e00720c */ /* 0x090fe40003fa6270 */
[----:B-----5:R-:W-:Y:S01]  /*13720*/  ISETP.GE.AND P6, PT, R13, R3, PT ;  /* 0x000000030d00720c */ /* 0x020fe20003fc6270 */
[----:B------:R-:W-:Y:S01]  /*13730*/  IMAD.MOV.U32 R13, RZ, RZ, R0 ;  /* 0x000000ffff0d7224 */ /* 0x000fe200078e0000 */
[----:B------:R-:W-:-:S07]  /*13740*/  LOP3.LUT R9, R9, 0xffffffef, RZ, 0xc0, !PT ;  /* 0xffffffef09097812 */ /* 0x000fce00078ec0ff */
[----:B------:R-:W-:Y:S02]  /*13750*/  @P4 LOP3.LUT R9, R9, 0x10, RZ, 0xfc, !PT ;  /* 0x0000001009094812 */ /* 0x000fe400078efcff */
[----:B------:R-:W-:Y:S01]  /*13760*/  ISETP.GE.AND P4, PT, R12, R3, PT ;  /* 0x000000030c00720c */ /* 0x000fe20003f86270 */
[----:B------:R-:W-:Y:S01]  /*13770*/  IMAD.MOV.U32 R12, RZ, RZ, RZ ;  /* 0x000000ffff0c7224 */ /* 0x000fe200078e00ff */
[----:B------:R-:W-:-:S04]  /*13780*/  LOP3.LUT R9, R9, 0xfffffff7, RZ, 0xc0, !PT ;  /* 0xfffffff709097812 */ /* 0x000fc800078ec0ff */
[----:B------:R-:W-:Y:S02]  /*13790*/  @P5 LOP3.LUT R9, R9, 0x8, RZ, 0xfc, !PT ;  /* 0x0000000809095812 */ /* 0x000fe400078efcff */
[----:B------:R-:W-:Y:S01]  /*137a0*/  ISETP.GE.AND P5, PT, R11, R3, PT ;  /* 0x000000030b00720c */ /* 0x000fe20003fa6270 */
[----:B------:R-:W-:Y:S01]  /*137b0*/  IMAD.MOV.U32 R11, RZ, RZ, 0x181f ;  /* 0x0000181fff0b7424 */ /* 0x000fe200078e00ff */
[----:B------:R-:W-:-:S04]  /*137c0*/  LOP3.LUT R9, R9, 0xfffffffb, RZ, 0xc0, !PT ;  /* 0xfffffffb09097812 */ /* 0x000fc800078ec0ff */
[----:B------:R-:W-:Y:S02]  /*137d0*/  @P6 LOP3.LUT R9, R9, 0x4, RZ, 0xfc, !PT ;  /* 0x0000000409096812 */ /* 0x000fe400078efcff */
[----:B------:R-:W-:Y:S02]  /*137e0*/  ISETP.GE.AND P6, PT, R10, R3, PT ;  /* 0x000000030a00720c */ /* 0x000fe40003fc6270 */
[----:B------:R-:W-:-:S04]  /*137f0*/  LOP3.LUT R9, R9, 0xfffffffd, RZ, 0xc0, !PT ;  /* 0xfffffffd09097812 */ /* 0x000fc800078ec0ff */
[----:B------:R-:W-:Y:S02]  /*13800*/  @P4 LOP3.LUT R9, R9, 0x2, RZ, 0xfc, !PT ;  /* 0x0000000209094812 */ /* 0x000fe400078efcff */
[----:B------:R-:W-:Y:S02]  /*13810*/  ISETP.GE.AND P4, PT, R6, R3, PT ;  /* 0x000000030600720c */ /* 0x000fe40003f86270 */
[----:B------:R-:W-:-:S04]  /*13820*/  LOP3.LUT R9, R9, 0xffffffdf, RZ, 0xc0, !PT ;  /* 0xffffffdf09097812 */ /* 0x000fc800078ec0ff */
[----:B------:R-:W-:-:S05]  /*13830*/  @P6 LOP3.LUT R9, R9, 0x20, RZ, 0xfc, !PT ;  /* 0x0000002009096812 */ /* 0x000fca00078efcff */
[----:B------:R0:W-:Y:S02]  /*13840*/  STL [R1+0x14], R9 ;  /* 0x0000140901007387 */ /* 0x0001e40000100800 */
[----:B0-----:R-:W-:Y:S05]  /*13850*/  WARPSYNC.COLLECTIVE R15, `(.L_x_10120) ;  /* 0x000000000f087348 */ /* 0x001fea0003c00000 */
[----:B------:R1:W2:Y:S02]  /*13860*/  SHFL.IDX P6, R14, R13, R12, R11 ;  /* 0x0000000c0d0e7389 */ /* 0x0002a400000c000b */
[----:B012---:R-:W-:Y:S01]  /*13870*/  ENDCOLLECTIVE ;  /* 0x000000000000791b */ /* 0x007fe20003800000 */
.L_x_10120:
[----:B------:R-:W-:Y:S05]  /*13880*/  BSYNC B0 ;  /* 0x0000000000007941 */ /* 0x000fea0003800000 */
.L_x_10119:
[----:B------:R0:W5:Y:S04]  /*13890*/  LDL.LU R9, [R1+0x14] ;  /* 0x0000140001097983 */ /* 0x0001680000300800 */
[----:B------:R0:W5:Y:S01]  /*138a0*/  LDL R7, [R1+0x10] ;  /* 0x0000100001077983 */ /* 0x0001620000100800 */
[----:B------:R-:W-:Y:S02]  /*138b0*/  IMAD.MOV.U32 R13, RZ, RZ, R2 ;  /* 0x000000ffff0d7224 */ /* 0x000fe400078e0002 */
[----:B------:R-:W-:Y:S02]  /*138c0*/  IMAD.MOV.U32 R12, RZ, RZ, RZ ;  /* 0x000000ffff0c7224 */ /* 0x000fe400078e00ff */
[----:B------:R-:W-:Y:S02]  /*138d0*/  IMAD.MOV.U32 R11, RZ, RZ, 0x181f ;  /* 0x0000181fff0b7424 */ /* 0x000fe400078e00ff */
[----:B------:R-:W-:-:S02]  /*138e0*/  IMAD.MOV.U32 R15, RZ, RZ, -0x1 ;  /* 0xffffffffff0f7424 */ /* 0x000fc400078e00ff */
[----:B0-----:R-:W-:-:S07]  /*138f0*/  IMAD.MOV.U32 R4, RZ, RZ, R14 ;  /* 0x000000ffff047224 */ /* 0x001fce00078e000e */
[----:B-----5:R-:W-:Y:S05]  /*13900*/  WARPSYNC.COLLECTIVE R15, `(.L_x_10121) ;  /* 0x000000000f087348 */ /* 0x020fea0003c00000 */
[----:B------:R0:W1:Y:S02]  /*13910*/  SHFL.IDX P6, R14, R13, R12, R11 ;  /* 0x0000000c0d0e7389 */ /* 0x00006400000c000b */
[----:B01---5:R-:W-:Y:S01]  /*13920*/  ENDCOLLECTIVE ;  /* 0x000000000000791b */ /* 0x023fe20003800000 */
.L_x_10121:
[----:B------:R-:W-:Y:S02]  /*13930*/  IMAD.MOV.U32 R13, RZ, RZ, R0 ;  /* 0x000000ffff0d7224 */ /* 0x000fe400078e0000 */
[----:B------:R-:W-:Y:S02]  /*13940*/  IMAD.MOV.U32 R12, RZ, RZ, 0x1 ;  /* 0x00000001ff0c7424 */ /* 0x000fe400078e00ff */
[----:B------:R-:W-:Y:S01]  /*13950*/  IMAD.MOV.U32 R5, RZ, RZ, R14 ;  /* 0x000000ffff057224 */ /* 0x000fe200078e000e */
[----:B------:R-:W-:-:S04]  /*13960*/  LOP3.LUT R9, R9, 0xfffffeff, RZ, 0xc0, !PT ;  /* 0xfffffeff09097812 */ /* 0x000fc800078ec0ff */
[----:B------:R-:W-:-:S04]  /*13970*/  @P5 LOP3.LUT R9, R9, 0x100, RZ, 0xfc, !PT ;  /* 0x0000010009095812 */ /* 0x000fc800078efcff */
[C---:B------:R-:W-:Y:S02]  /*13980*/  LOP3.LUT P5, RZ, R9.reuse, 0x10, RZ, 0xc0, !PT ;  /* 0x0000001009ff7812 */ /* 0x040fe400078ac0ff */
[----:B------:R-:W-:-:S04]  /*13990*/  LOP3.LUT R9, R9, 0xffffff7f, RZ, 0xc0, !PT ;  /* 0xffffff7f09097812 */ /* 0x000fc800078ec0ff */
[----:B------:R-:W-:-:S04]  /*139a0*/  @P4 LOP3.LUT R9, R9, 0x80, RZ, 0xfc, !PT ;  /* 0x0000008009094812 */ /* 0x000fc800078efcff */
[----:B------:R-:W-:Y:S01]  /*139b0*/  LOP3.LUT P4, RZ, R9, 0x8, RZ, 0xc0, !PT ;  /* 0x0000000809ff7812 */ /* 0x000fe2000788c0ff */
[----:B------:R0:W-:Y:S02]  /*139c0*/  STL [R1+0x14], R9 ;  /* 0x0000140901007387 */ /* 0x0001e40000100800 */
[----:B------:R-:W-:-:S05]  /*139d0*/  @!P5 LEA R5, P6, R8, R5, 0x1 ;  /* 0x000000050805d211 */ /* 0x000fca00078c08ff */
[----:B------:R-:W-:-:S05]  /*139e0*/  @!P5 IMAD.X R4, RZ, RZ, R4, P6 ;  /* 0x000000ffff04d224 */ /* 0x000fca00030e0604 */
[----:B0-----:R-:W-:-:S07]  /*139f0*/  @!P5 LOP3.LUT R5, R5, R4, RZ, 0x3c, !PT ;  /* 0x000000040505d212 */ /* 0x001fce00078e3cff */
[----:B------:R-:W-:Y:S05]  /*13a00*/  WARPSYNC.COLLECTIVE R15, `(.L_x_10122) ;  /* 0x000000000f087348 */ /* 0x000fea0003c00000 */
[----:B------:R0:W1:Y:S02]  /*13a10*/  SHFL.IDX P6, R14, R13, R12, R11 ;  /* 0x0000000c0d0e7389 */ /* 0x00006400000c000b */
[----:B01----:R-:W-:Y:S01]  /*13a20*/  ENDCOLLECTIVE ;  /* 0x000000000000791b */ /* 0x003fe20003800000 */
.L_x_10122:
[----:B------:R-:W-:-:S04]  /*13a30*/  @!P5 LOP3.LUT R4, R5, R4, RZ, 0x3c, !PT ;  /* 0x000000040504d212 */ /* 0x000fc800078e3cff */
[----:B------:R-:W-:-:S05]  /*13a40*/  @!P5 LOP3.LUT R5, R5, R4, RZ, 0x3c, !PT ;  /* 0x000000040505d212 */ /* 0x000fca00078e3cff */
[----:B------:R-:W-:Y:S01]  /*13a50*/  @!PT LDS RZ, [RZ] ;  /* 0x00000000fffff984 */ /* 0x000fe20000000800 */
[----:B------:R-:W-:Y:S01]  /*13a60*/  @!PT LDS RZ, [RZ] ;  /* 0x00000000fffff984 */ /* 0x000fe20000000800 */
[----:B------:R-:W-:Y:S01]  /*13a70*/  @!PT LDS RZ, [RZ] ;  /* 0x00000000fffff984 */ /* 0x000fe20000000800 */
[----:B------:R0:W-:Y:S01]  /*13a80*/  @!P5 LDGSTS.E.BYPASS.LTC128B.128 [R7+0x22400], desc[UR38][R4.64], !P3 ;  /* 0x224000000407dfae */ /* 0x0001e2000d901d66 */
[----:B------:R-:W-:-:S03]  /*13a90*/  IMAD.MOV.U32 R13, RZ, RZ, R2 ;  /* 0x000000ffff0d7224 */ /* 0x000fc600078e0002 */
[----:B------:R0:W-:Y:S04]  /*13aa0*/  @!P5 LDGSTS.E.BYPASS.LTC128B.128 [R7+0x26400], desc[UR38][R4.64+0x80], !P2 ;  /* 0x264000800407dfae */ /* 0x0001e8000d101d66 */
[----:B------:R0:W-:Y:S04]  /*13ab0*/  @!P5 LDGSTS.E.BYPASS.LTC128B.128 [R7+0x2a400], desc[UR38][R4.64+0x100], !P1 ;  /* 0x2a4001000407dfae */ /* 0x0001e8000c901d66 */
[----:B------:R0:W-:Y:S01]  /*13ac0*/  @!P5 LDGSTS.E.BYPASS.LTC128B.128 [R7+0x2e400], desc[UR38][R4.64+0x180], !P0 ;  /* 0x2e4001800407dfae */ /* 0x0001e2000c101d66 */
[----:B------:R-:W-:Y:S01]  /*13ad0*/  IMAD.MOV.U32 R6, RZ, RZ, R14 ;  /* 0x000000ffff067224 */ /* 0x000fe200078e000e */
[----:B------:R-:W-:-:S13]  /*13ae0*/  LOP3.LUT P5, RZ, R9, 0x4, RZ, 0xc0, !PT ;  /* 0x0000000409ff7812 */ /* 0x000fda00078ac0ff */
[----:B0-----:R-:W-:Y:S05]  /*13af0*/  WARPSYNC.COLLECTIVE R15, `(.L_x_10123) ;  /* 0x000000000f087348 */ /* 0x001fea0003c00000 */
[----:B------:R1:W2:Y:S02]  /*13b00*/  SHFL.IDX P6, R14, R13, R12, R11 ;  /* 0x0000000c0d0e7389 */ /* 0x0002a400000c000b */
[----:B012---:R-:W-:Y:S01]  /*13b10*/  ENDCOLLECTIVE ;  /* 0x000000000000791b */ /* 0x007fe20003800000 */
.L_x_10123:
        /* <DEDUP_REMOVED lines=8> */
[----:B------:R0:W-:Y:S03]  /*13ba0*/  @!P4 LDGSTS.E.BYPASS.LTC128B.128 [R7+0x22c00], desc[UR38][R4.64], !P3 ;  /* 0x22c000000407cfae */ /* 0x0001e6000d901d66 */
[----:B0-----:R-:W-:Y:S05]  /*13bb0*/  WARPSYNC.COLLECTIVE R15, `(.L_x_10124) ;  /* 0x000000000f087348 */ /* 0x001fea0003c00000 */
[----:B------:R1:W2:Y:S02]  /*13bc0*/  SHFL.IDX P6, R14, R13, R12, R11 ;  /* 0x0000000c0d0e7389 */ /* 0x0002a400000c000b */
[----:B012---:R-:W-:Y:S01]  /*13bd0*/  ENDCOLLECTIVE ;  /* 0x000000000000791b */ /* 0x007fe20003800000 */
.L_x_10124:
[----:B------:R-:W-:Y:S01]  /*13be0*/  @!PT LDS RZ, [RZ] ;  /* 0x00000000fffff984 */ /* 0x000fe20000000800 */
[----:B------:R-:W-:Y:S01]  /*13bf0*/  @!PT LDS RZ, [RZ] ;  /* 0x00000000fffff984 */ /* 0x000fe20000000800 */
[----:B------:R-:W-:Y:S01]  /*13c00*/  @!PT LDS RZ, [RZ] ;  /* 0x00000000fffff984 */ /* 0x000fe20000000800 */
[----:B------:R0:W-:Y:S04]  /*13c10*/  @!P4 LDGSTS.E.BYPASS.LTC128B.128 [R7+0x26c00], desc[UR38][R4.64+0x80], !P2 ;  /* 0x26c000800407cfae */ /* 0x0001e8000d101d66 */
[----:B------:R0:W-:Y:S04]  /*13c20*/  @!P4 LDGSTS.E.BYPASS.LTC128B.128 [R7+0x2ac00], desc[UR38][R4.64+0x100], !P1 ;  /* 0x2ac001000407cfae */ /* 0x0001e8000c901d66 */
[----:B------:R0:W-:Y:S01]  /*13c30*/  @!P4 LDGSTS.E.BYPASS.LTC128B.128 [R7+0x2ec00], desc[UR38][R4.64+0x180], !P0 ;  /* 0x2ec001800407cfae */ /* 0x0001e2000c101d66 */
[----:B------:R-:W-:Y:S01]  /*13c40*/  LOP3.LUT P4, RZ, R9, 0x2, RZ, 0xc0, !PT ;  /* 0x0000000209ff7812 */ /* 0x000fe2000788c0ff */
[----:B------:R-:W-:-:S02]  /*13c50*/  IMAD.MOV.U32 R13, RZ, RZ, R2 ;  /* 0x000000ffff0d7224 */ /* 0x000fc400078e0002 */
[----:B------:R-:W-:-:S10]  /*13c60*/  IMAD.MOV.U32 R6, RZ, RZ, R14 ;  /* 0x000000ffff067224 */ /* 0x000fd400078e000e */
[----:B0-----:R-:W-:Y:S05]  /*13c70*/  WARPSYNC.COLLECTIVE R15, `(.L_x_10125) ;  /* 0x000000000f087348 */ /* 0x001fea0003c00000 */
[----:B------:R1:W2:Y:S02]  /*13c80*/  SHFL.IDX P6, R14, R13, R12, R11 ;  /* 0x0000000c0d0e7389 */ /* 0x0002a400000c000b */
[----:B012---:R-:W-:Y:S01]  /*13c90*/  ENDCOLLECTIVE ;  /* 0x000000000000791b */ /* 0x007fe20003800000 */
.L_x_10125:
        /* <DEDUP_REMOVED lines=12> */
.L_x_10126:
        /* <DEDUP_REMOVED lines=12> */
.L_x_10127:
        /* <DEDUP_REMOVED lines=12> */
.L_x_10128:
        /* <DEDUP_REMOVED lines=12> */
.L_x_10129:
        /* <DEDUP_REMOVED lines=12> */
.L_x_10130:
[----:B------:R-:W-:Y:S01]  /*14060*/  @!PT LDS RZ, [RZ] ;  /* 0x00000000fffff984 */ /* 0x000fe20000000800 */
[----:B------:R-:W-:Y:S01]  /*14070*/  @!PT LDS RZ, [RZ] ;  /* 0x00000000fffff984 */ /* 0x000fe20000000800 */
[----:B------:R-:W-:Y:S01]  /*14080*/  @!PT LDS RZ, [RZ] ;  /* 0x00000000fffff984 */ /* 0x000fe20000000800 */
[----:B------:R0:W-:Y:S04]  /*14090*/  @!P5 LDGSTS.E.BYPASS.LTC128B.128 [R7+0x28400], desc[UR38][R4.64+0x80], !P2 ;  /* 0x284000800407dfae */ /* 0x0001e8000d101d66 */
[----:B------:R0:W-:Y:S04]  /*140a0*/  @!P5 LDGSTS.E.BYPASS.LTC128B.128 [R7+0x2c400], desc[UR38][R4.64+0x100], !P1 ;  /* 0x2c4001000407dfae */ /* 0x0001e8000c901d66 */
[----:B------:R0:W-:Y:S01]  /*140b0*/  @!P5 LDGSTS.E.BYPASS.LTC128B.128 [R7+0x30400], desc[UR38][R4.64+0x180], !P0 ;  /* 0x304001800407dfae */ /* 0x0001e2000c101d66 */
[----:B------:R-:W-:Y:S02]  /*140c0*/  IMAD.MOV.U32 R13, RZ, RZ, R2 ;  /* 0x000000ffff0d7224 */ /* 0x000fe400078e0002 */
[----:B------:R-:W-:-:S07]  /*140d0*/  IMAD.MOV.U32 R6, RZ, RZ, R14 ;  /* 0x000000ffff067224 */ /* 0x000fce00078e000e */
[----:B0-----:R-:W-:Y:S05]  /*140e0*/  WARPSYNC.COLLECTIVE R15, `(.L_x_10131) ;  /* 0x000000000f087348 */ /* 0x001fea0003c00000 */
[----:B------:R1:W2:Y:S02]  /*140f0*/  SHFL.IDX P6, R14, R13, R12, R11 ;  /* 0x0000000c0d0e7389 */ /* 0x0002a400000c000b */
[----:B012---:R-:W-:Y:S01]  /*14100*/  ENDCOLLECTIVE ;  /* 0x000000000000791b */ /* 0x007fe20003800000 */
.L_x_10131:
[----:B------:R-:W-:Y:S02]  /*14110*/  IMAD.MOV.U32 R13, RZ, RZ, R0 ;  /* 0x000000ffff0d7224 */ /* 0x000fe400078e0000 */
[----:B------:R-:W-:Y:S01]  /*14120*/  IMAD.MOV.U32 R12, RZ, RZ, 0x6 ;  /* 0x00000006ff0c7424 */ /* 0x000fe200078e00ff */
[----:B------:R-:W-:Y:S01]  /*14130*/  LOP3.LUT P6, RZ, R9, 0x20, RZ, 0xc0, !PT ;  /* 0x0000002009ff7812 */ /* 0x000fe200078cc0ff */
[----:B------:R-:W-:-:S12]  /*14140*/  IMAD.MOV.U32 R4, RZ, RZ, R14 ;  /* 0x000000ffff047224 */ /* 0x000fd800078e000e */
        /* <DEDUP_REMOVED lines=12> */
.L_x_10132:
[----:B------:R-:W-:Y:S02]  /*14210*/  IMAD.MOV.U32 R13, RZ, RZ, R2 ;  /* 0x000000ffff0d7224 */ /* 0x000fe400078e0002 */
[----:B------:R-:W-:-:S07]  /*14220*/  IMAD.MOV.U32 R6, RZ, RZ, R14 ;  /* 0x000000ffff067224 */ /* 0x000fce00078e000e */
[----:B------:R-:W-:Y:S05]  /*14230*/  WARPSYNC.COLLECTIVE R15, `(.L_x_10133) ;  /* 0x000000000f087348 */ /* 0x000fea0003c00000 */
[----:B------:R0:W1:Y:S02]  /*14240*/  SHFL.IDX P6, R14, R13, R12, R11 ;  /* 0x0000000c0d0e7389 */ /* 0x00006400000c000b */
[----:B01----:R-:W-:Y:S01]  /*14250*/  ENDCOLLECTIVE ;  /* 0x000000000000791b */ /* 0x003fe20003800000 */
.L_x_10133:
[----:B------:R-:W-:Y:S02]  /*14260*/  IMAD.MOV.U32 R13, RZ, RZ, R0 ;  /* 0x000000ffff0d7224 */ /* 0x000fe400078e0000 */
[----:B------:R-:W-:Y:S02]  /*14270*/  IMAD.MOV.U32 R12, RZ, RZ, 0x7 ;  /* 0x00000007ff0c7424 */ /* 0x000fe400078e00ff */
[----:B------:R-:W-:-:S07]  /*14280*/  IMAD.MOV.U32 R4, RZ, RZ, R14 ;  /* 0x000000ffff047224 */ /* 0x000fce00078e000e */
[----:B------:R-:W-:Y:S05]  /*14290*/  WARPSYNC.COLLECTIVE R15, `(.L_x_10134) ;  /* 0x000000000f087348 */ /* 0x000fea0003c00000 */
[----:B------:R0:W1:Y:S02]  /*142a0*/  SHFL.IDX P6, R14, R13, R12, R11 ;  /* 0x0000000c0d0e7389 */ /* 0x00006400000c000b */
[----:B01----:R-:W-:Y:S01]  /*142b0*/  ENDCOLLECTIVE ;  /* 0x000000000000791b */ /* 0x003fe20003800000 */
.L_x_10134:
[----:B------:R-:W-:-:S05]  /*142c0*/  @!P4 LEA R4, P5, R8, R4, 0x1 ;  /* 0x000000040804c211 */ /* 0x000fca00078a08ff */
[----:B------:R-:W-:-:S05]  /*142d0*/  @!P4 IMAD.X R5, RZ, RZ, R6, P5 ;  /* 0x000000ffff05c224 */ /* 0x000fca00028e0606 */
[----:B------:R-:W-:Y:S01]  /*142e0*/  @!PT LDS RZ, [RZ] ;  /* 0x00000000fffff984 */ /* 0x000fe20000000800 */
[----:B------:R-:W-:Y:S01]  /*142f0*/  @!PT LDS RZ, [RZ] ;  /* 0x00000000fffff984 */ /* 0x000fe20000000800 */
[----:B------:R-:W-:Y:S01]  /*14300*/  @!PT LDS RZ, [RZ] ;  /* 0x00000000fffff984 */ /* 0x000fe20000000800 */
[----:B------:R0:W-:Y:S01]  /*14310*/  @!P4 LDGSTS.E.BYPASS.LTC128B.128 [R7+0x25400], desc[UR38][R4.64], !P3 ;  /* 0x254000000407cfae */ /* 0x0001e2000d901d66 */
[----:B------:R-:W-:-:S03]  /*14320*/  IMAD.MOV.U32 R13, RZ, RZ, R2 ;  /* 0x000000ffff0d7224 */ /* 0x000fc600078e0002 */
[----:B------:R0:W-:Y:S04]  /*14330*/  @!P4 LDGSTS.E.BYPASS.LTC128B.128 [R7+0x29400], desc[UR38][R4.64+0x80], !P2 ;  /* 0x294000800407cfae */ /* 0x0001e8000d101d66 */
[----:B------:R0:W-:Y:S01]  /*14340*/  @!P4 LDGSTS.E.BYPASS.LTC128B.128 [R7+0x2d400], desc[UR38][R4.64+0x100], !P1 ;  /* 0x2d4001000407cfae */ /* 0x0001e2000c901d66 */
[----:B------:R-:W-:-:S03]  /*14350*/  IMAD.MOV.U32 R6, RZ, RZ, R14 ;  /* 0x000000ffff067224 */ /* 0x000fc600078e000e */
[----:B------:R0:W-:Y:S04]  /*14360*/  @!P4 LDGSTS.E.BYPASS.LTC128B.128 [R7+0x31400], desc[UR38][R4.64+0x180], !P0 ;  /* 0x314001800407cfae */ /* 0x0001e8000c101d66 */
[----:B0-----:R-:W-:Y:S05]  /*14370*/  WARPSYNC.COLLECTIVE R15, `(.L_x_10135) ;  /* 0x000000000f087348 */ /* 0x001fea0003c00000 */
[----:B------:R1:W2:Y:S02]  /*14380*/  SHFL.IDX P6, R14, R13, R12, R11 ;  /* 0x0000000c0d0e7389 */ /* 0x0002a400000c000b */
[----:B012---:R-:W-:Y:S01]  /*14390*/  ENDCOLLECTIVE ;  /* 0x000000000000791b */ /* 0x007fe20003800000 */
.L_x_10135:
[----:B------:R-:W-:Y:S01]  /*143a0*/  IMAD.MOV.U32 R2, RZ, RZ, R14 ;  /* 0x000000ffff027224 */ /* 0x000fe200078e000e */
[----:B------:R-:W-:Y:S06]  /*143b0*/  BRA `(.L_x_10136) ;  /* 0xffffffa8004c7947 */ /* 0x000fec000383ffff */
.L_x_10003:
[----:B0-----:R0:W1:Y:S02]  /*143c0*/  SYNCS.PHASECHK.TRANS64.TRYWAIT P0, [R18+URZ+0x32420], R0 ;  /* 0x03242000120075a7 */ /* 0x001064000800017f */
[----:B-1----:R-:W-:Y:S05]  /*143d0*/  @!P0 NANOSLEEP.SYNCS 0x989680 ;  /* 0x009896800000895d */ /* 0x002fea0003900000 */
[----:B------:R-:W1:Y:S02]  /*143e0*/  @!P0 SYNCS.PHASECHK.TRANS64 P0, [R18+URZ+0x32420], R0 ;  /* 0x03242000120085a7 */ /* 0x000e64000800007f */
[----:B-1----:R-:W-:Y:S05]  /*143f0*/  @!P0 BRA `(.L_x_10003) ;  /* 0xfffffffc00f08947 */ /* 0x002fea000383ffff */
[----:B------:R-:W-:Y:S05]  /*14400*/  BRA `(.L_x_10137) ;  /* 0xffffffa800c47947 */ /* 0x000fea000383ffff */
.L_x_10007:
[----:B0-----:R0:W1:Y:S02]  /*14410*/  SYNCS.PHASECHK.TRANS64.TRYWAIT P0, [R2+URZ+0x32460], R0 ;  /* 0x03246000020075a7 */ /* 0x001064000800017f */
[----:B-1----:R-:W-:Y:S05]  /*14420*/  @!P0 NANOSLEEP.SYNCS 0x989680 ;  /* 0x009896800000895d */ /* 0x002fea0003900000 */
[----:B------:R-:W1:Y:S02]  /*14430*/  @!P0 SYNCS.PHASECHK.TRANS64 P0, [R2+URZ+0x32460], R0 ;  /* 0x03246000020085a7 */ /* 0x000e64000800007f */
[----:B-1----:R-:W-:Y:S05]  /*14440*/  @!P0 BRA `(.L_x_10007) ;  /* 0xfffffffc00f08947 */ /* 0x002fea000383ffff */
[----:B------:R-:W-:Y:S05]  /*14450*/  BRA `(.L_x_10138) ;  /* 0xffffffa800e87947 */ /* 0x000fea000383ffff */
.L_x_10022:
[----:B-1----:R1:W2:Y:S02]  /*14460*/  SYNCS.PHASECHK.TRANS64.TRYWAIT P0, [R2+URZ+0x32440], R6 ;  /* 0x03244006020075a7 */ /* 0x0022a4000800017f */
[----:B--2---:R-:W-:Y:S05]  /*14470*/  @!P0 NANOSLEEP.SYNCS 0x989680 ;  /* 0x009896800000895d */ /* 0x004fea0003900000 */
[----:B------:R-:W2:Y:S02]  /*14480*/  @!P0 SYNCS.PHASECHK.TRANS64 P0, [R2+URZ+0x32440], R6 ;  /* 0x03244006020085a7 */ /* 0x000ea4000800007f */
[----:B--2---:R-:W-:Y:S05]  /*14490*/  @!P0 BRA `(.L_x_10022) ;  /* 0xfffffffc00f08947 */ /* 0x004fea000383ffff */
[----:B------:R-:W-:Y:S05]  /*144a0*/  BRA `(.L_x_10139) ;  /* 0xffffffb400087947 */ /* 0x000fea000383ffff */
.L_x_10027:
[----:B0-----:R0:W2:Y:S02]  /*144b0*/  SYNCS.PHASECHK.TRANS64.TRYWAIT P0, [R2+URZ+0x32460], R6 ;  /* 0x03246006020075a7 */ /* 0x0010a4000800017f */
[----:B--2---:R-:W-:Y:S05]  /*144c0*/  @!P0 NANOSLEEP.SYNCS 0x989680 ;  /* 0x009896800000895d */ /* 0x004fea0003900000 */
[----:B------:R-:W2:Y:S02]  /*144d0*/  @!P0 SYNCS.PHASECHK.TRANS64 P0, [R2+URZ+0x32460], R6 ;  /* 0x03246006020085a7 */ /* 0x000ea4000800007f */
[----:B--2---:R-:W-:Y:S05]  /*144e0*/  @!P0 BRA `(.L_x_10027) ;  /* 0xfffffffc00f08947 */ /* 0x004fea000383ffff */
[----:B------:R-:W-:Y:S05]  /*144f0*/  BRA `(.L_x_10140) ;  /* 0xffffffb400847947 */ /* 0x000fea000383ffff */
.L_x_10038:
[----:B-1----:R1:W2:Y:S02]  /*14500*/  SYNCS.PHASECHK.TRANS64.TRYWAIT P0, [R2+URZ+0x32440], R3 ;  /* 0x03244003020075a7 */ /* 0x0022a4000800017f */
[----:B--2---:R-:W-:Y:S05]  /*14510*/  @!P0 NANOSLEEP.SYNCS 0x989680 ;  /* 0x009896800000895d */ /* 0x004fea0003900000 */
[----:B------:R-:W2:Y:S02]  /*14520*/  @!P0 SYNCS.PHASECHK.TRANS64 P0, [R2+URZ+0x32440], R3 ;  /* 0x03244003020085a7 */ /* 0x000ea4000800007f */
[----:B--2---:R-:W-:Y:S05]  /*14530*/  @!P0 BRA `(.L_x_10038) ;  /* 0xfffffffc00f08947 */ /* 0x004fea000383ffff */
[----:B------:R-:W-:Y:S05]  /*14540*/  BRA `(.L_x_10141) ;  /* 0xffffffbc00707947 */ /* 0x000fea000383ffff */
.L_x_10043:
[----:B--2---:R2:W3:Y:S02]  /*14550*/  SYNCS.PHASECHK.TRANS64.TRYWAIT P0, [R2+URZ+0x32460], R3 ;  /* 0x03246003020075a7 */ /* 0x0044e4000800017f */
[----:B---3--:R-:W-:Y:S05]  /*14560*/  @!P0 NANOSLEEP.SYNCS 0x989680 ;  /* 0x009896800000895d */ /* 0x008fea0003900000 */
[----:B------:R-:W3:Y:S02]  /*14570*/  @!P0 SYNCS.PHASECHK.TRANS64 P0, [R2+URZ+0x32460], R3 ;  /* 0x03246003020085a7 */ /* 0x000ee4000800007f */
[----:B---3--:R-:W-:Y:S05]  /*14580*/  @!P0 BRA `(.L_x_10043) ;  /* 0xfffffffc00f08947 */ /* 0x008fea000383ffff */
[----:B------:R-:W-:Y:S05]  /*14590*/  BRA `(.L_x_10142) ;  /* 0xffffffbc00ec7947 */ /* 0x000fea000383ffff */
.L_x_10054:
[----:B-1----:R1:W2:Y:S02]  /*145a0*/  SYNCS.PHASECHK.TRANS64.TRYWAIT P0, [R3+URZ+0x32440], R2 ;  /* 0x03244002030075a7 */ /* 0x0022a4000800017f */
[----:B--2---:R-:W-:Y:S05]  /*145b0*/  @!P0 NANOSLEEP.SYNCS 0x989680 ;  /* 0x009896800000895d */ /* 0x004fea0003900000 */
[----:B------:R-:W2:Y:S02]  /*145c0*/  @!P0 SYNCS.PHASECHK.TRANS64 P0, [R3+URZ+0x32440], R2 ;  /* 0x03244002030085a7 */ /* 0x000ea4000800007f */
[----:B--2---:R-:W-:Y:S05]  /*145d0*/  @!P0 BRA `(.L_x_10054) ;  /* 0xfffffffc00f08947 */ /* 0x004fea000383ffff */
[----:B------:R-:W-:Y:S05]  /*145e0*/  BRA `(.L_x_10143) ;  /* 0xffffffc400bc7947 */ /* 0x000fea000383ffff */
.L_x_10059:
[----:B--2---:R2:W3:Y:S02]  /*145f0*/  SYNCS.PHASECHK.TRANS64.TRYWAIT P0, [R3+URZ+0x32460], R2 ;  /* 0x03246002030075a7 */ /* 0x0044e4000800017f */
[----:B---3--:R-:W-:Y:S05]  /*14600*/  @!P0 NANOSLEEP.SYNCS 0x989680 ;  /* 0x009896800000895d */ /* 0x008fea0003900000 */
[----:B------:R-:W3:Y:S02]  /*14610*/  @!P0 SYNCS.PHASECHK.TRANS64 P0, [R3+URZ+0x32460], R2 ;  /* 0x03246002030085a7 */ /* 0x000ee4000800007f */
[----:B---3--:R-:W-:Y:S05]  /*14620*/  @!P0 BRA `(.L_x_10059) ;  /* 0xfffffffc00f08947 */ /* 0x008fea000383ffff */
[----:B------:R-:W-:Y:S05]  /*14630*/  BRA `(.L_x_10144) ;  /* 0xffffffc800387947 */ /* 0x000fea000383ffff */
.L_x_10071:
        /* <DEDUP_REMOVED lines=9> */
.L_x_10146:
[----:B------:R-:W-:Y:S05]  /*146d0*/  BSYNC B0 ;  /* 0x0000000000007941 */ /* 0x000fea0003800000 */
.L_x_10145:
        /* <DEDUP_REMOVED lines=9> */
.L_x_10147:
        /* <DEDUP_REMOVED lines=26> */
.L_x_10148:
        /* <DEDUP_REMOVED lines=8> */
.L_x_10149:
        /* <DEDUP_REMOVED lines=8> */
.L_x_10150:
        /* <DEDUP_REMOVED lines=8> */
.L_x_10151:
        /* <DEDUP_REMOVED lines=8> */
.L_x_10152:
        /* <DEDUP_REMOVED lines=9> */
.L_x_10153:
[----:B------:R-:W-:Y:S01]  /*14ba0*/  IMAD.MOV.U32 R9, RZ, RZ, R14 ;  /* 0x000000ffff097224 */ /* 0x000fe200078e000e */
[----:B------:R-:W-:Y:S06]  /*14bb0*/  BRA `(.L_x_10154) ;  /* 0xffffffcc00807947 */ /* 0x000fec000383ffff */
.L_x_10074:
        /* <DEDUP_REMOVED lines=8> */
.L_x_10156:
[----:B------:R-:W-:Y:S05]  /*14c40*/  BSYNC B0 ;  /* 0x0000000000007941 */ /* 0x000fea0003800000 */
.L_x_10155:
        /* <DEDUP_REMOVED lines=10> */
.L_x_10157:
        /* <DEDUP_REMOVED lines=8> */
.L_x_10158:
        /* <DEDUP_REMOVED lines=8> */
.L_x_10159:
        /* <DEDUP_REMOVED lines=8> */
.L_x_10160:
        /* <DEDUP_REMOVED lines=9> */
.L_x_10161:
[----:B------:R-:W-:Y:S01]  /*14f00*/  IMAD.MOV.U32 R9, RZ, RZ, R14 ;  /* 0x000000ffff097224 */ /* 0x000fe200078e000e */
[----:B------:R-:W-:Y:S06]  /*14f10*/  BRA `(.L_x_10162) ;  /* 0xffffffcc00547947 */ /* 0x000fec000383ffff */
.L_x_10076:
[----:B------:R-:W-:Y:S01]  /*14f20*/  BSSY B0, `(.L_x_10163) ;  /* 0x0000006000007945 */ /* 0x000fe20003800000 */
[----:B------:R-:W-:Y:S01]  /*14f30*/  PLOP3.LUT P6, PT, P6, PT, PT, 0x8, 0x0 ;  /* 0x000000000000781c */ /* 0x000fe200037ce170 */
[----:B------:R-:W-:-:S12]  /*14f40*/  IMAD.MOV.U32 R15, RZ, RZ, -0x1 ;  /* 0xffffffffff0f7424 */ /* 0x000fd800078e00ff */
[----:B0-----:R-:W-:Y:S05]  /*14f50*/  WARPSYNC.COLLECTIVE R15, `(.L_x_10164) ;  /* 0x000000000f087348 */ /* 0x001fea0003c00000 */
[----:B------:R-:W-:Y:S01]  /*14f60*/  VOTE.ANY R14, PT, P6 ;  /* 0x00000000000e7806 */ /* 0x000fe200030e0100 */
[----:B0-----:R-:W-:Y:S06]  /*14f70*/  ENDCOLLECTIVE ;  /* 0x000000000000791b */ /* 0x001fec0003800000 */
.L_x_10164:
[----:B------:R-:W-:Y:S05]  /*14f80*/  BSYNC B0 ;  /* 0x0000000000007941 */ /* 0x000fea0003800000 */
.L_x_10163:
        /* <DEDUP_REMOVED lines=9> */
.L_x_10165:
[----:B------:R-:W-:Y:S02]  /*15020*/  IMAD.MOV.U32 R13, RZ, RZ, R6 ;  /* 0x000000ffff0d7224 */ /* 0x000fe400078e0006 */
[----:B------:R-:W-:-:S07]  /*15030*/  IMAD.MOV.U32 R5, RZ, RZ, R14 ;  /* 0x000000ffff057224 */ /* 0x000fce00078e000e */
[----:B------:R-:W-:Y:S05]  /*15040*/  WARPSYNC.COLLECTIVE R15, `(.L_x_10166) ;  /* 0x000000000f087348 */ /* 0x000fea0003c00000 */
[----:B------:R0:W1:Y:S02]  /*15050*/  SHFL.IDX P6, R14, R13, R12, R11 ;  /* 0x0000000c0d0e7389 */ /* 0x00006400000c000b */
[----:B01----:R-:W-:Y:S01]  /*15060*/  ENDCOLLECTIVE ;  /* 0x000000000000791b */ /* 0x003fe20003800000 */
.L_x_10166:
[----:B------:R-:W-:Y:S01]  /*15070*/  IMAD.MOV.U32 R6, RZ, RZ, R14 ;  /* 0x000000ffff067224 */ /* 0x000fe200078e000e */
[----:B------:R-:W-:Y:S06]  /*15080*/  BRA `(.L_x_10167) ;  /* 0xffffffcc00347947 */ /* 0x000fec000383ffff */
.L_x_10078:
[----:B------:R-:W-:Y:S01]  /*15090*/  BSSY B0, `(.L_x_10168) ;  /* 0x0000007000007945 */ /* 0x000fe20003800000 */
[----:B------:R-:W-:Y:S02]  /*150a0*/  IMAD.MOV.U32 R13, RZ, RZ, R2 ;  /* 0x000000ffff0d7224 */ /* 0x000fe400078e0002 */
[----:B------:R-:W-:Y:S02]  /*150b0*/  IMAD.MOV.U32 R11, RZ, RZ, 0x1f ;  /* 0x0000001fff0b7424 */ /* 0x000fe400078e00ff */
[----:B------:R-:W-:-:S07]  /*150c0*/  IMAD.MOV.U32 R15, RZ, RZ, -0x1 ;  /* 0xffffffffff0f7424 */ /* 0x000fce00078e00ff */
[----:B0123--:R-:W-:Y:S05]  /*150d0*/  WARPSYNC.COLLECTIVE R15, `(.L_x_10169) ;  /* 0x000000000f087348 */ /* 0x00ffea0003c00000 */
[----:B------:R4:W0:Y:S02]  /*150e0*/  SHFL.IDX P6, R14, R13, R12, R11 ;  /* 0x0000000c0d0e7389 */ /* 0x00082400000c000b */
[----:B01234-:R-:W-:Y:S01]  /*150f0*/  ENDCOLLECTIVE ;  /* 0x000000000000791b */ /* 0x01ffe20003800000 */
.L_x_10169:
[----:B------:R-:W-:Y:S05]  /*15100*/  BSYNC B0 ;  /* 0x0000000000007941 */ /* 0x000fea0003800000 */
.L_x_10168:
[----:B------:R-:W-:Y:S01]  /*15110*/  IMAD.MOV.U32 R2, RZ, RZ, R14 ;  /* 0x000000ffff027224 */ /* 0x000fe200078e000e */
[----:B------:R-:W-:Y:S06]  /*15120*/  BRA `(.L_x_10170) ;  /* 0xffffffcc00247947 */ /* 0x000fec000383ffff */
.L_x_10082:
[----:B0-----:R0:W1:Y:S02]  /*15130*/  SYNCS.PHASECHK.TRANS64.TRYWAIT P0, [R0+URZ+0x32420], R3 ;  /* 0x03242003000075a7 */ /* 0x001064000800017f */
[----:B-1----:R-:W-:Y:S05]  /*15140*/  @!P0 NANOSLEEP.SYNCS 0x989680 ;  /* 0x009896800000895d */ /* 0x002fea0003900000 */
[----:B------:R-:W1:Y:S02]  /*15150*/  @!P0 SYNCS.PHASECHK.TRANS64 P0, [R0+URZ+0x32420], R3 ;  /* 0x03242003000085a7 */ /* 0x000e64000800007f */
[----:B-1----:R-:W-:Y:S05]  /*15160*/  @!P0 BRA `(.L_x_10082) ;  /* 0xfffffffc00f08947 */ /* 0x002fea000383ffff */
[----:B------:R-:W-:Y:S05]  /*15170*/  BRA `(.L_x_10171) ;  /* 0xffffffd000bc7947 */ /* 0x000fea000383ffff */
.L_x_10083:
        /* <DEDUP_REMOVED lines=11> */
.L_x_10173:
[----:B------:R-:W-:Y:S05]  /*15230*/  BSYNC B0 ;  /* 0x0000000000007941 */ /* 0x000fea0003800000 */
.L_x_10172:
[----:B------:R-:W-:Y:S05]  /*15240*/  BRA `(.L_x_10174) ;  /* 0xffffffd000a47947 */ /* 0x000fea000383ffff */
.L_x_10086:
[----:B------:R-:W-:Y:S01]  /*15250*/  BSSY B1, `(.L_x_10175) ;  /* 0x0000006000017945 */ /* 0x000fe20003800000 */
[----:B------:R-:W-:-:S07]  /*15260*/  IMAD.MOV.U32 R15, RZ, RZ, -0x1 ;  /* 0xffffffffff0f7424 */ /* 0x000fce00078e00ff */
[----:B01----:R-:W-:Y:S05]  /*15270*/  WARPSYNC.COLLECTIVE R15, `(.L_x_10176) ;  /* 0x000000000f0c7348 */ /* 0x003fea0003c00000 */
[----:B------:R-:W-:Y:S02]  /*15280*/  ELECT P6, UR62, PT ;  /* 0x00000000003e782f */ /* 0x000fe400038c0000 */
[----:B------:R-:W-:Y:S01]  /*15290*/  MOV R14, UR62 ;  /* 0x0000003e000e7c02 */ /* 0x000fe20008000f00 */
[----:B01----:R-:W-:Y:S10]  /*152a0*/  ENDCOLLECTIVE ;  /* 0x000000000000791b */ /* 0x003ff40003800000 */
.L_x_10176:
[----:B------:R-:W-:Y:S05]  /*152b0*/  BSYNC B1 ;  /* 0x0000000000017941 */ /* 0x000fea0003800000 */
.L_x_10175:
[----:B------:R-:W-:Y:S05]  /*152c0*/  BRA `(.L_x_10177) ;  /* 0xffffffd0009c7947 */ /* 0x000fea000383ffff */
.L_x_10088:
[----:B0-----:R0:W1:Y:S02]  /*152d0*/  SYNCS.PHASECHK.TRANS64.TRYWAIT P0, [R6+URZ], R5 ;  /* 0x00000005060075a7 */ /* 0x001064000800017f */
[----:B-1----:R-:W-:Y:S05]  /*152e0*/  @!P0 NANOSLEEP.SYNCS 0x989680 ;  /* 0x009896800000895d */ /* 0x002fea0003900000 */
[----:B------:R-:W1:Y:S02]  /*152f0*/  @!P0 SYNCS.PHASECHK.TRANS64 P0, [R6+URZ], R5 ;  /* 0x00000005060085a7 */ /* 0x000e64000800007f */
[----:B-1----:R-:W-:Y:S05]  /*15300*/  @!P0 BRA `(.L_x_10088) ;  /* 0xfffffffc00f08947 */ /* 0x002fea000383ffff */
[----:B------:R-:W-:Y:S05]  /*15310*/  BRA `(.L_x_10178) ;  /* 0xffffffd000d47947 */ /* 0x000fea000383ffff */
.L_x_10089:
[----:B-1----:R1:W2:Y:S02]  /*15320*/  SYNCS.PHASECHK.TRANS64.TRYWAIT P0, [R7+URZ], R2 ;  /* 0x00000002070075a7 */ /* 0x0022a4000800017f */
[----:B--2---:R-:W-:Y:S05]  /*15330*/  @!P0 NANOSLEEP.SYNCS 0x989680 ;  /* 0x009896800000895d */ /* 0x004fea0003900000 */
[----:B------:R-:W2:Y:S02]  /*15340*/  @!P0 SYNCS.PHASECHK.TRANS64 P0, [R7+URZ], R2 ;  /* 0x00000002070085a7 */ /* 0x000ea4000800007f */
[----:B--2---:R-:W-:Y:S05]  /*15350*/  @!P0 BRA `(.L_x_10089) ;  /* 0xfffffffc00f08947 */ /* 0x004fea000383ffff */
[----:B------:R-:W-:Y:S05]  /*15360*/  BRA `(.L_x_10179) ;  /* 0xffffffd000c87947 */ /* 0x000fea000383ffff */
.L_x_10091:
[----:B--2---:R2:W3:Y:S02]  /*15370*/  SYNCS.PHASECHK.TRANS64.TRYWAIT P0, [R4+URZ], R5 ;  /* 0x00000005040075a7 */ /* 0x0044e4000800017f */
[----:B---3--:R-:W-:Y:S05]  /*15380*/  @!P0 NANOSLEEP.SYNCS 0x989680 ;  /* 0x009896800000895d */ /* 0x008fea0003900000 */
[----:B------:R-:W3:Y:S02]  /*15390*/  @!P0 SYNCS.PHASECHK.TRANS64 P0, [R4+URZ], R5 ;  /* 0x00000005040085a7 */ /* 0x000ee4000800007f */
[----:B---3--:R-:W-:Y:S05]  /*153a0*/  @!P0 BRA `(.L_x_10091) ;  /* 0xfffffffc00f08947 */ /* 0x008fea000383ffff */
[----:B------:R-:W-:Y:S05]  /*153b0*/  BRA `(.L_x_10180) ;  /* 0xffffffd000cc7947 */ /* 0x000fea000383ffff */
.L_x_10181:
        /* <DEDUP_REMOVED lines=12> */
.L_x_15018:


//--------------------- .text._ZN7cutlass13device_kernelIN5flash11enable_sm90INS1_16FlashAttnFwdSm90INS1_25CollectiveMainloopFwdSm90ILi2EN4cute5tupleIJNS5_1CILi1EEES8_S8_EEENS6_IJNS7_ILi128EEENS7_ILi96EEENS7_ILi64EEEEEELi256ENS_10bfloat16_tEfNS_4arch4Sm90ELb0ELb0ELb0ELb1ELb0ELb1ELb1ELb1ELb0ELb1ELb1ELb0EEENS1_21CollectiveEpilogueFwdINS6_IJSA_NS7_ILi256EEESB_EEES9_SE_SG_Li256ELb1ELb1ELb1ELb0EEENS1_36VarlenDynamicPersistentTileSchedulerILi128ELi96ELi256ELi128ELb1ELb1ELb1ELb0ELb1ELb1EEEEEEEEEvNT_6ParamsE --------------------------
	.section	.text._ZN7cutlass13device_kernelIN5flash11enable_sm90INS1_16FlashAttnFwdSm90INS1_25CollectiveMainloopFwdSm90ILi2EN4cute5tupleIJNS5_1CILi1EEES8_S8_EEENS6_IJNS7_ILi128EEENS7_ILi96EEENS7_ILi64EEEEEELi256ENS_10bfloat16_tEfNS_4arch4Sm90ELb0ELb0ELb0ELb1ELb0ELb1ELb1ELb1ELb0ELb1ELb1ELb0EEENS1_21CollectiveEpilogueFwdINS6_IJSA_NS7_ILi256EEESB_EEES9_SE_SG_Li256ELb1ELb1ELb1ELb0EEENS1_36VarlenDynamicPersistentTileSchedulerILi128ELi96ELi256ELi128ELb1ELb1ELb1ELb0ELb1ELb1EEEEEEEEEvNT_6ParamsE,"ax",@progbits
	.align	128
.text._ZN7cutlass13device_kernelIN5flash11enable_sm90INS1_16FlashAttnFwdSm90INS1_25CollectiveMainloopFwdSm90ILi2EN4cute5tupleIJNS5_1CILi1EEES8_S8_EEENS6_IJNS7_ILi128EEENS7_ILi96EEENS7_ILi64EEEEEELi256ENS_10bfloat16_tEfNS_4arch4Sm90ELb0ELb0ELb0ELb1ELb0ELb1ELb1ELb1ELb0ELb1ELb1ELb0EEENS1_21CollectiveEpilogueFwdINS6_IJSA_NS7_ILi256EEESB_EEES9_SE_SG_Li256ELb1ELb1ELb1ELb0EEENS1_36VarlenDynamicPersistentTileSchedulerILi128ELi96ELi256ELi128ELb1ELb1ELb1ELb0ELb1ELb1EEEEEEEEEvNT_6ParamsE:
        .type           _ZN7cutlass13device_kernelIN5flash11enable_sm90INS1_16FlashAttnFwdSm90INS1_25CollectiveMainloopFwdSm90ILi2EN4cute5tupleIJNS5_1CILi1EEES8_S8_EEENS6_IJNS7_ILi128EEENS7_ILi96EEENS7_ILi64EEEEEELi256ENS_10bfloat16_tEfNS_4arch4Sm90ELb0ELb0ELb0ELb1ELb0ELb1ELb1ELb1ELb0ELb1ELb1ELb0EEENS1_21CollectiveEpilogueFwdINS6_IJSA_NS7_ILi256EEESB_EEES9_SE_SG_Li256ELb1ELb1ELb1ELb0EEENS1_36VarlenDynamicPersistentTileSchedulerILi128ELi96ELi256ELi128ELb1ELb1ELb1ELb0ELb1ELb1EEEEEEEEEvNT_6ParamsE,@function
        .size           _ZN7cutlass13device_kernelIN5flash11enable_sm90INS1_16FlashAttnFwdSm90INS1_25CollectiveMainloopFwdSm90ILi2EN4cute5tupleIJNS5_1CILi1EEES8_S8_EEENS6_IJNS7_ILi128EEENS7_ILi96EEENS7_ILi64EEEEEELi256ENS_10bfloat16_tEfNS_4arch4Sm90ELb0ELb0ELb0ELb1ELb0ELb1ELb1ELb1ELb0ELb1ELb1ELb0EEENS1_21CollectiveEpilogueFwdINS6_IJSA_NS7_ILi256EEESB_EEES9_SE_SG_Li256ELb1ELb1ELb1ELb0EEENS1_36VarlenDynamicPersistentTileSchedulerILi128ELi96ELi256ELi128ELb1ELb1ELb1ELb0ELb1ELb1EEEEEEEEEvNT_6ParamsE,(.L_x_15019 - _ZN7cutlass13device_kernelIN5flash11enable_sm90INS1_16FlashAttnFwdSm90INS1_25CollectiveMainloopFwdSm90ILi2EN4cute5tupleIJNS5_1CILi1EEES8_S8_EEENS6_IJNS7_ILi128EEENS7_ILi96EEENS7_ILi64EEEEEELi256ENS_10bfloat16_tEfNS_4arch4Sm90ELb0ELb0ELb0ELb1ELb0ELb1ELb1ELb1ELb0ELb1ELb1ELb0EEENS1_21CollectiveEpilogueFwdINS6_IJSA_NS7_ILi256EEESB_EEES9_SE_SG_Li256ELb1ELb1ELb1ELb0EEENS1_36VarlenDynamicPersistentTileSchedulerILi128ELi96ELi256ELi128ELb1ELb1ELb1ELb0ELb1ELb1EEEEEEEEEvNT_6ParamsE)
        .other          _ZN7cutlass13device_kernelIN5flash11enable_sm90INS1_16FlashAttnFwdSm90INS1_25CollectiveMainloopFwdSm90ILi2EN4cute5tupleIJNS5_1CILi1EEES8_S8_EEENS6_IJNS7_ILi128EEENS7_ILi96EEENS7_ILi64EEEEEELi256ENS_10bfloat16_tEfNS_4arch4Sm90ELb0ELb0ELb0ELb1ELb0ELb1ELb1ELb1ELb0ELb1ELb1ELb0EEENS1_21CollectiveEpilogueFwdINS6_IJSA_NS7_ILi256EEESB_EEES9_SE_SG_Li256ELb1ELb1ELb1ELb0EEENS1_36VarlenDynamicPersistentTileSchedulerILi128ELi96ELi256ELi128ELb1ELb1ELb1ELb0ELb1ELb1EEEEEEEEEvNT_6ParamsE,@"STO_CUDA_ENTRY STV_DEFAULT"
_ZN7cutlass13device_kernelIN5flash11enable_sm90INS1_16FlashAttnFwdSm90INS1_25CollectiveMainloopFwdSm90ILi2EN4cute5tupleIJNS5_1CILi1EEES8_S8_EEENS6_IJNS7_ILi128EEENS7_ILi96EEENS7_ILi64EEEEEELi256ENS_10bfloat16_tEfNS_4arch4Sm90ELb0ELb0ELb0ELb1ELb0ELb1ELb1ELb1ELb0ELb1ELb1ELb0EEENS1_21CollectiveEpilogueFwdINS6_IJSA_NS7_ILi256EEESB_EEES9_SE_SG_Li256ELb1ELb1ELb1ELb0EEENS1_36VarlenDynamicPersistentTileSchedulerILi128ELi96ELi256ELi128ELb1ELb1ELb1ELb0ELb1ELb1EEEEEEEEEvNT_6ParamsE:
        /* <DEDUP_REMOVED lines=24> */
.L_x_10183:
[----:B------:R-:W-:Y:S05]  /*0180*/  BSYNC B0 ;  /* 0x0000000000007941 */ /* 0x000fea0003800000 */
.L_x_10182:
        /* <DEDUP_REMOVED lines=43> */
.L_x_10184:
        /* <DEDUP_REMOVED lines=22> */
.L_x_10185:
        /* <DEDUP_REMOVED lines=18> */
.L_x_10186:
        /* <DEDUP_REMOVED lines=22> */
.L_x_10187:
        /* <DEDUP_REMOVED lines=22> */
.L_x_10188:
        /* <DEDUP_REMOVED lines=8> */
[----:B-123--:R-:W-:Y:S06]  /*0a00*/  BAR.SYNC.DEFER_BLOCKING 0x0 ;  /* 0x0000000000007b1d */ /* 0x00efec0000010000 */
[----:B------:R-:W-:Y:S05]  /*0a10*/  @!P0 BRA `(.L_x_10190) ;  /* 0x0000012c00948947 */ /* 0x000fea0003800000 */
.L_x_10191:
[----:B------:R-:W-:-:S08]  /*0a20*/  NOP ;  /* 0x0000000000007918 */ /* 0x000fd00000000000 */
[----:B------:R-:W1:Y:S02]  /*0a30*/  USETMAXREG.TRY_ALLOC.CTAPOOL UP0, 0xf0 ;  /* 0x000000f0000079c8 */ /* 0x000e640008000600 */
[----:B-1----:R-:W-:-:S13]  /*0a40*/  PLOP3.LUT P0, PT, PT, PT, UP0, 0x80, 0x0 ;  /* 0x000000000000781c */ /* 0x002fda0003f0f008 */
[----:B------:R-:W-:Y:S05]  /*0a50*/  @!P0 BRA `(.L_x_10191) ;  /* 0xfffffffc00f08947 */ /* 0x000fea000383ffff */
[----:B------:R-:W-:Y:S01]  /*0a60*/  SHF.R.U32.HI R0, RZ, 0x7, R6 ;  /* 0x00000007ff007819 */ /* 0x000fe20000011606 */
[----:B------:R-:W1:Y:S08]  /*0a70*/  S2UR UR5, SR_CgaCtaId ;  /* 0x00000000000579c3 */ /* 0x000e700000008800 */
[----:B------:R-:W-:Y:S06]  /*0a80*/  BAR.ARV 0x8, 0x180 ;  /* 0x0206000000007b1d */ /* 0x000fec0000002000 */
[----:B------:R-:W-:Y:S01]  /*0a90*/  ISETP.NE.AND P0, PT, R0, 0x1, PT ;  /* 0x000000010000780c */ /* 0x000fe20003f05270 */
[----:B------:R-:W-:-:S12]  /*0aa0*/  UMOV UR4, 0x400 ;  /* 0x0000040000047882 */ /* 0x000fd80000000000 */
[----:B------:R-:W-:Y:S06]  /*0ab0*/  @!P0 BAR.ARV 0x9, 0x100 ;  /* 0x0244000000008b1d */ /* 0x000fec0000002000 */
[----:B-1----:R-:W-:Y:S02]  /*0ac0*/  ULEA UR4, UR5, UR4, 0x18 ;  /* 0x0000000405047291 */ /* 0x002fe4000f8ec03f */
[----:B------:R-:W-:Y:S04]  /*0ad0*/  BAR.SYNC.DEFER_BLOCKING 0x5, 0x180 ;  /* 0x0146000000007b1d */ /* 0x000fe80000010000 */
[----:B------:R-:W-:-:S02]  /*0ae0*/  IMAD.U32 R18, RZ, RZ, UR4 ;  /* 0x00000004ff127e24 */ /* 0x000fc4000f8e00ff */
[----:B------:R-:W-:-:S03]  /*0af0*/  ULDC UR4, c[0x0][0xd3c] ;  /* 0x00034f0000047ab9 */ /* 0x000fc60000000800 */
[----:B------:R-:W1:Y:S01]  /*0b00*/  LDS.128 R40, [R18+0x324d0] ;  /* 0x0324d00012287984 */ /* 0x000e620000000c00 */
[----:B------:R-:W-:Y:S06]  /*0b10*/  BAR.ARV 0x4, 0x180 ;  /* 0x0106000000007b1d */ /* 0x000fec0000002000 */
[----:B-1----:R-:W-:-:S13]  /*0b20*/  ISETP.GE.AND P0, PT, R43, UR4, PT ;  /* 0x000000042b007c0c */ /* 0x002fda000bf06270 */
[----:B------:R-:W-:Y:S05]  /*0b30*/  @P0 BRA `(.L_x_10192) ;  /* 0x000001b400e80947 */ /* 0x000fea0003800000 */
[----:B------:R-:W2:Y:S01]  /*0b40*/  LDL R0, [R1+0xa0] ;  /* 0x0000a00001007983 */ /* 0x000ea20000100800 */
[----:B------:R-:W-:Y:S01]  /*0b50*/  VIADD R6, R6, 0xffffff80 ;  /* 0xffffff8006067836 */ /* 0x000fe20000000000 */
[----:B------:R-:W-:Y:S01]  /*0b60*/  CS2R R200, SRZ ;  /* 0x0000000000c87805 */ /* 0x000fe2000001ff00 */
[----:B------:R-:W-:Y:S02]  /*0b70*/  IMAD.MOV.U32 R208, RZ, RZ, RZ ;  /* 0x000000ffffd07224 */ /* 0x000fe400078e00ff */
[----:B------:R-:W-:Y:S01]  /*0b80*/  IMAD.MOV.U32 R228, RZ, RZ, RZ ;  /* 0x000000ffffe47224 */ /* 0x000fe200078e00ff */
[----:B------:R-:W-:-:S04]  /*0b90*/  SHF.R.S32.HI R3, RZ, 0x1f, R6 ;  /* 0x0000001fff037819 */ /* 0x000fc80000011406 */
[CC--:B0-----:R-:W-:Y:S02]  /*0ba0*/  LEA.HI R2, R3.reuse, R6.reuse, RZ, 0x4 ;  /* 0x0000000603027211 */ /* 0x0c1fe400078f20ff */
[CC--:B------:R-:W-:Y:S02]  /*0bb0*/  LEA.HI R218, R3.reuse, R6.reuse, RZ, 0x5 ;  /* 0x0000000603da7211 */ /* 0x0c0fe400078f28ff */
[----:B------:R-:W-:Y:S02]  /*0bc0*/  SHF.R.S32.HI R7, RZ, 0x4, R2 ;  /* 0x00000004ff077819 */ /* 0x000fe40000011402 */
[----:B------:R-:W-:Y:S02]  /*0bd0*/  LEA.HI R19, R3, R6, RZ, 0x2 ;  /* 0x0000000603137211 */ /* 0x000fe400078f10ff */
[----:B------:R-:W-:Y:S02]  /*0be0*/  LEA.HI R4, R2, R7, RZ, 0x1 ;  /* 0x0000000702047211 */ /* 0x000fe400078f08ff */
[----:B------:R-:W-:-:S02]  /*0bf0*/  SHF.R.S32.HI R218, RZ, 0x5, R218 ;  /* 0x00000005ffda7819 */ /* 0x000fc400000114da */
[----:B------:R-:W-:-:S05]  /*0c00*/  LOP3.LUT R4, R4, 0x1ffffffe, RZ, 0xc0, !PT ;  /* 0x1ffffffe04047812 */ /* 0x000fca00078ec0ff */
[----:B------:R-:W-:Y:S01]  /*0c10*/  IMAD.IADD R4, R7, 0x1, -R4 ;  /* 0x0000000107047824 */ /* 0x000fe200078e0a04 */
[----:B--2---:R-:W-:Y:S02]  /*0c20*/  R2UR UR4, R0 ;  /* 0x00000000000472ca */ /* 0x004fe400000e0000 */
[CC--:B------:R-:W-:Y:S02]  /*0c30*/  LEA.HI R0, R3.reuse, R6.reuse, RZ, 0x7 ;  /* 0x0000000603007211 */ /* 0x0c0fe400078f38ff */
[----:B------:R-:W-:Y:S02]  /*0c40*/  LEA.HI R3, R3, R6, RZ, 0x3 ;  /* 0x0000000603037211 */ /* 0x000fe400078f18ff */
[----:B------:R-:W-:Y:S02]  /*0c50*/  LOP3.LUT R5, R0, 0xffffff80, RZ, 0xc0, !PT ;  /* 0xffffff8000057812 */ /* 0x000fe400078ec0ff */
[----:B------:R-:W-:Y:S02]  /*0c60*/  LOP3.LUT R7, R3, 0xfffffff8, RZ, 0xc0, !PT ;  /* 0xfffffff803077812 */ /* 0x000fe400078ec0ff */
[----:B------:R-:W-:Y:S01]  /*0c70*/  LOP3.LUT R3, R19, 0xfffffffc, RZ, 0xc0, !PT ;  /* 0xfffffffc13037812 */ /* 0x000fe200078ec0ff */
[C---:B------:R-:W-:Y:S01]  /*0c80*/  IMAD.IADD R13, R6.reuse, 0x1, -R5 ;  /* 0x00000001060d7824 */ /* 0x040fe200078e0a05 */
[----:B------:R-:W-:Y:S01]  /*0c90*/  SHF.R.S32.HI R5, RZ, 0x7, R0 ;  /* 0x00000007ff057819 */ /* 0x000fe20000011400 */
[----:B------:R-:W-:Y:S01]  /*0ca0*/  ULOP3.LUT UR4, UR4, 0x1, URZ, 0xfc, !UPT ;  /* 0x0000000104047892 */ /* 0x000fe2000f8efc3f */
[----:B------:R-:W-:Y:S01]  /*0cb0*/  SHF.R.S32.HI R19, RZ, 0x2, R19 ;  /* 0x00000002ff137819 */ /* 0x000fe20000011413 */
[----:B------:R-:W-:Y:S01]  /*0cc0*/  IMAD.IADD R3, R6, 0x1, -R3 ;  /* 0x0000000106037824 */ /* 0x000fe200078e0a03 */
[----:B------:R-:W-:Y:S01]  /*0cd0*/  SHF.R.S32.HI R8, RZ, 0x1f, R13 ;  /* 0x0000001fff087819 */ /* 0x000fe2000001140d */
[----:B------:R-:W-:Y:S01]  /*0ce0*/  STL [R1+0x8c], R13 ;  /* 0x00008c0d01007387 */ /* 0x000fe20000100800 */
[----:B------:R-:W-:Y:S01]  /*0cf0*/  LEA.HI R0, R0, R5, RZ, 0x1 ;  /* 0x0000000500007211 */ /* 0x000fe200078f08ff */
[----:B------:R-:W-:Y:S01]  /*0d00*/  VIADD R227, R19, 0x40 ;  /* 0x0000004013e37836 */ /* 0x000fe20000000000 */
[-C--:B------:R-:W-:Y:S01]  /*0d10*/  LEA.HI R9, R8, R13.reuse, RZ, 0x2 ;  /* 0x0000000d08097211 */ /* 0x080fe200078f10ff */
[----:B------:R-:W-:Y:S01]  /*0d20*/  IMAD.IADD R7, R6, 0x1, -R7 ;  /* 0x0000000106077824 */ /* 0x000fe200078e0a07 */
[----:B------:R-:W-:Y:S01]  /*0d30*/  LOP3.LUT R0, R0, 0x3fffffe, RZ, 0xc0, !PT ;  /* 0x03fffffe00007812 */ /* 0x000fe200078ec0ff */
[----:B------:R-:W-:Y:S01]  /*0d40*/  IMAD.SHL.U32 R215, R227, 0x40, RZ ;  /* 0x00000040e3d77824 */ /* 0x000fe200078e00ff */
[--C-:B------:R-:W-:Y:S01]  /*0d50*/  SHF.R.S32.HI R10, RZ, 0x2, R9.reuse ;  /* 0x00000002ff0a7819 */ /* 0x100fe20000011409 */
[----:B------:R-:W-:Y:S01]  /*0d60*/  IMAD.SHL.U32 R203, R7, 0x8, RZ ;  /* 0x0000000807cb7824 */ /* 0x000fe200078e00ff */
[----:B------:R-:W-:Y:S01]  /*0d70*/  SHF.R.S32.HI R11, RZ, 0x1f, R9 ;  /* 0x0000001fff0b7819 */ /* 0x000fe20000011409 */
[----:B------:R-:W-:Y:S01]  /*0d80*/  IMAD.IADD R0, R5, 0x1, -R0 ;  /* 0x0000000105007824 */ /* 0x000fe200078e0a00 */
[----:B------:R-:W-:Y:S01]  /*0d90*/  LEA.HI R8, R8, R13, RZ, 0x5 ;  /* 0x0000000d08087211 */ /* 0x000fe200078f28ff */
[----:B------:R-:W-:Y:S01]  /*0da0*/  IMAD.SHL.U32 R16, R3, 0x8, RZ ;  /* 0x0000000803107824 */ /* 0x000fe200078e00ff */
[----:B------:R-:W-:Y:S01]  /*0db0*/  LEA.HI R11, R11, R10, RZ, 0x3 ;  /* 0x0000000a0b0b7211 */ /* 0x000fe200078f18ff */
[----:B------:R-:W-:Y:S01]  /*0dc0*/  IMAD.SHL.U32 R22, R3, 0x4, RZ ;  /* 0x0000000403167824 */ /* 0x000fe200078e00ff */
[----:B------:R-:W-:Y:S01]  /*0dd0*/  LOP3.LUT R5, R2, 0x3fffff0, RZ, 0xc0, !PT ;  /* 0x03fffff002057812 */ /* 0x000fe200078ec0ff */
[----:B------:R-:W-:Y:S01]  /*0de0*/  VIADD R221, R203, 0x40 ;  /* 0x00000040cbdd7836 */ /* 0x000fe20000000000 */
[----:B------:R-:W-:Y:S01]  /*0df0*/  LOP3.LUT R11, R11, 0xfffffff8, RZ, 0xc0, !PT ;  /* 0xfffffff80b0b7812 */ /* 0x000fe200078ec0ff */
[----:B------:R-:W-:Y:S01]  /*0e00*/  VIADD R220, R203, 0x80 ;  /* 0x00000080cbdc7836 */ /* 0x000fe20000000000 */
[----:B------:R-:W-:Y:S01]  /*0e10*/  SHF.R.S32.HI R8, RZ, 0x5, R8 ;  /* 0x00000005ff087819 */ /* 0x000fe20000011408 */
[----:B------:R-:W-:Y:S01]  /*0e20*/  IMAD.IADD R5, R6, 0x1, -R5 ;  /* 0x0000000106057824 */ /* 0x000fe200078e0a05 */
[----:B------:R-:W-:Y:S01]  /*0e30*/  LOP3.LUT R215, R215, 0x1c0, RZ, 0xc0, !PT ;  /* 0x000001c0d7d77812 */ /* 0x000fe200078ec0ff */
[----:B------:R-:W-:Y:S01]  /*0e40*/  IMAD.IADD R11, R10, 0x1, -R11 ;  /* 0x000000010a0b7824 */ /* 0x000fe200078e0a0b */
[----:B------:R-:W-:Y:S01]  /*0e50*/  LOP3.LUT R9, R9, 0x7ffffffc, RZ, 0xc0, !PT ;  /* 0x7ffffffc09097812 */ /* 0x000fe200078ec0ff */
[----:B------:R-:W-:Y:S01]  /*0e60*/  IMAD R5, R218, 0x10, R5 ;  /* 0x00000010da057824 */ /* 0x000fe200078e0205 */
[----:B------:R-:W-:Y:S01]  /*0e70*/  LOP3.LUT R6, R215, 0x38, R16, 0xf8, !PT ;  /* 0x00000038d7067812 */ /* 0x000fe200078ef810 */
[----:B------:R-:W-:Y:S01]  /*0e80*/  IMAD R11, R8, 0x10, R11 ;  /* 0x00000010080b7824 */ /* 0x000fe200078e020b */
[----:B------:R-:W-:Y:S01]  /*0e90*/  SHF.R.S32.HI R231, RZ, 0x1f, R19 ;  /* 0x0000001fffe77819 */ /* 0x000fe20000011413 */
[----:B------:R-:W-:Y:S01]  /*0ea0*/  IMAD R5, R5, 0x8, R4 ;  /* 0x0000000805057824 */ /* 0x000fe200078e0204 */
[----:B------:R-:W-:Y:S01]  /*0eb0*/  SHF.R.S32.HI R4, RZ, 0x1f, R227 ;  /* 0x0000001fff047819 */ /* 0x000fe200000114e3 */
[----:B------:R-:W-:-:S02]  /*0ec0*/  IMAD R12, R0, 0x40, R11 ;  /* 0x00000040000c7824 */ /* 0x000fc400078e020b */
[----:B------:R-:W-:Y:S01]  /*0ed0*/  IMAD.U32 R0, RZ, RZ, UR4 ;  /* 0x00000004ff007e24 */ /* 0x000fe2000f8e00ff */
[----:B------:R-:W-:Y:S01]  /*0ee0*/  LEA.HI R4, R4, R227, RZ, 0x3 ;  /* 0x000000e304047211 */ /* 0x000fe200078f18ff */
[----:B------:R-:W-:Y:S01]  /*0ef0*/  IMAD.IADD R9, R13, 0x1, -R9 ;  /* 0x000000010d097824 */ /* 0x000fe200078e0a09 */
[----:B------:R-:W-:Y:S01]  /*0f00*/  STL [R1+0x94], R12 ;  /* 0x0000940c01007387 */ /* 0x000fe20000100800 */
[----:B------:R-:W-:Y:S02]  /*0f10*/  IMAD.MOV.U32 R2, RZ, RZ, RZ ;  /* 0x000000ffff027224 */ /* 0x000fe400078e00ff */
[----:B------:R-:W-:Y:S01]  /*0f20*/  IMAD.SHL.U32 R4, R4, 0x40, RZ ;  /* 0x0000004004047824 */ /* 0x000fe200078e00ff */
[----:B------:R0:W-:Y:S01]  /*0f30*/  STL [R1+0x5c], R0 ;  /* 0x00005c0001007387 */ /* 0x0001e20000100800 */
[----:B------:R-:W-:Y:S02]  /*0f40*/  IMAD.SHL.U32 R232, R9, 0x2, RZ ;  /* 0x0000000209e87824 */ /* 0x000fe400078e00ff */
[----:B------:R-:W-:Y:S01]  /*0f50*/  VIADD R202, R22, 0x10 ;  /* 0x0000001016ca7836 */ /* 0x000fe20000000000 */
[----:B------:R-:W-:Y:S01]  /*0f60*/  LOP3.LUT R219, R4, 0xfffffe00, RZ, 0xc0, !PT ;  /* 0xfffffe0004db7812 */ /* 0x000fe200078ec0ff */
[----:B------:R-:W-:Y:S01]  /*0f70*/  VIADD R36, R232, 0x8 ;  /* 0x00000008e8247836 */ /* 0x000fe20000000000 */
[----:B------:R-:W-:Y:S01]  /*0f80*/  SHF.R.S32.HI R4, RZ, 0x1f, R221 ;  /* 0x0000001fff047819 */ /* 0x000fe200000114dd */
[----:B------:R-:W-:-:S02]  /*0f90*/  IMAD.SHL.U32 R4, R5, 0x8, RZ ;  /* 0x0000000805047824 */ /* 0x000fc400078e00ff */
[C---:B------:R-:W-:Y:S01]  /*0fa0*/  VIADD R33, R232.reuse, 0x20 ;  /* 0x00000020e8217836 */ /* 0x040fe20000000000 */
[C---:B0-----:R-:W-:Y:S01]  /*0fb0*/  LEA.HI R0, R3.reuse, R3, RZ, 0x1 ;  /* 0x0000000303007211 */ /* 0x041fe200078f08ff */
[C---:B------:R-:W-:Y:S01]  /*0fc0*/  VIADD R30, R232.reuse, 0x38 ;  /* 0x00000038e81e7836 */ /* 0x040fe20000000000 */
[----:B------:R0:W-:Y:S01]  /*0fd0*/  STL [R1+0x9c], R4 ;  /* 0x00009c0401007387 */ /* 0x0001e20000100800 */
[----:B------:R-:W-:Y:S01]  /*0fe0*/  VIADD R27, R232, 0x50 ;  /* 0x00000050e81b7836 */ /* 0x000fe20000000000 */
[----:B------:R-:W-:Y:S01]  /*0ff0*/  LOP3.LUT R0, R0, 0x1ffffffe, RZ, 0xc0, !PT ;  /* 0x1ffffffe00007812 */ /* 0x000fe200078ec0ff */
[C---:B------:R-:W-:Y:S02]  /*1000*/  VIADD R24, R232.reuse, 0x68 ;  /* 0x00000068e8187836 */ /* 0x040fe40000000000 */
[C---:B------:R-:W-:Y:S02]  /*1010*/  VIADD R15, R232.reuse, 0x80 ;  /* 0x00000080e80f7836 */ /* 0x040fe40000000000 */
[----:B------:R-:W-:Y:S01]  /*1020*/  IMAD.IADD R0, R3, 0x1, -R0 ;  /* 0x0000000103007824 */ /* 0x000fe200078e0a00 */
[----:B------:R-:W-:Y:S01]  /*1030*/  SHF.R.S32.HI R3, RZ, 0x1f, R203 ;  /* 0x0000001fff037819 */ /* 0x000fe200000114cb */
[----:B------:R-:W-:Y:S01]  /*1040*/  VIADD R11, R232, 0x98 ;  /* 0x00000098e80b7836 */ /* 0x000fe20000000000 */
[----:B------:R-:W-:Y:S01]  /*1050*/  SHF.R.U32.HI R3, RZ, 0x3, R215 ;  /* 0x00000003ff037819 */ /* 0x000fe200000116d7 */
[----:B------:R-:W-:-:S02]  /*1060*/  IMAD R0, R0, 0x8, R12 ;  /* 0x0000000800007824 */ /* 0x000fc400078e020c */
[C---:B------:R-:W-:Y:S01]  /*1070*/  VIADD R8, R232.reuse, 0xb0 ;  /* 0x000000b0e8087836 */ /* 0x040fe20000000000 */
[----:B------:R-:W-:Y:S01]  /*1080*/  LOP3.LUT R3, R219, R6, R3, 0xf6, !PT ;  /* 0x00000006db037212 */ /* 0x000fe200078ef603 */
[C---:B------:R-:W-:Y:S01]  /*1090*/  VIADD R5, R232.reuse, 0xc8 ;  /* 0x000000c8e8057836 */ /* 0x040fe20000000000 */
[----:B------:R-:W-:Y:S01]  /*10a0*/  SHF.R.S32.HI R6, RZ, 0x1f, R220 ;  /* 0x0000001fff067819 */ /* 0x000fe200000114dc */
[C---:B0-----:R-:W-:Y:S02]  /*10b0*/  VIADD R4, R232.reuse, 0xd0 ;  /* 0x000000d0e8047836 */ /* 0x041fe40000000000 */
[----:B------:R-:W-:Y:S02]  /*10c0*/  IMAD R3, R3, 0x2, R18 ;  /* 0x0000000203037824 */ /* 0x000fe400078e0212 */
[C---:B------:R-:W-:Y:S02]  /*10d0*/  VIADD R237, R232.reuse, 0xd8 ;  /* 0x000000d8e8ed7836 */ /* 0x040fe40000000000 */
[C---:B------:R-:W-:Y:S01]  /*10e0*/  VIADD R236, R232.reuse, 0xe0 ;  /* 0x000000e0e8ec7836 */ /* 0x040fe20000000000 */
[----:B------:R0:W-:Y:S01]  /*10f0*/  STL [R1+0x90], R3 ;  /* 0x0000900301007387 */ /* 0x0001e20000100800 */
[----:B------:R-:W-:-:S02]  /*1100*/  VIADD R35, R232, 0x10 ;  /* 0x00000010e8237836 */ /* 0x000fc40000000000 */
[C---:B------:R-:W-:Y:S01]  /*1110*/  VIADD R34, R232.reuse, 0x18 ;  /* 0x00000018e8227836 */ /* 0x040fe20000000000 */
[----:B------:R1:W-:Y:S01]  /*1120*/  STL [R1+0x98], R0 ;  /* 0x0000980001007387 */ /* 0x0003e20000100800 */
[C---:B------:R-:W-:Y:S01]  /*1130*/  VIADD R32, R232.reuse, 0x28 ;  /* 0x00000028e8207836 */ /* 0x040fe20000000000 */
[----:B------:R-:W-:Y:S01]  /*1140*/  SHF.R.S32.HI R35, RZ, 0x1f, R35 ;  /* 0x0000001fff237819 */ /* 0x000fe20000011423 */
        /* <DEDUP_REMOVED lines=45> */
[----:B-1----:R-:W-:-:S07]  /*1420*/  SHF.R.S32.HI R3, RZ, 0x1f, R233 ;  /* 0x0000001fff037819 */ /* 0x002fce00000114e9 */
.L_x_10340:
        /* <DEDUP_REMOVED lines=19> */
[----:B------:R-:W-:Y:S02]  /*1560*/  ISETP.NE.U32.AND P2, PT, RZ, UR4, PT ;  /* 0x00000004ff007c0c */ /* 0x000fe4000bf45070 */
[----:B------:R-:W-:Y:S01]  /*1570*/  IADD3 R4, P3, R225, UR8, RZ ;  /* 0x00000008e1047c10 */ /* 0x000fe2000ff7e0ff */
[----:B------:R0:W5:Y:S01]  /*1580*/  @P1 LDG.E R10, desc[UR60][R6.64] ;  /* 0x0000003c060a1981 */ /* 0x000162000c1e1900 */
[----:B------:R-:W-:-:S02]  /*1590*/  ISETP.NE.AND.EX P2, PT, RZ, UR5, PT, P2 ;  /* 0x00000005ff007c0c */ /* 0x000fc4000bf45320 */
[----:B------:R-:W-:-:S05]  /*15a0*/  IADD3.X R5, R226, UR9, RZ, P3, !PT ;  /* 0x00000009e2057c10 */ /* 0x000fca0009ffe4ff */
[----:B------:R0:W5:Y:S06]  /*15b0*/  @P0 LDG.E R68, desc[UR60][R4.64] ;  /* 0x0000003c04440981 */ /* 0x00016c000c1e1900 */
[----:B------:R-:W-:Y:S01]  /*15c0*/  @P2 IADD3 R8, P1, R225, UR4, RZ ;  /* 0x00000004e1082c10 */ /* 0x000fe2000ff3e0ff */
[----:B------:R-:W-:Y:S02]  /*15d0*/  ULDC UR4, c[0x0][0x288] ;  /* 0x0000a20000047ab9 */ /* 0x000fe40000000800 */
[----:B------:R-:W-:Y:S01]  /*15e0*/  IMAD.U32 R154, RZ, RZ, UR4 ;  /* 0x00000004ff9a7e24 */ /* 0x000fe2000f8e00ff */
[----:B------:R-:W-:Y:S01]  /*15f0*/  @P2 IADD3.X R9, R226, UR5, RZ, P1, !PT ;  /* 0x00000005e2092c10 */ /* 0x000fe20008ffe4ff */
[----:B------:R-:W-:-:S04]  /*1600*/  ULDC.64 UR4, c[0x0][0x418] ;  /* 0x0001060000047ab9 */ /* 0x000fc80000000a00 */
        /* <DEDUP_REMOVED lines=20> */
.L_x_10193:
        /* <DEDUP_REMOVED lines=14> */
.L_x_10194:
[----:B------:R-:W-:Y:S05]  /*1830*/  @!P0 BRA `(.L_x_10195) ;  /* 0x00000000000c8947 */ /* 0x000fea0003800000 */
[----:B------:R-:W2:Y:S04]  /*1840*/  LDG.E R0, desc[UR60][R4.64] ;  /* 0x0000003c04007981 */ /* 0x000ea8000c1e1900 */
[----:B------:R-:W2:Y:S02]  /*1850*/  LDG.E R31, desc[UR60][R4.64+0x4] ;  /* 0x0000043c041f7981 */ /* 0x000ea4000c1e1900 */
[----:B--2---:R-:W-:-:S07]  /*1860*/  IMAD.IADD R31, R31, 0x1, -R0 ;  /* 0x000000011f1f7824 */ /* 0x004fce00078e0a00 */
.L_x_10195:
        /* <DEDUP_REMOVED lines=57> */
.L_x_10197:
[----:B------:R-:W-:Y:S05]  /*1c00*/  BSYNC B0 ;  /* 0x0000000000007941 */ /* 0x000fea0003800000 */
.L_x_10196:
        /* <DEDUP_REMOVED lines=37> */
.L_x_10200:
[----:B------:R-:W-:Y:S05]  /*1e60*/  BSYNC B6 ;  /* 0x0000000000067941 */ /* 0x000fea0003800000 */
.L_x_10199:
        /* <DEDUP_REMOVED lines=20> */
.L_x_10202:
[----:B------:R-:W-:Y:S05]  /*1fb0*/  BSYNC B6 ;  /* 0x0000000000067941 */ /* 0x000fea0003800000 */
.L_x_10201:
[----:B------:R-:W-:Y:S01]  /*1fc0*/  ULDC.64 UR4, c[0x0][0xaf0] ;  /* 0x0002bc0000047ab9 */ /* 0x000fe20000000a00 */
[----:B------:R-:W-:Y:S01]  /*1fd0*/  IMAD.MOV.U32 R0, RZ, RZ, R224 ;  /* 0x000000ffff007224 */ /* 0x000fe200078e00e0 */
[----:B------:R-:W-:Y:S01]  /*1fe0*/  ISETP.NE.U32.AND P0, PT, RZ, UR4, PT ;  /* 0x00000004ff007c0c */ /* 0x000fe2000bf05070 */
[----:B------:R-:W0:Y:S01]  /*1ff0*/  S2R R46, SR_TID.X ;  /* 0x00000000002e7919 */ /* 0x000e220000002100 */
[----:B------:R-:W1:Y:S02]  /*2000*/  LDC.64 R20, c[0x0][0x300] ;  /* 0x0000c000ff147b82 */ /* 0x000e640000000a00 */
[----:B------:R-:W-:Y:S01]  /*2010*/  ISETP.NE.AND.EX P0, PT, RZ, UR5, PT, P0 ;  /* 0x00000005ff007c0c */ /* 0x000fe2000bf05300 */
[----:B------:R-:W2:Y:S01]  /*2020*/  S2R R6, SR_TID.X ;  /* 0x0000000000067919 */ /* 0x000ea20000002100 */
[----:B------:R-:W-:Y:S01]  /*2030*/  IMAD.IADD R68, R68, 0x1, R31 ;  /* 0x0000000144447824 */ /* 0x000fe200078e021f */
[----:B------:R-:W-:Y:S01]  /*2040*/  SHF.R.S32.HI R17, RZ, 0x1f, R16 ;  /* 0x0000001fff117819 */ /* 0x000fe20000011410 */
[----:B------:R-:W-:-:S02]  /*2050*/  VIADD R74, R16, 0x20 ;  /* 0x00000020104a7836 */ /* 0x000fc40000000000 */
[----:B------:R-:W3:Y:S07]  /*2060*/  LDC R75, c[0x0][0x3f4] ;  /* 0x0000fd00ff4b7b82 */ /* 0x000eee0000000800 */
[----:B------:R-:W-:Y:S01]  /*2070*/  @P0 IADD3 R4, P1, R225, UR4, RZ ;  /* 0x00000004e1040c10 */ /* 0x000fe2000ff3e0ff */
[----:B------:R-:W-:Y:S01]  /*2080*/  VIADD R70, R16, 0x40 ;  /* 0x0000004010467836 */ /* 0x000fe20000000000 */
[----:B------:R-:W4:Y:S02]  /*2090*/  LDC.64 R34, c[0x0][0x3f8] ;  /* 0x0000fe00ff227b82 */ /* 0x000f240000000a00 */
[----:B------:R-:W-:Y:S01]  /*20a0*/  @P0 IADD3.X R5, R226, UR5, RZ, P1, !PT ;  /* 0x00000005e2050c10 */ /* 0x000fe20008ffe4ff */
[----:B------:R-:W-:-:S04]  /*20b0*/  ULDC.64 UR4, c[0x0][0xb00] ;  /* 0x0002c00000047ab9 */ /* 0x000fc80000000a00 */
[----:B------:R2:W3:Y:S01]  /*20c0*/  @P0 LDG.E R0, desc[UR60][R4.64] ;  /* 0x0000003c04000981 */ /* 0x0004e2000c1e1900 */
[----:B------:R-:W-:Y:S01]  /*20d0*/  SHF.R.S32.HI R36, RZ, 0x1f, R68 ;  /* 0x0000001fff247819 */ /* 0x000fe20000011444 */
[C---:B------:R-:W-:Y:S01]  /*20e0*/  VIADD R11, R16.reuse, 0x60 ;  /* 0x00000060100b7836 */ /* 0x040fe20000000000 */
[----:B------:R-:W-:Y:S01]  /*20f0*/  ISETP.NE.U32.AND P0, PT, RZ, UR4, PT ;  /* 0x00000004ff007c0c */ /* 0x000fe2000bf05070 */
[----:B------:R-:W4:Y:S01]  /*2100*/  LDC.64 R66, c[0x0][0x408] ;  /* 0x00010200ff427b82 */ /* 0x000f220000000a00 */
[----:B------:R-:W-:Y:S01]  /*2110*/  VIADD R10, R16, 0x80 ;  /* 0x00000080100a7836 */ /* 0x000fe20000000000 */
[----:B------:R-:W-:Y:S01]  /*2120*/  SHF.R.S32.HI R23, RZ, 0x1f, R22 ;  /* 0x0000001fff177819 */ /* 0x000fe20000011416 */
[-C--:B-1----:R-:W-:Y:S01]  /*2130*/  IMAD R3, R36, R20.reuse, RZ ;  /* 0x0000001424037224 */ /* 0x082fe200078e02ff */
[----:B0-----:R-:W-:Y:S01]  /*2140*/  SHF.R.U32.HI R46, RZ, 0x7, R46 ;  /* 0x00000007ff2e7819 */ /* 0x001fe2000001162e */
[----:B------:R-:W-:Y:S01]  /*2150*/  VIADD R9, R16, 0xa0 ;  /* 0x000000a010097836 */ /* 0x000fe20000000000 */
[----:B------:R-:W-:Y:S01]  /*2160*/  ISETP.NE.AND.EX P0, PT, RZ, UR5, PT, P0 ;  /* 0x00000005ff007c0c */ /* 0x000fe2000bf05300 */
[----:B--2---:R-:W-:Y:S01]  /*2170*/  IMAD.WIDE.U32 R4, R68, R20, RZ ;  /* 0x0000001444047225 */ /* 0x004fe200078e00ff */
[----:B------:R-:W-:Y:S01]  /*2180*/  ULDC.64 UR4, c[0x0][0x308] ;  /* 0x0000c20000047ab9 */ /* 0x000fe20000000a00 */
[----:B------:R-:W-:-:S02]  /*2190*/  ISETP.NE.AND P6, PT, R46, 0x1, PT ;  /* 0x000000012e00780c */ /* 0x000fc40003fc5270 */
[----:B------:R-:W-:Y:S01]  /*21a0*/  IMAD R3, R68, R21, R3 ;  /* 0x0000001544037224 */ /* 0x000fe200078e0203 */
[----:B-----5:R-:W-:Y:S01]  /*21b0*/  SHF.R.S32.HI R37, RZ, 0x1f, R40 ;  /* 0x0000001fff257819 */ /* 0x020fe20000011428 */
[----:B------:R-:W-:Y:S01]  /*21c0*/  VIADD R6, R6, 0xffffff80 ;  /* 0xffffff8006067836 */ /* 0x000fe20000000000 */
[----:B------:R-:W-:Y:S01]  /*21d0*/  SHF.L.U64.HI R8, R20, 0x6, R21 ;  /* 0x0000000614087819 */ /* 0x000fe20000010215 */
[----:B------:R-:W-:Y:S02]  /*21e0*/  IMAD.IADD R5, R5, 0x1, R3 ;  /* 0x0000000105057824 */ /* 0x000fe400078e0203 */
[----:B------:R-:W-:Y:S01]  /*21f0*/  IMAD R39, R21, 0x60, RZ ;  /* 0x0000006015277824 */ /* 0x000fe200078e02ff */
[----:B------:R-:W-:Y:S01]  /*2200*/  SHF.R.S32.HI R7, RZ, 0x1f, R6 ;  /* 0x0000001fff077819 */ /* 0x000fe20000011406 */
[----:B------:R-:W-:-:S04]  /*2210*/  IMAD.WIDE.U32 R4, R222, UR4, R4 ;  /* 0x00000004de047c25 */ /* 0x000fc8000f8e0004 */
[----:B------:R-:W-:Y:S01]  /*2220*/  IMAD R5, R222, UR5, R5 ;  /* 0x00000005de057c24 */ /* 0x000fe2000f8e0205 */
[----:B------:R-:W-:Y:S01]  /*2230*/  ULDC.64 UR4, c[0x0][0x310] ;  /* 0x0000c40000047ab9 */ /* 0x000fe20000000a00 */
[----:B----4-:R-:W-:-:S04]  /*2240*/  IMAD.WIDE.U32 R42, R19, R66, R22 ;  /* 0x00000042132a7225 */ /* 0x010fc800078e0016 */
[----:B------:R-:W-:-:S04]  /*2250*/  IMAD.WIDE.U32 R64, R19, R66, R16 ;  /* 0x0000004213407225 */ /* 0x000fc800078e0010 */
[----:B------:R-:W-:-:S04]  /*2260*/  IMAD.WIDE.U32 R30, R19, R34, R22 ;  /* 0x00000022131e7225 */ /* 0x000fc800078e0016 */
[----:B------:R-:W-:-:S04]  /*2270*/  IMAD.WIDE.U32 R32, R19, R34, R16 ;  /* 0x0000002213207225 */ /* 0x000fc800078e0010 */
[----:B------:R-:W-:Y:S02]  /*2280*/  IMAD.MOV.U32 R89, RZ, RZ, 0x20 ;  /* 0x00000020ff597424 */ /* 0x000fe400078e00ff */
[----:B------:R-:W-:Y:S01]  /*2290*/  VIADD R98, R46, 0x8 ;  /* 0x000000082e627836 */ /* 0x000fe20000000000 */
[----:B------:R-:W-:Y:S01]  /*22a0*/  SHF.R.U32.HI R46, RZ, 0x3, R215 ;  /* 0x00000003ff2e7819 */ /* 0x000fe200000116d7 */
[----:B------:R-:W-:Y:S02]  /*22b0*/  IMAD R77, R35, 0x60, RZ ;  /* 0x00000060234d7824 */ /* 0x000fe400078e02ff */
[----:B------:R-:W-:Y:S01]  /*22c0*/  IMAD R47, R67, 0x60, RZ ;  /* 0x00000060432f7824 */ /* 0x000fe200078e02ff */
[----:B---3--:R-:W-:Y:S02]  /*22d0*/  SHF.R.S32.HI R3, RZ, 0x1f, R0 ;  /* 0x0000001fff037819 */ /* 0x008fe40000011400 */
[----:B------:R-:W-:Y:S02]  /*22e0*/  SEL R14, R0, RZ, !P0 ;  /* 0x000000ff000e7207 */ /* 0x000fe40004000000 */
[----:B------:R-:W-:-:S02]  /*22f0*/  SEL R93, R3, RZ, !P0 ;  /* 0x000000ff035d7207 */ /* 0x000fc40004000000 */
[----:B------:R-:W-:Y:S01]  /*2300*/  LEA.HI R0, R7, R6, RZ, 0x2 ;  /* 0x0000000607007211 */ /* 0x000fe200078f10ff */
[----:B------:R-:W-:-:S03]  /*2310*/  IMAD.WIDE.U32 R12, R14, UR4, R4 ;  /* 0x000000040e0c7c25 */ /* 0x000fc6000f8e0004 */
[----:B------:R-:W-:Y:S01]  /*2320*/  SHF.R.S32.HI R44, RZ, 0x1f, R0 ;  /* 0x0000001fff2c7819 */ /* 0x000fe20000011400 */
[----:B------:R-:W-:Y:S01]  /*2330*/  IMAD R3, R93, UR4, RZ ;  /* 0x000000045d037c24 */ /* 0x000fe2000f8e02ff */
[----:B------:R-:W-:Y:S01]  /*2340*/  SHF.R.S32.HI R0, RZ, 0x1f, R227 ;  /* 0x0000001fff007819 */ /* 0x000fe200000114e3 */
[----:B------:R-:W-:Y:S01]  /*2350*/  IMAD.WIDE.U32 R4, R19, R20, R16 ;  /* 0x0000001413047225 */ /* 0x000fe200078e0010 */
[----:B------:R-:W-:-:S03]  /*2360*/  LEA.HI R44, R44, R19, RZ, 0x3 ;  /* 0x000000132c2c7211 */ /* 0x000fc600078f18ff */
[----:B------:R-:W-:Y:S01]  /*2370*/  IMAD R3, R14, UR5, R3 ;  /* 0x000000050e037c24 */ /* 0x000fe2000f8e0203 */
[----:B------:R-:W-:Y:S05]  /*2380*/  @!P6 WARPSYNC.ALL ;  /* 0x000000000000e948 */ /* 0x000fea0003800000 */
[----:B------:R-:W-:Y:S01]  /*2390*/  ULDC UR4, c[0x0][0x320] ;  /* 0x0000c80000047ab9 */ /* 0x000fe20000000800 */
[----:B------:R-:W-:Y:S01]  /*23a0*/  IMAD R6, R231, R20, RZ ;  /* 0x00000014e7067224 */ /* 0x000fe200078e02ff */
[----:B------:R-:W-:Y:S01]  /*23b0*/  ISETP.GE.AND P1, PT, R74, UR4, PT ;  /* 0x000000044a007c0c */ /* 0x000fe2000bf26270 */
[----:B------:R-:W-:Y:S01]  /*23c0*/  IMAD.IADD R72, R13, 0x1, R3 ;  /* 0x000000010d487824 */ /* 0x000fe200078e0203 */
[----:B------:R-:W-:Y:S01]  /*23d0*/  @!P6 BAR.SYNC.DEFER_BLOCKING 0x9, 0x100 ;  /* 0x024400000000eb1d */ /* 0x000fe20000010000 */
[----:B------:R-:W-:Y:S01]  /*23e0*/  IADD3 R73, P2, R12, R4, RZ ;  /* 0x000000040c497210 */ /* 0x000fe20007f5e0ff */
[----:B------:R-:W-:Y:S01]  /*23f0*/  IMAD R71, R19, R21, R6 ;  /* 0x0000001513477224 */ /* 0x000fe200078e0206 */
[----:B------:R-:W-:Y:S01]  /*2400*/  SEL R4, RZ, 0xffffffff, P1 ;  /* 0xffffffffff047807 */ /* 0x000fe20000800000 */
[C---:B------:R-:W-:Y:S01]  /*2410*/  VIADD R7, R16.reuse, 0xc0 ;  /* 0x000000c010077836 */ /* 0x040fe20000000000 */
[C---:B------:R-:W-:Y:S01]  /*2420*/  ISETP.GE.AND P0, PT, R16.reuse, UR4, PT ;  /* 0x0000000410007c0c */ /* 0x040fe2000bf06270 */
[----:B------:R-:W-:Y:S01]  /*2430*/  VIADD R6, R16, 0xe0 ;  /* 0x000000e010067836 */ /* 0x000fe20000000000 */
[----:B------:R-:W-:Y:S01]  /*2440*/  IADD3.X R71, R72, R5, R71, P2, !PT ;  /* 0x0000000548477210 */ /* 0x000fe200017fe447 */
[----:B------:R-:W-:Y:S01]  /*2450*/  IMAD.SHL.U32 R4, R4, 0x2, RZ ;  /* 0x0000000204047824 */ /* 0x000fe200078e00ff */
[----:B------:R-:W-:Y:S01]  /*2460*/  SEL R3, RZ, 0x1, P0 ;  /* 0x00000001ff037807 */ /* 0x000fe20000000000 */
[----:B------:R-:W-:Y:S01]  /*2470*/  ULDC.64 UR6, c[0x0][0x330] ;  /* 0x0000cc0000067ab9 */ /* 0x000fe20000000a00 */
[----:B------:R-:W-:-:S02]  /*2480*/  ISETP.GE.AND P1, PT, R70, UR4, PT ;  /* 0x0000000446007c0c */ /* 0x000fc4000bf26270 */
[----:B------:R-:W-:Y:S02]  /*2490*/  ISETP.GE.AND P2, PT, R11, UR4, PT ;  /* 0x000000040b007c0c */ /* 0x000fe4000bf46270 */
[----:B------:R-:W-:Y:S02]  /*24a0*/  ISETP.GE.AND P0, PT, R7, UR4, PT ;  /* 0x0000000407007c0c */ /* 0x000fe4000bf06270 */
[----:B------:R-:W-:Y:S02]  /*24b0*/  ISETP.GE.AND P3, PT, R6, UR4, PT ;  /* 0x0000000406007c0c */ /* 0x000fe4000bf66270 */
[----:B------:R-:W-:Y:S01]  /*24c0*/  LOP3.LUT R3, R4, 0x2, R3, 0xe2, !PT ;  /* 0x0000000204037812 */ /* 0x000fe200078ee203 */
[C---:B------:R-:W-:Y:S01]  /*24d0*/  IMAD.WIDE.U32 R4, R222.reuse, UR6, R16 ;  /* 0x00000006de047c25 */ /* 0x040fe2000f8e0010 */
[----:B------:R-:W-:Y:S02]  /*24e0*/  SEL R6, RZ, 0x4, P1 ;  /* 0x00000004ff067807 */ /* 0x000fe40000800000 */
[----:B------:R-:W-:Y:S01]  /*24f0*/  SEL R7, RZ, 0x8, P2 ;  /* 0x00000008ff077807 */ /* 0x000fe20001000000 */
[----:B------:R-:W-:Y:S01]  /*2500*/  IMAD R5, R222, UR7, R5 ;  /* 0x00000007de057c24 */ /* 0x000fe2000f8e0205 */
[----:B------:R-:W-:-:S02]  /*2510*/  ISETP.GE.AND P1, PT, R10, UR4, PT ;  /* 0x000000040a007c0c */ /* 0x000fc4000bf26270 */
[----:B------:R-:W-:Y:S01]  /*2520*/  ISETP.GE.AND P2, PT, R9, UR4, PT ;  /* 0x0000000409007c0c */ /* 0x000fe2000bf46270 */
[----:B------:R-:W-:Y:S01]  /*2530*/  ULDC.64 UR4, c[0x0][0x338] ;  /* 0x0000ce0000047ab9 */ /* 0x000fe20000000a00 */
[----:B------:R-:W-:Y:S01]  /*2540*/  LOP3.LUT R3, R7, R3, R6, 0xfe, !PT ;  /* 0x0000000307037212 */ /* 0x000fe200078efe06 */
[----:B------:R-:W-:Y:S01]  /*2550*/  IMAD R93, R93, UR4, RZ ;  /* 0x000000045d5d7c24 */ /* 0x000fe2000f8e02ff */
[----:B------:R-:W-:Y:S02]  /*2560*/  SEL R6, RZ, 0x10, P1 ;  /* 0x00000010ff067807 */ /* 0x000fe40000800000 */
[----:B------:R-:W-:Y:S01]  /*2570*/  SEL R7, RZ, 0x20, P2 ;  /* 0x00000020ff077807 */ /* 0x000fe20001000000 */
[C---:B------:R-:W-:Y:S01]  /*2580*/  IMAD R93, R14.reuse, UR5, R93 ;  /* 0x000000050e5d7c24 */ /* 0x040fe2000f8e025d */
[----:B------:R-:W-:Y:S01]  /*2590*/  SEL R95, RZ, 0x40, P0 ;  /* 0x00000040ff5f7807 */ /* 0x000fe20000000000 */
[----:B------:R-:W-:Y:S01]  /*25a0*/  IMAD.WIDE.U32 R14, R14, UR4, R4 ;  /* 0x000000040e0e7c25 */ /* 0x000fe2000f8e0004 */
[----:B------:R-:W-:Y:S01]  /*25b0*/  ISETP.GE.AND P0, PT, R16, R75, PT ;  /* 0x0000004b1000720c */ /* 0x000fe20003f06270 */
[----:B------:R-:W-:Y:S01]  /*25c0*/  ULDC UR4, c[0x0][0x2f4] ;  /* 0x0000bd0000047ab9 */ /* 0x000fe20000000800 */
[----:B------:R-:W-:Y:S01]  /*25d0*/  LOP3.LUT R6, R7, R3, R6, 0xfe, !PT ;  /* 0x0000000307067212 */ /* 0x000fe200078efe06 */
[----:B------:R-:W-:Y:S01]  /*25e0*/  IMAD R4, R231, R34, RZ ;  /* 0x00000022e7047224 */ /* 0x000fe200078e02ff */
[C---:B------:R-:W-:Y:S01]  /*25f0*/  SEL R3, R75.reuse, RZ, P0 ;  /* 0x000000ff4b037207 */ /* 0x040fe20000000000 */
[----:B------:R-:W-:Y:S01]  /*2600*/  IMAD.SHL.U32 R75, R75, 0x2, RZ ;  /* 0x000000024b4b7824 */ /* 0x000fe200078e00ff */
[----:B------:R-:W-:Y:S01]  /*2610*/  LOP3.LUT R44, R44, 0xfffffff8, RZ, 0xc0, !PT ;  /* 0xfffffff82c2c7812 */ /* 0x000fe200078ec0ff */
[C---:B------:R-:W-:Y:S01]  /*2620*/  IMAD R5, R19.reuse, R35, R4 ;  /* 0x0000002313057224 */ /* 0x040fe200078e0204 */
[----:B------:R-:W-:Y:S01]  /*2630*/  LOP3.LUT R95, R6, R95, RZ, 0xfc, !PT ;  /* 0x0000005f065f7212 */ /* 0x000fe200078efcff */
[----:B------:R-:W-:Y:S01]  /*2640*/  IMAD.IADD R3, R16, 0x1, R3 ;  /* 0x0000000110037824 */ /* 0x000fe200078e0203 */
[----:B------:R-:W-:Y:S01]  /*2650*/  IADD3 R68, P1, R19, R68, RZ ;  /* 0x0000004413447210 */ /* 0x000fe20007f3e0ff */
[----:B------:R-:W-:Y:S01]  /*2660*/  IMAD R6, R231, R66, RZ ;  /* 0x00000042e7067224 */ /* 0x000fe200078e02ff */
[----:B------:R-:W-:Y:S01]  /*2670*/  SEL R94, RZ, 0xffffff80, P3 ;  /* 0xffffff80ff5e7807 */ /* 0x000fe20001800000 */
[C---:B------:R-:W-:Y:S01]  /*2680*/  IMAD.IADD R44, R19.reuse, 0x1, -R44 ;  /* 0x00000001132c7824 */ /* 0x040fe200078e0a2c */
[----:B------:R-:W-:Y:S01]  /*2690*/  SHF.R.S32.HI R4, RZ, 0x1f, R3 ;  /* 0x0000001fff047819 */ /* 0x000fe20000011403 */
[----:B------:R-:W-:Y:S01]  /*26a0*/  IMAD R7, R19, R67, R6 ;  /* 0x0000004313077224 */ /* 0x000fe200078e0206 */
[----:B------:R-:W-:Y:S01]  /*26b0*/  SHF.L.U64.HI R6, R34, 0x6, R35 ;  /* 0x0000000622067819 */ /* 0x000fe20000010223 */
[----:B------:R-:W-:Y:S01]  /*26c0*/  IMAD.SHL.U32 R83, R44, 0x40, RZ ;  /* 0x000000402c537824 */ /* 0x000fe200078e00ff */
[----:B------:R-:W-:Y:S01]  /*26d0*/  LEA.HI R38, R4, R3, RZ, 0x3 ;  /* 0x0000000304267211 */ /* 0x000fe200078f18ff */
[----:B------:R-:W-:Y:S01]  /*26e0*/  IMAD.IADD R43, R43, 0x1, R7 ;  /* 0x000000012b2b7824 */ /* 0x000fe200078e0207 */
[----:B------:R-:W-:Y:S01]  /*26f0*/  SHF.L.U64.HI R4, R66, 0x6, R67 ;  /* 0x0000000642047819 */ /* 0x000fe20000010243 */
[----:B------:R-:W-:Y:S01]  /*2700*/  IMAD.IADD R65, R7, 0x1, R65 ;  /* 0x0000000107417824 */ /* 0x000fe200078e0241 */
[----:B------:R-:W-:Y:S01]  /*2710*/  LOP3.LUT R83, R83, 0x1c0, RZ, 0xc0, !PT ;  /* 0x000001c053537812 */ /* 0x000fe200078ec0ff */
[----:B------:R-:W-:Y:S01]  /*2720*/  IMAD R3, R37, R34, RZ ;  /* 0x0000002225037224 */ /* 0x000fe200078e02ff */
[----:B------:R-:W-:Y:S01]  /*2730*/  LOP3.LUT R85, R38, 0xfffffff8, RZ, 0xc0, !PT ;  /* 0xfffffff826557812 */ /* 0x000fe200078ec0ff */
[C---:B------:R-:W-:Y:S01]  /*2740*/  IMAD.SHL.U32 R7, R20.reuse, 0x40, RZ ;  /* 0x0000004014077824 */ /* 0x040fe200078e00ff */
[----:B------:R-:W-:Y:S01]  /*2750*/  SHF.R.U32.HI R86, RZ, 0x3, R83 ;  /* 0x00000003ff567819 */ /* 0x000fe20000011653 */
[----:B------:R-:W-:Y:S01]  /*2760*/  IMAD.WIDE.U32 R20, R20, 0x60, RZ ;  /* 0x0000006014147825 */ /* 0x000fe200078e00ff */
[----:B------:R-:W-:-:S02]  /*2770*/  LOP3.LUT R94, R95, 0x80, R94, 0xc8, !PT ;  /* 0x000000805f5e7812 */ /* 0x000fc400078ec85e */
[----:B------:R-:W-:Y:S01]  /*2780*/  SHF.R.S32.HI R84, RZ, 0x3, R38 ;  /* 0x00000003ff547819 */ /* 0x000fe20000011426 */
[-C--:B------:R-:W-:Y:S01]  /*2790*/  IMAD R37, R37, R66.reuse, RZ ;  /* 0x0000004225257224 */ /* 0x080fe200078e02ff */
[----:B------:R-:W-:Y:S01]  /*27a0*/  SHF.R.S32.HI R87, RZ, 0x1f, R85 ;  /* 0x0000001fff577819 */ /* 0x000fe20000011455 */
[-C--:B------:R-:W-:Y:S01]  /*27b0*/  IMAD.WIDE.U32 R42, R40, R66.reuse, R42 ;  /* 0x00000042282a7225 */ /* 0x080fe200078e002a */
[----:B------:R-:W-:Y:S02]  /*27c0*/  ISETP.GE.AND P2, PT, R74, UR4, PT ;  /* 0x000000044a007c0c */ /* 0x000fe4000bf46270 */
[----:B------:R-:W-:Y:S01]  /*27d0*/  LOP3.LUT R95, R95, 0x40, RZ, 0xc0, !PT ;  /* 0x000000405f5f7812 */ /* 0x000fe200078ec0ff */
[C---:B------:R-:W-:Y:S02]  /*27e0*/  IMAD R37, R40.reuse, R67, R37 ;  /* 0x0000004328257224 */ /* 0x040fe400078e0225 */
[----:B------:R-:W-:-:S04]  /*27f0*/  IMAD.WIDE.U32 R64, R40, R66, R64 ;  /* 0x0000004228407225 */ /* 0x000fc800078e0040 */
[----:B------:R-:W-:Y:S01]  /*2800*/  IMAD.IADD R76, R21, 0x1, R39 ;  /* 0x00000001154c7824 */ /* 0x000fe200078e0227 */
[----:B------:R-:W-:Y:S01]  /*2810*/  LOP3.LUT R39, R83, 0x18, R16, 0xf8, !PT ;  /* 0x0000001853277812 */ /* 0x000fe200078ef810 */
[----:B------:R-:W-:Y:S01]  /*2820*/  IMAD.X R69, R231, 0x1, R36, P1 ;  /* 0x00000001e7457824 */ /* 0x000fe200008e0624 */
[----:B------:R-:W-:Y:S01]  /*2830*/  LOP3.LUT P1, RZ, R44, 0x4, RZ, 0xc0, !PT ;  /* 0x000000042cff7812 */ /* 0x000fe2000782c0ff */
[----:B------:R-:W-:Y:S01]  /*2840*/  IMAD.IADD R81, R43, 0x1, R37 ;  /* 0x000000012b517824 */ /* 0x000fe200078e0225 */
[--C-:B------:R-:W-:Y:S01]  /*2850*/  LOP3.LUT R36, R215, 0x38, R38.reuse, 0xf8, !PT ;  /* 0x00000038d7247812 */ /* 0x100fe200078ef826 */
[----:B------:R-:W-:Y:S01]  /*2860*/  IMAD.IADD R82, R37, 0x1, R65 ;  /* 0x0000000125527824 */ /* 0x000fe200078e0241 */
[----:B------:R-:W-:Y:S01]  /*2870*/  LOP3.LUT R37, R83, 0x38, R38, 0xf8, !PT ;  /* 0x0000003853257812 */ /* 0x000fe200078ef826 */
[----:B------:R-:W-:Y:S01]  /*2880*/  IMAD.IADD R31, R31, 0x1, R5 ;  /* 0x000000011f1f7824 */ /* 0x000fe200078e0205 */
[----:B------:R-:W-:Y:S01]  /*2890*/  LOP3.LUT R39, R39, R86, RZ, 0x3c, !PT ;  /* 0x0000005627277212 */ /* 0x000fe200078e3cff */
[----:B------:R-:W-:Y:S01]  /*28a0*/  IMAD.IADD R33, R5, 0x1, R33 ;  /* 0x0000000105217824 */ /* 0x000fe200078e0221 */
[----:B------:R-:W-:Y:S01]  /*28b0*/  LOP3.LUT R36, R36, R46, RZ, 0x3c, !PT ;  /* 0x0000002e24247212 */ /* 0x000fe200078e3cff */
[----:B------:R-:W-:Y:S01]  /*28c0*/  IMAD R45, R40, R35, R3 ;  /* 0x00000023282d7224 */ /* 0x000fe200078e0203 */
[----:B------:R-:W-:Y:S01]  /*28d0*/  SEL R89, R89, 0xffffffe0, !P1 ;  /* 0xffffffe059597807 */ /* 0x000fe20004800000 */
[----:B------:R-:W-:Y:S01]  /*28e0*/  IMAD.SHL.U32 R5, R34, 0x40, RZ ;  /* 0x0000004022057824 */ /* 0x000fe200078e00ff */
[----:B------:R-:W-:Y:S01]  /*28f0*/  LOP3.LUT R37, R37, R86, RZ, 0x3c, !PT ;  /* 0x0000005625257212 */ /* 0x000fe200078e3cff */
[----:B------:R-:W-:Y:S01]  /*2900*/  IMAD.WIDE.U32 R30, R40, R34, R30 ;  /* 0x00000022281e7225 */ /* 0x000fe200078e001e */
[----:B------:R-:W-:-:S03]  /*2910*/  ISETP.GE.AND P1, PT, R16, UR4, PT ;  /* 0x0000000410007c0c */ /* 0x000fc6000bf26270 */
[----:B------:R-:W-:-:S04]  /*2920*/  IMAD.WIDE.U32 R32, R40, R34, R32 ;  /* 0x0000002228207225 */ /* 0x000fc800078e0020 */
[----:B------:R-:W-:Y:S02]  /*2930*/  IMAD.SHL.U32 R3, R66, 0x40, RZ ;  /* 0x0000004042037824 */ /* 0x000fe400078e00ff */
[----:B------:R-:W-:-:S04]  /*2940*/  IMAD.WIDE.U32 R34, R34, 0x60, RZ ;  /* 0x0000006022227825 */ /* 0x000fc800078e00ff */
[----:B------:R-:W-:-:S04]  /*2950*/  IMAD.WIDE.U32 R66, R66, 0x60, RZ ;  /* 0x0000006042427825 */ /* 0x000fc800078e00ff */
[----:B------:R-:W-:Y:S02]  /*2960*/  IMAD R90, R218, 0x200, R39 ;  /* 0x00000200da5a7824 */ /* 0x000fe400078e0227 */
[----:B------:R-:W-:Y:S02]  /*2970*/  IMAD.IADD R77, R35, 0x1, R77 ;  /* 0x00000001234d7824 */ /* 0x000fe400078e024d */
[----:B------:R-:W-:Y:S02]  /*2980*/  IMAD.IADD R78, R67, 0x1, R47 ;  /* 0x00000001434e7824 */ /* 0x000fe400078e022f */
[----:B------:R-:W-:Y:S02]  /*2990*/  IMAD.IADD R79, R31, 0x1, R45 ;  /* 0x000000011f4f7824 */ /* 0x000fe400078e022d */
[----:B------:R-:W-:Y:S02]  /*29a0*/  IMAD.IADD R80, R45, 0x1, R33 ;  /* 0x000000012d507824 */ /* 0x000fe400078e0221 */
[----:B------:R-:W-:-:S02]  /*29b0*/  IMAD.IADD R88, R219, 0x1, R36 ;  /* 0x00000001db587824 */ /* 0x000fc400078e0224 */
[----:B------:R-:W-:Y:S02]  /*29c0*/  IMAD R91, R218, 0x200, R37 ;  /* 0x00000200da5b7824 */ /* 0x000fe400078e0225 */
[----:B------:R-:W-:Y:S02]  /*29d0*/  IMAD.IADD R92, R89, 0x1, R90 ;  /* 0x00000001595c7824 */ /* 0x000fe400078e025a */
[----:B------:R-:W-:-:S07]  /*29e0*/  IMAD.IADD R93, R15, 0x1, R93 ;  /* 0x000000010f5d7824 */ /* 0x000fce00078e025d */
.L_x_10250:
        /* <DEDUP_REMOVED lines=71> */
.L_x_10207:
[----:B------:R-:W-:Y:S05]  /*2e60*/  BSYNC B1 ;  /* 0x0000000000017941 */ /* 0x000fea0003800000 */
.L_x_10206:
        /* <DEDUP_REMOVED lines=25> */
.L_x_10209:
[----:B------:R-:W-:Y:S05]  /*3000*/  BSYNC B1 ;  /* 0x0000000000017941 */ /* 0x000fea0003800000 */
.L_x_10208:
[----:B0-----:R-:W2:Y:S01]  /*3010*/  LDL R36, [R1+0x5c] ;  /* 0x00005c0001247983 */ /* 0x001ea20000100800 */
[----:B------:R-:W-:Y:S01]  /*3020*/  IMAD.MOV.U32 R37, RZ, RZ, R61 ;  /* 0x000000ffff257224 */ /* 0x000fe200078e003d */
[----:B------:R-:W-:Y:S01]  /*3030*/  PRMT R115, R115, 0x5410, R101 ;  /* 0x0000541073737816 */ /* 0x000fe20000000065 */
[----:B------:R-:W-:Y:S01]  /*3040*/  IMAD.MOV.U32 R38, RZ, RZ, R62 ;  /* 0x000000ffff267224 */ /* 0x000fe200078e003e */
[----:B------:R-:W-:Y:S01]  /*3050*/  PRMT R123, R100, 0x7610, R123 ;  /* 0x00007610647b7816 */ /* 0x000fe2000000007b */
[----:B------:R-:W-:-:S05]  /*3060*/  IMAD.MOV.U32 R39, RZ, RZ, R63 ;  /* 0x000000ffff277224 */ /* 0x000fca00078e003f */
[----:B------:R-:W-:Y:S01]  /*3070*/  PRMT R110, R39, 0x5410, R38 ;  /* 0x00005410276e7816 */ /* 0x000fe20000000026 */
[----:B-----5:R-:W-:Y:S02]  /*3080*/  IMAD.MOV.U32 R38, RZ, RZ, R52 ;  /* 0x000000ffff267224 */ /* 0x020fe400078e0034 */
[----:B------:R-:W-:-:S03]  /*3090*/  IMAD.MOV.U32 R39, RZ, RZ, R53 ;  /* 0x000000ffff277224 */ /* 0x000fc600078e0035 */
[----:B------:R-:W-:Y:S01]  /*30a0*/  PRMT R122, R38, 0x7610, R122 ;  /* 0x00007610267a7816 */ /* 0x000fe2000000007a */
[----:B------:R-:W-:Y:S01]  /*30b0*/  IMAD.MOV.U32 R38, RZ, RZ, R44 ;  /* 0x000000ffff267224 */ /* 0x000fe200078e002c */
[----:B------:R-:W-:Y:S01]  /*30c0*/  PRMT R121, R39, 0x7610, R121 ;  /* 0x0000761027797816 */ /* 0x000fe20000000079 */
[----:B------:R-:W-:-:S05]  /*30d0*/  IMAD.MOV.U32 R39, RZ, RZ, R45 ;  /* 0x000000ffff277224 */ /* 0x000fca00078e002d */
[----:B------:R-:W-:Y:S02]  /*30e0*/  PRMT R118, R39, 0x7610, R118 ;  /* 0x0000761027767816 */ /* 0x000fe40000000076 */
[----:B--2---:R-:W-:Y:S01]  /*30f0*/  R2UR UR4, R36 ;  /* 0x00000000240472ca */ /* 0x004fe200000e0000 */
[----:B------:R-:W-:-:S05]  /*3100*/  IMAD.MOV.U32 R36, RZ, RZ, R60 ;  /* 0x000000ffff247224 */ /* 0x000fca00078e003c */
[----:B------:R-:W-:Y:S01]  /*3110*/  PRMT R107, R36, 0x5410, R37 ;  /* 0x00005410246b7816 */ /* 0x000fe20000000025 */
[----:B------:R-:W-:Y:S02]  /*3120*/  IMAD.MOV.U32 R36, RZ, RZ, R56 ;  /* 0x000000ffff247224 */ /* 0x000fe400078e0038 */
[----:B------:R-:W-:-:S03]  /*3130*/  IMAD.MOV.U32 R37, RZ, RZ, R57 ;  /* 0x000000ffff257224 */ /* 0x000fc600078e0039 */
[----:B------:R-:W-:Y:S01]  /*3140*/  PRMT R116, R116, 0x5410, R36 ;  /* 0x0000541074747816 */ /* 0x000fe20000000024 */
[----:B------:R-:W-:Y:S01]  /*3150*/  UISETP.NE.AND UP0, UPT, UR4, 0x3, UPT ;  /* 0x000000030400788c */ /* 0x000fe2000bf05270 */
[----:B------:R-:W-:Y:S01]  /*3160*/  PRMT R117, R117, 0x5410, R37 ;  /* 0x0000541075757816 */ /* 0x000fe20000000025 */
[----:B------:R-:W-:Y:S02]  /*3170*/  IMAD.MOV.U32 R36, RZ, RZ, R46 ;  /* 0x000000ffff247224 */ /* 0x000fe400078e002e */
[----:B------:R-:W-:Y:S01]  /*3180*/  IMAD.MOV.U32 R37, RZ, RZ, R47 ;  /* 0x000000ffff257224 */ /* 0x000fe200078e002f */
[----:B------:R-:W-:Y:S02]  /*3190*/  PRMT R117, R38, 0x7610, R117 ;  /* 0x0000761026757816 */ /* 0x000fe40000000075 */
[----:B------:R-:W-:Y:S02]  /*31a0*/  PLOP3.LUT P3, PT, PT, PT, UP0, 0x80, 0x0 ;  /* 0x000000000000781c */ /* 0x000fe40003f6f008 */
[----:B------:R-:W-:Y:S01]  /*31b0*/  PRMT R115, R36, 0x7610, R115 ;  /* 0x0000761024737816 */ /* 0x000fe20000000073 */
[----:B------:R-:W-:Y:S01]  /*31c0*/  IMAD.MOV.U32 R36, RZ, RZ, R55 ;  /* 0x000000ffff247224 */ /* 0x000fe200078e0037 */
[----:B------:R-:W-:Y:S01]  /*31d0*/  PRMT R116, R37, 0x7610, R116 ;  /* 0x0000761025747816 */ /* 0x000fe20000000074 */
[----:B------:R-:W-:-:S03]  /*31e0*/  IMAD.MOV.U32 R37, RZ, RZ, R54 ;  /* 0x000000ffff257224 */ /* 0x000fc600078e0036 */
[----:B------:R-:W-:Y:S02]  /*31f0*/  PRMT R119, R36, 0x7610, R119 ;  /* 0x0000761024777816 */ /* 0x000fe40000000077 */
[----:B------:R-:W-:-:S03]  /*3200*/  PRMT R120, R37, 0x7610, R120 ;  /* 0x0000761025787816 */ /* 0x000fc60000000078 */
[----:B------:R-:W-:Y:S05]  /*3210*/  @!P3 BRA `(.L_x_10210) ;  /* 0x000000000004b947 */ /* 0x000fea0003800000 */
[----:B------:R-:W-:Y:S01]  /*3220*/  BPT.TRAP 0x1 ;  /* 0x000000040000795c */ /* 0x000fe20000300000 */
.L_x_10210:
[----:B------:R-:W-:Y:S01]  /*3230*/  IMAD R96, R2, 0x8, R18 ;  /* 0x0000000802607824 */ /* 0x000fe200078e0212 */
[----:B------:R-:W-:Y:S01]  /*3240*/  SHF.L.U32 R109, R201, 0x1f, RZ ;  /* 0x0000001fc96d7819 */ /* 0x000fe200000006ff */
[----:B------:R-:W-:Y:S03]  /*3250*/  BSSY B1, `(.L_x_10211) ;  /* 0x0000003000017945 */ /* 0x000fe60003800000 */
[----:B------:R-:W0:Y:S02]  /*3260*/  SYNCS.PHASECHK.TRANS64.TRYWAIT P6, [R96+URZ+0x32490], R109 ;  /* 0x0324906d600075a7 */ /* 0x000e2400080c017f */
[----:B0-----:R-:W-:Y:S05]  /*3270*/  @!P6 BRA `(.L_x_10212) ;  /* 0x000001900020e947 */ /* 0x001fea0003800000 */
.L_x_10507:
[----:B------:R-:W-:Y:S05]  /*3280*/  BSYNC B1 ;  /* 0x0000000000017941 */ /* 0x000fea0003800000 */
.L_x_10211:
        /* <DEDUP_REMOVED lines=13> */
[----:B------:R-:W-:Y:S02]  /*3360*/  PRMT R101, R107, 0x5410, R101 ;  /* 0x000054106b657816 */ /* 0x000fe40000000065 */
[----:B------:R-:W-:Y:S01]  /*3370*/  SHF.R.U32.HI R100, RZ, 0x10, R61 ;  /* 0x00000010ff647819 */ /* 0x000fe2000001163d */
[----:B------:R-:W-:Y:S01]  /*3380*/  IMAD.U32 R61, R38, 0x10000, RZ ;  /* 0x00010000263d7824 */ /* 0x000fe200078e00ff */
[----:B------:R-:W-:Y:S01]  /*3390*/  PRMT R62, R110, 0x5410, R103 ;  /* 0x000054106e3e7816 */ /* 0x000fe20000000067 */
[C---:B------:R-:W-:Y:S01]  /*33a0*/  IMAD.U32 R110, R37.reuse, 0x10000, RZ ;  /* 0x00010000256e7824 */ /* 0x040fe200078e00ff */
[----:B------:R-:W-:-:S02]  /*33b0*/  LOP3.LUT R37, R37, 0xffff0000, RZ, 0xc0, !PT ;  /* 0xffff000025257812 */ /* 0x000fc400078ec0ff */
[----:B------:R-:W-:Y:S01]  /*33c0*/  LOP3.LUT R112, R63, 0xffff0000, RZ, 0xc0, !PT ;  /* 0xffff00003f707812 */ /* 0x000fe200078ec0ff */
[----:B------:R-:W-:Y:S01]  /*33d0*/  IMAD.U32 R103, R62, 0x10000, RZ ;  /* 0x000100003e677824 */ /* 0x000fe200078e00ff */
[----:B------:R-:W-:Y:S01]  /*33e0*/  LOP3.LUT R60, R39, 0xffff0000, RZ, 0xc0, !PT ;  /* 0xffff0000273c7812 */ /* 0x000fe200078ec0ff */
[----:B------:R-:W-:Y:S01]  /*33f0*/  IMAD.U32 R63, R63, 0x10000, RZ ;  /* 0x000100003f3f7824 */ /* 0x000fe200078e00ff */
[----:B------:R-:W-:Y:S01]  /*3400*/  LOP3.LUT R111, R101, 0xffff0000, RZ, 0xc0, !PT ;  /* 0xffff0000656f7812 */ /* 0x000fe200078ec0ff */
[-C--:B------:R-:W-:Y:S01]  /*3410*/  FMUL.FTZ R113, R37, R112.reuse ;  /* 0x0000007025717220 */ /* 0x080fe20000410000 */
[----:B------:R-:W-:Y:S01]  /*3420*/  PRMT R39, R107, 0x5432, R100 ;  /* 0x000054326b277816 */ /* 0x000fe20000000064 */
[----:B------:R-:W-:Y:S01]  /*3430*/  IMAD.U32 R100, R36, 0x10000, RZ ;  /* 0x0001000024647824 */ /* 0x000fe200078e00ff */
[----:B------:R-:W-:Y:S01]  /*3440*/  LOP3.LUT R38, R38, 0xffff0000, RZ, 0xc0, !PT ;  /* 0xffff000026267812 */ /* 0x000fe200078ec0ff */
[-C--:B------:R-:W-:Y:S01]  /*3450*/  FMUL.FTZ R37, R37, R111.reuse ;  /* 0x0000006f25257220 */ /* 0x080fe20000410000 */
[----:B------:R-:W-:Y:S01]  /*3460*/  FFMA.FTZ R113, R110, R111, -R113 ;  /* 0x0000006f6e717223 */ /* 0x000fe20000010871 */
[----:B------:R-:W-:Y:S01]  /*3470*/  IMAD.U32 R107, R39, 0x10000, RZ ;  /* 0x00010000276b7824 */ /* 0x000fe200078e00ff */
[----:B------:R-:W-:Y:S01]  /*3480*/  LOP3.LUT R36, R36, 0xffff0000, RZ, 0xc0, !PT ;  /* 0xffff000024247812 */ /* 0x000fe200078ec0ff */
[----:B------:R-:W-:Y:S01]  /*3490*/  FMUL.FTZ R114, R38, R103 ;  /* 0x0000006726727220 */ /* 0x000fe20000410000 */
[----:B------:R-:W-:Y:S01]  /*34a0*/  FFMA.FTZ R110, R110, R112, R37 ;  /* 0x000000706e6e7223 */ /* 0x000fe20000010025 */
[-C--:B------:R-:W-:Y:S01]  /*34b0*/  FMUL.FTZ R38, R38, R107.reuse ;  /* 0x0000006b26267220 */ /* 0x080fe20000410000 */
[----:B------:R-:W-:Y:S01]  /*34c0*/  LOP3.LUT R37, R62, 0xffff0000, RZ, 0xc0, !PT ;  /* 0xffff00003e257812 */ /* 0x000fe200078ec0ff */
[----:B------:R-:W-:Y:S01]  /*34d0*/  IMAD.U32 R101, R101, 0x10000, RZ ;  /* 0x0001000065657824 */ /* 0x000fe200078e00ff */
[----:B------:R-:W-:Y:S01]  /*34e0*/  LOP3.LUT R39, R39, 0xffff0000, RZ, 0xc0, !PT ;  /* 0xffff000027277812 */ /* 0x000fe200078ec0ff */
[C---:B------:R-:W-:Y:S01]  /*34f0*/  FFMA.FTZ R114, R61.reuse, R107, -R114 ;  /* 0x0000006b3d727223 */ /* 0x040fe20000010872 */
        /* <DEDUP_REMOVED lines=12> */
[----:B------:R-:W-:-:S07]  /*35c0*/  F2FP.BF16.F32.PACK_AB R36, R36, R103 ;  /* 0x000000672424723e */ /* 0x000fce00000010ff */
.L_x_10218:
[----:B------:R-:W-:Y:S05]  /*35d0*/  BSYNC B3 ;  /* 0x0000000000037941 */ /* 0x000fea0003800000 */
.L_x_10217:
[----:B--2---:R1:W-:Y:S02]  /*35e0*/  STG.E.128 desc[UR60][R50.64], R36 ;  /* 0x0000002432007986 */ /* 0x0043e4000c101d3c */
.L_x_10216:
[----:B------:R-:W-:Y:S05]  /*35f0*/  BSYNC B2 ;  /* 0x0000000000027941 */ /* 0x000fea0003800000 */
.L_x_10215:
[----:B------:R-:W-:Y:S05]  /*3600*/  @P2 BRA `(.L_x_10214) ;  /* 0x0000000000d02947 */ /* 0x000fea0003800000 */
[----:B-1----:R1:W2:Y:S01]  /*3610*/  LDS.128 R36, [R105] ;  /* 0x0000000069247984 */ /* 0x0022a20000000c00 */
[----:B------:R-:W-:Y:S01]  /*3620*/  ISETP.GE.AND P4, PT, R202, R104, PT ;  /* 0x00000068ca00720c */ /* 0x000fe20003f86270 */
[----:B------:R-:W-:-:S12]  /*3630*/  BSSY B2, `(.L_x_10219) ;  /* 0x0000030000027945 */ /* 0x000fd80003800000 */
[----:B-1----:R-:W-:Y:S05]  /*3640*/  @P4 BRA `(.L_x_10220) ;  /* 0x0000000000b84947 */ /* 0x002fea0003800000 */
[----:B------:R-:W-:Y:S01]  /*3650*/  SHF.R.U32.HI R62, RZ, 0x10, R57 ;  /* 0x00000010ff3e7819 */ /* 0x000fe20000011639 */
[----:B--2---:R-:W-:Y:S01]  /*3660*/  IMAD.U32 R101, R37, 0x10000, RZ ;  /* 0x0001000025657824 */ /* 0x004fe200078e00ff */
[----:B------:R-:W-:Y:S02]  /*3670*/  SHF.R.U32.HI R61, RZ, 0x10, R59 ;  /* 0x00000010ff3d7819 */ /* 0x000fe4000001163b */
[----:B------:R-:W-:Y:S01]  /*3680*/  SHF.R.U64 R60, R56, 0x10, R57 ;  /* 0x00000010383c7819 */ /* 0x000fe20000001239 */
[----:B------:R-:W-:Y:S01]  /*3690*/  IMAD.U32 R56, R38, 0x10000, RZ ;  /* 0x0001000026387824 */ /* 0x000fe200078e00ff */
[----:B------:R-:W-:Y:S01]  /*36a0*/  SHF.R.U64 R58, R58, 0x10, R59 ;  /* 0x000000103a3a7819 */ /* 0x000fe2000000123b */
[----:B------:R-:W-:Y:S01]  /*36b0*/  IMAD.U32 R59, R39, 0x10000, RZ ;  /* 0x00010000273b7824 */ /* 0x000fe200078e00ff */
[----:B------:R-:W-:Y:S02]  /*36c0*/  PRMT R62, R117, 0x5432, R62 ;  /* 0x00005432753e7816 */ /* 0x000fe4000000003e */
[----:B------:R-:W-:-:S02]  /*36d0*/  LOP3.LUT R57, R38, 0xffff0000, RZ, 0xc0, !PT ;  /* 0xffff000026397812 */ /* 0x000fc400078ec0ff */
[----:B------:R-:W-:Y:S02]  /*36e0*/  PRMT R61, R123, 0x5410, R61 ;  /* 0x000054107b3d7816 */ /* 0x000fe4000000003d */
[----:B------:R-:W-:Y:S02]  /*36f0*/  LOP3.LUT R38, R39, 0xffff0000, RZ, 0xc0, !PT ;  /* 0xffff000027267812 */ /* 0x000fe400078ec0ff */
[----:B------:R-:W-:Y:S01]  /*3700*/  PRMT R39, R116, 0x5432, R60 ;  /* 0x0000543274277816 */ /* 0x000fe2000000003c */
        /* <DEDUP_REMOVED lines=10> */
[----:B------:R-:W-:Y:S01]  /*37b0*/  FMUL.FTZ R110, R103, R102 ;  /* 0x00000066676e7220 */ /* 0x000fe20000410000 */
[----:B------:R-:W-:Y:S01]  /*37c0*/  LOP3.LUT R61, R61, 0xffff0000, RZ, 0xc0, !PT ;  /* 0xffff00003d3d7812 */ /* 0x000fe200078ec0ff */
[----:B------:R-:W-:Y:S01]  /*37d0*/  IMAD.U32 R39, R39, 0x10000, RZ ;  /* 0x0001000027277824 */ /* 0x000fe200078e00ff */
[----:B------:R-:W-:Y:S01]  /*37e0*/  LOP3.LUT R36, R36, 0xffff0000, RZ, 0xc0, !PT ;  /* 0xffff000024247812 */ /* 0x000fe200078ec0ff */
[----:B------:R-:W-:Y:S01]  /*37f0*/  FMUL.FTZ R103, R103, R100 ;  /* 0x0000006467677220 */ /* 0x000fe20000410000 */
[----:B------:R-:W-:Y:S01]  /*3800*/  FFMA.FTZ R63, R56, R63, -R107 ;  /* 0x0000003f383f7223 */ /* 0x000fe2000001086b */
[----:B------:R-:W-:-:S02]  /*3810*/  IMAD.U32 R58, R58, 0x10000, RZ ;  /* 0x000100003a3a7824 */ /* 0x000fc400078e00ff */
[----:B------:R-:W-:Y:S01]  /*3820*/  FFMA.FTZ R56, R56, R60, R57 ;  /* 0x0000003c38387223 */ /* 0x000fe20000010039 */
[C---:B------:R-:W-:Y:S01]  /*3830*/  FMUL.FTZ R60, R38.reuse, R62 ;  /* 0x0000003e263c7220 */ /* 0x040fe20000410000 */
[----:B------:R-:W-:Y:S01]  /*3840*/  FMUL.FTZ R57, R38, R61 ;  /* 0x0000003d26397220 */ /* 0x000fe20000410000 */
[C---:B------:R-:W-:Y:S01]  /*3850*/  FFMA.FTZ R100, R101.reuse, R100, -R110 ;  /* 0x0000006465647223 */ /* 0x040fe2000001086e */
[C---:B------:R-:W-:Y:S01]  /*3860*/  FMUL.FTZ R38, R36.reuse, R39 ;  /* 0x0000002724267220 */ /* 0x040fe20000410000 */
[----:B------:R-:W-:Y:S01]  /*3870*/  FFMA.FTZ R101, R101, R102, R103 ;  /* 0x0000006665657223 */ /* 0x000fe20000010067 */
[-C--:B------:R-:W-:Y:S01]  /*3880*/  FMUL.FTZ R36, R36, R58.reuse ;  /* 0x0000003a24247220 */ /* 0x080fe20000410000 */
[----:B------:R-:W-:Y:S01]  /*3890*/  FFMA.FTZ R60, R59, R61, -R60 ;  /* 0x0000003d3b3c7223 */ /* 0x000fe2000001083c */
[----:B------:R-:W-:Y:S01]  /*38a0*/  FFMA.FTZ R38, R37, R58, -R38 ;  /* 0x0000003a25267223 */ /* 0x000fe20000010826 */
[----:B------:R-:W-:Y:S01]  /*38b0*/  FFMA.FTZ R57, R59, R62, R57 ;  /* 0x0000003e3b397223 */ /* 0x000fe20000010039 */
[----:B------:R-:W-:Y:S01]  /*38c0*/  FFMA.FTZ R37, R37, R39, R36 ;  /* 0x0000002725257223 */ /* 0x000fe20000010024 */
[----:B------:R-:W-:-:S02]  /*38d0*/  F2FP.BF16.F32.PACK_AB R100, R101, R100 ;  /* 0x000000646564723e */ /* 0x000fc400000010ff */
[----:B------:R-:W-:Y:S02]  /*38e0*/  F2FP.BF16.F32.PACK_AB R56, R56, R63 ;  /* 0x0000003f3838723e */ /* 0x000fe400000010ff */
[----:B------:R-:W-:Y:S01]  /*38f0*/  F2FP.BF16.F32.PACK_AB R36, R37, R38 ;  /* 0x000000262524723e */ /* 0x000fe200000010ff */
[----:B------:R-:W-:Y:S01]  /*3900*/  IMAD.MOV.U32 R37, RZ, RZ, R100 ;  /* 0x000000ffff257224 */ /* 0x000fe200078e0064 */
[----:B------:R-:W-:Y:S01]  /*3910*/  F2FP.BF16.F32.PACK_AB R39, R57, R60 ;  /* 0x0000003c3927723e */ /* 0x000fe200000010ff */
[----:B------:R-:W-:-:S07]  /*3920*/  IMAD.MOV.U32 R38, RZ, RZ, R56 ;  /* 0x000000ffff267224 */ /* 0x000fce00078e0038 */
.L_x_10220:
[----:B------:R-:W-:Y:S05]  /*3930*/  BSYNC B2 ;  /* 0x0000000000027941 */ /* 0x000fea0003800000 */
.L_x_10219:
[----:B--2---:R2:W-:Y:S02]  /*3940*/  STG.E.128 desc[UR60][R50.64+0x40], R36 ;  /* 0x0000402432007986 */ /* 0x0045e4000c101d3c */
.L_x_10214:
[----:B------:R-:W-:Y:S05]  /*3950*/  BSYNC B1 ;  /* 0x0000000000017941 */ /* 0x000fea0003800000 */
.L_x_10213:
[----:B------:R-:W-:Y:S05]  /*3960*/  @P5 BRA `(.L_x_10221) ;  /* 0x0000001c00945947 */ /* 0x000fea0003800000 */
[----:B------:R-:W-:Y:S04]  /*3970*/  BSSY B1, `(.L_x_10222) ;  /* 0x0000035000017945 */ /* 0x000fe80003800000 */
[----:B------:R-:W-:Y:S05]  /*3980*/  @P1 BRA `(.L_x_10223) ;  /* 0x0000000000cc1947 */ /* 0x000fea0003800000 */
        /* <DEDUP_REMOVED lines=8> */
[----:B------:R-:W-:Y:S01]  /*3a10*/  SHF.R.U32.HI R54, RZ, 0x10, R55 ;  /* 0x00000010ff367819 */ /* 0x000fe20000011637 */
[----:B------:R-:W-:Y:S01]  /*3a20*/  IMAD.U32 R55, R37, 0x10000, RZ ;  /* 0x0001000025377824 */ /* 0x000fe200078e00ff */
[----:B------:R-:W-:Y:S02]  /*3a30*/  PRMT R120, R120, 0x5410, R53 ;  /* 0x0000541078787816 */ /* 0x000fe40000000035 */
[----:B------:R-:W-:-:S02]  /*3a40*/  PRMT R122, R122, 0x5410, R57 ;  /* 0x000054107a7a7816 */ /* 0x000fc40000000039 */
        /* <DEDUP_REMOVED lines=8> */
[----:B------:R-:W-:Y:S01]  /*3ad0*/  FMUL.FTZ R60, R53, R58 ;  /* 0x0000003a353c7220 */ /* 0x000fe20000410000 */
[----:B------:R-:W-:Y:S01]  /*3ae0*/  LOP3.LUT R51, R38, 0xffff0000, RZ, 0xc0, !PT ;  /* 0xffff000026337812 */ /* 0x000fe200078ec0ff */
[----:B------:R-:W-:-:S02]  /*3af0*/  IMAD.U32 R52, R119, 0x10000, RZ ;  /* 0x0001000077347824 */ /* 0x000fc400078e00ff */
[-C--:B------:R-:W-:Y:S01]  /*3b00*/  FMUL.FTZ R57, R53, R54.reuse ;  /* 0x0000003635397220 */ /* 0x080fe20000410000 */
[----:B------:R-:W-:Y:S01]  /*3b10*/  IMAD.U32 R56, R121, 0x10000, RZ ;  /* 0x0001000079387824 */ /* 0x000fe200078e00ff */
[----:B------:R-:W-:Y:S01]  /*3b20*/  LOP3.LUT R53, R36, 0xffff0000, RZ, 0xc0, !PT ;  /* 0xffff000024357812 */ /* 0x000fe200078ec0ff */
[----:B------:R-:W-:Y:S01]  /*3b30*/  FFMA.FTZ R36, R55, R54, -R60 ;  /* 0x0000003637247223 */ /* 0x000fe2000001083c */
[----:B------:R-:W-:Y:S01]  /*3b40*/  FMUL.FTZ R59, R51, R52 ;  /* 0x00000034333b7220 */ /* 0x000fe20000410000 */
[----:B------:R-:W-:Y:S01]  /*3b50*/  FFMA.FTZ R55, R55, R58, R57 ;  /* 0x0000003a37377223 */ /* 0x000fe20000010039 */
[----:B------:R-:W-:Y:S01]  /*3b60*/  LOP3.LUT R38, R39, 0xffff0000, RZ, 0xc0, !PT ;  /* 0xffff000027267812 */ /* 0x000fe200078ec0ff */
[-C--:B------:R-:W-:Y:S01]  /*3b70*/  FMUL.FTZ R57, R51, R56.reuse ;  /* 0x0000003833397220 */ /* 0x080fe20000410000 */
[----:B------:R-:W-:Y:S01]  /*3b80*/  LOP3.LUT R119, R119, 0xffff0000, RZ, 0xc0, !PT ;  /* 0xffff000077777812 */ /* 0x000fe200078ec0ff */
[C---:B------:R-:W-:Y:S01]  /*3b90*/  FFMA.FTZ R51, R50.reuse, R56, -R59 ;  /* 0x0000003832337223 */ /* 0x040fe2000001083b */
[----:B------:R-:W-:Y:S01]  /*3ba0*/  LOP3.LUT R121, R121, 0xffff0000, RZ, 0xc0, !PT ;  /* 0xffff000079797812 */ /* 0x000fe200078ec0ff */
[----:B------:R-:W-:Y:S01]  /*3bb0*/  FFMA.FTZ R50, R50, R52, R57 ;  /* 0x0000003432327223 */ /* 0x000fe20000010039 */
[----:B------:R-:W-:-:S02]  /*3bc0*/  IMAD.U32 R39, R39, 0x10000, RZ ;  /* 0x0001000027277824 */ /* 0x000fc400078e00ff */
        /* <DEDUP_REMOVED lines=12> */
[----:B------:R-:W-:-:S07]  /*3c90*/  F2FP.BF16.F32.PACK_AB R39, R39, R52 ;  /* 0x000000342727723e */ /* 0x000fce00000010ff */
.L_x_10225:
[----:B------:R-:W-:Y:S05]  /*3ca0*/  BSYNC B2 ;  /* 0x0000000000027941 */ /* 0x000fea0003800000 */
.L_x_10224:
[----:B--2---:R3:W-:Y:S02]  /*3cb0*/  STG.E.128 desc[UR60][R48.64], R36 ;  /* 0x0000002430007986 */ /* 0x0047e4000c101d3c */
.L_x_10223:
[----:B------:R-:W-:Y:S05]  /*3cc0*/  BSYNC B1 ;  /* 0x0000000000017941 */ /* 0x000fea0003800000 */
.L_x_10222:
[----:B------:R-:W-:Y:S05]  /*3cd0*/  @P2 BRA `(.L_x_10221) ;  /* 0x0000001800b82947 */ /* 0x000fea0003800000 */
[----:B-123--:R1:W2:Y:S01]  /*3ce0*/  LDS.128 R36, [R105+0x2000] ;  /* 0x0020000069247984 */ /* 0x00e2a20000000c00 */
[----:B------:R-:W-:Y:S01]  /*3cf0*/  ISETP.GE.AND P4, PT, R202, R104, PT ;  /* 0x00000068ca00720c */ /* 0x000fe20003f86270 */
[----:B------:R-:W-:-:S12]  /*3d00*/  BSSY B1, `(.L_x_10226) ;  /* 0x000002f000017945 */ /* 0x000fd80003800000 */
[----:B-1----:R-:W-:Y:S05]  /*3d10*/  @P4 BRA `(.L_x_10227) ;  /* 0x0000000000b44947 */ /* 0x002fea0003800000 */
[----:B------:R-:W-:Y:S02]  /*3d20*/  SHF.R.U64 R50, R46, 0x10, R47 ;  /* 0x000000102e327819 */ /* 0x000fe4000000122f */
[--C-:B------:R-:W-:Y:S02]  /*3d30*/  SHF.R.U64 R46, R44, 0x10, R45.reuse ;  /* 0x000000102c2e7819 */ /* 0x100fe4000000122d */
[----:B------:R-:W-:Y:S01]  /*3d40*/  SHF.R.U32.HI R51, RZ, 0x10, R45 ;  /* 0x00000010ff337819 */ /* 0x000fe2000001162d */
[----:B--2---:R-:W-:Y:S01]  /*3d50*/  IMAD.U32 R45, R38, 0x10000, RZ ;  /* 0x00010000262d7824 */ /* 0x004fe200078e00ff */
[----:B------:R-:W-:Y:S02]  /*3d60*/  PRMT R117, R117, 0x5410, R46 ;  /* 0x0000541075757816 */ /* 0x000fe4000000002e */
[----:B------:R-:W-:Y:S02]  /*3d70*/  PRMT R115, R115, 0x5410, R50 ;  /* 0x0000541073737816 */ /* 0x000fe40000000032 */
[----:B------:R-:W-:-:S02]  /*3d80*/  SHF.R.U32.HI R53, RZ, 0x10, R47 ;  /* 0x00000010ff357819 */ /* 0x000fc4000001162f */
[----:B------:R-:W-:Y:S02]  /*3d90*/  PRMT R118, R118, 0x5410, R51 ;  /* 0x0000541076767816 */ /* 0x000fe40000000033 */
[----:B------:R-:W-:Y:S02]  /*3da0*/  LOP3.LUT R46, R37, 0xffff0000, RZ, 0xc0, !PT ;  /* 0xffff0000252e7812 */ /* 0x000fe400078ec0ff */
[----:B------:R-:W-:Y:S01]  /*3db0*/  LOP3.LUT R51, R117, 0xffff0000, RZ, 0xc0, !PT ;  /* 0xffff000075337812 */ /* 0x000fe200078ec0ff */
[----:B------:R-:W-:Y:S01]  /*3dc0*/  IMAD.U32 R54, R118, 0x10000, RZ ;  /* 0x0001000076367824 */ /* 0x000fe200078e00ff */
[----:B------:R-:W-:Y:S01]  /*3dd0*/  LOP3.LUT R50, R115, 0xffff0000, RZ, 0xc0, !PT ;  /* 0xffff000073327812 */ /* 0x000fe200078ec0ff */
[----:B------:R-:W-:Y:S01]  /*3de0*/  IMAD.U32 R117, R117, 0x10000, RZ ;  /* 0x0001000075757824 */ /* 0x000fe200078e00ff */
[----:B------:R-:W-:Y:S01]  /*3df0*/  PRMT R116, R116, 0x5410, R53 ;  /* 0x0000541074747816 */ /* 0x000fe20000000035 */
[----:B------:R-:W-:Y:S01]  /*3e00*/  FMUL.FTZ R56, R46, R51 ;  /* 0x000000332e387220 */ /* 0x000fe20000410000 */
[----:B------:R-:W-:Y:S01]  /*3e10*/  LOP3.LUT R47, R38, 0xffff0000, RZ, 0xc0, !PT ;  /* 0xffff0000262f7812 */ /* 0x000fe200078ec0ff */
[C---:B------:R-:W-:Y:S01]  /*3e20*/  IMAD.U32 R38, R39.reuse, 0x10000, RZ ;  /* 0x0001000027267824 */ /* 0x040fe200078e00ff */
[----:B------:R-:W-:Y:S01]  /*3e30*/  LOP3.LUT R44, R39, 0xffff0000, RZ, 0xc0, !PT ;  /* 0xffff0000272c7812 */ /* 0x000fe200078ec0ff */
[----:B------:R-:W-:-:S02]  /*3e40*/  IMAD.U32 R39, R37, 0x10000, RZ ;  /* 0x0001000025277824 */ /* 0x000fc400078e00ff */
[----:B------:R-:W-:Y:S01]  /*3e50*/  FMUL.FTZ R46, R46, R50 ;  /* 0x000000322e2e7220 */ /* 0x000fe20000410000 */
[----:B------:R-:W-:Y:S02]  /*3e60*/  IMAD.U32 R52, R116, 0x10000, RZ ;  /* 0x0001000074347824 */ /* 0x000fe400078e00ff */
[----:B------:R-:W-:Y:S01]  /*3e70*/  FMUL.FTZ R58, R47, R54 ;  /* 0x000000362f3a7220 */ /* 0x000fe20000410000 */
[C---:B------:R-:W-:Y:S01]  /*3e80*/  FFMA.FTZ R56, R39.reuse, R50, -R56 ;  /* 0x0000003227387223 */ /* 0x040fe20000010838 */
[----:B------:R-:W-:Y:S01]  /*3e90*/  FFMA.FTZ R51, R39, R51, R46 ;  /* 0x0000003327337223 */ /* 0x000fe2000001002e */
[-C--:B------:R-:W-:Y:S01]  /*3ea0*/  FMUL.FTZ R46, R47, R52.reuse ;  /* 0x000000342f2e7220 */ /* 0x080fe20000410000 */
[----:B------:R-:W-:Y:S01]  /*3eb0*/  IMAD.U32 R37, R36, 0x10000, RZ ;  /* 0x0001000024257824 */ /* 0x000fe200078e00ff */
[----:B------:R-:W-:Y:S01]  /*3ec0*/  LOP3.LUT R47, R118, 0xffff0000, RZ, 0xc0, !PT ;  /* 0xffff0000762f7812 */ /* 0x000fe200078ec0ff */
[----:B------:R-:W-:Y:S01]  /*3ed0*/  FFMA.FTZ R58, R45, R52, -R58 ;  /* 0x000000342d3a7223 */ /* 0x000fe2000001083a */
[----:B------:R-:W-:Y:S01]  /*3ee0*/  LOP3.LUT R39, R116, 0xffff0000, RZ, 0xc0, !PT ;  /* 0xffff000074277812 */ /* 0x000fe200078ec0ff */
[----:B------:R-:W-:Y:S01]  /*3ef0*/  IMAD.U32 R115, R115, 0x10000, RZ ;  /* 0x0001000073737824 */ /* 0x000fe200078e00ff */
[----:B------:R-:W-:Y:S01]  /*3f00*/  LOP3.LUT R36, R36, 0xffff0000, RZ, 0xc0, !PT ;  /* 0xffff000024247812 */ /* 0x000fe200078ec0ff */
[----:B------:R-:W-:Y:S01]  /*3f10*/  FFMA.FTZ R45, R45, R54, R46 ;  /* 0x000000362d2d7223 */ /* 0x000fe2000001002e */
[C---:B------:R-:W-:Y:S01]  /*3f20*/  FMUL.FTZ R53, R44.reuse, R47 ;  /* 0x0000002f2c357220 */ /* 0x040fe20000410000 */
[----:B------:R-:W-:Y:S01]  /*3f30*/  FMUL.FTZ R46, R44, R39 ;  /* 0x000000272c2e7220 */ /* 0x000fe20000410000 */
[----:B------:R-:W-:Y:S01]  /*3f40*/  F2FP.BF16.F32.PACK_AB R51, R51, R56 ;  /* 0x000000383333723e */ /* 0x000fe200000010ff */
        /* <DEDUP_REMOVED lines=9> */
[----:B------:R-:W-:-:S07]  /*3fe0*/  IMAD.MOV.U32 R37, RZ, RZ, R51 ;  /* 0x000000ffff257224 */ /* 0x000fce00078e0033 */
.L_x_10227:
[----:B------:R-:W-:Y:S05]  /*3ff0*/  BSYNC B1 ;  /* 0x0000000000017941 */ /* 0x000fea0003800000 */
.L_x_10226:
[----:B--2---:R4:W-:Y:S01]  /*4000*/  STG.E.128 desc[UR60][R48.64+0x40], R36 ;  /* 0x0000402430007986 */ /* 0x0049e2000c101d3c */
[----:B------:R-:W-:Y:S05]  /*4010*/  BRA `(.L_x_10221) ;  /* 0x0000001400e87947 */ /* 0x000fea0003800000 */
.L_x_10205:
[----:B------:R-:W2:Y:S01]  /*4020*/  LDL R44, [R1+0x5c] ;  /* 0x00005c00012c7983 */ /* 0x000ea20000100800 */
[----:B------:R-:W-:Y:S02]  /*4030*/  ISETP.GE.AND P3, PT, R227, R108, PT ;  /* 0x0000006ce300720c */ /* 0x000fe40003f66270 */
[----:B------:R-:W-:Y:S02]  /*4040*/  CS2R R46, SRZ ;  /* 0x00000000002e7805 */ /* 0x000fe4000001ff00 */
[----:B------:R-:W-:-:S13]  /*4050*/  ISETP.GE.OR P3, PT, R16, R104, P3 ;  /* 0x000000681000720c */ /* 0x000fda0001f66670 */
[----:B------:R-:W-:Y:S01]  /*4060*/  @!P3 IADD3 R37, P4, P5, R32, R36, R5 ;  /* 0x000000242025b210 */ /* 0x000fe20007d9e005 */
[----:B------:R-:W0:Y:S08]  /*4070*/  @!P3 LDC.64 R52, c[0x0][0x3e8] ;  /* 0x0000fa00ff34bb82 */ /* 0x000e300000000a00 */
[----:B------:R-:W1:Y:S01]  /*4080*/  @!P3 LDC.64 R56, c[0x0][0x400] ;  /* 0x00010000ff38bb82 */ /* 0x000e620000000a00 */
[----:B--2---:R-:W-:-:S02]  /*4090*/  R2UR UR4, R44 ;  /* 0x000000002c0472ca */ /* 0x004fc400000e0000 */
[----:B------:R-:W-:Y:S02]  /*40a0*/  @!P3 IADD3.X R44, R80, R107, R6, P4, P5 ;  /* 0x0000006b502cb210 */ /* 0x000fe400027ea406 */
[----:B------:R-:W-:-:S04]  /*40b0*/  @!P3 IADD3 R54, P4, P5, R64, R38, R3 ;  /* 0x000000264036b210 */ /* 0x000fc80007d9e003 */
        /* <DEDUP_REMOVED lines=33> */
[----:B----4-:R-:W-:Y:S01]  /*42d0*/  IMAD.MOV.U32 R56, RZ, RZ, R47 ;  /* 0x000000ffff387224 */ /* 0x010fe200078e002f */
[----:B------:R-:W-:Y:S01]  /*42e0*/  PRMT R128, R128, 0x5410, R59 ;  /* 0x0000541080807816 */ /* 0x000fe2000000003b */
        /* <DEDUP_REMOVED lines=11> */
[----:B---3--:R-:W-:Y:S01]  /*43a0*/  IMAD.MOV.U32 R56, RZ, RZ, R50 ;  /* 0x000000ffff387224 */ /* 0x008fe200078e0032 */
[----:B------:R-:W-:Y:S01]  /*43b0*/  PRMT R117, R117, 0x5410, R62 ;  /* 0x0000541075757816 */ /* 0x000fe2000000003e */
        /* <DEDUP_REMOVED lines=17> */
.L_x_10228:
        /* <DEDUP_REMOVED lines=9> */
.L_x_10508:
[----:B------:R-:W-:Y:S05]  /*4560*/  BSYNC B1 ;  /* 0x0000000000017941 */ /* 0x000fea0003800000 */
.L_x_10229:
[----:B------:R-:W-:Y:S01]  /*4570*/  ISETP.GE.OR P5, PT, R19, R108, P1 ;  /* 0x0000006c1300720c */ /* 0x000fe20000fa6670 */
[----:B------:R-:W-:-:S12]  /*4580*/  BSSY B1, `(.L_x_10231) ;  /* 0x0000083000017945 */ /* 0x000fd80003800000 */
[----:B------:R-:W-:Y:S05]  /*4590*/  @P5 BRA `(.L_x_10232) ;  /* 0x0000000800045947 */ /* 0x000fea0003800000 */
[-C--:B--2---:R-:W-:Y:S01]  /*45a0*/  IMAD R56, R231, R104.reuse, RZ ;  /* 0x00000068e7387224 */ /* 0x084fe200078e02ff */
[----:B------:R-:W-:Y:S01]  /*45b0*/  BSSY B2, `(.L_x_10233) ;  /* 0x0000073000027945 */ /* 0x000fe20003800000 */
[----:B------:R-:W-:-:S04]  /*45c0*/  IMAD.WIDE.U32 R106, R19, R104, R102 ;  /* 0x00000068136a7225 */ /* 0x000fc800078e0066 */
[----:B------:R-:W-:Y:S01]  /*45d0*/  IMAD R57, R19, R105, R56 ;  /* 0x0000006913397224 */ /* 0x000fe200078e0238 */
[----:B------:R-:W-:Y:S01]  /*45e0*/  SEL R56, R75, R111, !P0 ;  /* 0x0000006f4b387207 */ /* 0x000fe20004000000 */
[----:B------:R-:W-:Y:S01]  /*45f0*/  IMAD R59, R2, 0x1800, R91 ;  /* 0x00001800023b7824 */ /* 0x000fe200078e025b */
[----:B------:R-:W-:Y:S01]  /*4600*/  IADD3 R112, P5, P6, R12, R106, R85 ;  /* 0x0000006a0c707210 */ /* 0x000fe20007ebe055 */
[----:B------:R-:W-:Y:S01]  /*4610*/  IMAD.IADD R114, R57, 0x1, R107 ;  /* 0x0000000139727824 */ /* 0x000fe200078e026b */
[----:B------:R-:W-:-:S04]  /*4620*/  SHF.R.S32.HI R57, RZ, 0x1f, R56 ;  /* 0x0000001fff397819 */ /* 0x000fc80000011438 */
[----:B------:R-:W-:Y:S01]  /*4630*/  LEA.HI R57, R57, R56, RZ, 0x4 ;  /* 0x0000003839397211 */ /* 0x000fe200078f20ff */
[----:B------:R-:W-:Y:S01]  /*4640*/  IMAD R56, R59, 0x2, R18 ;  /* 0x000000023b387824 */ /* 0x000fe200078e0212 */
[----:B------:R-:W-:Y:S02]  /*4650*/  IADD3.X R113, R72, R114, R87, P5, P6 ;  /* 0x0000007248717210 */ /* 0x000fe40002fec457 */
[----:B------:R-:W-:-:S05]  /*4660*/  LEA.HI.SX32 R57, R57, R84, 0x1c ;  /* 0x0000005439397211 */ /* 0x000fca00078fe2ff */
[----:B------:R-:W-:-:S05]  /*4670*/  IMAD.SHL.U32 R115, R57, 0x8, RZ ;  /* 0x0000000839737824 */ /* 0x000fca00078e00ff */
[----:B------:R-:W-:-:S04]  /*4680*/  LOP3.LUT R57, R83, 0x38, R115, 0xf8, !PT ;  /* 0x0000003853397812 */ /* 0x000fc800078ef873 */
[----:B------:R-:W-:-:S05]  /*4690*/  LOP3.LUT R57, R57, R86, RZ, 0x3c, !PT ;  /* 0x0000005639397212 */ /* 0x000fca00078e3cff */
[----:B------:R-:W-:-:S04]  /*46a0*/  IMAD R57, R218, 0x200, R57 ;  /* 0x00000200da397824 */ /* 0x000fc800078e0239 */
[----:B------:R-:W-:-:S04]  /*46b0*/  IMAD R57, R2, 0x1800, R57 ;  /* 0x0000180002397824 */ /* 0x000fc800078e0239 */
[----:B------:R-:W-:Y:S02]  /*46c0*/  IMAD R60, R57, 0x2, R18 ;  /* 0x00000002393c7824 */ /* 0x000fe400078e0212 */
[----:B------:R-:W1:Y:S04]  /*46d0*/  LDS.128 R56, [R56+0x1c400] ;  /* 0x01c4000038387984 */ /* 0x000e680000000c00 */
[----:B------:R-:W2:Y:S01]  /*46e0*/  LDS.128 R60, [R60+0x1c400] ;  /* 0x01c400003c3c7984 */ /* 0x000ea20000000c00 */
[----:B------:R-:W-:Y:S05]  /*46f0*/  @P4 BRA `(.L_x_10234) ;  /* 0x0000000400784947 */ /* 0x000fea0003800000 */
[----:B------:R-:W-:Y:S01]  /*4700*/  SHF.R.U32.HI R116, RZ, 0x10, R45 ;  /* 0x00000010ff747819 */ /* 0x000fe2000001162d */
[----:B--2---:R-:W-:Y:S01]  /*4710*/  IMAD.U32 R121, R61, 0x10000, RZ ;  /* 0x000100003d797824 */ /* 0x004fe200078e00ff */
[----:B------:R-:W-:Y:S01]  /*4720*/  SHF.R.U32.HI R120, RZ, 0x10, R37 ;  /* 0x00000010ff787819 */ /* 0x000fe20000011625 */
[----:B------:R-:W-:Y:S01]  /*4730*/  IMAD.U32 R124, R63, 0x10000, RZ ;  /* 0x000100003f7c7824 */ /* 0x000fe200078e00ff */
[----:B------:R-:W-:Y:S02]  /*4740*/  PRMT R116, R118, 0x5432, R116 ;  /* 0x0000543276747816 */ /* 0x000fe40000000074 */
[----:B------:R-:W-:Y:S01]  /*4750*/  PRMT R120, R117, 0x5432, R120 ;  /* 0x0000543275787816 */ /* 0x000fe20000000078 */
[C---:B-1----:R-:W-:Y:S01]  /*4760*/  IMAD.U32 R117, R57.reuse, 0x10000, RZ ;  /* 0x0001000039757824 */ /* 0x042fe200078e00ff */
[----:B------:R-:W-:Y:S01]  /*4770*/  LOP3.LUT R57, R57, 0xffff0000, RZ, 0xc0, !PT ;  /* 0xffff000039397812 */ /* 0x000fe200078ec0ff */
[C---:B------:R-:W-:Y:S01]  /*4780*/  IMAD.U32 R119, R116.reuse, 0x10000, RZ ;  /* 0x0001000074777824 */ /* 0x040fe200078e00ff */
[----:B------:R-:W-:Y:S01]  /*4790*/  LOP3.LUT R116, R116, 0xffff0000, RZ, 0xc0, !PT ;  /* 0xffff000074747812 */ /* 0x000fe200078ec0ff */
[----:B------:R-:W-:Y:S01]  /*47a0*/  IMAD.U32 R118, R120, 0x10000, RZ ;  /* 0x0001000078767824 */ /* 0x000fe200078e00ff */
[----:B------:R-:W-:Y:S01]  /*47b0*/  SHF.R.U64 R46, R46, 0x10, R47 ;  /* 0x000000102e2e7819 */ /* 0x000fe2000000122f */
[CC--:B------:R-:W-:Y:S01]  /*47c0*/  FMUL.FTZ R122, R121.reuse, R119.reuse ;  /* 0x00000077797a7220 */ /* 0x0c0fe20000410000 */
[----:B------:R-:W-:Y:S01]  /*47d0*/  SHF.R.U64 R44, R44, 0x10, R45 ;  /* 0x000000102c2c7819 */ /* 0x000fe2000000122d */
[-C--:B------:R-:W-:Y:S01]  /*47e0*/  FMUL.FTZ R121, R121, R118.reuse ;  /* 0x0000007679797220 */ /* 0x080fe20000410000 */
[----:B------:R-:W-:Y:S01]  /*47f0*/  SHF.R.U64 R36, R36, 0x10, R37 ;  /* 0x0000001024247819 */ /* 0x000fe20000001225 */
[C---:B------:R-:W-:Y:S01]  /*4800*/  FFMA.FTZ R118, R117.reuse, R118, -R122 ;  /* 0x0000007675767223 */ /* 0x040fe2000001087a */
[----:B------:R-:W-:Y:S01]  /*4810*/  PRMT R44, R130, 0x5432, R44 ;  /* 0x00005432822c7816 */ /* 0x000fe2000000002c */
[----:B------:R-:W-:Y:S01]  /*4820*/  FFMA.FTZ R117, R117, R119, R121 ;  /* 0x0000007775757223 */ /* 0x000fe20000010079 */
[----:B------:R-:W-:Y:S01]  /*4830*/  LOP3.LUT R119, R61, 0xffff0000, RZ, 0xc0, !PT ;  /* 0xffff00003d777812 */ /* 0x000fe200078ec0ff */
[----:B------:R-:W-:Y:S01]  /*4840*/  IMAD.U32 R37, R56, 0x10000, RZ ;  /* 0x0001000038257824 */ /* 0x000fe200078e00ff */
[----:B------:R-:W-:Y:S01]  /*4850*/  LOP3.LUT R61, R120, 0xffff0000, RZ, 0xc0, !PT ;  /* 0xffff0000783d7812 */ /* 0x000fe200078ec0ff */
[----:B------:R-:W-:Y:S01]  /*4860*/  IMAD.U32 R45, R58, 0x10000, RZ ;  /* 0x000100003a2d7824 */ /* 0x000fe200078e00ff */
[----:B------:R-:W-:Y:S01]  /*4870*/  SHF.R.U64 R38, R38, 0x10, R39 ;  /* 0x0000001026267819 */ /* 0x000fe20000001227 */
[----:B------:R-:W-:Y:S01]  /*4880*/  FMUL.FTZ R120, R119, R116 ;  /* 0x0000007477787220 */ /* 0x000fe20000410000 */
[----:B------:R-:W-:Y:S01]  /*4890*/  PRMT R36, R129, 0x5432, R36 ;  /* 0x0000543281247816 */ /* 0x000fe20000000024 */
[-C--:B------:R-:W-:Y:S01]  /*48a0*/  FMUL.FTZ R119, R119, R61.reuse ;  /* 0x0000003d77777220 */ /* 0x080fe20000410000 */
[----:B------:R-:W-:Y:S01]  /*48b0*/  LOP3.LUT R56, R56, 0xffff0000, RZ, 0xc0, !PT ;  /* 0xffff000038387812 */ /* 0x000fe200078ec0ff */
[----:B------:R-:W-:Y:S01]  /*48c0*/  FFMA.FTZ R61, R57, R61, -R120 ;  /* 0x0000003d393d7223 */ /* 0x000fe20000010878 */
[----:B------:R-:W-:-:S02]  /*48d0*/  IMAD.U32 R120, R59, 0x10000, RZ ;  /* 0x000100003b787824 */ /* 0x000fc400078e00ff */
[----:B------:R-:W-:Y:S01]  /*48e0*/  FFMA.FTZ R57, R57, R116, R119 ;  /* 0x0000007439397223 */ /* 0x000fe20000010077 */
[----:B------:R-:W-:Y:S02]  /*48f0*/  SHF.R.U32.HI R116, RZ, 0x10, R47 ;  /* 0x00000010ff747819 */ /* 0x000fe4000001162f */
[----:B------:R-:W-:Y:S01]  /*4900*/  SHF.R.U32.HI R119, RZ, 0x10, R39 ;  /* 0x00000010ff777819 */ /* 0x000fe20000011627 */
[----:B------:R-:W-:Y:S01]  /*4910*/  IMAD.U32 R39, R60, 0x10000, RZ ;  /* 0x000100003c277824 */ /* 0x000fe200078e00ff */
[C---:B------:R-:W-:Y:S02]  /*4920*/  PRMT R116, R123.reuse, 0x5432, R116 ;  /* 0x000054327b747816 */ /* 0x040fe40000000074 */
[----:B------:R-:W-:Y:S02]  /*4930*/  PRMT R119, R123, 0x5410, R119 ;  /* 0x000054107b777816 */ /* 0x000fe40000000077 */
[----:B------:R-:W-:Y:S01]  /*4940*/  LOP3.LUT R47, R59, 0xffff0000, RZ, 0xc0, !PT ;  /* 0xffff00003b2f7812 */ /* 0x000fe200078ec0ff */
[C---:B------:R-:W-:Y:S01]  /*4950*/  IMAD.U32 R121, R116.reuse, 0x10000, RZ ;  /* 0x0001000074797824 */ /* 0x040fe200078e00ff */
[----:B------:R-:W-:Y:S01]  /*4960*/  LOP3.LUT R59, R63, 0xffff0000, RZ, 0xc0, !PT ;  /* 0xffff00003f3b7812 */ /* 0x000fe200078ec0ff */
[C---:B------:R-:W-:Y:S01]  /*4970*/  IMAD.U32 R122, R119.reuse, 0x10000, RZ ;  /* 0x00010000777a7824 */ /* 0x040fe200078e00ff */
[----:B------:R-:W-:Y:S01]  /*4980*/  LOP3.LUT R116, R116, 0xffff0000, RZ, 0xc0, !PT ;  /* 0xffff000074747812 */ /* 0x000fe200078ec0ff */
[C---:B------:R-:W-:Y:S01]  /*4990*/  FMUL.FTZ R123, R124.reuse, R121 ;  /* 0x000000797c7b7220 */ /* 0x040fe20000410000 */
[----:B------:R-:W-:Y:S01]  /*49a0*/  LOP3.LUT R119, R119, 0xffff0000, RZ, 0xc0, !PT ;  /* 0xffff000077777812 */ /* 0x000fe200078ec0ff */
[----:B------:R-:W-:Y:S01]  /*49b0*/  FMUL.FTZ R124, R124, R122 ;  /* 0x0000007a7c7c7220 */ /* 0x000fe20000410000 */
[----:B------:R-:W-:Y:S01]  /*49c0*/  LOP3.LUT R60, R60, 0xffff0000, RZ, 0xc0, !PT ;  /* 0xffff00003c3c7812 */ /* 0x000fe200078ec0ff */
[----:B------:R-:W-:Y:S01]  /*49d0*/  FMUL.FTZ R63, R59, R116 ;  /* 0x000000743b3f7220 */ /* 0x000fe20000410000 */
[----:B------:R-:W-:Y:S01]  /*49e0*/  PRMT R46, R127, 0x5432, R46 ;  /* 0x000054327f2e7816 */ /* 0x000fe2000000002e */
[-C--:B------:R-:W-:Y:S01]  /*49f0*/  FMUL.FTZ R59, R59, R119.reuse ;  /* 0x000000773b3b7220 */ /* 0x080fe20000410000 */
[----:B------:R-:W-:Y:S01]  /*4a00*/  FFMA.FTZ R123, R120, R122, -R123 ;  /* 0x0000007a787b7223 */ /* 0x000fe2000001087b */
[----:B------:R-:W-:Y:S01]  /*4a10*/  FFMA.FTZ R63, R47, R119, -R63 ;  /* 0x000000772f3f7223 */ /* 0x000fe2000001083f */
[----:B------:R-:W-:-:S02]  /*4a20*/  IMAD.U32 R119, R44, 0x10000, RZ ;  /* 0x000100002c777824 */ /* 0x000fc400078e00ff */
[----:B------:R-:W-:Y:S01]  /*4a30*/  FFMA.FTZ R59, R47, R116, R59 ;  /* 0x000000742f3b7223 */ /* 0x000fe2000001003b */
[----:B------:R-:W-:Y:S01]  /*4a40*/  IMAD.U32 R47, R36, 0x10000, RZ ;  /* 0x00010000242f7824 */ /* 0x000fe200078e00ff */
[----:B------:R-:W-:Y:S01]  /*4a50*/  LOP3.LUT R44, R44, 0xffff0000, RZ, 0xc0, !PT ;  /* 0xffff00002c2c7812 */ /* 0x000fe200078ec0ff */
[C---:B------:R-:W-:Y:S01]  /*4a60*/  FMUL.FTZ R116, R39.reuse, R119 ;  /* 0x0000007727747220 */ /* 0x040fe20000410000 */
[----:B------:R-:W-:Y:S01]  /*4a70*/  LOP3.LUT R36, R36, 0xffff0000, RZ, 0xc0, !PT ;  /* 0xffff000024247812 */ /* 0x000fe200078ec0ff */
[----:B------:R-:W-:Y:S01]  /*4a80*/  FMUL.FTZ R39, R39, R47 ;  /* 0x0000002f27277220 */ /* 0x000fe20000410000 */
[----:B------:R-:W-:Y:S01]  /*4a90*/  FFMA.FTZ R124, R120, R121, R124 ;  /* 0x00000079787c7223 */ /* 0x000fe2000001007c */
[C---:B------:R-:W-:Y:S01]  /*4aa0*/  FFMA.FTZ R116, R37.reuse, R47, -R116 ;  /* 0x0000002f25747223 */ /* 0x040fe20000010874 */
[----:B------:R-:W-:Y:S01]  /*4ab0*/  FMUL.FTZ R47, R60, R44 ;  /* 0x0000002c3c2f7220 */ /* 0x000fe20000410000 */
[----:B------:R-:W-:Y:S01]  /*4ac0*/  LOP3.LUT R120, R58, 0xffff0000, RZ, 0xc0, !PT ;  /* 0xffff00003a787812 */ /* 0x000fe200078ec0ff */
[-C--:B------:R-:W-:Y:S01]  /*4ad0*/  FMUL.FTZ R60, R60, R36.reuse ;  /* 0x000000243c3c7220 */ /* 0x080fe20000410000 */
[----:B------:R-:W-:Y:S01]  /*4ae0*/  PRMT R38, R128, 0x5432, R38 ;  /* 0x0000543280267816 */ /* 0x000fe20000000026 */
[----:B------:R-:W-:Y:S01]  /*4af0*/  FFMA.FTZ R47, R56, R36, -R47 ;  /* 0x00000024382f7223 */ /* 0x000fe2000001082f */
[C---:B------:R-:W-:Y:S01]  /*4b00*/  IMAD.U32 R58, R62.reuse, 0x10000, RZ ;  /* 0x000100003e3a7824 */ /* 0x040fe200078e00ff */
[----:B------:R-:W-:Y:S01]  /*4b10*/  LOP3.LUT R62, R62, 0xffff0000, RZ, 0xc0, !PT ;  /* 0xffff00003e3e7812 */ /* 0x000fe200078ec0ff */
[C---:B------:R-:W-:Y:S01]  /*4b20*/  IMAD.U32 R36, R46.reuse, 0x10000, RZ ;  /* 0x000100002e247824 */ /* 0x040fe200078e00ff */
[----:B------:R-:W-:Y:S01]  /*4b30*/  LOP3.LUT R46, R46, 0xffff0000, RZ, 0xc0, !PT ;  /* 0xffff00002e2e7812 */ /* 0x000fe200078ec0ff */
[----:B------:R-:W-:Y:S01]  /*4b40*/  FFMA.FTZ R39, R37, R119, R39 ;  /* 0x0000007725277223 */ /* 0x000fe20000010027 */
[C---:B------:R-:W-:Y:S01]  /*4b50*/  IMAD.U32 R37, R38.reuse, 0x10000, RZ ;  /* 0x0001000026257824 */ /* 0x040fe200078e00ff */
[----:B------:R-:W-:Y:S01]  /*4b60*/  LOP3.LUT R38, R38, 0xffff0000, RZ, 0xc0, !PT ;  /* 0xffff000026267812 */ /* 0x000fe200078ec0ff */
[----:B------:R-:W-:Y:S01]  /*4b70*/  FFMA.FTZ R60, R56, R44, R60 ;  /* 0x0000002c383c7223 */ /* 0x000fe2000001003c */
        /* <DEDUP_REMOVED lines=22> */
.L_x_10234:
[----:B------:R-:W-:Y:S05]  /*4ce0*/  BSYNC B2 ;  /* 0x0000000000027941 */ /* 0x000fea0003800000 */
.L_x_10233:
[----:B------:R-:W-:Y:S02]  /*4cf0*/  ISETP.GE.AND P5, PT, R115, R110, PT ;  /* 0x0000006e7300720c */ /* 0x000fe40003fa6270 */
[----:B------:R-:W-:-:S11]  /*4d00*/  P2R R36, PR, RZ, 0x1 ;  /* 0x00000001ff247803 */ /* 0x000fd60000000000 */
[--C-:B------:R-:W-:Y:S02]  /*4d10*/  @!P5 SHF.R.S32.HI R37, RZ, 0x1f, R115.reuse ;  /* 0x0000001fff25d819 */ /* 0x100fe40000011473 */
[----:B------:R-:W-:-:S04]  /*4d20*/  @!P5 IADD3 R106, P0, P6, R12, R106, R115 ;  /* 0x0000006a0c6ad210 */ /* 0x000fc80007e1e073 */
[----:B------:R-:W-:Y:S02]  /*4d30*/  @!P5 IADD3.X R114, R72, R114, R37, P0, P6 ;  /* 0x000000724872d210 */ /* 0x000fe400007ec425 */
[----:B------:R-:W-:Y:S02]  /*4d40*/  ISETP.NE.AND P0, PT, R36, RZ, PT ;  /* 0x000000ff2400720c */ /* 0x000fe40003f05270 */
[----:B------:R-:W-:-:S04]  /*4d50*/  LEA R36, P6, R112, R100, 0x1 ;  /* 0x0000006470247211 */ /* 0x000fc800078c08ff */
[----:B------:R-:W-:Y:S02]  /*4d60*/  LEA.HI.X R37, R112, R101, R113, 0x1, P6 ;  /* 0x0000006570257211 */ /* 0x000fe400030f0c71 */
[----:B------:R-:W-:-:S03]  /*4d70*/  @!P5 LEA R38, P6, R106, R100, 0x1 ;  /* 0x000000646a26d211 */ /* 0x000fc600078c08ff */
[----:B-1----:R1:W-:Y:S01]  /*4d80*/  STG.E.128 desc[UR60][R36.64], R56 ;  /* 0x0000003824007986 */ /* 0x0023e2000c101d3c */
[----:B------:R-:W-:-:S05]  /*4d90*/  @!P5 LEA.HI.X R39, R106, R101, R114, 0x1, P6 ;  /* 0x000000656a27d211 */ /* 0x000fca00030f0c72 */
[----:B--2---:R1:W-:Y:S04]  /*4da0*/  @!P5 STG.E.128 desc[UR60][R38.64], R60 ;  /* 0x0000003c2600d986 */ /* 0x0043e8000c101d3c */
.L_x_10232:
[----:B------:R-:W-:Y:S05]  /*4db0*/  BSYNC B1 ;  /* 0x0000000000017941 */ /* 0x000fea0003800000 */
.L_x_10231:
[C---:B------:R-:W-:Y:S01]  /*4dc0*/  ISETP.GE.OR P5, PT, R227.reuse, R108, P1 ;  /* 0x0000006ce300720c */ /* 0x040fe20000fa6670 */
        /* <DEDUP_REMOVED lines=11> */
[----:B------:R-:W-:Y:S01]  /*4e80*/  LEA.HI.X R57, R36, R101, R37, 0x1, P5 ;  /* 0x0000006524397211 */ /* 0x000fe200028f0c25 */
[----:B------:R-:W-:Y:S01]  /*4e90*/  IMAD R37, R2, 0x1800, R88 ;  /* 0x0000180002257824 */ /* 0x000fe200078e0258 */
[----:B------:R-:W-:-:S03]  /*4ea0*/  SHF.R.S32.HI R36, RZ, 0x1f, R111 ;  /* 0x0000001fff247819 */ /* 0x000fc6000001146f */
[----:B------:R-:W-:Y:S01]  /*4eb0*/  IMAD R37, R37, 0x2, R18 ;  /* 0x0000000225257824 */ /* 0x000fe200078e0212 */
[----:B------:R-:W-:-:S04]  /*4ec0*/  LEA.HI R111, R36, R111, RZ, 0x4 ;  /* 0x0000006f246f7211 */ /* 0x000fc800078f20ff */
[----:B------:R-:W-:-:S05]  /*4ed0*/  LEA.HI.SX32 R61, R111, R84, 0x1c ;  /* 0x000000546f3d7211 */ /* 0x000fca00078fe2ff */
[----:B------:R-:W-:-:S05]  /*4ee0*/  IMAD.SHL.U32 R61, R61, 0x8, RZ ;  /* 0x000000083d3d7824 */ /* 0x000fca00078e00ff */
[----:B------:R-:W-:-:S04]  /*4ef0*/  LOP3.LUT R36, R215, 0x38, R61, 0xf8, !PT ;  /* 0x00000038d7247812 */ /* 0x000fc800078ef83d */
[----:B------:R-:W-:-:S05]  /*4f00*/  LOP3.LUT R36, R36, R38, RZ, 0x3c, !PT ;  /* 0x0000002624247212 */ /* 0x000fca00078e3cff */
[----:B------:R-:W-:-:S04]  /*4f10*/  IMAD.IADD R39, R219, 0x1, R36 ;  /* 0x00000001db277824 */ /* 0x000fc800078e0224 */
[----:B------:R-:W-:-:S04]  /*4f20*/  IMAD R39, R2, 0x1800, R39 ;  /* 0x0000180002277824 */ /* 0x000fc800078e0227 */
[----:B------:R-:W-:Y:S02]  /*4f30*/  IMAD R44, R39, 0x2, R18 ;  /* 0x00000002272c7824 */ /* 0x000fe400078e0212 */
[----:B------:R-:W1:Y:S04]  /*4f40*/  LDS.128 R36, [R37+0x1c400] ;  /* 0x01c4000025247984 */ /* 0x000e680000000c00 */
[----:B------:R-:W2:Y:S01]  /*4f50*/  LDS.128 R44, [R44+0x1c400] ;  /* 0x01c400002c2c7984 */ /* 0x000ea20000000c00 */
[----:B------:R-:W-:Y:S05]  /*4f60*/  @P4 BRA `(.L_x_10236) ;  /* 0x0000000400784947 */ /* 0x000fea0003800000 */
[--C-:B------:R-:W-:Y:S01]  /*4f70*/  SHF.R.U64 R50, R50, 0x10, R51.reuse ;  /* 0x0000001032327819 */ /* 0x100fe20000001233 */
[----:B--2---:R-:W-:Y:S01]  /*4f80*/  IMAD.U32 R60, R45, 0x10000, RZ ;  /* 0x000100002d3c7824 */ /* 0x004fe200078e00ff */
[----:B------:R-:W-:Y:S01]  /*4f90*/  SHF.R.U32.HI R63, RZ, 0x10, R51 ;  /* 0x00000010ff3f7819 */ /* 0x000fe20000011633 */
[----:B------:R-:W-:Y:S01]  /*4fa0*/  IMAD.U32 R106, R47, 0x10000, RZ ;  /* 0x000100002f6a7824 */ /* 0x000fe200078e00ff */
[----:B------:R-:W-:Y:S01]  /*4fb0*/  SHF.R.U64 R51, R52, 0x10, R53 ;  /* 0x0000001034337819 */ /* 0x000fe20000001235 */
[----:B-1----:R-:W-:Y:S01]  /*4fc0*/  IMAD.U32 R105, R39, 0x10000, RZ ;  /* 0x0001000027697824 */ /* 0x002fe200078e00ff */
[----:B------:R-:W-:Y:S01]  /*4fd0*/  SHF.R.U64 R48, R48, 0x10, R49 ;  /* 0x0000001030307819 */ /* 0x000fe20000001231 */
[----:B------:R-:W-:Y:S01]  /*4fe0*/  IMAD.U32 R107, R46, 0x10000, RZ ;  /* 0x000100002e6b7824 */ /* 0x000fe200078e00ff */
[----:B------:R-:W-:Y:S01]  /*4ff0*/  SHF.R.U32.HI R52, RZ, 0x10, R53 ;  /* 0x00000010ff347819 */ /* 0x000fe20000011635 */
[----:B------:R-:W-:Y:S01]  /*5000*/  IMAD.U32 R104, R38, 0x10000, RZ ;  /* 0x0001000026687824 */ /* 0x000fe200078e00ff */
[----:B------:R-:W-:-:S02]  /*5010*/  SHF.R.U32.HI R49, RZ, 0x10, R49 ;  /* 0x00000010ff317819 */ /* 0x000fc40000011631 */
[----:B------:R-:W-:Y:S02]  /*5020*/  PRMT R52, R126, 0x5432, R52 ;  /* 0x000054327e347816 */ /* 0x000fe40000000034 */
[----:B------:R-:W-:Y:S02]  /*5030*/  PRMT R128, R128, 0x5410, R49 ;  /* 0x0000541080807816 */ /* 0x000fe40000000031 */
[--C-:B------:R-:W-:Y:S02]  /*5040*/  SHF.R.U64 R53, R54, 0x10, R55.reuse ;  /* 0x0000001036357819 */ /* 0x100fe40000001237 */
[----:B------:R-:W-:Y:S01]  /*5050*/  SHF.R.U32.HI R54, RZ, 0x10, R55 ;  /* 0x00000010ff367819 */ /* 0x000fe20000011637 */
[----:B------:R-:W-:Y:S01]  /*5060*/  IMAD.U32 R49, R128, 0x10000, RZ ;  /* 0x0001000080317824 */ /* 0x000fe200078e00ff */
[----:B------:R-:W-:Y:S01]  /*5070*/  PRMT R127, R127, 0x5410, R48 ;  /* 0x000054107f7f7816 */ /* 0x000fe20000000030 */
[----:B------:R-:W-:Y:S01]  /*5080*/  IMAD.U32 R48, R52, 0x10000, RZ ;  /* 0x0001000034307824 */ /* 0x000fe200078e00ff */
[----:B------:R-:W-:Y:S01]  /*5090*/  PRMT R54, R125, 0x5432, R54 ;  /* 0x000054327d367816 */ /* 0x000fe20000000036 */
[----:B------:R-:W-:Y:S01]  /*50a0*/  IMAD.U32 R55, R37, 0x10000, RZ ;  /* 0x0001000025377824 */ /* 0x000fe200078e00ff */
[----:B------:R-:W-:Y:S01]  /*50b0*/  PRMT R130, R130, 0x5410, R51 ;  /* 0x0000541082827816 */ /* 0x000fe20000000033 */
[CC--:B------:R-:W-:Y:S01]  /*50c0*/  FMUL.FTZ R112, R60.reuse, R48.reuse ;  /* 0x000000303c707220 */ /* 0x0c0fe20000410000 */
[----:B------:R-:W-:Y:S01]  /*50d0*/  PRMT R129, R129, 0x5410, R53 ;  /* 0x0000541081817816 */ /* 0x000fe20000000035 */
[-C--:B------:R-:W-:Y:S01]  /*50e0*/  FMUL.FTZ R60, R60, R49.reuse ;  /* 0x000000313c3c7220 */ /* 0x080fe20000410000 */
[----:B------:R-:W-:Y:S01]  /*50f0*/  LOP3.LUT R62, R45, 0xffff0000, RZ, 0xc0, !PT ;  /* 0xffff00002d3e7812 */ /* 0x000fe200078ec0ff */
[C---:B------:R-:W-:Y:S01]  /*5100*/  FFMA.FTZ R112, R55.reuse, R49, -R112 ;  /* 0x0000003137707223 */ /* 0x040fe20000010870 */
[----:B------:R-:W-:Y:S01]  /*5110*/  LOP3.LUT R51, R52, 0xffff0000, RZ, 0xc0, !PT ;  /* 0xffff000034337812 */ /* 0x000fe200078ec0ff */
[----:B------:R-:W-:Y:S01]  /*5120*/  IMAD.U32 R52, R54, 0x10000, RZ ;  /* 0x0001000036347824 */ /* 0x000fe200078e00ff */
[----:B------:R-:W-:Y:S01]  /*5130*/  LOP3.LUT R53, R128, 0xffff0000, RZ, 0xc0, !PT ;  /* 0xffff000080357812 */ /* 0x000fe200078ec0ff */
[----:B------:R-:W-:Y:S01]  /*5140*/  FFMA.FTZ R60, R55, R48, R60 ;  /* 0x00000030373c7223 */ /* 0x000fe2000001003c */
[----:B------:R-:W-:Y:S01]  /*5150*/  PRMT R126, R126, 0x5410, R63 ;  /* 0x000054107e7e7816 */ /* 0x000fe2000000003f */
        /* <DEDUP_REMOVED lines=8> */
[----:B------:R-:W-:Y:S01]  /*51e0*/  FFMA.FTZ R49, R58, R53, -R49 ;  /* 0x000000353a317223 */ /* 0x000fe20000010831 */
[----:B------:R-:W-:Y:S01]  /*51f0*/  LOP3.LUT R39, R39, 0xffff0000, RZ, 0xc0, !PT ;  /* 0xffff000027277812 */ /* 0x000fe200078ec0ff */
[-C--:B------:R-:W-:Y:S01]  /*5200*/  FMUL.FTZ R53, R106, R48.reuse ;  /* 0x000000306a357220 */ /* 0x080fe20000410000 */
[----:B------:R-:W-:Y:S01]  /*5210*/  FFMA.FTZ R62, R105, R48, -R62 ;  /* 0x00000030693e7223 */ /* 0x000fe2000001083e */
[----:B------:R-:W-:Y:S01]  /*5220*/  FMUL.FTZ R114, R47, R54 ;  /* 0x000000362f727220 */ /* 0x000fe20000410000 */
[----:B------:R-:W-:-:S02]  /*5230*/  IMAD.U32 R45, R44, 0x10000, RZ ;  /* 0x000100002c2d7824 */ /* 0x000fc400078e00ff */
[----:B------:R-:W-:Y:S01]  /*5240*/  FFMA.FTZ R55, R58, R51, R55 ;  /* 0x000000333a377223 */ /* 0x000fe20000010037 */
[----:B------:R-:W-:Y:S01]  /*5250*/  IMAD.U32 R48, R130, 0x10000, RZ ;  /* 0x0001000082307824 */ /* 0x000fe200078e00ff */
[----:B------:R-:W-:Y:S01]  /*5260*/  LOP3.LUT R44, R44, 0xffff0000, RZ, 0xc0, !PT ;  /* 0xffff00002c2c7812 */ /* 0x000fe200078ec0ff */
[----:B------:R-:W-:Y:S01]  /*5270*/  IMAD.U32 R58, R127, 0x10000, RZ ;  /* 0x000100007f3a7824 */ /* 0x000fe200078e00ff */
[----:B------:R-:W-:Y:S01]  /*5280*/  LOP3.LUT R51, R130, 0xffff0000, RZ, 0xc0, !PT ;  /* 0xffff000082337812 */ /* 0x000fe200078ec0ff */
[-C--:B------:R-:W-:Y:S01]  /*5290*/  FMUL.FTZ R106, R47, R126.reuse ;  /* 0x0000007e2f6a7220 */ /* 0x080fe20000410000 */
[----:B------:R-:W-:Y:S01]  /*52a0*/  FFMA.FTZ R47, R39, R126, -R114 ;  /* 0x0000007e272f7223 */ /* 0x000fe20000010872 */
[----:B------:R-:W-:Y:S01]  /*52b0*/  LOP3.LUT R127, R127, 0xffff0000, RZ, 0xc0, !PT ;  /* 0xffff00007f7f7812 */ /* 0x000fe200078ec0ff */
[C---:B------:R-:W-:Y:S02]  /*52c0*/  IMAD.U32 R37, R36.reuse, 0x10000, RZ ;  /* 0x0001000024257824 */ /* 0x040fe400078e00ff */
[----:B------:R-:W-:Y:S01]  /*52d0*/  FMUL.FTZ R114, R45, R48 ;  /* 0x000000302d727220 */ /* 0x000fe20000410000 */
[----:B------:R-:W-:Y:S01]  /*52e0*/  LOP3.LUT R36, R36, 0xffff0000, RZ, 0xc0, !PT ;  /* 0xffff000024247812 */ /* 0x000fe200078ec0ff */
[----:B------:R-:W-:Y:S01]  /*52f0*/  FFMA.FTZ R52, R105, R52, R53 ;  /* 0x0000003469347223 */ /* 0x000fe20000010035 */
[----:B------:R-:W-:Y:S01]  /*5300*/  PRMT R50, R125, 0x5410, R50 ;  /* 0x000054107d327816 */ /* 0x000fe20000000032 */
[-C--:B------:R-:W-:Y:S01]  /*5310*/  FMUL.FTZ R45, R45, R58.reuse ;  /* 0x0000003a2d2d7220 */ /* 0x080fe20000410000 */
[C---:B------:R-:W-:Y:S01]  /*5320*/  FMUL.FTZ R53, R44.reuse, R51 ;  /* 0x000000332c357220 */ /* 0x040fe20000410000 */
[C---:B------:R-:W-:Y:S01]  /*5330*/  FFMA.FTZ R58, R37.reuse, R58, -R114 ;  /* 0x0000003a253a7223 */ /* 0x040fe20000010872 */
[-C--:B------:R-:W-:Y:S01]  /*5340*/  FMUL.FTZ R63, R44, R127.reuse ;  /* 0x0000007f2c3f7220 */ /* 0x080fe20000410000 */
[----:B------:R-:W-:Y:S01]  /*5350*/  FFMA.FTZ R37, R37, R48, R45 ;  /* 0x0000003025257223 */ /* 0x000fe2000001002d */
[C---:B------:R-:W-:Y:S01]  /*5360*/  IMAD.U32 R44, R129.reuse, 0x10000, RZ ;  /* 0x00010000812c7824 */ /* 0x040fe200078e00ff */
[----:B------:R-:W-:Y:S01]  /*5370*/  LOP3.LUT R46, R46, 0xffff0000, RZ, 0xc0, !PT ;  /* 0xffff00002e2e7812 */ /* 0x000fe200078ec0ff */
[----:B------:R-:W-:Y:S01]  /*5380*/  FFMA.FTZ R127, R36, R127, -R53 ;  /* 0x0000007f247f7223 */ /* 0x000fe20000010835 */
[----:B------:R-:W-:Y:S01]  /*5390*/  IMAD.U32 R45, R50, 0x10000, RZ ;  /* 0x00010000322d7824 */ /* 0x000fe200078e00ff */
[----:B------:R-:W-:Y:S01]  /*53a0*/  LOP3.LUT R129, R129, 0xffff0000, RZ, 0xc0, !PT ;  /* 0xffff000081817812 */ /* 0x000fe200078ec0ff */
[----:B------:R-:W-:Y:S01]  /*53b0*/  FFMA.FTZ R36, R36, R51, R63 ;  /* 0x0000003324247223 */ /* 0x000fe2000001003f */
[----:B------:R-:W-:Y:S01]  /*53c0*/  LOP3.LUT R53, R50, 0xffff0000, RZ, 0xc0, !PT ;  /* 0xffff000032357812 */ /* 0x000fe200078ec0ff */
[C---:B------:R-:W-:Y:S01]  /*53d0*/  FMUL.FTZ R51, R107.reuse, R44 ;  /* 0x0000002c6b337220 */ /* 0x040fe20000410000 */
[----:B------:R-:W-:Y:S01]  /*53e0*/  LOP3.LUT R38, R38, 0xffff0000, RZ, 0xc0, !PT ;  /* 0xffff000026267812 */ /* 0x000fe200078ec0ff */
[----:B------:R-:W-:Y:S01]  /*53f0*/  FMUL.FTZ R107, R107, R45 ;  /* 0x0000002d6b6b7220 */ /* 0x000fe20000410000 */
[----:B------:R-:W-:Y:S01]  /*5400*/  FFMA.FTZ R39, R39, R54, R106 ;  /* 0x0000003627277223 */ /* 0x000fe2000001006a */
[C---:B------:R-:W-:Y:S01]  /*5410*/  FMUL.FTZ R63, R46.reuse, R129 ;  /* 0x000000812e3f7220 */ /* 0x040fe20000410000 */
[----:B------:R-:W-:Y:S01]  /*5420*/  FMUL.FTZ R46, R46, R53 ;  /* 0x000000352e2e7220 */ /* 0x000fe20000410000 */
[C---:B------:R-:W-:Y:S01]  /*5430*/  FFMA.FTZ R107, R104.reuse, R44, R107 ;  /* 0x0000002c686b7223 */ /* 0x040fe2000001006b */
[----:B------:R-:W-:Y:S01]  /*5440*/  FFMA.FTZ R45, R104, R45, -R51 ;  /* 0x0000002d682d7223 */ /* 0x000fe20000010833 */
[C---:B------:R-:W-:Y:S01]  /*5450*/  FFMA.FTZ R44, R38.reuse, R53, -R63 ;  /* 0x00000035262c7223 */ /* 0x040fe2000001083f */
        /* <DEDUP_REMOVED lines=15> */
.L_x_10236:
[----:B------:R-:W-:Y:S05]  /*5550*/  BSYNC B1 ;  /* 0x0000000000017941 */ /* 0x000fea0003800000 */
.L_x_10235:
        /* <DEDUP_REMOVED lines=10> */
.L_x_10204:
[----:B------:R-:W2:Y:S02]  /*5600*/  LDL R36, [R1+0x5c] ;  /* 0x00005c0001247983 */ /* 0x000ea40000100800 */
[----:B--2---:R-:W-:-:S13]  /*5610*/  R2UR UR4, R36 ;  /* 0x00000000240472ca */ /* 0x004fda00000e0000 */
[----:B------:R-:W-:-:S06]  /*5620*/  UISETP.NE.AND UP0, UPT, UR4, 0x3, UPT ;  /* 0x000000030400788c */ /* 0x000fcc000bf05270 */
[----:B------:R-:W-:-:S13]  /*5630*/  PLOP3.LUT P3, PT, PT, PT, UP0, 0x80, 0x0 ;  /* 0x000000000000781c */ /* 0x000fda0003f6f008 */
[----:B------:R-:W-:Y:S05]  /*5640*/  @!P3 BRA `(.L_x_10237) ;  /* 0x000000000004b947 */ /* 0x000fea0003800000 */
[----:B------:R-:W-:Y:S01]  /*5650*/  BPT.TRAP 0x1 ;  /* 0x000000040000795c */ /* 0x000fe20000300000 */
.L_x_10237:
[----:B------:R-:W-:Y:S01]  /*5660*/  IMAD R96, R2, 0x8, R18 ;  /* 0x0000000802607824 */ /* 0x000fe200078e0212 */
[----:B------:R-:W-:Y:S01]  /*5670*/  SHF.L.U32 R109, R201, 0x1f, RZ ;  /* 0x0000001fc96d7819 */ /* 0x000fe200000006ff */
[----:B------:R-:W-:Y:S01]  /*5680*/  IMAD R108, R28, -0x60, R25 ;  /* 0xffffffa01c6c7824 */ /* 0x000fe200078e0219 */
[----:B------:R-:W-:Y:S02]  /*5690*/  BSSY B1, `(.L_x_10238) ;  /* 0x0000004000017945 */ /* 0x000fe40003800000 */
[----:B------:R-:W0:Y:S02]  /*56a0*/  SYNCS.PHASECHK.TRANS64.TRYWAIT P4, [R96+URZ+0x32490], R109 ;  /* 0x0324906d600075a7 */ /* 0x000e24000808017f */
[----:B------:R-:W-:Y:S01]  /*56b0*/  VIMNMX R108, R108, 0x60, PT ;  /* 0x000000606c6c7848 */ /* 0x000fe20003fe0100 */
[----:B0-----:R-:W-:Y:S06]  /*56c0*/  @!P4 BRA `(.L_x_10239) ;  /* 0x0000016c0034c947 */ /* 0x001fec0003800000 */
.L_x_10509:
[----:B------:R-:W-:Y:S05]  /*56d0*/  BSYNC B1 ;  /* 0x0000000000017941 */ /* 0x000fea0003800000 */
.L_x_10238:
[----:B------:R-:W-:Y:S01]  /*56e0*/  ISETP.GE.AND P4, PT, R19, R108, PT ;  /* 0x0000006c1300720c */ /* 0x000fe20003f86270 */
[----:B------:R-:W-:-:S12]  /*56f0*/  BSSY B1, `(.L_x_10240) ;  /* 0x0000006000017945 */ /* 0x000fd80003800000 */
[----:B------:R-:W-:Y:S05]  /*5700*/  @P4 BRA `(.L_x_10241) ;  /* 0x0000000000104947 */ /* 0x000fea0003800000 */
[----:B------:R-:W1:Y:S04]  /*5710*/  @!P1 LDS.128 R36, [R106] ;  /* 0x000000006a249984 */ /* 0x000e680000000c00 */
[----:B------:R-:W2:Y:S04]  /*5720*/  @!P2 LDS.128 R44, [R105] ;  /* 0x00000000692ca984 */ /* 0x000ea80000000c00 */
[----:B-1----:R1:W-:Y:S04]  /*5730*/  @!P1 STG.E.128 desc[UR60][R50.64], R36 ;  /* 0x0000002432009986 */ /* 0x0023e8000c101d3c */
[----:B--2---:R1:W-:Y:S02]  /*5740*/  @!P2 STG.E.128 desc[UR60][R50.64+0x40], R44 ;  /* 0x0000402c3200a986 */ /* 0x0043e4000c101d3c */
.L_x_10241:
[----:B------:R-:W-:Y:S05]  /*5750*/  BSYNC B1 ;  /* 0x0000000000017941 */ /* 0x000fea0003800000 */
.L_x_10240:
[----:B------:R-:W-:-:S13]  /*5760*/  ISETP.GE.AND P4, PT, R227, R108, PT ;  /* 0x0000006ce300720c */ /* 0x000fda0003f86270 */
[----:B------:R-:W-:Y:S05]  /*5770*/  @P4 BRA `(.L_x_10221) ;  /* 0x0000000000104947 */ /* 0x000fea0003800000 */
[----:B-1----:R-:W1:Y:S04]  /*5780*/  @!P1 LDS.128 R36, [R106+0x2000] ;  /* 0x002000006a249984 */ /* 0x002e680000000c00 */
[----:B------:R-:W2:Y:S04]  /*5790*/  @!P2 LDS.128 R44, [R105+0x2000] ;  /* 0x00200000692ca984 */ /* 0x000ea80000000c00 */
[----:B-1----:R1:W-:Y:S04]  /*57a0*/  @!P1 STG.E.128 desc[UR60][R48.64], R36 ;  /* 0x0000002430009986 */ /* 0x0023e8000c101d3c */
[----:B--2---:R1:W-:Y:S02]  /*57b0*/  @!P2 STG.E.128 desc[UR60][R48.64+0x40], R44 ;  /* 0x0000402c3000a986 */ /* 0x0043e4000c101d3c */
.L_x_10221:
[----:B------:R-:W-:Y:S05]  /*57c0*/  BSYNC B0 ;  /* 0x0000000000007941 */ /* 0x000fea0003800000 */
.L_x_10203:
        /* <DEDUP_REMOVED lines=17> */
.L_x_10243:
[----:B------:R-:W-:Y:S05]  /*58e0*/  BSYNC B0 ;  /* 0x0000000000007941 */ /* 0x000fea0003800000 */
.L_x_10242:
[----:B------:R-:W2:Y:S01]  /*58f0*/  SYNCS.PHASECHK.TRANS64.TRYWAIT P3, [R96+URZ+0x324b0], R109 ;  /* 0x0324b06d600075a7 */ /* 0x000ea2000806017f */
[----:B------:R-:W-:Y:S01]  /*5900*/  IMAD R49, R2, 0x6000, R90 ;  /* 0x0000600002317824 */ /* 0x000fe200078e025a */
[----:B------:R-:W-:Y:S01]  /*5910*/  ULDC.64 UR56, c[0x0][0x328] ;  /* 0x0000ca0000387ab9 */ /* 0x000fe20000000a00 */
[----:B------:R-:W-:Y:S01]  /*5920*/  ULDC.64 UR58, c[0x0][0x318] ;  /* 0x0000c600003a7ab9 */ /* 0x000fe20000000a00 */
[----:B------:R-:W-:Y:S01]  /*5930*/  BSSY B0, `(.L_x_10244) ;  /* 0x0000003000007945 */ /* 0x000fe20003800000 */
[----:B------:R-:W-:-:S03]  /*5940*/  IMAD.IADD R37, R89, 0x1, R49 ;  /* 0x0000000159257824 */ /* 0x000fc600078e0231 */
[----:B--2---:R-:W-:Y:S05]  /*5950*/  @!P3 BRA `(.L_x_10245) ;  /* 0x0000016800a4b947 */ /* 0x004fea0003800000 */
.L_x_10510:
[----:B------:R-:W-:Y:S05]  /*5960*/  BSYNC B0 ;  /* 0x0000000000007941 */ /* 0x000fea0003800000 */
.L_x_10244:
[----:B------:R-:W-:Y:S01]  /*5970*/  ISETP.GE.AND P3, PT, R19, R108, PT ;  /* 0x0000006c1300720c */ /* 0x000fe20003f66270 */
[----:B------:R-:W-:Y:S01]  /*5980*/  BSSY B0, `(.L_x_10246) ;  /* 0x0000026000007945 */ /* 0x000fe20003800000 */
[----:B------:R-:W-:Y:S02]  /*5990*/  IMAD R49, R49, 0x2, R26 ;  /* 0x0000000231317824 */ /* 0x000fe400078e021a */
[----:B------:R-:W-:-:S04]  /*59a0*/  IMAD.WIDE R44, R28, 0x60, R68 ;  /* 0x000000601c2c7825 */ /* 0x000fc800078e0244 */
[----:B------:R-:W-:-:S05]  /*59b0*/  IMAD R48, R37, 0x2, R26 ;  /* 0x0000000225307824 */ /* 0x000fca00078e021a */
[----:B------:R-:W-:Y:S05]  /*59c0*/  @P3 BRA `(.L_x_10247) ;  /* 0x0000000000843947 */ /* 0x000fea0003800000 */
[----:B------:R-:W-:Y:S01]  /*59d0*/  IMAD R39, R45, UR56, RZ ;  /* 0x000000382d277c24 */ /* 0x000fe2000f8e02ff */
[----:B------:R-:W-:Y:S01]  /*59e0*/  ULDC UR4, c[0x0][0x320] ;  /* 0x0000c80000047ab9 */ /* 0x000fe20000000800 */
        /* <DEDUP_REMOVED lines=31> */
.L_x_10247:
[----:B------:R-:W-:Y:S05]  /*5be0*/  BSYNC B0 ;  /* 0x0000000000007941 */ /* 0x000fea0003800000 */
.L_x_10246:
[----:B------:R-:W-:Y:S01]  /*5bf0*/  ISETP.GE.AND P3, PT, R227, R108, PT ;  /* 0x0000006ce300720c */ /* 0x000fe20003f66270 */
[----:B------:R-:W-:-:S12]  /*5c00*/  BSSY B0, `(.L_x_10248) ;  /* 0x0000025000007945 */ /* 0x000fd80003800000 */
[----:B------:R-:W-:Y:S05]  /*5c10*/  @P3 BRA `(.L_x_10249) ;  /* 0x00000000008c3947 */ /* 0x000fea0003800000 */
[----:B---3--:R-:W-:Y:S01]  /*5c20*/  IADD3 R39, P3, R44, 0x40, RZ ;  /* 0x000000402c277810 */ /* 0x008fe20007f7e0ff */
[----:B-1----:R-:W-:Y:S01]  /*5c30*/  IMAD.MOV.U32 R36, RZ, RZ, R14 ;  /* 0x000000ffff247224 */ /* 0x002fe200078e000e */
[----:B------:R-:W-:Y:S01]  /*5c40*/  ULDC UR4, c[0x0][0x320] ;  /* 0x0000c80000047ab9 */ /* 0x000fe20000000800 */
        /* <DEDUP_REMOVED lines=32> */
.L_x_10249:
[----:B------:R-:W-:Y:S05]  /*5e50*/  BSYNC B0 ;  /* 0x0000000000007941 */ /* 0x000fea0003800000 */
.L_x_10248:
        /* <DEDUP_REMOVED lines=22> */
.L_x_10198:
[----:B------:R-:W-:Y:S01]  /*5fc0*/  IMAD.MOV.U32 R3, RZ, RZ, RZ ;  /* 0x000000ffff037224 */ /* 0x000fe200078e00ff */
[----:B------:R-:W-:Y:S06]  /*5fd0*/  @P0 BRA `(.L_x_10251) ;  /* 0x00000000000c0947 */ /* 0x000fec0003800000 */
[----:B------:R-:W1:Y:S01]  /*5fe0*/  FENCE.VIEW.ASYNC.G ;  /* 0x00000000000073c6 */ /* 0x000e620000000100 */
[----:B------:R-:W-:Y:S05]  /*5ff0*/  WARPSYNC.ALL ;  /* 0x0000000000007948 */ /* 0x000fea0003800000 */
[----:B-1----:R-:W-:Y:S06]  /*6000*/  BAR.ARV 0xc, 0x180 ;  /* 0x0306000000007b1d */ /* 0x002fec0000002000 */
.L_x_10251:
        /* <DEDUP_REMOVED lines=32> */
.L_x_10253:
[----:B------:R-:W-:Y:S05]  /*6210*/  BSYNC B0 ;  /* 0x0000000000007941 */ /* 0x000fea0003800000 */
.L_x_10252:
        /* <DEDUP_REMOVED lines=79> */
.L_x_10513:
        /* <DEDUP_REMOVED lines=26> */
.L_x_10257:
[----:B------:R-:W-:Y:S05]  /*68b0*/  BSYNC B6 ;  /* 0x0000000000067941 */ /* 0x000fea0003800000 */
.L_x_10256:
        /* <DEDUP_REMOVED lines=12> */
.L_x_10261:
[----:B--2---:R2:W3:Y:S02]  /*6980*/  SYNCS.PHASECHK.TRANS64.TRYWAIT P0, [R18+URZ+0x32400], R3 ;  /* 0x03240003120075a7 */ /* 0x0044e4000800017f */
[----:B---3--:R-:W-:Y:S05]  /*6990*/  @!P0 NANOSLEEP.SYNCS 0x989680 ;  /* 0x009896800000895d */ /* 0x008fea0003900000 */
[----:B------:R-:W3:Y:S02]  /*69a0*/  @!P0 SYNCS.PHASECHK.TRANS64 P0, [R18+URZ+0x32400], R3 ;  /* 0x03240003120085a7 */ /* 0x000ee4000800007f */
[----:B---3--:R-:W-:Y:S05]  /*69b0*/  @!P0 BRA `(.L_x_10261) ;  /* 0xfffffffc00f08947 */ /* 0x008fea000383ffff */
.L_x_10260:
[----:B------:R-:W-:Y:S05]  /*69c0*/  BSYNC B0 ;  /* 0x0000000000007941 */ /* 0x000fea0003800000 */
.L_x_10259:
[----:B------:R-:W-:Y:S05]  /*69d0*/  BRA `(.L_x_10262) ;  /* 0x0000002000a87947 */ /* 0x000fea0003800000 */
.L_x_10258:
        /* <DEDUP_REMOVED lines=36> */
.L_x_10264:
[----:B------:R-:W-:Y:S05]  /*6c20*/  BSYNC B6 ;  /* 0x0000000000067941 */ /* 0x000fea0003800000 */
.L_x_10263:
[----:B------:R-:W-:Y:S01]  /*6c30*/  LEA.HI R29, R30, R29, RZ, 0x2 ;  /* 0x0000001d1e1d7211 */ /* 0x000fe200078f10ff */
[----:B------:R-:W-:Y:S01]  /*6c40*/  ULDC.U8 UR4, c[0x0][0x410] ;  /* 0x0001040000047ab9 */ /* 0x000fe20000000000 */
[----:B------:R-:W-:Y:S01]  /*6c50*/  BSSY B0, `(.L_x_10265) ;  /* 0x00001fa000007945 */ /* 0x000fe20003800000 */
[----:B------:R-:W-:Y:S02]  /*6c60*/  ISETP.NE.AND P0, PT, RZ, UR4, PT ;  /* 0x00000004ff007c0c */ /* 0x000fe4000bf05270 */
[----:B------:R-:W-:-:S04]  /*6c70*/  SHF.R.S32.HI R0, RZ, 0x1f, R29 ;  /* 0x0000001fff007819 */ /* 0x000fc8000001141d */
[----:B------:R-:W-:-:S04]  /*6c80*/  LEA.HI R0, R0, R19, RZ, 0x3 ;  /* 0x0000001300007211 */ /* 0x000fc800078f18ff */
[----:B------:R-:W-:Y:S01]  /*6c90*/  LOP3.LUT R4, R0, 0xfffffff8, RZ, 0xc0, !PT ;  /* 0xfffffff800047812 */ /* 0x000fe200078ec0ff */
[----:B------:R-:W-:-:S04]  /*6ca0*/  IMAD R0, R41, 0x80, R19 ;  /* 0x0000008029007824 */ /* 0x000fc800078e0213 */
[----:B------:R-:W-:Y:S01]  /*6cb0*/  IMAD.IADD R32, R19, 0x1, -R4 ;  /* 0x0000000113207824 */ /* 0x000fe200078e0a04 */
[----:B------:R-:W-:Y:S06]  /*6cc0*/  @!P0 BRA `(.L_x_10266) ;  /* 0x0000001000008947 */ /* 0x000fec0003800000 */
[----:B------:R-:W-:-:S03]  /*6cd0*/  UMOV UR4, 0xffffffff ;  /* 0xffffffff00047882 */ /* 0x000fc60000000000 */
[----:B------:R-:W-:Y:S05]  /*6ce0*/  BRA.DIV UR4, `(.L_x_10267) ;  /* 0x0000015604f87947 */ /* 0x000fea000b800000 */
[----:B------:R1:W2:Y:S04]  /*6cf0*/  SHFL.IDX PT, R3, R28, RZ, 0x1c1f ;  /* 0x001c1fff1c037589 */ /* 0x0002a800000e0000 */
[----:B------:R1:W3:Y:S04]  /*6d00*/  SHFL.IDX PT, R20, R27, RZ, 0x1c1f ;  /* 0x001c1fff1b147589 */ /* 0x0002e800000e0000 */
[----:B------:R-:W4:Y:S04]  /*6d10*/  SHFL.IDX PT, R25, R25, RZ, 0x1c1f ;  /* 0x001c1fff19197589 */ /* 0x000f2800000e0000 */
[----:B-1----:R-:W0:Y:S02]  /*6d20*/  SHFL.IDX PT, R26, R26, RZ, 0x1c1f ;  /* 0x001c1fff1a1a7589 */ /* 0x002e2400000e0000 */
.L_x_10519:
[----:B------:R-:W-:Y:S01]  /*6d30*/  ULDC UR4, c[0x0][0x448] ;  /* 0x0001120000047ab9 */ /* 0x000fe20000000800 */
[----:B------:R-:W-:Y:S01]  /*6d40*/  LEA.HI R4, R228, R228, RZ, 0x1 ;  /* 0x000000e4e4047211 */ /* 0x000fe200078f08ff */
[----:B------:R-:W-:Y:S01]  /*6d50*/  IMAD R154, R154, UR4, RZ ;  /* 0x000000049a9a7c24 */ /* 0x000fe2000f8e02ff */
        /* <DEDUP_REMOVED lines=13> */
[----:B---3--:R-:W-:Y:S01]  /*6e30*/  IMAD.MOV.U32 R4, RZ, RZ, R20 ;  /* 0x000000ffff047224 */ /* 0x008fe200078e0014 */
[----:B------:R-:W-:Y:S01]  /*6e40*/  ISETP.GE.AND P2, PT, R22, UR4, PT ;  /* 0x0000000416007c0c */ /* 0x000fe2000bf46270 */
[----:B--2---:R-:W-:Y:S01]  /*6e50*/  IMAD.MOV.U32 R5, RZ, RZ, R3 ;  /* 0x000000ffff057224 */ /* 0x004fe200078e0003 */
[C---:B------:R-:W-:Y:S01]  /*6e60*/  ISETP.GE.AND P3, PT, R202.reuse, UR4, PT ;  /* 0x00000004ca007c0c */ /* 0x040fe2000bf66270 */
[----:B------:R-:W-:Y:S01]  /*6e70*/  IMAD.SHL.U32 R15, R202, 0x2, RZ ;  /* 0x00000002ca0f7824 */ /* 0x000fe200078e00ff */
[----:B------:R-:W-:-:S04]  /*6e80*/  SHF.R.S32.HI R9, RZ, 0x1f, R202 ;  /* 0x0000001fff097819 */ /* 0x000fc800000114ca */
[----:B------:R-:W-:-:S05]  /*6e90*/  SHF.L.U64.HI R8, R202, 0x1, R9 ;  /* 0x00000001ca087819 */ /* 0x000fca0000010209 */
[----:B------:R-:W-:Y:S02]  /*6ea0*/  @!P2 IMAD.WIDE R4, R22, 0x2, R4 ;  /* 0x000000021604a825 */ /* 0x000fe400078e0204 */
[-C--:B------:R-:W-:Y:S02]  /*6eb0*/  @!P3 IADD3 R12, P0, R20, R15.reuse, RZ ;  /* 0x0000000f140cb210 */ /* 0x080fe40007f1e0ff */
[----:B0-----:R-:W-:Y:S01]  /*6ec0*/  @!P3 IADD3 R14, P1, R26, R15, RZ ;  /* 0x0000000f1a0eb210 */ /* 0x001fe20007f3e0ff */
[----:B------:R0:W5:Y:S02]  /*6ed0*/  @!P2 LD.E.64 R6, desc[UR60][R4.64] ;  /* 0x0000003c0406a980 */ /* 0x000164000c101b00 */
[--C-:B------:R-:W-:Y:S02]  /*6ee0*/  @!P3 IMAD.X R13, R3, 0x1, R8.reuse, P0 ;  /* 0x00000001030db824 */ /* 0x100fe400000e0608 */
[----:B----4-:R-:W-:Y:S01]  /*6ef0*/  @!P3 IMAD.X R15, R25, 0x1, R8, P1 ;  /* 0x00000001190fb824 */ /* 0x010fe200008e0608 */
        /* <DEDUP_REMOVED lines=8> */
.L_x_10269:
[----:B------:R-:W-:Y:S05]  /*6f80*/  BSYNC B1 ;  /* 0x0000000000017941 */ /* 0x000fea0003800000 */
.L_x_10268:
[----:B------:R-:W3:Y:S01]  /*6f90*/  SYNCS.PHASECHK.TRANS64.TRYWAIT P0, [R18+URZ+0x32400], R27 ;  /* 0x0324001b120075a7 */ /* 0x000ee2000800017f */
[----:B--2---:R-:W-:Y:S01]  /*6fa0*/  LOP3.LUT R3, R29, 0x18, R16, 0xf8, !PT ;  /* 0x000000181d037812 */ /* 0x004fe200078ef810 */
[----:B-1---5:R-:W-:Y:S01]  /*6fb0*/  IMAD.MOV.U32 R15, RZ, RZ, R6 ;  /* 0x000000ffff0f7224 */ /* 0x022fe200078e0006 */
[----:B------:R-:W-:Y:S01]  /*6fc0*/  SHF.R.U32.HI R12, RZ, 0x3, R29 ;  /* 0x00000003ff0c7819 */ /* 0x000fe2000001161d */
[----:B0-----:R-:W-:Y:S01]  /*6fd0*/  IMAD R26, R41, -0x80, R154 ;  /* 0xffffff80291a7824 */ /* 0x001fe200078e029a */
[--C-:B----4-:R-:W-:Y:S01]  /*6fe0*/  SHF.R.U32.HI R25, RZ, 0x10, R7.reuse ;  /* 0x00000010ff197819 */ /* 0x110fe20000011607 */
[--C-:B------:R-:W-:Y:S01]  /*6ff0*/  IMAD.MOV.U32 R14, RZ, RZ, R7.reuse ;  /* 0x000000ffff0e7224 */ /* 0x100fe200078e0007 */
[----:B------:R-:W-:Y:S01]  /*7000*/  LOP3.LUT R29, R3, R12, RZ, 0x3c, !PT ;  /* 0x0000000c031d7212 */ /* 0x000fe200078e3cff */
[----:B------:R-:W-:Y:S01]  /*7010*/  IMAD.MOV.U32 R3, RZ, RZ, R4 ;  /* 0x000000ffff037224 */ /* 0x000fe200078e0004 */
[----:B------:R-:W-:Y:S01]  /*7020*/  SHF.R.U64 R12, R6, 0x10, R7 ;  /* 0x00000010060c7819 */ /* 0x000fe20000001207 */
[--C-:B------:R-:W-:Y:S01]  /*7030*/  IMAD.MOV.U32 R6, RZ, RZ, R5.reuse ;  /* 0x000000ffff067224 */ /* 0x100fe200078e0005 */
[----:B------:R-:W-:Y:S01]  /*7040*/  SHF.R.U64 R4, R4, 0x10, R5 ;  /* 0x0000001004047819 */ /* 0x000fe20000001205 */
[----:B------:R-:W-:Y:S01]  /*7050*/  IMAD R29, R218, 0x200, R29 ;  /* 0x00000200da1d7824 */ /* 0x000fe200078e021d */
[----:B------:R-:W-:Y:S01]  /*7060*/  PRMT R15, R15, 0x5410, R12 ;  /* 0x000054100f0f7816 */ /* 0x000fe2000000000c */
[----:B---3--:R-:W-:Y:S01]  /*7070*/  IMAD.MOV.U32 R20, RZ, RZ, R10 ;  /* 0x000000ffff147224 */ /* 0x008fe200078e000a */
[----:B------:R-:W-:Y:S01]  /*7080*/  SHF.R.U32.HI R21, RZ, 0x10, R5 ;  /* 0x00000010ff157819 */ /* 0x000fe20000011605 */
[----:B------:R-:W-:Y:S01]  /*7090*/  IMAD R12, R29, 0x2, R18 ;  /* 0x000000021d0c7824 */ /* 0x000fe200078e0212 */
[--C-:B------:R-:W-:Y:S01]  /*70a0*/  SHF.R.U64 R7, R10, 0x10, R11.reuse ;  /* 0x000000100a077819 */ /* 0x100fe2000000120b */
[----:B------:R-:W-:Y:S01]  /*70b0*/  BSSY B1, `(.L_x_10270) ;  /* 0x0000011000017945 */ /* 0x000fe20003800000 */
[----:B------:R-:W-:Y:S01]  /*70c0*/  VIMNMX R26, R26, 0x80, PT ;  /* 0x000000801a1a7848 */ /* 0x000fe20003fe0100 */
[--C-:B------:R-:W-:Y:S01]  /*70d0*/  IMAD.MOV.U32 R13, RZ, RZ, R11.reuse ;  /* 0x000000ffff0d7224 */ /* 0x100fe200078e000b */
[----:B------:R-:W-:Y:S01]  /*70e0*/  SHF.R.U32.HI R30, RZ, 0x10, R11 ;  /* 0x00000010ff1e7819 */ /* 0x000fe2000001160b */
[----:B------:R-:W-:Y:S01]  /*70f0*/  IMAD.MOV.U32 R10, RZ, RZ, R8 ;  /* 0x000000ffff0a7224 */ /* 0x000fe200078e0008 */
[--C-:B------:R-:W-:Y:S01]  /*7100*/  SHF.R.U64 R5, R8, 0x10, R9.reuse ;  /* 0x0000001008057819 */ /* 0x100fe20000001209 */
[--C-:B------:R-:W-:Y:S01]  /*7110*/  IMAD.MOV.U32 R11, RZ, RZ, R9.reuse ;  /* 0x000000ffff0b7224 */ /* 0x100fe200078e0009 */
[----:B------:R-:W-:-:S02]  /*7120*/  SHF.R.U32.HI R28, RZ, 0x10, R9 ;  /* 0x00000010ff1c7819 */ /* 0x000fc40000011609 */
[----:B------:R-:W-:Y:S01]  /*7130*/  PRMT R8, R3, 0x5410, R4 ;  /* 0x0000541003087816 */ /* 0x000fe20000000004 */
[----:B------:R-:W-:Y:S01]  /*7140*/  VIADD R4, R12, 0x18400 ;  /* 0x000184000c047836 */ /* 0x000fe20000000000 */
[----:B------:R-:W-:Y:S01]  /*7150*/  LOP3.LUT P2, RZ, R32, 0x4, RZ, 0xc0, !PT ;  /* 0x0000000420ff7812 */ /* 0x000fe2000784c0ff */
[----:B------:R-:W-:Y:S01]  /*7160*/  VIADD R3, R12, 0x18440 ;  /* 0x000184400c037836 */ /* 0x000fe20000000000 */
[----:B------:R-:W-:Y:S02]  /*7170*/  ISETP.GE.AND P1, PT, R19, R26, PT ;  /* 0x0000001a1300720c */ /* 0x000fe40003f26270 */
[----:B------:R-:W-:Y:S02]  /*7180*/  PRMT R14, R14, 0x5410, R25 ;  /* 0x000054100e0e7816 */ /* 0x000fe40000000019 */
[----:B------:R-:W-:Y:S02]  /*7190*/  PRMT R9, R6, 0x5410, R21 ;  /* 0x0000541006097816 */ /* 0x000fe40000000015 */
[----:B------:R-:W-:Y:S01]  /*71a0*/  PRMT R20, R20, 0x5410, R7 ;  /* 0x0000541014147816 */ /* 0x000fe20000000007 */
[----:B------:R-:W-:Y:S06]  /*71b0*/  @!P0 BRA `(.L_x_10271) ;  /* 0x0000015400388947 */ /* 0x000fec0003800000 */
.L_x_10520:
[----:B------:R-:W-:Y:S05]  /*71c0*/  BSYNC B1 ;  /* 0x0000000000017941 */ /* 0x000fea0003800000 */
.L_x_10270:
        /* <DEDUP_REMOVED lines=13> */
[C---:B------:R-:W-:Y:S01]  /*72a0*/  LOP3.LUT R30, R15.reuse, 0xffff0000, RZ, 0xc0, !PT ;  /* 0xffff00000f1e7812 */ /* 0x040fe200078ec0ff */
[----:B------:R-:W-:Y:S01]  /*72b0*/  IMAD.U32 R29, R15, 0x10000, RZ ;  /* 0x000100000f1d7824 */ /* 0x000fe200078e00ff */
[----:B------:R-:W-:Y:S01]  /*72c0*/  LOP3.LUT R32, R20, 0xffff0000, RZ, 0xc0, !PT ;  /* 0xffff000014207812 */ /* 0x000fe200078ec0ff */
[C---:B-1----:R-:W-:Y:S01]  /*72d0*/  IMAD.U32 R21, R4.reuse, 0x10000, RZ ;  /* 0x0001000004157824 */ /* 0x042fe200078e00ff */
[----:B------:R-:W-:Y:S01]  /*72e0*/  LOP3.LUT R4, R4, 0xffff0000, RZ, 0xc0, !PT ;  /* 0xffff000004047812 */ /* 0x000fe200078ec0ff */
[C---:B------:R-:W-:Y:S01]  /*72f0*/  IMAD.U32 R25, R5.reuse, 0x10000, RZ ;  /* 0x0001000005197824 */ /* 0x040fe200078e00ff */
[----:B------:R-:W-:Y:S01]  /*7300*/  LOP3.LUT R5, R5, 0xffff0000, RZ, 0xc0, !PT ;  /* 0xffff000005057812 */ /* 0x000fe200078ec0ff */
[C---:B0-----:R-:W-:Y:S01]  /*7310*/  IMAD.U32 R27, R6.reuse, 0x10000, RZ ;  /* 0x00010000061b7824 */ /* 0x041fe200078e00ff */
        /* <DEDUP_REMOVED lines=28> */
.L_x_10275:
[----:B------:R-:W-:Y:S05]  /*74e0*/  BSYNC B2 ;  /* 0x0000000000027941 */ /* 0x000fea0003800000 */
.L_x_10274:
[----:B------:R-:W-:Y:S05]  /*74f0*/  @P1 BRA `(.L_x_10273) ;  /* 0x0000000000981947 */ /* 0x000fea0003800000 */
[----:B-1----:R-:W1:Y:S01]  /*7500*/  LDS.128 R4, [R3] ;  /* 0x0000000003047984 */ /* 0x002e620000000c00 */
[----:B------:R-:W-:Y:S01]  /*7510*/  IMAD.U32 R31, R10, 0x10000, RZ ;  /* 0x000100000a1f7824 */ /* 0x000fe200078e00ff */
        /* <DEDUP_REMOVED lines=36> */
.L_x_10273:
[----:B------:R-:W-:Y:S05]  /*7760*/  BSYNC B1 ;  /* 0x0000000000017941 */ /* 0x000fea0003800000 */
.L_x_10272:
        /* <DEDUP_REMOVED lines=24> */
[----:B------:R-:W-:Y:S01]  /*78f0*/  FMUL.FTZ R26, R29, R5 ;  /* 0x000000051d1a7220 */ /* 0x000fe20000410000 */
[----:B------:R-:W-:Y:S01]  /*7900*/  LOP3.LUT R7, R7, 0xffff0000, RZ, 0xc0, !PT ;  /* 0xffff000007077812 */ /* 0x000fe200078ec0ff */
[----:B------:R-:W-:Y:S01]  /*7910*/  FFMA.FTZ R5, R29, R25, -R30 ;  /* 0x000000191d057223 */ /* 0x000fe2000001081e */
[----:B------:R-:W-:Y:S01]  /*7920*/  IMAD.U32 R29, R13, 0x10000, RZ ;  /* 0x000100000d1d7824 */ /* 0x000fe200078e00ff */
[C---:B------:R-:W-:Y:S01]  /*7930*/  LOP3.LUT R30, R14.reuse, 0xffff0000, RZ, 0xc0, !PT ;  /* 0xffff00000e1e7812 */ /* 0x040fe200078ec0ff */
[----:B------:R-:W-:Y:S02]  /*7940*/  IMAD.U32 R27, R14, 0x10000, RZ ;  /* 0x000100000e1b7824 */ /* 0x000fe400078e00ff */
[----:B------:R-:W-:Y:S01]  /*7950*/  FFMA.FTZ R21, R31, R21, R28 ;  /* 0x000000151f157223 */ /* 0x000fe2000001001c */
        /* <DEDUP_REMOVED lines=14> */
.L_x_10278:
[----:B------:R-:W-:Y:S05]  /*7a40*/  BSYNC B1 ;  /* 0x0000000000017941 */ /* 0x000fea0003800000 */
.L_x_10277:
[----:B------:R-:W-:Y:S05]  /*7a50*/  @P1 BRA `(.L_x_10276) ;  /* 0x0000001000641947 */ /* 0x000fea0003800000 */
[----:B-1----:R-:W1:Y:S01]  /*7a60*/  LDS.128 R4, [R3+0x2000] ;  /* 0x0020000003047984 */ /* 0x002e620000000c00 */
[----:B------:R-:W-:Y:S01]  /*7a70*/  IMAD.U32 R20, R8, 0x10000, RZ ;  /* 0x0001000008147824 */ /* 0x000fe200078e00ff */
[C---:B0-----:R-:W-:Y:S01]  /*7a80*/  LOP3.LUT R27, R10.reuse, 0xffff0000, RZ, 0xc0, !PT ;  /* 0xffff00000a1b7812 */ /* 0x041fe200078ec0ff */
[----:B------:R-:W-:Y:S01]  /*7a90*/  IMAD.U32 R26, R10, 0x10000, RZ ;  /* 0x000100000a1a7824 */ /* 0x000fe200078e00ff */
        /* <DEDUP_REMOVED lines=35> */
.L_x_10266:
[----:B------:R-:W-:-:S03]  /*7cd0*/  UMOV UR4, 0xffffffff ;  /* 0xffffffff00047882 */ /* 0x000fc60000000000 */
[----:B------:R-:W-:Y:S05]  /*7ce0*/  BRA.DIV UR4, `(.L_x_10279) ;  /* 0x0000014a04807947 */ /* 0x000fea000b800000 */
[----:B------:R1:W2:Y:S04]  /*7cf0*/  SHFL.IDX PT, R3, R28, RZ, 0x1c1f ;  /* 0x001c1fff1c037589 */ /* 0x0002a800000e0000 */
[----:B------:R1:W3:Y:S04]  /*7d00*/  SHFL.IDX PT, R20, R27, RZ, 0x1c1f ;  /* 0x001c1fff1b147589 */ /* 0x0002e800000e0000 */
[----:B------:R1:W4:Y:S04]  /*7d10*/  SHFL.IDX PT, R21, R25, RZ, 0x1c1f ;  /* 0x001c1fff19157589 */ /* 0x00032800000e0000 */
[----:B------:R1:W0:Y:S02]  /*7d20*/  SHFL.IDX PT, R14, R26, RZ, 0x1c1f ;  /* 0x001c1fff1a0e7589 */ /* 0x00022400000e0000 */
.L_x_10526:
        /* <DEDUP_REMOVED lines=8> */
[----:B------:R-:W-:-:S02]  /*7db0*/  CS2R R10, SRZ ;  /* 0x00000000000a7805 */ /* 0x000fc4000001ff00 */
[----:B------:R-:W-:-:S05]  /*7dc0*/  LOP3.LUT R5, R4, 0xfffffffe, RZ, 0xc0, !PT ;  /* 0xfffffffe04057812 */ /* 0x000fca00078ec0ff */
[----:B------:R-:W-:Y:S01]  /*7dd0*/  IMAD.IADD R0, R228, 0x1, -R5 ;  /* 0x00000001e4007824 */ /* 0x000fe200078e0a05 */
[----:B------:R-:W-:-:S04]  /*7de0*/  CS2R R4, SRZ ;  /* 0x0000000000047805 */ /* 0x000fc8000001ff00 */
[----:B------:R-:W-:Y:S01]  /*7df0*/  SHF.L.U32 R27, R0, 0x1f, RZ ;  /* 0x0000001f001b7819 */ /* 0x000fe200000006ff */
[----:B------:R-:W-:Y:S06]  /*7e00*/  @P0 BRA `(.L_x_10281) ;  /* 0x0000000000340947 */ /* 0x000fec0003800000 */
[----:B------:R-:W-:Y:S01]  /*7e10*/  ULDC UR4, c[0x0][0x3f4] ;  /* 0x0000fd0000047ab9 */ /* 0x000fe20000000800 */
[C---:B------:R-:W-:Y:S01]  /*7e20*/  IMAD.SHL.U32 R15, R16.reuse, 0x2, RZ ;  /* 0x00000002100f7824 */ /* 0x040fe200078e00ff */
[----:B------:R-:W-:Y:S02]  /*7e30*/  ISETP.GE.AND P2, PT, R16, UR4, PT ;  /* 0x0000000410007c0c */ /* 0x000fe4000bf46270 */
[----:B------:R-:W-:Y:S02]  /*7e40*/  SHF.R.S32.HI R5, RZ, 0x1f, R16 ;  /* 0x0000001fff057819 */ /* 0x000fe40000011410 */
[-C--:B---3--:R-:W-:Y:S02]  /*7e50*/  IADD3 R12, P0, R20, R15.reuse, RZ ;  /* 0x0000000f140c7210 */ /* 0x088fe40007f1e0ff */
[----:B------:R-:W-:Y:S02]  /*7e60*/  SHF.L.U64.HI R4, R16, 0x1, R5 ;  /* 0x0000000110047819 */ /* 0x000fe40000010205 */
[----:B0-----:R-:W-:-:S03]  /*7e70*/  IADD3 R14, P1, R14, R15, RZ ;  /* 0x0000000f0e0e7210 */ /* 0x001fc60007f3e0ff */
[--C-:B--2---:R-:W-:Y:S02]  /*7e80*/  IMAD.X R13, R3, 0x1, R4.reuse, P0 ;  /* 0x00000001030d7824 */ /* 0x104fe400000e0604 */
[----:B----4-:R-:W-:Y:S01]  /*7e90*/  IMAD.X R15, R21, 0x1, R4, P1 ;  /* 0x00000001150f7824 */ /* 0x010fe200008e0604 */
[----:B------:R-:W-:Y:S01]  /*7ea0*/  CS2R R4, SRZ ;  /* 0x0000000000047805 */ /* 0x000fe2000001ff00 */
[----:B------:R-:W-:Y:S06]  /*7eb0*/  @P2 BRA `(.L_x_10281) ;  /* 0x0000000000082947 */ /* 0x000fec0003800000 */
[----:B------:R0:W5:Y:S04]  /*7ec0*/  LD.E.128 R4, desc[UR60][R12.64] ;  /* 0x0000003c0c047980 */ /* 0x000168000c101d00 */
[----:B------:R0:W5:Y:S02]  /*7ed0*/  LD.E.128 R8, desc[UR60][R14.64] ;  /* 0x0000003c0e087980 */ /* 0x000164000c101d00 */
.L_x_10281:
[----:B------:R-:W-:Y:S05]  /*7ee0*/  BSYNC B1 ;  /* 0x0000000000017941 */ /* 0x000fea0003800000 */
.L_x_10280:
[----:B------:R-:W3:Y:S01]  /*7ef0*/  SYNCS.PHASECHK.TRANS64.TRYWAIT P1, [R18+URZ+0x32400], R27 ;  /* 0x0324001b120075a7 */ /* 0x000ee2000802017f */
[----:B--2---:R-:W-:Y:S01]  /*7f00*/  IMAD R3, R41, -0x80, R154 ;  /* 0xffffff8029037824 */ /* 0x004fe200078e029a */
[----:B-----5:R-:W-:Y:S01]  /*7f10*/  SHF.R.U64 R29, R6, 0x10, R7 ;  /* 0x00000010061d7819 */ /* 0x020fe20000001207 */
[----:B0-----:R-:W-:Y:S01]  /*7f20*/  IMAD.MOV.U32 R14, RZ, RZ, R6 ;  /* 0x000000ffff0e7224 */ /* 0x001fe200078e0006 */
[----:B------:R-:W-:Y:S01]  /*7f30*/  SHF.R.U64 R6, R8, 0x10, R9 ;  /* 0x0000001008067819 */ /* 0x000fe20000001209 */
[----:B----4-:R-:W-:Y:S01]  /*7f40*/  IMAD.MOV.U32 R21, RZ, RZ, R8 ;  /* 0x000000ffff157224 */ /* 0x010fe200078e0008 */
[----:B------:R-:W-:Y:S01]  /*7f50*/  VIMNMX R8, R3, 0x80, PT ;  /* 0x0000008003087848 */ /* 0x000fe20003fe0100 */
[----:B------:R-:W-:Y:S01]  /*7f60*/  IMAD.MOV.U32 R13, RZ, RZ, R4 ;  /* 0x000000ffff0d7224 */ /* 0x000fe200078e0004 */
[--C-:B------:R-:W-:Y:S01]  /*7f70*/  SHF.R.U64 R30, R4, 0x10, R5.reuse ;  /* 0x00000010041e7819 */ /* 0x100fe20000001205 */
[--C-:B------:R-:W-:Y:S01]  /*7f80*/  IMAD.MOV.U32 R26, RZ, RZ, R5.reuse ;  /* 0x000000ffff1a7224 */ /* 0x100fe200078e0005 */
[----:B------:R-:W-:Y:S01]  /*7f90*/  SHF.R.U32.HI R31, RZ, 0x10, R5 ;  /* 0x00000010ff1f7819 */ /* 0x000fe20000011605 */
[--C-:B------:R-:W-:Y:S01]  /*7fa0*/  IMAD.MOV.U32 R15, RZ, RZ, R7.reuse ;  /* 0x000000ffff0f7224 */ /* 0x100fe200078e0007 */
[----:B------:R-:W-:Y:S01]  /*7fb0*/  SHF.R.U32.HI R28, RZ, 0x10, R7 ;  /* 0x00000010ff1c7819 */ /* 0x000fe20000011607 */
[--C-:B------:R-:W-:Y:S01]  /*7fc0*/  IMAD.MOV.U32 R12, RZ, RZ, R9.reuse ;  /* 0x000000ffff0c7224 */ /* 0x100fe200078e0009 */
[----:B-1----:R-:W-:Y:S01]  /*7fd0*/  ISETP.GE.AND P0, PT, R16, R25, PT ;  /* 0x000000191000720c */ /* 0x002fe20003f06270 */
[----:B---3--:R-:W-:Y:S01]  /*7fe0*/  IMAD.MOV.U32 R20, RZ, RZ, R10 ;  /* 0x000000ffff147224 */ /* 0x008fe200078e000a */
        /* <DEDUP_REMOVED lines=16> */
.L_x_10527:
[----:B------:R-:W-:Y:S05]  /*80f0*/  BSYNC B1 ;  /* 0x0000000000017941 */ /* 0x000fea0003800000 */
.L_x_10282:
        /* <DEDUP_REMOVED lines=36> */
[----:B0-----:R-:W-:Y:S01]  /*8340*/  IMAD.U32 R27, R4, 0x10000, RZ ;  /* 0x00010000041b7824 */ /* 0x001fe200078e00ff */
[----:B------:R-:W-:Y:S01]  /*8350*/  LOP3.LUT R33, R21, 0xffff0000, RZ, 0xc0, !PT ;  /* 0xffff000015217812 */ /* 0x000fe200078ec0ff */
[----:B------:R-:W-:Y:S01]  /*8360*/  FMUL.FTZ R31, R31, R36 ;  /* 0x000000241f1f7220 */ /* 0x000fe20000410000 */
[----:B------:R-:W-:Y:S01]  /*8370*/  FFMA.FTZ R45, R6, R35, R29 ;  /* 0x00000023062d7223 */ /* 0x000fe2000001001d */
[----:B------:R-:W-:Y:S01]  /*8380*/  LOP3.LUT R4, R4, 0xffff0000, RZ, 0xc0, !PT ;  /* 0xffff000004047812 */ /* 0x000fe200078ec0ff */
[----:B------:R-:W-:Y:S01]  /*8390*/  IMAD.U32 R32, R9, 0x10000, RZ ;  /* 0x0001000009207824 */ /* 0x000fe200078e00ff */
[----:B------:R-:W-:Y:S01]  /*83a0*/  LOP3.LUT R29, R13, 0xffff0000, RZ, 0xc0, !PT ;  /* 0xffff00000d1d7812 */ /* 0x000fe200078ec0ff */
[----:B------:R-:W-:Y:S01]  /*83b0*/  FFMA.FTZ R38, R27, R38, R31 ;  /* 0x000000261b267223 */ /* 0x000fe2000001001f */
[----:B------:R-:W-:Y:S01]  /*83c0*/  FMUL.FTZ R35, R8, R33 ;  /* 0x0000002108237220 */ /* 0x000fe20000410000 */
[----:B------:R-:W-:-:S02]  /*83d0*/  IMAD.U32 R31, R12, 0x10000, RZ ;  /* 0x000100000c1f7824 */ /* 0x000fc400078e00ff */
[----:B------:R-:W-:Y:S01]  /*83e0*/  FFMA.FTZ R36, R27, R36, -R10 ;  /* 0x000000241b247223 */ /* 0x000fe2000001080a */
[----:B------:R-:W-:Y:S02]  /*83f0*/  IMAD.U32 R28, R5, 0x10000, RZ ;  /* 0x00010000051c7824 */ /* 0x000fe400078e00ff */
[-C--:B------:R-:W-:Y:S01]  /*8400*/  FMUL.FTZ R39, R8, R29.reuse ;  /* 0x0000001d08277220 */ /* 0x080fe20000410000 */
[----:B------:R-:W-:Y:S02]  /*8410*/  IMAD.U32 R27, R26, 0x10000, RZ ;  /* 0x000100001a1b7824 */ /* 0x000fe400078e00ff */
[----:B------:R-:W-:Y:S01]  /*8420*/  FFMA.FTZ R37, R4, R29, -R35 ;  /* 0x0000001d04257223 */ /* 0x000fe20000010823 */
[C---:B------:R-:W-:Y:S01]  /*8430*/  FMUL.FTZ R41, R32.reuse, R31 ;  /* 0x0000001f20297220 */ /* 0x040fe20000410000 */
[----:B------:R-:W-:Y:S02]  /*8440*/  IMAD.U32 R34, R11, 0x10000, RZ ;  /* 0x000100000b227824 */ /* 0x000fe400078e00ff */
[----:B------:R-:W-:Y:S01]  /*8450*/  FMUL.FTZ R32, R32, R27 ;  /* 0x0000001b20207220 */ /* 0x000fe20000410000 */
[----:B------:R-:W-:-:S02]  /*8460*/  IMAD.U32 R35, R3, 0x10000, RZ ;  /* 0x0001000003237824 */ /* 0x000fc400078e00ff */
        /* <DEDUP_REMOVED lines=35> */
.L_x_10285:
[----:B------:R-:W-:Y:S05]  /*86a0*/  BSYNC B1 ;  /* 0x0000000000017941 */ /* 0x000fea0003800000 */
.L_x_10284:
[----:B------:R-:W-:Y:S05]  /*86b0*/  @P0 BRA `(.L_x_10276) ;  /* 0x00000004004c0947 */ /* 0x000fea0003800000 */
[----:B------:R-:W2:Y:S01]  /*86c0*/  LDL R43, [R1+0x90] ;  /* 0x00009000012b7983 */ /* 0x000ea20000100800 */
[----:B-1----:R-:W-:Y:S01]  /*86d0*/  IMAD.IADD R4, R16, 0x1, R25 ;  /* 0x0000000110047824 */ /* 0x002fe200078e0219 */
[----:B------:R-:W-:-:S04]  /*86e0*/  SHF.R.U32.HI R5, RZ, 0x3, R215 ;  /* 0x00000003ff057819 */ /* 0x000fc800000116d7 */
[----:B------:R-:W-:-:S04]  /*86f0*/  LOP3.LUT R4, R215, 0x38, R4, 0xf8, !PT ;  /* 0x00000038d7047812 */ /* 0x000fc800078ef804 */
[----:B------:R-:W-:-:S05]  /*8700*/  LOP3.LUT R4, R4, R5, RZ, 0x3c, !PT ;  /* 0x0000000504047212 */ /* 0x000fca00078e3cff */
[----:B------:R-:W-:-:S04]  /*8710*/  IMAD.IADD R9, R219, 0x1, R4 ;  /* 0x00000001db097824 */ /* 0x000fc800078e0204 */
[----:B------:R-:W-:-:S05]  /*8720*/  IMAD R25, R9, 0x2, R18 ;  /* 0x0000000209197824 */ /* 0x000fca00078e0212 */
[----:B------:R-:W1:Y:S01]  /*8730*/  LDS.128 R8, [R25+0x18400] ;  /* 0x0184000019087984 */ /* 0x000e620000000c00 */
[----:B------:R-:W-:Y:S02]  /*8740*/  IMAD.U32 R37, R21, 0x10000, RZ ;  /* 0x0001000015257824 */ /* 0x000fe400078e00ff */
[----:B------:R-:W-:Y:S01]  /*8750*/  IMAD.U32 R35, R13, 0x10000, RZ ;  /* 0x000100000d237824 */ /* 0x000fe200078e00ff */
[----:B------:R-:W-:Y:S01]  /*8760*/  LOP3.LUT R44, R21, 0xffff0000, RZ, 0xc0, !PT ;  /* 0xffff0000152c7812 */ /* 0x000fe200078ec0ff */
[----:B------:R-:W-:Y:S01]  /*8770*/  IMAD.U32 R46, R12, 0x10000, RZ ;  /* 0x000100000c2e7824 */ /* 0x000fe200078e00ff */
[----:B------:R-:W-:Y:S01]  /*8780*/  LOP3.LUT R40, R13, 0xffff0000, RZ, 0xc0, !PT ;  /* 0xffff00000d287812 */ /* 0x000fe200078ec0ff */
[----:B------:R-:W-:Y:S01]  /*8790*/  IMAD.U32 R42, R26, 0x10000, RZ ;  /* 0x000100001a2a7824 */ /* 0x000fe200078e00ff */
[----:B------:R-:W-:Y:S02]  /*87a0*/  LOP3.LUT R41, R12, 0xffff0000, RZ, 0xc0, !PT ;  /* 0xffff00000c297812 */ /* 0x000fe400078ec0ff */
[----:B------:R-:W-:Y:S01]  /*87b0*/  LOP3.LUT R39, R26, 0xffff0000, RZ, 0xc0, !PT ;  /* 0xffff00001a277812 */ /* 0x000fe200078ec0ff */
[C---:B-1----:R-:W-:Y:S01]  /*87c0*/  IMAD.U32 R31, R8.reuse, 0x10000, RZ ;  /* 0x00010000081f7824 */ /* 0x042fe200078e00ff */
[----:B------:R-:W-:Y:S01]  /*87d0*/  LOP3.LUT R8, R8, 0xffff0000, RZ, 0xc0, !PT ;  /* 0xffff000008087812 */ /* 0x000fe200078ec0ff */
[----:B------:R-:W-:-:S02]  /*87e0*/  IMAD.U32 R32, R9, 0x10000, RZ ;  /* 0x0001000009207824 */ /* 0x000fc400078e00ff */
[-C--:B------:R-:W-:Y:S01]  /*87f0*/  FMUL.FTZ R36, R37, R31.reuse ;  /* 0x0000001f25247220 */ /* 0x080fe20000410000 */
[----:B------:R-:W-:Y:S01]  /*8800*/  FMUL.FTZ R38, R35, R31 ;  /* 0x0000001f23267220 */ /* 0x000fe20000410000 */
[-C--:B------:R-:W-:Y:S01]  /*8810*/  FMUL.FTZ R13, R44, R8.reuse ;  /* 0x000000082c0d7220 */ /* 0x080fe20000410000 */
[----:B------:R-:W-:Y:S01]  /*8820*/  FMUL.FTZ R21, R40, R8 ;  /* 0x0000000828157220 */ /* 0x000fe20000410000 */
[----:B------:R-:W-:Y:S01]  /*8830*/  FMUL.FTZ R31, R42, R32 ;  /* 0x000000202a1f7220 */ /* 0x000fe20000410000 */
[C---:B------:R-:W-:Y:S01]  /*8840*/  IMAD.U32 R33, R10.reuse, 0x10000, RZ ;  /* 0x000100000a217824 */ /* 0x040fe200078e00ff */
[----:B------:R-:W-:Y:S01]  /*8850*/  LOP3.LUT R10, R10, 0xffff0000, RZ, 0xc0, !PT ;  /* 0xffff00000a0a7812 */ /* 0x000fe200078ec0ff */
[----:B------:R-:W-:Y:S01]  /*8860*/  IMAD.U32 R34, R11, 0x10000, RZ ;  /* 0x000100000b227824 */ /* 0x000fe200078e00ff */
[----:B------:R-:W-:Y:S02]  /*8870*/  LOP3.LUT R9, R9, 0xffff0000, RZ, 0xc0, !PT ;  /* 0xffff000009097812 */ /* 0x000fe400078ec0ff */
[----:B------:R-:W-:Y:S01]  /*8880*/  LOP3.LUT R11, R11, 0xffff0000, RZ, 0xc0, !PT ;  /* 0xffff00000b0b7812 */ /* 0x000fe200078ec0ff */
[----:B--2---:R-:W0:Y:S02]  /*8890*/  LDS.128 R4, [R43+0x18400] ;  /* 0x018400002b047984 */ /* 0x004e240000000c00 */
[C---:B0-----:R-:W-:Y:S01]  /*88a0*/  IMAD.U32 R27, R4.reuse, 0x10000, RZ ;  /* 0x00010000041b7824 */ /* 0x041fe200078e00ff */
[----:B------:R-:W-:Y:S01]  /*88b0*/  LOP3.LUT R4, R4, 0xffff0000, RZ, 0xc0, !PT ;  /* 0xffff000004047812 */ /* 0x000fe200078ec0ff */
[----:B------:R-:W-:-:S02]  /*88c0*/  IMAD.U32 R28, R5, 0x10000, RZ ;  /* 0x00010000051c7824 */ /* 0x000fc400078e00ff */
[-C--:B------:R-:W-:Y:S01]  /*88d0*/  FFMA.FTZ R36, R35, R27.reuse, -R36 ;  /* 0x0000001b23247223 */ /* 0x080fe20000010824 */
[----:B------:R-:W-:Y:S01]  /*88e0*/  FFMA.FTZ R38, R37, R27, R38 ;  /* 0x0000001b25267223 */ /* 0x000fe20000010026 */
[----:B------:R-:W-:Y:S01]  /*88f0*/  FMUL.FTZ R27, R46, R32 ;  /* 0x000000202e1b7220 */ /* 0x000fe20000410000 */
[----:B------:R-:W-:Y:S02]  /*8900*/  IMAD.U32 R37, R20, 0x10000, RZ ;  /* 0x0001000014257824 */ /* 0x000fe400078e00ff */
[-C--:B------:R-:W-:Y:S01]  /*8910*/  FFMA.FTZ R13, R40, R4.reuse, -R13 ;  /* 0x00000004280d7223 */ /* 0x080fe2000001080d */
[----:B------:R-:W-:Y:S02]  /*8920*/  IMAD.U32 R35, R14, 0x10000, RZ ;  /* 0x000100000e237824 */ /* 0x000fe400078e00ff */
[----:B------:R-:W-:Y:S01]  /*8930*/  FFMA.FTZ R21, R44, R4, R21 ;  /* 0x000000042c157223 */ /* 0x000fe20000010015 */
[-C--:B------:R-:W-:Y:S01]  /*8940*/  FFMA.FTZ R27, R42, R28.reuse, -R27 ;  /* 0x0000001c2a1b7223 */ /* 0x080fe2000001081b */
[----:B------:R-:W-:Y:S01]  /*8950*/  FFMA.FTZ R31, R46, R28, R31 ;  /* 0x0000001c2e1f7223 */ /* 0x000fe2000001001f */
[----:B------:R-:W-:-:S02]  /*8960*/  IMAD.U32 R29, R6, 0x10000, RZ ;  /* 0x00010000061d7824 */ /* 0x000fc400078e00ff */
[-C--:B------:R-:W-:Y:S01]  /*8970*/  FMUL.FTZ R4, R37, R33.reuse ;  /* 0x0000002125047220 */ /* 0x080fe20000410000 */
[----:B------:R-:W-:Y:S02]  /*8980*/  LOP3.LUT R28, R14, 0xffff0000, RZ, 0xc0, !PT ;  /* 0xffff00000e1c7812 */ /* 0x000fe400078ec0ff */
[----:B------:R-:W-:Y:S01]  /*8990*/  LOP3.LUT R20, R20, 0xffff0000, RZ, 0xc0, !PT ;  /* 0xffff000014147812 */ /* 0x000fe200078ec0ff */
[----:B------:R-:W-:Y:S01]  /*89a0*/  FMUL.FTZ R14, R35, R33 ;  /* 0x00000021230e7220 */ /* 0x000fe20000410000 */
[----:B------:R-:W-:Y:S02]  /*89b0*/  IMAD.U32 R32, R3, 0x10000, RZ ;  /* 0x0001000003207824 */ /* 0x000fe400078e00ff */
[-C--:B------:R-:W-:Y:S01]  /*89c0*/  FFMA.FTZ R8, R35, R29.reuse, -R4 ;  /* 0x0000001d23087223 */ /* 0x080fe20000010804 */
[-C--:B------:R-:W-:Y:S01]  /*89d0*/  FMUL.FTZ R35, R28, R10.reuse ;  /* 0x0000000a1c237220 */ /* 0x080fe20000410000 */
[----:B------:R-:W-:Y:S01]  /*89e0*/  FMUL.FTZ R33, R20, R10 ;  /* 0x0000000a14217220 */ /* 0x000fe20000410000 */
[----:B------:R-:W-:Y:S01]  /*89f0*/  LOP3.LUT R6, R6, 0xffff0000, RZ, 0xc0, !PT ;  /* 0xffff000006067812 */ /* 0x000fe200078ec0ff */
[----:B------:R-:W-:Y:S01]  /*8a00*/  FFMA.FTZ R10, R37, R29, R14 ;  /* 0x0000001d250a7223 */ /* 0x000fe2000001000e */
[----:B------:R-:W-:-:S02]  /*8a10*/  IMAD.U32 R30, R7, 0x10000, RZ ;  /* 0x00010000071e7824 */ /* 0x000fc400078e00ff */
[----:B------:R-:W-:Y:S01]  /*8a20*/  FMUL.FTZ R29, R32, R34 ;  /* 0x00000022201d7220 */ /* 0x000fe20000410000 */
[----:B------:R-:W-:Y:S01]  /*8a30*/  IMAD.U32 R4, R15, 0x10000, RZ ;  /* 0x000100000f047824 */ /* 0x000fe200078e00ff */
[----:B------:R-:W-:Y:S02]  /*8a40*/  LOP3.LUT R3, R3, 0xffff0000, RZ, 0xc0, !PT ;  /* 0xffff000003037812 */ /* 0x000fe400078ec0ff */
[----:B------:R-:W-:Y:S01]  /*8a50*/  LOP3.LUT R15, R15, 0xffff0000, RZ, 0xc0, !PT ;  /* 0xffff00000f0f7812 */ /* 0x000fe200078ec0ff */
[----:B------:R-:W-:Y:S01]  /*8a60*/  FFMA.FTZ R35, R20, R6, R35 ;  /* 0x0000000614237223 */ /* 0x000fe20000010023 */
[----:B------:R-:W-:Y:S01]  /*8a70*/  LOP3.LUT R5, R5, 0xffff0000, RZ, 0xc0, !PT ;  /* 0xffff000005057812 */ /* 0x000fe200078ec0ff */
[C---:B------:R-:W-:Y:S01]  /*8a80*/  FMUL.FTZ R37, R4.reuse, R34 ;  /* 0x0000002204257220 */ /* 0x040fe20000410000 */
[----:B------:R-:W-:Y:S01]  /*8a90*/  LOP3.LUT R7, R7, 0xffff0000, RZ, 0xc0, !PT ;  /* 0xffff000007077812 */ /* 0x000fe200078ec0ff */
[----:B------:R-:W-:Y:S01]  /*8aa0*/  FFMA.FTZ R29, R4, R30, -R29 ;  /* 0x0000001e041d7223 */ /* 0x000fe2000001081d */
[----:B------:R-:W-:Y:S01]  /*8ab0*/  FFMA.FTZ R33, R28, R6, -R33 ;  /* 0x000000061c217223 */ /* 0x000fe20000010821 */
        /* <DEDUP_REMOVED lines=19> */
.L_x_10276:
[----:B------:R-:W-:Y:S05]  /*8bf0*/  BSYNC B0 ;  /* 0x0000000000007941 */ /* 0x000fea0003800000 */
.L_x_10265:
        /* <DEDUP_REMOVED lines=8> */
.L_x_10262:
[----:B-123--:R-:W2:Y:S01]  /*8c80*/  LDL R3, [R1+0x5c] ;  /* 0x00005c0001037983 */ /* 0x00eea20000100800 */
[----:B------:R-:W1:Y:S02]  /*8c90*/  S2R R4, SR_TID.X ;  /* 0x0000000000047919 */ /* 0x000e640000002100 */
[----:B-1----:R-:W-:-:S05]  /*8ca0*/  SHF.R.U32.HI R4, RZ, 0x7, R4 ;  /* 0x00000007ff047819 */ /* 0x002fca0000011604 */
[----:B------:R-:W-:Y:S01]  /*8cb0*/  VIADD R10, R4, 0x8 ;  /* 0x00000008040a7836 */ /* 0x000fe20000000000 */
[----:B--2---:R-:W-:-:S13]  /*8cc0*/  R2UR UR4, R3 ;  /* 0x00000000030472ca */ /* 0x004fda00000e0000 */
[----:B------:R-:W-:Y:S01]  /*8cd0*/  IMAD.U32 R3, RZ, RZ, UR4 ;  /* 0x00000004ff037e24 */ /* 0x000fe2000f8e00ff */
[----:B------:R-:W-:Y:S05]  /*8ce0*/  WARPSYNC.ALL ;  /* 0x0000000000007948 */ /* 0x000fea0003800000 */
[----:B------:R1:W-:Y:S01]  /*8cf0*/  BAR.SYNC.DEFER_BLOCKING R10, 0x100 ;  /* 0x0004000a0000751d */ /* 0x0003e20000010000 */
[----:B------:R-:W-:-:S13]  /*8d00*/  ISETP.NE.AND P0, PT, R3, 0x3, PT ;  /* 0x000000030300780c */ /* 0x000fda0003f05270 */
[----:B-1----:R-:W-:Y:S05]  /*8d10*/  @!P0 BRA `(.L_x_10286) ;  /* 0x0000000000048947 */ /* 0x002fea0003800000 */
[----:B------:R-:W-:Y:S01]  /*8d20*/  BPT.TRAP 0x1 ;  /* 0x000000040000795c */ /* 0x000fe20000300000 */
.L_x_10286:
[----:B------:R-:W-:Y:S01]  /*8d30*/  IMAD R3, R200, 0x8, R18 ;  /* 0x00000008c8037824 */ /* 0x000fe200078e0212 */
[----:B------:R-:W-:-:S04]  /*8d40*/  SHF.L.U32 R8, R208, 0x1f, RZ ;  /* 0x0000001fd0087819 */ /* 0x000fc800000006ff */
[----:B------:R1:W2:Y:S01]  /*8d50*/  SYNCS.PHASECHK.TRANS64.TRYWAIT P1, [R3+URZ+0x32430], R8 ;  /* 0x03243008030075a7 */ /* 0x0002a2000802017f */
[----:B------:R-:W-:Y:S05]  /*8d60*/  @!P0 BRA `(.L_x_10287) ;  /* 0x0000000000048947 */ /* 0x000fea0003800000 */
[----:B------:R-:W-:Y:S01]  /*8d70*/  BPT.TRAP 0x1 ;  /* 0x000000040000795c */ /* 0x000fe20000300000 */
.L_x_10287:
        /* <DEDUP_REMOVED lines=9> */
.L_x_10288:
[----:B------:R-:W-:Y:S01]  /*8e10*/  IMAD R4, R200, 0x300, R217 ;  /* 0x00000300c8047824 */ /* 0x000fe200078e02d9 */
[----:B------:R-:W-:Y:S05]  /*8e20*/  WARPSYNC.ALL ;  /* 0x0000000000007948 */ /* 0x000fea0003800000 */
[----:B------:R-:W-:Y:S01]  /*8e30*/  IMAD.MOV.U32 R5, RZ, RZ, 0x40000040 ;  /* 0x40000040ff057424 */ /* 0x000fe200078e00ff */
[C---:B------:R-:W-:Y:S01]  /*8e40*/  R2UR UR4, R14.reuse ;  /* 0x000000000e0472ca */ /* 0x040fe200000e0000 */
[----:B0----5:R-:W-:Y:S01]  /*8e50*/  WARPGROUP.ARRIVE ;  /* 0x00000000000079c5 */ /* 0x021fe20000000000 */
        /* <DEDUP_REMOVED lines=12> */
[----:B------:R-:W-:Y:S01]  /*8f20*/  HGMMA.64x96x16.F32.BF16 R24, gdesc[UR4], RZ, !UPT, gsb0 ;  /* 0x01600000041879f0 */ /* 0x000fe2000c0018ff */
        /* <DEDUP_REMOVED lines=18> */
[----:B------:R-:W-:Y:S02]  /*9050*/  R2UR UR4, R20 ;  /* 0x00000000140472ca */ /* 0x000fe400000e0000 */
[----:B------:R-:W-:Y:S02]  /*9060*/  R2UR UR5, R21 ;  /* 0x00000000150572ca */ /* 0x000fe400000e0000 */
[----:B------:R-:W-:Y:S02]  /*9070*/  R2UR UR6, R4 ;  /* 0x00000000040672ca */ /* 0x000fe400000e0000 */
[----:B------:R-:W-:Y:S02]  /*9080*/  R2UR UR7, R5 ;  /* 0x00000000050772ca */ /* 0x000fe400000e0000 */
[----:B------:R-:W-:Y:S01]  /*9090*/  SHF.L.U32 R5, R0, 0x1f, RZ ;  /* 0x0000001f00057819 */ /* 0x000fe200000006ff */
[----:B------:R-:W-:-:S02]  /*90a0*/  WARPGROUP.DEPBAR.LE gsb0, 0x0 ;  /* 0x00008000000079c5 */ /* 0x000fc40000010000 */
[----:B------:R-:W-:-:S08]  /*90b0*/  WARPGROUP.ARRIVE ;  /* 0x00000000000079c5 */ /* 0x000fd00000000000 */
[----:B------:R-:W-:Y:S03]  /*90c0*/  HGMMA.64x96x16.F32.BF16 R24, gdesc[UR4], R24, gsb0 ;  /* 0x01600000041879f0 */ /* 0x000fe60008001818 */
[----:B------:R-:W-:Y:S02]  /*90d0*/  WARPGROUP.DEPBAR.LE gsb0, 0x0 ;  /* 0x00008000000079c5 */ /* 0x000fe40000010000 */
[----:B------:R-:W0:Y:S02]  /*90e0*/  SYNCS.PHASECHK.TRANS64.TRYWAIT P1, [R18+URZ+0x32410], R5 ;  /* 0x03241005120075a7 */ /* 0x000e24000802017f */
[----:B0-----:R-:W-:Y:S05]  /*90f0*/  @!P1 BRA `(.L_x_10291) ;  /* 0x0000013800149947 */ /* 0x001fea0003800000 */
.L_x_10528:
[----:B------:R-:W-:Y:S05]  /*9100*/  BSYNC B0 ;  /* 0x0000000000007941 */ /* 0x000fea0003800000 */
.L_x_10290:
[----:B------:R-:W-:Y:S05]  /*9110*/  @!P0 BRA `(.L_x_10292) ;  /* 0x0000000000048947 */ /* 0x000fea0003800000 */
[----:B------:R-:W-:Y:S01]  /*9120*/  BPT.TRAP 0x1 ;  /* 0x000000040000795c */ /* 0x000fe20000300000 */
.L_x_10292:
[----:B------:R3:W4:Y:S01]  /*9130*/  SYNCS.PHASECHK.TRANS64.TRYWAIT P2, [R3+URZ+0x32450], R8 ;  /* 0x03245008030075a7 */ /* 0x000722000804017f */
[----:B------:R-:W-:Y:S05]  /*9140*/  @!P0 BRA `(.L_x_10293) ;  /* 0x0000000000048947 */ /* 0x000fea0003800000 */
[----:B------:R-:W-:Y:S01]  /*9150*/  BPT.TRAP 0x1 ;  /* 0x000000040000795c */ /* 0x000fe20000300000 */
.L_x_10293:
[----:B------:R-:W5:Y:S01]  /*9160*/  S2R R0, SR_TID.X ;  /* 0x0000000000007919 */ /* 0x000f620000002100 */
[----:B------:R-:W-:Y:S01]  /*9170*/  BSSY B0, `(.L_x_10294) ;  /* 0x0000006000007945 */ /* 0x000fe20003800000 */
[----:B-----5:R-:W-:-:S04]  /*9180*/  LOP3.LUT R0, R0, 0x7f, RZ, 0xc0, !PT ;  /* 0x0000007f00007812 */ /* 0x020fc800078ec0ff */
[----:B------:R-:W-:Y:S01]  /*9190*/  ISETP.NE.AND P1, PT, R0, RZ, PT ;  /* 0x000000ff0000720c */ /* 0x000fe20003f25270 */
[----:B----4-:R-:W-:-:S12]  /*91a0*/  @P2 BRA `(.L_x_10295) ;  /* 0x0000000000082947 */ /* 0x010fd80003800000 */
[----:B------:R-:W4:Y:S02]  /*91b0*/  SYNCS.PHASECHK.TRANS64.TRYWAIT P2, [R3+URZ+0x32450], R8 ;  /* 0x03245008030075a7 */ /* 0x000f24000804017f */
[----:B----4-:R-:W-:Y:S05]  /*91c0*/  @!P2 BRA `(.L_x_10296) ;  /* 0x0000013400f4a947 */ /* 0x010fea0003800000 */
.L_x_10295:
[----:B------:R-:W-:Y:S05]  /*91d0*/  BSYNC B0 ;  /* 0x0000000000007941 */ /* 0x000fea0003800000 */
.L_x_10294:
[----:B------:R-:W-:Y:S05]  /*91e0*/  WARPSYNC.ALL ;  /* 0x0000000000007948 */ /* 0x000fea0003800000 */
[----:B------:R-:W-:Y:S01]  /*91f0*/  R2UR UR5, R18 ;  /* 0x00000000120572ca */ /* 0x000fe200000e0000 */
[----:B------:R-:W-:Y:S01]  /*9200*/  IMAD R72, R72, 0x2000, R18 ;  /* 0x0000200048487824 */ /* 0x000fe200078e0212 */
[----:B------:R-:W-:Y:S01]  /*9210*/  WARPGROUP.ARRIVE ;  /* 0x00000000000079c5 */ /* 0x000fe20000000000 */
[----:B0-----:R-:W-:Y:S01]  /*9220*/  IMAD.MOV.U32 R5, RZ, RZ, 0xc00 ;  /* 0x00000c00ff057424 */ /* 0x001fe200078e00ff */
[----:B------:R-:W-:Y:S01]  /*9230*/  UMOV UR9, 0x40000040 ;  /* 0x4000004000097882 */ /* 0x000fe20000000000 */
[----:B------:R-:W-:Y:S01]  /*9240*/  IMAD.MOV.U32 R7, RZ, RZ, 0x40000040 ;  /* 0x40000040ff077424 */ /* 0x000fe200078e00ff */
[----:B------:R-:W-:Y:S01]  /*9250*/  R2UR UR4, R72 ;  /* 0x00000000480472ca */ /* 0x000fe200000e0000 */
        /* <DEDUP_REMOVED lines=8> */
[----:B------:R-:W0:Y:S02]  /*92e0*/  S2R R72, SR_TID.X ;  /* 0x0000000000487919 */ /* 0x000e240000002100 */
[----:B------:R-:W-:-:S02]  /*92f0*/  USHF.R.U32.HI UR5, URZ, 0x4, UR5 ;  /* 0x000000043f057899 */ /* 0x000fc40008011605 */
[----:B------:R-:W-:Y:S02]  /*9300*/  UIADD3 UR4, UR4, 0x22400, URZ ;  /* 0x0002240004047890 */ /* 0x000fe4000fffe03f */
[----:B------:R-:W-:Y:S02]  /*9310*/  ULOP3.LUT UR5, UR5, 0x3fff, URZ, 0xc0, !UPT ;  /* 0x00003fff05057892 */ /* 0x000fe4000f8ec03f */
[----:B------:R-:W-:Y:S02]  /*9320*/  USHF.R.U32.HI UR4, URZ, 0x4, UR4 ;  /* 0x000000043f047899 */ /* 0x000fe40008011604 */
[----:B------:R-:W-:Y:S02]  /*9330*/  ULOP3.LUT UR6, UR5, 0x10000, URZ, 0xfc, !UPT ;  /* 0x0001000005067892 */ /* 0x000fe4000f8efc3f */
[----:B------:R-:W-:-:S04]  /*9340*/  ULOP3.LUT UR4, UR4, 0x3fff, URZ, 0xc0, !UPT ;  /* 0x00003fff04047892 */ /* 0x000fc8000f8ec03f */
[----:B------:R-:W-:Y:S01]  /*9350*/  IMAD R4, R200, R5, UR6 ;  /* 0x00000006c8047e24 */ /* 0x000fe2000f8e0205 */
[----:B------:R-:W-:Y:S01]  /*9360*/  ULOP3.LUT UR4, UR4, 0x10000, URZ, 0xfc, !UPT ;  /* 0x0001000004047892 */ /* 0x000fe2000f8efc3f */
[----:B------:R-:W-:Y:S02]  /*9370*/  IMAD.MOV.U32 R5, RZ, RZ, 0x40000040 ;  /* 0x40000040ff057424 */ /* 0x000fe400078e00ff */
[C---:B------:R-:W-:Y:S01]  /*9380*/  VIADD R6, R4.reuse, 0x2 ;  /* 0x0000000204067836 */ /* 0x040fe20000000000 */
[----:B------:R-:W-:Y:S01]  /*9390*/  R2UR UR10, R4 ;  /* 0x00000000040a72ca */ /* 0x000fe200000e0000 */
[----:B------:R-:W-:Y:S01]  /*93a0*/  IMAD.U32 R0, RZ, RZ, UR6 ;  /* 0x00000006ff007e24 */ /* 0x000fe2000f8e00ff */
[----:B------:R-:W-:Y:S01]  /*93b0*/  R2UR UR11, R5 ;  /* 0x00000000050b72ca */ /* 0x000fe200000e0000 */
[----:B------:R-:W-:Y:S01]  /*93c0*/  UMOV UR8, UR4 ;  /* 0x0000000400087c82 */ /* 0x000fe20008000000 */
[----:B------:R-:W-:Y:S01]  /*93d0*/  UIADD3 UR6, UR4, 0x2, URZ ;  /* 0x0000000204067890 */ /* 0x000fe2000fffe03f */
[----:B-1234-:R-:W-:Y:S01]  /*93e0*/  IMAD.U32 R8, RZ, RZ, UR8 ;  /* 0x00000008ff087e24 */ /* 0x01efe2000f8e00ff */
[----:B------:R-:W-:Y:S01]  /*93f0*/  STL [R1+0x58], R0 ;  /* 0x0000580001007387 */ /* 0x000fe20000100800 */
[----:B------:R-:W-:Y:S01]  /*9400*/  UIADD3 UR52, UR4, 0x806, URZ ;  /* 0x0000080604347890 */ /* 0x000fe2000fffe03f */
[----:B------:R-:W-:Y:S01]  /*9410*/  IMAD.MOV.U32 R5, RZ, RZ, 0x40000040 ;  /* 0x40000040ff057424 */ /* 0x000fe200078e00ff */
[----:B------:R-:W-:Y:S01]  /*9420*/  UIADD3 UR48, UR4, 0xc00, URZ ;  /* 0x00000c0004307890 */ /* 0x000fe2000fffe03f */
[----:B------:R1:W-:Y:S01]  /*9430*/  STL.64 [R1+0x50], R8 ;  /* 0x0000500801007387 */ /* 0x0003e20000100a00 */
[----:B------:R-:W-:Y:S01]  /*9440*/  UIADD3 UR44, UR4, 0xc02, URZ ;  /* 0x00000c02042c7890 */ /* 0x000fe2000fffe03f */
[----:B0-----:R-:W-:Y:S01]  /*9450*/  SHF.R.U32.HI R72, RZ, 0x7, R72 ;  /* 0x00000007ff487819 */ /* 0x001fe20000011648 */
[----:B------:R-:W-:Y:S01]  /*9460*/  UIADD3 UR40, UR4, 0xc04, URZ ;  /* 0x00000c0404287890 */ /* 0x000fe2000fffe03f */
[----:B------:R-:W-:Y:S01]  /*9470*/  R2UR UR39, R5 ;  /* 0x00000000052772ca */ /* 0x000fe200000e0000 */
[----:B------:R-:W-:Y:S01]  /*9480*/  HGMMA.64x96x16.F32.BF16 R24, gdesc[UR8], R24, gsb0 ;  /* 0x01600000081879f0 */ /* 0x000fe20008001818 */
[----:B------:R-:W-:Y:S01]  /*9490*/  R2UR UR10, R6 ;  /* 0x00000000060a72ca */ /* 0x000fe200000e0000 */
[----:B------:R-:W-:Y:S01]  /*94a0*/  UMOV UR8, UR6 ;  /* 0x0000000600087c82 */ /* 0x000fe20008000000 */
[----:B------:R-:W-:Y:S01]  /*94b0*/  R2UR UR11, R7 ;  /* 0x00000000070b72ca */ /* 0x000fe200000e0000 */
[----:B------:R-:W-:Y:S01]  /*94c0*/  UMOV UR9, 0x40000040 ;  /* 0x4000004000097882 */ /* 0x000fe20000000000 */
[----:B------:R-:W-:Y:S01]  /*94d0*/  VIADD R6, R4, 0x4 ;  /* 0x0000000404067836 */ /* 0x000fe20000000000 */
[----:B------:R-:W-:Y:S01]  /*94e0*/  UIADD3 UR6, UR4, 0x4, URZ ;  /* 0x0000000404067890 */ /* 0x000fe2000fffe03f */
[----:B------:R-:W-:Y:S01]  /*94f0*/  IMAD.MOV.U32 R7, RZ, RZ, 0x40000040 ;  /* 0x40000040ff077424 */ /* 0x000fe200078e00ff */
[----:B------:R-:W-:Y:S01]  /*9500*/  UIADD3 UR36, UR4, 0xc06, URZ ;  /* 0x00000c0604247890 */ /* 0x000fe2000fffe03f */
[----:B-1----:R-:W-:Y:S01]  /*9510*/  IMAD.U32 R8, RZ, RZ, UR8 ;  /* 0x00000008ff087e24 */ /* 0x002fe2000f8e00ff */
[----:B------:R-:W-:Y:S01]  /*9520*/  IADD3 R0, -R232, 0x60, R157 ;  /* 0x00000060e8007810 */ /* 0x000fe20007ffe19d */
[----:B------:R-:W-:-:S03]  /*9530*/  IMAD.U32 R9, RZ, RZ, UR9 ;  /* 0x00000009ff097e24 */ /* 0x000fc6000f8e00ff */
[C---:B------:R-:W-:Y:S02]  /*9540*/  ISETP.GT.AND P2, PT, R0.reuse, RZ, PT ;  /* 0x000000ff0000720c */ /* 0x040fe40003f44270 */
[----:B------:R0:W-:Y:S01]  /*9550*/  STL.64 [R1+0x48], R8 ;  /* 0x0000480801007387 */ /* 0x0001e20000100a00 */
[C---:B------:R-:W-:Y:S02]  /*9560*/  ISETP.GT.AND P3, PT, R0.reuse, 0x1, PT ;  /* 0x000000010000780c */ /* 0x040fe40003f64270 */
[C---:B------:R-:W-:Y:S02]  /*9570*/  ISETP.GT.AND P4, PT, R0.reuse, 0x8, PT ;  /* 0x000000080000780c */ /* 0x040fe40003f84270 */
[----:B------:R-:W-:Y:S01]  /*9580*/  ISETP.GT.AND P5, PT, R0, 0x9, PT ;  /* 0x000000090000780c */ /* 0x000fe20003fa4270 */
        /* <DEDUP_REMOVED lines=111> */
[----:B------:R-:W-:Y:S02]  /*9c80*/  VIADD R6, R4, 0x606 ;  /* 0x0000060604067836 */ /* 0x000fe40000000000 */
[----:B------:R-:W-:Y:S02]  /*9c90*/  IMAD.MOV.U32 R7, RZ, RZ, 0x40000040 ;  /* 0x40000040ff077424 */ /* 0x000fe400078e00ff */
[----:B0-----:R-:W-:Y:S01]  /*9ca0*/  IMAD.U32 R8, RZ, RZ, UR8 ;  /* 0x00000008ff087e24 */ /* 0x001fe2000f8e00ff */
[----:B------:R-:W-:Y:S01]  /*9cb0*/  R2UR UR54, R6 ;  /* 0x00000000063672ca */ /* 0x000fe200000e0000 */
[----:B------:R-:W-:Y:S01]  /*9cc0*/  VIADD R6, R4, 0x900 ;  /* 0x0000090004067836 */ /* 0x000fe20000000000 */
[----:B------:R-:W-:Y:S01]  /*9cd0*/  R2UR UR55, R7 ;  /* 0x00000000073772ca */ /* 0x000fe200000e0000 */
[----:B------:R-:W-:-:S02]  /*9ce0*/  IMAD.MOV.U32 R7, RZ, RZ, 0x40000040 ;  /* 0x40000040ff077424 */ /* 0x000fc400078e00ff */
[----:B------:R-:W-:Y:S01]  /*9cf0*/  IMAD.U32 R9, RZ, RZ, UR9 ;  /* 0x00000009ff097e24 */ /* 0x000fe2000f8e00ff */
[----:B------:R-:W-:Y:S01]  /*9d00*/  R2UR UR50, R6 ;  /* 0x00000000063272ca */ /* 0x000fe200000e0000 */
[----:B------:R-:W-:Y:S01]  /*9d10*/  VIADD R6, R4, 0x902 ;  /* 0x0000090204067836 */ /* 0x000fe20000000000 */
[----:B------:R-:W-:Y:S01]  /*9d20*/  R2UR UR51, R7 ;  /* 0x00000000073372ca */ /* 0x000fe200000e0000 */
[----:B------:R-:W-:Y:S01]  /*9d30*/  IMAD.MOV.U32 R7, RZ, RZ, 0x40000040 ;  /* 0x40000040ff077424 */ /* 0x000fe200078e00ff */
[----:B------:R0:W-:Y:S02]  /*9d40*/  STL.64 [R1], R8 ;  /* 0x0000000801007387 */ /* 0x0001e40000100a00 */
[----:B------:R-:W-:Y:S01]  /*9d50*/  R2UR UR46, R6 ;  /* 0x00000000062e72ca */ /* 0x000fe200000e0000 */
[----:B------:R-:W-:Y:S01]  /*9d60*/  VIADD R6, R4, 0x904 ;  /* 0x0000090404067836 */ /* 0x000fe20000000000 */
[----:B------:R-:W-:Y:S01]  /*9d70*/  R2UR UR47, R7 ;  /* 0x00000000072f72ca */ /* 0x000fe200000e0000 */
[----:B------:R-:W-:-:S02]  /*9d80*/  IMAD.MOV.U32 R7, RZ, RZ, 0x40000040 ;  /* 0x40000040ff077424 */ /* 0x000fc400078e00ff */
[----:B------:R-:W-:Y:S01]  /*9d90*/  VIADD R4, R4, 0x906 ;  /* 0x0000090604047836 */ /* 0x000fe20000000000 */
[----:B------:R-:W-:Y:S02]  /*9da0*/  R2UR UR42, R6 ;  /* 0x00000000062a72ca */ /* 0x000fe400000e0000 */
        /* <DEDUP_REMOVED lines=20> */
[----:B------:R-:W-:Y:S01]  /*9ef0*/  HGMMA.64x96x16.F32.BF16 R24, gdesc[UR36], R24, gsb0 ;  /* 0x01600000241879f0 */ /* 0x000fe20008001818 */
[----:B------:R-:W-:Y:S01]  /*9f00*/  ULDC UR38, c[0x0][0xa80] ;  /* 0x0002a00000267ab9 */ /* 0x000fe20000000800 */
[----:B------:R-:W-:Y:S01]  /*9f10*/  ULOP3.LUT UR39, UR5, 0x3000000, URZ, 0xfc, !UPT ;  /* 0x0300000005277892 */ /* 0x000fe2000f8efc3f */
[----:B------:R-:W-:Y:S02]  /*9f20*/  WARPGROUP.DEPBAR.LE gsb0, 0x0 ;  /* 0x00008000000079c5 */ /* 0x000fe40000010000 */
[----:B------:R-:W-:Y:S02]  /*9f30*/  FSEL R24, R24, -INF , P2 ;  /* 0xff80000018187808 */ /* 0x000fe40001000000 */
[----:B------:R-:W-:Y:S02]  /*9f40*/  FSEL R25, R25, -INF , P3 ;  /* 0xff80000019197808 */ /* 0x000fe40001800000 */
        /* <DEDUP_REMOVED lines=75> */
[----:B0-----:R-:W-:Y:S02]  /*a400*/  FMNMX.FTZ R8, R64, R7, !PT ;  /* 0x0000000740087209 */ /* 0x001fe40007810000 */
[----:B------:R-:W-:Y:S02]  /*a410*/  FMNMX.FTZ R9, R26, R27, !PT ;  /* 0x0000001b1a097209 */ /* 0x000fe40007810000 */
[----:B------:R-:W-:Y:S02]  /*a420*/  FMNMX.FTZ R7, R65, R8, !PT ;  /* 0x0000000841077209 */ /* 0x000fe40007810000 */
        /* <DEDUP_REMOVED lines=11> */
[----:B------:R-:W-:Y:S02]  /*a4e0*/  FSEL R69, R69, -INF , P5 ;  /* 0xff80000045457808 */ /* 0x000fe40002800000 */
[----:B------:R-:W-:Y:S02]  /*a4f0*/  FMNMX.FTZ R8, R42, R9, !PT ;  /* 0x000000092a087209 */ /* 0x000fe40007810000 */
[----:B------:R-:W-:-:S02]  /*a500*/  FMNMX.FTZ R0, R68, R7, !PT ;  /* 0x0000000744007209 */ /* 0x000fc40007810000 */
[----:B------:R-:W-:Y:S02]  /*a510*/  FMNMX.FTZ R9, R43, R8, !PT ;  /* 0x000000082b097209 */ /* 0x000fe40007810000 */
[----:B------:R-:W-:Y:S02]  /*a520*/  FSEL R66, R66, -INF , P2 ;  /* 0xff80000042427808 */ /* 0x000fe40001000000 */
[----:B------:R-:W-:Y:S02]  /*a530*/  FMNMX.FTZ R8, R46, R9, !PT ;  /* 0x000000092e087209 */ /* 0x000fe40007810000 */
[----:B------:R-:W-:Y:S02]  /*a540*/  FMNMX.FTZ R11, R69, R0, !PT ;  /* 0x00000000450b7209 */ /* 0x000fe40007810000 */
[----:B------:R-:W-:Y:S02]  /*a550*/  FMNMX.FTZ R9, R47, R8, !PT ;  /* 0x000000082f097209 */ /* 0x000fe40007810000 */
[----:B------:R-:W-:Y:S01]  /*a560*/  FSEL R67, R67, -INF , P3 ;  /* 0xff80000043437808 */ /* 0x000fe20001800000 */
[----:B------:R-:W0:Y:S01]  /*a570*/  SHFL.BFLY PT, R0, R11, 0x2, 0x1f ;  /* 0x0c401f000b007f89 */ /* 0x000e2200000e0000 */
[----:B------:R-:W-:-:S02]  /*a580*/  FMNMX.FTZ R8, R50, R9, !PT ;  /* 0x0000000932087209 */ /* 0x000fc40007810000 */
[----:B------:R-:W-:Y:S02]  /*a590*/  FSEL R70, R70, -INF , P4 ;  /* 0xff80000046467808 */ /* 0x000fe40002000000 */
[----:B------:R-:W-:Y:S02]  /*a5a0*/  FMNMX.FTZ R9, R51, R8, !PT ;  /* 0x0000000833097209 */ /* 0x000fe40007810000 */
[----:B------:R-:W-:Y:S02]  /*a5b0*/  FSEL R71, R71, -INF , P5 ;  /* 0xff80000047477808 */ /* 0x000fe40002800000 */
        /* <DEDUP_REMOVED lines=13> */
[----:B0-----:R-:W-:-:S04]  /*a690*/  FMNMX.FTZ R0, R12, R7, !PT ;  /* 0x000000070c007209 */ /* 0x001fc80007810000 */
[C---:B------:R-:W-:Y:S01]  /*a6a0*/  FSETP.NEU.FTZ.AND P6, PT, R0.reuse, -INF , PT ;  /* 0xff8000000000780b */ /* 0x040fe20003fdd000 */
[----:B------:R-:W-:-:S05]  /*a6b0*/  FMUL.FTZ R7, R0, UR38 ;  /* 0x0000002600077c20 */ /* 0x000fca0008410000 */
        /* <DEDUP_REMOVED lines=8> */
[----:B-1----:R-:W-:Y:S01]  /*a740*/  FMNMX.FTZ R9, R8, R9, !PT ;  /* 0x0000000908097209 */ /* 0x002fe20007810000 */
[----:B------:R-:W-:Y:S01]  /*a750*/  MUFU.EX2 R204, R204 ;  /* 0x000000cc00cc7308 */ /* 0x000fe20000000800 */
[----:B------:R-:W-:Y:S01]  /*a760*/  FFMA.FTZ R152, R32, UR38, -R7 ;  /* 0x0000002620987c23 */ /* 0x000fe20008010807 */
[----:B------:R-:W-:-:S02]  /*a770*/  @!P1 VIADD R4, R3, 0x32440 ;  /* 0x0003244003049836 */ /* 0x000fc40000000000 */
[--C-:B------:R-:W-:Y:S01]  /*a780*/  FFMA.FTZ R11, R37, UR38, -R7.reuse ;  /* 0x00000026250b7c23 */ /* 0x100fe20008010807 */
[----:B------:R-:W0:Y:S01]  /*a790*/  SHFL.BFLY PT, R8, R9, 0x1, 0x1f ;  /* 0x0c201f0009087f89 */ /* 0x000e2200000e0000 */
[--C-:B------:R-:W-:Y:S01]  /*a7a0*/  FFMA.FTZ R29, R33, UR38, -R7.reuse ;  /* 0x00000026211d7c23 */ /* 0x100fe20008010807 */
[--C-:B------:R-:W-:Y:S01]  /*a7b0*/  FFMA.FTZ R45, R41, UR38, -R7.reuse ;  /* 0x00000026292d7c23 */ /* 0x100fe20008010807 */
[--C-:B------:R-:W-:Y:S01]  /*a7c0*/  FFMA.FTZ R37, R53, UR38, -R7.reuse ;  /* 0x0000002635257c23 */ /* 0x100fe20008010807 */
[----:B------:R-:W1:Y:S01]  /*a7d0*/  MUFU.EX2 R13, R13 ;  /* 0x0000000d000d7308 */ /* 0x000e620000000800 */
        /* <DEDUP_REMOVED lines=13> */
[----:B------:R-:W-:Y:S01]  /*a8b0*/  @!P1 PRMT R4, RZ, 0x654, R4 ;  /* 0x00000654ff049816 */ /* 0x000fe20000000004 */
[----:B------:R-:W-:Y:S01]  /*a8c0*/  IMAD.MOV.U32 R7, RZ, RZ, 0xc00 ;  /* 0x00000c00ff077424 */ /* 0x000fe200078e00ff */
[----:B------:R-:W3:Y:S01]  /*a8d0*/  MUFU.EX2 R25, R25 ;  /* 0x0000001900197308 */ /* 0x000ee20000000800 */
[----:B------:R-:W-:Y:S01]  /*a8e0*/  @!P1 VIADD R3, R3, 0x32460 ;  /* 0x0003246003039836 */ /* 0x000fe20000000000 */
[----:B0-----:R-:W-:-:S02]  /*a8f0*/  FMNMX.FTZ R8, R9, R8, !PT ;  /* 0x0000000809087209 */ /* 0x001fc40007810000 */
[----:B------:R-:W-:Y:S02]  /*a900*/  IADD3 R9, -R72, 0xb, RZ ;  /* 0x0000000b48097810 */ /* 0x000fe40007ffe1ff */
[C---:B------:R-:W-:Y:S01]  /*a910*/  FSETP.NEU.FTZ.AND P2, PT, R8.reuse, -INF , PT ;  /* 0xff8000000800780b */ /* 0x040fe20003f5d000 */
[----:B------:R-:W-:Y:S01]  /*a920*/  FMUL.FTZ R5, R8, UR38 ;  /* 0x0000002608057c20 */ /* 0x000fe20008410000 */
[----:B------:R-:W0:Y:S01]  /*a930*/  MUFU.EX2 R152, R152 ;  /* 0x0000009800987308 */ /* 0x000e220000000800 */
[----:B------:R4:W-:Y:S06]  /*a940*/  BAR.ARV R9, 0x100 ;  /* 0x000400090000751d */ /* 0x0009ec0000002000 */
[----:B------:R-:W-:Y:S01]  /*a950*/  FSEL R5, R5, RZ, P2 ;  /* 0x000000ff05057208 */ /* 0x000fe20001000000 */
[----:B------:R5:W-:Y:S01]  /*a960*/  @!P1 SYNCS.ARRIVE.TRANS64.RED.A1T0 RZ, [R4+URZ], RZ ;  /* 0x000000ff04ff99a7 */ /* 0x000be2000810043f */
[----:B------:R-:W4:Y:S01]  /*a970*/  MUFU.EX2 R29, R29 ;  /* 0x0000001d001d7308 */ /* 0x000f220000000800 */
[----:B------:R-:W-:-:S02]  /*a980*/  @!P1 PRMT R3, RZ, 0x654, R3 ;  /* 0x00000654ff039816 */ /* 0x000fc40000000003 */
        /* <DEDUP_REMOVED lines=8> */
[----:B-----5:R-:W-:Y:S02]  /*aa10*/  IMAD R4, R200, R7, UR39 ;  /* 0x00000027c8047e24 */ /* 0x020fe4000f8e0207 */
[----:B-1----:R-:W-:Y:S01]  /*aa20*/  FADD.FTZ R7, R204, R13 ;  /* 0x0000000dcc077221 */ /* 0x002fe20000010000 */
[--C-:B------:R-:W-:Y:S01]  /*aa30*/  FFMA.FTZ R28, R39, UR38, -R5.reuse ;  /* 0x00000026271c7c23 */ /* 0x100fe20008010805 */
[--C-:B------:R-:W-:Y:S01]  /*aa40*/  FFMA.FTZ R157, R42, UR38, -R5.reuse ;  /* 0x000000262a9d7c23 */ /* 0x100fe20008010805 */
[----:B------:R-:W-:Y:S01]  /*aa50*/  FFMA.FTZ R30, R43, UR38, -R5 ;  /* 0x000000262b1e7c23 */ /* 0x000fe20008010805 */
[----:B--2---:R-:W-:Y:S01]  /*aa60*/  FADD.FTZ R38, R206, R7 ;  /* 0x00000007ce267221 */ /* 0x004fe20000010000 */
[----:B------:R-:W1:Y:S01]  /*aa70*/  MUFU.EX2 R12, R12 ;  /* 0x0000000c000c7308 */ /* 0x000e620000000800 */
[--C-:B------:R-:W-:Y:S01]  /*aa80*/  FFMA.FTZ R159, R46, UR38, -R5.reuse ;  /* 0x000000262e9f7c23 */ /* 0x100fe20008010805 */
[--C-:B------:R-:W-:Y:S01]  /*aa90*/  FFMA.FTZ R32, R47, UR38, -R5.reuse ;  /* 0x000000262f207c23 */ /* 0x100fe20008010805 */
[----:B---3--:R-:W-:Y:S01]  /*aaa0*/  FADD.FTZ R27, R25, R38 ;  /* 0x00000026191b7221 */ /* 0x008fe20000010000 */
[--C-:B------:R-:W-:Y:S01]  /*aab0*/  FFMA.FTZ R161, R50, UR38, -R5.reuse ;  /* 0x0000002632a17c23 */ /* 0x100fe20008010805 */
[--C-:B------:R-:W-:Y:S01]  /*aac0*/  FFMA.FTZ R34, R51, UR38, -R5.reuse ;  /* 0x0000002633227c23 */ /* 0x100fe20008010805 */
[----:B------:R-:W-:Y:S01]  /*aad0*/  FFMA.FTZ R163, R54, UR38, -R5 ;  /* 0x0000002636a37c23 */ /* 0x000fe20008010805 */
[----:B0-----:R-:W-:Y:S01]  /*aae0*/  FADD.FTZ R38, R152, R27 ;  /* 0x0000001b98267221 */ /* 0x001fe20000010000 */
[----:B------:R-:W0:Y:S01]  /*aaf0*/  MUFU.EX2 R207, R207 ;  /* 0x000000cf00cf7308 */ /* 0x000e220000000800 */
[--C-:B------:R-:W-:Y:S01]  /*ab00*/  FFMA.FTZ R55, R55, UR38, -R5.reuse ;  /* 0x0000002637377c23 */ /* 0x100fe20008010805 */
[--C-:B------:R-:W-:Y:S01]  /*ab10*/  FFMA.FTZ R165, R58, UR38, -R5.reuse ;  /* 0x000000263aa57c23 */ /* 0x100fe20008010805 */
[----:B----4-:R-:W-:Y:S01]  /*ab20*/  FADD.FTZ R27, R29, R38 ;  /* 0x000000261d1b7221 */ /* 0x010fe20000010000 */
[--C-:B------:R-:W-:Y:S01]  /*ab30*/  FFMA.FTZ R36, R59, UR38, -R5.reuse ;  /* 0x000000263b247c23 */ /* 0x100fe20008010805 */
[--C-:B------:R-:W-:Y:S01]  /*ab40*/  FFMA.FTZ R167, R62, UR38, -R5.reuse ;  /* 0x000000263ea77c23 */ /* 0x100fe20008010805 */
[--C-:B------:R-:W-:Y:S01]  /*ab50*/  FFMA.FTZ R63, R63, UR38, -R5.reuse ;  /* 0x000000263f3f7c23 */ /* 0x100fe20008010805 */
[--C-:B------:R-:W-:Y:S01]  /*ab60*/  FFMA.FTZ R66, R66, UR38, -R5.reuse ;  /* 0x0000002642427c23 */ /* 0x100fe20008010805 */
[----:B------:R-:W2:Y:S01]  /*ab70*/  MUFU.EX2 R24, R24 ;  /* 0x0000001800187308 */ /* 0x000ea20000000800 */
[----:B-1----:R-:W-:Y:S01]  /*ab80*/  FADD.FTZ R6, R205, R12 ;  /* 0x0000000ccd067221 */ /* 0x002fe20000010000 */
[--C-:B------:R-:W-:Y:S01]  /*ab90*/  FFMA.FTZ R67, R67, UR38, -R5.reuse ;  /* 0x0000002643437c23 */ /* 0x100fe20008010805 */
[--C-:B------:R-:W-:Y:S01]  /*aba0*/  FFMA.FTZ R70, R70, UR38, -R5.reuse ;  /* 0x0000002646467c23 */ /* 0x100fe20008010805 */
[----:B------:R-:W-:Y:S01]  /*abb0*/  FFMA.FTZ R71, R71, UR38, -R5 ;  /* 0x0000002647477c23 */ /* 0x000fe20008010805 */
[----:B------:R-:W-:Y:S01]  /*abc0*/  IMAD.MOV.U32 R5, RZ, RZ, 0x40000040 ;  /* 0x40000040ff057424 */ /* 0x000fe200078e00ff */
[----:B------:R1:W-:Y:S01]  /*abd0*/  BAR.SYNC.DEFER_BLOCKING R10, 0x100 ;  /* 0x0004000a0000751d */ /* 0x0003e20000010000 */
[----:B------:R-:W-:Y:S01]  /*abe0*/  F2FP.BF16.F32.PACK_AB R205, R12, R205 ;  /* 0x000000cd0ccd723e */ /* 0x000fe200000010ff */
[----:B0-----:R-:W-:-:S02]  /*abf0*/  FADD.FTZ R7, R207, R6 ;  /* 0x00000006cf077221 */ /* 0x001fc40000010000 */
[----:B------:R-:W-:Y:S02]  /*ac00*/  R2UR UR7, R5 ;  /* 0x00000000050772ca */ /* 0x000fe400000e0000 */
[----:B------:R-:W0:Y:S01]  /*ac10*/  MUFU.EX2 R153, R153 ;  /* 0x0000009900997308 */ /* 0x000e220000000800 */
[----:B------:R-:W-:Y:S02]  /*ac20*/  R2UR UR6, R4 ;  /* 0x00000000040672ca */ /* 0x000fe400000e0000 */
[----:B------:R-:W-:Y:S01]  /*ac30*/  F2FP.BF16.F32.PACK_AB R204, R13, R204 ;  /* 0x000000cc0dcc723e */ /* 0x000fe200000010ff */
[C---:B--2---:R-:W-:Y:S01]  /*ac40*/  FADD.FTZ R6, R24.reuse, R7 ;  /* 0x0000000718067221 */ /* 0x044fe20000010000 */
[----:B------:R-:W-:-:S03]  /*ac50*/  F2FP.BF16.F32.PACK_AB R207, R24, R207 ;  /* 0x000000cf18cf723e */ /* 0x000fc600000010ff */
[----:B------:R-:W2:Y:S01]  /*ac60*/  MUFU.EX2 R26, R26 ;  /* 0x0000001a001a7308 */ /* 0x000ea20000000800 */
[----:B------:R-:W-:Y:S02]  /*ac70*/  F2FP.BF16.F32.PACK_AB R206, R25, R206 ;  /* 0x000000ce19ce723e */ /* 0x000fe400000010ff */
[----:B------:R-:W-:-:S05]  /*ac80*/  F2FP.BF16.F32.PACK_AB R152, R29, R152 ;  /* 0x000000981d98723e */ /* 0x000fca00000010ff */
[----:B------:R-:W3:Y:S01]  /*ac90*/  MUFU.EX2 R154, R154 ;  /* 0x0000009a009a7308 */ /* 0x000ee20000000800 */
[----:B0-----:R-:W-:Y:S01]  /*aca0*/  FADD.FTZ R7, R153, R6 ;  /* 0x0000000699077221 */ /* 0x001fe20000010000 */
[----:B------:R-:W-:-:S05]  /*acb0*/  VIADD R6, R4, 0x80 ;  /* 0x0000008004067836 */ /* 0x000fca0000000000 */
[----:B------:R-:W-:Y:S01]  /*acc0*/  R2UR UR10, R6 ;  /* 0x00000000060a72ca */ /* 0x000fe200000e0000 */
[----:B------:R-:W0:Y:S01]  /*acd0*/  MUFU.EX2 R155, R155 ;  /* 0x0000009b009b7308 */ /* 0x000e220000000800 */
[C---:B--2---:R-:W-:Y:S01]  /*ace0*/  FADD.FTZ R38, R26.reuse, R7 ;  /* 0x000000071a267221 */ /* 0x044fe20000010000 */
[----:B------:R-:W-:-:S06]  /*acf0*/  F2FP.BF16.F32.PACK_AB R153, R26, R153 ;  /* 0x000000991a99723e */ /* 0x000fcc00000010ff */
[----:B------:R-:W2:Y:S01]  /*ad00*/  MUFU.EX2 R11, R11 ;  /* 0x0000000b000b7308 */ /* 0x000ea20000000800 */
[----:B---3--:R-:W-:-:S07]  /*ad10*/  FADD.FTZ R40, R154, R27 ;  /* 0x0000001b9a287221 */ /* 0x008fce0000010000 */
[----:B------:R-:W3:Y:S01]  /*ad20*/  MUFU.EX2 R28, R28 ;  /* 0x0000001c001c7308 */ /* 0x000ee20000000800 */
[----:B0-----:R-:W-:-:S07]  /*ad30*/  FADD.FTZ R7, R155, R38 ;  /* 0x000000269b077221 */ /* 0x001fce0000010000 */
[----:B------:R-:W0:Y:S01]  /*ad40*/  MUFU.EX2 R156, R156 ;  /* 0x0000009c009c7308 */ /* 0x000e220000000800 */
[C---:B--2---:R-:W-:Y:S01]  /*ad50*/  FADD.FTZ R27, R11.reuse, R40 ;  /* 0x000000280b1b7221 */ /* 0x044fe20000010000 */
[----:B------:R-:W-:Y:S01]  /*ad60*/  F2FP.BF16.F32.PACK_AB R154, R11, R154 ;  /* 0x0000009a0b9a723e */ /* 0x000fe200000010ff */
[----:B------:R-:W-:-:S05]  /*ad70*/  IMAD.MOV.U32 R11, RZ, RZ, 0x40000040 ;  /* 0x40000040ff0b7424 */ /* 0x000fca00078e00ff */
[----:B------:R-:W2:Y:S01]  /*ad80*/  MUFU.EX2 R157, R157 ;  /* 0x0000009d009d7308 */ /* 0x000ea20000000800 */
[C---:B---3--:R-:W-:Y:S01]  /*ad90*/  FADD.FTZ R38, R28.reuse, R7 ;  /* 0x000000071c267221 */ /* 0x048fe20000010000 */
[----:B------:R-:W-:Y:S01]  /*ada0*/  IMAD.MOV.U32 R7, RZ, RZ, 0x40000040 ;  /* 0x40000040ff077424 */ /* 0x000fe200078e00ff */
[----:B------:R-:W-:-:S04]  /*adb0*/  F2FP.BF16.F32.PACK_AB R155, R28, R155 ;  /* 0x0000009b1c9b723e */ /* 0x000fc800000010ff */
[----:B------:R-:W-:Y:S01]  /*adc0*/  R2UR UR11, R7 ;  /* 0x00000000070b72ca */ /* 0x000fe200000e0000 */
[----:B------:R-:W3:Y:S01]  /*add0*/  MUFU.EX2 R45, R45 ;  /* 0x0000002d002d7308 */ /* 0x000ee20000000800 */
[----:B0-----:R-:W-:-:S07]  /*ade0*/  FADD.FTZ R40, R156, R27 ;  /* 0x0000001b9c287221 */ /* 0x001fce0000010000 */
[----:B------:R-:W0:Y:S01]  /*adf0*/  MUFU.EX2 R30, R30 ;  /* 0x0000001e001e7308 */ /* 0x000e220000000800 */
[----:B--2---:R-:W-:-:S07]  /*ae00*/  FADD.FTZ R5, R157, R38 ;  /* 0x000000269d057221 */ /* 0x004fce0000010000 */
[----:B------:R-:W2:Y:S01]  /*ae10*/  MUFU.EX2 R158, R158 ;  /* 0x0000009e009e7308 */ /* 0x000ea20000000800 */
[C---:B---3--:R-:W-:Y:S01]  /*ae20*/  FADD.FTZ R7, R45.reuse, R40 ;  /* 0x000000282d077221 */ /* 0x048fe20000010000 */
[----:B------:R-:W-:-:S06]  /*ae30*/  F2FP.BF16.F32.PACK_AB R156, R45, R156 ;  /* 0x0000009c2d9c723e */ /* 0x000fcc00000010ff */
[----:B------:R-:W3:Y:S01]  /*ae40*/  MUFU.EX2 R159, R159 ;  /* 0x0000009f009f7308 */ /* 0x000ee20000000800 */
[C---:B0-----:R-:W-:Y:S01]  /*ae50*/  FADD.FTZ R6, R30.reuse, R5 ;  /* 0x000000051e067221 */ /* 0x041fe20000010000 */
[----:B------:R-:W-:-:S06]  /*ae60*/  F2FP.BF16.F32.PACK_AB R157, R30, R157 ;  /* 0x0000009d1e9d723e */ /* 0x000fcc00000010ff */
        /* <DEDUP_REMOVED lines=16> */
[----:B------:R-:W-:-:S06]  /*af70*/  F2FP.BF16.F32.PACK_AB R160, R57, R160 ;  /* 0x000000a039a0723e */ /* 0x000fcc00000010ff */
[----:B------:R-:W2:Y:S01]  /*af80*/  MUFU.EX2 R163, R163 ;  /* 0x000000a300a37308 */ /* 0x000ea20000000800 */
[C---:B---3--:R-:W-:Y:S01]  /*af90*/  FADD.FTZ R12, R34.reuse, R5 ;  /* 0x00000005220c7221 */ /* 0x048fe20000010000 */
[----:B------:R-:W-:-:S06]  /*afa0*/  F2FP.BF16.F32.PACK_AB R161, R34, R161 ;  /* 0x000000a122a1723e */ /* 0x000fcc00000010ff */
[----:B------:R-:W3:Y:S01]  /*afb0*/  MUFU.EX2 R37, R37 ;  /* 0x0000002500257308 */ /* 0x000ee20000000800 */
[----:B0-----:R-:W-:-:S07]  /*afc0*/  FADD.FTZ R24, R162, R7 ;  /* 0x00000007a2187221 */ /* 0x001fce0000010000 */
[----:B-1----:R-:W0:Y:S01]  /*afd0*/  MUFU.EX2 R10, R55 ;  /* 0x00000037000a7308 */ /* 0x002e220000000800 */
[----:B--2---:R-:W-:-:S07]  /*afe0*/  FADD.FTZ R5, R163, R12 ;  /* 0x0000000ca3057221 */ /* 0x004fce0000010000 */
[----:B------:R-:W1:Y:S01]  /*aff0*/  MUFU.EX2 R164, R164 ;  /* 0x000000a400a47308 */ /* 0x000e620000000800 */
[C---:B---3--:R-:W-:Y:S01]  /*b000*/  FADD.FTZ R7, R37.reuse, R24 ;  /* 0x0000001825077221 */ /* 0x048fe20000010000 */
        /* <DEDUP_REMOVED lines=39> */
[----:B------:R-:W-:Y:S02]  /*b280*/  F2FP.BF16.F32.PACK_AB R170, R33, R170 ;  /* 0x000000aa21aa723e */ /* 0x000fe400000010ff */
[C---:B-1----:R-:W-:Y:S01]  /*b290*/  FADD.FTZ R5, R71.reuse, R10 ;  /* 0x0000000a47057221 */ /* 0x042fe20000010000 */
[----:B------:R-:W-:Y:S01]  /*b2a0*/  F2FP.BF16.F32.PACK_AB R171, R71, R70 ;  /* 0x0000004647ab723e */ /* 0x000fe200000010ff */
[----:B------:R-:W-:Y:S01]  /*b2b0*/  VIADD R10, R4, 0x100 ;  /* 0x00000100040a7836 */ /* 0x000fe20000000000 */
[----:B------:R-:W-:-:S06]  /*b2c0*/  WARPGROUP.ARRIVE ;  /* 0x00000000000079c5 */ /* 0x000fcc0000000000 */
[----:B------:R-:W-:Y:S01]  /*b2d0*/  HGMMA.64x256x16.F32.BF16 R24, R204, gdesc[UR4].tnspB, RZ, !UPT, gsb0 ;  /* 0x43e00004cc187df0 */ /* 0x000fe2000c0018ff */
[----:B------:R-:W-:Y:S01]  /*b2e0*/  R2UR UR6, R10 ;  /* 0x000000000a0672ca */ /* 0x000fe200000e0000 */
[----:B------:R-:W-:Y:S01]  /*b2f0*/  VIADD R10, R4, 0x180 ;  /* 0x00000180040a7836 */ /* 0x000fe20000000000 */
[----:B------:R-:W-:Y:S01]  /*b300*/  R2UR UR7, R11 ;  /* 0x000000000b0772ca */ /* 0x000fe200000e0000 */
[----:B------:R-:W-:Y:S01]  /*b310*/  IMAD.MOV.U32 R11, RZ, RZ, 0x40000040 ;  /* 0x40000040ff0b7424 */ /* 0x000fe200078e00ff */
[----:B------:R-:W-:Y:S02]  /*b320*/  WARPGROUP.DEPBAR.LE gsb0, 0x0 ;  /* 0x00008000000079c5 */ /* 0x000fe40000010000 */
[----:B------:R-:W-:-:S15]  /*b330*/  WARPGROUP.ARRIVE ;  /* 0x00000000000079c5 */ /* 0x000fde0000000000 */
[----:B------:R-:W-:-:S06]  /*b340*/  NOP ;  /* 0x0000000000007918 */ /* 0x000fcc0000000000 */
[----:B------:R-:W-:Y:S03]  /*b350*/  HGMMA.64x256x16.F32.BF16 R24, R152, gdesc[UR8].tnspB, R24, gsb0 ;  /* 0x43e0000898187df0 */ /* 0x000fe60008001818 */
[----:B------:R-:W-:Y:S02]  /*b360*/  WARPGROUP.DEPBAR.LE gsb0, 0x0 ;  /* 0x00008000000079c5 */ /* 0x000fe40000010000 */
[----:B------:R-:W-:-:S15]  /*b370*/  WARPGROUP.ARRIVE ;  /* 0x00000000000079c5 */ /* 0x000fde0000000000 */
[----:B------:R-:W-:-:S08]  /*b380*/  NOP ;  /* 0x0000000000007918 */ /* 0x000fd00000000000 */
        /* <DEDUP_REMOVED lines=30> */
.L_x_10307:
[----:B------:R-:W-:Y:S01]  /*b570*/  VIADD R200, R200, 0x1 ;  /* 0x00000001c8c87836 */ /* 0x000fe20000000000 */
[----:B------:R-:W-:Y:S05]  /*b580*/  YIELD ;  /* 0x0000000000007946 */ /* 0x000fea0003800000 */
[----:B-----5:R-:W-:Y:S01]  /*b590*/  IMAD.MOV.U32 R0, RZ, RZ, R3 ;  /* 0x000000ffff007224 */ /* 0x020fe200078e0003 */
        /* <DEDUP_REMOVED lines=8> */
.L_x_10298:
[----:B------:R-:W-:Y:S01]  /*b620*/  IMAD R4, R200, 0x8, R18 ;  /* 0x00000008c8047824 */ /* 0x000fe200078e0212 */
[----:B------:R-:W-:-:S04]  /*b630*/  SHF.L.U32 R0, R208, 0x1f, RZ ;  /* 0x0000001fd0007819 */ /* 0x000fc800000006ff */
[----:B------:R0:W1:Y:S01]  /*b640*/  SYNCS.PHASECHK.TRANS64.TRYWAIT P3, [R4+URZ+0x32430], R0 ;  /* 0x03243000040075a7 */ /* 0x000062000806017f */
[----:B------:R-:W-:Y:S05]  /*b650*/  @!P0 BRA `(.L_x_10299) ;  /* 0x0000000000048947 */ /* 0x000fea0003800000 */
[----:B------:R-:W-:Y:S01]  /*b660*/  BPT.TRAP 0x1 ;  /* 0x000000040000795c */ /* 0x000fe20000300000 */
.L_x_10299:
[----:B------:R-:W-:Y:S02]  /*b670*/  IMAD R152, R200, 0x300, R217 ;  /* 0x00000300c8987824 */ /* 0x000fe400078e02d9 */
[----:B------:R-:W-:Y:S01]  /*b680*/  IMAD.MOV.U32 R153, RZ, RZ, 0x40000040 ;  /* 0x40000040ff997424 */ /* 0x000fe200078e00ff */
[----:B-1----:R-:W-:Y:S06]  /*b690*/  @P3 BRA `(.L_x_10300) ;  /* 0x0000000000083947 */ /* 0x002fec0003800000 */
[----:B------:R-:W1:Y:S02]  /*b6a0*/  SYNCS.PHASECHK.TRANS64.TRYWAIT P3, [R4+URZ+0x32430], R0 ;  /* 0x03243000040075a7 */ /* 0x000e64000806017f */
[----:B-1----:R-:W-:Y:S05]  /*b6b0*/  @!P3 BRA `(.L_x_10301) ;  /* 0x0000011000ccb947 */ /* 0x002fea0003800000 */
.L_x_10300:
        /* <DEDUP_REMOVED lines=14> */
[----:B------:R-:W-:Y:S01]  /*b7a0*/  WARPGROUP.ARRIVE ;  /* 0x00000000000079c5 */ /* 0x000fe20000000000 */
[----:B------:R-:W-:Y:S02]  /*b7b0*/  R2UR UR11, R13 ;  /* 0x000000000d0b72ca */ /* 0x000fe400000e0000 */
[----:B------:R-:W-:Y:S02]  /*b7c0*/  R2UR UR8, R212 ;  /* 0x00000000d40872ca */ /* 0x000fe400000e0000 */
[----:B------:R-:W-:Y:S01]  /*b7d0*/  R2UR UR9, R213 ;  /* 0x00000000d50972ca */ /* 0x000fe200000e0000 */
[----:B------:R-:W-:Y:S01]  /*b7e0*/  HGMMA.64x96x16.F32.BF16 R152, gdesc[UR4], RZ, !UPT, gsb0 ;  /* 0x01600000049879f0 */ /* 0x000fe2000c0018ff */
[----:B------:R-:W-:Y:S02]  /*b7f0*/  R2UR UR14, R8 ;  /* 0x00000000080e72ca */ /* 0x000fe400000e0000 */
[----:B------:R-:W-:Y:S02]  /*b800*/  R2UR UR15, R9 ;  /* 0x00000000090f72ca */ /* 0x000fe400000e0000 */
[----:B------:R-:W-:-:S02]  /*b810*/  R2UR UR12, R210 ;  /* 0x00000000d20c72ca */ /* 0x000fc400000e0000 */
        /* <DEDUP_REMOVED lines=15> */
.L_x_10302:
[----:B------:R2:W3:Y:S01]  /*b910*/  SYNCS.PHASECHK.TRANS64.TRYWAIT P3, [R4+URZ+0x32450], R0 ;  /* 0x03245000040075a7 */ /* 0x0004e2000806017f */
[----:B------:R-:W-:Y:S05]  /*b920*/  @!P0 BRA `(.L_x_10303) ;  /* 0x0000000000048947 */ /* 0x000fea0003800000 */
[----:B------:R-:W-:Y:S01]  /*b930*/  BPT.TRAP 0x1 ;  /* 0x000000040000795c */ /* 0x000fe20000300000 */
.L_x_10303:
[----:B------:R-:W-:Y:S04]  /*b940*/  BSSY B0, `(.L_x_10304) ;  /* 0x0000004000007945 */ /* 0x000fe80003800000 */
[----:B---3--:R-:W-:Y:S05]  /*b950*/  @P3 BRA `(.L_x_10305) ;  /* 0x0000000000083947 */ /* 0x008fea0003800000 */
[----:B------:R-:W3:Y:S02]  /*b960*/  SYNCS.PHASECHK.TRANS64.TRYWAIT P3, [R4+URZ+0x32450], R0 ;  /* 0x03245000040075a7 */ /* 0x000ee4000806017f */
[----:B---3--:R-:W-:Y:S05]  /*b970*/  @!P3 BRA `(.L_x_10306) ;  /* 0x000001100030b947 */ /* 0x008fea0003800000 */
.L_x_10305:
[----:B------:R-:W-:Y:S05]  /*b980*/  BSYNC B0 ;  /* 0x0000000000007941 */ /* 0x000fea0003800000 */
.L_x_10304:
[----:B------:R-:W-:Y:S05]  /*b990*/  WARPSYNC.ALL ;  /* 0x0000000000007948 */ /* 0x000fea0003800000 */
[----:B------:R-:W4:Y:S04]  /*b9a0*/  LDL R8, [R1+0x58] ;  /* 0x0000580001087983 */ /* 0x000f280000100800 */
[----:B------:R-:W2:Y:S04]  /*b9b0*/  LDL.64 R206, [R1+0x50] ;  /* 0x0000500001ce7983 */ /* 0x000ea80000100a00 */
[----:B------:R-:W3:Y:S04]  /*b9c0*/  LDL.64 R204, [R1+0x48] ;  /* 0x0000480001cc7983 */ /* 0x000ee80000100a00 */
[----:B------:R0:W-:Y:S04]  /*b9d0*/  STL.64 [R1+0xa8], R2 ;  /* 0x0000a80201007387 */ /* 0x0001e80000100a00 */
[----:B0-----:R-:W3:Y:S01]  /*b9e0*/  LDL.64 R2, [R1+0x40] ;  /* 0x0000400001027983 */ /* 0x001ee20000100a00 */
[----:B------:R-:W-:-:S05]  /*b9f0*/  IMAD.MOV.U32 R9, RZ, RZ, 0x40000040 ;  /* 0x40000040ff097424 */ /* 0x000fca00078e00ff */
[----:B------:R-:W-:Y:S01]  /*ba00*/  R2UR UR7, R9 ;  /* 0x00000000090772ca */ /* 0x000fe200000e0000 */
[----:B------:R-:W-:Y:S01]  /*ba10*/  WARPGROUP.ARRIVE ;  /* 0x00000000000079c5 */ /* 0x000fe20000000000 */
[----:B------:R-:W-:Y:S01]  /*ba20*/  IMAD.MOV.U32 R13, RZ, RZ, 0x40000040 ;  /* 0x40000040ff0d7424 */ /* 0x000fe200078e00ff */
[----:B----4-:R-:W-:Y:S01]  /*ba30*/  R2UR UR4, R8 ;  /* 0x00000000080472ca */ /* 0x010fe200000e0000 */
[----:B------:R-:W-:Y:S01]  /*ba40*/  IMAD.MOV.U32 R8, RZ, RZ, 0xc00 ;  /* 0x00000c00ff087424 */ /* 0x000fe200078e00ff */
[----:B--2---:R-:W-:-:S11]  /*ba50*/  R2UR UR5, R207 ;  /* 0x00000000cf0572ca */ /* 0x004fd600000e0000 */
[----:B------:R-:W-:Y:S01]  /*ba60*/  IMAD R8, R200, R8, UR4 ;  /* 0x00000004c8087e24 */ /* 0x000fe2000f8e0208 */
[----:B------:R-:W-:Y:S02]  /*ba70*/  R2UR UR4, R206 ;  /* 0x00000000ce0472ca */ /* 0x000fe400000e0000 */
[----:B------:R-:W2:Y:S02]  /*ba80*/  LDL.64 R206, [R1+0x38] ;  /* 0x0000380001ce7983 */ /* 0x000ea40000100a00 */
[----:B------:R-:W-:-:S13]  /*ba90*/  R2UR UR6, R8 ;  /* 0x00000000080672ca */ /* 0x000fda00000e0000 */
[----:B------:R-:W-:Y:S01]  /*baa0*/  HGMMA.64x96x16.F32.BF16 R152, gdesc[UR4], R152, gsb0 ;  /* 0x01600000049879f0 */ /* 0x000fe20008001898 */
[----:B---3--:R-:W-:Y:S02]  /*bab0*/  R2UR UR4, R204 ;  /* 0x00000000cc0472ca */ /* 0x008fe400000e0000 */
[----:B------:R-:W-:Y:S02]  /*bac0*/  R2UR UR5, R205 ;  /* 0x00000000cd0572ca */ /* 0x000fe400000e0000 */
[----:B------:R-:W3:Y:S01]  /*bad0*/  LDL.64 R204, [R1+0x30] ;  /* 0x0000300001cc7983 */ /* 0x000ee20000100a00 */
[----:B------:R-:W-:Y:S01]  /*bae0*/  VIADD R12, R8, 0x2 ;  /* 0x00000002080c7836 */ /* 0x000fe20000000000 */
[----:B------:R-:W-:-:S04]  /*baf0*/  R2UR UR7, R13 ;  /* 0x000000000d0772ca */ /* 0x000fc800000e0000 */
[----:B------:R-:W-:Y:S01]  /*bb00*/  R2UR UR6, R12 ;  /* 0x000000000c0672ca */ /* 0x000fe200000e0000 */
[----:B------:R-:W-:Y:S02]  /*bb10*/  VIADD R12, R8, 0x4 ;  /* 0x00000004080c7836 */ /* 0x000fe40000000000 */
[----:B------:R-:W-:Y:S01]  /*bb20*/  IMAD.MOV.U32 R13, RZ, RZ, 0x40000040 ;  /* 0x40000040ff0d7424 */ /* 0x000fe200078e00ff */
[----:B------:R-:W-:Y:S02]  /*bb30*/  WARPGROUP.DEPBAR.LE gsb0, 0x0 ;  /* 0x00008000000079c5 */ /* 0x000fe40000010000 */
[----:B------:R-:W-:-:S07]  /*bb40*/  WARPGROUP.ARRIVE ;  /* 0x00000000000079c5 */ /* 0x000fce0000000000 */
[----:B------:R-:W-:Y:S01]  /*bb50*/  HGMMA.64x96x16.F32.BF16 R152, gdesc[UR4], R152, gsb0 ;  /* 0x01600000049879f0 */ /* 0x000fe20008001898 */
[----:B------:R-:W-:Y:S02]  /*bb60*/  R2UR UR4, R2 ;  /* 0x00000000020472ca */ /* 0x000fe400000e0000 */
[----:B------:R-:W-:Y:S02]  /*bb70*/  R2UR UR5, R3 ;  /* 0x00000000030572ca */ /* 0x000fe400000e0000 */
[----:B------:R-:W4:Y:S01]  /*bb80*/  LDL.64 R2, [R1+0x28] ;  /* 0x0000280001027983 */ /* 0x000f220000100a00 */
[----:B------:R-:W-:Y:S02]  /*bb90*/  R2UR UR6, R12 ;  /* 0x000000000c0672ca */ /* 0x000fe400000e0000 */
[----:B------:R-:W-:Y:S01]  /*bba0*/  R2UR UR7, R13 ;  /* 0x000000000d0772ca */ /* 0x000fe200000e0000 */
[----:B------:R-:W-:Y:S02]  /*bbb0*/  VIADD R12, R8, 0x6 ;  /* 0x00000006080c7836 */ /* 0x000fe40000000000 */
[----:B------:R-:W-:Y:S01]  /*bbc0*/  IMAD.MOV.U32 R13, RZ, RZ, 0x40000040 ;  /* 0x40000040ff0d7424 */ /* 0x000fe200078e00ff */
[----:B------:R-:W-:-:S02]  /*bbd0*/  WARPGROUP.DEPBAR.LE gsb0, 0x0 ;  /* 0x00008000000079c5 */ /* 0x000fc40000010000 */
[----:B------:R-:W-:-:S07]  /*bbe0*/  WARPGROUP.ARRIVE ;  /* 0x00000000000079c5 */ /* 0x000fce0000000000 */
[----:B------:R-:W-:Y:S01]  /*bbf0*/  HGMMA.64x96x16.F32.BF16 R152, gdesc[UR4], R152, gsb0 ;  /* 0x01600000049879f0 */ /* 0x000fe20008001898 */
[----:B------:R-:W-:Y:S02]  /*bc00*/  R2UR UR6, R12 ;  /* 0x000000000c0672ca */ /* 0x000fe400000e0000 */
[----:B------:R-:W-:Y:S02]  /*bc10*/  R2UR UR7, R13 ;  /* 0x000000000d0772ca */ /* 0x000fe400000e0000 */
[----:B--2---:R-:W-:Y:S02]  /*bc20*/  R2UR UR4, R206 ;  /* 0x00000000ce0472ca */ /* 0x004fe400000e0000 */
[----:B------:R-:W-:Y:S02]  /*bc30*/  R2UR UR5, R207 ;  /* 0x00000000cf0572ca */ /* 0x000fe400000e0000 */
[----:B------:R-:W2:Y:S01]  /*bc40*/  LDL.64 R206, [R1+0x20] ;  /* 0x0000200001ce7983 */ /* 0x000ea20000100a00 */
[----:B------:R-:W-:-:S02]  /*bc50*/  WARPGROUP.DEPBAR.LE gsb0, 0x0 ;  /* 0x00008000000079c5 */ /* 0x000fc40000010000 */
[----:B------:R-:W-:-:S08]  /*bc60*/  WARPGROUP.ARRIVE ;  /* 0x00000000000079c5 */ /* 0x000fd00000000000 */
[----:B------:R-:W-:Y:S01]  /*bc70*/  HGMMA.64x96x16.F32.BF16 R152, gdesc[UR4], R152, gsb0 ;  /* 0x01600000049879f0 */ /* 0x000fe20008001898 */
[----:B---3--:R-:W-:Y:S02]  /*bc80*/  R2UR UR4, R204 ;  /* 0x00000000cc0472ca */ /* 0x008fe400000e0000 */
[----:B------:R-:W-:Y:S02]  /*bc90*/  R2UR UR5, R205 ;  /* 0x00000000cd0572ca */ /* 0x000fe400000e0000 */
[----:B------:R-:W3:Y:S01]  /*bca0*/  LDL.64 R204, [R1+0x18] ;  /* 0x0000180001cc7983 */ /* 0x000ee20000100a00 */
[----:B------:R-:W-:Y:S02]  /*bcb0*/  VIADD R12, R8, 0x300 ;  /* 0x00000300080c7836 */ /* 0x000fe40000000000 */
[----:B------:R-:W-:-:S03]  /*bcc0*/  IMAD.MOV.U32 R13, RZ, RZ, 0x40000040 ;  /* 0x40000040ff0d7424 */ /* 0x000fc600078e00ff */
[----:B------:R-:W-:Y:S02]  /*bcd0*/  R2UR UR6, R12 ;  /* 0x000000000c0672ca */ /* 0x000fe400000e0000 */
[----:B------:R-:W-:Y:S01]  /*bce0*/  R2UR UR7, R13 ;  /* 0x000000000d0772ca */ /* 0x000fe200000e0000 */
[----:B------:R-:W-:Y:S01]  /*bcf0*/  VIADD R12, R8, 0x302 ;  /* 0x00000302080c7836 */ /* 0x000fe20000000000 */
[----:B------:R-:W-:Y:S02]  /*bd00*/  WARPGROUP.DEPBAR.LE gsb0, 0x0 ;  /* 0x00008000000079c5 */ /* 0x000fe40000010000 */
[----:B------:R-:W-:-:S09]  /*bd10*/  WARPGROUP.ARRIVE ;  /* 0x00000000000079c5 */ /* 0x000fd20000000000 */
[----:B------:R-:W-:Y:S01]  /*bd20*/  HGMMA.64x96x16.F32.BF16 R152, gdesc[UR4], R152, gsb0 ;  /* 0x01600000049879f0 */ /* 0x000fe20008001898 */
[----:B------:R-:W-:Y:S01]  /*bd30*/  IMAD.MOV.U32 R13, RZ, RZ, 0x40000040 ;  /* 0x40000040ff0d7424 */ /* 0x000fe200078e00ff */
[----:B----4-:R-:W-:Y:S02]  /*bd40*/  R2UR UR4, R2 ;  /* 0x00000000020472ca */ /* 0x010fe400000e0000 */
[----:B------:R-:W-:Y:S02]  /*bd50*/  R2UR UR5, R3 ;  /* 0x00000000030572ca */ /* 0x000fe400000e0000 */
[----:B------:R-:W4:Y:S01]  /*bd60*/  LDL.64 R2, [R1+0x10] ;  /* 0x0000100001027983 */ /* 0x000f220000100a00 */
[----:B------:R-:W-:Y:S02]  /*bd70*/  R2UR UR6, R12 ;  /* 0x000000000c0672ca */ /* 0x000fe400000e0000 */
[----:B------:R-:W-:Y:S01]  /*bd80*/  R2UR UR7, R13 ;  /* 0x000000000d0772ca */ /* 0x000fe200000e0000 */
[----:B------:R-:W-:-:S02]  /*bd90*/  VIADD R12, R8, 0x304 ;  /* 0x00000304080c7836 */ /* 0x000fc40000000000 */
[----:B------:R-:W-:Y:S01]  /*bda0*/  IMAD.MOV.U32 R13, RZ, RZ, 0x40000040 ;  /* 0x40000040ff0d7424 */ /* 0x000fe200078e00ff */
[----:B------:R-:W-:Y:S02]  /*bdb0*/  WARPGROUP.DEPBAR.LE gsb0, 0x0 ;  /* 0x00008000000079c5 */ /* 0x000fe40000010000 */
        /* <DEDUP_REMOVED lines=10> */
[----:B------:R-:W-:Y:S01]  /*be60*/  VIADD R12, R8, 0x306 ;  /* 0x00000306080c7836 */ /* 0x000fe20000000000 */
[----:B---3--:R-:W-:Y:S01]  /*be70*/  R2UR UR4, R204 ;  /* 0x00000000cc0472ca */ /* 0x008fe200000e0000 */
[----:B------:R-:W-:Y:S01]  /*be80*/  IMAD.MOV.U32 R13, RZ, RZ, 0x40000040 ;  /* 0x40000040ff0d7424 */ /* 0x000fe200078e00ff */
[----:B------:R-:W-:Y:S02]  /*be90*/  R2UR UR5, R205 ;  /* 0x00000000cd0572ca */ /* 0x000fe400000e0000 */
[----:B------:R-:W3:Y:S01]  /*bea0*/  LDL.64 R204, [R1] ;  /* 0x0000000001cc7983 */ /* 0x000ee20000100a00 */
        /* <DEDUP_REMOVED lines=9> */
[----:B----4-:R-:W-:Y:S02]  /*bf40*/  R2UR UR4, R2 ;  /* 0x00000000020472ca */ /* 0x010fe400000e0000 */
[----:B------:R-:W-:Y:S01]  /*bf50*/  R2UR UR5, R3 ;  /* 0x00000000030572ca */ /* 0x000fe200000e0000 */
[----:B------:R-:W-:Y:S01]  /*bf60*/  VIADD R12, R8, 0x602 ;  /* 0x00000602080c7836 */ /* 0x000fe20000000000 */
[----:B------:R-:W-:Y:S01]  /*bf70*/  UMOV UR38, UR42 ;  /* 0x0000002a00267c82 */ /* 0x000fe20008000000 */
[----:B------:R-:W-:Y:S01]  /*bf80*/  IMAD.MOV.U32 R13, RZ, RZ, 0x40000040 ;  /* 0x40000040ff0d7424 */ /* 0x000fe200078e00ff */
[----:B------:R0:W5:Y:S01]  /*bf90*/  LDL.LU.64 R2, [R1+0xa8] ;  /* 0x0000a80001027983 */ /* 0x0001620000300a00 */
[----:B------:R-:W-:-:S02]  /*bfa0*/  WARPGROUP.DEPBAR.LE gsb0, 0x0 ;  /* 0x00008000000079c5 */ /* 0x000fc40000010000 */
[----:B------:R-:W-:-:S06]  /*bfb0*/  WARPGROUP.ARRIVE ;  /* 0x00000000000079c5 */ /* 0x000fcc0000000000 */
[----:B------:R-:W-:Y:S01]  /*bfc0*/  HGMMA.64x96x16.F32.BF16 R152, gdesc[UR4], R152, gsb0 ;  /* 0x01600000049879f0 */ /* 0x000fe20008001898 */
[----:B------:R-:W-:Y:S02]  /*bfd0*/  R2UR UR6, R12 ;  /* 0x000000000c0672ca */ /* 0x000fe400000e0000 */
[----:B------:R-:W-:Y:S02]  /*bfe0*/  R2UR UR7, R13 ;  /* 0x000000000d0772ca */ /* 0x000fe400000e0000 */
[----:B--2---:R-:W-:Y:S02]  /*bff0*/  R2UR UR4, R206 ;  /* 0x00000000ce0472ca */ /* 0x004fe400000e0000 */
[----:B------:R-:W-:Y:S01]  /*c000*/  R2UR UR5, R207 ;  /* 0x00000000cf0572ca */ /* 0x000fe200000e0000 */
[----:B------:R-:W-:Y:S02]  /*c010*/  WARPGROUP.DEPBAR.LE gsb0, 0x0 ;  /* 0x00008000000079c5 */ /* 0x000fe40000010000 */
[----:B------:R-:W-:-:S10]  /*c020*/  WARPGROUP.ARRIVE ;  /* 0x00000000000079c5 */ /* 0x000fd40000000000 */
[----:B------:R-:W-:Y:S01]  /*c030*/  HGMMA.64x96x16.F32.BF16 R152, gdesc[UR4], R152, gsb0 ;  /* 0x01600000049879f0 */ /* 0x000fe20008001898 */
[----:B------:R-:W-:Y:S02]  /*c040*/  VIADD R12, R8, 0x604 ;  /* 0x00000604080c7836 */ /* 0x000fe40000000000 */
[----:B------:R-:W-:Y:S01]  /*c050*/  IMAD.MOV.U32 R13, RZ, RZ, 0x40000040 ;  /* 0x40000040ff0d7424 */ /* 0x000fe200078e00ff */
[----:B---3--:R-:W-:Y:S02]  /*c060*/  R2UR UR4, R204 ;  /* 0x00000000cc0472ca */ /* 0x008fe400000e0000 */
[----:B------:R-:W-:Y:S02]  /*c070*/  R2UR UR6, R12 ;  /* 0x000000000c0672ca */ /* 0x000fe400000e0000 */
        /* <DEDUP_REMOVED lines=8> */
[----:B------:R-:W-:Y:S01]  /*c100*/  R2UR UR7, R13 ;  /* 0x000000000d0772ca */ /* 0x000fe200000e0000 */
[----:B------:R-:W-:Y:S01]  /*c110*/  UMOV UR4, UR52 ;  /* 0x0000003400047c82 */ /* 0x000fe20008000000 */
[----:B------:R-:W-:Y:S01]  /*c120*/  UMOV UR5, UR53 ;  /* 0x0000003500057c82 */ /* 0x000fe20008000000 */
[----:B------:R-:W-:Y:S02]  /*c130*/  VIADD R12, R8, 0x900 ;  /* 0x00000900080c7836 */ /* 0x000fe40000000000 */
[----:B------:R-:W-:Y:S01]  /*c140*/  IMAD.MOV.U32 R13, RZ, RZ, 0x40000040 ;  /* 0x40000040ff0d7424 */ /* 0x000fe200078e00ff */
[----:B------:R-:W-:Y:S02]  /*c150*/  WARPGROUP.DEPBAR.LE gsb0, 0x0 ;  /* 0x00008000000079c5 */ /* 0x000fe40000010000 */
[----:B------:R-:W-:-:S06]  /*c160*/  WARPGROUP.ARRIVE ;  /* 0x00000000000079c5 */ /* 0x000fcc0000000000 */
        /* <DEDUP_REMOVED lines=32> */
[----:B------:R-:W-:Y:S02]  /*c370*/  WARPGROUP.DEPBAR.LE gsb0, 0x0 ;  /* 0x00008000000079c5 */ /* 0x000fe40000010000 */
[----:B------:R-:W-:-:S08]  /*c380*/  WARPGROUP.ARRIVE ;  /* 0x00000000000079c5 */ /* 0x000fd00000000000 */
[----:B------:R-:W-:Y:S03]  /*c390*/  HGMMA.64x96x16.F32.BF16 R152, gdesc[UR4], R152, gsb0 ;  /* 0x01600000049879f0 */ /* 0x000fe60008001898 */
        /* <DEDUP_REMOVED lines=32> */
[----:B------:R-:W-:Y:S01]  /*c5a0*/  FMUL.FTZ R9, R9, UR38 ;  /* 0x0000002609097c20 */ /* 0x000fe20008410000 */
[--C-:B------:R-:W-:Y:S01]  /*c5b0*/  FFMA.FTZ R153, R153, UR38, -R8.reuse ;  /* 0x0000002699997c23 */ /* 0x100fe20008010808 */
[----:B------:R-:W-:-:S03]  /*c5c0*/  FFMA.FTZ R156, R156, UR38, -R8 ;  /* 0x000000269c9c7c23 */ /* 0x000fc60008010808 */
[----:B------:R-:W-:Y:S01]  /*c5d0*/  MUFU.EX2 R152, R152 ;  /* 0x0000009800987308 */ /* 0x000fe20000000800 */
[----:B------:R-:W-:-:S07]  /*c5e0*/  FFMA.FTZ R157, R157, UR38, -R8 ;  /* 0x000000269d9d7c23 */ /* 0x000fce0008010808 */
[----:B------:R-:W1:Y:S08]  /*c5f0*/  MUFU.EX2 R9, R9 ;  /* 0x0000000900097308 */ /* 0x000e700000000800 */
[----:B------:R-:W2:Y:S08]  /*c600*/  MUFU.EX2 R153, R153 ;  /* 0x0000009900997308 */ /* 0x000eb00000000800 */
[----:B------:R-:W3:Y:S01]  /*c610*/  MUFU.EX2 R156, R156 ;  /* 0x0000009c009c7308 */ /* 0x000ee20000000800 */
[----:B-1----:R-:W-:-:S07]  /*c620*/  FFMA.FTZ R6, R9, R6, R152 ;  /* 0x0000000609067223 */ /* 0x002fce0000010098 */
[----:B------:R-:W1:Y:S01]  /*c630*/  MUFU.EX2 R157, R157 ;  /* 0x0000009d009d7308 */ /* 0x000e620000000800 */
[----:B--2---:R-:W-:-:S04]  /*c640*/  FADD.FTZ R6, R153, R6 ;  /* 0x0000000699067221 */ /* 0x004fc80000010000 */
[----:B---3--:R-:W-:-:S04]  /*c650*/  FADD.FTZ R6, R156, R6 ;  /* 0x000000069c067221 */ /* 0x008fc80000010000 */
[----:B-1----:R-:W-:Y:S01]  /*c660*/  FADD.FTZ R10, R157, R6 ;  /* 0x000000069d0a7221 */ /* 0x002fe20000010000 */
        /* <DEDUP_REMOVED lines=43> */
[----:B------:R-:W-:-:S02]  /*c920*/  FFMA.FTZ R197, R197, UR38, -R8 ;  /* 0x00000026c5c57c23 */ /* 0x000fc40008010808 */
[----:B------:R-:W1:Y:S01]  /*c930*/  SHFL.BFLY PT, R8, R6, 0x2, 0x1f ;  /* 0x0c401f0006087f89 */ /* 0x000e6200000e0000 */
[----:B------:R-:W2:Y:S01]  /*c940*/  S2R R207, SR_TID.X ;  /* 0x0000000000cf7919 */ /* 0x000ea20000002100 */
[----:B-1----:R-:W-:-:S05]  /*c950*/  FMNMX.FTZ R8, R6, R8, !PT ;  /* 0x0000000806087209 */ /* 0x002fca0007810000 */
[----:B------:R-:W1:Y:S01]  /*c960*/  SHFL.BFLY PT, R6, R8, 0x1, 0x1f ;  /* 0x0c201f0008067f89 */ /* 0x000e6200000e0000 */
[-C--:B------:R-:W-:Y:S01]  /*c970*/  FMUL.FTZ R24, R24, R9.reuse ;  /* 0x0000000918187220 */ /* 0x080fe20000410000 */
[----:B------:R-:W-:Y:S01]  /*c980*/  FMUL.FTZ R25, R25, R9 ;  /* 0x0000000919197220 */ /* 0x000fe20000410000 */
[----:B-1----:R-:W-:-:S05]  /*c990*/  FMNMX.FTZ R8, R8, R6, !PT ;  /* 0x0000000608087209 */ /* 0x002fca0007810000 */
[----:B------:R-:W-:-:S04]  /*c9a0*/  FADD.FTZ R7, -R8, R7 ;  /* 0x0000000708077221 */ /* 0x000fc80000010100 */
[----:B------:R-:W-:-:S04]  /*c9b0*/  FMUL.FTZ R7, R7, UR38 ;  /* 0x0000002607077c20 */ /* 0x000fc80008410000 */
[----:B------:R1:W3:Y:S01]  /*c9c0*/  MUFU.EX2 R11, R7 ;  /* 0x00000007000b7308 */ /* 0x0002e20000000800 */
[----:B--2---:R-:W-:Y:S01]  /*c9d0*/  SHF.R.U32.HI R207, RZ, 0x7, R207 ;  /* 0x00000007ffcf7819 */ /* 0x004fe200000116cf */
[----:B-1----:R-:W-:Y:S02]  /*c9e0*/  IMAD.MOV.U32 R7, RZ, RZ, 0x40000040 ;  /* 0x40000040ff077424 */ /* 0x002fe400078e00ff */
[-C--:B------:R-:W-:Y:S01]  /*c9f0*/  FMUL.FTZ R28, R28, R9.reuse ;  /* 0x000000091c1c7220 */ /* 0x080fe20000410000 */
[-C--:B------:R-:W-:Y:S02]  /*ca00*/  FMUL.FTZ R29, R29, R9.reuse ;  /* 0x000000091d1d7220 */ /* 0x080fe40000410000 */
[----:B------:R-:W-:Y:S01]  /*ca10*/  R2UR UR7, R7 ;  /* 0x00000000070772ca */ /* 0x000fe200000e0000 */
[----:B------:R-:W-:Y:S02]  /*ca20*/  @!P1 VIADD R7, R4, 0x32440 ;  /* 0x0003244004079836 */ /* 0x000fe40000000000 */
        /* <DEDUP_REMOVED lines=60> */
[----:B------:R-:W-:-:S02]  /*cdf0*/  IADD3 R9, -R207, 0xb, RZ ;  /* 0x0000000bcf097810 */ /* 0x000fc40007ffe1ff */
[----:B------:R-:W-:Y:S01]  /*ce00*/  @!P1 PRMT R7, RZ, 0x654, R7 ;  /* 0x00000654ff079816 */ /* 0x000fe20000000007 */
[----:B------:R-:W-:Y:S02]  /*ce10*/  FMUL.FTZ R6, R8, UR38 ;  /* 0x0000002608067c20 */ /* 0x000fe40008410000 */
[----:B------:R0:W-:Y:S06]  /*ce20*/  BAR.ARV R9, 0x100 ;  /* 0x000400090000751d */ /* 0x0001ec0000002000 */
[----:B------:R1:W-:Y:S01]  /*ce30*/  @!P1 SYNCS.ARRIVE.TRANS64.RED.A1T0 RZ, [R7+URZ], RZ ;  /* 0x000000ff07ff99a7 */ /* 0x0003e2000810043f */
[--C-:B------:R-:W-:Y:S01]  /*ce40*/  FFMA.FTZ R154, R154, UR38, -R6.reuse ;  /* 0x000000269a9a7c23 */ /* 0x100fe20008010806 */
[--C-:B------:R-:W-:Y:S01]  /*ce50*/  FFMA.FTZ R155, R155, UR38, -R6.reuse ;  /* 0x000000269b9b7c23 */ /* 0x100fe20008010806 */
[--C-:B------:R-:W-:Y:S01]  /*ce60*/  FFMA.FTZ R158, R158, UR38, -R6.reuse ;  /* 0x000000269e9e7c23 */ /* 0x100fe20008010806 */
[----:B------:R-:W-:Y:S01]  /*ce70*/  FFMA.FTZ R159, R159, UR38, -R6 ;  /* 0x000000269f9f7c23 */ /* 0x000fe20008010806 */
[----:B-1----:R-:W-:-:S02]  /*ce80*/  VIADD R7, R207, 0x8 ;  /* 0x00000008cf077836 */ /* 0x002fc40000000000 */
[----:B------:R-:W-:Y:S01]  /*ce90*/  MUFU.EX2 R154, R154 ;  /* 0x0000009a009a7308 */ /* 0x000fe20000000800 */
[--C-:B------:R-:W-:Y:S01]  /*cea0*/  FFMA.FTZ R162, R162, UR38, -R6.reuse ;  /* 0x00000026a2a27c23 */ /* 0x100fe20008010806 */
[--C-:B------:R-:W-:Y:S01]  /*ceb0*/  FFMA.FTZ R163, R163, UR38, -R6.reuse ;  /* 0x00000026a3a37c23 */ /* 0x100fe20008010806 */
[--C-:B------:R-:W-:Y:S01]  /*cec0*/  FFMA.FTZ R166, R166, UR38, -R6.reuse ;  /* 0x00000026a6a67c23 */ /* 0x100fe20008010806 */
[----:B------:R1:W-:Y:S01]  /*ced0*/  BAR.SYNC.DEFER_BLOCKING R7, 0x100 ;  /* 0x000400070000751d */ /* 0x0003e20000010000 */
[--C-:B------:R-:W-:Y:S01]  /*cee0*/  FFMA.FTZ R167, R167, UR38, -R6.reuse ;  /* 0x00000026a7a77c23 */ /* 0x100fe20008010806 */
[----:B------:R-:W-:-:S04]  /*cef0*/  FFMA.FTZ R170, R170, UR38, -R6 ;  /* 0x00000026aaaa7c23 */ /* 0x000fc80008010806 */
[----:B------:R-:W2:Y:S01]  /*cf00*/  MUFU.EX2 R155, R155 ;  /* 0x0000009b009b7308 */ /* 0x000ea20000000800 */
[--C-:B------:R-:W-:Y:S01]  /*cf10*/  FFMA.FTZ R171, R171, UR38, -R6.reuse ;  /* 0x00000026abab7c23 */ /* 0x100fe20008010806 */
[--C-:B------:R-:W-:Y:S01]  /*cf20*/  FFMA.FTZ R174, R174, UR38, -R6.reuse ;  /* 0x00000026aeae7c23 */ /* 0x100fe20008010806 */
[--C-:B------:R-:W-:Y:S01]  /*cf30*/  FFMA.FTZ R175, R175, UR38, -R6.reuse ;  /* 0x00000026afaf7c23 */ /* 0x100fe20008010806 */
[----:B------:R-:W-:-:S04]  /*cf40*/  FFMA.FTZ R178, R178, UR38, -R6 ;  /* 0x00000026b2b27c23 */ /* 0x000fc80008010806 */
[----:B------:R-:W-:Y:S01]  /*cf50*/  MUFU.EX2 R209, R158 ;  /* 0x0000009e00d17308 */ /* 0x000fe20000000800 */
[--C-:B------:R-:W-:Y:S01]  /*cf60*/  FFMA.FTZ R179, R179, UR38, -R6.reuse ;  /* 0x00000026b3b37c23 */ /* 0x100fe20008010806 */
[--C-:B------:R-:W-:Y:S01]  /*cf70*/  FFMA.FTZ R182, R182, UR38, -R6.reuse ;  /* 0x00000026b6b67c23 */ /* 0x100fe20008010806 */
[--C-:B------:R-:W-:Y:S01]  /*cf80*/  FFMA.FTZ R183, R183, UR38, -R6.reuse ;  /* 0x00000026b7b77c23 */ /* 0x100fe20008010806 */
[----:B------:R-:W-:-:S04]  /*cf90*/  FFMA.FTZ R186, R186, UR38, -R6 ;  /* 0x00000026baba7c23 */ /* 0x000fc80008010806 */
[----:B------:R-:W4:Y:S01]  /*cfa0*/  MUFU.EX2 R214, R159 ;  /* 0x0000009f00d67308 */ /* 0x000f220000000800 */
[--C-:B------:R-:W-:Y:S01]  /*cfb0*/  FFMA.FTZ R187, R187, UR38, -R6.reuse ;  /* 0x00000026bbbb7c23 */ /* 0x100fe20008010806 */
[--C-:B------:R-:W-:Y:S01]  /*cfc0*/  FFMA.FTZ R190, R190, UR38, -R6.reuse ;  /* 0x00000026bebe7c23 */ /* 0x100fe20008010806 */
[--C-:B------:R-:W-:Y:S01]  /*cfd0*/  FFMA.FTZ R191, R191, UR38, -R6.reuse ;  /* 0x00000026bfbf7c23 */ /* 0x100fe20008010806 */
[--C-:B------:R-:W-:Y:S01]  /*cfe0*/  FFMA.FTZ R194, R194, UR38, -R6.reuse ;  /* 0x00000026c2c27c23 */ /* 0x100fe20008010806 */
[--C-:B------:R-:W-:Y:S01]  /*cff0*/  FFMA.FTZ R195, R195, UR38, -R6.reuse ;  /* 0x00000026c3c37c23 */ /* 0x100fe20008010806 */
[--C-:B------:R-:W-:Y:S01]  /*d000*/  FFMA.FTZ R198, R198, UR38, -R6.reuse ;  /* 0x00000026c6c67c23 */ /* 0x100fe20008010806 */
[----:B------:R-:W-:Y:S01]  /*d010*/  FFMA.FTZ R199, R199, UR38, -R6 ;  /* 0x00000026c7c77c23 */ /* 0x000fe20008010806 */
[----:B------:R-:W-:-:S04]  /*d020*/  IMAD.MOV.U32 R6, RZ, RZ, 0xc00 ;  /* 0x00000c00ff067424 */ /* 0x000fc800078e00ff */
[----:B------:R-:W-:Y:S02]  /*d030*/  IMAD R6, R200, R6, UR39 ;  /* 0x00000027c8067e24 */ /* 0x000fe4000f8e0206 */
[-C--:B---3--:R-:W-:Y:S01]  /*d040*/  FMUL.FTZ R26, R26, R11.reuse ;  /* 0x0000000b1a1a7220 */ /* 0x088fe20000410000 */
        /* <DEDUP_REMOVED lines=64> */
[----:B------:R-:W-:-:S02]  /*d450*/  F2FP.BF16.F32.PACK_AB R204, R153, R152 ;  /* 0x0000009899cc723e */ /* 0x000fc400000010ff */
[----:B------:R-:W-:Y:S02]  /*d460*/  F2FP.BF16.F32.PACK_AB R206, R157, R156 ;  /* 0x0000009c9dce723e */ /* 0x000fe400000010ff */
[----:B--2---:R-:W-:Y:S02]  /*d470*/  F2FP.BF16.F32.PACK_AB R205, R155, R154 ;  /* 0x0000009a9bcd723e */ /* 0x004fe400000010ff */
[----:B----4-:R-:W-:-:S04]  /*d480*/  F2FP.BF16.F32.PACK_AB R207, R214, R209 ;  /* 0x000000d1d6cf723e */ /* 0x010fc800000010ff */
[----:B------:R-:W-:-:S06]  /*d490*/  WARPGROUP.ARRIVE ;  /* 0x00000000000079c5 */ /* 0x000fcc0000000000 */
[----:B------:R-:W-:Y:S01]  /*d4a0*/  HGMMA.64x256x16.F32.BF16 R24, R204, gdesc[UR4].tnspB, R24, gsb0 ;  /* 0x43e00004cc187df0 */ /* 0x000fe20008001818 */
[----:B------:R-:W2:Y:S01]  /*d4b0*/  MUFU.EX2 R152, R160 ;  /* 0x000000a000987308 */ /* 0x000ea20000000800 */
[----:B------:R-:W-:Y:S02]  /*d4c0*/  VIADD R12, R6, 0x80 ;  /* 0x00000080060c7836 */ /* 0x000fe40000000000 */
[----:B------:R-:W-:-:S05]  /*d4d0*/  FFMA.FTZ R5, R11, R5, R154 ;  /* 0x000000050b057223 */ /* 0x000fca000001009a */
[----:B------:R-:W3:Y:S01]  /*d4e0*/  MUFU.EX2 R161, R161 ;  /* 0x000000a100a17308 */ /* 0x000ee20000000800 */
[----:B------:R-:W-:-:S07]  /*d4f0*/  R2UR UR6, R12 ;  /* 0x000000000c0672ca */ /* 0x000fce00000e0000 */
[----:B------:R-:W4:Y:S08]  /*d500*/  MUFU.EX2 R154, R164 ;  /* 0x000000a4009a7308 */ /* 0x000f300000000800 */
[----:B------:R-:W0:Y:S08]  /*d510*/  MUFU.EX2 R165, R165 ;  /* 0x000000a500a57308 */ /* 0x000e300000000800 */
[----:B-1----:R-:W-:Y:S08]  /*d520*/  MUFU.EX2 R7, R166 ;  /* 0x000000a600077308 */ /* 0x002ff00000000800 */
[----:B------:R-:W1:Y:S01]  /*d530*/  MUFU.EX2 R12, R167 ;  /* 0x000000a7000c7308 */ /* 0x000e620000000800 */
[----:B--2---:R-:W-:Y:S01]  /*d540*/  FADD.FTZ R10, R152, R10 ;  /* 0x0000000a980a7221 */ /* 0x004fe20000010000 */
[----:B------:R-:W-:-:S03]  /*d550*/  IMAD.MOV.U32 R13, RZ, RZ, 0x40000040 ;  /* 0x40000040ff0d7424 */ /* 0x000fc600078e00ff */
[----:B---3--:R-:W-:Y:S02]  /*d560*/  FADD.FTZ R10, R161, R10 ;  /* 0x0000000aa10a7221 */ /* 0x008fe40000010000 */
[----:B------:R-:W-:Y:S01]  /*d570*/  R2UR UR7, R13 ;  /* 0x000000000d0772ca */ /* 0x000fe200000e0000 */
[----:B------:R-:W-:Y:S01]  /*d580*/  FADD.FTZ R5, R155, R5 ;  /* 0x000000059b057221 */ /* 0x000fe20000010000 */
[----:B----4-:R-:W-:Y:S01]  /*d590*/  FADD.FTZ R156, R154, R10 ;  /* 0x0000000a9a9c7221 */ /* 0x010fe20000010000 */
[----:B------:R-:W-:Y:S02]  /*d5a0*/  F2FP.BF16.F32.PACK_AB R152, R161, R152 ;  /* 0x00000098a198723e */ /* 0x000fe400000010ff */
[C---:B0-----:R-:W-:Y:S02]  /*d5b0*/  F2FP.BF16.F32.PACK_AB R154, R165.reuse, R154 ;  /* 0x0000009aa59a723e */ /* 0x041fe400000010ff */
[----:B-1----:R-:W-:Y:S01]  /*d5c0*/  F2FP.BF16.F32.PACK_AB R155, R12, R7 ;  /* 0x000000070c9b723e */ /* 0x002fe200000010ff */
[----:B------:R-:W-:Y:S08]  /*d5d0*/  MUFU.EX2 R168, R168 ;  /* 0x000000a800a87308 */ /* 0x000ff00000000800 */
[----:B------:R-:W-:Y:S01]  /*d5e0*/  MUFU.EX2 R169, R169 ;  /* 0x000000a900a97308 */ /* 0x000fe20000000800 */
[----:B------:R-:W-:-:S07]  /*d5f0*/  FADD.FTZ R156, R165, R156 ;  /* 0x0000009ca59c7221 */ /* 0x000fce0000010000 */
[----:B------:R-:W-:Y:S01]  /*d600*/  MUFU.EX2 R158, R172 ;  /* 0x000000ac009e7308 */ /* 0x000fe20000000800 */
[----:B------:R-:W-:-:S07]  /*d610*/  WARPGROUP.DEPBAR.LE gsb0, 0x0 ;  /* 0x00008000000079c5 */ /* 0x000fce0000010000 */
[----:B------:R-:W-:Y:S08]  /*d620*/  MUFU.EX2 R205, R162 ;  /* 0x000000a200cd7308 */ /* 0x000ff00000000800 */
[----:B------:R-:W0:Y:S02]  /*d630*/  MUFU.EX2 R204, R163 ;  /* 0x000000a300cc7308 */ /* 0x000e240000000800 */
[----:B0-----:R-:W-:-:S04]  /*d640*/  F2FP.BF16.F32.PACK_AB R153, R204, R205 ;  /* 0x000000cdcc99723e */ /* 0x001fc800000010ff */
[----:B------:R-:W-:-:S06]  /*d650*/  WARPGROUP.ARRIVE ;  /* 0x00000000000079c5 */ /* 0x000fcc0000000000 */
[----:B------:R-:W-:Y:S01]  /*d660*/  HGMMA.64x256x16.F32.BF16 R24, R152, gdesc[UR4].tnspB, R24, gsb0 ;  /* 0x43e0000498187df0 */ /* 0x000fe20008001818 */
[----:B------:R-:W-:Y:S08]  /*d670*/  MUFU.EX2 R173, R173 ;  /* 0x000000ad00ad7308 */ /* 0x000ff00000000800 */
[----:B------:R-:W-:Y:S08]  /*d680*/  MUFU.EX2 R13, R170 ;  /* 0x000000aa000d7308 */ /* 0x000ff00000000800 */
[----:B------:R-:W-:Y:S08]  /*d690*/  MUFU.EX2 R174, R174 ;  /* 0x000000ae00ae7308 */ /* 0x000ff00000000800 */
[----:B------:R-:W0:Y:S01]  /*d6a0*/  MUFU.EX2 R175, R175 ;  /* 0x000000af00af7308 */ /* 0x000e220000000800 */
[----:B------:R-:W-:Y:S01]  /*d6b0*/  FADD.FTZ R156, R168, R156 ;  /* 0x0000009ca89c7221 */ /* 0x000fe20000010000 */
[----:B------:R-:W-:-:S02]  /*d6c0*/  VIADD R10, R6, 0x100 ;  /* 0x00000100060a7836 */ /* 0x000fc40000000000 */
[----:B------:R-:W-:-:S03]  /*d6d0*/  IMAD.MOV.U32 R11, RZ, RZ, 0x40000040 ;  /* 0x40000040ff0b7424 */ /* 0x000fc600078e00ff */
[----:B------:R-:W-:Y:S02]  /*d6e0*/  R2UR UR6, R10 ;  /* 0x000000000a0672ca */ /* 0x000fe400000e0000 */
[----:B------:R-:W-:Y:S02]  /*d6f0*/  R2UR UR7, R11 ;  /* 0x000000000b0772ca */ /* 0x000fe400000e0000 */
[----:B0-----:R-:W-:Y:S01]  /*d700*/  F2FP.BF16.F32.PACK_AB R159, R175, R174 ;  /* 0x000000aeaf9f723e */ /* 0x001fe200000010ff */
        /* <DEDUP_REMOVED lines=9> */
[----:B------:R-:W0:Y:S01]  /*d7a0*/  MUFU.EX2 R152, R171 ;  /* 0x000000ab00987308 */ /* 0x000e220000000800 */
[C---:B------:R-:W-:Y:S01]  /*d7b0*/  FADD.FTZ R153, R169.reuse, R156 ;  /* 0x0000009ca9997221 */ /* 0x040fe20000010000 */
[----:B------:R-:W-:-:S03]  /*d7c0*/  F2FP.BF16.F32.PACK_AB R156, R169, R168 ;  /* 0x000000a8a99c723e */ /* 0x000fc600000010ff */
[----:B------:R-:W-:Y:S01]  /*d7d0*/  FADD.FTZ R153, R158, R153 ;  /* 0x000000999e997221 */ /* 0x000fe20000010000 */
[----:B------:R-:W-:Y:S02]  /*d7e0*/  F2FP.BF16.F32.PACK_AB R158, R173, R158 ;  /* 0x0000009ead9e723e */ /* 0x000fe400000010ff */
[----:B0-----:R-:W-:-:S04]  /*d7f0*/  F2FP.BF16.F32.PACK_AB R157, R152, R13 ;  /* 0x0000000d989d723e */ /* 0x001fc800000010ff */
[----:B------:R-:W-:-:S06]  /*d800*/  WARPGROUP.ARRIVE ;  /* 0x00000000000079c5 */ /* 0x000fcc0000000000 */
[----:B------:R-:W-:Y:S01]  /*d810*/  HGMMA.64x256x16.F32.BF16 R24, R156, gdesc[UR4].tnspB, R24, gsb0 ;  /* 0x43e000049c187df0 */ /* 0x000fe20008001818 */
[----:B------:R-:W-:Y:S01]  /*d820*/  FADD.FTZ R153, R173, R153 ;  /* 0x00000099ad997221 */ /* 0x000fe20000010000 */
[----:B------:R-:W-:Y:S02]  /*d830*/  VIADD R10, R6, 0x180 ;  /* 0x00000180060a7836 */ /* 0x000fe40000000000 */
[----:B------:R-:W-:Y:S02]  /*d840*/  IMAD.MOV.U32 R11, RZ, RZ, 0x40000040 ;  /* 0x40000040ff0b7424 */ /* 0x000fe400078e00ff */
[----:B------:R-:W-:Y:S01]  /*d850*/  FADD.FTZ R153, R160, R153 ;  /* 0x00000099a0997221 */ /* 0x000fe20000010000 */
[----:B------:R-:W-:-:S03]  /*d860*/  R2UR UR6, R10 ;  /* 0x000000000a0672ca */ /* 0x000fc600000e0000 */
[----:B------:R-:W-:Y:S01]  /*d870*/  FADD.FTZ R153, R177, R153 ;  /* 0x00000099b1997221 */ /* 0x000fe20000010000 */
[----:B------:R-:W-:Y:S02]  /*d880*/  R2UR UR7, R11 ;  /* 0x000000000b0772ca */ /* 0x000fe400000e0000 */
[----:B------:R-:W-:Y:S01]  /*d890*/  F2FP.BF16.F32.PACK_AB R160, R177, R160 ;  /* 0x000000a0b1a0723e */ /* 0x000fe200000010ff */
[----:B------:R-:W-:Y:S01]  /*d8a0*/  FADD.FTZ R153, R162, R153 ;  /* 0x00000099a2997221 */ /* 0x000fe20000010000 */
[----:B------:R-:W-:Y:S02]  /*d8b0*/  F2FP.BF16.F32.PACK_AB R162, R181, R162 ;  /* 0x000000a2b5a2723e */ /* 0x000fe400000010ff */
[----:B------:R-:W-:Y:S02]  /*d8c0*/  F2FP.BF16.F32.PACK_AB R161, R179, R178 ;  /* 0x000000b2b3a1723e */ /* 0x000fe400000010ff */
[----:B------:R-:W-:Y:S01]  /*d8d0*/  F2FP.BF16.F32.PACK_AB R163, R183, R182 ;  /* 0x000000b6b7a3723e */ /* 0x000fe200000010ff */
[----:B------:R-:W0:Y:S08]  /*d8e0*/  MUFU.EX2 R164, R184 ;  /* 0x000000b800a47308 */ /* 0x000e300000000800 */
[----:B------:R-:W1:Y:S01]  /*d8f0*/  MUFU.EX2 R185, R185 ;  /* 0x000000b900b97308 */ /* 0x000e620000000800 */
[----:B------:R-:W-:-:S07]  /*d900*/  FADD.FTZ R153, R181, R153 ;  /* 0x00000099b5997221 */ /* 0x000fce0000010000 */
[----:B------:R-:W-:Y:S01]  /*d910*/  MUFU.EX2 R166, R188 ;  /* 0x000000bc00a67308 */ /* 0x000fe20000000800 */
[----:B------:R-:W-:-:S07]  /*d920*/  IMAD.MOV.U32 R11, RZ, RZ, 0x40000040 ;  /* 0x40000040ff0b7424 */ /* 0x000fce00078e00ff */
[----:B------:R-:W-:Y:S08]  /*d930*/  MUFU.EX2 R189, R189 ;  /* 0x000000bd00bd7308 */ /* 0x000ff00000000800 */
[----:B------:R-:W-:Y:S08]  /*d940*/  MUFU.EX2 R186, R186 ;  /* 0x000000ba00ba7308 */ /* 0x000ff00000000800 */
[----:B------:R-:W2:Y:S08]  /*d950*/  MUFU.EX2 R187, R187 ;  /* 0x000000bb00bb7308 */ /* 0x000eb00000000800 */
[----:B------:R-:W-:Y:S08]  /*d960*/  MUFU.EX2 R190, R190 ;  /* 0x000000be00be7308 */ /* 0x000ff00000000800 */
[----:B------:R-:W3:Y:S01]  /*d970*/  MUFU.EX2 R191, R191 ;  /* 0x000000bf00bf7308 */ /* 0x000ee20000000800 */
[----:B0-----:R-:W-:Y:S01]  /*d980*/  FADD.FTZ R153, R164, R153 ;  /* 0x00000099a4997221 */ /* 0x001fe20000010000 */
[----:B------:R-:W-:Y:S01]  /*d990*/  VIADD R10, R6, 0x200 ;  /* 0x00000200060a7836 */ /* 0x000fe20000000000 */
[----:B-1----:R-:W-:-:S02]  /*d9a0*/  F2FP.BF16.F32.PACK_AB R164, R185, R164 ;  /* 0x000000a4b9a4723e */ /* 0x002fc400000010ff */
[----:B--2---:R-:W-:Y:S02]  /*d9b0*/  F2FP.BF16.F32.PACK_AB R165, R187, R186 ;  /* 0x000000babba5723e */ /* 0x004fe400000010ff */
[----:B---3--:R-:W-:Y:S01]  /*d9c0*/  F2FP.BF16.F32.PACK_AB R167, R191, R190 ;  /* 0x000000bebfa7723e */ /* 0x008fe200000010ff */
[----:B------:R-:W-:Y:S02]  /*d9d0*/  WARPGROUP.DEPBAR.LE gsb0, 0x0 ;  /* 0x00008000000079c5 */ /* 0x000fe40000010000 */
[----:B------:R-:W-:-:S06]  /*d9e0*/  WARPGROUP.ARRIVE ;  /* 0x00000000000079c5 */ /* 0x000fcc0000000000 */
[----:B------:R-:W-:Y:S01]  /*d9f0*/  HGMMA.64x256x16.F32.BF16 R24, R160, gdesc[UR4].tnspB, R24, gsb0 ;  /* 0x43e00004a0187df0 */ /* 0x000fe20008001818 */
[----:B------:R-:W-:Y:S01]  /*da00*/  R2UR UR7, R11 ;  /* 0x000000000b0772ca */ /* 0x000fe200000e0000 */
[----:B------:R-:W-:Y:S01]  /*da10*/  FADD.FTZ R11, R185, R153 ;  /* 0x00000099b90b7221 */ /* 0x000fe20000010000 */
[----:B------:R-:W-:-:S03]  /*da20*/  R2UR UR6, R10 ;  /* 0x000000000a0672ca */ /* 0x000fc600000e0000 */
[----:B------:R-:W-:Y:S01]  /*da30*/  FADD.FTZ R11, R166, R11 ;  /* 0x0000000ba60b7221 */ /* 0x000fe20000010000 */
[C---:B------:R-:W-:Y:S01]  /*da40*/  F2FP.BF16.F32.PACK_AB R166, R189.reuse, R166 ;  /* 0x000000a6bda6723e */ /* 0x040fe200000010ff */
[----:B------:R-:W0:Y:S08]  /*da50*/  MUFU.EX2 R168, R192 ;  /* 0x000000c000a87308 */ /* 0x000e300000000800 */
[----:B------:R-:W1:Y:S01]  /*da60*/  MUFU.EX2 R193, R193 ;  /* 0x000000c100c17308 */ /* 0x000e620000000800 */
[----:B------:R-:W-:-:S07]  /*da70*/  FADD.FTZ R11, R189, R11 ;  /* 0x0000000bbd0b7221 */ /* 0x000fce0000010000 */
[----:B------:R-:W-:Y:S01]  /*da80*/  MUFU.EX2 R170, R196 ;  /* 0x000000c400aa7308 */ /* 0x000fe20000000800 */
[----:B------:R-:W-:-:S07]  /*da90*/  VIADD R10, R6, 0x280 ;  /* 0x00000280060a7836 */ /* 0x000fce0000000000 */
[----:B------:R-:W-:Y:S08]  /*daa0*/  MUFU.EX2 R197, R197 ;  /* 0x000000c500c57308 */ /* 0x000ff00000000800 */
[----:B------:R-:W-:Y:S08]  /*dab0*/  MUFU.EX2 R194, R194 ;  /* 0x000000c200c27308 */ /* 0x000ff00000000800 */
[----:B------:R-:W2:Y:S08]  /*dac0*/  MUFU.EX2 R195, R195 ;  /* 0x000000c300c37308 */ /* 0x000eb00000000800 */
[----:B------:R-:W-:Y:S08]  /*dad0*/  MUFU.EX2 R198, R198 ;  /* 0x000000c600c67308 */ /* 0x000ff00000000800 */
[----:B------:R-:W3:Y:S01]  /*dae0*/  MUFU.EX2 R199, R199 ;  /* 0x000000c700c77308 */ /* 0x000ee20000000800 */
[----:B0-----:R-:W-:Y:S01]  /*daf0*/  FADD.FTZ R6, R168, R11 ;  /* 0x0000000ba8067221 */ /* 0x001fe20000010000 */
[----:B------:R-:W-:-:S03]  /*db00*/  IMAD.MOV.U32 R11, RZ, RZ, 0x40000040 ;  /* 0x40000040ff0b7424 */ /* 0x000fc600078e00ff */
[C---:B-1----:R-:W-:Y:S01]  /*db10*/  FADD.FTZ R6, R193.reuse, R6 ;  /* 0x00000006c1067221 */ /* 0x042fe20000010000 */
[----:B------:R-:W-:Y:S02]  /*db20*/  F2FP.BF16.F32.PACK_AB R168, R193, R168 ;  /* 0x000000a8c1a8723e */ /* 0x000fe400000010ff */
[----:B--2---:R-:W-:Y:S01]  /*db30*/  F2FP.BF16.F32.PACK_AB R169, R195, R194 ;  /* 0x000000c2c3a9723e */ /* 0x004fe200000010ff */
[----:B------:R-:W-:Y:S01]  /*db40*/  FADD.FTZ R6, R170, R6 ;  /* 0x00000006aa067221 */ /* 0x000fe20000010000 */
[----:B------:R-:W-:Y:S02]  /*db50*/  F2FP.BF16.F32.PACK_AB R170, R197, R170 ;  /* 0x000000aac5aa723e */ /* 0x000fe400000010ff */
[----:B---3--:R-:W-:Y:S01]  /*db60*/  F2FP.BF16.F32.PACK_AB R171, R199, R198 ;  /* 0x000000c6c7ab723e */ /* 0x008fe200000010ff */
[----:B------:R-:W-:Y:S02]  /*db70*/  WARPGROUP.DEPBAR.LE gsb0, 0x0 ;  /* 0x00008000000079c5 */ /* 0x000fe40000010000 */
[----:B------:R-:W-:-:S06]  /*db80*/  WARPGROUP.ARRIVE ;  /* 0x00000000000079c5 */ /* 0x000fcc0000000000 */
[----:B------:R-:W-:Y:S01]  /*db90*/  HGMMA.64x256x16.F32.BF16 R24, R164, gdesc[UR4].tnspB, R24, gsb0 ;  /* 0x43e00004a4187df0 */ /* 0x000fe20008001818 */
[----:B------:R-:W-:Y:S02]  /*dba0*/  R2UR UR6, R10 ;  /* 0x000000000a0672ca */ /* 0x000fe400000e0000 */
[----:B------:R-:W-:Y:S01]  /*dbb0*/  R2UR UR7, R11 ;  /* 0x000000000b0772ca */ /* 0x000fe200000e0000 */
[----:B------:R-:W-:-:S04]  /*dbc0*/  FADD.FTZ R5, R209, R5 ;  /* 0x00000005d1057221 */ /* 0x000fc80000010000 */
        /* <DEDUP_REMOVED lines=16> */
[----:B------:R-:W-:Y:S01]  /*dcd0*/  FADD.FTZ R5, R191, R5 ;  /* 0x00000005bf057221 */ /* 0x000fe20000010000 */
[----:B------:R-:W-:-:S03]  /*dce0*/  @!P1 VIADD R4, R4, 0x32460 ;  /* 0x0003246004049836 */ /* 0x000fc60000000000 */
[----:B------:R-:W-:Y:S02]  /*dcf0*/  FADD.FTZ R5, R194, R5 ;  /* 0x00000005c2057221 */ /* 0x000fe40000010000 */
[----:B------:R-:W-:Y:S02]  /*dd00*/  @!P1 PRMT R4, RZ, 0x654, R4 ;  /* 0x00000654ff049816 */ /* 0x000fe40000000004 */
[----:B------:R-:W-:-:S04]  /*dd10*/  FADD.FTZ R5, R195, R5 ;  /* 0x00000005c3057221 */ /* 0x000fc80000010000 */
[----:B------:R-:W-:Y:S01]  /*dd20*/  FADD.FTZ R5, R198, R5 ;  /* 0x00000005c6057221 */ /* 0x000fe20000010000 */
[----:B------:R-:W-:Y:S01]  /*dd30*/  FADD.FTZ R6, R197, R6 ;  /* 0x00000006c5067221 */ /* 0x000fe20000010000 */
[----:B------:R-:W-:Y:S02]  /*dd40*/  IMAD.MOV.U32 R7, RZ, RZ, R8 ;  /* 0x000000ffff077224 */ /* 0x000fe400078e0008 */
[----:B------:R-:W-:Y:S01]  /*dd50*/  FADD.FTZ R5, R199, R5 ;  /* 0x00000005c7057221 */ /* 0x000fe20000010000 */
[----:B------:R-:W-:Y:S01]  /*dd60*/  IMAD.MOV.U32 R10, RZ, RZ, R0 ;  /* 0x000000ffff0a7224 */ /* 0x000fe200078e0000 */
[----:B------:R-:W-:Y:S02]  /*dd70*/  WARPGROUP.DEPBAR.LE gsb0, 0x0 ;  /* 0x00008000000079c5 */ /* 0x000fe40000010000 */
[----:B------:R-:W-:-:S06]  /*dd80*/  WARPGROUP.ARRIVE ;  /* 0x00000000000079c5 */ /* 0x000fcc0000000000 */
[----:B------:R-:W-:Y:S03]  /*dd90*/  HGMMA.64x256x16.F32.BF16 R24, R168, gdesc[UR4].tnspB, R24, gsb0 ;  /* 0x43e00004a8187df0 */ /* 0x000fe60008001818 */
[----:B------:R-:W-:Y:S02]  /*dda0*/  WARPGROUP.DEPBAR.LE gsb0, 0x0 ;  /* 0x00008000000079c5 */ /* 0x000fe40000010000 */
[----:B------:R0:W-:Y:S01]  /*ddb0*/  @!P1 SYNCS.ARRIVE.TRANS64.RED.A1T0 RZ, [R4+URZ], RZ ;  /* 0x000000ff04ff99a7 */ /* 0x0001e2000810043f */
[----:B------:R-:W-:Y:S05]  /*ddc0*/  @P2 BRA `(.L_x_10307) ;  /* 0xffffffd400e82947 */ /* 0x000fea000383ffff */
.L_x_10297:
[----:B------:R-:W-:Y:S05]  /*ddd0*/  WARPSYNC.ALL ;  /* 0x0000000000007948 */ /* 0x000fea0003800000 */
[----:B-----5:R-:W1:Y:S01]  /*dde0*/  SHFL.BFLY PT, R3, R6, 0x2, 0x1f ;  /* 0x0c401f0006037f89 */ /* 0x020e6200000e0000 */
[----:B------:R-:W-:Y:S02]  /*ddf0*/  IMAD.MOV.U32 R156, RZ, RZ, -0x800000 ;  /* 0xff800000ff9c7424 */ /* 0x000fe400078e00ff */
[----:B------:R-:W-:Y:S01]  /*de00*/  VIADD R200, R200, 0x1 ;  /* 0x00000001c8c87836 */ /* 0x000fe20000000000 */
[----:B------:R2:W-:Y:S08]  /*de10*/  BAR.ARV R9, 0x100 ;  /* 0x000400090000751d */ /* 0x0005f00000002000 */
[----:B------:R-:W-:Y:S06]  /*de20*/  BAR.ARV 0x8, 0x180 ;  /* 0x0206000000007b1d */ /* 0x000fec0000002000 */
[----:B------:R-:W-:Y:S01]  /*de30*/  ISETP.NE.AND P1, PT, R200, 0x2, PT ;  /* 0x00000002c800780c */ /* 0x000fe20003f25270 */
[----:B------:R-:W-:-:S02]  /*de40*/  IMAD.MOV.U32 R155, RZ, RZ, -0x800000 ;  /* 0xff800000ff9b7424 */ /* 0x000fc400078e00ff */
[----:B------:R-:W-:Y:S01]  /*de50*/  VIADD R228, R228, 0x1 ;  /* 0x00000001e4e47836 */ /* 0x000fe20000000000 */
[----:B------:R-:W-:Y:S01]  /*de60*/  SEL R200, R200, RZ, P1 ;  /* 0x000000ffc8c87207 */ /* 0x000fe20000800000 */
[----:B-1----:R-:W-:-:S05]  /*de70*/  FADD.FTZ R3, R3, R6 ;  /* 0x0000000603037221 */ /* 0x002fca0000010000 */
[----:B------:R-:W1:Y:S02]  /*de80*/  SHFL.BFLY PT, R6, R3, 0x1, 0x1f ;  /* 0x0c201f0003067f89 */ /* 0x000e6400000e0000 */
[----:B-1----:R-:W-:Y:S01]  /*de90*/  FADD.FTZ R6, R3, R6 ;  /* 0x0000000603067221 */ /* 0x002fe20000010000 */
[----:B------:R-:W-:-:S04]  /*dea0*/  IMAD.MOV.U32 R3, RZ, RZ, RZ ;  /* 0x000000ffff037224 */ /* 0x000fc800078e00ff */
[----:B------:R-:W-:-:S13]  /*deb0*/  FSETP.NE.FTZ.AND P0, PT, R6, RZ, PT ;  /* 0x000000ff0600720b */ /* 0x000fda0003f15000 */
[----:B0-----:R-:W0:Y:S08]  /*dec0*/  @P0 MUFU.LG2 R4, R6 ;  /* 0x0000000600040308 */ /* 0x001e300000000c00 */
[----:B------:R1:W3:Y:S02]  /*ded0*/  @P0 MUFU.RCP R3, R6 ;  /* 0x0000000600030308 */ /* 0x0002e40000001000 */
[----:B-1----:R-:W-:-:S02]  /*dee0*/  IMAD.U32 R6, RZ, RZ, UR38 ;  /* 0x00000026ff067e24 */ /* 0x002fc4000f8e00ff */
[----:B0-----:R-:W-:Y:S02]  /*def0*/  @P0 FMUL.FTZ R4, R4, 0.69314718246459960938 ;  /* 0x3f31721804040820 */ /* 0x001fe40000410000 */
[----:B------:R-:W-:-:S04]  /*df00*/  @P0 FMUL.FTZ R6, R6, 0.69314718246459960938 ;  /* 0x3f31721806060820 */ /* 0x000fc80000410000 */
[----:B------:R-:W-:Y:S01]  /*df10*/  @P0 FFMA.FTZ R156, R6, R0, R4 ;  /* 0x00000000069c0223 */ /* 0x000fe20000010004 */
[-C--:B---3--:R-:W-:Y:S01]  /*df20*/  FMUL.FTZ R152, R24, R3.reuse ;  /* 0x0000000318987220 */ /* 0x088fe20000410000 */
        /* <DEDUP_REMOVED lines=68> */
[----:B------:R-:W-:-:S03]  /*e370*/  FMUL.FTZ R149, R149, R3 ;  /* 0x0000000395957220 */ /* 0x000fc60000410000 */
[----:B------:R-:W0:Y:S08]  /*e380*/  @P0 MUFU.LG2 R5, R4 ;  /* 0x0000000400050308 */ /* 0x000e300000000c00 */
[----:B------:R1:W3:Y:S02]  /*e390*/  @P0 MUFU.RCP R0, R4 ;  /* 0x0000000400000308 */ /* 0x0002e40000001000 */
[----:B-1----:R-:W-:-:S02]  /*e3a0*/  IMAD.U32 R4, RZ, RZ, UR38 ;  /* 0x00000026ff047e24 */ /* 0x002fc4000f8e00ff */
[----:B0-----:R-:W-:Y:S02]  /*e3b0*/  @P0 FMUL.FTZ R5, R5, 0.69314718246459960938 ;  /* 0x3f31721805050820 */ /* 0x001fe40000410000 */
[----:B------:R-:W-:-:S04]  /*e3c0*/  @P0 FMUL.FTZ R4, R4, 0.69314718246459960938 ;  /* 0x3f31721804040820 */ /* 0x000fc80000410000 */
[----:B------:R-:W-:Y:S01]  /*e3d0*/  @P0 FFMA.FTZ R155, R4, R8, R5 ;  /* 0x00000008049b0223 */ /* 0x000fe20000010005 */
        /* <DEDUP_REMOVED lines=64> */
[----:B------:R-:W-:-:S02]  /*e7e0*/  SEL R0, RZ, 0x1, P1 ;  /* 0x00000001ff007807 */ /* 0x000fc40000800000 */
[----:B------:R-:W-:Y:S02]  /*e7f0*/  PLOP3.LUT P0, PT, PT, PT, PT, 0x8, 0x0 ;  /* 0x000000000000781c */ /* 0x000fe40003f0e170 */
[----:B--2---:R-:W-:-:S11]  /*e800*/  LOP3.LUT R208, R208, R0, RZ, 0x3c, !PT ;  /* 0x00000000d0d07212 */ /* 0x004fd600078e3cff */
.L_x_10254:
        /* <DEDUP_REMOVED lines=11> */
[----:B------:R-:W-:Y:S01]  /*e8c0*/  ISETP.NE.AND P0, PT, R223, RZ, PT ;  /* 0x000000ffdf00720c */ /* 0x000fe20003f05270 */
        /* <DEDUP_REMOVED lines=193> */
[----:B--2---:R-:W-:Y:S01]  /*f4e0*/  @P0 IADD3 R14, P3, R225, UR6, RZ ;  /* 0x00000006e10e0c10 */ /* 0x004fe2000ff7e0ff */
[----:B------:R-:W-:Y:S02]  /*f4f0*/  ULDC UR6, c[0x0][0xb88] ;  /* 0x0002e20000067ab9 */ /* 0x000fe40000000800 */
[----:B------:R-:W-:Y:S01]  /*f500*/  IMAD.U32 R0, RZ, RZ, UR6 ;  /* 0x00000006ff007e24 */ /* 0x000fe2000f8e00ff */
[----:B------:R-:W-:Y:S01]  /*f510*/  @P0 IADD3.X R15, R226, UR7, RZ, P3, !PT ;  /* 0x00000007e20f0c10 */ /* 0x000fe20009ffe4ff */
[----:B------:R2:W5:Y:S01]  /*f520*/  @P1 LDG.E R3, desc[UR60][R8.64] ;  /* 0x0000003c08031981 */ /* 0x000562000c1e1900 */
[----:B------:R-:W-:Y:S01]  /*f530*/  IMAD.MOV.U32 R20, RZ, RZ, 0xab8 ;  /* 0x00000ab8ff147424 */ /* 0x000fe200078e00ff */
[----:B------:R-:W-:Y:S02]  /*f540*/  ISETP.GT.AND P2, PT, R223, 0x1, PT ;  /* 0x00000001df00780c */ /* 0x000fe40003f44270 */
[----:B------:R2:W5:Y:S02]  /*f550*/  @P0 LDG.E R0, desc[UR60][R14.64] ;  /* 0x0000003c0e000981 */ /* 0x000564000c1e1900 */
[----:B------:R-:W-:-:S04]  /*f560*/  SEL R20, R20, 0xa78, P2 ;  /* 0x00000a7814147807 */ /* 0x000fc80001000000 */
[----:B------:R2:W3:Y:S08]  /*f570*/  LDC.64 R10, c[0x0][R20+0x220] ;  /* 0x00008800140a7b82 */ /* 0x0004f00000000a00 */
[----:B------:R2:W4:Y:S01]  /*f580*/  LDC.64 R12, c[0x0][R20+0x218] ;  /* 0x00008600140c7b82 */ /* 0x0005220000000a00 */
[----:B------:R-:W-:Y:S05]  /*f590*/  @P0 BRA `(.L_x_10310) ;  /* 0x0000000000100947 */ /* 0x000fea0003800000 */
[----:B------:R-:W-:Y:S05]  /*f5a0*/  @!P1 BRA `(.L_x_10310) ;  /* 0x00000000000c9947 */ /* 0x000fea0003800000 */
[----:B-----5:R-:W3:Y:S04]  /*f5b0*/  LDG.E R0, desc[UR60][R8.64] ;  /* 0x0000003c08007981 */ /* 0x020ee8000c1e1900 */
[----:B--2---:R-:W3:Y:S02]  /*f5c0*/  LDG.E R8, desc[UR60][R8.64+0x4] ;  /* 0x0000043c08087981 */ /* 0x004ee4000c1e1900 */
[----:B---3--:R-:W-:-:S07]  /*f5d0*/  IMAD.IADD R0, R8, 0x1, -R0 ;  /* 0x0000000108007824 */ /* 0x008fce00078e0a00 */
.L_x_10310:
[----:B--2---:R-:W2:Y:S01]  /*f5e0*/  LDL.LU R14, [R1+0x88] ;  /* 0x00008800010e7983 */ /* 0x004ea20000300800 */
[----:B------:R-:W0:Y:S03]  /*f5f0*/  LDC R154, c[0x0][0xce8] ;  /* 0x00033a00ff9a7b82 */ /* 0x000e260000000800 */
[----:B------:R-:W2:Y:S01]  /*f600*/  LDL R21, [R1+0x98] ;  /* 0x0000980001157983 */ /* 0x000ea20000100800 */
[----:B------:R-:W-:-:S03]  /*f610*/  ISETP.NE.U32.AND P0, PT, RZ, UR4, PT ;  /* 0x00000004ff007c0c */ /* 0x000fc6000bf05070 */
[----:B------:R-:W2:Y:S01]  /*f620*/  LDL R158, [R1+0x94] ;  /* 0x00009400019e7983 */ /* 0x000ea20000100800 */
[----:B------:R-:W2:Y:S01]  /*f630*/  LDC.64 R8, c[0x0][R20+0x228] ;  /* 0x00008a0014087b82 */ /* 0x000ea20000000a00 */
[----:B------:R-:W-:Y:S02]  /*f640*/  ISETP.NE.AND.EX P0, PT, RZ, UR5, PT, P0 ;  /* 0x00000005ff007c0c */ /* 0x000fe4000bf05300 */
[----:B------:R-:W2:Y:S02]  /*f650*/  LDL R157, [R1+0x8c] ;  /* 0x00008c00019d7983 */ /* 0x000ea40000100800 */
[----:B------:R-:W-:Y:S02]  /*f660*/  SEL R224, R224, RZ, !P0 ;  /* 0x000000ffe0e07207 */ /* 0x000fe40004000000 */
[----:B0-----:R-:W-:-:S03]  /*f670*/  ISETP.NE.AND P1, PT, R154, 0x1, PT ;  /* 0x000000019a00780c */ /* 0x001fc60003f25270 */
[----:B---3--:R-:W-:Y:S02]  /*f680*/  IMAD R11, R11, R224, RZ ;  /* 0x000000e00b0b7224 */ /* 0x008fe400078e02ff */
[-C--:B----4-:R-:W-:Y:S02]  /*f690*/  IMAD R15, R13, R222.reuse, RZ ;  /* 0x000000de0d0f7224 */ /* 0x090fe400078e02ff */
[----:B------:R-:W-:-:S06]  /*f6a0*/  IMAD.WIDE.U32 R12, R12, R222, RZ ;  /* 0x000000de0c0c7225 */ /* 0x000fcc00078e00ff */
[----:B-1----:R-:W0:Y:S01]  /*f6b0*/  @P1 LDC R40, c[0x0][0xcec] ;  /* 0x00033b00ff281b82 */ /* 0x002e220000000800 */
[----:B------:R-:W-:Y:S02]  /*f6c0*/  IMAD.IADD R15, R13, 0x1, R15 ;  /* 0x000000010d0f7824 */ /* 0x000fe400078e020f */
[----:B-----5:R-:W-:Y:S01]  /*f6d0*/  IMAD R0, R0, R154, RZ ;  /* 0x0000009a00007224 */ /* 0x020fe200078e02ff */
[----:B--2---:R-:W-:-:S05]  /*f6e0*/  SEL R14, R14, RZ, !P0 ;  /* 0x000000ff0e0e7207 */ /* 0x004fca0004000000 */
[C---:B------:R-:W-:Y:S02]  /*f6f0*/  IMAD R14, R10.reuse, R14, R11 ;  /* 0x0000000e0a0e7224 */ /* 0x040fe400078e020b */
[----:B------:R-:W-:-:S04]  /*f700*/  IMAD.WIDE.U32 R10, R10, R224, RZ ;  /* 0x000000e00a0a7225 */ /* 0x000fc800078e00ff */
[----:B------:R-:W-:Y:S01]  /*f710*/  IMAD.IADD R11, R11, 0x1, R14 ;  /* 0x000000010b0b7824 */ /* 0x000fe200078e020e */
[----:B------:R-:W-:Y:S02]  /*f720*/  IADD3 R14, P0, P3, R10, R12, R3 ;  /* 0x0000000c0a0e7210 */ /* 0x000fe40007b1e003 */
[----:B------:R-:W1:Y:S01]  /*f730*/  @P1 LDC R10, c[0x0][0xcf0] ;  /* 0x00033c00ff0a1b82 */ /* 0x000e620000000800 */
[----:B------:R-:W-:Y:S01]  /*f740*/  SEL R12, R230, RZ, P2 ;  /* 0x000000ffe60c7207 */ /* 0x000fe20001000000 */
[----:B------:R-:W-:-:S04]  /*f750*/  IMAD R21, R229, 0x80, R21 ;  /* 0x00000080e5157824 */ /* 0x000fc800078e0215 */
[-C--:B------:R-:W-:Y:S02]  /*f760*/  IMAD R9, R9, R12.reuse, RZ ;  /* 0x0000000c09097224 */ /* 0x080fe400078e02ff */
[----:B------:R-:W-:Y:S01]  /*f770*/  IMAD.WIDE.U32 R12, R8, R12, RZ ;  /* 0x0000000c080c7225 */ /* 0x000fe200078e00ff */
[----:B------:R-:W-:-:S04]  /*f780*/  SHF.R.S32.HI R8, RZ, 0x1f, R3 ;  /* 0x0000001fff087819 */ /* 0x000fc80000011403 */
[----:B------:R-:W-:Y:S01]  /*f790*/  IADD3.X R15, R11, R15, R8, P0, P3 ;  /* 0x0000000f0b0f7210 */ /* 0x000fe200007e6408 */
[----:B0-----:R-:W-:-:S04]  /*f7a0*/  @P1 IMAD.HI.U32 R11, R21, R40, RZ ;  /* 0x00000028150b1227 */ /* 0x001fc800078e00ff */
[----:B------:R-:W-:Y:S02]  /*f7b0*/  IMAD.MOV.U32 R40, RZ, RZ, R21 ;  /* 0x000000ffff287224 */ /* 0x000fe400078e0015 */
[----:B------:R-:W-:Y:S01]  /*f7c0*/  IMAD.IADD R9, R13, 0x1, R9 ;  /* 0x000000010d097824 */ /* 0x000fe200078e0209 */
[----:B-1----:R-:W-:Y:S02]  /*f7d0*/  @P1 SHF.R.U32.HI R40, RZ, R10, R11 ;  /* 0x0000000aff281219 */ /* 0x002fe4000001160b */
[----:B------:R0:W1:Y:S02]  /*f7e0*/  LDC.64 R10, c[0x0][R20+0x210] ;  /* 0x00008400140a7b82 */ /* 0x0000640000000a00 */
[----:B------:R-:W-:Y:S02]  /*f7f0*/  IADD3 R12, P0, P3, R40, R14, R12 ;  /* 0x0000000e280c7210 */ /* 0x000fe40007b1e00c */
[----:B------:R-:W-:-:S04]  /*f800*/  SHF.R.S32.HI R13, RZ, 0x1f, R40 ;  /* 0x0000001fff0d7819 */ /* 0x000fc80000011428 */
[----:B------:R-:W-:Y:S02]  /*f810*/  IADD3.X R13, R13, R15, R9, P0, P3 ;  /* 0x0000000f0d0d7210 */ /* 0x000fe400007e6409 */
[----:B------:R-:W2:Y:S01]  /*f820*/  LDC.64 R14, c[0x0][0xca8] ;  /* 0x00032a00ff0e7b82 */ /* 0x000ea20000000a00 */
[----:B0-----:R-:W-:-:S04]  /*f830*/  IMAD.MOV R20, RZ, RZ, -R40 ;  /* 0x000000ffff147224 */ /* 0x001fc800078e0a28 */
[----:B------:R-:W-:-:S05]  /*f840*/  IMAD R20, R154, R20, R21 ;  /* 0x000000149a147224 */ /* 0x000fca00078e0215 */
[----:B------:R-:W-:Y:S01]  /*f850*/  SHF.R.S32.HI R9, RZ, 0x1f, R20 ;  /* 0x0000001fff097819 */ /* 0x000fe20000011414 */
[----:B--2---:R-:W0:Y:S08]  /*f860*/  @!P2 LDC R14, c[0x0][0xc50] ;  /* 0x00031400ff0eab82 */ /* 0x004e300000000800 */
[----:B------:R-:W2:Y:S01]  /*f870*/  @!P2 LDC R15, c[0x0][0xc54] ;  /* 0x00031500ff0fab82 */ /* 0x000ea20000000800 */
[----:B-1----:R-:W-:-:S02]  /*f880*/  IMAD R11, R11, R20, RZ ;  /* 0x000000140b0b7224 */ /* 0x002fc400078e02ff */
[----:B------:R-:W-:-:S04]  /*f890*/  IMAD.WIDE.U32 R12, R10, R20, R12 ;  /* 0x000000140a0c7225 */ /* 0x000fc800078e000c */
[----:B------:R-:W-:-:S04]  /*f8a0*/  IMAD R9, R10, R9, R11 ;  /* 0x000000090a097224 */ /* 0x000fc800078e020b */
[----:B------:R-:W-:Y:S01]  /*f8b0*/  IMAD.IADD R9, R13, 0x1, R9 ;  /* 0x000000010d097824 */ /* 0x000fe200078e0209 */
[----:B0-----:R-:W-:-:S04]  /*f8c0*/  LEA R14, P0, R12, R14, 0x2 ;  /* 0x0000000e0c0e7211 */ /* 0x001fc800078010ff */
[----:B--2---:R-:W-:Y:S01]  /*f8d0*/  LEA.HI.X R9, R12, R15, R9, 0x2, P0 ;  /* 0x0000000f0c097211 */ /* 0x004fe200000f1409 */
[----:B------:R-:W-:Y:S01]  /*f8e0*/  SHFL.IDX PT, R10, R14, RZ, 0x1c1f ;  /* 0x001c1fff0e0a7589 */ /* 0x000fe200000e0000 */
[----:B------:R-:W-:-:S03]  /*f8f0*/  IMAD R20, R229, 0x80, R158 ;  /* 0x00000080e5147824 */ /* 0x000fc600078e029e */
[----:B------:R-:W0:Y:S04]  /*f900*/  SHFL.IDX PT, R11, R9, RZ, 0x1c1f ;  /* 0x001c1fff090b7589 */ /* 0x000e2800000e0000 */
[----:B------:R-:W-:Y:S04]  /*f910*/  SHFL.IDX PT, R12, R14, 0x1, 0x1c1f ;  /* 0x003c1f000e0c7f89 */ /* 0x000fe800000e0000 */
[----:B------:R1:W2:Y:S01]  /*f920*/  SHFL.IDX PT, R13, R9, 0x1, 0x1c1f ;  /* 0x003c1f00090d7f89 */ /* 0x0002a200000e0000 */
        /* <DEDUP_REMOVED lines=9> */
[----:B------:R-:W-:-:S07]  /*f9c0*/  ULDC.64 UR4, c[0x0][0xba0] ;  /* 0x0002e80000047ab9 */ /* 0x000fce0000000a00 */
[----:B------:R-:W2:Y:S01]  /*f9d0*/  @P1 LDC R20, c[0x0][0xcf0] ;  /* 0x00033c00ff141b82 */ /* 0x000ea20000000800 */
        /* <DEDUP_REMOVED lines=9> */
[C---:B------:R-:W-:Y:S02]  /*fa70*/  IADD3 R29, P2, R6.reuse, 0x2000, RZ ;  /* 0x00002000061d7810 */ /* 0x040fe40007f5e0ff */
[C---:B------:R-:W-:Y:S02]  /*fa80*/  IADD3 R33, P3, R6.reuse, 0x3000, RZ ;  /* 0x0000300006217810 */ /* 0x040fe40007f7e0ff */
[----:B------:R-:W-:-:S02]  /*fa90*/  IADD3 R37, P4, R6, 0x4000, RZ ;  /* 0x0000400006257810 */ /* 0x000fc40007f9e0ff */
[----:B------:R-:W-:Y:S02]  /*faa0*/  SHF.R.U64 R44, R44, 0x3, RZ ;  /* 0x000000032c2c7819 */ /* 0x000fe400000012ff */
[----:B------:R-:W-:Y:S02]  /*fab0*/  LOP3.LUT R24, R25, 0x380, RZ, 0xc0, !PT ;  /* 0x0000038019187812 */ /* 0x000fe400078ec0ff */
[----:B------:R-:W-:Y:S02]  /*fac0*/  LOP3.LUT R28, R29, 0x380, RZ, 0xc0, !PT ;  /* 0x000003801d1c7812 */ /* 0x000fe400078ec0ff */
[----:B------:R-:W-:Y:S02]  /*fad0*/  LOP3.LUT R32, R33, 0x380, RZ, 0xc0, !PT ;  /* 0x0000038021207812 */ /* 0x000fe400078ec0ff */
[----:B------:R-:W-:Y:S02]  /*fae0*/  LOP3.LUT R36, R37, 0x380, RZ, 0xc0, !PT ;  /* 0x0000038025247812 */ /* 0x000fe400078ec0ff */
[----:B------:R-:W-:Y:S01]  /*faf0*/  LOP3.LUT R44, R44, R45, RZ, 0x3c, !PT ;  /* 0x0000002d2c2c7212 */ /* 0x000fe200078e3cff */
[----:B------:R-:W-:Y:S01]  /*fb00*/  IMAD.X R45, RZ, RZ, R7, P5 ;  /* 0x000000ffff2d7224 */ /* 0x000fe200028e0607 */
[----:B------:R-:W-:-:S02]  /*fb10*/  IADD3 R65, P5, R6, 0xa000, RZ ;  /* 0x0000a00006417810 */ /* 0x000fc40007fbe0ff */
[----:B------:R-:W-:Y:S02]  /*fb20*/  SHF.R.U64 R24, R24, 0x3, RZ ;  /* 0x0000000318187819 */ /* 0x000fe400000012ff */
[----:B------:R-:W-:Y:S01]  /*fb30*/  SHF.R.U64 R28, R28, 0x3, RZ ;  /* 0x000000031c1c7819 */ /* 0x000fe200000012ff */
[----:B------:R-:W-:Y:S01]  /*fb40*/  IMAD R8, R8, UR4, RZ ;  /* 0x0000000408087c24 */ /* 0x000fe2000f8e02ff */
[----:B------:R-:W-:Y:S01]  /*fb50*/  SHF.R.U64 R32, R32, 0x3, RZ ;  /* 0x0000000320207819 */ /* 0x000fe200000012ff */
[----:B------:R-:W5:Y:S01]  /*fb60*/  LD.E.128 R44, desc[UR60][R44.64] ;  /* 0x0000003c2c2c7980 */ /* 0x000f62000c101d00 */
[----:B------:R-:W-:Y:S02]  /*fb70*/  SHF.R.U64 R36, R36, 0x3, RZ ;  /* 0x0000000324247819 */ /* 0x000fe400000012ff */
[----:B------:R-:W-:Y:S02]  /*fb80*/  LOP3.LUT R64, R65, 0x380, RZ, 0xc0, !PT ;  /* 0x0000038041407812 */ /* 0x000fe400078ec0ff */
        /* <DEDUP_REMOVED lines=13> */
[----:B------:R-:W-:Y:S02]  /*fc60*/  IADD3 R61, P4, R6, 0x9000, RZ ;  /* 0x00009000063d7810 */ /* 0x000fe40007f9e0ff */
[----:B------:R-:W-:Y:S01]  /*fc70*/  SHF.R.U64 R64, R64, 0x3, RZ ;  /* 0x0000000340407819 */ /* 0x000fe200000012ff */
[----:B------:R-:W5:Y:S01]  /*fc80*/  LD.E.128 R32, desc[UR60][R32.64] ;  /* 0x0000003c20207980 */ /* 0x000f62000c101d00 */
[----:B------:R-:W-:Y:S02]  /*fc90*/  LOP3.LUT R48, R49, 0x380, RZ, 0xc0, !PT ;  /* 0x0000038031307812 */ /* 0x000fe400078ec0ff */
[----:B------:R-:W-:Y:S01]  /*fca0*/  LOP3.LUT R52, R53, 0x380, RZ, 0xc0, !PT ;  /* 0x0000038035347812 */ /* 0x000fe200078ec0ff */
[----:B------:R-:W5:Y:S01]  /*fcb0*/  LD.E.128 R36, desc[UR60][R36.64] ;  /* 0x0000003c24247980 */ /* 0x000f62000c101d00 */
[----:B------:R-:W-:-:S02]  /*fcc0*/  LOP3.LUT R56, R57, 0x380, RZ, 0xc0, !PT ;  /* 0x0000038039387812 */ /* 0x000fc400078ec0ff */
[----:B------:R-:W-:Y:S02]  /*fcd0*/  LOP3.LUT R60, R61, 0x380, RZ, 0xc0, !PT ;  /* 0x000003803d3c7812 */ /* 0x000fe400078ec0ff */
[----:B------:R-:W-:Y:S01]  /*fce0*/  LOP3.LUT R64, R64, R65, RZ, 0x3c, !PT ;  /* 0x0000004140407212 */ /* 0x000fe200078e3cff */
[--C-:B------:R-:W-:Y:S01]  /*fcf0*/  IMAD.X R65, RZ, RZ, R7.reuse, P5 ;  /* 0x000000ffff417224 */ /* 0x100fe200028e0607 */
[C---:B------:R-:W-:Y:S02]  /*fd00*/  LOP3.LUT R13, R6.reuse, 0x380, RZ, 0xc0, !PT ;  /* 0x00000380060d7812 */ /* 0x040fe400078ec0ff */
[----:B------:R-:W-:Y:S02]  /*fd10*/  IADD3 R9, P5, R6, 0xf000, RZ ;  /* 0x0000f00006097810 */ /* 0x000fe40007fbe0ff */
[----:B------:R-:W-:Y:S01]  /*fd20*/  SHF.R.U64 R48, R48, 0x3, RZ ;  /* 0x0000000330307819 */ /* 0x000fe200000012ff */
[----:B------:R-:W5:Y:S01]  /*fd30*/  LD.E.128 R64, desc[UR60][R64.64] ;  /* 0x0000003c40407980 */ /* 0x000f62000c101d00 */
[----:B------:R-:W-:Y:S01]  /*fd40*/  SHF.R.U64 R52, R52, 0x3, RZ ;  /* 0x0000000334347819 */ /* 0x000fe200000012ff */
[----:B------:R-:W-:Y:S01]  /*fd50*/  IMAD.X R85, RZ, RZ, R7, P5 ;  /* 0x000000ffff557224 */ /* 0x000fe200028e0607 */
[----:B------:R-:W-:-:S02]  /*fd60*/  SHF.R.U64 R56, R56, 0x3, RZ ;  /* 0x0000000338387819 */ /* 0x000fc400000012ff */
[----:B------:R-:W-:Y:S02]  /*fd70*/  SHF.R.U64 R60, R60, 0x3, RZ ;  /* 0x000000033c3c7819 */ /* 0x000fe400000012ff */
        /* <DEDUP_REMOVED lines=16> */
[----:B------:R-:W-:Y:S01]  /*fe80*/  LOP3.LUT R4, R13, R6, RZ, 0x3c, !PT ;  /* 0x000000060d047212 */ /* 0x000fe200078e3cff */
[----:B------:R-:W5:Y:S01]  /*fe90*/  LD.E.128 R56, desc[UR60][R56.64] ;  /* 0x0000003c38387980 */ /* 0x000f62000c101d00 */
[----:B------:R-:W-:Y:S02]  /*fea0*/  SHF.R.U64 R6, R5, 0x3, RZ ;  /* 0x0000000305067819 */ /* 0x000fe400000012ff */
[----:B------:R-:W-:Y:S01]  /*feb0*/  LOP3.LUT R12, R12, 0xfffffff8, RZ, 0xc0, !PT ;  /* 0xfffffff80c0c7812 */ /* 0x000fe200078ec0ff */
[C---:B------:R-:W-:Y:S01]  /*fec0*/  IMAD R13, R3.reuse, UR5, R8 ;  /* 0x00000005030d7c24 */ /* 0x040fe2000f8e0208 */
[----:B------:R-:W-:Y:S01]  /*fed0*/  LOP3.LUT R84, R6, R9, RZ, 0x3c, !PT ;  /* 0x0000000906547212 */ /* 0x000fe200078e3cff */
[----:B------:R-:W-:Y:S01]  /*fee0*/  IMAD.WIDE.U32 R8, R3, UR4, RZ ;  /* 0x0000000403087c25 */ /* 0x000fe2000f8e00ff */
[----:B------:R-:W-:Y:S01]  /*fef0*/  LOP3.LUT R68, R69, 0x380, RZ, 0xc0, !PT ;  /* 0x0000038045447812 */ /* 0x000fe200078ec0ff */
[----:B------:R-:W-:Y:S01]  /*ff00*/  ULDC.64 UR4, c[0x0][0xbe8] ;  /* 0x0002fa0000047ab9 */ /* 0x000fe20000000a00 */
[----:B------:R-:W-:Y:S01]  /*ff10*/  LOP3.LUT R72, R73, 0x380, RZ, 0xc0, !PT ;  /* 0x0000038049487812 */ /* 0x000fe200078ec0ff */
[----:B------:R-:W-:Y:S01]  /*ff20*/  IMAD.IADD R11, R11, 0x1, -R12 ;  /* 0x000000010b0b7824 */ /* 0x000fe200078e0a0c */
[----:B------:R-:W-:Y:S01]  /*ff30*/  LOP3.LUT R76, R77, 0x380, RZ, 0xc0, !PT ;  /* 0x000003804d4c7812 */ /* 0x000fe200078ec0ff */
[----:B------:R-:W-:Y:S01]  /*ff40*/  IMAD.IADD R9, R9, 0x1, R13 ;  /* 0x0000000109097824 */ /* 0x000fe200078e020d */
[----:B------:R-:W-:Y:S01]  /*ff50*/  LOP3.LUT R80, R81, 0x380, RZ, 0xc0, !PT ;  /* 0x0000038051507812 */ /* 0x000fe200078ec0ff */
[----:B------:R-:W-:Y:S01]  /*ff60*/  IMAD R12, R11, 0x20, R10 ;  /* 0x000000200b0c7824 */ /* 0x000fe200078e020a */
[----:B------:R-:W-:Y:S01]  /*ff70*/  SHF.R.U64 R68, R68, 0x3, RZ ;  /* 0x0000000344447819 */ /* 0x000fe200000012ff */
[----:B------:R-:W-:Y:S01]  /*ff80*/  IMAD.WIDE.U32 R8, R222, UR4, R8 ;  /* 0x00000004de087c25 */ /* 0x000fe2000f8e0008 */
[----:B------:R-:W-:Y:S01]  /*ff90*/  SHF.R.U64 R72, R72, 0x3, RZ ;  /* 0x0000000348487819 */ /* 0x000fe200000012ff */
[----:B------:R-:W5:Y:S01]  /*ffa0*/  LD.E.128 R60, desc[UR60][R60.64] ;  /* 0x0000003c3c3c7980 */ /* 0x000f62000c101d00 */
[----:B------:R-:W-:Y:S01]  /*ffb0*/  SHF.R.U64 R76, R76, 0x3, RZ ;  /* 0x000000034c4c7819 */ /* 0x000fe200000012ff */
[----:B------:R-:W-:Y:S01]  /*ffc0*/  IMAD R14, R229, 0x80, R12 ;  /* 0x00000080e50e7824 */ /* 0x000fe200078e020c */
[----:B------:R-:W-:Y:S01]  /*ffd0*/  SHF.R.U64 R80, R80, 0x3, RZ ;  /* 0x0000000350507819 */ /* 0x000fe200000012ff */
[----:B------:R-:W-:Y:S01]  /*ffe0*/  IMAD.MOV.U32 R5, RZ, RZ, R7 ;  /* 0x000000ffff057224 */ /* 0x000fe200078e0007 */
[----:B------:R-:W-:Y:S01]  /*fff0*/  SHF.R.S32.HI R13, RZ, 0x1f, R224 ;  /* 0x0000001fff0d7819 */ /* 0x000fe200000114e0 */
[----:B------:R-:W-:Y:S01]  /*10000*/  IMAD R9, R222, UR5, R9 ;  /* 0x00000005de097c24 */ /* 0x000fe2000f8e0209 */
[----:B------:R-:W-:Y:S01]  /*10010*/  ULDC.64 UR4, c[0x0][0xbf0] ;  /* 0x0002fc0000047ab9 */ /* 0x000fe20000000a00 */
[----:B------:R-:W-:Y:S01]  /*10020*/  LOP3.LUT R68, R68, R69, RZ, 0x3c, !PT ;  /* 0x0000004544447212 */ /* 0x000fe200078e3cff */
[----:B-1----:R-:W-:Y:S01]  /*10030*/  @P1 IMAD.HI.U32 R3, R14, R15, RZ ;  /* 0x0000000f0e031227 */ /* 0x002fe200078e00ff */
[----:B------:R-:W-:Y:S01]  /*10040*/  LOP3.LUT R72, R72, R73, RZ, 0x3c, !PT ;  /* 0x0000004948487212 */ /* 0x000fe200078e3cff */
[----:B------:R-:W5:Y:S01]  /*10050*/  LD.E.128 R84, desc[UR60][R84.64] ;  /* 0x0000003c54547980 */ /* 0x000f62000c101d00 */
[----:B------:R-:W-:Y:S01]  /*10060*/  LOP3.LUT R76, R76, R77, RZ, 0x3c, !PT ;  /* 0x0000004d4c4c7212 */ /* 0x000fe200078e3cff */
[--C-:B------:R-:W-:Y:S01]  /*10070*/  IMAD.X R69, RZ, RZ, R7.reuse, P0 ;  /* 0x000000ffff457224 */ /* 0x100fe200000e0607 */
[----:B------:R-:W-:Y:S01]  /*10080*/  LOP3.LUT R80, R80, R81, RZ, 0x3c, !PT ;  /* 0x0000005150507212 */ /* 0x000fe200078e3cff */
[----:B------:R-:W-:-:S02]  /*10090*/  IMAD.X R73, RZ, RZ, R7, P2 ;  /* 0x000000ffff497224 */ /* 0x000fc400010e0607 */
[--C-:B------:R-:W-:Y:S02]  /*100a0*/  IMAD.X R77, RZ, RZ, R7.reuse, P3 ;  /* 0x000000ffff4d7224 */ /* 0x100fe400018e0607 */
[----:B------:R-:W-:Y:S01]  /*100b0*/  IMAD.X R81, RZ, RZ, R7, P4 ;  /* 0x000000ffff517224 */ /* 0x000fe200020e0607 */
[----:B------:R-:W5:Y:S01]  /*100c0*/  LD.E.128 R68, desc[UR60][R68.64] ;  /* 0x0000003c44447980 */ /* 0x000f62000c101d00 */
[----:B------:R-:W-:Y:S02]  /*100d0*/  IMAD R13, R13, UR4, RZ ;  /* 0x000000040d0d7c24 */ /* 0x000fe4000f8e02ff */
[----:B------:R-:W-:Y:S01]  /*100e0*/  IMAD.MOV.U32 R11, RZ, RZ, R14 ;  /* 0x000000ffff0b7224 */ /* 0x000fe200078e000e */
[----:B--2---:R-:W-:Y:S01]  /*100f0*/  @P1 SHF.R.U32.HI R11, RZ, R20, R3 ;  /* 0x00000014ff0b1219 */ /* 0x004fe20000011603 */
[C---:B------:R-:W-:Y:S01]  /*10100*/  IMAD R13, R224.reuse, UR5, R13 ;  /* 0x00000005e00d7c24 */ /* 0x040fe2000f8e020d */
[----:B------:R-:W5:Y:S01]  /*10110*/  LD.E.128 R4, desc[UR60][R4.64] ;  /* 0x0000003c04047980 */ /* 0x000f62000c101d00 */
[----:B------:R-:W-:Y:S01]  /*10120*/  IMAD.WIDE.U32 R8, R224, UR4, R8 ;  /* 0x00000004e0087c25 */ /* 0x000fe2000f8e0008 */
[----:B------:R-:W-:Y:S01]  /*10130*/  SHF.R.S32.HI R3, RZ, 0x1f, R11 ;  /* 0x0000001fff037819 */ /* 0x000fe2000001140b */
[----:B------:R-:W-:Y:S01]  /*10140*/  ULDC.64 UR4, c[0x0][0xbe0] ;  /* 0x0002f80000047ab9 */ /* 0x000fe20000000a00 */
[----:B------:R-:W5:Y:S01]  /*10150*/  LD.E.128 R72, desc[UR60][R72.64] ;  /* 0x0000003c48487980 */ /* 0x000f62000c101d00 */
[----:B------:R-:W-:-:S03]  /*10160*/  IMAD.IADD R9, R9, 0x1, R13 ;  /* 0x0000000109097824 */ /* 0x000fc600078e020d */
[----:B------:R-:W5:Y:S01]  /*10170*/  LD.E.128 R76, desc[UR60][R76.64] ;  /* 0x0000003c4c4c7980 */ /* 0x000f62000c101d00 */
[----:B------:R-:W-:-:S03]  /*10180*/  IMAD.MOV R13, RZ, RZ, -R11 ;  /* 0x000000ffff0d7224 */ /* 0x000fc600078e0a0b */
[----:B------:R-:W5:Y:S01]  /*10190*/  LD.E.128 R80, desc[UR60][R80.64] ;  /* 0x0000003c50507980 */ /* 0x000f62000c101d00 */
[----:B------:R-:W-:Y:S01]  /*101a0*/  @!PT LDS RZ, [RZ] ;  /* 0x00000000fffff984 */ /* 0x000fe20000000800 */
[----:B------:R-:W-:Y:S01]  /*101b0*/  @!PT LDS RZ, [RZ] ;  /* 0x00000000fffff984 */ /* 0x000fe20000000800 */
[----:B------:R-:W-:Y:S01]  /*101c0*/  @!PT LDS RZ, [RZ] ;  /* 0x00000000fffff984 */ /* 0x000fe20000000800 */
[----:B------:R-:W-:Y:S01]  /*101d0*/  @!PT LDS RZ, [RZ] ;  /* 0x00000000fffff984 */ /* 0x000fe20000000800 */
[----:B------:R0:W-:Y:S06]  /*101e0*/  MEMBAR.ALL.CTA ;  /* 0x0000000000007992 */ /* 0x0001ec0000008000 */
[----:B0-----:R-:W0:Y:S01]  /*101f0*/  FENCE.VIEW.ASYNC.S ;  /* 0x00000000000073c6 */ /* 0x001e220000000000 */
[----:B------:R-:W-:Y:S02]  /*10200*/  IMAD R12, R3, UR4, RZ ;  /* 0x00000004030c7c24 */ /* 0x000fe4000f8e02ff */
[----:B------:R-:W-:-:S02]  /*10210*/  IMAD R13, R154, R13, R14 ;  /* 0x0000000d9a0d7224 */ /* 0x000fc400078e020e */
        /* <DEDUP_REMOVED lines=19> */
.L_x_10531:
        /* <DEDUP_REMOVED lines=14> */
[-C--:B--2---:R-:W-:Y:S02]  /*10430*/  @!P3 LEA R8, P5, R203, R14.reuse, 0x1 ;  /* 0x0000000ecb08b211 */ /* 0x084fe400078a08ff */
[----:B------:R-:W-:Y:S02]  /*10440*/  @!P2 LEA R10, P4, R221, R14, 0x1 ;  /* 0x0000000edd0aa211 */ /* 0x000fe400078808ff */
[----:B-1----:R-:W-:Y:S02]  /*10450*/  @!P3 LEA.HI.X R9, R203, R20, R12, 0x1, P5 ;  /* 0x00000014cb09b211 */ /* 0x002fe400028f0c0c */
[----:B------:R-:W-:-:S02]  /*10460*/  @!P1 LEA R12, P5, R220, R14, 0x1 ;  /* 0x0000000edc0c9211 */ /* 0x000fc400078a08ff */
[----:B------:R-:W-:Y:S01]  /*10470*/  @!P2 LEA.HI.X R11, R221, R20, R90, 0x1, P4 ;  /* 0x00000014dd0ba211 */ /* 0x000fe200020f0c5a */
[----:B-----5:R3:W-:Y:S01]  /*10480*/  @!P3 ST.E.128 desc[UR60][R8.64], R4 ;  /* 0x000000040800b985 */ /* 0x0207e2000c101d3c */
[----:B------:R-:W-:Y:S02]  /*10490*/  SHF.R.S32.HI R40, RZ, 0x1f, R15 ;  /* 0x0000001fff287819 */ /* 0x000fe4000001140f */
[C---:B------:R-:W-:Y:S01]  /*104a0*/  @!P0 LEA R14, P4, R15.reuse, R14, 0x1 ;  /* 0x0000000e0f0e8211 */ /* 0x040fe200078808ff */
[----:B------:R3:W-:Y:S01]  /*104b0*/  @!P2 ST.E.128 desc[UR60][R10.64], R36 ;  /* 0x000000240a00a985 */ /* 0x0007e2000c101d3c */
[-C--:B------:R-:W-:Y:S02]  /*104c0*/  @!P1 LEA.HI.X R13, R220, R20.reuse, R88, 0x1, P5 ;  /* 0x00000014dc0d9211 */ /* 0x080fe400028f0c58 */
[----:B------:R-:W-:-:S03]  /*104d0*/  @!P0 LEA.HI.X R15, R15, R20, R40, 0x1, P4 ;  /* 0x000000140f0f8211 */ /* 0x000fc600020f0c28 */
[----:B------:R3:W-:Y:S04]  /*104e0*/  @!P1 ST.E.128 desc[UR60][R12.64], R56 ;  /* 0x000000380c009985 */ /* 0x0007e8000c101d3c */
[----:B------:R3:W-:Y:S02]  /*104f0*/  @!P0 ST.E.128 desc[UR60][R14.64], R72 ;  /* 0x000000480e008985 */ /* 0x0007e4000c101d3c */
.L_x_10314:
[----:B------:R-:W-:Y:S05]  /*10500*/  BSYNC B1 ;  /* 0x0000000000017941 */ /* 0x000fea0003800000 */
.L_x_10313:
[----:B------:R-:W-:Y:S01]  /*10510*/  UMOV UR4, 0xffffffff ;  /* 0xffffffff00047882 */ /* 0x000fe20000000000 */
[----:B---3-5:R-:W-:Y:S02]  /*10520*/  SHF.R.S32.HI R36, RZ, 0x1f, R89 ;  /* 0x0000001fff247819 */ /* 0x028fe40000011459 */
[----:B------:R-:W-:Y:S05]  /*10530*/  BRA.DIV UR4, `(.L_x_10315) ;  /* 0x000000c604887947 */ /* 0x000fea000b800000 */
[----:B-1----:R1:W3:Y:S04]  /*10540*/  SHFL.IDX PT, R20, R21, 0x1, 0x181f ;  /* 0x00381f0015147f89 */ /* 0x0022e800000e0000 */
[----:B--2---:R1:W2:Y:S02]  /*10550*/  SHFL.IDX PT, R14, R3, 0x1, 0x181f ;  /* 0x00381f00030e7f89 */ /* 0x0042a400000e0000 */
.L_x_10535:
        /* <DEDUP_REMOVED lines=12> */
[-C--:B--2---:R-:W-:Y:S02]  /*10620*/  @!P3 LEA R4, P5, R203, R14.reuse, 0x1 ;  /* 0x0000000ecb04b211 */ /* 0x084fe400078a08ff */
        /* <DEDUP_REMOVED lines=11> */
.L_x_10317:
[----:B------:R-:W-:Y:S05]  /*106e0*/  BSYNC B1 ;  /* 0x0000000000017941 */ /* 0x000fea0003800000 */
.L_x_10316:
[----:B------:R-:W-:-:S03]  /*106f0*/  UMOV UR4, 0xffffffff ;  /* 0xffffffff00047882 */ /* 0x000fc60000000000 */
[----:B------:R-:W-:Y:S05]  /*10700*/  BRA.DIV UR4, `(.L_x_10318) ;  /* 0x000000c6045c7947 */ /* 0x000fea000b800000 */
[----:B---3--:R3:W0:Y:S04]  /*10710*/  SHFL.IDX PT, R20, R21, 0x2, 0x181f ;  /* 0x00581f0015147f89 */ /* 0x00862800000e0000 */
[----:B--2---:R3:W2:Y:S02]  /*10720*/  SHFL.IDX PT, R14, R3, 0x2, 0x181f ;  /* 0x00581f00030e7f89 */ /* 0x0046a400000e0000 */
.L_x_10539:
[----:B----4-:R-:W-:Y:S01]  /*10730*/  VIADD R5, R91, 0x40 ;  /* 0x000000405b057836 */ /* 0x010fe20000000000 */
        /* <DEDUP_REMOVED lines=23> */
.L_x_10320:
[----:B------:R-:W-:Y:S05]  /*108b0*/  BSYNC B1 ;  /* 0x0000000000017941 */ /* 0x000fea0003800000 */
.L_x_10319:
[----:B------:R-:W-:-:S03]  /*108c0*/  UMOV UR4, 0xffffffff ;  /* 0xffffffff00047882 */ /* 0x000fc60000000000 */
[----:B------:R-:W-:Y:S05]  /*108d0*/  BRA.DIV UR4, `(.L_x_10321) ;  /* 0x000000c604307947 */ /* 0x000fea000b800000 */
[----:B----4-:R4:W0:Y:S04]  /*108e0*/  SHFL.IDX PT, R10, R21, 0x3, 0x181f ;  /* 0x00781f00150a7f89 */ /* 0x01082800000e0000 */
[----:B--2---:R4:W2:Y:S02]  /*108f0*/  SHFL.IDX PT, R14, R3, 0x3, 0x181f ;  /* 0x00781f00030e7f89 */ /* 0x0048a400000e0000 */
.L_x_10543:
        /* <DEDUP_REMOVED lines=10> */
[-C--:B--2---:R-:W-:Y:S02]  /*109a0*/  @!P3 LEA R4, P0, R203, R14.reuse, 0x1 ;  /* 0x0000000ecb04b211 */ /* 0x084fe400078008ff */
[-C--:B------:R-:W-:Y:S02]  /*109b0*/  @!P4 LEA R6, P1, R221, R14.reuse, 0x1 ;  /* 0x0000000edd06c211 */ /* 0x080fe400078208ff */
[C---:B------:R-:W-:Y:S02]  /*109c0*/  @!P5 LEA R8, P2, R220.reuse, R14, 0x1 ;  /* 0x0000000edc08d211 */ /* 0x040fe400078408ff */
        /* <DEDUP_REMOVED lines=12> */
.L_x_10311:
[----:B------:R-:W1:Y:S01]  /*10a90*/  @P1 LDC R7, c[0x0][0xcec] ;  /* 0x00033b00ff071b82 */ /* 0x000e620000000800 */
[----:B------:R-:W-:Y:S01]  /*10aa0*/  ULDC.64 UR4, c[0x0][0xc08] ;  /* 0x0003020000047ab9 */ /* 0x000fe20000000a00 */
[----:B0-----:R-:W-:Y:S02]  /*10ab0*/  IMAD.MOV.U32 R10, RZ, RZ, R21 ;  /* 0x000000ffff0a7224 */ /* 0x001fe400078e0015 */
[----:B------:R-:W-:-:S04]  /*10ac0*/  IMAD R8, R8, UR4, RZ ;  /* 0x0000000408087c24 */ /* 0x000fc8000f8e02ff */
[----:B------:R-:W0:Y:S01]  /*10ad0*/  @P1 LDC R6, c[0x0][0xcf0] ;  /* 0x00033c00ff061b82 */ /* 0x000e220000000800 */
[----:B------:R-:W-:Y:S02]  /*10ae0*/  IMAD R8, R3, UR5, R8 ;  /* 0x0000000503087c24 */ /* 0x000fe4000f8e0208 */
[----:B-1----:R-:W-:-:S05]  /*10af0*/  @P1 IMAD.HI.U32 R7, R21, R7, RZ ;  /* 0x0000000715071227 */ /* 0x002fca00078e00ff */
[----:B0-----:R-:W-:Y:S01]  /*10b00*/  @P1 SHF.R.U32.HI R10, RZ, R6, R7 ;  /* 0x00000006ff0a1219 */ /* 0x001fe20000011607 */
[----:B------:R-:W-:Y:S01]  /*10b10*/  IMAD.WIDE.U32 R6, R3, UR4, RZ ;  /* 0x0000000403067c25 */ /* 0x000fe2000f8e00ff */
[----:B------:R-:W-:Y:S01]  /*10b20*/  ULDC.64 UR4, c[0x0][0xc38] ;  /* 0x00030e0000047ab9 */ /* 0x000fe20000000a00 */
[----:B------:R-:W-:Y:S02]  /*10b30*/  SHF.R.S32.HI R3, RZ, 0x1f, R224 ;  /* 0x0000001fff037819 */ /* 0x000fe400000114e0 */
[----:B------:R-:W-:Y:S02]  /*10b40*/  IMAD.IADD R7, R7, 0x1, R8 ;  /* 0x0000000107077824 */ /* 0x000fe400078e0208 */
        /* <DEDUP_REMOVED lines=19> */
[----:B------:R-:W-:Y:S01]  /*10c80*/  IMAD.IADD R7, R7, 0x1, R8 ;  /* 0x0000000107077824 */ /* 0x000fe200078e0208 */
[----:B------:R-:W-:Y:S02]  /*10c90*/  SHF.R.S32.HI R8, RZ, 0x1f, R3 ;  /* 0x0000001fff087819 */ /* 0x000fe40000011403 */
[----:B------:R-:W-:Y:S01]  /*10ca0*/  PRMT R10, RZ, 0x654, R10 ;  /* 0x00000654ff0a7816 */ /* 0x000fe2000000000a */
[----:B------:R-:W-:-:S03]  /*10cb0*/  IMAD.WIDE.U32 R6, R3, UR4, R6 ;  /* 0x0000000403067c25 */ /* 0x000fc6000f8e0006 */
[----:B------:R0:W-:Y:S01]  /*10cc0*/  SYNCS.ARRIVE.TRANS64.RED.A1T0 RZ, [R10+URZ], RZ ;  /* 0x000000ff0aff79a7 */ /* 0x0001e2000810043f */
[----:B------:R-:W-:-:S04]  /*10cd0*/  IMAD R8, R8, UR4, RZ ;  /* 0x0000000408087c24 */ /* 0x000fc8000f8e02ff */
[----:B------:R-:W-:Y:S01]  /*10ce0*/  IMAD R8, R3, UR5, R8 ;  /* 0x0000000503087c24 */ /* 0x000fe2000f8e0208 */
[----:B------:R-:W-:Y:S02]  /*10cf0*/  ULDC.64 UR4, c[0x0][0xc00] ;  /* 0x0003000000047ab9 */ /* 0x000fe40000000a00 */
[----:B------:R-:W-:Y:S01]  /*10d00*/  LEA R3, P0, R6, UR4, 0x2 ;  /* 0x0000000406037c11 */ /* 0x000fe2000f8010ff */
[----:B------:R-:W-:Y:S01]  /*10d10*/  IMAD.IADD R8, R7, 0x1, R8 ;  /* 0x0000000107087824 */ /* 0x000fe200078e0208 */
[----:B------:R-:W-:-:S04]  /*10d20*/  UMOV UR4, 0xffffffff ;  /* 0xffffffff00047882 */ /* 0x000fc80000000000 */
[----:B------:R-:W-:Y:S01]  /*10d30*/  LEA.HI.X R8, R6, UR5, R8, 0x2, P0 ;  /* 0x0000000506087c11 */ /* 0x000fe200080f1408 */
[----:B0-----:R-:W-:Y:S06]  /*10d40*/  BRA.DIV UR4, `(.L_x_10323) ;  /* 0x000000c2045c7947 */ /* 0x001fec000b800000 */
[----:B------:R0:W1:Y:S04]  /*10d50*/  SHFL.IDX PT, R21, R8, RZ, 0x1c1f ;  /* 0x001c1fff08157589 */ /* 0x00006800000e0000 */
[----:B------:R0:W2:Y:S02]  /*10d60*/  SHFL.IDX PT, R12, R3, RZ, 0x1c1f ;  /* 0x001c1fff030c7589 */ /* 0x0000a400000e0000 */
.L_x_10546:
        /* <DEDUP_REMOVED lines=29> */
[----:B-1----:R-:W-:Y:S01]  /*10f40*/  @!P0 LEA R6, P2, R11, R12, 0x2 ;  /* 0x0000000c0b068211 */ /* 0x002fe200078410ff */
[----:B------:R-:W-:-:S03]  /*10f50*/  VIADD R28, R232, 0x60 ;  /* 0x00000060e81c7836 */ /* 0x000fc60000000000 */
        /* <DEDUP_REMOVED lines=8> */
[C---:B------:R-:W-:Y:S01]  /*10fe0*/  VIADD R14, R232.reuse, 0x20 ;  /* 0x00000020e80e7836 */ /* 0x040fe20000000000 */
        /* <DEDUP_REMOVED lines=13> */
[----:B------:R-:W-:-:S02]  /*110c0*/  VIADD R24, R232, 0x60 ;  /* 0x00000060e8187836 */ /* 0x000fc40000000000 */
[C---:B------:R-:W-:Y:S01]  /*110d0*/  VIADD R25, R232.reuse, 0x70 ;  /* 0x00000070e8197836 */ /* 0x040fe20000000000 */
[----:B------:R-:W-:Y:S01]  /*110e0*/  @!P2 LEA.HI.X R7, R11, R21, R13, 0x2, P0 ;  /* 0x000000150b07a211 */ /* 0x000fe200000f140d */
[----:B------:R-:W-:Y:S01]  /*110f0*/  VIADD R11, R232, 0x30 ;  /* 0x00000030e80b7836 */ /* 0x000fe20000000000 */
[----:B------:R-:W-:Y:S01]  /*11100*/  ISETP.GE.AND P0, PT, R154, UR4, PT ;  /* 0x000000049a007c0c */ /* 0x000fe2000bf06270 */
[----:B------:R-:W-:Y:S01]  /*11110*/  VIADD R13, R232, 0x48 ;  /* 0x00000048e80d7836 */ /* 0x000fe20000000000 */
[----:B------:R-:W-:Y:S01]  /*11120*/  SHF.R.S32.HI R24, RZ, 0x1f, R24 ;  /* 0x0000001fff187819 */ /* 0x000fe20000011418 */
[----:B------:R1:W-:Y:S01]  /*11130*/  @!P2 ST.E.64 desc[UR60][R6.64], R44 ;  /* 0x0000002c0600a985 */ /* 0x0003e2000c101b3c */
[----:B------:R-:W-:Y:S02]  /*11140*/  SHF.R.S32.HI R11, RZ, 0x1f, R11 ;  /* 0x0000001fff0b7819 */ /* 0x000fe4000001140b */
[----:B------:R-:W-:Y:S02]  /*11150*/  SHF.R.S32.HI R25, RZ, 0x1f, R25 ;  /* 0x0000001fff197819 */ /* 0x000fe40000011419 */
[----:B-1----:R-:W-:-:S04]  /*11160*/  @!P3 LEA R6, P2, R10, R12, 0x2 ;  /* 0x0000000c0a06b211 */ /* 0x002fc800078410ff */
[-C--:B------:R-:W-:Y:S02]  /*11170*/  @!P3 LEA.HI.X R7, R10, R21.reuse, R11, 0x2, P2 ;  /* 0x000000150a07b211 */ /* 0x080fe400010f140b */
        /* <DEDUP_REMOVED lines=12> */
[----:B------:R-:W-:Y:S01]  /*11240*/  VIADD R20, R232, 0x50 ;  /* 0x00000050e8147836 */ /* 0x000fe20000000000 */
[----:B--2---:R-:W-:-:S03]  /*11250*/  @!P2 LEA R10, P5, R13, R12, 0x2 ;  /* 0x0000000c0d0aa211 */ /* 0x004fc600078a10ff */
[----:B------:R1:W-:Y:S01]  /*11260*/  @!P0 ST.E.64 desc[UR60][R6.64], R56 ;  /* 0x0000003806008985 */ /* 0x0003e2000c101b3c */
[----:B------:R-:W-:Y:S02]  /*11270*/  ISETP.GE.AND P0, PT, R28, UR4, PT ;  /* 0x000000041c007c0c */ /* 0x000fe4000bf06270 */
[----:B------:R-:W-:Y:S01]  /*11280*/  @!P2 LEA.HI.X R11, R13, R21, R15, 0x2, P5 ;  /* 0x000000150d0ba211 */ /* 0x000fe200028f140f */
[C---:B------:R-:W-:Y:S01]  /*11290*/  VIADD R13, R232.reuse, 0x68 ;  /* 0x00000068e80d7836 */ /* 0x040fe20000000000 */
[----:B------:R-:W-:Y:S01]  /*112a0*/  SHF.R.S32.HI R20, RZ, 0x1f, R20 ;  /* 0x0000001fff147819 */ /* 0x000fe20000011414 */
[----:B------:R-:W-:Y:S02]  /*112b0*/  VIADD R15, R232, 0x58 ;  /* 0x00000058e80f7836 */ /* 0x000fe40000000000 */
[----:B------:R2:W-:Y:S01]  /*112c0*/  @!P2 ST.E.64 desc[UR60][R10.64], R60 ;  /* 0x0000003c0a00a985 */ /* 0x0005e2000c101b3c */
[----:B------:R-:W-:Y:S02]  /*112d0*/  ISETP.GE.AND P2, PT, R13, UR4, PT ;  /* 0x000000040d007c0c */ /* 0x000fe4000bf46270 */
[----:B------:R-:W-:-:S02]  /*112e0*/  SHF.R.S32.HI R15, RZ, 0x1f, R15 ;  /* 0x0000001fff0f7819 */ /* 0x000fc4000001140f */
[----:B-1----:R-:W-:-:S04]  /*112f0*/  @!P3 LEA R6, P4, R40, R12, 0x2 ;  /* 0x0000000c2806b211 */ /* 0x002fc800078810ff */
[----:B------:R-:W-:Y:S01]  /*11300*/  @!P3 LEA.HI.X R7, R40, R21, R20, 0x2, P4 ;  /* 0x000000152807b211 */ /* 0x000fe200020f1414 */
[----:B------:R-:W-:Y:S01]  /*11310*/  VIADD R20, R232, 0x70 ;  /* 0x00000070e8147836 */ /* 0x000fe20000000000 */
[----:B--2---:R-:W-:-:S03]  /*11320*/  @!P1 LEA R10, P5, R14, R12, 0x2 ;  /* 0x0000000c0e0a9211 */ /* 0x004fc600078a10ff */
[----:B------:R1:W-:Y:S01]  /*11330*/  @!P3 ST.E.64 desc[UR60][R6.64], R64 ;  /* 0x000000400600b985 */ /* 0x0003e2000c101b3c */
[----:B------:R-:W-:Y:S02]  /*11340*/  ISETP.GE.AND P3, PT, R20, UR4, PT ;  /* 0x0000000414007c0c */ /* 0x000fe4000bf66270 */
[----:B------:R-:W-:Y:S01]  /*11350*/  @!P1 LEA.HI.X R11, R14, R21, R15, 0x2, P5 ;  /* 0x000000150e0b9211 */ /* 0x000fe200028f140f */
[C---:B------:R-:W-:Y:S02]  /*11360*/  VIADD R14, R232.reuse, 0x78 ;  /* 0x00000078e80e7836 */ /* 0x040fe40000000000 */
[----:B------:R-:W-:Y:S02]  /*11370*/  VIADD R15, R232, 0x68 ;  /* 0x00000068e80f7836 */ /* 0x000fe40000000000 */
[----:B------:R2:W-:Y:S01]  /*11380*/  @!P1 ST.E.64 desc[UR60][R10.64], R68 ;  /* 0x000000440a009985 */ /* 0x0005e2000c101b3c */
[----:B------:R-:W-:Y:S02]  /*11390*/  ISETP.GE.AND P1, PT, R14, UR4, PT ;  /* 0x000000040e007c0c */ /* 0x000fe4000bf26270 */
[----:B------:R-:W-:-:S02]  /*113a0*/  SHF.R.S32.HI R15, RZ, 0x1f, R15 ;  /* 0x0000001fff0f7819 */ /* 0x000fc4000001140f */
[----:B-1----:R-:W-:-:S04]  /*113b0*/  @!P0 LEA R6, P4, R28, R12, 0x2 ;  /* 0x0000000c1c068211 */ /* 0x002fc800078810ff */
[-C--:B------:R-:W-:Y:S01]  /*113c0*/  @!P0 LEA.HI.X R7, R28, R21.reuse, R24, 0x2, P4 ;  /* 0x000000151c078211 */ /* 0x080fe200020f1418 */
        /* <DEDUP_REMOVED lines=13> */
[-C--:B------:R-:W-:Y:S01]  /*114a0*/  @!P3 LEA.HI.X R7, R20, R21.reuse, R25, 0x2, P4 ;  /* 0x000000151407b211 */ /* 0x080fe200020f1419 */
[C---:B------:R-:W-:Y:S02]  /*114b0*/  VIADD R20, R232.reuse, 0x90 ;  /* 0x00000090e8147836 */ /* 0x040fe40000000000 */
[----:B------:R-:W-:Y:S01]  /*114c0*/  VIADD R25, R232, 0x80 ;  /* 0x00000080e8197836 */ /* 0x000fe20000000000 */
        /* <DEDUP_REMOVED lines=52> */
[-C--:B------:R-:W-:Y:S01]  /*11810*/  @!P4 LEA.HI.X R7, R25, R21.reuse, R28, 0x2, P3 ;  /* 0x000000151907c211 */ /* 0x080fe200018f141c */
[C---:B------:R-:W-:Y:S01]  /*11820*/  VIADD R25, R232.reuse, 0xc8 ;  /* 0x000000c8e8197836 */ /* 0x040fe20000000000 */
[----:B------:R-:W-:Y:S02]  /*11830*/  ISETP.GE.AND P3, PT, R13, UR4, PT ;  /* 0x000000040d007c0c */ /* 0x000fe4000bf66270 */
[C---:B--2---:R-:W-:Y:S01]  /*11840*/  @!P1 LEA R10, P5, R15.reuse, R12, 0x2 ;  /* 0x0000000c0f0a9211 */ /* 0x044fe200078a10ff */
[----:B------:R1:W-:Y:S01]  /*11850*/  @!P4 ST.E.64 desc[UR60][R6.64], R112 ;  /* 0x000000700600c985 */ /* 0x0003e2000c101b3c */
[----:B------:R-:W-:Y:S02]  /*11860*/  SHF.R.S32.HI R25, RZ, 0x1f, R25 ;  /* 0x0000001fff197819 */ /* 0x000fe40000011419 */
[----:B------:R-:W-:Y:S01]  /*11870*/  @!P1 LEA.HI.X R11, R15, R21, R20, 0x2, P5 ;  /* 0x000000150f0b9211 */ /* 0x000fe200028f1414 */
[C---:B------:R-:W-:Y:S02]  /*11880*/  VIADD R15, R232.reuse, 0xc0 ;  /* 0x000000c0e80f7836 */ /* 0x040fe40000000000 */
[----:B------:R-:W-:-:S02]  /*11890*/  VIADD R20, R232, 0xd0 ;  /* 0x000000d0e8147836 */ /* 0x000fc40000000000 */
[----:B------:R2:W-:Y:S01]  /*118a0*/  @!P1 ST.E.64 desc[UR60][R10.64], R116 ;  /* 0x000000740a009985 */ /* 0x0005e2000c101b3c */
[----:B------:R-:W-:Y:S02]  /*118b0*/  SHF.R.S32.HI R15, RZ, 0x1f, R15 ;  /* 0x0000001fff0f7819 */ /* 0x000fe4000001140f */
[----:B------:R-:W-:Y:S02]  /*118c0*/  ISETP.GE.AND P1, PT, R237, UR4, PT ;  /* 0x00000004ed007c0c */ /* 0x000fe4000bf26270 */
[----:B------:R-:W-:Y:S02]  /*118d0*/  SHF.R.S32.HI R20, RZ, 0x1f, R20 ;  /* 0x0000001fff147819 */ /* 0x000fe40000011414 */
[----:B-1----:R-:W-:-:S04]  /*118e0*/  @!P0 LEA R6, P4, R14, R12, 0x2 ;  /* 0x0000000c0e068211 */ /* 0x002fc800078810ff */
[-C--:B------:R-:W-:Y:S02]  /*118f0*/  @!P0 LEA.HI.X R7, R14, R21.reuse, R15, 0x2, P4 ;  /* 0x000000150e078211 */ /* 0x080fe400020f140f */
[CC--:B------:R-:W-:Y:S02]  /*11900*/  @!P3 LEA R14, P4, R13.reuse, R12.reuse, 0x2 ;  /* 0x0000000c0d0eb211 */ /* 0x0c0fe400078810ff */
[----:B--2---:R-:W-:Y:S01]  /*11910*/  @!P2 LEA R10, P5, R24, R12, 0x2 ;  /* 0x0000000c180aa211 */ /* 0x004fe200078a10ff */
        /* <DEDUP_REMOVED lines=10> */
[----:B-1----:R-:W-:Y:S02]  /*119c0*/  @!P1 LEA R6, P5, R237, R12, 0x2 ;  /* 0x0000000ced069211 */ /* 0x002fe400078a10ff */
[----:B------:R-:W-:-:S02]  /*119d0*/  SHF.R.S32.HI R24, RZ, 0x1f, R234 ;  /* 0x0000001fff187819 */ /* 0x000fc400000114ea */
[-C--:B------:R-:W-:Y:S02]  /*119e0*/  @!P1 LEA.HI.X R7, R237, R21.reuse, R13, 0x2, P5 ;  /* 0x00000015ed079211 */ /* 0x080fe400028f140d */
[----:B------:R-:W-:Y:S02]  /*119f0*/  SHF.R.S32.HI R13, RZ, 0x1f, R236 ;  /* 0x0000001fff0d7819 */ /* 0x000fe400000114ec */
[CC--:B--2---:R-:W-:Y:S01]  /*11a00*/  @!P0 LEA R10, P5, R236.reuse, R12.reuse, 0x2 ;  /* 0x0000000cec0a8211 */ /* 0x0c4fe200078a10ff */
[----:B------:R1:W-:Y:S01]  /*11a10*/  @!P1 ST.E.64 desc[UR60][R6.64], R132 ;  /* 0x0000008406009985 */ /* 0x0003e2000c101b3c */
[----:B------:R-:W-:Y:S02]  /*11a20*/  SHF.R.S32.HI R20, RZ, 0x1f, R233 ;  /* 0x0000001fff147819 */ /* 0x000fe400000114e9 */
[----:B------:R-:W-:Y:S02]  /*11a30*/  @!P0 LEA.HI.X R11, R236, R21, R13, 0x2, P5 ;  /* 0x00000015ec0b8211 */ /* 0x000fe400028f140d */
[----:B---3--:R-:W-:-:S02]  /*11a40*/  @!P4 LEA R14, P1, R235, R12, 0x2 ;  /* 0x0000000ceb0ec211 */ /* 0x008fc400078210ff */
[----:B------:R-:W-:Y:S01]  /*11a50*/  SHF.R.S32.HI R13, RZ, 0x1f, R235 ;  /* 0x0000001fff0d7819 */ /* 0x000fe200000114eb */
[----:B------:R3:W-:Y:S03]  /*11a60*/  @!P0 ST.E.64 desc[UR60][R10.64], R136 ;  /* 0x000000880a008985 */ /* 0x0007e6000c101b3c */
[-C--:B------:R-:W-:Y:S02]  /*11a70*/  @!P4 LEA.HI.X R15, R235, R21.reuse, R13, 0x2, P1 ;  /* 0x00000015eb0fc211 */ /* 0x080fe400008f140d */
[CC--:B-1----:R-:W-:Y:S02]  /*11a80*/  @!P2 LEA R6, P5, R234.reuse, R12.reuse, 0x2 ;  /* 0x0000000cea06a211 */ /* 0x0c2fe400078a10ff */
[----:B------:R-:W-:Y:S01]  /*11a90*/  @!P3 LEA R12, P1, R233, R12, 0x2 ;  /* 0x0000000ce90cb211 */ /* 0x000fe200078210ff */
[----:B------:R3:W-:Y:S01]  /*11aa0*/  @!P4 ST.E.64 desc[UR60][R14.64], R140 ;  /* 0x0000008c0e00c985 */ /* 0x0007e2000c101b3c */
[----:B------:R-:W-:-:S02]  /*11ab0*/  @!P2 LEA.HI.X R7, R234, R21, R24, 0x2, P5 ;  /* 0x00000015ea07a211 */ /* 0x000fc400028f1418 */
[----:B------:R-:W-:-:S03]  /*11ac0*/  @!P3 LEA.HI.X R13, R233, R21, R20, 0x2, P1 ;  /* 0x00000015e90db211 */ /* 0x000fc600008f1414 */
[----:B------:R3:W-:Y:S04]  /*11ad0*/  @!P2 ST.E.64 desc[UR60][R6.64], R144 ;  /* 0x000000900600a985 */ /* 0x0007e8000c101b3c */
[----:B------:R3:W-:Y:S02]  /*11ae0*/  @!P3 ST.E.64 desc[UR60][R12.64], R148 ;  /* 0x000000940c00b985 */ /* 0x0007e4000c101b3c */
.L_x_10325:
[----:B------:R-:W-:Y:S05]  /*11af0*/  BSYNC B1 ;  /* 0x0000000000017941 */ /* 0x000fea0003800000 */
.L_x_10324:
[----:B------:R-:W-:-:S03]  /*11b00*/  UMOV UR4, 0xffffffff ;  /* 0xffffffff00047882 */ /* 0x000fc60000000000 */
[----:B------:R-:W-:Y:S05]  /*11b10*/  BRA.DIV UR4, `(.L_x_10326) ;  /* 0x000000b604207947 */ /* 0x000fea000b800000 */
[----:B---3--:R3:W4:Y:S04]  /*11b20*/  SHFL.IDX PT, R10, R8, 0x1, 0x1c1f ;  /* 0x003c1f00080a7f89 */ /* 0x00872800000e0000 */
[----:B0-----:R-:W0:Y:S02]  /*11b30*/  SHFL.IDX PT, R3, R3, 0x1, 0x1c1f ;  /* 0x003c1f0003037f89 */ /* 0x001e2400000e0000 */
.L_x_10550:
[----:B------:R-:W-:-:S13]  /*11b40*/  ISETP.GE.AND P0, PT, R9, R0, PT ;  /* 0x000000000900720c */ /* 0x000fda0003f06270 */
[----:B------:R-:W-:Y:S05]  /*11b50*/  @P0 BRA `(.L_x_10322) ;  /* 0x0000001c00300947 */ /* 0x000fea0003800000 */
[----:B------:R-:W-:Y:S01]  /*11b60*/  ULDC UR4, c[0x0][0xbc8] ;  /* 0x0002f20000047ab9 */ /* 0x000fe20000000800 */
[C---:B------:R-:W-:Y:S01]  /*11b70*/  VIADD R14, R232.reuse, 0x8 ;  /* 0x00000008e80e7836 */ /* 0x040fe20000000000 */
[C---:B------:R-:W-:Y:S01]  /*11b80*/  ISETP.GE.AND P2, PT, R232.reuse, UR4, PT ;  /* 0x00000004e8007c0c */ /* 0x040fe2000bf46270 */
[C---:B------:R-:W-:Y:S02]  /*11b90*/  VIADD R11, R232.reuse, 0x10 ;  /* 0x00000010e80b7836 */ /* 0x040fe40000000000 */
[----:B------:R-:W-:Y:S01]  /*11ba0*/  VIADD R15, R232, 0x18 ;  /* 0x00000018e80f7836 */ /* 0x000fe20000000000 */
[----:B------:R-:W-:Y:S01]  /*11bb0*/  ISETP.GE.AND P3, PT, R14, UR4, PT ;  /* 0x000000040e007c0c */ /* 0x000fe2000bf66270 */
[C---:B------:R-:W-:Y:S01]  /*11bc0*/  VIADD R20, R232.reuse, 0x8 ;  /* 0x00000008e8147836 */ /* 0x040fe20000000000 */
[----:B------:R-:W-:Y:S01]  /*11bd0*/  ISETP.GE.AND P1, PT, R11, UR4, PT ;  /* 0x000000040b007c0c */ /* 0x000fe2000bf26270 */
[C---:B--2---:R-:W-:Y:S01]  /*11be0*/  VIADD R12, R232.reuse, 0x20 ;  /* 0x00000020e80c7836 */ /* 0x044fe20000000000 */
[----:B------:R-:W-:Y:S01]  /*11bf0*/  ISETP.GE.AND P0, PT, R15, UR4, PT ;  /* 0x000000040f007c0c */ /* 0x000fe2000bf06270 */
[C---:B------:R-:W-:Y:S01]  /*11c00*/  VIADD R13, R232.reuse, 0x10 ;  /* 0x00000010e80d7836 */ /* 0x040fe20000000000 */
[----:B------:R-:W-:Y:S01]  /*11c10*/  SHF.R.S32.HI R20, RZ, 0x1f, R20 ;  /* 0x0000001fff147819 */ /* 0x000fe20000011414 */
[----:B-1----:R-:W-:-:S02]  /*11c20*/  VIADD R21, R232, 0x98 ;  /* 0x00000098e8157836 */ /* 0x002fc40000000000 */
[----:B0-----:R-:W-:Y:S01]  /*11c30*/  @!P2 IMAD.MOV.U32 R6, RZ, RZ, R3 ;  /* 0x000000ffff06a224 */ /* 0x001fe200078e0003 */
[----:B------:R-:W-:Y:S01]  /*11c40*/  SHF.R.S32.HI R13, RZ, 0x1f, R13 ;  /* 0x0000001fff0d7819 */ /* 0x000fe2000001140d */
[----:B----4-:R-:W-:Y:S01]  /*11c50*/  @!P2 IMAD.MOV.U32 R7, RZ, RZ, R10 ;  /* 0x000000ffff07a224 */ /* 0x010fe200078e000a */
[----:B------:R-:W-:Y:S02]  /*11c60*/  SHF.R.S32.HI R21, RZ, 0x1f, R21 ;  /* 0x0000001fff157819 */ /* 0x000fe40000011415 */
[----:B---3--:R-:W-:Y:S01]  /*11c70*/  @!P3 LEA R8, P4, R14, R3, 0x2 ;  /* 0x000000030e08b211 */ /* 0x008fe200078810ff */
[----:B------:R-:W-:-:S03]  /*11c80*/  @!P2 IMAD.WIDE R6, R232, 0x4, R6 ;  /* 0x00000004e806a825 */ /* 0x000fc600078e0206 */
[----:B------:R-:W-:Y:S01]  /*11c90*/  @!P3 LEA.HI.X R9, R14, R10, R20, 0x2, P4 ;  /* 0x0000000a0e09b211 */ /* 0x000fe200020f1414 */
[----:B------:R-:W-:Y:S01]  /*11ca0*/  VIADD R14, R232, 0x28 ;  /* 0x00000028e80e7836 */ /* 0x000fe20000000000 */
[----:B------:R0:W-:Y:S01]  /*11cb0*/  @!P2 ST.E.64 desc[UR60][R6.64], R26 ;  /* 0x0000001a0600a985 */ /* 0x0001e2000c101b3c */
[----:B------:R-:W-:Y:S01]  /*11cc0*/  ISETP.GE.AND P2, PT, R12, UR4, PT ;  /* 0x000000040c007c0c */ /* 0x000fe2000bf46270 */
[----:B------:R-:W-:Y:S02]  /*11cd0*/  VIADD R20, R232, 0x18 ;  /* 0x00000018e8147836 */ /* 0x000fe40000000000 */
[----:B------:R1:W-:Y:S01]  /*11ce0*/  @!P3 ST.E.64 desc[UR60][R8.64], R30 ;  /* 0x0000001e0800b985 */ /* 0x0003e2000c101b3c */
[----:B------:R-:W-:Y:S02]  /*11cf0*/  ISETP.GE.AND P3, PT, R14, UR4, PT ;  /* 0x000000040e007c0c */ /* 0x000fe4000bf66270 */
[----:B------:R-:W-:Y:S02]  /*11d00*/  SHF.R.S32.HI R20, RZ, 0x1f, R20 ;  /* 0x0000001fff147819 */ /* 0x000fe40000011414 */
[----:B0-----:R-:W-:-:S04]  /*11d10*/  @!P1 LEA R6, P5, R11, R3, 0x2 ;  /* 0x000000030b069211 */ /* 0x001fc800078a10ff */
[-C--:B------:R-:W-:Y:S01]  /*11d20*/  @!P1 LEA.HI.X R7, R11, R10.reuse, R13, 0x2, P5 ;  /* 0x0000000a0b079211 */ /* 0x080fe200028f140d */
[C---:B------:R-:W-:Y:S01]  /*11d30*/  VIADD R11, R232.reuse, 0x30 ;  /* 0x00000030e80b7836 */ /* 0x040fe20000000000 */
[----:B-1----:R-:W-:Y:S01]  /*11d40*/  @!P0 LEA R8, P4, R15, R3, 0x2 ;  /* 0x000000030f088211 */ /* 0x002fe200078810ff */
[C---:B------:R-:W-:Y:S02]  /*11d50*/  VIADD R13, R232.reuse, 0x20 ;  /* 0x00000020e80d7836 */ /* 0x040fe40000000000 */
[----:B------:R0:W-:Y:S01]  /*11d60*/  @!P1 ST.E.64 desc[UR60][R6.64], R34 ;  /* 0x0000002206009985 */ /* 0x0001e2000c101b3c */
[----:B------:R-:W-:Y:S02]  /*11d70*/  ISETP.GE.AND P1, PT, R11, UR4, PT ;  /* 0x000000040b007c0c */ /* 0x000fe4000bf26270 */
[----:B------:R-:W-:Y:S02]  /*11d80*/  SHF.R.S32.HI R13, RZ, 0x1f, R13 ;  /* 0x0000001fff0d7819 */ /* 0x000fe4000001140d */
[----:B------:R-:W-:Y:S01]  /*11d90*/  @!P0 LEA.HI.X R9, R15, R10, R20, 0x2, P4 ;  /* 0x0000000a0f098211 */ /* 0x000fe200020f1414 */
[----:B------:R-:W-:-:S02]  /*11da0*/  VIADD R15, R232, 0x38 ;  /* 0x00000038e80f7836 */ /* 0x000fc40000000000 */
[----:B------:R-:W-:Y:S02]  /*11db0*/  VIADD R20, R232, 0x28 ;  /* 0x00000028e8147836 */ /* 0x000fe40000000000 */
[----:B------:R1:W-:Y:S01]  /*11dc0*/  @!P0 ST.E.64 desc[UR60][R8.64], R38 ;  /* 0x0000002608008985 */ /* 0x0003e2000c101b3c */
[----:B------:R-:W-:Y:S02]  /*11dd0*/  ISETP.GE.AND P0, PT, R15, UR4, PT ;  /* 0x000000040f007c0c */ /* 0x000fe4000bf06270 */
[----:B------:R-:W-:Y:S02]  /*11de0*/  SHF.R.S32.HI R20, RZ, 0x1f, R20 ;  /* 0x0000001fff147819 */ /* 0x000fe40000011414 */
[----:B0-----:R-:W-:-:S04]  /*11df0*/  @!P2 LEA R6, P5, R12, R3, 0x2 ;  /* 0x000000030c06a211 */ /* 0x001fc800078a10ff */
[-C--:B------:R-:W-:Y:S01]  /*11e00*/  @!P2 LEA.HI.X R7, R12, R10.reuse, R13, 0x2, P5 ;  /* 0x0000000a0c07a211 */ /* 0x080fe200028f140d */
[C---:B------:R-:W-:Y:S02]  /*11e10*/  VIADD R12, R232.reuse, 0x40 ;  /* 0x00000040e80c7836 */ /* 0x040fe40000000000 */
[----:B------:R-:W-:Y:S01]  /*11e20*/  VIADD R13, R232, 0x30 ;  /* 0x00000030e80d7836 */ /* 0x000fe20000000000 */
[----:B-1----:R-:W-:Y:S01]  /*11e30*/  @!P3 LEA R8, P4, R14, R3, 0x2 ;  /* 0x000000030e08b211 */ /* 0x002fe200078810ff */
[----:B------:R0:W-:Y:S01]  /*11e40*/  @!P2 ST.E.64 desc[UR60][R6.64], R4 ;  /* 0x000000040600a985 */ /* 0x0001e2000c101b3c */
[----:B------:R-:W-:Y:S02]  /*11e50*/  ISETP.GE.AND P2, PT, R12, UR4, PT ;  /* 0x000000040c007c0c */ /* 0x000fe4000bf46270 */
[----:B------:R-:W-:Y:S02]  /*11e60*/  SHF.R.S32.HI R13, RZ, 0x1f, R13 ;  /* 0x0000001fff0d7819 */ /* 0x000fe4000001140d */
[----:B------:R-:W-:Y:S01]  /*11e70*/  @!P3 LEA.HI.X R9, R14, R10, R20, 0x2, P4 ;  /* 0x0000000a0e09b211 */ /* 0x000fe200020f1414 */
[----:B------:R-:W-:-:S02]  /*11e80*/  VIADD R14, R232, 0x48 ;  /* 0x00000048e80e7836 */ /* 0x000fc40000000000 */
[----:B------:R-:W-:Y:S02]  /*11e90*/  VIADD R20, R232, 0x38 ;  /* 0x00000038e8147836 */ /* 0x000fe40000000000 */
[----:B------:R-:W-:Y:S01]  /*11ea0*/  @!P3 ST.E.64 desc[UR60][R8.64], R46 ;  /* 0x0000002e0800b985 */ /* 0x000fe2000c101b3c */
[----:B------:R-:W-:Y:S02]  /*11eb0*/  ISETP.GE.AND P3, PT, R14, UR4, PT ;  /* 0x000000040e007c0c */ /* 0x000fe4000bf66270 */
[----:B------:R-:W-:Y:S02]  /*11ec0*/  SHF.R.S32.HI R20, RZ, 0x1f, R20 ;  /* 0x0000001fff147819 */ /* 0x000fe40000011414 */
[-C--:B0-----:R-:W-:Y:S02]  /*11ed0*/  @!P1 LEA R4, P5, R11, R3.reuse, 0x2 ;  /* 0x000000030b049211 */ /* 0x081fe400078a10ff */
[----:B------:R-:W-:Y:S02]  /*11ee0*/  @!P0 LEA R6, P4, R15, R3, 0x2 ;  /* 0x000000030f068211 */ /* 0x000fe400078810ff */
[-C--:B------:R-:W-:Y:S01]  /*11ef0*/  @!P1 LEA.HI.X R5, R11, R10.reuse, R13, 0x2, P5 ;  /* 0x0000000a0b059211 */ /* 0x080fe200028f140d */
[C---:B------:R-:W-:Y:S01]  /*11f00*/  VIADD R11, R232.reuse, 0x50 ;  /* 0x00000050e80b7836 */ /* 0x040fe20000000000 */
[----:B------:R-:W-:Y:S01]  /*11f10*/  @!P0 LEA.HI.X R7, R15, R10, R20, 0x2, P4 ;  /* 0x0000000a0f078211 */ /* 0x000fe200020f1414 */
[----:B------:R-:W-:-:S02]  /*11f20*/  VIADD R13, R232, 0x40 ;  /* 0x00000040e80d7836 */ /* 0x000fc40000000000 */
[----:B------:R0:W-:Y:S01]  /*11f30*/  @!P1 ST.E.64 desc[UR60][R4.64], R50 ;  /* 0x0000003204009985 */ /* 0x0001e2000c101b3c */
[----:B------:R-:W-:Y:S01]  /*11f40*/  ISETP.GE.AND P1, PT, R11, UR4, PT ;  /* 0x000000040b007c0c */ /* 0x000fe2000bf26270 */
[C---:B------:R-:W-:Y:S01]  /*11f50*/  VIADD R15, R232.reuse, 0x58 ;  /* 0x00000058e80f7836 */ /* 0x040fe20000000000 */
[----:B------:R-:W-:Y:S01]  /*11f60*/  SHF.R.S32.HI R13, RZ, 0x1f, R13 ;  /* 0x0000001fff0d7819 */ /* 0x000fe2000001140d */
[----:B------:R-:W-:Y:S01]  /*11f70*/  VIADD R20, R232, 0x48 ;  /* 0x00000048e8147836 */ /* 0x000fe20000000000 */
[----:B------:R1:W-:Y:S02]  /*11f80*/  @!P0 ST.E.64 desc[UR60][R6.64], R54 ;  /* 0x0000003606008985 */ /* 0x0003e4000c101b3c */
[----:B------:R-:W-:Y:S02]  /*11f90*/  ISETP.GE.AND P0, PT, R15, UR4, PT ;  /* 0x000000040f007c0c */ /* 0x000fe4000bf06270 */
[----:B------:R-:W-:Y:S02]  /*11fa0*/  SHF.R.S32.HI R20, RZ, 0x1f, R20 ;  /* 0x0000001fff147819 */ /* 0x000fe40000011414 */
[----:B0-----:R-:W-:-:S04]  /*11fb0*/  @!P2 LEA R4, P5, R12, R3, 0x2 ;  /* 0x000000030c04a211 */ /* 0x001fc800078a10ff */
[-C--:B------:R-:W-:Y:S01]  /*11fc0*/  @!P2 LEA.HI.X R5, R12, R10.reuse, R13, 0x2, P5 ;  /* 0x0000000a0c05a211 */ /* 0x080fe200028f140d */
[----:B------:R-:W-:Y:S01]  /*11fd0*/  VIADD R12, R232, 0x60 ;  /* 0x00000060e80c7836 */ /* 0x000fe20000000000 */
[----:B-1----:R-:W-:Y:S01]  /*11fe0*/  @!P3 LEA R6, P4, R14, R3, 0x2 ;  /* 0x000000030e06b211 */ /* 0x002fe200078810ff */
[----:B------:R-:W-:Y:S02]  /*11ff0*/  VIADD R13, R232, 0x50 ;  /* 0x00000050e80d7836 */ /* 0x000fe40000000000 */
        /* <DEDUP_REMOVED lines=77> */
[----:B0-----:R-:W-:Y:S02]  /*124d0*/  @!P2 LEA R4, P1, R12, R3, 0x2 ;  /* 0x000000030c04a211 */ /* 0x001fe400078210ff */
[----:B------:R-:W-:-:S02]  /*124e0*/  SHF.R.S32.HI R15, RZ, 0x1f, R15 ;  /* 0x0000001fff0f7819 */ /* 0x000fc4000001140f */
[----:B------:R-:W-:Y:S01]  /*124f0*/  @!P2 LEA.HI.X R5, R12, R10, R14, 0x2, P1 ;  /* 0x0000000a0c05a211 */ /* 0x000fe200008f140e */
[C---:B------:R-:W-:Y:S01]  /*12500*/  VIADD R14, R232.reuse, 0xc0 ;  /* 0x000000c0e80e7836 */ /* 0x040fe20000000000 */
[----:B------:R-:W-:Y:S01]  /*12510*/  ISETP.GE.AND P1, PT, R13, UR4, PT ;  /* 0x000000040d007c0c */ /* 0x000fe2000bf26270 */
[----:B------:R-:W-:Y:S02]  /*12520*/  VIADD R12, R232, 0xc8 ;  /* 0x000000c8e80c7836 */ /* 0x000fe40000000000 */
[----:B------:R0:W-:Y:S01]  /*12530*/  @!P2 ST.E.64 desc[UR60][R4.64], R106 ;  /* 0x0000006a0400a985 */ /* 0x0001e2000c101b3c */
[----:B------:R-:W-:Y:S02]  /*12540*/  ISETP.GE.AND P2, PT, R14, UR4, PT ;  /* 0x000000040e007c0c */ /* 0x000fe4000bf46270 */
[----:B-1----:R-:W-:-:S04]  /*12550*/  @!P4 LEA R6, P0, R20, R3, 0x2 ;  /* 0x000000031406c211 */ /* 0x002fc800078010ff */
[----:B------:R-:W-:Y:S02]  /*12560*/  @!P4 LEA.HI.X R7, R20, R10, R21, 0x2, P0 ;  /* 0x0000000a1407c211 */ /* 0x000fe400000f1415 */
[----:B------:R-:W-:-:S03]  /*12570*/  ISETP.GE.AND P0, PT, R12, UR4, PT ;  /* 0x000000040c007c0c */ /* 0x000fc6000bf06270 */
[----:B------:R1:W-:Y:S01]  /*12580*/  @!P4 ST.E.64 desc[UR60][R6.64], R110 ;  /* 0x0000006e0600c985 */ /* 0x0003e2000c101b3c */
[----:B0-----:R-:W-:-:S04]  /*12590*/  @!P3 LEA R4, P5, R11, R3, 0x2 ;  /* 0x000000030b04b211 */ /* 0x001fc800078a10ff */
[----:B------:R-:W-:Y:S01]  /*125a0*/  @!P3 LEA.HI.X R5, R11, R10, R15, 0x2, P5 ;  /* 0x0000000a0b05b211 */ /* 0x000fe200028f140f */
[C---:B------:R-:W-:Y:S02]  /*125b0*/  VIADD R15, R232.reuse, 0xb8 ;  /* 0x000000b8e80f7836 */ /* 0x040fe40000000000 */
[----:B------:R-:W-:Y:S02]  /*125c0*/  VIADD R11, R232, 0xd0 ;  /* 0x000000d0e80b7836 */ /* 0x000fe40000000000 */
[----:B------:R0:W-:Y:S01]  /*125d0*/  @!P3 ST.E.64 desc[UR60][R4.64], R114 ;  /* 0x000000720400b985 */ /* 0x0001e2000c101b3c */
[----:B------:R-:W-:Y:S02]  /*125e0*/  SHF.R.S32.HI R15, RZ, 0x1f, R15 ;  /* 0x0000001fff0f7819 */ /* 0x000fe4000001140f */
[----:B-1----:R-:W-:Y:S02]  /*125f0*/  @!P1 LEA R6, P4, R13, R3, 0x2 ;  /* 0x000000030d069211 */ /* 0x002fe400078810ff */
[----:B------:R-:W-:-:S02]  /*12600*/  ISETP.GE.AND P3, PT, R11, UR4, PT ;  /* 0x000000040b007c0c */ /* 0x000fc4000bf66270 */
[----:B------:R-:W-:Y:S01]  /*12610*/  @!P1 LEA.HI.X R7, R13, R10, R15, 0x2, P4 ;  /* 0x0000000a0d079211 */ /* 0x000fe200020f140f */
[----:B------:R-:W-:Y:S01]  /*12620*/  VIADD R15, R232, 0xc0 ;  /* 0x000000c0e80f7836 */ /* 0x000fe20000000000 */
[-C--:B------:R-:W-:Y:S01]  /*12630*/  @!P0 LEA R8, P4, R12, R3.reuse, 0x2 ;  /* 0x000000030c088211 */ /* 0x080fe200078810ff */
[----:B------:R-:W-:Y:S02]  /*12640*/  VIADD R13, R232, 0xc8 ;  /* 0x000000c8e80d7836 */ /* 0x000fe40000000000 */
[----:B------:R-:W-:Y:S01]  /*12650*/  @!P1 ST.E.64 desc[UR60][R6.64], R118 ;  /* 0x0000007606009985 */ /* 0x000fe2000c101b3c */
[----:B------:R-:W-:Y:S02]  /*12660*/  SHF.R.S32.HI R15, RZ, 0x1f, R15 ;  /* 0x0000001fff0f7819 */ /* 0x000fe4000001140f */
[----:B0-----:R-:W-:Y:S02]  /*12670*/  @!P2 LEA R4, P5, R14, R3, 0x2 ;  /* 0x000000030e04a211 */ /* 0x001fe400078a10ff */
[----:B------:R-:W-:-:S02]  /*12680*/  SHF.R.S32.HI R13, RZ, 0x1f, R13 ;  /* 0x0000001fff0d7819 */ /* 0x000fc4000001140d */
[-C--:B------:R-:W-:Y:S02]  /*12690*/  @!P2 LEA.HI.X R5, R14, R10.reuse, R15, 0x2, P5 ;  /* 0x0000000a0e05a211 */ /* 0x080fe400028f140f */
[----:B------:R-:W-:Y:S01]  /*126a0*/  @!P0 LEA.HI.X R9, R12, R10, R13, 0x2, P4 ;  /* 0x0000000a0c098211 */ /* 0x000fe200020f140d */
[----:B------:R-:W-:Y:S01]  /*126b0*/  VIADD R12, R232, 0xd0 ;  /* 0x000000d0e80c7836 */ /* 0x000fe20000000000 */
[----:B------:R-:W-:Y:S01]  /*126c0*/  ISETP.GE.AND P1, PT, R237, UR4, PT ;  /* 0x00000004ed007c0c */ /* 0x000fe2000bf26270 */
[----:B------:R0:W-:Y:S01]  /*126d0*/  @!P2 ST.E.64 desc[UR60][R4.64], R122 ;  /* 0x0000007a0400a985 */ /* 0x0001e2000c101b3c */
[----:B------:R-:W-:Y:S02]  /*126e0*/  ISETP.GE.AND P4, PT, R236, UR4, PT ;  /* 0x00000004ec007c0c */ /* 0x000fe4000bf86270 */
[----:B------:R-:W-:Y:S01]  /*126f0*/  SHF.R.S32.HI R12, RZ, 0x1f, R12 ;  /* 0x0000001fff0c7819 */ /* 0x000fe2000001140c */
[----:B------:R1:W-:Y:S01]  /*12700*/  @!P0 ST.E.64 desc[UR60][R8.64], R126 ;  /* 0x0000007e08008985 */ /* 0x0003e2000c101b3c */
[----:B------:R-:W-:-:S02]  /*12710*/  ISETP.GE.AND P2, PT, R235, UR4, PT ;  /* 0x00000004eb007c0c */ /* 0x000fc4000bf46270 */
[----:B------:R-:W-:Y:S02]  /*12720*/  ISETP.GE.AND P0, PT, R234, UR4, PT ;  /* 0x00000004ea007c0c */ /* 0x000fe4000bf06270 */
[----:B------:R-:W-:Y:S02]  /*12730*/  SHF.R.S32.HI R14, RZ, 0x1f, R235 ;  /* 0x0000001fff0e7819 */ /* 0x000fe400000114eb */
[----:B0-----:R-:W-:-:S04]  /*12740*/  @!P3 LEA R4, P5, R11, R3, 0x2 ;  /* 0x000000030b04b211 */ /* 0x001fc800078a10ff */
[-C--:B------:R-:W-:Y:S02]  /*12750*/  @!P3 LEA.HI.X R5, R11, R10.reuse, R12, 0x2, P5 ;  /* 0x0000000a0b05b211 */ /* 0x080fe400028f140c */
[----:B------:R-:W-:Y:S02]  /*12760*/  SHF.R.S32.HI R11, RZ, 0x1f, R237 ;  /* 0x0000001fff0b7819 */ /* 0x000fe400000114ed */
[CC--:B------:R-:W-:Y:S01]  /*12770*/  @!P1 LEA R6, P5, R237.reuse, R3.reuse, 0x2 ;  /* 0x00000003ed069211 */ /* 0x0c0fe200078a10ff */
[----:B------:R0:W-:Y:S01]  /*12780*/  @!P3 ST.E.64 desc[UR60][R4.64], R130 ;  /* 0x000000820400b985 */ /* 0x0001e2000c101b3c */
[----:B------:R-:W-:Y:S02]  /*12790*/  SHF.R.S32.HI R12, RZ, 0x1f, R236 ;  /* 0x0000001fff0c7819 */ /* 0x000fe400000114ec */
[----:B------:R-:W-:Y:S02]  /*127a0*/  @!P1 LEA.HI.X R7, R237, R10, R11, 0x2, P5 ;  /* 0x0000000aed079211 */ /* 0x000fe400028f140b */
[----:B-1----:R-:W-:-:S02]  /*127b0*/  @!P2 LEA R8, P5, R235, R3, 0x2 ;  /* 0x00000003eb08a211 */ /* 0x002fc400078a10ff */
[----:B------:R-:W-:Y:S01]  /*127c0*/  SHF.R.S32.HI R11, RZ, 0x1f, R234 ;  /* 0x0000001fff0b7819 */ /* 0x000fe200000114ea */
[----:B------:R1:W-:Y:S01]  /*127d0*/  @!P1 ST.E.64 desc[UR60][R6.64], R134 ;  /* 0x0000008606009985 */ /* 0x0003e2000c101b3c */
[----:B------:R-:W-:Y:S02]  /*127e0*/  @!P2 LEA.HI.X R9, R235, R10, R14, 0x2, P5 ;  /* 0x0000000aeb09a211 */ /* 0x000fe400028f140e */
[----:B0-----:R-:W-:-:S04]  /*127f0*/  @!P4 LEA R4, P3, R236, R3, 0x2 ;  /* 0x00000003ec04c211 */ /* 0x001fc800078610ff */
[----:B------:R-:W-:Y:S02]  /*12800*/  @!P4 LEA.HI.X R5, R236, R10, R12, 0x2, P3 ;  /* 0x0000000aec05c211 */ /* 0x000fe400018f140c */
[----:B------:R-:W-:-:S03]  /*12810*/  @!P0 LEA R12, P3, R234, R3, 0x2 ;  /* 0x00000003ea0c8211 */ /* 0x000fc600078610ff */
[----:B------:R1:W-:Y:S01]  /*12820*/  @!P4 ST.E.64 desc[UR60][R4.64], R138 ;  /* 0x0000008a0400c985 */ /* 0x0003e2000c101b3c */
[----:B------:R-:W-:-:S03]  /*12830*/  @!P0 LEA.HI.X R13, R234, R10, R11, 0x2, P3 ;  /* 0x0000000aea0d8211 */ /* 0x000fc600018f140b */
[----:B------:R1:W-:Y:S04]  /*12840*/  @!P2 ST.E.64 desc[UR60][R8.64], R142 ;  /* 0x0000008e0800a985 */ /* 0x0003e8000c101b3c */
[----:B------:R1:W-:Y:S01]  /*12850*/  @!P0 ST.E.64 desc[UR60][R12.64], R146 ;  /* 0x000000920c008985 */ /* 0x0003e2000c101b3c */
[----:B------:R-:W-:-:S13]  /*12860*/  ISETP.GE.AND P0, PT, R233, UR4, PT ;  /* 0x00000004e9007c0c */ /* 0x000fda000bf06270 */
[----:B-1----:R-:W-:Y:S05]  /*12870*/  @P0 BRA `(.L_x_10322) ;  /* 0x0000000c00e80947 */ /* 0x002fea0003800000 */
[----:B------:R-:W-:Y:S02]  /*12880*/  SHF.R.S32.HI R11, RZ, 0x1f, R233 ;  /* 0x0000001fff0b7819 */ /* 0x000fe400000114e9 */
[----:B------:R-:W-:-:S04]  /*12890*/  LEA R4, P0, R233, R3, 0x2 ;  /* 0x00000003e9047211 */ /* 0x000fc800078010ff */
[----:B------:R-:W-:-:S05]  /*128a0*/  LEA.HI.X R5, R233, R10, R11, 0x2, P0 ;  /* 0x0000000ae9057211 */ /* 0x000fca00000f140b */
[----:B------:R0:W-:Y:S01]  /*128b0*/  ST.E.64 desc[UR60][R4.64], R150 ;  /* 0x0000009604007985 */ /* 0x0001e2000c101b3c */
[----:B------:R-:W-:Y:S05]  /*128c0*/  BRA `(.L_x_10322) ;  /* 0x0000000c00d47947 */ /* 0x000fea0003800000 */
.L_x_10309:
        /* <DEDUP_REMOVED lines=26> */
.L_x_10327:
        /* <DEDUP_REMOVED lines=18> */
[----:B------:R-:W-:-:S05]  /*12b90*/  SEL R24, R24, 0xa78, P0 ;  /* 0x00000a7818187807 */ /* 0x000fca0000000000 */
[----:B------:R-:W3:Y:S08]  /*12ba0*/  LDC.64 R8, c[0x0][R24+0x220] ;  /* 0x0000880018087b82 */ /* 0x000ef00000000a00 */
[----:B------:R-:W4:Y:S08]  /*12bb0*/  LDC.64 R12, c[0x0][R24+0x218] ;  /* 0x00008600180c7b82 */ /* 0x000f300000000a00 */
[----:B------:R-:W5:Y:S08]  /*12bc0*/  LDC.64 R10, c[0x0][R24+0x228] ;  /* 0x00008a00180a7b82 */ /* 0x000f700000000a00 */
[----:B------:R-:W0:Y:S08]  /*12bd0*/  @P1 LDC R0, c[0x0][0xcec] ;  /* 0x00033b00ff001b82 */ /* 0x000e300000000800 */
[----:B------:R-:W1:Y:S08]  /*12be0*/  LDC.64 R6, c[0x0][R24+0x210] ;  /* 0x0000840018067b82 */ /* 0x000e700000000a00 */
[----:B------:R-:W5:Y:S01]  /*12bf0*/  @P1 LDC R27, c[0x0][0xcf0] ;  /* 0x00033c00ff1b1b82 */ /* 0x000f620000000800 */
[----:B0-----:R-:W-:-:S07]  /*12c00*/  @P1 IMAD.HI.U32 R0, R31, R0, RZ ;  /* 0x000000001f001227 */ /* 0x001fce00078e00ff */
[----:B--2---:R-:W0:Y:S01]  /*12c10*/  @!P0 LDC R4, c[0x0][0xc50] ;  /* 0x00031400ff048b82 */ /* 0x004e220000000800 */
[-C--:B---3--:R-:W-:Y:S02]  /*12c20*/  IMAD R9, R9, R29.reuse, RZ ;  /* 0x0000001d09097224 */ /* 0x088fe400078e02ff */
[----:B------:R-:W-:-:S05]  /*12c30*/  IMAD.WIDE.U32 R14, R8, R29, RZ ;  /* 0x0000001d080e7225 */ /* 0x000fca00078e00ff */
[----:B------:R-:W2:Y:S01]  /*12c40*/  @!P0 LDC R5, c[0x0][0xc54] ;  /* 0x00031500ff058b82 */ /* 0x000ea20000000800 */
        /* <DEDUP_REMOVED lines=17> */
[-C--:B-1----:R-:W-:Y:S01]  /*12d60*/  IMAD R0, R7, R11.reuse, RZ ;  /* 0x0000000b07007224 */ /* 0x082fe200078e02ff */
[----:B------:R-:W-:Y:S01]  /*12d70*/  SHF.R.S32.HI R13, RZ, 0x1f, R11 ;  /* 0x0000001fff0d7819 */ /* 0x000fe2000001140b */
[----:B------:R-:W-:Y:S02]  /*12d80*/  IMAD.MOV.U32 R7, RZ, RZ, -0x800000 ;  /* 0xff800000ff077424 */ /* 0x000fe400078e00ff */
[----:B------:R-:W-:-:S04]  /*12d90*/  IMAD.WIDE.U32 R8, R6, R11, R8 ;  /* 0x0000000b06087225 */ /* 0x000fc800078e0008 */
[----:B------:R-:W-:Y:S01]  /*12da0*/  IMAD R13, R6, R13, R0 ;  /* 0x0000000d060d7224 */ /* 0x000fe200078e0200 */
[----:B0-----:R-:W-:-:S03]  /*12db0*/  LEA R4, P0, R8, R4, 0x2 ;  /* 0x0000000408047211 */ /* 0x001fc600078010ff */
[----:B------:R-:W-:-:S05]  /*12dc0*/  IMAD.IADD R0, R9, 0x1, R13 ;  /* 0x0000000109007824 */ /* 0x000fca00078e020d */
[----:B--2---:R-:W-:-:S05]  /*12dd0*/  LEA.HI.X R5, R8, R5, R0, 0x2, P0 ;  /* 0x0000000508057211 */ /* 0x004fca00000f1400 */
[----:B------:R2:W-:Y:S02]  /*12de0*/  STG.E desc[UR60][R4.64], R7 ;  /* 0x0000000704007986 */ /* 0x0005e4000c10193c */
.L_x_10329:
[----:B------:R-:W-:Y:S05]  /*12df0*/  BSYNC B1 ;  /* 0x0000000000017941 */ /* 0x000fea0003800000 */
.L_x_10328:
[----:B------:R-:W-:Y:S05]  /*12e00*/  @P2 BRA `(.L_x_10322) ;  /* 0x0000000800842947 */ /* 0x000fea0003800000 */
[----:B------:R-:W3:Y:S01]  /*12e10*/  LDC R21, c[0x0][0xce8] ;  /* 0x00033a00ff157b82 */ /* 0x000ee20000000800 */
[----:B--2---:R-:W-:Y:S01]  /*12e20*/  SHF.R.S32.HI R5, RZ, 0x1f, R30 ;  /* 0x0000001fff057819 */ /* 0x004fe2000001141e */
[----:B------:R-:W-:Y:S01]  /*12e30*/  ULDC.64 UR4, c[0x0][0xba0] ;  /* 0x0002e80000047ab9 */ /* 0x000fe20000000a00 */
[----:B------:R-:W-:Y:S02]  /*12e40*/  VIADD R25, R203, 0xc0 ;  /* 0x000000c0cb197836 */ /* 0x000fe40000000000 */
[----:B------:R-:W-:Y:S01]  /*12e50*/  LEA.HI R8, R5, R30, RZ, 0x3 ;  /* 0x0000001e05087211 */ /* 0x000fe200078f18ff */
[----:B------:R-:W-:Y:S02]  /*12e60*/  IMAD R0, R26, UR4, RZ ;  /* 0x000000041a007c24 */ /* 0x000fe4000f8e02ff */
[C---:B------:R-:W-:Y:S01]  /*12e70*/  IMAD.WIDE.U32 R4, R3.reuse, UR4, RZ ;  /* 0x0000000403047c25 */ /* 0x040fe2000f8e00ff */
[----:B------:R-:W-:Y:S02]  /*12e80*/  LOP3.LUT R9, R8, 0xfffffff8, RZ, 0xc0, !PT ;  /* 0xfffffff808097812 */ /* 0x000fe400078ec0ff */
[----:B------:R-:W-:Y:S01]  /*12e90*/  SHF.R.S32.HI R8, RZ, 0x3, R8 ;  /* 0x00000003ff087819 */ /* 0x000fe20000011408 */
[----:B------:R-:W-:Y:S01]  /*12ea0*/  IMAD R7, R3, UR5, R0 ;  /* 0x0000000503077c24 */ /* 0x000fe2000f8e0200 */
[----:B------:R-:W-:Y:S01]  /*12eb0*/  ULDC.64 UR4, c[0x0][0xbe8] ;  /* 0x0002fa0000047ab9 */ /* 0x000fe20000000a00 */
[----:B------:R-:W-:-:S02]  /*12ec0*/  IMAD.IADD R0, R30, 0x1, -R9 ;  /* 0x000000011e007824 */ /* 0x000fc400078e0a09 */
        /* <DEDUP_REMOVED lines=19> */
[----:B------:R-:W-:Y:S01]  /*13000*/  IMAD R7, R21, R6, R9 ;  /* 0x0000000615077224 */ /* 0x000fe200078e0209 */
[----:B------:R-:W-:Y:S01]  /*13010*/  SHF.R.S32.HI R6, RZ, 0x1f, R25 ;  /* 0x0000001fff067819 */ /* 0x000fe20000011419 */
        /* <DEDUP_REMOVED lines=9> */
[----:B------:R-:W-:-:S03]  /*130b0*/  ULDC.64 UR4, c[0x0][0xb80] ;  /* 0x0002e00000047ab9 */ /* 0x000fc60000000a00 */
[----:B------:R-:W-:Y:S01]  /*130c0*/  IMAD.IADD R5, R5, 0x1, R3 ;  /* 0x0000000105057824 */ /* 0x000fe200078e0203 */
[----:B------:R-:W-:Y:S01]  /*130d0*/  LEA R3, P0, R4, UR4, 0x1 ;  /* 0x0000000404037c11 */ /* 0x000fe2000f8008ff */
[----:B------:R-:W-:-:S03]  /*130e0*/  UMOV UR4, 0xffffffff ;  /* 0xffffffff00047882 */ /* 0x000fc60000000000 */
[----:B------:R-:W-:Y:S01]  /*130f0*/  LEA.HI.X R4, R4, UR5, R5, 0x1, P0 ;  /* 0x0000000504047c11 */ /* 0x000fe200080f0c05 */
[----:B------:R-:W-:Y:S08]  /*13100*/  BRA.DIV UR4, `(.L_x_10330) ;  /* 0x0000009e04f07947 */ /* 0x000ff0000b800000 */
[----:B------:R2:W3:Y:S04]  /*13110*/  SHFL.IDX PT, R0, R4, RZ, 0x181f ;  /* 0x00181fff04007589 */ /* 0x0004e800000e0000 */
[----:B------:R2:W4:Y:S02]  /*13120*/  SHFL.IDX PT, R14, R3, RZ, 0x181f ;  /* 0x00181fff030e7589 */ /* 0x00052400000e0000 */
.L_x_10553:
        /* <DEDUP_REMOVED lines=12> */
[-C--:B----4-:R-:W-:Y:S02]  /*131f0*/  @!P3 LEA R8, P5, R203, R14.reuse, 0x1 ;  /* 0x0000000ecb08b211 */ /* 0x090fe400078a08ff */
[----:B------:R-:W-:Y:S02]  /*13200*/  @!P2 LEA R10, P4, R221, R14, 0x1 ;  /* 0x0000000edd0aa211 */ /* 0x000fe400078808ff */
[----:B---3--:R-:W-:Y:S02]  /*13210*/  @!P3 LEA.HI.X R9, R203, R0, R5, 0x1, P5 ;  /* 0x00000000cb09b211 */ /* 0x008fe400028f0c05 */
[----:B------:R-:W-:Y:S02]  /*13220*/  SHF.R.S32.HI R5, RZ, 0x1f, R220 ;  /* 0x0000001fff057819 */ /* 0x000fe400000114dc */
[----:B------:R-:W-:Y:S01]  /*13230*/  @!P1 LEA R12, P5, R220, R14, 0x1 ;  /* 0x0000000edc0c9211 */ /* 0x000fe200078a08ff */
[----:B------:R3:W-:Y:S01]  /*13240*/  @!P3 ST.E.128 desc[UR60][R8.64], RZ ;  /* 0x000000ff0800b985 */ /* 0x0007e2000c101d3c */
[----:B------:R-:W-:-:S02]  /*13250*/  @!P2 LEA.HI.X R11, R221, R0, R15, 0x1, P4 ;  /* 0x00000000dd0ba211 */ /* 0x000fc400020f0c0f */
[C---:B------:R-:W-:Y:S02]  /*13260*/  @!P0 LEA R14, P4, R25.reuse, R14, 0x1 ;  /* 0x0000000e190e8211 */ /* 0x040fe400078808ff */
[-C--:B------:R-:W-:Y:S01]  /*13270*/  @!P1 LEA.HI.X R13, R220, R0.reuse, R5, 0x1, P5 ;  /* 0x00000000dc0d9211 */ /* 0x080fe200028f0c05 */
[----:B------:R3:W-:Y:S01]  /*13280*/  @!P2 ST.E.128 desc[UR60][R10.64], RZ ;  /* 0x000000ff0a00a985 */ /* 0x0007e2000c101d3c */
[----:B------:R-:W-:-:S03]  /*13290*/  @!P0 LEA.HI.X R15, R25, R0, R6, 0x1, P4 ;  /* 0x00000000190f8211 */ /* 0x000fc600020f0c06 */
[----:B------:R3:W-:Y:S04]  /*132a0*/  @!P1 ST.E.128 desc[UR60][R12.64], RZ ;  /* 0x000000ff0c009985 */ /* 0x0007e8000c101d3c */
[----:B------:R3:W-:Y:S02]  /*132b0*/  @!P0 ST.E.128 desc[UR60][R14.64], RZ ;  /* 0x000000ff0e008985 */ /* 0x0007e4000c101d3c */
.L_x_10332:
[----:B------:R-:W-:Y:S05]  /*132c0*/  BSYNC B1 ;  /* 0x0000000000017941 */ /* 0x000fea0003800000 */
.L_x_10331:
[----:B------:R-:W-:-:S03]  /*132d0*/  UMOV UR4, 0xffffffff ;  /* 0xffffffff00047882 */ /* 0x000fc60000000000 */
[----:B------:R-:W-:Y:S05]  /*132e0*/  BRA.DIV UR4, `(.L_x_10333) ;  /* 0x0000009e04ac7947 */ /* 0x000fea000b800000 */
[----:B---3--:R3:W0:Y:S04]  /*132f0*/  SHFL.IDX PT, R0, R4, 0x1, 0x181f ;  /* 0x00381f0004007f89 */ /* 0x00862800000e0000 */
[----:B----4-:R3:W4:Y:S02]  /*13300*/  SHFL.IDX PT, R14, R3, 0x1, 0x181f ;  /* 0x00381f00030e7f89 */ /* 0x01072400000e0000 */
.L_x_10557:
        /* <DEDUP_REMOVED lines=12> */
[-C--:B----4-:R-:W-:Y:S02]  /*133d0*/  @!P3 LEA R8, P5, R203, R14.reuse, 0x1 ;  /* 0x0000000ecb08b211 */ /* 0x090fe400078a08ff */
        /* <DEDUP_REMOVED lines=11> */
.L_x_10335:
[----:B------:R-:W-:Y:S05]  /*13490*/  BSYNC B1 ;  /* 0x0000000000017941 */ /* 0x000fea0003800000 */
.L_x_10334:
[----:B------:R-:W-:-:S03]  /*134a0*/  UMOV UR4, 0xffffffff ;  /* 0xffffffff00047882 */ /* 0x000fc60000000000 */
[----:B------:R-:W-:Y:S05]  /*134b0*/  BRA.DIV UR4, `(.L_x_10336) ;  /* 0x0000009e04807947 */ /* 0x000fea000b800000 */
[----:B0-----:R0:W0:Y:S04]  /*134c0*/  SHFL.IDX PT, R0, R4, 0x2, 0x181f ;  /* 0x00581f0004007f89 */ /* 0x00102800000e0000 */
[----:B----4-:R4:W0:Y:S02]  /*134d0*/  SHFL.IDX PT, R14, R3, 0x2, 0x181f ;  /* 0x00581f00030e7f89 */ /* 0x01082400000e0000 */
.L_x_10561:
        /* <DEDUP_REMOVED lines=12> */
[-C--:B0-----:R-:W-:Y:S02]  /*135a0*/  @!P3 LEA R8, P5, R203, R14.reuse, 0x1 ;  /* 0x0000000ecb08b211 */ /* 0x081fe400078a08ff */
[----:B------:R-:W-:Y:S02]  /*135b0*/  @!P2 LEA R10, P4, R221, R14, 0x1 ;  /* 0x0000000edd0aa211 */ /* 0x000fe400078808ff */
[----:B------:R-:W-:Y:S02]  /*135c0*/  @!P3 LEA.HI.X R9, R203, R0, R12, 0x1, P5 ;  /* 0x00000000cb09b211 */ /* 0x000fe400028f0c0c */
        /* <DEDUP_REMOVED lines=9> */
.L_x_10338:
[----:B------:R-:W-:Y:S05]  /*13660*/  BSYNC B1 ;  /* 0x0000000000017941 */ /* 0x000fea0003800000 */
.L_x_10337:
[----:B------:R-:W-:-:S03]  /*13670*/  UMOV UR4, 0xffffffff ;  /* 0xffffffff00047882 */ /* 0x000fc60000000000 */
[----:B------:R-:W-:Y:S05]  /*13680*/  BRA.DIV UR4, `(.L_x_10339) ;  /* 0x0000009e04547947 */ /* 0x000fea000b800000 */
[----:B0-----:R0:W0:Y:S04]  /*13690*/  SHFL.IDX PT, R0, R4, 0x3, 0x181f ;  /* 0x00781f0004007f89 */ /* 0x00102800000e0000 */
[----:B------:R0:W0:Y:S02]  /*136a0*/  SHFL.IDX PT, R14, R3, 0x3, 0x181f ;  /* 0x00781f00030e7f89 */ /* 0x00002400000e0000 */
.L_x_10565:
        /* <DEDUP_REMOVED lines=11> */
[-C--:B------:R-:W-:Y:S02]  /*13760*/  @!P3 LEA R4, P5, R203, R14.reuse, 0x1 ;  /* 0x0000000ecb04b211 */ /* 0x080fe400078a08ff */
        /* <DEDUP_REMOVED lines=11> */
.L_x_10322:
[----:B------:R-:W-:Y:S05]  /*13820*/  BSYNC B0 ;  /* 0x0000000000007941 */ /* 0x000fea0003800000 */
.L_x_10308:
[----:B------:R-:W-:Y:S02]  /*13830*/  ULDC UR4, c[0x0][0xd3c] ;  /* 0x00034f0000047ab9 */ /* 0x000fe40000000800 */
[----:B-1----:R-:W-:-:S13]  /*13840*/  ISETP.GE.AND P0, PT, R43, UR4, PT ;  /* 0x000000042b007c0c */ /* 0x002fda000bf06270 */
[----:B------:R-:W-:Y:S05]  /*13850*/  @!P0 BRA `(.L_x_10340) ;  /* 0xfffffed800f48947 */ /* 0x000fea000383ffff */
[----:B------:R-:W-:Y:S05]  /*13860*/  BRA `(.L_x_10192) ;  /* 0x00000088009c7947 */ /* 0x000fea0003800000 */
.L_x_10190:
        /* <DEDUP_REMOVED lines=20> */
.L_x_10341:
        /* <DEDUP_REMOVED lines=43> */
.L_x_10345:
        /* <DEDUP_REMOVED lines=38> */
.L_x_10343:
        /* <DEDUP_REMOVED lines=20> */
.L_x_10346:
        /* <DEDUP_REMOVED lines=54> */
.L_x_10344:
[----:B------:R-:W-:Y:S01]  /*14360*/  IMAD.U32 R2, RZ, RZ, UR6 ;  /* 0x00000006ff027e24 */ /* 0x000fe2000f8e00ff */
[----:B------:R0:W-:Y:S04]  /*14370*/  STL [R1+0x4], RZ ;  /* 0x000004ff01007387 */ /* 0x0001e80000100800 */
[----:B------:R0:W-:Y:S04]  /*14380*/  STL [R1+0x8], RZ ;  /* 0x000008ff01007387 */ /* 0x0001e80000100800 */
[----:B------:R0:W-:Y:S02]  /*14390*/  STL [R1], R2 ;  /* 0x0000000201007387 */ /* 0x0001e40000100800 */
.L_x_10347:
        /* <DEDUP_REMOVED lines=10> */
.L_x_10342:
        /* <DEDUP_REMOVED lines=24> */
[----:B------:R-:W-:Y:S02]  /*145c0*/  IMAD.MOV.U32 R2, RZ, RZ, 0x1 ;  /* 0x00000001ff027424 */ /* 0x000fe400078e00ff */
[----:B------:R-:W-:Y:S01]  /*145d0*/  IMAD.MOV.U32 R4, RZ, RZ, 0x1 ;  /* 0x00000001ff047424 */ /* 0x000fe200078e00ff */
[----:B---3--:R-:W-:-:S06]  /*145e0*/  ULEA UR4, UR5, UR4, 0x18 ;  /* 0x0000000405047291 */ /* 0x008fcc000f8ec03f */
[----:B------:R-:W-:-:S04]  /*145f0*/  IMAD.U32 R18, RZ, RZ, UR4 ;  /* 0x00000004ff127e24 */ /* 0x000fc8000f8e00ff */
[----:B------:R-:W-:-:S05]  /*14600*/  IMAD R3, R3, 0x2, R18 ;  /* 0x0000000203037824 */ /* 0x000fca00078e0212 */
[----:B------:R0:W-:Y:S04]  /*14610*/  STL [R1+0x14], R3 ;  /* 0x0000140301007387 */ /* 0x0001e80000100800 */
[----:B------:R-:W-:Y:S04]  /*14620*/  STL [R1+0x80], RZ ;  /* 0x000080ff01007387 */ /* 0x000fe80000100800 */
[----:B------:R2:W-:Y:S01]  /*14630*/  STL [R1+0x20], R2 ;  /* 0x0000200201007387 */ /* 0x0005e20000100800 */
[----:B0-----:R-:W-:-:S03]  /*14640*/  LOP3.LUT R3, R0, 0x40, RZ, 0xfc, !PT ;  /* 0x0000004000037812 */ /* 0x001fc600078efcff */
[----:B------:R0:W-:Y:S04]  /*14650*/  STL [R1+0x10], RZ ;  /* 0x000010ff01007387 */ /* 0x0001e80000100800 */
[----:B------:R0:W-:Y:S01]  /*14660*/  STL [R1+0x1c], R4 ;  /* 0x00001c0401007387 */ /* 0x0001e20000100800 */
[C---:B--2---:R-:W-:Y:S02]  /*14670*/  LOP3.LUT R2, R0.reuse, 0x80, RZ, 0xfc, !PT ;  /* 0x0000008000027812 */ /* 0x044fe400078efcff */
[----:B------:R-:W-:-:S07]  /*14680*/  LOP3.LUT R0, R0, 0xc0, RZ, 0xfc, !PT ;  /* 0x000000c000007812 */ /* 0x000fce00078efcff */
.L_x_10496:
[----:B--2---:R-:W2:Y:S01]  /*14690*/  LDL R0, [R1+0xc] ;  /* 0x00000c0001007983 */ /* 0x004ea20000100800 */
[----:B------:R-:W2:Y:S01]  /*146a0*/  LDC.64 R2, c[0x0][0xd88] ;  /* 0x00036200ff027b82 */ /* 0x000ea20000000a00 */
[----:B------:R-:W-:Y:S05]  /*146b0*/  YIELD ;  /* 0x0000000000007946 */ /* 0x000fea0003800000 */
[----:B------:R-:W-:Y:S01]  /*146c0*/  ULDC.64 UR4, c[0x0][0xb20] ;  /* 0x0002c80000047ab9 */ /* 0x000fe20000000a00 */
[----:B01----:R-:W-:Y:S02]  /*146d0*/  CS2R R8, SRZ ;  /* 0x0000000000087805 */ /* 0x003fe4000001ff00 */
[----:B------:R-:W-:Y:S01]  /*146e0*/  ISETP.NE.U32.AND P0, PT, RZ, UR4, PT ;  /* 0x00000004ff007c0c */ /* 0x000fe2000bf05070 */
[----:B------:R-:W-:Y:S01]  /*146f0*/  ULDC.64 UR10, c[0x0][0xb10] ;  /* 0x0002c400000a7ab9 */ /* 0x000fe20000000a00 */
[----:B------:R-:W-:Y:S01]  /*14700*/  ULDC.64 UR8, c[0x0][0xb08] ;  /* 0x0002c20000087ab9 */ /* 0x000fe20000000a00 */
[----:B------:R-:W-:Y:S01]  /*14710*/  ULDC.64 UR6, c[0x0][0xb00] ;  /* 0x0002c00000067ab9 */ /* 0x000fe20000000a00 */
[----:B--2---:R-:W-:-:S05]  /*14720*/  IMAD.WIDE R2, R0, 0x4, R2 ;  /* 0x0000000400027825 */ /* 0x004fca00078e0202 */
[----:B------:R-:W0:Y:S01]  /*14730*/  LDG.E R13, desc[UR60][R2.64] ;  /* 0x0000003c020d7981 */ /* 0x000e22000c1e1900 */
[----:B------:R-:W-:Y:S01]  /*14740*/  ISETP.NE.AND.EX P0, PT, RZ, UR5, PT, P0 ;  /* 0x00000005ff007c0c */ /* 0x000fe2000bf05300 */
[----:B------:R-:W-:Y:S01]  /*14750*/  IMAD.MOV.U32 R0, RZ, RZ, RZ ;  /* 0x000000ffff007224 */ /* 0x000fe200078e00ff */
[----:B0-----:R-:W-:Y:S01]  /*14760*/  SHF.R.S32.HI R4, RZ, 0x1f, R13 ;  /* 0x0000001fff047819 */ /* 0x001fe2000001140d */
        /* <DEDUP_REMOVED lines=50> */
.L_x_10349:
        /* <DEDUP_REMOVED lines=17> */
.L_x_10350:
[----:B------:R-:W-:Y:S05]  /*14ba0*/  @!P0 BRA `(.L_x_10351) ;  /* 0x00000000000c8947 */ /* 0x000fea0003800000 */
[----:B------:R-:W2:Y:S04]  /*14bb0*/  LDG.E R8, desc[UR60][R6.64] ;  /* 0x0000003c06087981 */ /* 0x000ea8000c1e1900 */
[----:B------:R-:W2:Y:S02]  /*14bc0*/  LDG.E R6, desc[UR60][R6.64+0x4] ;  /* 0x0000043c06067981 */ /* 0x000ea4000c1e1900 */
[----:B--2---:R-:W-:-:S07]  /*14bd0*/  IMAD.IADD R8, R6, 0x1, -R8 ;  /* 0x0000000106087824 */ /* 0x004fce00078e0a08 */
.L_x_10351:
[----:B-----5:R-:W-:Y:S02]  /*14be0*/  IMAD.IADD R6, R8, 0x1, -R0 ;  /* 0x0000000108067824 */ /* 0x020fe400078e0a00 */
[----:B------:R-:W2:Y:S04]  /*14bf0*/  @P2 LDG.E R0, desc[UR60][R4.64] ;  /* 0x0000003c04002981 */ /* 0x000ea8000c1e1900 */
[----:B------:R-:W2:Y:S01]  /*14c00*/  @P2 LDG.E R4, desc[UR60][R4.64+0x4] ;  /* 0x0000043c04042981 */ /* 0x000ea2000c1e1900 */
[----:B------:R-:W-:Y:S01]  /*14c10*/  LOP3.LUT R14, R10, 0xff, RZ, 0xc0, !PT ;  /* 0x000000ff0a0e7812 */ /* 0x000fe200078ec0ff */
[----:B------:R-:W-:Y:S01]  /*14c20*/  BSSY B0, `(.L_x_10352) ;  /* 0x000002a000007945 */ /* 0x000fe20003800000 */
[----:B------:R-:W-:Y:S01]  /*14c30*/  SHF.R.U32.HI R10, RZ, 0x10, R10 ;  /* 0x00000010ff0a7819 */ /* 0x000fe2000001160a */
[----:B--2---:R-:W-:-:S04]  /*14c40*/  @P2 IMAD.IADD R11, R4, 0x1, -R0 ;  /* 0x00000001040b2824 */ /* 0x004fc800078e0a00 */
[----:B01----:R-:W-:-:S04]  /*14c50*/  IMAD.IADD R2, R6, 0x1, R11 ;  /* 0x0000000106027824 */ /* 0x003fc800078e020b */
[C---:B------:R-:W-:Y:S01]  /*14c60*/  VIADD R0, R2.reuse, 0x5f ;  /* 0x0000005f02007836 */ /* 0x040fe20000000000 */
[----:B------:R-:W-:-:S03]  /*14c70*/  ISETP.GE.AND P1, PT, R2, 0x1, PT ;  /* 0x000000010200780c */ /* 0x000fc60003f26270 */
[----:B------:R-:W-:-:S05]  /*14c80*/  IMAD.HI R0, R0, 0x2aaaaaab, RZ ;  /* 0x2aaaaaab00007827 */ /* 0x000fca00078e02ff */
[----:B------:R-:W-:-:S04]  /*14c90*/  SHF.R.U32.HI R2, RZ, 0x1f, R0 ;  /* 0x0000001fff027819 */ /* 0x000fc80000011600 */
[----:B------:R-:W-:Y:S01]  /*14ca0*/  LEA.HI.SX32 R12, R0, R2, 0x1c ;  /* 0x00000002000c7211 */ /* 0x000fe200078fe2ff */
[----:B------:R-:W-:-:S04]  /*14cb0*/  IMAD.MOV.U32 R0, RZ, RZ, RZ ;  /* 0x000000ffff007224 */ /* 0x000fc800078e00ff */
[----:B------:R0:W-:Y:S04]  /*14cc0*/  STL [R1+0x44], R12 ;  /* 0x0000440c01007387 */ /* 0x0001e80000100800 */
[----:B------:R0:W-:Y:S01]  /*14cd0*/  STL [R1+0x84], R14 ;  /* 0x0000840e01007387 */ /* 0x0001e20000100800 */
[----:B------:R-:W-:Y:S05]  /*14ce0*/  @!P1 BRA `(.L_x_10353) ;  /* 0x0000000000749947 */ /* 0x000fea0003800000 */
        /* <DEDUP_REMOVED lines=29> */
.L_x_10353:
[----:B------:R-:W-:Y:S05]  /*14ec0*/  BSYNC B0 ;  /* 0x0000000000007941 */ /* 0x000fea0003800000 */
.L_x_10352:
[-C--:B------:R-:W-:Y:S01]  /*14ed0*/  IMAD R2, R14, R0.reuse, RZ ;  /* 0x000000000e027224 */ /* 0x080fe200078e02ff */
[----:B------:R-:W-:Y:S04]  /*14ee0*/  BSSY B0, `(.L_x_10354) ;  /* 0x0000141000007945 */ /* 0x000fe80003800000 */
        /* <DEDUP_REMOVED lines=23> */
.L_x_10568:
[----:B-1----:R-:W-:Y:S02]  /*15060*/  ISETP.NE.AND P0, PT, R14, RZ, PT ;  /* 0x000000ff0e00720c */ /* 0x002fe40003f05270 */
[----:B------:R-:W-:-:S11]  /*15070*/  PLOP3.LUT P6, PT, PT, PT, PT, 0x8, 0x0 ;  /* 0x000000000000781c */ /* 0x000fd60003fce170 */
[----:B------:R-:W-:Y:S05]  /*15080*/  @P0 BRA `(.L_x_10357) ;  /* 0x00000000000c0947 */ /* 0x000fea0003800000 */
[----:B------:R-:W-:-:S03]  /*15090*/  UMOV UR4, 0xffffffff ;  /* 0xffffffff00047882 */ /* 0x000fc60000000000 */
[----:B------:R-:W-:Y:S05]  /*150a0*/  BRA.DIV UR4, `(.L_x_10358) ;  /* 0x0000008604487947 */ /* 0x000fea000b800000 */
[----:B------:R-:W-:-:S13]  /*150b0*/  ELECT P6, URZ, PT ;  /* 0x00000000003f782f */ /* 0x000fda00038c0000 */
.L_x_10357:
        /* <DEDUP_REMOVED lines=9> */
.L_x_10571:
[----:B------:R-:W-:Y:S05]  /*15150*/  BSYNC B1 ;  /* 0x0000000000017941 */ /* 0x000fea0003800000 */
.L_x_10359:
        /* <DEDUP_REMOVED lines=12> */
.L_x_10572:
[----:B------:R-:W-:Y:S05]  /*15220*/  BSYNC B2 ;  /* 0x0000000000027941 */ /* 0x000fea0003800000 */
.L_x_10363:
        /* <DEDUP_REMOVED lines=9> */
.L_x_10366:
[----:B------:R-:W-:Y:S05]  /*152c0*/  BSYNC B2 ;  /* 0x0000000000027941 */ /* 0x000fea0003800000 */
.L_x_10365:
        /* <DEDUP_REMOVED lines=13> */
.L_x_10367:
        /* <DEDUP_REMOVED lines=13> */
.L_x_10573:
[----:B------:R-:W-:Y:S05]  /*15470*/  BSYNC B2 ;  /* 0x0000000000027941 */ /* 0x000fea0003800000 */
.L_x_10368:
        /* <DEDUP_REMOVED lines=11> */
.L_x_10371:
[----:B------:R-:W-:Y:S05]  /*15530*/  BSYNC B2 ;  /* 0x0000000000027941 */ /* 0x000fea0003800000 */
.L_x_10370:
        /* <DEDUP_REMOVED lines=10> */
.L_x_10372:
        /* <DEDUP_REMOVED lines=15> */
.L_x_10373:
        /* <DEDUP_REMOVED lines=15> */
.L_x_10374:
        /* <DEDUP_REMOVED lines=15> */
.L_x_10375:
        /* <DEDUP_REMOVED lines=10> */
.L_x_10362:
[----:B------:R-:W-:Y:S05]  /*15950*/  BSYNC B1 ;  /* 0x0000000000017941 */ /* 0x000fea0003800000 */
.L_x_10361:
        /* <DEDUP_REMOVED lines=13> */
.L_x_10391:
        /* <DEDUP_REMOVED lines=13> */
.L_x_10574:
[----:B------:R-:W-:Y:S05]  /*15b00*/  BSYNC B2 ;  /* 0x0000000000027941 */ /* 0x000fea0003800000 */
.L_x_10378:
        /* <DEDUP_REMOVED lines=9> */
.L_x_10381:
[----:B------:R-:W-:Y:S05]  /*15ba0*/  BSYNC B2 ;  /* 0x0000000000027941 */ /* 0x000fea0003800000 */
.L_x_10380:
        /* <DEDUP_REMOVED lines=12> */
.L_x_10382:
        /* <DEDUP_REMOVED lines=13> */
.L_x_10575:
[----:B------:R-:W-:Y:S05]  /*15d40*/  BSYNC B2 ;  /* 0x0000000000027941 */ /* 0x000fea0003800000 */
.L_x_10383:
        /* <DEDUP_REMOVED lines=11> */
.L_x_10386:
[----:B------:R-:W-:Y:S05]  /*15e00*/  BSYNC B2 ;  /* 0x0000000000027941 */ /* 0x000fea0003800000 */
.L_x_10385:
        /* <DEDUP_REMOVED lines=10> */
.L_x_10387:
        /* <DEDUP_REMOVED lines=15> */
.L_x_10388:
        /* <DEDUP_REMOVED lines=15> */
.L_x_10389:
        /* <DEDUP_REMOVED lines=15> */
.L_x_10390:
        /* <DEDUP_REMOVED lines=10> */
.L_x_10377:
[----:B------:R-:W-:Y:S05]  /*16220*/  BSYNC B1 ;  /* 0x0000000000017941 */ /* 0x000fea0003800000 */
.L_x_10376:
        /* <DEDUP_REMOVED lines=12> */
.L_x_10355:
[----:B------:R-:W-:Y:S05]  /*162f0*/  BSYNC B0 ;  /* 0x0000000000007941 */ /* 0x000fea0003800000 */
.L_x_10354:
[----:B------:R3:W5:Y:S01]  /*16300*/  LDL R7, [R1+0x44] ;  /* 0x0000440001077983 */ /* 0x0007620000100800 */
[----:B------:R-:W-:Y:S05]  /*16310*/  @!P0 WARPSYNC.ALL ;  /* 0x0000000000008948 */ /* 0x000fea0003800000 */
[----:B------:R3:W-:Y:S01]  /*16320*/  STL [R1+0x48], RZ ;  /* 0x000048ff01007387 */ /* 0x0007e20000100800 */
[----:B------:R-:W-:Y:S01]  /*16330*/  BSSY B0, `(.L_x_10392) ;  /* 0x0000020000007945 */ /* 0x000fe20003800000 */
[----:B------:R-:W-:Y:S06]  /*16340*/  @!P0 BAR.SYNC.DEFER_BLOCKING 0xc, 0x180 ;  /* 0x0306000000008b1d */ /* 0x000fec0000010000 */
[----:B---3--:R-:W-:Y:S05]  /*16350*/  @!P1 BRA `(.L_x_10393) ;  /* 0x0000000000749947 */ /* 0x008fea0003800000 */
[----:B------:R-:W-:-:S13]  /*16360*/  ISETP.NE.AND P0, PT, R10, RZ, PT ;  /* 0x000000ff0a00720c */ /* 0x000fda0003f05270 */
[----:B------:R-:W3:Y:S02]  /*16370*/  @!P0 LDC R10, c[0x0][0xae8] ;  /* 0x0002ba00ff0a8b82 */ /* 0x000ee40000000800 */
[----:B---3--:R-:W-:-:S04]  /*16380*/  IABS R0, R10 ;  /* 0x0000000a00007213 */ /* 0x008fc80000000000 */
[----:B------:R-:W3:Y:S08]  /*16390*/  I2F.RP R2, R0 ;  /* 0x0000000000027306 */ /* 0x000ef00000209400 */
[----:B---3--:R-:W3:Y:S02]  /*163a0*/  MUFU.RCP R2, R2 ;  /* 0x0000000200027308 */ /* 0x008ee40000001000 */
[----:B---3--:R-:W-:-:S06]  /*163b0*/  VIADD R2, R2, 0xffffffe ;  /* 0x0ffffffe02027836 */ /* 0x008fcc0000000000 */
[----:B------:R-:W3:Y:S02]  /*163c0*/  F2I.FTZ.U32.TRUNC.NTZ R3, R2 ;  /* 0x0000000200037305 */ /* 0x000ee4000021f000 */
[----:B---3--:R-:W-:-:S04]  /*163d0*/  IMAD.MOV R2, RZ, RZ, -R3 ;  /* 0x000000ffff027224 */ /* 0x008fc800078e0a03 */
[----:B-12---:R-:W-:Y:S02]  /*163e0*/  IMAD R4, R2, R0, RZ ;  /* 0x0000000002047224 */ /* 0x006fe400078e02ff */
        /* <DEDUP_REMOVED lines=20> */
.L_x_10393:
[----:B------:R-:W-:Y:S05]  /*16530*/  BSYNC B0 ;  /* 0x0000000000007941 */ /* 0x000fea0003800000 */
.L_x_10392:
[----:B------:R-:W4:Y:S04]  /*16540*/  LDL R0, [R1+0x48] ;  /* 0x0000480001007983 */ /* 0x000f280000100800 */
[----:B---3--:R-:W4:Y:S01]  /*16550*/  LDL R2, [R1+0x84] ;  /* 0x0000840001027983 */ /* 0x008f220000100800 */
[----:B------:R-:W-:Y:S01]  /*16560*/  BSSY B7, `(.L_x_10394) ;  /* 0x00004c1000077945 */ /* 0x000fe20003800000 */
[----:B----4-:R-:W-:-:S05]  /*16570*/  IMAD R2, R2, R0, RZ ;  /* 0x0000000002027224 */ /* 0x010fca00078e02ff */
[----:B-----5:R-:W-:Y:S01]  /*16580*/  VIADDMNMX R0, R2, R0, R7, PT ;  /* 0x0000000002007246 */ /* 0x020fe20003800107 */
        /* <DEDUP_REMOVED lines=10> */
[----:B-12---:R-:W1:Y:S01]  /*16630*/  LDC.64 R4, c[0x0][0xd60] ;  /* 0x00035800ff047b82 */ /* 0x006e620000000a00 */
[----:B------:R-:W3:Y:S08]  /*16640*/  FLO.U32 R0, UR4 ;  /* 0x0000000400007d00 */ /* 0x000ef000080e0000 */
[----:B------:R-:W1:Y:S01]  /*16650*/  POPC R2, UR4 ;  /* 0x0000000400027d09 */ /* 0x000e620008000000 */
[----:B---3--:R-:W-:-:S13]  /*16660*/  ISETP.EQ.U32.AND P0, PT, R0, R3, PT ;  /* 0x000000030000720c */ /* 0x008fda0003f02070 */
[----:B-1----:R-:W2:Y:S01]  /*16670*/  @P0 ATOMG.E.ADD.STRONG.GPU PT, R5, desc[UR60][R4.64], R2 ;  /* 0x00000002040509a8 */ /* 0x002ea200081ee1fc */
[----:B------:R-:W1:Y:S02]  /*16680*/  S2R R3, SR_LTMASK ;  /* 0x0000000000037919 */ /* 0x000e640000003900 */
[----:B-1----:R-:W-:-:S06]  /*16690*/  LOP3.LUT R3, R3, UR4, RZ, 0xc0, !PT ;  /* 0x0000000403037c12 */ /* 0x002fcc000f8ec0ff */
[----:B------:R-:W1:Y:S01]  /*166a0*/  POPC R3, R3 ;  /* 0x0000000300037309 */ /* 0x000e620000000000 */
[----:B--2---:R-:W1:Y:S02]  /*166b0*/  SHFL.IDX PT, R0, R5, R0, 0x1f ;  /* 0x00001f0005007589 */ /* 0x004e6400000e0000 */
[----:B-1----:R-:W-:-:S05]  /*166c0*/  IADD3 R0, R0, UR38, R3 ;  /* 0x0000002600007c10 */ /* 0x002fca000fffe003 */
[----:B------:R4:W-:Y:S01]  /*166d0*/  STL [R1], R0 ;  /* 0x0000000001007387 */ /* 0x0009e20000100800 */
[----:B------:R-:W-:Y:S05]  /*166e0*/  BRA `(.L_x_10396) ;  /* 0x0000004800a07947 */ /* 0x000fea0003800000 */
.L_x_10395:
        /* <DEDUP_REMOVED lines=8> */
[----:B-12---:R-:W-:Y:S02]  /*16770*/  IMAD.U32 R4, RZ, RZ, UR6 ;  /* 0x00000006ff047e24 */ /* 0x006fe4000f8e00ff */
        /* <DEDUP_REMOVED lines=11> */
.L_x_10398:
[----:B------:R-:W-:Y:S05]  /*16830*/  BSYNC B6 ;  /* 0x0000000000067941 */ /* 0x000fea0003800000 */
.L_x_10397:
        /* <DEDUP_REMOVED lines=9> */
[----:B-12---:R-:W-:Y:S02]  /*168d0*/  IMAD.U32 R4, RZ, RZ, UR6 ;  /* 0x00000006ff047e24 */ /* 0x006fe4000f8e00ff */
[----:B------:R-:W-:Y:S02]  /*168e0*/  IMAD.U32 R5, RZ, RZ, UR7 ;  /* 0x00000007ff057e24 */ /* 0x000fe4000f8e00ff */
[----:B------:R-:W-:Y:S02]  /*168f0*/  IMAD.U32 R6, RZ, RZ, UR8 ;  /* 0x00000008ff067e24 */ /* 0x000fe4000f8e00ff */
[----:B------:R-:W-:-:S02]  /*16900*/  IMAD.U32 R7, RZ, RZ, UR9 ;  /* 0x00000009ff077e24 */ /* 0x000fc4000f8e00ff */
[----:B------:R-:W-:Y:S02]  /*16910*/  IMAD.U32 R10, RZ, RZ, UR4 ;  /* 0x00000004ff0a7e24 */ /* 0x000fe4000f8e00ff */
[----:B------:R-:W-:Y:S02]  /*16920*/  IMAD.U32 R11, RZ, RZ, UR5 ;  /* 0x00000005ff0b7e24 */ /* 0x000fe4000f8e00ff */
[----:B------:R-:W-:Y:S02]  /*16930*/  IMAD.MOV.U32 R8, RZ, RZ, 0x70 ;  /* 0x00000070ff087424 */ /* 0x000fe400078e00ff */
[----:B0-----:R-:W-:Y:S02]  /*16940*/  IMAD.MOV.U32 R12, RZ, RZ, 0x1 ;  /* 0x00000001ff0c7424 */ /* 0x001fe400078e00ff */
[----:B---3--:R-:W-:-:S07]  /*16950*/  IMAD.MOV.U32 R13, RZ, RZ, RZ ;  /* 0x000000ffff0d7224 */ /* 0x008fce00078e00ff */
[----:B------:R-:W-:-:S07]  /*16960*/  LEPC R20, `(.L_x_10401) ;  /* 0x000000001014794e */ /* 0x000fce0000000000 */
[----:B----4-:R-:W-:Y:S05]  /*16970*/  CALL.ABS.NOINC R2 ;  /* 0x0000000002007343 */ /* 0x010fea0003c00000 */
.L_x_10401:
        /* <DEDUP_REMOVED lines=16> */
.L_x_10400:
[----:B------:R-:W-:Y:S05]  /*16a80*/  BSYNC B6 ;  /* 0x0000000000067941 */ /* 0x000fea0003800000 */
.L_x_10399:
[----:B-12---:R-:W2:Y:S01]  /*16a90*/  LDL.LU R4, [R1+0x24] ;  /* 0x0000240001047983 */ /* 0x006ea20000300800 */
        /* <DEDUP_REMOVED lines=23> */
.L_x_10578:
        /* <DEDUP_REMOVED lines=11> */
.L_x_10581:
        /* <DEDUP_REMOVED lines=24> */
.L_x_10405:
[----:B-1----:R-:W2:Y:S01]  /*16e40*/  LDL R2, [R1+0x1c] ;  /* 0x00001c0001027983 */ /* 0x002ea20000100800 */
[----:B0-----:R-:W-:Y:S01]  /*16e50*/  IMAD R0, R19, 0x8, R18 ;  /* 0x0000000813007824 */ /* 0x001fe200078e0212 */
[----:B--2---:R-:W-:-:S04]  /*16e60*/  SHF.L.U32 R2, R2, 0x1f, RZ ;  /* 0x0000001f02027819 */ /* 0x004fc800000006ff */
[----:B------:R-:W0:Y:S02]  /*16e70*/  SYNCS.PHASECHK.TRANS64.TRYWAIT P0, [R0+URZ+0x32440], R2 ;  /* 0x03244002000075a7 */ /* 0x000e24000800017f */
[----:B0-----:R-:W-:Y:S05]  /*16e80*/  @!P0 BRA `(.L_x_10406) ;  /* 0x0000006800a88947 */ /* 0x001fea0003800000 */
.L_x_10582:
        /* <DEDUP_REMOVED lines=11> */
.L_x_10407:
        /* <DEDUP_REMOVED lines=24> */
.L_x_10403:
        /* <DEDUP_REMOVED lines=34> */
.L_x_10409:
[----:B------:R-:W-:Y:S05]  /*172e0*/  BSYNC B6 ;  /* 0x0000000000067941 */ /* 0x000fea0003800000 */
.L_x_10408:
[----:B------:R-:W2:Y:S01]  /*172f0*/  LDL.LU R5, [R1+0x4] ;  /* 0x0000040001057983 */ /* 0x000ea20000300800 */
        /* <DEDUP_REMOVED lines=63> */
[----:B------:R-:W0:Y:S01]  /*176f0*/  SHFL.IDX PT, R5, R3, RZ, 0x181f ;  /* 0x00181fff03057589 */ /* 0x000e2200000e0000 */
[----:B--2---:R-:W-:Y:S02]  /*17700*/  IMAD R0, R11, R8, RZ ;  /* 0x000000080b007224 */ /* 0x004fe400078e02ff */
[----:B------:R-:W-:-:S05]  /*17710*/  IMAD.IADD R11, R7, 0x1, R6 ;  /* 0x00000001070b7824 */ /* 0x000fca00078e0206 */
[C---:B------:R-:W-:Y:S01]  /*17720*/  ISETP.GE.AND P1, PT, R11.reuse, R0, PT ;  /* 0x000000000b00720c */ /* 0x040fe20003f26270 */
[----:B------:R-:W1:Y:S01]  /*17730*/  SHFL.IDX PT, R6, R3, 0x1, 0x181f ;  /* 0x00381f0003067f89 */ /* 0x000e6200000e0000 */
[----:B------:R-:W-:-:S03]  /*17740*/  VIADD R8, R11, 0x10 ;  /* 0x000000100b087836 */ /* 0x000fc60000000000 */
[----:B------:R-:W2:Y:S08]  /*17750*/  SHFL.IDX PT, R7, R2, 0x1, 0x181f ;  /* 0x00381f0002077f89 */ /* 0x000eb000000e0000 */
[----:B0-----:R-:W-:-:S05]  /*17760*/  @!P1 LEA R5, P3, R10, R5, 0x1 ;  /* 0x000000050a059211 */ /* 0x001fca00078608ff */
[----:B------:R-:W-:Y:S01]  /*17770*/  @!P1 IMAD.X R4, RZ, RZ, R4, P3 ;  /* 0x000000ffff049224 */ /* 0x000fe200018e0604 */
[----:B------:R-:W-:-:S04]  /*17780*/  ISETP.GE.AND P2, PT, R8, R0, PT ;  /* 0x000000000800720c */ /* 0x000fc80003f46270 */
[----:B------:R-:W-:-:S04]  /*17790*/  @!P1 LOP3.LUT R5, R5, R4, RZ, 0x3c, !PT ;  /* 0x0000000405059212 */ /* 0x000fc800078e3cff */
[----:B------:R-:W-:-:S04]  /*177a0*/  @!P1 LOP3.LUT R4, R5, R4, RZ, 0x3c, !PT ;  /* 0x0000000405049212 */ /* 0x000fc800078e3cff */
[----:B------:R-:W-:-:S05]  /*177b0*/  @!P1 LOP3.LUT R5, R5, R4, RZ, 0x3c, !PT ;  /* 0x0000000405059212 */ /* 0x000fca00078e3cff */
[----:B-----5:R1:W-:Y:S02]  /*177c0*/  @!P1 LDGSTS.E.BYPASS.LTC128B.128 [R9+0x18400], desc[UR60][R4.64], !P0 ;  /* 0x1840000004099fae */ /* 0x0203e4000c101d7c */
[----:B-1----:R-:W-:-:S05]  /*177d0*/  @!P2 LEA R5, P1, R10, R6, 0x1 ;  /* 0x000000060a05a211 */ /* 0x002fca00078208ff */
[----:B--2---:R-:W-:-:S05]  /*177e0*/  @!P2 IMAD.X R4, RZ, RZ, R7, P1 ;  /* 0x000000ffff04a224 */ /* 0x004fca00008e0607 */
[----:B------:R-:W-:-:S04]  /*177f0*/  @!P2 LOP3.LUT R5, R5, R4, RZ, 0x3c, !PT ;  /* 0x000000040505a212 */ /* 0x000fc800078e3cff */
[----:B------:R-:W-:-:S04]  /*17800*/  @!P2 LOP3.LUT R4, R5, R4, RZ, 0x3c, !PT ;  /* 0x000000040504a212 */ /* 0x000fc800078e3cff */
[----:B------:R-:W-:-:S05]  /*17810*/  @!P2 LOP3.LUT R5, R5, R4, RZ, 0x3c, !PT ;  /* 0x000000040505a212 */ /* 0x000fca00078e3cff */
[----:B------:R0:W-:Y:S04]  /*17820*/  @!P2 LDGSTS.E.BYPASS.LTC128B.128 [R9+0x18c00], desc[UR60][R4.64], !P0 ;  /* 0x18c000000409afae */ /* 0x0001e8000c101d7c */
[----:B------:R-:W-:Y:S04]  /*17830*/  STL [R1+0x4], R11 ;  /* 0x0000040b01007387 */ /* 0x000fe80000100800 */
[----:B0-----:R-:W0:Y:S04]  /*17840*/  SHFL.IDX PT, R4, R3, 0x2, 0x181f ;  /* 0x00581f0003047f89 */ /* 0x001e2800000e0000 */
[----:B------:R1:W-:Y:S04]  /*17850*/  STL [R1+0x60], R8 ;  /* 0x0000600801007387 */ /* 0x0003e80000100800 */
[----:B------:R-:W2:Y:S01]  /*17860*/  SHFL.IDX PT, R6, R2, 0x2, 0x181f ;  /* 0x00581f0002067f89 */ /* 0x000ea200000e0000 */
[----:B-1----:R-:W-:-:S05]  /*17870*/  VIADD R8, R11, 0x20 ;  /* 0x000000200b087836 */ /* 0x002fca0000000000 */
[----:B------:R-:W-:-:S13]  /*17880*/  ISETP.GE.AND P1, PT, R8, R0, PT ;  /* 0x000000000800720c */ /* 0x000fda0003f26270 */
[----:B0-----:R-:W-:-:S05]  /*17890*/  @!P1 LEA R5, P2, R10, R4, 0x1 ;  /* 0x000000040a059211 */ /* 0x001fca00078408ff */
[----:B--2---:R-:W-:-:S05]  /*178a0*/  @!P1 IMAD.X R4, RZ, RZ, R6, P2 ;  /* 0x000000ffff049224 */ /* 0x004fca00010e0606 */
[----:B------:R-:W-:-:S04]  /*178b0*/  @!P1 LOP3.LUT R5, R5, R4, RZ, 0x3c, !PT ;  /* 0x0000000405059212 */ /* 0x000fc800078e3cff */
[----:B------:R-:W-:-:S04]  /*178c0*/  @!P1 LOP3.LUT R4, R5, R4, RZ, 0x3c, !PT ;  /* 0x0000000405049212 */ /* 0x000fc800078e3cff */
[----:B------:R-:W-:-:S05]  /*178d0*/  @!P1 LOP3.LUT R5, R5, R4, RZ, 0x3c, !PT ;  /* 0x0000000405059212 */ /* 0x000fca00078e3cff */
[----:B------:R0:W-:Y:S01]  /*178e0*/  @!P1 LDGSTS.E.BYPASS.LTC128B.128 [R9+0x19400], desc[UR60][R4.64], !P0 ;  /* 0x1940000004099fae */ /* 0x0001e2000c101d7c */
[----:B------:R-:W-:-:S03]  /*178f0*/  VIADD R7, R11, 0x30 ;  /* 0x000000300b077836 */ /* 0x000fc60000000000 */
[----:B------:R-:W-:Y:S04]  /*17900*/  SHFL.IDX PT, R6, R2, 0x3, 0x181f ;  /* 0x00781f0002067f89 */ /* 0x000fe800000e0000 */
[----:B0-----:R-:W0:Y:S01]  /*17910*/  SHFL.IDX PT, R4, R3, 0x3, 0x181f ;  /* 0x00781f0003047f89 */ /* 0x001e2200000e0000 */
[----:B------:R-:W-:-:S13]  /*17920*/  ISETP.GE.AND P1, PT, R7, R0, PT ;  /* 0x000000000700720c */ /* 0x000fda0003f26270 */
[----:B0-----:R-:W-:-:S05]  /*17930*/  @!P1 LEA R5, P2, R10, R4, 0x1 ;  /* 0x000000040a059211 */ /* 0x001fca00078408ff */
[----:B------:R-:W-:-:S05]  /*17940*/  @!P1 IMAD.X R4, RZ, RZ, R6, P2 ;  /* 0x000000ffff049224 */ /* 0x000fca00010e0606 */
        /* <DEDUP_REMOVED lines=41> */
.L_x_10599:
        /* <DEDUP_REMOVED lines=12> */
.L_x_10411:
        /* <DEDUP_REMOVED lines=37> */
.L_x_10413:
[----:B------:R-:W-:Y:S05]  /*17ef0*/  BSYNC B6 ;  /* 0x0000000000067941 */ /* 0x000fea0003800000 */
.L_x_10412:
        /* <DEDUP_REMOVED lines=10> */
[----:B-1----:R-:W-:-:S05]  /*17fa0*/  IMAD.SHL.U32 R8, R8, 0x8, RZ ;  /* 0x0000000808087824 */ /* 0x002fca00078e00ff */
        /* <DEDUP_REMOVED lines=31> */
[----:B------:R-:W-:Y:S01]  /*181a0*/  ISETP.GE.AND P2, PT, R10, UR4, PT ;  /* 0x000000040a007c0c */ /* 0x000fe2000bf46270 */
[----:B------:R-:W-:Y:S01]  /*181b0*/  IMAD R4, R4, UR5, R0 ;  /* 0x0000000504047c24 */ /* 0x000fe2000f8e0200 */
[----:B------:R-:W-:Y:S02]  /*181c0*/  LEA R0, P4, R2, UR6, 0x1 ;  /* 0x0000000602007c11 */ /* 0x000fe4000f8808ff */
[----:B------:R-:W-:Y:S01]  /*181d0*/  ISETP.GE.AND P1, PT, R9, UR4, PT ;  /* 0x0000000409007c0c */ /* 0x000fe2000bf26270 */
[----:B------:R-:W-:Y:S01]  /*181e0*/  IMAD.IADD R4, R3, 0x1, R4 ;  /* 0x0000000103047824 */ /* 0x000fe200078e0204 */
[----:B------:R-:W-:-:S04]  /*181f0*/  ISETP.GE.AND P0, PT, R8, UR4, PT ;  /* 0x0000000408007c0c */ /* 0x000fc8000bf06270 */
[----:B------:R-:W-:Y:S01]  /*18200*/  LEA.HI.X R2, R2, UR7, R4, 0x1, P4 ;  /* 0x0000000702027c11 */ /* 0x000fe2000a0f0c04 */
[----:B0-----:R-:W-:-:S05]  /*18210*/  IMAD.SHL.U32 R7, R7, 0x8, RZ ;  /* 0x0000000807077824 */ /* 0x001fca00078e00ff */
[----:B------:R-:W-:-:S04]  /*18220*/  LOP3.LUT R7, R7, 0x38, RZ, 0xc0, !PT ;  /* 0x0000003807077812 */ /* 0x000fc800078ec0ff */
[----:B------:R-:W-:Y:S01]  /*18230*/  ISETP.GE.AND P3, PT, R7, UR4, PT ;  /* 0x0000000407007c0c */ /* 0x000fe2000bf66270 */
[----:B------:R-:W-:-:S03]  /*18240*/  UMOV UR4, 0xffffffff ;  /* 0xffffffff00047882 */ /* 0x000fc60000000000 */
[----:B------:R-:W-:Y:S09]  /*18250*/  BRA.DIV UR4, `(.L_x_10414) ;  /* 0x0000006204987947 */ /* 0x000ff2000b800000 */
[----:B------:R-:W2:Y:S04]  /*18260*/  LDL.LU R9, [R1+0x4c] ;  /* 0x00004c0001097983 */ /* 0x000ea80000300800 */
[----:B------:R-:W3:Y:S04]  /*18270*/  LDL.LU R5, [R1+0x4] ;  /* 0x0000040001057983 */ /* 0x000ee80000300800 */
[----:B------:R-:W4:Y:S04]  /*18280*/  LDL.LU R4, [R1+0x60] ;  /* 0x0000600001047983 */ /* 0x000f280000300800 */
[----:B------:R-:W5:Y:S04]  /*18290*/  LDL.LU R10, [R1+0x64] ;  /* 0x00006400010a7983 */ /* 0x000f680000300800 */
[----:B------:R-:W5:Y:S01]  /*182a0*/  LDL R8, [R1+0x14] ;  /* 0x0000140001087983 */ /* 0x000f620000100800 */
        /* <DEDUP_REMOVED lines=12> */
[----:B------:R-:W-:Y:S01]  /*18370*/  @!PT LDS RZ, [RZ] ;  /* 0x00000000fffff984 */ /* 0x000fe20000000800 */
[----:B-----5:R-:W-:Y:S04]  /*18380*/  @!P5 LDGSTS.E.BYPASS.LTC128B.128 [R8+0x22400], desc[UR60][R4.64], !P3 ;  /* 0x224000000408dfae */ /* 0x020fe8000d901d7c */
[----:B------:R-:W-:Y:S04]  /*18390*/  @!P5 LDGSTS.E.BYPASS.LTC128B.128 [R8+0x26400], desc[UR60][R4.64+0x80], !P2 ;  /* 0x264000800408dfae */ /* 0x000fe8000d101d7c */
[----:B------:R-:W-:Y:S04]  /*183a0*/  @!P5 LDGSTS.E.BYPASS.LTC128B.128 [R8+0x2a400], desc[UR60][R4.64+0x100], !P1 ;  /* 0x2a4001000408dfae */ /* 0x000fe8000c901d7c */
[----:B------:R0:W-:Y:S04]  /*183b0*/  @!P5 LDGSTS.E.BYPASS.LTC128B.128 [R8+0x2e400], desc[UR60][R4.64+0x180], !P0 ;  /* 0x2e4001800408dfae */ /* 0x0001e8000c101d7c */
[----:B------:R-:W-:Y:S04]  /*183c0*/  SHFL.IDX PT, R6, R2, 0x1, 0x181f ;  /* 0x00381f0002067f89 */ /* 0x000fe800000e0000 */
[----:B0-----:R-:W0:Y:S02]  /*183d0*/  SHFL.IDX PT, R5, R0, 0x1, 0x181f ;  /* 0x00381f0000057f89 */ /* 0x001e2400000e0000 */
[----:B0-----:R-:W-:-:S05]  /*183e0*/  @!P4 LEA R5, P6, R7, R5, 0x1 ;  /* 0x000000050705c211 */ /* 0x001fca00078c08ff */
[----:B------:R-:W-:-:S05]  /*183f0*/  @!P4 IMAD.X R4, RZ, RZ, R6, P6 ;  /* 0x000000ffff04c224 */ /* 0x000fca00030e0606 */
[----:B------:R-:W-:-:S04]  /*18400*/  @!P4 LOP3.LUT R5, R5, R4, RZ, 0x3c, !PT ;  /* 0x000000040505c212 */ /* 0x000fc800078e3cff */
[----:B------:R-:W-:-:S04]  /*18410*/  @!P4 LOP3.LUT R4, R5, R4, RZ, 0x3c, !PT ;  /* 0x000000040504c212 */ /* 0x000fc800078e3cff */
[----:B------:R-:W-:-:S05]  /*18420*/  @!P4 LOP3.LUT R5, R5, R4, RZ, 0x3c, !PT ;  /* 0x000000040505c212 */ /* 0x000fca00078e3cff */
        /* <DEDUP_REMOVED lines=10> */
[----:B------:R-:W-:-:S04]  /*184d0*/  @!P4 LOP3.LUT R5, R5, R4, RZ, 0x3c, !PT ;  /* 0x000000040505c212 */ /* 0x000fc800078e3cff */
[----:B------:R-:W-:-:S04]  /*184e0*/  @!P4 LOP3.LUT R4, R5, R4, RZ, 0x3c, !PT ;  /* 0x000000040504c212 */ /* 0x000fc800078e3cff */
[----:B------:R-:W-:-:S05]  /*184f0*/  @!P4 LOP3.LUT R5, R5, R4, RZ, 0x3c, !PT ;  /* 0x000000040505c212 */ /* 0x000fca00078e3cff */
        /* <DEDUP_REMOVED lines=46> */
[----:B------:R-:W-:-:S05]  /*187e0*/  @!P4 IMAD.X R4, RZ, RZ, R6, P5 ;  /* 0x000000ffff04c224 */ /* 0x000fca00028e0606 */
[----:B------:R-:W-:-:S04]  /*187f0*/  @!P4 LOP3.LUT R5, R5, R4, RZ, 0x3c, !PT ;  /* 0x000000040505c212 */ /* 0x000fc800078e3cff */
[----:B------:R-:W-:-:S04]  /*18800*/  @!P4 LOP3.LUT R4, R5, R4, RZ, 0x3c, !PT ;  /* 0x000000040504c212 */ /* 0x000fc800078e3cff */
[----:B------:R-:W-:Y:S01]  /*18810*/  @!P4 LOP3.LUT R5, R5, R4, RZ, 0x3c, !PT ;  /* 0x000000040505c212 */ /* 0x000fe200078e3cff */
[----:B------:R0:W2:Y:S04]  /*18820*/  SHFL.IDX PT, R6, R2, 0x7, 0x181f ;  /* 0x00f81f0002067f89 */ /* 0x0000a800000e0000 */
[----:B------:R0:W-:Y:S04]  /*18830*/  @!P4 LDGSTS.E.BYPASS.LTC128B.128 [R8+0x25400], desc[UR60][R4.64], !P3 ;  /* 0x254000000408cfae */ /* 0x0001e8000d901d7c */
[----:B------:R0:W-:Y:S04]  /*18840*/  @!P4 LDGSTS.E.BYPASS.LTC128B.128 [R8+0x29400], desc[UR60][R4.64+0x80], !P2 ;  /* 0x294000800408cfae */ /* 0x0001e8000d101d7c */
[----:B------:R0:W-:Y:S04]  /*18850*/  @!P4 LDGSTS.E.BYPASS.LTC128B.128 [R8+0x2d400], desc[UR60][R4.64+0x100], !P1 ;  /* 0x2d4001000408cfae */ /* 0x0001e8000c901d7c */
[----:B-1----:R0:W-:Y:S02]  /*18860*/  @!P4 LDGSTS.E.BYPASS.LTC128B.128 [R8+0x31400], desc[UR60][R4.64+0x180], !P0 ;  /* 0x314001800408cfae */ /* 0x0021e4000c101d7c */
.L_x_10617:
[----:B0-----:R-:W3:Y:S01]  /*18870*/  LDL.LU R2, [R1+0x7c] ;  /* 0x00007c0001027983 */ /* 0x001ee20000300800 */
[----:B------:R-:W-:Y:S01]  /*18880*/  BSSY B0, `(.L_x_10415) ;  /* 0x000000d000007945 */ /* 0x000fe20003800000 */
[----:B---3--:R-:W-:-:S13]  /*18890*/  ISETP.GE.AND P4, PT, R2, R3, PT ;  /* 0x000000030200720c */ /* 0x008fda0003f86270 */
[----:B------:R-:W-:Y:S05]  /*188a0*/  @P4 BRA `(.L_x_10416) ;  /* 0x0000000000284947 */ /* 0x000fea0003800000 */
[----:B-1----:R-:W3:Y:S01]  /*188b0*/  LDL R4, [R1+0x14] ;  /* 0x0000140001047983 */ /* 0x002ee20000100800 */
        /* <DEDUP_REMOVED lines=9> */
.L_x_10416:
[----:B------:R-:W-:Y:S05]  /*18950*/  BSYNC B0 ;  /* 0x0000000000007941 */ /* 0x000fea0003800000 */
.L_x_10415:
[----:B------:R-:W-:Y:S01]  /*18960*/  NOP ;  /* 0x0000000000007918 */ /* 0x000fe20000000000 */
[----:B------:R-:W-:-:S13]  /*18970*/  PLOP3.LUT P0, PT, PT, PT, PT, 0x80, 0x0 ;  /* 0x000000000000781c */ /* 0x000fda0003f0f070 */
.L_x_10417:
        /* <DEDUP_REMOVED lines=18> */
.L_x_10618:
[----:B------:R-:W-:Y:S05]  /*18aa0*/  BSYNC B0 ;  /* 0x0000000000007941 */ /* 0x000fea0003800000 */
.L_x_10418:
[----:B------:R-:W3:Y:S01]  /*18ab0*/  LDL R2, [R1+0x18] ;  /* 0x0000180001027983 */ /* 0x000ee20000100800 */
[----:B------:R-:W-:Y:S01]  /*18ac0*/  BSSY B0, `(.L_x_10420) ;  /* 0x000005a000007945 */ /* 0x000fe20003800000 */
[----:B---3--:R-:W-:-:S13]  /*18ad0*/  LOP3.LUT P0, RZ, R2, 0x1, RZ, 0xc0, !PT ;  /* 0x0000000102ff7812 */ /* 0x008fda000780c0ff */
[----:B------:R-:W-:Y:S05]  /*18ae0*/  @!P0 BRA `(.L_x_10421) ;  /* 0x00000004005c8947 */ /* 0x000fea0003800000 */
[----:B-1----:R-:W0:Y:S01]  /*18af0*/  LDL R4, [R1+0x1c] ;  /* 0x00001c0001047983 */ /* 0x002e220000100800 */
        /* <DEDUP_REMOVED lines=8> */
.L_x_10619:
[----:B------:R-:W-:Y:S05]  /*18b80*/  BSYNC B1 ;  /* 0x0000000000017941 */ /* 0x000fea0003800000 */
.L_x_10422:
        /* <DEDUP_REMOVED lines=9> */
.L_x_10425:
[----:B------:R-:W-:Y:S05]  /*18c20*/  BSYNC B1 ;  /* 0x0000000000017941 */ /* 0x000fea0003800000 */
.L_x_10424:
        /* <DEDUP_REMOVED lines=12> */
.L_x_10426:
        /* <DEDUP_REMOVED lines=15> */
.L_x_10427:
        /* <DEDUP_REMOVED lines=15> */
.L_x_10428:
        /* <DEDUP_REMOVED lines=15> */
.L_x_10429:
        /* <DEDUP_REMOVED lines=10> */
.L_x_10421:
[----:B------:R-:W-:Y:S05]  /*19060*/  BSYNC B0 ;  /* 0x0000000000007941 */ /* 0x000fea0003800000 */
.L_x_10420:
[----:B-1----:R-:W0:Y:S04]  /*19070*/  LDL R4, [R1+0x50] ;  /* 0x0000500001047983 */ /* 0x002e280000100800 */
        /* <DEDUP_REMOVED lines=8> */
[----:B------:R-:W-:Y:S01]  /*19100*/  BSSY B2, `(.L_x_10432) ;  /* 0x00000a9000027945 */ /* 0x000fe20003800000 */
[----:B---3--:R-:W-:-:S04]  /*19110*/  VIADD R2, R7, 0x1 ;  /* 0x0000000107027836 */ /* 0x008fc80000000000 */
[----:B--2---:R-:W-:-:S05]  /*19120*/  IMAD R2, R2, R6, RZ ;  /* 0x0000000602027224 */ /* 0x004fca00078e02ff */
        /* <DEDUP_REMOVED lines=42> */
.L_x_10436:
        /* <DEDUP_REMOVED lines=8> */
.L_x_10620:
[----:B------:R-:W-:Y:S05]  /*19450*/  BSYNC B3 ;  /* 0x0000000000037941 */ /* 0x000fea0003800000 */
.L_x_10437:
        /* <DEDUP_REMOVED lines=9> */
.L_x_10440:
[----:B------:R-:W-:Y:S05]  /*194f0*/  BSYNC B3 ;  /* 0x0000000000037941 */ /* 0x000fea0003800000 */
.L_x_10439:
        /* <DEDUP_REMOVED lines=12> */
.L_x_10441:
        /* <DEDUP_REMOVED lines=13> */
.L_x_10621:
[----:B------:R-:W-:Y:S05]  /*19690*/  BSYNC B3 ;  /* 0x0000000000037941 */ /* 0x000fea0003800000 */
.L_x_10442:
        /* <DEDUP_REMOVED lines=11> */
.L_x_10445:
[----:B------:R-:W-:Y:S05]  /*19750*/  BSYNC B3 ;  /* 0x0000000000037941 */ /* 0x000fea0003800000 */
.L_x_10444:
        /* <DEDUP_REMOVED lines=9> */
.L_x_10446:
        /* <DEDUP_REMOVED lines=15> */
.L_x_10447:
        /* <DEDUP_REMOVED lines=15> */
.L_x_10448:
        /* <DEDUP_REMOVED lines=15> */
.L_x_10449:
        /* <DEDUP_REMOVED lines=10> */
.L_x_10435:
[----:B------:R-:W-:Y:S05]  /*19b60*/  BSYNC B1 ;  /* 0x0000000000017941 */ /* 0x000fea0003800000 */
.L_x_10434:
[----:B------:R-:W2:Y:S02]  /*19b70*/  LDL.LU R5, [R1+0x50] ;  /* 0x0000500001057983 */ /* 0x000ea40000300800 */
[----:B--2---:R-:W-:-:S07]  /*19b80*/  VIADD R0, R5, 0xfffffffd ;  /* 0xfffffffd05007836 */ /* 0x004fce0000000000 */
.L_x_10433:
[----:B------:R-:W-:Y:S05]  /*19b90*/  BSYNC B2 ;  /* 0x0000000000027941 */ /* 0x000fea0003800000 */
.L_x_10432:
[----:B------:R-:W-:Y:S01]  /*19ba0*/  VIADD R8, R8, 0xfffffffe ;  /* 0xfffffffe08087836 */ /* 0x000fe20000000000 */
[----:B------:R-:W-:-:S04]  /*19bb0*/  LOP3.LUT R4, RZ, R4, RZ, 0x33, !PT ;  /* 0x00000004ff047212 */ /* 0x000fc800078e33ff */
[----:B------:R-:W-:-:S13]  /*19bc0*/  ISETP.NE.AND P0, PT, R8, R4, PT ;  /* 0x000000040800720c */ /* 0x000fda0003f05270 */
[----:B------:R-:W-:Y:S05]  /*19bd0*/  @!P0 BRA `(.L_x_10431) ;  /* 0x0000001000f88947 */ /* 0x000fea0003800000 */
.L_x_10482:
        /* <DEDUP_REMOVED lines=35> */
.L_x_10452:
        /* <DEDUP_REMOVED lines=8> */
.L_x_10622:
[----:B------:R-:W-:Y:S05]  /*19e90*/  BSYNC B2 ;  /* 0x0000000000027941 */ /* 0x000fea0003800000 */
.L_x_10453:
        /* <DEDUP_REMOVED lines=9> */
.L_x_10456:
[----:B------:R-:W-:Y:S05]  /*19f30*/  BSYNC B2 ;  /* 0x0000000000027941 */ /* 0x000fea0003800000 */
.L_x_10455:
        /* <DEDUP_REMOVED lines=12> */
.L_x_10457:
        /* <DEDUP_REMOVED lines=13> */
.L_x_10623:
[----:B------:R-:W-:Y:S05]  /*1a0d0*/  BSYNC B2 ;  /* 0x0000000000027941 */ /* 0x000fea0003800000 */
.L_x_10458:
        /* <DEDUP_REMOVED lines=11> */
.L_x_10461:
[----:B------:R-:W-:Y:S05]  /*1a190*/  BSYNC B2 ;  /* 0x0000000000027941 */ /* 0x000fea0003800000 */
.L_x_10460:
        /* <DEDUP_REMOVED lines=9> */
.L_x_10462:
        /* <DEDUP_REMOVED lines=15> */
.L_x_10463:
        /* <DEDUP_REMOVED lines=15> */
.L_x_10464:
        /* <DEDUP_REMOVED lines=15> */
.L_x_10465:
        /* <DEDUP_REMOVED lines=10> */
.L_x_10451:
[----:B------:R-:W-:Y:S05]  /*1a5a0*/  BSYNC B1 ;  /* 0x0000000000017941 */ /* 0x000fea0003800000 */
.L_x_10450:
        /* <DEDUP_REMOVED lines=35> */
.L_x_10468:
        /* <DEDUP_REMOVED lines=8> */
.L_x_10624:
[----:B------:R-:W-:Y:S05]  /*1a860*/  BSYNC B2 ;  /* 0x0000000000027941 */ /* 0x000fea0003800000 */
.L_x_10469:
        /* <DEDUP_REMOVED lines=9> */
.L_x_10472:
[----:B------:R-:W-:Y:S05]  /*1a900*/  BSYNC B2 ;  /* 0x0000000000027941 */ /* 0x000fea0003800000 */
.L_x_10471:
        /* <DEDUP_REMOVED lines=12> */
.L_x_10473:
        /* <DEDUP_REMOVED lines=13> */
.L_x_10625:
[----:B------:R-:W-:Y:S05]  /*1aaa0*/  BSYNC B2 ;  /* 0x0000000000027941 */ /* 0x000fea0003800000 */
.L_x_10474:
        /* <DEDUP_REMOVED lines=11> */
.L_x_10477:
[----:B------:R-:W-:Y:S05]  /*1ab60*/  BSYNC B2 ;  /* 0x0000000000027941 */ /* 0x000fea0003800000 */
.L_x_10476:
        /* <DEDUP_REMOVED lines=9> */
.L_x_10478:
        /* <DEDUP_REMOVED lines=15> */
.L_x_10479:
        /* <DEDUP_REMOVED lines=15> */
.L_x_10480:
        /* <DEDUP_REMOVED lines=15> */
.L_x_10481:
        /* <DEDUP_REMOVED lines=10> */
.L_x_10467:
[----:B------:R-:W-:Y:S05]  /*1af70*/  BSYNC B1 ;  /* 0x0000000000017941 */ /* 0x000fea0003800000 */
.L_x_10466:
[----:B------:R-:W2:Y:S01]  /*1af80*/  LDL R5, [R1+0x2c] ;  /* 0x00002c0001057983 */ /* 0x000ea20000100800 */
[----:B------:R-:W-:Y:S01]  /*1af90*/  VIADD R0, R0, 0xfffffffe ;  /* 0xfffffffe00007836 */ /* 0x000fe20000000000 */
[----:B--2---:R-:W-:-:S13]  /*1afa0*/  ISETP.GT.AND P0, PT, R6, R5, PT ;  /* 0x000000050600720c */ /* 0x004fda0003f04270 */
[----:B------:R-:W-:Y:S05]  /*1afb0*/  @P0 BRA `(.L_x_10482) ;  /* 0xffffffec00080947 */ /* 0x000fea000383ffff */
.L_x_10431:
[----:B------:R-:W-:Y:S05]  /*1afc0*/  BSYNC B0 ;  /* 0x0000000000007941 */ /* 0x000fea0003800000 */
.L_x_10430:
[----:B------:R-:W3:Y:S01]  /*1afd0*/  LDL.LU R2, [R1+0x1c] ;  /* 0x00001c0001027983 */ /* 0x000ee20000300800 */
[----:B------:R-:W1:Y:S01]  /*1afe0*/  S2R R3, SR_TID.X ;  /* 0x0000000000037919 */ /* 0x000e620000002100 */
[----:B------:R-:W-:-:S05]  /*1aff0*/  VIADD R19, R19, 0x1 ;  /* 0x0000000113137836 */ /* 0x000fca0000000000 */
[----:B------:R-:W-:-:S04]  /*1b000*/  ISETP.NE.AND P0, PT, R19, 0x2, PT ;  /* 0x000000021300780c */ /* 0x000fc80003f05270 */
[----:B------:R-:W-:Y:S01]  /*1b010*/  SEL R0, RZ, 0x1, P0 ;  /* 0x00000001ff007807 */ /* 0x000fe20000000000 */
[----:B------:R-:W-:Y:S01]  /*1b020*/  BSSY B0, `(.L_x_10483) ;  /* 0x0000013000007945 */ /* 0x000fe20003800000 */
[----:B-1----:R-:W-:-:S04]  /*1b030*/  LOP3.LUT R3, R3, 0x7f, RZ, 0xc0, !PT ;  /* 0x0000007f03037812 */ /* 0x002fc800078ec0ff */
[----:B------:R-:W-:Y:S02]  /*1b040*/  ISETP.NE.AND P1, PT, R3, RZ, PT ;  /* 0x000000ff0300720c */ /* 0x000fe40003f25270 */
[----:B---3--:R-:W-:-:S05]  /*1b050*/  LOP3.LUT R2, R2, R0, RZ, 0x3c, !PT ;  /* 0x0000000002027212 */ /* 0x008fca00078e3cff */
[----:B------:R1:W-:Y:S06]  /*1b060*/  STL [R1+0x1c], R2 ;  /* 0x00001c0201007387 */ /* 0x0003ec0000100800 */
[----:B------:R-:W-:Y:S05]  /*1b070*/  @P1 BRA `(.L_x_10484) ;  /* 0x0000000000341947 */ /* 0x000fea0003800000 */
[----:B------:R-:W3:Y:S01]  /*1b080*/  S2R R3, SR_LANEID ;  /* 0x0000000000037919 */ /* 0x000ee20000000000 */
[----:B------:R-:W-:Y:S01]  /*1b090*/  VOTEU.ANY UR4, UPT, PT ;  /* 0x0000000000047886 */ /* 0x000fe200038e0100 */
[----:B------:R-:W4:Y:S01]  /*1b0a0*/  LDC.64 R4, c[0x0][0xd60] ;  /* 0x00035800ff047b82 */ /* 0x000f220000000a00 */
[----:B------:R-:W3:Y:S08]  /*1b0b0*/  FLO.U32 R0, UR4 ;  /* 0x0000000400007d00 */ /* 0x000ef000080e0000 */
[----:B-1----:R-:W4:Y:S01]  /*1b0c0*/  POPC R2, UR4 ;  /* 0x0000000400027d09 */ /* 0x002f220008000000 */
[----:B---3--:R-:W-:-:S13]  /*1b0d0*/  ISETP.EQ.U32.AND P1, PT, R0, R3, PT ;  /* 0x000000030000720c */ /* 0x008fda0003f22070 */
[----:B----4-:R-:W3:Y:S01]  /*1b0e0*/  @P1 ATOMG.E.ADD.STRONG.GPU PT, R5, desc[UR60][R4.64], R2 ;  /* 0x00000002040519a8 */ /* 0x010ee200081ee1fc */
[----:B------:R-:W1:Y:S02]  /*1b0f0*/  S2R R3, SR_LTMASK ;  /* 0x0000000000037919 */ /* 0x000e640000003900 */
[----:B-1----:R-:W-:-:S06]  /*1b100*/  LOP3.LUT R3, R3, UR4, RZ, 0xc0, !PT ;  /* 0x0000000403037c12 */ /* 0x002fcc000f8ec0ff */
[----:B------:R-:W1:Y:S01]  /*1b110*/  POPC R3, R3 ;  /* 0x0000000300037309 */ /* 0x000e620000000000 */
[----:B---3--:R-:W1:Y:S02]  /*1b120*/  SHFL.IDX PT, R0, R5, R0, 0x1f ;  /* 0x00001f0005007589 */ /* 0x008e6400000e0000 */
[----:B-1----:R-:W-:-:S05]  /*1b130*/  IADD3 R0, R0, UR38, R3 ;  /* 0x0000002600007c10 */ /* 0x002fca000fffe003 */
[----:B------:R3:W-:Y:S02]  /*1b140*/  STL [R1], R0 ;  /* 0x0000000001007387 */ /* 0x0007e40000100800 */
.L_x_10484:
[----:B------:R-:W-:Y:S05]  /*1b150*/  BSYNC B0 ;  /* 0x0000000000007941 */ /* 0x000fea0003800000 */
.L_x_10483:
[----:B------:R-:W-:-:S07]  /*1b160*/  SEL R19, R19, RZ, P0 ;  /* 0x000000ff13137207 */ /* 0x000fce0000000000 */
.L_x_10396:
[----:B------:R-:W-:Y:S05]  /*1b170*/  BSYNC B7 ;  /* 0x0000000000077941 */ /* 0x000fea0003800000 */
.L_x_10394:
        /* <DEDUP_REMOVED lines=9> */
[----:B-12---:R-:W1:Y:S04]  /*1b210*/  LDS.128 R4, [R18+0x324d0] ;  /* 0x0324d00012047984 */ /* 0x006e680000000c00 */
[----:B-1----:R1:W-:Y:S04]  /*1b220*/  STL.64 [R1], R4 ;  /* 0x0000000401007387 */ /* 0x0023e80000100a00 */
[----:B------:R1:W-:Y:S01]  /*1b230*/  STL.64 [R1+0x8], R6 ;  /* 0x0000080601007387 */ /* 0x0003e20000100a00 */
[----:B------:R-:W-:Y:S06]  /*1b240*/  BAR.ARV 0x4, 0x180 ;  /* 0x0106000000007b1d */ /* 0x000fec0000002000 */
[----:B------:R-:W-:Y:S05]  /*1b250*/  BRA `(.L_x_10486) ;  /* 0x0000000c00247947 */ /* 0x000fea0003800000 */
.L_x_10485:
[----:B------:R-:W3:Y:S01]  /*1b260*/  S2R R16, SR_TID.X ;  /* 0x0000000000107919 */ /* 0x000ee20000002100 */
[----:B------:R-:W-:Y:S01]  /*1b270*/  UMOV UR4, 0xffffffff ;  /* 0xffffffff00047882 */ /* 0x000fe20000000000 */
[----:B---3--:R-:W-:-:S04]  /*1b280*/  LOP3.LUT R16, R16, 0x1f, RZ, 0xc0, !PT ;  /* 0x0000001f10107812 */ /* 0x008fc800078ec0ff */
[----:B------:R-:W-:Y:S01]  /*1b290*/  ISETP.NE.AND P0, PT, R16, 0x1f, PT ;  /* 0x0000001f1000780c */ /* 0x000fe20003f05270 */
[----:B------:R-:W-:-:S12]  /*1b2a0*/  BRA.DIV UR4, `(.L_x_10487) ;  /* 0x00000042049c7947 */ /* 0x000fd8000b800000 */
[----:B-1----:R-:W3:Y:S01]  /*1b2b0*/  LDL.LU R2, [R1] ;  /* 0x0000000001027983 */ /* 0x002ee20000300800 */
[----:B------:R-:W-:-:S03]  /*1b2c0*/  ULDC UR4, c[0x0][0xd3c] ;  /* 0x00034f0000047ab9 */ /* 0x000fc60000000800 */
[----:B------:R-:W4:Y:S01]  /*1b2d0*/  LDL R3, [R1+0xc] ;  /* 0x00000c0001037983 */ /* 0x000f220000100800 */
[----:B---3--:R-:W-:Y:S02]  /*1b2e0*/  IMAD.MOV.U32 R10, RZ, RZ, R2 ;  /* 0x000000ffff0a7224 */ /* 0x008fe400078e0002 */
[----:B----4-:R-:W-:-:S05]  /*1b2f0*/  IMAD.IADD R0, R3, 0x1, R16 ;  /* 0x0000000103007824 */ /* 0x010fca00078e0210 */
        /* <DEDUP_REMOVED lines=36> */
.L_x_10635:
[----:B------:R-:W-:Y:S02]  /*1b540*/  ULDC UR4, c[0x0][0xd38] ;  /* 0x00034e0000047ab9 */ /* 0x000fe40000000800 */
[----:B------:R-:W-:-:S04]  /*1b550*/  IMAD.U32 R3, RZ, RZ, UR4 ;  /* 0x00000004ff037e24 */ /* 0x000fc8000f8e00ff */
[----:B-1----:R-:W-:-:S04]  /*1b560*/  IMAD R9, R9, R3, RZ ;  /* 0x0000000309097224 */ /* 0x002fc800078e02ff */
[----:B------:R-:W-:-:S05]  /*1b570*/  IMAD.IADD R4, R4, 0x1, R9 ;  /* 0x0000000104047824 */ /* 0x000fca00078e0209 */
[----:B------:R-:W-:-:S13]  /*1b580*/  ISETP.GT.AND P6, PT, R4, R5, PT ;  /* 0x000000050400720c */ /* 0x000fda0003fc4270 */
[----:B------:R-:W-:Y:S05]  /*1b590*/  @P6 BRA `(.L_x_10488) ;  /* 0x0000000000ac6947 */ /* 0x000fea0003800000 */
.L_x_10491:
        /* <DEDUP_REMOVED lines=37> */
.L_x_10643:
[----:B------:R-:W-:Y:S02]  /*1b7f0*/  ULDC UR4, c[0x0][0xd38] ;  /* 0x00034e0000047ab9 */ /* 0x000fe40000000800 */
[----:B------:R-:W-:-:S04]  /*1b800*/  IMAD.U32 R3, RZ, RZ, UR4 ;  /* 0x00000004ff037e24 */ /* 0x000fc8000f8e00ff */
[----:B-1----:R-:W-:-:S04]  /*1b810*/  IMAD R9, R9, R3, RZ ;  /* 0x0000000309097224 */ /* 0x002fc800078e02ff */
[----:B------:R-:W-:-:S05]  /*1b820*/  IMAD.IADD R4, R9, 0x1, R4 ;  /* 0x0000000109047824 */ /* 0x000fca00078e0204 */
[----:B------:R-:W-:-:S13]  /*1b830*/  ISETP.GT.AND P6, PT, R4, R5, PT ;  /* 0x000000050400720c */ /* 0x000fda0003fc4270 */
[----:B------:R-:W-:Y:S05]  /*1b840*/  @!P6 BRA `(.L_x_10491) ;  /* 0xfffffffc0054e947 */ /* 0x000fea000383ffff */
.L_x_10488:
        /* <DEDUP_REMOVED lines=9> */
.L_x_10648:
[----:B------:R-:W-:-:S13]  /*1b8e0*/  ISETP.NE.AND P0, PT, R4, RZ, PT ;  /* 0x000000ff0400720c */ /* 0x000fda0003f05270 */
[----:B------:R-:W-:Y:S05]  /*1b8f0*/  @!P0 BRA `(.L_x_10493) ;  /* 0x0000000000148947 */ /* 0x000fea0003800000 */
[----:B------:R-:W-:Y:S01]  /*1b900*/  UMOV UR4, 0xffffffff ;  /* 0xffffffff00047882 */ /* 0x000fe20000000000 */
[----:B------:R-:W-:Y:S02]  /*1b910*/  VIADD R12, R2, 0xffffffff ;  /* 0xffffffff020c7836 */ /* 0x000fe40000000000 */
[----:B------:R-:W-:Y:S05]  /*1b920*/  BRA.DIV UR4, `(.L_x_10494) ;  /* 0x0000004604907947 */ /* 0x000fea000b800000 */
[----:B0-----:R0:W4:Y:S02]  /*1b930*/  SHFL.IDX PT, R7, R7, R12, 0x1f ;  /* 0x00001f0c07077589 */ /* 0x00112400000e0000 */
.L_x_10651:
[----:B----4-:R-:W-:-:S07]  /*1b940*/  IMAD.MOV.U32 R8, RZ, RZ, R7 ;  /* 0x000000ffff087224 */ /* 0x010fce00078e0007 */
.L_x_10493:
[----:B0-----:R-:W4:Y:S01]  /*1b950*/  LDL.LU R7, [R1+0xc] ;  /* 0x00000c0001077983 */ /* 0x001f220000300800 */
        /* <DEDUP_REMOVED lines=14> */
[----:B----4-:R-:W-:Y:S01]  /*1ba40*/  IMAD.MOV.U32 R10, RZ, RZ, R7 ;  /* 0x000000ffff0a7224 */ /* 0x010fe200078e0007 */
[----:B------:R-:W-:-:S03]  /*1ba50*/  IABS R7, R0 ;  /* 0x0000000000077213 */ /* 0x000fc60000000000 */
[----:B------:R-:W-:Y:S02]  /*1ba60*/  IMAD.IADD R10, R2, 0x1, R10 ;  /* 0x00000001020a7824 */ /* 0x000fe400078e020a */
[----:B------:R-:W-:-:S04]  /*1ba70*/  IMAD.MOV R7, RZ, RZ, -R7 ;  /* 0x000000ffff077224 */ /* 0x000fc800078e0a07 */
        /* <DEDUP_REMOVED lines=45> */
.L_x_10489:
        /* <DEDUP_REMOVED lines=10> */
.L_x_10495:
[----:B01----:R-:W2:Y:S04]  /*1bdf0*/  LDL R2, [R1+0xc] ;  /* 0x00000c0001027983 */ /* 0x003ea80000100800 */
[----:B------:R-:W3:Y:S04]  /*1be00*/  LDL R3, [R1+0x8] ;  /* 0x0000080001037983 */ /* 0x000ee80000100800 */
[----:B------:R-:W4:Y:S04]  /*1be10*/  LDL R5, [R1+0x4] ;  /* 0x0000040001057983 */ /* 0x000f280000100800 */
[----:B------:R-:W4:Y:S01]  /*1be20*/  LDL R4, [R1] ;  /* 0x0000000001047983 */ /* 0x000f220000100800 */
        /* <DEDUP_REMOVED lines=12> */
.L_x_10486:
[----:B------:R-:W3:Y:S01]  /*1bef0*/  LDL R0, [R1+0xc] ;  /* 0x00000c0001007983 */ /* 0x000ee20000100800 */
[----:B------:R-:W-:Y:S02]  /*1bf00*/  ULDC UR4, c[0x0][0xd3c] ;  /* 0x00034f0000047ab9 */ /* 0x000fe40000000800 */
[----:B---3--:R-:W-:-:S13]  /*1bf10*/  ISETP.GE.AND P0, PT, R0, UR4, PT ;  /* 0x0000000400007c0c */ /* 0x008fda000bf06270 */
[----:B------:R-:W-:Y:S05]  /*1bf20*/  @!P0 BRA `(.L_x_10496) ;  /* 0xffffff8400d88947 */ /* 0x000fea000383ffff */
[----:B------:R-:W-:Y:S05]  /*1bf30*/  BSYNC B8 ;  /* 0x0000000000087941 */ /* 0x000fea0003800000 */
.L_x_10348:
[----:B--2---:R-:W2:Y:S01]  /*1bf40*/  LDL.LU R0, [R1+0x80] ;  /* 0x0000800001007983 */ /* 0x004ea20000300800 */
[----:B------:R-:W-:Y:S01]  /*1bf50*/  BSSY B0, `(.L_x_10497) ;  /* 0x000000b000007945 */ /* 0x000fe20003800000 */
[----:B-1----:R-:W1:Y:S01]  /*1bf60*/  S2R R5, SR_CgaCtaId ;  /* 0x0000000000057919 */ /* 0x002e620000008800 */
[----:B--2---:R-:W-:-:S05]  /*1bf70*/  VIADD R0, R0, 0x1 ;  /* 0x0000000100007836 */ /* 0x004fca0000000000 */
        /* <DEDUP_REMOVED lines=8> */
.L_x_10652:
[----:B------:R-:W-:Y:S05]  /*1c000*/  BSYNC B0 ;  /* 0x0000000000007941 */ /* 0x000fea0003800000 */
.L_x_10497:
[----:B------:R-:W-:-:S03]  /*1c010*/  UMOV UR4, 0xffffffff ;  /* 0xffffffff00047882 */ /* 0x000fc60000000000 */
[----:B------:R-:W-:Y:S05]  /*1c020*/  BRA.DIV UR4, `(.L_x_10499) ;  /* 0x00000042040c7947 */ /* 0x000fea000b800000 */
[----:B------:R-:W1:Y:S02]  /*1c030*/  S2R R2, SR_TID.X ;  /* 0x0000000000027919 */ /* 0x000e640000002100 */
[----:B-1----:R-:W-:-:S04]  /*1c040*/  SHF.R.U32.HI R2, RZ, 0x5, R2 ;  /* 0x00000005ff027819 */ /* 0x002fc80000011602 */
[----:B------:R-:W-:-:S05]  /*1c050*/  LOP3.LUT R2, R2, 0x3, RZ, 0xc0, !PT ;  /* 0x0000000302027812 */ /* 0x000fca00078ec0ff */
[----:B------:R1:W2:Y:S02]  /*1c060*/  SHFL.IDX PT, R14, R2, RZ, 0x1f ;  /* 0x00001fff020e7589 */ /* 0x0002a400000e0000 */
.L_x_10655:
[----:B--2---:R-:W-:-:S13]  /*1c070*/  ISETP.NE.AND P0, PT, R14, RZ, PT ;  /* 0x000000ff0e00720c */ /* 0x004fda0003f05270 */
[----:B------:R-:W-:Y:S05]  /*1c080*/  @P0 BRA `(.L_x_10192) ;  /* 0x0000000000940947 */ /* 0x000fea0003800000 */
[----:B------:R-:W-:-:S03]  /*1c090*/  UMOV UR4, 0xffffffff ;  /* 0xffffffff00047882 */ /* 0x000fc60000000000 */
[----:B------:R-:W-:Y:S05]  /*1c0a0*/  BRA.DIV UR4, `(.L_x_10500) ;  /* 0x0000004204207947 */ /* 0x000fea000b800000 */
[----:B------:R-:W-:-:S13]  /*1c0b0*/  ELECT P6, URZ, PT ;  /* 0x00000000003f782f */ /* 0x000fda00038c0000 */
.L_x_10658:
        /* <DEDUP_REMOVED lines=8> */
.L_x_10501:
        /* <DEDUP_REMOVED lines=13> */
.L_x_10659:
[----:B------:R-:W1:Y:S02]  /*1c210*/  SYNCS.PHASECHK.TRANS64.TRYWAIT P0, [R7+URZ], R2 ;  /* 0x00000002070075a7 */ /* 0x000e64000800017f */
[----:B-1----:R-:W-:Y:S05]  /*1c220*/  @!P0 BRA `(.L_x_10503) ;  /* 0x0000003c00f48947 */ /* 0x002fea0003800000 */
.L_x_10660:
[----:B------:R-:W-:Y:S05]  /*1c230*/  @!P2 BRA `(.L_x_10504) ;  /* 0x000000000004a947 */ /* 0x000fea0003800000 */
[----:B------:R-:W-:Y:S01]  /*1c240*/  BPT.TRAP 0x1 ;  /* 0x000000040000795c */ /* 0x000fe20000300000 */
.L_x_10504:
[----:B------:R-:W-:-:S04]  /*1c250*/  VIADD R0, R0, 0x32460 ;  /* 0x0003246000007836 */ /* 0x000fc80000000000 */
[----:B------:R-:W-:-:S04]  /*1c260*/  IMAD R4, R19, 0x8, R0 ;  /* 0x0000000813047824 */ /* 0x000fc800078e0200 */
[----:B------:R-:W2:Y:S02]  /*1c270*/  SYNCS.PHASECHK.TRANS64.TRYWAIT P0, [R4+URZ], R5 ;  /* 0x00000005040075a7 */ /* 0x000ea4000800017f */
[----:B--2---:R-:W-:Y:S05]  /*1c280*/  @!P0 BRA `(.L_x_10505) ;  /* 0x0000003c00f08947 */ /* 0x004fea0003800000 */
.L_x_10661:
[----:B------:R-:W-:-:S07]  /*1c290*/  IMAD R3, R3, 0x8, R0 ;  /* 0x0000000803037824 */ /* 0x000fce00078e0200 */
.L_x_10506:
[----:B---3--:R3:W4:Y:S02]  /*1c2a0*/  SYNCS.PHASECHK.TRANS64.TRYWAIT P0, [R3+URZ], R2 ;  /* 0x00000002030075a7 */ /* 0x008724000800017f */
[----:B----4-:R-:W-:Y:S05]  /*1c2b0*/  @!P0 NANOSLEEP.SYNCS 0x989680 ;  /* 0x009896800000895d */ /* 0x010fea0003900000 */
[----:B------:R-:W4:Y:S02]  /*1c2c0*/  @!P0 SYNCS.PHASECHK.TRANS64 P0, [R3+URZ], R2 ;  /* 0x00000002030085a7 */ /* 0x000f24000800007f */
[----:B----4-:R-:W-:Y:S05]  /*1c2d0*/  @!P0 BRA `(.L_x_10506) ;  /* 0xfffffffc00f08947 */ /* 0x010fea000383ffff */
.L_x_10192:
[----:B------:R-:W-:Y:S05]  /*1c2e0*/  BSYNC B9 ;  /* 0x0000000000097941 */ /* 0x000fea0003800000 */
.L_x_10189:
[----:B------:R-:W-:Y:S05]  /*1c2f0*/  EXIT ;  /* 0x000000000000794d */ /* 0x000fea0003800000 */
.L_x_10212:
[----:B0-----:R0:W1:Y:S02]  /*1c300*/  SYNCS.PHASECHK.TRANS64.TRYWAIT P6, [R96+URZ+0x32490], R109 ;  /* 0x0324906d600075a7 */ /* 0x00106400080c017f */
[----:B-1----:R-:W-:Y:S05]  /*1c310*/  @!P6 NANOSLEEP.SYNCS 0x989680 ;  /* 0x009896800000e95d */ /* 0x002fea0003900000 */
[----:B------:R-:W1:Y:S02]  /*1c320*/  @!P6 SYNCS.PHASECHK.TRANS64 P6, [R96+URZ+0x32490], R109 ;  /* 0x0324906d6000e5a7 */ /* 0x000e6400080c007f */
[----:B-1----:R-:W-:Y:S05]  /*1c330*/  @!P6 BRA `(.L_x_10212) ;  /* 0xfffffffc00f0e947 */ /* 0x002fea000383ffff */
[----:B------:R-:W-:Y:S05]  /*1c340*/  BRA `(.L_x_10507) ;  /* 0xfffffe6c00cc7947 */ /* 0x000fea000383ffff */
.L_x_10230:
[----:B0-----:R0:W1:Y:S02]  /*1c350*/  SYNCS.PHASECHK.TRANS64.TRYWAIT P5, [R96+URZ+0x32490], R109 ;  /* 0x0324906d600075a7 */ /* 0x00106400080a017f */
[----:B-1----:R-:W-:Y:S05]  /*1c360*/  @!P5 NANOSLEEP.SYNCS 0x989680 ;  /* 0x009896800000d95d */ /* 0x002fea0003900000 */
[----:B------:R-:W1:Y:S02]  /*1c370*/  @!P5 SYNCS.PHASECHK.TRANS64 P5, [R96+URZ+0x32490], R109 ;  /* 0x0324906d6000d5a7 */ /* 0x000e6400080a007f */
[----:B-1----:R-:W-:Y:S05]  /*1c380*/  @!P5 BRA `(.L_x_10230) ;  /* 0xfffffffc00f0d947 */ /* 0x002fea000383ffff */
[----:B------:R-:W-:Y:S05]  /*1c390*/  BRA `(.L_x_10508) ;  /* 0xfffffe8000707947 */ /* 0x000fea000383ffff */
.L_x_10239:
[----:B0-----:R0:W1:Y:S02]  /*1c3a0*/  SYNCS.PHASECHK.TRANS64.TRYWAIT P4, [R96+URZ+0x32490], R109 ;  /* 0x0324906d600075a7 */ /* 0x001064000808017f */
[----:B-1----:R-:W-:Y:S05]  /*1c3b0*/  @!P4 NANOSLEEP.SYNCS 0x989680 ;  /* 0x009896800000c95d */ /* 0x002fea0003900000 */
[----:B------:R-:W1:Y:S02]  /*1c3c0*/  @!P4 SYNCS.PHASECHK.TRANS64 P4, [R96+URZ+0x32490], R109 ;  /* 0x0324906d6000c5a7 */ /* 0x000e64000808007f */
[----:B-1----:R-:W-:Y:S05]  /*1c3d0*/  @!P4 BRA `(.L_x_10239) ;  /* 0xfffffffc00f0c947 */ /* 0x002fea000383ffff */
[----:B------:R-:W-:Y:S05]  /*1c3e0*/  BRA `(.L_x_10509) ;  /* 0xfffffe9000b87947 */ /* 0x000fea000383ffff */
.L_x_10245:
[----:B--2---:R2:W3:Y:S02]  /*1c3f0*/  SYNCS.PHASECHK.TRANS64.TRYWAIT P3, [R96+URZ+0x324b0], R109 ;  /* 0x0324b06d600075a7 */ /* 0x0044e4000806017f */
[----:B---3--:R-:W-:Y:S05]  /*1c400*/  @!P3 NANOSLEEP.SYNCS 0x989680 ;  /* 0x009896800000b95d */ /* 0x008fea0003900000 */
[----:B------:R-:W3:Y:S02]  /*1c410*/  @!P3 SYNCS.PHASECHK.TRANS64 P3, [R96+URZ+0x324b0], R109 ;  /* 0x0324b06d6000b5a7 */ /* 0x000ee4000806007f */
[----:B---3--:R-:W-:Y:S05]  /*1c420*/  @!P3 BRA `(.L_x_10245) ;  /* 0xfffffffc00f0b947 */ /* 0x008fea000383ffff */
[----:B------:R-:W-:Y:S05]  /*1c430*/  BRA `(.L_x_10510) ;  /* 0xfffffe9400487947 */ /* 0x000fea000383ffff */
.L_x_10255:
[----:B------:R-:W-:Y:S01]  /*1c440*/  BSSY B0, `(.L_x_10511) ;  /* 0x0000007000007945 */ /* 0x000fe20003800000 */
[----:B------:R-:W-:Y:S02]  /*1c450*/  IMAD.MOV.U32 R12, RZ, RZ, RZ ;  /* 0x000000ffff0c7224 */ /* 0x000fe400078e00ff */
[----:B------:R-:W-:Y:S02]  /*1c460*/  IMAD.MOV.U32 R11, RZ, RZ, 0x1f ;  /* 0x0000001fff0b7424 */ /* 0x000fe400078e00ff */
[----:B------:R-:W-:-:S07]  /*1c470*/  IMAD.MOV.U32 R15, RZ, RZ, -0x1 ;  /* 0xffffffffff0f7424 */ /* 0x000fce00078e00ff */
[----:B-----5:R-:W-:Y:S05]  /*1c480*/  WARPSYNC.COLLECTIVE R15, `(.L_x_10512) ;  /* 0x000000000f087348 */ /* 0x020fea0003c00000 */
[----:B------:R0:W1:Y:S02]  /*1c490*/  SHFL.IDX P6, R14, R13, R12, R11 ;  /* 0x0000000c0d0e7389 */ /* 0x00006400000c000b */
[----:B01---5:R-:W-:Y:S01]  /*1c4a0*/  ENDCOLLECTIVE ;  /* 0x000000000000791b */ /* 0x023fe20003800000 */
.L_x_10512:
[----:B------:R-:W-:Y:S05]  /*1c4b0*/  BSYNC B0 ;  /* 0x0000000000007941 */ /* 0x000fea0003800000 */
.L_x_10511:
[----:B------:R-:W-:Y:S05]  /*1c4c0*/  BRA `(.L_x_10513) ;  /* 0xfffffea000907947 */ /* 0x000fea000383ffff */
.L_x_10267:
        /* <DEDUP_REMOVED lines=8> */
.L_x_10515:
[----:B------:R-:W-:Y:S05]  /*1c550*/  BSYNC B1 ;  /* 0x0000000000017941 */ /* 0x000fea0003800000 */
.L_x_10514:
        /* <DEDUP_REMOVED lines=8> */
.L_x_10516:
[----:B------:R-:W-:Y:S02]  /*1c5e0*/  IMAD.MOV.U32 R13, RZ, RZ, R25 ;  /* 0x000000ffff0d7224 */ /* 0x000fe400078e0019 */
[----:B------:R-:W-:-:S07]  /*1c5f0*/  IMAD.MOV.U32 R20, RZ, RZ, R14 ;  /* 0x000000ffff147224 */ /* 0x000fce00078e000e */
[----:B------:R-:W-:Y:S05]  /*1c600*/  WARPSYNC.COLLECTIVE R15, `(.L_x_10517) ;  /* 0x000000000f087348 */ /* 0x000fea0003c00000 */
[----:B------:R0:W1:Y:S02]  /*1c610*/  SHFL.IDX P6, R14, R13, R12, R11 ;  /* 0x0000000c0d0e7389 */ /* 0x00006400000c000b */
[----:B01----:R-:W-:Y:S01]  /*1c620*/  ENDCOLLECTIVE ;  /* 0x000000000000791b */ /* 0x003fe20003800000 */
.L_x_10517:
[----:B------:R-:W-:Y:S02]  /*1c630*/  IMAD.MOV.U32 R13, RZ, RZ, R26 ;  /* 0x000000ffff0d7224 */ /* 0x000fe400078e001a */
[----:B------:R-:W-:-:S07]  /*1c640*/  IMAD.MOV.U32 R25, RZ, RZ, R14 ;  /* 0x000000ffff197224 */ /* 0x000fce00078e000e */
[----:B------:R-:W-:Y:S05]  /*1c650*/  WARPSYNC.COLLECTIVE R15, `(.L_x_10518) ;  /* 0x000000000f087348 */ /* 0x000fea0003c00000 */
[----:B------:R0:W1:Y:S02]  /*1c660*/  SHFL.IDX P6, R14, R13, R12, R11 ;  /* 0x0000000c0d0e7389 */ /* 0x00006400000c000b */
[----:B01----:R-:W-:Y:S01]  /*1c670*/  ENDCOLLECTIVE ;  /* 0x000000000000791b */ /* 0x003fe20003800000 */
.L_x_10518:
[----:B------:R-:W-:Y:S01]  /*1c680*/  IMAD.MOV.U32 R26, RZ, RZ, R14 ;  /* 0x000000ffff1a7224 */ /* 0x000fe200078e000e */
[----:B------:R-:W-:Y:S06]  /*1c690*/  BRA `(.L_x_10519) ;  /* 0xfffffea400a47947 */ /* 0x000fec000383ffff */
.L_x_10271:
[----:B0-----:R0:W1:Y:S02]  /*1c6a0*/  SYNCS.PHASECHK.TRANS64.TRYWAIT P0, [R18+URZ+0x32400], R27 ;  /* 0x0324001b120075a7 */ /* 0x001064000800017f */
[----:B-1----:R-:W-:Y:S05]  /*1c6b0*/  @!P0 NANOSLEEP.SYNCS 0x989680 ;  /* 0x009896800000895d */ /* 0x002fea0003900000 */
[----:B------:R-:W1:Y:S02]  /*1c6c0*/  @!P0 SYNCS.PHASECHK.TRANS64 P0, [R18+URZ+0x32400], R27 ;  /* 0x0324001b120085a7 */ /* 0x000e64000800007f */
[----:B-1----:R-:W-:Y:S05]  /*1c6d0*/  @!P0 BRA `(.L_x_10271) ;  /* 0xfffffffc00f08947 */ /* 0x002fea000383ffff */
[----:B------:R-:W-:Y:S05]  /*1c6e0*/  BRA `(.L_x_10520) ;  /* 0xfffffea800b47947 */ /* 0x000fea000383ffff */
.L_x_10279:
        /* <DEDUP_REMOVED lines=8> */
.L_x_10522:
[----:B------:R-:W-:Y:S05]  /*1c770*/  BSYNC B1 ;  /* 0x0000000000017941 */ /* 0x000fea0003800000 */
.L_x_10521:
        /* <DEDUP_REMOVED lines=8> */
.L_x_10523:
[----:B------:R-:W-:Y:S02]  /*1c800*/  IMAD.MOV.U32 R13, RZ, RZ, R25 ;  /* 0x000000ffff0d7224 */ /* 0x000fe400078e0019 */
[----:B------:R-:W-:-:S07]  /*1c810*/  IMAD.MOV.U32 R20, RZ, RZ, R14 ;  /* 0x000000ffff147224 */ /* 0x000fce00078e000e */
[----:B------:R-:W-:Y:S05]  /*1c820*/  WARPSYNC.COLLECTIVE R15, `(.L_x_10524) ;  /* 0x000000000f087348 */ /* 0x000fea0003c00000 */
[----:B------:R0:W1:Y:S02]  /*1c830*/  SHFL.IDX P6, R14, R13, R12, R11 ;  /* 0x0000000c0d0e7389 */ /* 0x00006400000c000b */
[----:B01----:R-:W-:Y:S01]  /*1c840*/  ENDCOLLECTIVE ;  /* 0x000000000000791b */ /* 0x003fe20003800000 */
.L_x_10524:
[----:B------:R-:W-:Y:S02]  /*1c850*/  IMAD.MOV.U32 R13, RZ, RZ, R26 ;  /* 0x000000ffff0d7224 */ /* 0x000fe400078e001a */
[----:B------:R-:W-:-:S07]  /*1c860*/  IMAD.MOV.U32 R21, RZ, RZ, R14 ;  /* 0x000000ffff157224 */ /* 0x000fce00078e000e */
[----:B------:R-:W-:Y:S05]  /*1c870*/  WARPSYNC.COLLECTIVE R15, `(.L_x_10525) ;  /* 0x000000000f087348 */ /* 0x000fea0003c00000 */
[----:B------:R0:W1:Y:S02]  /*1c880*/  SHFL.IDX P6, R14, R13, R12, R11 ;  /* 0x0000000c0d0e7389 */ /* 0x00006400000c000b */
[----:B01----:R-:W-:Y:S01]  /*1c890*/  ENDCOLLECTIVE ;  /* 0x000000000000791b */ /* 0x003fe20003800000 */
.L_x_10525:
[----:B------:R-:W-:Y:S05]  /*1c8a0*/  BRA `(.L_x_10526) ;  /* 0xfffffeb400207947 */ /* 0x000fea000383ffff */
.L_x_10283:
[----:B0-----:R0:W1:Y:S02]  /*1c8b0*/  SYNCS.PHASECHK.TRANS64.TRYWAIT P1, [R18+URZ+0x32400], R27 ;  /* 0x0324001b120075a7 */ /* 0x001064000802017f */
[----:B-1----:R-:W-:Y:S05]  /*1c8c0*/  @!P1 NANOSLEEP.SYNCS 0x989680 ;  /* 0x009896800000995d */ /* 0x002fea0003900000 */
[----:B------:R-:W1:Y:S02]  /*1c8d0*/  @!P1 SYNCS.PHASECHK.TRANS64 P1, [R18+URZ+0x32400], R27 ;  /* 0x0324001b120095a7 */ /* 0x000e64000802007f */
[----:B-1----:R-:W-:Y:S05]  /*1c8e0*/  @!P1 BRA `(.L_x_10283) ;  /* 0xfffffffc00f09947 */ /* 0x002fea000383ffff */
[----:B------:R-:W-:Y:S05]  /*1c8f0*/  BRA `(.L_x_10527) ;  /* 0xfffffeb400fc7947 */ /* 0x000fea000383ffff */
.L_x_10289:
[----:B--2---:R2:W3:Y:S02]  /*1c900*/  SYNCS.PHASECHK.TRANS64.TRYWAIT P1, [R3+URZ+0x32430], R8 ;  /* 0x03243008030075a7 */ /* 0x0044e4000802017f */
[----:B---3--:R-:W-:Y:S05]  /*1c910*/  @!P1 NANOSLEEP.SYNCS 0x989680 ;  /* 0x009896800000995d */ /* 0x008fea0003900000 */
[----:B------:R-:W3:Y:S02]  /*1c920*/  @!P1 SYNCS.PHASECHK.TRANS64 P1, [R3+URZ+0x32430], R8 ;  /* 0x03243008030095a7 */ /* 0x000ee4000802007f */
[----:B---3--:R-:W-:Y:S05]  /*1c930*/  @!P1 BRA `(.L_x_10289) ;  /* 0xfffffffc00f09947 */ /* 0x008fea000383ffff */
[----:B------:R-:W-:Y:S05]  /*1c940*/  BRA `(.L_x_10288) ;  /* 0xfffffec400307947 */ /* 0x000fea000383ffff */
.L_x_10291:
[----:B0-----:R0:W3:Y:S02]  /*1c950*/  SYNCS.PHASECHK.TRANS64.TRYWAIT P1, [R18+URZ+0x32410], R5 ;  /* 0x03241005120075a7 */ /* 0x0010e4000802017f */
[----:B---3--:R-:W-:Y:S05]  /*1c960*/  @!P1 NANOSLEEP.SYNCS 0x989680 ;  /* 0x009896800000995d */ /* 0x008fea0003900000 */
[----:B------:R-:W3:Y:S02]  /*1c970*/  @!P1 SYNCS.PHASECHK.TRANS64 P1, [R18+URZ+0x32410], R5 ;  /* 0x03241005120095a7 */ /* 0x000ee4000802007f */
[----:B---3--:R-:W-:Y:S05]  /*1c980*/  @!P1 BRA `(.L_x_10291) ;  /* 0xfffffffc00f09947 */ /* 0x008fea000383ffff */
[----:B------:R-:W-:Y:S05]  /*1c990*/  BRA `(.L_x_10528) ;  /* 0xfffffec400d87947 */ /* 0x000fea000383ffff */
.L_x_10296:
[----:B----4-:R4:W0:Y:S02]  /*1c9a0*/  SYNCS.PHASECHK.TRANS64.TRYWAIT P2, [R3+URZ+0x32450], R8 ;  /* 0x03245008030075a7 */ /* 0x010824000804017f */
[----:B0-----:R-:W-:Y:S05]  /*1c9b0*/  @!P2 NANOSLEEP.SYNCS 0x989680 ;  /* 0x009896800000a95d */ /* 0x001fea0003900000 */
[----:B------:R-:W0:Y:S02]  /*1c9c0*/  @!P2 SYNCS.PHASECHK.TRANS64 P2, [R3+URZ+0x32450], R8 ;  /* 0x032450080300a5a7 */ /* 0x000e24000804007f */
[----:B0-----:R-:W-:Y:S05]  /*1c9d0*/  @!P2 BRA `(.L_x_10296) ;  /* 0xfffffffc00f0a947 */ /* 0x001fea000383ffff */
[----:B------:R-:W-:Y:S05]  /*1c9e0*/  BRA `(.L_x_10295) ;  /* 0xfffffec400f87947 */ /* 0x000fea000383ffff */
.L_x_10301:
[----:B-1----:R1:W2:Y:S02]  /*1c9f0*/  SYNCS.PHASECHK.TRANS64.TRYWAIT P3, [R4+URZ+0x32430], R0 ;  /* 0x03243000040075a7 */ /* 0x0022a4000806017f */
[----:B--2---:R-:W-:Y:S05]  /*1ca00*/  @!P3 NANOSLEEP.SYNCS 0x989680 ;  /* 0x009896800000b95d */ /* 0x004fea0003900000 */
[----:B------:R-:W2:Y:S02]  /*1ca10*/  @!P3 SYNCS.PHASECHK.TRANS64 P3, [R4+URZ+0x32430], R0 ;  /* 0x032430000400b5a7 */ /* 0x000ea4000806007f */
[----:B--2---:R-:W-:Y:S05]  /*1ca20*/  @!P3 BRA `(.L_x_10301) ;  /* 0xfffffffc00f0b947 */ /* 0x004fea000383ffff */
[----:B------:R-:W-:Y:S05]  /*1ca30*/  BRA `(.L_x_10300) ;  /* 0xfffffeec00207947 */ /* 0x000fea000383ffff */
.L_x_10306:
[----:B---3--:R3:W4:Y:S02]  /*1ca40*/  SYNCS.PHASECHK.TRANS64.TRYWAIT P3, [R4+URZ+0x32450], R0 ;  /* 0x03245000040075a7 */ /* 0x008724000806017f */
[----:B----4-:R-:W-:Y:S05]  /*1ca50*/  @!P3 NANOSLEEP.SYNCS 0x989680 ;  /* 0x009896800000b95d */ /* 0x010fea0003900000 */
[----:B------:R-:W4:Y:S02]  /*1ca60*/  @!P3 SYNCS.PHASECHK.TRANS64 P3, [R4+URZ+0x32450], R0 ;  /* 0x032450000400b5a7 */ /* 0x000f24000806007f */
[----:B----4-:R-:W-:Y:S05]  /*1ca70*/  @!P3 BRA `(.L_x_10306) ;  /* 0xfffffffc00f0b947 */ /* 0x010fea000383ffff */
[----:B------:R-:W-:Y:S05]  /*1ca80*/  BRA `(.L_x_10305) ;  /* 0xfffffeec00bc7947 */ /* 0x000fea000383ffff */
.L_x_10312:
[----:B------:R-:W-:Y:S02]  /*1ca90*/  IMAD.MOV.U32 R13, RZ, RZ, R21 ;  /* 0x000000ffff0d7224 */ /* 0x000fe400078e0015 */
[----:B------:R-:W-:Y:S02]  /*1caa0*/  IMAD.MOV.U32 R12, RZ, RZ, RZ ;  /* 0x000000ffff0c7224 */ /* 0x000fe400078e00ff */
[----:B------:R-:W-:Y:S02]  /*1cab0*/  IMAD.MOV.U32 R11, RZ, RZ, 0x181f ;  /* 0x0000181fff0b7424 */ /* 0x000fe400078e00ff */
[----:B------:R-:W-:-:S07]  /*1cac0*/  IMAD.MOV.U32 R15, RZ, RZ, -0x1 ;  /* 0xffffffffff0f7424 */ /* 0x000fce00078e00ff */
[----:B-----5:R-:W-:Y:S05]  /*1cad0*/  WARPSYNC.COLLECTIVE R15, `(.L_x_10529) ;  /* 0x000000000f087348 */ /* 0x020fea0003c00000 */
[----:B------:R0:W1:Y:S02]  /*1cae0*/  SHFL.IDX P6, R14, R13, R12, R11 ;  /* 0x0000000c0d0e7389 */ /* 0x00006400000c000b */
[----:B01---5:R-:W-:Y:S01]  /*1caf0*/  ENDCOLLECTIVE ;  /* 0x000000000000791b */ /* 0x023fe20003800000 */
.L_x_10529:
[----:B------:R-:W-:Y:S02]  /*1cb00*/  IMAD.MOV.U32 R13, RZ, RZ, R3 ;  /* 0x000000ffff0d7224 */ /* 0x000fe400078e0003 */
[----:B------:R-:W-:-:S07]  /*1cb10*/  IMAD.MOV.U32 R20, RZ, RZ, R14 ;  /* 0x000000ffff147224 */ /* 0x000fce00078e000e */
[----:B------:R-:W-:Y:S05]  /*1cb20*/  WARPSYNC.COLLECTIVE R15, `(.L_x_10530) ;  /* 0x000000000f087348 */ /* 0x000fea0003c00000 */
[----:B------:R0:W1:Y:S02]  /*1cb30*/  SHFL.IDX P6, R14, R13, R12, R11 ;  /* 0x0000000c0d0e7389 */ /* 0x00006400000c000b */
[----:B01----:R-:W-:Y:S01]  /*1cb40*/  ENDCOLLECTIVE ;  /* 0x000000000000791b */ /* 0x003fe20003800000 */
.L_x_10530:
[----:B------:R-:W-:Y:S05]  /*1cb50*/  BRA `(.L_x_10531) ;  /* 0xffffff3400fc7947 */ /* 0x000fea000383ffff */
.L_x_10315:
        /* <DEDUP_REMOVED lines=8> */
.L_x_10533:
[----:B------:R-:W-:Y:S05]  /*1cbe0*/  BSYNC B1 ;  /* 0x0000000000017941 */ /* 0x000fea0003800000 */
.L_x_10532:
        /* <DEDUP_REMOVED lines=8> */
.L_x_10534:
[----:B------:R-:W-:Y:S05]  /*1cc70*/  BRA `(.L_x_10535) ;  /* 0xffffff3800387947 */ /* 0x000fea000383ffff */
.L_x_10318:
        /* <DEDUP_REMOVED lines=8> */
.L_x_10537:
[----:B------:R-:W-:Y:S05]  /*1cd00*/  BSYNC B1 ;  /* 0x0000000000017941 */ /* 0x000fea0003800000 */
.L_x_10536:
        /* <DEDUP_REMOVED lines=8> */
.L_x_10538:
[----:B------:R-:W-:Y:S05]  /*1cd90*/  BRA `(.L_x_10539) ;  /* 0xffffff3800647947 */ /* 0x000fea000383ffff */
.L_x_10321:
        /* <DEDUP_REMOVED lines=8> */
.L_x_10541:
[----:B------:R-:W-:Y:S05]  /*1ce20*/  BSYNC B1 ;  /* 0x0000000000017941 */ /* 0x000fea0003800000 */
.L_x_10540:
        /* <DEDUP_REMOVED lines=8> */
.L_x_10542:
[----:B------:R-:W-:Y:S05]  /*1ceb0*/  BRA `(.L_x_10543) ;  /* 0xffffff3800907947 */ /* 0x000fea000383ffff */
.L_x_10323:
[----:B------:R-:W-:Y:S02]  /*1cec0*/  IMAD.MOV.U32 R13, RZ, RZ, R8 ;  /* 0x000000ffff0d7224 */ /* 0x000fe400078e0008 */
[----:B------:R-:W-:Y:S02]  /*1ced0*/  IMAD.MOV.U32 R12, RZ, RZ, RZ ;  /* 0x000000ffff0c7224 */ /* 0x000fe400078e00ff */
[----:B------:R-:W-:Y:S02]  /*1cee0*/  IMAD.MOV.U32 R11, RZ, RZ, 0x1c1f ;  /* 0x00001c1fff0b7424 */ /* 0x000fe400078e00ff */
[----:B------:R-:W-:-:S07]  /*1cef0*/  IMAD.MOV.U32 R15, RZ, RZ, -0x1 ;  /* 0xffffffffff0f7424 */ /* 0x000fce00078e00ff */
[----:B------:R-:W-:Y:S05]  /*1cf00*/  WARPSYNC.COLLECTIVE R15, `(.L_x_10544) ;  /* 0x000000000f087348 */ /* 0x000fea0003c00000 */
[----:B------:R0:W1:Y:S02]  /*1cf10*/  SHFL.IDX P6, R14, R13, R12, R11 ;  /* 0x0000000c0d0e7389 */ /* 0x00006400000c000b */
[----:B01----:R-:W-:Y:S01]  /*1cf20*/  ENDCOLLECTIVE ;  /* 0x000000000000791b */ /* 0x003fe20003800000 */
.L_x_10544:
[----:B------:R-:W-:Y:S02]  /*1cf30*/  IMAD.MOV.U32 R13, RZ, RZ, R3 ;  /* 0x000000ffff0d7224 */ /* 0x000fe400078e0003 */
[----:B------:R-:W-:-:S07]  /*1cf40*/  IMAD.MOV.U32 R21, RZ, RZ, R14 ;  /* 0x000000ffff157224 */ /* 0x000fce00078e000e */
[----:B------:R-:W-:Y:S05]  /*1cf50*/  WARPSYNC.COLLECTIVE R15, `(.L_x_10545) ;  /* 0x000000000f087348 */ /* 0x000fea0003c00000 */
[----:B------:R0:W1:Y:S02]  /*1cf60*/  SHFL.IDX P6, R14, R13, R12, R11 ;  /* 0x0000000c0d0e7389 */ /* 0x00006400000c000b */
[----:B01----:R-:W-:Y:S01]  /*1cf70*/  ENDCOLLECTIVE ;  /* 0x000000000000791b */ /* 0x003fe20003800000 */
.L_x_10545:
[----:B------:R-:W-:Y:S01]  /*1cf80*/  IMAD.MOV.U32 R12, RZ, RZ, R14 ;  /* 0x000000ffff0c7224 */ /* 0x000fe200078e000e */
[----:B------:R-:W-:Y:S06]  /*1cf90*/  BRA `(.L_x_10546) ;  /* 0xffffff3c00747947 */ /* 0x000fec000383ffff */
.L_x_10326:
[----:B------:R-:W-:Y:S01]  /*1cfa0*/  BSSY B1, `(.L_x_10547) ;  /* 0x0000008000017945 */ /* 0x000fe20003800000 */
[----:B---3--:R-:W-:Y:S02]  /*1cfb0*/  IMAD.MOV.U32 R13, RZ, RZ, R8 ;  /* 0x000000ffff0d7224 */ /* 0x008fe400078e0008 */
[----:B--2---:R-:W-:Y:S02]  /*1cfc0*/  IMAD.MOV.U32 R12, RZ, RZ, 0x1 ;  /* 0x00000001ff0c7424 */ /* 0x004fe400078e00ff */
[----:B------:R-:W-:Y:S02]  /*1cfd0*/  IMAD.MOV.U32 R11, RZ, RZ, 0x1c1f ;  /* 0x00001c1fff0b7424 */ /* 0x000fe400078e00ff */
[----:B------:R-:W-:-:S07]  /*1cfe0*/  IMAD.MOV.U32 R15, RZ, RZ, -0x1 ;  /* 0xffffffffff0f7424 */ /* 0x000fce00078e00ff */
[----:B01----:R-:W-:Y:S05]  /*1cff0*/  WARPSYNC.COLLECTIVE R15, `(.L_x_10548) ;  /* 0x000000000f087348 */ /* 0x003fea0003c00000 */
[----:B------:R2:W3:Y:S02]  /*1d000*/  SHFL.IDX P6, R14, R13, R12, R11 ;  /* 0x0000000c0d0e7389 */ /* 0x0004e400000c000b */
[----:B0123--:R-:W-:Y:S01]  /*1d010*/  ENDCOLLECTIVE ;  /* 0x000000000000791b */ /* 0x00ffe20003800000 */
.L_x_10548:
[----:B------:R-:W-:Y:S05]  /*1d020*/  BSYNC B1 ;  /* 0x0000000000017941 */ /* 0x000fea0003800000 */
.L_x_10547:
        /* <DEDUP_REMOVED lines=8> */
.L_x_10549:
[----:B------:R-:W-:Y:S01]  /*1d0b0*/  IMAD.MOV.U32 R3, RZ, RZ, R14 ;  /* 0x000000ffff037224 */ /* 0x000fe200078e000e */
[----:B------:R-:W-:Y:S06]  /*1d0c0*/  BRA `(.L_x_10550) ;  /* 0xffffff48009c7947 */ /* 0x000fec000383ffff */
.L_x_10330:
[----:B------:R-:W-:Y:S02]  /*1d0d0*/  IMAD.MOV.U32 R13, RZ, RZ, R4 ;  /* 0x000000ffff0d7224 */ /* 0x000fe400078e0004 */
[----:B------:R-:W-:Y:S02]  /*1d0e0*/  IMAD.MOV.U32 R12, RZ, RZ, RZ ;  /* 0x000000ffff0c7224 */ /* 0x000fe400078e00ff */
[----:B------:R-:W-:Y:S02]  /*1d0f0*/  IMAD.MOV.U32 R11, RZ, RZ, 0x181f ;  /* 0x0000181fff0b7424 */ /* 0x000fe400078e00ff */
[----:B------:R-:W-:-:S07]  /*1d100*/  IMAD.MOV.U32 R15, RZ, RZ, -0x1 ;  /* 0xffffffffff0f7424 */ /* 0x000fce00078e00ff */
[----:B01----:R-:W-:Y:S05]  /*1d110*/  WARPSYNC.COLLECTIVE R15, `(.L_x_10551) ;  /* 0x000000000f087348 */ /* 0x003fea0003c00000 */
[----:B------:R2:W3:Y:S02]  /*1d120*/  SHFL.IDX P6, R14, R13, R12, R11 ;  /* 0x0000000c0d0e7389 */ /* 0x0004e400000c000b */
[----:B0123--:R-:W-:Y:S01]  /*1d130*/  ENDCOLLECTIVE ;  /* 0x000000000000791b */ /* 0x00ffe20003800000 */
.L_x_10551:
[----:B------:R-:W-:Y:S02]  /*1d140*/  IMAD.MOV.U32 R13, RZ, RZ, R3 ;  /* 0x000000ffff0d7224 */ /* 0x000fe400078e0003 */
[----:B------:R-:W-:-:S07]  /*1d150*/  IMAD.MOV.U32 R0, RZ, RZ, R14 ;  /* 0x000000ffff007224 */ /* 0x000fce00078e000e */
[----:B------:R-:W-:Y:S05]  /*1d160*/  WARPSYNC.COLLECTIVE R15, `(.L_x_10552) ;  /* 0x000000000f087348 */ /* 0x000fea0003c00000 */
[----:B------:R0:W1:Y:S02]  /*1d170*/  SHFL.IDX P6, R14, R13, R12, R11 ;  /* 0x0000000c0d0e7389 */ /* 0x00006400000c000b */
[----:B01----:R-:W-:Y:S01]  /*1d180*/  ENDCOLLECTIVE ;  /* 0x000000000000791b */ /* 0x003fe20003800000 */
.L_x_10552:
[----:B------:R-:W-:Y:S05]  /*1d190*/  BRA `(.L_x_10553) ;  /* 0xffffff5c00e47947 */ /* 0x000fea000383ffff */
.L_x_10333:
        /* <DEDUP_REMOVED lines=8> */
.L_x_10555:
[----:B------:R-:W-:Y:S05]  /*1d220*/  BSYNC B1 ;  /* 0x0000000000017941 */ /* 0x000fea0003800000 */
.L_x_10554:
        /* <DEDUP_REMOVED lines=8> */
.L_x_10556:
[----:B------:R-:W-:Y:S05]  /*1d2b0*/  BRA `(.L_x_10557) ;  /* 0xffffff6000147947 */ /* 0x000fea000383ffff */
.L_x_10336:
        /* <DEDUP_REMOVED lines=8> */
.L_x_10559:
[----:B------:R-:W-:Y:S05]  /*1d340*/  BSYNC B1 ;  /* 0x0000000000017941 */ /* 0x000fea0003800000 */
.L_x_10558:
        /* <DEDUP_REMOVED lines=8> */
.L_x_10560:
[----:B------:R-:W-:Y:S05]  /*1d3d0*/  BRA `(.L_x_10561) ;  /* 0xffffff6000407947 */ /* 0x000fea000383ffff */
.L_x_10339:
        /* <DEDUP_REMOVED lines=8> */
.L_x_10563:
[----:B------:R-:W-:Y:S05]  /*1d460*/  BSYNC B1 ;  /* 0x0000000000017941 */ /* 0x000fea0003800000 */
.L_x_10562:
        /* <DEDUP_REMOVED lines=8> */
.L_x_10564:
[----:B------:R-:W-:Y:S05]  /*1d4f0*/  BRA `(.L_x_10565) ;  /* 0xffffff60006c7947 */ /* 0x000fea000383ffff */
.L_x_10356:
        /* <DEDUP_REMOVED lines=11> */
.L_x_10567:
[----:B------:R-:W-:Y:S05]  /*1d5b0*/  BSYNC B1 ;  /* 0x0000000000017941 */ /* 0x000fea0003800000 */
.L_x_10566:
[----:B------:R-:W-:Y:S05]  /*1d5c0*/  BRA `(.L_x_10568) ;  /* 0xffffff7800a47947 */ /* 0x000fea000383ffff */
.L_x_10358:
[----:B------:R-:W-:Y:S01]  /*1d5d0*/  BSSY B1, `(.L_x_10569) ;  /* 0x0000006000017945 */ /* 0x000fe20003800000 */
[----:B------:R-:W-:-:S07]  /*1d5e0*/  IMAD.MOV.U32 R15, RZ, RZ, -0x1 ;  /* 0xffffffffff0f7424 */ /* 0x000fce00078e00ff */
[----:B0-----:R-:W-:Y:S05]  /*1d5f0*/  WARPSYNC.COLLECTIVE R15, `(.L_x_10570) ;  /* 0x000000000f0c7348 */ /* 0x001fea0003c00000 */
[----:B------:R-:W-:Y:S02]  /*1d600*/  ELECT P6, UR62, PT ;  /* 0x00000000003e782f */ /* 0x000fe400038c0000 */
[----:B------:R-:W-:Y:S01]  /*1d610*/  MOV R14, UR62 ;  /* 0x0000003e000e7c02 */ /* 0x000fe20008000f00 */
[----:B0-----:R-:W-:Y:S10]  /*1d620*/  ENDCOLLECTIVE ;  /* 0x000000000000791b */ /* 0x001ff40003800000 */
.L_x_10570:
[----:B------:R-:W-:Y:S05]  /*1d630*/  BSYNC B1 ;  /* 0x0000000000017941 */ /* 0x000fea0003800000 */
.L_x_10569:
[----:B------:R-:W-:Y:S05]  /*1d640*/  BRA `(.L_x_10357) ;  /* 0xffffff78009c7947 */ /* 0x000fea000383ffff */
.L_x_10360:
[----:B0-----:R0:W1:Y:S02]  /*1d650*/  SYNCS.PHASECHK.TRANS64.TRYWAIT P0, [R18+URZ+0x32420], R3 ;  /* 0x03242003120075a7 */ /* 0x001064000800017f */
[----:B-1----:R-:W-:Y:S05]  /*1d660*/  @!P0 NANOSLEEP.SYNCS 0x989680 ;  /* 0x009896800000895d */ /* 0x002fea0003900000 */
[----:B------:R-:W1:Y:S02]  /*1d670*/  @!P0 SYNCS.PHASECHK.TRANS64 P0, [R18+URZ+0x32420], R3 ;  /* 0x03242003120085a7 */ /* 0x000e64000800007f */
[----:B-1----:R-:W-:Y:S05]  /*1d680*/  @!P0 BRA `(.L_x_10360) ;  /* 0xfffffffc00f08947 */ /* 0x002fea000383ffff */
[----:B------:R-:W-:Y:S05]  /*1d690*/  BRA `(.L_x_10571) ;  /* 0xffffff7800ac7947 */ /* 0x000fea000383ffff */
.L_x_10364:
[----:B0-----:R0:W1:Y:S02]  /*1d6a0*/  SYNCS.PHASECHK.TRANS64.TRYWAIT P0, [R3+URZ+0x324a0], R8 ;  /* 0x0324a008030075a7 */ /* 0x001064000800017f */
[----:B-1----:R-:W-:Y:S05]  /*1d6b0*/  @!P0 NANOSLEEP.SYNCS 0x989680 ;  /* 0x009896800000895d */ /* 0x002fea0003900000 */
[----:B------:R-:W1:Y:S02]  /*1d6c0*/  @!P0 SYNCS.PHASECHK.TRANS64 P0, [R3+URZ+0x324a0], R8 ;  /* 0x0324a008030085a7 */ /* 0x000e64000800007f */
[----:B-1----:R-:W-:Y:S05]  /*1d6d0*/  @!P0 BRA `(.L_x_10364) ;  /* 0xfffffffc00f08947 */ /* 0x002fea000383ffff */
[----:B------:R-:W-:Y:S05]  /*1d6e0*/  BRA `(.L_x_10572) ;  /* 0xffffff7800cc7947 */ /* 0x000fea000383ffff */
.L_x_10369:
[----:B-1----:R1:W2:Y:S02]  /*1d6f0*/  SYNCS.PHASECHK.TRANS64.TRYWAIT P0, [R3+URZ+0x324c0], R8 ;  /* 0x0324c008030075a7 */ /* 0x0022a4000800017f */
[----:B--2---:R-:W-:Y:S05]  /*1d700*/  @!P0 NANOSLEEP.SYNCS 0x989680 ;  /* 0x009896800000895d */ /* 0x004fea0003900000 */
[----:B------:R-:W2:Y:S02]  /*1d710*/  @!P0 SYNCS.PHASECHK.TRANS64 P0, [R3+URZ+0x324c0], R8 ;  /* 0x0324c008030085a7 */ /* 0x000ea4000800007f */
[----:B--2---:R-:W-:Y:S05]  /*1d720*/  @!P0 BRA `(.L_x_10369) ;  /* 0xfffffffc00f08947 */ /* 0x004fea000383ffff */
[----:B------:R-:W-:Y:S05]  /*1d730*/  BRA `(.L_x_10573) ;  /* 0xffffff7c004c7947 */ /* 0x000fea000383ffff */
.L_x_10379:
[----:B0-----:R0:W1:Y:S02]  /*1d740*/  SYNCS.PHASECHK.TRANS64.TRYWAIT P2, [R4+URZ+0x324a0], R5 ;  /* 0x0324a005040075a7 */ /* 0x001064000804017f */
[----:B-1----:R-:W-:Y:S05]  /*1d750*/  @!P2 NANOSLEEP.SYNCS 0x989680 ;  /* 0x009896800000a95d */ /* 0x002fea0003900000 */
[----:B------:R-:W1:Y:S02]  /*1d760*/  @!P2 SYNCS.PHASECHK.TRANS64 P2, [R4+URZ+0x324a0], R5 ;  /* 0x0324a0050400a5a7 */ /* 0x000e64000804007f */
[----:B-1----:R-:W-:Y:S05]  /*1d770*/  @!P2 BRA `(.L_x_10379) ;  /* 0xfffffffc00f0a947 */ /* 0x002fea000383ffff */
[----:B------:R-:W-:Y:S05]  /*1d780*/  BRA `(.L_x_10574) ;  /* 0xffffff8000dc7947 */ /* 0x000fea000383ffff */
.L_x_10384:
[----:B-1----:R1:W2:Y:S02]  /*1d790*/  SYNCS.PHASECHK.TRANS64.TRYWAIT P2, [R4+URZ+0x324c0], R5 ;  /* 0x0324c005040075a7 */ /* 0x0022a4000804017f */
[----:B--2---:R-:W-:Y:S05]  /*1d7a0*/  @!P2 NANOSLEEP.SYNCS 0x989680 ;  /* 0x009896800000a95d */ /* 0x004fea0003900000 */
[----:B------:R-:W2:Y:S02]  /*1d7b0*/  @!P2 SYNCS.PHASECHK.TRANS64 P2, [R4+URZ+0x324c0], R5 ;  /* 0x0324c0050400a5a7 */ /* 0x000ea4000804007f */
[----:B--2---:R-:W-:Y:S05]  /*1d7c0*/  @!P2 BRA `(.L_x_10384) ;  /* 0xfffffffc00f0a947 */ /* 0x004fea000383ffff */
[----:B------:R-:W-:Y:S05]  /*1d7d0*/  BRA `(.L_x_10575) ;  /* 0xffffff8400587947 */ /* 0x000fea000383ffff */
.L_x_10402:
        /* <DEDUP_REMOVED lines=11> */
.L_x_10577:
[----:B------:R-:W-:Y:S05]  /*1d890*/  BSYNC B0 ;  /* 0x0000000000007941 */ /* 0x000fea0003800000 */
.L_x_10576:
[----:B------:R-:W-:Y:S05]  /*1d8a0*/  BRA `(.L_x_10578) ;  /* 0xffffff9000d87947 */ /* 0x000fea000383ffff */
.L_x_10404:
[----:B------:R-:W-:Y:S01]  /*1d8b0*/  BSSY B0, `(.L_x_10579) ;  /* 0x0000006000007945 */ /* 0x000fe20003800000 */
[----:B------:R-:W-:-:S07]  /*1d8c0*/  IMAD.MOV.U32 R15, RZ, RZ, -0x1 ;  /* 0xffffffffff0f7424 */ /* 0x000fce00078e00ff */
[----:B0-----:R-:W-:Y:S05]  /*1d8d0*/  WARPSYNC.COLLECTIVE R15, `(.L_x_10580) ;  /* 0x000000000f0c7348 */ /* 0x001fea0003c00000 */
[----:B------:R-:W-:Y:S02]  /*1d8e0*/  ELECT P6, UR62, PT ;  /* 0x00000000003e782f */ /* 0x000fe400038c0000 */
[----:B------:R-:W-:Y:S01]  /*1d8f0*/  MOV R14, UR62 ;  /* 0x0000003e000e7c02 */ /* 0x000fe20008000f00 */
[----:B0-----:R-:W-:Y:S10]  /*1d900*/  ENDCOLLECTIVE ;  /* 0x000000000000791b */ /* 0x001ff40003800000 */
.L_x_10580:
[----:B------:R-:W-:Y:S05]  /*1d910*/  BSYNC B0 ;  /* 0x0000000000007941 */ /* 0x000fea0003800000 */
.L_x_10579:
[----:B------:R-:W-:Y:S05]  /*1d920*/  BRA `(.L_x_10581) ;  /* 0xffffff9000e47947 */ /* 0x000fea000383ffff */
.L_x_10406:
[----:B0-----:R0:W1:Y:S02]  /*1d930*/  SYNCS.PHASECHK.TRANS64.TRYWAIT P0, [R0+URZ+0x32440], R2 ;  /* 0x03244002000075a7 */ /* 0x001064000800017f */
[----:B-1----:R-:W-:Y:S05]  /*1d940*/  @!P0 NANOSLEEP.SYNCS 0x989680 ;  /* 0x009896800000895d */ /* 0x002fea0003900000 */
[----:B------:R-:W1:Y:S02]  /*1d950*/  @!P0 SYNCS.PHASECHK.TRANS64 P0, [R0+URZ+0x32440], R2 ;  /* 0x03244002000085a7 */ /* 0x000e64000800007f */
[----:B-1----:R-:W-:Y:S05]  /*1d960*/  @!P0 BRA `(.L_x_10406) ;  /* 0xfffffffc00f08947 */ /* 0x002fea000383ffff */
[----:B------:R-:W-:Y:S05]  /*1d970*/  BRA `(.L_x_10582) ;  /* 0xffffff9400447947 */ /* 0x000fea000383ffff */
.L_x_10410:
        /* <DEDUP_REMOVED lines=9> */
.L_x_10583:
[----:B------:R-:W-:Y:S02]  /*1da10*/  IMAD.MOV.U32 R13, RZ, RZ, R3 ;  /* 0x000000ffff0d7224 */ /* 0x000fe400078e0003 */
[----:B------:R-:W-:Y:S01]  /*1da20*/  IMAD.MOV.U32 R4, RZ, RZ, R14 ;  /* 0x000000ffff047224 */ /* 0x000fe200078e000e */
[----:B------:R-:W-:-:S07]  /*1da30*/  LOP3.LUT R7, R7, 0x7f, RZ, 0xc0, !PT ;  /* 0x0000007f07077812 */ /* 0x000fce00078ec0ff */
[----:B------:R-:W-:Y:S05]  /*1da40*/  WARPSYNC.COLLECTIVE R15, `(.L_x_10584) ;  /* 0x000000000f087348 */ /* 0x000fea0003c00000 */
[----:B------:R0:W1:Y:S02]  /*1da50*/  SHFL.IDX P6, R14, R13, R12, R11 ;  /* 0x0000000c0d0e7389 */ /* 0x00006400000c000b */
[----:B01----:R-:W-:Y:S01]  /*1da60*/  ENDCOLLECTIVE ;  /* 0x000000000000791b */ /* 0x003fe20003800000 */
.L_x_10584:
[----:B------:R-:W-:Y:S01]  /*1da70*/  SHF.R.U32.HI R7, RZ, 0x3, R7 ;  /* 0x00000003ff077819 */ /* 0x000fe20000011607 */
[----:B------:R-:W-:Y:S02]  /*1da80*/  IMAD.MOV.U32 R13, RZ, RZ, R2 ;  /* 0x000000ffff0d7224 */ /* 0x000fe400078e0002 */
[----:B------:R-:W-:Y:S02]  /*1da90*/  IMAD.MOV.U32 R12, RZ, RZ, 0x1 ;  /* 0x00000001ff0c7424 */ /* 0x000fe400078e00ff */
[----:B------:R-:W-:-:S07]  /*1daa0*/  IMAD.MOV.U32 R5, RZ, RZ, R14 ;  /* 0x000000ffff057224 */ /* 0x000fce00078e000e */
[----:B------:R-:W-:Y:S05]  /*1dab0*/  WARPSYNC.COLLECTIVE R15, `(.L_x_10585) ;  /* 0x000000000f087348 */ /* 0x000fea0003c00000 */
[----:B------:R0:W1:Y:S02]  /*1dac0*/  SHFL.IDX P6, R14, R13, R12, R11 ;  /* 0x0000000c0d0e7389 */ /* 0x00006400000c000b */
[----:B01----:R-:W-:Y:S01]  /*1dad0*/  ENDCOLLECTIVE ;  /* 0x000000000000791b */ /* 0x003fe20003800000 */
.L_x_10585:
[----:B------:R-:W-:Y:S02]  /*1dae0*/  IMAD.MOV.U32 R13, RZ, RZ, R3 ;  /* 0x000000ffff0d7224 */ /* 0x000fe400078e0003 */
[----:B------:R-:W-:Y:S02]  /*1daf0*/  IMAD R0, R0, R8, RZ ;  /* 0x0000000800007224 */ /* 0x000fe400078e02ff */
[----:B------:R-:W-:Y:S02]  /*1db00*/  IMAD.IADD R8, R7, 0x1, R6 ;  /* 0x0000000107087824 */ /* 0x000fe400078e0206 */
[----:B------:R-:W-:-:S07]  /*1db10*/  IMAD.MOV.U32 R7, RZ, RZ, R14 ;  /* 0x000000ffff077224 */ /* 0x000fce00078e000e */
[----:B------:R-:W-:Y:S05]  /*1db20*/  WARPSYNC.COLLECTIVE R15, `(.L_x_10586) ;  /* 0x000000000f087348 */ /* 0x000fea0003c00000 */
[----:B------:R0:W1:Y:S02]  /*1db30*/  SHFL.IDX P6, R14, R13, R12, R11 ;  /* 0x0000000c0d0e7389 */ /* 0x00006400000c000b */
[----:B01----:R-:W-:Y:S01]  /*1db40*/  ENDCOLLECTIVE ;  /* 0x000000000000791b */ /* 0x003fe20003800000 */
.L_x_10586:
        /* <DEDUP_REMOVED lines=11> */
.L_x_10587:
        /* <DEDUP_REMOVED lines=15> */
.L_x_10588:
        /* <DEDUP_REMOVED lines=19> */
.L_x_10589:
        /* <DEDUP_REMOVED lines=10> */
.L_x_10590:
        /* <DEDUP_REMOVED lines=13> */
.L_x_10591:
        /* <DEDUP_REMOVED lines=10> */
.L_x_10592:
        /* <DEDUP_REMOVED lines=13> */
.L_x_10593:
        /* <DEDUP_REMOVED lines=10> */
.L_x_10594:
        /* <DEDUP_REMOVED lines=13> */
.L_x_10595:
        /* <DEDUP_REMOVED lines=10> */
.L_x_10596:
        /* <DEDUP_REMOVED lines=11> */
.L_x_10597:
        /* <DEDUP_REMOVED lines=14> */
.L_x_10598:
[----:B------:R-:W-:Y:S01]  /*1e4a0*/  IMAD.MOV.U32 R3, RZ, RZ, R14 ;  /* 0x000000ffff037224 */ /* 0x000fe200078e000e */
[----:B------:R-:W-:Y:S06]  /*1e4b0*/  BRA `(.L_x_10599) ;  /* 0xffffff9400c87947 */ /* 0x000fec000383ffff */
.L_x_10414:
        /* <DEDUP_REMOVED lines=10> */
[----:B--2---:R-:W-:-:S02]  /*1e560*/  IMAD R3, R15, R6, RZ ;  /* 0x000000060f037224 */ /* 0x004fc400078e02ff */
[----:B------:R-:W-:-:S03]  /*1e570*/  IMAD.MOV.U32 R15, RZ, RZ, -0x1 ;  /* 0xffffffffff0f7424 */ /* 0x000fc600078e00ff */
[-C--:B---3--:R-:W-:Y:S02]  /*1e580*/  ISETP.GE.AND P4, PT, R14, R3.reuse, PT ;  /* 0x000000030e00720c */ /* 0x088fe40003f86270 */
[-C--:B----4-:R-:W-:Y:S01]  /*1e590*/  ISETP.GE.AND P5, PT, R13, R3.reuse, PT ;  /* 0x000000030d00720c */ /* 0x090fe20003fa6270 */
[----:B------:R-:W-:Y:S01]  /*1e5a0*/  IMAD.MOV.U32 R13, RZ, RZ, R2 ;  /* 0x000000ffff0d7224 */ /* 0x000fe200078e0002 */
[----:B-----5:R-:W-:Y:S01]  /*1e5b0*/  ISETP.GE.AND P6, PT, R12, R3, PT ;  /* 0x000000030c00720c */ /* 0x020fe20003fc6270 */
[----:B------:R-:W-:Y:S01]  /*1e5c0*/  IMAD.MOV.U32 R12, RZ, RZ, RZ ;  /* 0x000000ffff0c7224 */ /* 0x000fe200078e00ff */
[----:B------:R-:W-:-:S07]  /*1e5d0*/  LOP3.LUT R8, R8, 0xffffffef, RZ, 0xc0, !PT ;  /* 0xffffffef08087812 */ /* 0x000fce00078ec0ff */
        /* <DEDUP_REMOVED lines=18> */
.L_x_10601:
[----:B------:R-:W-:Y:S05]  /*1e700*/  BSYNC B0 ;  /* 0x0000000000007941 */ /* 0x000fea0003800000 */
.L_x_10600:
        /* <DEDUP_REMOVED lines=10> */
.L_x_10602:
        /* <DEDUP_REMOVED lines=16> */
.L_x_10603:
        /* <DEDUP_REMOVED lines=15> */
.L_x_10604:
[----:B------:R-:W-:Y:S02]  /*1e9a0*/  IMAD.MOV.U32 R13, RZ, RZ, R2 ;  /* 0x000000ffff0d7224 */ /* 0x000fe400078e0002 */
[----:B------:R-:W-:Y:S02]  /*1e9b0*/  IMAD.MOV.U32 R12, RZ, RZ, 0x2 ;  /* 0x00000002ff0c7424 */ /* 0x000fe400078e00ff */
[----:B------:R-:W-:-:S05]  /*1e9c0*/  IMAD.MOV.U32 R5, RZ, RZ, R14 ;  /* 0x000000ffff057224 */ /* 0x000fca00078e000e */
[----:B------:R-:W-:-:S05]  /*1e9d0*/  @!P4 LEA R5, P6, R7, R5, 0x1 ;  /* 0x000000050705c211 */ /* 0x000fca00078c08ff */
[----:B------:R-:W-:-:S05]  /*1e9e0*/  @!P4 IMAD.X R4, RZ, RZ, R6, P6 ;  /* 0x000000ffff04c224 */ /* 0x000fca00030e0606 */
[----:B------:R-:W-:-:S07]  /*1e9f0*/  @!P4 LOP3.LUT R5, R5, R4, RZ, 0x3c, !PT ;  /* 0x000000040505c212 */ /* 0x000fce00078e3cff */
[----:B------:R-:W-:Y:S05]  /*1ea00*/  WARPSYNC.COLLECTIVE R15, `(.L_x_10605) ;  /* 0x000000000f087348 */ /* 0x000fea0003c00000 */
[----:B------:R0:W1:Y:S02]  /*1ea10*/  SHFL.IDX P6, R14, R13, R12, R11 ;  /* 0x0000000c0d0e7389 */ /* 0x00006400000c000b */
[----:B01----:R-:W-:Y:S01]  /*1ea20*/  ENDCOLLECTIVE ;  /* 0x000000000000791b */ /* 0x003fe20003800000 */
.L_x_10605:
        /* <DEDUP_REMOVED lines=15> */
.L_x_10606:
        /* <DEDUP_REMOVED lines=9> */
.L_x_10607:
        /* <DEDUP_REMOVED lines=15> */
.L_x_10608:
        /* <DEDUP_REMOVED lines=9> */
.L_x_10609:
        /* <DEDUP_REMOVED lines=15> */
.L_x_10610:
        /* <DEDUP_REMOVED lines=9> */
.L_x_10611:
        /* <DEDUP_REMOVED lines=10> */
[----:B------:R-:W-:-:S07]  /*1ef50*/  IMAD.MOV.U32 R6, RZ, RZ, R14 ;  /* 0x000000ffff067224 */ /* 0x000fce00078e000e */
[----:B0-----:R-:W-:Y:S05]  /*1ef60*/  WARPSYNC.COLLECTIVE R15, `(.L_x_10612) ;  /* 0x000000000f087348 */ /* 0x001fea0003c00000 */
[----:B------:R1:W2:Y:S02]  /*1ef70*/  SHFL.IDX P6, R14, R13, R12, R11 ;  /* 0x0000000c0d0e7389 */ /* 0x0002a400000c000b */
[----:B012---:R-:W-:Y:S01]  /*1ef80*/  ENDCOLLECTIVE ;  /* 0x000000000000791b */ /* 0x007fe20003800000 */
.L_x_10612:
[----:B------:R-:W-:Y:S02]  /*1ef90*/  IMAD.MOV.U32 R13, RZ, RZ, R2 ;  /* 0x000000ffff0d7224 */ /* 0x000fe400078e0002 */
[----:B------:R-:W-:Y:S01]  /*1efa0*/  IMAD.MOV.U32 R12, RZ, RZ, 0x6 ;  /* 0x00000006ff0c7424 */ /* 0x000fe200078e00ff */
[----:B------:R-:W-:Y:S01]  /*1efb0*/  LOP3.LUT P6, RZ, R9, 0x20, RZ, 0xc0, !PT ;  /* 0x0000002009ff7812 */ /* 0x000fe200078cc0ff */
[----:B------:R-:W-:-:S12]  /*1efc0*/  IMAD.MOV.U32 R5, RZ, RZ, R14 ;  /* 0x000000ffff057224 */ /* 0x000fd800078e000e */
        /* <DEDUP_REMOVED lines=15> */
.L_x_10613:
[----:B------:R-:W-:Y:S02]  /*1f0c0*/  IMAD.MOV.U32 R13, RZ, RZ, R0 ;  /* 0x000000ffff0d7224 */ /* 0x000fe400078e0000 */
[----:B------:R-:W-:-:S07]  /*1f0d0*/  IMAD.MOV.U32 R6, RZ, RZ, R14 ;  /* 0x000000ffff067224 */ /* 0x000fce00078e000e */
[----:B------:R-:W-:Y:S05]  /*1f0e0*/  WARPSYNC.COLLECTIVE R15, `(.L_x_10614) ;  /* 0x000000000f087348 */ /* 0x000fea0003c00000 */
[----:B------:R0:W1:Y:S02]  /*1f0f0*/  SHFL.IDX P6, R14, R13, R12, R11 ;  /* 0x0000000c0d0e7389 */ /* 0x00006400000c000b */
[----:B01----:R-:W-:Y:S01]  /*1f100*/  ENDCOLLECTIVE ;  /* 0x000000000000791b */ /* 0x003fe20003800000 */
.L_x_10614:
[----:B------:R-:W-:Y:S02]  /*1f110*/  IMAD.MOV.U32 R13, RZ, RZ, R2 ;  /* 0x000000ffff0d7224 */ /* 0x000fe400078e0002 */
[----:B------:R-:W-:Y:S02]  /*1f120*/  IMAD.MOV.U32 R12, RZ, RZ, 0x7 ;  /* 0x00000007ff0c7424 */ /* 0x000fe400078e00ff */
[----:B------:R-:W-:-:S07]  /*1f130*/  IMAD.MOV.U32 R5, RZ, RZ, R14 ;  /* 0x000000ffff057224 */ /* 0x000fce00078e000e */
[----:B------:R-:W-:Y:S05]  /*1f140*/  WARPSYNC.COLLECTIVE R15, `(.L_x_10615) ;  /* 0x000000000f087348 */ /* 0x000fea0003c00000 */
[----:B------:R0:W1:Y:S02]  /*1f150*/  SHFL.IDX P6, R14, R13, R12, R11 ;  /* 0x0000000c0d0e7389 */ /* 0x00006400000c000b */
[----:B01----:R-:W-:Y:S01]  /*1f160*/  ENDCOLLECTIVE ;  /* 0x000000000000791b */ /* 0x003fe20003800000 */
.L_x_10615:
        /* <DEDUP_REMOVED lines=10> */
.L_x_10616:
[----:B------:R-:W-:Y:S01]  /*1f210*/  @!PT LDS RZ, [RZ] ;  /* 0x00000000fffff984 */ /* 0x000fe20000000800 */
[----:B------:R-:W-:Y:S01]  /*1f220*/  @!PT LDS RZ, [RZ] ;  /* 0x00000000fffff984 */ /* 0x000fe20000000800 */
[----:B------:R-:W-:Y:S01]  /*1f230*/  @!PT LDS RZ, [RZ] ;  /* 0x00000000fffff984 */ /* 0x000fe20000000800 */
[----:B------:R1:W-:Y:S04]  /*1f240*/  @!P4 LDGSTS.E.BYPASS.LTC128B.128 [R8+0x25400], desc[UR60][R4.64], !P3 ;  /* 0x254000000408cfae */ /* 0x0003e8000d901d7c */
[----:B------:R1:W-:Y:S04]  /*1f250*/  @!P4 LDGSTS.E.BYPASS.LTC128B.128 [R8+0x29400], desc[UR60][R4.64+0x80], !P2 ;  /* 0x294000800408cfae */ /* 0x0003e8000d101d7c */
[----:B------:R1:W-:Y:S04]  /*1f260*/  @!P4 LDGSTS.E.BYPASS.LTC128B.128 [R8+0x2d400], desc[UR60][R4.64+0x100], !P1 ;  /* 0x2d4001000408cfae */ /* 0x0003e8000c901d7c */
[----:B------:R1:W-:Y:S01]  /*1f270*/  @!P4 LDGSTS.E.BYPASS.LTC128B.128 [R8+0x31400], desc[UR60][R4.64+0x180], !P0 ;  /* 0x314001800408cfae */ /* 0x0003e2000c101d7c */
[----:B------:R-:W-:Y:S01]  /*1f280*/  IMAD.MOV.U32 R0, RZ, RZ, R14 ;  /* 0x000000ffff007224 */ /* 0x000fe200078e000e */
[----:B------:R-:W-:Y:S06]  /*1f290*/  BRA `(.L_x_10617) ;  /* 0xffffff9400747947 */ /* 0x000fec000383ffff */
.L_x_10419:
[----:B0-----:R0:W3:Y:S02]  /*1f2a0*/  SYNCS.PHASECHK.TRANS64.TRYWAIT P0, [R18+URZ+0x32420], R0 ;  /* 0x03242000120075a7 */ /* 0x0010e4000800017f */
[----:B---3--:R-:W-:Y:S05]  /*1f2b0*/  @!P0 NANOSLEEP.SYNCS 0x989680 ;  /* 0x009896800000895d */ /* 0x008fea0003900000 */
[----:B------:R-:W3:Y:S02]  /*1f2c0*/  @!P0 SYNCS.PHASECHK.TRANS64 P0, [R18+URZ+0x32420], R0 ;  /* 0x03242000120085a7 */ /* 0x000ee4000800007f */
[----:B---3--:R-:W-:Y:S05]  /*1f2d0*/  @!P0 BRA `(.L_x_10419) ;  /* 0xfffffffc00f08947 */ /* 0x008fea000383ffff */
[----:B------:R-:W-:Y:S05]  /*1f2e0*/  BRA `(.L_x_10618) ;  /* 0xffffff9400ec7947 */ /* 0x000fea000383ffff */
.L_x_10423:
[----:B0-----:R0:W1:Y:S02]  /*1f2f0*/  SYNCS.PHASECHK.TRANS64.TRYWAIT P0, [R2+URZ+0x32460], R0 ;  /* 0x03246000020075a7 */ /* 0x001064000800017f */
[----:B-1----:R-:W-:Y:S05]  /*1f300*/  @!P0 NANOSLEEP.SYNCS 0x989680 ;  /* 0x009896800000895d */ /* 0x002fea0003900000 */
[----:B------:R-:W1:Y:S02]  /*1f310*/  @!P0 SYNCS.PHASECHK.TRANS64 P0, [R2+URZ+0x32460], R0 ;  /* 0x03246000020085a7 */ /* 0x000e64000800007f */
[----:B-1----:R-:W-:Y:S05]  /*1f320*/  @!P0 BRA `(.L_x_10423) ;  /* 0xfffffffc00f08947 */ /* 0x002fea000383ffff */
[----:B------:R-:W-:Y:S05]  /*1f330*/  BRA `(.L_x_10619) ;  /* 0xffffff9800107947 */ /* 0x000fea000383ffff */
.L_x_10438:
[----:B-1----:R1:W2:Y:S02]  /*1f340*/  SYNCS.PHASECHK.TRANS64.TRYWAIT P0, [R2+URZ+0x32440], R6 ;  /* 0x03244006020075a7 */ /* 0x0022a4000800017f */
[----:B--2---:R-:W-:Y:S05]  /*1f350*/  @!P0 NANOSLEEP.SYNCS 0x989680 ;  /* 0x009896800000895d */ /* 0x004fea0003900000 */
[----:B------:R-:W2:Y:S02]  /*1f360*/  @!P0 SYNCS.PHASECHK.TRANS64 P0, [R2+URZ+0x32440], R6 ;  /* 0x03244006020085a7 */ /* 0x000ea4000800007f */
[----:B--2---:R-:W-:Y:S05]  /*1f370*/  @!P0 BRA `(.L_x_10438) ;  /* 0xfffffffc00f08947 */ /* 0x004fea000383ffff */
[----:B------:R-:W-:Y:S05]  /*1f380*/  BRA `(.L_x_10620) ;  /* 0xffffffa000307947 */ /* 0x000fea000383ffff */
.L_x_10443:
[----:B0-----:R0:W2:Y:S02]  /*1f390*/  SYNCS.PHASECHK.TRANS64.TRYWAIT P0, [R2+URZ+0x32460], R6 ;  /* 0x03246006020075a7 */ /* 0x0010a4000800017f */
[----:B--2---:R-:W-:Y:S05]  /*1f3a0*/  @!P0 NANOSLEEP.SYNCS 0x989680 ;  /* 0x009896800000895d */ /* 0x004fea0003900000 */
[----:B------:R-:W2:Y:S02]  /*1f3b0*/  @!P0 SYNCS.PHASECHK.TRANS64 P0, [R2+URZ+0x32460], R6 ;  /* 0x03246006020085a7 */ /* 0x000ea4000800007f */
[----:B--2---:R-:W-:Y:S05]  /*1f3c0*/  @!P0 BRA `(.L_x_10443) ;  /* 0xfffffffc00f08947 */ /* 0x004fea000383ffff */
[----:B------:R-:W-:Y:S05]  /*1f3d0*/  BRA `(.L_x_10621) ;  /* 0xffffffa000ac7947 */ /* 0x000fea000383ffff */
.L_x_10454:
[----:B-1----:R1:W2:Y:S02]  /*1f3e0*/  SYNCS.PHASECHK.TRANS64.TRYWAIT P0, [R3+URZ+0x32440], R2 ;  /* 0x03244002030075a7 */ /* 0x0022a4000800017f */
[----:B--2---:R-:W-:Y:S05]  /*1f3f0*/  @!P0 NANOSLEEP.SYNCS 0x989680 ;  /* 0x009896800000895d */ /* 0x004fea0003900000 */
[----:B------:R-:W2:Y:S02]  /*1f400*/  @!P0 SYNCS.PHASECHK.TRANS64 P0, [R3+URZ+0x32440], R2 ;  /* 0x03244002030085a7 */ /* 0x000ea4000800007f */
[----:B--2---:R-:W-:Y:S05]  /*1f410*/  @!P0 BRA `(.L_x_10454) ;  /* 0xfffffffc00f08947 */ /* 0x004fea000383ffff */
[----:B------:R-:W-:Y:S05]  /*1f420*/  BRA `(.L_x_10622) ;  /* 0xffffffa800987947 */ /* 0x000fea000383ffff */
.L_x_10459:
[----:B--2---:R2:W3:Y:S02]  /*1f430*/  SYNCS.PHASECHK.TRANS64.TRYWAIT P0, [R3+URZ+0x32460], R2 ;  /* 0x03246002030075a7 */ /* 0x0044e4000800017f */
[----:B---3--:R-:W-:Y:S05]  /*1f440*/  @!P0 NANOSLEEP.SYNCS 0x989680 ;  /* 0x009896800000895d */ /* 0x008fea0003900000 */
[----:B------:R-:W3:Y:S02]  /*1f450*/  @!P0 SYNCS.PHASECHK.TRANS64 P0, [R3+URZ+0x32460], R2 ;  /* 0x03246002030085a7 */ /* 0x000ee4000800007f */
[----:B---3--:R-:W-:Y:S05]  /*1f460*/  @!P0 BRA `(.L_x_10459) ;  /* 0xfffffffc00f08947 */ /* 0x008fea000383ffff */
[----:B------:R-:W-:Y:S05]  /*1f470*/  BRA `(.L_x_10623) ;  /* 0xffffffac00147947 */ /* 0x000fea000383ffff */
.L_x_10470:
[----:B-1----:R1:W2:Y:S02]  /*1f480*/  SYNCS.PHASECHK.TRANS64.TRYWAIT P0, [R3+URZ+0x32440], R2 ;  /* 0x03244002030075a7 */ /* 0x0022a4000800017f */
[----:B--2---:R-:W-:Y:S05]  /*1f490*/  @!P0 NANOSLEEP.SYNCS 0x989680 ;  /* 0x009896800000895d */ /* 0x004fea0003900000 */
[----:B------:R-:W2:Y:S02]  /*1f4a0*/  @!P0 SYNCS.PHASECHK.TRANS64 P0, [R3+URZ+0x32440], R2 ;  /* 0x03244002030085a7 */ /* 0x000ea4000800007f */
[----:B--2---:R-:W-:Y:S05]  /*1f4b0*/  @!P0 BRA `(.L_x_10470) ;  /* 0xfffffffc00f08947 */ /* 0x004fea000383ffff */
[----:B------:R-:W-:Y:S05]  /*1f4c0*/  BRA `(.L_x_10624) ;  /* 0xffffffb000e47947 */ /* 0x000fea000383ffff */
.L_x_10475:
[----:B--2---:R2:W3:Y:S02]  /*1f4d0*/  SYNCS.PHASECHK.TRANS64.TRYWAIT P0, [R3+URZ+0x32460], R2 ;  /* 0x03246002030075a7 */ /* 0x0044e4000800017f */
[----:B---3--:R-:W-:Y:S05]  /*1f4e0*/  @!P0 NANOSLEEP.SYNCS 0x989680 ;  /* 0x009896800000895d */ /* 0x008fea0003900000 */
[----:B------:R-:W3:Y:S02]  /*1f4f0*/  @!P0 SYNCS.PHASECHK.TRANS64 P0, [R3+URZ+0x32460], R2 ;  /* 0x03246002030085a7 */ /* 0x000ee4000800007f */
[----:B---3--:R-:W-:Y:S05]  /*1f500*/  @!P0 BRA `(.L_x_10475) ;  /* 0xfffffffc00f08947 */ /* 0x008fea000383ffff */
[----:B------:R-:W-:Y:S05]  /*1f510*/  BRA `(.L_x_10625) ;  /* 0xffffffb400607947 */ /* 0x000fea000383ffff */
.L_x_10487:
[----:B-1----:R-:W3:Y:S01]  /*1f520*/  LDL R2, [R1] ;  /* 0x0000000001027983 */ /* 0x002ee20000100800 */
[----:B------:R-:W-:Y:S01]  /*1f530*/  BSSY B0, `(.L_x_10626) ;  /* 0x0000008000007945 */ /* 0x000fe20003800000 */
[----:B0-----:R-:W-:Y:S02]  /*1f540*/  IMAD.MOV.U32 R12, RZ, RZ, RZ ;  /* 0x000000ffff0c7224 */ /* 0x001fe400078e00ff */
[----:B------:R-:W-:Y:S02]  /*1f550*/  IMAD.MOV.U32 R11, RZ, RZ, 0x1f ;  /* 0x0000001fff0b7424 */ /* 0x000fe400078e00ff */
[----:B------:R-:W-:Y:S02]  /*1f560*/  IMAD.MOV.U32 R15, RZ, RZ, -0x1 ;  /* 0xffffffffff0f7424 */ /* 0x000fe400078e00ff */
[----:B---3--:R-:W-:-:S07]  /*1f570*/  IMAD.MOV.U32 R13, RZ, RZ, R2 ;  /* 0x000000ffff0d7224 */ /* 0x008fce00078e0002 */
[----:B--2---:R-:W-:Y:S05]  /*1f580*/  WARPSYNC.COLLECTIVE R15, `(.L_x_10627) ;  /* 0x000000000f087348 */ /* 0x004fea0003c00000 */
[----:B------:R0:W1:Y:S02]  /*1f590*/  SHFL.IDX P6, R14, R13, R12, R11 ;  /* 0x0000000c0d0e7389 */ /* 0x00006400000c000b */
[----:B012---:R-:W-:Y:S01]  /*1f5a0*/  ENDCOLLECTIVE ;  /* 0x000000000000791b */ /* 0x007fe20003800000 */
.L_x_10627:
[----:B------:R-:W-:Y:S05]  /*1f5b0*/  BSYNC B0 ;  /* 0x0000000000007941 */ /* 0x000fea0003800000 */
.L_x_10626:
        /* <DEDUP_REMOVED lines=9> */
.L_x_10628:
        /* <DEDUP_REMOVED lines=26> */
.L_x_10629:
        /* <DEDUP_REMOVED lines=8> */
.L_x_10630:
        /* <DEDUP_REMOVED lines=8> */
.L_x_10631:
        /* <DEDUP_REMOVED lines=8> */
.L_x_10632:
        /* <DEDUP_REMOVED lines=8> */
.L_x_10633:
        /* <DEDUP_REMOVED lines=9> */
.L_x_10634:
[----:B------:R-:W-:Y:S01]  /*1fa80*/  IMAD.MOV.U32 R9, RZ, RZ, R14 ;  /* 0x000000ffff097224 */ /* 0x000fe200078e000e */
[----:B------:R-:W-:Y:S06]  /*1fa90*/  BRA `(.L_x_10635) ;  /* 0xffffffb800a87947 */ /* 0x000fec000383ffff */
.L_x_10490:
        /* <DEDUP_REMOVED lines=8> */
.L_x_10637:
[----:B------:R-:W-:Y:S05]  /*1fb20*/  BSYNC B0 ;  /* 0x0000000000007941 */ /* 0x000fea0003800000 */
.L_x_10636:
        /* <DEDUP_REMOVED lines=10> */
.L_x_10638:
        /* <DEDUP_REMOVED lines=8> */
.L_x_10639:
        /* <DEDUP_REMOVED lines=8> */
.L_x_10640:
        /* <DEDUP_REMOVED lines=8> */
.L_x_10641:
        /* <DEDUP_REMOVED lines=9> */
.L_x_10642:
[----:B------:R-:W-:Y:S01]  /*1fde0*/  IMAD.MOV.U32 R9, RZ, RZ, R14 ;  /* 0x000000ffff097224 */ /* 0x000fe200078e000e */
[----:B------:R-:W-:Y:S06]  /*1fdf0*/  BRA `(.L_x_10643) ;  /* 0xffffffb8007c7947 */ /* 0x000fec000383ffff */
.L_x_10492:
[----:B------:R-:W-:Y:S01]  /*1fe00*/  BSSY B0, `(.L_x_10644) ;  /* 0x0000006000007945 */ /* 0x000fe20003800000 */
[----:B------:R-:W-:Y:S01]  /*1fe10*/  PLOP3.LUT P6, PT, P6, PT, PT, 0x8, 0x0 ;  /* 0x000000000000781c */ /* 0x000fe200037ce170 */
[----:B------:R-:W-:-:S12]  /*1fe20*/  IMAD.MOV.U32 R15, RZ, RZ, -0x1 ;  /* 0xffffffffff0f7424 */ /* 0x000fd800078e00ff */
[----:B0-----:R-:W-:Y:S05]  /*1fe30*/  WARPSYNC.COLLECTIVE R15, `(.L_x_10645) ;  /* 0x000000000f087348 */ /* 0x001fea0003c00000 */
[----:B------:R-:W-:Y:S01]  /*1fe40*/  VOTE.ANY R14, PT, P6 ;  /* 0x00000000000e7806 */ /* 0x000fe200030e0100 */
[----:B0-----:R-:W-:Y:S06]  /*1fe50*/  ENDCOLLECTIVE ;  /* 0x000000000000791b */ /* 0x001fec0003800000 */
.L_x_10645:
[----:B------:R-:W-:Y:S05]  /*1fe60*/  BSYNC B0 ;  /* 0x0000000000007941 */ /* 0x000fea0003800000 */
.L_x_10644:
        /* <DEDUP_REMOVED lines=9> */
.L_x_10646:
[----:B------:R-:W-:Y:S02]  /*1ff00*/  IMAD.MOV.U32 R13, RZ, RZ, R6 ;  /* 0x000000ffff0d7224 */ /* 0x000fe400078e0006 */
[----:B------:R-:W-:-:S07]  /*1ff10*/  IMAD.MOV.U32 R0, RZ, RZ, R14 ;  /* 0x000000ffff007224 */ /* 0x000fce00078e000e */
[----:B------:R-:W-:Y:S05]  /*1ff20*/  WARPSYNC.COLLECTIVE R15, `(.L_x_10647) ;  /* 0x000000000f087348 */ /* 0x000fea0003c00000 */
[----:B------:R0:W1:Y:S02]  /*1ff30*/  SHFL.IDX P6, R14, R13, R12, R11 ;  /* 0x0000000c0d0e7389 */ /* 0x00006400000c000b */
[----:B01----:R-:W-:Y:S01]  /*1ff40*/  ENDCOLLECTIVE ;  /* 0x000000000000791b */ /* 0x003fe20003800000 */
.L_x_10647:
[----:B------:R-:W-:Y:S01]  /*1ff50*/  IMAD.MOV.U32 R6, RZ, RZ, R14 ;  /* 0x000000ffff067224 */ /* 0x000fe200078e000e */
[----:B------:R-:W-:Y:S06]  /*1ff60*/  BRA `(.L_x_10648) ;  /* 0xffffffb8005c7947 */ /* 0x000fec000383ffff */
.L_x_10494:
[----:B------:R-:W-:Y:S01]  /*1ff70*/  BSSY B0, `(.L_x_10649) ;  /* 0x0000007000007945 */ /* 0x000fe20003800000 */
[----:B------:R-:W-:Y:S02]  /*1ff80*/  IMAD.MOV.U32 R13, RZ, RZ, R7 ;  /* 0x000000ffff0d7224 */ /* 0x000fe400078e0007 */
[----:B------:R-:W-:Y:S02]  /*1ff90*/  IMAD.MOV.U32 R11, RZ, RZ, 0x1f ;  /* 0x0000001fff0b7424 */ /* 0x000fe400078e00ff */
[----:B------:R-:W-:-:S07]  /*1ffa0*/  IMAD.MOV.U32 R15, RZ, RZ, -0x1 ;  /* 0xffffffffff0f7424 */ /* 0x000fce00078e00ff */
[----:B0123--:R-:W-:Y:S05]  /*1ffb0*/  WARPSYNC.COLLECTIVE R15, `(.L_x_10650) ;  /* 0x000000000f087348 */ /* 0x00ffea0003c00000 */
[----:B------:R4:W0:Y:S02]  /*1ffc0*/  SHFL.IDX P6, R14, R13, R12, R11 ;  /* 0x0000000c0d0e7389 */ /* 0x00082400000c000b */
[----:B01234-:R-:W-:Y:S01]  /*1ffd0*/  ENDCOLLECTIVE ;  /* 0x000000000000791b */ /* 0x01ffe20003800000 */
.L_x_10650:
[----:B------:R-:W-:Y:S05]  /*1ffe0*/  BSYNC B0 ;  /* 0x0000000000007941 */ /* 0x000fea0003800000 */
.L_x_10649:
[----:B------:R-:W-:Y:S01]  /*1fff0*/  IMAD.MOV.U32 R7, RZ, RZ, R14 ;  /* 0x000000ffff077224 */ /* 0x000fe200078e000e */
[----:B------:R-:W-:Y:S06]  /*20000*/  BRA `(.L_x_10651) ;  /* 0xffffffb8004c7947 */ /* 0x000fec000383ffff */
.L_x_10498:
[----:B0-----:R0:W1:Y:S02]  /*20010*/  SYNCS.PHASECHK.TRANS64.TRYWAIT P0, [R0+URZ+0x32420], R3 ;  /* 0x03242003000075a7 */ /* 0x001064000800017f */
[----:B-1----:R-:W-:Y:S05]  /*20020*/  @!P0 NANOSLEEP.SYNCS 0x989680 ;  /* 0x009896800000895d */ /* 0x002fea0003900000 */
[----:B------:R-:W1:Y:S02]  /*20030*/  @!P0 SYNCS.PHASECHK.TRANS64 P0, [R0+URZ+0x32420], R3 ;  /* 0x03242003000085a7 */ /* 0x000e64000800007f */
[----:B-1----:R-:W-:Y:S05]  /*20040*/  @!P0 BRA `(.L_x_10498) ;  /* 0xfffffffc00f08947 */ /* 0x002fea000383ffff */
[----:B------:R-:W-:Y:S05]  /*20050*/  BRA `(.L_x_10652) ;  /* 0xffffffbc00e87947 */ /* 0x000fea000383ffff */
.L_x_10499:
        /* <DEDUP_REMOVED lines=11> */
.L_x_10654:
[----:B------:R-:W-:Y:S05]  /*20110*/  BSYNC B0 ;  /* 0x0000000000007941 */ /* 0x000fea0003800000 */
.L_x_10653:
[----:B------:R-:W-:Y:S05]  /*20120*/  BRA `(.L_x_10655) ;  /* 0xffffffbc00d07947 */ /* 0x000fea000383ffff */
.L_x_10500:
[----:B------:R-:W-:Y:S01]  /*20130*/  BSSY B0, `(.L_x_10656) ;  /* 0x0000006000007945 */ /* 0x000fe20003800000 */
[----:B------:R-:W-:-:S07]  /*20140*/  IMAD.MOV.U32 R15, RZ, RZ, -0x1 ;  /* 0xffffffffff0f7424 */ /* 0x000fce00078e00ff */
[----:B01----:R-:W-:Y:S05]  /*20150*/  WARPSYNC.COLLECTIVE R15, `(.L_x_10657) ;  /* 0x000000000f0c7348 */ /* 0x003fea0003c00000 */
[----:B------:R-:W-:Y:S02]  /*20160*/  ELECT P6, UR62, PT ;  /* 0x00000000003e782f */ /* 0x000fe400038c0000 */
[----:B------:R-:W-:Y:S01]  /*20170*/  MOV R14, UR62 ;  /* 0x0000003e000e7c02 */ /* 0x000fe20008000f00 */
[----:B01----:R-:W-:Y:S10]  /*20180*/  ENDCOLLECTIVE ;  /* 0x000000000000791b */ /* 0x003ff40003800000 */
.L_x_10657:
[----:B------:R-:W-:Y:S05]  /*20190*/  BSYNC B0 ;  /* 0x0000000000007941 */ /* 0x000fea0003800000 */
.L_x_10656:
[----:B------:R-:W-:Y:S05]  /*201a0*/  BRA `(.L_x_10658) ;  /* 0xffffffbc00c47947 */ /* 0x000fea000383ffff */
.L_x_10502:
[----:B0-----:R0:W1:Y:S02]  /*201b0*/  SYNCS.PHASECHK.TRANS64.TRYWAIT P0, [R6+URZ], R5 ;  /* 0x00000005060075a7 */ /* 0x001064000800017f */
[----:B-1----:R-:W-:Y:S05]  /*201c0*/  @!P0 NANOSLEEP.SYNCS 0x989680 ;  /* 0x009896800000895d */ /* 0x002fea0003900000 */
[----:B------:R-:W1:Y:S02]  /*201d0*/  @!P0 SYNCS.PHASECHK.TRANS64 P0, [R6+URZ], R5 ;  /* 0x00000005060085a7 */ /* 0x000e64000800007f */
[----:B-1----:R-:W-:Y:S05]  /*201e0*/  @!P0 BRA `(.L_x_10502) ;  /* 0xfffffffc00f08947 */ /* 0x002fea000383ffff */
[----:B------:R-:W-:Y:S05]  /*201f0*/  BRA `(.L_x_10659) ;  /* 0xffffffc000047947 */ /* 0x000fea000383ffff */
.L_x_10503:
[----:B-1----:R1:W2:Y:S02]  /*20200*/  SYNCS.PHASECHK.TRANS64.TRYWAIT P0, [R7+URZ], R2 ;  /* 0x00000002070075a7 */ /* 0x0022a4000800017f */
[----:B--2---:R-:W-:Y:S05]  /*20210*/  @!P0 NANOSLEEP.SYNCS 0x989680 ;  /* 0x009896800000895d */ /* 0x004fea0003900000 */
[----:B------:R-:W2:Y:S02]  /*20220*/  @!P0 SYNCS.PHASECHK.TRANS64 P0, [R7+URZ], R2 ;  /* 0x00000002070085a7 */ /* 0x000ea4000800007f */
[----:B--2---:R-:W-:Y:S05]  /*20230*/  @!P0 BRA `(.L_x_10503) ;  /* 0xfffffffc00f08947 */ /* 0x004fea000383ffff */
[----:B------:R-:W-:Y:S05]  /*20240*/  BRA `(.L_x_10660) ;  /* 0xffffffbc00f87947 */ /* 0x000fea000383ffff */
.L_x_10505:
[----:B--2---:R2:W3:Y:S02]  /*20250*/  SYNCS.PHASECHK.TRANS64.TRYWAIT P0, [R4+URZ], R5 ;  /* 0x00000005040075a7 */ /* 0x0044e4000800017f */
[----:B---3--:R-:W-:Y:S05]  /*20260*/  @!P0 NANOSLEEP.SYNCS 0x989680 ;  /* 0x009896800000895d */ /* 0x008fea0003900000 */
[----:B------:R-:W3:Y:S02]  /*20270*/  @!P0 SYNCS.PHASECHK.TRANS64 P0, [R4+URZ], R5 ;  /* 0x00000005040085a7 */ /* 0x000ee4000800007f */
[----:B---3--:R-:W-:Y:S05]  /*20280*/  @!P0 BRA `(.L_x_10505) ;  /* 0xfffffffc00f08947 */ /* 0x008fea000383ffff */
[----:B------:R-:W-:Y:S05]  /*20290*/  BRA `(.L_x_10661) ;  /* 0xffffffbc00fc7947 */ /* 0x000fea000383ffff */
.L_x_10662:
        /* <DEDUP_REMOVED lines=14> */
.L_x_15019:


//--------------------- .text._ZN7cutlass13device_kernelIN5flash11enable_sm90INS1_16FlashAttnFwdSm90INS1_25CollectiveMainloopFwdSm90ILi2EN4cute5tupleIJNS5_1CILi1EEES8_S8_EEENS6_IJNS7_ILi128EEENS7_ILi96EEENS7_ILi64EEEEEELi256ENS_10bfloat16_tEfNS_4arch4Sm90ELb0ELb1ELb0ELb0ELb0ELb0ELb0ELb1ELb0ELb1ELb1ELb0EEENS1_21CollectiveEpilogueFwdINS6_IJSA_NS7_ILi256EEESB_EEES9_SE_SG_Li256ELb0ELb1ELb1ELb0EEENS1_19SingleTileSchedulerILb0ELb1ELb1ELi128EEEEEEEEEvNT_6ParamsE --------------------------
	.section	.text._ZN7cutlass13device_kernelIN5flash11enable_sm90INS1_16FlashAttnFwdSm90INS1_25CollectiveMainloopFwdSm90ILi2EN4cute5tupleIJNS5_1CILi1EEES8_S8_EEENS6_IJNS7_ILi128EEENS7_ILi96EEENS7_ILi64EEEEEELi256ENS_10bfloat16_tEfNS_4arch4Sm90ELb0ELb1ELb0ELb0ELb0ELb0ELb0ELb1ELb0ELb1ELb1ELb0EEENS1_21CollectiveEpilogueFwdINS6_IJSA_NS7_ILi256EEESB_EEES9_SE_SG_Li256ELb0ELb1ELb1ELb0EEENS1_19SingleTileSchedulerILb0ELb1ELb1ELi128EEEEEEEEEvNT_6ParamsE,"ax",@progbits
	.align	128
.text._ZN7cutlass13device_kernelIN5flash11enable_sm90INS1_16FlashAttnFwdSm90INS1_25CollectiveMainloopFwdSm90ILi2EN4cute5tupleIJNS5_1CILi1EEES8_S8_EEENS6_IJNS7_ILi128EEENS7_ILi96EEENS7_ILi64EEEEEELi256ENS_10bfloat16_tEfNS_4arch4Sm90ELb0ELb1ELb0ELb0ELb0ELb0ELb0ELb1ELb0ELb1ELb1ELb0EEENS1_21CollectiveEpilogueFwdINS6_IJSA_NS7_ILi256EEESB_EEES9_SE_SG_Li256ELb0ELb1ELb1ELb0EEENS1_19SingleTileSchedulerILb0ELb1ELb1ELi128EEEEEEEEEvNT_6ParamsE:
        .type           _ZN7cutlass13device_kernelIN5flash11enable_sm90INS1_16FlashAttnFwdSm90INS1_25CollectiveMainloopFwdSm90ILi2EN4cute5tupleIJNS5_1CILi1EEES8_S8_EEENS6_IJNS7_ILi128EEENS7_ILi96EEENS7_ILi64EEEEEELi256ENS_10bfloat16_tEfNS_4arch4Sm90ELb0ELb1ELb0ELb0ELb0ELb0ELb0ELb1ELb0ELb1ELb1ELb0EEENS1_21CollectiveEpilogueFwdINS6_IJSA_NS7_ILi256EEESB_EEES9_SE_SG_Li256ELb0ELb1ELb1ELb0EEENS1_19SingleTileSchedulerILb0ELb1ELb1ELi128EEEEEEEEEvNT_6ParamsE,@function
        .size           _ZN7cutlass13device_kernelIN5flash11enable_sm90INS1_16FlashAttnFwdSm90INS1_25CollectiveMainloopFwdSm90ILi2EN4cute5tupleIJNS5_1CILi1EEES8_S8_EEENS6_IJNS7_ILi128EEENS7_ILi96EEENS7_ILi64EEEEEELi256ENS_10bfloat16_tEfNS_4arch4Sm90ELb0ELb1ELb0ELb0ELb0ELb0ELb0ELb1ELb0ELb1ELb1ELb0EEENS1_21CollectiveEpilogueFwdINS6_IJSA_NS7_ILi256EEESB_EEES9_SE_SG_Li256ELb0ELb1ELb1ELb0EEENS1_19SingleTileSchedulerILb0ELb1ELb1ELi128EEEEEEEEEvNT_6ParamsE,(.L_x_15020 - _ZN7cutlass13device_kernelIN5flash11enable_sm90INS1_16FlashAttnFwdSm90INS1_25CollectiveMainloopFwdSm90ILi2EN4cute5tupleIJNS5_1CILi1EEES8_S8_EEENS6_IJNS7_ILi128EEENS7_ILi96EEENS7_ILi64EEEEEELi256ENS_10bfloat16_tEfNS_4arch4Sm90ELb0ELb1ELb0ELb0ELb0ELb0ELb0ELb1ELb0ELb1ELb1ELb0EEENS1_21CollectiveEpilogueFwdINS6_IJSA_NS7_ILi256EEESB_EEES9_SE_SG_Li256ELb0ELb1ELb1ELb0EEENS1_19SingleTileSchedulerILb0ELb1ELb1ELi128EEEEEEEEEvNT_6ParamsE)
        .other          _ZN7cutlass13device_kernelIN5flash11enable_sm90INS1_16FlashAttnFwdSm90INS1_25CollectiveMainloopFwdSm90ILi2EN4cute5tupleIJNS5_1CILi1EEES8_S8_EEENS6_IJNS7_ILi128EEENS7_ILi96EEENS7_ILi64EEEEEELi256ENS_10bfloat16_tEfNS_4arch4Sm90ELb0ELb1ELb0ELb0ELb0ELb0ELb0ELb1ELb0ELb1ELb1ELb0EEENS1_21CollectiveEpilogueFwdINS6_IJSA_NS7_ILi256EEESB_EEES9_SE_SG_Li256ELb0ELb1ELb1ELb0EEENS1_19SingleTileSchedulerILb0ELb1ELb1ELi128EEEEEEEEEvNT_6ParamsE,@"STO_CUDA_ENTRY STV_DEFAULT"
_ZN7cutlass13device_kernelIN5flash11enable_sm90INS1_16FlashAttnFwdSm90INS1_25CollectiveMainloopFwdSm90ILi2EN4cute5tupleIJNS5_1CILi1EEES8_S8_EEENS6_IJNS7_ILi128EEENS7_ILi96EEENS7_ILi64EEEEEELi256ENS_10bfloat16_tEfNS_4arch4Sm90ELb0ELb1ELb0ELb0ELb0ELb0ELb0ELb1ELb0ELb1ELb1ELb0EEENS1_21CollectiveEpilogueFwdINS6_IJSA_NS7_ILi256EEESB_EEES9_SE_SG_Li256ELb0ELb1ELb1ELb0EEENS1_19SingleTileSchedulerILb0ELb1ELb1ELi128EEEEEEEEEvNT_6ParamsE:
        /* <DEDUP_REMOVED lines=18> */
.L_x_10664:
[----:B------:R-:W-:Y:S05]  /*0120*/  BSYNC B0 ;  /* 0x0000000000007941 */ /* 0x000fea0003800000 */
.L_x_10663:
        /* <DEDUP_REMOVED lines=41> */
.L_x_10665:
        /* <DEDUP_REMOVED lines=22> */
.L_x_10666:
        /* <DEDUP_REMOVED lines=18> */
.L_x_10667:
        /* <DEDUP_REMOVED lines=22> */
.L_x_10668:
        /* <DEDUP_REMOVED lines=22> */
.L_x_10669:
        /* <DEDUP_REMOVED lines=8> */
.L_x_10672:
        /* <DEDUP_REMOVED lines=20> */
[----:B------:R-:W0:Y:S01]  /*0ac0*/  LDC.64 R6, c[0x0][0x418] ;  /* 0x00010600ff067b82 */ /* 0x000e220000000a00 */
[----:B------:R-:W-:Y:S01]  /*0ad0*/  ULDC UR4, c[0x0][0x448] ;  /* 0x0001120000047ab9 */ /* 0x000fe20000000800 */
[----:B------:R-:W1:Y:S01]  /*0ae0*/  S2R R0, SR_TID.X ;  /* 0x0000000000007919 */ /* 0x000e620000002100 */
[----:B------:R-:W-:-:S03]  /*0af0*/  UISETP.NE.AND UP1, UPT, UR4, 0x1, UPT ;  /* 0x000000010400788c */ /* 0x000fc6000bf25270 */
[----:B------:R-:W-:Y:S02]  /*0b00*/  ULDC.64 UR4, c[0x0][0x9e0] ;  /* 0x0002780000047ab9 */ /* 0x000fe40000000a00 */
[----:B------:R-:W2:Y:S01]  /*0b10*/  LDC R2, c[0x0][0x288] ;  /* 0x0000a200ff027b82 */ /* 0x000ea20000000800 */
[----:B------:R-:W-:-:S05]  /*0b20*/  UISETP.GE.AND UP0, UPT, UR5, 0x1, UPT ;  /* 0x000000010500788c */ /* 0x000fca000bf06270 */
[----:B------:R-:W-:Y:S01]  /*0b30*/  @UP1 ULDC UR8, c[0x0][0x44c] ;  /* 0x0001130000081ab9 */ /* 0x000fe20000000800 */
[----:B------:R-:W-:Y:S01]  /*0b40*/  @UP1 ULDC UR11, c[0x0][0x450] ;  /* 0x00011400000b1ab9 */ /* 0x000fe20000000800 */
[----:B------:R-:W3:Y:S01]  /*0b50*/  LDC R16, c[0x0][0x424] ;  /* 0x00010900ff107b82 */ /* 0x000ee20000000800 */
[----:B------:R-:W-:-:S07]  /*0b60*/  PLOP3.LUT P1, PT, PT, PT, UP0, 0x80, 0x0 ;  /* 0x000000000000781c */ /* 0x000fce0003f2f008 */
[----:B------:R-:W4:Y:S01]  /*0b70*/  LDC R5, c[0x0][0x2f0] ;  /* 0x0000bc00ff057b82 */ /* 0x000f220000000800 */
[----:B0-----:R-:W-:-:S04]  /*0b80*/  ISETP.NE.U32.AND P0, PT, R6, RZ, PT ;  /* 0x000000ff0600720c */ /* 0x001fc80003f05070 */
[----:B------:R-:W-:-:S03]  /*0b90*/  ISETP.NE.AND.EX P0, PT, R7, RZ, PT, P0 ;  /* 0x000000ff0700720c */ /* 0x000fc60003f05300 */
[----:B------:R-:W0:Y:S01]  /*0ba0*/  S2UR UR39, SR_CTAID.X ;  /* 0x00000000002779c3 */ /* 0x000e220000002500 */
[----:B--2---:R-:W-:Y:S01]  /*0bb0*/  IADD3 R3, -R2, 0x1, RZ ;  /* 0x0000000102037810 */ /* 0x004fe20007ffe1ff */
[----:B-1----:R-:W-:Y:S01]  /*0bc0*/  VIADD R22, R0, 0xffffff80 ;  /* 0xffffff8000167836 */ /* 0x002fe20000000000 */
[----:B---3--:R-:W-:-:S05]  /*0bd0*/  SEL R16, R16, 0x1, P0 ;  /* 0x0000000110107807 */ /* 0x008fca0000000000 */
[CC--:B----4-:R-:W-:Y:S02]  /*0be0*/  IMAD R3, R16.reuse, R5.reuse, R3 ;  /* 0x0000000510037224 */ /* 0x0d0fe400078e0203 */
[----:B------:R-:W-:-:S03]  /*0bf0*/  IMAD R18, R16, R5, RZ ;  /* 0x0000000510127224 */ /* 0x000fc600078e02ff */
[----:B------:R-:W-:Y:S01]  /*0c00*/  R2UR UR10, R3 ;  /* 0x00000000030a72ca */ /* 0x000fe200000e0000 */
[----:B0-----:R-:W-:-:S04]  /*0c10*/  USHF.L.U32 UR39, UR39, 0x7, URZ ;  /* 0x0000000727277899 */ /* 0x001fc8000800063f */
[----:B------:R-:W-:-:S04]  /*0c20*/  UIADD3 UR7, UR39, 0x7f, URZ ;  /* 0x0000007f27077890 */ /* 0x000fc8000fffe03f */
[----:B------:R-:W-:-:S04]  /*0c30*/  UIMAD.WIDE.U32 UR8, UR7, UR8, URZ ;  /* 0x00000008070872a5 */ /* 0x000fc8000f8e003f */
        /* <DEDUP_REMOVED lines=15> */
.L_x_10675:
[----:B------:R-:W-:-:S11]  /*0d30*/  UISETP.NE.AND UP0, UPT, UR5, 0x1, UPT ;  /* 0x000000010500788c */ /* 0x000fd6000bf05270 */
[----:B------:R-:W-:Y:S02]  /*0d40*/  @UP0 ULDC.64 UR10, c[0x0][0x9e8] ;  /* 0x00027a00000a0ab9 */ /* 0x000fe40000000a00 */
[----:B------:R-:W-:-:S04]  /*0d50*/  UIMAD.WIDE.U32 UR8, UR4, UR10, URZ ;  /* 0x0000000a040872a5 */ /* 0x000fc8000f8e003f */
[----:B------:R-:W-:-:S12]  /*0d60*/  @UP0 USHF.R.U32.HI UR4, URZ, UR11, UR9 ;  /* 0x0000000b3f040299 */ /* 0x000fd80008011609 */
.L_x_10676:
[----:B------:R-:W-:-:S06]  /*0d70*/  UIMAD UR4, UR4, UR5, UR5 ;  /* 0x00000005040472a4 */ /* 0x000fcc000f8e0205 */
[----:B------:R-:W-:-:S07]  /*0d80*/  VIMNMX R0, R0, UR4, PT ;  /* 0x0000000400007c48 */ /* 0x000fce000bfe0100 */
.L_x_10674:
[-C--:B------:R-:W-:Y:S01]  /*0d90*/  IMAD R2, R16, R5.reuse, -R2 ;  /* 0x0000000510027224 */ /* 0x080fe200078e0a02 */
[----:B------:R-:W-:Y:S01]  /*0da0*/  @UP1 ULDC UR8, c[0x0][0x44c] ;  /* 0x0001130000081ab9 */ /* 0x000fe20000000800 */
[----:B------:R-:W-:Y:S01]  /*0db0*/  @UP1 ULDC UR10, c[0x0][0x450] ;  /* 0x00011400000a1ab9 */ /* 0x000fe20000000800 */
[----:B------:R-:W-:Y:S02]  /*0dc0*/  UIMAD.WIDE.U32 UR8, UR39, UR8, URZ ;  /* 0x00000008270872a5 */ /* 0x000fe4000f8e003f */
[----:B------:R-:W-:Y:S01]  /*0dd0*/  R2UR UR7, R2 ;  /* 0x00000000020772ca */ /* 0x000fe200000e0000 */
[----:B------:R-:W-:Y:S01]  /*0de0*/  VIADD R2, R0, 0x5f ;  /* 0x0000005f00027836 */ /* 0x000fe20000000000 */
[----:B------:R-:W-:Y:S01]  /*0df0*/  UMOV UR4, UR39 ;  /* 0x0000002700047c82 */ /* 0x000fe20008000000 */
[----:B------:R-:W-:Y:S01]  /*0e00*/  IMAD R0, R16, R5, 0x5f ;  /* 0x0000005f10007424 */ /* 0x000fe200078e0205 */
[----:B------:R-:W-:Y:S01]  /*0e10*/  @UP1 USHF.R.U32.HI UR4, URZ, UR10, UR9 ;  /* 0x0000000a3f041299 */ /* 0x000fe20008011609 */
[----:B------:R-:W-:-:S04]  /*0e20*/  IMAD.HI R2, R2, 0x2aaaaaab, RZ ;  /* 0x2aaaaaab02027827 */ /* 0x000fc800078e02ff */
[----:B------:R-:W-:Y:S01]  /*0e30*/  IMAD.HI R0, R0, 0x2aaaaaab, RZ ;  /* 0x2aaaaaab00007827 */ /* 0x000fe200078e02ff */
[----:B------:R-:W-:-:S03]  /*0e40*/  SHF.R.U32.HI R5, RZ, 0x1f, R2 ;  /* 0x0000001fff057819 */ /* 0x000fc60000011602 */
[----:B------:R-:W-:Y:S01]  /*0e50*/  UIADD3 UR4, UR7, UR4, URZ ;  /* 0x0000000407047290 */ /* 0x000fe2000fffe03f */
[----:B------:R-:W-:Y:S02]  /*0e60*/  SHF.R.U32.HI R3, RZ, 0x1f, R0 ;  /* 0x0000001fff037819 */ /* 0x000fe40000011600 */
[----:B------:R-:W-:Y:S01]  /*0e70*/  ULDC UR7, c[0x0][0x9dc] ;  /* 0x0002770000077ab9 */ /* 0x000fe20000000800 */
[----:B------:R-:W-:Y:S01]  /*0e80*/  LEA.HI.SX32 R2, R2, R5, 0x1c ;  /* 0x0000000502027211 */ /* 0x000fe200078fe2ff */
[----:B------:R-:W-:Y:S01]  /*0e90*/  UIADD3 UR7, UR4, -UR7, URZ ;  /* 0x8000000704077290 */ /* 0x000fe2000fffe03f */
[----:B------:R-:W-:-:S04]  /*0ea0*/  LEA.HI.SX32 R3, R0, R3, 0x1c ;  /* 0x0000000300037211 */ /* 0x000fc800078fe2ff */
[----:B------:R-:W-:Y:S01]  /*0eb0*/  VIMNMX R23, R3, R2, PT ;  /* 0x0000000203177248 */ /* 0x000fe20003fe0100 */
        /* <DEDUP_REMOVED lines=11> */
.L_x_10678:
[----:B------:R-:W-:-:S11]  /*0f70*/  UISETP.NE.AND UP0, UPT, UR5, 0x1, UPT ;  /* 0x000000010500788c */ /* 0x000fd6000bf05270 */
[----:B------:R-:W-:Y:S02]  /*0f80*/  @UP0 ULDC.64 UR10, c[0x0][0x9e8] ;  /* 0x00027a00000a0ab9 */ /* 0x000fe40000000a00 */
[----:B------:R-:W-:-:S04]  /*0f90*/  UIMAD.WIDE.U32 UR8, UR4, UR10, URZ ;  /* 0x0000000a040872a5 */ /* 0x000fc8000f8e003f */
[----:B------:R-:W-:-:S12]  /*0fa0*/  @UP0 USHF.R.U32.HI UR4, URZ, UR11, UR9 ;  /* 0x0000000b3f040299 */ /* 0x000fd80008011609 */
.L_x_10679:
[----:B------:R-:W-:-:S04]  /*0fb0*/  UIMAD UR4, UR4, UR5, URZ ;  /* 0x00000005040472a4 */ /* 0x000fc8000f8e023f */
[----:B------:R-:W-:-:S04]  /*0fc0*/  UISETP.LT.AND UP0, UPT, UR7, UR4, UPT ;  /* 0x000000040700728c */ /* 0x000fc8000bf01270 */
[----:B------:R-:W-:-:S12]  /*0fd0*/  USEL UR7, UR7, UR4, !UP0 ;  /* 0x0000000407077287 */ /* 0x000fd8000c000000 */
.L_x_10677:
[----:B------:R-:W-:Y:S02]  /*0fe0*/  UIMAD.WIDE UR4, UR7, 0x2aaaaaab, URZ ;  /* 0x2aaaaaab070478a5 */ /* 0x000fe4000f8e023f */
[----:B------:R-:W-:Y:S02]  /*0ff0*/  USHF.R.U32.HI UR10, URZ, 0x10, UR6 ;  /* 0x000000103f0a7899 */ /* 0x000fe40008011606 */
[----:B------:R-:W-:Y:S02]  /*1000*/  USHF.R.U32.HI UR4, URZ, 0x1f, UR5 ;  /* 0x0000001f3f047899 */ /* 0x000fe40008011605 */
[----:B------:R-:W-:Y:S02]  /*1010*/  ULOP3.LUT UR37, UR6, 0xffff, URZ, 0xc0, !UPT ;  /* 0x0000ffff06257892 */ /* 0x000fe4000f8ec03f */
[----:B------:R-:W-:-:S04]  /*1020*/  ULEA.HI.SX32 UR4, UR5, UR4, 0x1c ;  /* 0x0000000405047291 */ /* 0x000fc8000f8fe23f */
[----:B------:R-:W-:-:S04]  /*1030*/  UISETP.LT.AND UP0, UPT, URZ, UR4, UPT ;  /* 0x000000043f00728c */ /* 0x000fc8000bf01270 */
[----:B------:R-:W-:Y:S02]  /*1040*/  USEL UR9, URZ, UR4, !UP0 ;  /* 0x000000043f097287 */ /* 0x000fe4000c000000 */
[----:B------:R-:W-:Y:S01]  /*1050*/  UISETP.NE.AND UP0, UPT, UR10, URZ, UPT ;  /* 0x0000003f0a00728c */ /* 0x000fe2000bf05270 */
[----:B------:R-:W-:-:S03]  /*1060*/  UMOV UR4, URZ ;  /* 0x0000003f00047c82 */ /* 0x000fc60008000000 */
        /* <DEDUP_REMOVED lines=38> */
.L_x_10680:
[----:B------:R-:W-:Y:S02]  /*12d0*/  UIMAD UR37, UR37, UR4, UR9 ;  /* 0x00000004252572a4 */ /* 0x000fe4000f8e0209 */
        /* <DEDUP_REMOVED lines=105> */
.L_x_10682:
[----:B------:R-:W-:Y:S01]  /*1970*/  SHF.L.U32 R12, RZ, 0x1f, RZ ;  /* 0x0000001fff0c7819 */ /* 0x000fe200000006ff */
[----:B------:R-:W-:-:S03]  /*1980*/  VIADD R7, R19, 0x8 ;  /* 0x0000000813077836 */ /* 0x000fc60000000000 */
[----:B------:R-:W0:Y:S02]  /*1990*/  SYNCS.PHASECHK.TRANS64.TRYWAIT P0, [UR38+0x22800], R12 ;  /* 0x0228000cff0075a7 */ /* 0x000e240008000166 */
[----:B0-----:R-:W-:Y:S05]  /*19a0*/  @!P0 BRA `(.L_x_10683) ;  /* 0x0000011800508947 */ /* 0x001fea0003800000 */
.L_x_10845:
[----:B------:R-:W-:Y:S05]  /*19b0*/  WARPSYNC.ALL ;  /* 0x0000000000007948 */ /* 0x000fea0003800000 */
[----:B------:R-:W-:Y:S01]  /*19c0*/  ULOP3.LUT UR4, UR45, 0x1, URZ, 0xfc, !UPT ;  /* 0x000000012d047892 */ /* 0x000fe2000f8efc3f */
[----:B------:R1:W-:Y:S03]  /*19d0*/  BAR.SYNC.DEFER_BLOCKING R7, 0x100 ;  /* 0x000400070000751d */ /* 0x0003e60000010000 */
[----:B------:R-:W-:-:S06]  /*19e0*/  UISETP.NE.AND UP0, UPT, UR4, 0x3, UPT ;  /* 0x000000030400788c */ /* 0x000fcc000bf05270 */
[----:B------:R-:W-:-:S13]  /*19f0*/  PLOP3.LUT P0, PT, PT, PT, UP0, 0x40, 0x0 ;  /* 0x000000000000781c */ /* 0x000fda0003f0e808 */
[----:B-1----:R-:W-:Y:S05]  /*1a00*/  @P0 BRA `(.L_x_10684) ;  /* 0x0000000000040947 */ /* 0x002fea0003800000 */
[----:B------:R-:W-:Y:S01]  /*1a10*/  BPT.TRAP 0x1 ;  /* 0x000000040000795c */ /* 0x000fe20000300000 */
.L_x_10684:
[----:B------:R-:W-:Y:S01]  /*1a20*/  PLOP3.LUT P1, PT, PT, PT, UP0, 0x40, 0x0 ;  /* 0x000000000000781c */ /* 0x000fe20003f2e808 */
[----:B------:R1:W2:-:S12]  /*1a30*/  SYNCS.PHASECHK.TRANS64.TRYWAIT P0, [UR38+0x22830], R12 ;  /* 0x0228300cff0075a7 */ /* 0x0002980008000166 */
[----:B-1----:R-:W-:Y:S05]  /*1a40*/  @P1 BRA `(.L_x_10685) ;  /* 0x0000000000041947 */ /* 0x002fea0003800000 */
[----:B------:R-:W-:Y:S01]  /*1a50*/  BPT.TRAP 0x1 ;  /* 0x000000040000795c */ /* 0x000fe20000300000 */
.L_x_10685:
[----:B--2---:R-:W-:Y:S05]  /*1a60*/  @P0 BRA `(.L_x_10686) ;  /* 0x0000000000080947 */ /* 0x004fea0003800000 */
[----:B------:R-:W1:Y:S02]  /*1a70*/  SYNCS.PHASECHK.TRANS64.TRYWAIT P0, [UR38+0x22830], R12 ;  /* 0x0228300cff0075a7 */ /* 0x000e640008000166 */
[----:B-1----:R-:W-:Y:S05]  /*1a80*/  @!P0 BRA `(.L_x_10687) ;  /* 0x0000011800308947 */ /* 0x002fea0003800000 */
.L_x_10686:
[----:B------:R-:W-:Y:S01]  /*1a90*/  UIADD3 UR4, UR38, 0x1c400, URZ ;  /* 0x0001c40026047890 */ /* 0x000fe2000fffe03f */
[----:B------:R-:W-:Y:S01]  /*1aa0*/  WARPGROUP.ARRIVE ;  /* 0x00000000000079c5 */ /* 0x000fe20000000000 */
[----:B------:R-:W-:Y:S01]  /*1ab0*/  ULOP3.LUT UR20, UR40, 0x10000, URZ, 0xfc, !UPT ;  /* 0x0001000028147892 */ /* 0x000fe2000f8efc3f */
[----:B------:R-:W1:Y:S01]  /*1ac0*/  LDC R8, c[0x0][0x448] ;  /* 0x00011200ff087b82 */ /* 0x000e620000000800 */
[----:B------:R-:W-:Y:S01]  /*1ad0*/  USHF.R.U32.HI UR4, URZ, 0x4, UR4 ;  /* 0x000000043f047899 */ /* 0x000fe20008011604 */
[----:B0-----:R-:W-:Y:S01]  /*1ae0*/  LOP3.LUT R3, R72, 0xffffff80, RZ, 0xc0, !PT ;  /* 0xffffff8048037812 */ /* 0x001fe200078ec0ff */
[----:B------:R-:W-:Y:S01]  /*1af0*/  UMOV UR21, 0x40000040 ;  /* 0x4000004000157882 */ /* 0x000fe20000000000 */
[----:B------:R-:W-:Y:S01]  /*1b00*/  UMOV UR7, 0x40000040 ;  /* 0x4000004000077882 */ /* 0x000fe20000000000 */
[----:B------:R-:W-:Y:S01]  /*1b10*/  ULOP3.LUT UR4, UR4, 0x3fff, URZ, 0xc0, !UPT ;  /* 0x00003fff04047892 */ /* 0x000fe2000f8ec03f */
[----:B------:R-:W-:Y:S01]  /*1b20*/  LEA.HI R2, R17, R22, RZ, 0x2 ;  /* 0x0000001611027211 */ /* 0x000fe200078f10ff */
[----:B------:R-:W-:Y:S01]  /*1b30*/  UMOV UR5, UR21 ;  /* 0x0000001500057c82 */ /* 0x000fe20008000000 */
[----:B------:R-:W-:Y:S01]  /*1b40*/  UIADD3 UR8, UR20, 0x2, URZ ;  /* 0x0000000214087890 */ /* 0x000fe2000fffe03f */
[----:B------:R-:W-:Y:S01]  /*1b50*/  IMAD.IADD R3, R22, 0x1, -R3 ;  /* 0x0000000116037824 */ /* 0x000fe200078e0a03 */
[----:B------:R-:W-:Y:S01]  /*1b60*/  ULOP3.LUT UR6, UR4, 0x10000, URZ, 0xfc, !UPT ;  /* 0x0001000004067892 */ /* 0x000fe2000f8efc3f */
[----:B------:R-:W0:Y:S01]  /*1b70*/  S2R R10, SR_TID.X ;  /* 0x00000000000a7919 */ /* 0x000e220000002100 */
[----:B------:R-:W-:Y:S01]  /*1b80*/  UMOV UR9, 0x40000040 ;  /* 0x4000004000097882 */ /* 0x000fe20000000000 */
[----:B------:R-:W-:Y:S01]  /*1b90*/  UMOV UR4, UR20 ;  /* 0x0000001400047c82 */ /* 0x000fe20008000000 */
[----:B------:R-:W-:Y:S01]  /*1ba0*/  UIADD3 UR10, UR6, 0x2, URZ ;  /* 0x00000002060a7890 */ /* 0x000fe2000fffe03f */
[----:B------:R-:W-:Y:S01]  /*1bb0*/  SHF.R.S32.HI R0, RZ, 0x1f, R3 ;  /* 0x0000001fff007819 */ /* 0x000fe20000011403 */
[----:B------:R-:W-:Y:S01]  /*1bc0*/  UMOV UR11, 0x40000040 ;  /* 0x40000040000b7882 */ /* 0x000fe20000000000 */
[----:B------:R-:W-:Y:S01]  /*1bd0*/  UIADD3 UR12, UR20, 0x4, URZ ;  /* 0x00000004140c7890 */ /* 0x000fe2000fffe03f */
[----:B------:R-:W-:Y:S01]  /*1be0*/  LOP3.LUT R5, R2, 0xfffffffc, RZ, 0xc0, !PT ;  /* 0xfffffffc02057812 */ /* 0x000fe200078ec0ff */
[----:B------:R-:W-:Y:S01]  /*1bf0*/  HGMMA.64x96x16.F32.BF16 R24, gdesc[UR4], RZ, !UPT, gsb0 ;  /* 0x01600000041879f0 */ /* 0x000fe2000c0018ff */
[----:B------:R-:W-:Y:S01]  /*1c00*/  UIADD3 UR14, UR6, 0x4, URZ ;  /* 0x00000004060e7890 */ /* 0x000fe2000fffe03f */
[-C--:B------:R-:W-:Y:S01]  /*1c10*/  LEA.HI R2, R0, R3.reuse, RZ, 0x2 ;  /* 0x0000000300027211 */ /* 0x080fe200078f10ff */
[----:B------:R-:W-:Y:S01]  /*1c20*/  UMOV UR13, 0x40000040 ;  /* 0x40000040000d7882 */ /* 0x000fe20000000000 */
[----:B------:R-:W-:Y:S01]  /*1c30*/  UMOV UR15, 0x40000040 ;  /* 0x40000040000f7882 */ /* 0x000fe20000000000 */
[----:B------:R-:W-:Y:S01]  /*1c40*/  UIADD3 UR16, UR20, 0x6, URZ ;  /* 0x0000000614107890 */ /* 0x000fe2000fffe03f */
[----:B-1----:R-:W-:Y:S01]  /*1c50*/  ISETP.NE.AND P1, PT, R8, 0x1, PT ;  /* 0x000000010800780c */ /* 0x002fe20003f25270 */
[----:B------:R-:W-:Y:S01]  /*1c60*/  UIADD3 UR18, UR6, 0x6, URZ ;  /* 0x0000000606127890 */ /* 0x000fe2000fffe03f */
[----:B------:R-:W-:Y:S01]  /*1c70*/  IMAD.IADD R22, R22, 0x1, -R5 ;  /* 0x0000000116167824 */ /* 0x000fe200078e0a05 */
[----:B------:R-:W-:Y:S01]  /*1c80*/  UMOV UR17, 0x40000040 ;  /* 0x4000004000117882 */ /* 0x000fe20000000000 */
[----:B------:R-:W-:Y:S01]  /*1c90*/  UMOV UR19, 0x40000040 ;  /* 0x4000004000137882 */ /* 0x000fe20000000000 */
[----:B------:R-:W-:Y:S01]  /*1ca0*/  LEA.HI R4, R0, R3, RZ, 0x5 ;  /* 0x0000000300047211 */ /* 0x000fe200078f28ff */
[----:B------:R-:W-:Y:S01]  /*1cb0*/  ULDC.64 UR4, c[0x0][0x9e0] ;  /* 0x0002780000047ab9 */ /* 0x000fe20000000a00 */
[--C-:B------:R-:W-:Y:S01]  /*1cc0*/  SHF.R.S32.HI R0, RZ, 0x2, R2.reuse ;  /* 0x00000002ff007819 */ /* 0x100fe20000011402 */
[----:B------:R-:W-:Y:S01]  /*1cd0*/  UISETP.GE.AND UP1, UPT, UR5, 0x1, UPT ;  /* 0x000000010500788c */ /* 0x000fe2000bf26270 */
[----:B------:R-:W-:Y:S01]  /*1ce0*/  SHF.R.S32.HI R5, RZ, 0x1f, R2 ;  /* 0x0000001fff057819 */ /* 0x000fe20000011402 */
[----:B------:R-:W-:Y:S01]  /*1cf0*/  ULDC UR7, c[0x0][0x9dc] ;  /* 0x0002770000077ab9 */ /* 0x000fe20000000800 */
[----:B------:R-:W-:Y:S01]  /*1d00*/  LEA.HI R6, R73, R73, RZ, 0x1 ;  /* 0x0000004949067211 */ /* 0x000fe200078f08ff */
[----:B------:R-:W-:Y:S01]  /*1d10*/  ULOP3.LUT UR7, URZ, UR7, URZ, 0x33, !UPT ;  /* 0x000000073f077292 */ /* 0x000fe2000f8e333f */
[----:B------:R-:W1:Y:S01]  /*1d20*/  @P1 LDC R11, c[0x0][0x44c] ;  /* 0x00011300ff0b1b82 */ /* 0x000e620000000800 */
[----:B------:R-:W-:-:S02]  /*1d30*/  SHF.R.S32.HI R4, RZ, 0x5, R4 ;  /* 0x00000005ff047819 */ /* 0x000fc40000011404 */
[----:B------:R-:W-:Y:S02]  /*1d40*/  LEA.HI R5, R5, R0, RZ, 0x3 ;  /* 0x0000000005057211 */ /* 0x000fe400078f18ff */
[----:B------:R-:W-:Y:S02]  /*1d50*/  LOP3.LUT R6, R6, 0x3fffffe, RZ, 0xc0, !PT ;  /* 0x03fffffe06067812 */ /* 0x000fe400078ec0ff */
[----:B------:R-:W-:Y:S01]  /*1d60*/  LEA.HI R9, R22, R22, RZ, 0x1 ;  /* 0x0000001616097211 */ /* 0x000fe200078f08ff */
[----:B------:R-:W2:Y:S01]  /*1d70*/  @P1 LDC R13, c[0x0][0x450] ;  /* 0x00011400ff0d1b82 */ /* 0x000ea20000000800 */
[----:B------:R-:W-:Y:S01]  /*1d80*/  LEA R4, R4, UR39, 0x4 ;  /* 0x0000002704047c11 */ /* 0x000fe2000f8e20ff */
[----:B------:R-:W-:Y:S01]  /*1d90*/  IMAD.IADD R6, R73, 0x1, -R6 ;  /* 0x0000000149067824 */ /* 0x000fe200078e0a06 */
[----:B------:R-:W-:Y:S02]  /*1da0*/  LOP3.LUT R5, R5, 0xfffffff8, RZ, 0xc0, !PT ;  /* 0xfffffff805057812 */ /* 0x000fe400078ec0ff */
[----:B------:R-:W-:-:S02]  /*1db0*/  LOP3.LUT R9, R9, 0x1ffffffe, RZ, 0xc0, !PT ;  /* 0x1ffffffe09097812 */ /* 0x000fc400078ec0ff */
[----:B------:R-:W-:Y:S02]  /*1dc0*/  IADD3 R5, R4, R0, -R5 ;  /* 0x0000000004057210 */ /* 0x000fe40007ffe805 */
[----:B0-----:R-:W-:Y:S01]  /*1dd0*/  LOP3.LUT R10, R10, 0x7f, RZ, 0xc0, !PT ;  /* 0x0000007f0a0a7812 */ /* 0x001fe200078ec0ff */
[----:B------:R-:W-:Y:S01]  /*1de0*/  IMAD.IADD R9, R22, 0x1, -R9 ;  /* 0x0000000116097824 */ /* 0x000fe200078e0a09 */
[----:B------:R-:W-:Y:S01]  /*1df0*/  LOP3.LUT R2, R2, 0x7ffffffc, RZ, 0xc0, !PT ;  /* 0x7ffffffc02027812 */ /* 0x000fe200078ec0ff */
[----:B------:R-:W-:Y:S01]  /*1e00*/  IMAD R6, R6, 0x40, R5 ;  /* 0x0000004006067824 */ /* 0x000fe200078e0205 */
[----:B------:R-:W-:Y:S01]  /*1e10*/  ISETP.NE.AND P0, PT, R10, RZ, PT ;  /* 0x000000ff0a00720c */ /* 0x000fe20003f05270 */
[----:B------:R-:W-:Y:S01]  /*1e20*/  IMAD R10, R23, -0x60, R18 ;  /* 0xffffffa0170a7824 */ /* 0x000fe200078e0212 */
[----:B------:R-:W-:Y:S01]  /*1e30*/  LOP3.LUT R17, R17, 0xfff7ffff, RZ, 0xc0, !PT ;  /* 0xfff7ffff11117812 */ /* 0x000fe200078ec0ff */
[----:B------:R-:W-:Y:S01]  /*1e40*/  IMAD R6, R9, 0x8, R6 ;  /* 0x0000000809067824 */ /* 0x000fe200078e0206 */
[----:B------:R-:W-:Y:S01]  /*1e50*/  IADD3 R4, -R19, 0xb, RZ ;  /* 0x0000000b13047810 */ /* 0x000fe20007ffe1ff */
[----:B------:R-:W-:Y:S01]  /*1e60*/  IMAD.IADD R5, R3, 0x1, -R2 ;  /* 0x0000000103057824 */ /* 0x000fe200078e0a02 */
[----:B------:R-:W-:Y:S01]  /*1e70*/  @P1 LOP3.LUT R17, R17, 0x80000, RZ, 0xfc, !PT ;  /* 0x0008000011111812 */ /* 0x000fe200078efcff */
[----:B-1----:R-:W-:-:S04]  /*1e80*/  @P1 IMAD.HI.U32 R0, R6, R11, RZ ;  /* 0x0000000b06001227 */ /* 0x002fc800078e00ff */
[----:B------:R-:W-:Y:S01]  /*1e90*/  IMAD.MOV.U32 R11, RZ, RZ, R6 ;  /* 0x000000ffff0b7224 */ /* 0x000fe200078e0006 */
[----:B--2---:R-:W-:Y:S01]  /*1ea0*/  @P1 SHF.R.U32.HI R11, RZ, R13, R0 ;  /* 0x0000000dff0b1219 */ /* 0x004fe20000011600 */
[----:B------:R-:W-:Y:S01]  /*1eb0*/  IMAD.U32 R9, RZ, RZ, UR38 ;  /* 0x00000026ff097e24 */ /* 0x000fe2000f8e00ff */
[----:B------:R-:W-:Y:S01]  /*1ec0*/  PLOP3.LUT P1, PT, PT, PT, UP1, 0x40, 0x0 ;  /* 0x000000000000781c */ /* 0x000fe20003f2e818 */
[C---:B------:R-:W-:Y:S02]  /*1ed0*/  VIADD R2, R10.reuse, 0x61 ;  /* 0x000000610a027836 */ /* 0x040fe40000000000 */
[----:B------:R-:W0:Y:S01]  /*1ee0*/  SHFL.IDX PT, R3, R11, RZ, 0x1c1f ;  /* 0x001c1fff0b037589 */ /* 0x000e2200000e0000 */
[----:B------:R-:W-:Y:S02]  /*1ef0*/  @!P0 VIADD R0, R9, 0x22840 ;  /* 0x0002284009008836 */ /* 0x000fe40000000000 */
[----:B------:R-:W-:Y:S02]  /*1f00*/  IMAD R2, R5, -0x2, R2 ;  /* 0xfffffffe05027824 */ /* 0x000fe400078e0202 */
[----:B------:R-:W-:Y:S01]  /*1f10*/  VIADD R10, R10, 0x60 ;  /* 0x000000600a0a7836 */ /* 0x000fe20000000000 */
[----:B------:R-:W-:-:S03]  /*1f20*/  @!P0 PRMT R0, RZ, 0x654, R0 ;  /* 0x00000654ff008816 */ /* 0x000fc60000000000 */
[----:B------:R-:W-:Y:S01]  /*1f30*/  IMAD R10, R5, -0x2, R10 ;  /* 0xfffffffe050a7824 */ /* 0x000fe200078e020a */
[----:B------:R-:W-:Y:S02]  /*1f40*/  WARPGROUP.DEPBAR.LE gsb0, 0x0 ;  /* 0x00008000000079c5 */ /* 0x000fe40000010000 */
[----:B------:R-:W-:-:S06]  /*1f50*/  WARPGROUP.ARRIVE ;  /* 0x00000000000079c5 */ /* 0x000fcc0000000000 */
[----:B------:R-:W-:Y:S01]  /*1f60*/  HGMMA.64x96x16.F32.BF16 R24, gdesc[UR8], R24, gsb0 ;  /* 0x01600000081879f0 */ /* 0x000fe20008001818 */
[----:B------:R-:W-:Y:S02]  /*1f70*/  ULDC UR11, c[0x0][0x288] ;  /* 0x0000a200000b7ab9 */ /* 0x000fe40000000800 */
[----:B------:R-:W-:-:S04]  /*1f80*/  VIADD R2, R2, -UR11 ;  /* 0x8000000b02027c36 */ /* 0x000fc80008000000 */
[C---:B------:R-:W-:Y:S02]  /*1f90*/  VIADD R13, R2.reuse, UR4 ;  /* 0x00000004020d7c36 */ /* 0x040fe40008000000 */
        /* <DEDUP_REMOVED lines=9> */
[----:B------:R0:W-:Y:S06]  /*2030*/  BAR.ARV R4, 0x100 ;  /* 0x000400040000751d */ /* 0x0001ec0000002000 */
[----:B------:R1:W-:Y:S02]  /*2040*/  @!P0 SYNCS.ARRIVE.TRANS64.RED.A1T0 RZ, [R0+URZ], RZ ;  /* 0x000000ff00ff89a7 */ /* 0x0003e4000810043f */
[----:B-1----:R-:W-:-:S04]  /*2050*/  IMAD.MOV.U32 R0, RZ, RZ, -0x60 ;  /* 0xffffffa0ff007424 */ /* 0x002fc800078e00ff */
[----:B------:R-:W-:Y:S01]  /*2060*/  IMAD R20, R23, R0, 0x60 ;  /* 0x0000006017147424 */ /* 0x000fe200078e0200 */
[----:B------:R-:W-:-:S03]  /*2070*/  VIADDMNMX R0, R3, R13, R10, PT ;  /* 0x0000000d03007246 */ /* 0x000fc6000380010a */
[----:B------:R-:W-:Y:S01]  /*2080*/  IMAD R15, R5, -0x2, R20 ;  /* 0xfffffffe050f7824 */ /* 0x000fe200078e0214 */
[----:B0-----:R-:W-:Y:S06]  /*2090*/  @P1 BRA `(.L_x_10688) ;  /* 0x0000000000541947 */ /* 0x001fec0003800000 */
[----:B------:R-:W-:Y:S01]  /*20a0*/  IADD3 R3, R18, -UR11, R3 ;  /* 0x8000000b12037c10 */ /* 0x000fe2000fffe003 */
        /* <DEDUP_REMOVED lines=11> */
.L_x_10690:
[----:B------:R-:W-:-:S06]  /*2160*/  UISETP.NE.AND UP2, UPT, UR5, 0x1, UPT ;  /* 0x000000010500788c */ /* 0x000fcc000bf45270 */
[----:B------:R-:W-:-:S05]  /*2170*/  PLOP3.LUT P1, PT, PT, PT, UP2, 0x80, 0x0 ;  /* 0x000000000000781c */ /* 0x000fca0003f2f028 */
[----:B------:R-:W-:-:S08]  /*2180*/  @UP2 ULDC.64 UR14, c[0x0][0x9e8] ;  /* 0x00027a00000e2ab9 */ /* 0x000fd00000000a00 */
[----:B------:R-:W-:-:S05]  /*2190*/  @P1 IMAD.HI.U32 R21, R3, UR14, RZ ;  /* 0x0000000e03151c27 */ /* 0x000fca000f8e00ff */
[----:B------:R-:W-:-:S07]  /*21a0*/  @P1 SHF.R.U32.HI R3, RZ, UR15, R21 ;  /* 0x0000000fff031c19 */ /* 0x000fce0008011615 */
.L_x_10691:
[----:B------:R-:W-:Y:S05]  /*21b0*/  BSYNC B0 ;  /* 0x0000000000007941 */ /* 0x000fea0003800000 */
.L_x_10689:
[----:B------:R-:W-:-:S05]  /*21c0*/  IMAD R3, R3, UR5, R15 ;  /* 0x0000000503037c24 */ /* 0x000fca000f8e020f */
[----:B------:R-:W-:Y:S02]  /*21d0*/  VIMNMX R2, R2, R3, !PT ;  /* 0x0000000302027248 */ /* 0x000fe40007fe0100 */
[----:B------:R-:W-:-:S07]  /*21e0*/  VIADDMNMX R0, R3, UR5, R0, PT ;  /* 0x0000000503007c46 */ /* 0x000fce000b800100 */
.L_x_10688:
        /* <DEDUP_REMOVED lines=13> */
[----:B------:R-:W-:Y:S01]  /*22c0*/  ISETP.LT.OR P4, PT, R0, 0x9, P4 ;  /* 0x000000090000780c */ /* 0x000fe20002781670 */
[----:B0-----:R-:W-:Y:S01]  /*22d0*/  IMAD.IADD R3, R14, 0x1, R11 ;  /* 0x000000010e037824 */ /* 0x001fe200078e020b */
        /* <DEDUP_REMOVED lines=85> */
[C---:B------:R-:W-:Y:S02]  /*2830*/  ISETP.GE.AND P3, PT, R20.reuse, 0x52, PT ;  /* 0x000000521400780c */ /* 0x040fe40003f66270 */
[----:B------:R-:W-:Y:S02]  /*2840*/  ISETP.GE.AND P6, PT, R20, 0x1, PT ;  /* 0x000000011400780c */ /* 0x000fe40003fc6270 */
[----:B------:R-:W-:-:S04]  /*2850*/  ISETP.GT.AND P4, PT, R2, 0x51, !P3 ;  /* 0x000000510200780c */ /* 0x000fc80005f84270 */
[----:B------:R-:W-:-:S04]  /*2860*/  ISETP.LT.OR P4, PT, R0, 0x52, P4 ;  /* 0x000000520000780c */ /* 0x000fc80002781670 */
[----:B------:R-:W-:Y:S02]  /*2870*/  FSEL R65, R65, -INF , !P4 ;  /* 0xff80000041417808 */ /* 0x000fe40006000000 */
[----:B------:R-:W-:-:S04]  /*2880*/  ISETP.GE.AND P4, PT, R20, 0x59, PT ;  /* 0x000000591400780c */ /* 0x000fc80003f86270 */
[----:B------:R-:W-:-:S04]  /*2890*/  ISETP.GT.AND P5, PT, R2, 0x58, !P4 ;  /* 0x000000580200780c */ /* 0x000fc800067a4270 */
[----:B------:R-:W-:-:S04]  /*28a0*/  ISETP.LT.OR P5, PT, R0, 0x59, P5 ;  /* 0x000000590000780c */ /* 0x000fc80002fa1670 */
[----:B------:R-:W-:Y:S02]  /*28b0*/  FSEL R93, R68, -INF , !P5 ;  /* 0xff800000445d7808 */ /* 0x000fe40006800000 */
[----:B------:R-:W-:-:S04]  /*28c0*/  ISETP.GT.AND P5, PT, R2, RZ, !P6 ;  /* 0x000000ff0200720c */ /* 0x000fc800077a4270 */
[----:B------:R-:W-:-:S04]  /*28d0*/  ISETP.LT.OR P5, PT, R0, 0x1, P5 ;  /* 0x000000010000780c */ /* 0x000fc80002fa1670 */
[----:B------:R-:W-:Y:S02]  /*28e0*/  FSEL R21, R24, -INF , !P5 ;  /* 0xff80000018157808 */ /* 0x000fe40006800000 */
[----:B------:R-:W-:-:S04]  /*28f0*/  ISETP.GE.AND P5, PT, R20, 0x5a, PT ;  /* 0x0000005a1400780c */ /* 0x000fc80003fa6270 */
[----:B------:R-:W-:Y:S02]  /*2900*/  P2R R20, PR, RZ, 0x20 ;  /* 0x00000020ff147803 */ /* 0x000fe40000000000 */
[----:B------:R-:W-:Y:S02]  /*2910*/  ISETP.GT.AND P5, PT, R2, 0x59, !P5 ;  /* 0x000000590200780c */ /* 0x000fe40006fa4270 */
[----:B------:R-:W-:Y:S02]  /*2920*/  VIADDMNMX R2, R11, R13, R10, PT ;  /* 0x0000000d0b027246 */ /* 0x000fe4000380010a */
[----:B------:R-:W-:-:S04]  /*2930*/  ISETP.LT.OR P5, PT, R0, 0x5a, P5 ;  /* 0x0000005a0000780c */ /* 0x000fc80002fa1670 */
[----:B------:R-:W-:Y:S02]  /*2940*/  FSEL R69, R69, -INF , !P5 ;  /* 0xff80000045457808 */ /* 0x000fe40006800000 */
[----:B------:R-:W-:-:S13]  /*2950*/  PLOP3.LUT P5, PT, PT, PT, UP1, 0x40, 0x0 ;  /* 0x000000000000781c */ /* 0x000fda0003fae818 */
[----:B------:R-:W-:Y:S05]  /*2960*/  @P5 BRA `(.L_x_10692) ;  /* 0x00000000005c5947 */ /* 0x000fea0003800000 */
        /* <DEDUP_REMOVED lines=13> */
.L_x_10694:
[----:B------:R-:W-:-:S06]  /*2a40*/  UISETP.NE.AND UP2, UPT, UR5, 0x1, UPT ;  /* 0x000000010500788c */ /* 0x000fcc000bf45270 */
[----:B------:R-:W-:-:S05]  /*2a50*/  PLOP3.LUT P5, PT, PT, PT, UP2, 0x80, 0x0 ;  /* 0x000000000000781c */ /* 0x000fca0003faf028 */
[----:B------:R-:W-:-:S08]  /*2a60*/  @UP2 ULDC.64 UR14, c[0x0][0x9e8] ;  /* 0x00027a00000e2ab9 */ /* 0x000fd00000000a00 */
[----:B------:R-:W-:Y:S01]  /*2a70*/  @P5 IMAD.HI.U32 R10, R0, UR14, RZ ;  /* 0x0000000e000a5c27 */ /* 0x000fe2000f8e00ff */
[----:B------:R-:W-:-:S13]  /*2a80*/  PLOP3.LUT P5, PT, PT, PT, UP2, 0x80, 0x0 ;  /* 0x000000000000781c */ /* 0x000fda0003faf028 */
[----:B------:R-:W-:-:S07]  /*2a90*/  @P5 SHF.R.U32.HI R0, RZ, UR15, R10 ;  /* 0x0000000fff005c19 */ /* 0x000fce000801160a */
.L_x_10695:
[----:B------:R-:W-:Y:S05]  /*2aa0*/  BSYNC B0 ;  /* 0x0000000000007941 */ /* 0x000fea0003800000 */
.L_x_10693:
[----:B------:R-:W-:-:S05]  /*2ab0*/  IMAD R0, R0, UR5, R15 ;  /* 0x0000000500007c24 */ /* 0x000fca000f8e020f */
[----:B------:R-:W-:Y:S02]  /*2ac0*/  VIMNMX R3, R3, R0, !PT ;  /* 0x0000000003037248 */ /* 0x000fe40007fe0100 */
[----:B------:R-:W-:-:S07]  /*2ad0*/  VIADDMNMX R2, R0, UR5, R2, PT ;  /* 0x0000000500027c46 */ /* 0x000fce000b800102 */
.L_x_10692:
[C---:B------:R-:W-:Y:S01]  /*2ae0*/  ISETP.GT.AND P1, PT, R3.reuse, 0x1, !P1 ;  /* 0x000000010300780c */ /* 0x040fe20004f24270 */
[----:B------:R-:W-:Y:S01]  /*2af0*/  ULDC UR10, c[0x0][0x988] ;  /* 0x00026200000a7ab9 */ /* 0x000fe20000000800 */
        /* <DEDUP_REMOVED lines=9> */
[----:B------:R-:W-:Y:S02]  /*2b90*/  FMNMX.FTZ R0, R21, R25, !PT ;  /* 0x0000001915007209 */ /* 0x000fe40007810000 */
[----:B------:R-:W-:-:S02]  /*2ba0*/  FSEL R31, R31, -INF , !P1 ;  /* 0xff8000001f1f7808 */ /* 0x000fc40004800000 */
[----:B------:R-:W-:Y:S02]  /*2bb0*/  ISETP.NE.AND P1, PT, R28, RZ, PT ;  /* 0x000000ff1c00720c */ /* 0x000fe40003f25270 */
[----:B------:R-:W-:Y:S02]  /*2bc0*/  ISETP.NE.AND P5, PT, R72, RZ, PT ;  /* 0x000000ff4800720c */ /* 0x000fe40003fa5270 */
[----:B------:R-:W-:Y:S02]  /*2bd0*/  ISETP.GT.AND P1, PT, R3, 0x10, !P1 ;  /* 0x000000100300780c */ /* 0x000fe40004f24270 */
[----:B------:R-:W-:Y:S02]  /*2be0*/  FMNMX.FTZ R0, R73, R0, !PT ;  /* 0x0000000049007209 */ /* 0x000fe40007810000 */
[----:B------:R-:W-:Y:S02]  /*2bf0*/  ISETP.LT.OR P1, PT, R2, 0x11, P1 ;  /* 0x000000110200780c */ /* 0x000fe40000f21670 */
[----:B------:R-:W-:-:S02]  /*2c00*/  FMNMX.FTZ R0, R29, R0, !PT ;  /* 0x000000001d007209 */ /* 0x000fc40007810000 */
[----:B------:R-:W-:Y:S02]  /*2c10*/  FSEL R34, R34, -INF , !P1 ;  /* 0xff80000022227808 */ /* 0x000fe40004800000 */
        /* <DEDUP_REMOVED lines=48> */
[----:B------:R-:W-:Y:S01]  /*2f20*/  ISETP.NE.AND P2, PT, R82, RZ, PT ;  /* 0x000000ff5200720c */ /* 0x000fe20003f45270 */
[----:B------:R-:W0:Y:S01]  /*2f30*/  SHFL.BFLY PT, R11, R10, 0x2, 0x1f ;  /* 0x0c401f000a0b7f89 */ /* 0x000e2200000e0000 */
[----:B------:R-:W-:Y:S02]  /*2f40*/  ISETP.LT.OR P1, PT, R2, 0x31, P1 ;  /* 0x000000310200780c */ /* 0x000fe40000f21670 */
[----:B------:R-:W-:Y:S02]  /*2f50*/  ISETP.NE.AND P5, PT, R56, RZ, PT ;  /* 0x000000ff3800720c */ /* 0x000fe40003fa5270 */
[----:B------:R-:W-:Y:S02]  /*2f60*/  FSEL R50, R50, -INF , !P1 ;  /* 0xff80000032327808 */ /* 0x000fe40004800000 */
[----:B------:R-:W-:-:S02]  /*2f70*/  ISETP.NE.AND P1, PT, R48, RZ, PT ;  /* 0x000000ff3000720c */ /* 0x000fc40003f25270 */
[C---:B------:R-:W-:Y:S02]  /*2f80*/  ISETP.GT.AND P6, PT, R3.reuse, RZ, !P6 ;  /* 0x000000ff0300720c */ /* 0x040fe400077c4270 */
[----:B------:R-:W-:Y:S02]  /*2f90*/  ISETP.GT.AND P1, PT, R3, 0x31, !P1 ;  /* 0x000000310300780c */ /* 0x000fe40004f24270 */
[C---:B------:R-:W-:Y:S02]  /*2fa0*/  ISETP.LT.OR P6, PT, R2.reuse, 0x1, P6 ;  /* 0x000000010200780c */ /* 0x040fe400037c1670 */
[----:B------:R-:W-:Y:S02]  /*2fb0*/  ISETP.LT.OR P1, PT, R2, 0x32, P1 ;  /* 0x000000320200780c */ /* 0x000fe40000f21670 */
[----:B------:R-:W-:Y:S02]  /*2fc0*/  FSEL R26, R26, -INF , !P6 ;  /* 0xff8000001a1a7808 */ /* 0x000fe40007000000 */
[----:B------:R-:W-:-:S02]  /*2fd0*/  FSEL R51, R51, -INF , !P1 ;  /* 0xff80000033337808 */ /* 0x000fc40004800000 */
[----:B------:R-:W-:Y:S02]  /*2fe0*/  ISETP.NE.AND P1, PT, R80, RZ, PT ;  /* 0x000000ff5000720c */ /* 0x000fe40003f25270 */
[----:B------:R-:W-:Y:S02]  /*2ff0*/  ISETP.NE.AND P6, PT, R60, RZ, PT ;  /* 0x000000ff3c00720c */ /* 0x000fe40003fc5270 */
[C---:B------:R-:W-:Y:S02]  /*3000*/  ISETP.GT.AND P1, PT, R3.reuse, 0x38, !P1 ;  /* 0x000000380300780c */ /* 0x040fe40004f24270 */
[----:B0-----:R-:W-:Y:S02]  /*3010*/  FMNMX.FTZ R13, R10, R11, !PT ;  /* 0x0000000b0a0d7209 */ /* 0x001fe40007810000 */
[----:B------:R-:W-:Y:S02]  /*3020*/  ISETP.LT.OR P1, PT, R2, 0x39, P1 ;  /* 0x000000390200780c */ /* 0x000fe40000f21670 */
[----:B------:R-:W-:Y:S01]  /*3030*/  ISETP.GT.AND P3, PT, R3, 0x51, !P3 ;  /* 0x000000510300780c */ /* 0x000fe20005f64270 */
[----:B------:R-:W0:Y:S01]  /*3040*/  SHFL.BFLY PT, R0, R13, 0x1, 0x1f ;  /* 0x0c201f000d007f89 */ /* 0x000e2200000e0000 */
[----:B------:R-:W-:-:S02]  /*3050*/  FSEL R54, R54, -INF , !P1 ;  /* 0xff80000036367808 */ /* 0x000fc40004800000 */
[----:B------:R-:W-:Y:S02]  /*3060*/  ISETP.NE.AND P1, PT, R52, RZ, PT ;  /* 0x000000ff3400720c */ /* 0x000fe40003f25270 */
[C---:B------:R-:W-:Y:S02]  /*3070*/  ISETP.GT.AND P4, PT, R3.reuse, 0x58, !P4 ;  /* 0x000000580300780c */ /* 0x040fe40006784270 */
[----:B------:R-:W-:Y:S02]  /*3080*/  ISETP.GT.AND P1, PT, R3, 0x39, !P1 ;  /* 0x000000390300780c */ /* 0x000fe40004f24270 */
[C---:B------:R-:W-:Y:S02]  /*3090*/  ISETP.LT.OR P3, PT, R2.reuse, 0x52, P3 ;  /* 0x000000520200780c */ /* 0x040fe40001f61670 */
[C---:B------:R-:W-:Y:S02]  /*30a0*/  ISETP.LT.OR P1, PT, R2.reuse, 0x3a, P1 ;  /* 0x0000003a0200780c */ /* 0x040fe40000f21670 */
[----:B------:R-:W-:-:S02]  /*30b0*/  ISETP.LT.OR P4, PT, R2, 0x59, P4 ;  /* 0x000000590200780c */ /* 0x000fc40002781670 */
[----:B------:R-:W-:Y:S02]  /*30c0*/  FSEL R55, R55, -INF , !P1 ;  /* 0xff80000037377808 */ /* 0x000fe40004800000 */
[C---:B------:R-:W-:Y:S02]  /*30d0*/  ISETP.GT.AND P1, PT, R3.reuse, 0x40, !P2 ;  /* 0x000000400300780c */ /* 0x040fe40005724270 */
[----:B------:R-:W-:Y:S02]  /*30e0*/  ISETP.NE.AND P2, PT, R86, RZ, PT ;  /* 0x000000ff5600720c */ /* 0x000fe40003f45270 */
[----:B------:R-:W-:Y:S02]  /*30f0*/  ISETP.LT.OR P1, PT, R2, 0x41, P1 ;  /* 0x000000410200780c */ /* 0x000fe40000f21670 */
[----:B------:R-:W-:Y:S02]  /*3100*/  ISETP.GT.AND P2, PT, R3, 0x50, !P2 ;  /* 0x000000500300780c */ /* 0x000fe40005744270 */
[----:B------:R-:W-:-:S02]  /*3110*/  FSEL R58, R58, -INF , !P1 ;  /* 0xff8000003a3a7808 */ /* 0x000fc40004800000 */
[----:B------:R-:W-:Y:S02]  /*3120*/  ISETP.GT.AND P1, PT, R3, 0x41, !P5 ;  /* 0x000000410300780c */ /* 0x000fe40006f24270 */
[----:B0-----:R-:W-:Y:S02]  /*3130*/  FMNMX.FTZ R0, R13, R0, !PT ;  /* 0x000000000d007209 */ /* 0x001fe40007810000 */
[----:B------:R-:W-:Y:S02]  /*3140*/  ISETP.LT.OR P1, PT, R2, 0x42, P1 ;  /* 0x000000420200780c */ /* 0x000fe40000f21670 */
[----:B------:R-:W-:Y:S01]  /*3150*/  ISETP.NE.AND P5, PT, R84, RZ, PT ;  /* 0x000000ff5400720c */ /* 0x000fe20003fa5270 */
[C---:B------:R-:W-:Y:S01]  /*3160*/  FMUL.FTZ R11, R0.reuse, UR10 ;  /* 0x0000000a000b7c20 */ /* 0x040fe20008410000 */
[----:B------:R-:W-:Y:S02]  /*3170*/  FSEL R59, R59, -INF , !P1 ;  /* 0xff8000003b3b7808 */ /* 0x000fe40004800000 */
[----:B------:R-:W-:-:S02]  /*3180*/  FSETP.NEU.FTZ.AND P1, PT, R0, -INF , PT ;  /* 0xff8000000000780b */ /* 0x000fc40003f3d000 */
[----:B------:R-:W-:Y:S02]  /*3190*/  ISETP.LT.OR P2, PT, R2, 0x51, P2 ;  /* 0x000000510200780c */ /* 0x000fe40001741670 */
[----:B------:R-:W-:Y:S02]  /*31a0*/  FSEL R14, R11, RZ, P1 ;  /* 0x000000ff0b0e7208 */ /* 0x000fe40000800000 */
[----:B------:R-:W-:Y:S02]  /*31b0*/  FMNMX.FTZ R11, R26, R27, !PT ;  /* 0x0000001b1a0b7209 */ /* 0x000fe40007810000 */
[----:B------:R-:W-:Y:S01]  /*31c0*/  ISETP.GT.AND P1, PT, R3, 0x48, !P5 ;  /* 0x000000480300780c */ /* 0x000fe20006f24270 */
[--C-:B------:R-:W-:Y:S01]  /*31d0*/  FFMA.FTZ R15, R21, UR10, -R14.reuse ;  /* 0x0000000a150f7c23 */ /* 0x100fe2000801080e */
[----:B------:R-:W-:Y:S01]  /*31e0*/  FMNMX.FTZ R10, R30, R11, !PT ;  /* 0x0000000b1e0a7209 */ /* 0x000fe20007810000 */
[--C-:B------:R-:W-:Y:S01]  /*31f0*/  FFMA.FTZ R28, R41, UR10, -R14.reuse ;  /* 0x0000000a291c7c23 */ /* 0x100fe2000801080e */
[----:B------:R-:W-:Y:S01]  /*3200*/  ISETP.LT.OR P1, PT, R2, 0x49, P1 ;  /* 0x000000490200780c */ /* 0x000fe20000f21670 */
[--C-:B------:R-:W-:Y:S01]  /*3210*/  FFMA.FTZ R13, R25, UR10, -R14.reuse ;  /* 0x0000000a190d7c23 */ /* 0x100fe2000801080e */
[----:B------:R-:W-:Y:S01]  /*3220*/  FMNMX.FTZ R11, R31, R10, !PT ;  /* 0x0000000a1f0b7209 */ /* 0x000fe20007810000 */
[----:B------:R-:W-:Y:S01]  /*3230*/  MUFU.EX2 R15, R15 ;  /* 0x0000000f000f7308 */ /* 0x000fe20000000800 */
[----:B------:R-:W-:Y:S01]  /*3240*/  ISETP.NE.AND P5, PT, R20, RZ, PT ;  /* 0x000000ff1400720c */ /* 0x000fe20003fa5270 */
[--C-:B------:R-:W-:Y:S01]  /*3250*/  FFMA.FTZ R20, R73, UR10, -R14.reuse ;  /* 0x0000000a49147c23 */ /* 0x100fe2000801080e */
[----:B------:R-:W-:Y:S01]  /*3260*/  FMNMX.FTZ R10, R34, R11, !PT ;  /* 0x0000000b220a7209 */ /* 0x000fe20007810000 */
[--C-:B------:R-:W-:Y:S01]  /*3270*/  FFMA.FTZ R21, R29, UR10, -R14.reuse ;  /* 0x0000000a1d157c23 */ /* 0x100fe2000801080e */
[----:B------:R-:W-:Y:S01]  /*3280*/  FSEL R62, R62, -INF , !P1 ;  /* 0xff8000003e3e7808 */ /* 0x000fe20004800000 */
[--C-:B------:R-:W-:Y:S01]  /*3290*/  FFMA.FTZ R22, R75, UR10, -R14.reuse ;  /* 0x0000000a4b167c23 */ /* 0x100fe2000801080e */
[----:B------:R-:W-:Y:S01]  /*32a0*/  FMNMX.FTZ R11, R35, R10, !PT ;  /* 0x0000000a230b7209 */ /* 0x000fe20007810000 */
[----:B------:R0:W-:Y:S01]  /*32b0*/  MUFU.EX2 R152, R13 ;  /* 0x0000000d00987308 */ /* 0x0001e20000000800 */
[----:B------:R-:W-:Y:S01]  /*32c0*/  ISETP.GT.AND P1, PT, R3, 0x49, !P6 ;  /* 0x000000490300780c */ /* 0x000fe20007724270 */
[--C-:B------:R-:W-:Y:S01]  /*32d0*/  FFMA.FTZ R24, R77, UR10, -R14.reuse ;  /* 0x0000000a4d187c23 */ /* 0x100fe2000801080e */
[----:B------:R-:W-:Y:S01]  /*32e0*/  FMNMX.FTZ R10, R38, R11, !PT ;  /* 0x0000000b260a7209 */ /* 0x000fe20007810000 */
[--C-:B------:R-:W-:Y:S01]  /*32f0*/  FFMA.FTZ R25, R37, UR10, -R14.reuse ;  /* 0x0000000a25197c23 */ /* 0x100fe2000801080e */
[----:B------:R-:W-:Y:S01]  /*3300*/  ISETP.GT.AND P5, PT, R3, 0x59, !P5 ;  /* 0x000000590300780c */ /* 0x000fe20006fa4270 */
[--C-:B------:R-:W-:Y:S01]  /*3310*/  FFMA.FTZ R29, R45, UR10, -R14.reuse ;  /* 0x0000000a2d1d7c23 */ /* 0x100fe2000801080e */
[----:B------:R-:W-:Y:S01]  /*3320*/  FMNMX.FTZ R11, R39, R10, !PT ;  /* 0x0000000a270b7209 */ /* 0x000fe20007810000 */
[----:B------:R-:W-:Y:S01]  /*3330*/  MUFU.EX2 R20, R20 ;  /* 0x0000001400147308 */ /* 0x000fe20000000800 */
[----:B------:R-:W-:Y:S01]  /*3340*/  ISETP.LT.OR P1, PT, R2, 0x4a, P1 ;  /* 0x0000004a0200780c */ /* 0x000fe20000f21670 */
[--C-:B0-----:R-:W-:Y:S01]  /*3350*/  FFMA.FTZ R13, R33, UR10, -R14.reuse ;  /* 0x0000000a210d7c23 */ /* 0x101fe2000801080e */
[----:B------:R-:W-:Y:S01]  /*3360*/  FMNMX.FTZ R10, R42, R11, !PT ;  /* 0x0000000b2a0a7209 */ /* 0x000fe20007810000 */
[--C-:B------:R-:W-:Y:S01]  /*3370*/  FFMA.FTZ R33, R49, UR10, -R14.reuse ;  /* 0x0000000a31217c23 */ /* 0x100fe2000801080e */
[----:B------:R-:W-:Y:S01]  /*3380*/  FSEL R63, R63, -INF , !P1 ;  /* 0xff8000003f3f7808 */ /* 0x000fe20004800000 */
[--C-:B------:R-:W-:Y:S01]  /*3390*/  FFMA.FTZ R32, R83, UR10, -R14.reuse ;  /* 0x0000000a53207c23 */ /* 0x100fe2000801080e */
[----:B------:R-:W-:Y:S01]  /*33a0*/  FMNMX.FTZ R11, R43, R10, !PT ;  /* 0x0000000a2b0b7209 */ /* 0x000fe20007810000 */
[----:B------:R-:W0:Y:S01]  /*33b0*/  MUFU.EX2 R21, R21 ;  /* 0x0000001500157308 */ /* 0x000e220000000800 */
[----:B------:R-:W-:Y:S01]  /*33c0*/  FSEL R66, R66, -INF , !P2 ;  /* 0xff80000042427808 */ /* 0x000fe20005000000 */
[--C-:B------:R-:W-:Y:S01]  /*33d0*/  FFMA.FTZ R36, R85, UR10, -R14.reuse ;  /* 0x0000000a55247c23 */ /* 0x100fe2000801080e */
[----:B------:R-:W-:Y:S01]  /*33e0*/  FMNMX.FTZ R10, R46, R11, !PT ;  /* 0x0000000b2e0a7209 */ /* 0x000fe20007810000 */
[--C-:B------:R-:W-:Y:S01]  /*33f0*/  FFMA.FTZ R37, R53, UR10, -R14.reuse ;  /* 0x0000000a35257c23 */ /* 0x100fe2000801080e */
[----:B------:R-:W-:Y:S01]  /*3400*/  FSEL R67, R67, -INF , !P3 ;  /* 0xff80000043437808 */ /* 0x000fe20005800000 */
[--C-:B------:R-:W-:Y:S01]  /*3410*/  FFMA.FTZ R40, R87, UR10, -R14.reuse ;  /* 0x0000000a57287c23 */ /* 0x100fe2000801080e */
[----:B------:R-:W-:Y:S01]  /*3420*/  FMNMX.FTZ R11, R47, R10, !PT ;  /* 0x0000000a2f0b7209 */ /* 0x000fe20007810000 */
[----:B------:R-:W-:Y:S01]  /*3430*/  MUFU.EX2 R22, R22 ;  /* 0x0000001600167308 */ /* 0x000fe20000000800 */
[----:B------:R-:W-:Y:S01]  /*3440*/  ISETP.LT.OR P5, PT, R2, 0x5a, P5 ;  /* 0x0000005a0200780c */ /* 0x000fe20002fa1670 */
[--C-:B------:R-:W-:Y:S01]  /*3450*/  FFMA.FTZ R44, R89, UR10, -R14.reuse ;  /* 0x0000000a592c7c23 */ /* 0x100fe2000801080e */
[----:B------:R-:W-:Y:S01]  /*3460*/  FMNMX.FTZ R10, R50, R11, !PT ;  /* 0x0000000b320a7209 */ /* 0x000fe20007810000 */
[--C-:B------:R-:W-:Y:S01]  /*3470*/  FFMA.FTZ R45, R61, UR10, -R14.reuse ;  /* 0x0000000a3d2d7c23 */ /* 0x100fe2000801080e */
[----:B------:R-:W-:Y:S01]  /*3480*/  FSEL R70, R70, -INF , !P4 ;  /* 0xff80000046467808 */ /* 0x000fe20006000000 */
[--C-:B------:R-:W-:Y:S01]  /*3490*/  FFMA.FTZ R48, R91, UR10, -R14.reuse ;  /* 0x0000000a5b307c23 */ /* 0x100fe2000801080e */
[----:B------:R-:W-:Y:S01]  /*34a0*/  FMNMX.FTZ R11, R51, R10, !PT ;  /* 0x0000000a330b7209 */ /* 0x000fe20007810000 */
[----:B------:R-:W-:Y:S01]  /*34b0*/  FFMA.FTZ R49, R65, UR10, -R14 ;  /* 0x0000000a41317c23 */ /* 0x000fe2000801080e */
[----:B------:R-:W-:Y:S01]  /*34c0*/  FSEL R71, R71, -INF , !P5 ;  /* 0xff80000047477808 */ /* 0x000fe20006800000 */
[----:B------:R-:W1:Y:S01]  /*34d0*/  MUFU.EX2 R13, R13 ;  /* 0x0000000d000d7308 */ /* 0x000e620000000800 */
[----:B------:R-:W-:-:S02]  /*34e0*/  FMNMX.FTZ R10, R54, R11, !PT ;  /* 0x0000000b360a7209 */ /* 0x000fc40007810000 */
[----:B0-----:R-:W-:Y:S02]  /*34f0*/  F2FP.BF16.F32.PACK_AB R154, R21, R20 ;  /* 0x00000014159a723e */ /* 0x001fe400000010ff */
[----:B------:R-:W-:-:S03]  /*3500*/  FMNMX.FTZ R11, R55, R10, !PT ;  /* 0x0000000a370b7209 */ /* 0x000fc60007810000 */
[----:B------:R-:W-:Y:S01]  /*3510*/  MUFU.EX2 R24, R24 ;  /* 0x0000001800187308 */ /* 0x000fe20000000800 */
[----:B------:R-:W-:Y:S01]  /*3520*/  FMNMX.FTZ R10, R58, R11, !PT ;  /* 0x0000000b3a0a7209 */ /* 0x000fe20007810000 */
[----:B------:R-:W-:-:S03]  /*3530*/  FFMA.FTZ R11, R79, UR10, -R14 ;  /* 0x0000000a4f0b7c23 */ /* 0x000fc6000801080e */
[----:B------:R-:W-:-:S03]  /*3540*/  FMNMX.FTZ R3, R59, R10, !PT ;  /* 0x0000000a3b037209 */ /* 0x000fc60007810000 */
[----:B------:R-:W0:Y:S01]  /*3550*/  MUFU.EX2 R25, R25 ;  /* 0x0000001900197308 */ /* 0x000e220000000800 */
[----:B------:R-:W-:Y:S02]  /*3560*/  FMNMX.FTZ R10, R62, R3, !PT ;  /* 0x000000033e0a7209 */ /* 0x000fe40007810000 */
[----:B-1----:R-:W-:Y:S02]  /*3570*/  F2FP.BF16.F32.PACK_AB R156, R13, R22 ;  /* 0x000000160d9c723e */ /* 0x002fe400000010ff */
[----:B------:R-:W-:-:S03]  /*3580*/  FMNMX.FTZ R3, R63, R10, !PT ;  /* 0x0000000a3f037209 */ /* 0x000fc60007810000 */
[----:B------:R-:W-:Y:S01]  /*3590*/  MUFU.EX2 R11, R11 ;  /* 0x0000000b000b7308 */ /* 0x000fe20000000800 */
[----:B------:R-:W-:-:S04]  /*35a0*/  FMNMX.FTZ R10, R66, R3, !PT ;  /* 0x00000003420a7209 */ /* 0x000fc80007810000 */
[----:B------:R-:W-:Y:S01]  /*35b0*/  FMNMX.FTZ R3, R67, R10, !PT ;  /* 0x0000000a43037209 */ /* 0x000fe20007810000 */
[----:B------:R-:W-:Y:S02]  /*35c0*/  FFMA.FTZ R10, R81, UR10, -R14 ;  /* 0x0000000a510a7c23 */ /* 0x000fe4000801080e */
[----:B------:R-:W1:Y:S01]  /*35d0*/  MUFU.EX2 R28, R28 ;  /* 0x0000001c001c7308 */ /* 0x000e620000000800 */
[----:B------:R-:W-:Y:S02]  /*35e0*/  FMNMX.FTZ R2, R70, R3, !PT ;  /* 0x0000000346027209 */ /* 0x000fe40007810000 */
[----:B0-----:R-:W-:Y:S02]  /*35f0*/  F2FP.BF16.F32.PACK_AB R158, R25, R24 ;  /* 0x00000018199e723e */ /* 0x001fe400000010ff */
[----:B------:R-:W-:-:S03]  /*3600*/  FMNMX.FTZ R2, R71, R2, !PT ;  /* 0x0000000247027209 */ /* 0x000fc60007810000 */
[----:B------:R0:W-:Y:S02]  /*3610*/  MUFU.EX2 R162, R10 ;  /* 0x0000000a00a27308 */ /* 0x0001e40000000800 */
[----:B------:R-:W2:Y:S06]  /*3620*/  SHFL.BFLY PT, R3, R2, 0x2, 0x1f ;  /* 0x0c401f0002037f89 */ /* 0x000eac00000e0000 */
[----:B------:R-:W-:Y:S01]  /*3630*/  MUFU.EX2 R29, R29 ;  /* 0x0000001d001d7308 */ /* 0x000fe20000000800 */
[----:B-1----:R-:W-:-:S07]  /*3640*/  F2FP.BF16.F32.PACK_AB R160, R28, R11 ;  /* 0x0000000b1ca0723e */ /* 0x002fce00000010ff */
[----:B------:R-:W-:Y:S08]  /*3650*/  MUFU.EX2 R32, R32 ;  /* 0x0000002000207308 */ /* 0x000ff00000000800 */
[----:B------:R-:W1:Y:S01]  /*3660*/  MUFU.EX2 R33, R33 ;  /* 0x0000002100217308 */ /* 0x000e620000000800 */
[----:B--2---:R-:W-:Y:S01]  /*3670*/  FMNMX.FTZ R3, R2, R3, !PT ;  /* 0x0000000302037209 */ /* 0x004fe20007810000 */
[----:B------:R-:W-:-:S04]  /*3680*/  FFMA.FTZ R2, R57, UR10, -R14 ;  /* 0x0000000a39027c23 */ /* 0x000fc8000801080e */
[----:B0-----:R-:W0:Y:S02]  /*3690*/  SHFL.BFLY PT, R10, R3, 0x1, 0x1f ;  /* 0x0c201f00030a7f89 */ /* 0x001e2400000e0000 */
[----:B------:R2:W-:Y:S08]  /*36a0*/  MUFU.EX2 R41, R2 ;  /* 0x0000000200297308 */ /* 0x0005f00000000800 */
[----:B------:R-:W-:Y:S01]  /*36b0*/  MUFU.EX2 R36, R36 ;  /* 0x0000002400247308 */ /* 0x000fe20000000800 */
[----:B-1----:R-:W-:-:S07]  /*36c0*/  F2FP.BF16.F32.PACK_AB R164, R33, R32 ;  /* 0x0000002021a4723e */ /* 0x002fce00000010ff */
[----:B------:R-:W1:Y:S01]  /*36d0*/  MUFU.EX2 R37, R37 ;  /* 0x0000002500257308 */ /* 0x000e620000000800 */
[----:B0-----:R-:W-:Y:S01]  /*36e0*/  FMNMX.FTZ R10, R3, R10, !PT ;  /* 0x0000000a030a7209 */ /* 0x001fe20007810000 */
[--C-:B------:R-:W-:Y:S01]  /*36f0*/  FFMA.FTZ R3, R93, UR10, -R14.reuse ;  /* 0x0000000a5d037c23 */ /* 0x100fe2000801080e */
[----:B------:R-:W-:-:S05]  /*3700*/  FFMA.FTZ R14, R69, UR10, -R14 ;  /* 0x0000000a450e7c23 */ /* 0x000fca000801080e */
[----:B------:R-:W0:Y:S01]  /*3710*/  MUFU.EX2 R40, R40 ;  /* 0x0000002800287308 */ /* 0x000e220000000800 */
[C---:B------:R-:W-:Y:S01]  /*3720*/  FSETP.NEU.FTZ.AND P1, PT, R10.reuse, -INF , PT ;  /* 0xff8000000a00780b */ /* 0x040fe20003f3d000 */
[----:B--2---:R-:W-:-:S05]  /*3730*/  FMUL.FTZ R2, R10, UR10 ;  /* 0x0000000a0a027c20 */ /* 0x004fca0008410000 */
[----:B------:R-:W-:Y:S01]  /*3740*/  FSEL R2, R2, RZ, P1 ;  /* 0x000000ff02027208 */ /* 0x000fe20000800000 */
[----:B------:R2:W-:Y:S01]  /*3750*/  MUFU.EX2 R174, R3 ;  /* 0x0000000300ae7308 */ /* 0x0005e20000000800 */
[----:B------:R-:W-:Y:S02]  /*3760*/  PLOP3.LUT P1, PT, PT, PT, UP0, 0x40, 0x0 ;  /* 0x000000000000781c */ /* 0x000fe40003f2e808 */
[----:B-1----:R-:W-:Y:S01]  /*3770*/  F2FP.BF16.F32.PACK_AB R166, R37, R36 ;  /* 0x0000002425a6723e */ /* 0x002fe200000010ff */
[--C-:B------:R-:W-:Y:S01]  /*3780*/  FFMA.FTZ R26, R26, UR10, -R2.reuse ;  /* 0x0000000a1a1a7c23 */ /* 0x100fe20008010802 */
[--C-:B------:R-:W-:Y:S01]  /*3790*/  FFMA.FTZ R27, R27, UR10, -R2.reuse ;  /* 0x0000000a1b1b7c23 */ /* 0x100fe20008010802 */
[--C-:B------:R-:W-:Y:S01]  /*37a0*/  FFMA.FTZ R30, R30, UR10, -R2.reuse ;  /* 0x0000000a1e1e7c23 */ /* 0x100fe20008010802 */
[--C-:B------:R-:W-:Y:S01]  /*37b0*/  FFMA.FTZ R31, R31, UR10, -R2.reuse ;  /* 0x0000000a1f1f7c23 */ /* 0x100fe20008010802 */
[----:B------:R-:W-:Y:S01]  /*37c0*/  FFMA.FTZ R34, R34, UR10, -R2 ;  /* 0x0000000a22227c23 */ /* 0x000fe20008010802 */
[----:B--2---:R-:W-:Y:S01]  /*37d0*/  FADD.FTZ R3, R15, R152 ;  /* 0x000000980f037221 */ /* 0x004fe20000010000 */
        /* <DEDUP_REMOVED lines=18> */
[----:B------:R-:W-:Y:S01]  /*3900*/  F2FP.BF16.F32.PACK_AB R152, R152, R15 ;  /* 0x0000000f9898723e */ /* 0x000fe200000010ff */
[--C-:B------:R-:W-:Y:S01]  /*3910*/  FFMA.FTZ R66, R66, UR10, -R2.reuse ;  /* 0x0000000a42427c23 */ /* 0x100fe20008010802 */
[--C-:B------:R-:W-:Y:S01]  /*3920*/  FFMA.FTZ R67, R67, UR10, -R2.reuse ;  /* 0x0000000a43437c23 */ /* 0x100fe20008010802 */
[--C-:B------:R-:W-:Y:S01]  /*3930*/  FFMA.FTZ R70, R70, UR10, -R2.reuse ;  /* 0x0000000a46467c23 */ /* 0x100fe20008010802 */
[----:B------:R-:W-:Y:S01]  /*3940*/  FFMA.FTZ R2, R71, UR10, -R2 ;  /* 0x0000000a47027c23 */ /* 0x000fe20008010802 */
[----:B0-----:R-:W-:Y:S01]  /*3950*/  F2FP.BF16.F32.PACK_AB R168, R41, R40 ;  /* 0x0000002829a8723e */ /* 0x001fe200000010ff */
[----:B------:R0:W-:Y:S01]  /*3960*/  MUFU.EX2 R53, R14 ;  /* 0x0000000e00357308 */ /* 0x0001e20000000800 */
[----:B-1----:R-:W-:-:S07]  /*3970*/  F2FP.BF16.F32.PACK_AB R153, R27, R26 ;  /* 0x0000001a1b99723e */ /* 0x002fce00000010ff */
[----:B------:R-:W1:Y:S01]  /*3980*/  MUFU.EX2 R31, R31 ;  /* 0x0000001f001f7308 */ /* 0x000e620000000800 */
[----:B0-----:R-:W-:-:S04]  /*3990*/  FADD.FTZ R14, R20, R3 ;  /* 0x00000003140e7221 */ /* 0x001fc80000010000 */
[----:B------:R-:W-:-:S03]  /*39a0*/  FADD.FTZ R3, R21, R14 ;  /* 0x0000000e15037221 */ /* 0x000fc60000010000 */
[----:B------:R-:W0:Y:S01]  /*39b0*/  MUFU.EX2 R34, R34 ;  /* 0x0000002200227308 */ /* 0x000e220000000800 */
[----:B------:R-:W-:Y:S01]  /*39c0*/  FADD.FTZ R14, R22, R3 ;  /* 0x00000003160e7221 */ /* 0x000fe20000010000 */
[----:B------:R-:W-:-:S03]  /*39d0*/  FADD.FTZ R3, R26, R27 ;  /* 0x0000001b1a037221 */ /* 0x000fc60000010000 */
[----:B------:R-:W-:Y:S01]  /*39e0*/  FADD.FTZ R57, R13, R14 ;  /* 0x0000000e0d397221 */ /* 0x000fe20000010000 */
[----:B--2---:R-:W-:Y:S02]  /*39f0*/  FADD.FTZ R14, R30, R3 ;  /* 0x000000031e0e7221 */ /* 0x004fe40000010000 */
[----:B------:R-:W2:Y:S01]  /*3a00*/  MUFU.EX2 R35, R35 ;  /* 0x0000002300237308 */ /* 0x000ea20000000800 */
[----:B------:R-:W-:Y:S01]  /*3a10*/  FADD.FTZ R52, R24, R57 ;  /* 0x0000003918347221 */ /* 0x000fe20000010000 */
[C---:B-1----:R-:W-:Y:S01]  /*3a20*/  FADD.FTZ R3, R31.reuse, R14 ;  /* 0x0000000e1f037221 */ /* 0x042fe20000010000 */
[----:B------:R-:W-:Y:S02]  /*3a30*/  F2FP.BF16.F32.PACK_AB R155, R31, R30 ;  /* 0x0000001e1f9b723e */ /* 0x000fe400000010ff */
[----:B------:R-:W-:-:S03]  /*3a40*/  FADD.FTZ R52, R25, R52 ;  /* 0x0000003419347221 */ /* 0x000fc60000010000 */
[----:B------:R-:W1:Y:S01]  /*3a50*/  MUFU.EX2 R38, R38 ;  /* 0x0000002600267308 */ /* 0x000e620000000800 */
[----:B0-----:R-:W-:Y:S01]  /*3a60*/  FADD.FTZ R14, R34, R3 ;  /* 0x00000003220e7221 */ /* 0x001fe20000010000 */
[----:B------:R-:W-:-:S04]  /*3a70*/  FADD.FTZ R57, R11, R52 ;  /* 0x000000340b397221 */ /* 0x000fc80000010000 */
[----:B------:R-:W-:Y:S02]  /*3a80*/  FADD.FTZ R57, R28, R57 ;  /* 0x000000391c397221 */ /* 0x000fe40000010000 */
[----:B------:R-:W0:Y:S01]  /*3a90*/  MUFU.EX2 R39, R39 ;  /* 0x0000002700277308 */ /* 0x000e220000000800 */
[----:B--2---:R-:W-:Y:S01]  /*3aa0*/  FADD.FTZ R3, R35, R14 ;  /* 0x0000000e23037221 */ /* 0x004fe20000010000 */
[----:B------:R-:W-:Y:S01]  /*3ab0*/  FADD.FTZ R52, R162, R57 ;  /* 0x00000039a2347221 */ /* 0x000fe20000010000 */
[----:B------:R-:W-:Y:S02]  /*3ac0*/  F2FP.BF16.F32.PACK_AB R162, R29, R162 ;  /* 0x000000a21da2723e */ /* 0x000fe400000010ff */
[----:B------:R-:W-:Y:S01]  /*3ad0*/  F2FP.BF16.F32.PACK_AB R157, R35, R34 ;  /* 0x00000022239d723e */ /* 0x000fe200000010ff */
[----:B------:R-:W-:Y:S02]  /*3ae0*/  FADD.FTZ R57, R29, R52 ;  /* 0x000000341d397221 */ /* 0x000fe40000010000 */
[----:B------:R-:W2:Y:S01]  /*3af0*/  MUFU.EX2 R42, R42 ;  /* 0x0000002a002a7308 */ /* 0x000ea20000000800 */
[----:B-1----:R-:W-:Y:S01]  /*3b00*/  FADD.FTZ R14, R38, R3 ;  /* 0x00000003260e7221 */ /* 0x002fe20000010000 */
[----:B------:R-:W-:-:S04]  /*3b10*/  FADD.FTZ R52, R32, R57 ;  /* 0x0000003920347221 */ /* 0x000fc80000010000 */
[----:B------:R-:W-:Y:S02]  /*3b20*/  FADD.FTZ R57, R33, R52 ;  /* 0x0000003421397221 */ /* 0x000fe40000010000 */
[----:B------:R-:W1:Y:S01]  /*3b30*/  MUFU.EX2 R43, R43 ;  /* 0x0000002b002b7308 */ /* 0x000e620000000800 */
[C---:B0-----:R-:W-:Y:S01]  /*3b40*/  FADD.FTZ R3, R39.reuse, R14 ;  /* 0x0000000e27037221 */ /* 0x041fe20000010000 */
[----:B------:R-:W-:Y:S01]  /*3b50*/  FADD.FTZ R52, R36, R57 ;  /* 0x0000003924347221 */ /* 0x000fe20000010000 */
[----:B------:R-:W-:-:S03]  /*3b60*/  F2FP.BF16.F32.PACK_AB R159, R39, R38 ;  /* 0x00000026279f723e */ /* 0x000fc600000010ff */
[----:B------:R-:W-:Y:S02]  /*3b70*/  FADD.FTZ R57, R37, R52 ;  /* 0x0000003425397221 */ /* 0x000fe40000010000 */
[----:B------:R-:W0:Y:S01]  /*3b80*/  MUFU.EX2 R46, R46 ;  /* 0x0000002e002e7308 */ /* 0x000e220000000800 */
[----:B--2---:R-:W-:Y:S01]  /*3b90*/  FADD.FTZ R14, R42, R3 ;  /* 0x000000032a0e7221 */ /* 0x004fe20000010000 */
[----:B------:R-:W-:-:S04]  /*3ba0*/  FADD.FTZ R52, R40, R57 ;  /* 0x0000003928347221 */ /* 0x000fc80000010000 */
[----:B------:R-:W-:Y:S02]  /*3bb0*/  FADD.FTZ R15, R41, R52 ;  /* 0x00000034290f7221 */ /* 0x000fe40000010000 */
[----:B------:R-:W2:Y:S01]  /*3bc0*/  MUFU.EX2 R47, R47 ;  /* 0x0000002f002f7308 */ /* 0x000ea20000000800 */
[C---:B-1----:R-:W-:Y:S01]  /*3bd0*/  FADD.FTZ R3, R43.reuse, R14 ;  /* 0x0000000e2b037221 */ /* 0x042fe20000010000 */
[----:B------:R-:W-:-:S06]  /*3be0*/  F2FP.BF16.F32.PACK_AB R161, R43, R42 ;  /* 0x0000002a2ba1723e */ /* 0x000fcc00000010ff */
[----:B------:R-:W1:Y:S01]  /*3bf0*/  MUFU.EX2 R50, R50 ;  /* 0x0000003200327308 */ /* 0x000e620000000800 */
[----:B0-----:R-:W-:-:S07]  /*3c00*/  FADD.FTZ R14, R46, R3 ;  /* 0x000000032e0e7221 */ /* 0x001fce0000010000 */
[----:B------:R-:W0:Y:S01]  /*3c10*/  MUFU.EX2 R51, R51 ;  /* 0x0000003300337308 */ /* 0x000e220000000800 */
[C---:B--2---:R-:W-:Y:S01]  /*3c20*/  FADD.FTZ R3, R47.reuse, R14 ;  /* 0x0000000e2f037221 */ /* 0x044fe20000010000 */
[----:B------:R-:W-:-:S06]  /*3c30*/  F2FP.BF16.F32.PACK_AB R163, R47, R46 ;  /* 0x0000002e2fa3723e */ /* 0x000fcc00000010ff */
[----:B------:R-:W2:Y:S01]  /*3c40*/  MUFU.EX2 R54, R54 ;  /* 0x0000003600367308 */ /* 0x000ea20000000800 */
[----:B-1----:R-:W-:-:S07]  /*3c50*/  FADD.FTZ R14, R50, R3 ;  /* 0x00000003320e7221 */ /* 0x002fce0000010000 */
        /* <DEDUP_REMOVED lines=22> */
[----:B------:R-:W-:-:S03]  /*3dc0*/  F2FP.BF16.F32.PACK_AB R172, R49, R48 ;  /* 0x0000003031ac723e */ /* 0x000fc600000010ff */
[----:B------:R-:W-:Y:S01]  /*3dd0*/  FADD.FTZ R20, R174, R11 ;  /* 0x0000000bae147221 */ /* 0x000fe20000010000 */
[C---:B------:R-:W-:Y:S02]  /*3de0*/  F2FP.BF16.F32.PACK_AB R174, R53.reuse, R174 ;  /* 0x000000ae35ae723e */ /* 0x040fe400000010ff */
[----:B------:R-:W1:Y:S01]  /*3df0*/  MUFU.EX2 R66, R66 ;  /* 0x0000004200427308 */ /* 0x000e620000000800 */
[----:B0-----:R-:W-:Y:S01]  /*3e00*/  FADD.FTZ R14, R62, R3 ;  /* 0x000000033e0e7221 */ /* 0x001fe20000010000 */
[----:B------:R-:W-:-:S06]  /*3e10*/  FADD.FTZ R3, R53, R20 ;  /* 0x0000001435037221 */ /* 0x000fcc0000010000 */
[----:B------:R-:W0:Y:S01]  /*3e20*/  MUFU.EX2 R67, R67 ;  /* 0x0000004300437308 */ /* 0x000e220000000800 */
[C---:B--2---:R-:W-:Y:S01]  /*3e30*/  FADD.FTZ R11, R63.reuse, R14 ;  /* 0x0000000e3f0b7221 */ /* 0x044fe20000010000 */
[----:B------:R-:W-:-:S06]  /*3e40*/  F2FP.BF16.F32.PACK_AB R171, R63, R62 ;  /* 0x0000003e3fab723e */ /* 0x000fcc00000010ff */
[----:B------:R-:W2:Y:S01]  /*3e50*/  MUFU.EX2 R70, R70 ;  /* 0x0000004600467308 */ /* 0x000ea20000000800 */
[----:B-1----:R-:W-:-:S07]  /*3e60*/  FADD.FTZ R14, R66, R11 ;  /* 0x0000000b420e7221 */ /* 0x002fce0000010000 */
[----:B------:R2:W1:Y:S01]  /*3e70*/  MUFU.EX2 R175, R2 ;  /* 0x0000000200af7308 */ /* 0x0004620000000800 */
[C---:B0-----:R-:W-:Y:S01]  /*3e80*/  FADD.FTZ R11, R67.reuse, R14 ;  /* 0x0000000e430b7221 */ /* 0x041fe20000010000 */
[----:B------:R-:W-:-:S03]  /*3e90*/  F2FP.BF16.F32.PACK_AB R173, R67, R66 ;  /* 0x0000004243ad723e */ /* 0x000fc600000010ff */
[----:B--2---:R-:W-:-:S04]  /*3ea0*/  FADD.FTZ R2, R70, R11 ;  /* 0x0000000b46027221 */ /* 0x004fc80000010000 */
[C---:B-1----:R-:W-:Y:S01]  /*3eb0*/  FADD.FTZ R2, R175.reuse, R2 ;  /* 0x00000002af027221 */ /* 0x042fe20000010000 */
[----:B------:R-:W-:Y:S01]  /*3ec0*/  F2FP.BF16.F32.PACK_AB R175, R175, R70 ;  /* 0x00000046afaf723e */ /* 0x000fe200000010ff */
[----:B------:R-:W-:Y:S06]  /*3ed0*/  @P1 BRA `(.L_x_10696) ;  /* 0x0000000000041947 */ /* 0x000fec0003800000 */
[----:B------:R-:W-:Y:S01]  /*3ee0*/  BPT.TRAP 0x1 ;  /* 0x000000040000795c */ /* 0x000fe20000300000 */
.L_x_10696:
[----:B------:R-:W-:Y:S01]  /*3ef0*/  PLOP3.LUT P2, PT, PT, PT, UP0, 0x40, 0x0 ;  /* 0x000000000000781c */ /* 0x000fe20003f4e808 */
[----:B------:R0:W1:-:S12]  /*3f00*/  SYNCS.PHASECHK.TRANS64.TRYWAIT P1, [UR38+0x22850], R12 ;  /* 0x0228500cff0075a7 */ /* 0x0000580008020166 */
[----:B0-----:R-:W-:Y:S05]  /*3f10*/  @P2 BRA `(.L_x_10697) ;  /* 0x0000000000042947 */ /* 0x001fea0003800000 */
[----:B------:R-:W-:Y:S01]  /*3f20*/  BPT.TRAP 0x1 ;  /* 0x000000040000795c */ /* 0x000fe20000300000 */
.L_x_10697:
[----:B-1----:R-:W-:Y:S05]  /*3f30*/  @P1 BRA `(.L_x_10698) ;  /* 0x0000000000081947 */ /* 0x002fea0003800000 */
[----:B------:R-:W0:Y:S02]  /*3f40*/  SYNCS.PHASECHK.TRANS64.TRYWAIT P1, [UR38+0x22850], R12 ;  /* 0x0228500cff0075a7 */ /* 0x000e240008020166 */
[----:B0-----:R-:W-:Y:S05]  /*3f50*/  @!P1 BRA `(.L_x_10699) ;  /* 0x000000f400149947 */ /* 0x001fea0003800000 */
.L_x_10698:
[----:B------:R1:W-:Y:S01]  /*3f60*/  BAR.SYNC.DEFER_BLOCKING R7, 0x100 ;  /* 0x000400070000751d */ /* 0x0003e20000010000 */
[----:B------:R-:W-:Y:S01]  /*3f70*/  UIADD3 UR14, UR38, 0x400, URZ ;  /* 0x00000400260e7890 */ /* 0x000fe2000fffe03f */
[----:B------:R-:W-:Y:S01]  /*3f80*/  ISETP.NE.AND P1, PT, R8, 0x1, PT ;  /* 0x000000010800780c */ /* 0x000fe20003f25270 */
[----:B0-----:R-:W-:Y:S02]  /*3f90*/  @!P0 VIADD R9, R9, 0x22860 ;  /* 0x0002286009098836 */ /* 0x001fe40000000000 */
[----:B------:R-:W-:Y:S01]  /*3fa0*/  USHF.R.U32.HI UR14, URZ, 0x4, UR14 ;  /* 0x000000043f0e7899 */ /* 0x000fe2000801160e */
[----:B------:R-:W-:Y:S01]  /*3fb0*/  UMOV UR15, 0x40000040 ;  /* 0x40000040000f7882 */ /* 0x000fe20000000000 */
[----:B------:R-:W0:Y:S02]  /*3fc0*/  S2R R11, SR_CTAID.X ;  /* 0x00000000000b7919 */ /* 0x000e240000002500 */
[----:B------:R-:W-:Y:S01]  /*3fd0*/  ULOP3.LUT UR14, UR14, 0x3fff, URZ, 0xc0, !UPT ;  /* 0x00003fff0e0e7892 */ /* 0x000fe2000f8ec03f */
[----:B------:R-:W-:-:S03]  /*3fe0*/  @!P0 PRMT R9, RZ, 0x654, R9 ;  /* 0x00000654ff098816 */ /* 0x000fc60000000009 */
[----:B------:R-:W-:Y:S02]  /*3ff0*/  ULOP3.LUT UR24, UR14, 0x3000000, URZ, 0xfc, !UPT ;  /* 0x030000000e187892 */ /* 0x000fe4000f8efc3f */
[----:B------:R-:W2:Y:S05]  /*4000*/  @P1 LDC R12, c[0x0][0x44c] ;  /* 0x00011300ff0c1b82 */ /* 0x000eaa0000000800 */
[----:B------:R-:W-:-:S03]  /*4010*/  UMOV UR14, UR24 ;  /* 0x00000018000e7c82 */ /* 0x000fc60008000000 */
[----:B------:R-:W3:Y:S01]  /*4020*/  @P1 LDC R15, c[0x0][0x450] ;  /* 0x00011400ff0f1b82 */ /* 0x000ee20000000800 */
[----:B------:R-:W-:-:S06]  /*4030*/  WARPGROUP.ARRIVE ;  /* 0x00000000000079c5 */ /* 0x000fcc0000000000 */
[----:B------:R-:W-:Y:S01]  /*4040*/  HGMMA.64x256x16.F32.BF16 R24, R152, gdesc[UR12].tnspB, RZ, !UPT, gsb0 ;  /* 0x43e0000c98187df0 */ /* 0x000fe2000c0018ff */
[----:B------:R-:W-:Y:S01]  /*4050*/  UIADD3 UR14, UR24, 0x80, URZ ;  /* 0x00000080180e7890 */ /* 0x000fe2000fffe03f */
[----:B------:R-:W-:Y:S01]  /*4060*/  UMOV UR15, 0x40000040 ;  /* 0x40000040000f7882 */ /* 0x000fe20000000000 */
[----:B0-----:R-:W-:-:S04]  /*4070*/  IMAD.SHL.U32 R11, R11, 0x80, RZ ;  /* 0x000000800b0b7824 */ /* 0x001fc800078e00ff */
[----:B--2---:R-:W-:-:S04]  /*4080*/  @P1 IMAD.HI.U32 R12, R11, R12, RZ ;  /* 0x0000000c0b0c1227 */ /* 0x004fc800078e00ff */
[----:B------:R-:W-:Y:S01]  /*4090*/  IMAD.MOV.U32 R13, RZ, RZ, R11 ;  /* 0x000000ffff0d7224 */ /* 0x000fe200078e000b */
[----:B---3--:R-:W-:Y:S02]  /*40a0*/  @P1 SHF.R.U32.HI R13, RZ, R15, R12 ;  /* 0x0000000fff0d1219 */ /* 0x008fe4000001160c */
[----:B------:R-:W-:Y:S02]  /*40b0*/  PLOP3.LUT P1, PT, PT, PT, UP1, 0x40, 0x0 ;  /* 0x000000000000781c */ /* 0x000fe40003f2e818 */
[----:B------:R-:W-:Y:S01]  /*40c0*/  IADD3 R13, R13, -UR11, R18 ;  /* 0x8000000b0d0d7c10 */ /* 0x000fe2000fffe012 */
[----:B------:R-:W-:Y:S02]  /*40d0*/  WARPGROUP.DEPBAR.LE gsb0, 0x0 ;  /* 0x00008000000079c5 */ /* 0x000fe40000010000 */
[----:B------:R-:W-:-:S09]  /*40e0*/  WARPGROUP.ARRIVE ;  /* 0x00000000000079c5 */ /* 0x000fd20000000000 */
        /* <DEDUP_REMOVED lines=25> */
[----:B------:R-:W-:-:S13]  /*4280*/  R2UR UR14, R13 ;  /* 0x000000000d0e72ca */ /* 0x000fda00000e0000 */
[----:B------:R-:W-:Y:S01]  /*4290*/  UIADD3 UR4, UR14, UR4, URZ ;  /* 0x000000040e047290 */ /* 0x000fe2000fffe03f */
[----:B------:R-:W-:Y:S02]  /*42a0*/  WARPGROUP.DEPBAR.LE gsb0, 0x0 ;  /* 0x00008000000079c5 */ /* 0x000fe40000010000 */
[----:B------:R0:W-:Y:S02]  /*42b0*/  @!P0 SYNCS.ARRIVE.TRANS64.RED.A1T0 RZ, [R9+URZ], RZ ;  /* 0x000000ff09ff89a7 */ /* 0x0001e4000810043f */
[----:B0-----:R-:W-:Y:S01]  /*42c0*/  VIADD R9, R23, 0xfffffffe ;  /* 0xfffffffe17097836 */ /* 0x001fe20000000000 */
[----:B-1----:R-:W-:Y:S06]  /*42d0*/  @P1 BRA `(.L_x_10700) ;  /* 0x0000000000481947 */ /* 0x002fec0003800000 */
[C---:B------:R-:W-:Y:S01]  /*42e0*/  ISETP.GT.AND P1, PT, R13.reuse, RZ, PT ;  /* 0x000000ff0d00720c */ /* 0x040fe20003f24270 */
[----:B------:R-:W-:-:S05]  /*42f0*/  VIADD R12, R13, 0xffffffff ;  /* 0xffffffff0d0c7836 */ /* 0x000fca0000000000 */
[----:B------:R-:W-:-:S07]  /*4300*/  R2UR UR18, R12 ;  /* 0x000000000c1272ca */ /* 0x000fce00000e0000 */
[----:B------:R-:W-:Y:S08]  /*4310*/  @P1 BRA `(.L_x_10701) ;  /* 0x00000000001c1947 */ /* 0x000ff00003800000 */
[----:B------:R-:W-:Y:S02]  /*4320*/  UISETP.NE.AND UP2, UPT, UR5, 0x1, UPT ;  /* 0x000000010500788c */ /* 0x000fe4000bf45270 */
[----:B------:R-:W-:-:S09]  /*4330*/  UIADD3 UR18, -UR14, URZ, URZ ;  /* 0x0000003f0e127290 */ /* 0x000fd2000fffe13f */
[----:B------:R-:W-:Y:S02]  /*4340*/  @UP2 ULDC.64 UR22, c[0x0][0x9e8] ;  /* 0x00027a0000162ab9 */ /* 0x000fe40000000a00 */
[----:B------:R-:W-:-:S04]  /*4350*/  UIMAD.WIDE.U32 UR14, UR18, UR22, URZ ;  /* 0x00000016120e72a5 */ /* 0x000fc8000f8e003f */
[----:B------:R-:W-:-:S04]  /*4360*/  @UP2 USHF.R.U32.HI UR18, URZ, UR23, UR15 ;  /* 0x000000173f122299 */ /* 0x000fc8000801160f */
[----:B------:R-:W-:Y:S01]  /*4370*/  ULOP3.LUT UR18, URZ, UR18, URZ, 0x33, !UPT ;  /* 0x000000123f127292 */ /* 0x000fe2000f8e333f */
[----:B------:R-:W-:Y:S11]  /*4380*/  BRA `(.L_x_10702) ;  /* 0x0000000000107947 */ /* 0x000ff60003800000 */
.L_x_10701:
[----:B------:R-:W-:-:S11]  /*4390*/  UISETP.NE.AND UP2, UPT, UR5, 0x1, UPT ;  /* 0x000000010500788c */ /* 0x000fd6000bf45270 */
[----:B------:R-:W-:Y:S02]  /*43a0*/  @UP2 ULDC.64 UR22, c[0x0][0x9e8] ;  /* 0x00027a0000162ab9 */ /* 0x000fe40000000a00 */
[----:B------:R-:W-:-:S04]  /*43b0*/  UIMAD.WIDE.U32 UR14, UR18, UR22, URZ ;  /* 0x00000016120e72a5 */ /* 0x000fc8000f8e003f */
[----:B------:R-:W-:-:S12]  /*43c0*/  @UP2 USHF.R.U32.HI UR18, URZ, UR23, UR15 ;  /* 0x000000173f122299 */ /* 0x000fd8000801160f */
.L_x_10702:
[----:B------:R-:W-:-:S04]  /*43d0*/  UIMAD UR5, UR18, UR5, UR5 ;  /* 0x00000005120572a4 */ /* 0x000fc8000f8e0205 */
[----:B------:R-:W-:-:S04]  /*43e0*/  UISETP.LT.AND UP2, UPT, UR4, UR5, UPT ;  /* 0x000000050400728c */ /* 0x000fc8000bf41270 */
[----:B------:R-:W-:-:S12]  /*43f0*/  USEL UR4, UR4, UR5, UP2 ;  /* 0x0000000504047287 */ /* 0x000fd80009000000 */
.L_x_10700:
[----:B------:R-:W-:-:S04]  /*4400*/  UIMAD.WIDE UR4, UR4, 0x2aaaaaab, URZ ;  /* 0x2aaaaaab040478a5 */ /* 0x000fc8000f8e023f */
[----:B------:R-:W-:-:S04]  /*4410*/  USHF.R.U32.HI UR4, URZ, 0x1f, UR5 ;  /* 0x0000001f3f047899 */ /* 0x000fc80008011605 */
[----:B------:R-:W-:-:S03]  /*4420*/  ULEA.HI.SX32 UR4, UR5, UR4, 0x1c ;  /* 0x0000000405047291 */ /* 0x000fc6000f8fe23f */
[----:B------:R-:W-:Y:S01]  /*4430*/  UMOV UR5, URZ ;  /* 0x0000003f00057c82 */ /* 0x000fe20008000000 */
[----:B------:R-:W-:-:S04]  /*4440*/  UISETP.LT.AND UP2, UPT, UR37, UR4, UPT ;  /* 0x000000042500728c */ /* 0x000fc8000bf41270 */
[----:B------:R-:W-:-:S03]  /*4450*/  USEL UR25, UR37, UR4, !UP2 ;  /* 0x0000000425197287 */ /* 0x000fc6000d000000 */
[----:B------:R-:W-:-:S03]  /*4460*/  UMOV UR4, URZ ;  /* 0x0000003f00047c82 */ /* 0x000fc60008000000 */
[----:B------:R-:W-:-:S13]  /*4470*/  ISETP.GE.AND P1, PT, R9, UR25, PT ;  /* 0x0000001909007c0c */ /* 0x000fda000bf26270 */
        /* <DEDUP_REMOVED lines=8> */
.L_x_10720:
[----:B------:R-:W-:Y:S01]  /*4500*/  UIADD3 UR4, UR4, 0x1, URZ ;  /* 0x0000000104047890 */ /* 0x000fe2000fffe03f */
[----:B------:R-:W-:-:S03]  /*4510*/  PLOP3.LUT P1, PT, PT, PT, UP0, 0x40, 0x0 ;  /* 0x000000000000781c */ /* 0x000fc60003f2e808 */
[----:B------:R-:W-:-:S04]  /*4520*/  UISETP.NE.AND UP2, UPT, UR4, 0x2, UPT ;  /* 0x000000020400788c */ /* 0x000fc8000bf45270 */
[----:B------:R-:W-:Y:S02]  /*4530*/  USEL UR10, URZ, 0x1, UP2 ;  /* 0x000000013f0a7887 */ /* 0x000fe40009000000 */
[----:B------:R-:W-:Y:S02]  /*4540*/  USEL UR4, UR4, URZ, UP2 ;  /* 0x0000003f04047287 */ /* 0x000fe40009000000 */
[----:B------:R-:W-:Y:S02]  /*4550*/  ULOP3.LUT UR5, UR5, UR10, URZ, 0x3c, !UPT ;  /* 0x0000000a05057292 */ /* 0x000fe4000f8e3c3f */
[----:B0-2---:R-:W-:Y:S10]  /*4560*/  @P1 BRA `(.L_x_10704) ;  /* 0x0000000000041947 */ /* 0x005ff40003800000 */
[----:B------:R-:W-:Y:S01]  /*4570*/  BPT.TRAP 0x1 ;  /* 0x000000040000795c */ /* 0x000fe20000300000 */
.L_x_10704:
[----:B------:R-:W-:Y:S01]  /*4580*/  PLOP3.LUT P2, PT, PT, PT, UP0, 0x40, 0x0 ;  /* 0x000000000000781c */ /* 0x000fe20003f4e808 */
[----:B------:R-:W-:Y:S01]  /*4590*/  ULEA UR31, UR4, UR38, 0x3 ;  /* 0x00000026041f7291 */ /* 0x000fe2000f8e183f */
[----:B------:R-:W-:-:S05]  /*45a0*/  IMAD.U32 R13, RZ, RZ, UR5 ;  /* 0x00000005ff0d7e24 */ /* 0x000fca000f8e00ff */
[----:B------:R-:W-:-:S04]  /*45b0*/  SHF.L.U32 R13, R13, 0x1f, RZ ;  /* 0x0000001f0d0d7819 */ /* 0x000fc800000006ff */
[----:B------:R0:W1:Y:S02]  /*45c0*/  SYNCS.PHASECHK.TRANS64.TRYWAIT P1, [UR31+0x22830], R13 ;  /* 0x0228300dff0075a7 */ /* 0x000064000802015f */
[----:B------:R-:W-:Y:S05]  /*45d0*/  @P2 BRA `(.L_x_10705) ;  /* 0x0000000000042947 */ /* 0x000fea0003800000 */
[----:B------:R-:W-:Y:S01]  /*45e0*/  BPT.TRAP 0x1 ;  /* 0x000000040000795c */ /* 0x000fe20000300000 */
.L_x_10705:
[----:B-1----:R-:W-:Y:S05]  /*45f0*/  @P1 BRA `(.L_x_10706) ;  /* 0x0000000000081947 */ /* 0x002fea0003800000 */
[----:B------:R-:W1:Y:S02]  /*4600*/  SYNCS.PHASECHK.TRANS64.TRYWAIT P1, [UR31+0x22830], R13 ;  /* 0x0228300dff0075a7 */ /* 0x000e64000802015f */
[----:B-1----:R-:W-:Y:S05]  /*4610*/  @!P1 BRA `(.L_x_10707) ;  /* 0x000000ec00789947 */ /* 0x002fea0003800000 */
.L_x_10706:
[----:B------:R-:W-:Y:S01]  /*4620*/  UIMAD UR22, UR4, 0x300, UR6 ;  /* 0x00000300041678a4 */ /* 0x000fe2000f8e0206 */
[----:B------:R-:W-:Y:S01]  /*4630*/  WARPGROUP.ARRIVE ;  /* 0x00000000000079c5 */ /* 0x000fe20000000000 */
[----:B------:R-:W-:Y:S01]  /*4640*/  UMOV UR23, 0x40000040 ;  /* 0x4000004000177882 */ /* 0x000fe20000000000 */
[----:B------:R-:W-:Y:S01]  /*4650*/  UMOV UR11, 0x40000040 ;  /* 0x40000040000b7882 */ /* 0x000fe20000000000 */
[----:B------:R-:W-:Y:S01]  /*4660*/  UIADD3 UR10, UR22, 0x2, URZ ;  /* 0x00000002160a7890 */ /* 0x000fe2000fffe03f */
[----:B------:R-:W-:Y:S01]  /*4670*/  ISETP.NE.AND P1, PT, R8, 0x1, PT ;  /* 0x000000010800780c */ /* 0x000fe20003f25270 */
[----:B------:R-:W-:Y:S01]  /*4680*/  UIADD3 UR14, UR22, 0x4, URZ ;  /* 0x00000004160e7890 */ /* 0x000fe2000fffe03f */
[----:B------:R-:W-:Y:S01]  /*4690*/  IMAD.MOV.U32 R20, RZ, RZ, R6 ;  /* 0x000000ffff147224 */ /* 0x000fe200078e0006 */
[----:B------:R-:W-:Y:S01]  /*46a0*/  UMOV UR15, 0x40000040 ;  /* 0x40000040000f7882 */ /* 0x000fe20000000000 */
[----:B------:R-:W-:Y:S01]  /*46b0*/  HGMMA.64x96x16.F32.BF16 R152, gdesc[UR20], RZ, !UPT, gsb0 ;  /* 0x01600000149879f0 */ /* 0x000fe2000c0018ff */
[----:B------:R-:W-:Y:S01]  /*46c0*/  UIADD3 UR18, UR22, 0x6, URZ ;  /* 0x0000000616127890 */ /* 0x000fe2000fffe03f */
[----:B------:R-:W-:Y:S01]  /*46d0*/  IMAD R14, R9, -0x60, RZ ;  /* 0xffffffa0090e7824 */ /* 0x000fe200078e02ff */
[----:B------:R-:W-:Y:S01]  /*46e0*/  UMOV UR19, 0x40000040 ;  /* 0x4000004000137882 */ /* 0x000fe20000000000 */
[----:B------:R-:W-:-:S02]  /*46f0*/  IMAD.U32 R12, RZ, RZ, UR31 ;  /* 0x0000001fff0c7e24 */ /* 0x000fc4000f8e00ff */
[----:B------:R-:W-:-:S03]  /*4700*/  VIADD R22, R14, 0x1 ;  /* 0x000000010e167836 */ /* 0x000fc60000000000 */
[----:B------:R-:W2:Y:S01]  /*4710*/  @P1 LDC R15, c[0x0][0x44c] ;  /* 0x00011300ff0f1b82 */ /* 0x000ea20000000800 */
[----:B------:R-:W-:-:S04]  /*4720*/  IMAD R21, R5, -0x2, R22 ;  /* 0xfffffffe05157824 */ /* 0x000fc800078e0216 */
[----:B------:R-:W-:-:S03]  /*4730*/  IMAD R21, R16, UR30, R21 ;  /* 0x0000001e10157c24 */ /* 0x000fc6000f8e0215 */
[----:B-1----:R-:W1:Y:S01]  /*4740*/  @P1 LDC R4, c[0x0][0x450] ;  /* 0x00011400ff041b82 */ /* 0x002e620000000800 */
[----:B--2---:R-:W-:-:S05]  /*4750*/  @P1 IMAD.HI.U32 R15, R6, R15, RZ ;  /* 0x0000000f060f1227 */ /* 0x004fca00078e00ff */
[----:B-1----:R-:W-:Y:S01]  /*4760*/  @P1 SHF.R.U32.HI R20, RZ, R4, R15 ;  /* 0x00000004ff141219 */ /* 0x002fe2000001160f */
[----:B------:R-:W-:Y:S01]  /*4770*/  @!P0 VIADD R15, R12, 0x22840 ;  /* 0x000228400c0f8836 */ /* 0x000fe20000000000 */
[----:B------:R-:W-:Y:S02]  /*4780*/  PLOP3.LUT P1, PT, PT, PT, UP1, 0x40, 0x0 ;  /* 0x000000000000781c */ /* 0x000fe40003f2e818 */
[----:B------:R-:W-:Y:S01]  /*4790*/  IADD3 R4, -R19, 0xb, RZ ;  /* 0x0000000b13047810 */ /* 0x000fe20007ffe1ff */
[----:B------:R-:W1:Y:S01]  /*47a0*/  SHFL.IDX PT, R201, R20, RZ, 0x1c1f ;  /* 0x001c1fff14c97589 */ /* 0x000e6200000e0000 */
[----:B------:R-:W-:Y:S01]  /*47b0*/  @!P0 PRMT R15, RZ, 0x654, R15 ;  /* 0x00000654ff0f8816 */ /* 0x000fe2000000000f */
[----:B------:R-:W-:Y:S02]  /*47c0*/  WARPGROUP.DEPBAR.LE gsb0, 0x0 ;  /* 0x00008000000079c5 */ /* 0x000fe40000010000 */
[----:B------:R-:W-:-:S06]  /*47d0*/  WARPGROUP.ARRIVE ;  /* 0x00000000000079c5 */ /* 0x000fcc0000000000 */
[----:B------:R-:W-:Y:S01]  /*47e0*/  HGMMA.64x96x16.F32.BF16 R152, gdesc[UR8], R152, gsb0 ;  /* 0x01600000089879f0 */ /* 0x000fe20008001898 */
[----:B------:R-:W-:Y:S02]  /*47f0*/  UMOV UR11, UR27 ;  /* 0x0000001b000b7c82 */ /* 0x000fe40008000000 */
[----:B------:R-:W-:-:S04]  /*4800*/  VIADD R21, R21, -UR11 ;  /* 0x8000000b15157c36 */ /* 0x000fc80008000000 */
[C---:B------:R-:W-:Y:S02]  /*4810*/  VIADD R22, R21.reuse, UR28 ;  /* 0x0000001c15167c36 */ /* 0x040fe40008000000 */
[----:B------:R-:W-:Y:S02]  /*4820*/  VIADD R200, R21, UR7 ;  /* 0x0000000715c87c36 */ /* 0x000fe40008000000 */
[C---:B-1----:R-:W-:Y:S02]  /*4830*/  IMAD.IADD R21, R201.reuse, 0x1, R22 ;  /* 0x00000001c9157824 */ /* 0x042fe400078e0216 */
[----:B------:R-:W-:Y:S01]  /*4840*/  IMAD.IADD R23, R201, 0x1, R200 ;  /* 0x00000001c9177824 */ /* 0x000fe200078e02c8 */
        /* <DEDUP_REMOVED lines=8> */
[----:B------:R1:W-:Y:S01]  /*48d0*/  @!P0 SYNCS.ARRIVE.TRANS64.RED.A1T0 RZ, [R15+URZ], RZ ;  /* 0x000000ff0fff89a7 */ /* 0x0003e2000810043f */
[----:B------:R-:W-:Y:S05]  /*48e0*/  @P1 BRA `(.L_x_10708) ;  /* 0x00000000005c1947 */ /* 0x000fea0003800000 */
[----:B-1----:R-:W-:Y:S01]  /*48f0*/  IMAD R15, R16, UR30, R201 ;  /* 0x0000001e100f7c24 */ /* 0x002fe2000f8e02c9 */
        /* <DEDUP_REMOVED lines=12> */
.L_x_10710:
[----:B------:R-:W-:-:S05]  /*49c0*/  IMAD.U32 R201, RZ, RZ, UR29 ;  /* 0x0000001dffc97e24 */ /* 0x000fca000f8e00ff */
[----:B------:R-:W-:-:S13]  /*49d0*/  ISETP.NE.AND P1, PT, R201, 0x1, PT ;  /* 0x00000001c900780c */ /* 0x000fda0003f25270 */
[----:B------:R-:W1:Y:S02]  /*49e0*/  @P1 LDC.64 R202, c[0x0][0x9e8] ;  /* 0x00027a00ffca1b82 */ /* 0x000e640000000a00 */
[----:B-1----:R-:W-:-:S05]  /*49f0*/  @P1 IMAD.HI.U32 R202, R15, R202, RZ ;  /* 0x000000ca0fca1227 */ /* 0x002fca00078e00ff */
[----:B------:R-:W-:-:S07]  /*4a00*/  @P1 SHF.R.U32.HI R15, RZ, R203, R202 ;  /* 0x000000cbff0f1219 */ /* 0x000fce00000116ca */
.L_x_10711:
[----:B------:R-:W-:Y:S05]  /*4a10*/  BSYNC B0 ;  /* 0x0000000000007941 */ /* 0x000fea0003800000 */
.L_x_10709:
[----:B------:R-:W-:-:S04]  /*4a20*/  IMAD R202, R5, -0x2, R14 ;  /* 0xfffffffe05ca7824 */ /* 0x000fc800078e020e */
[----:B------:R-:W-:-:S05]  /*4a30*/  IMAD R202, R15, R201, R202 ;  /* 0x000000c90fca7224 */ /* 0x000fca00078e02ca */
[----:B------:R-:W-:Y:S02]  /*4a40*/  VIADDMNMX R21, R202, R201, R21, PT ;  /* 0x000000c9ca157246 */ /* 0x000fe40003800115 */
[----:B------:R-:W-:-:S07]  /*4a50*/  VIMNMX R23, R23, R202, !PT ;  /* 0x000000ca17177248 */ /* 0x000fce0007fe0100 */
.L_x_10708:
[C---:B------:R-:W-:Y:S02]  /*4a60*/  ISETP.GE.AND P1, PT, R14.reuse, 0x1, PT ;  /* 0x000000010e00780c */ /* 0x040fe40003f26270 */
[----:B------:R-:W-:Y:S02]  /*4a70*/  ISETP.GE.AND P4, PT, R14, 0x9, PT ;  /* 0x000000090e00780c */ /* 0x000fe40003f86270 */
[----:B------:R-:W-:Y:S02]  /*4a80*/  LOP3.LUT R17, R17, 0xfffbffff, RZ, 0xc0, !PT ;  /* 0xfffbffff11117812 */ /* 0x000fe400078ec0ff */
[----:B------:R-:W-:-:S04]  /*4a90*/  ISETP.GT.AND P2, PT, R23, RZ, !P1 ;  /* 0x000000ff1700720c */ /* 0x000fc80004f44270 */
[----:B------:R-:W-:-:S03]  /*4aa0*/  ISETP.LT.OR P2, PT, R21, 0x1, P2 ;  /* 0x000000011500780c */ /* 0x000fc60001741670 */
[----:B------:R-:W-:Y:S02]  /*4ab0*/  @P1 LOP3.LUT R17, R17, 0x40000, RZ, 0xfc, !PT ;  /* 0x0004000011111812 */ /* 0x000fe400078efcff */
[----:B------:R-:W-:Y:S02]  /*4ac0*/  ISETP.GE.AND P1, PT, R14, 0x2, PT ;  /* 0x000000020e00780c */ /* 0x000fe40003f26270 */
[----:B------:R-:W-:Y:S02]  /*4ad0*/  LOP3.LUT R17, R17, 0xfffffffd, RZ, 0xc0, !PT ;  /* 0xfffffffd11117812 */ /* 0x000fe400078ec0ff */
[----:B-1----:R-:W-:Y:S02]  /*4ae0*/  FSEL R15, R152, -INF , !P2 ;  /* 0xff800000980f7808 */ /* 0x002fe40005000000 */
[----:B------:R-:W-:Y:S02]  /*4af0*/  ISETP.GT.AND P3, PT, R23, 0x1, !P1 ;  /* 0x000000011700780c */ /* 0x000fe40004f64270 */
[----:B------:R-:W-:-:S02]  /*4b00*/  @P4 LOP3.LUT R17, R17, 0x2, RZ, 0xfc, !PT ;  /* 0x0000000211114812 */ /* 0x000fc400078efcff */
[----:B------:R-:W-:Y:S02]  /*4b10*/  ISETP.GT.AND P2, PT, R23, 0x8, !P4 ;  /* 0x000000081700780c */ /* 0x000fe40006744270 */
[C---:B------:R-:W-:Y:S02]  /*4b20*/  ISETP.GE.AND P4, PT, R14.reuse, 0xa, PT ;  /* 0x0000000a0e00780c */ /* 0x040fe40003f86270 */
[C---:B------:R-:W-:Y:S02]  /*4b30*/  ISETP.LT.OR P3, PT, R21.reuse, 0x2, P3 ;  /* 0x000000021500780c */ /* 0x040fe40001f61670 */
[----:B------:R-:W-:Y:S02]  /*4b40*/  ISETP.LT.OR P2, PT, R21, 0x9, P2 ;  /* 0x000000091500780c */ /* 0x000fe40001741670 */
[----:B------:R-:W-:Y:S02]  /*4b50*/  FSEL R153, R153, -INF , !P3 ;  /* 0xff80000099997808 */ /* 0x000fe40005800000 */
[----:B------:R-:W-:-:S02]  /*4b60*/  ISETP.GE.AND P3, PT, R14, 0x11, PT ;  /* 0x000000110e00780c */ /* 0x000fc40003f66270 */
[----:B------:R-:W-:Y:S02]  /*4b70*/  LOP3.LUT R17, R17, 0xfffffffb, RZ, 0xc0, !PT ;  /* 0xfffffffb11117812 */ /* 0x000fe400078ec0ff */
[----:B------:R-:W-:Y:S02]  /*4b80*/  FSEL R156, R156, -INF , !P2 ;  /* 0xff8000009c9c7808 */ /* 0x000fe40005000000 */
[----:B------:R-:W-:Y:S02]  /*4b90*/  ISETP.GT.AND P2, PT, R23, 0x9, !P4 ;  /* 0x000000091700780c */ /* 0x000fe40006744270 */
[----:B------:R-:W-:Y:S02]  /*4ba0*/  @P4 LOP3.LUT R17, R17, 0x4, RZ, 0xfc, !PT ;  /* 0x0000000411114812 */ /* 0x000fe400078efcff */
[----:B------:R-:W-:Y:S02]  /*4bb0*/  ISETP.LT.OR P2, PT, R21, 0xa, P2 ;  /* 0x0000000a1500780c */ /* 0x000fe40001741670 */
[----:B------:R-:W-:-:S02]  /*4bc0*/  LOP3.LUT R17, R17, 0xfffffff7, RZ, 0xc0, !PT ;  /* 0xfffffff711117812 */ /* 0x000fc400078ec0ff */
[----:B------:R-:W-:Y:S02]  /*4bd0*/  FSEL R157, R157, -INF , !P2 ;  /* 0xff8000009d9d7808 */ /* 0x000fe40005000000 */
[----:B------:R-:W-:Y:S02]  /*4be0*/  @P3 LOP3.LUT R17, R17, 0x8, RZ, 0xfc, !PT ;  /* 0x0000000811113812 */ /* 0x000fe400078efcff */
[----:B------:R-:W-:Y:S02]  /*4bf0*/  ISETP.GT.AND P2, PT, R23, 0x10, !P3 ;  /* 0x000000101700780c */ /* 0x000fe40005f44270 */
[----:B------:R-:W-:Y:S02]  /*4c00*/  ISETP.GE.AND P3, PT, R14, 0x12, PT ;  /* 0x000000120e00780c */ /* 0x000fe40003f66270 */
[----:B------:R-:W-:Y:S02]  /*4c10*/  ISETP.LT.OR P2, PT, R21, 0x11, P2 ;  /* 0x000000111500780c */ /* 0x000fe40001741670 */
[----:B------:R-:W-:-:S02]  /*4c20*/  LOP3.LUT R17, R17, 0xffffffef, RZ, 0xc0, !PT ;  /* 0xffffffef11117812 */ /* 0x000fc400078ec0ff */
        /* <DEDUP_REMOVED lines=102> */
[----:B------:R-:W-:-:S04]  /*5290*/  ISETP.GT.AND P6, PT, R23, 0x59, !P6 ;  /* 0x000000591700780c */ /* 0x000fc800077c4270 */
[----:B------:R-:W-:Y:S02]  /*52a0*/  ISETP.LT.OR P6, PT, R21, 0x5a, P6 ;  /* 0x0000005a1500780c */ /* 0x000fe400037c1670 */
[----:B------:R-:W1:Y:S02]  /*52b0*/  SHFL.IDX PT, R21, R20, 0x1, 0x1c1f ;  /* 0x003c1f0014157f89 */ /* 0x000e6400000e0000 */
[----:B------:R-:W-:Y:S02]  /*52c0*/  FSEL R197, R197, -INF , !P6 ;  /* 0xff800000c5c57808 */ /* 0x000fe40007000000 */
[----:B------:R-:W-:Y:S01]  /*52d0*/  PLOP3.LUT P6, PT, PT, PT, UP1, 0x40, 0x0 ;  /* 0x000000000000781c */ /* 0x000fe20003fce818 */
[--C-:B-1----:R-:W-:Y:S02]  /*52e0*/  IMAD.IADD R22, R22, 0x1, R21.reuse ;  /* 0x0000000116167824 */ /* 0x102fe400078e0215 */
[----:B------:R-:W-:-:S10]  /*52f0*/  IMAD.IADD R200, R200, 0x1, R21 ;  /* 0x00000001c8c87824 */ /* 0x000fd400078e0215 */
[----:B------:R-:W-:Y:S05]  /*5300*/  @P6 BRA `(.L_x_10712) ;  /* 0x00000000005c6947 */ /* 0x000fea0003800000 */
        /* <DEDUP_REMOVED lines=13> */
.L_x_10714:
[----:B------:R-:W-:-:S05]  /*53e0*/  IMAD.U32 R152, RZ, RZ, UR29 ;  /* 0x0000001dff987e24 */ /* 0x000fca000f8e00ff */
[----:B------:R-:W-:-:S13]  /*53f0*/  ISETP.NE.AND P6, PT, R152, 0x1, PT ;  /* 0x000000019800780c */ /* 0x000fda0003fc5270 */
[----:B------:R-:W1:Y:S02]  /*5400*/  @P6 LDC.64 R20, c[0x0][0x9e8] ;  /* 0x00027a00ff146b82 */ /* 0x000e640000000a00 */
[----:B-1----:R-:W-:-:S05]  /*5410*/  @P6 IMAD.HI.U32 R20, R23, R20, RZ ;  /* 0x0000001417146227 */ /* 0x002fca00078e00ff */
[----:B------:R-:W-:-:S07]  /*5420*/  @P6 SHF.R.U32.HI R23, RZ, R21, R20 ;  /* 0x00000015ff176219 */ /* 0x000fce0000011614 */
.L_x_10715:
[----:B------:R-:W-:Y:S05]  /*5430*/  BSYNC B0 ;  /* 0x0000000000007941 */ /* 0x000fea0003800000 */
.L_x_10713:
[----:B------:R-:W-:-:S04]  /*5440*/  IMAD R14, R5, -0x2, R14 ;  /* 0xfffffffe050e7824 */ /* 0x000fc800078e020e */
[----:B------:R-:W-:-:S05]  /*5450*/  IMAD R23, R23, R152, R14 ;  /* 0x0000009817177224 */ /* 0x000fca00078e020e */
[----:B------:R-:W-:Y:S02]  /*5460*/  VIADDMNMX R22, R23, R152, R22, PT ;  /* 0x0000009817167246 */ /* 0x000fe40003800116 */
[----:B------:R-:W-:-:S07]  /*5470*/  VIMNMX R200, R200, R23, !PT ;  /* 0x00000017c8c87248 */ /* 0x000fce0007fe0100 */
.L_x_10712:
[----:B------:R-:W-:Y:S01]  /*5480*/  ISETP.GT.AND P1, PT, R200, 0x1, !P1 ;  /* 0x00000001c800780c */ /* 0x000fe20004f24270 */
[----:B------:R-:W-:Y:S01]  /*5490*/  UMOV UR10, UR26 ;  /* 0x0000001a000a7c82 */ /* 0x000fe20008000000 */
[----:B------:R-:W-:Y:S02]  /*54a0*/  LOP3.LUT P6, RZ, R17, 0x10000, RZ, 0xc0, !PT ;  /* 0x0001000011ff7812 */ /* 0x000fe400078cc0ff */
[----:B------:R-:W-:Y:S02]  /*54b0*/  ISETP.LT.OR P1, PT, R22, 0x2, P1 ;  /* 0x000000021600780c */ /* 0x000fe40000f21670 */
[----:B------:R-:W-:Y:S02]  /*54c0*/  FMNMX.FTZ R14, R15, R0, !PT ;  /* 0x000000000f0e7209 */ /* 0x000fe40007810000 */
[----:B------:R-:W-:Y:S02]  /*54d0*/  FSEL R155, R155, -INF , !P1 ;  /* 0xff8000009b9b7808 */ /* 0x000fe40004800000 */
[----:B------:R-:W-:-:S02]  /*54e0*/  LOP3.LUT P1, RZ, R17, 0x2, RZ, 0xc0, !PT ;  /* 0x0000000211ff7812 */ /* 0x000fc4000782c0ff */
[----:B------:R-:W-:Y:S02]  /*54f0*/  FMNMX.FTZ R21, R153, R14, !PT ;  /* 0x0000000e99157209 */ /* 0x000fe40007810000 */
[----:B------:R-:W-:Y:S02]  /*5500*/  ISETP.GT.AND P1, PT, R200, 0x8, !P1 ;  /* 0x00000008c800780c */ /* 0x000fe40004f24270 */
[----:B------:R-:W-:Y:S02]  /*5510*/  FMNMX.FTZ R14, R156, R21, !PT ;  /* 0x000000159c0e7209 */ /* 0x000fe40007810000 */
[----:B------:R-:W-:Y:S02]  /*5520*/  ISETP.LT.OR P1, PT, R22, 0x9, P1 ;  /* 0x000000091600780c */ /* 0x000fe40000f21670 */
[----:B------:R-:W-:Y:S02]  /*5530*/  FMNMX.FTZ R21, R157, R14, !PT ;  /* 0x0000000e9d157209 */ /* 0x000fe40007810000 */
        /* <DEDUP_REMOVED lines=46> */
[----:B------:R-:W-:Y:S02]  /*5820*/  FMNMX.FTZ R20, R197, R14, !PT ;  /* 0x0000000ec5147209 */ /* 0x000fe40007810000 */
[----:B------:R-:W-:Y:S02]  /*5830*/  FSEL R171, R171, -INF , !P1 ;  /* 0xff800000abab7808 */ /* 0x000fe40004800000 */
[C---:B------:R-:W-:Y:S01]  /*5840*/  LOP3.LUT P1, RZ, R17.reuse, 0x2000, RZ, 0xc0, !PT ;  /* 0x0000200011ff7812 */ /* 0x040fe2000782c0ff */
[----:B------:R-:W1:Y:S01]  /*5850*/  SHFL.BFLY PT, R21, R20, 0x2, 0x1f ;  /* 0x0c401f0014157f89 */ /* 0x000e6200000e0000 */
        /* <DEDUP_REMOVED lines=10> */
[----:B------:R-:W-:Y:S02]  /*5900*/  ISETP.LT.OR P1, PT, R22, 0x2a, P1 ;  /* 0x0000002a1600780c */ /* 0x000fe40000f21670 */
[----:B------:R-:W-:Y:S02]  /*5910*/  ISETP.GT.AND P4, PT, R200, 0x51, !P4 ;  /* 0x00000051c800780c */ /* 0x000fe40006784270 */
[----:B------:R-:W-:-:S02]  /*5920*/  FSEL R175, R175, -INF , !P1 ;  /* 0xff800000afaf7808 */ /* 0x000fc40004800000 */
[----:B------:R-:W-:Y:S02]  /*5930*/  LOP3.LUT P1, RZ, R17, 0x800, RZ, 0xc0, !PT ;  /* 0x0000080011ff7812 */ /* 0x000fe4000782c0ff */
[----:B-1----:R-:W-:Y:S02]  /*5940*/  FMNMX.FTZ R21, R20, R21, !PT ;  /* 0x0000001514157209 */ /* 0x002fe40007810000 */
[----:B------:R-:W-:Y:S02]  /*5950*/  ISETP.GT.AND P1, PT, R200, 0x30, !P1 ;  /* 0x00000030c800780c */ /* 0x000fe40004f24270 */
[C---:B------:R-:W-:Y:S01]  /*5960*/  ISETP.LT.OR P3, PT, R22.reuse, 0x51, P3 ;  /* 0x000000511600780c */ /* 0x040fe20001f61670 */
[----:B------:R-:W1:Y:S01]  /*5970*/  SHFL.BFLY PT, R14, R21, 0x1, 0x1f ;  /* 0x0c201f00150e7f89 */ /* 0x000e6200000e0000 */
[----:B------:R-:W-:Y:S02]  /*5980*/  ISETP.LT.OR P1, PT, R22, 0x31, P1 ;  /* 0x000000311600780c */ /* 0x000fe40000f21670 */
[----:B------:R-:W-:-:S02]  /*5990*/  ISETP.GT.AND P5, PT, R200, 0x58, !P5 ;  /* 0x00000058c800780c */ /* 0x000fc40006fa4270 */
[----:B------:R-:W-:Y:S02]  /*59a0*/  FSEL R178, R178, -INF , !P1 ;  /* 0xff800000b2b27808 */ /* 0x000fe40004800000 */
[----:B------:R-:W-:Y:S02]  /*59b0*/  LOP3.LUT P1, RZ, R17, 0x400, RZ, 0xc0, !PT ;  /* 0x0000040011ff7812 */ /* 0x000fe4000782c0ff */
[----:B------:R-:W-:Y:S02]  /*59c0*/  ISETP.LT.OR P4, PT, R22, 0x52, P4 ;  /* 0x000000521600780c */ /* 0x000fe40002781670 */
[----:B------:R-:W-:Y:S02]  /*59d0*/  ISETP.GT.AND P1, PT, R200, 0x31, !P1 ;  /* 0x00000031c800780c */ /* 0x000fe40004f24270 */
[----:B------:R-:W-:Y:S02]  /*59e0*/  FSEL R194, R194, -INF , !P3 ;  /* 0xff800000c2c27808 */ /* 0x000fe40005800000 */
[----:B------:R-:W-:-:S02]  /*59f0*/  ISETP.LT.OR P1, PT, R22, 0x32, P1 ;  /* 0x000000321600780c */ /* 0x000fc40000f21670 */
[----:B------:R-:W-:Y:S02]  /*5a00*/  ISETP.LT.OR P5, PT, R22, 0x59, P5 ;  /* 0x000000591600780c */ /* 0x000fe40002fa1670 */
[----:B------:R-:W-:Y:S02]  /*5a10*/  FSEL R179, R179, -INF , !P1 ;  /* 0xff800000b3b37808 */ /* 0x000fe40004800000 */
[----:B------:R-:W-:Y:S02]  /*5a20*/  LOP3.LUT P1, RZ, R17, 0x200, RZ, 0xc0, !PT ;  /* 0x0000020011ff7812 */ /* 0x000fe4000782c0ff */
[----:B------:R-:W-:Y:S02]  /*5a30*/  FSEL R195, R195, -INF , !P4 ;  /* 0xff800000c3c37808 */ /* 0x000fe40006000000 */
[----:B------:R-:W-:Y:S02]  /*5a40*/  ISETP.GT.AND P1, PT, R200, 0x38, !P1 ;  /* 0x00000038c800780c */ /* 0x000fe40004f24270 */
[----:B-1----:R-:W-:-:S02]  /*5a50*/  FMNMX.FTZ R14, R21, R14, !PT ;  /* 0x0000000e150e7209 */ /* 0x002fc40007810000 */
[----:B------:R-:W-:Y:S02]  /*5a60*/  ISETP.LT.OR P1, PT, R22, 0x39, P1 ;  /* 0x000000391600780c */ /* 0x000fe40000f21670 */
[----:B------:R-:W-:Y:S01]  /*5a70*/  FSEL R198, R198, -INF , !P5 ;  /* 0xff800000c6c67808 */ /* 0x000fe20006800000 */
[----:B------:R-:W-:Y:S01]  /*5a80*/  FMUL.FTZ R202, R14, UR10 ;  /* 0x0000000a0eca7c20 */ /* 0x000fe20008410000 */
[----:B------:R-:W-:Y:S02]  /*5a90*/  FSEL R182, R182, -INF , !P1 ;  /* 0xff800000b6b67808 */ /* 0x000fe40004800000 */
[----:B------:R-:W-:-:S04]  /*5aa0*/  LOP3.LUT P1, RZ, R17, 0x100, RZ, 0xc0, !PT ;  /* 0x0000010011ff7812 */ /* 0x000fc8000782c0ff */
[----:B------:R-:W-:-:S04]  /*5ab0*/  ISETP.GT.AND P1, PT, R200, 0x39, !P1 ;  /* 0x00000039c800780c */ /* 0x000fc80004f24270 */
[----:B------:R-:W-:-:S04]  /*5ac0*/  ISETP.LT.OR P1, PT, R22, 0x3a, P1 ;  /* 0x0000003a1600780c */ /* 0x000fc80000f21670 */
        /* <DEDUP_REMOVED lines=23> */
[--C-:B------:R-:W-:Y:S01]  /*5c40*/  FFMA.FTZ R152, R15, UR10, -R202.reuse ;  /* 0x0000000a0f987c23 */ /* 0x100fe200080108ca */
[----:B------:R-:W-:Y:S01]  /*5c50*/  FMNMX.FTZ R20, R158, R21, !PT ;  /* 0x000000159e147209 */ /* 0x000fe20007810000 */
[--C-:B------:R-:W-:Y:S01]  /*5c60*/  FFMA.FTZ R15, R153, UR10, -R202.reuse ;  /* 0x0000000a990f7c23 */ /* 0x100fe200080108ca */
[--C-:B------:R-:W-:Y:S01]  /*5c70*/  FFMA.FTZ R154, R156, UR10, -R202.reuse ;  /* 0x0000000a9c9a7c23 */ /* 0x100fe200080108ca */
[--C-:B------:R-:W-:Y:S01]  /*5c80*/  FFMA.FTZ R156, R160, UR10, -R202.reuse ;  /* 0x0000000aa09c7c23 */ /* 0x100fe200080108ca */
[----:B------:R-:W-:Y:S01]  /*5c90*/  FMNMX.FTZ R21, R159, R20, !PT ;  /* 0x000000149f157209 */ /* 0x000fe20007810000 */
[--C-:B------:R-:W-:Y:S01]  /*5ca0*/  FFMA.FTZ R168, R168, UR10, -R202.reuse ;  /* 0x0000000aa8a87c23 */ /* 0x100fe200080108ca */
[----:B------:R-:W-:Y:S01]  /*5cb0*/  FSEL R199, R199, -INF , !P2 ;  /* 0xff800000c7c77808 */ /* 0x000fe20005000000 */
[----:B------:R-:W-:Y:S01]  /*5cc0*/  MUFU.EX2 R152, R152 ;  /* 0x0000009800987308 */ /* 0x000fe20000000800 */
[----:B------:R-:W-:Y:S01]  /*5cd0*/  FMNMX.FTZ R20, R162, R21, !PT ;  /* 0x00000015a2147209 */ /* 0x000fe20007810000 */
[--C-:B------:R-:W-:Y:S01]  /*5ce0*/  FFMA.FTZ R21, R157, UR10, -R202.reuse ;  /* 0x0000000a9d157c23 */ /* 0x100fe200080108ca */
[--C-:B------:R-:W-:Y:S01]  /*5cf0*/  FFMA.FTZ R173, R173, UR10, -R202.reuse ;  /* 0x0000000aadad7c23 */ /* 0x100fe200080108ca */
[----:B------:R-:W-:Y:S01]  /*5d00*/  FFMA.FTZ R196, R196, UR10, -R202 ;  /* 0x0000000ac4c47c23 */ /* 0x000fe200080108ca */
[----:B------:R-:W-:-:S03]  /*5d10*/  FMNMX.FTZ R23, R163, R20, !PT ;  /* 0x00000014a3177209 */ /* 0x000fc60007810000 */
[----:B------:R-:W-:Y:S01]  /*5d20*/  MUFU.EX2 R15, R15 ;  /* 0x0000000f000f7308 */ /* 0x000fe20000000800 */
[----:B------:R-:W-:-:S04]  /*5d30*/  FMNMX.FTZ R20, R166, R23, !PT ;  /* 0x00000017a6147209 */ /* 0x000fc80007810000 */
[----:B------:R-:W-:-:S03]  /*5d40*/  FMNMX.FTZ R23, R167, R20, !PT ;  /* 0x00000014a7177209 */ /* 0x000fc60007810000 */
[----:B------:R-:W-:Y:S01]  /*5d50*/  MUFU.EX2 R154, R154 ;  /* 0x0000009a009a7308 */ /* 0x000fe20000000800 */
[----:B------:R-:W-:Y:S01]  /*5d60*/  FMNMX.FTZ R20, R170, R23, !PT ;  /* 0x00000017aa147209 */ /* 0x000fe20007810000 */
[--C-:B------:R-:W-:Y:S01]  /*5d70*/  FFMA.FTZ R23, R161, UR10, -R202.reuse ;  /* 0x0000000aa1177c23 */ /* 0x100fe200080108ca */
[----:B------:R-:W-:Y:S02]  /*5d80*/  FFMA.FTZ R161, R164, UR10, -R202 ;  /* 0x0000000aa4a17c23 */ /* 0x000fe400080108ca */
[----:B------:R-:W-:-:S03]  /*5d90*/  FMNMX.FTZ R153, R171, R20, !PT ;  /* 0x00000014ab997209 */ /* 0x000fc60007810000 */
[----:B------:R-:W-:Y:S01]  /*5da0*/  MUFU.EX2 R21, R21 ;  /* 0x0000001500157308 */ /* 0x000fe20000000800 */
[----:B------:R-:W-:-:S04]  /*5db0*/  FMNMX.FTZ R20, R174, R153, !PT ;  /* 0x00000099ae147209 */ /* 0x000fc80007810000 */
[----:B------:R-:W-:-:S03]  /*5dc0*/  FMNMX.FTZ R153, R175, R20, !PT ;  /* 0x00000014af997209 */ /* 0x000fc60007810000 */
[----:B------:R1:W-:Y:S01]  /*5dd0*/  MUFU.EX2 R20, R161 ;  /* 0x000000a100147308 */ /* 0x0003e20000000800 */
[----:B------:R-:W-:Y:S01]  /*5de0*/  FMNMX.FTZ R160, R178, R153, !PT ;  /* 0x00000099b2a07209 */ /* 0x000fe20007810000 */
[----:B------:R-:W-:-:S03]  /*5df0*/  FFMA.FTZ R153, R165, UR10, -R202 ;  /* 0x0000000aa5997c23 */ /* 0x000fc600080108ca */
[----:B------:R-:W-:-:S03]  /*5e00*/  FMNMX.FTZ R157, R179, R160, !PT ;  /* 0x000000a0b39d7209 */ /* 0x000fc60007810000 */
[----:B------:R-:W-:Y:S01]  /*5e10*/  MUFU.EX2 R156, R156 ;  /* 0x0000009c009c7308 */ /* 0x000fe20000000800 */
[----:B------:R-:W-:-:S04]  /*5e20*/  FMNMX.FTZ R160, R182, R157, !PT ;  /* 0x0000009db6a07209 */ /* 0x000fc80007810000 */
[----:B------:R-:W-:-:S03]  /*5e30*/  FMNMX.FTZ R157, R183, R160, !PT ;  /* 0x000000a0b79d7209 */ /* 0x000fc60007810000 */
[----:B------:R2:W-:Y:S01]  /*5e40*/  MUFU.EX2 R160, R168 ;  /* 0x000000a800a07308 */ /* 0x0005e20000000800 */
[----:B------:R-:W-:Y:S01]  /*5e50*/  FMNMX.FTZ R164, R186, R157, !PT ;  /* 0x0000009dbaa47209 */ /* 0x000fe20007810000 */
[--C-:B------:R-:W-:Y:S01]  /*5e60*/  FFMA.FTZ R157, R169, UR10, -R202.reuse ;  /* 0x0000000aa99d7c23 */ /* 0x100fe200080108ca */
[--C-:B------:R-:W-:Y:S01]  /*5e70*/  FFMA.FTZ R169, R180, UR10, -R202.reuse ;  /* 0x0000000ab4a97c23 */ /* 0x100fe200080108ca */
[--C-:B------:R-:W-:Y:S01]  /*5e80*/  FFMA.FTZ R180, R189, UR10, -R202.reuse ;  /* 0x0000000abdb47c23 */ /* 0x100fe200080108ca */
[----:B-1----:R-:W-:Y:S02]  /*5e90*/  FMNMX.FTZ R161, R187, R164, !PT ;  /* 0x000000a4bba17209 */ /* 0x002fe40007810000 */
[----:B------:R-:W-:Y:S01]  /*5ea0*/  FSEL R189, R14, RZ, P1 ;  /* 0x000000ff0ebd7208 */ /* 0x000fe20000800000 */
[----:B------:R-:W-:Y:S01]  /*5eb0*/  MUFU.EX2 R23, R23 ;  /* 0x0000001700177308 */ /* 0x000fe20000000800 */
[----:B------:R-:W-:Y:S01]  /*5ec0*/  FMNMX.FTZ R164, R190, R161, !PT ;  /* 0x000000a1bea47209 */ /* 0x000fe20007810000 */
[--C-:B--2---:R-:W-:Y:S01]  /*5ed0*/  FFMA.FTZ R168, R177, UR10, -R202.reuse ;  /* 0x0000000ab1a87c23 */ /* 0x104fe200080108ca */
[----:B------:R-:W-:Y:S01]  /*5ee0*/  FFMA.FTZ R161, R172, UR10, -R202 ;  /* 0x0000000aaca17c23 */ /* 0x000fe200080108ca */
[----:B------:R-:W-:Y:S01]  /*5ef0*/  FADD.FTZ R189, -R189, R0 ;  /* 0x00000000bdbd7221 */ /* 0x000fe20000010100 */
[----:B------:R-:W-:Y:S01]  /*5f00*/  FMNMX.FTZ R165, R191, R164, !PT ;  /* 0x000000a4bfa57209 */ /* 0x000fe20007810000 */
[--C-:B------:R-:W-:Y:S01]  /*5f10*/  FFMA.FTZ R172, R181, UR10, -R202.reuse ;  /* 0x0000000ab5ac7c23 */ /* 0x100fe200080108ca */
[----:B------:R-:W-:Y:S01]  /*5f20*/  FFMA.FTZ R181, R192, UR10, -R202 ;  /* 0x0000000ac0b57c23 */ /* 0x000fe200080108ca */
        /* <DEDUP_REMOVED lines=8> */
[----:B------:R-:W-:Y:S02]  /*5fb0*/  MUFU.EX2 R161, R161 ;  /* 0x000000a100a17308 */ /* 0x000fe40000000800 */
[----:B------:R-:W1:Y:S06]  /*5fc0*/  SHFL.BFLY PT, R177, R22, 0x2, 0x1f ;  /* 0x0c401f0016b17f89 */ /* 0x000e6c00000e0000 */
[----:B------:R2:W-:Y:S08]  /*5fd0*/  MUFU.EX2 R164, R173 ;  /* 0x000000ad00a47308 */ /* 0x0005f00000000800 */
[----:B------:R-:W-:Y:S01]  /*5fe0*/  MUFU.EX2 R165, R165 ;  /* 0x000000a500a57308 */ /* 0x000fe20000000800 */
[--C-:B--2---:R-:W-:Y:S01]  /*5ff0*/  FFMA.FTZ R173, R184, UR10, -R202.reuse ;  /* 0x0000000ab8ad7c23 */ /* 0x104fe200080108ca */
[----:B------:R-:W-:-:S06]  /*6000*/  FFMA.FTZ R184, R193, UR10, -R202 ;  /* 0x0000000ac1b87c23 */ /* 0x000fcc00080108ca */
[----:B------:R-:W-:Y:S01]  /*6010*/  MUFU.EX2 R168, R168 ;  /* 0x000000a800a87308 */ /* 0x000fe20000000800 */
[----:B-1----:R-:W-:Y:S01]  /*6020*/  FMNMX.FTZ R185, R22, R177, !PT ;  /* 0x000000b116b97209 */ /* 0x002fe20007810000 */
[----:B------:R-:W-:-:S04]  /*6030*/  FFMA.FTZ R177, R188, UR10, -R202 ;  /* 0x0000000abcb17c23 */ /* 0x000fc800080108ca */
[----:B------:R-:W1:Y:S02]  /*6040*/  SHFL.BFLY PT, R22, R185, 0x1, 0x1f ;  /* 0x0c201f00b9167f89 */ /* 0x000e6400000e0000 */
[----:B------:R-:W-:Y:S08]  /*6050*/  MUFU.EX2 R169, R169 ;  /* 0x000000a900a97308 */ /* 0x000ff00000000800 */
[----:B------:R-:W-:Y:S08]  /*6060*/  MUFU.EX2 R172, R172 ;  /* 0x000000ac00ac7308 */ /* 0x000ff00000000800 */
[----:B------:R-:W-:Y:S01]  /*6070*/  MUFU.EX2 R173, R173 ;  /* 0x000000ad00ad7308 */ /* 0x000fe20000000800 */
[----:B-1----:R-:W-:Y:S01]  /*6080*/  FMNMX.FTZ R22, R185, R22, !PT ;  /* 0x00000016b9167209 */ /* 0x002fe20007810000 */
[----:B------:R-:W-:Y:S01]  /*6090*/  FMUL.FTZ R185, R189, UR10 ;  /* 0x0000000abdb97c20 */ /* 0x000fe20008410000 */
[----:B------:R-:W-:-:S05]  /*60a0*/  FFMA.FTZ R189, R197, UR10, -R202 ;  /* 0x0000000ac5bd7c23 */ /* 0x000fca00080108ca */
[----:B------:R-:W-:Y:S01]  /*60b0*/  MUFU.EX2 R176, R176 ;  /* 0x000000b000b07308 */ /* 0x000fe20000000800 */
[C---:B------:R-:W-:Y:S01]  /*60c0*/  FSETP.NEU.FTZ.AND P1, PT, R22.reuse, -INF , PT ;  /* 0xff8000001600780b */ /* 0x040fe20003f3d000 */
[----:B------:R-:W-:-:S05]  /*60d0*/  FMUL.FTZ R200, R22, UR10 ;  /* 0x0000000a16c87c20 */ /* 0x000fca0008410000 */
[----:B------:R-:W-:Y:S01]  /*60e0*/  FSEL R200, R200, RZ, P1 ;  /* 0x000000ffc8c87208 */ /* 0x000fe20000800000 */
[----:B------:R-:W1:Y:S04]  /*60f0*/  MUFU.EX2 R185, R185 ;  /* 0x000000b900b97308 */ /* 0x000e680000000800 */
        /* <DEDUP_REMOVED lines=13> */
[----:B-1----:R-:W-:Y:S01]  /*61d0*/  FFMA.FTZ R192, R185, R3, R152 ;  /* 0x00000003b9c07223 */ /* 0x002fe20000010098 */
[----:B------:R-:W-:Y:S01]  /*61e0*/  F2FP.BF16.F32.PACK_AB R152, R15, R152 ;  /* 0x000000980f98723e */ /* 0x000fe200000010ff */
[--C-:B------:R-:W-:Y:S01]  /*61f0*/  FFMA.FTZ R190, R190, UR10, -R200.reuse ;  /* 0x0000000abebe7c23 */ /* 0x100fe200080108c8 */
[----:B------:R-:W-:Y:S01]  /*6200*/  FFMA.FTZ R191, R191, UR10, -R200 ;  /* 0x0000000abfbf7c23 */ /* 0x000fe200080108c8 */
[----:B------:R-:W-:Y:S01]  /*6210*/  FADD.FTZ R3, R15, R192 ;  /* 0x000000c00f037221 */ /* 0x000fe20000010000 */
[--C-:B------:R-:W-:Y:S01]  /*6220*/  FFMA.FTZ R192, R159, UR10, -R200.reuse ;  /* 0x0000000a9fc07c23 */ /* 0x100fe200080108c8 */
[--C-:B------:R-:W-:Y:S01]  /*6230*/  FFMA.FTZ R159, R162, UR10, -R200.reuse ;  /* 0x0000000aa29f7c23 */ /* 0x100fe200080108c8 */
[----:B------:R-:W-:Y:S01]  /*6240*/  MUFU.EX2 R181, R181 ;  /* 0x000000b500b57308 */ /* 0x000fe20000000800 */
[----:B------:R-:W-:Y:S01]  /*6250*/  FADD.FTZ R158, R154, R3 ;  /* 0x000000039a9e7221 */ /* 0x000fe20000010000 */
[----:B------:R-:W-:Y:S01]  /*6260*/  F2FP.BF16.F32.PACK_AB R154, R21, R154 ;  /* 0x0000009a159a723e */ /* 0x000fe200000010ff */
[--C-:B------:R-:W-:Y:S01]  /*6270*/  FFMA.FTZ R194, R194, UR10, -R200.reuse ;  /* 0x0000000ac2c27c23 */ /* 0x100fe200080108c8 */
[----:B------:R-:W-:Y:S01]  /*6280*/  FFMA.FTZ R195, R195, UR10, -R200 ;  /* 0x0000000ac3c37c23 */ /* 0x000fe200080108c8 */
[----:B------:R-:W-:Y:S01]  /*6290*/  FADD.FTZ R3, R21, R158 ;  /* 0x0000009e15037221 */ /* 0x000fe20000010000 */
[--C-:B------:R-:W-:Y:S01]  /*62a0*/  FFMA.FTZ R198, R198, UR10, -R200.reuse ;  /* 0x0000000ac6c67c23 */ /* 0x100fe200080108c8 */
[----:B------:R-:W-:Y:S01]  /*62b0*/  FFMA.FTZ R199, R199, UR10, -R200 ;  /* 0x0000000ac7c77c23 */ /* 0x000fe200080108c8 */
[----:B------:R-:W1:Y:S01]  /*62c0*/  MUFU.EX2 R184, R184 ;  /* 0x000000b800b87308 */ /* 0x000e620000000800 */
[----:B------:R-:W-:Y:S01]  /*62d0*/  FADD.FTZ R158, R156, R3 ;  /* 0x000000039c9e7221 */ /* 0x000fe20000010000 */
[----:B------:R-:W-:Y:S01]  /*62e0*/  F2FP.BF16.F32.PACK_AB R156, R23, R156 ;  /* 0x0000009c179c723e */ /* 0x000fe200000010ff */
[-C--:B------:R-:W-:Y:S01]  /*62f0*/  FMUL.FTZ R24, R24, R185.reuse ;  /* 0x000000b918187220 */ /* 0x080fe20000410000 */
[-C--:B------:R-:W-:Y:S01]  /*6300*/  FMUL.FTZ R25, R25, R185.reuse ;  /* 0x000000b919197220 */ /* 0x080fe20000410000 */
[----:B------:R-:W-:Y:S01]  /*6310*/  FADD.FTZ R3, R23, R158 ;  /* 0x0000009e17037221 */ /* 0x000fe20000010000 */
[-C--:B------:R-:W-:Y:S01]  /*6320*/  FMUL.FTZ R28, R28, R185.reuse ;  /* 0x000000b91c1c7220 */ /* 0x080fe20000410000 */
[-C--:B------:R-:W-:Y:S01]  /*6330*/  FMUL.FTZ R29, R29, R185.reuse ;  /* 0x000000b91d1d7220 */ /* 0x080fe20000410000 */
[----:B------:R3:W4:Y:S01]  /*6340*/  MUFU.EX2 R0, R196 ;  /* 0x000000c400007308 */ /* 0x0007220000000800 */
[----:B------:R-:W-:Y:S01]  /*6350*/  FADD.FTZ R158, R20, R3 ;  /* 0x00000003149e7221 */ /* 0x000fe20000010000 */
[-C--:B------:R-:W-:Y:S01]  /*6360*/  FMUL.FTZ R32, R32, R185.reuse ;  /* 0x000000b920207220 */ /* 0x080fe20000410000 */
[-C--:B------:R-:W-:Y:S01]  /*6370*/  FMUL.FTZ R33, R33, R185.reuse ;  /* 0x000000b921217220 */ /* 0x080fe20000410000 */
[-C--:B------:R-:W-:Y:S01]  /*6380*/  FMUL.FTZ R36, R36, R185.reuse ;  /* 0x000000b924247220 */ /* 0x080fe20000410000 */
[----:B------:R-:W-:Y:S01]  /*6390*/  FADD.FTZ R3, R153, R158 ;  /* 0x0000009e99037221 */ /* 0x000fe20000010000 */
[-C--:B------:R-:W-:Y:S01]  /*63a0*/  FMUL.FTZ R37, R37, R185.reuse ;  /* 0x000000b925257220 */ /* 0x080fe20000410000 */
[----:B------:R-:W-:Y:S01]  /*63b0*/  FMUL.FTZ R40, R40, R185 ;  /* 0x000000b928287220 */ /* 0x000fe20000410000 */
[----:B------:R-:W-:Y:S01]  /*63c0*/  MUFU.EX2 R193, R193 ;  /* 0x000000c100c17308 */ /* 0x000fe20000000800 */
[----:B------:R-:W-:Y:S01]  /*63d0*/  FADD.FTZ R158, R160, R3 ;  /* 0x00000003a09e7221 */ /* 0x000fe20000010000 */
[----:B------:R-:W-:Y:S01]  /*63e0*/  FSEL R3, R22, RZ, P1 ;  /* 0x000000ff16037208 */ /* 0x000fe20000800000 */
[--C-:B---3--:R-:W-:Y:S01]  /*63f0*/  FFMA.FTZ R196, R163, UR10, -R200.reuse ;  /* 0x0000000aa3c47c23 */ /* 0x108fe200080108c8 */
[----:B------:R-:W-:Y:S01]  /*6400*/  FFMA.FTZ R163, R166, UR10, -R200 ;  /* 0x0000000aa6a37c23 */ /* 0x000fe200080108c8 */
[----:B------:R-:W-:Y:S01]  /*6410*/  FADD.FTZ R158, R157, R158 ;  /* 0x0000009e9d9e7221 */ /* 0x000fe20000010000 */
[----:B------:R-:W-:Y:S01]  /*6420*/  F2FP.BF16.F32.PACK_AB R166, R172, R169 ;  /* 0x000000a9aca6723e */ /* 0x000fe200000010ff */
[----:B------:R-:W-:Y:S01]  /*6430*/  FADD.FTZ R3, -R3, R10 ;  /* 0x0000000a03037221 */ /* 0x000fe20000010100 */
[----:B------:R-:W-:Y:S01]  /*6440*/  MUFU.EX2 R188, R188 ;  /* 0x000000bc00bc7308 */ /* 0x000fe20000000800 */
[----:B------:R-:W-:Y:S01]  /*6450*/  FADD.FTZ R197, R161, R158 ;  /* 0x0000009ea1c57221 */ /* 0x000fe20000010000 */
[--C-:B------:R-:W-:Y:S01]  /*6460*/  FFMA.FTZ R10, R167, UR10, -R200.reuse ;  /* 0x0000000aa70a7c23 */ /* 0x100fe200080108c8 */
[----:B------:R-:W-:Y:S01]  /*6470*/  FFMA.FTZ R167, R170, UR10, -R200 ;  /* 0x0000000aaaa77c23 */ /* 0x000fe200080108c8 */
[----:B--2---:R-:W-:Y:S01]  /*6480*/  F2FP.BF16.F32.PACK_AB R170, R180, R177 ;  /* 0x000000b1b4aa723e */ /* 0x004fe200000010ff */
[----:B------:R-:W-:Y:S01]  /*6490*/  FADD.FTZ R158, R164, R197 ;  /* 0x000000c5a49e7221 */ /* 0x000fe20000010000 */
[----:B------:R-:W-:Y:S01]  /*64a0*/  PLOP3.LUT P1, PT, PT, PT, UP0, 0x40, 0x0 ;  /* 0x000000000000781c */ /* 0x000fe20003f2e808 */
[-C--:B------:R-:W-:Y:S01]  /*64b0*/  FMUL.FTZ R41, R41, R185.reuse ;  /* 0x000000b929297220 */ /* 0x080fe20000410000 */
[----:B------:R-:W-:Y:S01]  /*64c0*/  MUFU.EX2 R155, R155 ;  /* 0x0000009b009b7308 */ /* 0x000fe20000000800 */
[----:B------:R-:W-:Y:S01]  /*64d0*/  FADD.FTZ R197, R165, R158 ;  /* 0x0000009ea5c57221 */ /* 0x000fe20000010000 */
[----:B------:R-:W-:Y:S01]  /*64e0*/  F2FP.BF16.F32.PACK_AB R160, R157, R160 ;  /* 0x000000a09da0723e */ /* 0x000fe200000010ff */
[-C--:B------:R-:W-:Y:S01]  /*64f0*/  FMUL.FTZ R44, R44, R185.reuse ;  /* 0x000000b92c2c7220 */ /* 0x080fe20000410000 */
[-C--:B------:R-:W-:Y:S01]  /*6500*/  FMUL.FTZ R45, R45, R185.reuse ;  /* 0x000000b92d2d7220 */ /* 0x080fe20000410000 */
[----:B------:R-:W-:Y:S01]  /*6510*/  FADD.FTZ R158, R168, R197 ;  /* 0x000000c5a89e7221 */ /* 0x000fe20000010000 */
[----:B------:R-:W-:Y:S01]  /*6520*/  FFMA.FTZ R197, R178, UR10, -R200 ;  /* 0x0000000ab2c57c23 */ /* 0x000fe200080108c8 */
[-C--:B------:R-:W-:Y:S01]  /*6530*/  FMUL.FTZ R48, R48, R185.reuse ;  /* 0x000000b930307220 */ /* 0x080fe20000410000 */
[----:B------:R-:W-:Y:S01]  /*6540*/  MUFU.EX2 R192, R192 ;  /* 0x000000c000c07308 */ /* 0x000fe20000000800 */
[----:B------:R-:W-:Y:S01]  /*6550*/  FADD.FTZ R203, R169, R158 ;  /* 0x0000009ea9cb7221 */ /* 0x000fe20000010000 */
[-C--:B------:R-:W-:Y:S01]  /*6560*/  FMUL.FTZ R49, R49, R185.reuse ;  /* 0x000000b931317220 */ /* 0x080fe20000410000 */
[-C--:B------:R-:W-:Y:S01]  /*6570*/  FMUL.FTZ R52, R52, R185.reuse ;  /* 0x000000b934347220 */ /* 0x080fe20000410000 */
[----:B------:R-:W-:Y:S01]  /*6580*/  FMUL.FTZ R53, R53, R185 ;  /* 0x000000b935357220 */ /* 0x000fe20000410000 */
[----:B------:R-:W-:Y:S01]  /*6590*/  FADD.FTZ R158, R172, R203 ;  /* 0x000000cbac9e7221 */ /* 0x000fe20000010000 */
[----:B-1----:R-:W-:Y:S01]  /*65a0*/  F2FP.BF16.F32.PACK_AB R172, R184, R181 ;  /* 0x000000b5b8ac723e */ /* 0x002fe200000010ff */
[-C--:B------:R-:W-:Y:S01]  /*65b0*/  FMUL.FTZ R56, R56, R185.reuse ;  /* 0x000000b938387220 */ /* 0x080fe20000410000 */
[----:B------:R4:W-:Y:S01]  /*65c0*/  MUFU.EX2 R15, R174 ;  /* 0x000000ae000f7308 */ /* 0x0009e20000000800 */
[----:B------:R-:W-:Y:S01]  /*65d0*/  FADD.FTZ R203, R173, R158 ;  /* 0x0000009eadcb7221 */ /* 0x000fe20000010000 */
        /* <DEDUP_REMOVED lines=8> */
[----:B------:R-:W-:Y:S01]  /*6660*/  F2FP.BF16.F32.PACK_AB R158, R153, R20 ;  /* 0x00000014999e723e */ /* 0x000fe200000010ff */
[----:B------:R-:W-:Y:S01]  /*6670*/  FMUL.FTZ R20, R3, UR10 ;  /* 0x0000000a03147c20 */ /* 0x000fe20008410000 */
[-C--:B------:R-:W-:Y:S01]  /*6680*/  FMUL.FTZ R68, R68, R185.reuse ;  /* 0x000000b944447220 */ /* 0x080fe20000410000 */
[----:B------:R-:W-:Y:S01]  /*6690*/  FADD.FTZ R162, R180, R203 ;  /* 0x000000cbb4a27221 */ /* 0x000fe20000010000 */
[-C--:B------:R-:W-:Y:S01]  /*66a0*/  FMUL.FTZ R69, R69, R185.reuse ;  /* 0x000000b945457220 */ /* 0x080fe20000410000 */
[----:B------:R-:W-:Y:S01]  /*66b0*/  FMUL.FTZ R72, R72, R185 ;  /* 0x000000b948487220 */ /* 0x000fe20000410000 */
[----:B------:R-:W1:Y:S01]  /*66c0*/  MUFU.EX2 R196, R196 ;  /* 0x000000c400c47308 */ /* 0x000e620000000800 */
[----:B------:R-:W-:Y:S01]  /*66d0*/  FADD.FTZ R21, R181, R162 ;  /* 0x000000a2b5157221 */ /* 0x000fe20000010000 */
[----:B------:R-:W-:Y:S01]  /*66e0*/  F2FP.BF16.F32.PACK_AB R162, R164, R161 ;  /* 0x000000a1a4a2723e */ /* 0x000fe200000010ff */
[----:B------:R-:W-:Y:S01]  /*66f0*/  FMUL.FTZ R73, R73, R185 ;  /* 0x000000b949497220 */ /* 0x000fe20000410000 */
[----:B------:R-:W-:Y:S01]  /*6700*/  F2FP.BF16.F32.PACK_AB R164, R168, R165 ;  /* 0x000000a5a8a4723e */ /* 0x000fe200000010ff */
[----:B------:R-:W-:Y:S01]  /*6710*/  FADD.FTZ R21, R184, R21 ;  /* 0x00000015b8157221 */ /* 0x000fe20000010000 */
[----:B------:R-:W-:Y:S01]  /*6720*/  F2FP.BF16.F32.PACK_AB R168, R176, R173 ;  /* 0x000000adb0a8723e */ /* 0x000fe200000010ff */
        /* <DEDUP_REMOVED lines=18> */
[----:B--2---:R-:W-:Y:S01]  /*6850*/  FFMA.FTZ R21, R20, R2, R193 ;  /* 0x0000000214157223 */ /* 0x004fe200000100c1 */
[-C--:B------:R-:W-:Y:S01]  /*6860*/  FMUL.FTZ R101, R101, R185.reuse ;  /* 0x000000b965657220 */ /* 0x080fe20000410000 */
[-C--:B------:R-:W-:Y:S01]  /*6870*/  FMUL.FTZ R104, R104, R185.reuse ;  /* 0x000000b968687220 */ /* 0x080fe20000410000 */
[-C--:B------:R-:W-:Y:S01]  /*6880*/  FMUL.FTZ R105, R105, R185.reuse ;  /* 0x000000b969697220 */ /* 0x080fe20000410000 */
[----:B------:R-:W-:Y:S01]  /*6890*/  FADD.FTZ R2, R188, R21 ;  /* 0x00000015bc027221 */ /* 0x000fe20000010000 */
[-C--:B------:R-:W-:Y:S01]  /*68a0*/  FMUL.FTZ R108, R108, R185.reuse ;  /* 0x000000b96c6c7220 */ /* 0x080fe20000410000 */
[-C--:B------:R-:W-:Y:S01]  /*68b0*/  FMUL.FTZ R109, R109, R185.reuse ;  /* 0x000000b96d6d7220 */ /* 0x080fe20000410000 */
[----:B------:R-:W2:Y:S01]  /*68c0*/  MUFU.EX2 R167, R167 ;  /* 0x000000a700a77308 */ /* 0x000ea20000000800 */
[----:B------:R-:W-:Y:S01]  /*68d0*/  FADD.FTZ R21, R155, R2 ;  /* 0x000000029b157221 */ /* 0x000fe20000010000 */
[-C--:B------:R-:W-:Y:S01]  /*68e0*/  FMUL.FTZ R112, R112, R185.reuse ;  /* 0x000000b970707220 */ /* 0x080fe20000410000 */
[-C--:B------:R-:W-:Y:S01]  /*68f0*/  FMUL.FTZ R113, R113, R185.reuse ;  /* 0x000000b971717220 */ /* 0x080fe20000410000 */
[-C--:B------:R-:W-:Y:S01]  /*6900*/  FMUL.FTZ R116, R116, R185.reuse ;  /* 0x000000b974747220 */ /* 0x080fe20000410000 */
[----:B------:R-:W-:Y:S01]  /*6910*/  FADD.FTZ R176, R192, R21 ;  /* 0x00000015c0b07221 */ /* 0x000fe20000010000 */
[-C--:B------:R-:W-:Y:S01]  /*6920*/  FMUL.FTZ R117, R117, R185.reuse ;  /* 0x000000b975757220 */ /* 0x080fe20000410000 */
[----:B------:R-:W-:Y:S01]  /*6930*/  FMUL.FTZ R120, R120, R185 ;  /* 0x000000b978787220 */ /* 0x000fe20000410000 */
[----:B------:R-:W3:Y:S01]  /*6940*/  MUFU.EX2 R189, R189 ;  /* 0x000000bd00bd7308 */ /* 0x000ee20000000800 */
[----:B------:R-:W-:Y:S01]  /*6950*/  FADD.FTZ R21, R159, R176 ;  /* 0x000000b09f157221 */ /* 0x000fe20000010000 */
[----:B-1----:R-:W-:Y:S01]  /*6960*/  F2FP.BF16.F32.PACK_AB R159, R10, R163 ;  /* 0x000000a30a9f723e */ /* 0x002fe200000010ff */
        /* <DEDUP_REMOVED lines=15> */
[C---:B---3--:R-:W-:Y:S01]  /*6a60*/  FADD.FTZ R3, R189.reuse, R174 ;  /* 0x000000aebd037221 */ /* 0x048fe20000010000 */
[----:B------:R-:W-:Y:S01]  /*6a70*/  F2FP.BF16.F32.PACK_AB R174, R189, R0 ;  /* 0x00000000bdae723e */ /* 0x000fe200000010ff */
        /* <DEDUP_REMOVED lines=8> */
[----:B------:R-:W-:Y:S01]  /*6b00*/  FMUL.FTZ R149, R149, R185 ;  /* 0x000000b995957220 */ /* 0x000fe20000410000 */
[----:B------:R-:W-:Y:S01]  /*6b10*/  FADD.FTZ R21, R15, R180 ;  /* 0x000000b40f157221 */ /* 0x000fe20000010000 */
[----:B------:R-:W-:Y:S01]  /*6b20*/  F2FP.BF16.F32.PACK_AB R153, R188, R193 ;  /* 0x000000c1bc99723e */ /* 0x000fe200000010ff */
[-C--:B------:R-:W-:Y:S01]  /*6b30*/  FMUL.FTZ R26, R26, R20.reuse ;  /* 0x000000141a1a7220 */ /* 0x080fe20000410000 */
        /* <DEDUP_REMOVED lines=24> */
[----:B------:R2:W1:Y:S01]  /*6cc0*/  MUFU.EX2 R169, R186 ;  /* 0x000000ba00a97308 */ /* 0x0004620000000800 */
        /* <DEDUP_REMOVED lines=67> */
[----:B------:R-:W-:Y:S01]  /*7100*/  FMUL.FTZ R151, R151, R20 ;  /* 0x0000001497977220 */ /* 0x000fe20000410000 */
[C---:B---3--:R-:W-:Y:S01]  /*7110*/  FADD.FTZ R2, R186.reuse, R15 ;  /* 0x0000000fba027221 */ /* 0x048fe20000010000 */
[----:B------:R-:W-:Y:S01]  /*7120*/  F2FP.BF16.F32.PACK_AB R175, R186, R175 ;  /* 0x000000afbaaf723e */ /* 0x000fe200000010ff */
[----:B------:R-:W-:Y:S06]  /*7130*/  @P1 BRA `(.L_x_10716) ;  /* 0x0000000000041947 */ /* 0x000fec0003800000 */
[----:B------:R-:W-:Y:S01]  /*7140*/  BPT.TRAP 0x1 ;  /* 0x000000040000795c */ /* 0x000fe20000300000 */
.L_x_10716:
[----:B------:R-:W-:Y:S01]  /*7150*/  PLOP3.LUT P2, PT, PT, PT, UP0, 0x40, 0x0 ;  /* 0x000000000000781c */ /* 0x000fe20003f4e808 */
[----:B------:R1:W2:-:S12]  /*7160*/  SYNCS.PHASECHK.TRANS64.TRYWAIT P1, [UR31+0x22850], R13 ;  /* 0x0228500dff0075a7 */ /* 0x000298000802015f */
[----:B-1----:R-:W-:Y:S05]  /*7170*/  @P2 BRA `(.L_x_10717) ;  /* 0x0000000000042947 */ /* 0x002fea0003800000 */
[----:B------:R-:W-:Y:S01]  /*7180*/  BPT.TRAP 0x1 ;  /* 0x000000040000795c */ /* 0x000fe20000300000 */
.L_x_10717:
[----:B--2---:R-:W-:Y:S05]  /*7190*/  @P1 BRA `(.L_x_10718) ;  /* 0x0000000000081947 */ /* 0x004fea0003800000 */
[----:B------:R-:W1:Y:S02]  /*71a0*/  SYNCS.PHASECHK.TRANS64.TRYWAIT P1, [UR31+0x22850], R13 ;  /* 0x0228500dff0075a7 */ /* 0x000e64000802015f */
[----:B-1----:R-:W-:Y:S05]  /*71b0*/  @!P1 BRA `(.L_x_10719) ;  /* 0x000000c000a89947 */ /* 0x002fea0003800000 */
.L_x_10718:
[----:B------:R2:W-:Y:S01]  /*71c0*/  BAR.SYNC.DEFER_BLOCKING R7, 0x100 ;  /* 0x000400070000751d */ /* 0x0005e20000010000 */
[----:B------:R-:W-:Y:S01]  /*71d0*/  UIMAD UR18, UR4, 0xc00, UR24 ;  /* 0x00000c00041278a4 */ /* 0x000fe2000f8e0218 */
[C---:B------:R-:W-:Y:S01]  /*71e0*/  ISETP.GT.AND P1, PT, R9.reuse, UR25, PT ;  /* 0x0000001909007c0c */ /* 0x040fe2000bf24270 */
[----:B-1----:R-:W-:Y:S02]  /*71f0*/  @!P0 VIADD R12, R12, 0x22860 ;  /* 0x000228600c0c8836 */ /* 0x002fe40000000000 */
[----:B------:R-:W-:Y:S01]  /*7200*/  VIADD R9, R9, 0xffffffff ;  /* 0xffffffff09097836 */ /* 0x000fe20000000000 */
[----:B------:R-:W-:Y:S01]  /*7210*/  UMOV UR15, 0x40000040 ;  /* 0x40000040000f7882 */ /* 0x000fe20000000000 */
[----:B------:R-:W-:Y:S01]  /*7220*/  IMAD.MOV.U32 R10, RZ, RZ, R22 ;  /* 0x000000ffff0a7224 */ /* 0x000fe200078e0016 */
[----:B------:R-:W-:Y:S01]  /*7230*/  UMOV UR14, UR18 ;  /* 0x00000012000e7c82 */ /* 0x000fe20008000000 */
[----:B------:R-:W-:Y:S01]  /*7240*/  @!P0 PRMT R12, RZ, 0x654, R12 ;  /* 0x00000654ff0c8816 */ /* 0x000fe2000000000c */
[----:B------:R-:W-:Y:S01]  /*7250*/  IMAD.MOV.U32 R0, RZ, RZ, R14 ;  /* 0x000000ffff007224 */ /* 0x000fe200078e000e */
        /* <DEDUP_REMOVED lines=35> */
[----:B------:R-:W-:Y:S02]  /*7490*/  IMAD.MOV.U32 R10, RZ, RZ, R22 ;  /* 0x000000ffff0a7224 */ /* 0x000fe400078e0016 */
[----:B------:R-:W-:-:S07]  /*74a0*/  IMAD.MOV.U32 R0, RZ, RZ, R14 ;  /* 0x000000ffff007224 */ /* 0x000fce00078e000e */
.L_x_10703:
[----:B0-----:R-:W0:Y:S01]  /*74b0*/  LDC R13, c[0x0][0x2f0] ;  /* 0x0000bc00ff0d7b82 */ /* 0x001e220000000800 */
[----:B------:R-:W-:Y:S01]  /*74c0*/  VIADD R11, R11, 0x7f ;  /* 0x0000007f0b0b7836 */ /* 0x000fe20000000000 */
[----:B------:R-:W-:Y:S01]  /*74d0*/  UIADD3 UR11, -UR11, 0x1, URZ ;  /* 0x000000010b0b7890 */ /* 0x000fe2000fffe13f */
[----:B------:R-:W-:Y:S01]  /*74e0*/  ULDC UR14, c[0x0][0x448] ;  /* 0x00011200000e7ab9 */ /* 0x000fe20000000800 */
[----:B------:R-:W-:Y:S02]  /*74f0*/  ULDC UR19, c[0x0][0x9e4] ;  /* 0x0002790000137ab9 */ /* 0x000fe40000000800 */
[----:B------:R-:W-:Y:S01]  /*7500*/  R2UR UR18, R11 ;  /* 0x000000000b1272ca */ /* 0x000fe200000e0000 */
[----:B------:R-:W-:Y:S02]  /*7510*/  UISETP.NE.AND UP1, UPT, UR14, 0x1, UPT ;  /* 0x000000010e00788c */ /* 0x000fe4000bf25270 */
[----:B------:R-:W-:-:S06]  /*7520*/  UISETP.GE.AND UP2, UPT, UR19, 0x1, UPT ;  /* 0x000000011300788c */ /* 0x000fcc000bf46270 */
[----:B------:R-:W-:-:S03]  /*7530*/  PLOP3.LUT P1, PT, PT, PT, UP2, 0x40, 0x0 ;  /* 0x000000000000781c */ /* 0x000fc60003f2e828 */
[----:B------:R-:W-:Y:S02]  /*7540*/  @UP1 ULDC UR14, c[0x0][0x44c] ;  /* 0x00011300000e1ab9 */ /* 0x000fe40000000800 */
[----:B------:R-:W-:Y:S01]  /*7550*/  UIMAD.WIDE.U32 UR14, UR18, UR14, URZ ;  /* 0x0000000e120e72a5 */ /* 0x000fe2000f8e003f */
[----:B0-----:R-:W-:Y:S01]  /*7560*/  IMAD R13, R16, R13, UR11 ;  /* 0x0000000b100d7e24 */ /* 0x001fe2000f8e020d */
[----:B------:R-:W-:Y:S01]  /*7570*/  UMOV UR11, UR18 ;  /* 0x00000012000b7c82 */ /* 0x000fe20008000000 */
[----:B------:R-:W-:Y:S02]  /*7580*/  @UP1 ULDC UR18, c[0x0][0x450] ;  /* 0x0001140000121ab9 */ /* 0x000fe40000000800 */
[----:B------:R-:W-:Y:S01]  /*7590*/  @UP1 USHF.R.U32.HI UR11, URZ, UR18, UR15 ;  /* 0x000000123f0b1299 */ /* 0x000fe2000801160f */
[----:B------:R-:W-:Y:S02]  /*75a0*/  R2UR UR22, R13 ;  /* 0x000000000d1672ca */ /* 0x000fe400000e0000 */
[----:B------:R-:W-:-:S11]  /*75b0*/  ULDC UR18, c[0x0][0x9dc] ;  /* 0x0002770000127ab9 */ /* 0x000fd60000000800 */
[----:B------:R-:W-:-:S04]  /*75c0*/  UIADD3 UR11, UR22, UR11, URZ ;  /* 0x0000000b160b7290 */ /* 0x000fc8000fffe03f */
[----:B------:R-:W-:Y:S01]  /*75d0*/  UIADD3 UR18, UR11, -UR18, URZ ;  /* 0x800000120b127290 */ /* 0x000fe2000fffe03f */
[----:B------:R-:W-:Y:S11]  /*75e0*/  @P1 BRA `(.L_x_10721) ;  /* 0x0000000000441947 */ /* 0x000ff60003800000 */
        /* <DEDUP_REMOVED lines=10> */
.L_x_10722:
[----:B------:R-:W-:-:S11]  /*7690*/  UISETP.NE.AND UP3, UPT, UR19, 0x1, UPT ;  /* 0x000000011300788c */ /* 0x000fd6000bf65270 */
[----:B------:R-:W-:Y:S02]  /*76a0*/  @UP3 ULDC.64 UR22, c[0x0][0x9e8] ;  /* 0x00027a0000163ab9 */ /* 0x000fe40000000a00 */
[----:B------:R-:W-:-:S04]  /*76b0*/  UIMAD.WIDE.U32 UR14, UR11, UR22, URZ ;  /* 0x000000160b0e72a5 */ /* 0x000fc8000f8e003f */
[----:B------:R-:W-:-:S12]  /*76c0*/  @UP3 USHF.R.U32.HI UR11, URZ, UR23, UR15 ;  /* 0x000000173f0b3299 */ /* 0x000fd8000801160f */
.L_x_10723:
[----:B------:R-:W-:-:S04]  /*76d0*/  UIMAD UR11, UR11, UR19, URZ ;  /* 0x000000130b0b72a4 */ /* 0x000fc8000f8e023f */
[----:B------:R-:W-:-:S04]  /*76e0*/  UISETP.LT.AND UP3, UPT, UR18, UR11, UPT ;  /* 0x0000000b1200728c */ /* 0x000fc8000bf61270 */
[----:B------:R-:W-:-:S12]  /*76f0*/  USEL UR18, UR18, UR11, !UP3 ;  /* 0x0000000b12127287 */ /* 0x000fd8000d800000 */
.L_x_10721:
        /* <DEDUP_REMOVED lines=9> */
[----:B------:R-:W-:Y:S01]  /*7790*/  ULDC UR26, c[0x0][0x988] ;  /* 0x00026200001a7ab9 */ /* 0x000fe20000000800 */
[----:B------:R-:W-:-:S07]  /*77a0*/  IMAD.MOV.U32 R11, RZ, RZ, R0 ;  /* 0x000000ffff0b7224 */ /* 0x000fce00078e0000 */
.L_x_10733:
[----:B------:R-:W-:Y:S01]  /*77b0*/  UIADD3 UR4, UR4, 0x1, URZ ;  /* 0x0000000104047890 */ /* 0x000fe2000fffe03f */
[----:B------:R-:W-:Y:S02]  /*77c0*/  PLOP3.LUT P2, PT, PT, PT, UP0, 0x40, 0x0 ;  /* 0x000000000000781c */ /* 0x000fe40003f4e808 */
[C---:B------:R-:W-:Y:S01]  /*77d0*/  ISETP.GT.AND P1, PT, R9.reuse, UR25, PT ;  /* 0x0000001909007c0c */ /* 0x040fe2000bf24270 */
[----:B------:R-:W-:Y:S01]  /*77e0*/  UISETP.NE.AND UP3, UPT, UR4, 0x2, UPT ;  /* 0x000000020400788c */ /* 0x000fe2000bf65270 */
[----:B------:R-:W-:-:S03]  /*77f0*/  VIADD R9, R9, 0xffffffff ;  /* 0xffffffff09097836 */ /* 0x000fc60000000000 */
[----:B------:R-:W-:Y:S02]  /*7800*/  USEL UR10, URZ, 0x1, UP3 ;  /* 0x000000013f0a7887 */ /* 0x000fe40009800000 */
[----:B------:R-:W-:Y:S02]  /*7810*/  USEL UR4, UR4, URZ, UP3 ;  /* 0x0000003f04047287 */ /* 0x000fe40009800000 */
[----:B------:R-:W-:Y:S02]  /*7820*/  ULOP3.LUT UR5, UR5, UR10, URZ, 0x3c, !UPT ;  /* 0x0000000a05057292 */ /* 0x000fe4000f8e3c3f */
[----:B-1----:R-:W-:Y:S10]  /*7830*/  @P2 BRA `(.L_x_10725) ;  /* 0x0000000000042947 */ /* 0x002ff40003800000 */
[----:B------:R-:W-:Y:S01]  /*7840*/  BPT.TRAP 0x1 ;  /* 0x000000040000795c */ /* 0x000fe20000300000 */
.L_x_10725:
[----:B------:R-:W-:Y:S01]  /*7850*/  PLOP3.LUT P3, PT, PT, PT, UP0, 0x40, 0x0 ;  /* 0x000000000000781c */ /* 0x000fe20003f6e808 */
[----:B------:R-:W-:Y:S01]  /*7860*/  ULEA UR27, UR4, UR38, 0x3 ;  /* 0x00000026041b7291 */ /* 0x000fe2000f8e183f */
[----:B------:R-:W-:-:S05]  /*7870*/  IMAD.U32 R8, RZ, RZ, UR5 ;  /* 0x00000005ff087e24 */ /* 0x000fca000f8e00ff */
[----:B------:R-:W-:-:S04]  /*7880*/  SHF.L.U32 R8, R8, 0x1f, RZ ;  /* 0x0000001f08087819 */ /* 0x000fc800000006ff */
[----:B------:R0:W1:Y:S02]  /*7890*/  SYNCS.PHASECHK.TRANS64.TRYWAIT P2, [UR27+0x22830], R8 ;  /* 0x02283008ff0075a7 */ /* 0x000064000804015b */
[----:B------:R-:W-:Y:S05]  /*78a0*/  @P3 BRA `(.L_x_10726) ;  /* 0x0000000000043947 */ /* 0x000fea0003800000 */
[----:B------:R-:W-:Y:S01]  /*78b0*/  BPT.TRAP 0x1 ;  /* 0x000000040000795c */ /* 0x000fe20000300000 */
.L_x_10726:
[----:B-1----:R-:W-:Y:S05]  /*78c0*/  @P2 BRA `(.L_x_10727) ;  /* 0x0000000000082947 */ /* 0x002fea0003800000 */
[----:B------:R-:W1:Y:S02]  /*78d0*/  SYNCS.PHASECHK.TRANS64.TRYWAIT P2, [UR27+0x22830], R8 ;  /* 0x02283008ff0075a7 */ /* 0x000e64000804015b */
[----:B-1----:R-:W-:Y:S05]  /*78e0*/  @!P2 BRA `(.L_x_10728) ;  /* 0x000000b800f0a947 */ /* 0x002fea0003800000 */
.L_x_10727:
[----:B------:R-:W-:Y:S01]  /*78f0*/  UIMAD UR22, UR4, 0x300, UR6 ;  /* 0x00000300041678a4 */ /* 0x000fe2000f8e0206 */
[----:B------:R-:W-:Y:S01]  /*7900*/  WARPGROUP.ARRIVE ;  /* 0x00000000000079c5 */ /* 0x000fe20000000000 */
[----:B------:R-:W-:Y:S01]  /*7910*/  UMOV UR23, 0x40000040 ;  /* 0x4000004000177882 */ /* 0x000fe20000000000 */
[----:B------:R-:W-:Y:S01]  /*7920*/  UMOV UR11, 0x40000040 ;  /* 0x40000040000b7882 */ /* 0x000fe20000000000 */
[----:B------:R-:W-:Y:S01]  /*7930*/  UIADD3 UR10, UR22, 0x2, URZ ;  /* 0x00000002160a7890 */ /* 0x000fe2000fffe03f */
[----:B------:R-:W-:Y:S01]  /*7940*/  PLOP3.LUT P2, PT, PT, PT, UP0, 0x40, 0x0 ;  /* 0x000000000000781c */ /* 0x000fe20003f4e808 */
[----:B------:R-:W-:Y:S01]  /*7950*/  UIADD3 UR14, UR22, 0x4, URZ ;  /* 0x00000004160e7890 */ /* 0x000fe2000fffe03f */
[----:B------:R-:W-:Y:S02]  /*7960*/  UMOV UR15, 0x40000040 ;  /* 0x40000040000f7882 */ /* 0x000fe40000000000 */
[----:B------:R-:W-:Y:S01]  /*7970*/  HGMMA.64x96x16.F32.BF16 R152, gdesc[UR20], RZ, !UPT, gsb0 ;  /* 0x01600000149879f0 */ /* 0x000fe2000c0018ff */
[----:B------:R-:W-:Y:S01]  /*7980*/  UIADD3 UR18, UR22, 0x6, URZ ;  /* 0x0000000616127890 */ /* 0x000fe2000fffe03f */
[----:B------:R-:W-:Y:S01]  /*7990*/  UMOV UR19, 0x40000040 ;  /* 0x4000004000137882 */ /* 0x000fe20000000000 */
[----:B------:R-:W-:-:S02]  /*79a0*/  WARPGROUP.DEPBAR.LE gsb0, 0x0 ;  /* 0x00008000000079c5 */ /* 0x000fc40000010000 */
[----:B------:R-:W-:-:S06]  /*79b0*/  WARPGROUP.ARRIVE ;  /* 0x00000000000079c5 */ /* 0x000fcc0000000000 */
[----:B------:R-:W-:Y:S01]  /*79c0*/  HGMMA.64x96x16.F32.BF16 R152, gdesc[UR8], R152, gsb0 ;  /* 0x01600000089879f0 */ /* 0x000fe20008001898 */
[----:B------:R-:W-:Y:S02]  /*79d0*/  UMOV UR10, UR26 ;  /* 0x0000001a000a7c82 */ /* 0x000fe40008000000 */
[----:B------:R-:W-:Y:S02]  /*79e0*/  WARPGROUP.DEPBAR.LE gsb0, 0x0 ;  /* 0x00008000000079c5 */ /* 0x000fe40000010000 */
[----:B------:R-:W-:-:S06]  /*79f0*/  WARPGROUP.ARRIVE ;  /* 0x00000000000079c5 */ /* 0x000fcc0000000000 */
[----:B------:R-:W-:Y:S03]  /*7a00*/  HGMMA.64x96x16.F32.BF16 R152, gdesc[UR12], R152, gsb0 ;  /* 0x016000000c9879f0 */ /* 0x000fe60008001898 */
[----:B------:R-:W-:Y:S02]  /*7a10*/  WARPGROUP.DEPBAR.LE gsb0, 0x0 ;  /* 0x00008000000079c5 */ /* 0x000fe40000010000 */
[----:B------:R-:W-:-:S06]  /*7a20*/  WARPGROUP.ARRIVE ;  /* 0x00000000000079c5 */ /* 0x000fcc0000000000 */
[----:B------:R-:W-:Y:S03]  /*7a30*/  HGMMA.64x96x16.F32.BF16 R152, gdesc[UR16], R152, gsb0 ;  /* 0x01600000109879f0 */ /* 0x000fe60008001898 */
[----:B------:R-:W-:Y:S02]  /*7a40*/  WARPGROUP.DEPBAR.LE gsb0, 0x0 ;  /* 0x00008000000079c5 */ /* 0x000fe40000010000 */
[----:B------:R-:W-:Y:S02]  /*7a50*/  FMNMX.FTZ R0, R152, R11, !PT ;  /* 0x0000000b98007209 */ /* 0x000fe40007810000 */
[----:B------:R-:W-:Y:S02]  /*7a60*/  FMNMX.FTZ R10, R154, R201, !PT ;  /* 0x000000c99a0a7209 */ /* 0x000fe40007810000 */
        /* <DEDUP_REMOVED lines=32> */
[----:B------:R-:W-:Y:S01]  /*7c70*/  FADD.FTZ R4, -R0, R11 ;  /* 0x0000000b00047221 */ /* 0x000fe20000010100 */
[----:B------:R-:W-:-:S03]  /*7c80*/  FMNMX.FTZ R10, R166, R15, !PT ;  /* 0x0000000fa60a7209 */ /* 0x000fc60007810000 */
[----:B--2---:R-:W-:Y:S01]  /*7c90*/  FMUL.FTZ R12, R4, UR10 ;  /* 0x0000000a040c7c20 */ /* 0x004fe20008410000 */
[----:B------:R-:W-:Y:S01]  /*7ca0*/  FMNMX.FTZ R15, R167, R10, !PT ;  /* 0x0000000aa70f7209 */ /* 0x000fe20007810000 */
[----:B------:R-:W-:-:S03]  /*7cb0*/  FMUL.FTZ R4, R0, UR10 ;  /* 0x0000000a00047c20 */ /* 0x000fc60008410000 */
        /* <DEDUP_REMOVED lines=31> */
[-C--:B-1----:R-:W-:Y:S01]  /*7eb0*/  FMUL.FTZ R24, R24, R12.reuse ;  /* 0x0000000c18187220 */ /* 0x082fe20000410000 */
[----:B------:R-:W-:Y:S01]  /*7ec0*/  FMNMX.FTZ R10, R186, R23, !PT ;  /* 0x00000017ba0a7209 */ /* 0x000fe20007810000 */
[-C--:B------:R-:W-:Y:S01]  /*7ed0*/  FMUL.FTZ R25, R25, R12.reuse ;  /* 0x0000000c19197220 */ /* 0x080fe20000410000 */
[----:B------:R-:W-:Y:S01]  /*7ee0*/  FMUL.FTZ R28, R28, R12 ;  /* 0x0000000c1c1c7220 */ /* 0x000fe20000410000 */
[----:B------:R-:W-:Y:S01]  /*7ef0*/  MUFU.EX2 R13, R13 ;  /* 0x0000000d000d7308 */ /* 0x000fe20000000800 */
[----:B------:R-:W-:Y:S01]  /*7f00*/  FMNMX.FTZ R23, R187, R10, !PT ;  /* 0x0000000abb177209 */ /* 0x000fe20007810000 */
[----:B--2---:R-:W-:Y:S01]  /*7f10*/  FFMA.FTZ R3, R12, R3, R11 ;  /* 0x000000030c037223 */ /* 0x004fe2000001000b */
[-C--:B------:R-:W-:Y:S01]  /*7f20*/  FMUL.FTZ R29, R29, R12.reuse ;  /* 0x0000000c1d1d7220 */ /* 0x080fe20000410000 */
[-C--:B------:R-:W-:Y:S01]  /*7f30*/  FMUL.FTZ R32, R32, R12.reuse ;  /* 0x0000000c20207220 */ /* 0x080fe20000410000 */
[----:B------:R-:W-:Y:S01]  /*7f40*/  FMNMX.FTZ R10, R190, R23, !PT ;  /* 0x00000017be0a7209 */ /* 0x000fe20007810000 */
[--C-:B------:R-:W-:Y:S01]  /*7f50*/  FFMA.FTZ R23, R169, UR10, -R4.reuse ;  /* 0x0000000aa9177c23 */ /* 0x100fe20008010804 */
[----:B------:R-:W-:Y:S01]  /*7f60*/  FMUL.FTZ R33, R33, R12 ;  /* 0x0000000c21217220 */ /* 0x000fe20000410000 */
[----:B------:R-:W-:Y:S01]  /*7f70*/  MUFU.EX2 R14, R14 ;  /* 0x0000000e000e7308 */ /* 0x000fe20000000800 */
[----:B------:R-:W-:Y:S01]  /*7f80*/  FMNMX.FTZ R153, R191, R10, !PT ;  /* 0x0000000abf997209 */ /* 0x000fe20007810000 */
[-C--:B------:R-:W-:Y:S01]  /*7f90*/  FMUL.FTZ R36, R36, R12.reuse ;  /* 0x0000000c24247220 */ /* 0x080fe20000410000 */
        /* <DEDUP_REMOVED lines=11> */
[--C-:B------:R-:W-:Y:S01]  /*8050*/  FFMA.FTZ R153, R173, UR10, -R4.reuse ;  /* 0x0000000aad997c23 */ /* 0x100fe20008010804 */
[--C-:B------:R-:W-:Y:S01]  /*8060*/  FFMA.FTZ R173, R192, UR10, -R4.reuse ;  /* 0x0000000ac0ad7c23 */ /* 0x100fe20008010804 */
[----:B------:R-:W-:Y:S01]  /*8070*/  MUFU.EX2 R15, R15 ;  /* 0x0000000f000f7308 */ /* 0x000fe20000000800 */
[----:B------:R-:W-:Y:S01]  /*8080*/  FMNMX.FTZ R10, R199, R10, !PT ;  /* 0x0000000ac70a7209 */ /* 0x000fe20007810000 */
[-C--:B------:R-:W-:Y:S01]  /*8090*/  FMUL.FTZ R52, R52, R12.reuse ;  /* 0x0000000c34347220 */ /* 0x080fe20000410000 */
[-C--:B------:R-:W-:Y:S01]  /*80a0*/  FMUL.FTZ R53, R53, R12.reuse ;  /* 0x0000000c35357220 */ /* 0x080fe20000410000 */
[-C--:B------:R-:W-:Y:S01]  /*80b0*/  FMUL.FTZ R56, R56, R12.reuse ;  /* 0x0000000c38387220 */ /* 0x080fe20000410000 */
[-C--:B------:R-:W-:Y:S01]  /*80c0*/  FMUL.FTZ R57, R57, R12.reuse ;  /* 0x0000000c39397220 */ /* 0x080fe20000410000 */
[----:B------:R-:W1:Y:S01]  /*80d0*/  SHFL.BFLY PT, R169, R10, 0x2, 0x1f ;  /* 0x0c401f000aa97f89 */ /* 0x000e6200000e0000 */
        /* <DEDUP_REMOVED lines=23> */
[----:B-1----:R-:W-:Y:S01]  /*8250*/  FMNMX.FTZ R177, R10, R169, !PT ;  /* 0x000000a90ab17209 */ /* 0x002fe20007810000 */
[----:B------:R-:W-:Y:S01]  /*8260*/  FFMA.FTZ R169, R188, UR10, -R4 ;  /* 0x0000000abca97c23 */ /* 0x000fe20008010804 */
[----:B------:R-:W-:Y:S01]  /*8270*/  MUFU.EX2 R23, R23 ;  /* 0x0000001700177308 */ /* 0x000fe20000000800 */
        /* <DEDUP_REMOVED lines=27> */
[-C--:B------:R-:W-:Y:S01]  /*8430*/  FMUL.FTZ R144, R144, R12.reuse ;  /* 0x0000000c90907220 */ /* 0x080fe20000410000 */
[-C--:B------:R-:W-:Y:S01]  /*8440*/  FMUL.FTZ R145, R145, R12.reuse ;  /* 0x0000000c91917220 */ /* 0x080fe20000410000 */
[-C--:B------:R-:W-:Y:S01]  /*8450*/  FMUL.FTZ R148, R148, R12.reuse ;  /* 0x0000000c94947220 */ /* 0x080fe20000410000 */
[----:B------:R-:W-:Y:S01]  /*8460*/  FMUL.FTZ R149, R149, R12 ;  /* 0x0000000c95957220 */ /* 0x000fe20000410000 */
[C---:B------:R-:W-:Y:S01]  /*8470*/  FMUL.FTZ R189, R10.reuse, UR10 ;  /* 0x0000000a0abd7c20 */ /* 0x040fe20008410000 */
[----:B------:R-:W-:Y:S01]  /*8480*/  FADD.FTZ R4, -R10, R201 ;  /* 0x000000c90a047221 */ /* 0x000fe20000010100 */
[----:B------:R-:W-:Y:S02]  /*8490*/  MUFU.EX2 R157, R157 ;  /* 0x0000009d009d7308 */ /* 0x000fe40000000800 */
[--C-:B------:R-:W-:Y:S01]  /*84a0*/  FFMA.FTZ R204, R175, UR10, -R189.reuse ;  /* 0x0000000aafcc7c23 */ /* 0x100fe200080108bd */
[--C-:B------:R-:W-:Y:S01]  /*84b0*/  FFMA.FTZ R175, R178, UR10, -R189.reuse ;  /* 0x0000000ab2af7c23 */ /* 0x100fe200080108bd */
[----:B------:R-:W-:Y:S01]  /*84c0*/  FFMA.FTZ R178, R179, UR10, -R189 ;  /* 0x0000000ab3b27c23 */ /* 0x000fe200080108bd */
[----:B------:R-:W-:-:S02]  /*84d0*/  IMAD.U32 R179, RZ, RZ, UR27 ;  /* 0x0000001bffb37e24 */ /* 0x000fc4000f8e00ff */
[----:B------:R-:W-:Y:S01]  /*84e0*/  FMUL.FTZ R4, R4, UR10 ;  /* 0x0000000a04047c20 */ /* 0x000fe20008410000 */
[--C-:B------:R-:W-:Y:S01]  /*84f0*/  FFMA.FTZ R188, R154, UR10, -R189.reuse ;  /* 0x0000000a9abc7c23 */ /* 0x100fe200080108bd */
[----:B------:R-:W-:Y:S01]  /*8500*/  MUFU.EX2 R161, R161 ;  /* 0x000000a100a17308 */ /* 0x000fe20000000800 */
[----:B------:R-:W-:Y:S02]  /*8510*/  @!P0 VIADD R154, R179, 0x22840 ;  /* 0x00022840b39a8836 */ /* 0x000fe40000000000 */
[--C-:B------:R-:W-:Y:S01]  /*8520*/  FFMA.FTZ R155, R155, UR10, -R189.reuse ;  /* 0x0000000a9b9b7c23 */ /* 0x100fe200080108bd */
[--C-:B------:R-:W-:Y:S01]  /*8530*/  FFMA.FTZ R185, R158, UR10, -R189.reuse ;  /* 0x0000000a9eb97c23 */ /* 0x100fe200080108bd */
[--C-:B------:R-:W-:Y:S01]  /*8540*/  FFMA.FTZ R192, R159, UR10, -R189.reuse ;  /* 0x0000000a9fc07c23 */ /* 0x100fe200080108bd */
[--C-:B------:R-:W-:Y:S01]  /*8550*/  FFMA.FTZ R159, R162, UR10, -R189.reuse ;  /* 0x0000000aa29f7c23 */ /* 0x100fe200080108bd */
[----:B------:R-:W-:Y:S01]  /*8560*/  @!P0 PRMT R154, RZ, 0x654, R154 ;  /* 0x00000654ff9a8816 */ /* 0x000fe2000000009a */
[--C-:B------:R-:W-:Y:S01]  /*8570*/  FFMA.FTZ R200, R167, UR10, -R189.reuse ;  /* 0x0000000aa7c87c23 */ /* 0x100fe200080108bd */
[----:B------:R1:W3:Y:S01]  /*8580*/  MUFU.EX2 R181, R4 ;  /* 0x0000000400b57308 */ /* 0x0002e20000000800 */
        /* <DEDUP_REMOVED lines=8> */
[----:B-1----:R-:W-:Y:S01]  /*8610*/  IADD3 R4, -R19, 0xb, RZ ;  /* 0x0000000b13047810 */ /* 0x002fe20007ffe1ff */
[--C-:B------:R-:W-:Y:S01]  /*8620*/  FFMA.FTZ R190, R190, UR10, -R189.reuse ;  /* 0x0000000abebe7c23 */ /* 0x100fe200080108bd */
[--C-:B------:R-:W-:Y:S01]  /*8630*/  FFMA.FTZ R191, R191, UR10, -R189.reuse ;  /* 0x0000000abfbf7c23 */ /* 0x100fe200080108bd */
[--C-:B------:R-:W-:Y:S01]  /*8640*/  FFMA.FTZ R194, R194, UR10, -R189.reuse ;  /* 0x0000000ac2c27c23 */ /* 0x100fe200080108bd */
[--C-:B------:R-:W-:Y:S01]  /*8650*/  FFMA.FTZ R195, R195, UR10, -R189.reuse ;  /* 0x0000000ac3c37c23 */ /* 0x100fe200080108bd */
[----:B------:R1:W-:Y:S06]  /*8660*/  BAR.ARV R4, 0x100 ;  /* 0x000400040000751d */ /* 0x0003ec0000002000 */
[----:B------:R4:W-:Y:S01]  /*8670*/  @!P0 SYNCS.ARRIVE.TRANS64.RED.A1T0 RZ, [R154+URZ], RZ ;  /* 0x000000ff9aff89a7 */ /* 0x0009e2000810043f */
[----:B------:R-:W-:Y:S01]  /*8680*/  MUFU.EX2 R165, R165 ;  /* 0x000000a500a57308 */ /* 0x000fe20000000800 */
[--C-:B------:R-:W-:Y:S01]  /*8690*/  FFMA.FTZ R198, R198, UR10, -R189.reuse ;  /* 0x0000000ac6c67c23 */ /* 0x100fe200080108bd */
[----:B------:R-:W-:Y:S01]  /*86a0*/  FFMA.FTZ R199, R199, UR10, -R189 ;  /* 0x0000000ac7c77c23 */ /* 0x000fe200080108bd */
[----:B--2---:R-:W-:Y:S01]  /*86b0*/  F2FP.BF16.F32.PACK_AB R162, R153, R22 ;  /* 0x0000001699a2723e */ /* 0x004fe200000010ff */
[-C--:B---3--:R-:W-:Y:S01]  /*86c0*/  FMUL.FTZ R26, R26, R181.reuse ;  /* 0x000000b51a1a7220 */ /* 0x088fe20000410000 */
[----:B------:R-:W-:Y:S01]  /*86d0*/  F2FP.BF16.F32.PACK_AB R158, R21, R20 ;  /* 0x00000014159e723e */ /* 0x000fe200000010ff */
[----:B------:R-:W-:Y:S01]  /*86e0*/  FMUL.FTZ R27, R27, R181 ;  /* 0x000000b51b1b7220 */ /* 0x000fe20000410000 */
[C---:B----4-:R-:W-:Y:S01]  /*86f0*/  FADD.FTZ R154, R152.reuse, R3 ;  /* 0x00000003989a7221 */ /* 0x050fe20000010000 */
[----:B------:R-:W2:Y:S01]  /*8700*/  MUFU.EX2 R188, R188 ;  /* 0x000000bc00bc7308 */ /* 0x000ea20000000800 */
[----:B------:R-:W-:Y:S01]  /*8710*/  F2FP.BF16.F32.PACK_AB R152, R152, R11 ;  /* 0x0000000b9898723e */ /* 0x000fe200000010ff */
[-C--:B------:R-:W-:Y:S01]  /*8720*/  FMUL.FTZ R30, R30, R181.reuse ;  /* 0x000000b51e1e7220 */ /* 0x080fe20000410000 */
[----:B------:R-:W-:Y:S01]  /*8730*/  FADD.FTZ R3, R13, R154 ;  /* 0x0000009a0d037221 */ /* 0x000fe20000010000 */
[-C--:B------:R-:W-:Y:S01]  /*8740*/  FMUL.FTZ R31, R31, R181.reuse ;  /* 0x000000b51f1f7220 */ /* 0x080fe20000410000 */
[-C--:B------:R-:W-:Y:S01]  /*8750*/  FMUL.FTZ R34, R34, R181.reuse ;  /* 0x000000b522227220 */ /* 0x080fe20000410000 */
[-C--:B------:R-:W-:Y:S01]  /*8760*/  FMUL.FTZ R35, R35, R181.reuse ;  /* 0x000000b523237220 */ /* 0x080fe20000410000 */
[----:B------:R-:W-:Y:S01]  /*8770*/  FADD.FTZ R3, R14, R3 ;  /* 0x000000030e037221 */ /* 0x000fe20000010000 */
[----:B------:R-:W-:Y:S01]  /*8780*/  MUFU.EX2 R172, R172 ;  /* 0x000000ac00ac7308 */ /* 0x000fe20000000800 */
[-C--:B------:R-:W-:Y:S01]  /*8790*/  FMUL.FTZ R38, R38, R181.reuse ;  /* 0x000000b526267220 */ /* 0x080fe20000410000 */
[-C--:B------:R-:W-:Y:S01]  /*87a0*/  FMUL.FTZ R39, R39, R181.reuse ;  /* 0x000000b527277220 */ /* 0x080fe20000410000 */
[----:B------:R-:W-:Y:S01]  /*87b0*/  FADD.FTZ R154, R156, R3 ;  /* 0x000000039c9a7221 */ /* 0x000fe20000010000 */
[----:B------:R-:W-:Y:S01]  /*87c0*/  F2FP.BF16.F32.PACK_AB R156, R15, R156 ;  /* 0x0000009c0f9c723e */ /* 0x000fe200000010ff */
[-C--:B------:R-:W-:Y:S01]  /*87d0*/  FMUL.FTZ R42, R42, R181.reuse ;  /* 0x000000b52a2a7220 */ /* 0x080fe20000410000 */
[-C--:B------:R-:W-:Y:S01]  /*87e0*/  FMUL.FTZ R43, R43, R181.reuse ;  /* 0x000000b52b2b7220 */ /* 0x080fe20000410000 */
[----:B------:R-:W-:Y:S01]  /*87f0*/  FADD.FTZ R3, R15, R154 ;  /* 0x0000009a0f037221 */ /* 0x000fe20000010000 */
[----:B------:R-:W3:Y:S01]  /*8800*/  MUFU.EX2 R155, R155 ;  /* 0x0000009b009b7308 */ /* 0x000ee20000000800 */
[----:B--2---:R-:W-:Y:S01]  /*8810*/  FFMA.FTZ R2, R181, R2, R188 ;  /* 0x00000002b5027223 */ /* 0x004fe200000100bc */
[-C--:B------:R-:W-:Y:S01]  /*8820*/  FMUL.FTZ R46, R46, R181.reuse ;  /* 0x000000b52e2e7220 */ /* 0x080fe20000410000 */
[----:B------:R-:W-:Y:S01]  /*8830*/  FADD.FTZ R154, R20, R3 ;  /* 0x00000003149a7221 */ /* 0x000fe20000010000 */
[-C--:B------:R-:W-:Y:S01]  /*8840*/  FMUL.FTZ R47, R47, R181.reuse ;  /* 0x000000b52f2f7220 */ /* 0x080fe20000410000 */
[-C--:B------:R-:W-:Y:S01]  /*8850*/  FMUL.FTZ R50, R50, R181.reuse ;  /* 0x000000b532327220 */ /* 0x080fe20000410000 */
[-C--:B------:R-:W-:Y:S01]  /*8860*/  FMUL.FTZ R51, R51, R181.reuse ;  /* 0x000000b533337220 */ /* 0x080fe20000410000 */
[----:B------:R-:W-:Y:S01]  /*8870*/  FADD.FTZ R3, R21, R154 ;  /* 0x0000009a15037221 */ /* 0x000fe20000010000 */
[----:B------:R-:W2:Y:S01]  /*8880*/  MUFU.EX2 R169, R169 ;  /* 0x000000a900a97308 */ /* 0x000ea20000000800 */
[-C--:B------:R-:W-:Y:S01]  /*8890*/  FMUL.FTZ R54, R54, R181.reuse ;  /* 0x000000b536367220 */ /* 0x080fe20000410000 */
[-C--:B------:R-:W-:Y:S01]  /*88a0*/  FMUL.FTZ R55, R55, R181.reuse ;  /* 0x000000b537377220 */ /* 0x080fe20000410000 */
[----:B------:R-:W-:Y:S01]  /*88b0*/  FADD.FTZ R154, R160, R3 ;  /* 0x00000003a09a7221 */ /* 0x000fe20000010000 */
[----:B------:R-:W-:Y:S01]  /*88c0*/  F2FP.BF16.F32.PACK_AB R160, R23, R160 ;  /* 0x000000a017a0723e */ /* 0x000fe200000010ff */
[-C--:B------:R-:W-:Y:S01]  /*88d0*/  FMUL.FTZ R58, R58, R181.reuse ;  /* 0x000000b53a3a7220 */ /* 0x080fe20000410000 */
[-C--:B------:R-:W-:Y:S01]  /*88e0*/  FMUL.FTZ R59, R59, R181.reuse ;  /* 0x000000b53b3b7220 */ /* 0x080fe20000410000 */
[----:B------:R-:W-:Y:S01]  /*88f0*/  FADD.FTZ R3, R23, R154 ;  /* 0x0000009a17037221 */ /* 0x000fe20000010000 */
[----:B------:R-:W4:Y:S01]  /*8900*/  MUFU.EX2 R185, R185 ;  /* 0x000000b900b97308 */ /* 0x000f220000000800 */
[----:B---3--:R-:W-:Y:S01]  /*8910*/  FADD.FTZ R2, R155, R2 ;  /* 0x000000029b027221 */ /* 0x008fe20000010000 */
[-C--:B------:R-:W-:Y:S01]  /*8920*/  FMUL.FTZ R62, R62, R181.reuse ;  /* 0x000000b53e3e7220 */ /* 0x080fe20000410000 */
[----:B------:R-:W-:Y:S01]  /*8930*/  FADD.FTZ R154, R22, R3 ;  /* 0x00000003169a7221 */ /* 0x000fe20000010000 */
[-C--:B------:R-:W-:Y:S01]  /*8940*/  FMUL.FTZ R63, R63, R181.reuse ;  /* 0x000000b53f3f7220 */ /* 0x080fe20000410000 */
[-C--:B------:R-:W-:Y:S01]  /*8950*/  FMUL.FTZ R66, R66, R181.reuse ;  /* 0x000000b542427220 */ /* 0x080fe20000410000 */
[-C--:B------:R-:W-:Y:S01]  /*8960*/  FMUL.FTZ R67, R67, R181.reuse ;  /* 0x000000b543437220 */ /* 0x080fe20000410000 */
[----:B------:R-:W-:Y:S01]  /*8970*/  FADD.FTZ R3, R153, R154 ;  /* 0x0000009a99037221 */ /* 0x000fe20000010000 */
[----:B------:R-:W3:Y:S01]  /*8980*/  MUFU.EX2 R192, R192 ;  /* 0x000000c000c07308 */ /* 0x000ee20000000800 */
[----:B------:R-:W-:Y:S01]  /*8990*/  F2FP.BF16.F32.PACK_AB R153, R155, R188 ;  /* 0x000000bc9b99723e */ /* 0x000fe200000010ff */
[-C--:B------:R-:W-:Y:S01]  /*89a0*/  FMUL.FTZ R70, R70, R181.reuse ;  /* 0x000000b546467220 */ /* 0x080fe20000410000 */
[----:B------:R-:W-:Y:S01]  /*89b0*/  FADD.FTZ R154, R164, R3 ;  /* 0x00000003a49a7221 */ /* 0x000fe20000010000 */
        /* <DEDUP_REMOVED lines=12> */
[----:B------:R-:W0:Y:S01]  /*8a80*/  MUFU.EX2 R159, R159 ;  /* 0x0000009f009f7308 */ /* 0x000e220000000800 */
[--C-:B-----5:R-:W-:Y:S01]  /*8a90*/  FFMA.FTZ R196, R163, UR10, -R189.reuse ;  /* 0x0000000aa3c47c23 */ /* 0x120fe200080108bd */
[----:B------:R-:W-:Y:S01]  /*8aa0*/  FFMA.FTZ R163, R166, UR10, -R189 ;  /* 0x0000000aa6a37c23 */ /* 0x000fe200080108bd */
[----:B------:R-:W-:Y:S01]  /*8ab0*/  FADD.FTZ R3, R165, R154 ;  /* 0x0000009aa5037221 */ /* 0x000fe20000010000 */
[----:B------:R-:W-:Y:S01]  /*8ac0*/  F2FP.BF16.F32.PACK_AB R166, R168, R161 ;  /* 0x000000a1a8a6723e */ /* 0x000fe200000010ff */
[----:B------:R-:W-:Y:S01]  /*8ad0*/  FMUL.FTZ R86, R86, R181 ;  /* 0x000000b556567220 */ /* 0x000fe20000410000 */
[C---:B------:R-:W-:Y:S01]  /*8ae0*/  F2FP.BF16.F32.PACK_AB R168, R172.reuse, R165 ;  /* 0x000000a5aca8723e */ /* 0x040fe200000010ff */
[----:B------:R-:W-:Y:S01]  /*8af0*/  FADD.FTZ R154, R172, R3 ;  /* 0x00000003ac9a7221 */ /* 0x000fe20000010000 */
[----:B------:R-:W5:Y:S01]  /*8b00*/  MUFU.EX2 R196, R196 ;  /* 0x000000c400c47308 */ /* 0x000f620000000800 */
[-C--:B------:R-:W-:Y:S01]  /*8b10*/  FMUL.FTZ R87, R87, R181.reuse ;  /* 0x000000b557577220 */ /* 0x080fe20000410000 */
[----:B------:R-:W-:Y:S01]  /*8b20*/  FMUL.FTZ R90, R90, R181 ;  /* 0x000000b55a5a7220 */ /* 0x000fe20000410000 */
[----:B--2---:R-:W-:Y:S01]  /*8b30*/  FADD.FTZ R3, R169, R154 ;  /* 0x0000009aa9037221 */ /* 0x004fe20000010000 */
[----:B------:R-:W-:Y:S01]  /*8b40*/  F2FP.BF16.F32.PACK_AB R154, R14, R13 ;  /* 0x0000000d0e9a723e */ /* 0x000fe200000010ff */
[----:B----4-:R-:W-:Y:S01]  /*8b50*/  FADD.FTZ R13, R185, R2 ;  /* 0x00000002b90d7221 */ /* 0x010fe20000010000 */
[-C--:B------:R-:W-:Y:S01]  /*8b60*/  FMUL.FTZ R91, R91, R181.reuse ;  /* 0x000000b55b5b7220 */ /* 0x080fe20000410000 */
[-C--:B------:R-:W-:Y:S01]  /*8b70*/  FMUL.FTZ R94, R94, R181.reuse ;  /* 0x000000b55e5e7220 */ /* 0x080fe20000410000 */
[----:B------:R-:W2:Y:S01]  /*8b80*/  MUFU.EX2 R163, R163 ;  /* 0x000000a300a37308 */ /* 0x000ea20000000800 */
[----:B---3--:R-:W-:Y:S01]  /*8b90*/  FADD.FTZ R2, R192, R13 ;  /* 0x0000000dc0027221 */ /* 0x008fe20000010000 */
[-C--:B------:R-:W-:Y:S01]  /*8ba0*/  FMUL.FTZ R95, R95, R181.reuse ;  /* 0x000000b55f5f7220 */ /* 0x080fe20000410000 */
[-C--:B------:R-:W-:Y:S01]  /*8bb0*/  FMUL.FTZ R98, R98, R181.reuse ;  /* 0x000000b562627220 */ /* 0x080fe20000410000 */
[-C--:B------:R-:W-:Y:S01]  /*8bc0*/  FMUL.FTZ R99, R99, R181.reuse ;  /* 0x000000b563637220 */ /* 0x080fe20000410000 */
[----:B0-----:R-:W-:Y:S01]  /*8bd0*/  FADD.FTZ R13, R159, R2 ;  /* 0x000000029f0d7221 */ /* 0x001fe20000010000 */
[-C--:B------:R-:W-:Y:S01]  /*8be0*/  FMUL.FTZ R102, R102, R181.reuse ;  /* 0x000000b566667220 */ /* 0x080fe20000410000 */
[----:B------:R-:W-:Y:S01]  /*8bf0*/  FMUL.FTZ R103, R103, R181 ;  /* 0x000000b567677220 */ /* 0x000fe20000410000 */
[----:B------:R-:W0:Y:S01]  /*8c00*/  MUFU.EX2 R200, R200 ;  /* 0x000000c800c87308 */ /* 0x000e220000000800 */
[C---:B-----5:R-:W-:Y:S01]  /*8c10*/  FADD.FTZ R2, R196.reuse, R13 ;  /* 0x0000000dc4027221 */ /* 0x060fe20000010000 */
        /* <DEDUP_REMOVED lines=31> */
[C---:B--2---:R-:W-:Y:S01]  /*8e10*/  FADD.FTZ R2, R202.reuse, R13 ;  /* 0x0000000dca027221 */ /* 0x044fe20000010000 */
[----:B------:R-:W-:Y:S01]  /*8e20*/  F2FP.BF16.F32.PACK_AB R161, R202, R167 ;  /* 0x000000a7caa1723e */ /* 0x000fe200000010ff */
[-C--:B------:R-:W-:Y:S01]  /*8e30*/  FMUL.FTZ R150, R150, R181.reuse ;  /* 0x000000b596967220 */ /* 0x080fe20000410000 */
[----:B------:R-:W-:Y:S01]  /*8e40*/  FMUL.FTZ R151, R151, R181 ;  /* 0x000000b597977220 */ /* 0x000fe20000410000 */
[----:B------:R-:W-:-:S03]  /*8e50*/  F2FP.BF16.F32.PACK_AB R155, R192, R185 ;  /* 0x000000b9c09b723e */ /* 0x000fc600000010ff */
[----:B------:R-:W2:Y:S01]  /*8e60*/  MUFU.EX2 R175, R175 ;  /* 0x000000af00af7308 */ /* 0x000ea20000000800 */
[----:B0-----:R-:W-:-:S07]  /*8e70*/  FADD.FTZ R13, R171, R2 ;  /* 0x00000002ab0d7221 */ /* 0x001fce0000010000 */
[----:B------:R-:W0:Y:S01]  /*8e80*/  MUFU.EX2 R178, R178 ;  /* 0x000000b200b27308 */ /* 0x000e220000000800 */
[C---:B---3--:R-:W-:Y:S01]  /*8e90*/  FADD.FTZ R2, R204.reuse, R13 ;  /* 0x0000000dcc027221 */ /* 0x048fe20000010000 */
[----:B------:R-:W-:-:S06]  /*8ea0*/  F2FP.BF16.F32.PACK_AB R163, R204, R171 ;  /* 0x000000abcca3723e */ /* 0x000fcc00000010ff */
[----:B------:R-:W3:Y:S01]  /*8eb0*/  MUFU.EX2 R182, R182 ;  /* 0x000000b600b67308 */ /* 0x000ee20000000800 */
[----:B--2---:R-:W-:-:S07]  /*8ec0*/  FADD.FTZ R13, R175, R2 ;  /* 0x00000002af0d7221 */ /* 0x004fce0000010000 */
[----:B------:R-:W2:Y:S01]  /*8ed0*/  MUFU.EX2 R183, R183 ;  /* 0x000000b700b77308 */ /* 0x000ea20000000800 */
[C---:B0-----:R-:W-:Y:S01]  /*8ee0*/  FADD.FTZ R13, R178.reuse, R13 ;  /* 0x0000000db20d7221 */ /* 0x041fe20000010000 */
[----:B------:R-:W-:-:S06]  /*8ef0*/  F2FP.BF16.F32.PACK_AB R165, R178, R175 ;  /* 0x000000afb2a5723e */ /* 0x000fcc00000010ff */
[----:B------:R-:W0:Y:S01]  /*8f00*/  MUFU.EX2 R176, R176 ;  /* 0x000000b000b07308 */ /* 0x000e220000000800 */
[----:B---3--:R-:W-:-:S07]  /*8f10*/  FADD.FTZ R2, R182, R13 ;  /* 0x0000000db6027221 */ /* 0x008fce0000010000 */
[----:B------:R-:W3:Y:S01]  /*8f20*/  MUFU.EX2 R186, R186 ;  /* 0x000000ba00ba7308 */ /* 0x000ee20000000800 */
[C---:B--2---:R-:W-:Y:S01]  /*8f30*/  FADD.FTZ R13, R183.reuse, R2 ;  /* 0x00000002b70d7221 */ /* 0x044fe20000010000 */
[----:B------:R-:W-:-:S06]  /*8f40*/  F2FP.BF16.F32.PACK_AB R167, R183, R182 ;  /* 0x000000b6b7a7723e */ /* 0x000fcc00000010ff */
[----:B------:R-:W2:Y:S01]  /*8f50*/  MUFU.EX2 R173, R173 ;  /* 0x000000ad00ad7308 */ /* 0x000ea20000000800 */
[C---:B0-----:R-:W-:Y:S01]  /*8f60*/  FADD.FTZ R12, R176.reuse, R3 ;  /* 0x00000003b00c7221 */ /* 0x041fe20000010000 */
[----:B------:R-:W-:-:S06]  /*8f70*/  F2FP.BF16.F32.PACK_AB R170, R176, R169 ;  /* 0x000000a9b0aa723e */ /* 0x000fcc00000010ff */
[----:B------:R-:W0:Y:S01]  /*8f80*/  MUFU.EX2 R187, R187 ;  /* 0x000000bb00bb7308 */ /* 0x000e220000000800 */
[----:B---3--:R-:W-:-:S07]  /*8f90*/  FADD.FTZ R2, R186, R13 ;  /* 0x0000000dba027221 */ /* 0x008fce0000010000 */
        /* <DEDUP_REMOVED lines=11> */
[----:B0-----:R-:W-:-:S07]  /*9050*/  FADD.FTZ R13, R11, R2 ;  /* 0x000000020b0d7221 */ /* 0x001fce0000010000 */
[----:B------:R-:W0:Y:S01]  /*9060*/  MUFU.EX2 R198, R198 ;  /* 0x000000c600c67308 */ /* 0x000e220000000800 */
[C---:B---3--:R-:W-:Y:S01]  /*9070*/  FADD.FTZ R14, R180.reuse, R3 ;  /* 0x00000003b40e7221 */ /* 0x048fe20000010000 */
[----:B------:R-:W-:-:S03]  /*9080*/  F2FP.BF16.F32.PACK_AB R172, R180, R173 ;  /* 0x000000adb4ac723e */ /* 0x000fc600000010ff */
[----:B------:R-:W-:-:S03]  /*9090*/  FADD.FTZ R3, R177, R14 ;  /* 0x0000000eb1037221 */ /* 0x000fc60000010000 */
[----:B------:R-:W3:Y:S01]  /*90a0*/  MUFU.EX2 R184, R184 ;  /* 0x000000b800b87308 */ /* 0x000ee20000000800 */
[C---:B--2---:R-:W-:Y:S01]  /*90b0*/  FADD.FTZ R13, R12.reuse, R13 ;  /* 0x0000000d0c0d7221 */ /* 0x044fe20000010000 */
[----:B------:R-:W-:-:S06]  /*90c0*/  F2FP.BF16.F32.PACK_AB R173, R12, R11 ;  /* 0x0000000b0cad723e */ /* 0x000fcc00000010ff */
[----:B------:R-:W2:Y:S01]  /*90d0*/  MUFU.EX2 R199, R199 ;  /* 0x000000c700c77308 */ /* 0x000ea20000000800 */
[----:B0-----:R-:W-:Y:S01]  /*90e0*/  FADD.FTZ R2, R198, R13 ;  /* 0x0000000dc6027221 */ /* 0x001fe20000010000 */
[C---:B---3--:R-:W-:Y:S01]  /*90f0*/  FADD.FTZ R3, R184.reuse, R3 ;  /* 0x00000003b8037221 */ /* 0x048fe20000010000 */
[----:B------:R-:W-:Y:S02]  /*9100*/  F2FP.BF16.F32.PACK_AB R174, R184, R177 ;  /* 0x000000b1b8ae723e */ /* 0x000fe400000010ff */
[C---:B--2---:R-:W-:Y:S01]  /*9110*/  FADD.FTZ R2, R199.reuse, R2 ;  /* 0x00000002c7027221 */ /* 0x044fe20000010000 */
[----:B------:R-:W-:Y:S01]  /*9120*/  F2FP.BF16.F32.PACK_AB R175, R199, R198 ;  /* 0x000000c6c7af723e */ /* 0x000fe200000010ff */
[----:B-1----:R-:W-:Y:S06]  /*9130*/  @P2 BRA `(.L_x_10729) ;  /* 0x0000000000042947 */ /* 0x002fec0003800000 */
[----:B------:R-:W-:Y:S01]  /*9140*/  BPT.TRAP 0x1 ;  /* 0x000000040000795c */ /* 0x000fe20000300000 */
.L_x_10729:
[----:B------:R-:W-:Y:S01]  /*9150*/  PLOP3.LUT P3, PT, PT, PT, UP0, 0x40, 0x0 ;  /* 0x000000000000781c */ /* 0x000fe20003f6e808 */
[----:B------:R0:W1:-:S12]  /*9160*/  SYNCS.PHASECHK.TRANS64.TRYWAIT P2, [UR27+0x22850], R8 ;  /* 0x02285008ff0075a7 */ /* 0x000058000804015b */
[----:B0-----:R-:W-:Y:S05]  /*9170*/  @P3 BRA `(.L_x_10730) ;  /* 0x0000000000043947 */ /* 0x001fea0003800000 */
[----:B------:R-:W-:Y:S01]  /*9180*/  BPT.TRAP 0x1 ;  /* 0x000000040000795c */ /* 0x000fe20000300000 */
.L_x_10730:
[----:B-1----:R-:W-:Y:S05]  /*9190*/  @P2 BRA `(.L_x_10731) ;  /* 0x0000000000082947 */ /* 0x002fea0003800000 */
[----:B------:R-:W0:Y:S02]  /*91a0*/  SYNCS.PHASECHK.TRANS64.TRYWAIT P2, [UR27+0x22850], R8 ;  /* 0x02285008ff0075a7 */ /* 0x000e24000804015b */
[----:B0-----:R-:W-:Y:S05]  /*91b0*/  @!P2 BRA `(.L_x_10732) ;  /* 0x000000a000d4a947 */ /* 0x001fea0003800000 */
.L_x_10731:
[----:B------:R1:W-:Y:S01]  /*91c0*/  BAR.SYNC.DEFER_BLOCKING R7, 0x100 ;  /* 0x000400070000751d */ /* 0x0003e20000010000 */
[----:B------:R-:W-:Y:S01]  /*91d0*/  UIMAD UR11, UR4, 0xc00, UR24 ;  /* 0x00000c00040b78a4 */ /* 0x000fe2000f8e0218 */
[----:B0-----:R-:W-:Y:S02]  /*91e0*/  @!P0 VIADD R179, R179, 0x22860 ;  /* 0x00022860b3b38836 */ /* 0x001fe40000000000 */
[----:B------:R-:W-:Y:S02]  /*91f0*/  IMAD.MOV.U32 R201, RZ, RZ, R10 ;  /* 0x000000ffffc97224 */ /* 0x000fe400078e000a */
[----:B------:R-:W-:Y:S01]  /*9200*/  UMOV UR15, 0x40000040 ;  /* 0x40000040000f7882 */ /* 0x000fe20000000000 */
[----:B------:R-:W-:Y:S01]  /*9210*/  @!P0 PRMT R179, RZ, 0x654, R179 ;  /* 0x00000654ffb38816 */ /* 0x000fe200000000b3 */
[----:B------:R-:W-:Y:S01]  /*9220*/  UMOV UR14, UR11 ;  /* 0x0000000b000e7c82 */ /* 0x000fe20008000000 */
        /* <DEDUP_REMOVED lines=36> */
.L_x_10724:
[----:B------:R-:W-:-:S13]  /*9470*/  ISETP.GE.AND P1, PT, R9, UR37, PT ;  /* 0x0000002509007c0c */ /* 0x000fda000bf26270 */
[----:B------:R-:W-:Y:S05]  /*9480*/  @!P1 BRA `(.L_x_10734) ;  /* 0x0000002c00f49947 */ /* 0x000fea0003800000 */
[----:B------:R-:W-:Y:S01]  /*9490*/  IMAD.MOV.U32 R13, RZ, RZ, R10 ;  /* 0x000000ffff0d7224 */ /* 0x000fe200078e000a */
[----:B------:R-:W-:Y:S01]  /*94a0*/  ULDC UR26, c[0x0][0x9e4] ;  /* 0x00027900001a7ab9 */ /* 0x000fe20000000800 */
[----:B--2---:R-:W-:Y:S01]  /*94b0*/  IMAD.MOV.U32 R12, RZ, RZ, R0 ;  /* 0x000000ffff0c7224 */ /* 0x004fe200078e0000 */
[----:B------:R-:W-:Y:S01]  /*94c0*/  ULDC UR27, c[0x0][0x288] ;  /* 0x0000a200001b7ab9 */ /* 0x000fe20000000800 */
[----:B------:R-:W-:Y:S01]  /*94d0*/  ULDC UR28, c[0x0][0x2f0] ;  /* 0x0000bc00001c7ab9 */ /* 0x000fe20000000800 */
[----:B------:R-:W-:Y:S01]  /*94e0*/  ULDC UR25, c[0x0][0x988] ;  /* 0x0002620000197ab9 */ /* 0x000fe20000000800 */
[----:B------:R-:W-:-:S05]  /*94f0*/  ULDC UR29, c[0x0][0x9e0] ;  /* 0x00027800001d7ab9 */ /* 0x000fca0000000800 */
.L_x_10751:
[----:B------:R-:W-:Y:S01]  /*9500*/  UIADD3 UR4, UR4, 0x1, URZ ;  /* 0x0000000104047890 */ /* 0x000fe2000fffe03f */
[----:B------:R-:W-:-:S03]  /*9510*/  PLOP3.LUT P1, PT, PT, PT, UP0, 0x40, 0x0 ;  /* 0x000000000000781c */ /* 0x000fc60003f2e808 */
[----:B------:R-:W-:-:S04]  /*9520*/  UISETP.NE.AND UP3, UPT, UR4, 0x2, UPT ;  /* 0x000000020400788c */ /* 0x000fc8000bf65270 */
[----:B------:R-:W-:Y:S02]  /*9530*/  USEL UR10, URZ, 0x1, UP3 ;  /* 0x000000013f0a7887 */ /* 0x000fe40009800000 */
[----:B------:R-:W-:Y:S02]  /*9540*/  USEL UR4, UR4, URZ, UP3 ;  /* 0x0000003f04047287 */ /* 0x000fe40009800000 */
[----:B------:R-:W-:Y:S02]  /*9550*/  ULOP3.LUT UR5, UR5, UR10, URZ, 0x3c, !UPT ;  /* 0x0000000a05057292 */ /* 0x000fe4000f8e3c3f */
[----:B0--3--:R-:W-:Y:S10]  /*9560*/  @P1 BRA `(.L_x_10735) ;  /* 0x0000000000041947 */ /* 0x009ff40003800000 */
[----:B------:R-:W-:Y:S01]  /*9570*/  BPT.TRAP 0x1 ;  /* 0x000000040000795c */ /* 0x000fe20000300000 */
.L_x_10735:
[----:B------:R-:W-:Y:S01]  /*9580*/  PLOP3.LUT P2, PT, PT, PT, UP0, 0x40, 0x0 ;  /* 0x000000000000781c */ /* 0x000fe20003f4e808 */
[----:B------:R-:W-:Y:S01]  /*9590*/  ULEA UR30, UR4, UR38, 0x3 ;  /* 0x00000026041e7291 */ /* 0x000fe2000f8e183f */
[----:B------:R-:W-:-:S05]  /*95a0*/  IMAD.U32 R11, RZ, RZ, UR5 ;  /* 0x00000005ff0b7e24 */ /* 0x000fca000f8e00ff */
[----:B------:R-:W-:-:S04]  /*95b0*/  SHF.L.U32 R11, R11, 0x1f, RZ ;  /* 0x0000001f0b0b7819 */ /* 0x000fc800000006ff */
[----:B------:R0:W2:Y:S02]  /*95c0*/  SYNCS.PHASECHK.TRANS64.TRYWAIT P1, [UR30+0x22830], R11 ;  /* 0x0228300bff0075a7 */ /* 0x0000a4000802015e */
[----:B------:R-:W-:Y:S05]  /*95d0*/  @P2 BRA `(.L_x_10736) ;  /* 0x0000000000042947 */ /* 0x000fea0003800000 */
[----:B------:R-:W-:Y:S01]  /*95e0*/  BPT.TRAP 0x1 ;  /* 0x000000040000795c */ /* 0x000fe20000300000 */
.L_x_10736:
[----:B--2---:R-:W-:Y:S05]  /*95f0*/  @P1 BRA `(.L_x_10737) ;  /* 0x0000000000081947 */ /* 0x004fea0003800000 */
[----:B------:R-:W2:Y:S02]  /*9600*/  SYNCS.PHASECHK.TRANS64.TRYWAIT P1, [UR30+0x22830], R11 ;  /* 0x0228300bff0075a7 */ /* 0x000ea4000802015e */
[----:B--2---:R-:W-:Y:S05]  /*9610*/  @!P1 BRA `(.L_x_10738) ;  /* 0x0000009c00d09947 */ /* 0x004fea0003800000 */
.L_x_10737:
[----:B------:R-:W-:Y:S01]  /*9620*/  UIMAD UR22, UR4, 0x300, UR6 ;  /* 0x00000300041678a4 */ /* 0x000fe2000f8e0206 */
[----:B-1----:R-:W-:Y:S01]  /*9630*/  WARPGROUP.ARRIVE ;  /* 0x00000000000079c5 */ /* 0x002fe20000000000 */
[----:B------:R-:W-:Y:S01]  /*9640*/  UMOV UR23, 0x40000040 ;  /* 0x4000004000177882 */ /* 0x000fe20000000000 */
[----:B------:R-:W-:Y:S01]  /*9650*/  UMOV UR11, 0x40000040 ;  /* 0x40000040000b7882 */ /* 0x000fe20000000000 */
[----:B------:R-:W-:Y:S01]  /*9660*/  UIADD3 UR10, UR22, 0x2, URZ ;  /* 0x00000002160a7890 */ /* 0x000fe2000fffe03f */
[----:B------:R-:W-:Y:S01]  /*9670*/  PLOP3.LUT P1, PT, PT, PT, UP1, 0x80, 0x0 ;  /* 0x000000000000781c */ /* 0x000fe20003f2f018 */
[----:B------:R-:W-:Y:S01]  /*9680*/  UIADD3 UR14, UR22, 0x4, URZ ;  /* 0x00000004160e7890 */ /* 0x000fe2000fffe03f */
[----:B------:R-:W-:Y:S01]  /*9690*/  PLOP3.LUT P2, PT, PT, PT, UP1, 0x80, 0x0 ;  /* 0x000000000000781c */ /* 0x000fe20003f4f018 */
[----:B------:R-:W-:Y:S01]  /*96a0*/  UMOV UR15, 0x40000040 ;  /* 0x40000040000f7882 */ /* 0x000fe20000000000 */
[----:B------:R-:W-:Y:S01]  /*96b0*/  HGMMA.64x96x16.F32.BF16 R152, gdesc[UR20], RZ, !UPT, gsb0 ;  /* 0x01600000149879f0 */ /* 0x000fe2000c0018ff */
[----:B------:R-:W-:Y:S01]  /*96c0*/  UIADD3 UR18, UR22, 0x6, URZ ;  /* 0x0000000616127890 */ /* 0x000fe2000fffe03f */
[----:B------:R-:W-:Y:S01]  /*96d0*/  IMAD.MOV.U32 R14, RZ, RZ, R6 ;  /* 0x000000ffff0e7224 */ /* 0x000fe200078e0006 */
[----:B------:R-:W-:Y:S01]  /*96e0*/  UMOV UR19, 0x40000040 ;  /* 0x4000004000137882 */ /* 0x000fe20000000000 */
[----:B------:R-:W-:-:S02]  /*96f0*/  IMAD.U32 R8, RZ, RZ, UR30 ;  /* 0x0000001eff087e24 */ /* 0x000fc4000f8e00ff */
[----:B------:R-:W-:-:S04]  /*9700*/  IMAD R201, R9, -0x60, RZ ;  /* 0xffffffa009c97824 */ /* 0x000fc800078e02ff */
[----:B------:R-:W-:-:S04]  /*9710*/  VIADD R10, R201, 0x1 ;  /* 0x00000001c90a7836 */ /* 0x000fc80000000000 */
[----:B------:R-:W-:Y:S01]  /*9720*/  IMAD R15, R5, -0x2, R10 ;  /* 0xfffffffe050f7824 */ /* 0x000fe200078e020a */
[----:B------:R-:W-:Y:S02]  /*9730*/  WARPGROUP.DEPBAR.LE gsb0, 0x0 ;  /* 0x00008000000079c5 */ /* 0x000fe40000010000 */
[----:B------:R-:W-:-:S06]  /*9740*/  WARPGROUP.ARRIVE ;  /* 0x00000000000079c5 */ /* 0x000fcc0000000000 */
[----:B------:R-:W-:Y:S01]  /*9750*/  HGMMA.64x96x16.F32.BF16 R152, gdesc[UR8], R152, gsb0 ;  /* 0x01600000089879f0 */ /* 0x000fe20008001898 */
[----:B------:R-:W-:Y:S02]  /*9760*/  @UP1 ULDC UR10, c[0x0][0x44c] ;  /* 0x00011300000a1ab9 */ /* 0x000fe40000000800 */
[----:B--2---:R-:W-:Y:S01]  /*9770*/  @P1 IMAD.HI.U32 R0, R6, UR10, RZ ;  /* 0x0000000a06001c27 */ /* 0x004fe2000f8e00ff */
[----:B------:R-:W-:Y:S01]  /*9780*/  @UP1 ULDC UR10, c[0x0][0x450] ;  /* 0x00011400000a1ab9 */ /* 0x000fe20000000800 */
[----:B------:R-:W-:-:S03]  /*9790*/  PLOP3.LUT P1, PT, PT, PT, UP2, 0x40, 0x0 ;  /* 0x000000000000781c */ /* 0x000fc60003f2e828 */
[----:B------:R-:W-:Y:S01]  /*97a0*/  @P2 SHF.R.U32.HI R14, RZ, UR10, R0 ;  /* 0x0000000aff0e2c19 */ /* 0x000fe20008011600 */
[----:B------:R-:W-:-:S04]  /*97b0*/  @!P0 VIADD R0, R8, 0x22840 ;  /* 0x0002284008008836 */ /* 0x000fc80000000000 */
[----:B------:R-:W1:Y:S01]  /*97c0*/  SHFL.IDX PT, R21, R14, RZ, 0x1c1f ;  /* 0x001c1fff0e157589 */ /* 0x000e6200000e0000 */
[----:B------:R-:W-:Y:S01]  /*97d0*/  @!P0 PRMT R0, RZ, 0x654, R0 ;  /* 0x00000654ff008816 */ /* 0x000fe20000000000 */
        /* <DEDUP_REMOVED lines=9> */
[----:B---3--:R-:W-:-:S05]  /*9870*/  IADD3 R0, R15, -UR27, R18 ;  /* 0x8000001b0f007c10 */ /* 0x008fca000fffe012 */
[C---:B------:R-:W-:Y:S02]  /*9880*/  VIADD R22, R0.reuse, UR29 ;  /* 0x0000001d00167c36 */ /* 0x040fe40008000000 */
[----:B------:R-:W-:Y:S02]  /*9890*/  VIADD R23, R0, UR7 ;  /* 0x0000000700177c36 */ /* 0x000fe40008000000 */
[----:B------:R-:W-:Y:S02]  /*98a0*/  VIADD R0, R15, 0xffffffff ;  /* 0xffffffff0f007836 */ /* 0x000fe40000000000 */
[--C-:B-1----:R-:W-:Y:S02]  /*98b0*/  IMAD.IADD R10, R22, 0x1, R21.reuse ;  /* 0x00000001160a7824 */ /* 0x102fe400078e0215 */
[----:B------:R-:W-:Y:S01]  /*98c0*/  IMAD.IADD R15, R23, 0x1, R21 ;  /* 0x00000001170f7824 */ /* 0x000fe200078e0215 */
[----:B--2---:R-:W-:Y:S06]  /*98d0*/  @P1 BRA `(.L_x_10739) ;  /* 0x0000000000581947 */ /* 0x004fec0003800000 */
        /* <DEDUP_REMOVED lines=13> */
.L_x_10741:
[----:B------:R-:W-:-:S05]  /*99b0*/  IMAD.U32 R200, RZ, RZ, UR26 ;  /* 0x0000001affc87e24 */ /* 0x000fca000f8e00ff */
[----:B------:R-:W-:-:S13]  /*99c0*/  ISETP.NE.AND P1, PT, R200, 0x1, PT ;  /* 0x00000001c800780c */ /* 0x000fda0003f25270 */
[----:B------:R-:W1:Y:S02]  /*99d0*/  @P1 LDC.64 R202, c[0x0][0x9e8] ;  /* 0x00027a00ffca1b82 */ /* 0x000e640000000a00 */
[----:B-1----:R-:W-:-:S05]  /*99e0*/  @P1 IMAD.HI.U32 R20, R21, R202, RZ ;  /* 0x000000ca15141227 */ /* 0x002fca00078e00ff */
[----:B------:R-:W-:-:S07]  /*99f0*/  @P1 SHF.R.U32.HI R21, RZ, R203, R20 ;  /* 0x000000cbff151219 */ /* 0x000fce0000011614 */
.L_x_10742:
[----:B------:R-:W-:Y:S05]  /*9a00*/  BSYNC B0 ;  /* 0x0000000000007941 */ /* 0x000fea0003800000 */
.L_x_10740:
[----:B------:R-:W-:-:S05]  /*9a10*/  IMAD R21, R21, R200, R0 ;  /* 0x000000c815157224 */ /* 0x000fca00078e0200 */
[----:B------:R-:W-:Y:S02]  /*9a20*/  VIADDMNMX R10, R21, R200, R10, PT ;  /* 0x000000c8150a7246 */ /* 0x000fe4000380010a */
[----:B------:R-:W-:-:S07]  /*9a30*/  VIMNMX R15, R15, R21, !PT ;  /* 0x000000150f0f7248 */ /* 0x000fce0007fe0100 */
.L_x_10739:
[C---:B------:R-:W-:Y:S02]  /*9a40*/  ISETP.GE.AND P6, PT, R201.reuse, 0xa, PT ;  /* 0x0000000ac900780c */ /* 0x040fe40003fc6270 */
[C---:B------:R-:W-:Y:S02]  /*9a50*/  ISETP.GE.AND P1, PT, R201.reuse, 0x2, PT ;  /* 0x00000002c900780c */ /* 0x040fe40003f26270 */
[C---:B------:R-:W-:Y:S02]  /*9a60*/  ISETP.GE.AND P2, PT, R201.reuse, 0x9, PT ;  /* 0x00000009c900780c */ /* 0x040fe40003f46270 */
[----:B------:R-:W-:Y:S02]  /*9a70*/  ISETP.GE.AND P5, PT, R201, 0x11, PT ;  /* 0x00000011c900780c */ /* 0x000fe40003fa6270 */
[----:B------:R-:W-:Y:S02]  /*9a80*/  LOP3.LUT R17, R17, 0xfffffffb, RZ, 0xc0, !PT ;  /* 0xfffffffb11117812 */ /* 0x000fe400078ec0ff */
[----:B------:R-:W-:-:S02]  /*9a90*/  ISETP.GT.AND P4, PT, R15, 0x1, !P1 ;  /* 0x000000010f00780c */ /* 0x000fc40004f84270 */
[----:B------:R-:W-:Y:S02]  /*9aa0*/  ISETP.GT.AND P3, PT, R15, 0x8, !P2 ;  /* 0x000000080f00780c */ /* 0x000fe40005764270 */
[----:B------:R-:W-:Y:S02]  /*9ab0*/  @P6 LOP3.LUT R17, R17, 0x4, RZ, 0xfc, !PT ;  /* 0x0000000411116812 */ /* 0x000fe400078efcff */
[C---:B------:R-:W-:Y:S02]  /*9ac0*/  ISETP.LT.OR P4, PT, R10.reuse, 0x2, P4 ;  /* 0x000000020a00780c */ /* 0x040fe40002781670 */
[----:B------:R-:W-:Y:S02]  /*9ad0*/  ISETP.LT.OR P3, PT, R10, 0x9, P3 ;  /* 0x000000090a00780c */ /* 0x000fe40001f61670 */
[----:B------:R-:W-:Y:S02]  /*9ae0*/  LOP3.LUT R17, R17, 0xfffffff7, RZ, 0xc0, !PT ;  /* 0xfffffff711117812 */ /* 0x000fe400078ec0ff */
[----:B------:R-:W-:-:S02]  /*9af0*/  FSEL R153, R153, -INF , !P4 ;  /* 0xff80000099997808 */ /* 0x000fc40006000000 */
[----:B------:R-:W-:Y:S02]  /*9b00*/  FSEL R156, R156, -INF , !P3 ;  /* 0xff8000009c9c7808 */ /* 0x000fe40005800000 */
[----:B------:R-:W-:Y:S02]  /*9b10*/  ISETP.GT.AND P4, PT, R15, 0x9, !P6 ;  /* 0x000000090f00780c */ /* 0x000fe40007784270 */
[----:B------:R-:W-:Y:S02]  /*9b20*/  @P5 LOP3.LUT R17, R17, 0x8, RZ, 0xfc, !PT ;  /* 0x0000000811115812 */ /* 0x000fe400078efcff */
[----:B------:R-:W-:Y:S02]  /*9b30*/  ISETP.GT.AND P3, PT, R15, 0x10, !P5 ;  /* 0x000000100f00780c */ /* 0x000fe40006f64270 */
[----:B------:R-:W-:Y:S02]  /*9b40*/  ISETP.GE.AND P5, PT, R201, 0x12, PT ;  /* 0x00000012c900780c */ /* 0x000fe40003fa6270 */
[----:B------:R-:W-:-:S02]  /*9b50*/  ISETP.LT.OR P4, PT, R10, 0xa, P4 ;  /* 0x0000000a0a00780c */ /* 0x000fc40002781670 */
[----:B------:R-:W-:Y:S02]  /*9b60*/  ISETP.LT.OR P3, PT, R10, 0x11, P3 ;  /* 0x000000110a00780c */ /* 0x000fe40001f61670 */
[----:B------:R-:W-:Y:S02]  /*9b70*/  FSEL R157, R157, -INF , !P4 ;  /* 0xff8000009d9d7808 */ /* 0x000fe40006000000 */
[----:B------:R-:W-:Y:S02]  /*9b80*/  ISETP.GE.AND P4, PT, R201, 0x19, PT ;  /* 0x00000019c900780c */ /* 0x000fe40003f86270 */
[----:B------:R-:W-:Y:S02]  /*9b90*/  LOP3.LUT R17, R17, 0xffffffef, RZ, 0xc0, !PT ;  /* 0xffffffef11117812 */ /* 0x000fe400078ec0ff */
[----:B------:R-:W-:Y:S02]  /*9ba0*/  FSEL R160, R160, -INF , !P3 ;  /* 0xff800000a0a07808 */ /* 0x000fe40005800000 */
[----:B------:R-:W-:-:S02]  /*9bb0*/  ISETP.GT.AND P3, PT, R15, 0x11, !P5 ;  /* 0x000000110f00780c */ /* 0x000fc40006f64270 */
[----:B------:R-:W-:Y:S02]  /*9bc0*/  @P5 LOP3.LUT R17, R17, 0x10, RZ, 0xfc, !PT ;  /* 0x0000001011115812 */ /* 0x000fe400078efcff */
[----:B------:R-:W-:Y:S02]  /*9bd0*/  ISETP.LT.OR P3, PT, R10, 0x12, P3 ;  /* 0x000000120a00780c */ /* 0x000fe40001f61670 */
[----:B------:R-:W-:Y:S02]  /*9be0*/  LOP3.LUT R17, R17, 0xfffbffff, RZ, 0xc0, !PT ;  /* 0xfffbffff11117812 */ /* 0x000fe400078ec0ff */
[----:B------:R-:W-:Y:S02]  /*9bf0*/  FSEL R161, R161, -INF , !P3 ;  /* 0xff800000a1a17808 */ /* 0x000fe40005800000 */
[----:B------:R-:W-:Y:S02]  /*9c00*/  @P4 LOP3.LUT R17, R17, 0x40000, RZ, 0xfc, !PT ;  /* 0x0004000011114812 */ /* 0x000fe400078efcff */
[----:B------:R-:W-:-:S02]  /*9c10*/  ISETP.GT.AND P3, PT, R15, 0x18, !P4 ;  /* 0x000000180f00780c */ /* 0x000fc40006764270 */
[----:B------:R-:W-:Y:S02]  /*9c20*/  ISETP.GE.AND P4, PT, R201, 0x1a, PT ;  /* 0x0000001ac900780c */ /* 0x000fe40003f86270 */
[----:B------:R-:W-:Y:S02]  /*9c30*/  ISETP.LT.OR P3, PT, R10, 0x19, P3 ;  /* 0x000000190a00780c */ /* 0x000fe40001f61670 */
[----:B------:R-:W-:Y:S02]  /*9c40*/  LOP3.LUT R17, R17, 0xfffdffff, RZ, 0xc0, !PT ;  /* 0xfffdffff11117812 */ /* 0x000fe400078ec0ff */
        /* <DEDUP_REMOVED lines=99> */
[----:B------:R-:W1:Y:S02]  /*a280*/  SHFL.IDX PT, R15, R14, 0x1, 0x1c1f ;  /* 0x003c1f000e0f7f89 */ /* 0x000e6400000e0000 */
[----:B------:R-:W-:-:S04]  /*a290*/  ISETP.LT.OR P6, PT, R10, 0x5a, P6 ;  /* 0x0000005a0a00780c */ /* 0x000fc800037c1670 */
        /* <DEDUP_REMOVED lines=18> */
.L_x_10745:
[----:B------:R-:W-:-:S05]  /*a3c0*/  IMAD.U32 R22, RZ, RZ, UR26 ;  /* 0x0000001aff167e24 */ /* 0x000fca000f8e00ff */
[----:B------:R-:W-:-:S13]  /*a3d0*/  ISETP.NE.AND P6, PT, R22, 0x1, PT ;  /* 0x000000011600780c */ /* 0x000fda0003fc5270 */
[----:B------:R-:W1:Y:S02]  /*a3e0*/  @P6 LDC.64 R14, c[0x0][0x9e8] ;  /* 0x00027a00ff0e6b82 */ /* 0x000e640000000a00 */
[----:B-1----:R-:W-:-:S05]  /*a3f0*/  @P6 IMAD.HI.U32 R14, R23, R14, RZ ;  /* 0x0000000e170e6227 */ /* 0x002fca00078e00ff */
[----:B------:R-:W-:-:S07]  /*a400*/  @P6 SHF.R.U32.HI R23, RZ, R15, R14 ;  /* 0x0000000fff176219 */ /* 0x000fce000001160e */
.L_x_10746:
[----:B------:R-:W-:Y:S05]  /*a410*/  BSYNC B0 ;  /* 0x0000000000007941 */ /* 0x000fea0003800000 */
.L_x_10744:
[----:B------:R-:W-:-:S05]  /*a420*/  IMAD R23, R23, R22, R0 ;  /* 0x0000001617177224 */ /* 0x000fca00078e0200 */
[----:B------:R-:W-:Y:S02]  /*a430*/  VIADDMNMX R10, R23, R22, R10, PT ;  /* 0x00000016170a7246 */ /* 0x000fe4000380010a */
[----:B------:R-:W-:-:S07]  /*a440*/  VIMNMX R20, R20, R23, !PT ;  /* 0x0000001714147248 */ /* 0x000fce0007fe0100 */
.L_x_10743:
[----:B------:R-:W-:Y:S01]  /*a450*/  ISETP.GT.AND P1, PT, R20, 0x1, !P1 ;  /* 0x000000011400780c */ /* 0x000fe20004f24270 */
[----:B------:R-:W-:Y:S01]  /*a460*/  UMOV UR10, UR25 ;  /* 0x00000019000a7c82 */ /* 0x000fe20008000000 */
[----:B------:R-:W-:Y:S02]  /*a470*/  FMNMX.FTZ R0, R21, R12, !PT ;  /* 0x0000000c15007209 */ /* 0x000fe40007810000 */
[----:B------:R-:W-:Y:S02]  /*a480*/  ISETP.LT.OR P1, PT, R10, 0x2, P1 ;  /* 0x000000020a00780c */ /* 0x000fe40000f21670 */
[----:B------:R-:W-:Y:S02]  /*a490*/  LOP3.LUT P6, RZ, R17, 0x20000, RZ, 0xc0, !PT ;  /* 0x0002000011ff7812 */ /* 0x000fe400078cc0ff */
[----:B------:R-:W-:Y:S02]  /*a4a0*/  FSEL R155, R155, -INF , !P1 ;  /* 0xff8000009b9b7808 */ /* 0x000fe40004800000 */
[----:B------:R-:W-:-:S02]  /*a4b0*/  LOP3.LUT P1, RZ, R17, 0x4, RZ, 0xc0, !PT ;  /* 0x0000000411ff7812 */ /* 0x000fc4000782c0ff */
[C---:B------:R-:W-:Y:S02]  /*a4c0*/  ISETP.GT.AND P2, PT, R20.reuse, 0x8, !P2 ;  /* 0x000000081400780c */ /* 0x040fe40005744270 */
[----:B------:R-:W-:Y:S02]  /*a4d0*/  ISETP.GT.AND P1, PT, R20, 0x9, !P1 ;  /* 0x000000091400780c */ /* 0x000fe40004f24270 */
[----:B------:R-:W-:Y:S02]  /*a4e0*/  FMNMX.FTZ R15, R153, R0, !PT ;  /* 0x00000000990f7209 */ /* 0x000fe40007810000 */
[C---:B------:R-:W-:Y:S02]  /*a4f0*/  ISETP.LT.OR P1, PT, R10.reuse, 0xa, P1 ;  /* 0x0000000a0a00780c */ /* 0x040fe40000f21670 */
[----:B------:R-:W-:Y:S02]  /*a500*/  ISETP.LT.OR P2, PT, R10, 0x9, P2 ;  /* 0x000000090a00780c */ /* 0x000fe40001741670 */
[----:B------:R-:W-:-:S02]  /*a510*/  FSEL R159, R159, -INF , !P1 ;  /* 0xff8000009f9f7808 */ /* 0x000fc40004800000 */
[C---:B------:R-:W-:Y:S02]  /*a520*/  LOP3.LUT P1, RZ, R17.reuse, 0x8, RZ, 0xc0, !PT ;  /* 0x0000000811ff7812 */ /* 0x040fe4000782c0ff */
[----:B------:R-:W-:Y:S02]  /*a530*/  FMNMX.FTZ R0, R156, R15, !PT ;  /* 0x0000000f9c007209 */ /* 0x000fe40007810000 */
[----:B------:R-:W-:Y:S02]  /*a540*/  ISETP.GT.AND P1, PT, R20, 0x10, !P1 ;  /* 0x000000101400780c */ /* 0x000fe40004f24270 */
[----:B------:R-:W-:Y:S02]  /*a550*/  FSEL R158, R158, -INF , !P2 ;  /* 0xff8000009e9e7808 */ /* 0x000fe40005000000 */
[----:B------:R-:W-:Y:S02]  /*a560*/  ISETP.LT.OR P1, PT, R10, 0x11, P1 ;  /* 0x000000110a00780c */ /* 0x000fe40000f21670 */
[----:B------:R-:W-:-:S02]  /*a570*/  LOP3.LUT P2, RZ, R17, 0x10000, RZ, 0xc0, !PT ;  /* 0x0001000011ff7812 */ /* 0x000fc4000784c0ff */
        /* <DEDUP_REMOVED lines=52> */
[----:B------:R-:W1:Y:S01]  /*a8c0*/  SHFL.BFLY PT, R15, R14, 0x2, 0x1f ;  /* 0x0c401f000e0f7f89 */ /* 0x000e6200000e0000 */
[----:B------:R-:W-:Y:S02]  /*a8d0*/  FSEL R178, R178, -INF , !P1 ;  /* 0xff800000b2b27808 */ /* 0x000fe40004800000 */
[----:B------:R-:W-:-:S02]  /*a8e0*/  LOP3.LUT P1, RZ, R17, 0x800, RZ, 0xc0, !PT ;  /* 0x0000080011ff7812 */ /* 0x000fc4000782c0ff */
[----:B------:R-:W-:Y:S02]  /*a8f0*/  LOP3.LUT P2, RZ, R17, 0x40, RZ, 0xc0, !PT ;  /* 0x0000004011ff7812 */ /* 0x000fe4000784c0ff */
[C---:B------:R-:W-:Y:S02]  /*a900*/  ISETP.GT.AND P1, PT, R20.reuse, 0x31, !P1 ;  /* 0x000000311400780c */ /* 0x040fe40004f24270 */
[----:B------:R-:W-:Y:S02]  /*a910*/  ISETP.GT.AND P3, PT, R20, 0x50, !P3 ;  /* 0x000000501400780c */ /* 0x000fe40005f64270 */
[----:B------:R-:W-:Y:S02]  /*a920*/  ISETP.LT.OR P1, PT, R10, 0x32, P1 ;  /* 0x000000320a00780c */ /* 0x000fe40000f21670 */
[----:B------:R-:W-:Y:S02]  /*a930*/  ISETP.GT.AND P4, PT, R20, 0x51, !P4 ;  /* 0x000000511400780c */ /* 0x000fe40006784270 */
[----:B------:R-:W-:-:S02]  /*a940*/  FSEL R179, R179, -INF , !P1 ;  /* 0xff800000b3b37808 */ /* 0x000fc40004800000 */
[----:B------:R-:W-:Y:S02]  /*a950*/  LOP3.LUT P1, RZ, R17, 0x400, RZ, 0xc0, !PT ;  /* 0x0000040011ff7812 */ /* 0x000fe4000782c0ff */
[C---:B------:R-:W-:Y:S02]  /*a960*/  ISETP.GT.AND P5, PT, R20.reuse, 0x58, !P5 ;  /* 0x000000581400780c */ /* 0x040fe40006fa4270 */
[----:B------:R-:W-:Y:S02]  /*a970*/  ISETP.GT.AND P1, PT, R20, 0x38, !P1 ;  /* 0x000000381400780c */ /* 0x000fe40004f24270 */
[C---:B------:R-:W-:Y:S02]  /*a980*/  ISETP.LT.OR P3, PT, R10.reuse, 0x51, P3 ;  /* 0x000000510a00780c */ /* 0x040fe40001f61670 */
[----:B------:R-:W-:Y:S02]  /*a990*/  ISETP.LT.OR P1, PT, R10, 0x39, P1 ;  /* 0x000000390a00780c */ /* 0x000fe40000f21670 */
[----:B-1----:R-:W-:-:S02]  /*a9a0*/  FMNMX.FTZ R15, R14, R15, !PT ;  /* 0x0000000f0e0f7209 */ /* 0x002fc40007810000 */
[----:B------:R-:W-:Y:S02]  /*a9b0*/  FSEL R182, R182, -INF , !P1 ;  /* 0xff800000b6b67808 */ /* 0x000fe40004800000 */
[----:B------:R-:W-:Y:S01]  /*a9c0*/  LOP3.LUT P1, RZ, R17, 0x200, RZ, 0xc0, !PT ;  /* 0x0000020011ff7812 */ /* 0x000fe2000782c0ff */
[----:B------:R-:W1:Y:S01]  /*a9d0*/  SHFL.BFLY PT, R0, R15, 0x1, 0x1f ;  /* 0x0c201f000f007f89 */ /* 0x000e6200000e0000 */
        /* <DEDUP_REMOVED lines=9> */
[----:B------:R-:W-:-:S02]  /*aa70*/  FSEL R198, R198, -INF , !P5 ;  /* 0xff800000c6c67808 */ /* 0x000fc40006800000 */
[----:B------:R-:W-:Y:S02]  /*aa80*/  ISETP.LT.OR P1, PT, R10, 0x41, P1 ;  /* 0x000000410a00780c */ /* 0x000fe40000f21670 */
[----:B-1----:R-:W-:Y:S02]  /*aa90*/  FMNMX.FTZ R0, R15, R0, !PT ;  /* 0x000000000f007209 */ /* 0x002fe40007810000 */
[----:B------:R-:W-:Y:S02]  /*aaa0*/  FSEL R186, R186, -INF , !P1 ;  /* 0xff800000baba7808 */ /* 0x000fe40004800000 */
[----:B------:R-:W-:Y:S01]  /*aab0*/  ISETP.GT.AND P1, PT, R20, 0x41, !P6 ;  /* 0x000000411400780c */ /* 0x000fe20007724270 */
[----:B------:R-:W-:Y:S01]  /*aac0*/  FMUL.FTZ R200, R0, UR10 ;  /* 0x0000000a00c87c20 */ /* 0x000fe20008410000 */
[----:B------:R-:W-:Y:S02]  /*aad0*/  LOP3.LUT P6, RZ, R17, 0x2, RZ, 0xc0, !PT ;  /* 0x0000000211ff7812 */ /* 0x000fe400078cc0ff */
[----:B------:R-:W-:-:S04]  /*aae0*/  ISETP.LT.OR P1, PT, R10, 0x42, P1 ;  /* 0x000000420a00780c */ /* 0x000fc80000f21670 */
[----:B------:R-:W-:Y:S02]  /*aaf0*/  FSEL R187, R187, -INF , !P1 ;  /* 0xff800000bbbb7808 */ /* 0x000fe40004800000 */
[----:B------:R-:W-:Y:S02]  /*ab00*/  ISETP.GT.AND P1, PT, R20, 0x48, !P2 ;  /* 0x000000481400780c */ /* 0x000fe40005724270 */
[----:B------:R-:W-:Y:S02]  /*ab10*/  LOP3.LUT P2, RZ, R17, 0x20, RZ, 0xc0, !PT ;  /* 0x0000002011ff7812 */ /* 0x000fe4000784c0ff */
[----:B------:R-:W-:Y:S02]  /*ab20*/  ISETP.LT.OR P1, PT, R10, 0x49, P1 ;  /* 0x000000490a00780c */ /* 0x000fe40000f21670 */
[----:B------:R-:W-:Y:S02]  /*ab30*/  ISETP.GT.AND P2, PT, R20, 0x49, !P2 ;  /* 0x000000491400780c */ /* 0x000fe40005744270 */
[----:B------:R-:W-:-:S02]  /*ab40*/  FSEL R190, R190, -INF , !P1 ;  /* 0xff800000bebe7808 */ /* 0x000fc40004800000 */
[----:B------:R-:W-:Y:S02]  /*ab50*/  ISETP.GT.AND P1, PT, R20, RZ, !P6 ;  /* 0x000000ff1400720c */ /* 0x000fe40007724270 */
[----:B------:R-:W-:Y:S02]  /*ab60*/  LOP3.LUT P6, RZ, R17, 0x1, RZ, 0xc0, !PT ;  /* 0x0000000111ff7812 */ /* 0x000fe400078cc0ff */
[C---:B------:R-:W-:Y:S02]  /*ab70*/  ISETP.LT.OR P1, PT, R10.reuse, 0x1, P1 ;  /* 0x000000010a00780c */ /* 0x040fe40000f21670 */
[----:B------:R-:W-:Y:S02]  /*ab80*/  ISETP.LT.OR P2, PT, R10, 0x4a, P2 ;  /* 0x0000004a0a00780c */ /* 0x000fe40001741670 */
[----:B------:R-:W-:Y:S02]  /*ab90*/  FSEL R22, R154, -INF , !P1 ;  /* 0xff8000009a167808 */ /* 0x000fe40004800000 */
[----:B------:R-:W-:-:S02]  /*aba0*/  FSETP.NEU.FTZ.AND P1, PT, R0, -INF , PT ;  /* 0xff8000000000780b */ /* 0x000fc40003f3d000 */
[----:B------:R-:W-:Y:S02]  /*abb0*/  FMNMX.FTZ R14, R22, R13, !PT ;  /* 0x0000000d160e7209 */ /* 0x000fe40007810000 */
[----:B------:R-:W-:Y:S02]  /*abc0*/  FSEL R200, R200, RZ, P1 ;  /* 0x000000ffc8c87208 */ /* 0x000fe40000800000 */
[----:B------:R-:W-:Y:S02]  /*abd0*/  ISETP.GT.AND P6, PT, R20, 0x59, !P6 ;  /* 0x000000591400780c */ /* 0x000fe400077c4270 */
[----:B------:R-:W-:Y:S01]  /*abe0*/  FSEL R191, R191, -INF , !P2 ;  /* 0xff800000bfbf7808 */ /* 0x000fe20005000000 */
[--C-:B------:R-:W-:Y:S01]  /*abf0*/  FFMA.FTZ R152, R21, UR10, -R200.reuse ;  /* 0x0000000a15987c23 */ /* 0x100fe200080108c8 */
[----:B------:R-:W-:Y:S01]  /*ac00*/  FMNMX.FTZ R21, R155, R14, !PT ;  /* 0x0000000e9b157209 */ /* 0x000fe20007810000 */
[--C-:B------:R-:W-:Y:S01]  /*ac10*/  FFMA.FTZ R15, R153, UR10, -R200.reuse ;  /* 0x0000000a990f7c23 */ /* 0x100fe200080108c8 */
[--C-:B------:R-:W-:Y:S01]  /*ac20*/  FFMA.FTZ R154, R156, UR10, -R200.reuse ;  /* 0x0000000a9c9a7c23 */ /* 0x100fe200080108c8 */
[--C-:B------:R-:W-:Y:S01]  /*ac30*/  FFMA.FTZ R156, R160, UR10, -R200.reuse ;  /* 0x0000000aa09c7c23 */ /* 0x100fe200080108c8 */
[----:B------:R-:W-:Y:S01]  /*ac40*/  FMNMX.FTZ R14, R158, R21, !PT ;  /* 0x000000159e0e7209 */ /* 0x000fe20007810000 */
[--C-:B------:R-:W-:Y:S01]  /*ac50*/  FFMA.FTZ R164, R164, UR10, -R200.reuse ;  /* 0x0000000aa4a47c23 */ /* 0x100fe200080108c8 */
[----:B------:R-:W-:Y:S01]  /*ac60*/  ISETP.LT.OR P6, PT, R10, 0x5a, P6 ;  /* 0x0000005a0a00780c */ /* 0x000fe200037c1670 */
[--C-:B------:R-:W-:Y:S01]  /*ac70*/  FFMA.FTZ R172, R172, UR10, -R200.reuse ;  /* 0x0000000aacac7c23 */ /* 0x100fe200080108c8 */
[----:B------:R-:W-:Y:S01]  /*ac80*/  FMNMX.FTZ R21, R159, R14, !PT ;  /* 0x0000000e9f157209 */ /* 0x000fe20007810000 */
[----:B------:R-:W-:Y:S01]  /*ac90*/  MUFU.EX2 R152, R152 ;  /* 0x0000009800987308 */ /* 0x000fe20000000800 */
[----:B------:R-:W-:Y:S01]  /*aca0*/  FSEL R199, R199, -INF , !P6 ;  /* 0xff800000c7c77808 */ /* 0x000fe20007000000 */
[--C-:B------:R-:W-:Y:S01]  /*acb0*/  FFMA.FTZ R168, R168, UR10, -R200.reuse ;  /* 0x0000000aa8a87c23 */ /* 0x100fe200080108c8 */
[----:B------:R-:W-:Y:S01]  /*acc0*/  FMNMX.FTZ R14, R162, R21, !PT ;  /* 0x00000015a20e7209 */ /* 0x000fe20007810000 */
[----:B------:R-:W-:-:S03]  /*acd0*/  FFMA.FTZ R21, R157, UR10, -R200 ;  /* 0x0000000a9d157c23 */ /* 0x000fc600080108c8 */
[----:B------:R-:W-:Y:S01]  /*ace0*/  FMNMX.FTZ R23, R163, R14, !PT ;  /* 0x0000000ea3177209 */ /* 0x000fe20007810000 */
[----:B------:R-:W-:Y:S03]  /*acf0*/  MUFU.EX2 R15, R15 ;  /* 0x0000000f000f7308 */ /* 0x000fe60000000800 */
[----:B------:R-:W-:-:S04]  /*ad00*/  FMNMX.FTZ R14, R166, R23, !PT ;  /* 0x00000017a60e7209 */ /* 0x000fc80007810000 */
[----:B------:R-:W-:Y:S01]  /*ad10*/  FMNMX.FTZ R23, R167, R14, !PT ;  /* 0x0000000ea7177209 */ /* 0x000fe20007810000 */
[----:B------:R-:W-:Y:S03]  /*ad20*/  MUFU.EX2 R154, R154 ;  /* 0x0000009a009a7308 */ /* 0x000fe60000000800 */
        /* <DEDUP_REMOVED lines=10> */
[----:B------:R1:W-:Y:S03]  /*add0*/  MUFU.EX2 R14, R164 ;  /* 0x000000a4000e7308 */ /* 0x0003e60000000800 */
[----:B------:R-:W-:-:S04]  /*ade0*/  FMNMX.FTZ R160, R182, R157, !PT ;  /* 0x0000009db6a07209 */ /* 0x000fc80007810000 */
[----:B------:R-:W-:Y:S01]  /*adf0*/  FMNMX.FTZ R157, R183, R160, !PT ;  /* 0x000000a0b79d7209 */ /* 0x000fe20007810000 */
[----:B------:R-:W-:Y:S03]  /*ae00*/  MUFU.EX2 R23, R23 ;  /* 0x0000001700177308 */ /* 0x000fe60000000800 */
[----:B-1----:R-:W-:Y:S01]  /*ae10*/  FMNMX.FTZ R164, R186, R157, !PT ;  /* 0x0000009dbaa47209 */ /* 0x002fe20007810000 */
[--C-:B------:R-:W-:Y:S01]  /*ae20*/  FFMA.FTZ R157, R169, UR10, -R200.reuse ;  /* 0x0000000aa99d7c23 */ /* 0x100fe200080108c8 */
[--C-:B------:R-:W-:Y:S01]  /*ae30*/  FFMA.FTZ R169, R181, UR10, -R200.reuse ;  /* 0x0000000ab5a97c23 */ /* 0x100fe200080108c8 */
[----:B------:R-:W-:Y:S01]  /*ae40*/  FFMA.FTZ R181, R193, UR10, -R200 ;  /* 0x0000000ac1b57c23 */ /* 0x000fe200080108c8 */
[----:B------:R-:W-:Y:S01]  /*ae50*/  FMNMX.FTZ R161, R187, R164, !PT ;  /* 0x000000a4bba17209 */ /* 0x000fe20007810000 */
[----:B------:R-:W-:Y:S03]  /*ae60*/  MUFU.EX2 R153, R153 ;  /* 0x0000009900997308 */ /* 0x000fe60000000800 */
[----:B------:R-:W-:-:S04]  /*ae70*/  FMNMX.FTZ R20, R190, R161, !PT ;  /* 0x000000a1be147209 */ /* 0x000fc80007810000 */
[----:B------:R-:W-:Y:S01]  /*ae80*/  FMNMX.FTZ R161, R191, R20, !PT ;  /* 0x00000014bfa17209 */ /* 0x000fe20007810000 */
[----:B------:R1:W-:Y:S03]  /*ae90*/  MUFU.EX2 R160, R168 ;  /* 0x000000a800a07308 */ /* 0x0003e60000000800 */
[----:B------:R-:W-:Y:S01]  /*aea0*/  FMNMX.FTZ R164, R194, R161, !PT ;  /* 0x000000a1c2a47209 */ /* 0x000fe20007810000 */
[--C-:B------:R-:W-:Y:S01]  /*aeb0*/  FFMA.FTZ R161, R173, UR10, -R200.reuse ;  /* 0x0000000aada17c23 */ /* 0x100fe200080108c8 */
[--C-:B------:R-:W-:Y:S02]  /*aec0*/  FFMA.FTZ R173, R185, UR10, -R200.reuse ;  /* 0x0000000ab9ad7c23 */ /* 0x100fe400080108c8 */
[----:B------:R-:W-:Y:S01]  /*aed0*/  FMNMX.FTZ R165, R195, R164, !PT ;  /* 0x000000a4c3a57209 */ /* 0x000fe20007810000 */
[----:B------:R2:W-:Y:S01]  /*aee0*/  MUFU.EX2 R20, R172 ;  /* 0x000000ac00147308 */ /* 0x0005e20000000800 */
[--C-:B------:R-:W-:Y:S01]  /*aef0*/  FFMA.FTZ R164, R176, UR10, -R200.reuse ;  /* 0x0000000ab0a47c23 */ /* 0x100fe200080108c8 */
[--C-:B------:R-:W-:Y:S01]  /*af00*/  FFMA.FTZ R176, R188, UR10, -R200.reuse ;  /* 0x0000000abcb07c23 */ /* 0x100fe200080108c8 */
[----:B------:R-:W-:Y:S01]  /*af10*/  FMNMX.FTZ R10, R198, R165, !PT ;  /* 0x000000a5c60a7209 */ /* 0x000fe20007810000 */
[--C-:B------:R-:W-:Y:S01]  /*af20*/  FFMA.FTZ R165, R177, UR10, -R200.reuse ;  /* 0x0000000ab1a57c23 */ /* 0x100fe200080108c8 */
[--C-:B------:R-:W-:Y:S01]  /*af30*/  FFMA.FTZ R188, R196, UR10, -R200.reuse ;  /* 0x0000000ac4bc7c23 */ /* 0x100fe200080108c8 */
[--C-:B-1----:R-:W-:Y:S01]  /*af40*/  FFMA.FTZ R168, R180, UR10, -R200.reuse ;  /* 0x0000000ab4a87c23 */ /* 0x102fe200080108c8 */
[----:B------:R-:W-:Y:S01]  /*af50*/  FMNMX.FTZ R10, R199, R10, !PT ;  /* 0x0000000ac70a7209 */ /* 0x000fe20007810000 */
[----:B------:R-:W-:Y:S01]  /*af60*/  MUFU.EX2 R157, R157 ;  /* 0x0000009d009d7308 */ /* 0x000fe20000000800 */
[--C-:B--2---:R-:W-:Y:S01]  /*af70*/  FFMA.FTZ R172, R184, UR10, -R200.reuse ;  /* 0x0000000ab8ac7c23 */ /* 0x104fe200080108c8 */
[----:B------:R-:W-:-:S02]  /*af80*/  FFMA.FTZ R180, R192, UR10, -R200 ;  /* 0x0000000ac0b47c23 */ /* 0x000fc400080108c8 */
[----:B------:R-:W1:Y:S04]  /*af90*/  SHFL.BFLY PT, R177, R10, 0x2, 0x1f ;  /* 0x0c401f000ab17f89 */ /* 0x000e6800000e0000 */
[----:B------:R-:W-:Y:S08]  /*afa0*/  MUFU.EX2 R161, R161 ;  /* 0x000000a100a17308 */ /* 0x000ff00000000800 */
[----:B------:R-:W-:Y:S08]  /*afb0*/  MUFU.EX2 R164, R164 ;  /* 0x000000a400a47308 */ /* 0x000ff00000000800 */
[----:B------:R-:W-:Y:S01]  /*afc0*/  MUFU.EX2 R165, R165 ;  /* 0x000000a500a57308 */ /* 0x000fe20000000800 */
[----:B-1----:R-:W-:Y:S01]  /*afd0*/  FMNMX.FTZ R184, R10, R177, !PT ;  /* 0x000000b10ab87209 */ /* 0x002fe20007810000 */
[----:B------:R-:W-:Y:S01]  /*afe0*/  FFMA.FTZ R177, R189, UR10, -R200 ;  /* 0x0000000abdb17c23 */ /* 0x000fe200080108c8 */
[----:B------:R-:W-:-:S05]  /*aff0*/  FSEL R189, R0, RZ, P1 ;  /* 0x000000ff00bd7208 */ /* 0x000fca0000800000 */
[----:B------:R-:W-:Y:S01]  /*b000*/  MUFU.EX2 R168, R168 ;  /* 0x000000a800a87308 */ /* 0x000fe20000000800 */
[----:B------:R-:W1:Y:S01]  /*b010*/  SHFL.BFLY PT, R185, R184, 0x1, 0x1f ;  /* 0x0c201f00b8b97f89 */ /* 0x000e6200000e0000 */
[----:B------:R-:W-:-:S06]  /*b020*/  FADD.FTZ R189, -R189, R12 ;  /* 0x0000000cbdbd7221 */ /* 0x000fcc0000010100 */
[----:B------:R-:W-:Y:S08]  /*b030*/  MUFU.EX2 R169, R169 ;  /* 0x000000a900a97308 */ /* 0x000ff00000000800 */
[----:B------:R-:W-:Y:S08]  /*b040*/  MUFU.EX2 R172, R172 ;  /* 0x000000ac00ac7308 */ /* 0x000ff00000000800 */
[----:B------:R-:W-:Y:S01]  /*b050*/  MUFU.EX2 R173, R173 ;  /* 0x000000ad00ad7308 */ /* 0x000fe20000000800 */
[----:B-1----:R-:W-:Y:S01]  /*b060*/  FMNMX.FTZ R10, R184, R185, !PT ;  /* 0x000000b9b80a7209 */ /* 0x002fe20007810000 */
[----:B------:R-:W-:Y:S01]  /*b070*/  FMUL.FTZ R185, R189, UR10 ;  /* 0x0000000abdb97c20 */ /* 0x000fe20008410000 */
[----:B------:R-:W-:-:S02]  /*b080*/  FFMA.FTZ R189, R197, UR10, -R200 ;  /* 0x0000000ac5bd7c23 */ /* 0x000fc400080108c8 */
[C---:B------:R-:W-:Y:S01]  /*b090*/  FSETP.NEU.FTZ.AND P1, PT, R10.reuse, -INF , PT ;  /* 0xff8000000a00780b */ /* 0x040fe20003f3d000 */
[----:B------:R-:W-:Y:S02]  /*b0a0*/  FMUL.FTZ R196, R10, UR10 ;  /* 0x0000000a0ac47c20 */ /* 0x000fe40008410000 */
[----:B------:R-:W1:Y:S03]  /*b0b0*/  MUFU.EX2 R185, R185 ;  /* 0x000000b900b97308 */ /* 0x000e660000000800 */
[----:B------:R-:W-:-:S05]  /*b0c0*/  FSEL R196, R196, RZ, P1 ;  /* 0x000000ffc4c47208 */ /* 0x000fca0000800000 */
        /* <DEDUP_REMOVED lines=9> */
[----:B-1----:R-:W-:Y:S01]  /*b160*/  FFMA.FTZ R184, R185, R3, R152 ;  /* 0x00000003b9b87223 */ /* 0x002fe20000010098 */
[----:B------:R-:W-:Y:S01]  /*b170*/  F2FP.BF16.F32.PACK_AB R152, R15, R152 ;  /* 0x000000980f98723e */ /* 0x000fe200000010ff */
[----:B------:R-:W1:Y:S01]  /*b180*/  MUFU.EX2 R177, R177 ;  /* 0x000000b100b17308 */ /* 0x000e620000000800 */
[----:B------:R-:W-:Y:S01]  /*b190*/  FFMA.FTZ R179, R179, UR10, -R196 ;  /* 0x0000000ab3b37c23 */ /* 0x000fe200080108c4 */
[----:B------:R-:W-:Y:S01]  /*b1a0*/  FADD.FTZ R3, R15, R184 ;  /* 0x000000b80f037221 */ /* 0x000fe20000010000 */
[--C-:B------:R-:W-:Y:S01]  /*b1b0*/  FFMA.FTZ R184, R159, UR10, -R196.reuse ;  /* 0x0000000a9fb87c23 */ /* 0x100fe200080108c4 */
[--C-:B------:R-:W-:Y:S01]  /*b1c0*/  FFMA.FTZ R159, R162, UR10, -R196.reuse ;  /* 0x0000000aa29f7c23 */ /* 0x100fe200080108c4 */
[--C-:B------:R-:W-:Y:S01]  /*b1d0*/  FFMA.FTZ R182, R182, UR10, -R196.reuse ;  /* 0x0000000ab6b67c23 */ /* 0x100fe200080108c4 */
[----:B------:R-:W-:Y:S01]  /*b1e0*/  FADD.FTZ R158, R154, R3 ;  /* 0x000000039a9e7221 */ /* 0x000fe20000010000 */
[----:B------:R-:W-:Y:S01]  /*b1f0*/  F2FP.BF16.F32.PACK_AB R154, R21, R154 ;  /* 0x0000009a159a723e */ /* 0x000fe200000010ff */
        /* <DEDUP_REMOVED lines=12> */
[----:B------:R-:W-:Y:S01]  /*b2c0*/  FFMA.FTZ R198, R198, UR10, -R196 ;  /* 0x0000000ac6c67c23 */ /* 0x000fe200080108c4 */
[----:B------:R-:W-:Y:S01]  /*b2d0*/  F2FP.BF16.F32.PACK_AB R156, R23, R156 ;  /* 0x0000009c179c723e */ /* 0x000fe200000010ff */
[----:B------:R-:W-:Y:S01]  /*b2e0*/  FADD.FTZ R158, R14, R3 ;  /* 0x000000030e9e7221 */ /* 0x000fe20000010000 */
[-C--:B------:R-:W-:Y:S01]  /*b2f0*/  FMUL.FTZ R24, R24, R185.reuse ;  /* 0x000000b918187220 */ /* 0x080fe20000410000 */
[----:B------:R3:W-:Y:S01]  /*b300*/  MUFU.EX2 R12, R188 ;  /* 0x000000bc000c7308 */ /* 0x0007e20000000800 */
[-C--:B------:R-:W-:Y:S01]  /*b310*/  FMUL.FTZ R25, R25, R185.reuse ;  /* 0x000000b919197220 */ /* 0x080fe20000410000 */
[----:B------:R-:W-:Y:S01]  /*b320*/  FADD.FTZ R3, R153, R158 ;  /* 0x0000009e99037221 */ /* 0x000fe20000010000 */
[-C--:B------:R-:W-:Y:S01]  /*b330*/  FMUL.FTZ R28, R28, R185.reuse ;  /* 0x000000b91c1c7220 */ /* 0x080fe20000410000 */
[-C--:B------:R-:W-:Y:S01]  /*b340*/  FMUL.FTZ R29, R29, R185.reuse ;  /* 0x000000b91d1d7220 */ /* 0x080fe20000410000 */
[-C--:B------:R-:W-:Y:S01]  /*b350*/  FMUL.FTZ R32, R32, R185.reuse ;  /* 0x000000b920207220 */ /* 0x080fe20000410000 */
[----:B------:R-:W-:Y:S01]  /*b360*/  FADD.FTZ R158, R160, R3 ;  /* 0x00000003a09e7221 */ /* 0x000fe20000010000 */
[----:B------:R-:W-:Y:S01]  /*b370*/  F2FP.BF16.F32.PACK_AB R160, R157, R160 ;  /* 0x000000a09da0723e */ /* 0x000fe200000010ff */
[----:B------:R-:W-:Y:S01]  /*b380*/  MUFU.EX2 R193, R193 ;  /* 0x000000c100c17308 */ /* 0x000fe20000000800 */
[----:B---3--:R-:W-:Y:S01]  /*b390*/  FFMA.FTZ R188, R163, UR10, -R196 ;  /* 0x0000000aa3bc7c23 */ /* 0x008fe200080108c4 */
[----:B------:R-:W-:Y:S01]  /*b3a0*/  FADD.FTZ R3, R157, R158 ;  /* 0x0000009e9d037221 */ /* 0x000fe20000010000 */
[----:B------:R-:W-:Y:S01]  /*b3b0*/  FSEL R158, R10, RZ, P1 ;  /* 0x000000ff0a9e7208 */ /* 0x000fe20000800000 */
[----:B------:R-:W-:Y:S01]  /*b3c0*/  FFMA.FTZ R163, R166, UR10, -R196 ;  /* 0x0000000aa6a37c23 */ /* 0x000fe200080108c4 */
[----:B------:R-:W-:Y:S01]  /*b3d0*/  F2FP.BF16.F32.PACK_AB R166, R169, R168 ;  /* 0x000000a8a9a6723e */ /* 0x000fe200000010ff */
[----:B------:R-:W-:Y:S01]  /*b3e0*/  FADD.FTZ R162, R20, R3 ;  /* 0x0000000314a27221 */ /* 0x000fe20000010000 */
[----:B------:R-:W-:Y:S01]  /*b3f0*/  PLOP3.LUT P1, PT, PT, PT, UP0, 0x40, 0x0 ;  /* 0x000000000000781c */ /* 0x000fe20003f2e808 */
[----:B------:R-:W-:Y:S01]  /*b400*/  FADD.FTZ R3, -R158, R13 ;  /* 0x0000000d9e037221 */ /* 0x000fe20000010100 */
[----:B------:R-:W3:Y:S01]  /*b410*/  MUFU.EX2 R22, R22 ;  /* 0x0000001600167308 */ /* 0x000ee20000000800 */
[----:B------:R-:W-:Y:S01]  /*b420*/  FADD.FTZ R197, R161, R162 ;  /* 0x000000a2a1c57221 */ /* 0x000fe20000010000 */
[--C-:B------:R-:W-:Y:S01]  /*b430*/  FFMA.FTZ R13, R170, UR10, -R196.reuse ;  /* 0x0000000aaa0d7c23 */ /* 0x100fe200080108c4 */
[----:B-1----:R-:W-:Y:S01]  /*b440*/  F2FP.BF16.F32.PACK_AB R170, R177, R176 ;  /* 0x000000b0b1aa723e */ /* 0x002fe200000010ff */
[----:B------:R-:W-:Y:S01]  /*b450*/  FFMA.FTZ R196, R199, UR10, -R196 ;  /* 0x0000000ac7c47c23 */ /* 0x000fe200080108c4 */
[----:B------:R-:W-:Y:S01]  /*b460*/  FADD.FTZ R158, R164, R197 ;  /* 0x000000c5a49e7221 */ /* 0x000fe20000010000 */
[----:B------:R-:W-:Y:S01]  /*b470*/  F2FP.BF16.F32.PACK_AB R162, R161, R20 ;  /* 0x00000014a1a2723e */ /* 0x000fe200000010ff */
[-C--:B------:R-:W-:Y:S01]  /*b480*/  FMUL.FTZ R33, R33, R185.reuse ;  /* 0x000000b921217220 */ /* 0x080fe20000410000 */
[----:B------:R-:W-:Y:S01]  /*b490*/  MUFU.EX2 R155, R155 ;  /* 0x0000009b009b7308 */ /* 0x000fe20000000800 */
[C---:B------:R-:W-:Y:S01]  /*b4a0*/  FADD.FTZ R197, R165.reuse, R158 ;  /* 0x0000009ea5c57221 */ /* 0x040fe20000010000 */
[----:B------:R-:W-:Y:S01]  /*b4b0*/  F2FP.BF16.F32.PACK_AB R164, R165, R164 ;  /* 0x000000a4a5a4723e */ /* 0x000fe200000010ff */
[-C--:B------:R-:W-:Y:S01]  /*b4c0*/  FMUL.FTZ R36, R36, R185.reuse ;  /* 0x000000b924247220 */ /* 0x080fe20000410000 */
[-C--:B------:R-:W-:Y:S01]  /*b4d0*/  FMUL.FTZ R37, R37, R185.reuse ;  /* 0x000000b925257220 */ /* 0x080fe20000410000 */
[----:B------:R-:W-:Y:S01]  /*b4e0*/  FADD.FTZ R158, R168, R197 ;  /* 0x000000c5a89e7221 */ /* 0x000fe20000010000 */
[----:B------:R-:W-:Y:S01]  /*b4f0*/  F2FP.BF16.F32.PACK_AB R168, R173, R172 ;  /* 0x000000acada8723e */ /* 0x000fe200000010ff */
[-C--:B------:R-:W-:Y:S01]  /*b500*/  FMUL.FTZ R40, R40, R185.reuse ;  /* 0x000000b928287220 */ /* 0x080fe20000410000 */
[----:B------:R-:W-:Y:S01]  /*b510*/  MUFU.EX2 R184, R184 ;  /* 0x000000b800b87308 */ /* 0x000fe20000000800 */
[----:B------:R-:W-:Y:S01]  /*b520*/  FADD.FTZ R197, R169, R158 ;  /* 0x0000009ea9c57221 */ /* 0x000fe20000010000 */
[-C--:B------:R-:W-:Y:S01]  /*b530*/  FMUL.FTZ R41, R41, R185.reuse ;  /* 0x000000b929297220 */ /* 0x080fe20000410000 */
[-C--:B------:R-:W-:Y:S01]  /*b540*/  FMUL.FTZ R44, R44, R185.reuse ;  /* 0x000000b92c2c7220 */ /* 0x080fe20000410000 */
[-C--:B------:R-:W-:Y:S01]  /*b550*/  FMUL.FTZ R45, R45, R185.reuse ;  /* 0x000000b92d2d7220 */ /* 0x080fe20000410000 */
[----:B------:R-:W-:Y:S01]  /*b560*/  FADD.FTZ R158, R172, R197 ;  /* 0x000000c5ac9e7221 */ /* 0x000fe20000010000 */
[----:B--2---:R-:W-:Y:S01]  /*b570*/  F2FP.BF16.F32.PACK_AB R172, R181, R180 ;  /* 0x000000b4b5ac723e */ /* 0x004fe200000010ff */
        /* <DEDUP_REMOVED lines=12> */
[----:B------:R-:W-:Y:S01]  /*b640*/  FMUL.FTZ R60, R60, R185 ;  /* 0x000000b93c3c7220 */ /* 0x000fe20000410000 */
[----:B---3--:R-:W-:Y:S01]  /*b650*/  F2FP.BF16.F32.PACK_AB R153, R22, R193 ;  /* 0x000000c11699723e */ /* 0x008fe200000010ff */
[----:B------:R-:W-:Y:S01]  /*b660*/  FADD.FTZ R14, R180, R21 ;  /* 0x00000015b40e7221 */ /* 0x000fe20000010000 */
[-C--:B------:R-:W-:Y:S01]  /*b670*/  FMUL.FTZ R61, R61, R185.reuse ;  /* 0x000000b93d3d7220 */ /* 0x080fe20000410000 */
[-C--:B------:R-:W-:Y:S01]  /*b680*/  FMUL.FTZ R64, R64, R185.reuse ;  /* 0x000000b940407220 */ /* 0x080fe20000410000 */
[----:B------:R-:W2:Y:S01]  /*b690*/  MUFU.EX2 R188, R188 ;  /* 0x000000bc00bc7308 */ /* 0x000ea20000000800 */
[----:B------:R-:W-:Y:S01]  /*b6a0*/  FADD.FTZ R21, R181, R14 ;  /* 0x0000000eb5157221 */ /* 0x000fe20000010000 */
[----:B------:R-:W-:Y:S01]  /*b6b0*/  FMUL.FTZ R14, R3, UR10 ;  /* 0x0000000a030e7c20 */ /* 0x000fe20008410000 */
[-C--:B------:R-:W-:Y:S01]  /*b6c0*/  FMUL.FTZ R65, R65, R185.reuse ;  /* 0x000000b941417220 */ /* 0x080fe20000410000 */
[-C--:B------:R-:W-:Y:S01]  /*b6d0*/  FMUL.FTZ R68, R68, R185.reuse ;  /* 0x000000b944447220 */ /* 0x080fe20000410000 */
[----:B-1----:R-:W-:Y:S01]  /*b6e0*/  FADD.FTZ R174, R12, R21 ;  /* 0x000000150cae7221 */ /* 0x002fe20000010000 */
        /* <DEDUP_REMOVED lines=19> */
[----:B-1----:R-:W-:Y:S01]  /*b820*/  FFMA.FTZ R21, R14, R2, R193 ;  /* 0x000000020e157223 */ /* 0x002fe200000100c1 */
        /* <DEDUP_REMOVED lines=16> */
[----:B--2---:R-:W-:Y:S01]  /*b930*/  F2FP.BF16.F32.PACK_AB R159, R192, R163 ;  /* 0x000000a3c09f723e */ /* 0x004fe200000010ff */
        /* <DEDUP_REMOVED lines=14> */
[----:B-1----:R-:W-:Y:S01]  /*ba20*/  FADD.FTZ R21, R13, R180 ;  /* 0x000000b40d157221 */ /* 0x002fe20000010000 */
[C---:B---3--:R-:W-:Y:S01]  /*ba30*/  FADD.FTZ R3, R189.reuse, R174 ;  /* 0x000000aebd037221 */ /* 0x048fe20000010000 */
[----:B------:R-:W-:Y:S01]  /*ba40*/  F2FP.BF16.F32.PACK_AB R174, R189, R12 ;  /* 0x0000000cbdae723e */ /* 0x000fe200000010ff */
        /* <DEDUP_REMOVED lines=9> */
[----:B------:R-:W-:Y:S01]  /*bae0*/  FADD.FTZ R21, R15, R180 ;  /* 0x000000b40f157221 */ /* 0x000fe20000010000 */
[----:B------:R-:W-:Y:S01]  /*baf0*/  FMUL.FTZ R149, R149, R185 ;  /* 0x000000b995957220 */ /* 0x000fe20000410000 */
[----:B------:R-:W-:Y:S01]  /*bb00*/  F2FP.BF16.F32.PACK_AB R155, R184, R155 ;  /* 0x0000009bb89b723e */ /* 0x000fe200000010ff */
[----:B------:R-:W2:Y:S01]  /*bb10*/  MUFU.EX2 R12, R179 ;  /* 0x000000b3000c7308 */ /* 0x000ea20000000800 */
[----:B----4-:R-:W-:Y:S01]  /*bb20*/  F2FP.BF16.F32.PACK_AB R163, R20, R15 ;  /* 0x0000000f14a3723e */ /* 0x010fe200000010ff */
[-C--:B------:R-:W-:Y:S01]  /*bb30*/  FMUL.FTZ R26, R26, R14.reuse ;  /* 0x0000000e1a1a7220 */ /* 0x080fe20000410000 */
[-C--:B------:R-:W-:Y:S01]  /*bb40*/  FMUL.FTZ R27, R27, R14.reuse ;  /* 0x0000000e1b1b7220 */ /* 0x080fe20000410000 */
[-C--:B------:R-:W-:Y:S01]  /*bb50*/  FMUL.FTZ R30, R30, R14.reuse ;  /* 0x0000000e1e1e7220 */ /* 0x080fe20000410000 */
[-C--:B------:R-:W-:Y:S01]  /*bb60*/  FMUL.FTZ R31, R31, R14.reuse ;  /* 0x0000000e1f1f7220 */ /* 0x080fe20000410000 */
[-C--:B------:R-:W-:Y:S01]  /*bb70*/  FMUL.FTZ R34, R34, R14.reuse ;  /* 0x0000000e22227220 */ /* 0x080fe20000410000 */
[-C--:B------:R-:W-:Y:S01]  /*bb80*/  FMUL.FTZ R35, R35, R14.reuse ;  /* 0x0000000e23237220 */ /* 0x080fe20000410000 */
[----:B------:R3:W4:Y:S01]  /*bb90*/  MUFU.EX2 R167, R182 ;  /* 0x000000b600a77308 */ /* 0x0007220000000800 */
        /* <DEDUP_REMOVED lines=12> */
[----:B-1----:R-:W-:Y:S01]  /*bc60*/  FADD.FTZ R21, R165, R182 ;  /* 0x000000b6a5157221 */ /* 0x002fe20000010000 */
[----:B--2---:R-:W-:Y:S01]  /*bc70*/  F2FP.BF16.F32.PACK_AB R165, R12, R165 ;  /* 0x000000a50ca5723e */ /* 0x004fe200000010ff */
[-C--:B------:R-:W-:Y:S01]  /*bc80*/  FMUL.FTZ R58, R58, R14.reuse ;  /* 0x0000000e3a3a7220 */ /* 0x080fe20000410000 */
[----:B------:R5:W1:Y:S01]  /*bc90*/  MUFU.EX2 R169, R186 ;  /* 0x000000ba00a97308 */ /* 0x000a620000000800 */
[----:B------:R-:W-:Y:S01]  /*bca0*/  FADD.FTZ R182, R12, R21 ;  /* 0x000000150cb67221 */ /* 0x000fe20000010000 */
[-C--:B------:R-:W-:Y:S01]  /*bcb0*/  FMUL.FTZ R59, R59, R14.reuse ;  /* 0x0000000e3b3b7220 */ /* 0x080fe20000410000 */
[-C--:B------:R-:W-:Y:S01]  /*bcc0*/  FMUL.FTZ R62, R62, R14.reuse ;  /* 0x0000000e3e3e7220 */ /* 0x080fe20000410000 */
[-C--:B------:R-:W-:Y:S01]  /*bcd0*/  FMUL.FTZ R63, R63, R14.reuse ;  /* 0x0000000e3f3f7220 */ /* 0x080fe20000410000 */
[----:B----4-:R-:W-:Y:S01]  /*bce0*/  FADD.FTZ R21, R167, R182 ;  /* 0x000000b6a7157221 */ /* 0x010fe20000010000 */
[-C--:B------:R-:W-:Y:S01]  /*bcf0*/  FMUL.FTZ R66, R66, R14.reuse ;  /* 0x0000000e42427220 */ /* 0x080fe20000410000 */
[-C--:B------:R-:W-:Y:S01]  /*bd00*/  FMUL.FTZ R67, R67, R14.reuse ;  /* 0x0000000e43437220 */ /* 0x080fe20000410000 */
[----:B------:R-:W2:Y:S01]  /*bd10*/  MUFU.EX2 R176, R187 ;  /* 0x000000bb00b07308 */ /* 0x000ea20000000800 */
        /* <DEDUP_REMOVED lines=60> */
[C---:B--2---:R-:W-:Y:S01]  /*c0e0*/  FADD.FTZ R2, R196.reuse, R13 ;  /* 0x0000000dc4027221 */ /* 0x044fe20000010000 */
[----:B------:R-:W-:Y:S01]  /*c0f0*/  F2FP.BF16.F32.PACK_AB R175, R196, R175 ;  /* 0x000000afc4af723e */ /* 0x000fe200000010ff */
[----:B------:R-:W-:Y:S06]  /*c100*/  @P1 BRA `(.L_x_10747) ;  /* 0x0000000000041947 */ /* 0x000fec0003800000 */
[----:B------:R-:W-:Y:S01]  /*c110*/  BPT.TRAP 0x1 ;  /* 0x000000040000795c */ /* 0x000fe20000300000 */
.L_x_10747:
[----:B------:R-:W-:Y:S01]  /*c120*/  PLOP3.LUT P2, PT, PT, PT, UP0, 0x40, 0x0 ;  /* 0x000000000000781c */ /* 0x000fe20003f4e808 */
[----:B------:R1:W2:-:S12]  /*c130*/  SYNCS.PHASECHK.TRANS64.TRYWAIT P1, [UR30+0x22850], R11 ;  /* 0x0228500bff0075a7 */ /* 0x000298000802015e */
[----:B-1----:R-:W-:Y:S05]  /*c140*/  @P2 BRA `(.L_x_10748) ;  /* 0x0000000000042947 */ /* 0x002fea0003800000 */
[----:B------:R-:W-:Y:S01]  /*c150*/  BPT.TRAP 0x1 ;  /* 0x000000040000795c */ /* 0x000fe20000300000 */
.L_x_10748:
[----:B--2---:R-:W-:Y:S05]  /*c160*/  @P1 BRA `(.L_x_10749) ;  /* 0x0000000000081947 */ /* 0x004fea0003800000 */
[----:B------:R-:W1:Y:S02]  /*c170*/  SYNCS.PHASECHK.TRANS64.TRYWAIT P1, [UR30+0x22850], R11 ;  /* 0x0228500bff0075a7 */ /* 0x000e64000802015e */
[----:B-1----:R-:W-:Y:S05]  /*c180*/  @!P1 BRA `(.L_x_10750) ;  /* 0x00000074000c9947 */ /* 0x002fea0003800000 */
.L_x_10749:
        /* <DEDUP_REMOVED lines=45> */
.L_x_10734:
[----:B------:R-:W4:Y:S01]  /*c460*/  SHFL.BFLY PT, R4, R3, 0x2, 0x1f ;  /* 0x0c401f0003047f89 */ /* 0x000f2200000e0000 */
[----:B------:R-:W-:-:S05]  /*c470*/  IADD3 R19, -R19, 0xb, RZ ;  /* 0x0000000b13137810 */ /* 0x000fca0007ffe1ff */
[----:B------:R0:W-:Y:S08]  /*c480*/  BAR.ARV R19, 0x100 ;  /* 0x000400130000751d */ /* 0x0001f00000002000 */
[----:B------:R-:W-:Y:S06]  /*c490*/  BAR.ARV 0x8, 0x180 ;  /* 0x0206000000007b1d */ /* 0x000fec0000002000 */
[----:B------:R-:W-:Y:S01]  /*c4a0*/  PLOP3.LUT P0, PT, PT, PT, PT, 0x8, 0x0 ;  /* 0x000000000000781c */ /* 0x000fe20003f0e170 */
[----:B-123--:R-:W1:Y:S01]  /*c4b0*/  SHFL.BFLY PT, R7, R2, 0x2, 0x1f ;  /* 0x0c401f0002077f89 */ /* 0x00ee6200000e0000 */
[----:B----4-:R-:W-:Y:S01]  /*c4c0*/  FADD.FTZ R4, R4, R3 ;  /* 0x0000000304047221 */ /* 0x010fe20000010000 */
[----:B------:R-:W-:-:S04]  /*c4d0*/  IMAD.MOV.U32 R3, RZ, RZ, -0x800000 ;  /* 0xff800000ff037424 */ /* 0x000fc800078e00ff */
[----:B------:R-:W2:Y:S01]  /*c4e0*/  SHFL.BFLY PT, R5, R4, 0x1, 0x1f ;  /* 0x0c201f0004057f89 */ /* 0x000ea200000e0000 */
[----:B-1----:R-:W-:Y:S01]  /*c4f0*/  FADD.FTZ R7, R7, R2 ;  /* 0x0000000207077221 */ /* 0x002fe20000010000 */
[----:B------:R-:W-:-:S04]  /*c500*/  IMAD.MOV.U32 R2, RZ, RZ, RZ ;  /* 0x000000ffff027224 */ /* 0x000fc800078e00ff */
[----:B------:R-:W1:Y:S01]  /*c510*/  SHFL.BFLY PT, R6, R7, 0x1, 0x1f ;  /* 0x0c201f0007067f89 */ /* 0x000e6200000e0000 */
[----:B--2---:R-:W-:Y:S01]  /*c520*/  FADD.FTZ R8, R4, R5 ;  /* 0x0000000504087221 */ /* 0x004fe20000010000 */
[----:B------:R-:W-:Y:S02]  /*c530*/  IMAD.MOV.U32 R5, RZ, RZ, RZ ;  /* 0x000000ffff057224 */ /* 0x000fe400078e00ff */
[----:B------:R-:W-:Y:S02]  /*c540*/  IMAD.MOV.U32 R4, RZ, RZ, -0x800000 ;  /* 0xff800000ff047424 */ /* 0x000fe400078e00ff */
[----:B------:R-:W-:-:S13]  /*c550*/  FSETP.NE.FTZ.AND P1, PT, R8, RZ, PT ;  /* 0x000000ff0800720b */ /* 0x000fda0003f35000 */
[----:B------:R-:W2:Y:S01]  /*c560*/  @P1 MUFU.RCP R5, R8 ;  /* 0x0000000800051308 */ /* 0x000ea20000001000 */
[----:B-1----:R-:W-:-:S07]  /*c570*/  FADD.FTZ R9, R7, R6 ;  /* 0x0000000607097221 */ /* 0x002fce0000010000 */
[----:B------:R-:W1:Y:S01]  /*c580*/  @P1 MUFU.LG2 R6, R8 ;  /* 0x0000000800061308 */ /* 0x000e620000000c00 */
[----:B------:R-:W-:Y:S01]  /*c590*/  FSETP.NE.FTZ.AND P2, PT, R9, RZ, PT ;  /* 0x000000ff0900720b */ /* 0x000fe20003f55000 */
[-C--:B--2---:R-:W-:Y:S01]  /*c5a0*/  FMUL.FTZ R24, R24, R5.reuse ;  /* 0x0000000518187220 */ /* 0x084fe20000410000 */
[-C--:B------:R-:W-:Y:S01]  /*c5b0*/  FMUL.FTZ R25, R25, R5.reuse ;  /* 0x0000000519197220 */ /* 0x080fe20000410000 */
[-C--:B------:R-:W-:Y:S01]  /*c5c0*/  FMUL.FTZ R28, R28, R5.reuse ;  /* 0x000000051c1c7220 */ /* 0x080fe20000410000 */
[-C--:B------:R-:W-:Y:S01]  /*c5d0*/  FMUL.FTZ R29, R29, R5.reuse ;  /* 0x000000051d1d7220 */ /* 0x080fe20000410000 */
[----:B------:R-:W-:-:S08]  /*c5e0*/  FMUL.FTZ R32, R32, R5 ;  /* 0x0000000520207220 */ /* 0x000fd00000410000 */
        /* <DEDUP_REMOVED lines=63> */
[----:B------:R-:W-:Y:S02]  /*c9e0*/  IMAD.U32 R8, RZ, RZ, UR10 ;  /* 0x0000000aff087e24 */ /* 0x000fe4000f8e00ff */
[----:B--2---:R-:W-:Y:S01]  /*c9f0*/  @P2 FMUL.FTZ R7, R7, 0.69314718246459960938 ;  /* 0x3f31721807072820 */ /* 0x004fe20000410000 */
[----:B------:R-:W-:Y:S01]  /*ca00*/  @P1 FMUL.FTZ R5, R5, 0.69314718246459960938 ;  /* 0x3f31721805051820 */ /* 0x000fe20000410000 */
[-C--:B---3--:R-:W-:Y:S01]  /*ca10*/  FMUL.FTZ R26, R26, R2.reuse ;  /* 0x000000021a1a7220 */ /* 0x088fe20000410000 */
        /* <DEDUP_REMOVED lines=65> */
[----:B0-----:R-:W-:-:S07]  /*ce30*/  @P2 FFMA.FTZ R3, R8, R10, R7 ;  /* 0x0000000a08032223 */ /* 0x001fce0000010007 */
.L_x_10681:
        /* <DEDUP_REMOVED lines=23> */
[----:B------:R-:W0:Y:S01]  /*cfb0*/  @P0 LDC R14, c[0x0][0xbec] ;  /* 0x0002fb00ff0e0b82 */ /* 0x000e220000000800 */
[----:B------:R-:W-:Y:S02]  /*cfc0*/  LEA.HI R13, R2, R5, RZ, 0x2 ;  /* 0x00000005020d7211 */ /* 0x000fe400078f10ff */
[----:B------:R-:W-:Y:S02]  /*cfd0*/  LOP3.LUT R0, R6, 0xffffff80, RZ, 0xc0, !PT ;  /* 0xffffff8006007812 */ /* 0x000fe400078ec0ff */
[----:B------:R-:W-:-:S03]  /*cfe0*/  SHF.R.S32.HI R7, RZ, 0x7, R6 ;  /* 0x00000007ff077819 */ /* 0x000fc60000011406 */
[----:B------:R-:W-:Y:S01]  /*cff0*/  IMAD.IADD R0, R5, 0x1, -R0 ;  /* 0x0000000105007824 */ /* 0x000fe200078e0a00 */
[----:B------:R-:W-:Y:S01]  /*d000*/  LEA.HI R2, R6, R7, RZ, 0x1 ;  /* 0x0000000706027211 */ /* 0x000fe200078f08ff */
[----:B------:R-:W3:Y:S01]  /*d010*/  LDC.64 R20, c[0x0][0xb40] ;  /* 0x0002d000ff147b82 */ /* 0x000ee20000000a00 */
[----:B------:R-:W-:Y:S02]  /*d020*/  LOP3.LUT R6, R13, 0xfffffffc, RZ, 0xc0, !PT ;  /* 0xfffffffc0d067812 */ /* 0x000fe400078ec0ff */
[----:B------:R-:W-:Y:S02]  /*d030*/  SHF.R.S32.HI R9, RZ, 0x1f, R0 ;  /* 0x0000001fff097819 */ /* 0x000fe40000011400 */
[----:B------:R-:W-:Y:S01]  /*d040*/  LOP3.LUT R2, R2, 0x3fffffe, RZ, 0xc0, !PT ;  /* 0x03fffffe02027812 */ /* 0x000fe200078ec0ff */
[----:B------:R-:W-:Y:S01]  /*d050*/  IMAD.IADD R13, R5, 0x1, -R6 ;  /* 0x00000001050d7824 */ /* 0x000fe200078e0a06 */
[CC--:B------:R-:W-:Y:S01]  /*d060*/  LEA.HI R10, R9.reuse, R0.reuse, RZ, 0x2 ;  /* 0x00000000090a7211 */ /* 0x0c0fe200078f10ff */
[----:B------:R-:W5:Y:S01]  /*d070*/  @P0 LDC R152, c[0x0][0xbec] ;  /* 0x0002fb00ff980b82 */ /* 0x000f620000000800 */
[----:B------:R-:W-:Y:S01]  /*d080*/  LEA.HI R9, R9, R0, RZ, 0x5 ;  /* 0x0000000009097211 */ /* 0x000fe200078f28ff */
[----:B------:R-:W-:Y:S01]  /*d090*/  IMAD.IADD R2, R7, 0x1, -R2 ;  /* 0x0000000107027824 */ /* 0x000fe200078e0a02 */
[--C-:B------:R-:W-:Y:S01]  /*d0a0*/  SHF.R.S32.HI R11, RZ, 0x2, R10.reuse ;  /* 0x00000002ff0b7819 */ /* 0x100fe2000001140a */
[----:B------:R-:W-:Y:S01]  /*d0b0*/  IMAD.U32 R7, RZ, RZ, UR5 ;  /* 0x00000005ff077e24 */ /* 0x000fe2000f8e00ff */
[----:B------:R-:W-:Y:S01]  /*d0c0*/  SHF.R.S32.HI R12, RZ, 0x1f, R10 ;  /* 0x0000001fff0c7819 */ /* 0x000fe2000001140a */
[----:B------:R-:W-:Y:S01]  /*d0d0*/  IMAD.U32 R7, RZ, RZ, UR6 ;  /* 0x00000006ff077e24 */ /* 0x000fe2000f8e00ff */
[----:B------:R-:W-:Y:S01]  /*d0e0*/  LEA.HI R6, R13, R13, RZ, 0x1 ;  /* 0x0000000d0d067211 */ /* 0x000fe200078f08ff */
[----:B------:R-:W5:Y:S01]  /*d0f0*/  @P0 LDC R17, c[0x0][0xbf0] ;  /* 0x0002fc00ff110b82 */ /* 0x000f620000000800 */
[----:B------:R-:W-:Y:S01]  /*d100*/  LEA.HI R12, R12, R11, RZ, 0x3 ;  /* 0x0000000b0c0c7211 */ /* 0x000fe200078f18ff */
[----:B------:R-:W-:-:S03]  /*d110*/  UIMAD UR6, UR36, UR9, UR7 ;  /* 0x00000009240672a4 */ /* 0x000fc6000f8e0207 */
[----:B------:R-:W-:-:S03]  /*d120*/  LOP3.LUT R12, R12, 0xfffffff8, RZ, 0xc0, !PT ;  /* 0xfffffff80c0c7812 */ /* 0x000fc600078ec0ff */
[----:B------:R-:W5:Y:S02]  /*d130*/  @P0 LDC R153, c[0x0][0xbf0] ;  /* 0x0002fc00ff990b82 */ /* 0x000f640000000800 */
[----:B------:R-:W-:Y:S01]  /*d140*/  IMAD.IADD R5, R11, 0x1, -R12 ;  /* 0x000000010b057824 */ /* 0x000fe200078e0a0c */
[----:B------:R-:W-:Y:S02]  /*d150*/  LOP3.LUT R12, R6, 0x1ffffffe, RZ, 0xc0, !PT ;  /* 0x1ffffffe060c7812 */ /* 0x000fe400078ec0ff */
[----:B------:R-:W-:-:S03]  /*d160*/  SHF.R.S32.HI R6, RZ, 0x5, R9 ;  /* 0x00000005ff067819 */ /* 0x000fc60000011409 */
[----:B------:R-:W-:Y:S02]  /*d170*/  IMAD.IADD R16, R13, 0x1, -R12 ;  /* 0x000000010d107824 */ /* 0x000fe400078e0a0c */
[----:B------:R-:W-:Y:S02]  /*d180*/  IMAD R5, R6, 0x10, R5 ;  /* 0x0000001006057824 */ /* 0x000fe400078e0205 */
[----:B------:R-:W-:Y:S01]  /*d190*/  IMAD.U32 R6, RZ, RZ, UR4 ;  /* 0x00000004ff067e24 */ /* 0x000fe2000f8e00ff */
[----:B------:R-:W-:Y:S01]  /*d1a0*/  UIMAD.WIDE.U32 UR4, UR36, UR8, URZ ;  /* 0x00000008240472a5 */ /* 0x000fe2000f8e003f */
[----:B------:R-:W-:Y:S02]  /*d1b0*/  IMAD R9, R2, 0x40, R5 ;  /* 0x0000004002097824 */ /* 0x000fe400078e0205 */
[----:B----4-:R-:W-:Y:S01]  /*d1c0*/  IMAD R12, R18, UR10, RZ ;  /* 0x0000000a120c7c24 */ /* 0x010fe2000f8e02ff */
[----:B------:R-:W-:Y:S01]  /*d1d0*/  UIADD3 UR6, UR5, UR6, URZ ;  /* 0x0000000605067290 */ /* 0x000fe2000fffe03f */
[----:B------:R-:W-:Y:S01]  /*d1e0*/  IMAD R2, R16, 0x8, R9 ;  /* 0x0000000810027824 */ /* 0x000fe200078e0209 */
[----:B------:R-:W-:Y:S01]  /*d1f0*/  ULDC.64 UR8, c[0x0][0xb28] ;  /* 0x0002ca0000087ab9 */ /* 0x000fe20000000a00 */
[----:B------:R-:W-:-:S02]  /*d200*/  IMAD R16, RZ, RZ, -UR36 ;  /* 0x80000024ff107e24 */ /* 0x000fc4000f8e02ff */
[----:B--2---:R-:W-:Y:S02]  /*d210*/  IMAD R5, R22, 0x80, R2 ;  /* 0x0000008016057824 */ /* 0x004fe400078e0202 */
[----:B-1----:R-:W-:Y:S02]  /*d220*/  IMAD R23, R23, R16, UR11 ;  /* 0x0000000b17177e24 */ /* 0x002fe4000f8e0210 */
[----:B------:R-:W-:Y:S02]  /*d230*/  IMAD R15, R19, UR12, R12 ;  /* 0x0000000c130f7c24 */ /* 0x000fe4000f8e020c */
[----:B------:R-:W-:Y:S01]  /*d240*/  IMAD.WIDE.U32 R6, R18, UR12, R6 ;  /* 0x0000000c12067c25 */ /* 0x000fe2000f8e0006 */
[----:B------:R-:W-:-:S03]  /*d250*/  SHF.R.S32.HI R16, RZ, 0x1f, R23 ;  /* 0x0000001fff107819 */ /* 0x000fc60000011417 */
[----:B0-----:R-:W-:-:S04]  /*d260*/  @P0 IMAD.HI.U32 R2, R5, R14, RZ ;  /* 0x0000000e05020227 */ /* 0x001fc800078e00ff */
[----:B------:R-:W-:Y:S02]  /*d270*/  IMAD.U32 R13, RZ, RZ, UR5 ;  /* 0x00000005ff0d7e24 */ /* 0x000fe4000f8e00ff */
[----:B------:R-:W-:Y:S01]  /*d280*/  IMAD.U32 R12, RZ, RZ, UR4 ;  /* 0x00000004ff0c7e24 */ /* 0x000fe2000f8e00ff */
[----:B------:R-:W-:Y:S01]  /*d290*/  ULDC.64 UR4, c[0x0][0xbe0] ;  /* 0x0002f80000047ab9 */ /* 0x000fe20000000a00 */
[----:B------:R-:W-:Y:S01]  /*d2a0*/  IMAD.U32 R13, RZ, RZ, UR6 ;  /* 0x00000006ff0d7e24 */ /* 0x000fe2000f8e00ff */
[----:B------:R-:W-:Y:S01]  /*d2b0*/  ULDC.64 UR6, c[0x0][0xb48] ;  /* 0x0002d20000067ab9 */ /* 0x000fe20000000a00 */
[----:B------:R-:W-:Y:S02]  /*d2c0*/  IMAD.IADD R7, R7, 0x1, R15 ;  /* 0x0000000107077824 */ /* 0x000fe400078e020f */
[----:B---3--:R-:W-:Y:S02]  /*d2d0*/  IMAD R14, R20, UR10, RZ ;  /* 0x0000000a140e7c24 */ /* 0x008fe4000f8e02ff */
[----:B-----5:R-:W-:-:S04]  /*d2e0*/  @P0 IMAD.HI.U32 R152, R5, R152, RZ ;  /* 0x0000009805980227 */ /* 0x020fc800078e00ff */
[----:B------:R-:W-:Y:S01]  /*d2f0*/  IMAD.MOV.U32 R11, RZ, RZ, R5 ;  /* 0x000000ffff0b7224 */ /* 0x000fe200078e0005 */
[----:B------:R-:W-:Y:S01]  /*d300*/  @P0 SHF.R.U32.HI R11, RZ, R17, R2 ;  /* 0x00000011ff0b0219 */ /* 0x000fe20000011602 */
[----:B------:R-:W-:Y:S02]  /*d310*/  IMAD R17, R21, UR12, R14 ;  /* 0x0000000c15117c24 */ /* 0x000fe4000f8e020e */
[----:B------:R-:W-:-:S04]  /*d320*/  IMAD.WIDE.U32 R12, R20, UR12, R12 ;  /* 0x0000000c140c7c25 */ /* 0x000fc8000f8e000c */
[----:B------:R-:W-:Y:S01]  /*d330*/  IMAD.MOV.U32 R15, RZ, RZ, R5 ;  /* 0x000000ffff0f7224 */ /* 0x000fe200078e0005 */
[----:B------:R-:W-:Y:S01]  /*d340*/  @P0 SHF.R.U32.HI R15, RZ, R153, R152 ;  /* 0x00000099ff0f0219 */ /* 0x000fe20000011698 */
[----:B------:R-:W-:Y:S02]  /*d350*/  IMAD R2, R16, UR4, RZ ;  /* 0x0000000410027c24 */ /* 0x000fe4000f8e02ff */
[----:B------:R-:W-:-:S04]  /*d360*/  IMAD.WIDE.U32 R6, R23, UR4, R6 ;  /* 0x0000000417067c25 */ /* 0x000fc8000f8e0006 */
[----:B------:R-:W-:Y:S01]  /*d370*/  IMAD.IADD R13, R13, 0x1, R17 ;  /* 0x000000010d0d7824 */ /* 0x000fe200078e0211 */
[----:B------:R-:W-:Y:S01]  /*d380*/  SHF.R.S32.HI R17, RZ, 0x1f, R11 ;  /* 0x0000001fff117819 */ /* 0x000fe2000001140b */
[----:B------:R-:W-:Y:S01]  /*d390*/  IMAD R14, R23, UR5, R2 ;  /* 0x00000005170e7c24 */ /* 0x000fe2000f8e0202 */
[----:B------:R-:W-:Y:S01]  /*d3a0*/  IADD3 R6, P0, R11, R6, RZ ;  /* 0x000000060b067210 */ /* 0x000fe20007f1e0ff */
[----:B------:R-:W-:Y:S01]  /*d3b0*/  IMAD R16, R16, UR6, RZ ;  /* 0x0000000610107c24 */ /* 0x000fe2000f8e02ff */
[----:B------:R-:W-:Y:S01]  /*d3c0*/  SHF.R.S32.HI R2, RZ, 0x1f, R15 ;  /* 0x0000001fff027819 */ /* 0x000fe2000001140f */
[----:B------:R-:W-:Y:S01]  /*d3d0*/  IMAD.MOV R11, RZ, RZ, -R11 ;  /* 0x000000ffff0b7224 */ /* 0x000fe200078e0a0b */
[----:B------:R-:W-:Y:S01]  /*d3e0*/  ULDC.64 UR4, c[0x0][0xb30] ;  /* 0x0002cc0000047ab9 */ /* 0x000fe20000000a00 */
[----:B------:R-:W-:Y:S01]  /*d3f0*/  IMAD R19, R23, UR7, R16 ;  /* 0x0000000717137c24 */ /* 0x000fe2000f8e0210 */
[----:B------:R-:W-:Y:S01]  /*d400*/  IADD3.X R7, R17, R7, R14, P0, !PT ;  /* 0x0000000711077210 */ /* 0x000fe200007fe40e */
[----:B------:R-:W-:-:S02]  /*d410*/  IMAD.MOV R16, RZ, RZ, -R15 ;  /* 0x000000ffff107224 */ /* 0x000fc400078e0a0f */
[----:B------:R-:W-:Y:S02]  /*d420*/  IMAD R2, R2, UR4, RZ ;  /* 0x0000000402027c24 */ /* 0x000fe4000f8e02ff */
[----:B------:R-:W-:Y:S02]  /*d430*/  IMAD R11, R8, R11, R5 ;  /* 0x0000000b080b7224 */ /* 0x000fe400078e0205 */
        /* <DEDUP_REMOVED lines=38> */
[----:B------:R-:W-:Y:S01]  /*d6a0*/  UPRMT UR4, URZ, 0x654, UR4 ;  /* 0x000006543f047896 */ /* 0x000fe20008000004 */
[----:B------:R-:W-:Y:S02]  /*d6b0*/  ISETP.GE.AND P2, PT, R11, R8, PT ;  /* 0x000000080b00720c */ /* 0x000fe40003f46270 */
[----:B------:R3:W4:Y:S01]  /*d6c0*/  SHFL.IDX PT, R6, R2, RZ, 0x1c1f ;  /* 0x001c1fff02067589 */ /* 0x00072200000e0000 */
[----:B-1----:R-:W-:-:S03]  /*d6d0*/  LOP3.LUT R17, R10, 0x7ffffffc, RZ, 0xc0, !PT ;  /* 0x7ffffffc0a117812 */ /* 0x002fc600078ec0ff */
[----:B------:R3:W1:Y:S02]  /*d6e0*/  SHFL.IDX PT, R7, R5, RZ, 0x1c1f ;  /* 0x001c1fff05077589 */ /* 0x00066400000e0000 */
        /* <DEDUP_REMOVED lines=20> */
[----:B------:R-:W-:-:S02]  /*d830*/  VIADD R22, R0, 0x50 ;  /* 0x0000005000167836 */ /* 0x000fc40000000000 */
[----:B------:R-:W-:Y:S02]  /*d840*/  VIADD R23, R0, 0x58 ;  /* 0x0000005800177836 */ /* 0x000fe40000000000 */
[----:B------:R-:W-:Y:S02]  /*d850*/  @!P3 LEA.HI R3, R3, R3, RZ, 0x1 ;  /* 0x000000030303b211 */ /* 0x000fe400078f08ff */
[----:B------:R-:W-:Y:S02]  /*d860*/  @!P4 LEA.HI R4, R4, R4, RZ, 0x1 ;  /* 0x000000040404c211 */ /* 0x000fe400078f08ff */
[----:B------:R-:W-:Y:S02]  /*d870*/  @!P5 LEA.HI R10, R10, R10, RZ, 0x1 ;  /* 0x0000000a0a0ad211 */ /* 0x000fe400078f08ff */
[----:B------:R-:W-:Y:S02]  /*d880*/  @!P3 LOP3.LUT R3, R3, 0xfffffffe, RZ, 0xc0, !PT ;  /* 0xfffffffe0303b812 */ /* 0x000fe400078ec0ff */
[----:B------:R-:W-:Y:S01]  /*d890*/  @!P4 LOP3.LUT R15, R4, 0xfffffffe, RZ, 0xc0, !PT ;  /* 0xfffffffe040fc812 */ /* 0x000fe200078ec0ff */
[----:B------:R-:W-:Y:S01]  /*d8a0*/  VIADD R4, R0, 0x38 ;  /* 0x0000003800047836 */ /* 0x000fe20000000000 */
[----:B------:R-:W-:Y:S01]  /*d8b0*/  @!P5 LOP3.LUT R17, R10, 0xfffffffe, RZ, 0xc0, !PT ;  /* 0xfffffffe0a11d812 */ /* 0x000fe200078ec0ff */
[----:B-1--4-:R-:W-:Y:S01]  /*d8c0*/  @!P2 IMAD.WIDE R10, R0, 0x4, R6 ;  /* 0x00000004000aa825 */ /* 0x012fe200078e0206 */
        /* <DEDUP_REMOVED lines=166> */
.L_x_10754:
[----:B------:R-:W-:Y:S05]  /*e330*/  BSYNC B0 ;  /* 0x0000000000007941 */ /* 0x000fea0003800000 */
.L_x_10753:
[----:B------:R-:W-:Y:S01]  /*e340*/  ISETP.GE.AND P0, PT, R9, R8, PT ;  /* 0x000000080900720c */ /* 0x000fe20003f06270 */
[----:B---3--:R2:W3:Y:S04]  /*e350*/  SHFL.IDX PT, R3, R5, 0x1, 0x1c1f ;  /* 0x003c1f0005037f89 */ /* 0x0084e800000e0000 */
[----:B------:R-:W0:Y:S08]  /*e360*/  SHFL.IDX PT, R2, R2, 0x1, 0x1c1f ;  /* 0x003c1f0002027f89 */ /* 0x000e3000000e0000 */
[----:B--2---:R-:W-:Y:S05]  /*e370*/  @P0 BRA `(.L_x_10673) ;  /* 0x0000004c00d40947 */ /* 0x004fea0003800000 */
[C---:B------:R-:W-:Y:S01]  /*e380*/  VIADD R4, R0.reuse, 0x8 ;  /* 0x0000000800047836 */ /* 0x040fe20000000000 */
[----:B------:R-:W-:Y:S01]  /*e390*/  ULDC UR4, c[0x0][0xac8] ;  /* 0x0002b20000047ab9 */ /* 0x000fe20000000800 */
[C---:B------:R-:W-:Y:S01]  /*e3a0*/  VIADD R5, R0.reuse, 0x10 ;  /* 0x0000001000057836 */ /* 0x040fe20000000000 */
[C---:B------:R-:W-:Y:S01]  /*e3b0*/  ISETP.GE.AND P0, PT, R0.reuse, UR4, PT ;  /* 0x0000000400007c0c */ /* 0x040fe2000bf06270 */
[----:B0-----:R-:W-:Y:S01]  /*e3c0*/  VIADD R10, R0, 0x18 ;  /* 0x00000018000a7836 */ /* 0x001fe20000000000 */
        /* <DEDUP_REMOVED lines=9> */
[----:B------:R-:W-:Y:S02]  /*e460*/  VIADD R16, R0, 0x48 ;  /* 0x0000004800107836 */ /* 0x000fe40000000000 */
[----:B------:R-:W-:Y:S01]  /*e470*/  @!P1 LEA.HI R4, R4, R4, RZ, 0x1 ;  /* 0x0000000404049211 */ /* 0x000fe200078f08ff */
[C---:B------:R-:W-:Y:S01]  /*e480*/  VIADD R18, R0.reuse, 0x50 ;  /* 0x0000005000127836 */ /* 0x040fe20000000000 */
[----:B------:R-:W-:Y:S01]  /*e490*/  @!P2 LEA.HI R5, R5, R5, RZ, 0x1 ;  /* 0x000000050505a211 */ /* 0x000fe200078f08ff */
[----:B------:R-:W-:Y:S01]  /*e4a0*/  VIADD R19, R0, 0x58 ;  /* 0x0000005800137836 */ /* 0x000fe20000000000 */
[----:B-1----:R-:W-:Y:S01]  /*e4b0*/  @!P1 LOP3.LUT R7, R4, 0xfffffffe, RZ, 0xc0, !PT ;  /* 0xfffffffe04079812 */ /* 0x002fe200078ec0ff */
[C---:B------:R-:W-:Y:S01]  /*e4c0*/  VIADD R20, R0.reuse, 0x80 ;  /* 0x0000008000147836 */ /* 0x040fe20000000000 */
[----:B------:R-:W-:Y:S01]  /*e4d0*/  @!P2 LOP3.LUT R9, R5, 0xfffffffe, RZ, 0xc0, !PT ;  /* 0xfffffffe0509a812 */ /* 0x000fe200078ec0ff */
[----:B---3--:R-:W-:Y:S01]  /*e4e0*/  @!P0 IMAD.WIDE R4, R0, 0x4, R2 ;  /* 0x0000000400048825 */ /* 0x008fe200078e0202 */
[----:B------:R-:W-:-:S02]  /*e4f0*/  ISETP.GE.AND P3, PT, R15, UR4, PT ;  /* 0x000000040f007c0c */ /* 0x000fc4000bf66270 */
[----:B------:R-:W-:Y:S01]  /*e500*/  ISETP.GE.AND P4, PT, R16, UR4, PT ;  /* 0x0000000410007c0c */ /* 0x000fe2000bf86270 */
[--C-:B----4-:R-:W-:Y:S01]  /*e510*/  @!P1 IMAD.WIDE R6, R7, 0x4, R2.reuse ;  /* 0x0000000407069825 */ /* 0x110fe200078e0202 */
        /* <DEDUP_REMOVED lines=166> */
.L_x_10752:
        /* <DEDUP_REMOVED lines=15> */
[----:B------:R-:W-:Y:S01]  /*f070*/  IMAD.MOV.U32 R5, RZ, RZ, R0 ;  /* 0x000000ffff057224 */ /* 0x000fe200078e0000 */
        /* <DEDUP_REMOVED lines=44> */
.L_x_10671:
        /* <DEDUP_REMOVED lines=18> */
.L_x_10755:
[----:B------:R-:W-:Y:S01]  /*f460*/  ULDC UR7, c[0x0][0xc50] ;  /* 0x0003140000077ab9 */ /* 0x000fe20000000800 */
[----:B------:R-:W-:Y:S01]  /*f470*/  UMOV UR36, UR6 ;  /* 0x0000000600247c82 */ /* 0x000fe20008000000 */
[----:B------:R-:W-:-:S11]  /*f480*/  UISETP.NE.AND UP0, UPT, UR7, 0x1, UPT ;  /* 0x000000010700788c */ /* 0x000fd6000bf05270 */
[----:B------:R-:W-:Y:S01]  /*f490*/  @UP0 ULDC UR4, c[0x0][0xc54] ;  /* 0x0003150000040ab9 */ /* 0x000fe20000000800 */
[----:B------:R-:W-:Y:S01]  /*f4a0*/  @UP0 ULDC UR8, c[0x0][0xc58] ;  /* 0x0003160000080ab9 */ /* 0x000fe20000000800 */
[----:B------:R-:W-:-:S04]  /*f4b0*/  UIMAD.WIDE.U32 UR4, UR6, UR4, URZ ;  /* 0x00000004060472a5 */ /* 0x000fc8000f8e003f */
[----:B------:R-:W-:-:S12]  /*f4c0*/  @UP0 USHF.R.U32.HI UR36, URZ, UR8, UR5 ;  /* 0x000000083f240299 */ /* 0x000fd80008011605 */
.L_x_10756:
        /* <DEDUP_REMOVED lines=45> */
.L_x_10759:
[----:B------:R-:W-:-:S11]  /*f7a0*/  UISETP.NE.AND UP0, UPT, UR5, 0x1, UPT ;  /* 0x000000010500788c */ /* 0x000fd6000bf05270 */
[----:B------:R-:W-:Y:S02]  /*f7b0*/  @UP0 ULDC.64 UR14, c[0x0][0x9e8] ;  /* 0x00027a00000e0ab9 */ /* 0x000fe40000000a00 */
[----:B------:R-:W-:-:S04]  /*f7c0*/  UIMAD.WIDE.U32 UR6, UR8, UR14, URZ ;  /* 0x0000000e080672a5 */ /* 0x000fc8000f8e003f */
[----:B------:R-:W-:-:S12]  /*f7d0*/  @UP0 USHF.R.U32.HI UR8, URZ, UR15, UR7 ;  /* 0x0000000f3f080299 */ /* 0x000fd80008011607 */
.L_x_10760:
[----:B------:R-:W-:-:S04]  /*f7e0*/  UIMAD UR8, UR8, UR5, UR5 ;  /* 0x00000005080872a4 */ /* 0x000fc8000f8e0205 */
[----:B------:R-:W-:-:S04]  /*f7f0*/  UISETP.LT.AND UP0, UPT, UR4, UR8, UPT ;  /* 0x000000080400728c */ /* 0x000fc8000bf01270 */
[----:B------:R-:W-:-:S12]  /*f800*/  USEL UR4, UR4, UR8, UP0 ;  /* 0x0000000804047287 */ /* 0x000fd80008000000 */
.L_x_10758:
        /* <DEDUP_REMOVED lines=26> */
.L_x_10762:
[----:B------:R-:W-:-:S11]  /*f9b0*/  UISETP.NE.AND UP0, UPT, UR5, 0x1, UPT ;  /* 0x000000010500788c */ /* 0x000fd6000bf05270 */
[----:B------:R-:W-:Y:S02]  /*f9c0*/  @UP0 ULDC.64 UR10, c[0x0][0x9e8] ;  /* 0x00027a00000a0ab9 */ /* 0x000fe40000000a00 */
[----:B------:R-:W-:-:S04]  /*f9d0*/  UIMAD.WIDE.U32 UR6, UR4, UR10, URZ ;  /* 0x0000000a040672a5 */ /* 0x000fc8000f8e003f */
[----:B------:R-:W-:-:S12]  /*f9e0*/  @UP0 USHF.R.U32.HI UR4, URZ, UR11, UR7 ;  /* 0x0000000b3f040299 */ /* 0x000fd80008011607 */
.L_x_10763:
[----:B------:R-:W-:-:S04]  /*f9f0*/  UIMAD UR4, UR4, UR5, URZ ;  /* 0x00000005040472a4 */ /* 0x000fc8000f8e023f */
[----:B------:R-:W-:-:S04]  /*fa00*/  UISETP.LT.AND UP0, UPT, UR8, UR4, UPT ;  /* 0x000000040800728c */ /* 0x000fc8000bf01270 */
[----:B------:R-:W-:-:S12]  /*fa10*/  USEL UR8, UR8, UR4, !UP0 ;  /* 0x0000000408087287 */ /* 0x000fd8000c000000 */
.L_x_10761:
[----:B------:R-:W-:Y:S02]  /*fa20*/  UIMAD.WIDE UR4, UR8, 0x2aaaaaab, URZ ;  /* 0x2aaaaaab080478a5 */ /* 0x000fe4000f8e023f */
[----:B------:R-:W-:Y:S02]  /*fa30*/  USHF.R.U32.HI UR10, URZ, 0x10, UR42 ;  /* 0x000000103f0a7899 */ /* 0x000fe4000801162a */
[----:B------:R-:W-:Y:S02]  /*fa40*/  USHF.R.U32.HI UR4, URZ, 0x1f, UR5 ;  /* 0x0000001f3f047899 */ /* 0x000fe40008011605 */
[----:B------:R-:W-:Y:S02]  /*fa50*/  ULOP3.LUT UR42, UR42, 0xffff, URZ, 0xc0, !UPT ;  /* 0x0000ffff2a2a7892 */ /* 0x000fe4000f8ec03f */
[----:B------:R-:W-:Y:S01]  /*fa60*/  ULEA.HI.SX32 UR4, UR5, UR4, 0x1c ;  /* 0x0000000405047291 */ /* 0x000fe2000f8fe23f */
        /* <DEDUP_REMOVED lines=40> */
.L_x_10764:
        /* <DEDUP_REMOVED lines=33> */
.L_x_10765:
        /* <DEDUP_REMOVED lines=20> */
.L_x_10767:
        /* <DEDUP_REMOVED lines=15> */
.L_x_10766:
[----:B------:R-:W0:Y:S08]  /*10130*/  LDC.64 R2, c[0x0][0x9f8] ;  /* 0x00027e00ff027b82 */ /* 0x000e300000000a00 */
        /* <DEDUP_REMOVED lines=19> */
.L_x_10847:
[----:B------:R2:W-:Y:S01]  /*10270*/  STL [R1], R0 ;  /* 0x0000000001007387 */ /* 0x0005e20000100800 */
        /* <DEDUP_REMOVED lines=8> */
.L_x_10850:
[----:B------:R-:W-:Y:S05]  /*10300*/  @!P6 BRA `(.L_x_10769) ;  /* 0x0000000000d8e947 */ /* 0x000fea0003800000 */
[----:B------:R-:W-:Y:S01]  /*10310*/  IMAD.MOV.U32 R16, RZ, RZ, R18 ;  /* 0x000000ffff107224 */ /* 0x000fe200078e0012 */
[----:B------:R-:W-:Y:S06]  /*10320*/  @!P1 BRA `(.L_x_10771) ;  /* 0x0000000000509947 */ /* 0x000fec0003800000 */
[----:B0-----:R-:W-:Y:S01]  /*10330*/  IMAD.MOV.U32 R6, RZ, RZ, R0 ;  /* 0x000000ffff067224 */ /* 0x001fe200078e0000 */
        /* <DEDUP_REMOVED lines=18> */
[----:B------:R1:W-:Y:S02]  /*10460*/  STL [R1], R6 ;  /* 0x0000000601007387 */ /* 0x0003e40000100800 */
.L_x_10771:
[----:B------:R-:W-:Y:S01]  /*10470*/  IMAD.MOV.U32 R0, RZ, RZ, 0x1 ;  /* 0x00000001ff007424 */ /* 0x000fe200078e00ff */
[----:B01----:R-:W0:Y:S04]  /*10480*/  S2R R6, SR_TID.X ;  /* 0x0000000000067919 */ /* 0x003e280000002100 */
[----:B------:R-:W-:-:S04]  /*10490*/  SHF.L.U32 R0, R0, 0x1f, RZ ;  /* 0x0000001f00007819 */ /* 0x000fc800000006ff */
[----:B------:R-:W1:Y:S01]  /*104a0*/  SYNCS.PHASECHK.TRANS64.TRYWAIT P0, [UR38+0x22840], R0 ;  /* 0x02284000ff0075a7 */ /* 0x000e620008000166 */
[----:B0-----:R-:W-:-:S04]  /*104b0*/  LOP3.LUT R2, R6, 0x7f, RZ, 0xc0, !PT ;  /* 0x0000007f06027812 */ /* 0x001fc800078ec0ff */
[----:B------:R-:W-:Y:S01]  /*104c0*/  ISETP.NE.AND P1, PT, R2, RZ, PT ;  /* 0x000000ff0200720c */ /* 0x000fe20003f25270 */
[----:B-1----:R-:W-:-:S12]  /*104d0*/  @!P0 BRA `(.L_x_10772) ;  /* 0x00000030008c8947 */ /* 0x002fd80003800000 */
.L_x_10851:
[----:B------:R-:W-:Y:S05]  /*104e0*/  @P1 BRA `(.L_x_10773) ;  /* 0x0000000000181947 */ /* 0x000fea0003800000 */
[----:B------:R-:W1:Y:S01]  /*104f0*/  S2R R2, SR_TID.X ;  /* 0x0000000000027919 */ /* 0x000e620000002100 */
[----:B0-----:R-:W-:-:S04]  /*10500*/  IMAD.MOV.U32 R0, RZ, RZ, 0x3000 ;  /* 0x00003000ff007424 */ /* 0x001fc800078e00ff */
[----:B------:R2:W-:Y:S01]  /*10510*/  SYNCS.ARRIVE.TRANS64 RZ, [UR38+0x22830], R0 ;  /* 0x02283000ffff79a7 */ /* 0x0005e20008000026 */
[----:B-1----:R-:W-:-:S13]  /*10520*/  LOP3.LUT P0, RZ, R2, 0x1f, RZ, 0xc0, !PT ;  /* 0x0000001f02ff7812 */ /* 0x002fda000780c0ff */
[----:B--2---:R-:W-:Y:S05]  /*10530*/  @!P0 BRA `(.L_x_10773) ;  /* 0x0000000000048947 */ /* 0x004fea0003800000 */
[----:B------:R-:W-:Y:S01]  /*10540*/  BPT.TRAP 0x1 ;  /* 0x000000040000795c */ /* 0x000fe20000300000 */
.L_x_10773:
[----:B0-----:R-:W2:Y:S01]  /*10550*/  LDL R0, [R1] ;  /* 0x0000000001007983 */ /* 0x001ea20000100800 */
        /* <DEDUP_REMOVED lines=17> */
.L_x_10769:
        /* <DEDUP_REMOVED lines=22> */
.L_x_10774:
[----:B------:R-:W1:Y:S01]  /*107d0*/  LDC R5, c[0x0][0x448] ;  /* 0x00011200ff057b82 */ /* 0x000e620000000800 */
[----:B------:R-:W2:Y:S01]  /*107e0*/  S2R R12, SR_TID.X ;  /* 0x00000000000c7919 */ /* 0x000ea20000002100 */
[----:B------:R-:W-:Y:S01]  /*107f0*/  USHF.R.S32.HI UR4, URZ, 0x1f, UR36 ;  /* 0x0000001f3f047899 */ /* 0x000fe20008011424 */
[----:B------:R-:W-:Y:S01]  /*10800*/  ULDC.64 UR8, c[0x0][0x2d8] ;  /* 0x0000b60000087ab9 */ /* 0x000fe20000000a00 */
[----:B------:R-:W3:Y:S02]  /*10810*/  S2R R8, SR_CTAID.Z ;  /* 0x0000000000087919 */ /* 0x000ee40000002700 */
[----:B------:R-:W-:Y:S02]  /*10820*/  UIMAD UR6, UR4, UR8, URZ ;  /* 0x00000008040672a4 */ /* 0x000fe4000f8e023f */
[----:B------:R-:W-:Y:S02]  /*10830*/  UIMAD.WIDE.U32 UR4, UR36, UR8, URZ ;  /* 0x00000008240472a5 */ /* 0x000fe4000f8e003f */
[----:B------:R-:W-:-:S04]  /*10840*/  UIMAD UR6, UR36, UR9, UR6 ;  /* 0x00000009240672a4 */ /* 0x000fc8000f8e0206 */
[----:B------:R-:W-:Y:S01]  /*10850*/  UIADD3 UR5, UR5, UR6, URZ ;  /* 0x0000000605057290 */ /* 0x000fe2000fffe03f */
[----:B-1----:R-:W-:Y:S02]  /*10860*/  ISETP.NE.AND P0, PT, R5, 0x1, PT ;  /* 0x000000010500780c */ /* 0x002fe40003f05270 */
[C---:B--2---:R-:W-:Y:S01]  /*10870*/  LOP3.LUT R10, R12.reuse, 0x7f, RZ, 0xc0, !PT ;  /* 0x0000007f0c0a7812 */ /* 0x044fe200078ec0ff */
[----:B------:R-:W-:-:S10]  /*10880*/  IMAD.SHL.U32 R3, R12, 0x10, RZ ;  /* 0x000000100c037824 */ /* 0x000fd400078e00ff */
[----:B------:R-:W0:Y:S01]  /*10890*/  @P0 LDC R7, c[0x0][0x44c] ;  /* 0x00011300ff070b82 */ /* 0x000e220000000800 */
[----:B------:R-:W-:-:S04]  /*108a0*/  SHF.R.U32.HI R4, RZ, 0x3, R10 ;  /* 0x00000003ff047819 */ /* 0x000fc8000001160a */
[----:B------:R-:W-:-:S03]  /*108b0*/  LOP3.LUT R0, R4, 0x70, R3, 0xf8, !PT ;  /* 0x0000007004007812 */ /* 0x000fc600078ef803 */
[----:B------:R-:W1:Y:S02]  /*108c0*/  @P0 LDC R9, c[0x0][0x450] ;  /* 0x00011400ff090b82 */ /* 0x000e640000000800 */
[----:B------:R-:W-:-:S06]  /*108d0*/  VIADD R0, R0, UR40 ;  /* 0x0000002800007c36 */ /* 0x000fcc0008000000 */
[----:B------:R-:W2:Y:S01]  /*108e0*/  LDC.64 R2, c[0x0][0x2e0] ;  /* 0x0000b800ff027b82 */ /* 0x000ea20000000a00 */
[----:B0-----:R-:W-:-:S04]  /*108f0*/  @P0 IMAD.HI.U32 R6, R0, R7, RZ ;  /* 0x0000000700060227 */ /* 0x001fc800078e00ff */
[----:B------:R-:W-:Y:S01]  /*10900*/  IMAD.MOV.U32 R7, RZ, RZ, R0 ;  /* 0x000000ffff077224 */ /* 0x000fe200078e0000 */
[----:B-1----:R-:W-:Y:S02]  /*10910*/  @P0 SHF.R.U32.HI R7, RZ, R9, R6 ;  /* 0x00000009ff070219 */ /* 0x002fe40000011606 */
[----:B---3--:R-:W-:-:S05]  /*10920*/  SHF.R.S32.HI R9, RZ, 0x1f, R8 ;  /* 0x0000001fff097819 */ /* 0x008fca0000011408 */
[----:B--2---:R-:W-:-:S04]  /*10930*/  IMAD R6, R9, R2, RZ ;  /* 0x0000000209067224 */ /* 0x004fc800078e02ff */
[C---:B------:R-:W-:Y:S01]  /*10940*/  IMAD R9, R8.reuse, R3, R6 ;  /* 0x0000000308097224 */ /* 0x040fe200078e0206 */
[----:B------:R-:W-:Y:S01]  /*10950*/  SHF.R.S32.HI R6, RZ, 0x1f, R7 ;  /* 0x0000001fff067819 */ /* 0x000fe20000011407 */
[----:B------:R-:W-:Y:S01]  /*10960*/  IMAD.WIDE.U32 R2, R8, R2, UR4 ;  /* 0x0000000408027e25 */ /* 0x000fe2000f8e0002 */
[----:B------:R-:W-:-:S03]  /*10970*/  ULDC.64 UR4, c[0x0][0x2d0] ;  /* 0x0000b40000047ab9 */ /* 0x000fc60000000a00 */
[----:B------:R-:W-:Y:S02]  /*10980*/  IMAD.IADD R3, R3, 0x1, R9 ;  /* 0x0000000103037824 */ /* 0x000fe400078e0209 */
[----:B------:R-:W-:Y:S02]  /*10990*/  IMAD.MOV R9, RZ, RZ, -R7 ;  /* 0x000000ffff097224 */ /* 0x000fe400078e0a07 */
        /* <DEDUP_REMOVED lines=10> */
[----:B------:R-:W-:Y:S01]  /*10a40*/  ULDC.64 UR4, c[0x0][0x280] ;  /* 0x0000a00000047ab9 */ /* 0x000fe20000000a00 */
[----:B------:R-:W-:Y:S01]  /*10a50*/  IMAD.SHL.U32 R6, R10, 0x8, RZ ;  /* 0x000000080a067824 */ /* 0x000fe200078e00ff */
        /* <DEDUP_REMOVED lines=17> */
[C---:B------:R-:W-:Y:S01]  /*10b70*/  VIADD R10, R4.reuse, 0x10 ;  /* 0x00000010040a7836 */ /* 0x040fe20000000000 */
[----:B------:R-:W-:Y:S01]  /*10b80*/  SHFL.IDX PT, R9, R7, 0x1, 0x181f ;  /* 0x00381f0007097f89 */ /* 0x000fe200000e0000 */
        /* <DEDUP_REMOVED lines=8> */
[----:B------:R-:W-:-:S13]  /*10c10*/  ISETP.GE.AND P1, PT, R10, R5, PT ;  /* 0x000000050a00720c */ /* 0x000fda0003f26270 */
[----:B------:R-:W-:Y:S02]  /*10c20*/  @!P1 LEA R10, R6, UR38, 0x1 ;  /* 0x00000026060a9c11 */ /* 0x000fe4000f8e08ff */
[----:B0-----:R-:W-:Y:S02]  /*10c30*/  @!P1 LEA R2, P2, R8, R14, 0x1 ;  /* 0x0000000e08029211 */ /* 0x001fe400078408ff */
[----:B------:R-:W0:Y:S03]  /*10c40*/  SHFL.IDX PT, R14, R0, 0x2, 0x181f ;  /* 0x00581f00000e7f89 */ /* 0x000e2600000e0000 */
[----:B------:R-:W-:Y:S02]  /*10c50*/  @!P1 IMAD.X R3, RZ, RZ, R9, P2 ;  /* 0x000000ffff039224 */ /* 0x000fe400010e0609 */
[----:B------:R-:W1:Y:S04]  /*10c60*/  SHFL.IDX PT, R9, R7, 0x2, 0x181f ;  /* 0x00581f0007097f89 */ /* 0x000e6800000e0000 */
[----:B------:R2:W-:Y:S01]  /*10c70*/  @!P1 LDGSTS.E.BYPASS.LTC128B.128 [R10+0x18c00], desc[UR48][R2.64], !P0 ;  /* 0x18c00000020a9fae */ /* 0x0005e2000c101d70 */
[----:B------:R-:W-:Y:S01]  /*10c80*/  ISETP.GE.AND P1, PT, R12, R5, PT ;  /* 0x000000050c00720c */ /* 0x000fe20003f26270 */
[----:B------:R-:W-:-:S02]  /*10c90*/  VIADD R12, R4, 0x40 ;  /* 0x00000040040c7836 */ /* 0x000fc40000000000 */
[----:B--2---:R-:W-:-:S10]  /*10ca0*/  VIADD R10, R4, 0x30 ;  /* 0x00000030040a7836 */ /* 0x004fd40000000000 */
[----:B------:R-:W-:Y:S02]  /*10cb0*/  @!P1 LEA R21, R6, UR38, 0x1 ;  /* 0x0000002606159c11 */ /* 0x000fe4000f8e08ff */
[----:B0-----:R-:W-:Y:S02]  /*10cc0*/  @!P1 LEA R2, P2, R8, R14, 0x1 ;  /* 0x0000000e08029211 */ /* 0x001fe400078408ff */
[----:B------:R-:W0:Y:S03]  /*10cd0*/  SHFL.IDX PT, R14, R0, 0x3, 0x181f ;  /* 0x00781f00000e7f89 */ /* 0x000e2600000e0000 */
[----:B-1----:R-:W-:Y:S02]  /*10ce0*/  @!P1 IMAD.X R3, RZ, RZ, R9, P2 ;  /* 0x000000ffff039224 */ /* 0x002fe400010e0609 */
[----:B------:R-:W1:Y:S04]  /*10cf0*/  SHFL.IDX PT, R9, R7, 0x3, 0x181f ;  /* 0x00781f0007097f89 */ /* 0x000e6800000e0000 */
[----:B------:R0:W-:Y:S01]  /*10d00*/  @!P1 LDGSTS.E.BYPASS.LTC128B.128 [R21+0x19400], desc[UR48][R2.64], !P0 ;  /* 0x1940000002159fae */ /* 0x0001e2000c101d70 */
[----:B------:R-:W-:-:S13]  /*10d10*/  ISETP.GE.AND P1, PT, R10, R5, PT ;  /* 0x000000050a00720c */ /* 0x000fda0003f26270 */
[----:B------:R-:W-:Y:S02]  /*10d20*/  @!P1 LEA R10, R6, UR38, 0x1 ;  /* 0x00000026060a9c11 */ /* 0x000fe4000f8e08ff */
[----:B0-----:R-:W-:Y:S02]  /*10d30*/  @!P1 LEA R2, P2, R8, R14, 0x1 ;  /* 0x0000000e08029211 */ /* 0x001fe400078408ff */
[----:B------:R-:W0:Y:S03]  /*10d40*/  SHFL.IDX PT, R14, R0, 0x4, 0x181f ;  /* 0x00981f00000e7f89 */ /* 0x000e2600000e0000 */
[----:B-1----:R-:W-:Y:S02]  /*10d50*/  @!P1 IMAD.X R3, RZ, RZ, R9, P2 ;  /* 0x000000ffff039224 */ /* 0x002fe400010e0609 */
        /* <DEDUP_REMOVED lines=18> */
[----:B------:R-:W-:-:S03]  /*10e80*/  ISETP.GE.AND P1, PT, R12, R5, PT ;  /* 0x000000050c00720c */ /* 0x000fc60003f26270 */
[----:B------:R-:W2:Y:S10]  /*10e90*/  SHFL.IDX PT, R7, R7, 0x7, 0x181f ;  /* 0x00f81f0007077f89 */ /* 0x000eb400000e0000 */
[----:B0-----:R-:W-:-:S02]  /*10ea0*/  @!P1 LEA R2, P2, R8, R14, 0x1 ;  /* 0x0000000e08029211 */ /* 0x001fc400078408ff */
[----:B------:R0:W3:Y:S03]  /*10eb0*/  SHFL.IDX PT, R14, R0, 0x7, 0x181f ;  /* 0x00f81f00000e7f89 */ /* 0x0000e600000e0000 */
[----:B-1----:R-:W-:Y:S01]  /*10ec0*/  @!P1 IMAD.X R3, RZ, RZ, R9, P2 ;  /* 0x000000ffff039224 */ /* 0x002fe200010e0609 */
[----:B------:R-:W-:-:S05]  /*10ed0*/  @!P1 LEA R9, R6, UR38, 0x1 ;  /* 0x0000002606099c11 */ /* 0x000fca000f8e08ff */
[----:B------:R0:W-:Y:S02]  /*10ee0*/  @!P1 LDGSTS.E.BYPASS.LTC128B.128 [R9+0x1b400], desc[UR48][R2.64], !P0 ;  /* 0x1b40000002099fae */ /* 0x0001e4000c101d70 */
.L_x_10868:
[----:B------:R-:W-:-:S05]  /*10ef0*/  VIADD R4, R4, 0x70 ;  /* 0x0000007004047836 */ /* 0x000fca0000000000 */
[----:B------:R-:W-:Y:S01]  /*10f00*/  ISETP.GE.AND P1, PT, R4, R5, PT ;  /* 0x000000050400720c */ /* 0x000fe20003f26270 */
[----:B------:R-:W-:-:S05]  /*10f10*/  IMAD.MOV.U32 R4, RZ, RZ, 0x1 ;  /* 0x00000001ff047424 */ /* 0x000fca00078e00ff */
[----:B------:R-:W-:-:S07]  /*10f20*/  SHF.L.U32 R4, R4, 0x1f, RZ ;  /* 0x0000001f04047819 */ /* 0x000fce00000006ff */
[----:B0--3--:R-:W-:Y:S02]  /*10f30*/  @!P1 LEA R2, P2, R8, R14, 0x1 ;  /* 0x0000000e08029211 */ /* 0x009fe400078408ff */
[----:B------:R-:W-:-:S03]  /*10f40*/  @!P1 LEA R5, R6, UR38, 0x1 ;  /* 0x0000002606059c11 */ /* 0x000fc6000f8e08ff */
[----:B--2---:R-:W-:-:S05]  /*10f50*/  @!P1 IMAD.X R3, RZ, RZ, R7, P2 ;  /* 0x000000ffff039224 */ /* 0x004fca00010e0607 */
        /* <DEDUP_REMOVED lines=11> */
.L_x_10869:
[----:B------:R-:W-:Y:S01]  /*11010*/  LOP3.LUT P0, RZ, R17, 0x2, RZ, 0xc0, !PT ;  /* 0x0000000211ff7812 */ /* 0x000fe2000780c0ff */
        /* <DEDUP_REMOVED lines=8> */
.L_x_10870:
        /* <DEDUP_REMOVED lines=8> */
.L_x_10781:
[----:B------:R-:W-:Y:S05]  /*11120*/  BSYNC B1 ;  /* 0x0000000000017941 */ /* 0x000fea0003800000 */
.L_x_10780:
[----:B------:R-:W2:Y:S01]  /*11130*/  LDL.LU R2, [R1] ;  /* 0x0000000001027983 */ /* 0x000ea20000300800 */
        /* <DEDUP_REMOVED lines=10> */
.L_x_10782:
        /* <DEDUP_REMOVED lines=13> */
.L_x_10783:
        /* <DEDUP_REMOVED lines=13> */
.L_x_10784:
        /* <DEDUP_REMOVED lines=13> */
.L_x_10785:
        /* <DEDUP_REMOVED lines=8> */
.L_x_10778:
[----:B------:R-:W-:Y:S05]  /*114d0*/  BSYNC B0 ;  /* 0x0000000000007941 */ /* 0x000fea0003800000 */
.L_x_10777:
        /* <DEDUP_REMOVED lines=30> */
.L_x_10819:
        /* <DEDUP_REMOVED lines=27> */
.L_x_10789:
[----:B------:R-:W1:Y:S01]  /*11870*/  S2R R2, SR_TID.X ;  /* 0x0000000000027919 */ /* 0x000e620000002100 */
[----:B------:R-:W-:Y:S01]  /*11880*/  BSSY B2, `(.L_x_10790) ;  /* 0x0000006000027945 */ /* 0x000fe20003800000 */
[----:B-1----:R-:W-:Y:S02]  /*11890*/  LOP3.LUT R3, R2, 0x7f, RZ, 0xc0, !PT ;  /* 0x0000007f02037812 */ /* 0x002fe400078ec0ff */
[----:B------:R-:W-:Y:S02]  /*118a0*/  SHF.L.U32 R2, R0, 0x1f, RZ ;  /* 0x0000001f00027819 */ /* 0x000fe400000006ff */
[----:B------:R-:W-:Y:S02]  /*118b0*/  ISETP.NE.AND P2, PT, R3, RZ, PT ;  /* 0x000000ff0300720c */ /* 0x000fe40003f45270 */
[----:B------:R-:W1:Y:S02]  /*118c0*/  SYNCS.PHASECHK.TRANS64.TRYWAIT P0, [UR38+0x22848], R2 ;  /* 0x02284802ff0075a7 */ /* 0x000e640008000166 */
[----:B-1----:R-:W-:Y:S09]  /*118d0*/  @!P0 BRA `(.L_x_10791) ;  /* 0x0000002800288947 */ /* 0x002ff20003800000 */
.L_x_10871:
[----:B------:R-:W-:Y:S05]  /*118e0*/  BSYNC B2 ;  /* 0x0000000000027941 */ /* 0x000fea0003800000 */
.L_x_10790:
[----:B------:R-:W-:Y:S04]  /*118f0*/  BSSY B2, `(.L_x_10792) ;  /* 0x0000007000027945 */ /* 0x000fe80003800000 */
[----:B------:R-:W-:Y:S05]  /*11900*/  @P2 BRA `(.L_x_10793) ;  /* 0x0000000000142947 */ /* 0x000fea0003800000 */
[----:B------:R-:W-:Y:S01]  /*11910*/  ISETP.NE.AND P0, PT, R10, RZ, PT ;  /* 0x000000ff0a00720c */ /* 0x000fe20003f05270 */
[----:B-1----:R-:W-:-:S04]  /*11920*/  IMAD.MOV.U32 R3, RZ, RZ, 0x3000 ;  /* 0x00003000ff037424 */ /* 0x002fc800078e00ff */
[----:B------:R2:W-:Y:S08]  /*11930*/  SYNCS.ARRIVE.TRANS64 RZ, [UR38+0x22838], R3 ;  /* 0x02283803ffff79a7 */ /* 0x0005f00008000026 */
[----:B--2---:R-:W-:Y:S05]  /*11940*/  @!P0 BRA `(.L_x_10793) ;  /* 0x0000000000048947 */ /* 0x004fea0003800000 */
[----:B------:R-:W-:Y:S01]  /*11950*/  BPT.TRAP 0x1 ;  /* 0x000000040000795c */ /* 0x000fe20000300000 */
.L_x_10793:
[----:B------:R-:W-:Y:S05]  /*11960*/  BSYNC B2 ;  /* 0x0000000000027941 */ /* 0x000fea0003800000 */
.L_x_10792:
        /* <DEDUP_REMOVED lines=11> */
.L_x_10794:
        /* <DEDUP_REMOVED lines=10> */
.L_x_10872:
[----:B------:R-:W-:Y:S05]  /*11ac0*/  BSYNC B2 ;  /* 0x0000000000027941 */ /* 0x000fea0003800000 */
.L_x_10795:
        /* <DEDUP_REMOVED lines=9> */
.L_x_10798:
[----:B------:R-:W-:Y:S05]  /*11b60*/  BSYNC B2 ;  /* 0x0000000000027941 */ /* 0x000fea0003800000 */
.L_x_10797:
        /* <DEDUP_REMOVED lines=9> */
.L_x_10799:
        /* <DEDUP_REMOVED lines=13> */
.L_x_10800:
        /* <DEDUP_REMOVED lines=13> */
.L_x_10801:
        /* <DEDUP_REMOVED lines=13> */
.L_x_10802:
        /* <DEDUP_REMOVED lines=8> */
.L_x_10788:
[----:B------:R-:W-:Y:S05]  /*11ef0*/  BSYNC B1 ;  /* 0x0000000000017941 */ /* 0x000fea0003800000 */
.L_x_10787:
[----:B------:R-:W-:Y:S01]  /*11f00*/  LOP3.LUT P3, RZ, R17, 0x2, RZ, 0xc0, !PT ;  /* 0x0000000211ff7812 */ /* 0x000fe2000786c0ff */
[----:B------:R-:W-:Y:S01]  /*11f10*/  BSSY B1, `(.L_x_10803) ;  /* 0x0000082000017945 */ /* 0x000fe20003800000 */
[----:B------:R-:W-:-:S11]  /*11f20*/  LOP3.LUT R0, R0, 0x1, RZ, 0x3c, !PT ;  /* 0x0000000100007812 */ /* 0x000fd600078e3cff */
[----:B------:R-:W-:Y:S05]  /*11f30*/  @!P3 BRA `(.L_x_10804) ;  /* 0x0000000400fcb947 */ /* 0x000fea0003800000 */
[----:B------:R-:W-:Y:S01]  /*11f40*/  LOP3.LUT P3, RZ, R17, 0x1, RZ, 0xc0, !PT ;  /* 0x0000000111ff7812 */ /* 0x000fe2000786c0ff */
[----:B------:R-:W-:-:S12]  /*11f50*/  VIADD R12, R7, 0xffffffff ;  /* 0xffffffff070c7836 */ /* 0x000fd80000000000 */
        /* <DEDUP_REMOVED lines=20> */
.L_x_10805:
[----:B------:R-:W1:Y:S01]  /*120a0*/  S2R R2, SR_TID.X ;  /* 0x0000000000027919 */ /* 0x000e620000002100 */
[----:B------:R-:W-:Y:S01]  /*120b0*/  BSSY B2, `(.L_x_10806) ;  /* 0x0000006000027945 */ /* 0x000fe20003800000 */
[----:B-1----:R-:W-:Y:S02]  /*120c0*/  LOP3.LUT R3, R2, 0x7f, RZ, 0xc0, !PT ;  /* 0x0000007f02037812 */ /* 0x002fe400078ec0ff */
[----:B------:R-:W-:Y:S02]  /*120d0*/  SHF.L.U32 R2, R0, 0x1f, RZ ;  /* 0x0000001f00027819 */ /* 0x000fe400000006ff */
[----:B------:R-:W-:Y:S02]  /*120e0*/  ISETP.NE.AND P2, PT, R3, RZ, PT ;  /* 0x000000ff0300720c */ /* 0x000fe40003f45270 */
[----:B------:R-:W1:Y:S02]  /*120f0*/  SYNCS.PHASECHK.TRANS64.TRYWAIT P0, [UR38+0x22840], R2 ;  /* 0x02284002ff0075a7 */ /* 0x000e640008000166 */
[----:B-1----:R-:W-:Y:S09]  /*12100*/  @!P0 BRA `(.L_x_10807) ;  /* 0x00000020004c8947 */ /* 0x002ff20003800000 */
.L_x_10873:
[----:B------:R-:W-:Y:S05]  /*12110*/  BSYNC B2 ;  /* 0x0000000000027941 */ /* 0x000fea0003800000 */
.L_x_10806:
[----:B------:R-:W-:Y:S04]  /*12120*/  BSSY B2, `(.L_x_10808) ;  /* 0x0000007000027945 */ /* 0x000fe80003800000 */
[----:B------:R-:W-:Y:S05]  /*12130*/  @P2 BRA `(.L_x_10809) ;  /* 0x0000000000142947 */ /* 0x000fea0003800000 */
[----:B------:R-:W-:Y:S01]  /*12140*/  ISETP.NE.AND P0, PT, R10, RZ, PT ;  /* 0x000000ff0a00720c */ /* 0x000fe20003f05270 */
[----:B-1----:R-:W-:-:S04]  /*12150*/  IMAD.MOV.U32 R3, RZ, RZ, 0x3000 ;  /* 0x00003000ff037424 */ /* 0x002fc800078e00ff */
[----:B------:R2:W-:Y:S08]  /*12160*/  SYNCS.ARRIVE.TRANS64 RZ, [UR38+0x22830], R3 ;  /* 0x02283003ffff79a7 */ /* 0x0005f00008000026 */
[----:B--2---:R-:W-:Y:S05]  /*12170*/  @!P0 BRA `(.L_x_10809) ;  /* 0x0000000000048947 */ /* 0x004fea0003800000 */
[----:B------:R-:W-:Y:S01]  /*12180*/  BPT.TRAP 0x1 ;  /* 0x000000040000795c */ /* 0x000fe20000300000 */
.L_x_10809:
[----:B------:R-:W-:Y:S05]  /*12190*/  BSYNC B2 ;  /* 0x0000000000027941 */ /* 0x000fea0003800000 */
.L_x_10808:
        /* <DEDUP_REMOVED lines=11> */
.L_x_10810:
        /* <DEDUP_REMOVED lines=11> */
.L_x_10874:
[----:B------:R-:W-:Y:S05]  /*12300*/  BSYNC B2 ;  /* 0x0000000000027941 */ /* 0x000fea0003800000 */
.L_x_10811:
        /* <DEDUP_REMOVED lines=9> */
.L_x_10814:
[----:B------:R-:W-:Y:S05]  /*123a0*/  BSYNC B2 ;  /* 0x0000000000027941 */ /* 0x000fea0003800000 */
.L_x_10813:
        /* <DEDUP_REMOVED lines=9> */
.L_x_10815:
        /* <DEDUP_REMOVED lines=13> */
.L_x_10816:
        /* <DEDUP_REMOVED lines=13> */
.L_x_10817:
        /* <DEDUP_REMOVED lines=13> */
.L_x_10818:
        /* <DEDUP_REMOVED lines=8> */
.L_x_10804:
[----:B------:R-:W-:Y:S05]  /*12730*/  BSYNC B1 ;  /* 0x0000000000017941 */ /* 0x000fea0003800000 */
.L_x_10803:
[----:B------:R-:W-:Y:S01]  /*12740*/  VIADD R7, R7, 0xfffffffe ;  /* 0xfffffffe07077836 */ /* 0x000fe20000000000 */
[----:B------:R-:W-:Y:S06]  /*12750*/  @P1 BRA `(.L_x_10819) ;  /* 0xffffffec00d81947 */ /* 0x000fec000383ffff */
[----:B------:R-:W-:Y:S05]  /*12760*/  BSYNC B0 ;  /* 0x0000000000007941 */ /* 0x000fea0003800000 */
.L_x_10786:
        /* <DEDUP_REMOVED lines=8> */
[----:B------:R-:W-:Y:S02]  /*127f0*/  ULDC.64 UR4, c[0x0][0x428] ;  /* 0x00010a0000047ab9 */ /* 0x000fe40000000a00 */
        /* <DEDUP_REMOVED lines=16> */
.L_x_10822:
[----:B------:R-:W1:Y:S01]  /*12900*/  S2R R2, SR_TID.X ;  /* 0x0000000000027919 */ /* 0x000e620000002100 */
[----:B------:R-:W-:Y:S01]  /*12910*/  BSSY B1, `(.L_x_10823) ;  /* 0x0000006000017945 */ /* 0x000fe20003800000 */
[----:B-1----:R-:W-:Y:S02]  /*12920*/  LOP3.LUT R3, R2, 0x7f, RZ, 0xc0, !PT ;  /* 0x0000007f02037812 */ /* 0x002fe400078ec0ff */
[----:B------:R-:W-:Y:S02]  /*12930*/  SHF.L.U32 R2, R0, 0x1f, RZ ;  /* 0x0000001f00027819 */ /* 0x000fe400000006ff */
[----:B------:R-:W-:Y:S02]  /*12940*/  ISETP.NE.AND P1, PT, R3, RZ, PT ;  /* 0x000000ff0300720c */ /* 0x000fe40003f25270 */
[----:B------:R-:W1:Y:S02]  /*12950*/  SYNCS.PHASECHK.TRANS64.TRYWAIT P0, [UR38+0x22848], R2 ;  /* 0x02284802ff0075a7 */ /* 0x000e640008000166 */
[----:B-1----:R-:W-:Y:S09]  /*12960*/  @!P0 BRA `(.L_x_10824) ;  /* 0x0000001800648947 */ /* 0x002ff20003800000 */
.L_x_10875:
[----:B------:R-:W-:Y:S05]  /*12970*/  BSYNC B1 ;  /* 0x0000000000017941 */ /* 0x000fea0003800000 */
.L_x_10823:
[----:B------:R-:W-:Y:S04]  /*12980*/  BSSY B1, `(.L_x_10825) ;  /* 0x0000007000017945 */ /* 0x000fe80003800000 */
[----:B------:R-:W-:Y:S05]  /*12990*/  @P1 BRA `(.L_x_10826) ;  /* 0x0000000000141947 */ /* 0x000fea0003800000 */
[----:B------:R-:W-:Y:S01]  /*129a0*/  ISETP.NE.AND P0, PT, R10, RZ, PT ;  /* 0x000000ff0a00720c */ /* 0x000fe20003f05270 */
[----:B-1----:R-:W-:-:S04]  /*129b0*/  IMAD.MOV.U32 R3, RZ, RZ, 0x3000 ;  /* 0x00003000ff037424 */ /* 0x002fc800078e00ff */
[----:B------:R2:W-:Y:S08]  /*129c0*/  SYNCS.ARRIVE.TRANS64 RZ, [UR38+0x22838], R3 ;  /* 0x02283803ffff79a7 */ /* 0x0005f00008000026 */
[----:B--2---:R-:W-:Y:S05]  /*129d0*/  @!P0 BRA `(.L_x_10826) ;  /* 0x0000000000048947 */ /* 0x004fea0003800000 */
[----:B------:R-:W-:Y:S01]  /*129e0*/  BPT.TRAP 0x1 ;  /* 0x000000040000795c */ /* 0x000fe20000300000 */
.L_x_10826:
[----:B------:R-:W-:Y:S05]  /*129f0*/  BSYNC B1 ;  /* 0x0000000000017941 */ /* 0x000fea0003800000 */
.L_x_10825:
        /* <DEDUP_REMOVED lines=11> */
.L_x_10827:
        /* <DEDUP_REMOVED lines=11> */
.L_x_10876:
[----:B------:R-:W-:Y:S05]  /*12b60*/  BSYNC B1 ;  /* 0x0000000000017941 */ /* 0x000fea0003800000 */
.L_x_10828:
        /* <DEDUP_REMOVED lines=9> */
.L_x_10831:
[----:B------:R-:W-:Y:S05]  /*12c00*/  BSYNC B1 ;  /* 0x0000000000017941 */ /* 0x000fea0003800000 */
.L_x_10830:
        /* <DEDUP_REMOVED lines=9> */
.L_x_10832:
        /* <DEDUP_REMOVED lines=13> */
.L_x_10833:
        /* <DEDUP_REMOVED lines=13> */
.L_x_10834:
        /* <DEDUP_REMOVED lines=13> */
.L_x_10835:
        /* <DEDUP_REMOVED lines=8> */
.L_x_10821:
[----:B------:R-:W-:Y:S05]  /*12f90*/  BSYNC B0 ;  /* 0x0000000000007941 */ /* 0x000fea0003800000 */
.L_x_10820:
[----:B------:R-:W-:Y:S01]  /*12fa0*/  LOP3.LUT R0, R0, 0x1, RZ, 0x3c, !PT ;  /* 0x0000000100007812 */ /* 0x000fe200078e3cff */
[----:B------:R-:W-:Y:S02]  /*12fb0*/  IMAD.MOV.U32 R6, RZ, RZ, RZ ;  /* 0x000000ffff067224 */ /* 0x000fe400078e00ff */
[----:B------:R-:W-:-:S07]  /*12fc0*/  IMAD.MOV.U32 R8, RZ, RZ, RZ ;  /* 0x000000ffff087224 */ /* 0x000fce00078e00ff */
.L_x_10757:
[----:B------:R-:W1:Y:S01]  /*12fd0*/  S2R R3, SR_CgaCtaId ;  /* 0x0000000000037919 */ /* 0x000e620000008800 */
[----:B------:R-:W-:-:S04]  /*12fe0*/  MOV R2, 0x400 ;  /* 0x0000040000027802 */ /* 0x000fc80000000f00 */
[----:B-1----:R-:W-:Y:S02]  /*12ff0*/  LEA R2, R3, R2, 0x18 ;  /* 0x0000000203027211 */ /* 0x002fe400078ec0ff */
[----:B------:R-:W-:-:S04]  /*13000*/  SHF.L.U32 R3, R8, 0x1f, RZ ;  /* 0x0000001f08037819 */ /* 0x000fc800000006ff */
[----:B------:R-:W1:Y:S02]  /*13010*/  SYNCS.PHASECHK.TRANS64.TRYWAIT P0, [R2+URZ+0x22820], R3 ;  /* 0x02282003020075a7 */ /* 0x000e64000800017f */
[----:B-1----:R-:W-:Y:S05]  /*13020*/  @!P0 BRA `(.L_x_10836) ;  /* 0x0000001000e48947 */ /* 0x002fea0003800000 */
.L_x_10877:
[----:B------:R-:W-:-:S03]  /*13030*/  UMOV UR4, 0xffffffff ;  /* 0xffffffff00047882 */ /* 0x000fc60000000000 */
[----:B------:R-:W-:Y:S05]  /*13040*/  BRA.DIV UR4, `(.L_x_10837) ;  /* 0x0000001204f07947 */ /* 0x000fea000b800000 */
[----:B-1----:R-:W1:Y:S02]  /*13050*/  S2R R3, SR_TID.X ;  /* 0x0000000000037919 */ /* 0x002e640000002100 */
[----:B-1----:R-:W-:-:S04]  /*13060*/  SHF.R.U32.HI R3, RZ, 0x5, R3 ;  /* 0x00000005ff037819 */ /* 0x002fc80000011603 */
[----:B------:R-:W-:-:S05]  /*13070*/  LOP3.LUT R3, R3, 0x3, RZ, 0xc0, !PT ;  /* 0x0000000303037812 */ /* 0x000fca00078ec0ff */
[----:B------:R1:W2:Y:S02]  /*13080*/  SHFL.IDX PT, R14, R3, RZ, 0x1f ;  /* 0x00001fff030e7589 */ /* 0x0002a400000e0000 */
.L_x_10880:
[----:B--2---:R-:W-:-:S13]  /*13090*/  ISETP.NE.AND P0, PT, R14, RZ, PT ;  /* 0x000000ff0e00720c */ /* 0x004fda0003f05270 */
[----:B------:R-:W-:Y:S05]  /*130a0*/  @P0 BRA `(.L_x_10673) ;  /* 0x0000000000880947 */ /* 0x000fea0003800000 */
[----:B------:R-:W-:-:S03]  /*130b0*/  UMOV UR4, 0xffffffff ;  /* 0xffffffff00047882 */ /* 0x000fc60000000000 */
[----:B------:R-:W-:Y:S05]  /*130c0*/  BRA.DIV UR4, `(.L_x_10838) ;  /* 0x0000001604047947 */ /* 0x000fea000b800000 */
[----:B------:R-:W-:-:S13]  /*130d0*/  ELECT P6, URZ, PT ;  /* 0x00000000003f782f */ /* 0x000fda00038c0000 */
.L_x_10883:
[----:B------:R-:W-:Y:S05]  /*130e0*/  @!P6 BRA `(.L_x_10673) ;  /* 0x000000000078e947 */ /* 0x000fea0003800000 */
[----:B------:R-:W-:-:S06]  /*130f0*/  ULOP3.LUT UR4, UR45, 0x2, URZ, 0xfc, !UPT ;  /* 0x000000022d047892 */ /* 0x000fcc000f8efc3f */
[----:B-1----:R-:W-:-:S05]  /*13100*/  IMAD.U32 R3, RZ, RZ, UR4 ;  /* 0x00000004ff037e24 */ /* 0x002fca000f8e00ff */
[----:B------:R-:W-:-:S13]  /*13110*/  ISETP.NE.AND P2, PT, R3, 0x3, PT ;  /* 0x000000030300780c */ /* 0x000fda0003f45270 */
[----:B------:R-:W-:Y:S05]  /*13120*/  @!P2 BRA `(.L_x_10839) ;  /* 0x000000000004a947 */ /* 0x000fea0003800000 */
[----:B------:R-:W-:Y:S01]  /*13130*/  BPT.TRAP 0x1 ;  /* 0x000000040000795c */ /* 0x000fe20000300000 */
.L_x_10839:
[----:B------:R-:W-:Y:S01]  /*13140*/  VIADD R8, R2, 0x22840 ;  /* 0x0002284002087836 */ /* 0x000fe20000000000 */
[----:B------:R-:W-:Y:S01]  /*13150*/  SHF.L.U32 R4, R0, 0x1f, RZ ;  /* 0x0000001f00047819 */ /* 0x000fe200000006ff */
[C---:B------:R-:W-:Y:S02]  /*13160*/  VIADD R3, R6.reuse, 0x1 ;  /* 0x0000000106037836 */ /* 0x040fe40000000000 */
[----:B------:R-:W-:-:S03]  /*13170*/  IMAD R7, R6, 0x8, R8 ;  /* 0x0000000806077824 */ /* 0x000fc600078e0208 */
[C---:B------:R-:W-:Y:S01]  /*13180*/  ISETP.NE.AND P1, PT, R3.reuse, 0x2, PT ;  /* 0x000000020300780c */ /* 0x040fe20003f25270 */
[----:B------:R-:W1:Y:S03]  /*13190*/  SYNCS.PHASECHK.TRANS64.TRYWAIT P0, [R7+URZ], R4 ;  /* 0x00000004070075a7 */ /* 0x000e66000800017f */
[----:B------:R-:W-:Y:S02]  /*131a0*/  SEL R5, RZ, 0x1, P1 ;  /* 0x00000001ff057807 */ /* 0x000fe40000800000 */
[----:B------:R-:W-:Y:S02]  /*131b0*/  SEL R3, R3, RZ, P1 ;  /* 0x000000ff03037207 */ /* 0x000fe40000800000 */
[----:B------:R-:W-:-:S03]  /*131c0*/  LOP3.LUT R0, R0, R5, RZ, 0x3c, !PT ;  /* 0x0000000500007212 */ /* 0x000fc600078e3cff */
[----:B------:R-:W-:Y:S01]  /*131d0*/  IMAD R5, R3, 0x8, R8 ;  /* 0x0000000803057824 */ /* 0x000fe200078e0208 */
[----:B------:R-:W-:Y:S01]  /*131e0*/  SHF.L.U32 R0, R0, 0x1f, RZ ;  /* 0x0000001f00007819 */ /* 0x000fe200000006ff */
[----:B-1----:R-:W-:Y:S06]  /*131f0*/  @!P0 BRA `(.L_x_10840) ;  /* 0x0000001000d88947 */ /* 0x002fec0003800000 */
.L_x_10884:
[----:B------:R-:W2:Y:S02]  /*13200*/  SYNCS.PHASECHK.TRANS64.TRYWAIT P0, [R5+URZ], R0 ;  /* 0x00000000050075a7 */ /* 0x000ea4000800017f */
[----:B--2---:R-:W-:Y:S05]  /*13210*/  @!P0 BRA `(.L_x_10841) ;  /* 0x0000001000e48947 */ /* 0x004fea0003800000 */
.L_x_10885:
[----:B------:R-:W-:Y:S05]  /*13220*/  @!P2 BRA `(.L_x_10842) ;  /* 0x000000000004a947 */ /* 0x000fea0003800000 */
[----:B------:R-:W-:Y:S01]  /*13230*/  BPT.TRAP 0x1 ;  /* 0x000000040000795c */ /* 0x000fe20000300000 */
.L_x_10842:
[----:B------:R-:W-:-:S04]  /*13240*/  VIADD R2, R2, 0x22860 ;  /* 0x0002286002027836 */ /* 0x000fc80000000000 */
[----:B--2---:R-:W-:-:S04]  /*13250*/  IMAD R5, R6, 0x8, R2 ;  /* 0x0000000806057824 */ /* 0x004fc800078e0202 */
[----:B------:R-:W2:Y:S02]  /*13260*/  SYNCS.PHASECHK.TRANS64.TRYWAIT P0, [R5+URZ], R4 ;  /* 0x00000004050075a7 */ /* 0x000ea4000800017f */
[----:B--2---:R-:W-:Y:S05]  /*13270*/  @!P0 BRA `(.L_x_10843) ;  /* 0x0000001000e08947 */ /* 0x004fea0003800000 */
.L_x_10886:
[----:B------:R-:W-:-:S07]  /*13280*/  IMAD R3, R3, 0x8, R2 ;  /* 0x0000000803037824 */ /* 0x000fce00078e0202 */
.L_x_10844:
[----:B---3--:R3:W4:Y:S02]  /*13290*/  SYNCS.PHASECHK.TRANS64.TRYWAIT P0, [R3+URZ], R0 ;  /* 0x00000000030075a7 */ /* 0x008724000800017f */
[----:B----4-:R-:W-:Y:S05]  /*132a0*/  @!P0 NANOSLEEP.SYNCS 0x989680 ;  /* 0x009896800000895d */ /* 0x010fea0003900000 */
[----:B------:R-:W4:Y:S02]  /*132b0*/  @!P0 SYNCS.PHASECHK.TRANS64 P0, [R3+URZ], R0 ;  /* 0x00000000030085a7 */ /* 0x000f24000800007f */
[----:B----4-:R-:W-:Y:S05]  /*132c0*/  @!P0 BRA `(.L_x_10844) ;  /* 0xfffffffc00f08947 */ /* 0x010fea000383ffff */
.L_x_10673:
[----:B------:R-:W-:Y:S05]  /*132d0*/  BSYNC B6 ;  /* 0x0000000000067941 */ /* 0x000fea0003800000 */
.L_x_10670:
[----:B------:R-:W-:Y:S05]  /*132e0*/  EXIT ;  /* 0x000000000000794d */ /* 0x000fea0003800000 */
.L_x_10683:
[----:B0-----:R-:W-:-:S04]  /*132f0*/  IMAD.U32 R3, RZ, RZ, UR38 ;  /* 0x00000026ff037e24 */ /* 0x001fc8000f8e00ff */
[----:B------:R0:W1:Y:S03]  /*13300*/  SYNCS.PHASECHK.TRANS64.TRYWAIT P0, [R3+URZ+0x22800], R12 ;  /* 0x0228000c030075a7 */ /* 0x000066000800017f */
[----:B-1----:R-:W-:Y:S05]  /*13310*/  @!P0 NANOSLEEP.SYNCS 0x989680 ;  /* 0x009896800000895d */ /* 0x002fea0003900000 */
[----:B------:R-:W1:Y:S02]  /*13320*/  @!P0 SYNCS.PHASECHK.TRANS64 P0, [R3+URZ+0x22800], R12 ;  /* 0x0228000c030085a7 */ /* 0x000e64000800007f */
[----:B-1----:R-:W-:Y:S05]  /*13330*/  @!P0 BRA `(.L_x_10683) ;  /* 0xfffffffc00ec8947 */ /* 0x002fea000383ffff */
[----:B------:R-:W-:Y:S05]  /*13340*/  BRA `(.L_x_10845) ;  /* 0xfffffee400987947 */ /* 0x000fea000383ffff */
.L_x_10687:
[----:B0-----:R-:W-:-:S04]  /*13350*/  IMAD.U32 R3, RZ, RZ, UR38 ;  /* 0x00000026ff037e24 */ /* 0x001fc8000f8e00ff */
[----:B------:R0:W1:Y:S03]  /*13360*/  SYNCS.PHASECHK.TRANS64.TRYWAIT P0, [R3+URZ+0x22830], R12 ;  /* 0x0228300c030075a7 */ /* 0x000066000800017f */
[----:B-1----:R-:W-:Y:S05]  /*13370*/  @!P0 NANOSLEEP.SYNCS 0x989680 ;  /* 0x009896800000895d */ /* 0x002fea0003900000 */
[----:B------:R-:W1:Y:S02]  /*13380*/  @!P0 SYNCS.PHASECHK.TRANS64 P0, [R3+URZ+0x22830], R12 ;  /* 0x0228300c030085a7 */ /* 0x000e64000800007f */
[----:B-1----:R-:W-:Y:S05]  /*13390*/  @!P0 BRA `(.L_x_10687) ;  /* 0xfffffffc00ec8947 */ /* 0x002fea000383ffff */
[----:B------:R-:W-:Y:S05]  /*133a0*/  BRA `(.L_x_10686) ;  /* 0xfffffee400b87947 */ /* 0x000fea000383ffff */
.L_x_10699:
[----:B0-----:R0:W1:Y:S02]  /*133b0*/  SYNCS.PHASECHK.TRANS64.TRYWAIT P1, [R9+URZ+0x22850], R12 ;  /* 0x0228500c090075a7 */ /* 0x001064000802017f */
[----:B-1----:R-:W-:Y:S05]  /*133c0*/  @!P1 NANOSLEEP.SYNCS 0x989680 ;  /* 0x009896800000995d */ /* 0x002fea0003900000 */
[----:B------:R-:W1:Y:S02]  /*133d0*/  @!P1 SYNCS.PHASECHK.TRANS64 P1, [R9+URZ+0x22850], R12 ;  /* 0x0228500c090095a7 */ /* 0x000e64000802007f */
[----:B-1----:R-:W-:Y:S05]  /*133e0*/  @!P1 BRA `(.L_x_10699) ;  /* 0xfffffffc00f09947 */ /* 0x002fea000383ffff */
[----:B------:R-:W-:Y:S05]  /*133f0*/  BRA `(.L_x_10698) ;  /* 0xffffff0800d87947 */ /* 0x000fea000383ffff */
.L_x_10707:
[----:B-1----:R-:W-:-:S04]  /*13400*/  IMAD.U32 R4, RZ, RZ, UR31 ;  /* 0x0000001fff047e24 */ /* 0x002fc8000f8e00ff */
[----:B------:R1:W2:Y:S03]  /*13410*/  SYNCS.PHASECHK.TRANS64.TRYWAIT P1, [R4+URZ+0x22830], R13 ;  /* 0x0228300d040075a7 */ /* 0x0002a6000802017f */
[----:B--2---:R-:W-:Y:S05]  /*13420*/  @!P1 NANOSLEEP.SYNCS 0x989680 ;  /* 0x009896800000995d */ /* 0x004fea0003900000 */
[----:B------:R-:W2:Y:S02]  /*13430*/  @!P1 SYNCS.PHASECHK.TRANS64 P1, [R4+URZ+0x22830], R13 ;  /* 0x0228300d040095a7 */ /* 0x000ea4000802007f */
[----:B--2---:R-:W-:Y:S05]  /*13440*/  @!P1 BRA `(.L_x_10707) ;  /* 0xfffffffc00ec9947 */ /* 0x004fea000383ffff */
[----:B------:R-:W-:Y:S05]  /*13450*/  BRA `(.L_x_10706) ;  /* 0xffffff1000707947 */ /* 0x000fea000383ffff */
.L_x_10719:
[----:B-1----:R1:W2:Y:S02]  /*13460*/  SYNCS.PHASECHK.TRANS64.TRYWAIT P1, [R12+URZ+0x22850], R13 ;  /* 0x0228500d0c0075a7 */ /* 0x0022a4000802017f */
[----:B--2---:R-:W-:Y:S05]  /*13470*/  @!P1 NANOSLEEP.SYNCS 0x989680 ;  /* 0x009896800000995d */ /* 0x004fea0003900000 */
[----:B------:R-:W2:Y:S02]  /*13480*/  @!P1 SYNCS.PHASECHK.TRANS64 P1, [R12+URZ+0x22850], R13 ;  /* 0x0228500d0c0095a7 */ /* 0x000ea4000802007f */
[----:B--2---:R-:W-:Y:S05]  /*13490*/  @!P1 BRA `(.L_x_10719) ;  /* 0xfffffffc00f09947 */ /* 0x004fea000383ffff */
[----:B------:R-:W-:Y:S05]  /*134a0*/  BRA `(.L_x_10718) ;  /* 0xffffff3c00447947 */ /* 0x000fea000383ffff */
.L_x_10728:
[----:B-1----:R-:W-:-:S04]  /*134b0*/  IMAD.U32 R13, RZ, RZ, UR27 ;  /* 0x0000001bff0d7e24 */ /* 0x002fc8000f8e00ff */
[----:B------:R1:W3:Y:S03]  /*134c0*/  SYNCS.PHASECHK.TRANS64.TRYWAIT P2, [R13+URZ+0x22830], R8 ;  /* 0x022830080d0075a7 */ /* 0x0002e6000804017f */
[----:B---3--:R-:W-:Y:S05]  /*134d0*/  @!P2 NANOSLEEP.SYNCS 0x989680 ;  /* 0x009896800000a95d */ /* 0x008fea0003900000 */
[----:B------:R-:W3:Y:S02]  /*134e0*/  @!P2 SYNCS.PHASECHK.TRANS64 P2, [R13+URZ+0x22830], R8 ;  /* 0x022830080d00a5a7 */ /* 0x000ee4000804007f */
[----:B---3--:R-:W-:Y:S05]  /*134f0*/  @!P2 BRA `(.L_x_10728) ;  /* 0xfffffffc00eca947 */ /* 0x008fea000383ffff */
[----:B------:R-:W-:Y:S05]  /*13500*/  BRA `(.L_x_10727) ;  /* 0xffffff4000f87947 */ /* 0x000fea000383ffff */
.L_x_10732:
[----:B0-----:R0:W1:Y:S02]  /*13510*/  SYNCS.PHASECHK.TRANS64.TRYWAIT P2, [R179+URZ+0x22850], R8 ;  /* 0x02285008b30075a7 */ /* 0x001064000804017f */
[----:B-1----:R-:W-:Y:S05]  /*13520*/  @!P2 NANOSLEEP.SYNCS 0x989680 ;  /* 0x009896800000a95d */ /* 0x002fea0003900000 */
[----:B------:R-:W1:Y:S02]  /*13530*/  @!P2 SYNCS.PHASECHK.TRANS64 P2, [R179+URZ+0x22850], R8 ;  /* 0x02285008b300a5a7 */ /* 0x000e64000804007f */
[----:B-1----:R-:W-:Y:S05]  /*13540*/  @!P2 BRA `(.L_x_10732) ;  /* 0xfffffffc00f0a947 */ /* 0x002fea000383ffff */
[----:B------:R-:W-:Y:S05]  /*13550*/  BRA `(.L_x_10731) ;  /* 0xffffff5c00187947 */ /* 0x000fea000383ffff */
.L_x_10738:
[----:B--2---:R-:W-:-:S04]  /*13560*/  IMAD.U32 R0, RZ, RZ, UR30 ;  /* 0x0000001eff007e24 */ /* 0x004fc8000f8e00ff */
[----:B------:R2:W3:Y:S03]  /*13570*/  SYNCS.PHASECHK.TRANS64.TRYWAIT P1, [R0+URZ+0x22830], R11 ;  /* 0x0228300b000075a7 */ /* 0x0004e6000802017f */
[----:B---3--:R-:W-:Y:S05]  /*13580*/  @!P1 NANOSLEEP.SYNCS 0x989680 ;  /* 0x009896800000995d */ /* 0x008fea0003900000 */
[----:B------:R-:W3:Y:S02]  /*13590*/  @!P1 SYNCS.PHASECHK.TRANS64 P1, [R0+URZ+0x22830], R11 ;  /* 0x0228300b000095a7 */ /* 0x000ee4000802007f */
[----:B---3--:R-:W-:Y:S05]  /*135a0*/  @!P1 BRA `(.L_x_10738) ;  /* 0xfffffffc00ec9947 */ /* 0x008fea000383ffff */
[----:B------:R-:W-:Y:S05]  /*135b0*/  BRA `(.L_x_10737) ;  /* 0xffffff6000187947 */ /* 0x000fea000383ffff */
.L_x_10750:
[----:B-1----:R1:W2:Y:S02]  /*135c0*/  SYNCS.PHASECHK.TRANS64.TRYWAIT P1, [R8+URZ+0x22850], R11 ;  /* 0x0228500b080075a7 */ /* 0x0022a4000802017f */
[----:B--2---:R-:W-:Y:S05]  /*135d0*/  @!P1 NANOSLEEP.SYNCS 0x989680 ;  /* 0x009896800000995d */ /* 0x004fea0003900000 */
[----:B------:R-:W2:Y:S02]  /*135e0*/  @!P1 SYNCS.PHASECHK.TRANS64 P1, [R8+URZ+0x22850], R11 ;  /* 0x0228500b080095a7 */ /* 0x000ea4000802007f */
[----:B--2---:R-:W-:Y:S05]  /*135f0*/  @!P1 BRA `(.L_x_10750) ;  /* 0xfffffffc00f09947 */ /* 0x004fea000383ffff */
[----:B------:R-:W-:Y:S05]  /*13600*/  BRA `(.L_x_10749) ;  /* 0xffffff8800e07947 */ /* 0x000fea000383ffff */
.L_x_10768:
[----:B------:R-:W-:Y:S02]  /*13610*/  IMAD.MOV.U32 R13, RZ, RZ, R6 ;  /* 0x000000ffff0d7224 */ /* 0x000fe400078e0006 */
[----:B------:R-:W-:Y:S02]  /*13620*/  IMAD.MOV.U32 R12, RZ, RZ, RZ ;  /* 0x000000ffff0c7224 */ /* 0x000fe400078e00ff */
[----:B------:R-:W-:Y:S02]  /*13630*/  IMAD.MOV.U32 R11, RZ, RZ, 0x1f ;  /* 0x0000001fff0b7424 */ /* 0x000fe400078e00ff */
[----:B------:R-:W-:-:S07]  /*13640*/  IMAD.MOV.U32 R15, RZ, RZ, -0x1 ;  /* 0xffffffffff0f7424 */ /* 0x000fce00078e00ff */
[----:B------:R-:W-:Y:S05]  /*13650*/  WARPSYNC.COLLECTIVE R15, `(.L_x_10846) ;  /* 0x000000000f087348 */ /* 0x000fea0003c00000 */
[----:B------:R0:W1:Y:S02]  /*13660*/  SHFL.IDX P6, R14, R13, R12, R11 ;  /* 0x0000000c0d0e7389 */ /* 0x00006400000c000b */
[----:B01----:R-:W-:Y:S01]  /*13670*/  ENDCOLLECTIVE ;  /* 0x000000000000791b */ /* 0x003fe20003800000 */
.L_x_10846:
[----:B------:R-:W-:Y:S05]  /*13680*/  BRA `(.L_x_10847) ;  /* 0xffffffc800f87947 */ /* 0x000fea000383ffff */
.L_x_10770:
[----:B------:R-:W-:Y:S01]  /*13690*/  BSSY B0, `(.L_x_10848) ;  /* 0x0000006000007945 */ /* 0x000fe20003800000 */
[----:B------:R-:W-:-:S07]  /*136a0*/  IMAD.MOV.U32 R15, RZ, RZ, -0x1 ;  /* 0xffffffffff0f7424 */ /* 0x000fce00078e00ff */
[----:B0-----:R-:W-:Y:S05]  /*136b0*/  WARPSYNC.COLLECTIVE R15, `(.L_x_10849) ;  /* 0x000000000f0c7348 */ /* 0x001fea0003c00000 */
[----:B------:R-:W-:Y:S02]  /*136c0*/  ELECT P6, UR62, PT ;  /* 0x00000000003e782f */ /* 0x000fe400038c0000 */
[----:B------:R-:W-:Y:S01]  /*136d0*/  MOV R14, UR62 ;  /* 0x0000003e000e7c02 */ /* 0x000fe20008000f00 */
[----:B0-----:R-:W-:Y:S10]  /*136e0*/  ENDCOLLECTIVE ;  /* 0x000000000000791b */ /* 0x001ff40003800000 */
.L_x_10849:
[----:B------:R-:W-:Y:S05]  /*136f0*/  BSYNC B0 ;  /* 0x0000000000007941 */ /* 0x000fea0003800000 */
.L_x_10848:
[----:B------:R-:W-:Y:S05]  /*13700*/  BRA `(.L_x_10850) ;  /* 0xffffffc800fc7947 */ /* 0x000fea000383ffff */
.L_x_10772:
[----:B0-----:R-:W-:-:S04]  /*13710*/  IMAD.U32 R3, RZ, RZ, UR38 ;  /* 0x00000026ff037e24 */ /* 0x001fc8000f8e00ff */
[----:B------:R0:W1:Y:S03]  /*13720*/  SYNCS.PHASECHK.TRANS64.TRYWAIT P0, [R3+URZ+0x22840], R0 ;  /* 0x02284000030075a7 */ /* 0x000066000800017f */
[----:B-1----:R-:W-:Y:S05]  /*13730*/  @!P0 NANOSLEEP.SYNCS 0x989680 ;  /* 0x009896800000895d */ /* 0x002fea0003900000 */
[----:B------:R-:W1:Y:S02]  /*13740*/  @!P0 SYNCS.PHASECHK.TRANS64 P0, [R3+URZ+0x22840], R0 ;  /* 0x02284000030085a7 */ /* 0x000e64000800007f */
[----:B-1----:R-:W-:Y:S05]  /*13750*/  @!P0 BRA `(.L_x_10772) ;  /* 0xfffffffc00ec8947 */ /* 0x002fea000383ffff */
[----:B------:R-:W-:Y:S05]  /*13760*/  BRA `(.L_x_10851) ;  /* 0xffffffcc005c7947 */ /* 0x000fea000383ffff */
.L_x_10775:
        /* <DEDUP_REMOVED lines=8> */
.L_x_10852:
[----:B------:R-:W-:Y:S02]  /*137f0*/  VIADD R10, R4, 0x10 ;  /* 0x00000010040a7836 */ /* 0x000fe40000000000 */
[----:B------:R-:W-:Y:S02]  /*13800*/  IMAD.MOV.U32 R13, RZ, RZ, R0 ;  /* 0x000000ffff0d7224 */ /* 0x000fe400078e0000 */
[----:B------:R-:W-:-:S07]  /*13810*/  IMAD.MOV.U32 R2, RZ, RZ, R14 ;  /* 0x000000ffff027224 */ /* 0x000fce00078e000e */
[----:B------:R-:W-:Y:S05]  /*13820*/  WARPSYNC.COLLECTIVE R15, `(.L_x_10853) ;  /* 0x000000000f087348 */ /* 0x000fea0003c00000 */
[----:B------:R0:W1:Y:S02]  /*13830*/  SHFL.IDX P6, R14, R13, R12, R11 ;  /* 0x0000000c0d0e7389 */ /* 0x00006400000c000b */
[----:B01----:R-:W-:Y:S01]  /*13840*/  ENDCOLLECTIVE ;  /* 0x000000000000791b */ /* 0x003fe20003800000 */
.L_x_10853:
        /* <DEDUP_REMOVED lines=12> */
.L_x_10854:
        /* <DEDUP_REMOVED lines=11> */
.L_x_10855:
[----:B------:R-:W-:Y:S02]  /*139c0*/  IMAD.MOV.U32 R13, RZ, RZ, R7 ;  /* 0x000000ffff0d7224 */ /* 0x000fe400078e0007 */
[----:B------:R-:W-:Y:S01]  /*139d0*/  IMAD.MOV.U32 R12, RZ, RZ, 0x2 ;  /* 0x00000002ff0c7424 */ /* 0x000fe200078e00ff */
[----:B------:R-:W-:Y:S01]  /*139e0*/  @!P1 LEA R2, P2, R8, R14, 0x1 ;  /* 0x0000000e08029211 */ /* 0x000fe200078408ff */
[----:B------:R-:W-:-:S04]  /*139f0*/  VIADD R14, R4, 0x20 ;  /* 0x00000020040e7836 */ /* 0x000fc80000000000 */
[----:B------:R-:W-:-:S05]  /*13a00*/  @!P1 IMAD.X R3, RZ, RZ, R9, P2 ;  /* 0x000000ffff039224 */ /* 0x000fca00010e0609 */
        /* <DEDUP_REMOVED lines=8> */
.L_x_10856:
[----:B------:R-:W-:Y:S01]  /*13a90*/  VIADD R10, R4, 0x30 ;  /* 0x00000030040a7836 */ /* 0x000fe20000000000 */
[----:B------:R-:W-:Y:S01]  /*13aa0*/  @!P1 LEA R21, R6, UR38, 0x1 ;  /* 0x0000002606159c11 */ /* 0x000fe2000f8e08ff */
[----:B------:R-:W-:Y:S02]  /*13ab0*/  IMAD.MOV.U32 R13, RZ, RZ, R0 ;  /* 0x000000ffff0d7224 */ /* 0x000fe400078e0000 */
[----:B------:R-:W-:-:S07]  /*13ac0*/  IMAD.MOV.U32 R9, RZ, RZ, R14 ;  /* 0x000000ffff097224 */ /* 0x000fce00078e000e */
[----:B------:R-:W-:Y:S05]  /*13ad0*/  WARPSYNC.COLLECTIVE R15, `(.L_x_10857) ;  /* 0x000000000f087348 */ /* 0x000fea0003c00000 */
[----:B------:R0:W1:Y:S02]  /*13ae0*/  SHFL.IDX P6, R14, R13, R12, R11 ;  /* 0x0000000c0d0e7389 */ /* 0x00006400000c000b */
[----:B01----:R-:W-:Y:S01]  /*13af0*/  ENDCOLLECTIVE ;  /* 0x000000000000791b */ /* 0x003fe20003800000 */
.L_x_10857:
[----:B------:R-:W-:Y:S02]  /*13b00*/  IMAD.MOV.U32 R13, RZ, RZ, R7 ;  /* 0x000000ffff0d7224 */ /* 0x000fe400078e0007 */
[----:B------:R-:W-:Y:S01]  /*13b10*/  IMAD.MOV.U32 R12, RZ, RZ, 0x3 ;  /* 0x00000003ff0c7424 */ /* 0x000fe200078e00ff */
[----:B------:R-:W-:-:S13]  /*13b20*/  @!P1 LEA R2, P2, R8, R14, 0x1 ;  /* 0x0000000e08029211 */ /* 0x000fda00078408ff */
[----:B------:R-:W-:Y:S05]  /*13b30*/  WARPSYNC.COLLECTIVE R15, `(.L_x_10858) ;  /* 0x000000000f087348 */ /* 0x000fea0003c00000 */
[----:B------:R0:W1:Y:S02]  /*13b40*/  SHFL.IDX P6, R14, R13, R12, R11 ;  /* 0x0000000c0d0e7389 */ /* 0x00006400000c000b */
[----:B01----:R-:W-:Y:S01]  /*13b50*/  ENDCOLLECTIVE ;  /* 0x000000000000791b */ /* 0x003fe20003800000 */
.L_x_10858:
[----:B------:R-:W-:-:S05]  /*13b60*/  @!P1 IMAD.X R3, RZ, RZ, R9, P2 ;  /* 0x000000ffff039224 */ /* 0x000fca00010e0609 */
        /* <DEDUP_REMOVED lines=11> */
.L_x_10859:
        /* <DEDUP_REMOVED lines=13> */
.L_x_10860:
[----:B------:R-:W-:Y:S01]  /*13cf0*/  VIADD R10, R4, 0x50 ;  /* 0x00000050040a7836 */ /* 0x000fe20000000000 */
[----:B------:R-:W-:Y:S01]  /*13d00*/  @!P1 LEA R21, R6, UR38, 0x1 ;  /* 0x0000002606159c11 */ /* 0x000fe2000f8e08ff */
[----:B------:R-:W-:Y:S02]  /*13d10*/  IMAD.MOV.U32 R13, RZ, RZ, R0 ;  /* 0x000000ffff0d7224 */ /* 0x000fe400078e0000 */
[----:B------:R-:W-:-:S07]  /*13d20*/  IMAD.MOV.U32 R9, RZ, RZ, R14 ;  /* 0x000000ffff097224 */ /* 0x000fce00078e000e */
[----:B------:R-:W-:Y:S05]  /*13d30*/  WARPSYNC.COLLECTIVE R15, `(.L_x_10861) ;  /* 0x000000000f087348 */ /* 0x000fea0003c00000 */
[----:B------:R0:W1:Y:S02]  /*13d40*/  SHFL.IDX P6, R14, R13, R12, R11 ;  /* 0x0000000c0d0e7389 */ /* 0x00006400000c000b */
[----:B01----:R-:W-:Y:S01]  /*13d50*/  ENDCOLLECTIVE ;  /* 0x000000000000791b */ /* 0x003fe20003800000 */
.L_x_10861:
[----:B------:R-:W-:Y:S02]  /*13d60*/  IMAD.MOV.U32 R13, RZ, RZ, R7 ;  /* 0x000000ffff0d7224 */ /* 0x000fe400078e0007 */
[----:B------:R-:W-:Y:S01]  /*13d70*/  IMAD.MOV.U32 R12, RZ, RZ, 0x5 ;  /* 0x00000005ff0c7424 */ /* 0x000fe200078e00ff */
[----:B------:R-:W-:-:S13]  /*13d80*/  @!P1 LEA R2, P2, R8, R14, 0x1 ;  /* 0x0000000e08029211 */ /* 0x000fda00078408ff */
[----:B------:R-:W-:Y:S05]  /*13d90*/  WARPSYNC.COLLECTIVE R15, `(.L_x_10862) ;  /* 0x000000000f087348 */ /* 0x000fea0003c00000 */
[----:B------:R0:W1:Y:S02]  /*13da0*/  SHFL.IDX P6, R14, R13, R12, R11 ;  /* 0x0000000c0d0e7389 */ /* 0x00006400000c000b */
[----:B01----:R-:W-:Y:S01]  /*13db0*/  ENDCOLLECTIVE ;  /* 0x000000000000791b */ /* 0x003fe20003800000 */
.L_x_10862:
        /* <DEDUP_REMOVED lines=12> */
.L_x_10863:
[----:B------:R-:W-:Y:S02]  /*13e80*/  IMAD.MOV.U32 R13, RZ, RZ, R7 ;  /* 0x000000ffff0d7224 */ /* 0x000fe400078e0007 */
[----:B------:R-:W-:Y:S01]  /*13e90*/  IMAD.MOV.U32 R12, RZ, RZ, 0x6 ;  /* 0x00000006ff0c7424 */ /* 0x000fe200078e00ff */
[----:B------:R-:W-:-:S13]  /*13ea0*/  @!P1 LEA R2, P2, R8, R14, 0x1 ;  /* 0x0000000e08029211 */ /* 0x000fda00078408ff */
[----:B------:R-:W-:Y:S05]  /*13eb0*/  WARPSYNC.COLLECTIVE R15, `(.L_x_10864) ;  /* 0x000000000f087348 */ /* 0x000fea0003c00000 */
[----:B------:R0:W1:Y:S02]  /*13ec0*/  SHFL.IDX P6, R14, R13, R12, R11 ;  /* 0x0000000c0d0e7389 */ /* 0x00006400000c000b */
[----:B01----:R-:W-:Y:S01]  /*13ed0*/  ENDCOLLECTIVE ;  /* 0x000000000000791b */ /* 0x003fe20003800000 */
.L_x_10864:
[----:B------:R-:W-:-:S05]  /*13ee0*/  @!P1 IMAD.X R3, RZ, RZ, R9, P2 ;  /* 0x000000ffff039224 */ /* 0x000fca00010e0609 */
[----:B------:R-:W-:Y:S01]  /*13ef0*/  @!PT LDS RZ, [RZ] ;  /* 0x00000000fffff984 */ /* 0x000fe20000000800 */
[----:B------:R-:W-:Y:S01]  /*13f00*/  @!PT LDS RZ, [RZ] ;  /* 0x00000000fffff984 */ /* 0x000fe20000000800 */
[----:B------:R-:W-:Y:S01]  /*13f10*/  @!PT LDS RZ, [RZ] ;  /* 0x00000000fffff984 */ /* 0x000fe20000000800 */
[----:B------:R0:W-:Y:S01]  /*13f20*/  @!P1 LDGSTS.E.BYPASS.LTC128B.128 [R10+0x1ac00], desc[UR48][R2.64], !P0 ;  /* 0x1ac00000020a9fae */ /* 0x0001e2000c101d70 */
[----:B------:R-:W-:Y:S02]  /*13f30*/  IMAD.MOV.U32 R13, RZ, RZ, R0 ;  /* 0x000000ffff0d7224 */ /* 0x000fe400078e0000 */
[----:B0-----:R-:W-:Y:S02]  /*13f40*/  VIADD R2, R4, 0x60 ;  /* 0x0000006004027836 */ /* 0x001fe40000000000 */
[----:B------:R-:W-:-:S03]  /*13f50*/  IMAD.MOV.U32 R9, RZ, RZ, R14 ;  /* 0x000000ffff097224 */ /* 0x000fc600078e000e */
[----:B------:R-:W-:-:S13]  /*13f60*/  ISETP.GE.AND P1, PT, R2, R5, PT ;  /* 0x000000050200720c */ /* 0x000fda0003f26270 */
[----:B------:R-:W-:Y:S05]  /*13f70*/  WARPSYNC.COLLECTIVE R15, `(.L_x_10865) ;  /* 0x000000000f087348 */ /* 0x000fea0003c00000 */
[----:B------:R0:W1:Y:S02]  /*13f80*/  SHFL.IDX P6, R14, R13, R12, R11 ;  /* 0x0000000c0d0e7389 */ /* 0x00006400000c000b */
[----:B01----:R-:W-:Y:S01]  /*13f90*/  ENDCOLLECTIVE ;  /* 0x000000000000791b */ /* 0x003fe20003800000 */
.L_x_10865:
[----:B------:R-:W-:Y:S02]  /*13fa0*/  IMAD.MOV.U32 R13, RZ, RZ, R7 ;  /* 0x000000ffff0d7224 */ /* 0x000fe400078e0007 */
[----:B------:R-:W-:Y:S01]  /*13fb0*/  IMAD.MOV.U32 R12, RZ, RZ, 0x7 ;  /* 0x00000007ff0c7424 */ /* 0x000fe200078e00ff */
[----:B------:R-:W-:-:S13]  /*13fc0*/  @!P1 LEA R2, P2, R8, R14, 0x1 ;  /* 0x0000000e08029211 */ /* 0x000fda00078408ff */
[----:B------:R-:W-:Y:S05]  /*13fd0*/  WARPSYNC.COLLECTIVE R15, `(.L_x_10866) ;  /* 0x000000000f087348 */ /* 0x000fea0003c00000 */
[----:B------:R0:W1:Y:S02]  /*13fe0*/  SHFL.IDX P6, R14, R13, R12, R11 ;  /* 0x0000000c0d0e7389 */ /* 0x00006400000c000b */
[----:B01----:R-:W-:Y:S01]  /*13ff0*/  ENDCOLLECTIVE ;  /* 0x000000000000791b */ /* 0x003fe20003800000 */
.L_x_10866:
[----:B------:R-:W-:Y:S01]  /*14000*/  @!P1 IMAD.X R3, RZ, RZ, R9, P2 ;  /* 0x000000ffff039224 */ /* 0x000fe200010e0609 */
[----:B------:R-:W-:-:S05]  /*14010*/  @!P1 LEA R9, R6, UR38, 0x1 ;  /* 0x0000002606099c11 */ /* 0x000fca000f8e08ff */
        /* <DEDUP_REMOVED lines=9> */
.L_x_10867:
[----:B------:R-:W-:Y:S05]  /*140b0*/  BRA `(.L_x_10868) ;  /* 0xffffffcc008c7947 */ /* 0x000fea000383ffff */
.L_x_10776:
[----:B0-----:R-:W-:-:S04]  /*140c0*/  IMAD.U32 R3, RZ, RZ, UR38 ;  /* 0x00000026ff037e24 */ /* 0x001fc8000f8e00ff */
[----:B------:R0:W1:Y:S03]  /*140d0*/  SYNCS.PHASECHK.TRANS64.TRYWAIT P0, [R3+URZ+0x22820], R4 ;  /* 0x02282004030075a7 */ /* 0x000066000800017f */
[----:B-1----:R-:W-:Y:S05]  /*140e0*/  @!P0 NANOSLEEP.SYNCS 0x989680 ;  /* 0x009896800000895d */ /* 0x002fea0003900000 */
[----:B------:R-:W1:Y:S02]  /*140f0*/  @!P0 SYNCS.PHASECHK.TRANS64 P0, [R3+URZ+0x22820], R4 ;  /* 0x02282004030085a7 */ /* 0x000e64000800007f */
[----:B-1----:R-:W-:Y:S05]  /*14100*/  @!P0 BRA `(.L_x_10776) ;  /* 0xfffffffc00ec8947 */ /* 0x002fea000383ffff */
[----:B------:R-:W-:Y:S05]  /*14110*/  BRA `(.L_x_10869) ;  /* 0xffffffcc00bc7947 */ /* 0x000fea000383ffff */
.L_x_10779:
[----:B0-----:R-:W-:-:S04]  /*14120*/  IMAD.U32 R3, RZ, RZ, UR38 ;  /* 0x00000026ff037e24 */ /* 0x001fc8000f8e00ff */
[----:B------:R0:W1:Y:S03]  /*14130*/  SYNCS.PHASECHK.TRANS64.TRYWAIT P0, [R3+URZ+0x22860], R4 ;  /* 0x02286004030075a7 */ /* 0x000066000800017f */
[----:B-1----:R-:W-:Y:S05]  /*14140*/  @!P0 NANOSLEEP.SYNCS 0x989680 ;  /* 0x009896800000895d */ /* 0x002fea0003900000 */
[----:B------:R-:W1:Y:S02]  /*14150*/  @!P0 SYNCS.PHASECHK.TRANS64 P0, [R3+URZ+0x22860], R4 ;  /* 0x02286004030085a7 */ /* 0x000e64000800007f */
[----:B-1----:R-:W-:Y:S05]  /*14160*/  @!P0 BRA `(.L_x_10779) ;  /* 0xfffffffc00ec8947 */ /* 0x002fea000383ffff */
[----:B------:R-:W-:Y:S05]  /*14170*/  BRA `(.L_x_10870) ;  /* 0xffffffcc00c87947 */ /* 0x000fea000383ffff */
.L_x_10791:
[----:B-1----:R-:W-:-:S04]  /*14180*/  IMAD.U32 R3, RZ, RZ, UR38 ;  /* 0x00000026ff037e24 */ /* 0x002fc8000f8e00ff */
[----:B------:R1:W2:Y:S03]  /*14190*/  SYNCS.PHASECHK.TRANS64.TRYWAIT P0, [R3+URZ+0x22848], R2 ;  /* 0x02284802030075a7 */ /* 0x0002a6000800017f */
[----:B--2---:R-:W-:Y:S05]  /*141a0*/  @!P0 NANOSLEEP.SYNCS 0x989680 ;  /* 0x009896800000895d */ /* 0x004fea0003900000 */
[----:B------:R-:W2:Y:S02]  /*141b0*/  @!P0 SYNCS.PHASECHK.TRANS64 P0, [R3+URZ+0x22848], R2 ;  /* 0x02284802030085a7 */ /* 0x000ea4000800007f */
[----:B--2---:R-:W-:Y:S05]  /*141c0*/  @!P0 BRA `(.L_x_10791) ;  /* 0xfffffffc00ec8947 */ /* 0x004fea000383ffff */
[----:B------:R-:W-:Y:S05]  /*141d0*/  BRA `(.L_x_10871) ;  /* 0xffffffd400c07947 */ /* 0x000fea000383ffff */
.L_x_10796:
[----:B01----:R-:W-:-:S04]  /*141e0*/  IMAD.U32 R3, RZ, RZ, UR38 ;  /* 0x00000026ff037e24 */ /* 0x003fc8000f8e00ff */
[----:B------:R0:W1:Y:S03]  /*141f0*/  SYNCS.PHASECHK.TRANS64.TRYWAIT P0, [R3+URZ+0x22868], R2 ;  /* 0x02286802030075a7 */ /* 0x000066000800017f */
[----:B-1----:R-:W-:Y:S05]  /*14200*/  @!P0 NANOSLEEP.SYNCS 0x989680 ;  /* 0x009896800000895d */ /* 0x002fea0003900000 */
[----:B------:R-:W1:Y:S02]  /*14210*/  @!P0 SYNCS.PHASECHK.TRANS64 P0, [R3+URZ+0x22868], R2 ;  /* 0x02286802030085a7 */ /* 0x000e64000800007f */
[----:B-1----:R-:W-:Y:S05]  /*14220*/  @!P0 BRA `(.L_x_10796) ;  /* 0xfffffffc00ec8947 */ /* 0x002fea000383ffff */
[----:B------:R-:W-:Y:S05]  /*14230*/  BRA `(.L_x_10872) ;  /* 0xffffffd800207947 */ /* 0x000fea000383ffff */
.L_x_10807:
[----:B-1----:R-:W-:-:S04]  /*14240*/  IMAD.U32 R3, RZ, RZ, UR38 ;  /* 0x00000026ff037e24 */ /* 0x002fc8000f8e00ff */
[----:B------:R1:W2:Y:S03]  /*14250*/  SYNCS.PHASECHK.TRANS64.TRYWAIT P0, [R3+URZ+0x22840], R2 ;  /* 0x02284002030075a7 */ /* 0x0002a6000800017f */
[----:B--2---:R-:W-:Y:S05]  /*14260*/  @!P0 NANOSLEEP.SYNCS 0x989680 ;  /* 0x009896800000895d */ /* 0x004fea0003900000 */
[----:B------:R-:W2:Y:S02]  /*14270*/  @!P0 SYNCS.PHASECHK.TRANS64 P0, [R3+URZ+0x22840], R2 ;  /* 0x02284002030085a7 */ /* 0x000ea4000800007f */
[----:B--2---:R-:W-:Y:S05]  /*14280*/  @!P0 BRA `(.L_x_10807) ;  /* 0xfffffffc00ec8947 */ /* 0x004fea000383ffff */
[----:B------:R-:W-:Y:S05]  /*14290*/  BRA `(.L_x_10873) ;  /* 0xffffffdc009c7947 */ /* 0x000fea000383ffff */
.L_x_10812:
[----:B01----:R-:W-:-:S04]  /*142a0*/  IMAD.U32 R3, RZ, RZ, UR38 ;  /* 0x00000026ff037e24 */ /* 0x003fc8000f8e00ff */
[----:B------:R0:W1:Y:S03]  /*142b0*/  SYNCS.PHASECHK.TRANS64.TRYWAIT P0, [R3+URZ+0x22860], R2 ;  /* 0x02286002030075a7 */ /* 0x000066000800017f */
[----:B-1----:R-:W-:Y:S05]  /*142c0*/  @!P0 NANOSLEEP.SYNCS 0x989680 ;  /* 0x009896800000895d */ /* 0x002fea0003900000 */
[----:B------:R-:W1:Y:S02]  /*142d0*/  @!P0 SYNCS.PHASECHK.TRANS64 P0, [R3+URZ+0x22860], R2 ;  /* 0x02286002030085a7 */ /* 0x000e64000800007f */
[----:B-1----:R-:W-:Y:S05]  /*142e0*/  @!P0 BRA `(.L_x_10812) ;  /* 0xfffffffc00ec8947 */ /* 0x002fea000383ffff */
[----:B------:R-:W-:Y:S05]  /*142f0*/  BRA `(.L_x_10874) ;  /* 0xffffffe000007947 */ /* 0x000fea000383ffff */
.L_x_10824:
[----:B-1----:R-:W-:-:S04]  /*14300*/  IMAD.U32 R3, RZ, RZ, UR38 ;  /* 0x00000026ff037e24 */ /* 0x002fc8000f8e00ff */
[----:B------:R1:W2:Y:S03]  /*14310*/  SYNCS.PHASECHK.TRANS64.TRYWAIT P0, [R3+URZ+0x22848], R2 ;  /* 0x02284802030075a7 */ /* 0x0002a6000800017f */
[----:B--2---:R-:W-:Y:S05]  /*14320*/  @!P0 NANOSLEEP.SYNCS 0x989680 ;  /* 0x009896800000895d */ /* 0x004fea0003900000 */
[----:B------:R-:W2:Y:S02]  /*14330*/  @!P0 SYNCS.PHASECHK.TRANS64 P0, [R3+URZ+0x22848], R2 ;  /* 0x02284802030085a7 */ /* 0x000ea4000800007f */
[----:B--2---:R-:W-:Y:S05]  /*14340*/  @!P0 BRA `(.L_x_10824) ;  /* 0xfffffffc00ec8947 */ /* 0x004fea000383ffff */
[----:B------:R-:W-:Y:S05]  /*14350*/  BRA `(.L_x_10875) ;  /* 0xffffffe400847947 */ /* 0x000fea000383ffff */
.L_x_10829:
[----:B-1----:R-:W-:-:S04]  /*14360*/  IMAD.U32 R3, RZ, RZ, UR38 ;  /* 0x00000026ff037e24 */ /* 0x002fc8000f8e00ff */
[----:B------:R1:W2:Y:S03]  /*14370*/  SYNCS.PHASECHK.TRANS64.TRYWAIT P0, [R3+URZ+0x22868], R2 ;  /* 0x02286802030075a7 */ /* 0x0002a6000800017f */
[----:B--2---:R-:W-:Y:S05]  /*14380*/  @!P0 NANOSLEEP.SYNCS 0x989680 ;  /* 0x009896800000895d */ /* 0x004fea0003900000 */
[----:B------:R-:W2:Y:S02]  /*14390*/  @!P0 SYNCS.PHASECHK.TRANS64 P0, [R3+URZ+0x22868], R2 ;  /* 0x02286802030085a7 */ /* 0x000ea4000800007f */
[----:B--2---:R-:W-:Y:S05]  /*143a0*/  @!P0 BRA `(.L_x_10829) ;  /* 0xfffffffc00ec8947 */ /* 0x004fea000383ffff */
[----:B------:R-:W-:Y:S05]  /*143b0*/  BRA `(.L_x_10876) ;  /* 0xffffffe400e87947 */ /* 0x000fea000383ffff */
.L_x_10836:
[----:B-1----:R1:W2:Y:S02]  /*143c0*/  SYNCS.PHASECHK.TRANS64.TRYWAIT P0, [R2+URZ+0x22820], R3 ;  /* 0x02282003020075a7 */ /* 0x0022a4000800017f */
[----:B--2---:R-:W-:Y:S05]  /*143d0*/  @!P0 NANOSLEEP.SYNCS 0x989680 ;  /* 0x009896800000895d */ /* 0x004fea0003900000 */
[----:B------:R-:W2:Y:S02]  /*143e0*/  @!P0 SYNCS.PHASECHK.TRANS64 P0, [R2+URZ+0x22820], R3 ;  /* 0x02282003020085a7 */ /* 0x000ea4000800007f */
[----:B--2---:R-:W-:Y:S05]  /*143f0*/  @!P0 BRA `(.L_x_10836) ;  /* 0xfffffffc00f08947 */ /* 0x004fea000383ffff */
[----:B------:R-:W-:Y:S05]  /*14400*/  BRA `(.L_x_10877) ;  /* 0xffffffec00087947 */ /* 0x000fea000383ffff */
.L_x_10837:
        /* <DEDUP_REMOVED lines=11> */
.L_x_10879:
[----:B------:R-:W-:Y:S05]  /*144c0*/  BSYNC B0 ;  /* 0x0000000000007941 */ /* 0x000fea0003800000 */
.L_x_10878:
[----:B------:R-:W-:Y:S05]  /*144d0*/  BRA `(.L_x_10880) ;  /* 0xffffffe800ec7947 */ /* 0x000fea000383ffff */
.L_x_10838:
[----:B------:R-:W-:Y:S01]  /*144e0*/  BSSY B0, `(.L_x_10881) ;  /* 0x0000006000007945 */ /* 0x000fe20003800000 */
[----:B------:R-:W-:-:S07]  /*144f0*/  IMAD.MOV.U32 R15, RZ, RZ, -0x1 ;  /* 0xffffffffff0f7424 */ /* 0x000fce00078e00ff */
[----:B01----:R-:W-:Y:S05]  /*14500*/  WARPSYNC.COLLECTIVE R15, `(.L_x_10882) ;  /* 0x000000000f0c7348 */ /* 0x003fea0003c00000 */
[----:B------:R-:W-:Y:S02]  /*14510*/  ELECT P6, UR62, PT ;  /* 0x00000000003e782f */ /* 0x000fe400038c0000 */
[----:B------:R-:W-:Y:S01]  /*14520*/  MOV R14, UR62 ;  /* 0x0000003e000e7c02 */ /* 0x000fe20008000f00 */
[----:B01----:R-:W-:Y:S10]  /*14530*/  ENDCOLLECTIVE ;  /* 0x000000000000791b */ /* 0x003ff40003800000 */
.L_x_10882:
[----:B------:R-:W-:Y:S05]  /*14540*/  BSYNC B0 ;  /* 0x0000000000007941 */ /* 0x000fea0003800000 */
.L_x_10881:
[----:B------:R-:W-:Y:S05]  /*14550*/  BRA `(.L_x_10883) ;  /* 0xffffffe800e07947 */ /* 0x000fea000383ffff */
.L_x_10840:
[----:B-1----:R1:W2:Y:S02]  /*14560*/  SYNCS.PHASECHK.TRANS64.TRYWAIT P0, [R7+URZ], R4 ;  /* 0x00000004070075a7 */ /* 0x0022a4000800017f */
[----:B--2---:R-:W-:Y:S05]  /*14570*/  @!P0 NANOSLEEP.SYNCS 0x989680 ;  /* 0x009896800000895d */ /* 0x004fea0003900000 */
[----:B------:R-:W2:Y:S02]  /*14580*/  @!P0 SYNCS.PHASECHK.TRANS64 P0, [R7+URZ], R4 ;  /* 0x00000004070085a7 */ /* 0x000ea4000800007f */
[----:B--2---:R-:W-:Y:S05]  /*14590*/  @!P0 BRA `(.L_x_10840) ;  /* 0xfffffffc00f08947 */ /* 0x004fea000383ffff */
[----:B------:R-:W-:Y:S05]  /*145a0*/  BRA `(.L_x_10884) ;  /* 0xffffffec00147947 */ /* 0x000fea000383ffff */
.L_x_10841:
[----:B--2---:R2:W3:Y:S02]  /*145b0*/  SYNCS.PHASECHK.TRANS64.TRYWAIT P0, [R5+URZ], R0 ;  /* 0x00000000050075a7 */ /* 0x0044e4000800017f */
[----:B---3--:R-:W-:Y:S05]  /*145c0*/  @!P0 NANOSLEEP.SYNCS 0x989680 ;  /* 0x009896800000895d */ /* 0x008fea0003900000 */
[----:B------:R-:W3:Y:S02]  /*145d0*/  @!P0 SYNCS.PHASECHK.TRANS64 P0, [R5+URZ], R0 ;  /* 0x00000000050085a7 */ /* 0x000ee4000800007f */
[----:B---3--:R-:W-:Y:S05]  /*145e0*/  @!P0 BRA `(.L_x_10841) ;  /* 0xfffffffc00f08947 */ /* 0x008fea000383ffff */
[----:B------:R-:W-:Y:S05]  /*145f0*/  BRA `(.L_x_10885) ;  /* 0xffffffec00087947 */ /* 0x000fea000383ffff */
.L_x_10843:
[----:B--2---:R2:W3:Y:S02]  /*14600*/  SYNCS.PHASECHK.TRANS64.TRYWAIT P0, [R5+URZ], R4 ;  /* 0x00000004050075a7 */ /* 0x0044e4000800017f */
[----:B---3--:R-:W-:Y:S05]  /*14610*/  @!P0 NANOSLEEP.SYNCS 0x989680 ;  /* 0x009896800000895d */ /* 0x008fea0003900000 */
[----:B------:R-:W3:Y:S02]  /*14620*/  @!P0 SYNCS.PHASECHK.TRANS64 P0, [R5+URZ], R4 ;  /* 0x00000004050085a7 */ /* 0x000ee4000800007f */
[----:B---3--:R-:W-:Y:S05]  /*14630*/  @!P0 BRA `(.L_x_10843) ;  /* 0xfffffffc00f08947 */ /* 0x008fea000383ffff */
[----:B------:R-:W-:Y:S05]  /*14640*/  BRA `(.L_x_10886) ;  /* 0xffffffec000c7947 */ /* 0x000fea000383ffff */
.L_x_10887:
        /* <DEDUP_REMOVED lines=11> */
.L_x_15020:


//--------------------- .text._ZN7cutlass13device_kernelIN5flash11enable_sm90INS1_16FlashAttnFwdSm90INS1_25CollectiveMainloopFwdSm90ILi2EN4cute5tupleIJNS5_1CILi1EEES8_S8_EEENS6_IJNS7_ILi128EEENS7_ILi96EEENS7_ILi64EEEEEELi256ENS_10bfloat16_tEfNS_4arch4Sm90ELb0ELb1ELb0ELb0ELb0ELb0ELb1ELb1ELb0ELb1ELb1ELb0EEENS1_21CollectiveEpilogueFwdINS6_IJSA_NS7_ILi256EEESB_EEES9_SE_SG_Li256ELb0ELb1ELb1ELb0EEENS1_19SingleTileSchedulerILb0ELb1ELb1ELi128EEEEEEEEEvNT_6ParamsE --------------------------
	.section	.text._ZN7cutlass13device_kernelIN5flash11enable_sm90INS1_16FlashAttnFwdSm90INS1_25CollectiveMainloopFwdSm90ILi2EN4cute5tupleIJNS5_1CILi1EEES8_S8_EEENS6_IJNS7_ILi128EEENS7_ILi96EEENS7_ILi64EEEEEELi256ENS_10bfloat16_tEfNS_4arch4Sm90ELb0ELb1ELb0ELb0ELb0ELb0ELb1ELb1ELb0ELb1ELb1ELb0EEENS1_21CollectiveEpilogueFwdINS6_IJSA_NS7_ILi256EEESB_EEES9_SE_SG_Li256ELb0ELb1ELb1ELb0EEENS1_19SingleTileSchedulerILb0ELb1ELb1ELi128EEEEEEEEEvNT_6ParamsE,"ax",@progbits
	.align	128
.text._ZN7cutlass13device_kernelIN5flash11enable_sm90INS1_16FlashAttnFwdSm90INS1_25CollectiveMainloopFwdSm90ILi2EN4cute5tupleIJNS5_1CILi1EEES8_S8_EEENS6_IJNS7_ILi128EEENS7_ILi96EEENS7_ILi64EEEEEELi256ENS_10bfloat16_tEfNS_4arch4Sm90ELb0ELb1ELb0ELb0ELb0ELb0ELb1ELb1ELb0ELb1ELb1ELb0EEENS1_21CollectiveEpilogueFwdINS6_IJSA_NS7_ILi256EEESB_EEES9_SE_SG_Li256ELb0ELb1ELb1ELb0EEENS1_19SingleTileSchedulerILb0ELb1ELb1ELi128EEEEEEEEEvNT_6ParamsE:
        .type           _ZN7cutlass13device_kernelIN5flash11enable_sm90INS1_16FlashAttnFwdSm90INS1_25CollectiveMainloopFwdSm90ILi2EN4cute5tupleIJNS5_1CILi1EEES8_S8_EEENS6_IJNS7_ILi128EEENS7_ILi96EEENS7_ILi64EEEEEELi256ENS_10bfloat16_tEfNS_4arch4Sm90ELb0ELb1ELb0ELb0ELb0ELb0ELb1ELb1ELb0ELb1ELb1ELb0EEENS1_21CollectiveEpilogueFwdINS6_IJSA_NS7_ILi256EEESB_EEES9_SE_SG_Li256ELb0ELb1ELb1ELb0EEENS1_19SingleTileSchedulerILb0ELb1ELb1ELi128EEEEEEEEEvNT_6ParamsE,@function
        .size           _ZN7cutlass13device_kernelIN5flash11enable_sm90INS1_16FlashAttnFwdSm90INS1_25CollectiveMainloopFwdSm90ILi2EN4cute5tupleIJNS5_1CILi1EEES8_S8_EEENS6_IJNS7_ILi128EEENS7_ILi96EEENS7_ILi64EEEEEELi256ENS_10bfloat16_tEfNS_4arch4Sm90ELb0ELb1ELb0ELb0ELb0ELb0ELb1ELb1ELb0ELb1ELb1ELb0EEENS1_21CollectiveEpilogueFwdINS6_IJSA_NS7_ILi256EEESB_EEES9_SE_SG_Li256ELb0ELb1ELb1ELb0EEENS1_19SingleTileSchedulerILb0ELb1ELb1ELi128EEEEEEEEEvNT_6ParamsE,(.L_x_15021 - _ZN7cutlass13device_kernelIN5flash11enable_sm90INS1_16FlashAttnFwdSm90INS1_25CollectiveMainloopFwdSm90ILi2EN4cute5tupleIJNS5_1CILi1EEES8_S8_EEENS6_IJNS7_ILi128EEENS7_ILi96EEENS7_ILi64EEEEEELi256ENS_10bfloat16_tEfNS_4arch4Sm90ELb0ELb1ELb0ELb0ELb0ELb0ELb1ELb1ELb0ELb1ELb1ELb0EEENS1_21CollectiveEpilogueFwdINS6_IJSA_NS7_ILi256EEESB_EEES9_SE_SG_Li256ELb0ELb1ELb1ELb0EEENS1_19SingleTileSchedulerILb0ELb1ELb1ELi128EEEEEEEEEvNT_6ParamsE)
        .other          _ZN7cutlass13device_kernelIN5flash11enable_sm90INS1_16FlashAttnFwdSm90INS1_25CollectiveMainloopFwdSm90ILi2EN4cute5tupleIJNS5_1CILi1EEES8_S8_EEENS6_IJNS7_ILi128EEENS7_ILi96EEENS7_ILi64EEEEEELi256ENS_10bfloat16_tEfNS_4arch4Sm90ELb0ELb1ELb0ELb0ELb0ELb0ELb1ELb1ELb0ELb1ELb1ELb0EEENS1_21CollectiveEpilogueFwdINS6_IJSA_NS7_ILi256EEESB_EEES9_SE_SG_Li256ELb0ELb1ELb1ELb0EEENS1_19SingleTileSchedulerILb0ELb1ELb1ELi128EEEEEEEEEvNT_6ParamsE,@"STO_CUDA_ENTRY STV_DEFAULT"
_ZN7cutlass13device_kernelIN5flash11enable_sm90INS1_16FlashAttnFwdSm90INS1_25CollectiveMainloopFwdSm90ILi2EN4cute5tupleIJNS5_1CILi1EEES8_S8_EEENS6_IJNS7_ILi128EEENS7_ILi96EEENS7_ILi64EEEEEELi256ENS_10bfloat16_tEfNS_4arch4Sm90ELb0ELb1ELb0ELb0ELb0ELb0ELb1ELb1ELb0ELb1ELb1ELb0EEENS1_21CollectiveEpilogueFwdINS6_IJSA_NS7_ILi256EEESB_EEES9_SE_SG_Li256ELb0ELb1ELb1ELb0EEENS1_19SingleTileSchedulerILb0ELb1ELb1ELi128EEEEEEEEEvNT_6ParamsE:
[----:B------:R-:W0:Y:S02]  /*0000*/  LDC R1, c[0x0][0x28] ;  /* 0x00000a00ff017b82 */ /* 0x000e240000000800 */
[----:B0-----:R-:W-:Y:S01]  /*0010*/  VIADD R1, R1, 0xffffcd40 ;  /* 0xffffcd4001017836 */ /* 0x001fe20000000000 */
[----:B------:R-:W0:Y:S01]  /*0020*/  S2R R3, SR_TID.X ;  /* 0x0000000000037919 */ /* 0x000e220000002100 */
[----:B------:R-:W-:Y:S01]  /*0030*/  ELECT P0, URZ, PT ;  /* 0x00000000003f782f */ /* 0x000fe20003800000 */
[----:B------:R-:W-:Y:S01]  /*0040*/  BSSY B0, `(.L_x_10888) ;  /* 0x0000011000007945 */ /* 0x000fe20003800000 */
[----:B------:R-:W-:Y:S02]  /*0050*/  ULDC UR4, c[0x0][0x20] ;  /* 0x0000080000047ab9 */ /* 0x000fe40000000800 */
[----:B------:R-:W-:Y:S01]  /*0060*/  IADD3 R18, P1, R1, UR4, RZ ;  /* 0x0000000401127c10 */ /* 0x000fe2000ff3e0ff */
[----:B------:R-:W-:-:S04]  /*0070*/  ULDC UR4, c[0x0][0x24] ;  /* 0x0000090000047ab9 */ /* 0x000fc80000000800 */
[----:B------:R-:W-:Y:S01]  /*0080*/  IMAD.X R19, RZ, RZ, UR4, P1 ;  /* 0x00000004ff137e24 */ /* 0x000fe200088e06ff */
        /* <DEDUP_REMOVED lines=12> */
.L_x_10889:
[----:B------:R-:W-:Y:S05]  /*0150*/  BSYNC B0 ;  /* 0x0000000000007941 */ /* 0x000fea0003800000 */
.L_x_10888:
        /* <DEDUP_REMOVED lines=42> */
.L_x_10890:
        /* <DEDUP_REMOVED lines=22> */
.L_x_10891:
        /* <DEDUP_REMOVED lines=18> */
.L_x_10892:
        /* <DEDUP_REMOVED lines=22> */
.L_x_10893:
        /* <DEDUP_REMOVED lines=22> */
.L_x_10894:
[----:B------:R-:W-:Y:S01]  /*0940*/  IADD3 R3, P1, R18, 0x70, RZ ;  /* 0x0000007012037810 */ /* 0x000fe20007f3e0ff */
[----:B------:R-:W-:Y:S01]  /*0950*/  NOP ;  /* 0x0000000000007918 */ /* 0x000fe20000000000 */
[----:B01-34-:R-:W-:Y:S01]  /*0960*/  BAR.SYNC.DEFER_BLOCKING 0x0 ;  /* 0x0000000000007b1d */ /* 0x01bfe20000010000 */
[----:B--2---:R-:W-:Y:S01]  /*0970*/  ISETP.NE.AND P0, PT, R2, RZ, PT ;  /* 0x000000ff0200720c */ /* 0x004fe20003f05270 */
[----:B------:R-:W-:Y:S01]  /*0980*/  IMAD.MOV.U32 R2, RZ, RZ, 0x1 ;  /* 0x00000001ff027424 */ /* 0x000fe200078e00ff */
[----:B------:R-:W-:Y:S01]  /*0990*/  IADD3 R44, P2, R18, 0x21c, RZ ;  /* 0x0000021c122c7810 */ /* 0x000fe20007f5e0ff */
[--C-:B------:R-:W-:Y:S02]  /*09a0*/  IMAD.X R22, RZ, RZ, R19.reuse, P1 ;  /* 0x000000ffff167224 */ /* 0x100fe400008e0613 */
[----:B------:R-:W-:Y:S01]  /*09b0*/  ULDC.64 UR44, c[0x0][0x208] ;  /* 0x00008200002c7ab9 */ /* 0x000fe20000000a00 */
[----:B------:R-:W-:Y:S01]  /*09c0*/  SEL R2, R2, 0x2, !P0 ;  /* 0x0000000202027807 */ /* 0x000fe20004000000 */
[----:B------:R0:W-:Y:S01]  /*09d0*/  STL [R1+0x460], R3 ;  /* 0x0004600301007387 */ /* 0x0001e20000100800 */
[----:B------:R-:W-:Y:S01]  /*09e0*/  BSSY B6, `(.L_x_10895) ;  /* 0x0003203000067945 */ /* 0x000fe20003800000 */
[----:B------:R-:W-:-:S02]  /*09f0*/  IMAD.X R37, RZ, RZ, R19, P2 ;  /* 0x000000ffff257224 */ /* 0x000fc400010e0613 */
[----:B------:R1:W-:Y:S01]  /*0a00*/  STL [R1+0x474], R2 ;  /* 0x0004740201007387 */ /* 0x0003e20000100800 */
[----:B0-----:R-:W-:-:S05]  /*0a10*/  IADD3 R3, P3, R18, 0x250, RZ ;  /* 0x0000025012037810 */ /* 0x001fca0007f7e0ff */
[----:B------:R1:W-:Y:S01]  /*0a20*/  STL [R1+0x860], R3 ;  /* 0x0008600301007387 */ /* 0x0003e20000100800 */
[----:B------:R-:W-:Y:S01]  /*0a30*/  IMAD.X R23, RZ, RZ, R19, P3 ;  /* 0x000000ffff177224 */ /* 0x000fe200018e0613 */
[----:B------:R-:W-:Y:S06]  /*0a40*/  @!P0 BRA `(.L_x_10896) ;  /* 0x000002d0009c8947 */ /* 0x000fec0003800000 */
.L_x_10897:
[----:B------:R-:W-:-:S08]  /*0a50*/  NOP ;  /* 0x0000000000007918 */ /* 0x000fd00000000000 */
[----:B------:R-:W0:Y:S02]  /*0a60*/  USETMAXREG.TRY_ALLOC.CTAPOOL UP0, 0xf0 ;  /* 0x000000f0000079c8 */ /* 0x000e240008000600 */
[----:B0-----:R-:W-:-:S13]  /*0a70*/  PLOP3.LUT P0, PT, PT, PT, UP0, 0x80, 0x0 ;  /* 0x000000000000781c */ /* 0x001fda0003f0f008 */
[----:B------:R-:W-:Y:S05]  /*0a80*/  @!P0 BRA `(.L_x_10897) ;  /* 0xfffffffc00f08947 */ /* 0x000fea000383ffff */
[----:B-1----:R-:W0:Y:S08]  /*0a90*/  LDC R2, c[0x0][0xd50] ;  /* 0x00035400ff027b82 */ /* 0x002e300000000800 */
[----:B------:R-:W-:Y:S06]  /*0aa0*/  BAR.ARV 0x8, 0x180 ;  /* 0x0206000000007b1d */ /* 0x000fec0000002000 */
[----:B------:R-:W-:-:S02]  /*0ab0*/  ISETP.NE.AND P0, PT, R73, 0x1, PT ;  /* 0x000000014900780c */ /* 0x000fc40003f05270 */
[----:B------:R-:W1:Y:S01]  /*0ac0*/  S2UR UR4, SR_CTAID.Y ;  /* 0x00000000000479c3 */ /* 0x000e620000002600 */
[----:B------:R2:W-:Y:S04]  /*0ad0*/  STL.64 [R1+0x210], RZ ;  /* 0x000210ff01007387 */ /* 0x0005e80000100a00 */
[----:B------:R2:W-:Y:S03]  /*0ae0*/  STL [R1+0x218], RZ ;  /* 0x000218ff01007387 */ /* 0x0005e60000100800 */
[----:B------:R-:W3:Y:S01]  /*0af0*/  S2UR UR36, SR_CTAID.Z ;  /* 0x00000000002479c3 */ /* 0x000ee20000002700 */
[----:B------:R2:W-:Y:S07]  /*0b00*/  STL [R1+0x21c], RZ ;  /* 0x00021cff01007387 */ /* 0x0005ee0000100800 */
[----:B------:R-:W-:Y:S06]  /*0b10*/  @!P0 BAR.ARV 0x9, 0x100 ;  /* 0x0244000000008b1d */ /* 0x000fec0000002000 */
[----:B0-----:R-:W-:Y:S01]  /*0b20*/  ISETP.NE.AND P1, PT, R2, 0x1, PT ;  /* 0x000000010200780c */ /* 0x001fe20003f25270 */
[----:B-1----:R-:W-:-:S12]  /*0b30*/  IMAD.U32 R232, RZ, RZ, UR4 ;  /* 0x00000004ffe87e24 */ /* 0x002fd8000f8e00ff */
[----:B------:R-:W0:Y:S01]  /*0b40*/  @P1 LDC R0, c[0x0][0xd54] ;  /* 0x00035500ff001b82 */ /* 0x000e220000000800 */
[----:B---3--:R-:W-:-:S07]  /*0b50*/  ISETP.LE.AND P0, PT, RZ, UR36, PT ;  /* 0x00000024ff007c0c */ /* 0x008fce000bf03270 */
[----:B------:R-:W1:Y:S01]  /*0b60*/  @P1 LDC R3, c[0x0][0xd58] ;  /* 0x00035600ff031b82 */ /* 0x000e620000000800 */
[----:B0-----:R-:W-:-:S05]  /*0b70*/  @P1 IMAD.HI.U32 R0, R0, UR4, RZ ;  /* 0x0000000400001c27 */ /* 0x001fca000f8e00ff */
[----:B-1----:R-:W-:Y:S02]  /*0b80*/  @P1 SHF.R.U32.HI R232, RZ, R3, R0 ;  /* 0x00000003ffe81219 */ /* 0x002fe40000011600 */
[----:B------:R-:W-:-:S03]  /*0b90*/  IADD3 R34, P1, R18, 0x210, RZ ;  /* 0x0000021012227810 */ /* 0x000fc60007f3e0ff */
[----:B------:R-:W-:Y:S02]  /*0ba0*/  IMAD.MOV R233, RZ, RZ, -R232 ;  /* 0x000000ffffe97224 */ /* 0x000fe400078e0ae8 */
[----:B------:R-:W-:Y:S02]  /*0bb0*/  IMAD.X R35, RZ, RZ, R19, P1 ;  /* 0x000000ffff237224 */ /* 0x000fe400008e0613 */
[----:B------:R-:W-:Y:S01]  /*0bc0*/  IMAD R233, R2, R233, UR4 ;  /* 0x0000000402e97e24 */ /* 0x000fe2000f8e02e9 */
[----:B--2---:R-:W-:Y:S06]  /*0bd0*/  @!P0 BRA `(.L_x_10898) ;  /* 0x0000031c008c8947 */ /* 0x004fec0003800000 */
[----:B------:R-:W2:Y:S01]  /*0be0*/  LDL.LU R13, [R1+0x474] ;  /* 0x00047400010d7983 */ /* 0x000ea20000300800 */
[----:B------:R-:W0:Y:S01]  /*0bf0*/  LDC R0, c[0x0][0x448] ;  /* 0x00011200ff007b82 */ /* 0x000e220000000800 */
[----:B------:R-:W1:Y:S01]  /*0c00*/  S2R R11, SR_CgaCtaId ;  /* 0x00000000000b7919 */ /* 0x000e620000008800 */
[----:B------:R-:W3:Y:S01]  /*0c10*/  S2R R9, SR_SWINHI ;  /* 0x0000000000097919 */ /* 0x000ee20000002f00 */
[----:B------:R-:W4:Y:S01]  /*0c20*/  S2R R4, SR_TID.X ;  /* 0x0000000000047919 */ /* 0x000f220000002100 */
[----:B------:R-:W5:Y:S01]  /*0c30*/  S2R R8, SR_CTAID.X ;  /* 0x0000000000087919 */ /* 0x000f620000002500 */
[----:B------:R-:W-:Y:S01]  /*0c40*/  MOV R72, 0x400 ;  /* 0x0000040000487802 */ /* 0x000fe20000000f00 */
[----:B------:R-:W-:Y:S02]  /*0c50*/  IMAD.MOV.U32 R5, RZ, RZ, 0x100 ;  /* 0x00000100ff057424 */ /* 0x000fe400078e00ff */
[----:B------:R-:W5:Y:S01]  /*0c60*/  LDC.64 R20, c[0x0][0x418] ;  /* 0x00010600ff147b82 */ /* 0x000f620000000a00 */
[----:B0-----:R-:W-:Y:S01]  /*0c70*/  ISETP.NE.AND P1, PT, R0, 0x1, PT ;  /* 0x000000010000780c */ /* 0x001fe20003f25270 */
[----:B------:R-:W-:-:S06]  /*0c80*/  IMAD.MOV.U32 R6, RZ, RZ, 0x1 ;  /* 0x00000001ff067424 */ /* 0x000fcc00078e00ff */
[----:B------:R-:W0:Y:S01]  /*0c90*/  LDC R29, c[0x0][0x424] ;  /* 0x00010900ff1d7b82 */ /* 0x000e220000000800 */
[----:B------:R-:W-:Y:S02]  /*0ca0*/  IMAD.MOV.U32 R7, RZ, RZ, RZ ;  /* 0x000000ffff077224 */ /* 0x000fe400078e00ff */
[----:B------:R-:W-:Y:S02]  /*0cb0*/  IMAD.MOV.U32 R12, RZ, RZ, 0x3000 ;  /* 0x00003000ff0c7424 */ /* 0x000fe400078e00ff */
[----:B------:R-:W-:-:S03]  /*0cc0*/  IMAD.MOV.U32 R2, RZ, RZ, 0x1 ;  /* 0x00000001ff027424 */ /* 0x000fc600078e00ff */
[----:B------:R-:W0:Y:S01]  /*0cd0*/  LDC R10, c[0x0][0x2f0] ;  /* 0x0000bc00ff0a7b82 */ /* 0x000e220000000800 */
[----:B-1----:R-:W-:-:S04]  /*0ce0*/  LEA R72, R11, R72, 0x18 ;  /* 0x000000480b487211 */ /* 0x002fc800078ec0ff */
[----:B------:R-:W-:Y:S02]  /*0cf0*/  MOV R24, R72 ;  /* 0x0000004800187202 */ /* 0x000fe40000000f00 */
[----:B---3--:R-:W-:Y:S02]  /*0d00*/  MOV R25, R9 ;  /* 0x0000000900197202 */ /* 0x008fe40000000f00 */
[----:B------:R-:W1:Y:S01]  /*0d10*/  @P1 LDC R9, c[0x0][0x44c] ;  /* 0x00011300ff091b82 */ /* 0x000e620000000800 */
[----:B----4-:R-:W-:Y:S01]  /*0d20*/  LOP3.LUT R4, R4, 0x7f, RZ, 0xc0, !PT ;  /* 0x0000007f04047812 */ /* 0x010fe200078ec0ff */
[----:B------:R-:W-:-:S03]  /*0d30*/  IMAD.MOV.U32 R0, RZ, RZ, 0xc000 ;  /* 0x0000c000ff007424 */ /* 0x000fc600078e00ff */
[----:B------:R-:W-:Y:S01]  /*0d40*/  ISETP.NE.AND P0, PT, R4, RZ, PT ;  /* 0x000000ff0400720c */ /* 0x000fe20003f05270 */
[----:B------:R-:W-:Y:S01]  /*0d50*/  IMAD.MOV.U32 R40, RZ, RZ, R0 ;  /* 0x000000ffff287224 */ /* 0x000fe200078e0000 */
[----:B-----5:R-:W-:Y:S01]  /*0d60*/  STL [R1+0x70], R8 ;  /* 0x0000700801007387 */ /* 0x020fe20000100800 */
[----:B------:R-:W-:Y:S01]  /*0d70*/  IMAD.MOV.U32 R3, RZ, RZ, RZ ;  /* 0x000000ffff037224 */ /* 0x000fe200078e00ff */
[----:B------:R-:W-:Y:S01]  /*0d80*/  SEL R4, RZ, 0x1, P0 ;  /* 0x00000001ff047807 */ /* 0x000fe20000000000 */
[----:B------:R-:W3:Y:S01]  /*0d90*/  @P1 LDC R11, c[0x0][0x450] ;  /* 0x00011400ff0b1b82 */ /* 0x000ee20000000800 */
[----:B------:R-:W-:-:S03]  /*0da0*/  IADD3 R0, P0, R24, 0x32450, RZ ;  /* 0x0003245018007810 */ /* 0x000fc60007f1e0ff */
[----:B------:R4:W-:Y:S01]  /*0db0*/  STL.128 [R1+0x20], R4 ;  /* 0x0000200401007387 */ /* 0x0009e20000100c00 */
[----:B------:R-:W-:Y:S01]  /*0dc0*/  IMAD.MOV.U32 R42, RZ, RZ, R4 ;  /* 0x000000ffff2a7224 */ /* 0x000fe200078e0004 */
[----:B------:R-:W-:Y:S02]  /*0dd0*/  IADD3 R14, P2, R24, 0x32460, RZ ;  /* 0x00032460180e7810 */ /* 0x000fe40007f5e0ff */
[----:B------:R-:W5:Y:S01]  /*0de0*/  LDC R160, c[0x0][0x288] ;  /* 0x0000a200ffa07b82 */ /* 0x000f620000000800 */
[----:B------:R-:W-:-:S07]  /*0df0*/  IMAD.MOV.U32 R43, RZ, RZ, 0x100 ;  /* 0x00000100ff2b7424 */ /* 0x000fce00078e00ff */
[----:B------:R-:W1:Y:S01]  /*0e00*/  LDC R16, c[0x0][0xa80] ;  /* 0x0002a000ff107b82 */ /* 0x000e620000000800 */
[----:B----4-:R-:W-:Y:S01]  /*0e10*/  IMAD.SHL.U32 R5, R8, 0x80, RZ ;  /* 0x0000008008057824 */ /* 0x010fe200078e00ff */
[----:B------:R-:W4:Y:S01]  /*0e20*/  S2R R64, SR_TID.X ;  /* 0x0000000000407919 */ /* 0x000f220000002100 */
[----:B------:R-:W-:Y:S01]  /*0e30*/  IMAD.X R15, RZ, RZ, R25, P2 ;  /* 0x000000ffff0f7224 */ /* 0x000fe200010e0619 */
[----:B------:R-:W-:Y:S01]  /*0e40*/  IADD3 R6, P2, R24, 0x32430, RZ ;  /* 0x0003243018067810 */ /* 0x000fe20007f5e0ff */
[----:B------:R0:W-:Y:S01]  /*0e50*/  STL.64 [R1+0x60], R2 ;  /* 0x0000600201007387 */ /* 0x0001e20000100a00 */
[----:B------:R-:W-:-:S03]  /*0e60*/  IADD3 R26, P5, R18, 0x120, RZ ;  /* 0x00000120121a7810 */ /* 0x000fc60007fbe0ff */
[--C-:B------:R-:W-:Y:S02]  /*0e70*/  IMAD.X R7, RZ, RZ, R25.reuse, P2 ;  /* 0x000000ffff077224 */ /* 0x100fe400010e0619 */
[----:B0-----:R-:W-:Y:S01]  /*0e80*/  IMAD.X R3, RZ, RZ, R25, P0 ;  /* 0x000000ffff037224 */ /* 0x001fe200000e0619 */
[----:B------:R-:W-:Y:S01]  /*0e90*/  ISETP.NE.U32.AND P0, PT, R20, RZ, PT ;  /* 0x000000ff1400720c */ /* 0x000fe20003f05070 */
[----:B------:R-:W-:Y:S01]  /*0ea0*/  IMAD.X R27, RZ, RZ, R19, P5 ;  /* 0x000000ffff1b7224 */ /* 0x000fe200028e0613 */
[C---:B------:R-:W-:Y:S02]  /*0eb0*/  IADD3 R62, P5, R18.reuse, 0x98, RZ ;  /* 0x00000098123e7810 */ /* 0x040fe40007fbe0ff */
[----:B------:R-:W-:Y:S01]  /*0ec0*/  ISETP.NE.AND.EX P0, PT, R21, RZ, PT, P0 ;  /* 0x000000ff1500720c */ /* 0x000fe20003f05300 */
[----:B------:R-:W-:Y:S01]  /*0ed0*/  STL.64 [R1+0x68], R14 ;  /* 0x0000680e01007387 */ /* 0x000fe20000100a00 */
[C---:B------:R-:W-:Y:S02]  /*0ee0*/  IADD3 R38, P6, R18.reuse, 0x220, RZ ;  /* 0x0000022012267810 */ /* 0x040fe40007fde0ff */
[----:B------:R-:W-:Y:S01]  /*0ef0*/  SEL R29, R29, 0x1, P0 ;  /* 0x000000011d1d7807 */ /* 0x000fe20000000000 */
[----:B------:R-:W-:Y:S01]  /*0f00*/  STL.64 [R1+0x8], R6 ;  /* 0x0000080601007387 */ /* 0x000fe20000100a00 */
[----:B------:R-:W-:-:S03]  /*0f10*/  IADD3 R153, P2, R18, 0x13c, RZ ;  /* 0x0000013c12997810 */ /* 0x000fc60007f5e0ff */
[----:B------:R-:W-:Y:S01]  /*0f20*/  STL.128 [R1+0x220], RZ ;  /* 0x000220ff01007387 */ /* 0x000fe20000100c00 */
[----:B------:R-:W-:-:S03]  /*0f30*/  IADD3 R36, P4, R18, 0x128, RZ ;  /* 0x0000012812247810 */ /* 0x000fc60007f9e0ff */
[----:B------:R-:W-:Y:S04]  /*0f40*/  STL.128 [R1+0x230], RZ ;  /* 0x000230ff01007387 */ /* 0x000fe80000100c00 */
        /* <DEDUP_REMOVED lines=32> */
[----:B------:R-:W-:Y:S04]  /*1150*/  STL.64 [R1], RZ ;  /* 0x000000ff01007387 */ /* 0x000fe80000100a00 */
[----:B------:R-:W-:Y:S01]  /*1160*/  STL.64 [R1+0x38], RZ ;  /* 0x000038ff01007387 */ /* 0x000fe20000100a00 */
[----:B------:R-:W-:-:S02]  /*1170*/  IMAD.X R65, RZ, RZ, R19, P5 ;  /* 0x000000ffff417224 */ /* 0x000fc400028e0613 */
[----:B------:R-:W-:Y:S02]  /*1180*/  IMAD R29, R29, R10, RZ ;  /* 0x0000000a1d1d7224 */ /* 0x000fe400078e02ff */
[--C-:B------:R-:W-:Y:S02]  /*1190*/  IMAD.X R39, RZ, RZ, R19.reuse, P6 ;  /* 0x000000ffff277224 */ /* 0x100fe400030e0613 */
[--C-:B------:R-:W-:Y:S01]  /*11a0*/  IMAD.X R152, RZ, RZ, R19.reuse, P2 ;  /* 0x000000ffff987224 */ /* 0x100fe200010e0613 */
[C---:B------:R-:W-:Y:S01]  /*11b0*/  IADD3 R48, P2, R18.reuse, 0xb0, RZ ;  /* 0x000000b012307810 */ /* 0x040fe20007f5e0ff */
[--C-:B------:R-:W-:Y:S01]  /*11c0*/  IMAD.X R49, RZ, RZ, R19.reuse, P4 ;  /* 0x000000ffff317224 */ /* 0x100fe200020e0613 */
[C---:B------:R-:W-:Y:S02]  /*11d0*/  IADD3 R58, P4, R18.reuse, 0xa0, RZ ;  /* 0x000000a0123a7810 */ /* 0x040fe40007f9e0ff */
[----:B-----5:R-:W-:Y:S01]  /*11e0*/  IADD3 R235, R29, 0x1, -R160 ;  /* 0x000000011deb7810 */ /* 0x020fe20007ffe8a0 */
[----:B-1----:R-:W-:Y:S01]  /*11f0*/  STL [R1+0x240], R16 ;  /* 0x0002401001007387 */ /* 0x002fe20000100800 */
[--C-:B------:R-:W-:Y:S01]  /*1200*/  IMAD.X R45, RZ, RZ, R19.reuse, P2 ;  /* 0x000000ffff2d7224 */ /* 0x100fe200010e0613 */
[----:B------:R-:W-:Y:S01]  /*1210*/  IADD3 R60, P2, R18, 0x80, RZ ;  /* 0x00000080123c7810 */ /* 0x000fe20007f5e0ff */
[----:B------:R-:W-:Y:S01]  /*1220*/  IMAD.X R59, RZ, RZ, R19, P4 ;  /* 0x000000ffff3b7224 */ /* 0x000fe200020e0613 */
[----:B--2---:R0:W-:Y:S02]  /*1230*/  STL.64 [R1+0x18], R12 ;  /* 0x0000180c01007387 */ /* 0x0041e40000100a00 */
[----:B0-----:R-:W-:-:S02]  /*1240*/  IMAD.MOV.U32 R12, RZ, RZ, R0 ;  /* 0x000000ffff0c7224 */ /* 0x001fc400078e0000 */
[----:B------:R-:W-:-:S04]  /*1250*/  @P1 VIADD R0, R5, 0x7f ;  /* 0x0000007f05001836 */ /* 0x000fc80000000000 */
[----:B------:R-:W-:Y:S02]  /*1260*/  @P1 IMAD.HI.U32 R4, R0, R9, RZ ;  /* 0x0000000900041227 */ /* 0x000fe400078e00ff */
[----:B------:R-:W0:Y:S02]  /*1270*/  LDC.64 R8, c[0x0][0xad8] ;  /* 0x0002b600ff087b82 */ /* 0x000e240000000a00 */
[----:B------:R-:W-:Y:S02]  /*1280*/  IMAD.MOV.U32 R2, RZ, RZ, R13 ;  /* 0x000000ffff027224 */ /* 0x000fe400078e000d */
[----:B------:R-:W-:Y:S02]  /*1290*/  IMAD.MOV.U32 R13, RZ, RZ, R3 ;  /* 0x000000ffff0d7224 */ /* 0x000fe400078e0003 */
[----:B------:R-:W-:Y:S01]  /*12a0*/  IMAD.MOV.U32 R41, RZ, RZ, R2 ;  /* 0x000000ffff297224 */ /* 0x000fe200078e0002 */
[----:B------:R-:W-:Y:S02]  /*12b0*/  IADD3 R2, P3, R24, 0x32440, RZ ;  /* 0x0003244018027810 */ /* 0x000fe40007f7e0ff */
[----:B------:R-:W-:Y:S03]  /*12c0*/  STL.128 [R1+0x40], R12 ;  /* 0x0000400c01007387 */ /* 0x000fe60000100c00 */
[----:B------:R-:W-:Y:S01]  /*12d0*/  IMAD.X R3, RZ, RZ, R25, P3 ;  /* 0x000000ffff037224 */ /* 0x000fe200018e0619 */
[----:B------:R1:W-:Y:S01]  /*12e0*/  STL.128 [R1+0x50], R40 ;  /* 0x0000502801007387 */ /* 0x0003e20000100c00 */
[----:B------:R-:W-:Y:S01]  /*12f0*/  IADD3 R32, P3, R18, 0x138, RZ ;  /* 0x0000013812207810 */ /* 0x000fe20007f7e0ff */
[----:B------:R-:W-:Y:S01]  /*1300*/  VIADD R0, R5, 0x7f ;  /* 0x0000007f05007836 */ /* 0x000fe20000000000 */
[----:B---3--:R-:W-:-:S02]  /*1310*/  @P1 SHF.R.U32.HI R0, RZ, R11, R4 ;  /* 0x0000000bff001219 */ /* 0x008fc40000011604 */
[----:B0-----:R-:W-:Y:S02]  /*1320*/  ISETP.GE.AND P5, PT, R9, 0x1, PT ;  /* 0x000000010900780c */ /* 0x001fe40003fa6270 */
[C---:B-1----:R-:W-:Y:S01]  /*1330*/  IADD3 R40, P0, R18.reuse, 0x16c, RZ ;  /* 0x0000016c12287810 */ /* 0x042fe20007f1e0ff */
[--C-:B------:R-:W-:Y:S01]  /*1340*/  IMAD.X R41, RZ, RZ, R19.reuse, P3 ;  /* 0x000000ffff297224 */ /* 0x100fe200018e0613 */
[C---:B------:R-:W-:Y:S02]  /*1350*/  IADD3 R42, P6, R18.reuse, 0x118, RZ ;  /* 0x00000118122a7810 */ /* 0x040fe40007fde0ff */
[C---:B------:R-:W-:Y:S01]  /*1360*/  IADD3 R43, P3, R18.reuse, 0xa8, RZ ;  /* 0x000000a8122b7810 */ /* 0x040fe20007f7e0ff */
[--C-:B------:R-:W-:Y:S01]  /*1370*/  IMAD.X R33, RZ, RZ, R19.reuse, P0 ;  /* 0x000000ffff217224 */ /* 0x100fe200000e0613 */
[C---:B------:R-:W-:Y:S01]  /*1380*/  IADD3 R52, P0, R18.reuse, 0x110, RZ ;  /* 0x0000011012347810 */ /* 0x040fe20007f1e0ff */
[--C-:B------:R-:W-:Y:S01]  /*1390*/  IMAD.X R51, RZ, RZ, R19.reuse, P6 ;  /* 0x000000ffff337224 */ /* 0x100fe200030e0613 */
[----:B------:R-:W-:Y:S01]  /*13a0*/  STL.64 [R1+0x10], R2 ;  /* 0x0000100201007387 */ /* 0x000fe20000100a00 */
[--C-:B------:R-:W-:Y:S01]  /*13b0*/  IMAD.X R46, RZ, RZ, R19.reuse, P3 ;  /* 0x000000ffff2e7224 */ /* 0x100fe200018e0613 */
[C---:B------:R-:W-:Y:S01]  /*13c0*/  IADD3 R54, P6, R18.reuse, 0x90, RZ ;  /* 0x0000009012367810 */ /* 0x040fe20007fde0ff */
[----:B------:R-:W-:Y:S01]  /*13d0*/  IMAD.X R53, RZ, RZ, R19, P0 ;  /* 0x000000ffff357224 */ /* 0x000fe200000e0613 */
[----:B------:R0:W-:Y:S01]  /*13e0*/  STL.64 [R1+0x30], R2 ;  /* 0x0000300201007387 */ /* 0x0001e20000100a00 */
[----:B------:R-:W-:-:S02]  /*13f0*/  IADD3 R50, P0, R18, 0x88, RZ ;  /* 0x0000008812327810 */ /* 0x000fc40007f1e0ff */
[C---:B------:R-:W-:Y:S02]  /*1400*/  IADD3 R16, P3, R18.reuse, 0x78, RZ ;  /* 0x0000007812107810 */ /* 0x040fe40007f7e0ff */
[C---:B------:R-:W-:Y:S01]  /*1410*/  IADD3 R56, P4, R18.reuse, 0x38, RZ ;  /* 0x0000003812387810 */ /* 0x040fe20007f9e0ff */
[----:B------:R-:W-:Y:S01]  /*1420*/  USHF.R.S32.HI UR37, URZ, 0x1f, UR36 ;  /* 0x0000001f3f257899 */ /* 0x000fe20008011424 */
[----:B------:R-:W-:Y:S02]  /*1430*/  VIADD R155, R18, 0x170 ;  /* 0x00000170129b7836 */ /* 0x000fe40000000000 */
[----:B0-----:R-:W-:Y:S02]  /*1440*/  IMAD.IADD R3, R235, 0x1, R0 ;  /* 0x00000001eb037824 */ /* 0x001fe400078e0200 */
[----:B----4-:R-:W-:Y:S02]  /*1450*/  VIADD R31, R64, 0xffffff80 ;  /* 0xffffff80401f7836 */ /* 0x010fe40000000000 */
[----:B------:R-:W-:-:S02]  /*1460*/  IMAD.X R55, RZ, RZ, R19, P6 ;  /* 0x000000ffff377224 */ /* 0x000fc400030e0613 */
[--C-:B------:R-:W-:Y:S02]  /*1470*/  IMAD.X R47, RZ, RZ, R19.reuse, P0 ;  /* 0x000000ffff2f7224 */ /* 0x100fe400000e0613 */
[--C-:B------:R-:W-:Y:S02]  /*1480*/  IMAD.X R63, RZ, RZ, R19.reuse, P2 ;  /* 0x000000ffff3f7224 */ /* 0x100fe400010e0613 */
[--C-:B------:R-:W-:Y:S02]  /*1490*/  IMAD.X R17, RZ, RZ, R19.reuse, P3 ;  /* 0x000000ffff117224 */ /* 0x100fe400018e0613 */
[----:B------:R-:W-:Y:S02]  /*14a0*/  IMAD.X R57, RZ, RZ, R19, P4 ;  /* 0x000000ffff397224 */ /* 0x000fe400020e0613 */
        /* <DEDUP_REMOVED lines=12> */
.L_x_10900:
[----:B------:R-:W-:-:S13]  /*1570*/  ISETP.NE.AND P0, PT, R9, 0x1, PT ;  /* 0x000000010900780c */ /* 0x000fda0003f05270 */
[----:B------:R-:W0:Y:S02]  /*1580*/  @P0 LDC.64 R6, c[0x0][0xae0] ;  /* 0x0002b800ff060b82 */ /* 0x000e240000000a00 */
[----:B0-----:R-:W-:-:S05]  /*1590*/  @P0 IMAD.HI.U32 R4, R2, R6, RZ ;  /* 0x0000000602040227 */ /* 0x001fca00078e00ff */
[----:B------:R-:W-:-:S07]  /*15a0*/  @P0 SHF.R.U32.HI R2, RZ, R7, R4 ;  /* 0x00000007ff020219 */ /* 0x000fce0000011604 */
.L_x_10901:
[----:B------:R-:W-:-:S05]  /*15b0*/  IMAD R3, R2, R9, R9 ;  /* 0x0000000902037224 */ /* 0x000fca00078e0209 */
[----:B------:R-:W-:-:S07]  /*15c0*/  VIMNMX R0, R0, R3, PT ;  /* 0x0000000300007248 */ /* 0x000fce0003fe0100 */
.L_x_10899:
[----:B------:R-:W0:Y:S01]  /*15d0*/  @P1 LDC R4, c[0x0][0x44c] ;  /* 0x00011300ff041b82 */ /* 0x000e220000000800 */
[----:B------:R-:W-:Y:S01]  /*15e0*/  VIADD R2, R0, 0x5f ;  /* 0x0000005f00027836 */ /* 0x000fe20000000000 */
[----:B------:R-:W-:Y:S01]  /*15f0*/  ULDC UR4, c[0x0][0xad4] ;  /* 0x0002b50000047ab9 */ /* 0x000fe20000000800 */
[----:B------:R-:W-:Y:S02]  /*1600*/  VIADD R0, R29, 0x5f ;  /* 0x0000005f1d007836 */ /* 0x000fe40000000000 */
[----:B------:R-:W-:-:S03]  /*1610*/  IMAD.HI R2, R2, 0x2aaaaaab, RZ ;  /* 0x2aaaaaab02027827 */ /* 0x000fc600078e02ff */
[----:B------:R-:W1:Y:S01]  /*1620*/  @P1 LDC R6, c[0x0][0x450] ;  /* 0x00011400ff061b82 */ /* 0x000e620000000800 */
[----:B------:R-:W-:Y:S01]  /*1630*/  IMAD.HI R0, R0, 0x2aaaaaab, RZ ;  /* 0x2aaaaaab00007827 */ /* 0x000fe200078e02ff */
[----:B------:R-:W-:-:S03]  /*1640*/  SHF.R.U32.HI R7, RZ, 0x1f, R2 ;  /* 0x0000001fff077819 */ /* 0x000fc60000011602 */
[----:B------:R-:W-:Y:S01]  /*1650*/  IMAD.IADD R160, R29, 0x1, -R160 ;  /* 0x000000011da07824 */ /* 0x000fe200078e0aa0 */
[----:B------:R-:W-:Y:S01]  /*1660*/  LEA.HI.SX32 R2, R2, R7, 0x1c ;  /* 0x0000000702027211 */ /* 0x000fe200078fe2ff */
[----:B0-----:R-:W-:-:S05]  /*1670*/  @P1 IMAD.HI.U32 R3, R5, R4, RZ ;  /* 0x0000000405031227 */ /* 0x001fca00078e00ff */
[----:B-1----:R-:W-:Y:S02]  /*1680*/  @P1 SHF.R.U32.HI R5, RZ, R6, R3 ;  /* 0x00000006ff051219 */ /* 0x002fe40000011603 */
[----:B------:R-:W-:-:S03]  /*1690*/  SHF.R.U32.HI R3, RZ, 0x1f, R0 ;  /* 0x0000001fff037819 */ /* 0x000fc60000011600 */
[----:B------:R-:W-:Y:S01]  /*16a0*/  IMAD.IADD R5, R160, 0x1, R5 ;  /* 0x00000001a0057824 */ /* 0x000fe200078e0205 */
[----:B------:R-:W-:-:S03]  /*16b0*/  LEA.HI.SX32 R3, R0, R3, 0x1c ;  /* 0x0000000300037211 */ /* 0x000fc600078fe2ff */
[----:B------:R-:W-:Y:S01]  /*16c0*/  VIADD R0, R5, -UR4 ;  /* 0x8000000405007c36 */ /* 0x000fe20008000000 */
[----:B------:R-:W-:Y:S01]  /*16d0*/  VIMNMX R11, R3, R2, PT ;  /* 0x00000002030b7248 */ /* 0x000fe20003fe0100 */
        /* <DEDUP_REMOVED lines=10> */
.L_x_10903:
[----:B------:R-:W-:-:S13]  /*1780*/  ISETP.NE.AND P0, PT, R9, 0x1, PT ;  /* 0x000000010900780c */ /* 0x000fda0003f05270 */
[----:B------:R-:W0:Y:S02]  /*1790*/  @P0 LDC.64 R2, c[0x0][0xae0] ;  /* 0x0002b800ff020b82 */ /* 0x000e240000000a00 */
[----:B0-----:R-:W-:-:S05]  /*17a0*/  @P0 IMAD.HI.U32 R2, R5, R2, RZ ;  /* 0x0000000205020227 */ /* 0x001fca00078e00ff */
[----:B------:R-:W-:-:S07]  /*17b0*/  @P0 SHF.R.U32.HI R5, RZ, R3, R2 ;  /* 0x00000003ff050219 */ /* 0x000fce0000011602 */
.L_x_10904:
[----:B------:R-:W-:-:S05]  /*17c0*/  IMAD R5, R5, R9, RZ ;  /* 0x0000000905057224 */ /* 0x000fca00078e02ff */
[----:B------:R-:W-:-:S07]  /*17d0*/  VIMNMX R0, R0, R5, !PT ;  /* 0x0000000500007248 */ /* 0x000fce0007fe0100 */
.L_x_10902:
[----:B------:R-:W-:Y:S01]  /*17e0*/  IMAD.HI R0, R0, 0x2aaaaaab, RZ ;  /* 0x2aaaaaab00007827 */ /* 0x000fe200078e02ff */
[----:B------:R-:W-:-:S04]  /*17f0*/  LOP3.LUT R192, R233, 0xffff, RZ, 0xc0, !PT ;  /* 0x0000ffffe9c07812 */ /* 0x000fc800078ec0ff */
[----:B------:R-:W-:-:S04]  /*1800*/  SHF.R.U32.HI R3, RZ, 0x1f, R0 ;  /* 0x0000001fff037819 */ /* 0x000fc80000011600 */
[----:B------:R-:W-:-:S04]  /*1810*/  LEA.HI.SX32 R3, R0, R3, 0x1c ;  /* 0x0000000300037211 */ /* 0x000fc800078fe2ff */
        /* <DEDUP_REMOVED lines=35> */
.L_x_10905:
[----:B------:R-:W-:Y:S01]  /*1a50*/  IMAD R192, R192, R3, R8 ;  /* 0x00000003c0c07224 */ /* 0x000fe200078e0208 */
[----:B------:R-:W-:-:S04]  /*1a60*/  PLOP3.LUT P0, PT, PT, PT, PT, 0x80, 0x0 ;  /* 0x000000000000781c */ /* 0x000fc80003f0f070 */
[----:B------:R-:W-:-:S04]  /*1a70*/  VIADDMNMX R154, R192, R3, R11, PT ;  /* 0x00000003c09a7246 */ /* 0x000fc8000380010b */
[----:B------:R-:W-:-:S13]  /*1a80*/  ISETP.GT.AND P1, PT, R154, R192, PT ;  /* 0x000000c09a00720c */ /* 0x000fda0003f24270 */
[----:B------:R-:W-:Y:S05]  /*1a90*/  @!P1 BRA `(.L_x_10906) ;  /* 0x0000029800889947 */ /* 0x000fea0003800000 */
[----:B------:R-:W-:Y:S01]  /*1aa0*/  SHF.R.S32.HI R0, RZ, 0x1f, R31 ;  /* 0x0000001fff007819 */ /* 0x000fe2000001141f */
[----:B------:R-:W-:Y:S01]  /*1ab0*/  VIADD R15, R72, 0x18400 ;  /* 0x00018400480f7836 */ /* 0x000fe20000000000 */
[----:B------:R-:W-:Y:S01]  /*1ac0*/  STL.64 [R1+0x78], RZ ;  /* 0x000078ff01007387 */ /* 0x000fe20000100a00 */
[----:B------:R-:W-:Y:S01]  /*1ad0*/  IMAD.MOV.U32 R4, RZ, RZ, 0x1 ;  /* 0x00000001ff047424 */ /* 0x000fe200078e00ff */
[----:B------:R-:W-:Y:S01]  /*1ae0*/  LEA.HI R28, R0, R31, RZ, 0x7 ;  /* 0x0000001f001c7211 */ /* 0x000fe200078f38ff */
[----:B------:R-:W-:Y:S01]  /*1af0*/  IMAD.MOV.U32 R5, RZ, RZ, RZ ;  /* 0x000000ffff057224 */ /* 0x000fe200078e00ff */
[----:B------:R-:W-:Y:S01]  /*1b00*/  STL.128 [R1+0xb0], RZ ;  /* 0x0000b0ff01007387 */ /* 0x000fe20000100c00 */
[----:B------:R-:W-:Y:S01]  /*1b10*/  IMAD.MOV.U32 R6, RZ, RZ, 0x1 ;  /* 0x00000001ff067424 */ /* 0x000fe200078e00ff */
[----:B------:R-:W-:Y:S01]  /*1b20*/  SHF.R.S32.HI R61, RZ, 0x7, R28 ;  /* 0x00000007ff3d7819 */ /* 0x000fe2000001141c */
[----:B------:R-:W-:Y:S01]  /*1b30*/  IMAD.MOV.U32 R7, RZ, RZ, RZ ;  /* 0x000000ffff077224 */ /* 0x000fe200078e00ff */
[----:B------:R-:W-:Y:S01]  /*1b40*/  STL.128 [R1+0xc0], RZ ;  /* 0x0000c0ff01007387 */ /* 0x000fe20000100c00 */
[----:B------:R-:W-:Y:S01]  /*1b50*/  IMAD.MOV.U32 R12, RZ, RZ, 0x1 ;  /* 0x00000001ff0c7424 */ /* 0x000fe200078e00ff */
[----:B------:R-:W-:Y:S01]  /*1b60*/  LOP3.LUT P0, RZ, R15, 0x1bf, RZ, 0xc0, !PT ;  /* 0x000001bf0fff7812 */ /* 0x000fe2000780c0ff */
[----:B------:R-:W-:Y:S01]  /*1b70*/  IMAD.MOV.U32 R13, RZ, RZ, RZ ;  /* 0x000000ffff0d7224 */ /* 0x000fe200078e00ff */
[----:B------:R-:W0:Y:S01]  /*1b80*/  SHFL.IDX PT, R0, R61, RZ, 0x1f ;  /* 0x00001fff3d007589 */ /* 0x000e2200000e0000 */
[----:B------:R-:W-:-:S02]  /*1b90*/  IMAD.MOV.U32 R11, RZ, RZ, 0x40000040 ;  /* 0x40000040ff0b7424 */ /* 0x000fc400078e00ff */
[----:B------:R-:W-:Y:S01]  /*1ba0*/  IMAD.MOV.U32 R9, RZ, RZ, 0x40000040 ;  /* 0x40000040ff097424 */ /* 0x000fe200078e00ff */
[----:B------:R1:W-:Y:S04]  /*1bb0*/  STL.128 [R1+0x80], R4 ;  /* 0x0000800401007387 */ /* 0x0003e80000100c00 */
[----:B------:R2:W-:Y:S04]  /*1bc0*/  STL.64 [R1+0x90], R12 ;  /* 0x0000900c01007387 */ /* 0x0005e80000100a00 */
[----:B------:R3:W-:Y:S04]  /*1bd0*/  STL.128 [R1+0xd0], RZ ;  /* 0x0000d0ff01007387 */ /* 0x0007e80000100c00 */
[----:B------:R3:W-:Y:S01]  /*1be0*/  STL.128 [R1+0xe0], RZ ;  /* 0x0000e0ff01007387 */ /* 0x0007e20000100c00 */
[----:B-1----:R-:W-:-:S03]  /*1bf0*/  IMAD.MOV.U32 R5, RZ, RZ, 0x40000040 ;  /* 0x40000040ff057424 */ /* 0x002fc600078e00ff */
[----:B------:R3:W-:Y:S01]  /*1c00*/  STL.128 [R1+0xf0], RZ ;  /* 0x0000f0ff01007387 */ /* 0x0007e20000100c00 */
[----:B------:R-:W-:Y:S01]  /*1c10*/  IMAD.MOV.U32 R7, RZ, RZ, 0x40000040 ;  /* 0x40000040ff077424 */ /* 0x000fe200078e00ff */
[----:B0-----:R-:W-:Y:S01]  /*1c20*/  LEA.HI R2, R0, R0, RZ, 0x1 ;  /* 0x0000000000027211 */ /* 0x001fe200078f08ff */
[----:B--2---:R-:W-:Y:S01]  /*1c30*/  IMAD.MOV.U32 R13, RZ, RZ, 0x40000040 ;  /* 0x40000040ff0d7424 */ /* 0x004fe200078e00ff */
[----:B------:R3:W-:Y:S02]  /*1c40*/  STL.128 [R1+0x100], RZ ;  /* 0x000100ff01007387 */ /* 0x0007e40000100c00 */
[----:B------:R-:W-:Y:S01]  /*1c50*/  LOP3.LUT R3, R2, 0x7fffe, RZ, 0xc0, !PT ;  /* 0x0007fffe02037812 */ /* 0x000fe200078ec0ff */
[----:B------:R-:W-:-:S04]  /*1c60*/  VIADD R2, R72, 0x1c400 ;  /* 0x0001c40048027836 */ /* 0x000fc80000000000 */
[----:B------:R-:W-:Y:S01]  /*1c70*/  IMAD.IADD R0, R0, 0x1, -R3 ;  /* 0x0000000100007824 */ /* 0x000fe200078e0a03 */
[----:B------:R-:W-:Y:S01]  /*1c80*/  SHF.R.U32.HI R2, RZ, 0x4, R2 ;  /* 0x00000004ff027819 */ /* 0x000fe20000011602 */
[----:B------:R-:W-:Y:S02]  /*1c90*/  VIADD R3, R72, 0x400 ;  /* 0x0000040048037836 */ /* 0x000fe40000000000 */
[----:B------:R-:W-:Y:S01]  /*1ca0*/  IMAD R0, R0, 0x2000, R15 ;  /* 0x0000200000007824 */ /* 0x000fe200078e020f */
[----:B------:R-:W-:Y:S02]  /*1cb0*/  LOP3.LUT R2, R2, 0x3fff, RZ, 0xc0, !PT ;  /* 0x00003fff02027812 */ /* 0x000fe400078ec0ff */
[----:B------:R-:W-:Y:S01]  /*1cc0*/  SHF.R.U32.HI R3, RZ, 0x4, R3 ;  /* 0x00000004ff037819 */ /* 0x000fe20000011603 */
[----:B------:R-:W-:Y:S01]  /*1cd0*/  VIADD R8, R0, 0xa000 ;  /* 0x0000a00000087836 */ /* 0x000fe20000000000 */
[----:B------:R-:W-:Y:S02]  /*1ce0*/  SHF.R.U32.HI R0, RZ, 0x4, R0 ;  /* 0x00000004ff007819 */ /* 0x000fe40000011600 */
[----:B------:R-:W-:-:S02]  /*1cf0*/  LOP3.LUT R2, R2, 0x10000, RZ, 0xfc, !PT ;  /* 0x0001000002027812 */ /* 0x000fc400078efcff */
[----:B------:R-:W-:Y:S02]  /*1d00*/  SHF.R.U32.HI R8, RZ, 0x4, R8 ;  /* 0x00000004ff087819 */ /* 0x000fe40000011608 */
[----:B------:R-:W-:Y:S01]  /*1d10*/  LOP3.LUT R3, R3, 0x3fff, RZ, 0xc0, !PT ;  /* 0x00003fff03037812 */ /* 0x000fe200078ec0ff */
[----:B------:R-:W-:Y:S01]  /*1d20*/  IMAD.MOV.U32 R4, RZ, RZ, R2 ;  /* 0x000000ffff047224 */ /* 0x000fe200078e0002 */
[----:B------:R-:W-:Y:S02]  /*1d30*/  LOP3.LUT R0, R0, 0x3fff, RZ, 0xc0, !PT ;  /* 0x00003fff00007812 */ /* 0x000fe400078ec0ff */
[----:B------:R-:W-:Y:S02]  /*1d40*/  LOP3.LUT R8, R8, 0x3fff, RZ, 0xc0, !PT ;  /* 0x00003fff08087812 */ /* 0x000fe400078ec0ff */
[C---:B------:R-:W-:Y:S02]  /*1d50*/  LOP3.LUT R6, R3.reuse, 0x3000000, RZ, 0xfc, !PT ;  /* 0x0300000003067812 */ /* 0x040fe400078efcff */
[----:B------:R-:W-:-:S02]  /*1d60*/  LOP3.LUT R10, R3, 0x10000, RZ, 0xfc, !PT ;  /* 0x00010000030a7812 */ /* 0x000fc400078efcff */
[----:B------:R-:W-:Y:S01]  /*1d70*/  LOP3.LUT R12, R0, 0x10000, RZ, 0xfc, !PT ;  /* 0x00010000000c7812 */ /* 0x000fe200078efcff */
[----:B------:R3:W-:Y:S01]  /*1d80*/  STL.128 [R1+0xa0], R4 ;  /* 0x0000a00401007387 */ /* 0x0007e20000100c00 */
[----:B------:R-:W-:-:S03]  /*1d90*/  LOP3.LUT R8, R8, 0x10000, RZ, 0xfc, !PT ;  /* 0x0001000008087812 */ /* 0x000fc600078efcff */
[----:B------:R3:W-:Y:S04]  /*1da0*/  STL.64 [R1+0x98], R12 ;  /* 0x0000980c01007387 */ /* 0x0007e80000100a00 */
[----:B------:R3:W-:Y:S01]  /*1db0*/  STL.128 [R1+0x110], R8 ;  /* 0x0001100801007387 */ /* 0x0007e20000100c00 */
[----:B------:R-:W-:Y:S05]  /*1dc0*/  @!P0 BRA `(.L_x_10907) ;  /* 0x0000000000408947 */ /* 0x000fea0003800000 */
[----:B------:R-:W-:Y:S01]  /*1dd0*/  MOV R0, 0x0 ;  /* 0x0000000000007802 */ /* 0x000fe20000000f00 */
[----:B------:R-:W-:Y:S01]  /*1de0*/  ULDC.64 UR4, c[0x4][0x118] ;  /* 0x0100460000047ab9 */ /* 0x000fe20000000a00 */
[----:B------:R-:W-:Y:S01]  /*1df0*/  ULDC.64 UR6, c[0x4][0x38] ;  /* 0x01000e0000067ab9 */ /* 0x000fe20000000a00 */
[----:B---3--:R-:W-:Y:S01]  /*1e00*/  IMAD.U32 R4, RZ, RZ, UR4 ;  /* 0x00000004ff047e24 */ /* 0x008fe2000f8e00ff */
        /* <DEDUP_REMOVED lines=12> */
.L_x_10907:
[----:B------:R-:W2:Y:S01]  /*1ed0*/  LDL R15, [R1+0x21c] ;  /* 0x00021c00010f7983 */ /* 0x000ea20000100800 */
[----:B------:R-:W-:Y:S01]  /*1ee0*/  LOP3.LUT R0, R28, 0xffffff80, RZ, 0xc0, !PT ;  /* 0xffffff801c007812 */ /* 0x000fe200078ec0ff */
[----:B---3--:R-:W0:Y:S01]  /*1ef0*/  LDC.64 R4, c[0x0][0xad8] ;  /* 0x0002b600ff047b82 */ /* 0x008e220000000a00 */
[----:B------:R-:W-:Y:S01]  /*1f00*/  LEA.HI R10, R61, R61, RZ, 0x1 ;  /* 0x0000003d3d0a7211 */ /* 0x000fe200078f08ff */
[----:B------:R-:W-:Y:S01]  /*1f10*/  VIADD R14, R64, 0xffffff80 ;  /* 0xffffff80400e7836 */ /* 0x000fe20000000000 */
[----:B------:R1:W-:Y:S01]  /*1f20*/  STL.64 [R1+0x128], R26 ;  /* 0x0001281a01007387 */ /* 0x0003e20000100a00 */
[----:B------:R-:W-:Y:S01]  /*1f30*/  IMAD.IADD R0, R31, 0x1, -R0 ;  /* 0x000000011f007824 */ /* 0x000fe200078e0a00 */
[----:B------:R-:W-:Y:S01]  /*1f40*/  LOP3.LUT R10, R10, 0x3fffffe, RZ, 0xc0, !PT ;  /* 0x03fffffe0a0a7812 */ /* 0x000fe200078ec0ff */
[----:B------:R-:W-:Y:S01]  /*1f50*/  BSSY B0, `(.L_x_10908) ;  /* 0x0000029000007945 */ /* 0x000fe20003800000 */
[----:B------:R1:W-:Y:S01]  /*1f60*/  STL.64 [R1+0x130], R16 ;  /* 0x0001301001007387 */ /* 0x0003e20000100a00 */
[----:B------:R-:W3:Y:S01]  /*1f70*/  LDC.64 R2, c[0x0][0xae0] ;  /* 0x0002b800ff027b82 */ /* 0x000ee20000000a00 */
[----:B------:R-:W-:Y:S01]  /*1f80*/  SHF.R.S32.HI R7, RZ, 0x1f, R0 ;  /* 0x0000001fff077819 */ /* 0x000fe20000011400 */
[----:B------:R-:W-:Y:S01]  /*1f90*/  IMAD.IADD R11, R61, 0x1, -R10 ;  /* 0x000000013d0b7824 */ /* 0x000fe200078e0a0a */
[----:B------:R1:W-:Y:S02]  /*1fa0*/  STL [R1+0x13c], R14 ;  /* 0x00013c0e01007387 */ /* 0x0003e40000100800 */
[----:B------:R-:W-:-:S02]  /*1fb0*/  LEA.HI R8, R7, R0, RZ, 0x2 ;  /* 0x0000000007087211 */ /* 0x000fc400078f10ff */
[----:B------:R-:W-:Y:S01]  /*1fc0*/  LEA.HI R7, R7, R0, RZ, 0x5 ;  /* 0x0000000007077211 */ /* 0x000fe200078f28ff */
[----:B------:R-:W4:Y:S01]  /*1fd0*/  LDC R28, c[0x0][0x288] ;  /* 0x0000a200ff1c7b82 */ /* 0x000f220000000800 */
[--C-:B------:R-:W-:Y:S01]  /*1fe0*/  SHF.R.S32.HI R6, RZ, 0x2, R8.reuse ;  /* 0x00000002ff067819 */ /* 0x100fe20000011408 */
[----:B------:R1:W-:Y:S01]  /*1ff0*/  STL.U8 [R1+0x138], RZ ;  /* 0x000138ff01007387 */ /* 0x0003e20000100000 */
[----:B------:R-:W-:Y:S02]  /*2000*/  SHF.R.S32.HI R9, RZ, 0x1f, R8 ;  /* 0x0000001fff097819 */ /* 0x000fe40000011408 */
[----:B------:R-:W-:Y:S01]  /*2010*/  LOP3.LUT R13, R8, 0x7ffffffc, RZ, 0xc0, !PT ;  /* 0x7ffffffc080d7812 */ /* 0x000fe200078ec0ff */
[----:B------:R-:W-:Y:S01]  /*2020*/  IMAD.MOV.U32 R8, RZ, RZ, RZ ;  /* 0x000000ffff087224 */ /* 0x000fe200078e00ff */
[----:B------:R-:W-:Y:S01]  /*2030*/  LEA.HI R9, R9, R6, RZ, 0x3 ;  /* 0x0000000609097211 */ /* 0x000fe200078f18ff */
[----:B------:R-:W4:Y:S01]  /*2040*/  LDC R30, c[0x0][0xad4] ;  /* 0x0002b500ff1e7b82 */ /* 0x000f220000000800 */
[----:B0-----:R-:W-:Y:S01]  /*2050*/  IMAD.MOV.U32 R31, RZ, RZ, R4 ;  /* 0x000000ffff1f7224 */ /* 0x001fe200078e0004 */
[----:B------:R1:W-:Y:S01]  /*2060*/  STL.U8 [R1+0x16c], RZ ;  /* 0x00016cff01007387 */ /* 0x0003e20000100000 */
[----:B------:R-:W-:Y:S01]  /*2070*/  LOP3.LUT R9, R9, 0xfffffff8, RZ, 0xc0, !PT ;  /* 0xfffffff809097812 */ /* 0x000fe200078ec0ff */
[----:B------:R-:W-:-:S04]  /*2080*/  IMAD.IADD R0, R0, 0x1, -R13 ;  /* 0x0000000100007824 */ /* 0x000fc800078e0a0d */
[----:B------:R-:W-:Y:S01]  /*2090*/  IMAD.IADD R10, R6, 0x1, -R9 ;  /* 0x00000001060a7824 */ /* 0x000fe200078e0a09 */
[----:B------:R-:W-:Y:S01]  /*20a0*/  SHF.R.S32.HI R9, RZ, 0x5, R7 ;  /* 0x00000005ff097819 */ /* 0x000fe20000011407 */
[----:B------:R-:W0:Y:S01]  /*20b0*/  LDC R20, c[0x0][0x450] ;  /* 0x00011400ff147b82 */ /* 0x000e220000000800 */
[----:B------:R-:W-:-:S03]  /*20c0*/  IMAD.SHL.U32 R13, R0, 0x2, RZ ;  /* 0x00000002000d7824 */ /* 0x000fc600078e00ff */
[----:B------:R-:W-:Y:S02]  /*20d0*/  IMAD R10, R9, 0x10, R10 ;  /* 0x00000010090a7824 */ /* 0x000fe400078e020a */
[----:B------:R-:W-:Y:S02]  /*20e0*/  IMAD.MOV.U32 R9, RZ, RZ, R5 ;  /* 0x000000ffff097224 */ /* 0x000fe400078e0005 */
[----:B------:R-:W5:Y:S01]  /*20f0*/  LDC.64 R6, c[0x0][0x448] ;  /* 0x00011200ff067b82 */ /* 0x000f620000000a00 */
[----:B------:R-:W-:Y:S02]  /*2100*/  IMAD R12, R11, 0x40, R10 ;  /* 0x000000400b0c7824 */ /* 0x000fe400078e020a */
[----:B---3--:R-:W-:-:S03]  /*2110*/  IMAD.MOV.U32 R10, RZ, RZ, R2 ;  /* 0x000000ffff0a7224 */ /* 0x008fc600078e0002 */
[----:B------:R1:W-:Y:S04]  /*2120*/  STL.64 [R1+0x120], R12 ;  /* 0x0001200c01007387 */ /* 0x0003e80000100a00 */
[----:B----4-:R1:W-:Y:S04]  /*2130*/  STL.128 [R1+0x140], R28 ;  /* 0x0001401c01007387 */ /* 0x0103e80000100c00 */
[----:B0-----:R1:W-:Y:S04]  /*2140*/  STL [R1+0x168], R20 ;  /* 0x0001681401007387 */ /* 0x0013e80000100800 */
[----:B-----5:R1:W-:Y:S01]  /*2150*/  STL.64 [R1+0x160], R6 ;  /* 0x0001600601007387 */ /* 0x0203e20000100a00 */
[----:B--2---:R-:W-:-:S04]  /*2160*/  LEA.HI R11, R15, R15, RZ, 0x1 ;  /* 0x0000000f0f0b7211 */ /* 0x004fc800078f08ff */
[----:B------:R-:W-:Y:S01]  /*2170*/  LOP3.LUT R0, R11, 0xfffffffe, RZ, 0xc0, !PT ;  /* 0xfffffffe0b007812 */ /* 0x000fe200078ec0ff */
[----:B------:R-:W-:-:S04]  /*2180*/  IMAD.MOV.U32 R11, RZ, RZ, R3 ;  /* 0x000000ffff0b7224 */ /* 0x000fc800078e0003 */
[----:B------:R-:W-:Y:S01]  /*2190*/  IMAD.IADD R0, R15, 0x1, -R0 ;  /* 0x000000010f007824 */ /* 0x000fe200078e0a00 */
[----:B------:R1:W-:Y:S04]  /*21a0*/  STL.128 [R1+0x150], R8 ;  /* 0x0001500801007387 */ /* 0x0003e80000100c00 */
[----:B------:R-:W-:-:S04]  /*21b0*/  SHF.L.U32 R15, R0, 0x1f, RZ ;  /* 0x0000001f000f7819 */ /* 0x000fc800000006ff */
[----:B------:R-:W0:Y:S02]  /*21c0*/  SYNCS.PHASECHK.TRANS64.TRYWAIT P0, [R72+URZ+0x32400], R15 ;  /* 0x0324000f480075a7 */ /* 0x000e24000800017f */
[----:B01----:R-:W-:Y:S05]  /*21d0*/  @!P0 BRA `(.L_x_10909) ;  /* 0x0000030800148947 */ /* 0x003fea0003800000 */
.L_x_11094:
[----:B------:R-:W-:Y:S05]  /*21e0*/  BSYNC B0 ;  /* 0x0000000000007941 */ /* 0x000fea0003800000 */
.L_x_10908:
[----:B------:R-:W2:Y:S04]  /*21f0*/  LDL R16, [R1+0x860] ;  /* 0x0008600001107983 */ /* 0x000ea80000100800 */
[----:B------:R-:W3:Y:S04]  /*2200*/  LDL R10, [R1+0x1c] ;  /* 0x00001c00010a7983 */ /* 0x000ee80000100800 */
[----:B------:R1:W5:Y:S01]  /*2210*/  LDL.64 R8, [R1+0x210] ;  /* 0x0002100001087983 */ /* 0x0003620000100a00 */
[----:B------:R-:W-:Y:S01]  /*2220*/  IMAD.MOV.U32 R12, RZ, RZ, R34 ;  /* 0x000000ffff0c7224 */ /* 0x000fe200078e0022 */
[----:B------:R-:W-:Y:S01]  /*2230*/  IADD3 R0, P0, R18, 0x450, RZ ;  /* 0x0000045012007810 */ /* 0x000fe20007f1e0ff */
[----:B------:R-:W-:Y:S01]  /*2240*/  IMAD.MOV.U32 R13, RZ, RZ, R35 ;  /* 0x000000ffff0d7224 */ /* 0x000fe200078e0023 */
[----:B------:R-:W-:Y:S05]  /*2250*/  WARPSYNC.ALL ;  /* 0x0000000000007948 */ /* 0x000fea0003800000 */
[----:B------:R-:W-:Y:S01]  /*2260*/  IMAD.MOV.U32 R14, RZ, RZ, R60 ;  /* 0x000000ffff0e7224 */ /* 0x000fe200078e003c */
[----:B------:R-:W-:Y:S01]  /*2270*/  BSSY B0, `(.L_x_10910) ;  /* 0x0000033000007945 */ /* 0x000fe20003800000 */
[----:B0-----:R-:W-:-:S02]  /*2280*/  IMAD.MOV.U32 R15, RZ, RZ, R63 ;  /* 0x000000ffff0f7224 */ /* 0x001fc400078e003f */
[----:B------:R-:W-:Y:S02]  /*2290*/  IMAD.X R11, RZ, RZ, R19, P0 ;  /* 0x000000ffff0b7224 */ /* 0x000fe400000e0613 */
[----:B------:R-:W-:Y:S01]  /*22a0*/  IMAD.MOV.U32 R26, RZ, RZ, R44 ;  /* 0x000000ffff1a7224 */ /* 0x000fe200078e002c */
[----:B------:R0:W-:Y:S01]  /*22b0*/  STL.128 [R1+0x170], R12 ;  /* 0x0001700c01007387 */ /* 0x0001e20000100c00 */
[----:B------:R-:W-:Y:S02]  /*22c0*/  IMAD.MOV.U32 R27, RZ, RZ, R37 ;  /* 0x000000ffff1b7224 */ /* 0x000fe400078e0025 */
[----:B------:R-:W-:Y:S02]  /*22d0*/  IMAD.MOV.U32 R17, RZ, RZ, R41 ;  /* 0x000000ffff117224 */ /* 0x000fe400078e0029 */
[----:B------:R-:W-:Y:S01]  /*22e0*/  VIADD R237, R73, 0x8 ;  /* 0x0000000849ed7836 */ /* 0x000fe20000000000 */
[----:B------:R-:W-:Y:S01]  /*22f0*/  STL.128 [R1+0x1a0], R24 ;  /* 0x0001a01801007387 */ /* 0x000fe20000100c00 */
[----:B0-----:R-:W-:-:S02]  /*2300*/  IMAD.MOV.U32 R12, RZ, RZ, R62 ;  /* 0x000000ffff0c7224 */ /* 0x001fc400078e003e */
[----:B------:R-:W-:Y:S02]  /*2310*/  IMAD.MOV.U32 R13, RZ, RZ, R65 ;  /* 0x000000ffff0d7224 */ /* 0x000fe400078e0041 */
[----:B------:R-:W-:Y:S02]  /*2320*/  IMAD.MOV.U32 R14, RZ, RZ, R58 ;  /* 0x000000ffff0e7224 */ /* 0x000fe400078e003a */
[----:B------:R-:W-:-:S05]  /*2330*/  IMAD.MOV.U32 R15, RZ, RZ, R59 ;  /* 0x000000ffff0f7224 */ /* 0x000fca00078e003b */
[----:B------:R0:W-:Y:S02]  /*2340*/  STL.128 [R1+0x190], R12 ;  /* 0x0001900c01007387 */ /* 0x0001e40000100c00 */
[----:B0-----:R-:W-:Y:S02]  /*2350*/  IMAD.MOV.U32 R12, RZ, RZ, R56 ;  /* 0x000000ffff0c7224 */ /* 0x001fe400078e0038 */
        /* <DEDUP_REMOVED lines=22> */
[----:B--2---:R-:W-:Y:S02]  /*24c0*/  IMAD.MOV.U32 R12, RZ, RZ, R16 ;  /* 0x000000ffff0c7224 */ /* 0x004fe400078e0010 */
[----:B------:R-:W-:Y:S01]  /*24d0*/  IMAD.MOV.U32 R16, RZ, RZ, R32 ;  /* 0x000000ffff107224 */ /* 0x000fe200078e0020 */
[----:B---3--:R-:W-:-:S02]  /*24e0*/  LOP3.LUT R0, R10, 0x1, RZ, 0xfc, !PT ;  /* 0x000000010a007812 */ /* 0x008fc400078efcff */
[----:B------:R0:W-:Y:S01]  /*24f0*/  STL.128 [R1+0x1f0], R12 ;  /* 0x0001f00c01007387 */ /* 0x0001e20000100c00 */
[----:B------:R1:W-:Y:S01]  /*2500*/  BAR.SYNC.DEFER_BLOCKING R237, 0x100 ;  /* 0x000400ed0000751d */ /* 0x0003e20000010000 */
[----:B------:R-:W-:-:S05]  /*2510*/  ISETP.NE.AND P1, PT, R0, 0x3, PT ;  /* 0x000000030000780c */ /* 0x000fca0003f25270 */
[----:B------:R1:W-:Y:S01]  /*2520*/  STL.128 [R1+0x180], R16 ;  /* 0x0001801001007387 */ /* 0x0003e20000100c00 */
[----:B0-----:R-:W-:Y:S02]  /*2530*/  IMAD.MOV.U32 R12, RZ, RZ, R48 ;  /* 0x000000ffff0c7224 */ /* 0x001fe400078e0030 */
[----:B------:R-:W-:Y:S02]  /*2540*/  IMAD.MOV.U32 R13, RZ, RZ, R45 ;  /* 0x000000ffff0d7224 */ /* 0x000fe400078e002d */
[----:B------:R-:W-:Y:S02]  /*2550*/  IMAD.MOV.U32 R14, RZ, RZ, R43 ;  /* 0x000000ffff0e7224 */ /* 0x000fe400078e002b */
[----:B------:R-:W-:-:S05]  /*2560*/  IMAD.MOV.U32 R15, RZ, RZ, R46 ;  /* 0x000000ffff0f7224 */ /* 0x000fca00078e002e */
[----:B------:R1:W-:Y:S01]  /*2570*/  STL.128 [R1+0x200], R12 ;  /* 0x0002000c01007387 */ /* 0x0003e20000100c00 */
[----:B------:R-:W-:Y:S05]  /*2580*/  @!P1 BRA `(.L_x_10911) ;  /* 0x0000000000049947 */ /* 0x000fea0003800000 */
[----:B------:R-:W-:Y:S01]  /*2590*/  BPT.TRAP 0x1 ;  /* 0x000000040000795c */ /* 0x000fe20000300000 */
.L_x_10911:
[----:B------:R-:W-:Y:S05]  /*25a0*/  BSYNC B0 ;  /* 0x0000000000007941 */ /* 0x000fea0003800000 */
.L_x_10910:
[----:B------:R-:W2:Y:S01]  /*25b0*/  LDL.64 R10, [R1+0x8] ;  /* 0x00000800010a7983 */ /* 0x000ea20000100a00 */
[----:B-----5:R-:W-:Y:S01]  /*25c0*/  SHF.L.U32 R9, R9, 0x1f, RZ ;  /* 0x0000001f09097819 */ /* 0x020fe200000006ff */
[----:B------:R-:W-:Y:S01]  /*25d0*/  BSSY B0, `(.L_x_10912) ;  /* 0x0000006000007945 */ /* 0x000fe20003800000 */
[----:B--2---:R-:W-:-:S05]  /*25e0*/  MOV R11, R10 ;  /* 0x0000000a000b7202 */ /* 0x004fca0000000f00 */
[----:B------:R-:W-:-:S04]  /*25f0*/  IMAD R8, R8, 0x8, R11 ;  /* 0x0000000808087824 */ /* 0x000fc800078e020b */
[----:B------:R0:W2:Y:S01]  /*2600*/  SYNCS.PHASECHK.TRANS64.TRYWAIT P0, [R8+URZ], R9 ;  /* 0x00000009080075a7 */ /* 0x0000a2000800017f */
[----:B------:R-:W-:Y:S05]  /*2610*/  @!P1 BRA `(.L_x_10913) ;  /* 0x0000000000049947 */ /* 0x000fea0003800000 */
[----:B------:R-:W-:Y:S01]  /*2620*/  BPT.TRAP 0x1 ;  /* 0x000000040000795c */ /* 0x000fe20000300000 */
.L_x_10913:
[----:B------:R-:W-:Y:S05]  /*2630*/  BSYNC B0 ;  /* 0x0000000000007941 */ /* 0x000fea0003800000 */
.L_x_10912:
[----:B------:R-:W-:Y:S04]  /*2640*/  BSSY B0, `(.L_x_10914) ;  /* 0x0000004000007945 */ /* 0x000fe80003800000 */
[----:B--2---:R-:W-:Y:S05]  /*2650*/  @P0 BRA `(.L_x_10915) ;  /* 0x0000000000080947 */ /* 0x004fea0003800000 */
[----:B------:R-:W2:Y:S02]  /*2660*/  SYNCS.PHASECHK.TRANS64.TRYWAIT P0, [R8+URZ], R9 ;  /* 0x00000009080075a7 */ /* 0x000ea4000800017f */
[----:B--2---:R-:W-:Y:S05]  /*2670*/  @!P0 BRA `(.L_x_10916) ;  /* 0x0000030400008947 */ /* 0x004fea0003800000 */
.L_x_10915:
[----:B------:R-:W-:Y:S05]  /*2680*/  BSYNC B0 ;  /* 0x0000000000007941 */ /* 0x000fea0003800000 */
.L_x_10914:
[----:B-1----:R-:W3:Y:S04]  /*2690*/  LDL R13, [R1+0x210] ;  /* 0x00021000010d7983 */ /* 0x002ee80000100800 */
[----:B0-2---:R-:W3:Y:S01]  /*26a0*/  LDL.64 R8, [R1+0xa0] ;  /* 0x0000a00001087983 */ /* 0x005ee20000100a00 */
[----:B------:R-:W-:Y:S05]  /*26b0*/  WARPSYNC.ALL ;  /* 0x0000000000007948 */ /* 0x000fea0003800000 */
[----:B------:R-:W2:Y:S04]  /*26c0*/  LDL.64 R20, [R1+0x98] ;  /* 0x0000980001147983 */ /* 0x000ea80000100a00 */
[----:B------:R-:W4:Y:S04]  /*26d0*/  LDL.64 R10, [R1+0x98] ;  /* 0x00009800010a7983 */ /* 0x000f280000100a00 */
[----:B------:R-:W5:Y:S01]  /*26e0*/  LDL.64 R14, [R1+0x98] ;  /* 0x00009800010e7983 */ /* 0x000f620000100a00 */
[----:B---3--:R-:W-:-:S03]  /*26f0*/  IMAD R8, R13, 0x300, R8 ;  /* 0x000003000d087824 */ /* 0x008fc600078e0208 */
[----:B------:R-:W3:Y:S01]  /*2700*/  LDL.64 R16, [R1+0x98] ;  /* 0x0000980001107983 */ /* 0x000ee20000100a00 */
[----:B------:R-:W-:Y:S02]  /*2710*/  R2UR UR7, R9 ;  /* 0x00000000090772ca */ /* 0x000fe400000e0000 */
[C---:B------:R-:W-:Y:S01]  /*2720*/  R2UR UR6, R8.reuse ;  /* 0x00000000080672ca */ /* 0x040fe200000e0000 */
[----:B------:R-:W-:Y:S01]  /*2730*/  WARPGROUP.ARRIVE ;  /* 0x00000000000079c5 */ /* 0x000fe20000000000 */
[----:B------:R-:W3:Y:S01]  /*2740*/  LDL R0, [R1+0x21c] ;  /* 0x00021c0001007983 */ /* 0x000ee20000100800 */
[----:B------:R-:W-:Y:S01]  /*2750*/  VIADD R12, R8, 0x2 ;  /* 0x00000002080c7836 */ /* 0x000fe20000000000 */
[----:B------:R-:W-:Y:S01]  /*2760*/  BSSY B0, `(.L_x_10917) ;  /* 0x000002d000007945 */ /* 0x000fe20003800000 */
[----:B------:R-:W-:Y:S01]  /*2770*/  IMAD.MOV.U32 R13, RZ, RZ, R9 ;  /* 0x000000ffff0d7224 */ /* 0x000fe200078e0009 */
[----:B------:R0:W-:Y:S01]  /*2780*/  STL [R1+0x80], RZ ;  /* 0x000080ff01007387 */ /* 0x0001e20000100800 */
[----:B------:R-:W-:-:S05]  /*2790*/  IMAD.MOV.U32 R234, RZ, RZ, 0x1 ;  /* 0x00000001ffea7424 */ /* 0x000fca00078e00ff */
[----:B------:R0:W-:Y:S04]  /*27a0*/  STL [R1+0x80], R234 ;  /* 0x000080ea01007387 */ /* 0x0001e80000100800 */
[----:B------:R0:W-:Y:S04]  /*27b0*/  STL [R1+0x80], R234 ;  /* 0x000080ea01007387 */ /* 0x0001e80000100800 */
[----:B------:R0:W-:Y:S04]  /*27c0*/  STL [R1+0x80], R234 ;  /* 0x000080ea01007387 */ /* 0x0001e80000100800 */
[----:B------:R0:W-:Y:S01]  /*27d0*/  STL [R1+0x80], R234 ;  /* 0x000080ea01007387 */ /* 0x0001e20000100800 */
[----:B--2---:R-:W-:-:S02]  /*27e0*/  R2UR UR4, R20 ;  /* 0x00000000140472ca */ /* 0x004fc400000e0000 */
[----:B------:R-:W-:Y:S01]  /*27f0*/  R2UR UR5, R21 ;  /* 0x00000000150572ca */ /* 0x000fe200000e0000 */
[----:B----4-:R-:W-:Y:S02]  /*2800*/  VIADD R10, R10, 0x2 ;  /* 0x000000020a0a7836 */ /* 0x010fe40000000000 */
[----:B-----5:R-:W-:Y:S02]  /*2810*/  VIADD R14, R14, 0x4 ;  /* 0x000000040e0e7836 */ /* 0x020fe40000000000 */
[----:B---3--:R-:W-:-:S08]  /*2820*/  VIADD R16, R16, 0x6 ;  /* 0x0000000610107836 */ /* 0x008fd00000000000 */
[----:B------:R-:W-:Y:S01]  /*2830*/  HGMMA.64x96x16.F32.BF16 R24, gdesc[UR4], RZ, !UPT, gsb0 ;  /* 0x01600000041879f0 */ /* 0x000fe2000c0018ff */
[----:B------:R-:W-:Y:S02]  /*2840*/  R2UR UR6, R12 ;  /* 0x000000000c0672ca */ /* 0x000fe400000e0000 */
[----:B------:R-:W-:Y:S02]  /*2850*/  R2UR UR7, R13 ;  /* 0x000000000d0772ca */ /* 0x000fe400000e0000 */
[----:B------:R-:W-:Y:S01]  /*2860*/  R2UR UR4, R10 ;  /* 0x000000000a0472ca */ /* 0x000fe200000e0000 */
[C---:B------:R-:W-:Y:S01]  /*2870*/  VIADD R10, R8.reuse, 0x4 ;  /* 0x00000004080a7836 */ /* 0x040fe20000000000 */
[----:B------:R-:W-:Y:S01]  /*2880*/  R2UR UR5, R11 ;  /* 0x000000000b0572ca */ /* 0x000fe200000e0000 */
[----:B------:R-:W-:Y:S02]  /*2890*/  IMAD.MOV.U32 R11, RZ, RZ, R9 ;  /* 0x000000ffff0b7224 */ /* 0x000fe400078e0009 */
[----:B------:R-:W-:Y:S01]  /*28a0*/  VIADD R8, R8, 0x6 ;  /* 0x0000000608087836 */ /* 0x000fe20000000000 */
[----:B------:R-:W-:-:S02]  /*28b0*/  WARPGROUP.DEPBAR.LE gsb0, 0x0 ;  /* 0x00008000000079c5 */ /* 0x000fc40000010000 */
[----:B------:R-:W-:-:S07]  /*28c0*/  WARPGROUP.ARRIVE ;  /* 0x00000000000079c5 */ /* 0x000fce0000000000 */
[----:B------:R-:W-:Y:S01]  /*28d0*/  HGMMA.64x96x16.F32.BF16 R24, gdesc[UR4], R24, gsb0 ;  /* 0x01600000041879f0 */ /* 0x000fe20008001818 */
[----:B------:R-:W-:Y:S02]  /*28e0*/  R2UR UR6, R10 ;  /* 0x000000000a0672ca */ /* 0x000fe400000e0000 */
[----:B------:R-:W-:Y:S02]  /*28f0*/  R2UR UR7, R11 ;  /* 0x000000000b0772ca */ /* 0x000fe400000e0000 */
[----:B------:R-:W-:Y:S02]  /*2900*/  R2UR UR4, R14 ;  /* 0x000000000e0472ca */ /* 0x000fe400000e0000 */
[----:B------:R-:W-:Y:S02]  /*2910*/  R2UR UR5, R15 ;  /* 0x000000000f0572ca */ /* 0x000fe400000e0000 */
[----:B------:R-:W-:Y:S01]  /*2920*/  LEA.HI R10, R0, R0, RZ, 0x1 ;  /* 0x00000000000a7211 */ /* 0x000fe200078f08ff */
[----:B------:R-:W-:-:S02]  /*2930*/  WARPGROUP.DEPBAR.LE gsb0, 0x0 ;  /* 0x00008000000079c5 */ /* 0x000fc40000010000 */
[----:B------:R-:W-:-:S08]  /*2940*/  WARPGROUP.ARRIVE ;  /* 0x00000000000079c5 */ /* 0x000fd00000000000 */
[----:B------:R-:W-:Y:S01]  /*2950*/  HGMMA.64x96x16.F32.BF16 R24, gdesc[UR4], R24, gsb0 ;  /* 0x01600000041879f0 */ /* 0x000fe20008001818 */
[----:B------:R-:W-:Y:S02]  /*2960*/  R2UR UR6, R8 ;  /* 0x00000000080672ca */ /* 0x000fe400000e0000 */
[----:B------:R-:W-:Y:S02]  /*2970*/  R2UR UR7, R9 ;  /* 0x00000000090772ca */ /* 0x000fe400000e0000 */
[----:B------:R-:W-:Y:S02]  /*2980*/  R2UR UR4, R16 ;  /* 0x00000000100472ca */ /* 0x000fe400000e0000 */
[----:B------:R-:W-:Y:S02]  /*2990*/  R2UR UR5, R17 ;  /* 0x00000000110572ca */ /* 0x000fe400000e0000 */
[----:B------:R-:W-:-:S05]  /*29a0*/  LOP3.LUT R9, R10, 0xfffffffe, RZ, 0xc0, !PT ;  /* 0xfffffffe0a097812 */ /* 0x000fca00078ec0ff */
[----:B------:R-:W-:-:S05]  /*29b0*/  IMAD.IADD R9, R0, 0x1, -R9 ;  /* 0x0000000100097824 */ /* 0x000fca00078e0a09 */
[----:B------:R-:W-:Y:S01]  /*29c0*/  SHF.L.U32 R9, R9, 0x1f, RZ ;  /* 0x0000001f09097819 */ /* 0x000fe200000006ff */
[----:B------:R-:W-:Y:S02]  /*29d0*/  WARPGROUP.DEPBAR.LE gsb0, 0x0 ;  /* 0x00008000000079c5 */ /* 0x000fe40000010000 */
[----:B------:R-:W-:-:S06]  /*29e0*/  WARPGROUP.ARRIVE ;  /* 0x00000000000079c5 */ /* 0x000fcc0000000000 */
[----:B------:R-:W-:Y:S03]  /*29f0*/  HGMMA.64x96x16.F32.BF16 R24, gdesc[UR4], R24, gsb0 ;  /* 0x01600000041879f0 */ /* 0x000fe60008001818 */
[----:B------:R-:W-:Y:S02]  /*2a00*/  WARPGROUP.DEPBAR.LE gsb0, 0x0 ;  /* 0x00008000000079c5 */ /* 0x000fe40000010000 */
[----:B------:R-:W1:Y:S02]  /*2a10*/  SYNCS.PHASECHK.TRANS64.TRYWAIT P0, [R72+URZ+0x32410], R9 ;  /* 0x03241009480075a7 */ /* 0x000e64000800017f */
[----:B01----:R-:W-:Y:S05]  /*2a20*/  @!P0 BRA `(.L_x_10918) ;  /* 0x0000030000288947 */ /* 0x003fea0003800000 */
.L_x_11095:
[----:B------:R-:W-:Y:S05]  /*2a30*/  BSYNC B0 ;  /* 0x0000000000007941 */ /* 0x000fea0003800000 */
.L_x_10917:
[----:B------:R-:W2:Y:S04]  /*2a40*/  LDL R0, [R1+0x54] ;  /* 0x0000540001007983 */ /* 0x000ea80000100800 */
[----:B0-----:R0:W5:Y:S01]  /*2a50*/  LDL.64 R8, [R1+0x210] ;  /* 0x0002100001087983 */ /* 0x0011620000100a00 */
[----:B------:R-:W-:Y:S01]  /*2a60*/  BSSY B0, `(.L_x_10919) ;  /* 0x0000005000007945 */ /* 0x000fe20003800000 */
[----:B--2---:R-:W-:-:S04]  /*2a70*/  LOP3.LUT R0, R0, 0x1, RZ, 0xfc, !PT ;  /* 0x0000000100007812 */ /* 0x004fc800078efcff */
[----:B------:R-:W-:-:S13]  /*2a80*/  ISETP.NE.AND P1, PT, R0, 0x3, PT ;  /* 0x000000030000780c */ /* 0x000fda0003f25270 */
[----:B0-----:R-:W-:Y:S05]  /*2a90*/  @!P1 BRA `(.L_x_10920) ;  /* 0x0000000000049947 */ /* 0x001fea0003800000 */
[----:B------:R-:W-:Y:S01]  /*2aa0*/  BPT.TRAP 0x1 ;  /* 0x000000040000795c */ /* 0x000fe20000300000 */
.L_x_10920:
[----:B------:R-:W-:Y:S05]  /*2ab0*/  BSYNC B0 ;  /* 0x0000000000007941 */ /* 0x000fea0003800000 */
.L_x_10919:
[----:B------:R-:W2:Y:S01]  /*2ac0*/  LDL.64 R10, [R1+0x40] ;  /* 0x00004000010a7983 */ /* 0x000ea20000100a00 */
[----:B-----5:R-:W-:Y:S01]  /*2ad0*/  SHF.L.U32 R9, R9, 0x1f, RZ ;  /* 0x0000001f09097819 */ /* 0x020fe200000006ff */
[----:B------:R-:W-:Y:S01]  /*2ae0*/  BSSY B0, `(.L_x_10921) ;  /* 0x0000006000007945 */ /* 0x000fe20003800000 */
[----:B--2---:R-:W-:-:S05]  /*2af0*/  MOV R11, R10 ;  /* 0x0000000a000b7202 */ /* 0x004fca0000000f00 */
[----:B------:R-:W-:-:S04]  /*2b00*/  IMAD R8, R8, 0x8, R11 ;  /* 0x0000000808087824 */ /* 0x000fc800078e020b */
[----:B------:R0:W1:Y:S01]  /*2b10*/  SYNCS.PHASECHK.TRANS64.TRYWAIT P0, [R8+URZ], R9 ;  /* 0x00000009080075a7 */ /* 0x000062000800017f */
[----:B------:R-:W-:Y:S05]  /*2b20*/  @!P1 BRA `(.L_x_10922) ;  /* 0x0000000000049947 */ /* 0x000fea0003800000 */
[----:B------:R-:W-:Y:S01]  /*2b30*/  BPT.TRAP 0x1 ;  /* 0x000000040000795c */ /* 0x000fe20000300000 */
.L_x_10922:
[----:B------:R-:W-:Y:S05]  /*2b40*/  BSYNC B0 ;  /* 0x0000000000007941 */ /* 0x000fea0003800000 */
.L_x_10921:
[----:B------:R-:W-:Y:S04]  /*2b50*/  BSSY B0, `(.L_x_10923) ;  /* 0x0000004000007945 */ /* 0x000fe80003800000 */
[----:B-1----:R-:W-:Y:S05]  /*2b60*/  @P0 BRA `(.L_x_10924) ;  /* 0x0000000000080947 */ /* 0x002fea0003800000 */
[----:B------:R-:W1:Y:S02]  /*2b70*/  SYNCS.PHASECHK.TRANS64.TRYWAIT P0, [R8+URZ], R9 ;  /* 0x00000009080075a7 */ /* 0x000e64000800017f */
[----:B-1----:R-:W-:Y:S05]  /*2b80*/  @!P0 BRA `(.L_x_10925) ;  /* 0x000002fc00e48947 */ /* 0x002fea0003800000 */
.L_x_10924:
[----:B------:R-:W-:Y:S05]  /*2b90*/  BSYNC B0 ;  /* 0x0000000000007941 */ /* 0x000fea0003800000 */
.L_x_10923:
[----:B------:R-:W2:Y:S04]  /*2ba0*/  LDL R21, [R1+0x210] ;  /* 0x0002100001157983 */ /* 0x000ea80000100800 */
[----:B01----:R-:W2:Y:S04]  /*2bb0*/  LDL.64 R8, [R1+0x118] ;  /* 0x0001180001087983 */ /* 0x003ea80000100a00 */
[----:B------:R-:W3:Y:S04]  /*2bc0*/  LDL R0, [R1+0x90] ;  /* 0x0000900001007983 */ /* 0x000ee80000100800 */
[----:B------:R-:W4:Y:S04]  /*2bd0*/  LDL.64 R10, [R1+0x110] ;  /* 0x00011000010a7983 */ /* 0x000f280000100a00 */
[----:B------:R-:W5:Y:S04]  /*2be0*/  LDL.64 R12, [R1+0x110] ;  /* 0x00011000010c7983 */ /* 0x000f680000100a00 */
[----:B------:R-:W5:Y:S04]  /*2bf0*/  LDL.64 R14, [R1+0x110] ;  /* 0x00011000010e7983 */ /* 0x000f680000100a00 */
[----:B------:R-:W5:Y:S01]  /*2c00*/  LDL.64 R16, [R1+0x110] ;  /* 0x0001100001107983 */ /* 0x000f620000100a00 */
[----:B------:R-:W-:Y:S05]  /*2c10*/  WARPSYNC.ALL ;  /* 0x0000000000007948 */ /* 0x000fea0003800000 */
[----:B------:R-:W-:Y:S01]  /*2c20*/  WARPGROUP.ARRIVE ;  /* 0x00000000000079c5 */ /* 0x000fe20000000000 */
[----:B--2---:R-:W-:Y:S01]  /*2c30*/  IMAD R8, R21, 0xc00, R8 ;  /* 0x00000c0015087824 */ /* 0x004fe200078e0208 */
[----:B------:R-:W-:Y:S01]  /*2c40*/  R2UR UR7, R9 ;  /* 0x00000000090772ca */ /* 0x000fe200000e0000 */
[----:B------:R-:W2:Y:S01]  /*2c50*/  LDL.64 R20, [R1+0x110] ;  /* 0x0001100001147983 */ /* 0x000ea20000100a00 */
[----:B---3--:R-:W-:-:S02]  /*2c60*/  ISETP.NE.U32.AND P0, PT, R0, RZ, PT ;  /* 0x000000ff0000720c */ /* 0x008fc40003f05070 */
[----:B------:R-:W-:Y:S02]  /*2c70*/  R2UR UR6, R8 ;  /* 0x00000000080672ca */ /* 0x000fe400000e0000 */
[----:B----4-:R-:W-:Y:S02]  /*2c80*/  R2UR UR4, R10 ;  /* 0x000000000a0472ca */ /* 0x010fe400000e0000 */
[----:B------:R-:W-:-:S07]  /*2c90*/  R2UR UR5, R11 ;  /* 0x000000000b0572ca */ /* 0x000fce00000e0000 */
[----:B------:R-:W-:-:S06]  /*2ca0*/  VOTEU.ANY UP0, P0 ;  /* 0x00000000003f7886 */ /* 0x000fcc0000000100 */
[----:B------:R-:W-:Y:S01]  /*2cb0*/  HGMMA.64x96x16.F32.BF16 R24, gdesc[UR4], R24, UP0, gsb0 ;  /* 0x01600000041879f0 */ /* 0x000fe2000b801818 */
[----:B-----5:R-:W-:Y:S02]  /*2cc0*/  VIADD R12, R12, 0x2 ;  /* 0x000000020c0c7836 */ /* 0x020fe40000000000 */
[----:B------:R-:W-:Y:S02]  /*2cd0*/  VIADD R10, R8, 0x2 ;  /* 0x00000002080a7836 */ /* 0x000fe40000000000 */
[----:B------:R-:W-:Y:S01]  /*2ce0*/  IMAD.MOV.U32 R11, RZ, RZ, R9 ;  /* 0x000000ffff0b7224 */ /* 0x000fe200078e0009 */
[----:B------:R-:W-:Y:S02]  /*2cf0*/  R2UR UR4, R12 ;  /* 0x000000000c0472ca */ /* 0x000fe400000e0000 */
[----:B------:R-:W-:Y:S02]  /*2d00*/  R2UR UR6, R10 ;  /* 0x000000000a0672ca */ /* 0x000fe400000e0000 */
[----:B------:R-:W-:-:S02]  /*2d10*/  R2UR UR7, R11 ;  /* 0x000000000b0772ca */ /* 0x000fc400000e0000 */
[----:B------:R-:W-:Y:S02]  /*2d20*/  R2UR UR5, R13 ;  /* 0x000000000d0572ca */ /* 0x000fe400000e0000 */
[----:B------:R-:W3:Y:S01]  /*2d30*/  LDL.64 R12, [R1+0x110] ;  /* 0x00011000010c7983 */ /* 0x000ee20000100a00 */
[----:B------:R-:W-:Y:S02]  /*2d40*/  WARPGROUP.DEPBAR.LE gsb0, 0x0 ;  /* 0x00008000000079c5 */ /* 0x000fe40000010000 */
[----:B------:R-:W-:-:S08]  /*2d50*/  WARPGROUP.ARRIVE ;  /* 0x00000000000079c5 */ /* 0x000fd00000000000 */
[----:B------:R-:W-:Y:S01]  /*2d60*/  HGMMA.64x96x16.F32.BF16 R24, gdesc[UR4], R24, gsb0 ;  /* 0x01600000041879f0 */ /* 0x000fe20008001818 */
[----:B------:R-:W-:Y:S02]  /*2d70*/  VIADD R14, R14, 0x4 ;  /* 0x000000040e0e7836 */ /* 0x000fe40000000000 */
[----:B------:R-:W-:Y:S02]  /*2d80*/  VIADD R10, R8, 0x4 ;  /* 0x00000004080a7836 */ /* 0x000fe40000000000 */
[----:B------:R-:W-:Y:S01]  /*2d90*/  IMAD.MOV.U32 R11, RZ, RZ, R9 ;  /* 0x000000ffff0b7224 */ /* 0x000fe200078e0009 */
[----:B------:R-:W-:Y:S02]  /*2da0*/  R2UR UR4, R14 ;  /* 0x000000000e0472ca */ /* 0x000fe400000e0000 */
[----:B------:R-:W-:Y:S02]  /*2db0*/  R2UR UR6, R10 ;  /* 0x000000000a0672ca */ /* 0x000fe400000e0000 */
[----:B------:R-:W-:-:S02]  /*2dc0*/  R2UR UR7, R11 ;  /* 0x000000000b0772ca */ /* 0x000fc400000e0000 */
[----:B------:R-:W-:Y:S02]  /*2dd0*/  R2UR UR5, R15 ;  /* 0x000000000f0572ca */ /* 0x000fe400000e0000 */
[----:B------:R-:W4:Y:S01]  /*2de0*/  LDL.64 R14, [R1+0x110] ;  /* 0x00011000010e7983 */ /* 0x000f220000100a00 */
        /* <DEDUP_REMOVED lines=10> */
[----:B------:R-:W5:Y:S01]  /*2e90*/  LDL.64 R16, [R1+0x110] ;  /* 0x0001100001107983 */ /* 0x000f620000100a00 */
[----:B------:R-:W-:Y:S02]  /*2ea0*/  WARPGROUP.DEPBAR.LE gsb0, 0x0 ;  /* 0x00008000000079c5 */ /* 0x000fe40000010000 */
[----:B------:R-:W-:-:S08]  /*2eb0*/  WARPGROUP.ARRIVE ;  /* 0x00000000000079c5 */ /* 0x000fd00000000000 */
[----:B------:R-:W-:Y:S01]  /*2ec0*/  HGMMA.64x96x16.F32.BF16 R24, gdesc[UR4], R24, gsb0 ;  /* 0x01600000041879f0 */ /* 0x000fe20008001818 */
[----:B--2---:R-:W-:Y:S02]  /*2ed0*/  VIADD R20, R20, 0x400 ;  /* 0x0000040014147836 */ /* 0x004fe40000000000 */
[----:B------:R-:W-:Y:S02]  /*2ee0*/  VIADD R10, R8, 0x300 ;  /* 0x00000300080a7836 */ /* 0x000fe40000000000 */
[----:B------:R-:W-:Y:S01]  /*2ef0*/  IMAD.MOV.U32 R11, RZ, RZ, R9 ;  /* 0x000000ffff0b7224 */ /* 0x000fe200078e0009 */
[----:B------:R-:W-:Y:S02]  /*2f00*/  R2UR UR4, R20 ;  /* 0x00000000140472ca */ /* 0x000fe400000e0000 */
[----:B------:R-:W-:Y:S02]  /*2f10*/  R2UR UR6, R10 ;  /* 0x000000000a0672ca */ /* 0x000fe400000e0000 */
[----:B------:R-:W-:-:S02]  /*2f20*/  R2UR UR7, R11 ;  /* 0x000000000b0772ca */ /* 0x000fc400000e0000 */
[----:B------:R-:W-:Y:S02]  /*2f30*/  R2UR UR5, R21 ;  /* 0x00000000150572ca */ /* 0x000fe400000e0000 */
[----:B------:R-:W2:Y:S01]  /*2f40*/  LDL.64 R20, [R1+0x110] ;  /* 0x0001100001147983 */ /* 0x000ea20000100a00 */
[----:B------:R-:W-:Y:S02]  /*2f50*/  WARPGROUP.DEPBAR.LE gsb0, 0x0 ;  /* 0x00008000000079c5 */ /* 0x000fe40000010000 */
[----:B------:R-:W-:-:S08]  /*2f60*/  WARPGROUP.ARRIVE ;  /* 0x00000000000079c5 */ /* 0x000fd00000000000 */
[----:B------:R-:W-:Y:S01]  /*2f70*/  HGMMA.64x96x16.F32.BF16 R24, gdesc[UR4], R24, gsb0 ;  /* 0x01600000041879f0 */ /* 0x000fe20008001818 */
[----:B---3--:R-:W-:Y:S02]  /*2f80*/  VIADD R12, R12, 0x402 ;  /* 0x000004020c0c7836 */ /* 0x008fe40000000000 */
        /* <DEDUP_REMOVED lines=10> */
[----:B----4-:R-:W-:Y:S02]  /*3030*/  VIADD R14, R14, 0x404 ;  /* 0x000004040e0e7836 */ /* 0x010fe40000000000 */
        /* <DEDUP_REMOVED lines=10> */
[----:B-----5:R-:W-:Y:S02]  /*30e0*/  VIADD R16, R16, 0x406 ;  /* 0x0000040610107836 */ /* 0x020fe40000000000 */
        /* <DEDUP_REMOVED lines=60> */
[----:B------:R-:W-:Y:S01]  /*34b0*/  R2UR UR5, R21 ;  /* 0x00000000150572ca */ /* 0x000fe200000e0000 */
[----:B------:R-:W0:Y:S01]  /*34c0*/  S2R R72, SR_TID.X ;  /* 0x0000000000487919 */ /* 0x000e220000002100 */
[----:B---3--:R-:W-:Y:S01]  /*34d0*/  VIADD R12, R12, 0xc02 ;  /* 0x00000c020c0c7836 */ /* 0x008fe20000000000 */
[----:B------:R-:W-:Y:S02]  /*34e0*/  WARPGROUP.DEPBAR.LE gsb0, 0x0 ;  /* 0x00008000000079c5 */ /* 0x000fe40000010000 */
[----:B------:R-:W-:-:S08]  /*34f0*/  WARPGROUP.ARRIVE ;  /* 0x00000000000079c5 */ /* 0x000fd00000000000 */
[----:B------:R-:W-:Y:S01]  /*3500*/  HGMMA.64x96x16.F32.BF16 R24, gdesc[UR4], R24, gsb0 ;  /* 0x01600000041879f0 */ /* 0x000fe20008001818 */
[----:B0-----:R-:W-:-:S04]  /*3510*/  LOP3.LUT R72, R72, 0x7f, RZ, 0xc0, !PT ;  /* 0x0000007f48487812 */ /* 0x001fc800078ec0ff */
[----:B------:R-:W-:Y:S01]  /*3520*/  ISETP.NE.AND P0, PT, R72, RZ, PT ;  /* 0x000000ff4800720c */ /* 0x000fe20003f05270 */
[----:B------:R-:W-:Y:S02]  /*3530*/  VIADD R10, R8, 0x902 ;  /* 0x00000902080a7836 */ /* 0x000fe40000000000 */
[----:B------:R-:W-:-:S10]  /*3540*/  IMAD.MOV.U32 R11, RZ, RZ, R9 ;  /* 0x000000ffff0b7224 */ /* 0x000fd400078e0009 */
[----:B------:R-:W2:Y:S04]  /*3550*/  @!P0 LDL.64 R74, [R1+0x30] ;  /* 0x00003000014a8983 */ /* 0x000ea80000100a00 */
[----:B------:R-:W3:Y:S01]  /*3560*/  @!P0 LDL R0, [R1+0x210] ;  /* 0x0002100001008983 */ /* 0x000ee20000100800 */
[----:B------:R-:W-:Y:S02]  /*3570*/  R2UR UR6, R10 ;  /* 0x000000000a0672ca */ /* 0x000fe400000e0000 */
[----:B------:R-:W-:Y:S02]  /*3580*/  R2UR UR7, R11 ;  /* 0x000000000b0772ca */ /* 0x000fe400000e0000 */
[----:B------:R-:W-:Y:S02]  /*3590*/  R2UR UR4, R12 ;  /* 0x000000000c0472ca */ /* 0x000fe400000e0000 */
[----:B------:R-:W-:Y:S01]  /*35a0*/  R2UR UR5, R13 ;  /* 0x000000000d0572ca */ /* 0x000fe200000e0000 */
[----:B------:R-:W-:-:S02]  /*35b0*/  WARPGROUP.DEPBAR.LE gsb0, 0x0 ;  /* 0x00008000000079c5 */ /* 0x000fc40000010000 */
[----:B------:R-:W-:-:S10]  /*35c0*/  WARPGROUP.ARRIVE ;  /* 0x00000000000079c5 */ /* 0x000fd40000000000 */
[----:B------:R-:W-:Y:S01]  /*35d0*/  HGMMA.64x96x16.F32.BF16 R24, gdesc[UR4], R24, gsb0 ;  /* 0x01600000041879f0 */ /* 0x000fe20008001818 */
[----:B----4-:R-:W-:Y:S02]  /*35e0*/  VIADD R14, R14, 0xc04 ;  /* 0x00000c040e0e7836 */ /* 0x010fe40000000000 */
[----:B------:R-:W-:Y:S02]  /*35f0*/  VIADD R10, R8, 0x904 ;  /* 0x00000904080a7836 */ /* 0x000fe40000000000 */
[----:B------:R-:W-:Y:S01]  /*3600*/  IMAD.MOV.U32 R11, RZ, RZ, R9 ;  /* 0x000000ffff0b7224 */ /* 0x000fe200078e0009 */
[----:B------:R-:W-:Y:S02]  /*3610*/  R2UR UR4, R14 ;  /* 0x000000000e0472ca */ /* 0x000fe400000e0000 */
[----:B------:R-:W-:Y:S02]  /*3620*/  R2UR UR6, R10 ;  /* 0x000000000a0672ca */ /* 0x000fe400000e0000 */
[----:B------:R-:W-:-:S02]  /*3630*/  R2UR UR7, R11 ;  /* 0x000000000b0772ca */ /* 0x000fc400000e0000 */
[----:B------:R-:W-:Y:S01]  /*3640*/  R2UR UR5, R15 ;  /* 0x000000000f0572ca */ /* 0x000fe200000e0000 */
[----:B------:R-:W-:Y:S01]  /*3650*/  VIADD R8, R8, 0x906 ;  /* 0x0000090608087836 */ /* 0x000fe20000000000 */
[----:B------:R-:W-:Y:S02]  /*3660*/  WARPGROUP.DEPBAR.LE gsb0, 0x0 ;  /* 0x00008000000079c5 */ /* 0x000fe40000010000 */
[----:B------:R-:W-:-:S09]  /*3670*/  WARPGROUP.ARRIVE ;  /* 0x00000000000079c5 */ /* 0x000fd20000000000 */
[----:B------:R-:W-:Y:S01]  /*3680*/  HGMMA.64x96x16.F32.BF16 R24, gdesc[UR4], R24, gsb0 ;  /* 0x01600000041879f0 */ /* 0x000fe20008001818 */
[----:B-----5:R-:W-:Y:S01]  /*3690*/  VIADD R16, R16, 0xc06 ;  /* 0x00000c0610107836 */ /* 0x020fe20000000000 */
[----:B------:R-:W-:Y:S02]  /*36a0*/  R2UR UR6, R8 ;  /* 0x00000000080672ca */ /* 0x000fe400000e0000 */
[----:B------:R-:W-:Y:S02]  /*36b0*/  R2UR UR7, R9 ;  /* 0x00000000090772ca */ /* 0x000fe400000e0000 */
[----:B------:R-:W-:Y:S02]  /*36c0*/  R2UR UR4, R16 ;  /* 0x00000000100472ca */ /* 0x000fe400000e0000 */
[----:B------:R-:W-:Y:S01]  /*36d0*/  R2UR UR5, R17 ;  /* 0x00000000110572ca */ /* 0x000fe200000e0000 */
[----:B------:R-:W-:Y:S04]  /*36e0*/  STL [R1+0x90], R234 ;  /* 0x000090ea01007387 */ /* 0x000fe80000100800 */
[----:B------:R-:W-:Y:S01]  /*36f0*/  STL [R1+0x90], R234 ;  /* 0x000090ea01007387 */ /* 0x000fe20000100800 */
[----:B------:R-:W-:-:S02]  /*3700*/  WARPGROUP.DEPBAR.LE gsb0, 0x0 ;  /* 0x00008000000079c5 */ /* 0x000fc40000010000 */
[----:B------:R-:W-:-:S06]  /*3710*/  WARPGROUP.ARRIVE ;  /* 0x00000000000079c5 */ /* 0x000fcc0000000000 */
[----:B------:R-:W-:Y:S01]  /*3720*/  HGMMA.64x96x16.F32.BF16 R24, gdesc[UR4], R24, gsb0 ;  /* 0x01600000041879f0 */ /* 0x000fe20008001818 */
[----:B--2---:R-:W-:Y:S01]  /*3730*/  @!P0 MOV R75, R74 ;  /* 0x0000004a004b8202 */ /* 0x004fe20000000f00 */
[----:B------:R-:W-:Y:S04]  /*3740*/  STL [R1+0x90], R234 ;  /* 0x000090ea01007387 */ /* 0x000fe80000100800 */
[----:B------:R-:W-:Y:S01]  /*3750*/  STL [R1+0x90], R234 ;  /* 0x000090ea01007387 */ /* 0x000fe20000100800 */
[----:B---3--:R-:W-:-:S03]  /*3760*/  @!P0 IMAD R0, R0, 0x8, R75 ;  /* 0x0000000800008824 */ /* 0x008fc600078e024b */
[----:B------:R-:W-:Y:S04]  /*3770*/  STL [R1+0x90], R234 ;  /* 0x000090ea01007387 */ /* 0x000fe80000100800 */
[----:B------:R-:W-:Y:S04]  /*3780*/  STL [R1+0x90], R234 ;  /* 0x000090ea01007387 */ /* 0x000fe80000100800 */
[----:B------:R-:W-:Y:S01]  /*3790*/  STL [R1+0x90], R234 ;  /* 0x000090ea01007387 */ /* 0x000fe20000100800 */
[----:B------:R-:W-:-:S03]  /*37a0*/  IADD3 R236, -R73, 0xb, RZ ;  /* 0x0000000b49ec7810 */ /* 0x000fc60007ffe1ff */
[----:B------:R-:W-:Y:S01]  /*37b0*/  STL [R1+0x90], R234 ;  /* 0x000090ea01007387 */ /* 0x000fe20000100800 */
[----:B------:R-:W-:-:S03]  /*37c0*/  @!P0 PRMT R0, RZ, 0x654, R0 ;  /* 0x00000654ff008816 */ /* 0x000fc60000000000 */
[----:B------:R-:W-:Y:S04]  /*37d0*/  STL [R1+0x90], R234 ;  /* 0x000090ea01007387 */ /* 0x000fe80000100800 */
[----:B------:R-:W-:Y:S04]  /*37e0*/  STL [R1+0x90], R234 ;  /* 0x000090ea01007387 */ /* 0x000fe80000100800 */
[----:B------:R-:W-:Y:S04]  /*37f0*/  STL [R1+0x90], R234 ;  /* 0x000090ea01007387 */ /* 0x000fe80000100800 */
[----:B------:R-:W-:Y:S04]  /*3800*/  STL [R1+0x90], R234 ;  /* 0x000090ea01007387 */ /* 0x000fe80000100800 */
[----:B------:R-:W-:Y:S04]  /*3810*/  STL [R1+0x90], R234 ;  /* 0x000090ea01007387 */ /* 0x000fe80000100800 */
[----:B------:R-:W-:Y:S04]  /*3820*/  STL [R1+0x90], R234 ;  /* 0x000090ea01007387 */ /* 0x000fe80000100800 */
[----:B------:R-:W-:Y:S04]  /*3830*/  STL [R1+0x90], R234 ;  /* 0x000090ea01007387 */ /* 0x000fe80000100800 */
[----:B------:R-:W-:Y:S01]  /*3840*/  STL [R1+0x90], R234 ;  /* 0x000090ea01007387 */ /* 0x000fe20000100800 */
[----:B------:R-:W-:-:S02]  /*3850*/  WARPGROUP.DEPBAR.LE gsb0, 0x0 ;  /* 0x00008000000079c5 */ /* 0x000fc40000010000 */
[----:B------:R0:W-:Y:S06]  /*3860*/  BAR.ARV R236, 0x100 ;  /* 0x000400ec0000751d */ /* 0x0001ec0000002000 */
[----:B------:R1:W-:Y:S01]  /*3870*/  @!P0 SYNCS.ARRIVE.TRANS64.RED.A1T0 RZ, [R0+URZ], RZ ;  /* 0x000000ff00ff89a7 */ /* 0x0003e2000810043f */
[----:B------:R-:W2:Y:S04]  /*3880*/  LDL R75, [R1+0x70] ;  /* 0x00007000014b7983 */ /* 0x000ea80000100800 */
[----:B------:R-:W3:Y:S04]  /*3890*/  LDL.64 R76, [R1+0x160] ;  /* 0x00016000014c7983 */ /* 0x000ee80000100a00 */
[----:B-1----:R-:W4:Y:S04]  /*38a0*/  LDL R0, [R1+0x13c] ;  /* 0x00013c0001007983 */ /* 0x002f280000100800 */
[----:B------:R-:W5:Y:S04]  /*38b0*/  LDL R78, [R1+0x168] ;  /* 0x00016800014e7983 */ /* 0x000f680000100800 */
[----:B------:R-:W5:Y:S04]  /*38c0*/  LDL.128 R8, [R1+0x140] ;  /* 0x0001400001087983 */ /* 0x000f680000100c00 */
[----:B------:R-:W5:Y:S01]  /*38d0*/  LDL.128 R12, [R1+0x150] ;  /* 0x00015000010c7983 */ /* 0x000f620000100c00 */
[----:B------:R-:W-:Y:S01]  /*38e0*/  BSSY B0, `(.L_x_10926) ;  /* 0x0000044000007945 */ /* 0x000fe20003800000 */
[----:B----4-:R-:W-:-:S04]  /*38f0*/  SHF.R.S32.HI R17, RZ, 0x1f, R0 ;  /* 0x0000001fff117819 */ /* 0x010fc80000011400 */
[----:B------:R-:W-:-:S04]  /*3900*/  LEA.HI R16, R17, R0, RZ, 0x7 ;  /* 0x0000000011107211 */ /* 0x000fc800078f38ff */
[----:B------:R-:W-:-:S05]  /*3910*/  LOP3.LUT R21, R16, 0xffffff80, RZ, 0xc0, !PT ;  /* 0xffffff8010157812 */ /* 0x000fca00078ec0ff */
[----:B------:R-:W-:-:S05]  /*3920*/  IMAD.IADD R21, R0, 0x1, -R21 ;  /* 0x0000000100157824 */ /* 0x000fca00078e0a15 */
[----:B------:R-:W-:-:S04]  /*3930*/  SHF.R.S32.HI R20, RZ, 0x1f, R21 ;  /* 0x0000001fff147819 */ /* 0x000fc80000011415 */
[----:B------:R-:W-:Y:S02]  /*3940*/  LEA.HI R72, R20, R21, RZ, 0x2 ;  /* 0x0000001514487211 */ /* 0x000fe400078f10ff */
[----:B------:R-:W-:Y:S02]  /*3950*/  LEA.HI R17, R17, R0, RZ, 0x2 ;  /* 0x0000000011117211 */ /* 0x000fe400078f10ff */
[--C-:B------:R-:W-:Y:S02]  /*3960*/  SHF.R.S32.HI R73, RZ, 0x2, R72.reuse ;  /* 0x00000002ff497819 */ /* 0x100fe40000011448 */
[----:B------:R-:W-:Y:S02]  /*3970*/  SHF.R.S32.HI R74, RZ, 0x1f, R72 ;  /* 0x0000001fff4a7819 */ /* 0x000fe40000011448 */
[----:B------:R-:W-:Y:S02]  /*3980*/  LOP3.LUT R17, R17, 0xfffffffc, RZ, 0xc0, !PT ;  /* 0xfffffffc11117812 */ /* 0x000fe400078ec0ff */
[----:B------:R-:W-:-:S02]  /*3990*/  LEA.HI R74, R74, R73, RZ, 0x3 ;  /* 0x000000494a4a7211 */ /* 0x000fc400078f18ff */
[----:B------:R-:W-:Y:S02]  /*39a0*/  SHF.R.S32.HI R79, RZ, 0x7, R16 ;  /* 0x00000007ff4f7819 */ /* 0x000fe40000011410 */
[----:B------:R-:W-:Y:S01]  /*39b0*/  LEA.HI R20, R20, R21, RZ, 0x5 ;  /* 0x0000001514147211 */ /* 0x000fe200078f28ff */
[----:B------:R-:W-:Y:S01]  /*39c0*/  IMAD.IADD R17, R0, 0x1, -R17 ;  /* 0x0000000100117824 */ /* 0x000fe200078e0a11 */
[----:B------:R-:W-:Y:S02]  /*39d0*/  LOP3.LUT R74, R74, 0xfffffff8, RZ, 0xc0, !PT ;  /* 0xfffffff84a4a7812 */ /* 0x000fe400078ec0ff */
[----:B------:R-:W-:Y:S02]  /*39e0*/  LEA.HI R16, R16, R79, RZ, 0x1 ;  /* 0x0000004f10107211 */ /* 0x000fe400078f08ff */
[----:B------:R-:W-:Y:S01]  /*39f0*/  SHF.R.S32.HI R20, RZ, 0x5, R20 ;  /* 0x00000005ff147819 */ /* 0x000fe20000011414 */
[----:B------:R-:W-:Y:S01]  /*3a00*/  IMAD.IADD R74, R73, 0x1, -R74 ;  /* 0x00000001494a7824 */ /* 0x000fe200078e0a4a */
[----:B------:R-:W-:-:S02]  /*3a10*/  LOP3.LUT R16, R16, 0x3fffffe, RZ, 0xc0, !PT ;  /* 0x03fffffe10107812 */ /* 0x000fc400078ec0ff */
[----:B------:R-:W-:Y:S01]  /*3a20*/  LEA.HI R0, R17, R17, RZ, 0x1 ;  /* 0x0000001111007211 */ /* 0x000fe200078f08ff */
[----:B--2---:R-:W-:Y:S01]  /*3a30*/  IMAD R73, R75, 0x8, R20 ;  /* 0x000000084b497824 */ /* 0x004fe200078e0214 */
[----:B---3--:R-:W-:Y:S01]  /*3a40*/  ISETP.NE.AND P1, PT, R76, 0x1, PT ;  /* 0x000000014c00780c */ /* 0x008fe20003f25270 */
[----:B------:R-:W-:Y:S01]  /*3a50*/  IMAD.IADD R16, R79, 0x1, -R16 ;  /* 0x000000014f107824 */ /* 0x000fe200078e0a10 */
[----:B------:R-:W-:Y:S01]  /*3a60*/  LOP3.LUT R0, R0, 0x1ffffffe, RZ, 0xc0, !PT ;  /* 0x1ffffffe00007812 */ /* 0x000fe200078ec0ff */
[----:B------:R-:W-:-:S04]  /*3a70*/  IMAD.U32 R73, R73, 0x10, R74 ;  /* 0x0000001049497824 */ /* 0x000fc800078e004a */
[----:B------:R-:W-:Y:S02]  /*3a80*/  IMAD.IADD R0, R17, 0x1, -R0 ;  /* 0x0000000111007824 */ /* 0x000fe400078e0a00 */
[----:B------:R-:W-:-:S04]  /*3a90*/  IMAD R73, R16, 0x40, R73 ;  /* 0x0000004010497824 */ /* 0x000fc800078e0249 */
[----:B------:R-:W-:-:S04]  /*3aa0*/  IMAD R16, R0, 0x8, R73 ;  /* 0x0000000800107824 */ /* 0x000fc800078e0249 */
[----:B------:R-:W-:-:S05]  /*3ab0*/  @P1 IMAD.HI.U32 R77, R16, R77, RZ ;  /* 0x0000004d104d1227 */ /* 0x000fca00078e00ff */
[----:B-----5:R-:W-:Y:S01]  /*3ac0*/  @P1 SHF.R.U32.HI R16, RZ, R78, R77 ;  /* 0x0000004eff101219 */ /* 0x020fe2000001164d */
[----:B------:R-:W-:Y:S01]  /*3ad0*/  IMAD R0, R154, -0x60, R9 ;  /* 0xffffffa09a007824 */ /* 0x000fe200078e0209 */
[----:B------:R-:W-:-:S03]  /*3ae0*/  LOP3.LUT R72, R72, 0x7ffffffc, RZ, 0xc0, !PT ;  /* 0x7ffffffc48487812 */ /* 0x000fc600078ec0ff */
[----:B------:R-:W1:Y:S01]  /*3af0*/  SHFL.IDX PT, R74, R16, RZ, 0x1c1f ;  /* 0x001c1fff104a7589 */ /* 0x000e6200000e0000 */
[----:B------:R-:W-:Y:S02]  /*3b00*/  VIADD R17, R0, 0x61 ;  /* 0x0000006100117836 */ /* 0x000fe40000000000 */
[----:B------:R-:W-:Y:S01]  /*3b10*/  IMAD.IADD R72, R21, 0x1, -R72 ;  /* 0x0000000115487824 */ /* 0x000fe200078e0a48 */
[----:B------:R-:W-:-:S03]  /*3b20*/  ISETP.GE.AND P2, PT, R13, 0x1, PT ;  /* 0x000000010d00780c */ /* 0x000fc60003f46270 */
[----:B------:R-:W-:Y:S02]  /*3b30*/  IMAD R21, R72, -0x2, R17 ;  /* 0xfffffffe48157824 */ /* 0x000fe400078e0211 */
[----:B------:R-:W-:Y:S02]  /*3b40*/  VIADD R17, R0, 0x60 ;  /* 0x0000006000117836 */ /* 0x000fe40000000000 */
[----:B------:R-:W-:Y:S01]  /*3b50*/  IMAD.IADD R0, R21, 0x1, -R8 ;  /* 0x0000000115007824 */ /* 0x000fe200078e0a08 */
[----:B------:R-:W-:Y:S01]  /*3b60*/  LOP3.LUT R21, RZ, R10, RZ, 0x33, !PT ;  /* 0x0000000aff157212 */ /* 0x000fe200078e33ff */
[----:B------:R-:W-:Y:S02]  /*3b70*/  IMAD.MOV.U32 R73, RZ, RZ, -0x60 ;  /* 0xffffffa0ff497424 */ /* 0x000fe400078e00ff */
[----:B------:R-:W-:Y:S02]  /*3b80*/  IMAD R17, R72, -0x2, R17 ;  /* 0xfffffffe48117824 */ /* 0x000fe400078e0211 */
[----:B------:R-:W-:-:S02]  /*3b90*/  IMAD R73, R154, R73, 0x60 ;  /* 0x000000609a497424 */ /* 0x000fc400078e0249 */
[C---:B------:R-:W-:Y:S02]  /*3ba0*/  IMAD.IADD R20, R0.reuse, 0x1, R11 ;  /* 0x0000000100147824 */ /* 0x040fe400078e020b */
[----:B------:R-:W-:Y:S02]  /*3bb0*/  IMAD.IADD R21, R0, 0x1, R21 ;  /* 0x0000000100157824 */ /* 0x000fe400078e0215 */
[----:B------:R-:W-:Y:S01]  /*3bc0*/  IMAD R72, R72, -0x2, R73 ;  /* 0xfffffffe48487824 */ /* 0x000fe200078e0249 */
[----:B-1----:R-:W-:Y:S01]  /*3bd0*/  VIADDMNMX R0, R74, R20, R17, PT ;  /* 0x000000144a007246 */ /* 0x002fe20003800111 */
[----:B------:R-:W-:Y:S02]  /*3be0*/  IMAD.IADD R73, R73, 0x1, R12 ;  /* 0x0000000149497824 */ /* 0x000fe400078e020c */
[----:B------:R-:W-:Y:S01]  /*3bf0*/  IMAD.IADD R10, R21, 0x1, R74 ;  /* 0x00000001150a7824 */ /* 0x000fe200078e024a */
[----:B0-----:R-:W-:Y:S06]  /*3c00*/  @!P2 BRA `(.L_x_10927) ;  /* 0x000000000044a947 */ /* 0x001fec0003800000 */
[----:B------:R-:W-:Y:S01]  /*3c10*/  IADD3 R11, -R8, R9, R74 ;  /* 0x00000009080b7210 */ /* 0x000fe20007ffe14a */
[----:B------:R-:W-:Y:S03]  /*3c20*/  BSSY B1, `(.L_x_10928) ;  /* 0x000000c000017945 */ /* 0x000fe60003800000 */
[----:B------:R-:W-:-:S13]  /*3c30*/  ISETP.GT.AND P1, PT, R11, -0x1, PT ;  /* 0xffffffff0b00780c */ /* 0x000fda0003f24270 */
[----:B------:R-:W-:Y:S05]  /*3c40*/  @P1 BRA `(.L_x_10929) ;  /* 0x0000000000181947 */ /* 0x000fea0003800000 */
[----:B------:R-:W-:Y:S02]  /*3c50*/  ISETP.NE.AND P1, PT, R13, 0x1, PT ;  /* 0x000000010d00780c */ /* 0x000fe40003f25270 */
[----:B------:R-:W-:-:S11]  /*3c60*/  LOP3.LUT R11, RZ, R11, RZ, 0x33, !PT ;  /* 0x0000000bff0b7212 */ /* 0x000fd600078e33ff */
[----:B------:R-:W-:-:S05]  /*3c70*/  @P1 IMAD.HI.U32 R12, R11, R14, RZ ;  /* 0x0000000e0b0c1227 */ /* 0x000fca00078e00ff */
[----:B------:R-:W-:-:S04]  /*3c80*/  @P1 SHF.R.U32.HI R11, RZ, R15, R12 ;  /* 0x0000000fff0b1219 */ /* 0x000fc8000001160c */
[----:B------:R-:W-:Y:S01]  /*3c90*/  LOP3.LUT R11, RZ, R11, RZ, 0x33, !PT ;  /* 0x0000000bff0b7212 */ /* 0x000fe200078e33ff */
[----:B------:R-:W-:Y:S06]  /*3ca0*/  BRA `(.L_x_10930) ;  /* 0x00000000000c7947 */ /* 0x000fec0003800000 */
.L_x_10929:
[----:B------:R-:W-:-:S13]  /*3cb0*/  ISETP.NE.AND P1, PT, R13, 0x1, PT ;  /* 0x000000010d00780c */ /* 0x000fda0003f25270 */
[----:B------:R-:W-:-:S05]  /*3cc0*/  @P1 IMAD.HI.U32 R12, R11, R14, RZ ;  /* 0x0000000e0b0c1227 */ /* 0x000fca00078e00ff */
[----:B------:R-:W-:-:S07]  /*3cd0*/  @P1 SHF.R.U32.HI R11, RZ, R15, R12 ;  /* 0x0000000fff0b1219 */ /* 0x000fce000001160c */
.L_x_10930:
[----:B------:R-:W-:Y:S05]  /*3ce0*/  BSYNC B1 ;  /* 0x0000000000017941 */ /* 0x000fea0003800000 */
.L_x_10928:
[----:B------:R-:W-:-:S05]  /*3cf0*/  IMAD R11, R11, R13, R72 ;  /* 0x0000000d0b0b7224 */ /* 0x000fca00078e0248 */
[----:B------:R-:W-:Y:S02]  /*3d00*/  VIMNMX R10, R10, R11, !PT ;  /* 0x0000000b0a0a7248 */ /* 0x000fe40007fe0100 */
[----:B------:R-:W-:-:S07]  /*3d10*/  VIADDMNMX R0, R11, R13, R0, PT ;  /* 0x0000000d0b007246 */ /* 0x000fce0003800100 */
.L_x_10927:
[----:B------:R-:W-:Y:S05]  /*3d20*/  BSYNC B0 ;  /* 0x0000000000007941 */ /* 0x000fea0003800000 */
.L_x_10926:
[C---:B------:R-:W-:Y:S01]  /*3d30*/  ISETP.GE.AND P1, PT, R73.reuse, 0x2, PT ;  /* 0x000000024900780c */ /* 0x040fe20003f26270 */
[----:B------:R-:W0:Y:S01]  /*3d40*/  SHFL.IDX PT, R16, R16, 0x1, 0x1c1f ;  /* 0x003c1f0010107f89 */ /* 0x000e2200000e0000 */
[C---:B------:R-:W-:Y:S01]  /*3d50*/  ISETP.GE.AND P5, PT, R73.reuse, 0xa, PT ;  /* 0x0000000a4900780c */ /* 0x040fe20003fa6270 */
[----:B------:R-:W-:Y:S01]  /*3d60*/  BSSY B0, `(.L_x_10931) ;  /* 0x0000087000007945 */ /* 0x000fe20003800000 */
        /* <DEDUP_REMOVED lines=127> */
.L_x_10934:
[----:B------:R-:W-:-:S13]  /*4560*/  ISETP.NE.AND P6, PT, R13, 0x1, PT ;  /* 0x000000010d00780c */ /* 0x000fda0003fc5270 */
[----:B------:R-:W-:-:S05]  /*4570*/  @P6 IMAD.HI.U32 R14, R8, R14, RZ ;  /* 0x0000000e080e6227 */ /* 0x000fca00078e00ff */
[----:B------:R-:W-:-:S07]  /*4580*/  @P6 SHF.R.U32.HI R8, RZ, R15, R14 ;  /* 0x0000000fff086219 */ /* 0x000fce000001160e */
.L_x_10935:
[----:B------:R-:W-:Y:S05]  /*4590*/  BSYNC B1 ;  /* 0x0000000000017941 */ /* 0x000fea0003800000 */
.L_x_10933:
[----:B------:R-:W-:-:S05]  /*45a0*/  IMAD R9, R8, R13, R72 ;  /* 0x0000000d08097224 */ /* 0x000fca00078e0248 */
[----:B------:R-:W-:Y:S02]  /*45b0*/  VIADDMNMX R0, R9, R13, R0, PT ;  /* 0x0000000d09007246 */ /* 0x000fe40003800100 */
[----:B------:R-:W-:-:S07]  /*45c0*/  VIMNMX R10, R10, R9, !PT ;  /* 0x000000090a0a7248 */ /* 0x000fce0007fe0100 */
.L_x_10932:
[----:B------:R-:W-:Y:S05]  /*45d0*/  BSYNC B0 ;  /* 0x0000000000007941 */ /* 0x000fea0003800000 */
.L_x_10931:
[C---:B------:R-:W-:Y:S01]  /*45e0*/  ISETP.GT.AND P1, PT, R10.reuse, 0x1, !P1 ;  /* 0x000000010a00780c */ /* 0x040fe20004f24270 */
[----:B------:R-:W2:Y:S01]  /*45f0*/  LDL R21, [R1+0x240] ;  /* 0x0002400001157983 */ /* 0x000ea20000100800 */
[----:B------:R-:W-:Y:S02]  /*4600*/  ISETP.GT.AND P2, PT, R10, 0x8, !P2 ;  /* 0x000000080a00780c */ /* 0x000fe40005744270 */
[C---:B------:R-:W-:Y:S01]  /*4610*/  ISETP.LT.OR P1, PT, R0.reuse, 0x2, P1 ;  /* 0x000000020000780c */ /* 0x040fe20000f21670 */
[----:B------:R-:W3:Y:S01]  /*4620*/  LDL R162, [R1+0x334] ;  /* 0x0003340001a27983 */ /* 0x000ee20000100800 */
[----:B------:R-:W-:Y:S02]  /*4630*/  ISETP.LT.OR P2, PT, R0, 0x9, P2 ;  /* 0x000000090000780c */ /* 0x000fe40001741670 */
[----:B------:R-:W-:Y:S01]  /*4640*/  FSEL R61, R27, -INF , !P1 ;  /* 0xff8000001b3d7808 */ /* 0x000fe20004800000 */
[----:B------:R-:W4:Y:S01]  /*4650*/  LDL R15, [R1+0x210] ;  /* 0x00021000010f7983 */ /* 0x000f220000100800 */
[----:B------:R-:W-:-:S02]  /*4660*/  ISETP.NE.AND P1, PT, R12, RZ, PT ;  /* 0x000000ff0c00720c */ /* 0x000fc40003f25270 */
[----:B------:R-:W-:Y:S01]  /*4670*/  FSEL R57, R30, -INF , !P2 ;  /* 0xff8000001e397808 */ /* 0x000fe20005000000 */
[----:B------:R-:W5:Y:S01]  /*4680*/  LDL R14, [R1+0x250] ;  /* 0x00025000010e7983 */ /* 0x000f620000100800 */
[----:B------:R-:W-:Y:S02]  /*4690*/  ISETP.GT.AND P1, PT, R10, 0x9, !P1 ;  /* 0x000000090a00780c */ /* 0x000fe40004f24270 */
[----:B------:R-:W-:Y:S01]  /*46a0*/  ISETP.NE.AND P2, PT, R29, RZ, PT ;  /* 0x000000ff1d00720c */ /* 0x000fe20003f45270 */
[----:B------:R-:W2:Y:S01]  /*46b0*/  LDL R16, [R1+0x260] ;  /* 0x0002600001107983 */ /* 0x000ea20000100800 */
[----:B------:R-:W-:Y:S02]  /*46c0*/  ISETP.LT.OR P1, PT, R0, 0xa, P1 ;  /* 0x0000000a0000780c */ /* 0x000fe40000f21670 */
[----:B------:R-:W-:Y:S01]  /*46d0*/  ISETP.NE.AND P6, PT, R32, RZ, PT ;  /* 0x000000ff2000720c */ /* 0x000fe20003fc5270 */
[----:B------:R-:W4:Y:S01]  /*46e0*/  LDL R20, [R1+0x270] ;  /* 0x0002700001147983 */ /* 0x000f220000100800 */
[----:B------:R-:W-:-:S02]  /*46f0*/  FSEL R53, R31, -INF , !P1 ;  /* 0xff8000001f357808 */ /* 0x000fc40004800000 */
[----:B------:R-:W-:Y:S01]  /*4700*/  ISETP.NE.AND P1, PT, R25, RZ, PT ;  /* 0x000000ff1900720c */ /* 0x000fe20003f25270 */
[----:B------:R-:W4:Y:S01]  /*4710*/  LDL R17, [R1+0x338] ;  /* 0x0003380001117983 */ /* 0x000f220000100800 */
[----:B------:R-:W-:Y:S02]  /*4720*/  FMNMX.FTZ R9, R231, R158, !PT ;  /* 0x0000009ee7097209 */ /* 0x000fe40007810000 */
[----:B------:R-:W-:Y:S01]  /*4730*/  ISETP.GT.AND P1, PT, R10, 0x10, !P1 ;  /* 0x000000100a00780c */ /* 0x000fe20004f24270 */
[----:B------:R-:W4:Y:S01]  /*4740*/  LDL R68, [R1+0x258] ;  /* 0x0002580001447983 */ /* 0x000f220000100800 */
[----:B------:R-:W-:Y:S02]  /*4750*/  FMNMX.FTZ R9, R156, R9, !PT ;  /* 0x000000099c097209 */ /* 0x000fe40007810000 */
[----:B------:R-:W-:Y:S01]  /*4760*/  ISETP.LT.OR P1, PT, R0, 0x11, P1 ;  /* 0x000000110000780c */ /* 0x000fe20000f21670 */
[----:B------:R-:W4:Y:S01]  /*4770*/  LDL R72, [R1+0x264] ;  /* 0x0002640001487983 */ /* 0x000f220000100800 */
[----:B------:R-:W-:-:S02]  /*4780*/  FMNMX.FTZ R12, R148, R9, !PT ;  /* 0x00000009940c7209 */ /* 0x000fc40007810000 */
[----:B------:R-:W-:Y:S01]  /*4790*/  FSEL R210, R34, -INF , !P1 ;  /* 0xff80000022d27808 */ /* 0x000fe20004800000 */
[----:B------:R-:W4:Y:S01]  /*47a0*/  LDL R74, [R1+0x268] ;  /* 0x00026800014a7983 */ /* 0x000f220000100800 */
[----:B------:R-:W-:Y:S02]  /*47b0*/  ISETP.NE.AND P1, PT, R28, RZ, PT ;  /* 0x000000ff1c00720c */ /* 0x000fe40003f25270 */
[C---:B------:R-:W-:Y:S01]  /*47c0*/  ISETP.GT.AND P3, PT, R10.reuse, 0x50, !P3 ;  /* 0x000000500a00780c */ /* 0x040fe20005f64270 */
[----:B------:R-:W4:Y:S01]  /*47d0*/  LDL R76, [R1+0x26c] ;  /* 0x00026c00014c7983 */ /* 0x000f220000100800 */
[C---:B------:R-:W-:Y:S02]  /*47e0*/  ISETP.GT.AND P1, PT, R10.reuse, 0x11, !P1 ;  /* 0x000000110a00780c */ /* 0x040fe40004f24270 */
[----:B------:R-:W-:Y:S01]  /*47f0*/  ISETP.GT.AND P4, PT, R10, 0x51, !P4 ;  /* 0x000000510a00780c */ /* 0x000fe20006784270 */
[----:B------:R-:W4:Y:S01]  /*4800*/  LDL R78, [R1+0x274] ;  /* 0x00027400014e7983 */ /* 0x000f220000100800 */
[----:B------:R-:W-:-:S02]  /*4810*/  ISETP.LT.OR P1, PT, R0, 0x12, P1 ;  /* 0x000000120000780c */ /* 0x000fc40000f21670 */
[C---:B------:R-:W-:Y:S01]  /*4820*/  ISETP.GT.AND P5, PT, R10.reuse, 0x58, !P5 ;  /* 0x000000580a00780c */ /* 0x040fe20006fa4270 */
[----:B------:R-:W4:Y:S01]  /*4830*/  LDL R80, [R1+0x278] ;  /* 0x0002780001507983 */ /* 0x000f220000100800 */
[----:B------:R-:W-:Y:S02]  /*4840*/  FSEL R209, R35, -INF , !P1 ;  /* 0xff80000023d17808 */ /* 0x000fe40004800000 */
[----:B------:R-:W-:Y:S01]  /*4850*/  ISETP.GT.AND P1, PT, R10, 0x18, !P2 ;  /* 0x000000180a00780c */ /* 0x000fe20005724270 */
[----:B------:R-:W4:Y:S01]  /*4860*/  LDL R82, [R1+0x27c] ;  /* 0x00027c0001527983 */ /* 0x000f220000100800 */
[----:B------:R-:W-:Y:S02]  /*4870*/  ISETP.NE.AND P2, PT, R11, RZ, PT ;  /* 0x000000ff0b00720c */ /* 0x000fe40003f45270 */
[----:B------:R-:W-:Y:S01]  /*4880*/  ISETP.LT.OR P1, PT, R0, 0x19, P1 ;  /* 0x000000190000780c */ /* 0x000fe20000f21670 */
[----:B------:R-:W4:Y:S01]  /*4890*/  LDL R84, [R1+0x284] ;  /* 0x0002840001547983 */ /* 0x000f220000100800 */
[----:B------:R-:W-:-:S02]  /*48a0*/  FMNMX.FTZ R11, R163, R12, !PT ;  /* 0x0000000ca30b7209 */ /* 0x000fc40007810000 */
[----:B------:R-:W-:Y:S01]  /*48b0*/  FSEL R167, R38, -INF , !P1 ;  /* 0xff80000026a77808 */ /* 0x000fe20004800000 */
[----:B------:R-:W4:Y:S01]  /*48c0*/  LDL R86, [R1+0x288] ;  /* 0x0002880001567983 */ /* 0x000f220000100800 */
[----:B------:R-:W-:Y:S02]  /*48d0*/  ISETP.GT.AND P1, PT, R10, 0x19, !P6 ;  /* 0x000000190a00780c */ /* 0x000fe40007724270 */
[----:B------:R-:W-:Y:S01]  /*48e0*/  FMNMX.FTZ R12, R164, R11, !PT ;  /* 0x0000000ba40c7209 */ /* 0x000fe20007810000 */
[----:B------:R-:W4:Y:S01]  /*48f0*/  LDL R88, [R1+0x28c] ;  /* 0x00028c0001587983 */ /* 0x000f220000100800 */
[----:B------:R-:W-:Y:S02]  /*4900*/  ISETP.LT.OR P1, PT, R0, 0x1a, P1 ;  /* 0x0000001a0000780c */ /* 0x000fe40000f21670 */
[----:B------:R-:W-:Y:S01]  /*4910*/  ISETP.NE.AND P6, PT, R52, RZ, PT ;  /* 0x000000ff3400720c */ /* 0x000fe20003fc5270 */
[----:B------:R-:W4:Y:S01]  /*4920*/  LDL R90, [R1+0x294] ;  /* 0x00029400015a7983 */ /* 0x000f220000100800 */
[----:B------:R-:W-:-:S02]  /*4930*/  FSEL R208, R39, -INF , !P1 ;  /* 0xff80000027d07808 */ /* 0x000fc40004800000 */
[----:B------:R-:W-:Y:S01]  /*4940*/  ISETP.NE.AND P1, PT, R33, RZ, PT ;  /* 0x000000ff2100720c */ /* 0x000fe20003f25270 */
[----:B------:R-:W4:Y:S01]  /*4950*/  LDL R92, [R1+0x298] ;  /* 0x00029800015c7983 */ /* 0x000f220000100800 */
[----:B------:R-:W-:Y:S02]  /*4960*/  ISETP.LT.OR P3, PT, R0, 0x51, P3 ;  /* 0x000000510000780c */ /* 0x000fe40001f61670 */
[----:B------:R-:W-:Y:S01]  /*4970*/  ISETP.GT.AND P1, PT, R10, 0x20, !P1 ;  /* 0x000000200a00780c */ /* 0x000fe20004f24270 */
[----:B------:R-:W4:Y:S01]  /*4980*/  LDL R94, [R1+0x29c] ;  /* 0x00029c00015e7983 */ /* 0x000f220000100800 */
[C---:B------:R-:W-:Y:S02]  /*4990*/  ISETP.LT.OR P4, PT, R0.reuse, 0x52, P4 ;  /* 0x000000520000780c */ /* 0x040fe40002781670 */
[----:B------:R-:W-:Y:S01]  /*49a0*/  ISETP.LT.OR P1, PT, R0, 0x21, P1 ;  /* 0x000000210000780c */ /* 0x000fe20000f21670 */
[----:B------:R-:W4:Y:S01]  /*49b0*/  LDL R96, [R1+0x2a4] ;  /* 0x0002a40001607983 */ /* 0x000f220000100800 */
[----:B------:R-:W-:-:S02]  /*49c0*/  FSEL R195, R66, -INF , !P3 ;  /* 0xff80000042c37808 */ /* 0x000fc40005800000 */
[----:B------:R-:W-:Y:S01]  /*49d0*/  FSEL R196, R42, -INF , !P1 ;  /* 0xff8000002ac47808 */ /* 0x000fe20004800000 */
[----:B------:R-:W4:Y:S01]  /*49e0*/  LDL R66, [R1+0x254] ;  /* 0x0002540001427983 */ /* 0x000f220000100800 */
[----:B------:R-:W-:Y:S02]  /*49f0*/  ISETP.NE.AND P1, PT, R36, RZ, PT ;  /* 0x000000ff2400720c */ /* 0x000fe40003f25270 */
[----:B------:R-:W-:Y:S01]  /*4a00*/  ISETP.LT.OR P5, PT, R0, 0x59, P5 ;  /* 0x000000590000780c */ /* 0x000fe20002fa1670 */
[----:B------:R-:W4:Y:S01]  /*4a10*/  LDL R98, [R1+0x2a8] ;  /* 0x0002a80001627983 */ /* 0x000f220000100800 */
[----:B------:R-:W-:Y:S02]  /*4a20*/  ISETP.GT.AND P1, PT, R10, 0x21, !P1 ;  /* 0x000000210a00780c */ /* 0x000fe40004f24270 */
[----:B------:R-:W-:Y:S01]  /*4a30*/  FSEL R199, R67, -INF , !P4 ;  /* 0xff80000043c77808 */ /* 0x000fe20006000000 */
[----:B------:R-:W4:Y:S01]  /*4a40*/  LDL R100, [R1+0x2ac] ;  /* 0x0002ac0001647983 */ /* 0x000f220000100800 */
[----:B------:R-:W-:-:S02]  /*4a50*/  ISETP.LT.OR P1, PT, R0, 0x22, P1 ;  /* 0x000000220000780c */ /* 0x000fc40000f21670 */
[----:B------:R-:W-:Y:S01]  /*4a60*/  FSEL R203, R70, -INF , !P5 ;  /* 0xff80000046cb7808 */ /* 0x000fe20006800000 */
[----:B------:R-:W4:Y:S01]  /*4a70*/  LDL R28, [R1+0x2b0] ;  /* 0x0002b000011c7983 */ /* 0x000f220000100800 */
[----:B------:R-:W-:Y:S02]  /*4a80*/  FSEL R200, R43, -INF , !P1 ;  /* 0xff8000002bc87808 */ /* 0x000fe40004800000 */
[----:B------:R-:W-:Y:S01]  /*4a90*/  ISETP.NE.AND P1, PT, R37, RZ, PT ;  /* 0x000000ff2500720c */ /* 0x000fe20003f25270 */
[----:B------:R-:W4:Y:S03]  /*4aa0*/  LDL R70, [R1+0x25c] ;  /* 0x00025c0001467983 */ /* 0x000f260000100800 */
[----:B------:R-:W-:Y:S01]  /*4ab0*/  ISETP.GT.AND P1, PT, R10, 0x28, !P1 ;  /* 0x000000280a00780c */ /* 0x000fe20004f24270 */
[----:B------:R-:W4:Y:S03]  /*4ac0*/  LDL R102, [R1+0x2b4] ;  /* 0x0002b40001667983 */ /* 0x000f260000100800 */
[----:B------:R-:W-:Y:S01]  /*4ad0*/  ISETP.LT.OR P1, PT, R0, 0x29, P1 ;  /* 0x000000290000780c */ /* 0x000fe20000f21670 */
[----:B------:R-:W4:Y:S03]  /*4ae0*/  LDL R104, [R1+0x2b8] ;  /* 0x0002b80001687983 */ /* 0x000f260000100800 */
[----:B------:R-:W-:Y:S01]  /*4af0*/  FSEL R204, R46, -INF , !P1 ;  /* 0xff8000002ecc7808 */ /* 0x000fe20004800000 */
[----:B------:R-:W4:Y:S01]  /*4b00*/  LDL R106, [R1+0x2bc] ;  /* 0x0002bc00016a7983 */ /* 0x000f220000100800 */
[----:B------:R-:W-:-:S03]  /*4b10*/  ISETP.NE.AND P1, PT, R40, RZ, PT ;  /* 0x000000ff2800720c */ /* 0x000fc60003f25270 */
[----:B------:R-:W4:Y:S01]  /*4b20*/  LDL R30, [R1+0x2c0] ;  /* 0x0002c000011e7983 */ /* 0x000f220000100800 */
[----:B------:R-:W-:-:S03]  /*4b30*/  ISETP.GT.AND P1, PT, R10, 0x29, !P1 ;  /* 0x000000290a00780c */ /* 0x000fc60004f24270 */
[----:B------:R-:W4:Y:S01]  /*4b40*/  LDL R108, [R1+0x2c4] ;  /* 0x0002c400016c7983 */ /* 0x000f220000100800 */
[----:B------:R-:W-:-:S03]  /*4b50*/  ISETP.LT.OR P1, PT, R0, 0x2a, P1 ;  /* 0x0000002a0000780c */ /* 0x000fc60000f21670 */
        /* <DEDUP_REMOVED lines=40> */
[----:B------:R-:W-:-:S02]  /*4de0*/  ISETP.GT.AND P1, PT, R10, RZ, !P2 ;  /* 0x000000ff0a00720c */ /* 0x000fc40005724270 */
[----:B------:R-:W-:Y:S01]  /*4df0*/  ISETP.NE.AND P2, PT, R60, RZ, PT ;  /* 0x000000ff3c00720c */ /* 0x000fe20003f45270 */
[----:B------:R-:W4:Y:S01]  /*4e00*/  LDL R138, [R1+0x314] ;  /* 0x00031400018a7983 */ /* 0x000f220000100800 */
[----:B------:R-:W-:Y:S02]  /*4e10*/  ISETP.LT.OR P1, PT, R0, 0x1, P1 ;  /* 0x000000010000780c */ /* 0x000fe40000f21670 */
[----:B------:R-:W-:Y:S01]  /*4e20*/  ISETP.GT.AND P2, PT, R10, 0x49, !P2 ;  /* 0x000000490a00780c */ /* 0x000fe20005744270 */
[----:B------:R-:W4:Y:S01]  /*4e30*/  LDL R140, [R1+0x318] ;  /* 0x00031800018c7983 */ /* 0x000f220000100800 */
[----:B------:R-:W-:Y:S02]  /*4e40*/  FSEL R91, R26, -INF , !P1 ;  /* 0xff8000001a5b7808 */ /* 0x000fe40004800000 */
[----:B------:R-:W-:Y:S01]  /*4e50*/  ISETP.GT.AND P1, PT, R10, 0x41, !P6 ;  /* 0x000000410a00780c */ /* 0x000fe20007724270 */
[----:B------:R-:W4:Y:S01]  /*4e60*/  LDL R26, [R1+0x2a0] ;  /* 0x0002a000011a7983 */ /* 0x000f220000100800 */
[----:B------:R-:W-:-:S02]  /*4e70*/  FMNMX.FTZ R8, R91, R61, !PT ;  /* 0x0000003d5b087209 */ /* 0x000fc40007810000 */
[----:B------:R-:W-:Y:S01]  /*4e80*/  ISETP.LT.OR P1, PT, R0, 0x42, P1 ;  /* 0x000000420000780c */ /* 0x000fe20000f21670 */
[----:B------:R-:W4:Y:S01]  /*4e90*/  LDL R142, [R1+0x31c] ;  /* 0x00031c00018e7983 */ /* 0x000f220000100800 */
[----:B------:R-:W-:Y:S02]  /*4ea0*/  FMNMX.FTZ R8, R57, R8, !PT ;  /* 0x0000000839087209 */ /* 0x000fe40007810000 */
[----:B------:R-:W-:Y:S01]  /*4eb0*/  FSEL R198, R59, -INF , !P1 ;  /* 0xff8000003bc67808 */ /* 0x000fe20004800000 */
[----:B------:R-:W4:Y:S01]  /*4ec0*/  LDL R42, [R1+0x320] ;  /* 0x00032000012a7983 */ /* 0x000f220000100800 */
[----:B------:R-:W-:Y:S02]  /*4ed0*/  FMNMX.FTZ R9, R53, R8, !PT ;  /* 0x0000000835097209 */ /* 0x000fe40007810000 */
[----:B------:R-:W-:Y:S01]  /*4ee0*/  ISETP.NE.AND P1, PT, R56, RZ, PT ;  /* 0x000000ff3800720c */ /* 0x000fe20003f25270 */
[----:B------:R-:W4:Y:S01]  /*4ef0*/  LDL R144, [R1+0x324] ;  /* 0x0003240001907983 */ /* 0x000f220000100800 */
[----:B------:R-:W-:-:S02]  /*4f00*/  FMNMX.FTZ R8, R210, R9, !PT ;  /* 0x00000009d2087209 */ /* 0x000fc40007810000 */
[----:B------:R-:W-:Y:S01]  /*4f10*/  FMNMX.FTZ R9, R165, R12, !PT ;  /* 0x0000000ca5097209 */ /* 0x000fe20007810000 */
[----:B------:R-:W4:Y:S01]  /*4f20*/  LDL R146, [R1+0x328] ;  /* 0x0003280001927983 */ /* 0x000f220000100800 */
[----:B------:R-:W-:Y:S02]  /*4f30*/  FMNMX.FTZ R8, R209, R8, !PT ;  /* 0x00000008d1087209 */ /* 0x000fe40007810000 */
[----:B------:R-:W-:Y:S01]  /*4f40*/  FMNMX.FTZ R9, R166, R9, !PT ;  /* 0x00000009a6097209 */ /* 0x000fe20007810000 */
[----:B------:R-:W4:Y:S01]  /*4f50*/  LDL R150, [R1+0x32c] ;  /* 0x00032c0001967983 */ /* 0x000f220000100800 */
[----:B------:R-:W-:Y:S02]  /*4f60*/  FMNMX.FTZ R11, R167, R8, !PT ;  /* 0x00000008a70b7209 */ /* 0x000fe40007810000 */
[----:B------:R-:W-:Y:S01]  /*4f70*/  FMNMX.FTZ R8, R176, R9, !PT ;  /* 0x00000009b0087209 */ /* 0x000fe20007810000 */
        /* <DEDUP_REMOVED lines=14> */
[----:B------:R-:W-:Y:S01]  /*5060*/  ISETP.GT.AND P1, PT, R10, 0x48, !P1 ;  /* 0x000000480a00780c */ /* 0x000fe20004f24270 */
        /* <DEDUP_REMOVED lines=13> */
[----:B------:R-:W-:-:S02]  /*5140*/  ISETP.LT.OR P1, PT, R0, 0x49, P1 ;  /* 0x000000490000780c */ /* 0x000fc40000f21670 */
[----:B------:R-:W-:Y:S01]  /*5150*/  FMNMX.FTZ R9, R180, R9, !PT ;  /* 0x00000009b4097209 */ /* 0x000fe20007810000 */
[----:B------:R-:W4:Y:S01]  /*5160*/  LDL R50, [R1+0x360] ;  /* 0x0003600001327983 */ /* 0x000f220000100800 */
[----:B------:R-:W-:Y:S02]  /*5170*/  FMNMX.FTZ R11, R193, R12, !PT ;  /* 0x0000000cc10b7209 */ /* 0x000fe40007810000 */
[----:B------:R-:W-:Y:S01]  /*5180*/  ISETP.NE.AND P6, PT, R24, RZ, PT ;  /* 0x000000ff1800720c */ /* 0x000fe20003fc5270 */
[----:B------:R-:W4:Y:S01]  /*5190*/  LDL R39, [R1+0x364] ;  /* 0x0003640001277983 */ /* 0x000f220000100800 */
[----:B------:R-:W-:Y:S02]  /*51a0*/  FMNMX.FTZ R9, R184, R9, !PT ;  /* 0x00000009b8097209 */ /* 0x000fe40007810000 */
[----:B------:R-:W-:Y:S01]  /*51b0*/  ISETP.LT.OR P2, PT, R0, 0x4a, P2 ;  /* 0x0000004a0000780c */ /* 0x000fe20001741670 */
[----:B------:R-:W4:Y:S01]  /*51c0*/  LDL R24, [R1+0x290] ;  /* 0x0002900001187983 */ /* 0x000f220000100800 */
[----:B------:R-:W-:-:S02]  /*51d0*/  FSEL R202, R62, -INF , !P1 ;  /* 0xff8000003eca7808 */ /* 0x000fc40004800000 */
[----:B------:R-:W-:Y:S01]  /*51e0*/  FMNMX.FTZ R11, R198, R11, !PT ;  /* 0x0000000bc60b7209 */ /* 0x000fe20007810000 */
[----:B------:R-:W4:Y:S01]  /*51f0*/  LDL R41, [R1+0x368] ;  /* 0x0003680001297983 */ /* 0x000f220000100800 */
[----:B------:R-:W-:Y:S02]  /*5200*/  ISETP.GT.AND P6, PT, R10, 0x59, !P6 ;  /* 0x000000590a00780c */ /* 0x000fe400077c4270 */
[----:B------:R-:W-:Y:S01]  /*5210*/  FMNMX.FTZ R10, R186, R9, !PT ;  /* 0x00000009ba0a7209 */ /* 0x000fe20007810000 */
[----:B------:R-:W4:Y:S01]  /*5220*/  LDL R43, [R1+0x36c] ;  /* 0x00036c00012b7983 */ /* 0x000f220000100800 */
[----:B------:R-:W-:Y:S02]  /*5230*/  FSEL R205, R63, -INF , !P2 ;  /* 0xff8000003fcd7808 */ /* 0x000fe40005000000 */
        /* <DEDUP_REMOVED lines=9> */
[----:B------:R-:W-:Y:S01]  /*52d0*/  ISETP.LT.OR P6, PT, R0, 0x5a, P6 ;  /* 0x0000005a0000780c */ /* 0x000fe200037c1670 */
[----:B------:R-:W4:Y:S01]  /*52e0*/  LDL R49, [R1+0x37c] ;  /* 0x00037c0001317983 */ /* 0x000f220000100800 */
[----:B------:R-:W-:-:S02]  /*52f0*/  FMNMX.FTZ R8, R199, R8, !PT ;  /* 0x00000008c7087209 */ /* 0x000fc40007810000 */
[----:B------:R-:W-:Y:S01]  /*5300*/  FMNMX.FTZ R10, R189, R10, !PT ;  /* 0x0000000abd0a7209 */ /* 0x000fe20007810000 */
[----:B------:R-:W4:Y:S01]  /*5310*/  LDL R54, [R1+0x380] ;  /* 0x0003800001367983 */ /* 0x000f220000100800 */
[----:B------:R-:W-:Y:S02]  /*5320*/  FSEL R206, R71, -INF , !P6 ;  /* 0xff80000047ce7808 */ /* 0x000fe40007000000 */
[----:B------:R-:W-:Y:S01]  /*5330*/  FMNMX.FTZ R11, R203, R8, !PT ;  /* 0x00000008cb0b7209 */ /* 0x000fe20007810000 */
[----:B------:R-:W0:Y:S03]  /*5340*/  SHFL.BFLY PT, R9, R10, 0x2, 0x1f ;  /* 0x0c401f000a097f89 */ /* 0x000e2600000e0000 */
[----:B------:R-:W-:Y:S01]  /*5350*/  FMNMX.FTZ R11, R206, R11, !PT ;  /* 0x0000000bce0b7209 */ /* 0x000fe20007810000 */
[----:B------:R-:W4:Y:S04]  /*5360*/  LDL R51, [R1+0x384] ;  /* 0x0003840001337983 */ /* 0x000f280000100800 */
[----:B------:R-:W-:Y:S04]  /*5370*/  STL.64 [R1+0x220], R10 ;  /* 0x0002200a01007387 */ /* 0x000fe80000100a00 */
[----:B------:R-:W2:Y:S04]  /*5380*/  LDL R13, [R1+0x224] ;  /* 0x00022400010d7983 */ /* 0x000ea80000100800 */
[----:B------:R-:W4:Y:S04]  /*5390*/  LDL R55, [R1+0x388] ;  /* 0x0003880001377983 */ /* 0x000f280000100800 */
[----:B------:R-:W4:Y:S01]  /*53a0*/  LDL R59, [R1+0x38c] ;  /* 0x00038c00013b7983 */ /* 0x000f220000100800 */
[----:B0-----:R-:W-:-:S03]  /*53b0*/  FMNMX.FTZ R0, R10, R9, !PT ;  /* 0x000000090a007209 */ /* 0x001fc60007810000 */
[----:B------:R-:W4:Y:S04]  /*53c0*/  LDL R56, [R1+0x390] ;  /* 0x0003900001387983 */ /* 0x000f280000100800 */
[----:B------:R-:W0:Y:S04]  /*53d0*/  SHFL.BFLY PT, R9, R0, 0x1, 0x1f ;  /* 0x0c201f0000097f89 */ /* 0x000e2800000e0000 */
[----:B------:R-:W4:Y:S04]  /*53e0*/  LDL R63, [R1+0x394] ;  /* 0x00039400013f7983 */ /* 0x000f280000100800 */
[----:B------:R-:W4:Y:S04]  /*53f0*/  LDL R65, [R1+0x398] ;  /* 0x0003980001417983 */ /* 0x000f280000100800 */
[----:B------:R-:W4:Y:S04]  /*5400*/  LDL R67, [R1+0x39c] ;  /* 0x00039c0001437983 */ /* 0x000f280000100800 */
[----:B------:R-:W4:Y:S04]  /*5410*/  LDL R58, [R1+0x3a0] ;  /* 0x0003a000013a7983 */ /* 0x000f280000100800 */
[----:B------:R-:W4:Y:S01]  /*5420*/  LDL R69, [R1+0x3a4] ;  /* 0x0003a40001457983 */ /* 0x000f220000100800 */
[----:B0-----:R-:W-:-:S03]  /*5430*/  FMNMX.FTZ R12, R0, R9, !PT ;  /* 0x00000009000c7209 */ /* 0x001fc60007810000 */
[----:B------:R-:W4:Y:S04]  /*5440*/  LDL R71, [R1+0x3a8] ;  /* 0x0003a80001477983 */ /* 0x000f280000100800 */
[----:B------:R0:W-:Y:S04]  /*5450*/  STL [R1+0x220], R12 ;  /* 0x0002200c01007387 */ /* 0x0001e80000100800 */
[----:B------:R-:W4:Y:S04]  /*5460*/  LDL R64, [R1+0x220] ;  /* 0x0002200001407983 */ /* 0x000f280000100800 */
[----:B------:R-:W4:Y:S04]  /*5470*/  LDL.64 R8, [R1+0xa8] ;  /* 0x0000a80001087983 */ /* 0x000f280000100a00 */
[----:B0-----:R-:W4:Y:S04]  /*5480*/  LDL R12, [R1+0x280] ;  /* 0x00028000010c7983 */ /* 0x001f280000100800 */
[----:B------:R-:W4:Y:S04]  /*5490*/  LDL R73, [R1+0x3ac] ;  /* 0x0003ac0001497983 */ /* 0x000f280000100800 */
        /* <DEDUP_REMOVED lines=40> */
[----:B---3--:R-:W-:Y:S04]  /*5720*/  STL [R1+0x334], R162 ;  /* 0x000334a201007387 */ /* 0x008fe80000100800 */
[----:B-----5:R-:W-:Y:S04]  /*5730*/  STL [R1+0x250], R14 ;  /* 0x0002500e01007387 */ /* 0x020fe80000100800 */
[----:B--2---:R-:W0:Y:S02]  /*5740*/  SHFL.BFLY PT, R0, R13, 0x2, 0x1f ;  /* 0x0c401f000d007f89 */ /* 0x004e2400000e0000 */
[----:B0-----:R-:W-:-:S05]  /*5750*/  FMNMX.FTZ R0, R0, R13, !PT ;  /* 0x0000000d00007209 */ /* 0x001fca0007810000 */
[----:B------:R-:W0:Y:S04]  /*5760*/  SHFL.BFLY PT, R13, R0, 0x1, 0x1f ;  /* 0x0c201f00000d7f89 */ /* 0x000e2800000e0000 */
[----:B------:R1:W-:Y:S01]  /*5770*/  STL [R1+0x260], R16 ;  /* 0x0002601001007387 */ /* 0x0003e20000100800 */
[----:B----4-:R-:W-:Y:S01]  /*5780*/  FMUL.FTZ R161, R21, R64 ;  /* 0x0000004015a17220 */ /* 0x010fe20000410000 */
[----:B------:R-:W-:Y:S02]  /*5790*/  FSETP.NEU.FTZ.AND P1, PT, R64, -INF , PT ;  /* 0xff8000004000780b */ /* 0x000fe40003f3d000 */
[----:B0-----:R-:W-:Y:S02]  /*57a0*/  FMNMX.FTZ R0, R0, R13, !PT ;  /* 0x0000000d00007209 */ /* 0x001fe40007810000 */
[----:B------:R-:W-:-:S02]  /*57b0*/  FSEL R161, R161, RZ, P1 ;  /* 0x000000ffa1a17208 */ /* 0x000fc40000800000 */
[C---:B------:R-:W-:Y:S01]  /*57c0*/  FSETP.NEU.FTZ.AND P1, PT, R0.reuse, -INF , PT ;  /* 0xff8000000000780b */ /* 0x040fe20003f3d000 */
[----:B------:R-:W-:Y:S01]  /*57d0*/  FMUL.FTZ R162, R0, R21 ;  /* 0x0000001500a27220 */ /* 0x000fe20000410000 */
[----:B------:R-:W-:-:S04]  /*57e0*/  IMAD R8, R15, 0xc00, R8 ;  /* 0x00000c000f087824 */ /* 0x000fc800078e0208 */
[----:B------:R-:W-:Y:S01]  /*57f0*/  FSEL R162, R162, RZ, P1 ;  /* 0x000000ffa2a27208 */ /* 0x000fe20000800000 */
[----:B------:R0:W-:Y:S01]  /*5800*/  STL [R1+0x270], R20 ;  /* 0x0002701401007387 */ /* 0x0001e20000100800 */
[-CC-:B------:R-:W-:Y:S01]  /*5810*/  FFMA.FTZ R231, R231, R21.reuse, -R161.reuse ;  /* 0x00000015e7e77223 */ /* 0x180fe200000108a1 */
[-CC-:B------:R-:W-:Y:S01]  /*5820*/  FFMA.FTZ R13, R156, R21.reuse, -R161.reuse ;  /* 0x000000159c0d7223 */ /* 0x180fe200000108a1 */
[-CC-:B------:R-:W-:Y:S01]  /*5830*/  FFMA.FTZ R14, R148, R21.reuse, -R161.reuse ;  /* 0x00000015940e7223 */ /* 0x180fe200000108a1 */
[----:B------:R2:W-:Y:S01]  /*5840*/  STL [R1+0x280], R12 ;  /* 0x0002800c01007387 */ /* 0x0005e20000100800 */
[-CC-:B------:R-:W-:Y:S01]  /*5850*/  FFMA.FTZ R15, R91, R21.reuse, -R162.reuse ;  /* 0x000000155b0f7223 */ /* 0x180fe200000108a2 */
[-CC-:B-1----:R-:W-:Y:S02]  /*5860*/  FFMA.FTZ R16, R61, R21.reuse, -R162.reuse ;  /* 0x000000153d107223 */ /* 0x182fe400000108a2 */
[----:B------:R1:W-:Y:S01]  /*5870*/  STL [R1+0x338], R17 ;  /* 0x0003381101007387 */ /* 0x0003e20000100800 */
[-CC-:B0-----:R-:W-:Y:S01]  /*5880*/  FFMA.FTZ R20, R53, R21.reuse, -R162.reuse ;  /* 0x0000001535147223 */ /* 0x181fe200000108a2 */
[-C--:B--2---:R-:W-:Y:S01]  /*5890*/  FFMA.FTZ R12, R158, R21.reuse, -R161 ;  /* 0x000000159e0c7223 */ /* 0x084fe200000108a1 */
[----:B-1----:R-:W-:Y:S01]  /*58a0*/  FFMA.FTZ R17, R57, R21, -R162 ;  /* 0x0000001539117223 */ /* 0x002fe200000108a2 */
[----:B------:R-:W-:Y:S08]  /*58b0*/  MUFU.EX2 R231, R231 ;  /* 0x000000e700e77308 */ /* 0x000ff00000000800 */
[----:B------:R-:W0:Y:S08]  /*58c0*/  MUFU.EX2 R12, R12 ;  /* 0x0000000c000c7308 */ /* 0x000e300000000800 */
[----:B------:R-:W-:Y:S08]  /*58d0*/  MUFU.EX2 R13, R13 ;  /* 0x0000000d000d7308 */ /* 0x000ff00000000800 */
[----:B------:R-:W1:Y:S08]  /*58e0*/  MUFU.EX2 R14, R14 ;  /* 0x0000000e000e7308 */ /* 0x000e700000000800 */
[----:B------:R-:W-:Y:S08]  /*58f0*/  MUFU.EX2 R15, R15 ;  /* 0x0000000f000f7308 */ /* 0x000ff00000000800 */
[----:B------:R-:W2:Y:S08]  /*5900*/  MUFU.EX2 R16, R16 ;  /* 0x0000001000107308 */ /* 0x000eb00000000800 */
[----:B------:R-:W-:Y:S08]  /*5910*/  MUFU.EX2 R17, R17 ;  /* 0x0000001100117308 */ /* 0x000ff00000000800 */
[----:B------:R-:W3:Y:S01]  /*5920*/  MUFU.EX2 R20, R20 ;  /* 0x0000001400147308 */ /* 0x000ee20000000800 */
[----:B------:R-:W-:-:S02]  /*5930*/  R2UR UR6, R8 ;  /* 0x00000000080672ca */ /* 0x000fc400000e0000 */
[----:B------:R-:W-:Y:S02]  /*5940*/  R2UR UR7, R9 ;  /* 0x00000000090772ca */ /* 0x000fe400000e0000 */
[----:B0-----:R-:W-:Y:S02]  /*5950*/  F2FP.BF16.F32.PACK_AB R156, R12, R231 ;  /* 0x000000e70c9c723e */ /* 0x001fe400000010ff */
[----:B-1----:R-:W-:Y:S02]  /*5960*/  F2FP.BF16.F32.PACK_AB R158, R14, R13 ;  /* 0x0000000d0e9e723e */ /* 0x002fe400000010ff */
[----:B--2---:R-:W-:Y:S01]  /*5970*/  F2FP.BF16.F32.PACK_AB R157, R16, R15 ;  /* 0x0000000f109d723e */ /* 0x004fe200000010ff */
[----:B------:R-:W-:Y:S04]  /*5980*/  STL [R1+0x254], R66 ;  /* 0x0002544201007387 */ /* 0x000fe80000100800 */
[----:B------:R-:W-:Y:S01]  /*5990*/  STL [R1+0x258], R68 ;  /* 0x0002584401007387 */ /* 0x000fe20000100800 */
[----:B---3--:R-:W-:-:S03]  /*59a0*/  F2FP.BF16.F32.PACK_AB R159, R20, R17 ;  /* 0x00000011149f723e */ /* 0x008fc600000010ff */
[----:B------:R-:W-:Y:S04]  /*59b0*/  STL [R1+0x25c], R70 ;  /* 0x00025c4601007387 */ /* 0x000fe80000100800 */
        /* <DEDUP_REMOVED lines=89> */
[----:B------:R0:W-:Y:S01]  /*5f50*/  STL [R1+0x3dc], R93 ;  /* 0x0003dc5d01007387 */ /* 0x0001e20000100800 */
[----:B------:R1:W-:Y:S06]  /*5f60*/  BAR.SYNC.DEFER_BLOCKING R237, 0x100 ;  /* 0x000400ed0000751d */ /* 0x0003ec0000010000 */
[----:B0-----:R-:W-:-:S06]  /*5f70*/  WARPGROUP.ARRIVE ;  /* 0x00000000000079c5 */ /* 0x001fcc0000000000 */
[----:B------:R-:W-:Y:S01]  /*5f80*/  HGMMA.64x256x16.F32.BF16 R24, R156, gdesc[UR4].tnspB, RZ, !UPT, gsb0 ;  /* 0x43e000049c187df0 */ /* 0x000fe2000c0018ff */
[----:B------:R0:W-:Y:S01]  /*5f90*/  STL [R1+0x3d0], R212 ;  /* 0x0003d0d401007387 */ /* 0x0001e20000100800 */
[-CC-:B------:R-:W-:Y:S01]  /*5fa0*/  FFMA.FTZ R163, R163, R21.reuse, -R161.reuse ;  /* 0x00000015a3a37223 */ /* 0x180fe200000108a1 */
[-CC-:B------:R-:W-:Y:S02]  /*5fb0*/  FFMA.FTZ R164, R164, R21.reuse, -R161.reuse ;  /* 0x00000015a4a47223 */ /* 0x180fe400000108a1 */
[----:B------:R2:W-:Y:S01]  /*5fc0*/  STL [R1+0x3e0], R211 ;  /* 0x0003e0d301007387 */ /* 0x0005e20000100800 */
[-CC-:B------:R-:W-:Y:S01]  /*5fd0*/  FFMA.FTZ R167, R167, R21.reuse, -R162.reuse ;  /* 0x00000015a7a77223 */ /* 0x180fe200000108a2 */
[-CC-:B------:R-:W-:Y:S01]  /*5fe0*/  FFMA.FTZ R208, R208, R21.reuse, -R162.reuse ;  /* 0x00000015d0d07223 */ /* 0x180fe200000108a2 */
[-CC-:B0-----:R-:W-:Y:S01]  /*5ff0*/  FFMA.FTZ R212, R166, R21.reuse, -R161.reuse ;  /* 0x00000015a6d47223 */ /* 0x181fe200000108a1 */
[-CC-:B------:R-:W-:Y:S01]  /*6000*/  FFMA.FTZ R166, R209, R21.reuse, -R162.reuse ;  /* 0x00000015d1a67223 */ /* 0x180fe200000108a2 */
[-C--:B--2---:R-:W-:Y:S01]  /*6010*/  FFMA.FTZ R211, R165, R21.reuse, -R161 ;  /* 0x00000015a5d37223 */ /* 0x084fe200000108a1 */
[----:B------:R-:W-:Y:S01]  /*6020*/  FFMA.FTZ R165, R210, R21, -R162 ;  /* 0x00000015d2a57223 */ /* 0x000fe200000108a2 */
[----:B------:R0:W-:Y:S01]  /*6030*/  STL [R1+0x418], R171 ;  /* 0x000418ab01007387 */ /* 0x0001e20000100800 */
[----:B------:R-:W-:Y:S08]  /*6040*/  MUFU.EX2 R163, R163 ;  /* 0x000000a300a37308 */ /* 0x000ff00000000800 */
[----:B------:R-:W2:Y:S08]  /*6050*/  MUFU.EX2 R164, R164 ;  /* 0x000000a400a47308 */ /* 0x000eb00000000800 */
[----:B------:R-:W-:Y:S08]  /*6060*/  MUFU.EX2 R211, R211 ;  /* 0x000000d300d37308 */ /* 0x000ff00000000800 */
[----:B------:R-:W3:Y:S08]  /*6070*/  MUFU.EX2 R212, R212 ;  /* 0x000000d400d47308 */ /* 0x000ef00000000800 */
[----:B------:R-:W-:Y:S08]  /*6080*/  MUFU.EX2 R165, R165 ;  /* 0x000000a500a57308 */ /* 0x000ff00000000800 */
[----:B------:R-:W4:Y:S08]  /*6090*/  MUFU.EX2 R166, R166 ;  /* 0x000000a600a67308 */ /* 0x000f300000000800 */
[----:B------:R-:W-:Y:S08]  /*60a0*/  MUFU.EX2 R167, R167 ;  /* 0x000000a700a77308 */ /* 0x000ff00000000800 */
[----:B0-----:R-:W0:Y:S01]  /*60b0*/  MUFU.EX2 R171, R208 ;  /* 0x000000d000ab7308 */ /* 0x001e220000000800 */
[----:B------:R5:W-:Y:S04]  /*60c0*/  STL [R1+0x414], R10 ;  /* 0x0004140a01007387 */ /* 0x000be80000100800 */
[----:B------:R1:W-:Y:S01]  /*60d0*/  STL [R1+0x440], R11 ;  /* 0x0004400b01007387 */ /* 0x0003e20000100800 */
[----:B-----5:R-:W-:-:S02]  /*60e0*/  VIADD R10, R8, 0x80 ;  /* 0x00000080080a7836 */ /* 0x020fc40000000000 */
[----:B-1----:R-:W-:-:S03]  /*60f0*/  IMAD.MOV.U32 R11, RZ, RZ, R9 ;  /* 0x000000ffff0b7224 */ /* 0x002fc600078e0009 */
[----:B------:R-:W-:Y:S02]  /*6100*/  R2UR UR6, R10 ;  /* 0x000000000a0672ca */ /* 0x000fe400000e0000 */
[----:B------:R-:W-:Y:S01]  /*6110*/  R2UR UR7, R11 ;  /* 0x000000000b0772ca */ /* 0x000fe200000e0000 */
[----:B------:R1:W-:Y:S04]  /*6120*/  STL [R1+0x3e4], R227 ;  /* 0x0003e4e301007387 */ /* 0x0003e80000100800 */
        /* <DEDUP_REMOVED lines=24> */
[----:B--2---:R-:W-:Y:S01]  /*62b0*/  F2FP.BF16.F32.PACK_AB R156, R164, R163 ;  /* 0x000000a3a49c723e */ /* 0x004fe200000010ff */
[--C-:B------:R-:W-:Y:S01]  /*62c0*/  FFMA.FTZ R209, R200, R21, -R162.reuse ;  /* 0x00000015c8d17223 */ /* 0x100fe200000108a2 */
[----:B---3--:R-:W-:Y:S01]  /*62d0*/  F2FP.BF16.F32.PACK_AB R158, R212, R211 ;  /* 0x000000d3d49e723e */ /* 0x008fe200000010ff */
[----:B------:R-:W-:Y:S01]  /*62e0*/  FFMA.FTZ R207, R207, R21, -R162 ;  /* 0x00000015cfcf7223 */ /* 0x000fe200000108a2 */
[----:B----4-:R-:W-:Y:S01]  /*62f0*/  F2FP.BF16.F32.PACK_AB R157, R166, R165 ;  /* 0x000000a5a69d723e */ /* 0x010fe200000010ff */
[----:B------:R-:W-:Y:S01]  /*6300*/  VIADD R10, R8, 0x100 ;  /* 0x00000100080a7836 */ /* 0x000fe20000000000 */
[----:B0-----:R-:W-:Y:S01]  /*6310*/  F2FP.BF16.F32.PACK_AB R159, R171, R167 ;  /* 0x000000a7ab9f723e */ /* 0x001fe200000010ff */
[----:B------:R-:W-:Y:S01]  /*6320*/  STL.128 [R1+0x250], R24 ;  /* 0x0002501801007387 */ /* 0x000fe20000100c00 */
[----:B------:R-:W-:Y:S02]  /*6330*/  IMAD.MOV.U32 R11, RZ, RZ, R9 ;  /* 0x000000ffff0b7224 */ /* 0x000fe400078e0009 */
[----:B------:R-:W-:Y:S01]  /*6340*/  FFMA.FTZ R174, R174, R21, -R161 ;  /* 0x00000015aeae7223 */ /* 0x000fe200000108a1 */
[----:B------:R-:W-:Y:S01]  /*6350*/  FADD.FTZ R12, R231, R12 ;  /* 0x0000000ce70c7221 */ /* 0x000fe20000010000 */
[----:B------:R-:W-:Y:S01]  /*6360*/  STL.128 [R1+0x260], R28 ;  /* 0x0002601c01007387 */ /* 0x000fe20000100c00 */
[----:B------:R-:W-:Y:S01]  /*6370*/  FADD.FTZ R16, R15, R16 ;  /* 0x000000100f107221 */ /* 0x000fe20000010000 */
[----:B-1----:R-:W0:Y:S02]  /*6380*/  LDC R227, c[0x0][0x450] ;  /* 0x00011400ffe37b82 */ /* 0x002e240000000800 */
[----:B------:R-:W-:Y:S04]  /*6390*/  STL.128 [R1+0x270], R32 ;  /* 0x0002702001007387 */ /* 0x000fe80000100c00 */
        /* <DEDUP_REMOVED lines=28> */
[----:B------:R1:W-:Y:S02]  /*6560*/  STL.128 [R1+0x440], R148 ;  /* 0x0004409401007387 */ /* 0x0003e40000100c00 */
[----:B-1----:R-:W-:-:S06]  /*6570*/  WARPGROUP.ARRIVE ;  /* 0x00000000000079c5 */ /* 0x002fcc0000000000 */
[----:B------:R-:W-:Y:S01]  /*6580*/  HGMMA.64x256x16.F32.BF16 R24, R156, gdesc[UR4].tnspB, R24, gsb0 ;  /* 0x43e000049c187df0 */ /* 0x000fe20008001818 */
[-CC-:B------:R-:W-:Y:S01]  /*6590*/  FFMA.FTZ R170, R182, R21.reuse, -R161.reuse ;  /* 0x00000015b6aa7223 */ /* 0x180fe200000108a1 */
[-CC-:B------:R-:W-:Y:S01]  /*65a0*/  FFMA.FTZ R173, R188, R21.reuse, -R161.reuse ;  /* 0x00000015bcad7223 */ /* 0x180fe200000108a1 */
[-CC-:B------:R-:W-:Y:S01]  /*65b0*/  FFMA.FTZ R168, R176, R21.reuse, -R161.reuse ;  /* 0x00000015b0a87223 */ /* 0x180fe200000108a1 */
[-C--:B------:R-:W-:Y:S01]  /*65c0*/  FFMA.FTZ R169, R179, R21.reuse, -R161 ;  /* 0x00000015b3a97223 */ /* 0x080fe200000108a1 */
[-CC-:B------:R-:W-:Y:S01]  /*65d0*/  FFMA.FTZ R182, R196, R21.reuse, -R162.reuse ;  /* 0x00000015c4b67223 */ /* 0x180fe200000108a2 */
[----:B------:R-:W-:Y:S01]  /*65e0*/  FFMA.FTZ R188, R204, R21, -R162 ;  /* 0x00000015ccbc7223 */ /* 0x000fe200000108a2 */
[----:B------:R-:W-:Y:S08]  /*65f0*/  MUFU.EX2 R170, R170 ;  /* 0x000000aa00aa7308 */ /* 0x000ff00000000800 */
[----:B------:R-:W-:Y:S08]  /*6600*/  MUFU.EX2 R168, R168 ;  /* 0x000000a800a87308 */ /* 0x000ff00000000800 */
[----:B------:R-:W1:Y:S08]  /*6610*/  MUFU.EX2 R169, R169 ;  /* 0x000000a900a97308 */ /* 0x000e700000000800 */
[----:B------:R-:W2:Y:S08]  /*6620*/  MUFU.EX2 R173, R173 ;  /* 0x000000ad00ad7308 */ /* 0x000eb00000000800 */
[----:B------:R-:W-:Y:S08]  /*6630*/  MUFU.EX2 R182, R182 ;  /* 0x000000b600b67308 */ /* 0x000ff00000000800 */
[----:B------:R-:W3:Y:S08]  /*6640*/  MUFU.EX2 R209, R209 ;  /* 0x000000d100d17308 */ /* 0x000ef00000000800 */
[----:B------:R-:W-:Y:S08]  /*6650*/  MUFU.EX2 R188, R188 ;  /* 0x000000bc00bc7308 */ /* 0x000ff00000000800 */
[----:B------:R-:W4:Y:S01]  /*6660*/  MUFU.EX2 R207, R207 ;  /* 0x000000cf00cf7308 */ /* 0x000f220000000800 */
[----:B------:R-:W-:-:S02]  /*6670*/  R2UR UR6, R10 ;  /* 0x000000000a0672ca */ /* 0x000fc400000e0000 */
[----:B------:R-:W-:Y:S01]  /*6680*/  R2UR UR7, R11 ;  /* 0x000000000b0772ca */ /* 0x000fe200000e0000 */
[-CC-:B------:R-:W-:Y:S01]  /*6690*/  FFMA.FTZ R190, R191, R21.reuse, -R162.reuse ;  /* 0x00000015bfbe7223 */ /* 0x180fe200000108a2 */
[-CC-:B------:R-:W-:Y:S01]  /*66a0*/  FFMA.FTZ R191, R194, R21.reuse, -R162.reuse ;  /* 0x00000015c2bf7223 */ /* 0x180fe200000108a2 */
[-CC-:B------:R-:W-:Y:S01]  /*66b0*/  FFMA.FTZ R172, R175, R21.reuse, -R161.reuse ;  /* 0x00000015afac7223 */ /* 0x180fe200000108a1 */
[-CC-:B------:R-:W-:Y:S01]  /*66c0*/  FFMA.FTZ R194, R197, R21.reuse, -R162.reuse ;  /* 0x00000015c5c27223 */ /* 0x180fe200000108a2 */
[-CC-:B------:R-:W-:Y:S01]  /*66d0*/  FFMA.FTZ R179, R178, R21.reuse, -R161.reuse ;  /* 0x00000015b2b37223 */ /* 0x180fe200000108a1 */
[-CC-:B------:R-:W-:Y:S01]  /*66e0*/  FFMA.FTZ R175, R183, R21.reuse, -R161.reuse ;  /* 0x00000015b7af7223 */ /* 0x180fe200000108a1 */
[-C--:B------:R-:W-:Y:S01]  /*66f0*/  FFMA.FTZ R176, R187, R21.reuse, -R161 ;  /* 0x00000015bbb07223 */ /* 0x080fe200000108a1 */
[----:B------:R-:W-:Y:S01]  /*6700*/  FFMA.FTZ R197, R201, R21, -R162 ;  /* 0x00000015c9c57223 */ /* 0x000fe200000108a2 */
[----:B------:R-:W-:Y:S08]  /*6710*/  MUFU.EX2 R172, R172 ;  /* 0x000000ac00ac7308 */ /* 0x000ff00000000800 */
[----:B------:R-:W5:Y:S08]  /*6720*/  MUFU.EX2 R179, R179 ;  /* 0x000000b300b37308 */ /* 0x000f700000000800 */
[----:B------:R-:W-:Y:S08]  /*6730*/  MUFU.EX2 R175, R175 ;  /* 0x000000af00af7308 */ /* 0x000ff00000000800 */
[----:B------:R-:W0:Y:S08]  /*6740*/  MUFU.EX2 R176, R176 ;  /* 0x000000b000b07308 */ /* 0x000e300000000800 */
[----:B------:R-:W-:Y:S01]  /*6750*/  MUFU.EX2 R190, R190 ;  /* 0x000000be00be7308 */ /* 0x000fe20000000800 */
[----:B------:R-:W-:-:S02]  /*6760*/  WARPGROUP.DEPBAR.LE gsb0, 0x0 ;  /* 0x00008000000079c5 */ /* 0x000fc40000010000 */
[----:B-1----:R-:W-:Y:S02]  /*6770*/  F2FP.BF16.F32.PACK_AB R156, R169, R168 ;  /* 0x000000a8a99c723e */ /* 0x002fe400000010ff */
[----:B--2---:R-:W-:Y:S02]  /*6780*/  F2FP.BF16.F32.PACK_AB R158, R173, R170 ;  /* 0x000000aaad9e723e */ /* 0x004fe400000010ff */
[----:B---3--:R-:W-:Y:S02]  /*6790*/  F2FP.BF16.F32.PACK_AB R157, R209, R182 ;  /* 0x000000b6d19d723e */ /* 0x008fe400000010ff */
[----:B----4-:R-:W-:Y:S01]  /*67a0*/  F2FP.BF16.F32.PACK_AB R159, R207, R188 ;  /* 0x000000bccf9f723e */ /* 0x010fe200000010ff */
        /* <DEDUP_REMOVED lines=34> */
[----:B------:R-:W1:Y:S08]  /*69d0*/  MUFU.EX2 R191, R191 ;  /* 0x000000bf00bf7308 */ /* 0x000e700000000800 */
[----:B------:R-:W-:Y:S08]  /*69e0*/  MUFU.EX2 R194, R194 ;  /* 0x000000c200c27308 */ /* 0x000ff00000000800 */
[----:B------:R-:W2:Y:S01]  /*69f0*/  MUFU.EX2 R197, R197 ;  /* 0x000000c500c57308 */ /* 0x000ea20000000800 */
[----:B------:R-:W-:-:S02]  /*6a00*/  VIADD R10, R8, 0x180 ;  /* 0x00000180080a7836 */ /* 0x000fc40000000000 */
[----:B------:R-:W-:-:S03]  /*6a10*/  IMAD.MOV.U32 R11, RZ, RZ, R9 ;  /* 0x000000ffff0b7224 */ /* 0x000fc600078e0009 */
[----:B------:R-:W-:Y:S02]  /*6a20*/  R2UR UR6, R10 ;  /* 0x000000000a0672ca */ /* 0x000fe400000e0000 */
[----:B------:R-:W-:Y:S01]  /*6a30*/  R2UR UR7, R11 ;  /* 0x000000000b0772ca */ /* 0x000fe200000e0000 */
[-CC-:B------:R-:W-:Y:S01]  /*6a40*/  FFMA.FTZ R178, R184, R21.reuse, -R161.reuse ;  /* 0x00000015b8b27223 */ /* 0x180fe200000108a1 */
[-CC-:B------:R-:W-:Y:S01]  /*6a50*/  FFMA.FTZ R187, R186, R21.reuse, -R161.reuse ;  /* 0x00000015babb7223 */ /* 0x180fe200000108a1 */
[-CC-:B------:R-:W-:Y:S01]  /*6a60*/  FFMA.FTZ R184, R193, R21.reuse, -R162.reuse ;  /* 0x00000015c1b87223 */ /* 0x180fe200000108a2 */
[-C--:B------:R-:W-:Y:S01]  /*6a70*/  FFMA.FTZ R183, R180, R21.reuse, -R161 ;  /* 0x00000015b4b77223 */ /* 0x080fe200000108a1 */
[-CC-:B------:R-:W-:Y:S01]  /*6a80*/  FFMA.FTZ R193, R198, R21.reuse, -R162.reuse ;  /* 0x00000015c6c17223 */ /* 0x180fe200000108a2 */
[-CC-:B------:R-:W-:Y:S01]  /*6a90*/  FFMA.FTZ R186, R202, R21.reuse, -R162.reuse ;  /* 0x00000015caba7223 */ /* 0x180fe200000108a2 */
[----:B------:R-:W-:Y:S01]  /*6aa0*/  FFMA.FTZ R201, R205, R21, -R162 ;  /* 0x00000015cdc97223 */ /* 0x000fe200000108a2 */
[----:B------:R-:W-:Y:S08]  /*6ab0*/  MUFU.EX2 R174, R174 ;  /* 0x000000ae00ae7308 */ /* 0x000ff00000000800 */
[----:B------:R-:W3:Y:S08]  /*6ac0*/  MUFU.EX2 R183, R183 ;  /* 0x000000b700b77308 */ /* 0x000ef00000000800 */
[----:B------:R-:W-:Y:S08]  /*6ad0*/  MUFU.EX2 R178, R178 ;  /* 0x000000b200b27308 */ /* 0x000ff00000000800 */
[----:B------:R-:W4:Y:S08]  /*6ae0*/  MUFU.EX2 R187, R187 ;  /* 0x000000bb00bb7308 */ /* 0x000f300000000800 */
[----:B------:R-:W-:Y:S08]  /*6af0*/  MUFU.EX2 R184, R184 ;  /* 0x000000b800b87308 */ /* 0x000ff00000000800 */
[----:B------:R-:W4:Y:S08]  /*6b00*/  MUFU.EX2 R193, R193 ;  /* 0x000000c100c17308 */ /* 0x000f300000000800 */
[----:B------:R-:W-:Y:S08]  /*6b10*/  MUFU.EX2 R186, R186 ;  /* 0x000000ba00ba7308 */ /* 0x000ff00000000800 */
[----:B------:R-:W4:Y:S01]  /*6b20*/  MUFU.EX2 R201, R201 ;  /* 0x000000c900c97308 */ /* 0x000f220000000800 */
[----:B------:R-:W-:-:S02]  /*6b30*/  VIADD R10, R8, 0x200 ;  /* 0x00000200080a7836 */ /* 0x000fc40000000000 */
[----:B------:R-:W-:Y:S01]  /*6b40*/  IMAD.MOV.U32 R11, RZ, RZ, R9 ;  /* 0x000000ffff0b7224 */ /* 0x000fe200078e0009 */
[----:B------:R-:W-:Y:S02]  /*6b50*/  WARPGROUP.DEPBAR.LE gsb0, 0x0 ;  /* 0x00008000000079c5 */ /* 0x000fe40000010000 */
[----:B-----5:R-:W-:Y:S02]  /*6b60*/  F2FP.BF16.F32.PACK_AB R156, R179, R172 ;  /* 0x000000acb39c723e */ /* 0x020fe400000010ff */
[----:B0-----:R-:W-:Y:S02]  /*6b70*/  F2FP.BF16.F32.PACK_AB R158, R176, R175 ;  /* 0x000000afb09e723e */ /* 0x001fe400000010ff */
[----:B-1----:R-:W-:Y:S02]  /*6b80*/  F2FP.BF16.F32.PACK_AB R157, R191, R190 ;  /* 0x000000bebf9d723e */ /* 0x002fe400000010ff */
[----:B--2---:R-:W-:Y:S01]  /*6b90*/  F2FP.BF16.F32.PACK_AB R159, R197, R194 ;  /* 0x000000c2c59f723e */ /* 0x004fe200000010ff */
        /* <DEDUP_REMOVED lines=32> */
[----:B0-----:R-:W-:-:S06]  /*6da0*/  WARPGROUP.ARRIVE ;  /* 0x00000000000079c5 */ /* 0x001fcc0000000000 */
[----:B------:R-:W-:Y:S01]  /*6db0*/  HGMMA.64x256x16.F32.BF16 R24, R156, gdesc[UR4].tnspB, R24, gsb0 ;  /* 0x43e000049c187df0 */ /* 0x000fe20008001818 */
        /* <DEDUP_REMOVED lines=8> */
[-CC-:B------:R-:W-:Y:S01]  /*6e40*/  FFMA.FTZ R181, R203, R21.reuse, -R162.reuse ;  /* 0x00000015cbb57223 */ /* 0x180fe200000108a2 */
[----:B------:R-:W-:Y:S01]  /*6e50*/  FFMA.FTZ R162, R206, R21, -R162 ;  /* 0x00000015cea27223 */ /* 0x000fe200000108a2 */
[----:B------:R-:W-:Y:S01]  /*6e60*/  MUFU.EX2 R10, R10 ;  /* 0x0000000a000a7308 */ /* 0x000fe20000000800 */
[----:B------:R-:W-:Y:S01]  /*6e70*/  VIADD R8, R8, 0x280 ;  /* 0x0000028008087836 */ /* 0x000fe20000000000 */
[----:B------:R-:W2:Y:S06]  /*6e80*/  @!P0 LDL R21, [R1+0x210] ;  /* 0x0002100001158983 */ /* 0x000eac0000100800 */
[----:B------:R-:W0:Y:S08]  /*6e90*/  MUFU.EX2 R11, R11 ;  /* 0x0000000b000b7308 */ /* 0x000e300000000800 */
[----:B------:R-:W-:Y:S08]  /*6ea0*/  MUFU.EX2 R177, R177 ;  /* 0x000000b100b17308 */ /* 0x000ff00000000800 */
[----:B------:R-:W1:Y:S08]  /*6eb0*/  MUFU.EX2 R180, R180 ;  /* 0x000000b400b47308 */ /* 0x000e700000000800 */
[----:B------:R-:W-:Y:S08]  /*6ec0*/  MUFU.EX2 R161, R161 ;  /* 0x000000a100a17308 */ /* 0x000ff00000000800 */
[----:B------:R-:W5:Y:S08]  /*6ed0*/  MUFU.EX2 R196, R196 ;  /* 0x000000c400c47308 */ /* 0x000f700000000800 */
[----:B------:R-:W-:Y:S08]  /*6ee0*/  MUFU.EX2 R181, R181 ;  /* 0x000000b500b57308 */ /* 0x000ff00000000800 */
[----:B------:R-:W5:Y:S01]  /*6ef0*/  MUFU.EX2 R162, R162 ;  /* 0x000000a200a27308 */ /* 0x000f620000000800 */
[----:B------:R-:W-:-:S02]  /*6f00*/  WARPGROUP.DEPBAR.LE gsb0, 0x0 ;  /* 0x00008000000079c5 */ /* 0x000fc40000010000 */
[----:B---3--:R-:W-:Y:S02]  /*6f10*/  F2FP.BF16.F32.PACK_AB R156, R183, R174 ;  /* 0x000000aeb79c723e */ /* 0x008fe400000010ff */
[----:B----4-:R-:W-:Y:S02]  /*6f20*/  F2FP.BF16.F32.PACK_AB R158, R187, R178 ;  /* 0x000000b2bb9e723e */ /* 0x010fe400000010ff */
[----:B------:R-:W-:Y:S02]  /*6f30*/  F2FP.BF16.F32.PACK_AB R157, R193, R184 ;  /* 0x000000b8c19d723e */ /* 0x000fe400000010ff */
[----:B------:R-:W-:Y:S01]  /*6f40*/  F2FP.BF16.F32.PACK_AB R159, R201, R186 ;  /* 0x000000bac99f723e */ /* 0x000fe200000010ff */
        /* <DEDUP_REMOVED lines=32> */
[----:B---3--:R-:W-:-:S06]  /*7150*/  WARPGROUP.ARRIVE ;  /* 0x00000000000079c5 */ /* 0x008fcc0000000000 */
[----:B------:R-:W-:Y:S01]  /*7160*/  HGMMA.64x256x16.F32.BF16 R24, R156, gdesc[UR4].tnspB, R24, gsb0 ;  /* 0x43e000049c187df0 */ /* 0x000fe20008001818 */
[----:B------:R-:W-:Y:S02]  /*7170*/  R2UR UR6, R8 ;  /* 0x00000000080672ca */ /* 0x000fe400000e0000 */
[----:B------:R-:W-:Y:S02]  /*7180*/  R2UR UR7, R9 ;  /* 0x00000000090772ca */ /* 0x000fe400000e0000 */
[----:B------:R-:W3:Y:S01]  /*7190*/  @!P0 LDL.64 R8, [R1+0x68] ;  /* 0x0000680001088983 */ /* 0x000ee20000100a00 */
[----:B------:R-:W-:Y:S02]  /*71a0*/  WARPGROUP.DEPBAR.LE gsb0, 0x0 ;  /* 0x00008000000079c5 */ /* 0x000fe40000010000 */
[----:B0-----:R-:W-:Y:S02]  /*71b0*/  F2FP.BF16.F32.PACK_AB R156, R11, R10 ;  /* 0x0000000a0b9c723e */ /* 0x001fe400000010ff */
[----:B-1----:R-:W-:-:S02]  /*71c0*/  F2FP.BF16.F32.PACK_AB R158, R180, R177 ;  /* 0x000000b1b49e723e */ /* 0x002fc400000010ff */
[----:B-----5:R-:W-:Y:S02]  /*71d0*/  F2FP.BF16.F32.PACK_AB R157, R196, R161 ;  /* 0x000000a1c49d723e */ /* 0x020fe400000010ff */
        /* <DEDUP_REMOVED lines=74> */
[----:B------:R0:W-:Y:S04]  /*7680*/  STL.128 [R1+0x3b0], R112 ;  /* 0x0003b07001007387 */ /* 0x0001e80000100c00 */
        /* <DEDUP_REMOVED lines=9> */
[----:B------:R-:W4:Y:S04]  /*7720*/  LDL R157, [R1+0x250] ;  /* 0x00025000019d7983 */ /* 0x000f280000100800 */
[----:B0-----:R-:W5:Y:S04]  /*7730*/  LDL R113, [R1+0x254] ;  /* 0x0002540001717983 */ /* 0x001f680000100800 */
[----:B------:R-:W5:Y:S04]  /*7740*/  LDL R111, [R1+0x258] ;  /* 0x00025800016f7983 */ /* 0x000f680000100800 */
        /* <DEDUP_REMOVED lines=61> */
[----:B-1----:R-:W5:Y:S04]  /*7b20*/  LDL R150, [R1+0x350] ;  /* 0x0003500001967983 */ /* 0x002f680000100800 */
        /* <DEDUP_REMOVED lines=62> */
[----:B------:R-:W5:Y:S01]  /*7f10*/  LDL R26, [R1+0x44c] ;  /* 0x00044c00011a7983 */ /* 0x000f620000100800 */
        /* <DEDUP_REMOVED lines=22> */
[----:B---3--:R-:W-:Y:S02]  /*8080*/  @!P0 MOV R8, R8 ;  /* 0x0000000800088202 */ /* 0x008fe40000000f00 */
[----:B------:R-:W-:Y:S01]  /*8090*/  FADD.FTZ R10, R11, R10 ;  /* 0x0000000a0b0a7221 */ /* 0x000fe20000010000 */
[----:B------:R-:W-:Y:S02]  /*80a0*/  FADD.FTZ R196, R196, R161 ;  /* 0x000000a1c4c47221 */ /* 0x000fe40000010000 */
[----:B--2---:R-:W-:Y:S02]  /*80b0*/  @!P0 IMAD R21, R21, 0x8, R8 ;  /* 0x0000000815158824 */ /* 0x004fe400078e0208 */
[----:B------:R-:W-:Y:S01]  /*80c0*/  FADD.FTZ R177, R177, R10 ;  /* 0x0000000ab1b17221 */ /* 0x000fe20000010000 */
[----:B------:R-:W-:Y:S01]  /*80d0*/  FADD.FTZ R181, R181, R196 ;  /* 0x000000c4b5b57221 */ /* 0x000fe20000010000 */
[----:B------:R-:W-:Y:S02]  /*80e0*/  STL [R1+0x88], RZ ;  /* 0x000088ff01007387 */ /* 0x000fe40000100800 */
[----:B------:R-:W-:Y:S01]  /*80f0*/  FADD.FTZ R180, R180, R177 ;  /* 0x000000b1b4b47221 */ /* 0x000fe20000010000 */
[----:B------:R-:W-:Y:S01]  /*8100*/  FADD.FTZ R181, R162, R181 ;  /* 0x000000b5a2b57221 */ /* 0x000fe20000010000 */
[----:B------:R-:W-:Y:S01]  /*8110*/  STL [R1+0x88], R234 ;  /* 0x000088ea01007387 */ /* 0x000fe20000100800 */
[----:B------:R-:W-:-:S03]  /*8120*/  @!P0 PRMT R21, RZ, 0x654, R21 ;  /* 0x00000654ff158816 */ /* 0x000fc60000000015 */
[----:B------:R-:W-:Y:S04]  /*8130*/  STL [R1+0x88], R234 ;  /* 0x000088ea01007387 */ /* 0x000fe80000100800 */
[----:B------:R-:W-:Y:S04]  /*8140*/  STL [R1+0x88], R234 ;  /* 0x000088ea01007387 */ /* 0x000fe80000100800 */
[----:B------:R-:W-:Y:S04]  /*8150*/  STL [R1+0x88], R234 ;  /* 0x000088ea01007387 */ /* 0x000fe80000100800 */
[----:B------:R-:W-:Y:S04]  /*8160*/  STL [R1+0x88], R234 ;  /* 0x000088ea01007387 */ /* 0x000fe80000100800 */
[----:B------:R-:W-:Y:S04]  /*8170*/  STL [R1+0x88], R234 ;  /* 0x000088ea01007387 */ /* 0x000fe80000100800 */
[----:B------:R0:W-:Y:S04]  /*8180*/  STL [R1+0x224], R0 ;  /* 0x0002240001007387 */ /* 0x0001e80000100800 */
[----:B------:R1:W-:Y:S04]  /*8190*/  STL.64 [R1+0x230], R180 ;  /* 0x000230b401007387 */ /* 0x0003e80000100a00 */
[----:B----4-:R1:W-:Y:S04]  /*81a0*/  STL [R1+0x250], R157 ;  /* 0x0002509d01007387 */ /* 0x0103e80000100800 */
[----:B-----5:R1:W-:Y:S04]  /*81b0*/  STL [R1+0x254], R113 ;  /* 0x0002547101007387 */ /* 0x0203e80000100800 */
[----:B------:R1:W-:Y:S04]  /*81c0*/  STL [R1+0x258], R111 ;  /* 0x0002586f01007387 */ /* 0x0003e80000100800 */
        /* <DEDUP_REMOVED lines=124> */
[----:B------:R1:W-:Y:S01]  /*8990*/  STL [R1+0x44c], R26 ;  /* 0x00044c1a01007387 */ /* 0x0003e20000100800 */
[----:B------:R1:W-:Y:S03]  /*89a0*/  @!P0 SYNCS.ARRIVE.TRANS64.RED.A1T0 RZ, [R21+URZ], RZ ;  /* 0x000000ff15ff89a7 */ /* 0x0003e6000810043f */
[----:B0-----:R-:W2:Y:S01]  /*89b0*/  LDL R0, [R1+0x70] ;  /* 0x0000700001007983 */ /* 0x001ea20000100800 */
[----:B------:R-:W-:Y:S01]  /*89c0*/  ISETP.NE.AND P1, PT, R6, 0x1, PT ;  /* 0x000000010600780c */ /* 0x000fe20003f25270 */
[----:B--2---:R-:W-:-:S12]  /*89d0*/  IMAD.SHL.U32 R6, R0, 0x80, RZ ;  /* 0x0000008000067824 */ /* 0x004fd800078e00ff */
[----:B------:R-:W-:-:S04]  /*89e0*/  @P1 IMAD.HI.U32 R0, R6, R7, RZ ;  /* 0x0000000706001227 */ /* 0x000fc800078e00ff */
[----:B------:R-:W-:Y:S01]  /*89f0*/  IMAD.MOV.U32 R7, RZ, RZ, R6 ;  /* 0x000000ffff077224 */ /* 0x000fe200078e0006 */
[----:B------:R-:W-:Y:S02]  /*8a00*/  @P1 SHF.R.U32.HI R7, RZ, R227, R0 ;  /* 0x000000e3ff071219 */ /* 0x000fe40000011600 */
[----:B------:R-:W-:-:S03]  /*8a10*/  ISETP.GE.AND P1, PT, R5, 0x1, PT ;  /* 0x000000010500780c */ /* 0x000fc60003f26270 */
[----:B------:R-:W-:Y:S02]  /*8a20*/  IMAD.IADD R7, R160, 0x1, R7 ;  /* 0x00000001a0077824 */ /* 0x000fe400078e0207 */
[----:B------:R-:W-:Y:S02]  /*8a30*/  VIADD R0, R154, 0xfffffffe ;  /* 0xfffffffe9a007836 */ /* 0x000fe40000000000 */
[----:B------:R-:W-:-:S06]  /*8a40*/  IMAD.IADD R4, R7, 0x1, R4 ;  /* 0x0000000107047824 */ /* 0x000fcc00078e0204 */
[----:B-1----:R-:W-:Y:S05]  /*8a50*/  @!P1 BRA `(.L_x_10936) ;  /* 0x0000000000409947 */ /* 0x002fea0003800000 */
[C---:B------:R-:W-:Y:S01]  /*8a60*/  ISETP.GT.AND P1, PT, R7.reuse, RZ, PT ;  /* 0x000000ff0700720c */ /* 0x040fe20003f24270 */
[----:B------:R-:W-:Y:S01]  /*8a70*/  BSSY B0, `(.L_x_10937) ;  /* 0x000000c000007945 */ /* 0x000fe20003800000 */
[----:B------:R-:W-:-:S11]  /*8a80*/  VIADD R8, R7, 0xffffffff ;  /* 0xffffffff07087836 */ /* 0x000fd60000000000 */
[----:B------:R-:W-:Y:S05]  /*8a90*/  @P1 BRA `(.L_x_10938) ;  /* 0x0000000000181947 */ /* 0x000fea0003800000 */
[----:B------:R-:W-:Y:S01]  /*8aa0*/  ISETP.NE.AND P1, PT, R5, 0x1, PT ;  /* 0x000000010500780c */ /* 0x000fe20003f25270 */
[----:B------:R-:W-:-:S12]  /*8ab0*/  IMAD.MOV R7, RZ, RZ, -R7 ;  /* 0x000000ffff077224 */ /* 0x000fd800078e0a07 */
[----:B------:R-:W-:-:S05]  /*8ac0*/  @P1 IMAD.HI.U32 R2, R7, R2, RZ ;  /* 0x0000000207021227 */ /* 0x000fca00078e00ff */
[----:B------:R-:W-:-:S04]  /*8ad0*/  @P1 SHF.R.U32.HI R7, RZ, R3, R2 ;  /* 0x00000003ff071219 */ /* 0x000fc80000011602 */
[----:B------:R-:W-:Y:S01]  /*8ae0*/  LOP3.LUT R8, RZ, R7, RZ, 0x33, !PT ;  /* 0x00000007ff087212 */ /* 0x000fe200078e33ff */
[----:B------:R-:W-:Y:S06]  /*8af0*/  BRA `(.L_x_10939) ;  /* 0x00000000000c7947 */ /* 0x000fec0003800000 */
.L_x_10938:
[----:B------:R-:W-:-:S13]  /*8b00*/  ISETP.NE.AND P1, PT, R5, 0x1, PT ;  /* 0x000000010500780c */ /* 0x000fda0003f25270 */
[----:B------:R-:W-:-:S05]  /*8b10*/  @P1 IMAD.HI.U32 R2, R8, R2, RZ ;  /* 0x0000000208021227 */ /* 0x000fca00078e00ff */
[----:B------:R-:W-:-:S07]  /*8b20*/  @P1 SHF.R.U32.HI R8, RZ, R3, R2 ;  /* 0x00000003ff081219 */ /* 0x000fce0000011602 */
.L_x_10939:
[----:B------:R-:W-:Y:S05]  /*8b30*/  BSYNC B0 ;  /* 0x0000000000007941 */ /* 0x000fea0003800000 */
.L_x_10937:
[----:B------:R-:W-:-:S05]  /*8b40*/  IMAD R5, R8, R5, R5 ;  /* 0x0000000508057224 */ /* 0x000fca00078e0205 */
[----:B------:R-:W-:-:S07]  /*8b50*/  VIMNMX R4, R4, R5, PT ;  /* 0x0000000504047248 */ /* 0x000fce0003fe0100 */
.L_x_10936:
[----:B------:R-:W-:Y:S01]  /*8b60*/  IMAD.HI R4, R4, 0x2aaaaaab, RZ ;  /* 0x2aaaaaab04047827 */ /* 0x000fe200078e02ff */
[----:B------:R-:W-:Y:S04]  /*8b70*/  BSSY B2, `(.L_x_10940) ;  /* 0x0000011000027945 */ /* 0x000fe80003800000 */
[----:B------:R-:W-:-:S04]  /*8b80*/  SHF.R.U32.HI R3, RZ, 0x1f, R4 ;  /* 0x0000001fff037819 */ /* 0x000fc80000011604 */
[----:B------:R-:W-:-:S04]  /*8b90*/  LEA.HI.SX32 R3, R4, R3, 0x1c ;  /* 0x0000000304037211 */ /* 0x000fc800078fe2ff */
[----:B------:R-:W-:-:S04]  /*8ba0*/  VIMNMX R190, R192, R3, !PT ;  /* 0x00000003c0be7248 */ /* 0x000fc80007fe0100 */
[----:B------:R-:W-:-:S13]  /*8bb0*/  ISETP.GE.AND P1, PT, R0, R190, PT ;  /* 0x000000be0000720c */ /* 0x000fda0003f26270 */
[----:B------:R-:W-:Y:S05]  /*8bc0*/  @!P1 BRA `(.L_x_10941) ;  /* 0x00000000002c9947 */ /* 0x000fea0003800000 */
[----:B------:R-:W-:Y:S01]  /*8bd0*/  BSSY B1, `(.L_x_10942) ;  /* 0x0000008000017945 */ /* 0x000fe20003800000 */
.L_x_10944:
[----:B------:R-:W-:Y:S01]  /*8be0*/  BSSY B0, `(.L_x_10943) ;  /* 0x0000003000007945 */ /* 0x000fe20003800000 */
[----:B------:R-:W-:-:S07]  /*8bf0*/  MOV R194, 0x8c10 ;  /* 0x00008c1000c27802 */ /* 0x000fce0000000f00 */
[----:B------:R-:W-:Y:S05]  /*8c00*/  CALL.REL.NOINC `($_ZN7cutlass13device_kernelIN5flash11enable_sm90INS1_16FlashAttnFwdSm90INS1_25CollectiveMainloopFwdSm90ILi2EN4cute5tupleIJNS5_1CILi1EEES8_S8_EEENS6_IJNS7_ILi128EEENS7_ILi96EEENS7_ILi64EEEEEELi256ENS_10bfloat16_tEfNS_4arch4Sm90ELb0ELb1ELb0ELb0ELb0ELb0ELb1ELb1ELb0ELb1ELb1ELb0EEENS1_21CollectiveEpilogueFwdINS6_IJSA_NS7_ILi256EEESB_EEES9_SE_SG_Li256ELb0ELb1ELb1ELb0EEENS1_19SingleTileSchedulerILb0ELb1ELb1ELi128EEEEEEEEEvNT_6ParamsE$_ZZN5flash25CollectiveMainloopFwdSm90ILi2EN4cute5tupleIJNS1_1CILi1EEES4_S4_EEENS2_IJNS3_ILi128EEENS3_ILi96EEENS3_ILi64EEEEEELi256EN7cutlass10bfloat16_tEfNSA_4arch4Sm90ELb0ELb1ELb0ELb0ELb0ELb0ELb1ELb1ELb0ELb1ELb1ELb0EE3mmaINS_16FlashAttnFwdSm90ISE_NS_21CollectiveEpilogueFwdINS2_IJS6_NS3_ILi256EEES7_EEES5_SB_SD_Li256ELb0ELb1ELb1ELb0EEENS_19SingleTileSchedulerILb0ELb1ELb1ELi128EEEE13SharedStorageENS1_6TensorINS1_11ArrayEngineIfLm128EEENS1_6LayoutINS2_IJNS2_IJNS3_ILi2EEEST_NS3_ILi32EEEEEES4_S4_EEENS2_IJNS2_IJS4_ST_NS3_ILi4EEEEEENS3_ILi0EEESZ_EEEEEEENS_7SoftmaxILi2ELi0EEEEEbRKNSE_6ParamsENSA_25PipelineTmaAsyncNoClusterILi2ENSA_16PipelineTmaAsyncILi2EEEEES1B_RNSA_13PipelineStateILj2EEERT0_RT1_iRiRKNS_16SeqlenInfoQKNewKILb0ELb0EEENS2_IJiiiiEEERT_ENKUliT_T0_T1_E_clIZSF_ISO_S12_S14_EbS17_S1B_S1B_S1E_S1G_S1I_iS1J_S1N_S1O_S1Q_EUlRS1R_iE1_NS3_ILb0EEENS3_ILb1EEEEEDaiS1R_S1S_S1T_) ;  /* 0x000002c0001c7944 */ /* 0x000fea0003c00000 */
[----:B------:R-:W-:Y:S05]  /*8c10*/  BSYNC B0 ;  /* 0x0000000000007941 */ /* 0x000fea0003800000 */
.L_x_10943:
[C---:B------:R-:W-:Y:S01]  /*8c20*/  ISETP.GT.AND P1, PT, R0.reuse, R190, PT ;  /* 0x000000be0000720c */ /* 0x040fe20003f24270 */
[----:B------:R-:W-:-:S12]  /*8c30*/  VIADD R0, R0, 0xffffffff ;  /* 0xffffffff00007836 */ /* 0x000fd80000000000 */
[----:B------:R-:W-:Y:S05]  /*8c40*/  @P1 BRA `(.L_x_10944) ;  /* 0xfffffffc00e41947 */ /* 0x000fea000383ffff */
[----:B------:R-:W-:Y:S05]  /*8c50*/  BSYNC B1 ;  /* 0x0000000000017941 */ /* 0x000fea0003800000 */
.L_x_10942:
[----:B------:R-:W2:Y:S02]  /*8c60*/  LDL R6, [R1+0x70] ;  /* 0x0000700001067983 */ /* 0x000ea40000100800 */
[----:B--2---:R-:W-:-:S07]  /*8c70*/  IMAD.SHL.U32 R6, R6, 0x80, RZ ;  /* 0x0000008006067824 */ /* 0x004fce00078e00ff */
.L_x_10941:
[----:B------:R-:W-:Y:S05]  /*8c80*/  BSYNC B2 ;  /* 0x0000000000027941 */ /* 0x000fea0003800000 */
.L_x_10940:
[----:B------:R-:W0:Y:S01]  /*8c90*/  LDC R2, c[0x0][0x448] ;  /* 0x00011200ff027b82 */ /* 0x000e220000000800 */
[----:B------:R-:W-:Y:S01]  /*8ca0*/  VIADD R6, R6, 0x7f ;  /* 0x0000007f06067836 */ /* 0x000fe20000000000 */
[----:B------:R-:W-:-:S06]  /*8cb0*/  ULDC UR4, c[0x0][0xad4] ;  /* 0x0002b50000047ab9 */ /* 0x000fcc0000000800 */
[----:B------:R-:W1:Y:S01]  /*8cc0*/  LDC R7, c[0x0][0xadc] ;  /* 0x0002b700ff077b82 */ /* 0x000e620000000800 */
[----:B0-----:R-:W-:-:S13]  /*8cd0*/  ISETP.NE.AND P1, PT, R2, 0x1, PT ;  /* 0x000000010200780c */ /* 0x001fda0003f25270 */
[----:B------:R-:W0:Y:S08]  /*8ce0*/  @P1 LDC R3, c[0x0][0x44c] ;  /* 0x00011300ff031b82 */ /* 0x000e300000000800 */
[----:B------:R-:W2:Y:S01]  /*8cf0*/  @P1 LDC R5, c[0x0][0x450] ;  /* 0x00011400ff051b82 */ /* 0x000ea20000000800 */
[----:B0-----:R-:W-:-:S05]  /*8d00*/  @P1 IMAD.HI.U32 R2, R6, R3, RZ ;  /* 0x0000000306021227 */ /* 0x001fca00078e00ff */
[----:B--2---:R-:W-:Y:S02]  /*8d10*/  @P1 SHF.R.U32.HI R6, RZ, R5, R2 ;  /* 0x00000005ff061219 */ /* 0x004fe40000011602 */
[----:B-1----:R-:W-:-:S03]  /*8d20*/  ISETP.GE.AND P1, PT, R7, 0x1, PT ;  /* 0x000000010700780c */ /* 0x002fc60003f26270 */
[----:B------:R-:W-:-:S04]  /*8d30*/  IMAD.IADD R6, R235, 0x1, R6 ;  /* 0x00000001eb067824 */ /* 0x000fc800078e0206 */
[----:B------:R-:W-:-:S06]  /*8d40*/  VIADD R2, R6, -UR4 ;  /* 0x8000000406027c36 */ /* 0x000fcc0008000000 */
[----:B------:R-:W-:Y:S05]  /*8d50*/  @!P1 BRA `(.L_x_10945) ;  /* 0x0000000000449947 */ /* 0x000fea0003800000 */
        /* <DEDUP_REMOVED lines=10> */
.L_x_10947:
[----:B------:R-:W-:-:S13]  /*8e00*/  ISETP.NE.AND P1, PT, R7, 0x1, PT ;  /* 0x000000010700780c */ /* 0x000fda0003f25270 */
[----:B------:R-:W0:Y:S02]  /*8e10*/  @P1 LDC.64 R4, c[0x0][0xae0] ;  /* 0x0002b800ff041b82 */ /* 0x000e240000000a00 */
[----:B0-----:R-:W-:-:S05]  /*8e20*/  @P1 IMAD.HI.U32 R4, R6, R4, RZ ;  /* 0x0000000406041227 */ /* 0x001fca00078e00ff */
[----:B------:R-:W-:-:S07]  /*8e30*/  @P1 SHF.R.U32.HI R6, RZ, R5, R4 ;  /* 0x00000005ff061219 */ /* 0x000fce0000011604 */
.L_x_10948:
[----:B------:R-:W-:Y:S05]  /*8e40*/  BSYNC B0 ;  /* 0x0000000000007941 */ /* 0x000fea0003800000 */
.L_x_10946:
[----:B------:R-:W-:-:S05]  /*8e50*/  IMAD R3, R6, R7, RZ ;  /* 0x0000000706037224 */ /* 0x000fca00078e02ff */
[----:B------:R-:W-:-:S07]  /*8e60*/  VIMNMX R2, R2, R3, !PT ;  /* 0x0000000302027248 */ /* 0x000fce0007fe0100 */
.L_x_10945:
[----:B------:R-:W-:-:S04]  /*8e70*/  VIADD R2, R2, 0x5f ;  /* 0x0000005f02027836 */ /* 0x000fc80000000000 */
[----:B------:R-:W-:-:S05]  /*8e80*/  IMAD.HI R2, R2, 0x2aaaaaab, RZ ;  /* 0x2aaaaaab02027827 */ /* 0x000fca00078e02ff */
[----:B------:R-:W-:-:S04]  /*8e90*/  SHF.R.U32.HI R3, RZ, 0x1f, R2 ;  /* 0x0000001fff037819 */ /* 0x000fc80000011602 */
[----:B------:R-:W-:-:S04]  /*8ea0*/  LEA.HI.SX32 R3, R2, R3, 0x1c ;  /* 0x0000000302037211 */ /* 0x000fc800078fe2ff */
[----:B------:R-:W-:-:S04]  /*8eb0*/  VIMNMX R182, R192, R3, !PT ;  /* 0x00000003c0b67248 */ /* 0x000fc80007fe0100 */
[----:B------:R-:W-:-:S13]  /*8ec0*/  ISETP.GE.AND P1, PT, R0, R182, PT ;  /* 0x000000b60000720c */ /* 0x000fda0003f26270 */
[----:B------:R-:W-:Y:S05]  /*8ed0*/  @!P1 BRA `(.L_x_10949) ;  /* 0x0000016400d89947 */ /* 0x000fea0003800000 */
[----:B------:R0:W5:Y:S01]  /*8ee0*/  LDL.64 R2, [R1+0x170] ;  /* 0x0001700001027983 */ /* 0x0001620000100a00 */
[----:B------:R-:W-:-:S07]  /*8ef0*/  IMAD.MOV.U32 R14, RZ, RZ, R0 ;  /* 0x000000ffff0e7224 */ /* 0x000fce00078e0000 */
.L_x_10966:
[----:B0----5:R-:W2:Y:S04]  /*8f00*/  LD.E R5, desc[UR44][R2.64] ;  /* 0x0000002c02057980 */ /* 0x021ea8000c101900 */
[----:B-1----:R-:W3:Y:S01]  /*8f10*/  LD.E R0, desc[UR44][R2.64+0x8] ;  /* 0x0000082c02007980 */ /* 0x002ee2000c101900 */
[----:B--2---:R-:W-:-:S05]  /*8f20*/  VIADD R5, R5, 0x1 ;  /* 0x0000000105057836 */ /* 0x004fca0000000000 */
[----:B------:R-:W-:-:S13]  /*8f30*/  ISETP.NE.AND P2, PT, R5, 0x2, PT ;  /* 0x000000020500780c */ /* 0x000fda0003f45270 */
[----:B------:R1:W5:Y:S04]  /*8f40*/  @P2 LD.E R11, desc[UR44][R2.64+0x4] ;  /* 0x0000042c020b2980 */ /* 0x000368000c101900 */
[----:B------:R-:W2:Y:S01]  /*8f50*/  @!P2 LD.E R4, desc[UR44][R2.64+0x4] ;  /* 0x0000042c0204a980 */ /* 0x000ea2000c101900 */
[----:B---3--:R-:W-:-:S03]  /*8f60*/  VIADD R9, R0, 0x1 ;  /* 0x0000000100097836 */ /* 0x008fc60000000000 */
[----:B------:R3:W-:Y:S04]  /*8f70*/  ST.E desc[UR44][R2.64], R5 ;  /* 0x0000000502007985 */ /* 0x0007e8000c10192c */
[----:B------:R1:W-:Y:S04]  /*8f80*/  ST.E desc[UR44][R2.64+0x8], R9 ;  /* 0x0000080902007985 */ /* 0x0003e8000c10192c */
[----:B------:R1:W-:Y:S01]  /*8f90*/  @!P2 ST.E desc[UR44][R2.64], RZ ;  /* 0x000000ff0200a985 */ /* 0x0003e2000c10192c */
[----:B--2---:R-:W-:-:S05]  /*8fa0*/  @!P2 LOP3.LUT R11, R4, 0x1, RZ, 0x3c, !PT ;  /* 0x00000001040ba812 */ /* 0x004fca00078e3cff */
[----:B------:R1:W-:Y:S04]  /*8fb0*/  @!P2 ST.E desc[UR44][R2.64+0x4], R11 ;  /* 0x0000040b0200a985 */ /* 0x0003e8000c10192c */
[----:B------:R-:W2:Y:S01]  /*8fc0*/  LDL R0, [R1+0x1c] ;  /* 0x00001c0001007983 */ /* 0x000ea20000100800 */
[----:B------:R-:W-:Y:S01]  /*8fd0*/  IMAD.MOV.U32 R7, RZ, RZ, R14 ;  /* 0x000000ffff077224 */ /* 0x000fe200078e000e */
[----:B------:R-:W-:Y:S05]  /*8fe0*/  YIELD ;  /* 0x0000000000007946 */ /* 0x000fea0003800000 */
[----:B------:R-:W-:Y:S01]  /*8ff0*/  BSSY B0, `(.L_x_10950) ;  /* 0x0000008000007945 */ /* 0x000fe20003800000 */
[----:B------:R-:W-:Y:S01]  /*9000*/  VIADD R14, R14, 0xffffffff ;  /* 0xffffffff0e0e7836 */ /* 0x000fe20000000000 */
[----:B------:R-:W-:Y:S01]  /*9010*/  ISETP.GT.AND P1, PT, R7, R182, PT ;  /* 0x000000b60700720c */ /* 0x000fe20003f24270 */
[----:B---3--:R-:W-:Y:S01]  /*9020*/  @!P2 IMAD.MOV.U32 R5, RZ, RZ, RZ ;  /* 0x000000ffff05a224 */ /* 0x008fe200078e00ff */
[----:B--2---:R-:W-:-:S04]  /*9030*/  LOP3.LUT R0, R0, 0x1, RZ, 0xfc, !PT ;  /* 0x0000000100007812 */ /* 0x004fc800078efcff */
[----:B------:R-:W-:-:S13]  /*9040*/  ISETP.NE.AND P3, PT, R0, 0x3, PT ;  /* 0x000000030000780c */ /* 0x000fda0003f65270 */
[----:B-1----:R-:W-:Y:S05]  /*9050*/  @!P3 BRA `(.L_x_10951) ;  /* 0x000000000004b947 */ /* 0x002fea0003800000 */
[----:B------:R-:W-:Y:S01]  /*9060*/  BPT.TRAP 0x1 ;  /* 0x000000040000795c */ /* 0x000fe20000300000 */
.L_x_10951:
[----:B------:R-:W-:Y:S05]  /*9070*/  BSYNC B0 ;  /* 0x0000000000007941 */ /* 0x000fea0003800000 */
.L_x_10950:
[----:B------:R-:W2:Y:S01]  /*9080*/  LDL.64 R6, [R1+0x8] ;  /* 0x0000080001067983 */ /* 0x000ea20000100a00 */
[----:B-----5:R-:W-:Y:S02]  /*9090*/  SHF.L.U32 R8, R11, 0x1f, RZ ;  /* 0x0000001f0b087819 */ /* 0x020fe400000006ff */
[----:B--2---:R-:W-:-:S05]  /*90a0*/  MOV R6, R6 ;  /* 0x0000000600067202 */ /* 0x004fca0000000f00 */
[----:B------:R-:W-:-:S04]  /*90b0*/  IMAD R5, R5, 0x8, R6 ;  /* 0x0000000805057824 */ /* 0x000fc800078e0206 */
[----:B------:R1:W2:Y:S01]  /*90c0*/  SYNCS.PHASECHK.TRANS64.TRYWAIT P2, [R5+URZ], R8 ;  /* 0x00000008050075a7 */ /* 0x0002a2000804017f */
[----:B------:R1:W5:Y:S04]  /*90d0*/  LD.E R0, desc[UR44][R2.64] ;  /* 0x0000002c02007980 */ /* 0x000368000c101900 */
[----:B------:R1:W5:Y:S01]  /*90e0*/  LD.E R4, desc[UR44][R2.64+0x4] ;  /* 0x0000042c02047980 */ /* 0x000362000c101900 */
[----:B------:R-:W-:Y:S04]  /*90f0*/  BSSY B0, `(.L_x_10952) ;  /* 0x0000003000007945 */ /* 0x000fe80003800000 */
[----:B------:R-:W-:Y:S05]  /*9100*/  @!P3 BRA `(.L_x_10953) ;  /* 0x000000000004b947 */ /* 0x000fea0003800000 */
[----:B------:R-:W-:Y:S01]  /*9110*/  BPT.TRAP 0x1 ;  /* 0x000000040000795c */ /* 0x000fe20000300000 */
.L_x_10953:
[----:B------:R-:W-:Y:S05]  /*9120*/  BSYNC B0 ;  /* 0x0000000000007941 */ /* 0x000fea0003800000 */
.L_x_10952:
[----:B------:R-:W-:Y:S04]  /*9130*/  BSSY B0, `(.L_x_10954) ;  /* 0x0000006000007945 */ /* 0x000fe80003800000 */
[----:B--2---:R-:W-:Y:S05]  /*9140*/  @P2 BRA `(.L_x_10955) ;  /* 0x0000000000102947 */ /* 0x004fea0003800000 */
[----:B-----5:R-:W-:Y:S01]  /*9150*/  IMAD R0, R0, 0x8, R6 ;  /* 0x0000000800007824 */ /* 0x020fe200078e0206 */
[----:B-1----:R-:W-:-:S04]  /*9160*/  SHF.L.U32 R5, R4, 0x1f, RZ ;  /* 0x0000001f04057819 */ /* 0x002fc800000006ff */
[----:B------:R-:W1:Y:S02]  /*9170*/  SYNCS.PHASECHK.TRANS64.TRYWAIT P2, [R0+URZ], R5 ;  /* 0x00000005000075a7 */ /* 0x000e64000804017f */
[----:B-1----:R-:W-:Y:S05]  /*9180*/  @!P2 BRA `(.L_x_10956) ;  /* 0x000002980078a947 */ /* 0x002fea0003800000 */
.L_x_10955:
[----:B------:R-:W-:Y:S05]  /*9190*/  BSYNC B0 ;  /* 0x0000000000007941 */ /* 0x000fea0003800000 */
.L_x_10954:
[----:B-1----:R-:W2:Y:S04]  /*91a0*/  LD.E R5, desc[UR44][R2.64] ;  /* 0x0000002c02057980 */ /* 0x002ea8000c101900 */
[----:B------:R-:W2:Y:S01]  /*91b0*/  LDL.64 R8, [R1+0xa0] ;  /* 0x0000a00001087983 */ /* 0x000ea20000100a00 */
[----:B------:R-:W-:Y:S05]  /*91c0*/  WARPSYNC.ALL ;  /* 0x0000000000007948 */ /* 0x000fea0003800000 */
[----:B------:R-:W3:Y:S04]  /*91d0*/  LDL.64 R16, [R1+0x98] ;  /* 0x0000980001107983 */ /* 0x000ee80000100a00 */
[----:B------:R-:W4:Y:S04]  /*91e0*/  LDL.64 R6, [R1+0x98] ;  /* 0x0000980001067983 */ /* 0x000f280000100a00 */
[----:B------:R-:W4:Y:S01]  /*91f0*/  LDL.64 R10, [R1+0x98] ;  /* 0x00009800010a7983 */ /* 0x000f220000100a00 */
[----:B--2--5:R-:W-:-:S03]  /*9200*/  IMAD R4, R5, 0x300, R8 ;  /* 0x0000030005047824 */ /* 0x024fc600078e0208 */
[----:B------:R-:W2:Y:S01]  /*9210*/  LDL.64 R12, [R1+0x98] ;  /* 0x00009800010c7983 */ /* 0x000ea20000100a00 */
[----:B------:R-:W-:Y:S01]  /*9220*/  IMAD.MOV.U32 R5, RZ, RZ, R9 ;  /* 0x000000ffff057224 */ /* 0x000fe200078e0009 */
[C---:B------:R-:W-:Y:S01]  /*9230*/  R2UR UR6, R4.reuse ;  /* 0x00000000040672ca */ /* 0x040fe200000e0000 */
[----:B------:R-:W-:Y:S01]  /*9240*/  WARPGROUP.ARRIVE ;  /* 0x00000000000079c5 */ /* 0x000fe20000000000 */
[----:B------:R-:W2:Y:S02]  /*9250*/  LDL R15, [R1+0x54] ;  /* 0x00005400010f7983 */ /* 0x000ea40000100800 */
[----:B------:R-:W-:Y:S01]  /*9260*/  R2UR UR7, R5 ;  /* 0x00000000050772ca */ /* 0x000fe200000e0000 */
[----:B------:R-:W-:Y:S02]  /*9270*/  VIADD R8, R4, 0x2 ;  /* 0x0000000204087836 */ /* 0x000fe40000000000 */
[----:B------:R-:W-:Y:S01]  /*9280*/  IMAD.MOV.U32 R183, RZ, RZ, 0x1 ;  /* 0x00000001ffb77424 */ /* 0x000fe200078e00ff */
[----:B------:R1:W-:Y:S04]  /*9290*/  STL [R1+0x80], RZ ;  /* 0x000080ff01007387 */ /* 0x0003e80000100800 */
[----:B------:R1:W-:Y:S04]  /*92a0*/  STL [R1+0x80], R183 ;  /* 0x000080b701007387 */ /* 0x0003e80000100800 */
[----:B------:R1:W-:Y:S04]  /*92b0*/  STL [R1+0x80], R183 ;  /* 0x000080b701007387 */ /* 0x0003e80000100800 */
[----:B------:R1:W-:Y:S04]  /*92c0*/  STL [R1+0x80], R183 ;  /* 0x000080b701007387 */ /* 0x0003e80000100800 */
[----:B------:R1:W-:Y:S01]  /*92d0*/  STL [R1+0x80], R183 ;  /* 0x000080b701007387 */ /* 0x0003e20000100800 */
[----:B---3--:R-:W-:-:S02]  /*92e0*/  R2UR UR4, R16 ;  /* 0x00000000100472ca */ /* 0x008fc400000e0000 */
[----:B------:R-:W-:-:S13]  /*92f0*/  R2UR UR5, R17 ;  /* 0x00000000110572ca */ /* 0x000fda00000e0000 */
[----:B------:R-:W-:Y:S01]  /*9300*/  HGMMA.64x96x16.F32.BF16 R24, gdesc[UR4], RZ, !UPT, gsb0 ;  /* 0x01600000041879f0 */ /* 0x000fe2000c0018ff */
[----:B----4-:R-:W-:Y:S01]  /*9310*/  VIADD R6, R6, 0x2 ;  /* 0x0000000206067836 */ /* 0x010fe20000000000 */
[----:B------:R-:W-:Y:S02]  /*9320*/  R2UR UR6, R8 ;  /* 0x00000000080672ca */ /* 0x000fe400000e0000 */
[----:B------:R-:W-:Y:S02]  /*9330*/  R2UR UR7, R9 ;  /* 0x00000000090772ca */ /* 0x000fe400000e0000 */
[----:B------:R-:W-:Y:S02]  /*9340*/  R2UR UR4, R6 ;  /* 0x00000000060472ca */ /* 0x000fe400000e0000 */
[----:B------:R-:W-:Y:S01]  /*9350*/  R2UR UR5, R7 ;  /* 0x00000000070572ca */ /* 0x000fe200000e0000 */
[----:B------:R-:W-:Y:S02]  /*9360*/  VIADD R10, R10, 0x4 ;  /* 0x000000040a0a7836 */ /* 0x000fe40000000000 */
[----:B------:R-:W-:-:S02]  /*9370*/  VIADD R6, R4, 0x4 ;  /* 0x0000000404067836 */ /* 0x000fc40000000000 */
[----:B------:R-:W-:Y:S01]  /*9380*/  IMAD.MOV.U32 R7, RZ, RZ, R9 ;  /* 0x000000ffff077224 */ /* 0x000fe200078e0009 */
[----:B------:R-:W-:Y:S02]  /*9390*/  WARPGROUP.DEPBAR.LE gsb0, 0x0 ;  /* 0x00008000000079c5 */ /* 0x000fe40000010000 */
[----:B------:R1:W5:Y:S04]  /*93a0*/  LD.E R0, desc[UR44][R2.64] ;  /* 0x0000002c02007980 */ /* 0x000368000c101900 */
[----:B------:R1:W5:Y:S01]  /*93b0*/  LD.E R5, desc[UR44][R2.64+0x4] ;  /* 0x0000042c02057980 */ /* 0x000362000c101900 */
[----:B------:R-:W-:-:S06]  /*93c0*/  WARPGROUP.ARRIVE ;  /* 0x00000000000079c5 */ /* 0x000fcc0000000000 */
[----:B------:R-:W-:Y:S01]  /*93d0*/  HGMMA.64x96x16.F32.BF16 R24, gdesc[UR4], R24, gsb0 ;  /* 0x01600000041879f0 */ /* 0x000fe20008001818 */
[----:B------:R-:W-:Y:S02]  /*93e0*/  R2UR UR6, R6 ;  /* 0x00000000060672ca */ /* 0x000fe400000e0000 */
[----:B------:R-:W-:Y:S02]  /*93f0*/  R2UR UR7, R7 ;  /* 0x00000000070772ca */ /* 0x000fe400000e0000 */
[----:B------:R-:W-:Y:S02]  /*9400*/  R2UR UR4, R10 ;  /* 0x000000000a0472ca */ /* 0x000fe400000e0000 */
[----:B------:R-:W-:Y:S01]  /*9410*/  R2UR UR5, R11 ;  /* 0x000000000b0572ca */ /* 0x000fe200000e0000 */
[----:B------:R-:W-:Y:S02]  /*9420*/  VIADD R6, R4, 0x6 ;  /* 0x0000000604067836 */ /* 0x000fe40000000000 */
[----:B--2---:R-:W-:-:S02]  /*9430*/  VIADD R12, R12, 0x6 ;  /* 0x000000060c0c7836 */ /* 0x004fc40000000000 */
[----:B------:R-:W-:Y:S01]  /*9440*/  IMAD.MOV.U32 R7, RZ, RZ, R9 ;  /* 0x000000ffff077224 */ /* 0x000fe200078e0009 */
[----:B------:R-:W-:Y:S02]  /*9450*/  WARPGROUP.DEPBAR.LE gsb0, 0x0 ;  /* 0x00008000000079c5 */ /* 0x000fe40000010000 */
[----:B------:R-:W-:-:S06]  /*9460*/  WARPGROUP.ARRIVE ;  /* 0x00000000000079c5 */ /* 0x000fcc0000000000 */
[----:B------:R-:W-:Y:S01]  /*9470*/  HGMMA.64x96x16.F32.BF16 R24, gdesc[UR4], R24, gsb0 ;  /* 0x01600000041879f0 */ /* 0x000fe20008001818 */
[----:B------:R-:W-:Y:S02]  /*9480*/  R2UR UR6, R6 ;  /* 0x00000000060672ca */ /* 0x000fe400000e0000 */
[----:B------:R-:W-:Y:S02]  /*9490*/  R2UR UR7, R7 ;  /* 0x00000000070772ca */ /* 0x000fe400000e0000 */
[----:B------:R-:W-:Y:S02]  /*94a0*/  R2UR UR4, R12 ;  /* 0x000000000c0472ca */ /* 0x000fe400000e0000 */
[----:B------:R-:W-:Y:S02]  /*94b0*/  R2UR UR5, R13 ;  /* 0x000000000d0572ca */ /* 0x000fe400000e0000 */
[----:B------:R-:W-:-:S04]  /*94c0*/  LOP3.LUT R15, R15, 0x1, RZ, 0xfc, !PT ;  /* 0x000000010f0f7812 */ /* 0x000fc800078efcff */
[----:B------:R-:W-:Y:S01]  /*94d0*/  ISETP.NE.AND P3, PT, R15, 0x3, PT ;  /* 0x000000030f00780c */ /* 0x000fe20003f65270 */
[----:B------:R-:W-:Y:S02]  /*94e0*/  WARPGROUP.DEPBAR.LE gsb0, 0x0 ;  /* 0x00008000000079c5 */ /* 0x000fe40000010000 */
[----:B------:R-:W-:-:S06]  /*94f0*/  WARPGROUP.ARRIVE ;  /* 0x00000000000079c5 */ /* 0x000fcc0000000000 */
[----:B------:R-:W-:Y:S01]  /*9500*/  HGMMA.64x96x16.F32.BF16 R24, gdesc[UR4], R24, gsb0 ;  /* 0x01600000041879f0 */ /* 0x000fe20008001818 */
[----:B------:R-:W-:Y:S02]  /*9510*/  BSSY B0, `(.L_x_10957) ;  /* 0x0000004000007945 */ /* 0x000fe40003800000 */
[----:B------:R-:W-:Y:S02]  /*9520*/  WARPGROUP.DEPBAR.LE gsb0, 0x0 ;  /* 0x00008000000079c5 */ /* 0x000fe40000010000 */
[----:B-1----:R-:W-:Y:S05]  /*9530*/  @!P3 BRA `(.L_x_10958) ;  /* 0x000000000004b947 */ /* 0x002fea0003800000 */
[----:B------:R-:W-:Y:S01]  /*9540*/  BPT.TRAP 0x1 ;  /* 0x000000040000795c */ /* 0x000fe20000300000 */
.L_x_10958:
[----:B------:R-:W-:Y:S05]  /*9550*/  BSYNC B0 ;  /* 0x0000000000007941 */ /* 0x000fea0003800000 */
.L_x_10957:
        /* <DEDUP_REMOVED lines=10> */
.L_x_10960:
[----:B------:R-:W-:Y:S05]  /*9600*/  BSYNC B0 ;  /* 0x0000000000007941 */ /* 0x000fea0003800000 */
.L_x_10959:
[----:B------:R-:W-:Y:S04]  /*9610*/  BSSY B0, `(.L_x_10961) ;  /* 0x0000006000007945 */ /* 0x000fe80003800000 */
[----:B--2---:R-:W-:Y:S05]  /*9620*/  @P2 BRA `(.L_x_10962) ;  /* 0x0000000000102947 */ /* 0x004fea0003800000 */
[----:B-----5:R-:W-:Y:S01]  /*9630*/  IMAD R4, R4, 0x8, R7 ;  /* 0x0000000804047824 */ /* 0x020fe200078e0207 */
[----:B------:R-:W-:-:S04]  /*9640*/  SHF.L.U32 R5, R5, 0x1f, RZ ;  /* 0x0000001f05057819 */ /* 0x000fc800000006ff */
[----:B------:R-:W2:Y:S02]  /*9650*/  SYNCS.PHASECHK.TRANS64.TRYWAIT P2, [R4+URZ], R5 ;  /* 0x00000005040075a7 */ /* 0x000ea4000804017f */
[----:B--2---:R-:W-:Y:S05]  /*9660*/  @!P2 BRA `(.L_x_10963) ;  /* 0x000002940054a947 */ /* 0x004fea0003800000 */
.L_x_10962:
[----:B------:R-:W-:Y:S05]  /*9670*/  BSYNC B0 ;  /* 0x0000000000007941 */ /* 0x000fea0003800000 */
.L_x_10961:
[----:B------:R-:W3:Y:S04]  /*9680*/  LD.E R15, desc[UR44][R2.64] ;  /* 0x0000002c020f7980 */ /* 0x000ee8000c101900 */
[----:B------:R-:W3:Y:S04]  /*9690*/  LDL.64 R6, [R1+0x118] ;  /* 0x0001180001067983 */ /* 0x000ee80000100a00 */
[----:B-1----:R-:W4:Y:S04]  /*96a0*/  LDL R0, [R1+0x90] ;  /* 0x0000900001007983 */ /* 0x002f280000100800 */
[----:B--2--5:R-:W2:Y:S04]  /*96b0*/  LDL.64 R4, [R1+0x110] ;  /* 0x0001100001047983 */ /* 0x024ea80000100a00 */
[----:B------:R-:W2:Y:S04]  /*96c0*/  LDL.64 R8, [R1+0x110] ;  /* 0x0001100001087983 */ /* 0x000ea80000100a00 */
[----:B------:R-:W2:Y:S04]  /*96d0*/  LDL.64 R10, [R1+0x110] ;  /* 0x00011000010a7983 */ /* 0x000ea80000100a00 */
[----:B------:R-:W2:Y:S01]  /*96e0*/  LDL.64 R12, [R1+0x110] ;  /* 0x00011000010c7983 */ /* 0x000ea20000100a00 */
[----:B------:R-:W-:Y:S05]  /*96f0*/  WARPSYNC.ALL ;  /* 0x0000000000007948 */ /* 0x000fea0003800000 */
[----:B------:R-:W-:Y:S01]  /*9700*/  WARPGROUP.ARRIVE ;  /* 0x00000000000079c5 */ /* 0x000fe20000000000 */
[----:B------:R-:W2:Y:S04]  /*9710*/  LDL.64 R16, [R1+0x110] ;  /* 0x0001100001107983 */ /* 0x000ea80000100a00 */
        /* <DEDUP_REMOVED lines=9> */
[----:B---3--:R-:W-:Y:S01]  /*97b0*/  IMAD R6, R15, 0xc00, R6 ;  /* 0x00000c000f067824 */ /* 0x008fe200078e0206 */
[----:B----4-:R-:W-:-:S04]  /*97c0*/  ISETP.NE.U32.AND P2, PT, R0, RZ, PT ;  /* 0x000000ff0000720c */ /* 0x010fc80003f45070 */
[----:B------:R-:W-:Y:S02]  /*97d0*/  R2UR UR6, R6 ;  /* 0x00000000060672ca */ /* 0x000fe400000e0000 */
[----:B------:R-:W-:Y:S02]  /*97e0*/  R2UR UR7, R7 ;  /* 0x00000000070772ca */ /* 0x000fe400000e0000 */
[----:B--2---:R-:W-:Y:S02]  /*97f0*/  R2UR UR4, R4 ;  /* 0x00000000040472ca */ /* 0x004fe400000e0000 */
[----:B------:R-:W-:-:S03]  /*9800*/  R2UR UR5, R5 ;  /* 0x00000000050572ca */ /* 0x000fc600000e0000 */
[----:B------:R-:W-:-:S10]  /*9810*/  VOTEU.ANY UP0, P2 ;  /* 0x00000000003f7886 */ /* 0x000fd40001000100 */
[----:B------:R-:W-:Y:S01]  /*9820*/  HGMMA.64x96x16.F32.BF16 R24, gdesc[UR4], R24, UP0, gsb0 ;  /* 0x01600000041879f0 */ /* 0x000fe2000b801818 */
[----:B------:R-:W-:Y:S02]  /*9830*/  VIADD R8, R8, 0x2 ;  /* 0x0000000208087836 */ /* 0x000fe40000000000 */
        /* <DEDUP_REMOVED lines=126> */
[----:B------:R-:W-:Y:S01]  /*a020*/  R2UR UR5, R17 ;  /* 0x00000000110572ca */ /* 0x000fe200000e0000 */
[----:B--2---:R-:W-:Y:S01]  /*a030*/  VIADD R8, R8, 0xc02 ;  /* 0x00000c0208087836 */ /* 0x004fe20000000000 */
[----:B------:R-:W-:Y:S02]  /*a040*/  WARPGROUP.DEPBAR.LE gsb0, 0x0 ;  /* 0x00008000000079c5 */ /* 0x000fe40000010000 */
[----:B------:R-:W-:-:S09]  /*a050*/  WARPGROUP.ARRIVE ;  /* 0x00000000000079c5 */ /* 0x000fd20000000000 */
[----:B------:R-:W-:Y:S01]  /*a060*/  HGMMA.64x96x16.F32.BF16 R24, gdesc[UR4], R24, gsb0 ;  /* 0x01600000041879f0 */ /* 0x000fe20008001818 */
[----:B------:R-:W-:Y:S02]  /*a070*/  VIADD R4, R6, 0x902 ;  /* 0x0000090206047836 */ /* 0x000fe40000000000 */
[----:B------:R-:W-:Y:S01]  /*a080*/  IMAD.MOV.U32 R5, RZ, RZ, R7 ;  /* 0x000000ffff057224 */ /* 0x000fe200078e0007 */
[----:B------:R-:W-:Y:S02]  /*a090*/  R2UR UR4, R8 ;  /* 0x00000000080472ca */ /* 0x000fe400000e0000 */
[----:B------:R-:W-:Y:S02]  /*a0a0*/  R2UR UR6, R4 ;  /* 0x00000000040672ca */ /* 0x000fe400000e0000 */
[----:B------:R-:W-:Y:S02]  /*a0b0*/  R2UR UR7, R5 ;  /* 0x00000000050772ca */ /* 0x000fe400000e0000 */
[----:B------:R-:W-:Y:S01]  /*a0c0*/  R2UR UR5, R9 ;  /* 0x00000000090572ca */ /* 0x000fe200000e0000 */
[----:B---3--:R-:W-:-:S02]  /*a0d0*/  VIADD R10, R10, 0xc04 ;  /* 0x00000c040a0a7836 */ /* 0x008fc40000000000 */
[----:B------:R-:W-:Y:S01]  /*a0e0*/  VIADD R4, R6, 0x904 ;  /* 0x0000090406047836 */ /* 0x000fe20000000000 */
[----:B------:R-:W-:Y:S02]  /*a0f0*/  WARPGROUP.DEPBAR.LE gsb0, 0x0 ;  /* 0x00008000000079c5 */ /* 0x000fe40000010000 */
[----:B------:R-:W-:-:S07]  /*a100*/  WARPGROUP.ARRIVE ;  /* 0x00000000000079c5 */ /* 0x000fce0000000000 */
[----:B------:R-:W-:Y:S01]  /*a110*/  HGMMA.64x96x16.F32.BF16 R24, gdesc[UR4], R24, gsb0 ;  /* 0x01600000041879f0 */ /* 0x000fe20008001818 */
[----:B------:R-:W-:Y:S01]  /*a120*/  IMAD.MOV.U32 R5, RZ, RZ, R7 ;  /* 0x000000ffff057224 */ /* 0x000fe200078e0007 */
[----:B------:R-:W-:Y:S02]  /*a130*/  R2UR UR6, R4 ;  /* 0x00000000040672ca */ /* 0x000fe400000e0000 */
[----:B------:R-:W-:Y:S02]  /*a140*/  R2UR UR4, R10 ;  /* 0x000000000a0472ca */ /* 0x000fe400000e0000 */
[----:B------:R-:W-:Y:S02]  /*a150*/  R2UR UR7, R5 ;  /* 0x00000000050772ca */ /* 0x000fe400000e0000 */
[----:B------:R-:W-:Y:S01]  /*a160*/  R2UR UR5, R11 ;  /* 0x000000000b0572ca */ /* 0x000fe200000e0000 */
[----:B----4-:R-:W-:Y:S02]  /*a170*/  VIADD R12, R12, 0xc06 ;  /* 0x00000c060c0c7836 */ /* 0x010fe40000000000 */
[----:B------:R-:W-:-:S02]  /*a180*/  VIADD R4, R6, 0x906 ;  /* 0x0000090606047836 */ /* 0x000fc40000000000 */
[----:B------:R-:W-:Y:S01]  /*a190*/  IMAD.MOV.U32 R5, RZ, RZ, R7 ;  /* 0x000000ffff057224 */ /* 0x000fe200078e0007 */
[----:B------:R-:W-:Y:S02]  /*a1a0*/  WARPGROUP.DEPBAR.LE gsb0, 0x0 ;  /* 0x00008000000079c5 */ /* 0x000fe40000010000 */
[----:B------:R-:W-:-:S06]  /*a1b0*/  WARPGROUP.ARRIVE ;  /* 0x00000000000079c5 */ /* 0x000fcc0000000000 */
[----:B------:R-:W-:Y:S01]  /*a1c0*/  HGMMA.64x96x16.F32.BF16 R24, gdesc[UR4], R24, gsb0 ;  /* 0x01600000041879f0 */ /* 0x000fe20008001818 */
[----:B------:R-:W-:Y:S02]  /*a1d0*/  R2UR UR4, R12 ;  /* 0x000000000c0472ca */ /* 0x000fe400000e0000 */
[----:B------:R-:W-:Y:S02]  /*a1e0*/  R2UR UR5, R13 ;  /* 0x000000000d0572ca */ /* 0x000fe400000e0000 */
[----:B------:R-:W-:Y:S02]  /*a1f0*/  R2UR UR6, R4 ;  /* 0x00000000040672ca */ /* 0x000fe400000e0000 */
[----:B------:R-:W-:Y:S01]  /*a200*/  R2UR UR7, R5 ;  /* 0x00000000050772ca */ /* 0x000fe200000e0000 */
[----:B------:R-:W-:Y:S04]  /*a210*/  STL [R1+0x90], R183 ;  /* 0x000090b701007387 */ /* 0x000fe80000100800 */
[----:B------:R-:W-:Y:S01]  /*a220*/  STL [R1+0x90], R183 ;  /* 0x000090b701007387 */ /* 0x000fe20000100800 */
[----:B------:R-:W-:-:S02]  /*a230*/  WARPGROUP.DEPBAR.LE gsb0, 0x0 ;  /* 0x00008000000079c5 */ /* 0x000fc40000010000 */
[----:B------:R-:W-:Y:S01]  /*a240*/  WARPGROUP.ARRIVE ;  /* 0x00000000000079c5 */ /* 0x000fe20000000000 */
[----:B------:R-:W2:Y:S05]  /*a250*/  @!P0 LDL.64 R4, [R1+0x30] ;  /* 0x0000300001048983 */ /* 0x000eaa0000100a00 */
[----:B------:R-:W-:Y:S01]  /*a260*/  HGMMA.64x96x16.F32.BF16 R24, gdesc[UR4], R24, gsb0 ;  /* 0x01600000041879f0 */ /* 0x000fe20008001818 */
        /* <DEDUP_REMOVED lines=16> */
[----:B------:R-:W3:Y:S01]  /*a370*/  @!P0 LD.E R0, desc[UR44][R2.64] ;  /* 0x0000002c02008980 */ /* 0x000ee2000c101900 */
[----:B--2---:R-:W-:-:S05]  /*a380*/  @!P0 MOV R5, R4 ;  /* 0x0000000400058202 */ /* 0x004fca0000000f00 */
[----:B---3--:R-:W-:-:S05]  /*a390*/  @!P0 IMAD R0, R0, 0x8, R5 ;  /* 0x0000000800008824 */ /* 0x008fca00078e0205 */
[----:B------:R-:W-:-:S04]  /*a3a0*/  @!P0 PRMT R0, RZ, 0x654, R0 ;  /* 0x00000654ff008816 */ /* 0x000fc80000000000 */
[----:B------:R2:W-:Y:S01]  /*a3b0*/  @!P0 SYNCS.ARRIVE.TRANS64.RED.A1T0 RZ, [R0+URZ], RZ ;  /* 0x000000ff00ff89a7 */ /* 0x0005e2000810043f */
[----:B------:R-:W2:Y:S04]  /*a3c0*/  LDL.64 R4, [R1+0x220] ;  /* 0x0002200001047983 */ /* 0x000ea80000100a00 */
[----:B------:R-:W3:Y:S04]  /*a3d0*/  LDL R174, [R1+0x240] ;  /* 0x0002400001ae7983 */ /* 0x000ee80000100800 */
[----:B------:R-:W4:Y:S04]  /*a3e0*/  LDL.64 R154, [R1+0x440] ;  /* 0x00044000019a7983 */ /* 0x000f280000100a00 */
        /* <DEDUP_REMOVED lines=58> */
[----:B------:R-:W4:Y:S01]  /*a790*/  LDL.64 R76, [R1+0x418] ;  /* 0x00041800014c7983 */ /* 0x000f220000100a00 */
[----:B--2---:R-:W-:-:S04]  /*a7a0*/  FMNMX.FTZ R0, R24, R4, !PT ;  /* 0x0000000418007209 */ /* 0x004fc80007810000 */
        /* <DEDUP_REMOVED lines=42> */
[----:B------:R-:W2:Y:S01]  /*aa50*/  SHFL.BFLY PT, R9, R6, 0x2, 0x1f ;  /* 0x0c401f0006097f89 */ /* 0x000ea200000e0000 */
[----:B------:R-:W-:-:S04]  /*aa60*/  FMNMX.FTZ R7, R63, R0, !PT ;  /* 0x000000003f077209 */ /* 0x000fc80007810000 */
[----:B------:R-:W-:-:S04]  /*aa70*/  FMNMX.FTZ R0, R66, R7, !PT ;  /* 0x0000000742007209 */ /* 0x000fc80007810000 */
[----:B------:R-:W-:-:S04]  /*aa80*/  FMNMX.FTZ R7, R67, R0, !PT ;  /* 0x0000000043077209 */ /* 0x000fc80007810000 */
[----:B------:R-:W-:-:S04]  /*aa90*/  FMNMX.FTZ R0, R70, R7, !PT ;  /* 0x0000000746007209 */ /* 0x000fc80007810000 */
[----:B------:R-:W-:-:S05]  /*aaa0*/  FMNMX.FTZ R7, R71, R0, !PT ;  /* 0x0000000047077209 */ /* 0x000fca0007810000 */
[----:B------:R0:W-:Y:S01]  /*aab0*/  STL.64 [R1+0x220], R6 ;  /* 0x0002200601007387 */ /* 0x0001e20000100a00 */
[----:B--2---:R-:W-:-:S03]  /*aac0*/  FMNMX.FTZ R0, R6, R9, !PT ;  /* 0x0000000906007209 */ /* 0x004fc60007810000 */
[----:B------:R-:W2:Y:S04]  /*aad0*/  LDL R153, [R1+0x224] ;  /* 0x0002240001997983 */ /* 0x000ea80000100800 */
[----:B------:R-:W1:Y:S04]  /*aae0*/  SHFL.BFLY PT, R9, R0, 0x1, 0x1f ;  /* 0x0c201f0000097f89 */ /* 0x000e6800000e0000 */
[----:B0-----:R-:W4:Y:S01]  /*aaf0*/  LDL.64 R6, [R1+0x290] ;  /* 0x0002900001067983 */ /* 0x001f220000100a00 */
[----:B-1----:R-:W-:-:S03]  /*ab00*/  FMNMX.FTZ R10, R0, R9, !PT ;  /* 0x00000009000a7209 */ /* 0x002fc60007810000 */
[----:B------:R-:W4:Y:S04]  /*ab10*/  LDL.64 R8, [R1+0x280] ;  /* 0x0002800001087983 */ /* 0x000f280000100a00 */
[----:B------:R0:W-:Y:S04]  /*ab20*/  STL [R1+0x220], R10 ;  /* 0x0002200a01007387 */ /* 0x0001e80000100800 */
[----:B------:R-:W3:Y:S04]  /*ab30*/  LDL R159, [R1+0x220] ;  /* 0x00022000019f7983 */ /* 0x000ee80000100800 */
[----:B0-----:R-:W4:Y:S01]  /*ab40*/  LDL.64 R10, [R1+0x2e0] ;  /* 0x0002e000010a7983 */ /* 0x001f220000100a00 */
[----:B------:R0:W-:Y:S06]  /*ab50*/  BAR.SYNC.DEFER_BLOCKING R237, 0x100 ;  /* 0x000400ed0000751d */ /* 0x0001ec0000010000 */
[----:B--2---:R-:W1:Y:S02]  /*ab60*/  SHFL.BFLY PT, R0, R153, 0x2, 0x1f ;  /* 0x0c401f0099007f89 */ /* 0x004e6400000e0000 */
[----:B-1----:R-:W-:-:S05]  /*ab70*/  FMNMX.FTZ R0, R0, R153, !PT ;  /* 0x0000009900007209 */ /* 0x002fca0007810000 */
[----:B------:R-:W1:Y:S01]  /*ab80*/  SHFL.BFLY PT, R75, R0, 0x1, 0x1f ;  /* 0x0c201f00004b7f89 */ /* 0x000e6200000e0000 */
[----:B---3--:R-:W-:-:S04]  /*ab90*/  FADD.FTZ R15, R4, -R159 ;  /* 0x8000009f040f7221 */ /* 0x008fc80000010000 */
[----:B------:R-:W-:-:S04]  /*aba0*/  FMUL.FTZ R15, R15, R174 ;  /* 0x000000ae0f0f7220 */ /* 0x000fc80000410000 */
[----:B------:R-:W4:Y:S01]  /*abb0*/  MUFU.EX2 R158, R15 ;  /* 0x0000000f009e7308 */ /* 0x000f220000000800 */
[----:B------:R-:W-:Y:S01]  /*abc0*/  FMUL.FTZ R159, R174, R159 ;  /* 0x0000009fae9f7220 */ /* 0x000fe20000410000 */
[----:B-1----:R-:W-:-:S03]  /*abd0*/  FMNMX.FTZ R75, R0, R75, !PT ;  /* 0x0000004b004b7209 */ /* 0x002fc60007810000 */
[-CC-:B------:R-:W-:Y:S01]  /*abe0*/  FFMA.FTZ R73, R24, R174.reuse, -R159.reuse ;  /* 0x000000ae18497223 */ /* 0x180fe2000001089f */
[----:B------:R-:W-:Y:S01]  /*abf0*/  FFMA.FTZ R152, R25, R174, -R159 ;  /* 0x000000ae19987223 */ /* 0x000fe2000001089f */
[----:B------:R-:W-:Y:S02]  /*ac00*/  FADD.FTZ R153, R5, -R75 ;  /* 0x8000004b05997221 */ /* 0x000fe40000010000 */
[----:B------:R-:W2:Y:S01]  /*ac10*/  LDL.64 R4, [R1+0x438] ;  /* 0x0004380001047983 */ /* 0x000ea20000100a00 */
[C---:B----4-:R-:W-:Y:S01]  /*ac20*/  FMUL.FTZ R25, R158.reuse, R155 ;  /* 0x0000009b9e197220 */ /* 0x050fe20000410000 */
[----:B------:R-:W-:Y:S01]  /*ac30*/  FMUL.FTZ R24, R158, R154 ;  /* 0x0000009a9e187220 */ /* 0x000fe20000410000 */
[-CC-:B------:R-:W-:Y:S01]  /*ac40*/  FFMA.FTZ R32, R32, R174.reuse, -R159.reuse ;  /* 0x000000ae20207223 */ /* 0x180fe2000001089f */
[-CC-:B------:R-:W-:Y:S01]  /*ac50*/  FFMA.FTZ R33, R33, R174.reuse, -R159.reuse ;  /* 0x000000ae21217223 */ /* 0x180fe2000001089f */
[----:B------:R-:W-:Y:S01]  /*ac60*/  FMUL.FTZ R160, R174, R153 ;  /* 0x00000099aea07220 */ /* 0x000fe20000410000 */
[----:B------:R-:W-:Y:S01]  /*ac70*/  FFMA.FTZ R153, R44, R174, -R159 ;  /* 0x000000ae2c997223 */ /* 0x000fe2000001089f */
[----:B------:R1:W-:Y:S01]  /*ac80*/  STL.64 [R1+0x440], R24 ;  /* 0x0004401801007387 */ /* 0x0003e20000100a00 */
[----:B------:R-:W-:-:S02]  /*ac90*/  FMUL.FTZ R44, R158, R8 ;  /* 0x000000089e2c7220 */ /* 0x000fc40000410000 */
[----:B------:R3:W-:Y:S01]  /*aca0*/  MUFU.EX2 R8, R32 ;  /* 0x0000002000087308 */ /* 0x0007e20000000800 */
[C---:B-1----:R-:W-:Y:S01]  /*acb0*/  FMUL.FTZ R25, R158.reuse, R7 ;  /* 0x000000079e197220 */ /* 0x042fe20000410000 */
[----:B---3--:R-:W-:-:S06]  /*acc0*/  FMUL.FTZ R32, R158, R12 ;  /* 0x0000000c9e207220 */ /* 0x008fcc0000410000 */
[----:B------:R1:W-:Y:S02]  /*acd0*/  MUFU.EX2 R7, R33 ;  /* 0x0000002100077308 */ /* 0x0003e40000000800 */
[C---:B-1----:R-:W-:Y:S02]  /*ace0*/  FMUL.FTZ R33, R158.reuse, R13 ;  /* 0x0000000d9e217220 */ /* 0x042fe40000410000 */
[----:B------:R-:W3:Y:S04]  /*acf0*/  LDL.64 R12, [R1+0x230] ;  /* 0x00023000010c7983 */ /* 0x000ee80000100a00 */
[----:B------:R-:W1:Y:S01]  /*ad00*/  MUFU.EX2 R160, R160 ;  /* 0x000000a000a07308 */ /* 0x000e620000000800 */
[C---:B------:R-:W-:Y:S01]  /*ad10*/  FMUL.FTZ R201, R158.reuse, R201 ;  /* 0x000000c99ec97220 */ /* 0x040fe20000410000 */
        /* <DEDUP_REMOVED lines=8> */
[----:B------:R-:W-:Y:S01]  /*ada0*/  FMUL.FTZ R130, R158, R130 ;  /* 0x000000829e827220 */ /* 0x000fe20000410000 */
[----:B------:R-:W-:Y:S01]  /*adb0*/  STL.64 [R1+0x260], R200 ;  /* 0x000260c801007387 */ /* 0x000fe20000100a00 */
[C---:B-1----:R-:W-:Y:S01]  /*adc0*/  FMUL.FTZ R133, R160.reuse, R133 ;  /* 0x00000085a0857220 */ /* 0x042fe20000410000 */
        /* <DEDUP_REMOVED lines=27> */
[----:B------:R-:W-:Y:S04]  /*af80*/  STL.64 [R1+0x270], R198 ;  /* 0x000270c601007387 */ /* 0x000fe80000100a00 */
        /* <DEDUP_REMOVED lines=10> */
[----:B------:R1:W-:Y:S04]  /*b030*/  STL.64 [R1+0x308], R118 ;  /* 0x0003087601007387 */ /* 0x0003e80000100a00 */
[----:B------:R-:W-:Y:S04]  /*b040*/  STL.64 [R1+0x318], R100 ;  /* 0x0003186401007387 */ /* 0x000fe80000100a00 */
[----:B------:R-:W-:Y:S04]  /*b050*/  STL.64 [R1+0x328], R102 ;  /* 0x0003286601007387 */ /* 0x000fe80000100a00 */
[----:B------:R-:W-:Y:S04]  /*b060*/  STL.64 [R1+0x378], R98 ;  /* 0x0003786201007387 */ /* 0x000fe80000100a00 */
[----:B------:R4:W-:Y:S04]  /*b070*/  STL.64 [R1+0x388], R96 ;  /* 0x0003886001007387 */ /* 0x0009e80000100a00 */
[----:B------:R-:W-:Y:S04]  /*b080*/  STL.64 [R1+0x3d8], R84 ;  /* 0x0003d85401007387 */ /* 0x000fe80000100a00 */
[----:B------:R-:W-:Y:S04]  /*b090*/  STL.64 [R1+0x3e8], R86 ;  /* 0x0003e85601007387 */ /* 0x000fe80000100a00 */
[----:B-1----:R-:W3:Y:S04]  /*b0a0*/  LDL R119, [R1+0x260] ;  /* 0x0002600001777983 */ /* 0x002ee80000100800 */
[----:B------:R-:W3:Y:S04]  /*b0b0*/  LDL R121, [R1+0x264] ;  /* 0x0002640001797983 */ /* 0x000ee80000100800 */
[----:B------:R-:W3:Y:S04]  /*b0c0*/  LDL R123, [R1+0x268] ;  /* 0x00026800017b7983 */ /* 0x000ee80000100800 */
[----:B------:R-:W3:Y:S04]  /*b0d0*/  LDL R125, [R1+0x26c] ;  /* 0x00026c00017d7983 */ /* 0x000ee80000100800 */
[----:B------:R-:W3:Y:S04]  /*b0e0*/  LDL R127, [R1+0x270] ;  /* 0x00027000017f7983 */ /* 0x000ee80000100800 */
[----:B------:R-:W3:Y:S04]  /*b0f0*/  LDL R129, [R1+0x274] ;  /* 0x0002740001817983 */ /* 0x000ee80000100800 */
[----:B------:R-:W3:Y:S04]  /*b100*/  LDL R131, [R1+0x278] ;  /* 0x0002780001837983 */ /* 0x000ee80000100800 */
[----:B------:R-:W3:Y:S04]  /*b110*/  LDL R133, [R1+0x27c] ;  /* 0x00027c0001857983 */ /* 0x000ee80000100800 */
[----:B----4-:R-:W4:Y:S04]  /*b120*/  LDL R97, [R1+0x2bc] ;  /* 0x0002bc0001617983 */ /* 0x010f280000100800 */
[----:B------:R-:W4:Y:S04]  /*b130*/  LDL R99, [R1+0x2c0] ;  /* 0x0002c00001637983 */ /* 0x000f280000100800 */
[----:B------:R-:W4:Y:S04]  /*b140*/  LDL R101, [R1+0x2c4] ;  /* 0x0002c40001657983 */ /* 0x000f280000100800 */
[----:B------:R-:W4:Y:S04]  /*b150*/  LDL R103, [R1+0x2c8] ;  /* 0x0002c80001677983 */ /* 0x000f280000100800 */
[----:B------:R-:W4:Y:S04]  /*b160*/  LDL R102, [R1+0x3d8] ;  /* 0x0003d80001667983 */ /* 0x000f280000100800 */
[----:B------:R-:W4:Y:S04]  /*b170*/  LDL R96, [R1+0x3e4] ;  /* 0x0003e40001607983 */ /* 0x000f280000100800 */
[----:B------:R-:W4:Y:S04]  /*b180*/  LDL R98, [R1+0x3e8] ;  /* 0x0003e80001627983 */ /* 0x000f280000100800 */
[----:B------:R-:W4:Y:S01]  /*b190*/  LDL R100, [R1+0x3ec] ;  /* 0x0003ec0001647983 */ /* 0x000f220000100800 */
[C---:B------:R-:W-:Y:S01]  /*b1a0*/  FMUL.FTZ R189, R158.reuse, R189 ;  /* 0x000000bd9ebd7220 */ /* 0x040fe20000410000 */
[----:B------:R-:W-:Y:S01]  /*b1b0*/  FMUL.FTZ R188, R158, R188 ;  /* 0x000000bc9ebc7220 */ /* 0x000fe20000410000 */
[--C-:B------:R-:W-:Y:S01]  /*b1c0*/  FFMA.FTZ R28, R28, R174, -R159.reuse ;  /* 0x000000ae1c1c7223 */ /* 0x100fe2000001089f */
[C---:B------:R-:W-:Y:S01]  /*b1d0*/  FMUL.FTZ R157, R158.reuse, R157 ;  /* 0x0000009d9e9d7220 */ /* 0x040fe20000410000 */
[C---:B------:R-:W-:Y:S01]  /*b1e0*/  FMUL.FTZ R156, R158.reuse, R156 ;  /* 0x0000009c9e9c7220 */ /* 0x040fe20000410000 */
[----:B------:R-:W-:Y:S01]  /*b1f0*/  FFMA.FTZ R72, R29, R174, -R159 ;  /* 0x000000ae1d487223 */ /* 0x000fe2000001089f */
[----:B------:R1:W-:Y:S01]  /*b200*/  STL.64 [R1+0x2d0], R188 ;  /* 0x0002d0bc01007387 */ /* 0x0003e20000100a00 */
[----:B------:R0:W-:Y:S03]  /*b210*/  MUFU.EX2 R29, R28 ;  /* 0x0000001c001d7308 */ /* 0x0001e60000000800 */
[----:B------:R0:W-:Y:S05]  /*b220*/  STL.64 [R1+0x3c0], R156 ;  /* 0x0003c09c01007387 */ /* 0x0001ea0000100a00 */
[----:B------:R-:W-:Y:S01]  /*b230*/  MUFU.EX2 R73, R73 ;  /* 0x0000004900497308 */ /* 0x000fe20000000800 */
[----:B------:R-:W-:-:S07]  /*b240*/  FMUL.FTZ R24, R158, R6 ;  /* 0x000000069e187220 */ /* 0x000fce0000410000 */
[----:B------:R-:W-:Y:S01]  /*b250*/  MUFU.EX2 R152, R152 ;  /* 0x0000009800987308 */ /* 0x000fe20000000800 */
[----:B-1----:R-:W-:Y:S01]  /*b260*/  FMUL.FTZ R189, R75, R174 ;  /* 0x000000ae4bbd7220 */ /* 0x002fe20000410000 */
[C---:B------:R-:W-:Y:S01]  /*b270*/  FMUL.FTZ R173, R158.reuse, R173 ;  /* 0x000000ad9ead7220 */ /* 0x040fe20000410000 */
[----:B------:R-:W-:Y:S01]  /*b280*/  FMUL.FTZ R172, R158, R172 ;  /* 0x000000ac9eac7220 */ /* 0x000fe20000410000 */
[-C--:B------:R-:W-:Y:S01]  /*b290*/  FFMA.FTZ R74, R45, R174.reuse, -R159 ;  /* 0x000000ae2d4a7223 */ /* 0x080fe2000001089f */
[-C--:B0-----:R-:W-:Y:S01]  /*b2a0*/  FFMA.FTZ R28, R26, R174.reuse, -R189 ;  /* 0x000000ae1a1c7223 */ /* 0x081fe200000108bd */
[-C--:B------:R-:W-:Y:S01]  /*b2b0*/  FFMA.FTZ R0, R61, R174.reuse, -R159 ;  /* 0x000000ae3d007223 */ /* 0x080fe2000001089f */
[----:B------:R-:W-:Y:S01]  /*b2c0*/  FMUL.FTZ R17, R160, R17 ;  /* 0x00000011a0117220 */ /* 0x000fe20000410000 */
[----:B------:R0:W-:Y:S01]  /*b2d0*/  MUFU.EX2 R157, R153 ;  /* 0x00000099009d7308 */ /* 0x0001e20000000800 */
[----:B------:R-:W-:Y:S01]  /*b2e0*/  FFMA.FTZ R155, R30, R174, -R189 ;  /* 0x000000ae1e9b7223 */ /* 0x000fe200000108bd */
[----:B------:R-:W-:Y:S01]  /*b2f0*/  FMUL.FTZ R16, R160, R16 ;  /* 0x00000010a0107220 */ /* 0x000fe20000410000 */
[--C-:B------:R-:W-:Y:S01]  /*b300*/  FFMA.FTZ R36, R36, R174, -R159.reuse ;  /* 0x000000ae24247223 */ /* 0x100fe2000001089f */
[C---:B------:R-:W-:Y:S01]  /*b310*/  FMUL.FTZ R171, R158.reuse, R171 ;  /* 0x000000ab9eab7220 */ /* 0x040fe20000410000 */
[----:B------:R-:W-:Y:S01]  /*b320*/  FMUL.FTZ R170, R158, R170 ;  /* 0x000000aa9eaa7220 */ /* 0x000fe20000410000 */
[-CC-:B------:R-:W-:Y:S01]  /*b330*/  FFMA.FTZ R37, R37, R174.reuse, -R159.reuse ;  /* 0x000000ae25257223 */ /* 0x180fe2000001089f */
[-CC-:B------:R-:W-:Y:S01]  /*b340*/  FFMA.FTZ R15, R57, R174.reuse, -R159.reuse ;  /* 0x000000ae390f7223 */ /* 0x180fe2000001089f */
[-C--:B------:R-:W-:Y:S01]  /*b350*/  FFMA.FTZ R40, R40, R174.reuse, -R159 ;  /* 0x000000ae28287223 */ /* 0x080fe2000001089f */
[-CC-:B0-----:R-:W-:Y:S01]  /*b360*/  FFMA.FTZ R153, R27, R174.reuse, -R189.reuse ;  /* 0x000000ae1b997223 */ /* 0x181fe200000108bd */
[----:B------:R-:W3:Y:S01]  /*b370*/  MUFU.EX2 R28, R28 ;  /* 0x0000001c001c7308 */ /* 0x000ee20000000800 */
[-CC-:B------:R-:W-:Y:S01]  /*b380*/  FFMA.FTZ R30, R31, R174.reuse, -R189.reuse ;  /* 0x000000ae1f1e7223 */ /* 0x180fe200000108bd */
[-C--:B------:R-:W-:Y:S01]  /*b390*/  FFMA.FTZ R6, R34, R174.reuse, -R189 ;  /* 0x000000ae22067223 */ /* 0x080fe200000108bd */
[--C-:B------:R-:W-:Y:S01]  /*b3a0*/  FFMA.FTZ R41, R41, R174, -R159.reuse ;  /* 0x000000ae29297223 */ /* 0x100fe2000001089f */
[C---:B------:R-:W-:Y:S01]  /*b3b0*/  FMUL.FTZ R167, R158.reuse, R167 ;  /* 0x000000a79ea77220 */ /* 0x040fe20000410000 */
[----:B------:R-:W-:Y:S01]  /*b3c0*/  FMUL.FTZ R166, R158, R166 ;  /* 0x000000a69ea67220 */ /* 0x000fe20000410000 */
[-CC-:B------:R-:W-:Y:S01]  /*b3d0*/  FFMA.FTZ R48, R48, R174.reuse, -R159.reuse ;  /* 0x000000ae30307223 */ /* 0x180fe2000001089f */
[-CC-:B------:R-:W-:Y:S01]  /*b3e0*/  FFMA.FTZ R49, R49, R174.reuse, -R159.reuse ;  /* 0x000000ae31317223 */ /* 0x180fe2000001089f */
[----:B------:R-:W0:Y:S01]  /*b3f0*/  MUFU.EX2 R153, R153 ;  /* 0x0000009900997308 */ /* 0x000e220000000800 */
[----:B------:R-:W-:Y:S01]  /*b400*/  FFMA.FTZ R52, R52, R174, -R159 ;  /* 0x000000ae34347223 */ /* 0x000fe2000001089f */
[C---:B--2---:R-:W-:Y:S01]  /*b410*/  FMUL.FTZ R5, R160.reuse, R5 ;  /* 0x00000005a0057220 */ /* 0x044fe20000410000 */
[----:B------:R-:W-:-:S05]  /*b420*/  FMUL.FTZ R4, R160, R4 ;  /* 0x00000004a0047220 */ /* 0x000fca0000410000 */
[----:B------:R-:W1:Y:S01]  /*b430*/  MUFU.EX2 R155, R155 ;  /* 0x0000009b009b7308 */ /* 0x000e620000000800 */
[-CC-:B------:R-:W-:Y:S01]  /*b440*/  FFMA.FTZ R53, R53, R174.reuse, -R159.reuse ;  /* 0x000000ae35357223 */ /* 0x180fe2000001089f */
[-CC-:B------:R-:W-:Y:S01]  /*b450*/  FFMA.FTZ R56, R56, R174.reuse, -R159.reuse ;  /* 0x000000ae38387223 */ /* 0x180fe2000001089f */
[-CC-:B------:R-:W-:Y:S01]  /*b460*/  FFMA.FTZ R60, R60, R174.reuse, -R159.reuse ;  /* 0x000000ae3c3c7223 */ /* 0x180fe2000001089f */
[----:B------:R2:W-:Y:S04]  /*b470*/  STL.64 [R1+0x438], R4 ;  /* 0x0004380401007387 */ /* 0x0005e80000100a00 */
[----:B------:R-:W1:Y:S01]  /*b480*/  MUFU.EX2 R30, R30 ;  /* 0x0000001e001e7308 */ /* 0x000e620000000800 */
[----:B------:R-:W-:Y:S01]  /*b490*/  FMUL.FTZ R45, R158, R9 ;  /* 0x000000099e2d7220 */ /* 0x000fe20000410000 */
[-CC-:B------:R-:W-:Y:S01]  /*b4a0*/  FFMA.FTZ R179, R64, R174.reuse, -R159.reuse ;  /* 0x000000ae40b37223 */ /* 0x180fe2000001089f */
[-CC-:B------:R-:W-:Y:S01]  /*b4b0*/  FFMA.FTZ R178, R65, R174.reuse, -R159.reuse ;  /* 0x000000ae41b27223 */ /* 0x180fe2000001089f */
[-CC-:B------:R-:W-:Y:S01]  /*b4c0*/  FFMA.FTZ R181, R68, R174.reuse, -R159.reuse ;  /* 0x000000ae44b57223 */ /* 0x180fe2000001089f */
[----:B------:R-:W-:Y:S01]  /*b4d0*/  FFMA.FTZ R180, R69, R174, -R159 ;  /* 0x000000ae45b47223 */ /* 0x000fe2000001089f */
[C---:B------:R-:W-:Y:S01]  /*b4e0*/  FMUL.FTZ R169, R158.reuse, R169 ;  /* 0x000000a99ea97220 */ /* 0x040fe20000410000 */
[----:B------:R-:W-:Y:S01]  /*b4f0*/  FMUL.FTZ R168, R158, R168 ;  /* 0x000000a89ea87220 */ /* 0x000fe20000410000 */
[----:B------:R-:W1:Y:S01]  /*b500*/  MUFU.EX2 R154, R72 ;  /* 0x00000048009a7308 */ /* 0x000e620000000800 */
[-CC-:B--2---:R-:W-:Y:S01]  /*b510*/  FFMA.FTZ R4, R35, R174.reuse, -R189.reuse ;  /* 0x000000ae23047223 */ /* 0x184fe200000108bd */
[----:B------:R-:W-:Y:S01]  /*b520*/  FFMA.FTZ R5, R38, R174, -R189 ;  /* 0x000000ae26057223 */ /* 0x000fe200000108bd */
[----:B------:R-:W-:Y:S01]  /*b530*/  STL.64 [R1+0x2f0], R172 ;  /* 0x0002f0ac01007387 */ /* 0x000fe20000100a00 */
[C---:B------:R-:W-:Y:S01]  /*b540*/  FMUL.FTZ R165, R158.reuse, R165 ;  /* 0x000000a59ea57220 */ /* 0x040fe20000410000 */
[C---:B------:R-:W-:Y:S01]  /*b550*/  FMUL.FTZ R164, R158.reuse, R164 ;  /* 0x000000a49ea47220 */ /* 0x040fe20000410000 */
[C---:B------:R-:W-:Y:S01]  /*b560*/  FMUL.FTZ R203, R158.reuse, R203 ;  /* 0x000000cb9ecb7220 */ /* 0x040fe20000410000 */
[C---:B------:R-:W-:Y:S01]  /*b570*/  FMUL.FTZ R202, R158.reuse, R202 ;  /* 0x000000ca9eca7220 */ /* 0x040fe20000410000 */
[----:B------:R-:W2:Y:S01]  /*b580*/  MUFU.EX2 R6, R6 ;  /* 0x0000000600067308 */ /* 0x000ea20000000800 */
[----:B------:R1:W-:Y:S01]  /*b590*/  STL.64 [R1+0x280], R44 ;  /* 0x0002802c01007387 */ /* 0x0003e20000100a00 */
[C---:B------:R-:W-:Y:S01]  /*b5a0*/  FMUL.FTZ R197, R158.reuse, R197 ;  /* 0x000000c59ec57220 */ /* 0x040fe20000410000 */
[C---:B------:R-:W-:Y:S01]  /*b5b0*/  FMUL.FTZ R196, R158.reuse, R196 ;  /* 0x000000c49ec47220 */ /* 0x040fe20000410000 */
[C---:B------:R-:W-:Y:S01]  /*b5c0*/  FMUL.FTZ R195, R158.reuse, R195 ;  /* 0x000000c39ec37220 */ /* 0x040fe20000410000 */
[C---:B------:R-:W-:Y:S01]  /*b5d0*/  FMUL.FTZ R194, R158.reuse, R194 ;  /* 0x000000c29ec27220 */ /* 0x040fe20000410000 */
[C---:B------:R-:W-:Y:S01]  /*b5e0*/  FMUL.FTZ R177, R158.reuse, R177 ;  /* 0x000000b19eb17220 */ /* 0x040fe20000410000 */
[C---:B------:R-:W-:Y:S01]  /*b5f0*/  FMUL.FTZ R176, R158.reuse, R176 ;  /* 0x000000b09eb07220 */ /* 0x040fe20000410000 */
[----:B---3--:R-:W-:Y:S01]  /*b600*/  FFMA.FTZ R26, R13, R160, R28 ;  /* 0x000000a00d1a7223 */ /* 0x008fe2000001001c */
[----:B------:R-:W-:Y:S01]  /*b610*/  FFMA.FTZ R13, R158, R12, R73 ;  /* 0x0000000c9e0d7223 */ /* 0x000fe20000010049 */
[----:B------:R-:W3:Y:S01]  /*b620*/  MUFU.EX2 R4, R4 ;  /* 0x0000000400047308 */ /* 0x000ee20000000800 */
[----:B------:R2:W-:Y:S01]  /*b630*/  STL.64 [R1+0x428], R16 ;  /* 0x0004281001007387 */ /* 0x0005e20000100a00 */
[----:B0-----:R-:W-:Y:S01]  /*b640*/  FADD.FTZ R26, R153, R26 ;  /* 0x0000001a991a7221 */ /* 0x001fe20000010000 */
[----:B------:R-:W-:Y:S01]  /*b650*/  FADD.FTZ R12, R152, R13 ;  /* 0x0000000d980c7221 */ /* 0x000fe20000010000 */
[----:B-1----:R-:W-:Y:S01]  /*b660*/  FMUL.FTZ R44, R158, R10 ;  /* 0x0000000a9e2c7220 */ /* 0x002fe20000410000 */
[----:B------:R-:W-:Y:S03]  /*b670*/  STL.64 [R1+0x370], R170 ;  /* 0x000370aa01007387 */ /* 0x000fe60000100a00 */
[----:B------:R0:W-:Y:S01]  /*b680*/  MUFU.EX2 R172, R0 ;  /* 0x0000000000ac7308 */ /* 0x0001e20000000800 */
[----:B------:R-:W-:Y:S01]  /*b690*/  FADD.FTZ R27, R155, R26 ;  /* 0x0000001a9b1b7221 */ /* 0x000fe20000010000 */
[----:B------:R-:W-:Y:S01]  /*b6a0*/  FADD.FTZ R13, R29, R12 ;  /* 0x0000000c1d0d7221 */ /* 0x000fe20000010000 */
[----:B------:R1:W-:Y:S01]  /*b6b0*/  STL.64 [R1+0x290], R24 ;  /* 0x0002901801007387 */ /* 0x0003e20000100a00 */
[----:B--2---:R-:W-:Y:S01]  /*b6c0*/  FFMA.FTZ R17, R42, R174, -R189 ;  /* 0x000000ae2a117223 */ /* 0x004fe200000108bd */
[C---:B------:R-:W-:Y:S01]  /*b6d0*/  FMUL.FTZ R185, R158.reuse, R185 ;  /* 0x000000b99eb97220 */ /* 0x040fe20000410000 */
[----:B------:R-:W-:-:S02]  /*b6e0*/  FMUL.FTZ R184, R158, R184 ;  /* 0x000000b89eb87220 */ /* 0x000fc40000410000 */
[----:B------:R-:W2:Y:S01]  /*b6f0*/  MUFU.EX2 R5, R5 ;  /* 0x0000000500057308 */ /* 0x000ea20000000800 */
[----:B0-----:R-:W-:Y:S01]  /*b700*/  FFMA.FTZ R0, R39, R174, -R189 ;  /* 0x000000ae27007223 */ /* 0x001fe200000108bd */
[----:B------:R-:W-:Y:S01]  /*b710*/  FADD.FTZ R27, R30, R27 ;  /* 0x0000001b1e1b7221 */ /* 0x000fe20000010000 */
[----:B------:R-:W-:Y:S01]  /*b720*/  FADD.FTZ R13, R154, R13 ;  /* 0x0000000d9a0d7221 */ /* 0x000fe20000010000 */
[C---:B------:R-:W-:Y:S01]  /*b730*/  FMUL.FTZ R187, R158.reuse, R187 ;  /* 0x000000bb9ebb7220 */ /* 0x040fe20000410000 */
[C---:B------:R-:W-:Y:S01]  /*b740*/  FMUL.FTZ R186, R158.reuse, R186 ;  /* 0x000000ba9eba7220 */ /* 0x040fe20000410000 */
[C---:B------:R-:W-:Y:S01]  /*b750*/  FMUL.FTZ R163, R158.reuse, R163 ;  /* 0x000000a39ea37220 */ /* 0x040fe20000410000 */
[C---:B------:R-:W-:Y:S01]  /*b760*/  FMUL.FTZ R162, R158.reuse, R162 ;  /* 0x000000a29ea27220 */ /* 0x040fe20000410000 */
[----:B------:R-:W0:Y:S01]  /*b770*/  MUFU.EX2 R10, R36 ;  /* 0x00000024000a7308 */ /* 0x000e220000000800 */
[----:B-1----:R-:W-:Y:S01]  /*b780*/  FMUL.FTZ R25, R158, R21 ;  /* 0x000000159e197220 */ /* 0x002fe20000410000 */
[----:B------:R-:W-:Y:S01]  /*b790*/  FADD.FTZ R27, R6, R27 ;  /* 0x0000001b061b7221 */ /* 0x000fe20000010000 */
[----:B------:R-:W-:Y:S01]  /*b7a0*/  FFMA.FTZ R16, R46, R174, -R189 ;  /* 0x000000ae2e107223 */ /* 0x000fe200000108bd */
[C---:B------:R-:W-:Y:S01]  /*b7b0*/  FMUL.FTZ R147, R158.reuse, R147 ;  /* 0x000000939e937220 */ /* 0x040fe20000410000 */
[C---:B------:R-:W-:Y:S01]  /*b7c0*/  FMUL.FTZ R146, R158.reuse, R146 ;  /* 0x000000929e927220 */ /* 0x040fe20000410000 */
[C---:B------:R-:W-:Y:S01]  /*b7d0*/  FMUL.FTZ R149, R158.reuse, R149 ;  /* 0x000000959e957220 */ /* 0x040fe20000410000 */
[----:B------:R-:W-:Y:S01]  /*b7e0*/  FMUL.FTZ R148, R158, R148 ;  /* 0x000000949e947220 */ /* 0x000fe20000410000 */
[----:B------:R-:W1:Y:S01]  /*b7f0*/  MUFU.EX2 R0, R0 ;  /* 0x0000000000007308 */ /* 0x000e620000000800 */
[----:B------:R-:W-:Y:S01]  /*b800*/  FADD.FTZ R12, R8, R13 ;  /* 0x0000000d080c7221 */ /* 0x000fe20000010000 */
[C---:B------:R-:W-:Y:S01]  /*b810*/  FMUL.FTZ R151, R158.reuse, R151 ;  /* 0x000000979e977220 */ /* 0x040fe20000410000 */
[C---:B------:R-:W-:Y:S01]  /*b820*/  FMUL.FTZ R150, R158.reuse, R150 ;  /* 0x000000969e967220 */ /* 0x040fe20000410000 */
[C---:B------:R-:W-:Y:S01]  /*b830*/  FMUL.FTZ R143, R158.reuse, R143 ;  /* 0x0000008f9e8f7220 */ /* 0x040fe20000410000 */
[C---:B------:R-:W-:Y:S01]  /*b840*/  FMUL.FTZ R142, R158.reuse, R142 ;  /* 0x0000008e9e8e7220 */ /* 0x040fe20000410000 */
[C---:B------:R-:W-:Y:S01]  /*b850*/  FMUL.FTZ R145, R158.reuse, R145 ;  /* 0x000000919e917220 */ /* 0x040fe20000410000 */
[C---:B------:R-:W-:Y:S01]  /*b860*/  FMUL.FTZ R144, R158.reuse, R144 ;  /* 0x000000909e907220 */ /* 0x040fe20000410000 */
[----:B------:R-:W1:Y:S01]  /*b870*/  MUFU.EX2 R9, R37 ;  /* 0x0000002500097308 */ /* 0x000e620000000800 */
[C---:B------:R-:W-:Y:S01]  /*b880*/  FMUL.FTZ R24, R158.reuse, R20 ;  /* 0x000000149e187220 */ /* 0x040fe20000410000 */
[----:B------:R-:W-:Y:S01]  /*b890*/  FMUL.FTZ R45, R158, R11 ;  /* 0x0000000b9e2d7220 */ /* 0x000fe20000410000 */
[-CC-:B------:R-:W-:Y:S01]  /*b8a0*/  FFMA.FTZ R161, R50, R174.reuse, -R189.reuse ;  /* 0x000000ae32a17223 */ /* 0x180fe200000108bd */
[-C--:B------:R-:W-:Y:S01]  /*b8b0*/  FFMA.FTZ R159, R51, R174.reuse, -R189 ;  /* 0x000000ae339f7223 */ /* 0x080fe200000108bd */
[----:B------:R1:W-:Y:S03]  /*b8c0*/  STL.64 [R1+0x350], R166 ;  /* 0x000350a601007387 */ /* 0x0003e60000100a00 */
[----:B------:R2:W-:Y:S01]  /*b8d0*/  MUFU.EX2 R170, R15 ;  /* 0x0000000f00aa7308 */ /* 0x0005e20000000800 */
[----:B---3--:R-:W-:Y:S01]  /*b8e0*/  FADD.FTZ R26, R4, R27 ;  /* 0x0000001b041a7221 */ /* 0x008fe20000010000 */
[--C-:B------:R-:W-:Y:S01]  /*b8f0*/  FFMA.FTZ R11, R47, R174, -R189.reuse ;  /* 0x000000ae2f0b7223 */ /* 0x100fe200000108bd */
[C---:B------:R-:W-:Y:S01]  /*b900*/  FMUL.FTZ R139, R158.reuse, R139 ;  /* 0x0000008b9e8b7220 */ /* 0x040fe20000410000 */
[C---:B------:R-:W-:Y:S01]  /*b910*/  FMUL.FTZ R138, R158.reuse, R138 ;  /* 0x0000008a9e8a7220 */ /* 0x040fe20000410000 */
[C---:B------:R-:W-:Y:S01]  /*b920*/  FMUL.FTZ R137, R158.reuse, R137 ;  /* 0x000000899e897220 */ /* 0x040fe20000410000 */
[----:B------:R-:W-:Y:S01]  /*b930*/  FMUL.FTZ R136, R158, R136 ;  /* 0x000000889e887220 */ /* 0x000fe20000410000 */
[C---:B------:R-:W-:Y:S01]  /*b940*/  FMUL.FTZ R205, R160.reuse, R205 ;  /* 0x000000cda0cd7220 */ /* 0x040fe20000410000 */
[----:B------:R-:W3:Y:S01]  /*b950*/  MUFU.EX2 R17, R17 ;  /* 0x0000001100117308 */ /* 0x000ee20000000800 */
[----:B--2---:R-:W-:Y:S01]  /*b960*/  FFMA.FTZ R15, R43, R174, -R189 ;  /* 0x000000ae2b0f7223 */ /* 0x004fe200000108bd */
[----:B------:R-:W-:Y:S01]  /*b970*/  FADD.FTZ R13, R7, R12 ;  /* 0x0000000c070d7221 */ /* 0x000fe20000010000 */
[C---:B------:R-:W-:Y:S01]  /*b980*/  FMUL.FTZ R204, R160.reuse, R204 ;  /* 0x000000cca0cc7220 */ /* 0x040fe20000410000 */
[C---:B------:R-:W-:Y:S01]  /*b990*/  FMUL.FTZ R135, R160.reuse, R135 ;  /* 0x00000087a0877220 */ /* 0x040fe20000410000 */
[C---:B------:R-:W-:Y:S01]  /*b9a0*/  FMUL.FTZ R134, R160.reuse, R134 ;  /* 0x00000086a0867220 */ /* 0x040fe20000410000 */
[C---:B------:R-:W-:Y:S01]  /*b9b0*/  FMUL.FTZ R113, R160.reuse, R113 ;  /* 0x00000071a0717220 */ /* 0x040fe20000410000 */
[----:B------:R-:W-:Y:S01]  /*b9c0*/  FMUL.FTZ R112, R160, R112 ;  /* 0x00000070a0707220 */ /* 0x000fe20000410000 */
[----:B------:R-:W2:Y:S01]  /*b9d0*/  MUFU.EX2 R21, R40 ;  /* 0x0000002800157308 */ /* 0x000ea20000000800 */
[----:B------:R-:W-:Y:S01]  /*b9e0*/  FADD.FTZ R27, R5, R26 ;  /* 0x0000001a051b7221 */ /* 0x000fe20000010000 */
[----:B0-----:R-:W-:Y:S01]  /*b9f0*/  FADD.FTZ R12, R10, R13 ;  /* 0x0000000d0a0c7221 */ /* 0x001fe20000010000 */
[C---:B------:R-:W-:Y:S01]  /*ba00*/  FMUL.FTZ R115, R160.reuse, R115 ;  /* 0x00000073a0737220 */ /* 0x040fe20000410000 */
[C---:B------:R-:W-:Y:S01]  /*ba10*/  FMUL.FTZ R114, R160.reuse, R114 ;  /* 0x00000072a0727220 */ /* 0x040fe20000410000 */
[C---:B------:R-:W-:Y:S01]  /*ba20*/  FMUL.FTZ R117, R160.reuse, R117 ;  /* 0x00000075a0757220 */ /* 0x040fe20000410000 */
[C---:B------:R-:W-:Y:S01]  /*ba30*/  FMUL.FTZ R116, R160.reuse, R116 ;  /* 0x00000074a0747220 */ /* 0x040fe20000410000 */
[----:B------:R-:W-:Y:S01]  /*ba40*/  FMUL.FTZ R105, R160, R105 ;  /* 0x00000069a0697220 */ /* 0x000fe20000410000 */
[----:B------:R-:W0:Y:S01]  /*ba50*/  MUFU.EX2 R15, R15 ;  /* 0x0000000f000f7308 */ /* 0x000e220000000800 */
[----:B------:R-:W-:Y:S01]  /*ba60*/  FFMA.FTZ R54, R54, R174, -R189 ;  /* 0x000000ae36367223 */ /* 0x000fe200000108bd */
[C---:B------:R-:W-:Y:S01]  /*ba70*/  FMUL.FTZ R104, R160.reuse, R104 ;  /* 0x00000068a0687220 */ /* 0x040fe20000410000 */
[C---:B------:R-:W-:Y:S01]  /*ba80*/  FMUL.FTZ R107, R160.reuse, R107 ;  /* 0x0000006ba06b7220 */ /* 0x040fe20000410000 */
[C---:B------:R-:W-:Y:S01]  /*ba90*/  FMUL.FTZ R106, R160.reuse, R106 ;  /* 0x0000006aa06a7220 */ /* 0x040fe20000410000 */
[C---:B------:R-:W-:Y:S01]  /*baa0*/  FMUL.FTZ R109, R160.reuse, R109 ;  /* 0x0000006da06d7220 */ /* 0x040fe20000410000 */
[C---:B------:R-:W-:Y:S01]  /*bab0*/  FMUL.FTZ R108, R160.reuse, R108 ;  /* 0x0000006ca06c7220 */ /* 0x040fe20000410000 */
[----:B------:R-:W-:Y:S01]  /*bac0*/  FMUL.FTZ R91, R160, R91 ;  /* 0x0000005ba05b7220 */ /* 0x000fe20000410000 */
[----:B------:R-:W0:Y:S01]  /*bad0*/  MUFU.EX2 R20, R41 ;  /* 0x0000002900147308 */ /* 0x000e220000000800 */
[----:B-1----:R-:W-:Y:S01]  /*bae0*/  FADD.FTZ R26, R0, R27 ;  /* 0x0000001b001a7221 */ /* 0x002fe20000010000 */
[----:B------:R-:W-:Y:S01]  /*baf0*/  FADD.FTZ R12, R9, R12 ;  /* 0x0000000c090c7221 */ /* 0x000fe20000010000 */
[C---:B------:R-:W-:Y:S01]  /*bb00*/  FMUL.FTZ R90, R160.reuse, R90 ;  /* 0x0000005aa05a7220 */ /* 0x040fe20000410000 */
[C---:B------:R-:W-:Y:S01]  /*bb10*/  FMUL.FTZ R95, R160.reuse, R95 ;  /* 0x0000005fa05f7220 */ /* 0x040fe20000410000 */
[C---:B------:R-:W-:Y:S01]  /*bb20*/  FMUL.FTZ R94, R160.reuse, R94 ;  /* 0x0000005ea05e7220 */ /* 0x040fe20000410000 */
[C---:B------:R-:W-:Y:S01]  /*bb30*/  FMUL.FTZ R93, R160.reuse, R93 ;  /* 0x0000005da05d7220 */ /* 0x040fe20000410000 */
[C---:B------:R-:W-:Y:S01]  /*bb40*/  FMUL.FTZ R92, R160.reuse, R92 ;  /* 0x0000005ca05c7220 */ /* 0x040fe20000410000 */
[----:B------:R-:W1:Y:S01]  /*bb50*/  MUFU.EX2 R16, R16 ;  /* 0x0000001000107308 */ /* 0x000e620000000800 */
[----:B---3--:R-:W-:Y:S01]  /*bb60*/  FADD.FTZ R26, R17, R26 ;  /* 0x0000001a111a7221 */ /* 0x008fe20000010000 */
[----:B--2---:R-:W-:Y:S01]  /*bb70*/  FADD.FTZ R13, R21, R12 ;  /* 0x0000000c150d7221 */ /* 0x004fe20000010000 */
[C---:B------:R-:W-:Y:S01]  /*bb80*/  FMUL.FTZ R81, R160.reuse, R81 ;  /* 0x00000051a0517220 */ /* 0x040fe20000410000 */
[C---:B------:R-:W-:Y:S01]  /*bb90*/  FMUL.FTZ R80, R160.reuse, R80 ;  /* 0x00000050a0507220 */ /* 0x040fe20000410000 */
[C---:B------:R-:W-:Y:S01]  /*bba0*/  FMUL.FTZ R83, R160.reuse, R83 ;  /* 0x00000053a0537220 */ /* 0x040fe20000410000 */
[C---:B------:R-:W-:Y:S01]  /*bbb0*/  FMUL.FTZ R82, R160.reuse, R82 ;  /* 0x00000052a0527220 */ /* 0x040fe20000410000 */
[C---:B------:R-:W-:Y:S01]  /*bbc0*/  FMUL.FTZ R89, R160.reuse, R89 ;  /* 0x00000059a0597220 */ /* 0x040fe20000410000 */
[----:B------:R-:W2:Y:S01]  /*bbd0*/  MUFU.EX2 R11, R11 ;  /* 0x0000000b000b7308 */ /* 0x000ea20000000800 */
[C---:B------:R-:W-:Y:S01]  /*bbe0*/  FMUL.FTZ R88, R160.reuse, R88 ;  /* 0x00000058a0587220 */ /* 0x040fe20000410000 */
[C---:B------:R-:W-:Y:S01]  /*bbf0*/  FMUL.FTZ R79, R160.reuse, R79 ;  /* 0x0000004fa04f7220 */ /* 0x040fe20000410000 */
[----:B------:R-:W-:Y:S01]  /*bc00*/  FMUL.FTZ R78, R160, R78 ;  /* 0x0000004ea04e7220 */ /* 0x000fe20000410000 */
[----:B------:R-:W-:Y:S04]  /*bc10*/  STL.64 [R1+0x3d0], R32 ;  /* 0x0003d02001007387 */ /* 0x000fe80000100a00 */
[----:B------:R-:W3:Y:S01]  /*bc20*/  MUFU.EX2 R156, R74 ;  /* 0x0000004a009c7308 */ /* 0x000ee20000000800 */
[----:B0-----:R-:W-:Y:S01]  /*bc30*/  FADD.FTZ R27, R15, R26 ;  /* 0x0000001a0f1b7221 */ /* 0x001fe20000010000 */
[----:B------:R-:W-:Y:S01]  /*bc40*/  FFMA.FTZ R158, R55, R174, -R189 ;  /* 0x000000ae379e7223 */ /* 0x000fe200000108bd */
[----:B------:R-:W-:Y:S04]  /*bc50*/  STL.64 [R1+0x360], R168 ;  /* 0x000360a801007387 */ /* 0x000fe80000100a00 */
[----:B------:R0:W-:Y:S01]  /*bc60*/  STL.64 [R1+0x340], R164 ;  /* 0x000340a401007387 */ /* 0x0001e20000100a00 */
[----:B------:R-:W3:Y:S01]  /*bc70*/  MUFU.EX2 R161, R161 ;  /* 0x000000a100a17308 */ /* 0x000ee20000000800 */
[----:B------:R-:W-:Y:S01]  /*bc80*/  FADD.FTZ R12, R20, R13 ;  /* 0x0000000d140c7221 */ /* 0x000fe20000010000 */
[C---:B------:R-:W-:Y:S01]  /*bc90*/  FMUL.FTZ R41, R160.reuse, R77 ;  /* 0x0000004da0297220 */ /* 0x040fe20000410000 */
[----:B------:R2:W-:Y:S04]  /*bca0*/  STL.64 [R1+0x330], R162 ;  /* 0x000330a201007387 */ /* 0x0005e80000100a00 */
[----:B------:R4:W-:Y:S01]  /*bcb0*/  STL.64 [R1+0x300], R176 ;  /* 0x000300b001007387 */ /* 0x0009e20000100a00 */
[----:B------:R-:W3:Y:S01]  /*bcc0*/  MUFU.EX2 R167, R48 ;  /* 0x0000003000a77308 */ /* 0x000ee20000000800 */
[----:B------:R-:W-:Y:S01]  /*bcd0*/  FMUL.FTZ R40, R160, R76 ;  /* 0x0000004ca0287220 */ /* 0x000fe20000410000 */
[----:B-1----:R-:W-:Y:S01]  /*bce0*/  FADD.FTZ R26, R16, R27 ;  /* 0x0000001b101a7221 */ /* 0x002fe20000010000 */
[-CC-:B------:R-:W-:Y:S01]  /*bcf0*/  FFMA.FTZ R175, R67, R174.reuse, -R189.reuse ;  /* 0x000000ae43af7223 */ /* 0x180fe200000108bd */
[----:B------:R-:W-:Y:S04]  /*bd00*/  STL [R1+0x224], R75 ;  /* 0x0002244b01007387 */ /* 0x000fe80000100800 */
[----:B------:R-:W1:Y:S01]  /*bd10*/  MUFU.EX2 R159, R159 ;  /* 0x0000009f009f7308 */ /* 0x000e620000000800 */
[-CC-:B0-----:R-:W-:Y:S01]  /*bd20*/  FFMA.FTZ R165, R58, R174.reuse, -R189.reuse ;  /* 0x000000ae3aa57223 */ /* 0x181fe200000108bd */
[----:B------:R-:W-:Y:S01]  /*bd30*/  FADD.FTZ R13, R157, R12 ;  /* 0x0000000c9d0d7221 */ /* 0x000fe20000010000 */
[----:B------:R-:W4:Y:S04]  /*bd40*/  LDL R141, [R1+0x28c] ;  /* 0x00028c00018d7983 */ /* 0x000f280000100800 */
[----:B------:R-:W4:Y:S01]  /*bd50*/  LDL R65, [R1+0x308] ;  /* 0x0003080001417983 */ /* 0x000f220000100800 */
[----:B------:R-:W0:Y:S01]  /*bd60*/  MUFU.EX2 R166, R49 ;  /* 0x0000003100a67308 */ /* 0x000e220000000800 */
[----:B--2---:R-:W-:Y:S01]  /*bd70*/  FADD.FTZ R26, R11, R26 ;  /* 0x0000001a0b1a7221 */ /* 0x004fe20000010000 */
[----:B------:R-:W-:Y:S01]  /*bd80*/  FFMA.FTZ R163, R59, R174, -R189 ;  /* 0x000000ae3ba37223 */ /* 0x000fe200000108bd */
[----:B------:R-:W2:Y:S04]  /*bd90*/  LDL R72, [R1+0x414] ;  /* 0x0004140001487983 */ /* 0x000ea80000100800 */
[----:B------:R-:W2:Y:S01]  /*bda0*/  LDL R234, [R1+0x318] ;  /* 0x0003180001ea7983 */ /* 0x000ea20000100800 */
[----:B------:R-:W0:Y:S01]  /*bdb0*/  MUFU.EX2 R160, R54 ;  /* 0x0000003600a07308 */ /* 0x000e220000000800 */
[----:B---3--:R-:W-:-:S02]  /*bdc0*/  FADD.FTZ R12, R156, R13 ;  /* 0x0000000d9c0c7221 */ /* 0x008fc40000010000 */
[----:B------:R-:W3:Y:S04]  /*bdd0*/  LDL R228, [R1+0x328] ;  /* 0x0003280001e47983 */ /* 0x000ee80000100800 */
[----:B------:R-:W3:Y:S01]  /*bde0*/  LDL R230, [R1+0x32c] ;  /* 0x00032c0001e67983 */ /* 0x000ee20000100800 */
[----:B------:R-:W0:Y:S01]  /*bdf0*/  MUFU.EX2 R169, R52 ;  /* 0x0000003400a97308 */ /* 0x000e220000000800 */
[----:B------:R-:W-:Y:S01]  /*be00*/  FADD.FTZ R26, R161, R26 ;  /* 0x0000001aa11a7221 */ /* 0x000fe20000010000 */
[----:B------:R-:W-:-:S06]  /*be10*/  FFMA.FTZ R164, R62, R174, -R189 ;  /* 0x000000ae3ea47223 */ /* 0x000fcc00000108bd */
[----:B------:R-:W-:Y:S01]  /*be20*/  MUFU.EX2 R179, R179 ;  /* 0x000000b300b37308 */ /* 0x000fe20000000800 */
[----:B------:R-:W-:-:S07]  /*be30*/  FADD.FTZ R13, R167, R12 ;  /* 0x0000000ca70d7221 */ /* 0x000fce0000010000 */
[----:B------:R-:W-:Y:S08]  /*be40*/  MUFU.EX2 R178, R178 ;  /* 0x000000b200b27308 */ /* 0x000ff00000000800 */
[----:B------:R-:W-:Y:S08]  /*be50*/  MUFU.EX2 R181, R181 ;  /* 0x000000b500b57308 */ /* 0x000ff00000000800 */
[----:B------:R-:W-:Y:S01]  /*be60*/  MUFU.EX2 R180, R180 ;  /* 0x000000b400b47308 */ /* 0x000fe20000000800 */
[----:B----4-:R-:W-:Y:S04]  /*be70*/  STL [R1+0x3190], R102 ;  /* 0x0031906601007387 */ /* 0x010fe80000100800 */
[----:B------:R-:W-:Y:S03]  /*be80*/  STL [R1+0x318c], R100 ;  /* 0x00318c6401007387 */ /* 0x000fe60000100800 */
[----:B------:R-:W4:Y:S01]  /*be90*/  MUFU.EX2 R158, R158 ;  /* 0x0000009e009e7308 */ /* 0x000f220000000800 */
[----:B------:R-:W-:Y:S04]  /*bea0*/  STL [R1+0x3188], R98 ;  /* 0x0031886201007387 */ /* 0x000fe80000100800 */
[----:B------:R-:W-:Y:S03]  /*beb0*/  STL [R1+0x3184], R96 ;  /* 0x0031846001007387 */ /* 0x000fe60000100800 */
[----:B------:R-:W4:Y:S01]  /*bec0*/  MUFU.EX2 R168, R53 ;  /* 0x0000003500a87308 */ /* 0x000f220000000800 */
[----:B-1----:R-:W-:Y:S01]  /*bed0*/  FADD.FTZ R27, R159, R26 ;  /* 0x0000001a9f1b7221 */ /* 0x002fe20000010000 */
[----:B------:R-:W-:Y:S01]  /*bee0*/  FFMA.FTZ R162, R63, R174, -R189 ;  /* 0x000000ae3fa27223 */ /* 0x000fe200000108bd */
[----:B------:R-:W-:Y:S04]  /*bef0*/  STL.128 [R1+0x3200], R152 ;  /* 0x0032009801007387 */ /* 0x000fe80000100c00 */
[----:B------:R-:W3:Y:S01]  /*bf00*/  LDL R38, [R1+0x438] ;  /* 0x0004380001267983 */ /* 0x000ee20000100800 */
[----:B------:R-:W1:Y:S01]  /*bf10*/  MUFU.EX2 R165, R165 ;  /* 0x000000a500a57308 */ /* 0x000e620000000800 */
[----:B0-----:R-:W-:-:S07]  /*bf20*/  FADD.FTZ R12, R166, R13 ;  /* 0x0000000da60c7221 */ /* 0x001fce0000010000 */
[----:B------:R-:W-:Y:S01]  /*bf30*/  MUFU.EX2 R173, R60 ;  /* 0x0000003c00ad7308 */ /* 0x000fe20000000800 */
[----:B------:R-:W-:Y:S04]  /*bf40*/  STL.64 [R1+0x250], R202 ;  /* 0x000250ca01007387 */ /* 0x000fe80000100a00 */
[----:B------:R-:W-:Y:S03]  /*bf50*/  STL.64 [R1+0x2a0], R196 ;  /* 0x0002a0c401007387 */ /* 0x000fe60000100a00 */
[----:B------:R-:W0:Y:S01]  /*bf60*/  MUFU.EX2 R171, R56 ;  /* 0x0000003800ab7308 */ /* 0x000e220000000800 */
[----:B------:R-:W-:Y:S01]  /*bf70*/  FADD.FTZ R27, R160, R27 ;  /* 0x0000001ba01b7221 */ /* 0x000fe20000010000 */
[-CC-:B------:R-:W-:Y:S01]  /*bf80*/  FFMA.FTZ R177, R66, R174.reuse, -R189.reuse ;  /* 0x000000ae42b17223 */ /* 0x180fe200000108bd */
[-C--:B------:R-:W-:Y:S01]  /*bf90*/  FFMA.FTZ R176, R70, R174.reuse, -R189 ;  /* 0x000000ae46b07223 */ /* 0x080fe200000108bd */
[----:B------:R-:W-:Y:S04]  /*bfa0*/  STL.64 [R1+0x448], R204 ;  /* 0x000448cc01007387 */ /* 0x000fe80000100a00 */
[----:B------:R-:W0:Y:S01]  /*bfb0*/  MUFU.EX2 R163, R163 ;  /* 0x000000a300a37308 */ /* 0x000e220000000800 */
[----:B------:R-:W-:Y:S01]  /*bfc0*/  FADD.FTZ R13, R169, R12 ;  /* 0x0000000ca90d7221 */ /* 0x000fe20000010000 */
[----:B----4-:R-:W-:Y:S01]  /*bfd0*/  FADD.FTZ R26, R158, R27 ;  /* 0x0000001b9e1a7221 */ /* 0x010fe20000010000 */
[----:B------:R-:W-:Y:S04]  /*bfe0*/  STL.64 [R1+0x2b0], R194 ;  /* 0x0002b0c201007387 */ /* 0x000fe80000100a00 */
[----:B------:R-:W-:Y:S01]  /*bff0*/  STL.64 [R1+0x2e0], R44 ;  /* 0x0002e02c01007387 */ /* 0x000fe20000100a00 */
[----:B------:R-:W4:Y:S01]  /*c000*/  MUFU.EX2 R164, R164 ;  /* 0x000000a400a47308 */ /* 0x000f220000000800 */
[----:B------:R-:W-:Y:S01]  /*c010*/  FADD.FTZ R12, R168, R13 ;  /* 0x0000000da80c7221 */ /* 0x000fe20000010000 */
[----:B-1----:R-:W-:Y:S01]  /*c020*/  FADD.FTZ R26, R165, R26 ;  /* 0x0000001aa51a7221 */ /* 0x002fe20000010000 */
[----:B------:R-:W-:Y:S04]  /*c030*/  STL.64 [R1+0x310], R184 ;  /* 0x000310b801007387 */ /* 0x000fe80000100a00 */
[----:B------:R-:W-:Y:S01]  /*c040*/  STL.64 [R1+0x320], R186 ;  /* 0x000320ba01007387 */ /* 0x000fe20000100a00 */
[----:B------:R-:W1:Y:S01]  /*c050*/  MUFU.EX2 R162, R162 ;  /* 0x000000a200a27308 */ /* 0x000e620000000800 */
[----:B0-----:R-:W-:Y:S01]  /*c060*/  FADD.FTZ R13, R171, R12 ;  /* 0x0000000cab0d7221 */ /* 0x001fe20000010000 */
[----:B------:R-:W-:Y:S01]  /*c070*/  FADD.FTZ R27, R163, R26 ;  /* 0x0000001aa31b7221 */ /* 0x000fe20000010000 */
[----:B------:R-:W-:Y:S04]  /*c080*/  STL.64 [R1+0x380], R24 ;  /* 0x0003801801007387 */ /* 0x000fe80000100a00 */
[----:B------:R-:W-:Y:S01]  /*c090*/  STL.64 [R1+0x390], R146 ;  /* 0x0003909201007387 */ /* 0x000fe20000100a00 */
[----:B------:R-:W0:Y:S01]  /*c0a0*/  MUFU.EX2 R177, R177 ;  /* 0x000000b100b17308 */ /* 0x000e220000000800 */
[----:B------:R-:W-:Y:S01]  /*c0b0*/  FADD.FTZ R12, R170, R13 ;  /* 0x0000000daa0c7221 */ /* 0x000fe20000010000 */
[----:B------:R-:W-:Y:S01]  /*c0c0*/  FFMA.FTZ R174, R71, R174, -R189 ;  /* 0x000000ae47ae7223 */ /* 0x000fe200000108bd */
[----:B----4-:R-:W-:Y:S01]  /*c0d0*/  FADD.FTZ R27, R164, R27 ;  /* 0x0000001ba41b7221 */ /* 0x010fe20000010000 */
[----:B------:R-:W-:Y:S04]  /*c0e0*/  STL.64 [R1+0x3a0], R148 ;  /* 0x0003a09401007387 */ /* 0x000fe80000100a00 */
[----:B------:R-:W4:Y:S01]  /*c0f0*/  MUFU.EX2 R175, R175 ;  /* 0x000000af00af7308 */ /* 0x000f220000000800 */
[----:B------:R-:W-:Y:S01]  /*c100*/  FADD.FTZ R13, R173, R12 ;  /* 0x0000000cad0d7221 */ /* 0x000fe20000010000 */
[----:B-1----:R-:W-:Y:S01]  /*c110*/  FADD.FTZ R26, R162, R27 ;  /* 0x0000001ba21a7221 */ /* 0x002fe20000010000 */
[----:B------:R-:W-:Y:S04]  /*c120*/  STL.64 [R1+0x3b0], R150 ;  /* 0x0003b09601007387 */ /* 0x000fe80000100a00 */
[----:B------:R-:W-:Y:S01]  /*c130*/  STL.64 [R1+0x3f0], R142 ;  /* 0x0003f08e01007387 */ /* 0x000fe20000100a00 */
[----:B------:R-:W1:Y:S01]  /*c140*/  MUFU.EX2 R176, R176 ;  /* 0x000000b000b07308 */ /* 0x000e620000000800 */
[----:B------:R-:W-:Y:S01]  /*c150*/  FADD.FTZ R12, R172, R13 ;  /* 0x0000000dac0c7221 */ /* 0x000fe20000010000 */
[----:B0-----:R-:W-:Y:S01]  /*c160*/  FADD.FTZ R26, R177, R26 ;  /* 0x0000001ab11a7221 */ /* 0x001fe20000010000 */
[----:B------:R-:W-:Y:S04]  /*c170*/  STL.64 [R1+0x400], R144 ;  /* 0x0004009001007387 */ /* 0x000fe80000100a00 */
[----:B------:R-:W-:Y:S01]  /*c180*/  STL.64 [R1+0x420], R138 ;  /* 0x0004208a01007387 */ /* 0x000fe20000100a00 */
[----:B------:R-:W0:Y:S01]  /*c190*/  MUFU.EX2 R174, R174 ;  /* 0x000000ae00ae7308 */ /* 0x000e220000000800 */
[----:B------:R-:W-:Y:S01]  /*c1a0*/  FADD.FTZ R13, R179, R12 ;  /* 0x0000000cb30d7221 */ /* 0x000fe20000010000 */
[----:B----4-:R-:W-:Y:S01]  /*c1b0*/  FADD.FTZ R27, R175, R26 ;  /* 0x0000001aaf1b7221 */ /* 0x010fe20000010000 */
[----:B------:R-:W-:Y:S02]  /*c1c0*/  STL.64 [R1+0x430], R136 ;  /* 0x0004308801007387 */ /* 0x000fe40000100a00 */
[----:B------:R-:W-:-:S02]  /*c1d0*/  FADD.FTZ R12, R178, R13 ;  /* 0x0000000db20c7221 */ /* 0x000fc40000010000 */
[----:B------:R-:W-:Y:S01]  /*c1e0*/  STL.64 [R1+0x258], R134 ;  /* 0x0002588601007387 */ /* 0x000fe20000100a00 */
[----:B-1----:R-:W-:Y:S01]  /*c1f0*/  FADD.FTZ R13, R176, R27 ;  /* 0x0000001bb00d7221 */ /* 0x002fe20000010000 */
[----:B------:R-:W-:Y:S02]  /*c200*/  FADD.FTZ R27, R181, R12 ;  /* 0x0000000cb51b7221 */ /* 0x000fe40000010000 */
[----:B------:R-:W-:Y:S02]  /*c210*/  STL.64 [R1+0x2d8], R112 ;  /* 0x0002d87001007387 */ /* 0x000fe40000100a00 */
[----:B------:R-:W-:Y:S02]  /*c220*/  FADD.FTZ R12, R180, R27 ;  /* 0x0000001bb40c7221 */ /* 0x000fe40000010000 */
[----:B------:R1:W-:Y:S01]  /*c230*/  STL.64 [R1+0x2e8], R114 ;  /* 0x0002e87201007387 */ /* 0x0003e20000100a00 */
[----:B0-----:R-:W-:-:S03]  /*c240*/  FADD.FTZ R13, R174, R13 ;  /* 0x0000000dae0d7221 */ /* 0x001fc60000010000 */
[----:B------:R-:W-:Y:S04]  /*c250*/  STL.64 [R1+0x2f8], R116 ;  /* 0x0002f87401007387 */ /* 0x000fe80000100a00 */
[----:B------:R-:W-:Y:S04]  /*c260*/  STL.64 [R1+0x338], R104 ;  /* 0x0003386801007387 */ /* 0x000fe80000100a00 */
[----:B------:R-:W-:Y:S04]  /*c270*/  STL.64 [R1+0x348], R106 ;  /* 0x0003486a01007387 */ /* 0x000fe80000100a00 */
[----:B------:R0:W-:Y:S04]  /*c280*/  STL.64 [R1+0x358], R108 ;  /* 0x0003586c01007387 */ /* 0x0001e80000100a00 */
[----:B------:R-:W-:Y:S04]  /*c290*/  STL.64 [R1+0x368], R90 ;  /* 0x0003685a01007387 */ /* 0x000fe80000100a00 */
[----:B------:R-:W-:Y:S04]  /*c2a0*/  STL.64 [R1+0x398], R94 ;  /* 0x0003985e01007387 */ /* 0x000fe80000100a00 */
[----:B------:R4:W-:Y:S04]  /*c2b0*/  STL.64 [R1+0x3a8], R92 ;  /* 0x0003a85c01007387 */ /* 0x0009e80000100a00 */
[----:B------:R-:W-:Y:S04]  /*c2c0*/  STL.64 [R1+0x3b8], R80 ;  /* 0x0003b85001007387 */ /* 0x000fe80000100a00 */
[----:B------:R-:W-:Y:S04]  /*c2d0*/  STL.64 [R1+0x3c8], R82 ;  /* 0x0003c85201007387 */ /* 0x000fe80000100a00 */
[----:B------:R-:W-:Y:S04]  /*c2e0*/  STL.64 [R1+0x3f8], R88 ;  /* 0x0003f85801007387 */ /* 0x000fe80000100a00 */
[----:B------:R-:W-:Y:S04]  /*c2f0*/  STL.64 [R1+0x408], R78 ;  /* 0x0004084e01007387 */ /* 0x000fe80000100a00 */
[----:B------:R-:W-:Y:S04]  /*c300*/  STL.64 [R1+0x418], R40 ;  /* 0x0004182801007387 */ /* 0x000fe80000100a00 */
[----:B------:R-:W-:Y:S04]  /*c310*/  STL.64 [R1+0x230], R12 ;  /* 0x0002300c01007387 */ /* 0x000fe80000100a00 */
[----:B------:R-:W3:Y:S04]  /*c320*/  LD.E R31, desc[UR44][R2.64] ;  /* 0x0000002c021f7980 */ /* 0x000ee8000c101900 */
        /* <DEDUP_REMOVED lines=9> */
[----:B------:R4:W-:Y:S04]  /*c3c0*/  STL [R1+0x2c0], R99 ;  /* 0x0002c06301007387 */ /* 0x0009e80000100800 */
[----:B------:R-:W-:Y:S04]  /*c3d0*/  STL [R1+0x2c4], R101 ;  /* 0x0002c46501007387 */ /* 0x000fe80000100800 */
[----:B------:R4:W-:Y:S04]  /*c3e0*/  STL [R1+0x2c8], R103 ;  /* 0x0002c86701007387 */ /* 0x0009e80000100800 */
[----:B-1----:R-:W3:Y:S04]  /*c3f0*/  LDL R114, [R1+0x3c0] ;  /* 0x0003c00001727983 */ /* 0x002ee80000100800 */
[----:B0-----:R-:W3:Y:S04]  /*c400*/  LDL R108, [R1+0x3cc] ;  /* 0x0003cc00016c7983 */ /* 0x001ee80000100800 */
[----:B------:R-:W3:Y:S04]  /*c410*/  LDL R110, [R1+0x3d0] ;  /* 0x0003d000016e7983 */ /* 0x000ee80000100800 */
[----:B------:R-:W3:Y:S04]  /*c420*/  LDL R112, [R1+0x3d4] ;  /* 0x0003d40001707983 */ /* 0x000ee80000100800 */
[----:B------:R-:W3:Y:S04]  /*c430*/  LDL R104, [R1+0x3dc] ;  /* 0x0003dc0001687983 */ /* 0x000ee80000100800 */
[----:B------:R-:W3:Y:S04]  /*c440*/  LDL R106, [R1+0x3e0] ;  /* 0x0003e000016a7983 */ /* 0x000ee80000100800 */
[----:B----4-:R-:W4:Y:S04]  /*c450*/  LDL R92, [R1+0x3f4] ;  /* 0x0003f400015c7983 */ /* 0x010f280000100800 */
[----:B------:R-:W4:Y:S04]  /*c460*/  LDL R94, [R1+0x3f8] ;  /* 0x0003f800015e7983 */ /* 0x000f280000100800 */
[----:B------:R-:W4:Y:S04]  /*c470*/  LDL.128 R96, [R1+0x260] ;  /* 0x0002600001607983 */ /* 0x000f280000100c00 */
[----:B------:R-:W4:Y:S04]  /*c480*/  LDL.128 R100, [R1+0x270] ;  /* 0x0002700001647983 */ /* 0x000f280000100c00 */
        /* <DEDUP_REMOVED lines=52> */
[----:B--2---:R-:W-:Y:S04]  /*c7d0*/  STL.64 [R1+0x3040], R72 ;  /* 0x0030404801007387 */ /* 0x004fe80000100a00 */
[----:B------:R-:W2:Y:S04]  /*c7e0*/  LDL R53, [R1+0x314] ;  /* 0x0003140001357983 */ /* 0x000ea80000100800 */
        /* <DEDUP_REMOVED lines=11> */
[----:B---3--:R0:W-:Y:S04]  /*c8a0*/  STL [R1+0x31a8], R114 ;  /* 0x0031a87201007387 */ /* 0x0081e80000100800 */
[----:B------:R-:W-:Y:S04]  /*c8b0*/  STL [R1+0x319c], R108 ;  /* 0x00319c6c01007387 */ /* 0x000fe80000100800 */
[----:B------:R-:W-:Y:S04]  /*c8c0*/  STL [R1+0x31a0], R110 ;  /* 0x0031a06e01007387 */ /* 0x000fe80000100800 */
[----:B------:R1:W-:Y:S04]  /*c8d0*/  STL [R1+0x31a4], R112 ;  /* 0x0031a47001007387 */ /* 0x0003e80000100800 */
[----:B------:R-:W-:Y:S04]  /*c8e0*/  STL [R1+0x3194], R104 ;  /* 0x0031946801007387 */ /* 0x000fe80000100800 */
[----:B------:R3:W-:Y:S04]  /*c8f0*/  STL [R1+0x3198], R106 ;  /* 0x0031986a01007387 */ /* 0x0007e80000100800 */
[----:B----4-:R-:W-:Y:S04]  /*c900*/  STL [R1+0x317c], R92 ;  /* 0x00317c5c01007387 */ /* 0x010fe80000100800 */
[----:B------:R-:W-:Y:S04]  /*c910*/  STL [R1+0x3180], R94 ;  /* 0x0031805e01007387 */ /* 0x000fe80000100800 */
[----:B------:R-:W-:Y:S01]  /*c920*/  STL.64 [R1+0x470], R96 ;  /* 0x0004706001007387 */ /* 0x000fe20000100a00 */
[----:B------:R-:W-:-:S03]  /*c930*/  IMAD.MOV.U32 R231, RZ, RZ, R100 ;  /* 0x000000ffffe77224 */ /* 0x000fc600078e0064 */
[----:B------:R4:W-:Y:S01]  /*c940*/  STL [R1+0x478], R98 ;  /* 0x0004786201007387 */ /* 0x0009e20000100800 */
[----:B------:R-:W-:-:S03]  /*c950*/  IMAD.MOV.U32 R227, RZ, RZ, R102 ;  /* 0x000000ffffe37224 */ /* 0x000fc600078e0066 */
[----:B0-----:R-:W2:Y:S04]  /*c960*/  LDL.LU R114, [R1+0x31a8] ;  /* 0x0031a80001727983 */ /* 0x001ea80000300800 */
[----:B-1----:R-:W2:Y:S04]  /*c970*/  LDL.LU R112, [R1+0x31a4] ;  /* 0x0031a40001707983 */ /* 0x002ea80000300800 */
[----:B------:R-:W2:Y:S04]  /*c980*/  LDL.LU R110, [R1+0x31a0] ;  /* 0x0031a000016e7983 */ /* 0x000ea80000300800 */
[----:B------:R-:W2:Y:S04]  /*c990*/  LDL.LU R108, [R1+0x319c] ;  /* 0x00319c00016c7983 */ /* 0x000ea80000300800 */
[----:B---3--:R-:W3:Y:S04]  /*c9a0*/  LDL.LU R106, [R1+0x3198] ;  /* 0x00319800016a7983 */ /* 0x008ee80000300800 */
[----:B------:R-:W3:Y:S04]  /*c9b0*/  LDL.LU R104, [R1+0x3194] ;  /* 0x0031940001687983 */ /* 0x000ee80000300800 */
[----:B------:R-:W3:Y:S04]  /*c9c0*/  LDL.LU R102, [R1+0x3190] ;  /* 0x0031900001667983 */ /* 0x000ee80000300800 */
[----:B------:R-:W3:Y:S04]  /*c9d0*/  LDL.LU R100, [R1+0x318c] ;  /* 0x00318c0001647983 */ /* 0x000ee80000300800 */
[----:B----4-:R-:W4:Y:S04]  /*c9e0*/  LDL.LU R98, [R1+0x3188] ;  /* 0x0031880001627983 */ /* 0x010f280000300800 */
[----:B------:R-:W4:Y:S04]  /*c9f0*/  LDL.LU R96, [R1+0x3184] ;  /* 0x0031840001607983 */ /* 0x000f280000300800 */
[----:B------:R-:W4:Y:S04]  /*ca00*/  LDL.LU R94, [R1+0x3180] ;  /* 0x00318000015e7983 */ /* 0x000f280000300800 */
[----:B------:R-:W4:Y:S01]  /*ca10*/  LDL.LU R92, [R1+0x317c] ;  /* 0x00317c00015c7983 */ /* 0x000f220000300800 */
[----:B------:R-:W-:-:S02]  /*ca20*/  IMAD.MOV.U32 R235, RZ, RZ, R99 ;  /* 0x000000ffffeb7224 */ /* 0x000fc400078e0063 */
[----:B------:R-:W-:Y:S01]  /*ca30*/  IMAD.MOV.U32 R229, RZ, RZ, R101 ;  /* 0x000000ffffe57224 */ /* 0x000fe200078e0065 */
[----:B------:R-:W-:Y:S01]  /*ca40*/  STL [R1+0x254], R113 ;  /* 0x0002547101007387 */ /* 0x000fe20000100800 */
[----:B------:R-:W-:-:S03]  /*ca50*/  IMAD.MOV.U32 R35, RZ, RZ, R103 ;  /* 0x000000ffff237224 */ /* 0x000fc600078e0067 */
        /* <DEDUP_REMOVED lines=22> */
[----:B------:R1:W-:Y:S04]  /*cbc0*/  STL [R1+0x31c0], R126 ;  /* 0x0031c07e01007387 */ /* 0x0003e80000100800 */
[----:B------:R-:W-:Y:S04]  /*cbd0*/  STL [R1+0x31b8], R122 ;  /* 0x0031b87a01007387 */ /* 0x000fe80000100800 */
[----:B------:R1:W-:Y:S04]  /*cbe0*/  STL [R1+0x31bc], R124 ;  /* 0x0031bc7c01007387 */ /* 0x0003e80000100800 */
[----:B------:R1:W-:Y:S04]  /*cbf0*/  STL [R1+0x31b4], R120 ;  /* 0x0031b47801007387 */ /* 0x0003e80000100800 */
[----:B------:R1:W-:Y:S04]  /*cc00*/  STL [R1+0x31b0], R118 ;  /* 0x0031b07601007387 */ /* 0x0003e80000100800 */
        /* <DEDUP_REMOVED lines=17> */
[----:B------:R-:W-:Y:S04]  /*cd20*/  STL [R1+0x304], R61 ;  /* 0x0003043d01007387 */ /* 0x000fe80000100800 */
[----:B------:R-:W-:Y:S04]  /*cd30*/  STL [R1+0x308], R65 ;  /* 0x0003084101007387 */ /* 0x000fe80000100800 */
[----:B------:R-:W-:Y:S04]  /*cd40*/  STL [R1+0x30c], R45 ;  /* 0x00030c2d01007387 */ /* 0x000fe80000100800 */
[----:B0-----:R-:W4:Y:S04]  /*cd50*/  LDL.LU R130, [R1+0x31c8] ;  /* 0x0031c80001827983 */ /* 0x001f280000300800 */
[----:B------:R-:W4:Y:S04]  /*cd60*/  LDL.LU R128, [R1+0x31c4] ;  /* 0x0031c40001807983 */ /* 0x000f280000300800 */
[----:B-1----:R-:W4:Y:S04]  /*cd70*/  LDL.LU R126, [R1+0x31c0] ;  /* 0x0031c000017e7983 */ /* 0x002f280000300800 */
[----:B------:R-:W4:Y:S04]  /*cd80*/  LDL.LU R124, [R1+0x31bc] ;  /* 0x0031bc00017c7983 */ /* 0x000f280000300800 */
[----:B------:R-:W4:Y:S04]  /*cd90*/  LDL.LU R122, [R1+0x31b8] ;  /* 0x0031b800017a7983 */ /* 0x000f280000300800 */
[----:B------:R-:W4:Y:S04]  /*cda0*/  LDL.LU R120, [R1+0x31b4] ;  /* 0x0031b40001787983 */ /* 0x000f280000300800 */
[----:B------:R-:W4:Y:S04]  /*cdb0*/  LDL.LU R118, [R1+0x31b0] ;  /* 0x0031b00001767983 */ /* 0x000f280000300800 */
[----:B------:R-:W4:Y:S04]  /*cdc0*/  LDL.LU R116, [R1+0x31ac] ;  /* 0x0031ac0001747983 */ /* 0x000f280000300800 */
[----:B------:R-:W4:Y:S04]  /*cdd0*/  LDL.128 R80, [R1+0x280] ;  /* 0x0002800001507983 */ /* 0x000f280000100c00 */
[----:B------:R-:W4:Y:S04]  /*cde0*/  LDL.128 R84, [R1+0x290] ;  /* 0x0002900001547983 */ /* 0x000f280000100c00 */
[----:B------:R-:W4:Y:S04]  /*cdf0*/  LDL.128 R88, [R1+0x2a0] ;  /* 0x0002a00001587983 */ /* 0x000f280000100c00 */
[----:B------:R0:W-:Y:S04]  /*ce00*/  STL [R1+0x3048], R74 ;  /* 0x0030484a01007387 */ /* 0x0001e80000100800 */
[----:B------:R-:W4:Y:S04]  /*ce10*/  LDL.LU.64 R72, [R1+0x470] ;  /* 0x0004700001487983 */ /* 0x000f280000300a00 */
[----:B------:R-:W4:Y:S04]  /*ce20*/  LDL R146, [R1+0x388] ;  /* 0x0003880001927983 */ /* 0x000f280000100800 */
[----:B0-----:R-:W4:Y:S04]  /*ce30*/  LDL.LU R74, [R1+0x478] ;  /* 0x00047800014a7983 */ /* 0x001f280000300800 */
[----:B--2---:R-:W-:Y:S04]  /*ce40*/  STL [R1+0x3098], R114 ;  /* 0x0030987201007387 */ /* 0x004fe80000100800 */
[----:B------:R-:W-:Y:S04]  /*ce50*/  STL [R1+0x3094], R112 ;  /* 0x0030947001007387 */ /* 0x000fe80000100800 */
[----:B------:R-:W-:Y:S04]  /*ce60*/  STL [R1+0x3090], R110 ;  /* 0x0030906e01007387 */ /* 0x000fe80000100800 */
[----:B------:R-:W-:Y:S04]  /*ce70*/  STL [R1+0x308c], R108 ;  /* 0x00308c6c01007387 */ /* 0x000fe80000100800 */
[----:B---3--:R-:W-:Y:S04]  /*ce80*/  STL [R1+0x3088], R106 ;  /* 0x0030886a01007387 */ /* 0x008fe80000100800 */
[----:B------:R-:W-:Y:S04]  /*ce90*/  STL [R1+0x3084], R104 ;  /* 0x0030846801007387 */ /* 0x000fe80000100800 */
[----:B------:R-:W-:Y:S04]  /*cea0*/  STL [R1+0x3080], R102 ;  /* 0x0030806601007387 */ /* 0x000fe80000100800 */
[----:B------:R-:W-:Y:S04]  /*ceb0*/  STL [R1+0x307c], R100 ;  /* 0x00307c6401007387 */ /* 0x000fe80000100800 */
[----:B----4-:R-:W-:Y:S04]  /*cec0*/  STL [R1+0x3078], R98 ;  /* 0x0030786201007387 */ /* 0x010fe80000100800 */
[----:B------:R0:W-:Y:S04]  /*ced0*/  STL [R1+0x3074], R96 ;  /* 0x0030746001007387 */ /* 0x0001e80000100800 */
[----:B------:R-:W-:Y:S04]  /*cee0*/  STL [R1+0x3070], R94 ;  /* 0x0030705e01007387 */ /* 0x000fe80000100800 */
[----:B------:R1:W-:Y:S04]  /*cef0*/  STL [R1+0x306c], R92 ;  /* 0x00306c5c01007387 */ /* 0x0003e80000100800 */
[----:B0-----:R-:W2:Y:S04]  /*cf00*/  LDL.128 R96, [R1+0x2c0] ;  /* 0x0002c00001607983 */ /* 0x001ea80000100c00 */
[----:B------:R-:W3:Y:S04]  /*cf10*/  LDL.128 R100, [R1+0x2d0] ;  /* 0x0002d00001647983 */ /* 0x000ee80000100c00 */
[----:B-1----:R-:W4:Y:S04]  /*cf20*/  LDL.128 R92, [R1+0x2b0] ;  /* 0x0002b000015c7983 */ /* 0x002f280000100c00 */
[----:B------:R-:W4:Y:S04]  /*cf30*/  LDL.128 R104, [R1+0x2e0] ;  /* 0x0002e00001687983 */ /* 0x000f280000100c00 */
        /* <DEDUP_REMOVED lines=10> */
[----:B------:R0:W-:Y:S04]  /*cfe0*/  STL [R1+0x3050], R78 ;  /* 0x0030504e01007387 */ /* 0x0001e80000100800 */
[----:B------:R1:W-:Y:S04]  /*cff0*/  STL [R1+0x304c], R76 ;  /* 0x00304c4c01007387 */ /* 0x0003e80000100800 */
[----:B------:R1:W-:Y:S04]  /*d000*/  STL [R1+0x303c], R68 ;  /* 0x00303c4401007387 */ /* 0x0003e80000100800 */
[----:B0-----:R-:W4:Y:S04]  /*d010*/  LDL.LU R78, [R1+0x3050] ;  /* 0x00305000014e7983 */ /* 0x001f280000300800 */
[----:B-1----:R-:W4:Y:S04]  /*d020*/  LDL.LU R76, [R1+0x304c] ;  /* 0x00304c00014c7983 */ /* 0x002f280000300800 */
[----:B------:R-:W4:Y:S04]  /*d030*/  LDL R60, [R1+0x420] ;  /* 0x00042000013c7983 */ /* 0x000f280000100800 */
[----:B------:R-:W4:Y:S04]  /*d040*/  LDL R64, [R1+0x424] ;  /* 0x0004240001407983 */ /* 0x000f280000100800 */
[----:B------:R-:W4:Y:S04]  /*d050*/  LDL R56, [R1+0x434] ;  /* 0x0004340001387983 */ /* 0x000f280000100800 */
[----:B------:R-:W4:Y:S04]  /*d060*/  LDL.LU R68, [R1+0x303c] ;  /* 0x00303c0001447983 */ /* 0x000f280000300800 */
[----:B------:R-:W-:Y:S04]  /*d070*/  STL [R1+0x318], R234 ;  /* 0x000318ea01007387 */ /* 0x000fe80000100800 */
[----:B------:R-:W-:Y:S04]  /*d080*/  STL [R1+0x31c], R37 ;  /* 0x00031c2501007387 */ /* 0x000fe80000100800 */
[----:B------:R-:W-:Y:S04]  /*d090*/  STL [R1+0x320], R41 ;  /* 0x0003202901007387 */ /* 0x000fe80000100800 */
[----:B------:R-:W-:Y:S04]  /*d0a0*/  STL.64 [R1+0x3270], R180 ;  /* 0x003270b401007387 */ /* 0x000fe80000100a00 */
[----:B------:R-:W-:Y:S04]  /*d0b0*/  STL [R1+0x314], R53 ;  /* 0x0003143501007387 */ /* 0x000fe80000100800 */
        /* <DEDUP_REMOVED lines=8> */
[----:B------:R-:W-:Y:S04]  /*d140*/  STL.128 [R1+0x3260], R176 ;  /* 0x003260b001007387 */ /* 0x000fe80000100c00 */
[----:B------:R-:W-:Y:S04]  /*d150*/  STL.128 [R1+0x3250], R172 ;  /* 0x003250ac01007387 */ /* 0x000fe80000100c00 */
[----:B------:R-:W-:Y:S04]  /*d160*/  STL.128 [R1+0x3240], R168 ;  /* 0x003240a801007387 */ /* 0x000fe80000100c00 */
[----:B------:R-:W-:Y:S04]  /*d170*/  STL.128 [R1+0x3230], R164 ;  /* 0x003230a401007387 */ /* 0x000fe80000100c00 */
[----:B------:R-:W-:Y:S04]  /*d180*/  STL.128 [R1+0x3220], R160 ;  /* 0x003220a001007387 */ /* 0x000fe80000100c00 */
[----:B------:R-:W-:Y:S04]  /*d190*/  STL.128 [R1+0x3210], R156 ;  /* 0x0032109c01007387 */ /* 0x000fe80000100c00 */
[----:B------:R-:W-:Y:S04]  /*d1a0*/  STL [R1+0x31f0], R150 ;  /* 0x0031f09601007387 */ /* 0x000fe80000100800 */
[----:B------:R-:W-:Y:S04]  /*d1b0*/  STL [R1+0x31e4], R144 ;  /* 0x0031e49001007387 */ /* 0x000fe80000100800 */
[----:B0-----:R-:W4:Y:S04]  /*d1c0*/  LDL.LU R196, [R1+0x328c] ;  /* 0x00328c0001c47983 */ /* 0x001f280000300800 */
[----:B------:R-:W-:Y:S04]  /*d1d0*/  STL [R1+0x310], R49 ;  /* 0x0003103101007387 */ /* 0x000fe80000100800 */
[----:B------:R-:W4:Y:S04]  /*d1e0*/  LDL R214, [R1+0x33c] ;  /* 0x00033c0001d67983 */ /* 0x000f280000100800 */
[----:B------:R-:W4:Y:S04]  /*d1f0*/  LDL R216, [R1+0x340] ;  /* 0x0003400001d87983 */ /* 0x000f280000100800 */
        /* <DEDUP_REMOVED lines=8> */
[----:B------:R-:W-:-:S03]  /*d280*/  IMAD.MOV.U32 R225, RZ, RZ, R80 ;  /* 0x000000ffffe17224 */ /* 0x000fc600078e0050 */
[----:B0-----:R-:W4:Y:S01]  /*d290*/  LDL.LU R130, [R1+0x30b8] ;  /* 0x0030b80001827983 */ /* 0x001f220000300800 */
[----:B------:R-:W-:Y:S02]  /*d2a0*/  IMAD.MOV.U32 R221, RZ, RZ, R82 ;  /* 0x000000ffffdd7224 */ /* 0x000fe400078e0052 */
[----:B------:R-:W-:Y:S01]  /*d2b0*/  IMAD.MOV.U32 R219, RZ, RZ, R84 ;  /* 0x000000ffffdb7224 */ /* 0x000fe200078e0054 */
[----:B-1----:R-:W4:Y:S01]  /*d2c0*/  LDL.LU R128, [R1+0x30b4] ;  /* 0x0030b40001807983 */ /* 0x002f220000300800 */
[----:B------:R-:W-:Y:S02]  /*d2d0*/  IMAD.MOV.U32 R42, RZ, RZ, R86 ;  /* 0x000000ffff2a7224 */ /* 0x000fe400078e0056 */
[----:B------:R-:W-:Y:S01]  /*d2e0*/  IMAD.MOV.U32 R215, RZ, RZ, R88 ;  /* 0x000000ffffd77224 */ /* 0x000fe200078e0058 */
[----:B------:R-:W4:Y:S01]  /*d2f0*/  LDL.LU R126, [R1+0x30b0] ;  /* 0x0030b000017e7983 */ /* 0x000f220000300800 */
[----:B------:R-:W-:-:S03]  /*d300*/  IMAD.MOV.U32 R46, RZ, RZ, R90 ;  /* 0x000000ffff2e7224 */ /* 0x000fc600078e005a */
[----:B------:R-:W4:Y:S04]  /*d310*/  LDL.LU R124, [R1+0x30ac] ;  /* 0x0030ac00017c7983 */ /* 0x000f280000300800 */
        /* <DEDUP_REMOVED lines=9> */
[----:B------:R-:W4:Y:S01]  /*d3b0*/  LDL.LU R80, [R1+0x3054] ;  /* 0x0030540001507983 */ /* 0x000f220000300800 */
[----:B------:R-:W-:-:S02]  /*d3c0*/  IMAD.MOV.U32 R234, RZ, RZ, R74 ;  /* 0x000000ffffea7224 */ /* 0x000fc400078e004a */
[----:B------:R-:W-:Y:S01]  /*d3d0*/  IMAD.MOV.U32 R37, RZ, RZ, R73 ;  /* 0x000000ffff257224 */ /* 0x000fe200078e0049 */
[----:B------:R-:W4:Y:S01]  /*d3e0*/  LDL.LU R74, [R1+0x3048] ;  /* 0x00304800014a7983 */ /* 0x000f220000300800 */
[----:B------:R-:W-:-:S03]  /*d3f0*/  IMAD.MOV.U32 R41, RZ, RZ, R72 ;  /* 0x000000ffff297224 */ /* 0x000fc600078e0048 */
[----:B------:R-:W4:Y:S04]  /*d400*/  LDL.LU.64 R72, [R1+0x3040] ;  /* 0x0030400001487983 */ /* 0x000f280000300a00 */
[----:B------:R-:W-:Y:S04]  /*d410*/  STL [R1+0x31e8], R146 ;  /* 0x0031e89201007387 */ /* 0x000fe80000100800 */
[----:B------:R-:W4:Y:S04]  /*d420*/  LDL R218, [R1+0x344] ;  /* 0x0003440001da7983 */ /* 0x000f280000100800 */
[----:B------:R-:W4:Y:S01]  /*d430*/  LDL R208, [R1+0x348] ;  /* 0x0003480001d07983 */ /* 0x000f220000100800 */
[----:B--2---:R-:W-:-:S03]  /*d440*/  IMAD.MOV.U32 R211, RZ, RZ, R96 ;  /* 0x000000ffffd37224 */ /* 0x004fc600078e0060 */
[----:B------:R-:W2:Y:S01]  /*d450*/  LDL R210, [R1+0x34c] ;  /* 0x00034c0001d27983 */ /* 0x000ea20000100800 */
[----:B------:R-:W-:Y:S02]  /*d460*/  IMAD.MOV.U32 R54, RZ, RZ, R98 ;  /* 0x000000ffff367224 */ /* 0x000fe400078e0062 */
[----:B---3--:R-:W-:Y:S01]  /*d470*/  IMAD.MOV.U32 R205, RZ, RZ, R100 ;  /* 0x000000ffffcd7224 */ /* 0x008fe200078e0064 */
[----:B------:R-:W3:Y:S01]  /*d480*/  LDL.LU R98, [R1+0x3078] ;  /* 0x0030780001627983 */ /* 0x000ee20000300800 */
[----:B------:R-:W-:Y:S02]  /*d490*/  IMAD.MOV.U32 R58, RZ, RZ, R102 ;  /* 0x000000ffff3a7224 */ /* 0x000fe400078e0066 */
[----:B----4-:R-:W-:Y:S01]  /*d4a0*/  IMAD.MOV.U32 R213, RZ, RZ, R92 ;  /* 0x000000ffffd57224 */ /* 0x010fe200078e005c */
[----:B------:R-:W4:Y:S01]  /*d4b0*/  LDL.LU R102, [R1+0x3080] ;  /* 0x0030800001667983 */ /* 0x000f220000300800 */
[----:B------:R-:W-:Y:S02]  /*d4c0*/  IMAD.MOV.U32 R50, RZ, RZ, R94 ;  /* 0x000000ffff327224 */ /* 0x000fe400078e005e */
[----:B------:R-:W-:Y:S01]  /*d4d0*/  IMAD.MOV.U32 R203, RZ, RZ, R104 ;  /* 0x000000ffffcb7224 */ /* 0x000fe200078e0068 */
[----:B------:R-:W2:Y:S01]  /*d4e0*/  LDL.LU R100, [R1+0x307c] ;  /* 0x00307c0001647983 */ /* 0x000ea20000300800 */
[----:B------:R-:W-:-:S02]  /*d4f0*/  IMAD.MOV.U32 R62, RZ, RZ, R106 ;  /* 0x000000ffff3e7224 */ /* 0x000fc400078e006a */
[----:B------:R-:W-:Y:S01]  /*d500*/  IMAD.MOV.U32 R201, RZ, RZ, R108 ;  /* 0x000000ffffc97224 */ /* 0x000fe200078e006c */
[----:B------:R-:W2:Y:S01]  /*d510*/  LDL.LU R106, [R1+0x3088] ;  /* 0x00308800016a7983 */ /* 0x000ea20000300800 */
[----:B------:R-:W-:Y:S02]  /*d520*/  IMAD.MOV.U32 R66, RZ, RZ, R110 ;  /* 0x000000ffff427224 */ /* 0x000fe400078e006e */
[----:B------:R-:W-:Y:S01]  /*d530*/  IMAD.MOV.U32 R199, RZ, RZ, R112 ;  /* 0x000000ffffc77224 */ /* 0x000fe200078e0070 */
[----:B------:R0:W-:Y:S04]  /*d540*/  STL.64 [R1+0x518], R114 ;  /* 0x0005187201007387 */ /* 0x0001e80000100a00 */
[----:B------:R-:W2:Y:S04]  /*d550*/  LDL.LU R112, [R1+0x3094] ;  /* 0x0030940001707983 */ /* 0x000ea80000300800 */
[----:B------:R-:W2:Y:S04]  /*d560*/  LDL.LU R110, [R1+0x3090] ;  /* 0x00309000016e7983 */ /* 0x000ea80000300800 */
[----:B0-----:R-:W2:Y:S04]  /*d570*/  LDL.LU R114, [R1+0x3098] ;  /* 0x0030980001727983 */ /* 0x001ea80000300800 */
[----:B------:R-:W2:Y:S04]  /*d580*/  LDL.LU R108, [R1+0x308c] ;  /* 0x00308c00016c7983 */ /* 0x000ea80000300800 */
[----:B------:R-:W2:Y:S04]  /*d590*/  LDL.LU R104, [R1+0x3084] ;  /* 0x0030840001687983 */ /* 0x000ea80000300800 */
[----:B------:R-:W2:Y:S04]  /*d5a0*/  LDL.LU R96, [R1+0x3074] ;  /* 0x0030740001607983 */ /* 0x000ea80000300800 */
[----:B------:R-:W2:Y:S04]  /*d5b0*/  LDL.LU R94, [R1+0x3070] ;  /* 0x00307000015e7983 */ /* 0x000ea80000300800 */
[----:B------:R-:W2:Y:S04]  /*d5c0*/  LDL.LU R92, [R1+0x306c] ;  /* 0x00306c00015c7983 */ /* 0x000ea80000300800 */
[----:B------:R-:W2:Y:S04]  /*d5d0*/  LDL.LU R70, [R1+0x518] ;  /* 0x0005180001467983 */ /* 0x000ea80000300800 */
[----:B------:R-:W2:Y:S01]  /*d5e0*/  LDL.LU R71, [R1+0x51c] ;  /* 0x00051c0001477983 */ /* 0x000ea20000300800 */
[----:B------:R-:W-:-:S02]  /*d5f0*/  IMAD.MOV.U32 R53, RZ, RZ, R97 ;  /* 0x000000ffff357224 */ /* 0x000fc400078e0061 */
[----:B------:R-:W-:Y:S01]  /*d600*/  IMAD.MOV.U32 R55, RZ, RZ, R99 ;  /* 0x000000ffff377224 */ /* 0x000fe200078e0063 */
[----:B------:R-:W2:Y:S01]  /*d610*/  LDL R212, [R1+0x350] ;  /* 0x0003500001d47983 */ /* 0x000ea20000100800 */
[----:B------:R-:W-:Y:S02]  /*d620*/  IMAD.MOV.U32 R57, RZ, RZ, R101 ;  /* 0x000000ffff397224 */ /* 0x000fe400078e0065 */
[----:B------:R-:W-:Y:S01]  /*d630*/  IMAD.MOV.U32 R59, RZ, RZ, R103 ;  /* 0x000000ffff3b7224 */ /* 0x000fe200078e0067 */
[----:B------:R-:W2:Y:S01]  /*d640*/  LDL R202, [R1+0x354] ;  /* 0x0003540001ca7983 */ /* 0x000ea20000100800 */
[----:B------:R-:W-:Y:S02]  /*d650*/  IMAD.MOV.U32 R61, RZ, RZ, R105 ;  /* 0x000000ffff3d7224 */ /* 0x000fe400078e0069 */
[----:B------:R-:W-:Y:S01]  /*d660*/  IMAD.MOV.U32 R63, RZ, RZ, R107 ;  /* 0x000000ffff3f7224 */ /* 0x000fe200078e006b */
[----:B------:R-:W2:Y:S01]  /*d670*/  LDL R204, [R1+0x358] ;  /* 0x0003580001cc7983 */ /* 0x000ea20000100800 */
[----:B------:R-:W-:-:S02]  /*d680*/  IMAD.MOV.U32 R65, RZ, RZ, R109 ;  /* 0x000000ffff417224 */ /* 0x000fc400078e006d */
[----:B------:R-:W-:Y:S01]  /*d690*/  IMAD.MOV.U32 R67, RZ, RZ, R111 ;  /* 0x000000ffff437224 */ /* 0x000fe200078e006f */
[----:B------:R-:W2:Y:S01]  /*d6a0*/  LDL R206, [R1+0x35c] ;  /* 0x00035c0001ce7983 */ /* 0x000ea20000100800 */
[----:B------:R-:W-:-:S03]  /*d6b0*/  IMAD.MOV.U32 R69, RZ, RZ, R113 ;  /* 0x000000ffff457224 */ /* 0x000fc600078e0071 */
[----:B------:R0:W-:Y:S04]  /*d6c0*/  STL [R1+0x31ec], R148 ;  /* 0x0031ec9401007387 */ /* 0x0001e80000100800 */
[----:B------:R1:W-:Y:S04]  /*d6d0*/  STL [R1+0x31e0], R142 ;  /* 0x0031e08e01007387 */ /* 0x0003e80000100800 */
[----:B------:R1:W-:Y:S04]  /*d6e0*/  STL [R1+0x31dc], R140 ;  /* 0x0031dc8c01007387 */ /* 0x0003e80000100800 */
[----:B------:R1:W-:Y:S04]  /*d6f0*/  STL [R1+0x31d8], R138 ;  /* 0x0031d88a01007387 */ /* 0x0003e80000100800 */
[----:B------:R1:W-:Y:S04]  /*d700*/  STL [R1+0x31d4], R136 ;  /* 0x0031d48801007387 */ /* 0x0003e80000100800 */
[----:B------:R1:W-:Y:S04]  /*d710*/  STL [R1+0x31d0], R134 ;  /* 0x0031d08601007387 */ /* 0x0003e80000100800 */
[----:B------:R1:W-:Y:S04]  /*d720*/  STL [R1+0x31cc], R132 ;  /* 0x0031cc8401007387 */ /* 0x0003e80000100800 */
[----:B------:R2:W-:Y:S04]  /*d730*/  STL.128 [R1+0x2f70], R52 ;  /* 0x002f703401007387 */ /* 0x0005e80000100c00 */
        /* <DEDUP_REMOVED lines=9> */
[----:B------:R-:W2:Y:S04]  /*d7d0*/  LDL.64 R12, [R1+0xa8] ;  /* 0x0000a800010c7983 */ /* 0x000ea80000100a00 */
[----:B------:R-:W2:Y:S04]  /*d7e0*/  LDL.128 R24, [R1+0x250] ;  /* 0x0002500001187983 */ /* 0x000ea80000100c00 */
[----:B------:R-:W2:Y:S04]  /*d7f0*/  LDL.LU R194, [R1+0x3288] ;  /* 0x0032880001c27983 */ /* 0x000ea80000300800 */
[----:B------:R-:W2:Y:S04]  /*d800*/  LDL.LU R190, [R1+0x3284] ;  /* 0x0032840001be7983 */ /* 0x000ea80000300800 */
[----:B------:R-:W2:Y:S04]  /*d810*/  LDL.LU R188, [R1+0x3280] ;  /* 0x0032800001bc7983 */ /* 0x000ea80000300800 */
[----:B------:R-:W2:Y:S04]  /*d820*/  LDL.LU R186, [R1+0x327c] ;  /* 0x00327c0001ba7983 */ /* 0x000ea80000300800 */
[----:B------:R-:W2:Y:S04]  /*d830*/  LDL.LU R184, [R1+0x3278] ;  /* 0x0032780001b87983 */ /* 0x000ea80000300800 */
[----:B------:R-:W2:Y:S04]  /*d840*/  LDL.LU.64 R180, [R1+0x3270] ;  /* 0x0032700001b47983 */ /* 0x000ea80000300a00 */
[----:B------:R-:W2:Y:S04]  /*d850*/  LDL.LU.128 R176, [R1+0x3260] ;  /* 0x0032600001b07983 */ /* 0x000ea80000300c00 */
[----:B------:R-:W2:Y:S04]  /*d860*/  LDL.LU.128 R172, [R1+0x3250] ;  /* 0x0032500001ac7983 */ /* 0x000ea80000300c00 */
[----:B------:R-:W2:Y:S04]  /*d870*/  LDL.LU.128 R168, [R1+0x3240] ;  /* 0x0032400001a87983 */ /* 0x000ea80000300c00 */
[----:B------:R-:W2:Y:S04]  /*d880*/  LDL.LU.128 R164, [R1+0x3230] ;  /* 0x0032300001a47983 */ /* 0x000ea80000300c00 */
[----:B------:R-:W2:Y:S04]  /*d890*/  LDL.LU.128 R160, [R1+0x3220] ;  /* 0x0032200001a07983 */ /* 0x000ea80000300c00 */
[----:B------:R-:W2:Y:S04]  /*d8a0*/  LDL.LU.128 R156, [R1+0x3210] ;  /* 0x00321000019c7983 */ /* 0x000ea80000300c00 */
[----:B------:R-:W2:Y:S04]  /*d8b0*/  LDL.LU.128 R152, [R1+0x3200] ;  /* 0x0032000001987983 */ /* 0x000ea80000300c00 */
[----:B------:R-:W2:Y:S04]  /*d8c0*/  LDL.LU R150, [R1+0x31f0] ;  /* 0x0031f00001967983 */ /* 0x000ea80000300800 */
[----:B0-----:R-:W2:Y:S04]  /*d8d0*/  LDL.LU R148, [R1+0x31ec] ;  /* 0x0031ec0001947983 */ /* 0x001ea80000300800 */
[----:B------:R-:W2:Y:S04]  /*d8e0*/  LDL.LU R146, [R1+0x31e8] ;  /* 0x0031e80001927983 */ /* 0x000ea80000300800 */
[----:B------:R-:W2:Y:S04]  /*d8f0*/  LDL.LU R144, [R1+0x31e4] ;  /* 0x0031e40001907983 */ /* 0x000ea80000300800 */
[----:B-1----:R-:W2:Y:S04]  /*d900*/  LDL.LU R142, [R1+0x31e0] ;  /* 0x0031e000018e7983 */ /* 0x002ea80000300800 */
[----:B------:R-:W2:Y:S04]  /*d910*/  LDL.LU R140, [R1+0x31dc] ;  /* 0x0031dc00018c7983 */ /* 0x000ea80000300800 */
[----:B------:R-:W2:Y:S04]  /*d920*/  LDL.LU R138, [R1+0x31d8] ;  /* 0x0031d800018a7983 */ /* 0x000ea80000300800 */
[----:B------:R-:W2:Y:S04]  /*d930*/  LDL.LU R136, [R1+0x31d4] ;  /* 0x0031d40001887983 */ /* 0x000ea80000300800 */
[----:B------:R-:W2:Y:S04]  /*d940*/  LDL.LU R134, [R1+0x31d0] ;  /* 0x0031d00001867983 */ /* 0x000ea80000300800 */
[----:B------:R-:W2:Y:S04]  /*d950*/  LDL.LU R132, [R1+0x31cc] ;  /* 0x0031cc0001847983 */ /* 0x000ea80000300800 */
        /* <DEDUP_REMOVED lines=14> */
[----:B---3--:R-:W-:Y:S04]  /*da40*/  STL [R1+0x2ff8], R98 ;  /* 0x002ff86201007387 */ /* 0x008fe80000100800 */
[----:B----4-:R-:W-:Y:S04]  /*da50*/  STL [R1+0x3000], R102 ;  /* 0x0030006601007387 */ /* 0x010fe80000100800 */
[----:B--2---:R-:W-:Y:S04]  /*da60*/  STL [R1+0x2ffc], R100 ;  /* 0x002ffc6401007387 */ /* 0x004fe80000100800 */
[----:B------:R-:W-:Y:S04]  /*da70*/  STL [R1+0x3008], R106 ;  /* 0x0030086a01007387 */ /* 0x000fe80000100800 */
[----:B------:R-:W-:Y:S04]  /*da80*/  STL [R1+0x2fd0], R78 ;  /* 0x002fd04e01007387 */ /* 0x000fe80000100800 */
[----:B------:R-:W-:Y:S04]  /*da90*/  STL [R1+0x3014], R112 ;  /* 0x0030147001007387 */ /* 0x000fe80000100800 */
[----:B------:R-:W-:Y:S04]  /*daa0*/  STL [R1+0x3010], R110 ;  /* 0x0030106e01007387 */ /* 0x000fe80000100800 */
[----:B------:R2:W-:Y:S04]  /*dab0*/  STL [R1+0x3018], R114 ;  /* 0x0030187201007387 */ /* 0x0005e80000100800 */
[----:B------:R3:W-:Y:S04]  /*dac0*/  STL [R1+0x300c], R108 ;  /* 0x00300c6c01007387 */ /* 0x0007e80000100800 */
[----:B------:R4:W-:Y:S04]  /*dad0*/  STL [R1+0x3004], R104 ;  /* 0x0030046801007387 */ /* 0x0009e80000100800 */
[----:B------:R4:W-:Y:S04]  /*dae0*/  STL [R1+0x2ff4], R96 ;  /* 0x002ff46001007387 */ /* 0x0009e80000100800 */
[----:B------:R4:W-:Y:S04]  /*daf0*/  STL [R1+0x2ff0], R94 ;  /* 0x002ff05e01007387 */ /* 0x0009e80000100800 */
[----:B------:R4:W-:Y:S04]  /*db00*/  STL [R1+0x2fec], R92 ;  /* 0x002fec5c01007387 */ /* 0x0009e80000100800 */
[----:B------:R-:W4:Y:S04]  /*db10*/  LDL.128 R52, [R1+0x310] ;  /* 0x0003100001347983 */ /* 0x000f280000100c00 */
[----:B------:R4:W-:Y:S04]  /*db20*/  STL [R1+0x2fcc], R76 ;  /* 0x002fcc4c01007387 */ /* 0x0009e80000100800 */
[----:B0-----:R-:W4:Y:S04]  /*db30*/  LDL.LU R130, [R1+0x3038] ;  /* 0x0030380001827983 */ /* 0x001f280000300800 */
[----:B-1----:R-:W4:Y:S04]  /*db40*/  LDL.LU R128, [R1+0x3034] ;  /* 0x0030340001807983 */ /* 0x002f280000300800 */
[----:B------:R-:W4:Y:S04]  /*db50*/  LDL.LU R126, [R1+0x3030] ;  /* 0x00303000017e7983 */ /* 0x000f280000300800 */
[----:B------:R-:W4:Y:S04]  /*db60*/  LDL.LU R124, [R1+0x302c] ;  /* 0x00302c00017c7983 */ /* 0x000f280000300800 */
[----:B------:R-:W4:Y:S04]  /*db70*/  LDL.LU R122, [R1+0x3028] ;  /* 0x00302800017a7983 */ /* 0x000f280000300800 */
[----:B------:R-:W4:Y:S04]  /*db80*/  LDL.LU R120, [R1+0x3024] ;  /* 0x0030240001787983 */ /* 0x000f280000300800 */
[----:B------:R-:W4:Y:S04]  /*db90*/  LDL.LU R118, [R1+0x3020] ;  /* 0x0030200001767983 */ /* 0x000f280000300800 */
[----:B------:R-:W4:Y:S04]  /*dba0*/  LDL.LU R116, [R1+0x301c] ;  /* 0x00301c0001747983 */ /* 0x000f280000300800 */
[----:B--2---:R-:W2:Y:S04]  /*dbb0*/  LDL.LU R114, [R1+0x3018] ;  /* 0x0030180001727983 */ /* 0x004ea80000300800 */
[----:B------:R-:W2:Y:S04]  /*dbc0*/  LDL.LU R112, [R1+0x3014] ;  /* 0x0030140001707983 */ /* 0x000ea80000300800 */
[----:B------:R-:W2:Y:S04]  /*dbd0*/  LDL.LU R110, [R1+0x3010] ;  /* 0x00301000016e7983 */ /* 0x000ea80000300800 */
[----:B---3--:R-:W3:Y:S04]  /*dbe0*/  LDL.LU R108, [R1+0x300c] ;  /* 0x00300c00016c7983 */ /* 0x008ee80000300800 */
[----:B------:R-:W3:Y:S04]  /*dbf0*/  LDL.LU R106, [R1+0x3008] ;  /* 0x00300800016a7983 */ /* 0x000ee80000300800 */
[----:B----4-:R-:W4:Y:S04]  /*dc00*/  LDL.LU R104, [R1+0x3004] ;  /* 0x0030040001687983 */ /* 0x010f280000300800 */
        /* <DEDUP_REMOVED lines=13> */
[----:B------:R0:W-:Y:S04]  /*dce0*/  STL.128 [R1+0x2fb0], R68 ;  /* 0x002fb04401007387 */ /* 0x0001e80000100c00 */
[----:B------:R1:W-:Y:S04]  /*dcf0*/  STL.128 [R1+0x2fa0], R64 ;  /* 0x002fa04001007387 */ /* 0x0003e80000100c00 */
[----:B------:R1:W-:Y:S04]  /*dd00*/  STL.128 [R1+0x2f90], R60 ;  /* 0x002f903c01007387 */ /* 0x0003e80000100c00 */
[----:B------:R1:W-:Y:S04]  /*dd10*/  STL.128 [R1+0x2f80], R56 ;  /* 0x002f803801007387 */ /* 0x0003e80000100c00 */
[----:B------:R-:W4:Y:S04]  /*dd20*/  LDL.LU R76, [R1+0x2fcc] ;  /* 0x002fcc00014c7983 */ /* 0x000f280000300800 */
[----:B------:R-:W4:Y:S04]  /*dd30*/  LDL R226, [R1+0x324] ;  /* 0x0003240001e27983 */ /* 0x000f280000100800 */
[----:B0-----:R-:W4:Y:S04]  /*dd40*/  LDL.LU.128 R68, [R1+0x2fb0] ;  /* 0x002fb00001447983 */ /* 0x001f280000300c00 */
[----:B-1----:R-:W4:Y:S04]  /*dd50*/  LDL.LU.128 R64, [R1+0x2fa0] ;  /* 0x002fa00001407983 */ /* 0x002f280000300c00 */
[----:B------:R-:W4:Y:S04]  /*dd60*/  LDL.LU.128 R60, [R1+0x2f90] ;  /* 0x002f9000013c7983 */ /* 0x000f280000300c00 */
[----:B------:R-:W4:Y:S04]  /*dd70*/  LDL.LU.128 R56, [R1+0x2f80] ;  /* 0x002f800001387983 */ /* 0x000f280000300c00 */
[----:B------:R0:W-:Y:S04]  /*dd80*/  STL [R1+0x2fc8], R74 ;  /* 0x002fc84a01007387 */ /* 0x0001e80000100800 */
[----:B------:R1:W-:Y:S04]  /*dd90*/  STL.64 [R1+0x2fc0], R72 ;  /* 0x002fc04801007387 */ /* 0x0003e80000100a00 */
[----:B------:R-:W-:Y:S04]  /*dda0*/  STL.64 [R1+0x2ef8], R20 ;  /* 0x002ef81401007387 */ /* 0x000fe80000100a00 */
[----:B0-----:R-:W4:Y:S04]  /*ddb0*/  LDL.LU R74, [R1+0x2fc8] ;  /* 0x002fc800014a7983 */ /* 0x001f280000300800 */
[----:B-1----:R-:W4:Y:S01]  /*ddc0*/  LDL.LU.64 R72, [R1+0x2fc0] ;  /* 0x002fc00001487983 */ /* 0x002f220000300a00 */
[----:B------:R-:W-:-:S02]  /*ddd0*/  IMAD.MOV.U32 R39, RZ, RZ, R83 ;  /* 0x000000ffff277224 */ /* 0x000fc400078e0053 */
[----:B------:R-:W-:Y:S01]  /*dde0*/  IMAD.MOV.U32 R43, RZ, RZ, R87 ;  /* 0x000000ffff2b7224 */ /* 0x000fe200078e0057 */
[----:B------:R-:W-:Y:S01]  /*ddf0*/  STL.64 [R1+0x2ef0], R16 ;  /* 0x002ef01001007387 */ /* 0x000fe20000100a00 */
[----:B------:R-:W-:Y:S02]  /*de00*/  IMAD.MOV.U32 R45, RZ, RZ, R89 ;  /* 0x000000ffff2d7224 */ /* 0x000fe400078e0059 */
[----:B------:R-:W-:Y:S01]  /*de10*/  IMAD.MOV.U32 R47, RZ, RZ, R91 ;  /* 0x000000ffff2f7224 */ /* 0x000fe200078e005b */
[----:B------:R-:W-:Y:S01]  /*de20*/  STL [R1+0x2ee8], R15 ;  /* 0x002ee80f01007387 */ /* 0x000fe20000100800 */
[----:B------:R-:W-:Y:S02]  /*de30*/  IMAD.MOV.U32 R49, RZ, RZ, R93 ;  /* 0x000000ffff317224 */ /* 0x000fe400078e005d */
[----:B------:R-:W-:Y:S01]  /*de40*/  IMAD.MOV.U32 R51, RZ, RZ, R95 ;  /* 0x000000ffff337224 */ /* 0x000fe200078e005f */
        /* <DEDUP_REMOVED lines=17> */
[----:B------:R1:W-:Y:S04]  /*df60*/  STL.64 [R1+0x3160], R180 ;  /* 0x003160b401007387 */ /* 0x0003e80000100a00 */
[----:B------:R1:W-:Y:S04]  /*df70*/  STL.128 [R1+0x3150], R176 ;  /* 0x003150b001007387 */ /* 0x0003e80000100c00 */
[----:B------:R1:W-:Y:S04]  /*df80*/  STL.128 [R1+0x3140], R172 ;  /* 0x003140ac01007387 */ /* 0x0003e80000100c00 */
[----:B------:R2:W-:Y:S04]  /*df90*/  STL.128 [R1+0x3130], R168 ;  /* 0x003130a801007387 */ /* 0x0005e80000100c00 */
[----:B------:R2:W-:Y:S04]  /*dfa0*/  STL.128 [R1+0x3120], R164 ;  /* 0x003120a401007387 */ /* 0x0005e80000100c00 */
[----:B------:R2:W-:Y:S04]  /*dfb0*/  STL.128 [R1+0x3110], R160 ;  /* 0x003110a001007387 */ /* 0x0005e80000100c00 */
[----:B------:R2:W-:Y:S04]  /*dfc0*/  STL.128 [R1+0x3100], R156 ;  /* 0x0031009c01007387 */ /* 0x0005e80000100c00 */
[----:B------:R2:W-:Y:S04]  /*dfd0*/  STL.128 [R1+0x30f0], R152 ;  /* 0x0030f09801007387 */ /* 0x0005e80000100c00 */
[----:B------:R2:W-:Y:S04]  /*dfe0*/  STL [R1+0x30e0], R150 ;  /* 0x0030e09601007387 */ /* 0x0005e80000100800 */
[----:B------:R2:W-:Y:S04]  /*dff0*/  STL [R1+0x30dc], R148 ;  /* 0x0030dc9401007387 */ /* 0x0005e80000100800 */
[----:B------:R2:W-:Y:S04]  /*e000*/  STL [R1+0x30d8], R146 ;  /* 0x0030d89201007387 */ /* 0x0005e80000100800 */
[----:B------:R2:W-:Y:S04]  /*e010*/  STL [R1+0x30d4], R144 ;  /* 0x0030d49001007387 */ /* 0x0005e80000100800 */
[----:B------:R2:W-:Y:S01]  /*e020*/  STL [R1+0x30d0], R142 ;  /* 0x0030d08e01007387 */ /* 0x0005e20000100800 */
[----:B------:R-:W-:-:S02]  /*e030*/  IMAD.MOV.U32 R197, RZ, RZ, R52 ;  /* 0x000000ffffc57224 */ /* 0x000fc400078e0034 */
[----:B0-----:R-:W-:Y:S01]  /*e040*/  IMAD.MOV.U32 R196, RZ, RZ, R53 ;  /* 0x000000ffffc47224 */ /* 0x001fe200078e0035 */
[----:B------:R0:W-:Y:S01]  /*e050*/  STL [R1+0x30cc], R140 ;  /* 0x0030cc8c01007387 */ /* 0x0001e20000100800 */
[----:B------:R-:W-:Y:S02]  /*e060*/  IMAD.MOV.U32 R195, RZ, RZ, R54 ;  /* 0x000000ffffc37224 */ /* 0x000fe400078e0036 */
[----:B------:R-:W-:Y:S01]  /*e070*/  IMAD.MOV.U32 R75, RZ, RZ, R55 ;  /* 0x000000ffff4b7224 */ /* 0x000fe200078e0037 */
[----:B------:R0:W-:Y:S04]  /*e080*/  STL [R1+0x30c8], R138 ;  /* 0x0030c88a01007387 */ /* 0x0001e80000100800 */
[----:B------:R0:W-:Y:S04]  /*e090*/  STL [R1+0x30c4], R136 ;  /* 0x0030c48801007387 */ /* 0x0001e80000100800 */
[----:B------:R0:W-:Y:S04]  /*e0a0*/  STL [R1+0x30c0], R134 ;  /* 0x0030c08601007387 */ /* 0x0001e80000100800 */
[----:B------:R0:W-:Y:S04]  /*e0b0*/  STL [R1+0x30bc], R132 ;  /* 0x0030bc8401007387 */ /* 0x0001e80000100800 */
[----:B------:R3:W-:Y:S04]  /*e0c0*/  STL.128 [R1+0x2f60], R48 ;  /* 0x002f603001007387 */ /* 0x0007e80000100c00 */
[----:B------:R3:W-:Y:S04]  /*e0d0*/  STL.128 [R1+0x2f50], R44 ;  /* 0x002f502c01007387 */ /* 0x0007e80000100c00 */
[----:B------:R3:W-:Y:S04]  /*e0e0*/  STL.128 [R1+0x2f40], R40 ;  /* 0x002f402801007387 */ /* 0x0007e80000100c00 */
[----:B------:R3:W-:Y:S04]  /*e0f0*/  STL.128 [R1+0x2f30], R36 ;  /* 0x002f302401007387 */ /* 0x0007e80000100c00 */
[----:B------:R3:W-:Y:S04]  /*e100*/  STL.128 [R1+0x2f20], R32 ;  /* 0x002f202001007387 */ /* 0x0007e80000100c00 */
[----:B------:R3:W-:Y:S04]  /*e110*/  STL.128 [R1+0x2f10], R28 ;  /* 0x002f101c01007387 */ /* 0x0007e80000100c00 */
[----:B------:R3:W-:Y:S04]  /*e120*/  STL.128 [R1+0x2f00], R24 ;  /* 0x002f001801007387 */ /* 0x0007e80000100c00 */
[----:B------:R3:W-:Y:S04]  /*e130*/  STL.64 [R1+0x2ee0], R12 ;  /* 0x002ee00c01007387 */ /* 0x0007e80000100a00 */
[----:B------:R3:W-:Y:S04]  /*e140*/  STL.128 [R1+0x2ed0], R8 ;  /* 0x002ed00801007387 */ /* 0x0007e80000100c00 */
[----:B------:R3:W-:Y:S04]  /*e150*/  STL.128 [R1+0x2ec0], R4 ;  /* 0x002ec00401007387 */ /* 0x0007e80000100c00 */
[----:B------:R-:W-:Y:S04]  /*e160*/  STL [R1+0xb78], R2 ;  /* 0x000b780201007387 */ /* 0x000fe80000100800 */
[----:B------:R-:W-:Y:S04]  /*e170*/  STL [R1+0xb74], R3 ;  /* 0x000b740301007387 */ /* 0x000fe80000100800 */
[----:B-1----:R-:W4:Y:S04]  /*e180*/  LDL.LU R218, [R1+0x32b8] ;  /* 0x0032b80001da7983 */ /* 0x002f280000300800 */
        /* <DEDUP_REMOVED lines=15> */
[----:B------:R-:W4:Y:S04]  /*e280*/  LDL.LU.64 R180, [R1+0x3160] ;  /* 0x0031600001b47983 */ /* 0x000f280000300a00 */
[----:B------:R-:W4:Y:S04]  /*e290*/  LDL.LU.128 R176, [R1+0x3150] ;  /* 0x0031500001b07983 */ /* 0x000f280000300c00 */
[----:B------:R-:W4:Y:S04]  /*e2a0*/  LDL.LU.128 R172, [R1+0x3140] ;  /* 0x0031400001ac7983 */ /* 0x000f280000300c00 */
[----:B--2---:R-:W2:Y:S04]  /*e2b0*/  LDL.LU.128 R168, [R1+0x3130] ;  /* 0x0031300001a87983 */ /* 0x004ea80000300c00 */
[----:B------:R-:W2:Y:S04]  /*e2c0*/  LDL.LU.128 R164, [R1+0x3120] ;  /* 0x0031200001a47983 */ /* 0x000ea80000300c00 */
[----:B------:R-:W2:Y:S04]  /*e2d0*/  LDL.LU.128 R160, [R1+0x3110] ;  /* 0x0031100001a07983 */ /* 0x000ea80000300c00 */
[----:B------:R-:W2:Y:S04]  /*e2e0*/  LDL.LU.128 R156, [R1+0x3100] ;  /* 0x00310000019c7983 */ /* 0x000ea80000300c00 */
[----:B------:R-:W2:Y:S04]  /*e2f0*/  LDL.LU.128 R152, [R1+0x30f0] ;  /* 0x0030f00001987983 */ /* 0x000ea80000300c00 */
[----:B------:R-:W2:Y:S04]  /*e300*/  LDL.LU R150, [R1+0x30e0] ;  /* 0x0030e00001967983 */ /* 0x000ea80000300800 */
[----:B------:R-:W2:Y:S04]  /*e310*/  LDL.LU R148, [R1+0x30dc] ;  /* 0x0030dc0001947983 */ /* 0x000ea80000300800 */
[----:B------:R-:W2:Y:S04]  /*e320*/  LDL.LU R146, [R1+0x30d8] ;  /* 0x0030d80001927983 */ /* 0x000ea80000300800 */
[----:B------:R-:W2:Y:S04]  /*e330*/  LDL.LU R144, [R1+0x30d4] ;  /* 0x0030d40001907983 */ /* 0x000ea80000300800 */
[----:B------:R-:W2:Y:S04]  /*e340*/  LDL.LU R142, [R1+0x30d0] ;  /* 0x0030d000018e7983 */ /* 0x000ea80000300800 */
[----:B0-----:R-:W2:Y:S04]  /*e350*/  LDL.LU R140, [R1+0x30cc] ;  /* 0x0030cc00018c7983 */ /* 0x001ea80000300800 */
[----:B------:R-:W2:Y:S04]  /*e360*/  LDL.LU R138, [R1+0x30c8] ;  /* 0x0030c800018a7983 */ /* 0x000ea80000300800 */
[----:B------:R-:W2:Y:S04]  /*e370*/  LDL.LU R136, [R1+0x30c4] ;  /* 0x0030c40001887983 */ /* 0x000ea80000300800 */
[----:B------:R-:W2:Y:S04]  /*e380*/  LDL.LU R134, [R1+0x30c0] ;  /* 0x0030c00001867983 */ /* 0x000ea80000300800 */
[----:B------:R-:W2:Y:S04]  /*e390*/  LDL.LU R132, [R1+0x30bc] ;  /* 0x0030bc0001847983 */ /* 0x000ea80000300800 */
[----:B------:R-:W2:Y:S04]  /*e3a0*/  LDL.LU.128 R52, [R1+0x2f70] ;  /* 0x002f700001347983 */ /* 0x000ea80000300c00 */
[----:B---3--:R-:W3:Y:S04]  /*e3b0*/  LDL.LU.128 R48, [R1+0x2f60] ;  /* 0x002f600001307983 */ /* 0x008ee80000300c00 */
[----:B------:R-:W3:Y:S04]  /*e3c0*/  LDL.LU.128 R44, [R1+0x2f50] ;  /* 0x002f5000012c7983 */ /* 0x000ee80000300c00 */
[----:B------:R-:W3:Y:S04]  /*e3d0*/  LDL.LU.128 R40, [R1+0x2f40] ;  /* 0x002f400001287983 */ /* 0x000ee80000300c00 */
[----:B------:R-:W3:Y:S04]  /*e3e0*/  LDL.LU.128 R36, [R1+0x2f30] ;  /* 0x002f300001247983 */ /* 0x000ee80000300c00 */
[----:B------:R-:W3:Y:S04]  /*e3f0*/  LDL.LU.128 R32, [R1+0x2f20] ;  /* 0x002f200001207983 */ /* 0x000ee80000300c00 */
[----:B------:R-:W3:Y:S04]  /*e400*/  LDL.LU.128 R28, [R1+0x2f10] ;  /* 0x002f1000011c7983 */ /* 0x000ee80000300c00 */
[----:B------:R-:W3:Y:S04]  /*e410*/  LDL.LU.128 R24, [R1+0x2f00] ;  /* 0x002f000001187983 */ /* 0x000ee80000300c00 */
[----:B------:R-:W3:Y:S04]  /*e420*/  LDL.LU.64 R20, [R1+0x2ef8] ;  /* 0x002ef80001147983 */ /* 0x000ee80000300a00 */
[----:B------:R-:W3:Y:S04]  /*e430*/  LDL.LU.64 R16, [R1+0x2ef0] ;  /* 0x002ef00001107983 */ /* 0x000ee80000300a00 */
[----:B------:R-:W3:Y:S04]  /*e440*/  LDL.LU R15, [R1+0x2ee8] ;  /* 0x002ee800010f7983 */ /* 0x000ee80000300800 */
[----:B------:R-:W3:Y:S04]  /*e450*/  LDL.LU.64 R12, [R1+0x2ee0] ;  /* 0x002ee000010c7983 */ /* 0x000ee80000300a00 */
[----:B------:R-:W3:Y:S04]  /*e460*/  LDL.LU.128 R8, [R1+0x2ed0] ;  /* 0x002ed00001087983 */ /* 0x000ee80000300c00 */
[----:B------:R-:W3:Y:S04]  /*e470*/  LDL.LU.128 R4, [R1+0x2ec0] ;  /* 0x002ec00001047983 */ /* 0x000ee80000300c00 */
        /* <DEDUP_REMOVED lines=13> */
[----:B----4-:R-:W-:Y:S04]  /*e550*/  STL [R1+0x2e88], R104 ;  /* 0x002e886801007387 */ /* 0x010fe80000100800 */
        /* <DEDUP_REMOVED lines=20> */
[----:B------:R0:W-:Y:S04]  /*e6a0*/  STL.128 [R1+0x2e00], R56 ;  /* 0x002e003801007387 */ /* 0x0001e80000100c00 */
[----:B------:R-:W4:Y:S04]  /*e6b0*/  LDL R220, [R1+0x330] ;  /* 0x0003300001dc7983 */ /* 0x000f280000100800 */
[----:B------:R-:W4:Y:S04]  /*e6c0*/  LDL R222, [R1+0x334] ;  /* 0x0003340001de7983 */ /* 0x000f280000100800 */
[----:B------:R-:W4:Y:S04]  /*e6d0*/  LDL R224, [R1+0x338] ;  /* 0x0003380001e07983 */ /* 0x000f280000100800 */
[----:B0-----:R-:W4:Y:S04]  /*e6e0*/  LDL.128 R56, [R1+0x320] ;  /* 0x0003200001387983 */ /* 0x001f280000100c00 */
[----:B------:R-:W4:Y:S04]  /*e6f0*/  LDL.LU.128 R68, [R1+0x2e30] ;  /* 0x002e300001447983 */ /* 0x000f280000300c00 */
[----:B------:R-:W4:Y:S04]  /*e700*/  LDL.LU.128 R64, [R1+0x2e20] ;  /* 0x002e200001407983 */ /* 0x000f280000300c00 */
[----:B------:R-:W4:Y:S04]  /*e710*/  LDL.LU.128 R60, [R1+0x2e10] ;  /* 0x002e1000013c7983 */ /* 0x000f280000300c00 */
[----:B------:R-:W4:Y:S04]  /*e720*/  LDL.LU R130, [R1+0x2ebc] ;  /* 0x002ebc0001827983 */ /* 0x000f280000300800 */
[----:B------:R-:W4:Y:S04]  /*e730*/  LDL.LU R128, [R1+0x2eb8] ;  /* 0x002eb80001807983 */ /* 0x000f280000300800 */
[----:B------:R-:W4:Y:S04]  /*e740*/  LDL.LU R126, [R1+0x2eb4] ;  /* 0x002eb400017e7983 */ /* 0x000f280000300800 */
[----:B------:R-:W4:Y:S04]  /*e750*/  LDL.LU R124, [R1+0x2eb0] ;  /* 0x002eb000017c7983 */ /* 0x000f280000300800 */
[----:B------:R-:W4:Y:S04]  /*e760*/  LDL.LU R122, [R1+0x2eac] ;  /* 0x002eac00017a7983 */ /* 0x000f280000300800 */
[----:B------:R0:W-:Y:S04]  /*e770*/  STL.128 [R1+0x2e40], R72 ;  /* 0x002e404801007387 */ /* 0x0001e80000100c00 */
[----:B------:R-:W4:Y:S04]  /*e780*/  LDL.LU R120, [R1+0x2ea8] ;  /* 0x002ea80001787983 */ /* 0x000f280000300800 */
[----:B------:R-:W-:Y:S04]  /*e790*/  STL [R1+0x374], R194 ;  /* 0x000374c201007387 */ /* 0x000fe80000100800 */
[----:B------:R-:W-:Y:S04]  /*e7a0*/  STL [R1+0x33c], R214 ;  /* 0x00033cd601007387 */ /* 0x000fe80000100800 */
[----:B0-----:R-:W4:Y:S04]  /*e7b0*/  LDL.LU.128 R72, [R1+0x2e40] ;  /* 0x002e400001487983 */ /* 0x001f280000300c00 */
        /* <DEDUP_REMOVED lines=9> */
[----:B--2---:R0:W-:Y:S04]  /*e850*/  STL.128 [R1+0x2df0], R52 ;  /* 0x002df03401007387 */ /* 0x0041e80000100c00 */
[----:B---3--:R1:W-:Y:S04]  /*e860*/  STL.128 [R1+0x2de0], R48 ;  /* 0x002de03001007387 */ /* 0x0083e80000100c00 */
[----:B------:R2:W-:Y:S04]  /*e870*/  STL.128 [R1+0x2dd0], R44 ;  /* 0x002dd02c01007387 */ /* 0x0005e80000100c00 */
[----:B------:R3:W-:Y:S04]  /*e880*/  STL.128 [R1+0x2dc0], R40 ;  /* 0x002dc02801007387 */ /* 0x0007e80000100c00 */
[----:B------:R3:W-:Y:S04]  /*e890*/  STL.128 [R1+0x2db0], R36 ;  /* 0x002db02401007387 */ /* 0x0007e80000100c00 */
[----:B------:R3:W-:Y:S04]  /*e8a0*/  STL.128 [R1+0x2da0], R32 ;  /* 0x002da02001007387 */ /* 0x0007e80000100c00 */
[----:B------:R3:W-:Y:S04]  /*e8b0*/  STL.128 [R1+0x2d90], R28 ;  /* 0x002d901c01007387 */ /* 0x0007e80000100c00 */
[----:B------:R3:W-:Y:S04]  /*e8c0*/  STL.128 [R1+0x2d80], R24 ;  /* 0x002d801801007387 */ /* 0x0007e80000100c00 */
[----:B------:R3:W-:Y:S04]  /*e8d0*/  STL.64 [R1+0x2d78], R20 ;  /* 0x002d781401007387 */ /* 0x0007e80000100a00 */
[----:B------:R3:W-:Y:S04]  /*e8e0*/  STL.64 [R1+0x2d70], R16 ;  /* 0x002d701001007387 */ /* 0x0007e80000100a00 */
[----:B------:R3:W-:Y:S04]  /*e8f0*/  STL [R1+0x2d68], R15 ;  /* 0x002d680f01007387 */ /* 0x0007e80000100800 */
[----:B------:R3:W-:Y:S04]  /*e900*/  STL.64 [R1+0x2d60], R12 ;  /* 0x002d600c01007387 */ /* 0x0007e80000100a00 */
[----:B------:R3:W-:Y:S04]  /*e910*/  STL.128 [R1+0x2d50], R8 ;  /* 0x002d500801007387 */ /* 0x0007e80000100c00 */
[----:B------:R3:W-:Y:S04]  /*e920*/  STL.128 [R1+0x2d40], R4 ;  /* 0x002d400401007387 */ /* 0x0007e80000100c00 */
        /* <DEDUP_REMOVED lines=13> */
[----:B0-----:R-:W4:Y:S04]  /*ea00*/  LDL.LU.128 R52, [R1+0x2df0] ;  /* 0x002df00001347983 */ /* 0x001f280000300c00 */
[----:B-1----:R-:W4:Y:S04]  /*ea10*/  LDL.LU.128 R48, [R1+0x2de0] ;  /* 0x002de00001307983 */ /* 0x002f280000300c00 */
[----:B--2---:R-:W2:Y:S04]  /*ea20*/  LDL.LU.128 R44, [R1+0x2dd0] ;  /* 0x002dd000012c7983 */ /* 0x004ea80000300c00 */
[----:B---3--:R-:W3:Y:S04]  /*ea30*/  LDL.LU.128 R40, [R1+0x2dc0] ;  /* 0x002dc00001287983 */ /* 0x008ee80000300c00 */
        /* <DEDUP_REMOVED lines=10> */
[----:B----4-:R-:W-:Y:S04]  /*eae0*/  STL [R1+0x330], R220 ;  /* 0x000330dc01007387 */ /* 0x010fe80000100800 */
[----:B------:R-:W-:Y:S04]  /*eaf0*/  STL [R1+0x334], R222 ;  /* 0x000334de01007387 */ /* 0x000fe80000100800 */
[----:B------:R-:W-:Y:S01]  /*eb00*/  STL [R1+0x338], R224 ;  /* 0x000338e001007387 */ /* 0x000fe20000100800 */
[----:B------:R-:W-:-:S03]  /*eb10*/  IMAD.MOV.U32 R194, RZ, RZ, R56 ;  /* 0x000000ffffc27224 */ /* 0x000fc600078e0038 */
[----:B------:R0:W-:Y:S01]  /*eb20*/  STL.64 [R1+0x538], R58 ;  /* 0x0005383a01007387 */ /* 0x0001e20000100a00 */
[----:B------:R-:W-:-:S03]  /*eb30*/  IMAD.MOV.U32 R77, RZ, RZ, R57 ;  /* 0x000000ffff4d7224 */ /* 0x000fc600078e0039 */
[----:B------:R-:W-:Y:S04]  /*eb40*/  STL.128 [R1+0x2ca0], R68 ;  /* 0x002ca04401007387 */ /* 0x000fe80000100c00 */
[----:B------:R-:W-:Y:S04]  /*eb50*/  STL.128 [R1+0x2c90], R64 ;  /* 0x002c904001007387 */ /* 0x000fe80000100c00 */
[----:B------:R1:W-:Y:S04]  /*eb60*/  STL.128 [R1+0x2c80], R60 ;  /* 0x002c803c01007387 */ /* 0x0003e80000100c00 */
[----:B0-----:R-:W4:Y:S04]  /*eb70*/  LDL.LU.128 R56, [R1+0x2e00] ;  /* 0x002e000001387983 */ /* 0x001f280000300c00 */
[----:B------:R-:W4:Y:S04]  /*eb80*/  LDL.LU R79, [R1+0x53c] ;  /* 0x00053c00014f7983 */ /* 0x000f280000300800 */
[----:B------:R0:W-:Y:S04]  /*eb90*/  STL [R1+0x2d34], R130 ;  /* 0x002d348201007387 */ /* 0x0001e80000100800 */
[----:B------:R0:W-:Y:S04]  /*eba0*/  STL [R1+0x2d30], R128 ;  /* 0x002d308001007387 */ /* 0x0001e80000100800 */
[----:B------:R0:W-:Y:S04]  /*ebb0*/  STL [R1+0x2d2c], R126 ;  /* 0x002d2c7e01007387 */ /* 0x0001e80000100800 */
[----:B------:R0:W-:Y:S04]  /*ebc0*/  STL [R1+0x2d28], R124 ;  /* 0x002d287c01007387 */ /* 0x0001e80000100800 */
[----:B------:R0:W-:Y:S04]  /*ebd0*/  STL [R1+0x2d24], R122 ;  /* 0x002d247a01007387 */ /* 0x0001e80000100800 */
[----:B-1----:R-:W4:Y:S04]  /*ebe0*/  LDL.128 R60, [R1+0x330] ;  /* 0x00033000013c7983 */ /* 0x002f280000100c00 */
[----:B------:R-:W4:Y:S04]  /*ebf0*/  LDL.LU.128 R68, [R1+0x2ca0] ;  /* 0x002ca00001447983 */ /* 0x000f280000300c00 */
[----:B------:R-:W4:Y:S04]  /*ec00*/  LDL.LU.128 R64, [R1+0x2c90] ;  /* 0x002c900001407983 */ /* 0x000f280000300c00 */
[----:B------:R1:W-:Y:S04]  /*ec10*/  STL [R1+0x2d20], R120 ;  /* 0x002d207801007387 */ /* 0x0003e80000100800 */
[----:B0-----:R-:W4:Y:S04]  /*ec20*/  LDL.LU R130, [R1+0x2d34] ;  /* 0x002d340001827983 */ /* 0x001f280000300800 */
[----:B------:R-:W4:Y:S04]  /*ec30*/  LDL.LU R128, [R1+0x2d30] ;  /* 0x002d300001807983 */ /* 0x000f280000300800 */
[----:B------:R-:W4:Y:S04]  /*ec40*/  LDL.LU R126, [R1+0x2d2c] ;  /* 0x002d2c00017e7983 */ /* 0x000f280000300800 */
[----:B------:R-:W4:Y:S04]  /*ec50*/  LDL.LU R124, [R1+0x2d28] ;  /* 0x002d2800017c7983 */ /* 0x000f280000300800 */
[----:B------:R-:W4:Y:S04]  /*ec60*/  LDL.LU R122, [R1+0x2d24] ;  /* 0x002d2400017a7983 */ /* 0x000f280000300800 */
[----:B------:R0:W-:Y:S04]  /*ec70*/  STL.128 [R1+0x2cb0], R72 ;  /* 0x002cb04801007387 */ /* 0x0001e80000100c00 */
[----:B-1----:R-:W4:Y:S01]  /*ec80*/  LDL.LU R120, [R1+0x2d20] ;  /* 0x002d200001787983 */ /* 0x002f220000300800 */
[----:B------:R-:W-:-:S03]  /*ec90*/  IMAD.MOV.U32 R223, RZ, RZ, R81 ;  /* 0x000000ffffdf7224 */ /* 0x000fc600078e0051 */
[----:B------:R-:W-:Y:S04]  /*eca0*/  STL [R1+0x370], R190 ;  /* 0x000370be01007387 */ /* 0x000fe80000100800 */
[----:B------:R-:W-:Y:S04]  /*ecb0*/  STL [R1+0x340], R216 ;  /* 0x000340d801007387 */ /* 0x000fe80000100800 */
[----:B0-----:R-:W4:Y:S04]  /*ecc0*/  LDL.LU.128 R72, [R1+0x2cb0] ;  /* 0x002cb00001487983 */ /* 0x001f280000300c00 */
        /* <DEDUP_REMOVED lines=23> */
[----:B0-----:R-:W4:Y:S04]  /*ee40*/  LDL.LU R118, [R1+0x2d1c] ;  /* 0x002d1c0001767983 */ /* 0x001f280000300800 */
[----:B-1----:R-:W4:Y:S04]  /*ee50*/  LDL.LU R116, [R1+0x2d18] ;  /* 0x002d180001747983 */ /* 0x002f280000300800 */
[----:B------:R-:W-:Y:S04]  /*ee60*/  STL.128 [R1+0x2c60], R52 ;  /* 0x002c603401007387 */ /* 0x000fe80000100c00 */
[----:B------:R-:W-:Y:S04]  /*ee70*/  STL.128 [R1+0x2c50], R48 ;  /* 0x002c503001007387 */ /* 0x000fe80000100c00 */
[----:B--2---:R-:W-:Y:S04]  /*ee80*/  STL.128 [R1+0x2c40], R44 ;  /* 0x002c402c01007387 */ /* 0x004fe80000100c00 */
[----:B---3--:R-:W-:Y:S04]  /*ee90*/  STL.128 [R1+0x2c30], R40 ;  /* 0x002c302801007387 */ /* 0x008fe80000100c00 */
[----:B------:R-:W-:Y:S04]  /*eea0*/  STL.128 [R1+0x2c20], R36 ;  /* 0x002c202401007387 */ /* 0x000fe80000100c00 */
[----:B------:R-:W-:Y:S04]  /*eeb0*/  STL.128 [R1+0x2c10], R32 ;  /* 0x002c102001007387 */ /* 0x000fe80000100c00 */
[----:B------:R-:W-:Y:S04]  /*eec0*/  STL.128 [R1+0x2c00], R28 ;  /* 0x002c001c01007387 */ /* 0x000fe80000100c00 */
[----:B------:R-:W-:Y:S04]  /*eed0*/  STL.128 [R1+0x2bf0], R24 ;  /* 0x002bf01801007387 */ /* 0x000fe80000100c00 */
[----:B------:R-:W-:Y:S04]  /*eee0*/  STL.64 [R1+0x2be8], R20 ;  /* 0x002be81401007387 */ /* 0x000fe80000100a00 */
[----:B------:R-:W-:Y:S04]  /*eef0*/  STL.64 [R1+0x2be0], R16 ;  /* 0x002be01001007387 */ /* 0x000fe80000100a00 */
[----:B------:R-:W-:Y:S04]  /*ef00*/  STL [R1+0x2bd8], R15 ;  /* 0x002bd80f01007387 */ /* 0x000fe80000100800 */
[----:B------:R-:W-:Y:S04]  /*ef10*/  STL.64 [R1+0x2bd0], R12 ;  /* 0x002bd00c01007387 */ /* 0x000fe80000100a00 */
[----:B------:R-:W-:Y:S04]  /*ef20*/  STL.128 [R1+0x2bc0], R8 ;  /* 0x002bc00801007387 */ /* 0x000fe80000100c00 */
[----:B------:R-:W-:Y:S04]  /*ef30*/  STL.128 [R1+0x2bb0], R4 ;  /* 0x002bb00401007387 */ /* 0x000fe80000100c00 */
[----:B------:R-:W2:Y:S04]  /*ef40*/  LDL.LU R114, [R1+0x2d14] ;  /* 0x002d140001727983 */ /* 0x000ea80000300800 */
[----:B------:R-:W3:Y:S04]  /*ef50*/  LDL.LU R112, [R1+0x2d10] ;  /* 0x002d100001707983 */ /* 0x000ee80000300800 */
        /* <DEDUP_REMOVED lines=13> */
[----:B----4-:R-:W-:Y:S04]  /*f030*/  STL.128 [R1+0x2c70], R56 ;  /* 0x002c703801007387 */ /* 0x010fe80000100c00 */
[----:B------:R0:W-:Y:S04]  /*f040*/  STL.128 [R1+0x2cc0], R76 ;  /* 0x002cc04c01007387 */ /* 0x0001e80000100c00 */
[----:B------:R-:W4:Y:S04]  /*f050*/  LDL.LU R84, [R1+0x2cd8] ;  /* 0x002cd80001547983 */ /* 0x000f280000300800 */
[----:B------:R-:W4:Y:S04]  /*f060*/  LDL.LU R82, [R1+0x2cd4] ;  /* 0x002cd40001527983 */ /* 0x000f280000300800 */
[----:B------:R-:W4:Y:S04]  /*f070*/  LDL.LU R80, [R1+0x2cd0] ;  /* 0x002cd00001507983 */ /* 0x000f280000300800 */
[----:B0-----:R-:W4:Y:S04]  /*f080*/  LDL.LU.128 R76, [R1+0x2cc0] ;  /* 0x002cc000014c7983 */ /* 0x001f280000300c00 */
[----:B------:R-:W4:Y:S01]  /*f090*/  LDL.LU.128 R56, [R1+0x2c70] ;  /* 0x002c700001387983 */ /* 0x000f220000300c00 */
[----:B------:R-:W-:-:S03]  /*f0a0*/  IMAD.MOV.U32 R190, RZ, RZ, R60 ;  /* 0x000000ffffbe7224 */ /* 0x000fc600078e003c */
[----:B------:R0:W-:Y:S01]  /*f0b0*/  STL.64 [R1+0x548], R62 ;  /* 0x0005483e01007387 */ /* 0x0001e20000100a00 */
[----:B------:R-:W-:-:S03]  /*f0c0*/  IMAD.MOV.U32 R81, RZ, RZ, R61 ;  /* 0x000000ffff517224 */ /* 0x000fc600078e003d */
[----:B------:R-:W-:Y:S04]  /*f0d0*/  STL.128 [R1+0x2b10], R68 ;  /* 0x002b104401007387 */ /* 0x000fe80000100c00 */
[----:B------:R1:W-:Y:S04]  /*f0e0*/  STL.128 [R1+0x2b00], R64 ;  /* 0x002b004001007387 */ /* 0x0003e80000100c00 */
[----:B0-----:R-:W4:Y:S04]  /*f0f0*/  LDL.LU.128 R60, [R1+0x2c80] ;  /* 0x002c8000013c7983 */ /* 0x001f280000300c00 */
[----:B------:R-:W4:Y:S04]  /*f100*/  LDL.LU.128 R52, [R1+0x2c60] ;  /* 0x002c600001347983 */ /* 0x000f280000300c00 */
[----:B------:R-:W4:Y:S04]  /*f110*/  LDL.LU.128 R48, [R1+0x2c50] ;  /* 0x002c500001307983 */ /* 0x000f280000300c00 */
[----:B------:R-:W4:Y:S04]  /*f120*/  LDL.LU.128 R44, [R1+0x2c40] ;  /* 0x002c4000012c7983 */ /* 0x000f280000300c00 */
[----:B------:R-:W4:Y:S04]  /*f130*/  LDL.LU.128 R40, [R1+0x2c30] ;  /* 0x002c300001287983 */ /* 0x000f280000300c00 */
[----:B------:R-:W4:Y:S04]  /*f140*/  LDL.LU.128 R36, [R1+0x2c20] ;  /* 0x002c200001247983 */ /* 0x000f280000300c00 */
[----:B------:R-:W4:Y:S04]  /*f150*/  LDL.LU.128 R32, [R1+0x2c10] ;  /* 0x002c100001207983 */ /* 0x000f280000300c00 */
[----:B------:R-:W4:Y:S04]  /*f160*/  LDL.LU.128 R28, [R1+0x2c00] ;  /* 0x002c0000011c7983 */ /* 0x000f280000300c00 */
[----:B------:R-:W4:Y:S04]  /*f170*/  LDL.LU.128 R24, [R1+0x2bf0] ;  /* 0x002bf00001187983 */ /* 0x000f280000300c00 */
[----:B------:R-:W4:Y:S04]  /*f180*/  LDL.LU.64 R20, [R1+0x2be8] ;  /* 0x002be80001147983 */ /* 0x000f280000300a00 */
[----:B------:R-:W4:Y:S04]  /*f190*/  LDL.LU.64 R16, [R1+0x2be0] ;  /* 0x002be00001107983 */ /* 0x000f280000300a00 */
[----:B------:R-:W4:Y:S04]  /*f1a0*/  LDL.LU R15, [R1+0x2bd8] ;  /* 0x002bd800010f7983 */ /* 0x000f280000300800 */
[----:B------:R-:W4:Y:S04]  /*f1b0*/  LDL.LU.64 R12, [R1+0x2bd0] ;  /* 0x002bd000010c7983 */ /* 0x000f280000300a00 */
[----:B------:R-:W4:Y:S04]  /*f1c0*/  LDL.LU.128 R8, [R1+0x2bc0] ;  /* 0x002bc00001087983 */ /* 0x000f280000300c00 */
[----:B------:R-:W4:Y:S04]  /*f1d0*/  LDL.LU.128 R4, [R1+0x2bb0] ;  /* 0x002bb00001047983 */ /* 0x000f280000300c00 */
        /* <DEDUP_REMOVED lines=25> */
[----:B------:R-:W-:Y:S04]  /*f370*/  STL [R1+0x380], R186 ;  /* 0x000380ba01007387 */ /* 0x000fe80000100800 */
[----:B0-----:R-:W4:Y:S04]  /*f380*/  LDL.LU R118, [R1+0x2b94] ;  /* 0x002b940001767983 */ /* 0x001f280000300800 */
[----:B-1----:R-:W4:Y:S04]  /*f390*/  LDL.LU R116, [R1+0x2b90] ;  /* 0x002b900001747983 */ /* 0x002f280000300800 */
[----:B------:R-:W4:Y:S04]  /*f3a0*/  LDL.LU R191, [R1+0x538] ;  /* 0x0005380001bf7983 */ /* 0x000f280000300800 */
[----:B------:R-:W4:Y:S04]  /*f3b0*/  LDL.LU R189, [R1+0x548] ;  /* 0x0005480001bd7983 */ /* 0x000f280000300800 */
[----:B--2---:R0:W-:Y:S04]  /*f3c0*/  STL [R1+0x2b8c], R114 ;  /* 0x002b8c7201007387 */ /* 0x0041e80000100800 */
[----:B---3--:R1:W-:Y:S04]  /*f3d0*/  STL [R1+0x2b88], R112 ;  /* 0x002b887001007387 */ /* 0x0083e80000100800 */
        /* <DEDUP_REMOVED lines=13> */
[----:B0-----:R-:W3:Y:S04]  /*f4b0*/  LDL.LU R114, [R1+0x2b8c] ;  /* 0x002b8c0001727983 */ /* 0x001ee80000300800 */
[----:B-1----:R-:W3:Y:S04]  /*f4c0*/  LDL.LU R112, [R1+0x2b88] ;  /* 0x002b880001707983 */ /* 0x002ee80000300800 */
[----:B----4-:R0:W-:Y:S04]  /*f4d0*/  STL [R1+0x2b50], R84 ;  /* 0x002b505401007387 */ /* 0x0101e80000100800 */
[----:B--2---:R-:W2:Y:S04]  /*f4e0*/  LDL.LU R110, [R1+0x2b84] ;  /* 0x002b8400016e7983 */ /* 0x004ea80000300800 */
[----:B---3--:R-:W3:Y:S04]  /*f4f0*/  LDL.LU R108, [R1+0x2b80] ;  /* 0x002b8000016c7983 */ /* 0x008ee80000300800 */
[----:B------:R-:W-:Y:S04]  /*f500*/  STL.128 [R1+0x2b30], R76 ;  /* 0x002b304c01007387 */ /* 0x000fe80000100c00 */
[----:B------:R-:W-:Y:S04]  /*f510*/  STL.128 [R1+0x2ae0], R56 ;  /* 0x002ae03801007387 */ /* 0x000fe80000100c00 */
[----:B------:R-:W4:Y:S04]  /*f520*/  LDL.LU R106, [R1+0x2b7c] ;  /* 0x002b7c00016a7983 */ /* 0x000f280000300800 */
[----:B------:R-:W4:Y:S04]  /*f530*/  LDL.LU R104, [R1+0x2b78] ;  /* 0x002b780001687983 */ /* 0x000f280000300800 */
[----:B------:R-:W4:Y:S04]  /*f540*/  LDL.LU R102, [R1+0x2b74] ;  /* 0x002b740001667983 */ /* 0x000f280000300800 */
[----:B------:R-:W4:Y:S04]  /*f550*/  LDL.LU R100, [R1+0x2b70] ;  /* 0x002b700001647983 */ /* 0x000f280000300800 */
        /* <DEDUP_REMOVED lines=15> */
[----:B------:R1:W-:Y:S04]  /*f650*/  STL.128 [R1+0x2b40], R80 ;  /* 0x002b405001007387 */ /* 0x0003e80000100c00 */
[----:B------:R-:W4:Y:S04]  /*f660*/  LDL.LU R98, [R1+0x2b6c] ;  /* 0x002b6c0001627983 */ /* 0x000f280000300800 */
[----:B------:R-:W4:Y:S04]  /*f670*/  LDL.LU R96, [R1+0x2b68] ;  /* 0x002b680001607983 */ /* 0x000f280000300800 */
[----:B------:R-:W4:Y:S04]  /*f680*/  LDL.LU R94, [R1+0x2b64] ;  /* 0x002b6400015e7983 */ /* 0x000f280000300800 */
[----:B------:R-:W4:Y:S04]  /*f690*/  LDL.LU R92, [R1+0x2b60] ;  /* 0x002b6000015c7983 */ /* 0x000f280000300800 */
[----:B------:R-:W4:Y:S01]  /*f6a0*/  LDL.LU R90, [R1+0x2b5c] ;  /* 0x002b5c00015a7983 */ /* 0x000f220000300800 */
[----:B------:R-:W-:-:S02]  /*f6b0*/  IMAD.MOV.U32 R188, RZ, RZ, R64 ;  /* 0x000000ffffbc7224 */ /* 0x000fc400078e0040 */
[----:B------:R-:W-:Y:S01]  /*f6c0*/  IMAD.MOV.U32 R85, RZ, RZ, R65 ;  /* 0x000000ffff557224 */ /* 0x000fe200078e0041 */
[----:B------:R1:W-:Y:S04]  /*f6d0*/  STL.64 [R1+0x558], R66 ;  /* 0x0005584201007387 */ /* 0x0003e80000100a00 */
[----:B------:R1:W-:Y:S04]  /*f6e0*/  STL.128 [R1+0x2970], R68 ;  /* 0x0029704401007387 */ /* 0x0003e80000100c00 */
[----:B------:R-:W4:Y:S04]  /*f6f0*/  LDL.LU R88, [R1+0x2b58] ;  /* 0x002b580001587983 */ /* 0x000f280000300800 */
[----:B------:R-:W4:Y:S04]  /*f700*/  LDL.LU R86, [R1+0x2b54] ;  /* 0x002b540001567983 */ /* 0x000f280000300800 */
[----:B0-----:R-:W4:Y:S04]  /*f710*/  LDL.LU R84, [R1+0x2b50] ;  /* 0x002b500001547983 */ /* 0x001f280000300800 */
[----:B-1----:R-:W4:Y:S04]  /*f720*/  LDL.LU.128 R80, [R1+0x2b40] ;  /* 0x002b400001507983 */ /* 0x002f280000300c00 */
        /* <DEDUP_REMOVED lines=31> */
[----:B------:R0:W-:Y:S04]  /*f920*/  STL.128 [R1+0x2980], R72 ;  /* 0x0029804801007387 */ /* 0x0001e80000100c00 */
[----:B------:R-:W4:Y:S04]  /*f930*/  LDL.LU R120, [R1+0x2a00] ;  /* 0x002a000001787983 */ /* 0x000f280000300800 */
[----:B------:R1:W-:Y:S04]  /*f940*/  STL [R1+0x29fc], R118 ;  /* 0x0029fc7601007387 */ /* 0x0003e80000100800 */
[----:B------:R3:W-:Y:S04]  /*f950*/  STL [R1+0x29f8], R116 ;  /* 0x0029f87401007387 */ /* 0x0007e80000100800 */
[----:B0-----:R-:W4:Y:S04]  /*f960*/  LDL.LU.128 R72, [R1+0x2980] ;  /* 0x0029800001487983 */ /* 0x001f280000300c00 */
[----:B------:R-:W4:Y:S04]  /*f970*/  LDL.LU R187, [R1+0x558] ;  /* 0x0005580001bb7983 */ /* 0x000f280000300800 */
[----:B------:R0:W-:Y:S04]  /*f980*/  STL [R1+0x29f4], R114 ;  /* 0x0029f47201007387 */ /* 0x0001e80000100800 */
[----:B------:R4:W-:Y:S04]  /*f990*/  STL [R1+0x29f0], R112 ;  /* 0x0029f07001007387 */ /* 0x0009e80000100800 */
[----:B-1----:R-:W4:Y:S04]  /*f9a0*/  LDL.LU R118, [R1+0x29fc] ;  /* 0x0029fc0001767983 */ /* 0x002f280000300800 */
[----:B--2---:R1:W-:Y:S04]  /*f9b0*/  STL [R1+0x29ec], R110 ;  /* 0x0029ec6e01007387 */ /* 0x0043e80000100800 */
[----:B---3--:R2:W-:Y:S04]  /*f9c0*/  STL [R1+0x29e8], R108 ;  /* 0x0029e86c01007387 */ /* 0x0085e80000100800 */
[----:B------:R-:W3:Y:S04]  /*f9d0*/  LDL.LU R116, [R1+0x29f8] ;  /* 0x0029f80001747983 */ /* 0x000ee80000300800 */
[----:B0-----:R-:W3:Y:S04]  /*f9e0*/  LDL.LU R114, [R1+0x29f4] ;  /* 0x0029f40001727983 */ /* 0x001ee80000300800 */
[----:B----4-:R0:W-:Y:S04]  /*f9f0*/  STL [R1+0x29e4], R106 ;  /* 0x0029e46a01007387 */ /* 0x0101e80000100800 */
[----:B------:R4:W-:Y:S04]  /*fa00*/  STL [R1+0x29e0], R104 ;  /* 0x0029e06801007387 */ /* 0x0009e80000100800 */
[----:B------:R4:W-:Y:S04]  /*fa10*/  STL [R1+0x29dc], R102 ;  /* 0x0029dc6601007387 */ /* 0x0009e80000100800 */
[----:B------:R4:W-:Y:S04]  /*fa20*/  STL [R1+0x29d8], R100 ;  /* 0x0029d86401007387 */ /* 0x0009e80000100800 */
[----:B------:R-:W3:Y:S04]  /*fa30*/  LDL.LU R112, [R1+0x29f0] ;  /* 0x0029f00001707983 */ /* 0x000ee80000300800 */
[----:B-1----:R-:W3:Y:S04]  /*fa40*/  LDL.LU R110, [R1+0x29ec] ;  /* 0x0029ec00016e7983 */ /* 0x002ee80000300800 */
[----:B--2---:R-:W2:Y:S04]  /*fa50*/  LDL.LU R108, [R1+0x29e8] ;  /* 0x0029e800016c7983 */ /* 0x004ea80000300800 */
[----:B0-----:R-:W3:Y:S04]  /*fa60*/  LDL.LU R106, [R1+0x29e4] ;  /* 0x0029e400016a7983 */ /* 0x001ee80000300800 */
[----:B----4-:R-:W4:Y:S04]  /*fa70*/  LDL.LU R104, [R1+0x29e0] ;  /* 0x0029e00001687983 */ /* 0x010f280000300800 */
[----:B------:R-:W2:Y:S04]  /*fa80*/  LDL.LU R102, [R1+0x29dc] ;  /* 0x0029dc0001667983 */ /* 0x000ea80000300800 */
[----:B------:R-:W3:Y:S04]  /*fa90*/  LDL.LU R100, [R1+0x29d8] ;  /* 0x0029d80001647983 */ /* 0x000ee80000300800 */
[----:B------:R-:W-:Y:S04]  /*faa0*/  STL [R1+0x364], R198 ;  /* 0x000364c601007387 */ /* 0x000fe80000100800 */
[----:B------:R-:W-:Y:S04]  /*fab0*/  STL [R1+0x368], R200 ;  /* 0x000368c801007387 */ /* 0x000fe80000100800 */
[----:B------:R0:W-:Y:S04]  /*fac0*/  STL [R1+0x29d4], R98 ;  /* 0x0029d46201007387 */ /* 0x0001e80000100800 */
[----:B------:R1:W-:Y:S04]  /*fad0*/  STL [R1+0x29d0], R96 ;  /* 0x0029d06001007387 */ /* 0x0003e80000100800 */
[----:B------:R1:W-:Y:S04]  /*fae0*/  STL [R1+0x29cc], R94 ;  /* 0x0029cc5e01007387 */ /* 0x0003e80000100800 */
[----:B------:R1:W-:Y:S04]  /*faf0*/  STL [R1+0x29c8], R92 ;  /* 0x0029c85c01007387 */ /* 0x0003e80000100800 */
[----:B------:R1:W-:Y:S04]  /*fb00*/  STL [R1+0x29c4], R90 ;  /* 0x0029c45a01007387 */ /* 0x0003e80000100800 */
[----:B0-----:R-:W4:Y:S04]  /*fb10*/  LDL.LU R98, [R1+0x29d4] ;  /* 0x0029d40001627983 */ /* 0x001f280000300800 */
[----:B-1----:R-:W2:Y:S04]  /*fb20*/  LDL.LU R96, [R1+0x29d0] ;  /* 0x0029d00001607983 */ /* 0x002ea80000300800 */
[----:B------:R0:W-:Y:S04]  /*fb30*/  STL [R1+0x29c0], R88 ;  /* 0x0029c05801007387 */ /* 0x0001e80000100800 */
[----:B------:R-:W3:Y:S04]  /*fb40*/  LDL.LU R94, [R1+0x29cc] ;  /* 0x0029cc00015e7983 */ /* 0x000ee80000300800 */
[----:B------:R-:W4:Y:S04]  /*fb50*/  LDL.LU R92, [R1+0x29c8] ;  /* 0x0029c800015c7983 */ /* 0x000f280000300800 */
        /* <DEDUP_REMOVED lines=20> */
[----:B------:R-:W2:Y:S04]  /*fca0*/  LDL.LU R90, [R1+0x29c4] ;  /* 0x0029c400015a7983 */ /* 0x000ea80000300800 */
[----:B0-----:R-:W2:Y:S04]  /*fcb0*/  LDL.LU R88, [R1+0x29c0] ;  /* 0x0029c00001587983 */ /* 0x001ea80000300800 */
[----:B-1----:R-:W2:Y:S04]  /*fcc0*/  LDL.LU.128 R80, [R1+0x29a0] ;  /* 0x0029a00001507983 */ /* 0x002ea80000300c00 */
[----:B------:R-:W2:Y:S04]  /*fcd0*/  LDL.LU.128 R84, [R1+0x29b0] ;  /* 0x0029b00001547983 */ /* 0x000ea80000300c00 */
[----:B------:R-:W2:Y:S01]  /*fce0*/  LDL.LU.128 R76, [R1+0x2990] ;  /* 0x00299000014c7983 */ /* 0x000ea20000300c00 */
[----:B------:R-:W-:-:S03]  /*fcf0*/  IMAD.MOV.U32 R186, RZ, RZ, R68 ;  /* 0x000000ffffba7224 */ /* 0x000fc600078e0044 */
[----:B------:R0:W-:Y:S01]  /*fd00*/  STL.64 [R1+0x568], R70 ;  /* 0x0005684601007387 */ /* 0x0001e20000100a00 */
[----:B------:R-:W-:-:S03]  /*fd10*/  IMAD.MOV.U32 R89, RZ, RZ, R69 ;  /* 0x000000ffff597224 */ /* 0x000fc600078e0045 */
[----:B------:R-:W2:Y:S04]  /*fd20*/  LDL.LU.128 R64, [R1+0x2960] ;  /* 0x0029600001407983 */ /* 0x000ea80000300c00 */
[----:B------:R-:W2:Y:S04]  /*fd30*/  LDL.LU.128 R60, [R1+0x2950] ;  /* 0x00295000013c7983 */ /* 0x000ea80000300c00 */
[----:B0-----:R-:W2:Y:S04]  /*fd40*/  LDL.LU.128 R68, [R1+0x2970] ;  /* 0x0029700001447983 */ /* 0x001ea80000300c00 */
[----:B------:R-:W2:Y:S04]  /*fd50*/  LDL.LU.128 R56, [R1+0x2940] ;  /* 0x0029400001387983 */ /* 0x000ea80000300c00 */
        /* <DEDUP_REMOVED lines=8> */
[----:B------:R-:W2:Y:S04]  /*fde0*/  LDL.LU.64 R20, [R1+0x28b8] ;  /* 0x0028b80001147983 */ /* 0x000ea80000300a00 */
[----:B------:R-:W2:Y:S04]  /*fdf0*/  LDL.LU.64 R16, [R1+0x28b0] ;  /* 0x0028b00001107983 */ /* 0x000ea80000300a00 */
[----:B------:R-:W2:Y:S04]  /*fe00*/  LDL.LU R15, [R1+0x28a8] ;  /* 0x0028a800010f7983 */ /* 0x000ea80000300800 */
[----:B------:R-:W2:Y:S04]  /*fe10*/  LDL.LU.64 R12, [R1+0x28a0] ;  /* 0x0028a000010c7983 */ /* 0x000ea80000300a00 */
[----:B------:R-:W2:Y:S04]  /*fe20*/  LDL.LU.128 R8, [R1+0x2890] ;  /* 0x0028900001087983 */ /* 0x000ea80000300c00 */
[----:B------:R-:W2:Y:S04]  /*fe30*/  LDL.LU.128 R4, [R1+0x2880] ;  /* 0x0028800001047983 */ /* 0x000ea80000300c00 */
[----:B------:R-:W2:Y:S04]  /*fe40*/  LDL.LU R185, [R1+0x568] ;  /* 0x0005680001b97983 */ /* 0x000ea80000300800 */
[----:B------:R-:W2:Y:S04]  /*fe50*/  LDL.LU R91, [R1+0x56c] ;  /* 0x00056c00015b7983 */ /* 0x000ea80000300800 */
[----:B------:R-:W-:Y:S04]  /*fe60*/  STL [R1+0x287c], R130 ;  /* 0x00287c8201007387 */ /* 0x000fe80000100800 */
[----:B------:R-:W-:Y:S04]  /*fe70*/  STL [R1+0x2878], R128 ;  /* 0x0028788001007387 */ /* 0x000fe80000100800 */
[----:B------:R-:W-:Y:S04]  /*fe80*/  STL [R1+0x2874], R126 ;  /* 0x0028747e01007387 */ /* 0x000fe80000100800 */
[----:B------:R-:W-:Y:S04]  /*fe90*/  STL [R1+0x2870], R124 ;  /* 0x0028707c01007387 */ /* 0x000fe80000100800 */
[----:B------:R-:W-:Y:S04]  /*fea0*/  STL [R1+0x286c], R122 ;  /* 0x00286c7a01007387 */ /* 0x000fe80000100800 */
[----:B------:R-:W-:Y:S04]  /*feb0*/  STL [R1+0x2868], R120 ;  /* 0x0028687801007387 */ /* 0x000fe80000100800 */
[----:B------:R0:W-:Y:S04]  /*fec0*/  STL.128 [R1+0x27e0], R72 ;  /* 0x0027e04801007387 */ /* 0x0001e80000100c00 */
[----:B------:R-:W-:Y:S04]  /*fed0*/  STL [R1+0x378], R150 ;  /* 0x0003789601007387 */ /* 0x000fe80000100800 */
[----:B------:R-:W-:Y:S04]  /*fee0*/  STL [R1+0x37c], R184 ;  /* 0x00037cb801007387 */ /* 0x000fe80000100800 */
[----:B------:R-:W-:Y:S04]  /*fef0*/  STL [R1+0x384], R144 ;  /* 0x0003849001007387 */ /* 0x000fe80000100800 */
[----:B0-----:R-:W2:Y:S04]  /*ff00*/  LDL.128 R72, [R1+0x360] ;  /* 0x0003600001487983 */ /* 0x001ea80000100c00 */
[----:B------:R-:W-:Y:S04]  /*ff10*/  STL [R1+0x388], R146 ;  /* 0x0003889201007387 */ /* 0x000fe80000100800 */
[----:B------:R-:W-:Y:S04]  /*ff20*/  STL [R1+0x38c], R148 ;  /* 0x00038c9401007387 */ /* 0x000fe80000100800 */
[----:B------:R-:W-:Y:S04]  /*ff30*/  STL [R1+0x390], R138 ;  /* 0x0003908a01007387 */ /* 0x000fe80000100800 */
[----:B------:R-:W-:Y:S04]  /*ff40*/  STL [R1+0x394], R140 ;  /* 0x0003948c01007387 */ /* 0x000fe80000100800 */
[----:B------:R-:W-:Y:S04]  /*ff50*/  STL [R1+0x398], R142 ;  /* 0x0003988e01007387 */ /* 0x000fe80000100800 */
[----:B------:R-:W-:Y:S04]  /*ff60*/  STL [R1+0x39c], R132 ;  /* 0x00039c8401007387 */ /* 0x000fe80000100800 */
[----:B------:R-:W2:Y:S04]  /*ff70*/  LDL.LU R128, [R1+0x2878] ;  /* 0x0028780001807983 */ /* 0x000ea80000300800 */
[----:B------:R-:W2:Y:S04]  /*ff80*/  LDL.LU R126, [R1+0x2874] ;  /* 0x00287400017e7983 */ /* 0x000ea80000300800 */
[----:B------:R-:W2:Y:S04]  /*ff90*/  LDL.LU R124, [R1+0x2870] ;  /* 0x00287000017c7983 */ /* 0x000ea80000300800 */
[----:B------:R-:W2:Y:S04]  /*ffa0*/  LDL.LU R122, [R1+0x286c] ;  /* 0x00286c00017a7983 */ /* 0x000ea80000300800 */
[----:B------:R-:W2:Y:S04]  /*ffb0*/  LDL.LU R120, [R1+0x2868] ;  /* 0x0028680001787983 */ /* 0x000ea80000300800 */
[----:B------:R-:W-:Y:S04]  /*ffc0*/  STL [R1+0x3a0], R134 ;  /* 0x0003a08601007387 */ /* 0x000fe80000100800 */
[----:B------:R-:W-:Y:S04]  /*ffd0*/  STL [R1+0x3a4], R136 ;  /* 0x0003a48801007387 */ /* 0x000fe80000100800 */
[----:B------:R-:W2:Y:S04]  /*ffe0*/  LDL.LU R130, [R1+0x287c] ;  /* 0x00287c0001827983 */ /* 0x000ea80000300800 */
[----:B---3--:R0:W-:Y:S04]  /*fff0*/  STL [R1+0x2834], R94 ;  /* 0x0028345e01007387 */ /* 0x0081e80000100800 */
[----:B----4-:R1:W-:Y:S04]  /*10000*/  STL [R1+0x2830], R92 ;  /* 0x0028305c01007387 */ /* 0x0103e80000100800 */
[----:B0-----:R-:W3:Y:S04]  /*10010*/  LDL.LU R94, [R1+0x2834] ;  /* 0x00283400015e7983 */ /* 0x001ee80000300800 */
[----:B-1----:R-:W3:Y:S04]  /*10020*/  LDL.LU R92, [R1+0x2830] ;  /* 0x00283000015c7983 */ /* 0x002ee80000300800 */
[----:B--2---:R-:W-:Y:S04]  /*10030*/  STL.64 [R1+0x578], R74 ;  /* 0x0005784a01007387 */ /* 0x004fe80000100a00 */
[----:B------:R-:W3:Y:S01]  /*10040*/  LDL.LU R95, [R1+0x57c] ;  /* 0x00057c00015f7983 */ /* 0x000ee20000300800 */
[----:B------:R-:W-:-:S03]  /*10050*/  IMAD.MOV.U32 R93, RZ, RZ, R73 ;  /* 0x000000ffff5d7224 */ /* 0x000fc600078e0049 */
[----:B------:R0:W-:Y:S04]  /*10060*/  STL [R1+0x283c], R98 ;  /* 0x00283c6201007387 */ /* 0x0001e80000100800 */
[----:B------:R1:W-:Y:S04]  /*10070*/  STL [R1+0x2838], R96 ;  /* 0x0028386001007387 */ /* 0x0003e80000100800 */
[----:B------:R2:W-:Y:S04]  /*10080*/  STL [R1+0x2844], R102 ;  /* 0x0028446601007387 */ /* 0x0005e80000100800 */
[----:B0-----:R-:W4:Y:S04]  /*10090*/  LDL.LU R98, [R1+0x283c] ;  /* 0x00283c0001627983 */ /* 0x001f280000300800 */
[----:B-1----:R-:W4:Y:S04]  /*100a0*/  LDL.LU R96, [R1+0x2838] ;  /* 0x0028380001607983 */ /* 0x002f280000300800 */
[----:B------:R0:W-:Y:S04]  /*100b0*/  STL [R1+0x2840], R100 ;  /* 0x0028406401007387 */ /* 0x0001e80000100800 */
[----:B--2---:R-:W2:Y:S01]  /*100c0*/  LDL.LU R102, [R1+0x2844] ;  /* 0x0028440001667983 */ /* 0x004ea20000300800 */
[----:B------:R-:W-:-:S03]  /*100d0*/  IMAD.MOV.U32 R184, RZ, RZ, R72 ;  /* 0x000000ffffb87224 */ /* 0x000fc600078e0048 */
[----:B------:R1:W-:Y:S04]  /*100e0*/  STL [R1+0x2850], R108 ;  /* 0x0028506c01007387 */ /* 0x0003e80000100800 */
[----:B0-----:R-:W2:Y:S04]  /*100f0*/  LDL.LU R100, [R1+0x2840] ;  /* 0x0028400001647983 */ /* 0x001ea80000300800 */
        /* <DEDUP_REMOVED lines=25> */
[----:B-1----:R-:W2:Y:S04]  /*10290*/  LDL.LU R108, [R1+0x2850] ;  /* 0x00285000016c7983 */ /* 0x002ea80000300800 */
[----:B0-----:R-:W2:Y:S04]  /*102a0*/  LDL.LU R110, [R1+0x2854] ;  /* 0x00285400016e7983 */ /* 0x001ea80000300800 */
[----:B------:R-:W2:Y:S04]  /*102b0*/  LDL.LU R106, [R1+0x284c] ;  /* 0x00284c00016a7983 */ /* 0x000ea80000300800 */
[----:B------:R-:W2:Y:S04]  /*102c0*/  LDL.LU R104, [R1+0x2848] ;  /* 0x0028480001687983 */ /* 0x000ea80000300800 */
        /* <DEDUP_REMOVED lines=23> */
[----:B------:R0:W-:Y:S04]  /*10440*/  STL [R1+0x2858], R112 ;  /* 0x0028587001007387 */ /* 0x0001e80000100800 */
[----:B------:R1:W-:Y:S04]  /*10450*/  STL [R1+0x2864], R118 ;  /* 0x0028647601007387 */ /* 0x0003e80000100800 */
[----:B------:R1:W-:Y:S04]  /*10460*/  STL [R1+0x2860], R116 ;  /* 0x0028607401007387 */ /* 0x0003e80000100800 */
[----:B0-----:R-:W2:Y:S04]  /*10470*/  LDL.LU R112, [R1+0x2858] ;  /* 0x0028580001707983 */ /* 0x001ea80000300800 */
[----:B------:R0:W-:Y:S04]  /*10480*/  STL [R1+0x285c], R114 ;  /* 0x00285c7201007387 */ /* 0x0001e80000100800 */
[----:B-1----:R-:W2:Y:S04]  /*10490*/  LDL.LU R118, [R1+0x2864] ;  /* 0x0028640001767983 */ /* 0x002ea80000300800 */
[----:B------:R-:W2:Y:S04]  /*104a0*/  LDL.LU R116, [R1+0x2860] ;  /* 0x0028600001747983 */ /* 0x000ea80000300800 */
[----:B0-----:R-:W2:Y:S04]  /*104b0*/  LDL.LU R114, [R1+0x285c] ;  /* 0x00285c0001727983 */ /* 0x001ea80000300800 */
[----:B------:R-:W-:Y:S04]  /*104c0*/  STL [R1+0x3a8], R126 ;  /* 0x0003a87e01007387 */ /* 0x000fe80000100800 */
[----:B------:R-:W-:Y:S04]  /*104d0*/  STL [R1+0x3ac], R128 ;  /* 0x0003ac8001007387 */ /* 0x000fe80000100800 */
[----:B------:R0:W-:Y:S04]  /*104e0*/  STL [R1+0x26d8], R124 ;  /* 0x0026d87c01007387 */ /* 0x0001e80000100800 */
[----:B------:R1:W-:Y:S04]  /*104f0*/  STL [R1+0x26d4], R122 ;  /* 0x0026d47a01007387 */ /* 0x0003e80000100800 */
[----:B------:R1:W-:Y:S04]  /*10500*/  STL [R1+0x26d0], R120 ;  /* 0x0026d07801007387 */ /* 0x0003e80000100800 */
[----:B---3--:R3:W-:Y:S04]  /*10510*/  STL.128 [R1+0x2690], R92 ;  /* 0x0026905c01007387 */ /* 0x0087e80000100c00 */
[----:B0-----:R-:W2:Y:S04]  /*10520*/  LDL.LU R124, [R1+0x26d8] ;  /* 0x0026d800017c7983 */ /* 0x001ea80000300800 */
[----:B-1----:R-:W2:Y:S04]  /*10530*/  LDL.LU R122, [R1+0x26d4] ;  /* 0x0026d400017a7983 */ /* 0x002ea80000300800 */
[----:B------:R-:W2:Y:S04]  /*10540*/  LDL.LU R120, [R1+0x26d0] ;  /* 0x0026d00001787983 */ /* 0x000ea80000300800 */
[----:B---3--:R-:W3:Y:S04]  /*10550*/  LDL.128 R92, [R1+0x370] ;  /* 0x00037000015c7983 */ /* 0x008ee80000100c00 */
[----:B----4-:R0:W-:Y:S04]  /*10560*/  STL [R1+0x26a4], R98 ;  /* 0x0026a46201007387 */ /* 0x0101e80000100800 */
[----:B------:R1:W-:Y:S04]  /*10570*/  STL [R1+0x26a0], R96 ;  /* 0x0026a06001007387 */ /* 0x0003e80000100800 */
[----:B------:R-:W4:Y:S04]  /*10580*/  LDL.LU R151, [R1+0x578] ;  /* 0x0005780001977983 */ /* 0x000f280000300800 */
[----:B0-----:R-:W4:Y:S04]  /*10590*/  LDL.LU R98, [R1+0x26a4] ;  /* 0x0026a40001627983 */ /* 0x001f280000300800 */
[----:B-1----:R-:W4:Y:S04]  /*105a0*/  LDL.LU R96, [R1+0x26a0] ;  /* 0x0026a00001607983 */ /* 0x002f280000300800 */
[----:B---3--:R-:W-:Y:S04]  /*105b0*/  STL.64 [R1+0x588], R94 ;  /* 0x0005885e01007387 */ /* 0x008fe80000100a00 */
[----:B------:R-:W4:Y:S01]  /*105c0*/  LDL.LU R99, [R1+0x58c] ;  /* 0x00058c0001637983 */ /* 0x000f220000300800 */
[----:B------:R-:W-:-:S03]  /*105d0*/  IMAD.MOV.U32 R97, RZ, RZ, R93 ;  /* 0x000000ffff617224 */ /* 0x000fc600078e005d */
[----:B--2---:R0:W-:Y:S04]  /*105e0*/  STL [R1+0x26ac], R102 ;  /* 0x0026ac6601007387 */ /* 0x0041e80000100800 */
[----:B------:R1:W-:Y:S01]  /*105f0*/  STL [R1+0x26a8], R100 ;  /* 0x0026a86401007387 */ /* 0x0003e20000100800 */
[----:B------:R-:W-:-:S03]  /*10600*/  IMAD.MOV.U32 R150, RZ, RZ, R92 ;  /* 0x000000ffff967224 */ /* 0x000fc600078e005c */
[----:B------:R2:W-:Y:S04]  /*10610*/  STL [R1+0x26b8], R108 ;  /* 0x0026b86c01007387 */ /* 0x0005e80000100800 */
[----:B0-----:R-:W3:Y:S04]  /*10620*/  LDL.LU R102, [R1+0x26ac] ;  /* 0x0026ac0001667983 */ /* 0x001ee80000300800 */
[----:B-1----:R-:W3:Y:S04]  /*10630*/  LDL.LU R100, [R1+0x26a8] ;  /* 0x0026a80001647983 */ /* 0x002ee80000300800 */
        /* <DEDUP_REMOVED lines=26> */
[----:B--2---:R-:W2:Y:S04]  /*107e0*/  LDL.LU R108, [R1+0x26b8] ;  /* 0x0026b800016c7983 */ /* 0x004ea80000300800 */
[----:B0-----:R-:W2:Y:S04]  /*107f0*/  LDL.LU R110, [R1+0x26bc] ;  /* 0x0026bc00016e7983 */ /* 0x001ea80000300800 */
[----:B-1----:R-:W2:Y:S04]  /*10800*/  LDL.LU R106, [R1+0x26b4] ;  /* 0x0026b400016a7983 */ /* 0x002ea80000300800 */
        /* <DEDUP_REMOVED lines=33> */
[----:B------:R-:W2:Y:S04]  /*10a20*/  LDL.LU R149, [R1+0x588] ;  /* 0x0005880001957983 */ /* 0x000ea80000300800 */
[----:B----4-:R0:W-:Y:S04]  /*10a30*/  STL.128 [R1+0x2500], R96 ;  /* 0x0025006001007387 */ /* 0x0101e80000100c00 */
[----:B0-----:R-:W4:Y:S04]  /*10a40*/  LDL.128 R96, [R1+0x380] ;  /* 0x0003800001607983 */ /* 0x001f280000100c00 */
[----:B---3--:R0:W-:Y:S04]  /*10a50*/  STL [R1+0x2514], R102 ;  /* 0x0025146601007387 */ /* 0x0081e80000100800 */
[----:B------:R1:W-:Y:S04]  /*10a60*/  STL [R1+0x2510], R100 ;  /* 0x0025106401007387 */ /* 0x0003e80000100800 */
[----:B0-----:R-:W3:Y:S04]  /*10a70*/  LDL.LU R102, [R1+0x2514] ;  /* 0x0025140001667983 */ /* 0x001ee80000300800 */
[----:B-1----:R-:W3:Y:S01]  /*10a80*/  LDL.LU R100, [R1+0x2510] ;  /* 0x0025100001647983 */ /* 0x002ee20000300800 */
[----:B----4-:R-:W-:-:S03]  /*10a90*/  IMAD.MOV.U32 R148, RZ, RZ, R96 ;  /* 0x000000ffff947224 */ /* 0x010fc600078e0060 */
[----:B------:R0:W-:Y:S01]  /*10aa0*/  STL.64 [R1+0x598], R98 ;  /* 0x0005986201007387 */ /* 0x0001e20000100a00 */
[----:B------:R-:W-:-:S03]  /*10ab0*/  IMAD.MOV.U32 R101, RZ, RZ, R97 ;  /* 0x000000ffff657224 */ /* 0x000fc600078e0061 */
[----:B------:R-:W3:Y:S04]  /*10ac0*/  LDL.LU R103, [R1+0x59c] ;  /* 0x00059c0001677983 */ /* 0x000ee80000300800 */
[----:B--2---:R1:W-:Y:S04]  /*10ad0*/  STL [R1+0x2520], R108 ;  /* 0x0025206c01007387 */ /* 0x0043e80000100800 */
[----:B0-----:R-:W2:Y:S04]  /*10ae0*/  LDL.LU.128 R96, [R1+0x2500] ;  /* 0x0025000001607983 */ /* 0x001ea80000300c00 */
        /* <DEDUP_REMOVED lines=29> */
[----:B----4-:R-:W4:Y:S04]  /*10cc0*/  LDL.LU R106, [R1+0x251c] ;  /* 0x00251c00016a7983 */ /* 0x010f280000300800 */
[----:B------:R-:W4:Y:S04]  /*10cd0*/  LDL.LU R104, [R1+0x2518] ;  /* 0x0025180001687983 */ /* 0x000f280000300800 */
        /* <DEDUP_REMOVED lines=24> */
[----:B------:R0:W-:Y:S04]  /*10e60*/  STL [R1+0x2528], R112 ;  /* 0x0025287001007387 */ /* 0x0001e80000100800 */
[----:B------:R1:W-:Y:S04]  /*10e70*/  STL [R1+0x2534], R118 ;  /* 0x0025347601007387 */ /* 0x0003e80000100800 */
[----:B------:R1:W-:Y:S04]  /*10e80*/  STL [R1+0x2530], R116 ;  /* 0x0025307401007387 */ /* 0x0003e80000100800 */
[----:B0-----:R-:W4:Y:S04]  /*10e90*/  LDL.LU R112, [R1+0x2528] ;  /* 0x0025280001707983 */ /* 0x001f280000300800 */
[----:B------:R0:W-:Y:S04]  /*10ea0*/  STL [R1+0x252c], R114 ;  /* 0x00252c7201007387 */ /* 0x0001e80000100800 */
[----:B-1----:R-:W4:Y:S04]  /*10eb0*/  LDL.LU R118, [R1+0x2534] ;  /* 0x0025340001767983 */ /* 0x002f280000300800 */
[----:B------:R-:W4:Y:S04]  /*10ec0*/  LDL.LU R116, [R1+0x2530] ;  /* 0x0025300001747983 */ /* 0x000f280000300800 */
[----:B0-----:R-:W4:Y:S04]  /*10ed0*/  LDL.LU R114, [R1+0x252c] ;  /* 0x00252c0001727983 */ /* 0x001f280000300800 */
[----:B------:R-:W4:Y:S04]  /*10ee0*/  LDL.LU R147, [R1+0x598] ;  /* 0x0005980001937983 */ /* 0x000f280000300800 */
[----:B---3--:R0:W-:Y:S04]  /*10ef0*/  STL.128 [R1+0x2370], R100 ;  /* 0x0023706401007387 */ /* 0x0081e80000100c00 */
[----:B--2---:R1:W-:Y:S04]  /*10f00*/  STL.128 [R1+0x2360], R96 ;  /* 0x0023606001007387 */ /* 0x0043e80000100c00 */
[----:B0-----:R-:W2:Y:S04]  /*10f10*/  LDL.LU.128 R100, [R1+0x2370] ;  /* 0x0023700001647983 */ /* 0x001ea80000300c00 */
[----:B-1----:R-:W3:Y:S04]  /*10f20*/  LDL.128 R96, [R1+0x390] ;  /* 0x0003900001607983 */ /* 0x002ee80000100c00 */
[----:B------:R0:W-:Y:S04]  /*10f30*/  STL [R1+0x2388], R108 ;  /* 0x0023886c01007387 */ /* 0x0001e80000100800 */
[----:B------:R1:W-:Y:S04]  /*10f40*/  STL [R1+0x238c], R110 ;  /* 0x00238c6e01007387 */ /* 0x0003e80000100800 */
[----:B----4-:R4:W-:Y:S04]  /*10f50*/  STL [R1+0x2384], R106 ;  /* 0x0023846a01007387 */ /* 0x0109e80000100800 */
        /* <DEDUP_REMOVED lines=21> */
[----:B------:R-:W-:Y:S04]  /*110b0*/  STL [R1+0x2228], R15 ;  /* 0x0022280f01007387 */ /* 0x000fe80000100800 */
[----:B------:R-:W-:Y:S04]  /*110c0*/  STL.64 [R1+0x2220], R12 ;  /* 0x0022200c01007387 */ /* 0x000fe80000100a00 */
[----:B------:R-:W-:Y:S04]  /*110d0*/  STL.128 [R1+0x2210], R8 ;  /* 0x0022100801007387 */ /* 0x000fe80000100c00 */
[----:B------:R-:W-:Y:S04]  /*110e0*/  STL.128 [R1+0x2200], R4 ;  /* 0x0022000401007387 */ /* 0x000fe80000100c00 */
[----:B0-----:R-:W3:Y:S04]  /*110f0*/  LDL.LU R108, [R1+0x2388] ;  /* 0x00238800016c7983 */ /* 0x001ee80000300800 */
[----:B-1----:R-:W3:Y:S04]  /*11100*/  LDL.LU R110, [R1+0x238c] ;  /* 0x00238c00016e7983 */ /* 0x002ee80000300800 */
        /* <DEDUP_REMOVED lines=19> */
[----:B--2---:R-:W-:Y:S04]  /*11240*/  STL.128 [R1+0x21e0], R100 ;  /* 0x0021e06401007387 */ /* 0x004fe80000100c00 */
[----:B------:R-:W2:Y:S01]  /*11250*/  LDL.LU.128 R24, [R1+0x2240] ;  /* 0x0022400001187983 */ /* 0x000ea20000300c00 */
[----:B---3--:R-:W-:-:S03]  /*11260*/  IMAD.MOV.U32 R146, RZ, RZ, R96 ;  /* 0x000000ffff927224 */ /* 0x008fc600078e0060 */
[----:B------:R0:W-:Y:S01]  /*11270*/  STL.64 [R1+0x5a8], R98 ;  /* 0x0005a86201007387 */ /* 0x0001e20000100a00 */
[----:B------:R-:W-:-:S03]  /*11280*/  IMAD.MOV.U32 R105, RZ, RZ, R97 ;  /* 0x000000ffff697224 */ /* 0x000fc600078e0061 */
[----:B------:R-:W3:Y:S04]  /*11290*/  LDL.LU.64 R20, [R1+0x2238] ;  /* 0x0022380001147983 */ /* 0x000ee80000300a00 */
[----:B------:R-:W3:Y:S04]  /*112a0*/  LDL.LU.64 R16, [R1+0x2230] ;  /* 0x0022300001107983 */ /* 0x000ee80000300a00 */
[----:B0-----:R-:W3:Y:S04]  /*112b0*/  LDL.LU.128 R96, [R1+0x2360] ;  /* 0x0023600001607983 */ /* 0x001ee80000300c00 */
[----:B------:R-:W3:Y:S04]  /*112c0*/  LDL.LU R15, [R1+0x2228] ;  /* 0x00222800010f7983 */ /* 0x000ee80000300800 */
[----:B------:R-:W3:Y:S04]  /*112d0*/  LDL.LU.64 R12, [R1+0x2220] ;  /* 0x00222000010c7983 */ /* 0x000ee80000300a00 */
[----:B------:R-:W3:Y:S04]  /*112e0*/  LDL.LU.128 R8, [R1+0x2210] ;  /* 0x0022100001087983 */ /* 0x000ee80000300c00 */
[----:B------:R-:W3:Y:S04]  /*112f0*/  LDL.LU.128 R4, [R1+0x2200] ;  /* 0x0022000001047983 */ /* 0x000ee80000300c00 */
[----:B------:R-:W3:Y:S04]  /*11300*/  LDL.LU R107, [R1+0x5ac] ;  /* 0x0005ac00016b7983 */ /* 0x000ee80000300800 */
[----:B------:R-:W3:Y:S04]  /*11310*/  LDL.128 R100, [R1+0x3a0] ;  /* 0x0003a00001647983 */ /* 0x000ee80000100c00 */
[----:B------:R0:W-:Y:S04]  /*11320*/  STL [R1+0x2390], R112 ;  /* 0x0023907001007387 */ /* 0x0001e80000100800 */
[----:B------:R-:W3:Y:S04]  /*11330*/  LDL.LU R145, [R1+0x5a8] ;  /* 0x0005a80001917983 */ /* 0x000ee80000300800 */
[----:B------:R-:W-:Y:S04]  /*11340*/  STL.64 [R1+0x2060], R234 ;  /* 0x002060ea01007387 */ /* 0x000fe80000100a00 */
[----:B0-----:R-:W3:Y:S04]  /*11350*/  LDL.LU R112, [R1+0x2390] ;  /* 0x0023900001707983 */ /* 0x001ee80000300800 */
        /* <DEDUP_REMOVED lines=13> */
[----:B----4-:R0:W-:Y:S04]  /*11430*/  STL.128 [R1+0x21c0], R92 ;  /* 0x0021c05c01007387 */ /* 0x0101e80000100c00 */
[----:B------:R1:W-:Y:S04]  /*11440*/  STL.128 [R1+0x21b0], R88 ;  /* 0x0021b05801007387 */ /* 0x0003e80000100c00 */
        /* <DEDUP_REMOVED lines=15> */
[----:B0-----:R-:W3:Y:S04]  /*11540*/  LDL.LU.128 R92, [R1+0x21c0] ;  /* 0x0021c000015c7983 */ /* 0x001ee80000300c00 */
[----:B--2---:R-:W-:Y:S04]  /*11550*/  STL.128 [R1+0x20b0], R24 ;  /* 0x0020b01801007387 */ /* 0x004fe80000100c00 */
[----:B-1----:R-:W2:Y:S04]  /*11560*/  LDL.LU.128 R88, [R1+0x21b0] ;  /* 0x0021b00001587983 */ /* 0x002ea80000300c00 */
[----:B----4-:R-:W4:Y:S04]  /*11570*/  LDL.LU.128 R84, [R1+0x21a0] ;  /* 0x0021a00001547983 */ /* 0x010f280000300c00 */
[----:B---3--:R-:W-:Y:S04]  /*11580*/  STL.64 [R1+0x20a8], R20 ;  /* 0x0020a81401007387 */ /* 0x008fe80000100a00 */
[----:B------:R-:W-:Y:S04]  /*11590*/  STL.64 [R1+0x20a0], R16 ;  /* 0x0020a01001007387 */ /* 0x000fe80000100a00 */
[----:B------:R0:W-:Y:S04]  /*115a0*/  STL.128 [R1+0x21d0], R96 ;  /* 0x0021d06001007387 */ /* 0x0001e80000100c00 */
[----:B------:R-:W-:Y:S04]  /*115b0*/  STL [R1+0x2098], R15 ;  /* 0x0020980f01007387 */ /* 0x000fe80000100800 */
[----:B------:R-:W-:Y:S04]  /*115c0*/  STL.64 [R1+0x2090], R12 ;  /* 0x0020900c01007387 */ /* 0x000fe80000100a00 */
[----:B------:R-:W-:Y:S04]  /*115d0*/  STL.128 [R1+0x2080], R8 ;  /* 0x0020800801007387 */ /* 0x000fe80000100c00 */
[----:B------:R-:W-:Y:S04]  /*115e0*/  STL.128 [R1+0x2070], R4 ;  /* 0x0020700401007387 */ /* 0x000fe80000100c00 */
[----:B------:R1:W-:Y:S01]  /*115f0*/  STL.128 [R1+0x21f0], R104 ;  /* 0x0021f06801007387 */ /* 0x0003e20000100c00 */
[----:B------:R-:W-:-:S03]  /*11600*/  IMAD.MOV.U32 R108, RZ, RZ, R100 ;  /* 0x000000ffff6c7224 */ /* 0x000fc600078e0064 */
[----:B------:R-:W-:Y:S04]  /*11610*/  STL [R1+0x5b4], R101 ;  /* 0x0005b46501007387 */ /* 0x000fe80000100800 */
[----:B------:R3:W-:Y:S04]  /*11620*/  STL.64 [R1+0x5b8], R102 ;  /* 0x0005b86601007387 */ /* 0x0007e80000100a00 */
[----:B0-----:R-:W2:Y:S04]  /*11630*/  LDL.LU.128 R96, [R1+0x21d0] ;  /* 0x0021d00001607983 */ /* 0x001ea80000300c00 */
[----:B-1----:R-:W4:Y:S04]  /*11640*/  LDL.LU.128 R104, [R1+0x21f0] ;  /* 0x0021f00001687983 */ /* 0x002f280000300c00 */
[----:B---3--:R-:W3:Y:S04]  /*11650*/  LDL.LU.128 R100, [R1+0x21e0] ;  /* 0x0021e00001647983 */ /* 0x008ee80000300c00 */
        /* <DEDUP_REMOVED lines=23> */
[----:B------:R-:W2:Y:S04]  /*117d0*/  LDL.LU R111, [R1+0x5bc] ;  /* 0x0005bc00016f7983 */ /* 0x000ea80000300800 */
[----:B------:R-:W-:Y:S04]  /*117e0*/  STL [R1+0x203c], R217 ;  /* 0x00203cd901007387 */ /* 0x000fe80000100800 */
[----:B------:R0:W-:Y:S04]  /*117f0*/  STL.64 [R1+0x2010], R194 ;  /* 0x002010c201007387 */ /* 0x0001e80000100a00 */
[----:B------:R-:W-:Y:S04]  /*11800*/  STL [R1+0x2020], R199 ;  /* 0x002020c701007387 */ /* 0x000fe80000100800 */
[----:B------:R1:W-:Y:S04]  /*11810*/  STL.64 [R1+0x2018], R196 ;  /* 0x002018c401007387 */ /* 0x0003e80000100a00 */
[----:B0-----:R-:W4:Y:S04]  /*11820*/  LDL.LU.64 R194, [R1+0x2010] ;  /* 0x0020100001c27983 */ /* 0x001f280000300a00 */
[----:B------:R-:W-:Y:S04]  /*11830*/  STL [R1+0x3d4], R112 ;  /* 0x0003d47001007387 */ /* 0x000fe80000100800 */
[----:B-1----:R-:W3:Y:S04]  /*11840*/  LDL.128 R196, [R1+0x3b0] ;  /* 0x0003b00001c47983 */ /* 0x002ee80000100c00 */
[----:B------:R0:W-:Y:S04]  /*11850*/  STL.128 [R1+0x2000], R188 ;  /* 0x002000bc01007387 */ /* 0x0001e80000100c00 */
[----:B------:R-:W-:Y:S04]  /*11860*/  STL [R1+0x3c0], R114 ;  /* 0x0003c07201007387 */ /* 0x000fe80000100800 */
[----:B------:R-:W-:Y:S04]  /*11870*/  STL [R1+0x3c4], R116 ;  /* 0x0003c47401007387 */ /* 0x000fe80000100800 */
[----:B------:R-:W-:Y:S04]  /*11880*/  STL [R1+0x3c8], R118 ;  /* 0x0003c87601007387 */ /* 0x000fe80000100800 */
[----:B0-----:R-:W2:Y:S04]  /*11890*/  LDL.LU.128 R188, [R1+0x2000] ;  /* 0x0020000001bc7983 */ /* 0x001ea80000300c00 */
[----:B------:R-:W2:Y:S04]  /*118a0*/  LDL.LU R219, [R1+0x2040] ;  /* 0x0020400001db7983 */ /* 0x000ea80000300800 */
[----:B------:R-:W2:Y:S04]  /*118b0*/  LDL.LU R217, [R1+0x203c] ;  /* 0x00203c0001d97983 */ /* 0x000ea80000300800 */
[----:B------:R-:W2:Y:S04]  /*118c0*/  LDL.LU R223, [R1+0x2048] ;  /* 0x0020480001df7983 */ /* 0x000ea80000300800 */
[----:B------:R-:W2:Y:S04]  /*118d0*/  LDL.LU R221, [R1+0x2044] ;  /* 0x0020440001dd7983 */ /* 0x000ea80000300800 */
[----:B------:R-:W2:Y:S04]  /*118e0*/  LDL.LU R231, [R1+0x2058] ;  /* 0x0020580001e77983 */ /* 0x000ea80000300800 */
[----:B------:R-:W2:Y:S04]  /*118f0*/  LDL.LU R229, [R1+0x2054] ;  /* 0x0020540001e57983 */ /* 0x000ea80000300800 */
[----:B------:R-:W2:Y:S04]  /*11900*/  LDL.LU R227, [R1+0x2050] ;  /* 0x0020500001e37983 */ /* 0x000ea80000300800 */
[----:B------:R-:W2:Y:S04]  /*11910*/  LDL.LU R225, [R1+0x204c] ;  /* 0x00204c0001e17983 */ /* 0x000ea80000300800 */
[----:B------:R-:W2:Y:S04]  /*11920*/  LDL.LU.64 R234, [R1+0x2060] ;  /* 0x0020600001ea7983 */ /* 0x000ea80000300a00 */
[----:B------:R-:W2:Y:S04]  /*11930*/  LDL.LU R182, [R1+0x19e4] ;  /* 0x0019e40001b67983 */ /* 0x000ea80000300800 */
[----:B------:R-:W2:Y:S04]  /*11940*/  LDL.LU R232, [R1+0x19e0] ;  /* 0x0019e00001e87983 */ /* 0x000ea80000300800 */
[----:B----4-:R0:W-:Y:S04]  /*11950*/  STL.64 [R1+0x1ef0], R194 ;  /* 0x001ef0c201007387 */ /* 0x0101e80000100a00 */
[----:B---3--:R1:W-:Y:S01]  /*11960*/  STL [R1+0x5c4], R197 ;  /* 0x0005c4c501007387 */ /* 0x0083e20000100800 */
[----:B------:R-:W-:-:S03]  /*11970*/  IMAD.MOV.U32 R112, RZ, RZ, R196 ;  /* 0x000000ffff707224 */ /* 0x000fc600078e00c4 */
[----:B0-----:R-:W3:Y:S04]  /*11980*/  LDL.LU.64 R194, [R1+0x1ef0] ;  /* 0x001ef00001c27983 */ /* 0x001ee80000300a00 */
[----:B------:R0:W-:Y:S04]  /*11990*/  STL.64 [R1+0x5c8], R198 ;  /* 0x0005c8c601007387 */ /* 0x0001e80000100a00 */
[----:B-1----:R-:W4:Y:S04]  /*119a0*/  LDL.LU.64 R196, [R1+0x2018] ;  /* 0x0020180001c47983 */ /* 0x002f280000300a00 */
[----:B------:R-:W-:Y:S04]  /*119b0*/  STL [R1+0x3d8], R102 ;  /* 0x0003d86601007387 */ /* 0x000fe80000100800 */
[----:B0-----:R-:W4:Y:S04]  /*119c0*/  LDL.LU R199, [R1+0x2020] ;  /* 0x0020200001c77983 */ /* 0x001f280000300800 */
[----:B------:R-:W-:Y:S04]  /*119d0*/  STL [R1+0x3dc], R104 ;  /* 0x0003dc6801007387 */ /* 0x000fe80000100800 */
[----:B--2---:R0:W-:Y:S04]  /*119e0*/  STL.128 [R1+0x1ee0], R188 ;  /* 0x001ee0bc01007387 */ /* 0x0041e80000100c00 */
[----:B------:R-:W2:Y:S04]  /*119f0*/  LDL.LU R113, [R1+0x5c4] ;  /* 0x0005c40001717983 */ /* 0x000ea80000300800 */
[----:B------:R-:W2:Y:S04]  /*11a00*/  LDL.LU R114, [R1+0x5c8] ;  /* 0x0005c80001727983 */ /* 0x000ea80000300800 */
[----:B------:R-:W2:Y:S04]  /*11a10*/  LDL.LU R115, [R1+0x5cc] ;  /* 0x0005cc0001737983 */ /* 0x000ea80000300800 */
[----:B0-----:R-:W2:Y:S04]  /*11a20*/  LDL.LU.128 R188, [R1+0x1ee0] ;  /* 0x001ee00001bc7983 */ /* 0x001ea80000300c00 */
[----:B---3--:R0:W-:Y:S04]  /*11a30*/  STL.64 [R1+0x1dc0], R194 ;  /* 0x001dc0c201007387 */ /* 0x0081e80000100a00 */
[----:B----4-:R-:W-:Y:S04]  /*11a40*/  STL.64 [R1+0x1ef8], R196 ;  /* 0x001ef8c401007387 */ /* 0x010fe80000100a00 */
[----:B0-----:R-:W3:Y:S04]  /*11a50*/  LDL.128 R192, [R1+0x3d0] ;  /* 0x0003d00001c07983 */ /* 0x001ee80000100c00 */
[----:B------:R0:W-:Y:S04]  /*11a60*/  STL [R1+0x1f00], R199 ;  /* 0x001f00c701007387 */ /* 0x0001e80000100800 */
[----:B0-----:R-:W4:Y:S04]  /*11a70*/  LDL.128 R196, [R1+0x3c0] ;  /* 0x0003c00001c47983 */ /* 0x001f280000100c00 */
[----:B------:R0:W-:Y:S04]  /*11a80*/  STL [R1+0x2030], R211 ;  /* 0x002030d301007387 */ /* 0x0001e80000100800 */
[----:B------:R1:W-:Y:S04]  /*11a90*/  STL [R1+0x202c], R205 ;  /* 0x00202ccd01007387 */ /* 0x0003e80000100800 */
[----:B------:R2:W-:Y:S04]  /*11aa0*/  STL [R1+0x2028], R203 ;  /* 0x002028cb01007387 */ /* 0x0005e80000100800 */
[----:B------:R2:W-:Y:S04]  /*11ab0*/  STL [R1+0x2024], R201 ;  /* 0x002024c901007387 */ /* 0x0005e80000100800 */
[----:B------:R2:W-:Y:S04]  /*11ac0*/  STL.128 [R1+0x1ff0], R184 ;  /* 0x001ff0b801007387 */ /* 0x0005e80000100c00 */
        /* <DEDUP_REMOVED lines=10> */
[----:B------:R2:W-:Y:S04]  /*11b70*/  STL [R1+0x1f50], R145 ;  /* 0x001f509101007387 */ /* 0x0005e80000100800 */
[----:B------:R2:W-:Y:S04]  /*11b80*/  STL.128 [R1+0x1f40], R108 ;  /* 0x001f406c01007387 */ /* 0x0005e80000100c00 */
[----:B0-----:R-:W4:Y:S04]  /*11b90*/  LDL.LU R211, [R1+0x2030] ;  /* 0x0020300001d37983 */ /* 0x001f280000300800 */
[----:B-1----:R-:W4:Y:S04]  /*11ba0*/  LDL.LU R205, [R1+0x202c] ;  /* 0x00202c0001cd7983 */ /* 0x002f280000300800 */
[----:B--2---:R-:W2:Y:S04]  /*11bb0*/  LDL.LU R203, [R1+0x2028] ;  /* 0x0020280001cb7983 */ /* 0x004ea80000300800 */
[----:B------:R-:W2:Y:S04]  /*11bc0*/  LDL.LU R201, [R1+0x2024] ;  /* 0x0020240001c97983 */ /* 0x000ea80000300800 */
[----:B------:R-:W2:Y:S04]  /*11bd0*/  LDL.LU.128 R184, [R1+0x1ff0] ;  /* 0x001ff00001b87983 */ /* 0x000ea80000300c00 */
        /* <DEDUP_REMOVED lines=10> */
[----:B------:R-:W2:Y:S04]  /*11c80*/  LDL.LU R145, [R1+0x1f50] ;  /* 0x001f500001917983 */ /* 0x000ea80000300800 */
[----:B------:R-:W2:Y:S04]  /*11c90*/  LDL.LU.128 R108, [R1+0x1f40] ;  /* 0x001f4000016c7983 */ /* 0x000ea80000300c00 */
[----:B------:R0:W-:Y:S04]  /*11ca0*/  STL.128 [R1+0x1db0], R188 ;  /* 0x001db0bc01007387 */ /* 0x0001e80000100c00 */
[----:B------:R1:W-:Y:S04]  /*11cb0*/  STL.128 [R1+0x1e20], R112 ;  /* 0x001e207001007387 */ /* 0x0003e80000100c00 */
[----:B0-----:R-:W2:Y:S04]  /*11cc0*/  LDL.LU.128 R188, [R1+0x1db0] ;  /* 0x001db00001bc7983 */ /* 0x001ea80000300c00 */
[----:B-1----:R-:W2:Y:S04]  /*11cd0*/  LDL.LU.128 R112, [R1+0x1e20] ;  /* 0x001e200001707983 */ /* 0x002ea80000300c00 */
[----:B---3--:R0:W-:Y:S01]  /*11ce0*/  STL.64 [R1+0x5e8], R194 ;  /* 0x0005e8c201007387 */ /* 0x0081e20000100a00 */
[----:B------:R-:W-:-:S03]  /*11cf0*/  IMAD.MOV.U32 R120, RZ, RZ, R192 ;  /* 0x000000ffff787224 */ /* 0x000fc600078e00c0 */
[----:B------:R1:W-:Y:S04]  /*11d00*/  STL [R1+0x2038], R215 ;  /* 0x002038d701007387 */ /* 0x0003e80000100800 */
[----:B------:R3:W-:Y:S04]  /*11d10*/  STL [R1+0x2034], R213 ;  /* 0x002034d501007387 */ /* 0x0007e80000100800 */
[----:B0-----:R-:W2:Y:S04]  /*11d20*/  LDL.LU.64 R194, [R1+0x1dc0] ;  /* 0x001dc00001c27983 */ /* 0x001ea80000300a00 */
[----:B----4-:R-:W-:Y:S04]  /*11d30*/  STL [R1+0x5d4], R197 ;  /* 0x0005d4c501007387 */ /* 0x010fe80000100800 */
[----:B------:R0:W-:Y:S04]  /*11d40*/  STL.64 [R1+0x5d8], R198 ;  /* 0x0005d8c601007387 */ /* 0x0001e80000100a00 */
[----:B------:R-:W4:Y:S04]  /*11d50*/  LDL.LU R117, [R1+0x5d4] ;  /* 0x0005d40001757983 */ /* 0x000f280000300800 */
[----:B------:R-:W4:Y:S04]  /*11d60*/  LDL.LU R118, [R1+0x5d8] ;  /* 0x0005d80001767983 */ /* 0x000f280000300800 */
[----:B------:R-:W4:Y:S01]  /*11d70*/  LDL.LU R119, [R1+0x5dc] ;  /* 0x0005dc0001777983 */ /* 0x000f220000300800 */
[----:B------:R-:W-:-:S03]  /*11d80*/  IMAD.MOV.U32 R116, RZ, RZ, R196 ;  /* 0x000000ffff747224 */ /* 0x000fc600078e00c4 */
[----:B------:R0:W-:Y:S04]  /*11d90*/  STL [R1+0x1e00], R107 ;  /* 0x001e006b01007387 */ /* 0x0001e80000100800 */
[----:B------:R0:W-:Y:S04]  /*11da0*/  STL [R1+0x1dfc], R105 ;  /* 0x001dfc6901007387 */ /* 0x0001e80000100800 */
[----:B------:R-:W-:Y:S04]  /*11db0*/  STL [R1+0x3e0], R106 ;  /* 0x0003e06a01007387 */ /* 0x000fe80000100800 */
[----:B-1----:R-:W4:Y:S04]  /*11dc0*/  LDL.LU R215, [R1+0x2038] ;  /* 0x0020380001d77983 */ /* 0x002f280000300800 */
[----:B---3--:R-:W3:Y:S04]  /*11dd0*/  LDL.LU R213, [R1+0x2034] ;  /* 0x0020340001d57983 */ /* 0x008ee80000300800 */
[----:B------:R-:W-:Y:S04]  /*11de0*/  STL [R1+0x3e4], R96 ;  /* 0x0003e46001007387 */ /* 0x000fe80000100800 */
[----:B------:R-:W-:Y:S04]  /*11df0*/  STL [R1+0x3e8], R98 ;  /* 0x0003e86201007387 */ /* 0x000fe80000100800 */
[----:B------:R-:W-:Y:S04]  /*11e00*/  STL [R1+0x3ec], R100 ;  /* 0x0003ec6401007387 */ /* 0x000fe80000100800 */
[----:B0-----:R-:W3:Y:S04]  /*11e10*/  LDL.LU R199, [R1+0x1f00] ;  /* 0x001f000001c77983 */ /* 0x001ee80000300800 */
[----:B------:R-:W3:Y:S04]  /*11e20*/  LDL.LU.64 R196, [R1+0x1ef8] ;  /* 0x001ef80001c47983 */ /* 0x000ee80000300a00 */
[----:B------:R-:W3:Y:S04]  /*11e30*/  LDL.LU R107, [R1+0x1e00] ;  /* 0x001e0000016b7983 */ /* 0x000ee80000300800 */
[----:B------:R-:W3:Y:S04]  /*11e40*/  LDL.LU R105, [R1+0x1dfc] ;  /* 0x001dfc0001697983 */ /* 0x000ee80000300800 */
[----:B------:R-:W-:Y:S04]  /*11e50*/  STL [R1+0x5e4], R193 ;  /* 0x0005e4c101007387 */ /* 0x000fe80000100800 */
[----:B------:R0:W-:Y:S04]  /*11e60*/  STL [R1+0x1f10], R211 ;  /* 0x001f10d301007387 */ /* 0x0001e80000100800 */
[----:B------:R1:W-:Y:S04]  /*11e70*/  STL [R1+0x1f0c], R205 ;  /* 0x001f0ccd01007387 */ /* 0x0003e80000100800 */
[----:B--2---:R2:W-:Y:S04]  /*11e80*/  STL [R1+0x1f08], R203 ;  /* 0x001f08cb01007387 */ /* 0x0045e80000100800 */
        /* <DEDUP_REMOVED lines=14> */
[----:B0-----:R-:W3:Y:S04]  /*11f70*/  LDL.LU R211, [R1+0x1f10] ;  /* 0x001f100001d37983 */ /* 0x001ee80000300800 */
[----:B-1----:R-:W3:Y:S04]  /*11f80*/  LDL.LU R205, [R1+0x1f0c] ;  /* 0x001f0c0001cd7983 */ /* 0x002ee80000300800 */
        /* <DEDUP_REMOVED lines=17> */
[----:B------:R-:W2:Y:S04]  /*120a0*/  LDL.LU R121, [R1+0x5e4] ;  /* 0x0005e40001797983 */ /* 0x000ea80000300800 */
[----:B------:R-:W2:Y:S04]  /*120b0*/  LDL.LU R122, [R1+0x5e8] ;  /* 0x0005e800017a7983 */ /* 0x000ea80000300800 */
[----:B0-----:R-:W2:Y:S04]  /*120c0*/  LDL.LU.128 R188, [R1+0x1c70] ;  /* 0x001c700001bc7983 */ /* 0x001ea80000300c00 */
[----:B------:R-:W2:Y:S04]  /*120d0*/  LDL.LU R123, [R1+0x5ec] ;  /* 0x0005ec00017b7983 */ /* 0x000ea80000300800 */
[----:B-1----:R-:W2:Y:S04]  /*120e0*/  LDL.LU.128 R112, [R1+0x1ce0] ;  /* 0x001ce00001707983 */ /* 0x002ea80000300c00 */
[----:B------:R0:W-:Y:S04]  /*120f0*/  STL.64 [R1+0x1c80], R194 ;  /* 0x001c80c201007387 */ /* 0x0001e80000100a00 */
[----:B0-----:R-:W2:Y:S04]  /*12100*/  LDL.128 R192, [R1+0x3e0] ;  /* 0x0003e00001c07983 */ /* 0x001ea80000100c00 */
[----:B----4-:R0:W-:Y:S04]  /*12110*/  STL.128 [R1+0x1cf0], R116 ;  /* 0x001cf07401007387 */ /* 0x0101e80000100c00 */
[----:B0-----:R-:W4:Y:S04]  /*12120*/  LDL.LU.128 R116, [R1+0x1cf0] ;  /* 0x001cf00001747983 */ /* 0x001f280000300c00 */
[----:B------:R0:W-:Y:S04]  /*12130*/  STL [R1+0x1f20], R219 ;  /* 0x001f20db01007387 */ /* 0x0001e80000100800 */
[----:B------:R1:W-:Y:S04]  /*12140*/  STL [R1+0x1f1c], R217 ;  /* 0x001f1cd901007387 */ /* 0x0003e80000100800 */
[----:B------:R1:W-:Y:S04]  /*12150*/  STL [R1+0x1f18], R215 ;  /* 0x001f18d701007387 */ /* 0x0003e80000100800 */
[----:B---3--:R3:W-:Y:S04]  /*12160*/  STL [R1+0x1f14], R213 ;  /* 0x001f14d501007387 */ /* 0x0087e80000100800 */
[----:B------:R3:W-:Y:S04]  /*12170*/  STL [R1+0x1dd0], R199 ;  /* 0x001dd0c701007387 */ /* 0x0007e80000100800 */
[----:B------:R3:W-:Y:S04]  /*12180*/  STL.64 [R1+0x1dc8], R196 ;  /* 0x001dc8c401007387 */ /* 0x0007e80000100a00 */
[----:B------:R3:W-:Y:S04]  /*12190*/  STL [R1+0x1cc8], R107 ;  /* 0x001cc86b01007387 */ /* 0x0007e80000100800 */
[----:B------:R3:W-:Y:S04]  /*121a0*/  STL [R1+0x1cc4], R105 ;  /* 0x001cc46901007387 */ /* 0x0007e80000100800 */
[----:B------:R3:W-:Y:S04]  /*121b0*/  STL [R1+0x1cc0], R103 ;  /* 0x001cc06701007387 */ /* 0x0007e80000100800 */
[----:B------:R3:W-:Y:S04]  /*121c0*/  STL [R1+0x1cbc], R101 ;  /* 0x001cbc6501007387 */ /* 0x0007e80000100800 */
[----:B------:R3:W-:Y:S04]  /*121d0*/  STL [R1+0x1cb8], R99 ;  /* 0x001cb86301007387 */ /* 0x0007e80000100800 */
[----:B------:R-:W-:Y:S04]  /*121e0*/  STL [R1+0x1cb4], R97 ;  /* 0x001cb46101007387 */ /* 0x000fe80000100800 */
[----:B0-----:R-:W4:Y:S04]  /*121f0*/  LDL.LU R219, [R1+0x1f20] ;  /* 0x001f200001db7983 */ /* 0x001f280000300800 */
[----:B-1----:R-:W4:Y:S04]  /*12200*/  LDL.LU R217, [R1+0x1f1c] ;  /* 0x001f1c0001d97983 */ /* 0x002f280000300800 */
[----:B------:R-:W4:Y:S04]  /*12210*/  LDL.LU R215, [R1+0x1f18] ;  /* 0x001f180001d77983 */ /* 0x000f280000300800 */
[----:B---3--:R-:W3:Y:S04]  /*12220*/  LDL.LU R213, [R1+0x1f14] ;  /* 0x001f140001d57983 */ /* 0x008ee80000300800 */
[----:B------:R-:W-:Y:S04]  /*12230*/  STL [R1+0x3f0], R90 ;  /* 0x0003f05a01007387 */ /* 0x000fe80000100800 */
[----:B------:R-:W-:Y:S04]  /*12240*/  STL [R1+0x3f4], R92 ;  /* 0x0003f45c01007387 */ /* 0x000fe80000100800 */
[----:B------:R-:W-:Y:S04]  /*12250*/  STL [R1+0x3f8], R94 ;  /* 0x0003f85e01007387 */ /* 0x000fe80000100800 */
[----:B------:R-:W3:Y:S04]  /*12260*/  LDL.LU R199, [R1+0x1dd0] ;  /* 0x001dd00001c77983 */ /* 0x000ee80000300800 */
[----:B------:R-:W3:Y:S04]  /*12270*/  LDL.LU.64 R196, [R1+0x1dc8] ;  /* 0x001dc80001c47983 */ /* 0x000ee80000300a00 */
[----:B------:R-:W3:Y:S04]  /*12280*/  LDL.LU R107, [R1+0x1cc8] ;  /* 0x001cc800016b7983 */ /* 0x000ee80000300800 */
[----:B------:R-:W3:Y:S04]  /*12290*/  LDL.LU R105, [R1+0x1cc4] ;  /* 0x001cc40001697983 */ /* 0x000ee80000300800 */
[----:B------:R-:W3:Y:S04]  /*122a0*/  LDL.LU R103, [R1+0x1cc0] ;  /* 0x001cc00001677983 */ /* 0x000ee80000300800 */
[----:B------:R-:W3:Y:S04]  /*122b0*/  LDL.LU R101, [R1+0x1cbc] ;  /* 0x001cbc0001657983 */ /* 0x000ee80000300800 */
[----:B------:R-:W3:Y:S04]  /*122c0*/  LDL.LU R99, [R1+0x1cb8] ;  /* 0x001cb80001637983 */ /* 0x000ee80000300800 */
        /* <DEDUP_REMOVED lines=34> */
[----:B------:R-:W2:Y:S04]  /*124f0*/  LDL.LU R97, [R1+0x1cb4] ;  /* 0x001cb40001617983 */ /* 0x000ea80000300800 */
[----:B------:R-:W-:Y:S04]  /*12500*/  STL [R1+0x3fc], R84 ;  /* 0x0003fc5401007387 */ /* 0x000fe80000100800 */
[----:B------:R0:W-:Y:S04]  /*12510*/  STL.128 [R1+0x1b20], R188 ;  /* 0x001b20bc01007387 */ /* 0x0001e80000100c00 */
[----:B------:R1:W-:Y:S04]  /*12520*/  STL.128 [R1+0x1bb0], R120 ;  /* 0x001bb07801007387 */ /* 0x0003e80000100c00 */
[----:B------:R1:W-:Y:S04]  /*12530*/  STL.128 [R1+0x1b90], R112 ;  /* 0x001b907001007387 */ /* 0x0003e80000100c00 */
[----:B0-----:R-:W2:Y:S04]  /*12540*/  LDL.128 R188, [R1+0x3f0] ;  /* 0x0003f00001bc7983 */ /* 0x001ea80000100c00 */
[----:B-1----:R-:W2:Y:S04]  /*12550*/  LDL.LU.128 R120, [R1+0x1bb0] ;  /* 0x001bb00001787983 */ /* 0x002ea80000300c00 */
[----:B------:R-:W-:Y:S04]  /*12560*/  STL [R1+0x5f4], R193 ;  /* 0x0005f4c101007387 */ /* 0x000fe80000100800 */
[----:B------:R-:W-:Y:S04]  /*12570*/  STL.64 [R1+0x5f8], R194 ;  /* 0x0005f8c201007387 */ /* 0x000fe80000100a00 */
[----:B------:R-:W2:Y:S04]  /*12580*/  LDL.LU R125, [R1+0x5f4] ;  /* 0x0005f400017d7983 */ /* 0x000ea80000300800 */
[----:B------:R-:W2:Y:S04]  /*12590*/  LDL.LU R126, [R1+0x5f8] ;  /* 0x0005f800017e7983 */ /* 0x000ea80000300800 */
[----:B------:R-:W2:Y:S04]  /*125a0*/  LDL.LU R127, [R1+0x5fc] ;  /* 0x0005fc00017f7983 */ /* 0x000ea80000300800 */
[----:B------:R-:W2:Y:S04]  /*125b0*/  LDL.LU.128 R112, [R1+0x1b90] ;  /* 0x001b900001707983 */ /* 0x000ea80000300c00 */
[----:B----4-:R0:W-:Y:S01]  /*125c0*/  STL.128 [R1+0x1ba0], R116 ;  /* 0x001ba07401007387 */ /* 0x0101e20000100c00 */
[----:B------:R-:W-:-:S03]  /*125d0*/  IMAD.MOV.U32 R124, RZ, RZ, R192 ;  /* 0x000000ffff7c7224 */ /* 0x000fc600078e00c0 */
[----:B------:R1:W-:Y:S04]  /*125e0*/  STL [R1+0x1f28], R223 ;  /* 0x001f28df01007387 */ /* 0x0003e80000100800 */
[----:B------:R4:W-:Y:S04]  /*125f0*/  STL [R1+0x1f24], R221 ;  /* 0x001f24dd01007387 */ /* 0x0009e80000100800 */
[----:B------:R4:W-:Y:S04]  /*12600*/  STL [R1+0x1b58], R95 ;  /* 0x001b585f01007387 */ /* 0x0009e80000100800 */
[----:B0-----:R-:W2:Y:S04]  /*12610*/  LDL.LU.128 R116, [R1+0x1ba0] ;  /* 0x001ba00001747983 */ /* 0x001ea80000300c00 */
[----:B------:R0:W-:Y:S04]  /*12620*/  STL [R1+0x1b54], R93 ;  /* 0x001b545d01007387 */ /* 0x0001e80000100800 */
[----:B-1----:R-:W2:Y:S04]  /*12630*/  LDL.LU R223, [R1+0x1f28] ;  /* 0x001f280001df7983 */ /* 0x002ea80000300800 */
[----:B----4-:R-:W4:Y:S04]  /*12640*/  LDL.LU R221, [R1+0x1f24] ;  /* 0x001f240001dd7983 */ /* 0x010f280000300800 */
[----:B------:R-:W4:Y:S04]  /*12650*/  LDL.LU.64 R194, [R1+0x1c80] ;  /* 0x001c800001c27983 */ /* 0x000f280000300a00 */
[----:B------:R-:W4:Y:S04]  /*12660*/  LDL.LU R95, [R1+0x1b58] ;  /* 0x001b5800015f7983 */ /* 0x000f280000300800 */
[----:B0-----:R-:W4:Y:S04]  /*12670*/  LDL.LU R93, [R1+0x1b54] ;  /* 0x001b5400015d7983 */ /* 0x001f280000300800 */
[----:B------:R-:W-:Y:S04]  /*12680*/  STL [R1+0x1f38], R231 ;  /* 0x001f38e701007387 */ /* 0x000fe80000100800 */
[----:B------:R-:W-:Y:S04]  /*12690*/  STL [R1+0x1f34], R229 ;  /* 0x001f34e501007387 */ /* 0x000fe80000100800 */
[----:B------:R0:W-:Y:S04]  /*126a0*/  STL [R1+0x1df0], R219 ;  /* 0x001df0db01007387 */ /* 0x0001e80000100800 */
[----:B------:R1:W-:Y:S04]  /*126b0*/  STL [R1+0x1dec], R217 ;  /* 0x001decd901007387 */ /* 0x0003e80000100800 */
[----:B------:R1:W-:Y:S04]  /*126c0*/  STL [R1+0x1de8], R215 ;  /* 0x001de8d701007387 */ /* 0x0003e80000100800 */
[----:B---3--:R3:W-:Y:S04]  /*126d0*/  STL [R1+0x1de4], R213 ;  /* 0x001de4d501007387 */ /* 0x0087e80000100800 */
[----:B0-----:R-:W4:Y:S04]  /*126e0*/  LDL.LU R219, [R1+0x1df0] ;  /* 0x001df00001db7983 */ /* 0x001f280000300800 */
[----:B-1----:R-:W4:Y:S04]  /*126f0*/  LDL.LU R217, [R1+0x1dec] ;  /* 0x001dec0001d97983 */ /* 0x002f280000300800 */
[----:B------:R-:W4:Y:S04]  /*12700*/  LDL.LU R215, [R1+0x1de8] ;  /* 0x001de80001d77983 */ /* 0x000f280000300800 */
[----:B------:R0:W-:Y:S04]  /*12710*/  STL [R1+0x1c90], R199 ;  /* 0x001c90c701007387 */ /* 0x0001e80000100800 */
[----:B------:R1:W-:Y:S04]  /*12720*/  STL.64 [R1+0x1c88], R196 ;  /* 0x001c88c401007387 */ /* 0x0003e80000100a00 */
[----:B------:R1:W-:Y:S04]  /*12730*/  STL [R1+0x1b70], R107 ;  /* 0x001b706b01007387 */ /* 0x0003e80000100800 */
[----:B------:R1:W-:Y:S04]  /*12740*/  STL [R1+0x1b6c], R105 ;  /* 0x001b6c6901007387 */ /* 0x0003e80000100800 */
[----:B------:R1:W-:Y:S04]  /*12750*/  STL [R1+0x1b68], R103 ;  /* 0x001b686701007387 */ /* 0x0003e80000100800 */
[----:B------:R1:W-:Y:S04]  /*12760*/  STL [R1+0x1b64], R101 ;  /* 0x001b646501007387 */ /* 0x0003e80000100800 */
[----:B------:R1:W-:Y:S04]  /*12770*/  STL [R1+0x1b60], R99 ;  /* 0x001b606301007387 */ /* 0x0003e80000100800 */
[----:B---3--:R-:W3:Y:S04]  /*12780*/  LDL.LU R213, [R1+0x1de4] ;  /* 0x001de40001d57983 */ /* 0x008ee80000300800 */
[----:B0-----:R-:W3:Y:S04]  /*12790*/  LDL.LU R199, [R1+0x1c90] ;  /* 0x001c900001c77983 */ /* 0x001ee80000300800 */
[----:B-1----:R-:W3:Y:S04]  /*127a0*/  LDL.LU.64 R196, [R1+0x1c88] ;  /* 0x001c880001c47983 */ /* 0x002ee80000300a00 */
[----:B------:R-:W3:Y:S04]  /*127b0*/  LDL.LU R107, [R1+0x1b70] ;  /* 0x001b7000016b7983 */ /* 0x000ee80000300800 */
[----:B------:R-:W3:Y:S04]  /*127c0*/  LDL.LU R105, [R1+0x1b6c] ;  /* 0x001b6c0001697983 */ /* 0x000ee80000300800 */
[----:B------:R-:W3:Y:S04]  /*127d0*/  LDL.LU R103, [R1+0x1b68] ;  /* 0x001b680001677983 */ /* 0x000ee80000300800 */
[----:B------:R-:W3:Y:S04]  /*127e0*/  LDL.LU R101, [R1+0x1b64] ;  /* 0x001b640001657983 */ /* 0x000ee80000300800 */
[----:B------:R-:W3:Y:S04]  /*127f0*/  LDL.LU R99, [R1+0x1b60] ;  /* 0x001b600001637983 */ /* 0x000ee80000300800 */
[----:B------:R0:W-:Y:S04]  /*12800*/  STL [R1+0x1f30], R227 ;  /* 0x001f30e301007387 */ /* 0x0001e80000100800 */
[----:B------:R-:W-:Y:S04]  /*12810*/  STL [R1+0x1f2c], R225 ;  /* 0x001f2ce101007387 */ /* 0x000fe80000100800 */
[----:B------:R-:W-:Y:S04]  /*12820*/  STL [R1+0x19f8], R91 ;  /* 0x0019f85b01007387 */ /* 0x000fe80000100800 */
[----:B------:R-:W-:Y:S04]  /*12830*/  STL [R1+0x19f4], R89 ;  /* 0x0019f45901007387 */ /* 0x000fe80000100800 */
[----:B------:R-:W-:Y:S04]  /*12840*/  STL [R1+0x19f0], R87 ;  /* 0x0019f05701007387 */ /* 0x000fe80000100800 */
[----:B------:R-:W-:Y:S04]  /*12850*/  STL [R1+0x19ec], R85 ;  /* 0x0019ec5501007387 */ /* 0x000fe80000100800 */
[----:B------:R-:W3:Y:S04]  /*12860*/  LDL.LU R231, [R1+0x1f38] ;  /* 0x001f380001e77983 */ /* 0x000ee80000300800 */
[----:B------:R-:W3:Y:S04]  /*12870*/  LDL.LU R229, [R1+0x1f34] ;  /* 0x001f340001e57983 */ /* 0x000ee80000300800 */
[----:B0-----:R-:W3:Y:S04]  /*12880*/  LDL.LU R227, [R1+0x1f30] ;  /* 0x001f300001e37983 */ /* 0x001ee80000300800 */
        /* <DEDUP_REMOVED lines=17> */
[----:B------:R2:W-:Y:S04]  /*129a0*/  STL [R1+0x1b5c], R97 ;  /* 0x001b5c6101007387 */ /* 0x0005e80000100800 */
        /* <DEDUP_REMOVED lines=18> */
[----:B------:R0:W-:Y:S04]  /*12ad0*/  STL.128 [R1+0x1a60], R124 ;  /* 0x001a607c01007387 */ /* 0x0001e80000100c00 */
[----:B------:R-:W-:Y:S04]  /*12ae0*/  STL [R1+0x604], R189 ;  /* 0x000604bd01007387 */ /* 0x000fe80000100800 */
[----:B------:R-:W-:Y:S04]  /*12af0*/  STL.64 [R1+0x608], R190 ;  /* 0x000608be01007387 */ /* 0x000fe80000100a00 */
[----:B------:R1:W-:Y:S04]  /*12b00*/  STL.128 [R1+0x1a50], R120 ;  /* 0x001a507801007387 */ /* 0x0003e80000100c00 */
[----:B0-----:R-:W2:Y:S04]  /*12b10*/  LDL.LU.128 R124, [R1+0x1a60] ;  /* 0x001a6000017c7983 */ /* 0x001ea80000300c00 */
[----:B------:R-:W2:Y:S04]  /*12b20*/  LDL.LU R129, [R1+0x604] ;  /* 0x0006040001817983 */ /* 0x000ea80000300800 */
[----:B------:R-:W2:Y:S04]  /*12b30*/  LDL.LU R130, [R1+0x608] ;  /* 0x0006080001827983 */ /* 0x000ea80000300800 */
[----:B------:R-:W2:Y:S04]  /*12b40*/  LDL.LU R131, [R1+0x60c] ;  /* 0x00060c0001837983 */ /* 0x000ea80000300800 */
[----:B------:R0:W-:Y:S04]  /*12b50*/  STL.128 [R1+0x1a40], R116 ;  /* 0x001a407401007387 */ /* 0x0001e80000100c00 */
[----:B------:R0:W-:Y:S04]  /*12b60*/  STL.128 [R1+0x1a30], R112 ;  /* 0x001a307001007387 */ /* 0x0001e80000100c00 */
[----:B-1----:R-:W2:Y:S01]  /*12b70*/  LDL.LU.128 R120, [R1+0x1a50] ;  /* 0x001a500001787983 */ /* 0x002ea20000300c00 */
[----:B------:R-:W-:-:S03]  /*12b80*/  IMAD.MOV.U32 R128, RZ, RZ, R188 ;  /* 0x000000ffff807224 */ /* 0x000fc600078e00bc */
[----:B------:R1:W-:Y:S04]  /*12b90*/  STL [R1+0x1df8], R223 ;  /* 0x001df8df01007387 */ /* 0x0003e80000100800 */
[----:B0-----:R-:W2:Y:S04]  /*12ba0*/  LDL.LU.128 R116, [R1+0x1a40] ;  /* 0x001a400001747983 */ /* 0x001ea80000300c00 */
[----:B------:R-:W2:Y:S04]  /*12bb0*/  LDL.LU.128 R112, [R1+0x1a30] ;  /* 0x001a300001707983 */ /* 0x000ea80000300c00 */
[----:B----4-:R0:W-:Y:S04]  /*12bc0*/  STL [R1+0x1df4], R221 ;  /* 0x001df4dd01007387 */ /* 0x0101e80000100800 */
[----:B------:R4:W-:Y:S04]  /*12bd0*/  STL [R1+0x1cb0], R219 ;  /* 0x001cb0db01007387 */ /* 0x0009e80000100800 */
[----:B------:R4:W-:Y:S04]  /*12be0*/  STL [R1+0x1cac], R217 ;  /* 0x001cacd901007387 */ /* 0x0009e80000100800 */
[----:B------:R4:W-:Y:S04]  /*12bf0*/  STL [R1+0x1ca8], R215 ;  /* 0x001ca8d701007387 */ /* 0x0009e80000100800 */
[----:B------:R-:W-:Y:S04]  /*12c00*/  STL.64 [R1+0x1b30], R194 ;  /* 0x001b30c201007387 */ /* 0x000fe80000100a00 */
[----:B------:R-:W-:Y:S04]  /*12c10*/  STL [R1+0x1a00], R95 ;  /* 0x001a005f01007387 */ /* 0x000fe80000100800 */
[----:B------:R-:W-:Y:S04]  /*12c20*/  STL [R1+0x19fc], R93 ;  /* 0x0019fc5d01007387 */ /* 0x000fe80000100800 */
[----:B------:R-:W2:Y:S04]  /*12c30*/  LDL.LU R225, [R1+0x1f2c] ;  /* 0x001f2c0001e17983 */ /* 0x000ea80000300800 */
        /* <DEDUP_REMOVED lines=8> */
[----:B-1----:R-:W2:Y:S04]  /*12cc0*/  LDL.LU R223, [R1+0x1df8] ;  /* 0x001df80001df7983 */ /* 0x002ea80000300800 */
[----:B0-----:R-:W2:Y:S04]  /*12cd0*/  LDL.LU R221, [R1+0x1df4] ;  /* 0x001df40001dd7983 */ /* 0x001ea80000300800 */
[----:B----4-:R-:W4:Y:S04]  /*12ce0*/  LDL.LU R219, [R1+0x1cb0] ;  /* 0x001cb00001db7983 */ /* 0x010f280000300800 */
[----:B------:R-:W4:Y:S04]  /*12cf0*/  LDL.LU R217, [R1+0x1cac] ;  /* 0x001cac0001d97983 */ /* 0x000f280000300800 */
[----:B------:R-:W4:Y:S04]  /*12d00*/  LDL.LU R215, [R1+0x1ca8] ;  /* 0x001ca80001d77983 */ /* 0x000f280000300800 */
[----:B---3--:R-:W3:Y:S04]  /*12d10*/  LDL.LU R213, [R1+0x1ca4] ;  /* 0x001ca40001d57983 */ /* 0x008ee80000300800 */
[----:B------:R-:W3:Y:S04]  /*12d20*/  LDL.LU R199, [R1+0x1b40] ;  /* 0x001b400001c77983 */ /* 0x000ee80000300800 */
[----:B------:R-:W3:Y:S04]  /*12d30*/  LDL.LU.64 R196, [R1+0x1b38] ;  /* 0x001b380001c47983 */ /* 0x000ee80000300a00 */
[----:B------:R-:W3:Y:S04]  /*12d40*/  LDL.LU.64 R194, [R1+0x1b30] ;  /* 0x001b300001c27983 */ /* 0x000ee80000300a00 */
[----:B------:R-:W3:Y:S04]  /*12d50*/  LDL.LU.128 R188, [R1+0x1b20] ;  /* 0x001b200001bc7983 */ /* 0x000ee80000300c00 */
[----:B------:R-:W4:Y:S04]  /*12d60*/  LDL.LU R107, [R1+0x1a18] ;  /* 0x001a1800016b7983 */ /* 0x000f280000300800 */
        /* <DEDUP_REMOVED lines=11> */
[----:B------:R-:W-:Y:S04]  /*12e20*/  STL [R1+0x400], R86 ;  /* 0x0004005601007387 */ /* 0x000fe80000100800 */
[----:B------:R-:W-:Y:S04]  /*12e30*/  STL [R1+0x404], R88 ;  /* 0x0004045801007387 */ /* 0x000fe80000100800 */
[----:B------:R-:W-:Y:S04]  /*12e40*/  STL [R1+0x408], R78 ;  /* 0x0004084e01007387 */ /* 0x000fe80000100800 */
        /* <DEDUP_REMOVED lines=37> */
[----:B------:R-:W-:Y:S04]  /*130a0*/  STL.128 [R1+0x19d0], R128 ;  /* 0x0019d08001007387 */ /* 0x000fe80000100c00 */
[----:B------:R-:W-:Y:S04]  /*130b0*/  STL.128 [R1+0x19c0], R124 ;  /* 0x0019c07c01007387 */ /* 0x000fe80000100c00 */
[----:B------:R-:W-:Y:S04]  /*130c0*/  STL.128 [R1+0x19b0], R120 ;  /* 0x0019b07801007387 */ /* 0x000fe80000100c00 */
[----:B------:R-:W-:Y:S04]  /*130d0*/  STL.128 [R1+0x19a0], R116 ;  /* 0x0019a07401007387 */ /* 0x000fe80000100c00 */
[----:B------:R0:W-:Y:S04]  /*130e0*/  STL.128 [R1+0x1990], R112 ;  /* 0x0019907001007387 */ /* 0x0001e80000100c00 */
[----:B------:R1:W-:Y:S04]  /*130f0*/  STL.128 [R1+0x18d0], R48 ;  /* 0x0018d03001007387 */ /* 0x0003e80000100c00 */
[----:B------:R1:W-:Y:S04]  /*13100*/  STL.128 [R1+0x18b0], R40 ;  /* 0x0018b02801007387 */ /* 0x0003e80000100c00 */
[----:B------:R1:W-:Y:S04]  /*13110*/  STL.128 [R1+0x18a0], R36 ;  /* 0x0018a02401007387 */ /* 0x0003e80000100c00 */
[----:B0-----:R-:W2:Y:S04]  /*13120*/  LDL.128 R112, [R1+0x400] ;  /* 0x0004000001707983 */ /* 0x001ea80000100c00 */
[----:B------:R-:W2:Y:S04]  /*13130*/  LDL.LU.128 R124, [R1+0x19c0] ;  /* 0x0019c000017c7983 */ /* 0x000ea80000300c00 */
[----:B------:R-:W2:Y:S04]  /*13140*/  LDL.LU.128 R120, [R1+0x19b0] ;  /* 0x0019b00001787983 */ /* 0x000ea80000300c00 */
[----:B------:R-:W2:Y:S04]  /*13150*/  LDL.LU.128 R116, [R1+0x19a0] ;  /* 0x0019a00001747983 */ /* 0x000ea80000300c00 */
[----:B-1----:R-:W2:Y:S04]  /*13160*/  LDL.LU.128 R48, [R1+0x18d0] ;  /* 0x0018d00001307983 */ /* 0x002ea80000300c00 */
[----:B------:R-:W2:Y:S04]  /*13170*/  LDL.LU.128 R40, [R1+0x18b0] ;  /* 0x0018b00001287983 */ /* 0x000ea80000300c00 */
[----:B------:R-:W2:Y:S04]  /*13180*/  LDL.LU.128 R36, [R1+0x18a0] ;  /* 0x0018a00001247983 */ /* 0x000ea80000300c00 */
[----:B------:R0:W-:Y:S04]  /*13190*/  STL.128 [R1+0x1890], R32 ;  /* 0x0018902001007387 */ /* 0x0001e80000100c00 */
[----:B------:R1:W-:Y:S04]  /*131a0*/  STL [R1+0x1930], R73 ;  /* 0x0019304901007387 */ /* 0x0003e80000100800 */
[----:B------:R-:W2:Y:S04]  /*131b0*/  LDL.LU.128 R128, [R1+0x19d0] ;  /* 0x0019d00001807983 */ /* 0x000ea80000300c00 */
[----:B------:R-:W-:Y:S04]  /*131c0*/  STL [R1+0x410], R82 ;  /* 0x0004105201007387 */ /* 0x000fe80000100800 */
[----:B0-----:R-:W2:Y:S04]  /*131d0*/  LDL.LU.128 R32, [R1+0x1890] ;  /* 0x0018900001207983 */ /* 0x001ea80000300c00 */
[----:B-1----:R-:W2:Y:S04]  /*131e0*/  LDL.LU R73, [R1+0x1930] ;  /* 0x0019300001497983 */ /* 0x002ea80000300800 */
[----:B------:R-:W-:Y:S04]  /*131f0*/  STL [R1+0x414], R72 ;  /* 0x0004144801007387 */ /* 0x000fe80000100800 */
[----:B------:R-:W-:Y:S04]  /*13200*/  STL [R1+0x418], R74 ;  /* 0x0004184a01007387 */ /* 0x000fe80000100800 */
[----:B------:R-:W-:Y:S04]  /*13210*/  STL [R1+0x41c], R76 ;  /* 0x00041c4c01007387 */ /* 0x000fe80000100800 */
[----:B----4-:R0:W-:Y:S04]  /*13220*/  STL [R1+0x1974], R107 ;  /* 0x0019746b01007387 */ /* 0x0101e80000100800 */
        /* <DEDUP_REMOVED lines=21> */
[----:B0-----:R-:W2:Y:S04]  /*13380*/  LDL.LU R107, [R1+0x1974] ;  /* 0x00197400016b7983 */ /* 0x001ea80000300800 */
[----:B-1----:R-:W2:Y:S04]  /*13390*/  LDL.LU R105, [R1+0x1970] ;  /* 0x0019700001697983 */ /* 0x002ea80000300800 */
[----:B---3--:R-:W3:Y:S04]  /*133a0*/  LDL.LU R103, [R1+0x196c] ;  /* 0x00196c0001677983 */ /* 0x008ee80000300800 */
        /* <DEDUP_REMOVED lines=13> */
[----:B------:R-:W4:Y:S04]  /*13480*/  LDL.LU.128 R68, [R1+0x1920] ;  /* 0x0019200001447983 */ /* 0x000f280000300c00 */
[----:B------:R-:W4:Y:S04]  /*13490*/  LDL.LU.128 R64, [R1+0x1910] ;  /* 0x0019100001407983 */ /* 0x000f280000300c00 */
[----:B------:R-:W4:Y:S04]  /*134a0*/  LDL.LU.128 R60, [R1+0x1900] ;  /* 0x00190000013c7983 */ /* 0x000f280000300c00 */
[----:B------:R-:W4:Y:S04]  /*134b0*/  LDL.LU.128 R56, [R1+0x18f0] ;  /* 0x0018f00001387983 */ /* 0x000f280000300c00 */
[----:B------:R-:W4:Y:S04]  /*134c0*/  LDL.LU.128 R52, [R1+0x18e0] ;  /* 0x0018e00001347983 */ /* 0x000f280000300c00 */
[----:B------:R-:W4:Y:S04]  /*134d0*/  LDL.LU.128 R44, [R1+0x18c0] ;  /* 0x0018c000012c7983 */ /* 0x000f280000300c00 */
[----:B--2---:R-:W-:Y:S04]  /*134e0*/  STL.128 [R1+0x1310], R164 ;  /* 0x001310a401007387 */ /* 0x004fe80000100c00 */
[----:B------:R-:W2:Y:S04]  /*134f0*/  LDL.LU R233, [R1+0x1320] ;  /* 0x0013200001e97983 */ /* 0x000ea80000300800 */
[----:B------:R-:W-:Y:S04]  /*13500*/  STL.128 [R1+0x1980], R108 ;  /* 0x0019806c01007387 */ /* 0x000fe80000100c00 */
[----:B------:R0:W-:Y:S04]  /*13510*/  STL [R1+0x1960], R97 ;  /* 0x0019606101007387 */ /* 0x0001e80000100800 */
[----:B0-----:R-:W2:Y:S04]  /*13520*/  LDL.LU R97, [R1+0x1960] ;  /* 0x0019600001617983 */ /* 0x001ea80000300800 */
[----:B------:R-:W2:Y:S01]  /*13530*/  LDL.LU.128 R108, [R1+0x1980] ;  /* 0x00198000016c7983 */ /* 0x000ea20000300c00 */
[----:B------:R-:W-:-:S02]  /*13540*/  IMAD.MOV.U32 R132, RZ, RZ, R112 ;  /* 0x000000ffff847224 */ /* 0x000fc400078e0070 */
[----:B------:R-:W-:Y:S02]  /*13550*/  IMAD.MOV.U32 R133, RZ, RZ, R113 ;  /* 0x000000ffff857224 */ /* 0x000fe400078e0071 */
[----:B------:R-:W-:Y:S01]  /*13560*/  IMAD.MOV.U32 R134, RZ, RZ, R114 ;  /* 0x000000ffff867224 */ /* 0x000fe200078e0072 */
[----:B------:R-:W-:Y:S01]  /*13570*/  STL.128 [R1+0x1810], R124 ;  /* 0x0018107c01007387 */ /* 0x000fe20000100c00 */
[----:B------:R-:W-:-:S03]  /*13580*/  IMAD.MOV.U32 R135, RZ, RZ, R115 ;  /* 0x000000ffff877224 */ /* 0x000fc600078e0073 */
[----:B------:R-:W-:Y:S04]  /*13590*/  STL.128 [R1+0x1800], R120 ;  /* 0x0018007801007387 */ /* 0x000fe80000100c00 */
[----:B------:R0:W-:Y:S04]  /*135a0*/  STL.128 [R1+0x17f0], R116 ;  /* 0x0017f07401007387 */ /* 0x0001e80000100c00 */
[----:B------:R1:W-:Y:S04]  /*135b0*/  STL.128 [R1+0x1720], R48 ;  /* 0x0017203001007387 */ /* 0x0003e80000100c00 */
[----:B------:R1:W-:Y:S04]  /*135c0*/  STL.128 [R1+0x1700], R40 ;  /* 0x0017002801007387 */ /* 0x0003e80000100c00 */
[----:B------:R1:W-:Y:S04]  /*135d0*/  STL.128 [R1+0x16f0], R36 ;  /* 0x0016f02401007387 */ /* 0x0003e80000100c00 */
[----:B------:R-:W2:Y:S04]  /*135e0*/  LDL.LU.128 R112, [R1+0x1990] ;  /* 0x0019900001707983 */ /* 0x000ea80000300c00 */
[----:B0-----:R-:W2:Y:S04]  /*135f0*/  LDL.128 R116, [R1+0x410] ;  /* 0x0004100001747983 */ /* 0x001ea80000100c00 */
[----:B------:R-:W2:Y:S04]  /*13600*/  LDL.LU.128 R124, [R1+0x1810] ;  /* 0x00181000017c7983 */ /* 0x000ea80000300c00 */
[----:B------:R-:W2:Y:S04]  /*13610*/  LDL.LU.128 R120, [R1+0x1800] ;  /* 0x0018000001787983 */ /* 0x000ea80000300c00 */
[----:B-1----:R-:W2:Y:S04]  /*13620*/  LDL.LU.128 R48, [R1+0x1720] ;  /* 0x0017200001307983 */ /* 0x002ea80000300c00 */
[----:B------:R-:W2:Y:S04]  /*13630*/  LDL.LU.128 R40, [R1+0x1700] ;  /* 0x0017000001287983 */ /* 0x000ea80000300c00 */
[----:B------:R-:W2:Y:S04]  /*13640*/  LDL.LU.128 R36, [R1+0x16f0] ;  /* 0x0016f00001247983 */ /* 0x000ea80000300c00 */
[----:B------:R0:W-:Y:S04]  /*13650*/  STL.128 [R1+0x1880], R28 ;  /* 0x0018801c01007387 */ /* 0x0001e80000100c00 */
[----:B------:R1:W-:Y:S04]  /*13660*/  STL.64 [R1+0x1850], R12 ;  /* 0x0018500c01007387 */ /* 0x0003e80000100a00 */
[----:B------:R1:W-:Y:S04]  /*13670*/  STL.128 [R1+0x1870], R24 ;  /* 0x0018701801007387 */ /* 0x0003e80000100c00 */
[----:B------:R1:W-:Y:S04]  /*13680*/  STL.64 [R1+0x1868], R20 ;  /* 0x0018681401007387 */ /* 0x0003e80000100a00 */
[----:B0-----:R-:W2:Y:S04]  /*13690*/  LDL.LU.128 R28, [R1+0x1880] ;  /* 0x00188000011c7983 */ /* 0x001ea80000300c00 */
[----:B-1----:R-:W2:Y:S04]  /*136a0*/  LDL.LU.64 R12, [R1+0x1850] ;  /* 0x00185000010c7983 */ /* 0x002ea80000300a00 */
[----:B------:R0:W-:Y:S04]  /*136b0*/  STL.64 [R1+0x1860], R16 ;  /* 0x0018601001007387 */ /* 0x0001e80000100a00 */
[----:B------:R1:W-:Y:S04]  /*136c0*/  STL [R1+0x1858], R15 ;  /* 0x0018580f01007387 */ /* 0x0003e80000100800 */
[----:B------:R1:W-:Y:S04]  /*136d0*/  STL.128 [R1+0x1840], R8 ;  /* 0x0018400801007387 */ /* 0x0003e80000100c00 */
[----:B------:R1:W-:Y:S04]  /*136e0*/  STL.128 [R1+0x1830], R4 ;  /* 0x0018300401007387 */ /* 0x0003e80000100c00 */
[----:B------:R1:W-:Y:S04]  /*136f0*/  STL.128 [R1+0x16e0], R32 ;  /* 0x0016e02001007387 */ /* 0x0003e80000100c00 */
[----:B------:R-:W2:Y:S04]  /*13700*/  LDL.LU.128 R24, [R1+0x1870] ;  /* 0x0018700001187983 */ /* 0x000ea80000300c00 */
[----:B------:R-:W2:Y:S04]  /*13710*/  LDL.LU.64 R20, [R1+0x1868] ;  /* 0x0018680001147983 */ /* 0x000ea80000300a00 */
[----:B0-----:R-:W2:Y:S04]  /*13720*/  LDL.LU.64 R16, [R1+0x1860] ;  /* 0x0018600001107983 */ /* 0x001ea80000300a00 */
[----:B-1----:R-:W2:Y:S04]  /*13730*/  LDL.LU R15, [R1+0x1858] ;  /* 0x00185800010f7983 */ /* 0x002ea80000300800 */
[----:B------:R-:W2:Y:S04]  /*13740*/  LDL.LU.128 R8, [R1+0x1840] ;  /* 0x0018400001087983 */ /* 0x000ea80000300c00 */
[----:B------:R-:W2:Y:S04]  /*13750*/  LDL.LU.128 R4, [R1+0x1830] ;  /* 0x0018300001047983 */ /* 0x000ea80000300c00 */
[----:B------:R-:W2:Y:S04]  /*13760*/  LDL.LU.128 R32, [R1+0x16e0] ;  /* 0x0016e00001207983 */ /* 0x000ea80000300c00 */
[----:B------:R-:W-:Y:S04]  /*13770*/  STL.128 [R1+0x1820], R128 ;  /* 0x0018208001007387 */ /* 0x000fe80000100c00 */
[----:B------:R0:W-:Y:S04]  /*13780*/  STL [R1+0x1780], R73 ;  /* 0x0017804901007387 */ /* 0x0001e80000100800 */
[----:B0-----:R-:W2:Y:S04]  /*13790*/  LDL.LU R73, [R1+0x1780] ;  /* 0x0017800001497983 */ /* 0x001ea80000300800 */
[----:B------:R-:W2:Y:S04]  /*137a0*/  LDL.LU.128 R128, [R1+0x1820] ;  /* 0x0018200001807983 */ /* 0x000ea80000300c00 */
[----:B------:R0:W-:Y:S04]  /*137b0*/  STL [R1+0x17c4], R107 ;  /* 0x0017c46b01007387 */ /* 0x0001e80000100800 */
[----:B------:R1:W-:Y:S04]  /*137c0*/  STL [R1+0x17c0], R105 ;  /* 0x0017c06901007387 */ /* 0x0003e80000100800 */
[----:B---3--:R3:W-:Y:S04]  /*137d0*/  STL [R1+0x17bc], R103 ;  /* 0x0017bc6701007387 */ /* 0x0087e80000100800 */
[----:B----4-:R4:W-:Y:S04]  /*137e0*/  STL [R1+0x17b8], R101 ;  /* 0x0017b86501007387 */ /* 0x0109e80000100800 */
        /* <DEDUP_REMOVED lines=15> */
[----:B------:R-:W-:Y:S04]  /*138e0*/  STL.64 [R1+0x1778], R70 ;  /* 0x0017784601007387 */ /* 0x000fe80000100a00 */
[----:B------:R-:W-:Y:S04]  /*138f0*/  STL [R1+0x1770], R69 ;  /* 0x0017704501007387 */ /* 0x000fe80000100800 */
[----:B------:R-:W-:Y:S04]  /*13900*/  STL.64 [R1+0x1768], R66 ;  /* 0x0017684201007387 */ /* 0x000fe80000100a00 */
[----:B------:R-:W-:Y:S04]  /*13910*/  STL [R1+0x1760], R65 ;  /* 0x0017604101007387 */ /* 0x000fe80000100800 */
[----:B------:R-:W-:Y:S04]  /*13920*/  STL.64 [R1+0x1758], R62 ;  /* 0x0017583e01007387 */ /* 0x000fe80000100a00 */
[----:B------:R-:W-:Y:S04]  /*13930*/  STL [R1+0x1750], R61 ;  /* 0x0017503d01007387 */ /* 0x000fe80000100800 */
[----:B------:R-:W-:Y:S04]  /*13940*/  STL.128 [R1+0x1740], R56 ;  /* 0x0017403801007387 */ /* 0x000fe80000100c00 */
[----:B------:R-:W-:Y:S04]  /*13950*/  STL.128 [R1+0x1730], R52 ;  /* 0x0017303401007387 */ /* 0x000fe80000100c00 */
[----:B------:R-:W-:Y:S04]  /*13960*/  STL.128 [R1+0x1710], R44 ;  /* 0x0017102c01007387 */ /* 0x000fe80000100c00 */
[----:B0-----:R-:W4:Y:S04]  /*13970*/  LDL.LU R107, [R1+0x17c4] ;  /* 0x0017c400016b7983 */ /* 0x001f280000300800 */
[----:B-1----:R-:W4:Y:S04]  /*13980*/  LDL.LU R105, [R1+0x17c0] ;  /* 0x0017c00001697983 */ /* 0x002f280000300800 */
[----:B---3--:R-:W3:Y:S04]  /*13990*/  LDL.LU R103, [R1+0x17bc] ;  /* 0x0017bc0001677983 */ /* 0x008ee80000300800 */
[----:B--2---:R0:W-:Y:S04]  /*139a0*/  STL [R1+0x17b0], R97 ;  /* 0x0017b06101007387 */ /* 0x0041e80000100800 */
[----:B------:R1:W-:Y:S04]  /*139b0*/  STL.128 [R1+0x17d0], R108 ;  /* 0x0017d06c01007387 */ /* 0x0003e80000100c00 */
[----:B----4-:R-:W2:Y:S04]  /*139c0*/  LDL.LU R101, [R1+0x17b8] ;  /* 0x0017b80001657983 */ /* 0x010ea80000300800 */
[----:B------:R-:W4:Y:S04]  /*139d0*/  LDL.LU R99, [R1+0x17b4] ;  /* 0x0017b40001637983 */ /* 0x000f280000300800 */
[----:B0-----:R-:W4:Y:S04]  /*139e0*/  LDL.LU R97, [R1+0x17b0] ;  /* 0x0017b00001617983 */ /* 0x001f280000300800 */
[----:B-1----:R-:W4:Y:S04]  /*139f0*/  LDL.LU.128 R108, [R1+0x17d0] ;  /* 0x0017d000016c7983 */ /* 0x002f280000300c00 */
        /* <DEDUP_REMOVED lines=8> */
[----:B------:R0:W-:Y:S01]  /*13a80*/  STL.128 [R1+0x17e0], R112 ;  /* 0x0017e07001007387 */ /* 0x0001e20000100c00 */
[----:B------:R-:W-:-:S02]  /*13a90*/  IMAD.MOV.U32 R136, RZ, RZ, R116 ;  /* 0x000000ffff887224 */ /* 0x000fc400078e0074 */
[----:B------:R-:W-:Y:S01]  /*13aa0*/  IMAD.MOV.U32 R137, RZ, RZ, R117 ;  /* 0x000000ffff897224 */ /* 0x000fe200078e0075 */
[----:B------:R-:W4:Y:S01]  /*13ab0*/  LDL.LU R79, [R1+0x178c] ;  /* 0x00178c00014f7983 */ /* 0x000f220000300800 */
[----:B------:R-:W-:Y:S02]  /*13ac0*/  IMAD.MOV.U32 R138, RZ, RZ, R118 ;  /* 0x000000ffff8a7224 */ /* 0x000fe400078e0076 */
[----:B------:R-:W-:Y:S01]  /*13ad0*/  IMAD.MOV.U32 R139, RZ, RZ, R119 ;  /* 0x000000ffff8b7224 */ /* 0x000fe200078e0077 */
[----:B------:R-:W-:Y:S04]  /*13ae0*/  STL.128 [R1+0x1660], R124 ;  /* 0x0016607c01007387 */ /* 0x000fe80000100c00 */
[----:B------:R1:W-:Y:S04]  /*13af0*/  STL.128 [R1+0x1650], R120 ;  /* 0x0016507801007387 */ /* 0x0003e80000100c00 */
[----:B------:R-:W-:Y:S04]  /*13b00*/  STL [R1+0x42c], R48 ;  /* 0x00042c3001007387 */ /* 0x000fe80000100800 */
[----:B------:R1:W-:Y:S04]  /*13b10*/  STL.128 [R1+0x1550], R40 ;  /* 0x0015502801007387 */ /* 0x0003e80000100c00 */
[----:B------:R1:W-:Y:S04]  /*13b20*/  STL.128 [R1+0x1540], R36 ;  /* 0x0015402401007387 */ /* 0x0003e80000100c00 */
[----:B------:R-:W4:Y:S04]  /*13b30*/  LDL.LU.128 R116, [R1+0x17f0] ;  /* 0x0017f00001747983 */ /* 0x000f280000300c00 */
[----:B0-----:R-:W4:Y:S04]  /*13b40*/  LDL.LU.128 R112, [R1+0x17e0] ;  /* 0x0017e00001707983 */ /* 0x001f280000300c00 */
[----:B------:R-:W4:Y:S04]  /*13b50*/  LDL.LU R77, [R1+0x1788] ;  /* 0x00178800014d7983 */ /* 0x000f280000300800 */
[----:B------:R-:W4:Y:S04]  /*13b60*/  LDL.LU R75, [R1+0x1784] ;  /* 0x00178400014b7983 */ /* 0x000f280000300800 */
[----:B------:R-:W4:Y:S04]  /*13b70*/  LDL.LU.64 R70, [R1+0x1778] ;  /* 0x0017780001467983 */ /* 0x000f280000300a00 */
[----:B------:R-:W4:Y:S04]  /*13b80*/  LDL.LU R69, [R1+0x1770] ;  /* 0x0017700001457983 */ /* 0x000f280000300800 */
[----:B------:R-:W4:Y:S04]  /*13b90*/  LDL.LU.64 R66, [R1+0x1768] ;  /* 0x0017680001427983 */ /* 0x000f280000300a00 */
[----:B------:R-:W4:Y:S04]  /*13ba0*/  LDL.LU R65, [R1+0x1760] ;  /* 0x0017600001417983 */ /* 0x000f280000300800 */
[----:B------:R-:W4:Y:S04]  /*13bb0*/  LDL.LU.64 R62, [R1+0x1758] ;  /* 0x00175800013e7983 */ /* 0x000f280000300a00 */
[----:B------:R-:W4:Y:S04]  /*13bc0*/  LDL.LU R61, [R1+0x1750] ;  /* 0x00175000013d7983 */ /* 0x000f280000300800 */
[----:B------:R-:W4:Y:S04]  /*13bd0*/  LDL.LU.128 R56, [R1+0x1740] ;  /* 0x0017400001387983 */ /* 0x000f280000300c00 */
[----:B------:R-:W4:Y:S04]  /*13be0*/  LDL.LU.128 R52, [R1+0x1730] ;  /* 0x0017300001347983 */ /* 0x000f280000300c00 */
[----:B------:R-:W4:Y:S04]  /*13bf0*/  LDL.LU.128 R44, [R1+0x1710] ;  /* 0x00171000012c7983 */ /* 0x000f280000300c00 */
[----:B-1----:R-:W4:Y:S04]  /*13c00*/  LDL.128 R120, [R1+0x420] ;  /* 0x0004200001787983 */ /* 0x002f280000100c00 */
[----:B------:R-:W4:Y:S04]  /*13c10*/  LDL.LU.128 R124, [R1+0x1660] ;  /* 0x00166000017c7983 */ /* 0x000f280000300c00 */
[----:B------:R-:W4:Y:S04]  /*13c20*/  LDL.LU.128 R40, [R1+0x1550] ;  /* 0x0015500001287983 */ /* 0x000f280000300c00 */
[----:B------:R-:W4:Y:S04]  /*13c30*/  LDL.LU.128 R36, [R1+0x1540] ;  /* 0x0015400001247983 */ /* 0x000f280000300c00 */
[----:B------:R0:W-:Y:S04]  /*13c40*/  STL.128 [R1+0x16d0], R28 ;  /* 0x0016d01c01007387 */ /* 0x0001e80000100c00 */
[----:B------:R1:W-:Y:S04]  /*13c50*/  STL.64 [R1+0x16a0], R12 ;  /* 0x0016a00c01007387 */ /* 0x0003e80000100a00 */
[----:B------:R1:W-:Y:S04]  /*13c60*/  STL.128 [R1+0x16c0], R24 ;  /* 0x0016c01801007387 */ /* 0x0003e80000100c00 */
[----:B------:R1:W-:Y:S04]  /*13c70*/  STL.64 [R1+0x16b8], R20 ;  /* 0x0016b81401007387 */ /* 0x0003e80000100a00 */
[----:B0-----:R-:W4:Y:S04]  /*13c80*/  LDL.LU.128 R28, [R1+0x16d0] ;  /* 0x0016d000011c7983 */ /* 0x001f280000300c00 */
[----:B-1----:R-:W4:Y:S04]  /*13c90*/  LDL.LU.64 R12, [R1+0x16a0] ;  /* 0x0016a000010c7983 */ /* 0x002f280000300a00 */
[----:B------:R0:W-:Y:S04]  /*13ca0*/  STL.64 [R1+0x16b0], R16 ;  /* 0x0016b01001007387 */ /* 0x0001e80000100a00 */
[----:B------:R1:W-:Y:S04]  /*13cb0*/  STL [R1+0x16a8], R15 ;  /* 0x0016a80f01007387 */ /* 0x0003e80000100800 */
[----:B------:R1:W-:Y:S04]  /*13cc0*/  STL.128 [R1+0x1690], R8 ;  /* 0x0016900801007387 */ /* 0x0003e80000100c00 */
[----:B------:R1:W-:Y:S04]  /*13cd0*/  STL.128 [R1+0x1680], R4 ;  /* 0x0016800401007387 */ /* 0x0003e80000100c00 */
[----:B------:R1:W-:Y:S04]  /*13ce0*/  STL.128 [R1+0x1530], R32 ;  /* 0x0015302001007387 */ /* 0x0003e80000100c00 */
[----:B------:R-:W4:Y:S04]  /*13cf0*/  LDL.LU.128 R24, [R1+0x16c0] ;  /* 0x0016c00001187983 */ /* 0x000f280000300c00 */
[----:B------:R-:W4:Y:S04]  /*13d00*/  LDL.LU.64 R20, [R1+0x16b8] ;  /* 0x0016b80001147983 */ /* 0x000f280000300a00 */
[----:B0-----:R-:W4:Y:S04]  /*13d10*/  LDL.LU.64 R16, [R1+0x16b0] ;  /* 0x0016b00001107983 */ /* 0x001f280000300a00 */
[----:B-1----:R-:W4:Y:S04]  /*13d20*/  LDL.LU R15, [R1+0x16a8] ;  /* 0x0016a800010f7983 */ /* 0x002f280000300800 */
[----:B------:R-:W4:Y:S04]  /*13d30*/  LDL.LU.128 R8, [R1+0x1690] ;  /* 0x0016900001087983 */ /* 0x000f280000300c00 */
[----:B------:R-:W4:Y:S04]  /*13d40*/  LDL.LU.128 R4, [R1+0x1680] ;  /* 0x0016800001047983 */ /* 0x000f280000300c00 */
[----:B------:R-:W4:Y:S04]  /*13d50*/  LDL.LU.128 R32, [R1+0x1530] ;  /* 0x0015300001207983 */ /* 0x000f280000300c00 */
[----:B------:R-:W-:Y:S04]  /*13d60*/  STL.128 [R1+0x1670], R128 ;  /* 0x0016708001007387 */ /* 0x000fe80000100c00 */
[----:B------:R0:W-:Y:S04]  /*13d70*/  STL [R1+0x15d0], R73 ;  /* 0x0015d04901007387 */ /* 0x0001e80000100800 */
[----:B------:R1:W-:Y:S04]  /*13d80*/  STL.64 [R1+0x1578], R50 ;  /* 0x0015783201007387 */ /* 0x0003e80000100a00 */
[----:B0-----:R-:W4:Y:S04]  /*13d90*/  LDL.LU R73, [R1+0x15d0] ;  /* 0x0015d00001497983 */ /* 0x001f280000300800 */
[----:B------:R-:W4:Y:S04]  /*13da0*/  LDL.LU.128 R128, [R1+0x1670] ;  /* 0x0016700001807983 */ /* 0x000f280000300c00 */
[----:B------:R0:W-:Y:S04]  /*13db0*/  STL [R1+0x1570], R49 ;  /* 0x0015703101007387 */ /* 0x0001e80000100800 */
[----:B-1----:R-:W4:Y:S04]  /*13dc0*/  LDL.LU.64 R50, [R1+0x1578] ;  /* 0x0015780001327983 */ /* 0x002f280000300a00 */
[----:B0-----:R-:W4:Y:S04]  /*13dd0*/  LDL.LU R49, [R1+0x1570] ;  /* 0x0015700001317983 */ /* 0x001f280000300800 */
[----:B------:R0:W-:Y:S04]  /*13de0*/  STL [R1+0x1614], R107 ;  /* 0x0016146b01007387 */ /* 0x0001e80000100800 */
[----:B------:R1:W-:Y:S04]  /*13df0*/  STL [R1+0x1610], R105 ;  /* 0x0016106901007387 */ /* 0x0003e80000100800 */
[----:B---3--:R-:W-:Y:S04]  /*13e00*/  STL [R1+0x160c], R103 ;  /* 0x00160c6701007387 */ /* 0x008fe80000100800 */
[----:B0-----:R-:W3:Y:S04]  /*13e10*/  LDL.LU R107, [R1+0x1614] ;  /* 0x00161400016b7983 */ /* 0x001ee80000300800 */
[----:B-1----:R-:W3:Y:S04]  /*13e20*/  LDL.LU R105, [R1+0x1610] ;  /* 0x0016100001697983 */ /* 0x002ee80000300800 */
[----:B--2---:R-:W-:Y:S04]  /*13e30*/  STL [R1+0x1608], R101 ;  /* 0x0016086501007387 */ /* 0x004fe80000100800 */
[----:B----4-:R-:W-:Y:S04]  /*13e40*/  STL [R1+0x1604], R99 ;  /* 0x0016046301007387 */ /* 0x010fe80000100800 */
[----:B------:R-:W-:Y:S04]  /*13e50*/  STL [R1+0x1600], R97 ;  /* 0x0016006101007387 */ /* 0x000fe80000100800 */
[----:B------:R0:W-:Y:S04]  /*13e60*/  STL.128 [R1+0x1620], R108 ;  /* 0x0016206c01007387 */ /* 0x0001e80000100c00 */
        /* <DEDUP_REMOVED lines=8> */
[----:B0-----:R-:W2:Y:S04]  /*13ef0*/  LDL.LU.128 R108, [R1+0x1620] ;  /* 0x00162000016c7983 */ /* 0x001ea80000300c00 */
[----:B------:R-:W-:Y:S04]  /*13f00*/  STL [R1+0x15dc], R79 ;  /* 0x0015dc4f01007387 */ /* 0x000fe80000100800 */
[----:B------:R-:W4:Y:S04]  /*13f10*/  LDL.LU R103, [R1+0x160c] ;  /* 0x00160c0001677983 */ /* 0x000f280000300800 */
[----:B------:R-:W4:Y:S04]  /*13f20*/  LDL.LU R101, [R1+0x1608] ;  /* 0x0016080001657983 */ /* 0x000f280000300800 */
[----:B------:R-:W4:Y:S04]  /*13f30*/  LDL.LU R99, [R1+0x1604] ;  /* 0x0016040001637983 */ /* 0x000f280000300800 */
[----:B------:R-:W4:Y:S04]  /*13f40*/  LDL.LU R97, [R1+0x1600] ;  /* 0x0016000001617983 */ /* 0x000f280000300800 */
[----:B-1----:R-:W4:Y:S04]  /*13f50*/  LDL.LU R95, [R1+0x15fc] ;  /* 0x0015fc00015f7983 */ /* 0x002f280000300800 */
[----:B------:R0:W-:Y:S04]  /*13f60*/  STL.128 [R1+0x1640], R116 ;  /* 0x0016407401007387 */ /* 0x0001e80000100c00 */
[----:B------:R1:W-:Y:S04]  /*13f70*/  STL.128 [R1+0x1630], R112 ;  /* 0x0016307001007387 */ /* 0x0003e80000100c00 */
[----:B------:R1:W-:Y:S04]  /*13f80*/  STL [R1+0x15d8], R77 ;  /* 0x0015d84d01007387 */ /* 0x0003e80000100800 */
[----:B------:R1:W-:Y:S04]  /*13f90*/  STL [R1+0x15d4], R75 ;  /* 0x0015d44b01007387 */ /* 0x0003e80000100800 */
[----:B------:R1:W-:Y:S04]  /*13fa0*/  STL.64 [R1+0x15c8], R70 ;  /* 0x0015c84601007387 */ /* 0x0003e80000100a00 */
[----:B------:R1:W-:Y:S04]  /*13fb0*/  STL [R1+0x15c0], R69 ;  /* 0x0015c04501007387 */ /* 0x0003e80000100800 */
[----:B------:R1:W-:Y:S04]  /*13fc0*/  STL.64 [R1+0x15b8], R66 ;  /* 0x0015b84201007387 */ /* 0x0003e80000100a00 */
[----:B------:R1:W-:Y:S04]  /*13fd0*/  STL [R1+0x15b0], R65 ;  /* 0x0015b04101007387 */ /* 0x0003e80000100800 */
[----:B------:R1:W-:Y:S04]  /*13fe0*/  STL.64 [R1+0x15a8], R62 ;  /* 0x0015a83e01007387 */ /* 0x0003e80000100a00 */
[----:B------:R1:W-:Y:S04]  /*13ff0*/  STL [R1+0x15a0], R61 ;  /* 0x0015a03d01007387 */ /* 0x0003e80000100800 */
[----:B------:R-:W-:Y:S04]  /*14000*/  STL [R1+0x434], R56 ;  /* 0x0004343801007387 */ /* 0x000fe80000100800 */
[----:B------:R-:W-:Y:S04]  /*14010*/  STL [R1+0x430], R52 ;  /* 0x0004303401007387 */ /* 0x000fe80000100800 */
[----:B------:R1:W-:Y:S04]  /*14020*/  STL.64 [R1+0x1598], R58 ;  /* 0x0015983a01007387 */ /* 0x0003e80000100a00 */
[----:B------:R1:W-:Y:S01]  /*14030*/  STL [R1+0x1590], R57 ;  /* 0x0015903901007387 */ /* 0x0003e20000100800 */
[----:B------:R-:W-:-:S02]  /*14040*/  IMAD.MOV.U32 R140, RZ, RZ, R120 ;  /* 0x000000ffff8c7224 */ /* 0x000fc400078e0078 */
[----:B------:R-:W-:Y:S01]  /*14050*/  IMAD.MOV.U32 R141, RZ, RZ, R121 ;  /* 0x000000ffff8d7224 */ /* 0x000fe200078e0079 */
[----:B------:R1:W-:Y:S01]  /*14060*/  STL.64 [R1+0x1588], R54 ;  /* 0x0015883601007387 */ /* 0x0003e20000100a00 */
[----:B------:R-:W-:Y:S02]  /*14070*/  IMAD.MOV.U32 R142, RZ, RZ, R122 ;  /* 0x000000ffff8e7224 */ /* 0x000fe400078e007a */
[----:B------:R-:W-:Y:S01]  /*14080*/  IMAD.MOV.U32 R143, RZ, RZ, R123 ;  /* 0x000000ffff8f7224 */ /* 0x000fe200078e007b */
[----:B------:R1:W-:Y:S04]  /*14090*/  STL [R1+0x1580], R53 ;  /* 0x0015803501007387 */ /* 0x0003e80000100800 */
[----:B------:R1:W-:Y:S04]  /*140a0*/  STL.128 [R1+0x1560], R44 ;  /* 0x0015602c01007387 */ /* 0x0003e80000100c00 */
[----:B------:R-:W-:Y:S04]  /*140b0*/  STL [R1+0x438], R38 ;  /* 0x0004382601007387 */ /* 0x000fe80000100800 */
[----:B------:R-:W-:Y:S04]  /*140c0*/  STL [R1+0x43c], R40 ;  /* 0x00043c2801007387 */ /* 0x000fe80000100800 */
[----:B------:R1:W-:Y:S04]  /*140d0*/  STL.128 [R1+0x14b0], R124 ;  /* 0x0014b07c01007387 */ /* 0x0003e80000100c00 */
[----:B------:R-:W4:Y:S04]  /*140e0*/  LDL.LU.128 R120, [R1+0x1650] ;  /* 0x0016500001787983 */ /* 0x000f280000300c00 */
[----:B0-----:R-:W4:Y:S04]  /*140f0*/  LDL.LU.128 R116, [R1+0x1640] ;  /* 0x0016400001747983 */ /* 0x001f280000300c00 */
        /* <DEDUP_REMOVED lines=22> */
[----:B------:R-:W4:Y:S04]  /*14260*/  LDL.128 R124, [R1+0x430] ;  /* 0x00043000017c7983 */ /* 0x000f280000100c00 */
        /* <DEDUP_REMOVED lines=10> */
[----:B------:R1:W-:Y:S04]  /*14310*/  STL.64 [R1+0x13a0], R36 ;  /* 0x0013a02401007387 */ /* 0x0003e80000100a00 */
[----:B------:R1:W-:Y:S04]  /*14320*/  STL.128 [R1+0x1390], R32 ;  /* 0x0013902001007387 */ /* 0x0003e80000100c00 */
[----:B---3--:R-:W3:Y:S04]  /*14330*/  LDL.LU.128 R24, [R1+0x1510] ;  /* 0x0015100001187983 */ /* 0x008ee80000300c00 */
[----:B------:R-:W3:Y:S04]  /*14340*/  LDL.LU.64 R20, [R1+0x1508] ;  /* 0x0015080001147983 */ /* 0x000ee80000300a00 */
[----:B0-----:R-:W3:Y:S04]  /*14350*/  LDL.LU.64 R16, [R1+0x1500] ;  /* 0x0015000001107983 */ /* 0x001ee80000300a00 */
[----:B-1----:R-:W3:Y:S04]  /*14360*/  LDL.LU R15, [R1+0x14f8] ;  /* 0x0014f800010f7983 */ /* 0x002ee80000300800 */
[----:B------:R-:W3:Y:S04]  /*14370*/  LDL.LU.128 R8, [R1+0x14e0] ;  /* 0x0014e00001087983 */ /* 0x000ee80000300c00 */
[----:B------:R-:W3:Y:S04]  /*14380*/  LDL.LU.128 R4, [R1+0x14d0] ;  /* 0x0014d00001047983 */ /* 0x000ee80000300c00 */
[----:B------:R-:W3:Y:S04]  /*14390*/  LDL.LU.64 R36, [R1+0x13a0] ;  /* 0x0013a00001247983 */ /* 0x000ee80000300a00 */
[----:B------:R-:W3:Y:S04]  /*143a0*/  LDL.LU.128 R32, [R1+0x1390] ;  /* 0x0013900001207983 */ /* 0x000ee80000300c00 */
[----:B------:R-:W-:Y:S04]  /*143b0*/  STL.128 [R1+0x14c0], R128 ;  /* 0x0014c08001007387 */ /* 0x000fe80000100c00 */
[----:B------:R0:W-:Y:S04]  /*143c0*/  STL [R1+0x1428], R73 ;  /* 0x0014284901007387 */ /* 0x0001e80000100800 */
[----:B------:R1:W-:Y:S04]  /*143d0*/  STL [R1+0x13ac], R41 ;  /* 0x0013ac2901007387 */ /* 0x0003e80000100800 */
[----:B0-----:R-:W3:Y:S04]  /*143e0*/  LDL.LU R73, [R1+0x1428] ;  /* 0x0014280001497983 */ /* 0x001ee80000300800 */
[----:B------:R-:W3:Y:S04]  /*143f0*/  LDL.LU.128 R128, [R1+0x14c0] ;  /* 0x0014c00001807983 */ /* 0x000ee80000300c00 */
[----:B-1----:R-:W3:Y:S04]  /*14400*/  LDL.LU R41, [R1+0x13ac] ;  /* 0x0013ac0001297983 */ /* 0x002ee80000300800 */
[----:B--2---:R0:W-:Y:S04]  /*14410*/  STL.128 [R1+0x1470], R108 ;  /* 0x0014706c01007387 */ /* 0x0041e80000100c00 */
[----:B------:R1:W-:Y:S04]  /*14420*/  STL [R1+0x146c], R107 ;  /* 0x00146c6b01007387 */ /* 0x0003e80000100800 */
[----:B------:R2:W-:Y:S04]  /*14430*/  STL [R1+0x1468], R105 ;  /* 0x0014686901007387 */ /* 0x0005e80000100800 */
[----:B----4-:R4:W-:Y:S04]  /*14440*/  STL [R1+0x1464], R103 ;  /* 0x0014646701007387 */ /* 0x0109e80000100800 */
[----:B------:R4:W-:Y:S04]  /*14450*/  STL [R1+0x1460], R101 ;  /* 0x0014606501007387 */ /* 0x0009e80000100800 */
[----:B------:R4:W-:Y:S04]  /*14460*/  STL [R1+0x145c], R99 ;  /* 0x00145c6301007387 */ /* 0x0009e80000100800 */
[----:B------:R4:W-:Y:S04]  /*14470*/  STL [R1+0x1458], R97 ;  /* 0x0014586101007387 */ /* 0x0009e80000100800 */
[----:B------:R4:W-:Y:S04]  /*14480*/  STL [R1+0x1454], R95 ;  /* 0x0014545f01007387 */ /* 0x0009e80000100800 */
[----:B------:R4:W-:Y:S04]  /*14490*/  STL.64 [R1+0x13d0], R50 ;  /* 0x0013d03201007387 */ /* 0x0009e80000100a00 */
[----:B------:R4:W-:Y:S04]  /*144a0*/  STL [R1+0x13c8], R49 ;  /* 0x0013c83101007387 */ /* 0x0009e80000100800 */
[----:B------:R4:W-:Y:S04]  /*144b0*/  STL.64 [R1+0x13b0], R42 ;  /* 0x0013b02a01007387 */ /* 0x0009e80000100a00 */
[----:B0-----:R-:W3:Y:S04]  /*144c0*/  LDL.LU.128 R108, [R1+0x1470] ;  /* 0x00147000016c7983 */ /* 0x001ee80000300c00 */
[----:B-1----:R-:W3:Y:S04]  /*144d0*/  LDL.LU R107, [R1+0x146c] ;  /* 0x00146c00016b7983 */ /* 0x002ee80000300800 */
[----:B--2---:R-:W2:Y:S04]  /*144e0*/  LDL.LU R105, [R1+0x1468] ;  /* 0x0014680001697983 */ /* 0x004ea80000300800 */
[----:B----4-:R-:W4:Y:S04]  /*144f0*/  LDL.LU R103, [R1+0x1464] ;  /* 0x0014640001677983 */ /* 0x010f280000300800 */
[----:B------:R-:W4:Y:S04]  /*14500*/  LDL.LU R101, [R1+0x1460] ;  /* 0x0014600001657983 */ /* 0x000f280000300800 */
[----:B------:R-:W4:Y:S04]  /*14510*/  LDL.LU R99, [R1+0x145c] ;  /* 0x00145c0001637983 */ /* 0x000f280000300800 */
[----:B------:R-:W4:Y:S04]  /*14520*/  LDL.LU R97, [R1+0x1458] ;  /* 0x0014580001617983 */ /* 0x000f280000300800 */
[----:B------:R-:W4:Y:S04]  /*14530*/  LDL.LU R95, [R1+0x1454] ;  /* 0x00145400015f7983 */ /* 0x000f280000300800 */
[----:B------:R-:W4:Y:S04]  /*14540*/  LDL.LU.64 R50, [R1+0x13d0] ;  /* 0x0013d00001327983 */ /* 0x000f280000300a00 */
[----:B------:R-:W4:Y:S04]  /*14550*/  LDL.LU R49, [R1+0x13c8] ;  /* 0x0013c80001317983 */ /* 0x000f280000300800 */
[----:B------:R-:W4:Y:S04]  /*14560*/  LDL.LU.64 R42, [R1+0x13b0] ;  /* 0x0013b000012a7983 */ /* 0x000f280000300a00 */
[----:B------:R0:W-:Y:S04]  /*14570*/  STL.128 [R1+0x14a0], R120 ;  /* 0x0014a07801007387 */ /* 0x0001e80000100c00 */
[----:B------:R1:W-:Y:S04]  /*14580*/  STL.128 [R1+0x1490], R116 ;  /* 0x0014907401007387 */ /* 0x0003e80000100c00 */
[----:B------:R-:W-:Y:S04]  /*14590*/  STL.128 [R1+0x1480], R112 ;  /* 0x0014807001007387 */ /* 0x000fe80000100c00 */
        /* <DEDUP_REMOVED lines=21> */
[----:B------:R-:W-:Y:S01]  /*146f0*/  STL [R1+0x13b8], R45 ;  /* 0x0013b82d01007387 */ /* 0x000fe20000100800 */
[----:B------:R-:W-:-:S02]  /*14700*/  IMAD.MOV.U32 R144, RZ, RZ, R124 ;  /* 0x000000ffff907224 */ /* 0x000fc400078e007c */
[----:B------:R-:W-:Y:S01]  /*14710*/  IMAD.MOV.U32 R23, RZ, RZ, R125 ;  /* 0x000000ffff177224 */ /* 0x000fe200078e007d */
[----:B------:R1:W-:Y:S04]  /*14720*/  STL.64 [R1+0x648], R126 ;  /* 0x0006487e01007387 */ /* 0x0003e80000100a00 */
[----:B0-----:R-:W4:Y:S04]  /*14730*/  LDL.LU.128 R120, [R1+0x14a0] ;  /* 0x0014a00001787983 */ /* 0x001f280000300c00 */
[----:B-1----:R-:W4:Y:S04]  /*14740*/  LDL.LU.128 R116, [R1+0x1490] ;  /* 0x0014900001747983 */ /* 0x002f280000300c00 */
[----:B------:R-:W4:Y:S04]  /*14750*/  LDL.LU.128 R124, [R1+0x14b0] ;  /* 0x0014b000017c7983 */ /* 0x000f280000300c00 */
[----:B------:R-:W4:Y:S04]  /*14760*/  LDL.LU.128 R112, [R1+0x1480] ;  /* 0x0014800001707983 */ /* 0x000f280000300c00 */
        /* <DEDUP_REMOVED lines=22> */
[----:B------:R0:W-:Y:S04]  /*148d0*/  STL.128 [R1+0x1380], R28 ;  /* 0x0013801c01007387 */ /* 0x0001e80000100c00 */
[----:B------:R1:W-:Y:S04]  /*148e0*/  STL.64 [R1+0x1350], R12 ;  /* 0x0013500c01007387 */ /* 0x0003e80000100a00 */
[----:B------:R-:W-:Y:S04]  /*148f0*/  STL [R1+0x440], R44 ;  /* 0x0004402c01007387 */ /* 0x000fe80000100800 */
[----:B------:R2:W-:Y:S04]  /*14900*/  STL [R1+0x13a8], R39 ;  /* 0x0013a82701007387 */ /* 0x0005e80000100800 */
[----:B0-----:R-:W4:Y:S04]  /*14910*/  LDL.LU.128 R28, [R1+0x1380] ;  /* 0x00138000011c7983 */ /* 0x001f280000300c00 */
[----:B-1----:R-:W4:Y:S04]  /*14920*/  LDL.LU.64 R12, [R1+0x1350] ;  /* 0x00135000010c7983 */ /* 0x002f280000300a00 */
[----:B---3--:R0:W-:Y:S04]  /*14930*/  STL.128 [R1+0x1370], R24 ;  /* 0x0013701801007387 */ /* 0x0081e80000100c00 */
[----:B------:R1:W-:Y:S04]  /*14940*/  STL.64 [R1+0x1368], R20 ;  /* 0x0013681401007387 */ /* 0x0003e80000100a00 */
[----:B------:R3:W-:Y:S04]  /*14950*/  STL.64 [R1+0x1360], R16 ;  /* 0x0013601001007387 */ /* 0x0007e80000100a00 */
[----:B------:R3:W-:Y:S04]  /*14960*/  STL [R1+0x1358], R15 ;  /* 0x0013580f01007387 */ /* 0x0007e80000100800 */
[----:B------:R3:W-:Y:S04]  /*14970*/  STL.128 [R1+0x1340], R8 ;  /* 0x0013400801007387 */ /* 0x0007e80000100c00 */
[----:B------:R3:W-:Y:S04]  /*14980*/  STL.128 [R1+0x1330], R4 ;  /* 0x0013300401007387 */ /* 0x0007e80000100c00 */
[----:B------:R-:W-:Y:S04]  /*14990*/  STL [R1+0x444], R32 ;  /* 0x0004442001007387 */ /* 0x000fe80000100800 */
[----:B------:R-:W-:Y:S04]  /*149a0*/  STL [R1+0x448], R34 ;  /* 0x0004482201007387 */ /* 0x000fe80000100800 */
[----:B------:R-:W-:Y:S04]  /*149b0*/  STL [R1+0x44c], R36 ;  /* 0x00044c2401007387 */ /* 0x000fe80000100800 */
[----:B--2---:R-:W2:Y:S04]  /*149c0*/  LDL.LU R39, [R1+0x13a8] ;  /* 0x0013a80001277983 */ /* 0x004ea80000300800 */
[----:B0-----:R-:W2:Y:S04]  /*149d0*/  LDL.LU.128 R24, [R1+0x1370] ;  /* 0x0013700001187983 */ /* 0x001ea80000300c00 */
[----:B-1----:R-:W2:Y:S04]  /*149e0*/  LDL.LU.64 R20, [R1+0x1368] ;  /* 0x0013680001147983 */ /* 0x002ea80000300a00 */
[----:B---3--:R-:W3:Y:S04]  /*149f0*/  LDL.LU.64 R16, [R1+0x1360] ;  /* 0x0013600001107983 */ /* 0x008ee80000300a00 */
[----:B------:R-:W3:Y:S04]  /*14a00*/  LDL.LU R15, [R1+0x1358] ;  /* 0x00135800010f7983 */ /* 0x000ee80000300800 */
[----:B------:R-:W3:Y:S04]  /*14a10*/  LDL.LU.128 R8, [R1+0x1340] ;  /* 0x0013400001087983 */ /* 0x000ee80000300c00 */
[----:B------:R-:W3:Y:S04]  /*14a20*/  LDL.LU.128 R4, [R1+0x1330] ;  /* 0x0013300001047983 */ /* 0x000ee80000300c00 */
[----:B------:R-:W3:Y:S04]  /*14a30*/  LDL.LU R22, [R1+0x648] ;  /* 0x0006480001167983 */ /* 0x000ee80000300800 */
[----:B------:R-:W3:Y:S04]  /*14a40*/  LDL.LU R19, [R1+0x64c] ;  /* 0x00064c0001137983 */ /* 0x000ee80000300800 */
[----:B------:R-:W-:Y:S04]  /*14a50*/  STL.128 [R1+0x1300], R160 ;  /* 0x001300a001007387 */ /* 0x000fe80000100c00 */
[----:B------:R-:W-:Y:S04]  /*14a60*/  STL.128 [R1+0x12f0], R156 ;  /* 0x0012f09c01007387 */ /* 0x000fe80000100c00 */
[----:B------:R0:W-:Y:S04]  /*14a70*/  STL.128 [R1+0x12e0], R152 ;  /* 0x0012e09801007387 */ /* 0x0001e80000100c00 */
[----:B------:R1:W-:Y:S04]  /*14a80*/  STL.128 [R1+0x12d0], R148 ;  /* 0x0012d09401007387 */ /* 0x0003e80000100c00 */
[----:B------:R1:W-:Y:S04]  /*14a90*/  STL.128 [R1+0x12c0], R144 ;  /* 0x0012c09001007387 */ /* 0x0003e80000100c00 */
[----:B------:R-:W-:Y:S04]  /*14aa0*/  STL.128 [R1+0x12b0], R140 ;  /* 0x0012b08c01007387 */ /* 0x000fe80000100c00 */
[----:B------:R-:W-:Y:S04]  /*14ab0*/  STL.128 [R1+0x12a0], R136 ;  /* 0x0012a08801007387 */ /* 0x000fe80000100c00 */
[----:B------:R-:W-:Y:S04]  /*14ac0*/  STL.128 [R1+0x1290], R132 ;  /* 0x0012908401007387 */ /* 0x000fe80000100c00 */
[----:B------:R-:W2:Y:S04]  /*14ad0*/  LDL.128 R164, [R1+0x440] ;  /* 0x0004400001a47983 */ /* 0x000ea80000100c00 */
[----:B------:R-:W-:Y:S04]  /*14ae0*/  STL.128 [R1+0x1280], R128 ;  /* 0x0012808001007387 */ /* 0x000fe80000100c00 */
[----:B------:R1:W-:Y:S04]  /*14af0*/  STL [R1+0x11e0], R73 ;  /* 0x0011e04901007387 */ /* 0x0003e80000100800 */
[----:B------:R1:W-:Y:S04]  /*14b00*/  STL [R1+0x1160], R41 ;  /* 0x0011602901007387 */ /* 0x0003e80000100800 */
[----:B0-----:R-:W3:Y:S04]  /*14b10*/  LDL.LU.128 R152, [R1+0x12e0] ;  /* 0x0012e00001987983 */ /* 0x001ee80000300c00 */
[----:B-1----:R-:W3:Y:S04]  /*14b20*/  LDL.LU.128 R148, [R1+0x12d0] ;  /* 0x0012d00001947983 */ /* 0x002ee80000300c00 */
[----:B------:R-:W3:Y:S04]  /*14b30*/  LDL.LU.128 R144, [R1+0x12c0] ;  /* 0x0012c00001907983 */ /* 0x000ee80000300c00 */
[----:B------:R-:W3:Y:S04]  /*14b40*/  LDL.LU R73, [R1+0x11e0] ;  /* 0x0011e00001497983 */ /* 0x000ee80000300800 */
[----:B------:R-:W3:Y:S04]  /*14b50*/  LDL.LU R41, [R1+0x1160] ;  /* 0x0011600001297983 */ /* 0x000ee80000300800 */
[----:B------:R-:W-:Y:S04]  /*14b60*/  STL.128 [R1+0x1230], R108 ;  /* 0x0012306c01007387 */ /* 0x000fe80000100c00 */
[----:B------:R-:W-:Y:S04]  /*14b70*/  STL [R1+0x1224], R107 ;  /* 0x0012246b01007387 */ /* 0x000fe80000100800 */
[----:B------:R-:W-:Y:S04]  /*14b80*/  STL [R1+0x1220], R105 ;  /* 0x0012206901007387 */ /* 0x000fe80000100800 */
[----:B----4-:R-:W-:Y:S04]  /*14b90*/  STL [R1+0x121c], R103 ;  /* 0x00121c6701007387 */ /* 0x010fe80000100800 */
[----:B------:R-:W-:Y:S04]  /*14ba0*/  STL [R1+0x1218], R101 ;  /* 0x0012186501007387 */ /* 0x000fe80000100800 */
[----:B------:R-:W-:Y:S04]  /*14bb0*/  STL [R1+0x1214], R99 ;  /* 0x0012146301007387 */ /* 0x000fe80000100800 */
[----:B------:R-:W-:Y:S04]  /*14bc0*/  STL [R1+0x1210], R97 ;  /* 0x0012106101007387 */ /* 0x000fe80000100800 */
[----:B------:R-:W-:Y:S04]  /*14bd0*/  STL [R1+0x120c], R95 ;  /* 0x00120c5f01007387 */ /* 0x000fe80000100800 */
[----:B------:R-:W-:Y:S04]  /*14be0*/  STL.128 [R1+0x1260], R120 ;  /* 0x0012607801007387 */ /* 0x000fe80000100c00 */
[----:B------:R-:W-:Y:S04]  /*14bf0*/  STL.128 [R1+0x1250], R116 ;  /* 0x0012507401007387 */ /* 0x000fe80000100c00 */
[----:B------:R0:W-:Y:S04]  /*14c00*/  STL.128 [R1+0x1270], R124 ;  /* 0x0012707c01007387 */ /* 0x0001e80000100c00 */
[----:B------:R1:W-:Y:S04]  /*14c10*/  STL.128 [R1+0x1240], R112 ;  /* 0x0012407001007387 */ /* 0x0003e80000100c00 */
        /* <DEDUP_REMOVED lines=25> */
[----:B------:R-:W3:Y:S04]  /*14db0*/  LDL.LU.128 R140, [R1+0x12b0] ;  /* 0x0012b000018c7983 */ /* 0x000ee80000300c00 */
[----:B------:R-:W3:Y:S04]  /*14dc0*/  LDL.LU.128 R136, [R1+0x12a0] ;  /* 0x0012a00001887983 */ /* 0x000ee80000300c00 */
[----:B------:R-:W3:Y:S04]  /*14dd0*/  LDL.LU.128 R132, [R1+0x1290] ;  /* 0x0012900001847983 */ /* 0x000ee80000300c00 */
[----:B------:R-:W3:Y:S04]  /*14de0*/  LDL.LU.128 R128, [R1+0x1280] ;  /* 0x0012800001807983 */ /* 0x000ee80000300c00 */
[----:B0-----:R-:W3:Y:S04]  /*14df0*/  LDL.LU.128 R124, [R1+0x1270] ;  /* 0x00127000017c7983 */ /* 0x001ee80000300c00 */
[----:B------:R-:W3:Y:S04]  /*14e00*/  LDL.LU.128 R120, [R1+0x1260] ;  /* 0x0012600001787983 */ /* 0x000ee80000300c00 */
[----:B------:R-:W3:Y:S04]  /*14e10*/  LDL.LU.128 R116, [R1+0x1250] ;  /* 0x0012500001747983 */ /* 0x000ee80000300c00 */
[----:B-1----:R-:W3:Y:S04]  /*14e20*/  LDL.LU.128 R112, [R1+0x1240] ;  /* 0x0012400001707983 */ /* 0x002ee80000300c00 */
[----:B------:R-:W3:Y:S04]  /*14e30*/  LDL.LU.128 R108, [R1+0x1230] ;  /* 0x00123000016c7983 */ /* 0x000ee80000300c00 */
[----:B------:R-:W3:Y:S04]  /*14e40*/  LDL.LU R107, [R1+0x1224] ;  /* 0x00122400016b7983 */ /* 0x000ee80000300800 */
[----:B------:R-:W3:Y:S04]  /*14e50*/  LDL.LU R105, [R1+0x1220] ;  /* 0x0012200001697983 */ /* 0x000ee80000300800 */
[----:B------:R-:W3:Y:S04]  /*14e60*/  LDL.LU R103, [R1+0x121c] ;  /* 0x00121c0001677983 */ /* 0x000ee80000300800 */
[----:B------:R-:W3:Y:S04]  /*14e70*/  LDL.LU R101, [R1+0x1218] ;  /* 0x0012180001657983 */ /* 0x000ee80000300800 */
[----:B------:R-:W3:Y:S04]  /*14e80*/  LDL.LU R99, [R1+0x1214] ;  /* 0x0012140001637983 */ /* 0x000ee80000300800 */
[----:B------:R-:W3:Y:S04]  /*14e90*/  LDL.LU R97, [R1+0x1210] ;  /* 0x0012100001617983 */ /* 0x000ee80000300800 */
        /* <DEDUP_REMOVED lines=25> */
[----:B------:R-:W4:Y:S01]  /*15030*/  LDL.LU.64 R42, [R1+0x1168] ;  /* 0x00116800012a7983 */ /* 0x000f220000300a00 */
[----:B------:R-:W-:Y:S01]  /*15040*/  ISETP.NE.U32.AND P2, PT, R33, RZ, PT ;  /* 0x000000ff2100720c */ /* 0x000fe20003f45070 */
[----:B------:R-:W-:-:S02]  /*15050*/  IMAD R12, R31, 0xc00, R12 ;  /* 0x00000c001f0c7824 */ /* 0x000fc400078e020c */
[----:B--2---:R-:W-:Y:S02]  /*15060*/  IMAD.MOV.U32 R18, RZ, RZ, R164 ;  /* 0x000000ffff127224 */ /* 0x004fe400078e00a4 */
[----:B------:R-:W-:Y:S02]  /*15070*/  IMAD.MOV.U32 R14, RZ, RZ, R165 ;  /* 0x000000ffff0e7224 */ /* 0x000fe400078e00a5 */
[----:B------:R-:W-:Y:S02]  /*15080*/  IMAD.MOV.U32 R3, RZ, RZ, R166 ;  /* 0x000000ffff037224 */ /* 0x000fe400078e00a6 */
[----:B------:R-:W-:Y:S02]  /*15090*/  IMAD.MOV.U32 R2, RZ, RZ, R167 ;  /* 0x000000ffff027224 */ /* 0x000fe400078e00a7 */
[----:B------:R-:W-:Y:S02]  /*150a0*/  IMAD.MOV.U32 R209, RZ, RZ, R27 ;  /* 0x000000ffffd17224 */ /* 0x000fe400078e001b */
[----:B------:R-:W-:-:S02]  /*150b0*/  IMAD.MOV.U32 R207, RZ, RZ, R26 ;  /* 0x000000ffffcf7224 */ /* 0x000fc400078e001a */
[----:B------:R-:W-:Y:S01]  /*150c0*/  IMAD.MOV.U32 R193, RZ, RZ, R25 ;  /* 0x000000ffffc17224 */ /* 0x000fe200078e0019 */
[----:B---3--:R-:W-:Y:S01]  /*150d0*/  F2FP.BF16.F32.PACK_AB R153, R153, R28 ;  /* 0x0000001c9999723e */ /* 0x008fe200000010ff */
[----:B------:R-:W-:Y:S01]  /*150e0*/  IMAD.MOV.U32 R28, RZ, RZ, R41 ;  /* 0x000000ffff1c7224 */ /* 0x000fe200078e0029 */
[----:B------:R-:W-:Y:S01]  /*150f0*/  F2FP.BF16.F32.PACK_AB R154, R154, R29 ;  /* 0x0000001d9a9a723e */ /* 0x000fe200000010ff */
[----:B------:R-:W-:Y:S01]  /*15100*/  IMAD.MOV.U32 R29, RZ, RZ, R37 ;  /* 0x000000ffff1d7224 */ /* 0x000fe200078e0025 */
[----:B------:R-:W-:Y:S01]  /*15110*/  R2UR UR6, R12 ;  /* 0x000000000c0672ca */ /* 0x000fe200000e0000 */
[----:B------:R-:W-:Y:S01]  /*15120*/  IMAD.MOV.U32 R94, RZ, RZ, R151 ;  /* 0x000000ffff5e7224 */ /* 0x000fe200078e0097 */
[----:B------:R-:W-:Y:S01]  /*15130*/  R2UR UR7, R13 ;  /* 0x000000000d0772ca */ /* 0x000fe200000e0000 */
[----:B------:R-:W-:Y:S01]  /*15140*/  IMAD.MOV.U32 R96, RZ, RZ, R150 ;  /* 0x000000ffff607224 */ /* 0x000fe200078e0096 */
[----:B------:R-:W-:Y:S01]  /*15150*/  F2FP.BF16.F32.PACK_AB R152, R152, R73 ;  /* 0x000000499898723e */ /* 0x000fe200000010ff */
[----:B------:R-:W-:Y:S01]  /*15160*/  IMAD.MOV.U32 R98, RZ, RZ, R149 ;  /* 0x000000ffff627224 */ /* 0x000fe200078e0095 */
[----:B------:R-:W-:Y:S01]  /*15170*/  F2FP.BF16.F32.PACK_AB R155, R30, R155 ;  /* 0x0000009b1e9b723e */ /* 0x000fe200000010ff */
[----:B------:R-:W-:Y:S01]  /*15180*/  IMAD.MOV.U32 R100, RZ, RZ, R148 ;  /* 0x000000ffff647224 */ /* 0x000fe200078e0094 */
[----:B------:R-:W2:Y:S01]  /*15190*/  LDL.LU.128 R156, [R1+0x12f0] ;  /* 0x0012f000019c7983 */ /* 0x000ea20000300c00 */
[----:B------:R-:W-:-:S02]  /*151a0*/  IMAD.MOV.U32 R102, RZ, RZ, R147 ;  /* 0x000000ffff667224 */ /* 0x000fc400078e0093 */
[----:B------:R-:W-:Y:S01]  /*151b0*/  IMAD.MOV.U32 R104, RZ, RZ, R146 ;  /* 0x000000ffff687224 */ /* 0x000fe200078e0092 */
[----:B------:R-:W3:Y:S01]  /*151c0*/  LDL.LU.128 R160, [R1+0x1300] ;  /* 0x0013000001a07983 */ /* 0x000ee20000300c00 */
[----:B------:R-:W-:Y:S02]  /*151d0*/  IMAD.MOV.U32 R106, RZ, RZ, R145 ;  /* 0x000000ffff6a7224 */ /* 0x000fe400078e0091 */
[----:B------:R-:W-:Y:S02]  /*151e0*/  IMAD.MOV.U32 R30, RZ, RZ, R234 ;  /* 0x000000ffff1e7224 */ /* 0x000fe400078e00ea */
[----:B------:R-:W-:Y:S02]  /*151f0*/  IMAD.MOV.U32 R32, RZ, RZ, R231 ;  /* 0x000000ffff207224 */ /* 0x000fe400078e00e7 */
[----:B------:R-:W-:Y:S02]  /*15200*/  IMAD.MOV.U32 R33, RZ, RZ, R229 ;  /* 0x000000ffff217224 */ /* 0x000fe400078e00e5 */
[----:B------:R-:W-:-:S02]  /*15210*/  IMAD.MOV.U32 R34, RZ, RZ, R227 ;  /* 0x000000ffff227224 */ /* 0x000fc400078e00e3 */
[----:B------:R-:W-:Y:S02]  /*15220*/  IMAD.MOV.U32 R36, RZ, RZ, R225 ;  /* 0x000000ffff247224 */ /* 0x000fe400078e00e1 */
        /* <DEDUP_REMOVED lines=19> */
[----:B------:R-:W-:Y:S01]  /*15360*/  IMAD.MOV.U32 R92, RZ, RZ, R184 ;  /* 0x000000ffff5c7224 */ /* 0x000fe200078e00b8 */
[----:B------:R-:W-:Y:S01]  /*15370*/  VOTEU.ANY UP0, P2 ;  /* 0x00000000003f7886 */ /* 0x000fe20001000100 */
[----:B------:R-:W-:Y:S01]  /*15380*/  IMAD.MOV.U32 R31, RZ, RZ, R235 ;  /* 0x000000ffff1f7224 */ /* 0x000fe200078e00eb */
[----:B------:R-:W3:Y:S01]  /*15390*/  LDL.LU.128 R164, [R1+0x1310] ;  /* 0x0013100001a47983 */ /* 0x000ee20000300c00 */
        /* <DEDUP_REMOVED lines=12> */
[----:B------:R-:W-:-:S06]  /*15460*/  IMAD.MOV.U32 R25, RZ, RZ, R193 ;  /* 0x000000ffff197224 */ /* 0x000fcc00078e00c1 */
[----:B----4-:R-:W-:-:S06]  /*15470*/  WARPGROUP.ARRIVE ;  /* 0x00000000000079c5 */ /* 0x010fcc0000000000 */
[----:B------:R-:W-:Y:S01]  /*15480*/  HGMMA.64x256x16.F32.BF16 R24, R152, gdesc[UR4].tnspB, R24, UP0, gsb0 ;  /* 0x43e0000498187df0 */ /* 0x000fe2000b801818 */
[----:B--2---:R-:W-:Y:S02]  /*15490*/  STL.128 [R1+0x1040], R156 ;  /* 0x0010409c01007387 */ /* 0x004fe40000100c00 */
[----:B------:R-:W-:Y:S02]  /*154a0*/  WARPGROUP.DEPBAR.LE gsb0, 0x0 ;  /* 0x00008000000079c5 */ /* 0x000fe40000010000 */
[----:B------:R-:W-:Y:S02]  /*154b0*/  VIADD R154, R12, 0x80 ;  /* 0x000000800c9a7836 */ /* 0x000fe40000000000 */
        /* <DEDUP_REMOVED lines=49> */
[----:B------:R-:W-:Y:S01]  /*157d0*/  IMAD.MOV.U32 R184, RZ, RZ, R100 ;  /* 0x000000ffffb87224 */ /* 0x000fe200078e0064 */
[----:B------:R0:W-:Y:S04]  /*157e0*/  STL.128 [R1+0x1150], R224 ;  /* 0x001150e001007387 */ /* 0x0001e80000100c00 */
        /* <DEDUP_REMOVED lines=10> */
[----:B------:R4:W-:Y:S01]  /*15890*/  STL.128 [R1+0x1030], R152 ;  /* 0x0010309801007387 */ /* 0x0009e20000100c00 */
[----:B------:R-:W-:-:S03]  /*158a0*/  IMAD.MOV.U32 R229, RZ, RZ, R145 ;  /* 0x000000ffffe57224 */ /* 0x000fc600078e0091 */
[----:B0-----:R-:W3:Y:S01]  /*158b0*/  LDL.LU.128 R224, [R1+0x1150] ;  /* 0x0011500001e07983 */ /* 0x001ee20000300c00 */
[----:B------:R-:W-:-:S03]  /*158c0*/  IMAD.MOV.U32 R228, RZ, RZ, R144 ;  /* 0x000000ffffe47224 */ /* 0x000fc600078e0090 */
[----:B-1----:R-:W3:Y:S04]  /*158d0*/  LDL.LU.128 R220, [R1+0x1140] ;  /* 0x0011400001dc7983 */ /* 0x002ee80000300c00 */
[----:B--2---:R-:W2:Y:S01]  /*158e0*/  LDL.LU.128 R216, [R1+0x1130] ;  /* 0x0011300001d87983 */ /* 0x004ea20000300c00 */
[----:B----4-:R-:W-:-:S03]  /*158f0*/  IMAD.MOV.U32 R155, RZ, RZ, R79 ;  /* 0x000000ffff9b7224 */ /* 0x010fc600078e004f */
[----:B------:R-:W4:Y:S01]  /*15900*/  LDL.LU.128 R212, [R1+0x1120] ;  /* 0x0011200001d47983 */ /* 0x000f220000300c00 */
[----:B------:R-:W-:Y:S02]  /*15910*/  IMAD.MOV.U32 R154, RZ, RZ, R78 ;  /* 0x000000ffff9a7224 */ /* 0x000fe400078e004e */
[----:B------:R-:W-:Y:S01]  /*15920*/  IMAD.MOV.U32 R153, RZ, RZ, R77 ;  /* 0x000000ffff997224 */ /* 0x000fe200078e004d */
[----:B------:R-:W2:Y:S01]  /*15930*/  LDL.LU.128 R208, [R1+0x1110] ;  /* 0x0011100001d07983 */ /* 0x000ea20000300c00 */
[----:B------:R-:W-:-:S03]  /*15940*/  IMAD.MOV.U32 R152, RZ, RZ, R76 ;  /* 0x000000ffff987224 */ /* 0x000fc600078e004c */
[----:B------:R-:W4:Y:S04]  /*15950*/  LDL.LU.128 R204, [R1+0x1100] ;  /* 0x0011000001cc7983 */ /* 0x000f280000300c00 */
[----:B------:R-:W2:Y:S04]  /*15960*/  LDL.LU.128 R200, [R1+0x10f0] ;  /* 0x0010f00001c87983 */ /* 0x000ea80000300c00 */
[----:B------:R-:W4:Y:S04]  /*15970*/  LDL.LU.128 R196, [R1+0x10e0] ;  /* 0x0010e00001c47983 */ /* 0x000f280000300c00 */
[----:B------:R-:W2:Y:S04]  /*15980*/  LDL.LU.128 R192, [R1+0x10d0] ;  /* 0x0010d00001c07983 */ /* 0x000ea80000300c00 */
[----:B------:R-:W4:Y:S04]  /*15990*/  LDL.LU.128 R188, [R1+0x10c0] ;  /* 0x0010c00001bc7983 */ /* 0x000f280000300c00 */
[----:B------:R-:W2:Y:S01]  /*159a0*/  LDL.LU.128 R184, [R1+0x10b0] ;  /* 0x0010b00001b87983 */ /* 0x000ea20000300c00 */
[----:B------:R-:W-:-:S02]  /*159b0*/  IMAD.MOV.U32 R145, RZ, RZ, R69 ;  /* 0x000000ffff917224 */ /* 0x000fc400078e0045 */
[----:B------:R-:W-:Y:S01]  /*159c0*/  IMAD.MOV.U32 R144, RZ, RZ, R68 ;  /* 0x000000ffff907224 */ /* 0x000fe200078e0044 */
[----:B------:R0:W-:Y:S01]  /*159d0*/  STL.128 [R1+0x320], R152 ;  /* 0x0003209801007387 */ /* 0x0001e20000100c00 */
[----:B------:R-:W-:Y:S02]  /*159e0*/  IMAD.MOV.U32 R143, RZ, RZ, R67 ;  /* 0x000000ffff8f7224 */ /* 0x000fe400078e0043 */
[----:B------:R-:W-:Y:S02]  /*159f0*/  IMAD.MOV.U32 R142, RZ, RZ, R66 ;  /* 0x000000ffff8e7224 */ /* 0x000fe400078e0042 */
[----:B------:R-:W-:Y:S02]  /*15a00*/  IMAD.MOV.U32 R69, RZ, RZ, R155 ;  /* 0x000000ffff457224 */ /* 0x000fe400078e009b */
[----:B------:R-:W-:Y:S02]  /*15a10*/  IMAD.MOV.U32 R68, RZ, RZ, R154 ;  /* 0x000000ffff447224 */ /* 0x000fe400078e009a */
[----:B------:R-:W-:-:S02]  /*15a20*/  IMAD.MOV.U32 R67, RZ, RZ, R153 ;  /* 0x000000ffff437224 */ /* 0x000fc400078e0099 */
[----:B------:R-:W-:Y:S02]  /*15a30*/  IMAD.MOV.U32 R66, RZ, RZ, R152 ;  /* 0x000000ffff427224 */ /* 0x000fe400078e0098 */
[----:B0-----:R-:W4:Y:S01]  /*15a40*/  LDL.LU.128 R152, [R1+0x1030] ;  /* 0x0010300001987983 */ /* 0x001f220000300c00 */
        /* <DEDUP_REMOVED lines=8> */
[----:B------:R0:W-:Y:S01]  /*15ad0*/  STL.128 [R1+0x330], R156 ;  /* 0x0003309c01007387 */ /* 0x0001e20000100c00 */
        /* <DEDUP_REMOVED lines=8> */
[----:B0-----:R-:W4:Y:S01]  /*15b60*/  LDL.LU.128 R156, [R1+0x1040] ;  /* 0x00104000019c7983 */ /* 0x001f220000300c00 */
[----:B------:R-:W-:-:S03]  /*15b70*/  IMAD.MOV.U32 R18, RZ, RZ, R151 ;  /* 0x000000ffff127224 */ /* 0x000fc600078e0097 */
[----:B------:R0:W-:Y:S01]  /*15b80*/  STL.128 [R1+0x1080], R172 ;  /* 0x001080ac01007387 */ /* 0x0001e20000100c00 */
[----:B------:R-:W-:-:S03]  /*15b90*/  IMAD.MOV.U32 R19, RZ, RZ, R150 ;  /* 0x000000ffff137224 */ /* 0x000fc600078e0096 */
[----:B------:R1:W-:Y:S01]  /*15ba0*/  STL.128 [R1+0x1070], R168 ;  /* 0x001070a801007387 */ /* 0x0003e20000100c00 */
[----:B------:R-:W-:-:S03]  /*15bb0*/  IMAD.MOV.U32 R151, RZ, RZ, R75 ;  /* 0x000000ffff977224 */ /* 0x000fc600078e004b */
[----:B---3--:R3:W-:Y:S01]  /*15bc0*/  STL.128 [R1+0x1060], R164 ;  /* 0x001060a401007387 */ /* 0x0087e20000100c00 */
[----:B------:R-:W-:-:S03]  /*15bd0*/  IMAD.MOV.U32 R150, RZ, RZ, R74 ;  /* 0x000000ffff967224 */ /* 0x000fc600078e004a */
[----:B------:R3:W-:Y:S01]  /*15be0*/  STL.128 [R1+0x1050], R160 ;  /* 0x001050a001007387 */ /* 0x0007e20000100c00 */
[----:B------:R-:W-:Y:S02]  /*15bf0*/  IMAD.MOV.U32 R141, RZ, RZ, R65 ;  /* 0x000000ffff8d7224 */ /* 0x000fe400078e0041 */
[----:B0-----:R-:W-:Y:S02]  /*15c00*/  IMAD.MOV.U32 R175, RZ, RZ, R99 ;  /* 0x000000ffffaf7224 */ /* 0x001fe400078e0063 */
[----:B------:R-:W-:Y:S02]  /*15c10*/  IMAD.MOV.U32 R174, RZ, RZ, R98 ;  /* 0x000000ffffae7224 */ /* 0x000fe400078e0062 */
[----:B------:R-:W-:Y:S02]  /*15c20*/  IMAD.MOV.U32 R173, RZ, RZ, R97 ;  /* 0x000000ffffad7224 */ /* 0x000fe400078e0061 */
[----:B------:R-:W-:Y:S02]  /*15c30*/  IMAD.MOV.U32 R172, RZ, RZ, R96 ;  /* 0x000000ffffac7224 */ /* 0x000fe400078e0060 */
[----:B-1----:R-:W-:-:S02]  /*15c40*/  IMAD.MOV.U32 R171, RZ, RZ, R95 ;  /* 0x000000ffffab7224 */ /* 0x002fc400078e005f */
[----:B------:R-:W-:Y:S02]  /*15c50*/  IMAD.MOV.U32 R170, RZ, RZ, R94 ;  /* 0x000000ffffaa7224 */ /* 0x000fe400078e005e */
[----:B------:R-:W-:Y:S02]  /*15c60*/  IMAD.MOV.U32 R169, RZ, RZ, R93 ;  /* 0x000000ffffa97224 */ /* 0x000fe400078e005d */
[----:B------:R-:W-:Y:S02]  /*15c70*/  IMAD.MOV.U32 R168, RZ, RZ, R92 ;  /* 0x000000ffffa87224 */ /* 0x000fe400078e005c */
[----:B---3--:R-:W-:Y:S02]  /*15c80*/  IMAD.MOV.U32 R167, RZ, RZ, R91 ;  /* 0x000000ffffa77224 */ /* 0x008fe400078e005b */
        /* <DEDUP_REMOVED lines=159> */
[----:B------:R4:W-:Y:S01]  /*16680*/  STL.128 [R1+0x260], R104 ;  /* 0x0002606801007387 */ /* 0x0009e20000100c00 */
[----:B------:R-:W-:Y:S02]  /*16690*/  IMAD.MOV.U32 R53, RZ, RZ, R43 ;  /* 0x000000ffff357224 */ /* 0x000fe400078e002b */
[----:B------:R-:W-:Y:S01]  /*166a0*/  IMAD.MOV.U32 R52, RZ, RZ, R42 ;  /* 0x000000ffff347224 */ /* 0x000fe200078e002a */
[----:B------:R0:W-:Y:S01]  /*166b0*/  STL.128 [R1+0x270], R108 ;  /* 0x0002706c01007387 */ /* 0x0001e20000100c00 */
[----:B------:R-:W-:Y:S02]  /*166c0*/  IMAD.MOV.U32 R51, RZ, RZ, R41 ;  /* 0x000000ffff337224 */ /* 0x000fe400078e0029 */
[----:B------:R-:W-:Y:S01]  /*166d0*/  IMAD.MOV.U32 R50, RZ, RZ, R40 ;  /* 0x000000ffff327224 */ /* 0x000fe200078e0028 */
[----:B------:R1:W-:Y:S01]  /*166e0*/  STL.128 [R1+0x280], R112 ;  /* 0x0002807001007387 */ /* 0x0003e20000100c00 */
        /* <DEDUP_REMOVED lines=28> */
[----:B------:R-:W-:Y:S02]  /*168b0*/  IMAD.MOV.U32 R30, RZ, RZ, R6 ;  /* 0x000000ffff1e7224 */ /* 0x000fe400078e0006 */
[----:B------:R-:W-:Y:S02]  /*168c0*/  IMAD.MOV.U32 R29, RZ, RZ, R4 ;  /* 0x000000ffff1d7224 */ /* 0x000fe400078e0004 */
[----:B------:R-:W-:Y:S02]  /*168d0*/  IMAD.MOV.U32 R28, RZ, RZ, R0 ;  /* 0x000000ffff1c7224 */ /* 0x000fe400078e0000 */
[----:B--2---:R-:W-:Y:S02]  /*168e0*/  IMAD.MOV.U32 R100, RZ, RZ, R184 ;  /* 0x000000ffff647224 */ /* 0x004fe400078e00b8 */
[----:B------:R-:W-:Y:S02]  /*168f0*/  IMAD.MOV.U32 R101, RZ, RZ, R185 ;  /* 0x000000ffff657224 */ /* 0x000fe400078e00b9 */
[----:B------:R-:W-:-:S02]  /*16900*/  IMAD.MOV.U32 R102, RZ, RZ, R186 ;  /* 0x000000ffff667224 */ /* 0x000fc400078e00ba */
[----:B------:R-:W-:Y:S02]  /*16910*/  IMAD.MOV.U32 R103, RZ, RZ, R187 ;  /* 0x000000ffff677224 */ /* 0x000fe400078e00bb */
[----:B----4-:R-:W-:Y:S02]  /*16920*/  IMAD.MOV.U32 R104, RZ, RZ, R188 ;  /* 0x000000ffff687224 */ /* 0x010fe400078e00bc */
[----:B------:R-:W-:Y:S02]  /*16930*/  IMAD.MOV.U32 R105, RZ, RZ, R189 ;  /* 0x000000ffff697224 */ /* 0x000fe400078e00bd */
[----:B------:R-:W-:Y:S02]  /*16940*/  IMAD.MOV.U32 R106, RZ, RZ, R190 ;  /* 0x000000ffff6a7224 */ /* 0x000fe400078e00be */
[----:B------:R-:W-:Y:S02]  /*16950*/  IMAD.MOV.U32 R107, RZ, RZ, R191 ;  /* 0x000000ffff6b7224 */ /* 0x000fe400078e00bf */
[----:B0-----:R-:W-:-:S02]  /*16960*/  IMAD.MOV.U32 R108, RZ, RZ, R234 ;  /* 0x000000ffff6c7224 */ /* 0x001fc400078e00ea */
[----:B------:R-:W-:Y:S02]  /*16970*/  IMAD.MOV.U32 R109, RZ, RZ, R193 ;  /* 0x000000ffff6d7224 */ /* 0x000fe400078e00c1 */
[----:B------:R-:W-:Y:S02]  /*16980*/  IMAD.MOV.U32 R110, RZ, RZ, R194 ;  /* 0x000000ffff6e7224 */ /* 0x000fe400078e00c2 */
[----:B------:R-:W-:Y:S02]  /*16990*/  IMAD.MOV.U32 R111, RZ, RZ, R195 ;  /* 0x000000ffff6f7224 */ /* 0x000fe400078e00c3 */
[----:B-1----:R-:W-:Y:S02]  /*169a0*/  IMAD.MOV.U32 R112, RZ, RZ, R196 ;  /* 0x000000ffff707224 */ /* 0x002fe400078e00c4 */
[----:B------:R-:W-:Y:S02]  /*169b0*/  IMAD.MOV.U32 R113, RZ, RZ, R197 ;  /* 0x000000ffff717224 */ /* 0x000fe400078e00c5 */
[----:B------:R-:W-:-:S02]  /*169c0*/  IMAD.MOV.U32 R114, RZ, RZ, R198 ;  /* 0x000000ffff727224 */ /* 0x000fc400078e00c6 */
[----:B------:R-:W-:Y:S02]  /*169d0*/  IMAD.MOV.U32 R115, RZ, RZ, R199 ;  /* 0x000000ffff737224 */ /* 0x000fe400078e00c7 */
[----:B---3--:R-:W-:Y:S02]  /*169e0*/  IMAD.MOV.U32 R116, RZ, RZ, R200 ;  /* 0x000000ffff747224 */ /* 0x008fe400078e00c8 */
        /* <DEDUP_REMOVED lines=39> */
[----:B------:R-:W-:-:S06]  /*16c60*/  WARPGROUP.ARRIVE ;  /* 0x00000000000079c5 */ /* 0x000fcc0000000000 */
[----:B------:R-:W-:Y:S01]  /*16c70*/  HGMMA.64x256x16.F32.BF16 R24, R152, gdesc[UR4].tnspB, R24, gsb0 ;  /* 0x43e0000498187df0 */ /* 0x000fe20008001818 */
[----:B------:R-:W-:Y:S01]  /*16c80*/  IMAD.MOV.U32 R183, RZ, RZ, 0x1 ;  /* 0x00000001ffb77424 */ /* 0x000fe200078e00ff */
[----:B------:R0:W-:Y:S04]  /*16c90*/  STL.128 [R1+0x340], R160 ;  /* 0x000340a001007387 */ /* 0x0001e80000100c00 */
[----:B------:R1:W-:Y:S04]  /*16ca0*/  STL.128 [R1+0x10a0], R180 ;  /* 0x0010a0b401007387 */ /* 0x0003e80000100c00 */
[----:B------:R2:W-:Y:S04]  /*16cb0*/  STL.128 [R1+0x350], R164 ;  /* 0x000350a401007387 */ /* 0x0005e80000100c00 */
[----:B------:R3:W-:Y:S04]  /*16cc0*/  STL.128 [R1+0x360], R168 ;  /* 0x000360a801007387 */ /* 0x0007e80000100c00 */
[----:B0-----:R-:W4:Y:S04]  /*16cd0*/  LDL.LU.128 R160, [R1+0x1050] ;  /* 0x0010500001a07983 */ /* 0x001f280000300c00 */
[----:B-1----:R-:W4:Y:S04]  /*16ce0*/  LDL.LU.128 R180, [R1+0x10a0] ;  /* 0x0010a00001b47983 */ /* 0x002f280000300c00 */
[----:B--2---:R-:W2:Y:S04]  /*16cf0*/  LDL.LU.128 R164, [R1+0x1060] ;  /* 0x0010600001a47983 */ /* 0x004ea80000300c00 */
[----:B---3--:R-:W3:Y:S04]  /*16d00*/  LDL.LU.128 R168, [R1+0x1070] ;  /* 0x0010700001a87983 */ /* 0x008ee80000300c00 */
[----:B------:R0:W-:Y:S04]  /*16d10*/  STL.128 [R1+0x1090], R176 ;  /* 0x001090b001007387 */ /* 0x0001e80000100c00 */
[----:B------:R1:W-:Y:S04]  /*16d20*/  STL.128 [R1+0x370], R172 ;  /* 0x000370ac01007387 */ /* 0x0003e80000100c00 */
[----:B0-----:R-:W2:Y:S04]  /*16d30*/  LDL.LU.128 R176, [R1+0x1090] ;  /* 0x0010900001b07983 */ /* 0x001ea80000300c00 */
[----:B-1----:R-:W2:Y:S04]  /*16d40*/  LDL.LU.128 R172, [R1+0x1080] ;  /* 0x0010800001ac7983 */ /* 0x002ea80000300c00 */
[----:B------:R0:W-:Y:S04]  /*16d50*/  STL [R1+0x1020], R192 ;  /* 0x001020c001007387 */ /* 0x0001e80000100800 */
[----:B------:R1:W-:Y:S01]  /*16d60*/  STL.128 [R1+0xfb0], R156 ;  /* 0x000fb09c01007387 */ /* 0x0003e20000100c00 */
[----:B0-----:R-:W-:-:S05]  /*16d70*/  IMAD.MOV.U32 R192, RZ, RZ, R234 ;  /* 0x000000ffffc07224 */ /* 0x001fca00078e00ea */
[----:B------:R0:W-:Y:S04]  /*16d80*/  STL.128 [R1+0x3a0], R192 ;  /* 0x0003a0c001007387 */ /* 0x0001e80000100c00 */
[----:B-1----:R-:W2:Y:S04]  /*16d90*/  LDL.LU.128 R156, [R1+0xfb0] ;  /* 0x000fb000019c7983 */ /* 0x002ea80000300c00 */
[----:B0-----:R-:W2:Y:S01]  /*16da0*/  LDL.LU R192, [R1+0x1020] ;  /* 0x0010200001c07983 */ /* 0x001ea20000300800 */
[----:B------:R-:W-:-:S03]  /*16db0*/  WARPGROUP.DEPBAR.LE gsb0, 0x0 ;  /* 0x00008000000079c5 */ /* 0x000fc60000010000 */
        /* <DEDUP_REMOVED lines=9> */
[----:B0-----:R-:W2:Y:S04]  /*16e50*/  LDL.LU.128 R140, [R1+0xf80] ;  /* 0x000f8000018c7983 */ /* 0x001ea80000300c00 */
[----:B-1----:R-:W2:Y:S04]  /*16e60*/  LDL.LU.128 R136, [R1+0xf70] ;  /* 0x000f700001887983 */ /* 0x002ea80000300c00 */
[----:B------:R-:W2:Y:S04]  /*16e70*/  LDL.LU.128 R132, [R1+0xf60] ;  /* 0x000f600001847983 */ /* 0x000ea80000300c00 */
[----:B------:R-:W2:Y:S04]  /*16e80*/  LDL.LU.128 R128, [R1+0xf50] ;  /* 0x000f500001807983 */ /* 0x000ea80000300c00 */
[----:B------:R-:W2:Y:S04]  /*16e90*/  LDL.LU.128 R124, [R1+0xf40] ;  /* 0x000f4000017c7983 */ /* 0x000ea80000300c00 */
[----:B------:R-:W2:Y:S04]  /*16ea0*/  LDL.LU.128 R120, [R1+0xf30] ;  /* 0x000f300001787983 */ /* 0x000ea80000300c00 */
[----:B------:R-:W2:Y:S04]  /*16eb0*/  LDL.LU.128 R116, [R1+0xf20] ;  /* 0x000f200001747983 */ /* 0x000ea80000300c00 */
[----:B------:R-:W2:Y:S04]  /*16ec0*/  LDL.LU.128 R112, [R1+0xf10] ;  /* 0x000f100001707983 */ /* 0x000ea80000300c00 */
[----:B------:R-:W2:Y:S04]  /*16ed0*/  LDL.LU.128 R108, [R1+0xf00] ;  /* 0x000f0000016c7983 */ /* 0x000ea80000300c00 */
[----:B------:R0:W-:Y:S04]  /*16ee0*/  STL.128 [R1+0xf90], R144 ;  /* 0x000f909001007387 */ /* 0x0001e80000100c00 */
[----:B0-----:R-:W2:Y:S04]  /*16ef0*/  LDL.LU.128 R144, [R1+0xf90] ;  /* 0x000f900001907983 */ /* 0x001ea80000300c00 */
[----:B----4-:R0:W-:Y:S04]  /*16f00*/  STL.128 [R1+0x1010], R180 ;  /* 0x001010b401007387 */ /* 0x0101e80000100c00 */
[----:B---3--:R1:W-:Y:S04]  /*16f10*/  STL.128 [R1+0xfe0], R168 ;  /* 0x000fe0a801007387 */ /* 0x0083e80000100c00 */
[----:B--2---:R2:W-:Y:S04]  /*16f20*/  STL.128 [R1+0xfd0], R164 ;  /* 0x000fd0a401007387 */ /* 0x0045e80000100c00 */
[----:B------:R3:W-:Y:S04]  /*16f30*/  STL.128 [R1+0xfc0], R160 ;  /* 0x000fc0a001007387 */ /* 0x0007e80000100c00 */
[----:B0-----:R-:W4:Y:S04]  /*16f40*/  LDL.LU.128 R180, [R1+0x1010] ;  /* 0x0010100001b47983 */ /* 0x001f280000300c00 */
[----:B-1----:R-:W4:Y:S04]  /*16f50*/  LDL.LU.128 R168, [R1+0xfe0] ;  /* 0x000fe00001a87983 */ /* 0x002f280000300c00 */
[----:B--2---:R-:W2:Y:S04]  /*16f60*/  LDL.LU.128 R164, [R1+0xfd0] ;  /* 0x000fd00001a47983 */ /* 0x004ea80000300c00 */
[----:B---3--:R-:W3:Y:S04]  /*16f70*/  LDL.LU.128 R160, [R1+0xfc0] ;  /* 0x000fc00001a07983 */ /* 0x008ee80000300c00 */
[----:B------:R0:W-:Y:S04]  /*16f80*/  STL.128 [R1+0xfa0], R148 ;  /* 0x000fa09401007387 */ /* 0x0001e80000100c00 */
[----:B------:R1:W-:Y:S04]  /*16f90*/  STL.128 [R1+0x1000], R176 ;  /* 0x001000b001007387 */ /* 0x0003e80000100c00 */
[----:B------:R1:W-:Y:S04]  /*16fa0*/  STL.128 [R1+0xff0], R172 ;  /* 0x000ff0ac01007387 */ /* 0x0003e80000100c00 */
[----:B0-----:R-:W3:Y:S04]  /*16fb0*/  LDL.LU.128 R148, [R1+0xfa0] ;  /* 0x000fa00001947983 */ /* 0x001ee80000300c00 */
[----:B-1----:R-:W3:Y:S04]  /*16fc0*/  LDL.LU.128 R176, [R1+0x1000] ;  /* 0x0010000001b07983 */ /* 0x002ee80000300c00 */
[----:B------:R-:W3:Y:S01]  /*16fd0*/  LDL.LU.128 R172, [R1+0xff0] ;  /* 0x000ff00001ac7983 */ /* 0x000ee20000300c00 */
[----:B------:R-:W-:-:S02]  /*16fe0*/  F2FP.BF16.F32.PACK_AB R152, R20, R21 ;  /* 0x000000151498723e */ /* 0x000fc400000010ff */
[----:B------:R-:W-:Y:S01]  /*16ff0*/  F2FP.BF16.F32.PACK_AB R153, R15, R17 ;  /* 0x000000110f99723e */ /* 0x000fe200000010ff */
[----:B------:R0:W-:Y:S01]  /*17000*/  STL.128 [R1+0x380], R184 ;  /* 0x000380b801007387 */ /* 0x0001e20000100c00 */
[----:B------:R-:W-:Y:S02]  /*17010*/  F2FP.BF16.F32.PACK_AB R154, R156, R157 ;  /* 0x0000009d9c9a723e */ /* 0x000fe400000010ff */
[----:B------:R-:W-:Y:S01]  /*17020*/  F2FP.BF16.F32.PACK_AB R155, R11, R16 ;  /* 0x000000100b9b723e */ /* 0x000fe200000010ff */
[----:B------:R1:W-:Y:S04]  /*17030*/  STL.128 [R1+0x390], R188 ;  /* 0x000390bc01007387 */ /* 0x0003e80000100c00 */
[----:B------:R-:W-:Y:S04]  /*17040*/  STL.128 [R1+0x3b0], R196 ;  /* 0x0003b0c401007387 */ /* 0x000fe80000100c00 */
[----:B------:R-:W-:Y:S04]  /*17050*/  STL.128 [R1+0x3c0], R200 ;  /* 0x0003c0c801007387 */ /* 0x000fe80000100c00 */
[----:B------:R-:W-:Y:S01]  /*17060*/  STL.128 [R1+0x3d0], R204 ;  /* 0x0003d0cc01007387 */ /* 0x000fe20000100c00 */
[----:B0-----:R-:W-:-:S02]  /*17070*/  IMAD.MOV.U32 R187, RZ, RZ, R103 ;  /* 0x000000ffffbb7224 */ /* 0x001fc400078e0067 */
[----:B------:R-:W-:Y:S01]  /*17080*/  IMAD.MOV.U32 R186, RZ, RZ, R102 ;  /* 0x000000ffffba7224 */ /* 0x000fe200078e0066 */
[----:B------:R-:W-:Y:S01]  /*17090*/  STL.128 [R1+0x3e0], R208 ;  /* 0x0003e0d001007387 */ /* 0x000fe20000100c00 */
[----:B-1----:R-:W-:Y:S02]  /*170a0*/  IMAD.MOV.U32 R191, RZ, RZ, R107 ;  /* 0x000000ffffbf7224 */ /* 0x002fe400078e006b */
[----:B------:R-:W-:Y:S01]  /*170b0*/  IMAD.MOV.U32 R190, RZ, RZ, R106 ;  /* 0x000000ffffbe7224 */ /* 0x000fe200078e006a */
[----:B------:R-:W-:Y:S01]  /*170c0*/  STL.128 [R1+0x3f0], R212 ;  /* 0x0003f0d401007387 */ /* 0x000fe20000100c00 */
[----:B------:R-:W-:Y:S02]  /*170d0*/  IMAD.MOV.U32 R189, RZ, RZ, R105 ;  /* 0x000000ffffbd7224 */ /* 0x000fe400078e0069 */
[----:B------:R-:W-:Y:S01]  /*170e0*/  IMAD.MOV.U32 R188, RZ, RZ, R104 ;  /* 0x000000ffffbc7224 */ /* 0x000fe200078e0068 */
[----:B------:R-:W-:Y:S01]  /*170f0*/  STL.128 [R1+0x400], R216 ;  /* 0x000400d801007387 */ /* 0x000fe20000100c00 */
[----:B------:R-:W-:-:S02]  /*17100*/  IMAD.MOV.U32 R185, RZ, RZ, R101 ;  /* 0x000000ffffb97224 */ /* 0x000fc400078e0065 */
[----:B------:R-:W-:Y:S01]  /*17110*/  IMAD.MOV.U32 R184, RZ, RZ, R100 ;  /* 0x000000ffffb87224 */ /* 0x000fe200078e0064 */
[----:B------:R-:W-:Y:S04]  /*17120*/  STL.128 [R1+0x410], R220 ;  /* 0x000410dc01007387 */ /* 0x000fe80000100c00 */
[----:B------:R-:W-:Y:S01]  /*17130*/  STL.128 [R1+0x420], R224 ;  /* 0x000420e001007387 */ /* 0x000fe20000100c00 */
[----:B------:R-:W-:-:S03]  /*17140*/  IMAD.MOV.U32 R234, RZ, RZ, R19 ;  /* 0x000000ffffea7224 */ /* 0x000fc600078e0013 */
[----:B------:R0:W-:Y:S04]  /*17150*/  STL.128 [R1+0xe60], R188 ;  /* 0x000e60bc01007387 */ /* 0x0001e80000100c00 */
[----:B------:R1:W-:Y:S04]  /*17160*/  STL.128 [R1+0xe50], R184 ;  /* 0x000e50b801007387 */ /* 0x0003e80000100c00 */
[----:B------:R1:W-:Y:S04]  /*17170*/  STL.128 [R1+0xdd0], R152 ;  /* 0x000dd09801007387 */ /* 0x0003e80000100c00 */
[----:B------:R1:W-:Y:S04]  /*17180*/  STL.64 [R1+0x1028], R232 ;  /* 0x001028e801007387 */ /* 0x0003e80000100a00 */
[----:B0-----:R-:W3:Y:S04]  /*17190*/  LDL.LU.128 R188, [R1+0xe60] ;  /* 0x000e600001bc7983 */ /* 0x001ee80000300c00 */
[----:B-1----:R-:W3:Y:S01]  /*171a0*/  LDL.LU.128 R184, [R1+0xe50] ;  /* 0x000e500001b87983 */ /* 0x002ee20000300c00 */
[----:B------:R-:W-:-:S02]  /*171b0*/  IMAD.MOV.U32 R155, RZ, RZ, R79 ;  /* 0x000000ffff9b7224 */ /* 0x000fc400078e004f */
[----:B------:R-:W-:Y:S02]  /*171c0*/  IMAD.MOV.U32 R154, RZ, RZ, R78 ;  /* 0x000000ffff9a7224 */ /* 0x000fe400078e004e */
[----:B------:R-:W-:Y:S02]  /*171d0*/  IMAD.MOV.U32 R153, RZ, RZ, R77 ;  /* 0x000000ffff997224 */ /* 0x000fe400078e004d */
[----:B------:R-:W-:Y:S01]  /*171e0*/  IMAD.MOV.U32 R152, RZ, RZ, R76 ;  /* 0x000000ffff987224 */ /* 0x000fe200078e004c */
[----:B------:R-:W-:Y:S01]  /*171f0*/  STL.128 [R1+0x430], R228 ;  /* 0x000430e401007387 */ /* 0x000fe20000100c00 */
[----:B------:R-:W-:Y:S02]  /*17200*/  IMAD.MOV.U32 R232, RZ, RZ, R23 ;  /* 0x000000ffffe87224 */ /* 0x000fe400078e0017 */
[----:B------:R-:W-:Y:S01]  /*17210*/  IMAD.MOV.U32 R233, RZ, RZ, R22 ;  /* 0x000000ffffe97224 */ /* 0x000fe200078e0016 */
[----:B------:R-:W-:Y:S01]  /*17220*/  STL.128 [R1+0x320], R152 ;  /* 0x0003209801007387 */ /* 0x000fe20000100c00 */
        /* <DEDUP_REMOVED lines=34> */
[----:B------:R-:W-:Y:S01]  /*17450*/  IMAD.MOV.U32 R193, RZ, RZ, R109 ;  /* 0x000000ffffc17224 */ /* 0x000fe200078e006d */
        /* <DEDUP_REMOVED lines=8> */
[----:B------:R1:W-:Y:S01]  /*174e0*/  STL.128 [R1+0xe70], R192 ;  /* 0x000e70c001007387 */ /* 0x0003e20000100c00 */
[----:B------:R-:W-:-:S03]  /*174f0*/  IMAD.MOV.U32 R19, RZ, RZ, R147 ;  /* 0x000000ffff137224 */ /* 0x000fc600078e0093 */
[----:B0-----:R-:W3:Y:S01]  /*17500*/  LDL.LU.128 R224, [R1+0xef0] ;  /* 0x000ef00001e07983 */ /* 0x001ee20000300c00 */
[----:B------:R-:W-:-:S03]  /*17510*/  IMAD.MOV.U32 R22, RZ, RZ, R146 ;  /* 0x000000ffff167224 */ /* 0x000fc600078e0092 */
[----:B-1----:R-:W3:Y:S01]  /*17520*/  LDL.LU.128 R220, [R1+0xee0] ;  /* 0x000ee00001dc7983 */ /* 0x002ee20000300c00 */
[----:B------:R-:W-:-:S03]  /*17530*/  IMAD.MOV.U32 R23, RZ, RZ, R145 ;  /* 0x000000ffff177224 */ /* 0x000fc600078e0091 */
[----:B------:R-:W3:Y:S01]  /*17540*/  LDL.LU.128 R216, [R1+0xed0] ;  /* 0x000ed00001d87983 */ /* 0x000ee20000300c00 */
[----:B------:R-:W-:-:S03]  /*17550*/  IMAD.MOV.U32 R228, RZ, RZ, R144 ;  /* 0x000000ffffe47224 */ /* 0x000fc600078e0090 */
[----:B------:R-:W3:Y:S04]  /*17560*/  LDL.LU.128 R212, [R1+0xec0] ;  /* 0x000ec00001d47983 */ /* 0x000ee80000300c00 */
[----:B------:R-:W3:Y:S04]  /*17570*/  LDL.LU.128 R208, [R1+0xeb0] ;  /* 0x000eb00001d07983 */ /* 0x000ee80000300c00 */
[----:B------:R-:W3:Y:S04]  /*17580*/  LDL.LU.128 R204, [R1+0xea0] ;  /* 0x000ea00001cc7983 */ /* 0x000ee80000300c00 */
[----:B------:R-:W3:Y:S04]  /*17590*/  LDL.LU.128 R200, [R1+0xe90] ;  /* 0x000e900001c87983 */ /* 0x000ee80000300c00 */
[----:B------:R-:W3:Y:S04]  /*175a0*/  LDL.LU.128 R196, [R1+0xe80] ;  /* 0x000e800001c47983 */ /* 0x000ee80000300c00 */
[----:B------:R-:W3:Y:S01]  /*175b0*/  LDL.LU.128 R192, [R1+0xe70] ;  /* 0x000e700001c07983 */ /* 0x000ee20000300c00 */
        /* <DEDUP_REMOVED lines=8> */
[----:B------:R-:W3:Y:S01]  /*17640*/  LDL.LU.128 R152, [R1+0xdd0] ;  /* 0x000dd00001987983 */ /* 0x000ee20000300c00 */
[----:B------:R-:W-:-:S03]  /*17650*/  IMAD.MOV.U32 R235, RZ, RZ, R18 ;  /* 0x000000ffffeb7224 */ /* 0x000fc600078e0012 */
[----:B----4-:R0:W-:Y:S01]  /*17660*/  STL.128 [R1+0xe40], R180 ;  /* 0x000e40b401007387 */ /* 0x0101e20000100c00 */
[----:B------:R-:W-:Y:S02]  /*17670*/  IMAD.MOV.U32 R157, RZ, RZ, R81 ;  /* 0x000000ffff9d7224 */ /* 0x000fe400078e0051 */
[----:B------:R-:W-:Y:S01]  /*17680*/  IMAD.MOV.U32 R156, RZ, RZ, R80 ;  /* 0x000000ffff9c7224 */ /* 0x000fe200078e0050 */
[----:B------:R-:W-:Y:S04]  /*17690*/  STL.128 [R1+0x440], R232 ;  /* 0x000440e801007387 */ /* 0x000fe80000100c00 */
[----:B------:R1:W-:Y:S04]  /*176a0*/  STL.128 [R1+0xe10], R168 ;  /* 0x000e10a801007387 */ /* 0x0003e80000100c00 */
[----:B--2---:R2:W-:Y:S04]  /*176b0*/  STL.128 [R1+0xe00], R164 ;  /* 0x000e00a401007387 */ /* 0x0045e80000100c00 */
[----:B---3--:R3:W-:Y:S04]  /*176c0*/  STL.128 [R1+0xdf0], R160 ;  /* 0x000df0a001007387 */ /* 0x0087e80000100c00 */
[----:B------:R4:W-:Y:S04]  /*176d0*/  STL.64 [R1+0xde0], R158 ;  /* 0x000de09e01007387 */ /* 0x0009e80000100a00 */
[----:B0-----:R-:W4:Y:S01]  /*176e0*/  LDL.LU.128 R180, [R1+0xe40] ;  /* 0x000e400001b47983 */ /* 0x001f220000300c00 */
[----:B-1----:R-:W-:-:S02]  /*176f0*/  IMAD.MOV.U32 R171, RZ, RZ, R95 ;  /* 0x000000ffffab7224 */ /* 0x002fc400078e005f */
[----:B------:R-:W-:Y:S01]  /*17700*/  IMAD.MOV.U32 R170, RZ, RZ, R94 ;  /* 0x000000ffffaa7224 */ /* 0x000fe200078e005e */
[----:B------:R-:W4:Y:S01]  /*17710*/  LDL.LU.64 R232, [R1+0x1028] ;  /* 0x0010280001e87983 */ /* 0x000f220000300a00 */
[----:B------:R-:W-:Y:S02]  /*17720*/  IMAD.MOV.U32 R169, RZ, RZ, R93 ;  /* 0x000000ffffa97224 */ /* 0x000fe400078e005d */
[----:B------:R-:W-:Y:S02]  /*17730*/  IMAD.MOV.U32 R168, RZ, RZ, R92 ;  /* 0x000000ffffa87224 */ /* 0x000fe400078e005c */
[----:B--2---:R-:W-:Y:S02]  /*17740*/  IMAD.MOV.U32 R167, RZ, RZ, R91 ;  /* 0x000000ffffa77224 */ /* 0x004fe400078e005b */
[----:B------:R-:W-:Y:S02]  /*17750*/  IMAD.MOV.U32 R166, RZ, RZ, R90 ;  /* 0x000000ffffa67224 */ /* 0x000fe400078e005a */
[----:B------:R-:W-:-:S02]  /*17760*/  IMAD.MOV.U32 R165, RZ, RZ, R89 ;  /* 0x000000ffffa57224 */ /* 0x000fc400078e0059 */
[----:B------:R-:W-:Y:S02]  /*17770*/  IMAD.MOV.U32 R164, RZ, RZ, R88 ;  /* 0x000000ffffa47224 */ /* 0x000fe400078e0058 */
[----:B---3--:R-:W-:Y:S02]  /*17780*/  IMAD.MOV.U32 R163, RZ, RZ, R87 ;  /* 0x000000ffffa37224 */ /* 0x008fe400078e0057 */
[----:B------:R-:W-:Y:S02]  /*17790*/  IMAD.MOV.U32 R162, RZ, RZ, R86 ;  /* 0x000000ffffa27224 */ /* 0x000fe400078e0056 */
[----:B------:R-:W-:Y:S02]  /*177a0*/  IMAD.MOV.U32 R161, RZ, RZ, R85 ;  /* 0x000000ffffa17224 */ /* 0x000fe400078e0055 */
[----:B------:R-:W-:Y:S02]  /*177b0*/  IMAD.MOV.U32 R160, RZ, RZ, R84 ;  /* 0x000000ffffa07224 */ /* 0x000fe400078e0054 */
[----:B----4-:R-:W-:-:S02]  /*177c0*/  IMAD.MOV.U32 R159, RZ, RZ, R83 ;  /* 0x000000ffff9f7224 */ /* 0x010fc400078e0053 */
[----:B------:R-:W-:Y:S02]  /*177d0*/  IMAD.MOV.U32 R158, RZ, RZ, R82 ;  /* 0x000000ffff9e7224 */ /* 0x000fe400078e0052 */
        /* <DEDUP_REMOVED lines=14> */
[----:B0-----:R-:W4:Y:S01]  /*178c0*/  LDL.LU.64 R158, [R1+0xde0] ;  /* 0x000de000019e7983 */ /* 0x001f220000300a00 */
[----:B------:R-:W-:-:S02]  /*178d0*/  IMAD.MOV.U32 R83, RZ, RZ, R167 ;  /* 0x000000ffff537224 */ /* 0x000fc400078e00a7 */
[----:B------:R-:W-:Y:S01]  /*178e0*/  IMAD.MOV.U32 R82, RZ, RZ, R166 ;  /* 0x000000ffff527224 */ /* 0x000fe200078e00a6 */
[----:B-1----:R-:W4:Y:S01]  /*178f0*/  LDL.LU.128 R160, [R1+0xdf0] ;  /* 0x000df00001a07983 */ /* 0x002f220000300c00 */
[----:B------:R-:W-:Y:S02]  /*17900*/  IMAD.MOV.U32 R81, RZ, RZ, R165 ;  /* 0x000000ffff517224 */ /* 0x000fe400078e00a5 */
[----:B------:R-:W-:Y:S02]  /*17910*/  IMAD.MOV.U32 R80, RZ, RZ, R164 ;  /* 0x000000ffff507224 */ /* 0x000fe400078e00a4 */
[----:B------:R-:W-:Y:S01]  /*17920*/  IMAD.MOV.U32 R87, RZ, RZ, R171 ;  /* 0x000000ffff577224 */ /* 0x000fe200078e00ab */
[----:B--2---:R-:W2:Y:S01]  /*17930*/  LDL.LU.128 R164, [R1+0xe00] ;  /* 0x000e000001a47983 */ /* 0x004ea20000300c00 */
[----:B------:R-:W-:Y:S02]  /*17940*/  IMAD.MOV.U32 R86, RZ, RZ, R170 ;  /* 0x000000ffff567224 */ /* 0x000fe400078e00aa */
[----:B------:R-:W-:-:S02]  /*17950*/  IMAD.MOV.U32 R85, RZ, RZ, R169 ;  /* 0x000000ffff557224 */ /* 0x000fc400078e00a9 */
[----:B------:R-:W-:Y:S02]  /*17960*/  IMAD.MOV.U32 R84, RZ, RZ, R168 ;  /* 0x000000ffff547224 */ /* 0x000fe400078e00a8 */
[----:B---3--:R-:W3:Y:S04]  /*17970*/  LDL.LU.128 R168, [R1+0xe10] ;  /* 0x000e100001a87983 */ /* 0x008ee80000300c00 */
[----:B------:R0:W-:Y:S04]  /*17980*/  STL.128 [R1+0xe30], R176 ;  /* 0x000e30b001007387 */ /* 0x0001e80000100c00 */
[----:B------:R1:W-:Y:S04]  /*17990*/  STL.128 [R1+0xe20], R172 ;  /* 0x000e20ac01007387 */ /* 0x0003e80000100c00 */
[----:B0-----:R-:W4:Y:S04]  /*179a0*/  LDL.LU.128 R176, [R1+0xe30] ;  /* 0x000e300001b07983 */ /* 0x001f280000300c00 */
[----:B-1----:R-:W4:Y:S01]  /*179b0*/  LDL.LU.128 R172, [R1+0xe20] ;  /* 0x000e200001ac7983 */ /* 0x002f220000300c00 */
        /* <DEDUP_REMOVED lines=27> */
[----:B------:R-:W-:Y:S02]  /*17b70*/  VIADD R4, R12, 0x100 ;  /* 0x000001000c047836 */ /* 0x000fe40000000000 */
        /* <DEDUP_REMOVED lines=67> */
[----:B------:R-:W-:Y:S01]  /*17fb0*/  R2UR UR6, R4 ;  /* 0x00000000040672ca */ /* 0x000fe200000e0000 */
        /* <DEDUP_REMOVED lines=60> */
[----:B------:R-:W-:Y:S01]  /*18380*/  IMAD.MOV.U32 R48, RZ, RZ, R40 ;  /* 0x000000ffff307224 */ /* 0x000fe200078e0028 */
[----:B------:R-:W-:Y:S01]  /*18390*/  R2UR UR7, R5 ;  /* 0x00000000050772ca */ /* 0x000fe200000e0000 */
        /* <DEDUP_REMOVED lines=44> */
[----:B0-----:R-:W-:Y:S02]  /*18660*/  IMAD.MOV.U32 R104, RZ, RZ, R188 ;  /* 0x000000ffff687224 */ /* 0x001fe400078e00bc */
[----:B------:R-:W-:Y:S02]  /*18670*/  IMAD.MOV.U32 R105, RZ, RZ, R189 ;  /* 0x000000ffff697224 */ /* 0x000fe400078e00bd */
[----:B------:R-:W-:Y:S02]  /*18680*/  IMAD.MOV.U32 R106, RZ, RZ, R190 ;  /* 0x000000ffff6a7224 */ /* 0x000fe400078e00be */
[----:B------:R-:W-:Y:S02]  /*18690*/  IMAD.MOV.U32 R107, RZ, RZ, R191 ;  /* 0x000000ffff6b7224 */ /* 0x000fe400078e00bf */
[----:B-1----:R-:W-:Y:S02]  /*186a0*/  IMAD.MOV.U32 R108, RZ, RZ, R229 ;  /* 0x000000ffff6c7224 */ /* 0x002fe400078e00e5 */
[----:B------:R-:W-:-:S02]  /*186b0*/  IMAD.MOV.U32 R109, RZ, RZ, R193 ;  /* 0x000000ffff6d7224 */ /* 0x000fc400078e00c1 */
[----:B------:R-:W-:Y:S02]  /*186c0*/  IMAD.MOV.U32 R110, RZ, RZ, R194 ;  /* 0x000000ffff6e7224 */ /* 0x000fe400078e00c2 */
[----:B------:R-:W-:Y:S02]  /*186d0*/  IMAD.MOV.U32 R111, RZ, RZ, R195 ;  /* 0x000000ffff6f7224 */ /* 0x000fe400078e00c3 */
[----:B--2---:R-:W-:Y:S02]  /*186e0*/  IMAD.MOV.U32 R112, RZ, RZ, R196 ;  /* 0x000000ffff707224 */ /* 0x004fe400078e00c4 */
[----:B------:R-:W-:Y:S02]  /*186f0*/  IMAD.MOV.U32 R113, RZ, RZ, R197 ;  /* 0x000000ffff717224 */ /* 0x000fe400078e00c5 */
[----:B------:R-:W-:Y:S02]  /*18700*/  IMAD.MOV.U32 R114, RZ, RZ, R198 ;  /* 0x000000ffff727224 */ /* 0x000fe400078e00c6 */
[----:B------:R-:W-:-:S02]  /*18710*/  IMAD.MOV.U32 R115, RZ, RZ, R199 ;  /* 0x000000ffff737224 */ /* 0x000fc400078e00c7 */
[----:B---3--:R-:W-:Y:S02]  /*18720*/  IMAD.MOV.U32 R116, RZ, RZ, R200 ;  /* 0x000000ffff747224 */ /* 0x008fe400078e00c8 */
[----:B------:R-:W-:Y:S02]  /*18730*/  IMAD.MOV.U32 R117, RZ, RZ, R201 ;  /* 0x000000ffff757224 */ /* 0x000fe400078e00c9 */
[----:B------:R-:W-:Y:S02]  /*18740*/  IMAD.MOV.U32 R118, RZ, RZ, R202 ;  /* 0x000000ffff767224 */ /* 0x000fe400078e00ca */
[----:B------:R-:W-:Y:S02]  /*18750*/  IMAD.MOV.U32 R119, RZ, RZ, R203 ;  /* 0x000000ffff777224 */ /* 0x000fe400078e00cb */
[----:B----4-:R-:W-:Y:S02]  /*18760*/  IMAD.MOV.U32 R120, RZ, RZ, R204 ;  /* 0x000000ffff787224 */ /* 0x010fe400078e00cc */
        /* <DEDUP_REMOVED lines=30> */
[----:B------:R-:W-:-:S06]  /*18950*/  IMAD.MOV.U32 R151, RZ, RZ, R6 ;  /* 0x000000ffff977224 */ /* 0x000fcc00078e0006 */
[----:B------:R-:W-:-:S06]  /*18960*/  WARPGROUP.ARRIVE ;  /* 0x00000000000079c5 */ /* 0x000fcc0000000000 */
[----:B------:R-:W-:Y:S01]  /*18970*/  HGMMA.64x256x16.F32.BF16 R24, R152, gdesc[UR4].tnspB, R24, gsb0 ;  /* 0x43e0000498187df0 */ /* 0x000fe20008001818 */
[----:B------:R0:W-:Y:S04]  /*18980*/  STL.128 [R1+0xdb0], R180 ;  /* 0x000db0b401007387 */ /* 0x0001e80000100c00 */
[----:B------:R1:W-:Y:S04]  /*18990*/  STL.64 [R1+0xdc8], R232 ;  /* 0x000dc8e801007387 */ /* 0x0003e80000100a00 */
[----:B------:R2:W-:Y:S01]  /*189a0*/  STL.128 [R1+0xd80], R168 ;  /* 0x000d80a801007387 */ /* 0x0005e20000100c00 */
[----:B0-----:R-:W-:-:S02]  /*189b0*/  IMAD.MOV.U32 R180, RZ, RZ, R235 ;  /* 0x000000ffffb47224 */ /* 0x001fc400078e00eb */
[----:B------:R-:W-:Y:S02]  /*189c0*/  IMAD.MOV.U32 R181, RZ, RZ, R234 ;  /* 0x000000ffffb57224 */ /* 0x000fe400078e00ea */
[----:B-1----:R-:W-:Y:S02]  /*189d0*/  IMAD.MOV.U32 R232, RZ, RZ, R18 ;  /* 0x000000ffffe87224 */ /* 0x002fe400078e0012 */
[----:B------:R-:W-:Y:S02]  /*189e0*/  IMAD.MOV.U32 R233, RZ, RZ, R14 ;  /* 0x000000ffffe97224 */ /* 0x000fe400078e000e */
[----:B------:R-:W-:Y:S01]  /*189f0*/  IMAD.MOV.U32 R234, RZ, RZ, R7 ;  /* 0x000000ffffea7224 */ /* 0x000fe200078e0007 */
[----:B------:R0:W-:Y:S01]  /*18a00*/  STL.128 [R1+0xd70], R164 ;  /* 0x000d70a401007387 */ /* 0x0001e20000100c00 */
[----:B------:R-:W-:Y:S02]  /*18a10*/  IMAD.MOV.U32 R235, RZ, RZ, R6 ;  /* 0x000000ffffeb7224 */ /* 0x000fe400078e0006 */
[----:B------:R-:W-:Y:S01]  /*18a20*/  IMAD.MOV.U32 R182, RZ, RZ, R231 ;  /* 0x000000ffffb67224 */ /* 0x000fe200078e00e7 */
[----:B------:R1:W-:Y:S01]  /*18a30*/  STL.128 [R1+0xd60], R160 ;  /* 0x000d60a001007387 */ /* 0x0003e20000100c00 */
[----:B------:R-:W-:-:S03]  /*18a40*/  IMAD.MOV.U32 R183, RZ, RZ, R230 ;  /* 0x000000ffffb77224 */ /* 0x000fc600078e00e6 */
[----:B------:R-:W-:Y:S04]  /*18a50*/  STL.64 [R1+0xd50], R158 ;  /* 0x000d509e01007387 */ /* 0x000fe80000100a00 */
[----:B------:R3:W-:Y:S04]  /*18a60*/  STL.128 [R1+0x440], R232 ;  /* 0x000440e801007387 */ /* 0x0007e80000100c00 */
[----:B--2---:R-:W2:Y:S04]  /*18a70*/  LDL.LU.128 R168, [R1+0xd80] ;  /* 0x000d800001a87983 */ /* 0x004ea80000300c00 */
[----:B0-----:R-:W4:Y:S04]  /*18a80*/  LDL.LU.128 R164, [R1+0xd70] ;  /* 0x000d700001a47983 */ /* 0x001f280000300c00 */
[----:B-1----:R-:W2:Y:S04]  /*18a90*/  LDL.LU.128 R160, [R1+0xd60] ;  /* 0x000d600001a07983 */ /* 0x002ea80000300c00 */
[----:B---3--:R-:W3:Y:S04]  /*18aa0*/  LDL.LU.64 R232, [R1+0xdc8] ;  /* 0x000dc80001e87983 */ /* 0x008ee80000300a00 */
[----:B------:R-:W2:Y:S04]  /*18ab0*/  LDL.LU.64 R158, [R1+0xd50] ;  /* 0x000d5000019e7983 */ /* 0x000ea80000300a00 */
[----:B------:R0:W-:Y:S04]  /*18ac0*/  STL [R1+0xdc0], R192 ;  /* 0x000dc0c001007387 */ /* 0x0001e80000100800 */
[----:B------:R1:W-:Y:S04]  /*18ad0*/  STL.128 [R1+0xda0], R176 ;  /* 0x000da0b001007387 */ /* 0x0003e80000100c00 */
[----:B------:R1:W-:Y:S01]  /*18ae0*/  STL.128 [R1+0xd90], R172 ;  /* 0x000d90ac01007387 */ /* 0x0003e20000100c00 */
[----:B0-----:R-:W-:-:S03]  /*18af0*/  IMAD.MOV.U32 R192, RZ, RZ, R229 ;  /* 0x000000ffffc07224 */ /* 0x001fc600078e00e5 */
[----:B------:R0:W-:Y:S04]  /*18b00*/  STL.128 [R1+0x370], R180 ;  /* 0x000370b401007387 */ /* 0x0001e80000100c00 */
[----:B-1----:R-:W2:Y:S04]  /*18b10*/  LDL.LU.128 R176, [R1+0xda0] ;  /* 0x000da00001b07983 */ /* 0x002ea80000300c00 */
[----:B------:R-:W2:Y:S04]  /*18b20*/  LDL.LU.128 R172, [R1+0xd90] ;  /* 0x000d900001ac7983 */ /* 0x000ea80000300c00 */
[----:B0-----:R-:W2:Y:S04]  /*18b30*/  LDL.LU.128 R180, [R1+0xdb0] ;  /* 0x000db00001b47983 */ /* 0x001ea80000300c00 */
[----:B------:R0:W-:Y:S04]  /*18b40*/  STL.128 [R1+0x3a0], R192 ;  /* 0x0003a0c001007387 */ /* 0x0001e80000100c00 */
[----:B0-----:R-:W2:Y:S01]  /*18b50*/  LDL.LU R192, [R1+0xdc0] ;  /* 0x000dc00001c07983 */ /* 0x001ea20000300800 */
[----:B------:R-:W-:-:S03]  /*18b60*/  WARPGROUP.DEPBAR.LE gsb0, 0x0 ;  /* 0x00008000000079c5 */ /* 0x000fc60000010000 */
[----:B------:R0:W-:Y:S04]  /*18b70*/  STL.128 [R1+0xd40], R148 ;  /* 0x000d409401007387 */ /* 0x0001e80000100c00 */
[----:B------:R1:W-:Y:S04]  /*18b80*/  STL.128 [R1+0xd30], R144 ;  /* 0x000d309001007387 */ /* 0x0003e80000100c00 */
[----:B------:R1:W-:Y:S04]  /*18b90*/  STL.128 [R1+0xd20], R140 ;  /* 0x000d208c01007387 */ /* 0x0003e80000100c00 */
[----:B0-----:R-:W2:Y:S04]  /*18ba0*/  LDL.LU.128 R148, [R1+0xd40] ;  /* 0x000d400001947983 */ /* 0x001ea80000300c00 */
        /* <DEDUP_REMOVED lines=8> */
[----:B-1----:R-:W2:Y:S04]  /*18c30*/  LDL.LU.128 R144, [R1+0xd30] ;  /* 0x000d300001907983 */ /* 0x002ea80000300c00 */
        /* <DEDUP_REMOVED lines=8> */
[----:B------:R-:W2:Y:S01]  /*18cc0*/  LDL.LU.128 R112, [R1+0xcb0] ;  /* 0x000cb00001707983 */ /* 0x000ea20000300c00 */
[----:B------:R-:W-:-:S02]  /*18cd0*/  IMAD.MOV.U32 R5, RZ, RZ, R13 ;  /* 0x000000ffff057224 */ /* 0x000fc400078e000d */
[----:B------:R-:W-:Y:S02]  /*18ce0*/  IMAD.MOV.U32 R7, RZ, RZ, R3 ;  /* 0x000000ffff077224 */ /* 0x000fe400078e0003 */
[----:B------:R-:W-:Y:S01]  /*18cf0*/  IMAD.MOV.U32 R6, RZ, RZ, R2 ;  /* 0x000000ffff067224 */ /* 0x000fe200078e0002 */
[----:B------:R-:W-:Y:S01]  /*18d00*/  R2UR UR7, R5 ;  /* 0x00000000050772ca */ /* 0x000fe200000e0000 */
[----:B------:R-:W-:Y:S02]  /*18d10*/  IMAD.MOV.U32 R5, RZ, RZ, R0 ;  /* 0x000000ffff057224 */ /* 0x000fe400078e0000 */
[----:B------:R-:W-:Y:S01]  /*18d20*/  VIADD R4, R12, 0x180 ;  /* 0x000001800c047836 */ /* 0x000fe20000000000 */
[----:B----4-:R-:W-:Y:S01]  /*18d30*/  F2FP.BF16.F32.PACK_AB R152, R166, R167 ;  /* 0x000000a7a698723e */ /* 0x010fe200000010ff */
[----:B---3--:R-:W-:Y:S01]  /*18d40*/  STL.64 [R1+0xc98], R232 ;  /* 0x000c98e801007387 */ /* 0x008fe20000100a00 */
[----:B--2---:R-:W-:Y:S02]  /*18d50*/  F2FP.BF16.F32.PACK_AB R153, R159, R161 ;  /* 0x000000a19f99723e */ /* 0x004fe400000010ff */
[----:B------:R-:W-:-:S02]  /*18d60*/  F2FP.BF16.F32.PACK_AB R154, R168, R169 ;  /* 0x000000a9a89a723e */ /* 0x000fc400000010ff */
[----:B------:R-:W-:Y:S01]  /*18d70*/  F2FP.BF16.F32.PACK_AB R155, R158, R160 ;  /* 0x000000a09e9b723e */ /* 0x000fe200000010ff */
[----:B------:R-:W-:Y:S01]  /*18d80*/  IMAD.MOV.U32 R229, RZ, RZ, R23 ;  /* 0x000000ffffe57224 */ /* 0x000fe200078e0017 */
[----:B------:R0:W-:Y:S01]  /*18d90*/  STL.128 [R1+0x380], R184 ;  /* 0x000380b801007387 */ /* 0x0001e20000100c00 */
[----:B------:R-:W-:Y:S01]  /*18da0*/  IMAD.MOV.U32 R230, RZ, RZ, R22 ;  /* 0x000000ffffe67224 */ /* 0x000fe200078e0016 */
[----:B------:R-:W-:Y:S01]  /*18db0*/  R2UR UR6, R4 ;  /* 0x00000000040672ca */ /* 0x000fe200000e0000 */
[----:B------:R-:W-:Y:S01]  /*18dc0*/  IMAD.MOV.U32 R231, RZ, RZ, R19 ;  /* 0x000000ffffe77224 */ /* 0x000fe200078e0013 */
[----:B------:R1:W-:Y:S01]  /*18dd0*/  STL.128 [R1+0x390], R188 ;  /* 0x000390bc01007387 */ /* 0x0003e20000100c00 */
[----:B------:R-:W-:-:S03]  /*18de0*/  IMAD.MOV.U32 R169, RZ, RZ, R85 ;  /* 0x000000ffffa97224 */ /* 0x000fc600078e0055 */
[----:B------:R-:W-:Y:S01]  /*18df0*/  STL.128 [R1+0xc70], R176 ;  /* 0x000c70b001007387 */ /* 0x000fe20000100c00 */
[----:B------:R-:W-:-:S03]  /*18e00*/  IMAD.MOV.U32 R168, RZ, RZ, R84 ;  /* 0x000000ffffa87224 */ /* 0x000fc600078e0054 */
[----:B------:R2:W-:Y:S01]  /*18e10*/  STL.128 [R1+0xc80], R180 ;  /* 0x000c80b401007387 */ /* 0x0005e20000100c00 */
[----:B------:R-:W-:-:S03]  /*18e20*/  IMAD.MOV.U32 R167, RZ, RZ, R83 ;  /* 0x000000ffffa77224 */ /* 0x000fc600078e0053 */
[----:B------:R3:W-:Y:S01]  /*18e30*/  STL.128 [R1+0xc60], R172 ;  /* 0x000c60ac01007387 */ /* 0x0007e20000100c00 */
[----:B0-----:R-:W-:Y:S02]  /*18e40*/  IMAD.MOV.U32 R187, RZ, RZ, R103 ;  /* 0x000000ffffbb7224 */ /* 0x001fe400078e0067 */
        /* <DEDUP_REMOVED lines=10> */
[----:B------:R-:W-:Y:S01]  /*18ef0*/  STL.128 [R1+0x3e0], R208 ;  /* 0x0003e0d001007387 */ /* 0x000fe20000100c00 */
[----:B--2---:R-:W-:Y:S02]  /*18f00*/  IMAD.MOV.U32 R183, RZ, RZ, R99 ;  /* 0x000000ffffb77224 */ /* 0x004fe400078e0063 */
        /* <DEDUP_REMOVED lines=8> */
[----:B------:R-:W-:Y:S02]  /*18f90*/  IMAD.MOV.U32 R177, RZ, RZ, R93 ;  /* 0x000000ffffb17224 */ /* 0x000fe400078e005d */
[----:B------:R-:W-:Y:S01]  /*18fa0*/  IMAD.MOV.U32 R176, RZ, RZ, R92 ;  /* 0x000000ffffb07224 */ /* 0x000fe200078e005c */
[----:B------:R-:W-:Y:S01]  /*18fb0*/  STL.128 [R1+0x420], R224 ;  /* 0x000420e001007387 */ /* 0x000fe20000100c00 */
[----:B---3--:R-:W-:Y:S02]  /*18fc0*/  IMAD.MOV.U32 R175, RZ, RZ, R91 ;  /* 0x000000ffffaf7224 */ /* 0x008fe400078e005b */
[----:B------:R-:W-:Y:S01]  /*18fd0*/  IMAD.MOV.U32 R174, RZ, RZ, R90 ;  /* 0x000000ffffae7224 */ /* 0x000fe200078e005a */
[----:B------:R0:W-:Y:S01]  /*18fe0*/  STL.64 [R1+0xc50], R170 ;  /* 0x000c50aa01007387 */ /* 0x0001e20000100a00 */
[----:B------:R-:W-:-:S02]  /*18ff0*/  IMAD.MOV.U32 R173, RZ, RZ, R89 ;  /* 0x000000ffffad7224 */ /* 0x000fc400078e0059 */
[----:B------:R-:W-:Y:S01]  /*19000*/  IMAD.MOV.U32 R172, RZ, RZ, R88 ;  /* 0x000000ffffac7224 */ /* 0x000fe200078e0058 */
[----:B------:R1:W-:Y:S01]  /*19010*/  STL.64 [R1+0xc48], R164 ;  /* 0x000c48a401007387 */ /* 0x0003e20000100a00 */
[----:B------:R-:W-:Y:S02]  /*19020*/  IMAD.MOV.U32 R166, RZ, RZ, R82 ;  /* 0x000000ffffa67224 */ /* 0x000fe400078e0052 */
[----:B------:R-:W-:Y:S01]  /*19030*/  IMAD.MOV.U32 R161, RZ, RZ, R77 ;  /* 0x000000ffffa17224 */ /* 0x000fe200078e004d */
[----:B------:R2:W-:Y:S01]  /*19040*/  STL.64 [R1+0xc40], R162 ;  /* 0x000c40a201007387 */ /* 0x0005e20000100a00 */
[----:B------:R-:W-:Y:S02]  /*19050*/  IMAD.MOV.U32 R160, RZ, RZ, R76 ;  /* 0x000000ffffa07224 */ /* 0x000fe400078e004c */
[----:B------:R-:W-:Y:S01]  /*19060*/  IMAD.MOV.U32 R159, RZ, RZ, R75 ;  /* 0x000000ffff9f7224 */ /* 0x000fe200078e004b */
[----:B------:R3:W-:Y:S01]  /*19070*/  STL.128 [R1+0xc30], R152 ;  /* 0x000c309801007387 */ /* 0x0007e20000100c00 */
[----:B0-----:R-:W-:-:S02]  /*19080*/  IMAD.MOV.U32 R171, RZ, RZ, R87 ;  /* 0x000000ffffab7224 */ /* 0x001fc400078e0057 */
[----:B------:R-:W-:Y:S02]  /*19090*/  IMAD.MOV.U32 R170, RZ, RZ, R86 ;  /* 0x000000ffffaa7224 */ /* 0x000fe400078e0056 */
[----:B-1----:R-:W-:Y:S02]  /*190a0*/  IMAD.MOV.U32 R165, RZ, RZ, R81 ;  /* 0x000000ffffa57224 */ /* 0x002fe400078e0051 */
[----:B------:R-:W-:Y:S02]  /*190b0*/  IMAD.MOV.U32 R164, RZ, RZ, R80 ;  /* 0x000000ffffa47224 */ /* 0x000fe400078e0050 */
[----:B--2---:R-:W-:Y:S02]  /*190c0*/  IMAD.MOV.U32 R163, RZ, RZ, R79 ;  /* 0x000000ffffa37224 */ /* 0x004fe400078e004f */
[----:B------:R-:W-:Y:S02]  /*190d0*/  IMAD.MOV.U32 R162, RZ, RZ, R78 ;  /* 0x000000ffffa27224 */ /* 0x000fe400078e004e */
[----:B------:R-:W-:-:S02]  /*190e0*/  IMAD.MOV.U32 R158, RZ, RZ, R74 ;  /* 0x000000ffff9e7224 */ /* 0x000fc400078e004a */
[----:B------:R-:W-:Y:S02]  /*190f0*/  IMAD.MOV.U32 R157, RZ, RZ, R73 ;  /* 0x000000ffff9d7224 */ /* 0x000fe400078e0049 */
[----:B------:R-:W-:Y:S02]  /*19100*/  IMAD.MOV.U32 R156, RZ, RZ, R72 ;  /* 0x000000ffff9c7224 */ /* 0x000fe400078e0048 */
[----:B---3--:R-:W-:Y:S02]  /*19110*/  IMAD.MOV.U32 R155, RZ, RZ, R71 ;  /* 0x000000ffff9b7224 */ /* 0x008fe400078e0047 */
[----:B------:R-:W-:Y:S02]  /*19120*/  IMAD.MOV.U32 R154, RZ, RZ, R70 ;  /* 0x000000ffff9a7224 */ /* 0x000fe400078e0046 */
[----:B------:R-:W-:Y:S02]  /*19130*/  IMAD.MOV.U32 R153, RZ, RZ, R69 ;  /* 0x000000ffff997224 */ /* 0x000fe400078e0045 */
[----:B------:R-:W-:Y:S01]  /*19140*/  IMAD.MOV.U32 R152, RZ, RZ, R68 ;  /* 0x000000ffff987224 */ /* 0x000fe200078e0044 */
        /* <DEDUP_REMOVED lines=20> */
[----:B------:R-:W-:Y:S01]  /*19290*/  STL.128 [R1+0x300], R152 ;  /* 0x0003009801007387 */ /* 0x000fe20000100c00 */
[----:B------:R-:W-:-:S02]  /*192a0*/  IMAD.MOV.U32 R0, RZ, RZ, R151 ;  /* 0x000000ffff007224 */ /* 0x000fc400078e0097 */
[----:B------:R-:W-:Y:S02]  /*192b0*/  IMAD.MOV.U32 R2, RZ, RZ, R150 ;  /* 0x000000ffff027224 */ /* 0x000fe400078e0096 */
[----:B------:R-:W-:Y:S01]  /*192c0*/  IMAD.MOV.U32 R3, RZ, RZ, R149 ;  /* 0x000000ffff037224 */ /* 0x000fe200078e0095 */
[----:B------:R0:W-:Y:S01]  /*192d0*/  STL [R1+0x65c], R0 ;  /* 0x00065c0001007387 */ /* 0x0001e20000100800 */
[----:B------:R-:W-:Y:S02]  /*192e0*/  IMAD.MOV.U32 R234, RZ, RZ, R2 ;  /* 0x000000ffffea7224 */ /* 0x000fe400078e0002 */
[----:B------:R-:W-:Y:S01]  /*192f0*/  IMAD.MOV.U32 R233, RZ, RZ, R3 ;  /* 0x000000ffffe97224 */ /* 0x000fe200078e0003 */
[----:B------:R1:W-:Y:S01]  /*19300*/  STL [R1+0x658], R2 ;  /* 0x0006580201007387 */ /* 0x0003e20000100800 */
[----:B------:R-:W-:-:S03]  /*19310*/  IMAD.MOV.U32 R235, RZ, RZ, R0 ;  /* 0x000000ffffeb7224 */ /* 0x000fc600078e0000 */
[----:B------:R2:W-:Y:S01]  /*19320*/  STL [R1+0x654], R3 ;  /* 0x0006540301007387 */ /* 0x0005e20000100800 */
[----:B0-----:R-:W-:Y:S02]  /*19330*/  IMAD.MOV.U32 R0, RZ, RZ, R27 ;  /* 0x000000ffff007224 */ /* 0x001fe400078e001b */
[----:B------:R-:W-:Y:S02]  /*19340*/  IMAD.MOV.U32 R14, RZ, RZ, R148 ;  /* 0x000000ffff0e7224 */ /* 0x000fe400078e0094 */
[----:B-1----:R-:W-:Y:S02]  /*19350*/  IMAD.MOV.U32 R2, RZ, RZ, R26 ;  /* 0x000000ffff027224 */ /* 0x002fe400078e001a */
[----:B--2---:R-:W-:Y:S02]  /*19360*/  IMAD.MOV.U32 R3, RZ, RZ, R25 ;  /* 0x000000ffff037224 */ /* 0x004fe400078e0019 */
[----:B------:R-:W-:Y:S02]  /*19370*/  IMAD.MOV.U32 R151, RZ, RZ, R67 ;  /* 0x000000ffff977224 */ /* 0x000fe400078e0043 */
[----:B------:R-:W-:-:S02]  /*19380*/  IMAD.MOV.U32 R150, RZ, RZ, R66 ;  /* 0x000000ffff967224 */ /* 0x000fc400078e0042 */
[----:B------:R-:W-:Y:S02]  /*19390*/  IMAD.MOV.U32 R149, RZ, RZ, R65 ;  /* 0x000000ffff957224 */ /* 0x000fe400078e0041 */
[----:B------:R-:W-:Y:S02]  /*193a0*/  IMAD.MOV.U32 R148, RZ, RZ, R64 ;  /* 0x000000ffff947224 */ /* 0x000fe400078e0040 */
[----:B------:R-:W-:Y:S02]  /*193b0*/  IMAD.MOV.U32 R25, RZ, RZ, R3 ;  /* 0x000000ffff197224 */ /* 0x000fe400078e0003 */
[----:B------:R-:W-:Y:S02]  /*193c0*/  IMAD.MOV.U32 R15, RZ, RZ, R147 ;  /* 0x000000ffff0f7224 */ /* 0x000fe400078e0093 */
[----:B------:R-:W-:Y:S02]  /*193d0*/  IMAD.MOV.U32 R18, RZ, RZ, R146 ;  /* 0x000000ffff127224 */ /* 0x000fe400078e0092 */
[----:B------:R-:W-:Y:S01]  /*193e0*/  IMAD.MOV.U32 R19, RZ, RZ, R145 ;  /* 0x000000ffff137224 */ /* 0x000fe200078e0091 */
[----:B------:R0:W-:Y:S01]  /*193f0*/  STL [R1+0x630], R140 ;  /* 0x0006308c01007387 */ /* 0x0001e20000100800 */
[----:B------:R-:W-:-:S02]  /*19400*/  IMAD.MOV.U32 R20, RZ, RZ, R144 ;  /* 0x000000ffff147224 */ /* 0x000fc400078e0090 */
[----:B------:R-:W-:Y:S02]  /*19410*/  IMAD.MOV.U32 R21, RZ, RZ, R143 ;  /* 0x000000ffff157224 */ /* 0x000fe400078e008f */
[----:B------:R-:W-:Y:S02]  /*19420*/  IMAD.MOV.U32 R22, RZ, RZ, R142 ;  /* 0x000000ffff167224 */ /* 0x000fe400078e008e */
[----:B------:R-:W-:Y:S01]  /*19430*/  IMAD.MOV.U32 R23, RZ, RZ, R141 ;  /* 0x000000ffff177224 */ /* 0x000fe200078e008d */
[----:B------:R1:W-:Y:S01]  /*19440*/  STL [R1+0x62c], R139 ;  /* 0x00062c8b01007387 */ /* 0x0003e20000100800 */
[----:B------:R-:W-:Y:S02]  /*19450*/  IMAD.MOV.U32 R4, RZ, RZ, R108 ;  /* 0x000000ffff047224 */ /* 0x000fe400078e006c */
[----:B------:R-:W-:Y:S01]  /*19460*/  IMAD.MOV.U32 R216, RZ, RZ, R132 ;  /* 0x000000ffffd87224 */ /* 0x000fe200078e0084 */
[----:B------:R2:W-:Y:S01]  /*19470*/  STL [R1+0x628], R138 ;  /* 0x0006288a01007387 */ /* 0x0005e20000100800 */
[----:B------:R-:W-:-:S02]  /*19480*/  IMAD.MOV.U32 R217, RZ, RZ, R133 ;  /* 0x000000ffffd97224 */ /* 0x000fc400078e0085 */
[----:B------:R-:W-:Y:S01]  /*19490*/  IMAD.MOV.U32 R212, RZ, RZ, R128 ;  /* 0x000000ffffd47224 */ /* 0x000fe200078e0080 */
[----:B------:R3:W-:Y:S01]  /*194a0*/  STL [R1+0x624], R137 ;  /* 0x0006248901007387 */ /* 0x0007e20000100800 */
        /* <DEDUP_REMOVED lines=49> */
[----:B0-----:R-:W-:Y:S01]  /*197c0*/  IMAD.MOV.U32 R140, RZ, RZ, R56 ;  /* 0x000000ffff8c7224 */ /* 0x001fe200078e0038 */
[----:B------:R0:W-:Y:S01]  /*197d0*/  STL [R1+0x5e0], R120 ;  /* 0x0005e07801007387 */ /* 0x0001e20000100800 */
[----:B-1----:R-:W-:-:S02]  /*197e0*/  IMAD.MOV.U32 R139, RZ, RZ, R55 ;  /* 0x000000ffff8b7224 */ /* 0x002fc400078e0037 */
[----:B--2---:R-:W-:Y:S01]  /*197f0*/  IMAD.MOV.U32 R138, RZ, RZ, R54 ;  /* 0x000000ffff8a7224 */ /* 0x004fe200078e0036 */
[----:B------:R1:W-:Y:S01]  /*19800*/  STL [R1+0x5dc], R119 ;  /* 0x0005dc7701007387 */ /* 0x0003e20000100800 */
[----:B---3--:R-:W-:Y:S02]  /*19810*/  IMAD.MOV.U32 R137, RZ, RZ, R53 ;  /* 0x000000ffff897224 */ /* 0x008fe400078e0035 */
[----:B----4-:R-:W-:Y:S01]  /*19820*/  IMAD.MOV.U32 R136, RZ, RZ, R52 ;  /* 0x000000ffff887224 */ /* 0x010fe200078e0034 */
        /* <DEDUP_REMOVED lines=20> */
[----:B------:R-:W-:Y:S02]  /*19970*/  IMAD.MOV.U32 R122, RZ, RZ, R38 ;  /* 0x000000ffff7a7224 */ /* 0x000fe400078e0026 */
[----:B------:R-:W-:-:S02]  /*19980*/  IMAD.MOV.U32 R121, RZ, RZ, R37 ;  /* 0x000000ffff797224 */ /* 0x000fc400078e0025 */
[----:B0-----:R-:W-:Y:S02]  /*19990*/  IMAD.MOV.U32 R120, RZ, RZ, R36 ;  /* 0x000000ffff787224 */ /* 0x001fe400078e0024 */
[----:B-1----:R-:W-:Y:S02]  /*199a0*/  IMAD.MOV.U32 R119, RZ, RZ, R35 ;  /* 0x000000ffff777224 */ /* 0x002fe400078e0023 */
[----:B--2---:R-:W-:Y:S02]  /*199b0*/  IMAD.MOV.U32 R118, RZ, RZ, R34 ;  /* 0x000000ffff767224 */ /* 0x004fe400078e0022 */
[----:B---3--:R-:W-:Y:S02]  /*199c0*/  IMAD.MOV.U32 R117, RZ, RZ, R33 ;  /* 0x000000ffff757224 */ /* 0x008fe400078e0021 */
[----:B----4-:R-:W-:Y:S02]  /*199d0*/  IMAD.MOV.U32 R116, RZ, RZ, R32 ;  /* 0x000000ffff747224 */ /* 0x010fe400078e0020 */
[----:B------:R-:W-:-:S02]  /*199e0*/  IMAD.MOV.U32 R115, RZ, RZ, R31 ;  /* 0x000000ffff737224 */ /* 0x000fc400078e001f */
[----:B------:R-:W-:Y:S02]  /*199f0*/  IMAD.MOV.U32 R114, RZ, RZ, R30 ;  /* 0x000000ffff727224 */ /* 0x000fe400078e001e */
[----:B------:R-:W-:Y:S02]  /*19a00*/  IMAD.MOV.U32 R113, RZ, RZ, R29 ;  /* 0x000000ffff717224 */ /* 0x000fe400078e001d */
[----:B------:R-:W-:Y:S02]  /*19a10*/  IMAD.MOV.U32 R112, RZ, RZ, R28 ;  /* 0x000000ffff707224 */ /* 0x000fe400078e001c */
[----:B------:R-:W-:Y:S02]  /*19a20*/  IMAD.MOV.U32 R26, RZ, RZ, R2 ;  /* 0x000000ffff1a7224 */ /* 0x000fe400078e0002 */
[----:B------:R-:W-:Y:S01]  /*19a30*/  IMAD.MOV.U32 R27, RZ, RZ, R0 ;  /* 0x000000ffff1b7224 */ /* 0x000fe200078e0000 */
[----:B------:R-:W-:Y:S01]  /*19a40*/  STL [R1+0x650], R14 ;  /* 0x0006500e01007387 */ /* 0x000fe20000100800 */
[----:B------:R-:W-:-:S03]  /*19a50*/  IMAD.MOV.U32 R193, RZ, RZ, R109 ;  /* 0x000000ffffc17224 */ /* 0x000fc600078e006d */
[----:B------:R-:W-:Y:S01]  /*19a60*/  STL [R1+0x64c], R15 ;  /* 0x00064c0f01007387 */ /* 0x000fe20000100800 */
[----:B------:R-:W-:-:S03]  /*19a70*/  IMAD.MOV.U32 R194, RZ, RZ, R110 ;  /* 0x000000ffffc27224 */ /* 0x000fc600078e006e */
        /* <DEDUP_REMOVED lines=85> */
[----:B------:R-:W-:Y:S04]  /*19fd0*/  STL [R1+0x460], R24 ;  /* 0x0004601801007387 */ /* 0x000fe80000100800 */
[----:B------:R1:W-:Y:S04]  /*19fe0*/  STL.128 [R1+0xc20], R24 ;  /* 0x000c201801007387 */ /* 0x0003e80000100c00 */
[----:B0-----:R-:W2:Y:S04]  /*19ff0*/  LDL.LU.128 R152, [R1+0xc30] ;  /* 0x000c300001987983 */ /* 0x001ea80000300c00 */
[----:B------:R-:W2:Y:S04]  /*1a000*/  LDL.LU.128 R28, [R1+0x470] ;  /* 0x00047000011c7983 */ /* 0x000ea80000300c00 */
[----:B------:R-:W2:Y:S04]  /*1a010*/  LDL.LU.128 R32, [R1+0x480] ;  /* 0x0004800001207983 */ /* 0x000ea80000300c00 */
        /* <DEDUP_REMOVED lines=29> */
[----:B------:R-:W2:Y:S01]  /*1a1f0*/  LDL.LU.128 R148, [R1+0x650] ;  /* 0x0006500001947983 */ /* 0x000ea20000300c00 */
[----:B------:R-:W-:-:S03]  /*1a200*/  IMAD.MOV.U32 R192, RZ, RZ, R4 ;  /* 0x000000ffffc07224 */ /* 0x000fc600078e0004 */
[----:B------:R-:W-:Y:S04]  /*1a210*/  STL.128 [R1+0x320], R160 ;  /* 0x000320a001007387 */ /* 0x000fe80000100c00 */
[----:B------:R0:W-:Y:S04]  /*1a220*/  STL.128 [R1+0x3a0], R192 ;  /* 0x0003a0c001007387 */ /* 0x0001e80000100c00 */
[----:B------:R1:W-:Y:S04]  /*1a230*/  STL.128 [R1+0x330], R164 ;  /* 0x000330a401007387 */ /* 0x0003e80000100c00 */
[----:B------:R3:W-:Y:S04]  /*1a240*/  STL.128 [R1+0x340], R168 ;  /* 0x000340a801007387 */ /* 0x0007e80000100c00 */
[----:B------:R4:W-:Y:S04]  /*1a250*/  STL.128 [R1+0x350], R172 ;  /* 0x000350ac01007387 */ /* 0x0009e80000100c00 */
[----:B0-----:R-:W2:Y:S04]  /*1a260*/  LDL.LU R192, [R1+0xc90] ;  /* 0x000c900001c07983 */ /* 0x001ea80000300800 */
[----:B-1----:R-:W2:Y:S04]  /*1a270*/  LDL.LU.64 R164, [R1+0xc48] ;  /* 0x000c480001a47983 */ /* 0x002ea80000300a00 */
[----:B---3--:R-:W3:Y:S04]  /*1a280*/  LDL.LU.64 R170, [R1+0xc50] ;  /* 0x000c500001aa7983 */ /* 0x008ee80000300a00 */
[----:B----4-:R-:W4:Y:S04]  /*1a290*/  LDL.LU.128 R172, [R1+0xc60] ;  /* 0x000c600001ac7983 */ /* 0x010f280000300c00 */
[----:B------:R-:W3:Y:S04]  /*1a2a0*/  LDL.LU.64 R162, [R1+0xc40] ;  /* 0x000c400001a27983 */ /* 0x000ee80000300a00 */
[----:B------:R0:W-:Y:S04]  /*1a2b0*/  STL.128 [R1+0x360], R176 ;  /* 0x000360b001007387 */ /* 0x0001e80000100c00 */
[----:B------:R1:W-:Y:S04]  /*1a2c0*/  STL.128 [R1+0x370], R180 ;  /* 0x000370b401007387 */ /* 0x0003e80000100c00 */
[----:B0-----:R-:W3:Y:S04]  /*1a2d0*/  LDL.LU.128 R176, [R1+0xc70] ;  /* 0x000c700001b07983 */ /* 0x001ee80000300c00 */
[----:B-1----:R-:W3:Y:S01]  /*1a2e0*/  LDL.LU.128 R180, [R1+0xc80] ;  /* 0x000c800001b47983 */ /* 0x002ee20000300c00 */
[----:B------:R-:W-:-:S03]  /*1a2f0*/  IMAD.MOV.U32 R232, RZ, RZ, R14 ;  /* 0x000000ffffe87224 */ /* 0x000fc600078e000e */
[----:B------:R0:W-:Y:S01]  /*1a300*/  STL.128 [R1+0x430], R228 ;  /* 0x000430e401007387 */ /* 0x0001e20000100c00 */
[----:B------:R-:W-:-:S03]  /*1a310*/  IMAD.MOV.U32 R4, RZ, RZ, R16 ;  /* 0x000000ffff047224 */ /* 0x000fc600078e0010 */
[----:B------:R-:W-:Y:S04]  /*1a320*/  STL.128 [R1+0x310], R156 ;  /* 0x0003109c01007387 */ /* 0x000fe80000100c00 */
[----:B------:R-:W-:Y:S04]  /*1a330*/  STL.128 [R1+0x380], R184 ;  /* 0x000380b801007387 */ /* 0x000fe80000100c00 */
[----:B------:R-:W-:Y:S01]  /*1a340*/  STL.128 [R1+0x390], R188 ;  /* 0x000390bc01007387 */ /* 0x000fe20000100c00 */
[----:B0-----:R-:W-:-:S03]  /*1a350*/  IMAD.MOV.U32 R228, RZ, RZ, R20 ;  /* 0x000000ffffe47224 */ /* 0x001fc600078e0014 */
[----:B------:R-:W-:Y:S01]  /*1a360*/  STL.128 [R1+0x3b0], R196 ;  /* 0x0003b0c401007387 */ /* 0x000fe20000100c00 */
[----:B------:R-:W-:Y:S02]  /*1a370*/  IMAD.MOV.U32 R229, RZ, RZ, R19 ;  /* 0x000000ffffe57224 */ /* 0x000fe400078e0013 */
[----:B------:R-:W-:Y:S02]  /*1a380*/  IMAD.MOV.U32 R230, RZ, RZ, R18 ;  /* 0x000000ffffe67224 */ /* 0x000fe400078e0012 */
[----:B------:R-:W-:Y:S01]  /*1a390*/  IMAD.MOV.U32 R231, RZ, RZ, R15 ;  /* 0x000000ffffe77224 */ /* 0x000fe200078e000f */
[----:B------:R-:W-:Y:S01]  /*1a3a0*/  STL.128 [R1+0x3d0], R204 ;  /* 0x0003d0cc01007387 */ /* 0x000fe20000100c00 */
[----:B------:R-:W-:Y:S02]  /*1a3b0*/  IMAD.MOV.U32 R225, RZ, RZ, R23 ;  /* 0x000000ffffe17224 */ /* 0x000fe400078e0017 */
[----:B------:R-:W-:Y:S01]  /*1a3c0*/  IMAD.MOV.U32 R226, RZ, RZ, R22 ;  /* 0x000000ffffe27224 */ /* 0x000fe200078e0016 */
[----:B------:R-:W-:Y:S04]  /*1a3d0*/  STL.128 [R1+0x3c0], R200 ;  /* 0x0003c0c801007387 */ /* 0x000fe80000100c00 */
[----:B------:R-:W-:Y:S04]  /*1a3e0*/  STL.128 [R1+0x430], R228 ;  /* 0x000430e401007387 */ /* 0x000fe80000100c00 */
[----:B------:R-:W-:Y:S04]  /*1a3f0*/  STL.128 [R1+0x440], R232 ;  /* 0x000440e801007387 */ /* 0x000fe80000100c00 */
[----:B------:R-:W-:Y:S04]  /*1a400*/  STL.128 [R1+0x250], R8 ;  /* 0x0002500801007387 */ /* 0x000fe80000100c00 */
[----:B------:R-:W-:Y:S01]  /*1a410*/  STL.128 [R1+0x250], R4 ;  /* 0x0002500401007387 */ /* 0x000fe20000100c00 */
[----:B--2---:R-:W-:-:S03]  /*1a420*/  WARPGROUP.ARRIVE ;  /* 0x00000000000079c5 */ /* 0x004fc60000000000 */
[----:B----4-:R0:W-:Y:S03]  /*1a430*/  STL.64 [R1+0xbb8], R174 ;  /* 0x000bb8ae01007387 */ /* 0x0101e60000100a00 */
[----:B------:R-:W-:Y:S01]  /*1a440*/  HGMMA.64x256x16.F32.BF16 R24, R152, gdesc[UR4].tnspB, R24, gsb0 ;  /* 0x43e0000498187df0 */ /* 0x000fe20008001818 */
[----:B---3--:R1:W-:Y:S04]  /*1a450*/  STL.128 [R1+0xbc0], R176 ;  /* 0x000bc0b001007387 */ /* 0x0083e80000100c00 */
[----:B------:R2:W-:Y:S04]  /*1a460*/  STL.128 [R1+0xbd0], R180 ;  /* 0x000bd0b401007387 */ /* 0x0005e80000100c00 */
[----:B0-----:R-:W3:Y:S01]  /*1a470*/  LDL.LU.64 R174, [R1+0xbb8] ;  /* 0x000bb80001ae7983 */ /* 0x001ee20000300a00 */
[----:B------:R-:W-:-:S02]  /*1a480*/  IMAD.MOV.U32 R227, RZ, RZ, R21 ;  /* 0x000000ffffe37224 */ /* 0x000fc400078e0015 */
[----:B------:R-:W-:Y:S02]  /*1a490*/  VIADD R16, R12, 0x200 ;  /* 0x000002000c107836 */ /* 0x000fe40000000000 */
[----:B------:R-:W-:Y:S01]  /*1a4a0*/  IMAD.MOV.U32 R17, RZ, RZ, R13 ;  /* 0x000000ffff117224 */ /* 0x000fe200078e000d */
[----:B------:R-:W-:Y:S04]  /*1a4b0*/  STL.128 [R1+0x3e0], R208 ;  /* 0x0003e0d001007387 */ /* 0x000fe80000100c00 */
[----:B-1----:R-:W4:Y:S04]  /*1a4c0*/  LDL.LU.128 R176, [R1+0xbc0] ;  /* 0x000bc00001b07983 */ /* 0x002f280000300c00 */
[----:B--2---:R-:W2:Y:S04]  /*1a4d0*/  LDL.LU.128 R180, [R1+0xbd0] ;  /* 0x000bd00001b47983 */ /* 0x004ea80000300c00 */
[----:B------:R-:W-:Y:S04]  /*1a4e0*/  STL.128 [R1+0x3f0], R212 ;  /* 0x0003f0d401007387 */ /* 0x000fe80000100c00 */
[----:B------:R-:W-:Y:S04]  /*1a4f0*/  STL.128 [R1+0x400], R216 ;  /* 0x000400d801007387 */ /* 0x000fe80000100c00 */
[----:B------:R-:W-:Y:S04]  /*1a500*/  STL.128 [R1+0x410], R220 ;  /* 0x000410dc01007387 */ /* 0x000fe80000100c00 */
[----:B------:R-:W3:Y:S01]  /*1a510*/  LDL.LU.64 R232, [R1+0xc98] ;  /* 0x000c980001e87983 */ /* 0x000ee20000300a00 */
[----:B------:R-:W-:-:S02]  /*1a520*/  WARPGROUP.DEPBAR.LE gsb0, 0x0 ;  /* 0x00008000000079c5 */ /* 0x000fc40000010000 */
[----:B------:R-:W-:Y:S01]  /*1a530*/  IMAD.MOV.U32 R160, RZ, RZ, R76 ;  /* 0x000000ffffa07224 */ /* 0x000fe200078e004c */
[----:B------:R-:W-:Y:S01]  /*1a540*/  STL.128 [R1+0x520], R72 ;  /* 0x0005204801007387 */ /* 0x000fe20000100c00 */
        /* <DEDUP_REMOVED lines=28> */
[----:B------:R0:W-:Y:S01]  /*1a710*/  STL.128 [R1+0x460], R24 ;  /* 0x0004601801007387 */ /* 0x0001e20000100c00 */
[----:B------:R-:W-:-:S03]  /*1a720*/  IMAD.MOV.U32 R2, RZ, RZ, R88 ;  /* 0x000000ffff027224 */ /* 0x000fc600078e0058 */
[----:B------:R-:W4:Y:S01]  /*1a730*/  LDL.LU.128 R120, [R1+0x520] ;  /* 0x0005200001787983 */ /* 0x000f220000300c00 */
[----:B------:R-:W-:Y:S02]  /*1a740*/  IMAD.MOV.U32 R3, RZ, RZ, R89 ;  /* 0x000000ffff037224 */ /* 0x000fe400078e0059 */
[----:B------:R-:W-:Y:S01]  /*1a750*/  IMAD.MOV.U32 R22, RZ, RZ, R90 ;  /* 0x000000ffff167224 */ /* 0x000fe200078e005a */
[----:B------:R-:W-:Y:S01]  /*1a760*/  STL.128 [R1+0x470], R28 ;  /* 0x0004701c01007387 */ /* 0x000fe20000100c00 */
[----:B------:R-:W-:Y:S02]  /*1a770*/  IMAD.MOV.U32 R23, RZ, RZ, R91 ;  /* 0x000000ffff177224 */ /* 0x000fe400078e005b */
        /* <DEDUP_REMOVED lines=20> */
[----:B------:R-:W-:-:S03]  /*1a8c0*/  F2FP.BF16.F32.PACK_AB R152, R170, R171 ;  /* 0x000000abaa98723e */ /* 0x000fc600000010ff */
[----:B------:R-:W-:Y:S01]  /*1a8d0*/  STL.128 [R1+0x4f0], R60 ;  /* 0x0004f03c01007387 */ /* 0x000fe20000100c00 */
[----:B------:R-:W-:-:S03]  /*1a8e0*/  F2FP.BF16.F32.PACK_AB R153, R163, R165 ;  /* 0x000000a5a399723e */ /* 0x000fc600000010ff */
[----:B------:R-:W-:Y:S01]  /*1a8f0*/  STL.128 [R1+0x500], R64 ;  /* 0x0005004001007387 */ /* 0x000fe20000100c00 */
[----:B------:R-:W-:-:S03]  /*1a900*/  F2FP.BF16.F32.PACK_AB R154, R172, R173 ;  /* 0x000000adac9a723e */ /* 0x000fc600000010ff */
[----:B------:R-:W-:Y:S01]  /*1a910*/  STL.128 [R1+0x510], R68 ;  /* 0x0005104401007387 */ /* 0x000fe20000100c00 */
[----:B------:R-:W-:-:S03]  /*1a920*/  F2FP.BF16.F32.PACK_AB R155, R162, R164 ;  /* 0x000000a4a29b723e */ /* 0x000fc600000010ff */
[----:B------:R1:W-:Y:S04]  /*1a930*/  STL.64 [R1+0x538], R78 ;  /* 0x0005384e01007387 */ /* 0x0003e80000100a00 */
[----:B------:R1:W-:Y:S04]  /*1a940*/  STL.64 [R1+0x540], R80 ;  /* 0x0005405001007387 */ /* 0x0003e80000100a00 */
[----:B------:R1:W-:Y:S04]  /*1a950*/  STL.64 [R1+0x558], R86 ;  /* 0x0005585601007387 */ /* 0x0003e80000100a00 */
[----:B0-----:R-:W2:Y:S04]  /*1a960*/  LDL.LU.128 R24, [R1+0xc20] ;  /* 0x000c200001187983 */ /* 0x001ea80000300c00 */
[----:B------:R0:W-:Y:S04]  /*1a970*/  STL.128 [R1+0xc10], R196 ;  /* 0x000c10c401007387 */ /* 0x0001e80000100c00 */
[----:B------:R0:W-:Y:S04]  /*1a980*/  STL.128 [R1+0xc00], R192 ;  /* 0x000c00c001007387 */ /* 0x0001e80000100c00 */
[----:B------:R0:W-:Y:S04]  /*1a990*/  STL.128 [R1+0xbf0], R188 ;  /* 0x000bf0bc01007387 */ /* 0x0001e80000100c00 */
[----:B------:R0:W-:Y:S04]  /*1a9a0*/  STL.128 [R1+0xbe0], R184 ;  /* 0x000be0b801007387 */ /* 0x0001e80000100c00 */
[----:B------:R0:W-:Y:S04]  /*1a9b0*/  STL.64 [R1+0xbb0], R168 ;  /* 0x000bb0a801007387 */ /* 0x0001e80000100a00 */
[----:B------:R0:W-:Y:S04]  /*1a9c0*/  STL.64 [R1+0xba8], R166 ;  /* 0x000ba8a601007387 */ /* 0x0001e80000100a00 */
[----:B------:R0:W-:Y:S04]  /*1a9d0*/  STL.64 [R1+0xba0], R160 ;  /* 0x000ba0a001007387 */ /* 0x0001e80000100a00 */
[----:B------:R0:W-:Y:S04]  /*1a9e0*/  STL.128 [R1+0xb90], R156 ;  /* 0x000b909c01007387 */ /* 0x0001e80000100c00 */
[----:B------:R-:W3:Y:S04]  /*1a9f0*/  LDL.LU.128 R72, [R1+0x460] ;  /* 0x0004600001487983 */ /* 0x000ee80000300c00 */
[----:B-1----:R-:W3:Y:S04]  /*1aa00*/  LDL.LU.128 R76, [R1+0x470] ;  /* 0x00047000014c7983 */ /* 0x002ee80000300c00 */
[----:B------:R-:W3:Y:S04]  /*1aa10*/  LDL.LU.128 R80, [R1+0x480] ;  /* 0x0004800001507983 */ /* 0x000ee80000300c00 */
        /* <DEDUP_REMOVED lines=9> */
[----:B------:R-:W3:Y:S04]  /*1aab0*/  LDL.LU R8, [R1+0x540] ;  /* 0x0005400001087983 */ /* 0x000ee80000300800 */
[----:B------:R-:W3:Y:S04]  /*1aac0*/  LDL.LU R9, [R1+0x544] ;  /* 0x0005440001097983 */ /* 0x000ee80000300800 */
[----:B------:R-:W3:Y:S04]  /*1aad0*/  LDL.LU R10, [R1+0x558] ;  /* 0x00055800010a7983 */ /* 0x000ee80000300800 */
[----:B------:R-:W3:Y:S04]  /*1aae0*/  LDL.LU R11, [R1+0x55c] ;  /* 0x00055c00010b7983 */ /* 0x000ee80000300800 */
[----:B------:R-:W3:Y:S04]  /*1aaf0*/  LDL.LU R6, [R1+0x538] ;  /* 0x0005380001067983 */ /* 0x000ee80000300800 */
[----:B------:R-:W3:Y:S04]  /*1ab00*/  LDL.LU R7, [R1+0x53c] ;  /* 0x00053c0001077983 */ /* 0x000ee80000300800 */
[----:B0-----:R-:W3:Y:S04]  /*1ab10*/  LDL.LU.128 R196, [R1+0xc10] ;  /* 0x000c100001c47983 */ /* 0x001ee80000300c00 */
[----:B------:R-:W3:Y:S04]  /*1ab20*/  LDL.LU.128 R192, [R1+0xc00] ;  /* 0x000c000001c07983 */ /* 0x000ee80000300c00 */
[----:B------:R-:W3:Y:S04]  /*1ab30*/  LDL.LU.128 R188, [R1+0xbf0] ;  /* 0x000bf00001bc7983 */ /* 0x000ee80000300c00 */
[----:B------:R-:W3:Y:S04]  /*1ab40*/  LDL.LU.128 R184, [R1+0xbe0] ;  /* 0x000be00001b87983 */ /* 0x000ee80000300c00 */
[----:B------:R-:W3:Y:S04]  /*1ab50*/  LDL.LU.64 R168, [R1+0xbb0] ;  /* 0x000bb00001a87983 */ /* 0x000ee80000300a00 */
[----:B------:R-:W3:Y:S04]  /*1ab60*/  LDL.LU.64 R166, [R1+0xba8] ;  /* 0x000ba80001a67983 */ /* 0x000ee80000300a00 */
[----:B------:R-:W3:Y:S04]  /*1ab70*/  LDL.LU.64 R160, [R1+0xba0] ;  /* 0x000ba00001a07983 */ /* 0x000ee80000300a00 */
[----:B------:R-:W3:Y:S04]  /*1ab80*/  LDL.LU.128 R156, [R1+0xb90] ;  /* 0x000b9000019c7983 */ /* 0x000ee80000300c00 */
[----:B------:R0:W-:Y:S04]  /*1ab90*/  STL.128 [R1+0xb80], R152 ;  /* 0x000b809801007387 */ /* 0x0001e80000100c00 */
[----:B0-----:R-:W3:Y:S01]  /*1aba0*/  LDL.LU.128 R152, [R1+0xb80] ;  /* 0x000b800001987983 */ /* 0x001ee20000300c00 */
[----:B------:R-:W-:Y:S01]  /*1abb0*/  R2UR UR6, R16 ;  /* 0x00000000100672ca */ /* 0x000fe200000e0000 */
[----:B------:R-:W-:Y:S01]  /*1abc0*/  IMAD.MOV.U32 R208, RZ, RZ, R124 ;  /* 0x000000ffffd07224 */ /* 0x000fe200078e007c */
[----:B------:R-:W-:Y:S01]  /*1abd0*/  R2UR UR7, R17 ;  /* 0x00000000110772ca */ /* 0x000fe200000e0000 */
[----:B------:R0:W-:Y:S01]  /*1abe0*/  STL.128 [R1+0x420], R224 ;  /* 0x000420e001007387 */ /* 0x0001e20000100c00 */
        /* <DEDUP_REMOVED lines=15> */
[----:B0-----:R-:W-:Y:S02]  /*1ace0*/  IMAD.MOV.U32 R224, RZ, RZ, R140 ;  /* 0x000000ffffe07224 */ /* 0x001fe400078e008c */
        /* <DEDUP_REMOVED lines=22> */
[----:B----4-:R-:W-:Y:S02]  /*1ae50*/  IMAD.MOV.U32 R17, RZ, RZ, R120 ;  /* 0x000000ffff117224 */ /* 0x010fe400078e0078 */
[----:B------:R-:W-:Y:S02]  /*1ae60*/  IMAD.MOV.U32 R16, RZ, RZ, R121 ;  /* 0x000000ffff107224 */ /* 0x000fe400078e0079 */
[----:B------:R-:W-:Y:S02]  /*1ae70*/  IMAD.MOV.U32 R5, RZ, RZ, R122 ;  /* 0x000000ffff057224 */ /* 0x000fe400078e007a */
[----:B------:R-:W-:Y:S01]  /*1ae80*/  IMAD.MOV.U32 R4, RZ, RZ, R123 ;  /* 0x000000ffff047224 */ /* 0x000fe200078e007b */
        /* <DEDUP_REMOVED lines=9> */
[----:B0-----:R-:W-:Y:S02]  /*1af20*/  IMAD.MOV.U32 R120, RZ, RZ, R204 ;  /* 0x000000ffff787224 */ /* 0x001fe400078e00cc */
[----:B------:R-:W-:Y:S02]  /*1af30*/  IMAD.MOV.U32 R121, RZ, RZ, R205 ;  /* 0x000000ffff797224 */ /* 0x000fe400078e00cd */
[----:B------:R-:W-:Y:S02]  /*1af40*/  IMAD.MOV.U32 R122, RZ, RZ, R206 ;  /* 0x000000ffff7a7224 */ /* 0x000fe400078e00ce */
[----:B------:R-:W-:Y:S02]  /*1af50*/  IMAD.MOV.U32 R123, RZ, RZ, R207 ;  /* 0x000000ffff7b7224 */ /* 0x000fe400078e00cf */
[----:B------:R-:W-:Y:S01]  /*1af60*/  IMAD.MOV.U32 R151, RZ, RZ, R0 ;  /* 0x000000ffff977224 */ /* 0x000fe200078e0000 */
[----:B--2---:R0:W-:Y:S04]  /*1af70*/  STL.128 [R1+0x250], R24 ;  /* 0x0002501801007387 */ /* 0x0041e80000100c00 */
[----:B---3--:R1:W-:Y:S01]  /*1af80*/  STL.128 [R1+0x250], R72 ;  /* 0x0002504801007387 */ /* 0x0083e20000100c00 */
[----:B0-----:R-:W-:-:S02]  /*1af90*/  IMAD.MOV.U32 R24, RZ, RZ, R72 ;  /* 0x000000ffff187224 */ /* 0x001fc400078e0048 */
        /* <DEDUP_REMOVED lines=58> */
[----:B-1----:R-:W-:-:S02]  /*1b340*/  IMAD.MOV.U32 R72, RZ, RZ, R17 ;  /* 0x000000ffff487224 */ /* 0x002fc400078e0011 */
[----:B------:R-:W-:Y:S02]  /*1b350*/  IMAD.MOV.U32 R73, RZ, RZ, R16 ;  /* 0x000000ffff497224 */ /* 0x000fe400078e0010 */
[----:B------:R-:W-:Y:S02]  /*1b360*/  IMAD.MOV.U32 R74, RZ, RZ, R5 ;  /* 0x000000ffff4a7224 */ /* 0x000fe400078e0005 */
[----:B------:R-:W-:Y:S02]  /*1b370*/  IMAD.MOV.U32 R75, RZ, RZ, R4 ;  /* 0x000000ffff4b7224 */ /* 0x000fe400078e0004 */
[----:B0-----:R-:W-:Y:S02]  /*1b380*/  IMAD.MOV.U32 R76, RZ, RZ, R160 ;  /* 0x000000ffff4c7224 */ /* 0x001fe400078e00a0 */
[----:B------:R-:W-:Y:S02]  /*1b390*/  IMAD.MOV.U32 R77, RZ, RZ, R161 ;  /* 0x000000ffff4d7224 */ /* 0x000fe400078e00a1 */
[----:B------:R-:W-:-:S02]  /*1b3a0*/  IMAD.MOV.U32 R78, RZ, RZ, R6 ;  /* 0x000000ffff4e7224 */ /* 0x000fc400078e0006 */
[----:B------:R-:W-:Y:S02]  /*1b3b0*/  IMAD.MOV.U32 R79, RZ, RZ, R7 ;  /* 0x000000ffff4f7224 */ /* 0x000fe400078e0007 */
[----:B--2---:R-:W-:Y:S02]  /*1b3c0*/  IMAD.MOV.U32 R80, RZ, RZ, R8 ;  /* 0x000000ffff507224 */ /* 0x004fe400078e0008 */
[----:B------:R-:W-:Y:S02]  /*1b3d0*/  IMAD.MOV.U32 R81, RZ, RZ, R9 ;  /* 0x000000ffff517224 */ /* 0x000fe400078e0009 */
[----:B------:R-:W-:Y:S02]  /*1b3e0*/  IMAD.MOV.U32 R82, RZ, RZ, R166 ;  /* 0x000000ffff527224 */ /* 0x000fe400078e00a6 */
[----:B------:R-:W-:Y:S02]  /*1b3f0*/  IMAD.MOV.U32 R83, RZ, RZ, R167 ;  /* 0x000000ffff537224 */ /* 0x000fe400078e00a7 */
[----:B---3--:R-:W-:-:S02]  /*1b400*/  IMAD.MOV.U32 R84, RZ, RZ, R168 ;  /* 0x000000ffff547224 */ /* 0x008fc400078e00a8 */
[----:B------:R-:W-:Y:S02]  /*1b410*/  IMAD.MOV.U32 R85, RZ, RZ, R169 ;  /* 0x000000ffff557224 */ /* 0x000fe400078e00a9 */
[----:B------:R-:W-:Y:S02]  /*1b420*/  IMAD.MOV.U32 R86, RZ, RZ, R10 ;  /* 0x000000ffff567224 */ /* 0x000fe400078e000a */
[----:B------:R-:W-:Y:S02]  /*1b430*/  IMAD.MOV.U32 R87, RZ, RZ, R11 ;  /* 0x000000ffff577224 */ /* 0x000fe400078e000b */
[----:B----4-:R-:W-:Y:S02]  /*1b440*/  IMAD.MOV.U32 R88, RZ, RZ, R2 ;  /* 0x000000ffff587224 */ /* 0x010fe400078e0002 */
        /* <DEDUP_REMOVED lines=34> */
[----:B------:R-:W-:-:S06]  /*1b670*/  IMAD.MOV.U32 R147, RZ, RZ, R156 ;  /* 0x000000ffff937224 */ /* 0x000fcc00078e009c */
[----:B------:R-:W-:-:S06]  /*1b680*/  WARPGROUP.ARRIVE ;  /* 0x00000000000079c5 */ /* 0x000fcc0000000000 */
[----:B------:R-:W-:Y:S01]  /*1b690*/  HGMMA.64x256x16.F32.BF16 R24, R152, gdesc[UR4].tnspB, R24, gsb0 ;  /* 0x43e0000498187df0 */ /* 0x000fe20008001818 */
[----:B------:R0:W-:Y:S01]  /*1b6a0*/  STL.128 [R1+0xb30], R176 ;  /* 0x000b30b001007387 */ /* 0x0001e20000100c00 */
[----:B------:R-:W-:-:S03]  /*1b6b0*/  IMAD.MOV.U32 R172, RZ, RZ, R2 ;  /* 0x000000ffffac7224 */ /* 0x000fc600078e0002 */
[----:B------:R1:W-:Y:S01]  /*1b6c0*/  STL [R1+0xb50], R192 ;  /* 0x000b50c001007387 */ /* 0x0003e20000100800 */
[----:B------:R-:W-:-:S03]  /*1b6d0*/  IMAD.MOV.U32 R173, RZ, RZ, R3 ;  /* 0x000000ffffad7224 */ /* 0x000fc600078e0003 */
[----:B------:R-:W-:Y:S04]  /*1b6e0*/  STL.128 [R1+0xb40], R180 ;  /* 0x000b40b401007387 */ /* 0x000fe80000100c00 */
[----:B------:R2:W-:Y:S01]  /*1b6f0*/  STL.64 [R1+0xb20], R174 ;  /* 0x000b20ae01007387 */ /* 0x0005e20000100a00 */
[----:B0-----:R-:W-:-:S03]  /*1b700*/  IMAD.MOV.U32 R176, RZ, RZ, R18 ;  /* 0x000000ffffb07224 */ /* 0x001fc600078e0012 */
[----:B------:R-:W-:Y:S01]  /*1b710*/  STL.64 [R1+0xb58], R232 ;  /* 0x000b58e801007387 */ /* 0x000fe20000100a00 */
[----:B------:R-:W-:Y:S02]  /*1b720*/  IMAD.MOV.U32 R177, RZ, RZ, R19 ;  /* 0x000000ffffb17224 */ /* 0x000fe400078e0013 */
[----:B------:R-:W-:Y:S01]  /*1b730*/  IMAD.MOV.U32 R178, RZ, RZ, R14 ;  /* 0x000000ffffb27224 */ /* 0x000fe200078e000e */
[----:B------:R-:W-:Y:S01]  /*1b740*/  STL.128 [R1+0x3b0], R196 ;  /* 0x0003b0c401007387 */ /* 0x000fe20000100c00 */
[----:B------:R-:W-:Y:S02]  /*1b750*/  IMAD.MOV.U32 R179, RZ, RZ, R235 ;  /* 0x000000ffffb37224 */ /* 0x000fe400078e00eb */
[----:B-1----:R-:W-:Y:S01]  /*1b760*/  IMAD.MOV.U32 R192, RZ, RZ, R228 ;  /* 0x000000ffffc07224 */ /* 0x002fe200078e00e4 */
[----:B------:R-:W-:Y:S01]  /*1b770*/  STL.128 [R1+0x410], R220 ;  /* 0x000410dc01007387 */ /* 0x000fe20000100c00 */
[----:B--2---:R-:W-:-:S03]  /*1b780*/  IMAD.MOV.U32 R174, RZ, RZ, R22 ;  /* 0x000000ffffae7224 */ /* 0x004fc600078e0016 */
[----:B------:R0:W-:Y:S01]  /*1b790*/  STL.128 [R1+0x360], R176 ;  /* 0x000360b001007387 */ /* 0x0001e20000100c00 */
[----:B------:R-:W-:Y:S02]  /*1b7a0*/  IMAD.MOV.U32 R175, RZ, RZ, R23 ;  /* 0x000000ffffaf7224 */ /* 0x000fe400078e0017 */
[----:B------:R-:W-:Y:S01]  /*1b7b0*/  IMAD.MOV.U32 R180, RZ, RZ, R234 ;  /* 0x000000ffffb47224 */ /* 0x000fe200078e00ea */
[----:B------:R-:W-:Y:S01]  /*1b7c0*/  STL.128 [R1+0x390], R188 ;  /* 0x000390bc01007387 */ /* 0x000fe20000100c00 */
[----:B------:R-:W-:Y:S02]  /*1b7d0*/  IMAD.MOV.U32 R181, RZ, RZ, R231 ;  /* 0x000000ffffb57224 */ /* 0x000fe400078e00e7 */
[----:B------:R-:W-:Y:S01]  /*1b7e0*/  IMAD.MOV.U32 R182, RZ, RZ, R230 ;  /* 0x000000ffffb67224 */ /* 0x000fe200078e00e6 */
[----:B------:R-:W-:Y:S01]  /*1b7f0*/  STL.128 [R1+0x380], R184 ;  /* 0x000380b801007387 */ /* 0x000fe20000100c00 */
[----:B------:R-:W-:-:S03]  /*1b800*/  IMAD.MOV.U32 R183, RZ, RZ, R229 ;  /* 0x000000ffffb77224 */ /* 0x000fc600078e00e5 */
[----:B------:R1:W-:Y:S04]  /*1b810*/  STL.128 [R1+0x3a0], R192 ;  /* 0x0003a0c001007387 */ /* 0x0003e80000100c00 */
[----:B0-----:R-:W2:Y:S04]  /*1b820*/  LDL.LU.128 R176, [R1+0xb30] ;  /* 0x000b300001b07983 */ /* 0x001ea80000300c00 */
[----:B------:R-:W-:Y:S04]  /*1b830*/  STL.128 [R1+0x350], R172 ;  /* 0x000350ac01007387 */ /* 0x000fe80000100c00 */
[----:B------:R0:W-:Y:S04]  /*1b840*/  STL.128 [R1+0x370], R180 ;  /* 0x000370b401007387 */ /* 0x0001e80000100c00 */
[----:B-1----:R-:W3:Y:S01]  /*1b850*/  LDL.LU R192, [R1+0xb50] ;  /* 0x000b500001c07983 */ /* 0x002ee20000300800 */
[----:B------:R-:W-:-:S03]  /*1b860*/  WARPGROUP.DEPBAR.LE gsb0, 0x0 ;  /* 0x00008000000079c5 */ /* 0x000fc60000010000 */
[----:B------:R1:W-:Y:S04]  /*1b870*/  STL.128 [R1+0xa80], R112 ;  /* 0x000a807001007387 */ /* 0x0003e80000100c00 */
[----:B------:R4:W-:Y:S04]  /*1b880*/  STL.128 [R1+0xa70], R108 ;  /* 0x000a706c01007387 */ /* 0x0009e80000100c00 */
[----:B0-----:R-:W3:Y:S04]  /*1b890*/  LDL.LU.128 R180, [R1+0xb40] ;  /* 0x000b400001b47983 */ /* 0x001ee80000300c00 */
[----:B------:R-:W3:Y:S04]  /*1b8a0*/  LDL.LU.64 R174, [R1+0xb20] ;  /* 0x000b200001ae7983 */ /* 0x000ee80000300a00 */
[----:B-1----:R-:W3:Y:S04]  /*1b8b0*/  LDL.LU.128 R112, [R1+0xa80] ;  /* 0x000a800001707983 */ /* 0x002ee80000300c00 */
[----:B----4-:R-:W4:Y:S01]  /*1b8c0*/  LDL.LU.128 R108, [R1+0xa70] ;  /* 0x000a7000016c7983 */ /* 0x010f220000300c00 */
[----:B------:R-:W-:-:S02]  /*1b8d0*/  IMAD.MOV.U32 R228, RZ, RZ, R159 ;  /* 0x000000ffffe47224 */ /* 0x000fc400078e009f */
[----:B------:R-:W-:Y:S01]  /*1b8e0*/  IMAD.MOV.U32 R229, RZ, RZ, R158 ;  /* 0x000000ffffe57224 */ /* 0x000fe200078e009e */
[----:B------:R-:W-:Y:S01]  /*1b8f0*/  STL [R1+0x51c], R71 ;  /* 0x00051c4701007387 */ /* 0x000fe20000100800 */
[----:B------:R-:W-:Y:S02]  /*1b900*/  IMAD.MOV.U32 R230, RZ, RZ, R157 ;  /* 0x000000ffffe67224 */ /* 0x000fe400078e009d */
[----:B------:R-:W-:Y:S01]  /*1b910*/  IMAD.MOV.U32 R231, RZ, RZ, R156 ;  /* 0x000000ffffe77224 */ /* 0x000fe200078e009c */
[----:B------:R-:W-:Y:S01]  /*1b920*/  STL [R1+0x518], R70 ;  /* 0x0005184601007387 */ /* 0x000fe20000100800 */
[----:B------:R-:W-:Y:S02]  /*1b930*/  IMAD.MOV.U32 R232, RZ, RZ, R21 ;  /* 0x000000ffffe87224 */ /* 0x000fe400078e0015 */
[----:B------:R-:W-:Y:S01]  /*1b940*/  IMAD.MOV.U32 R233, RZ, RZ, R20 ;  /* 0x000000ffffe97224 */ /* 0x000fe200078e0014 */
[----:B------:R-:W-:Y:S01]  /*1b950*/  STL [R1+0x514], R69 ;  /* 0x0005144501007387 */ /* 0x000fe20000100800 */
        /* <DEDUP_REMOVED lines=23> */
[----:B------:R-:W-:Y:S04]  /*1bad0*/  STL [R1+0x4f4], R61 ;  /* 0x0004f43d01007387 */ /* 0x000fe80000100800 */
[----:B------:R-:W-:Y:S01]  /*1bae0*/  STL [R1+0x4f0], R60 ;  /* 0x0004f03c01007387 */ /* 0x000fe20000100800 */
[----:B------:R-:W-:-:S03]  /*1baf0*/  IMAD.MOV.U32 R173, RZ, RZ, R89 ;  /* 0x000000ffffad7224 */ /* 0x000fc600078e0059 */
[----:B------:R0:W-:Y:S01]  /*1bb00*/  STL.128 [R1+0x420], R224 ;  /* 0x000420e001007387 */ /* 0x0001e20000100c00 */
[----:B------:R-:W-:-:S03]  /*1bb10*/  IMAD.MOV.U32 R172, RZ, RZ, R88 ;  /* 0x000000ffffac7224 */ /* 0x000fc600078e0058 */
[----:B------:R-:W-:Y:S04]  /*1bb20*/  STL [R1+0x4ec], R59 ;  /* 0x0004ec3b01007387 */ /* 0x000fe80000100800 */
[----:B------:R-:W-:Y:S04]  /*1bb30*/  STL [R1+0x4e8], R58 ;  /* 0x0004e83a01007387 */ /* 0x000fe80000100800 */
[----:B------:R-:W-:Y:S04]  /*1bb40*/  STL [R1+0x4e4], R57 ;  /* 0x0004e43901007387 */ /* 0x000fe80000100800 */
[----:B------:R-:W-:Y:S01]  /*1bb50*/  STL [R1+0x4e0], R56 ;  /* 0x0004e03801007387 */ /* 0x000fe20000100800 */
[----:B0-----:R-:W-:-:S02]  /*1bb60*/  IMAD.MOV.U32 R224, RZ, RZ, R99 ;  /* 0x000000ffffe07224 */ /* 0x001fc400078e0063 */
[----:B------:R-:W-:Y:S01]  /*1bb70*/  IMAD.MOV.U32 R225, RZ, RZ, R98 ;  /* 0x000000ffffe17224 */ /* 0x000fe200078e0062 */
[----:B------:R-:W4:Y:S01]  /*1bb80*/  LDL.LU.128 R104, [R1+0x4f0] ;  /* 0x0004f00001687983 */ /* 0x000f220000300c00 */
[----:B------:R-:W-:Y:S02]  /*1bb90*/  IMAD.MOV.U32 R226, RZ, RZ, R97 ;  /* 0x000000ffffe27224 */ /* 0x000fe400078e0061 */
[----:B------:R-:W-:Y:S01]  /*1bba0*/  IMAD.MOV.U32 R227, RZ, RZ, R96 ;  /* 0x000000ffffe37224 */ /* 0x000fe200078e0060 */
[----:B------:R0:W-:Y:S04]  /*1bbb0*/  STL.128 [R1+0x430], R228 ;  /* 0x000430e401007387 */ /* 0x0001e80000100c00 */
        /* <DEDUP_REMOVED lines=17> */
[----:B--2---:R-:W-:-:S03]  /*1bcd0*/  F2FP.BF16.F32.PACK_AB R152, R178, R179 ;  /* 0x000000b3b298723e */ /* 0x004fc600000010ff */
[----:B------:R0:W-:Y:S04]  /*1bce0*/  STL.128 [R1+0x340], R168 ;  /* 0x000340a801007387 */ /* 0x0001e80000100c00 */
[----:B------:R-:W-:Y:S04]  /*1bcf0*/  STL [R1+0x4bc], R47 ;  /* 0x0004bc2f01007387 */ /* 0x000fe80000100800 */
[----:B------:R-:W-:Y:S04]  /*1bd00*/  STL [R1+0x4b8], R46 ;  /* 0x0004b82e01007387 */ /* 0x000fe80000100800 */
[----:B------:R-:W-:Y:S04]  /*1bd10*/  STL [R1+0x4b4], R45 ;  /* 0x0004b42d01007387 */ /* 0x000fe80000100800 */
[----:B------:R-:W-:Y:S01]  /*1bd20*/  STL [R1+0x4b0], R44 ;  /* 0x0004b02c01007387 */ /* 0x000fe20000100800 */
[----:B0-----:R-:W-:-:S02]  /*1bd30*/  IMAD.MOV.U32 R171, RZ, RZ, R87 ;  /* 0x000000ffffab7224 */ /* 0x001fc400078e0057 */
[----:B------:R-:W-:Y:S01]  /*1bd40*/  IMAD.MOV.U32 R170, RZ, RZ, R86 ;  /* 0x000000ffffaa7224 */ /* 0x000fe200078e0056 */
[----:B------:R-:W2:Y:S01]  /*1bd50*/  LDL.LU.128 R92, [R1+0x4c0] ;  /* 0x0004c000015c7983 */ /* 0x000ea20000300c00 */
[----:B------:R-:W-:Y:S02]  /*1bd60*/  IMAD.MOV.U32 R169, RZ, RZ, R85 ;  /* 0x000000ffffa97224 */ /* 0x000fe400078e0055 */
[----:B------:R-:W-:Y:S01]  /*1bd70*/  IMAD.MOV.U32 R168, RZ, RZ, R84 ;  /* 0x000000ffffa87224 */ /* 0x000fe200078e0054 */
[----:B------:R0:W-:Y:S01]  /*1bd80*/  STL.128 [R1+0x330], R164 ;  /* 0x000330a401007387 */ /* 0x0001e20000100c00 */
[----:B------:R-:W-:-:S03]  /*1bd90*/  IMAD.MOV.U32 R159, RZ, RZ, R75 ;  /* 0x000000ffff9f7224 */ /* 0x000fc600078e004b */
[----:B------:R-:W-:Y:S01]  /*1bda0*/  STL [R1+0x4ac], R43 ;  /* 0x0004ac2b01007387 */ /* 0x000fe20000100800 */
[----:B------:R-:W-:-:S03]  /*1bdb0*/  IMAD.MOV.U32 R158, RZ, RZ, R74 ;  /* 0x000000ffff9e7224 */ /* 0x000fc600078e004a */
[----:B------:R-:W-:Y:S01]  /*1bdc0*/  STL [R1+0x4a8], R42 ;  /* 0x0004a82a01007387 */ /* 0x000fe20000100800 */
[----:B------:R-:W-:-:S03]  /*1bdd0*/  IMAD.MOV.U32 R157, RZ, RZ, R73 ;  /* 0x000000ffff9d7224 */ /* 0x000fc600078e0049 */
[----:B------:R-:W-:Y:S01]  /*1bde0*/  STL [R1+0x4a4], R41 ;  /* 0x0004a42901007387 */ /* 0x000fe20000100800 */
[----:B------:R-:W-:-:S03]  /*1bdf0*/  IMAD.MOV.U32 R156, RZ, RZ, R72 ;  /* 0x000000ffff9c7224 */ /* 0x000fc600078e0048 */
[----:B------:R-:W-:Y:S01]  /*1be00*/  STL [R1+0x4a0], R40 ;  /* 0x0004a02801007387 */ /* 0x000fe20000100800 */
[----:B0-----:R-:W-:Y:S02]  /*1be10*/  IMAD.MOV.U32 R167, RZ, RZ, R83 ;  /* 0x000000ffffa77224 */ /* 0x001fe400078e0053 */
[----:B------:R-:W-:Y:S01]  /*1be20*/  IMAD.MOV.U32 R166, RZ, RZ, R82 ;  /* 0x000000ffffa67224 */ /* 0x000fe200078e0052 */
[----:B------:R-:W2:Y:S01]  /*1be30*/  LDL.LU.128 R88, [R1+0x4b0] ;  /* 0x0004b00001587983 */ /* 0x000ea20000300c00 */
[----:B------:R-:W-:Y:S02]  /*1be40*/  IMAD.MOV.U32 R165, RZ, RZ, R81 ;  /* 0x000000ffffa57224 */ /* 0x000fe400078e0051 */
[----:B------:R-:W-:Y:S01]  /*1be50*/  IMAD.MOV.U32 R164, RZ, RZ, R80 ;  /* 0x000000ffffa47224 */ /* 0x000fe200078e0050 */
        /* <DEDUP_REMOVED lines=11> */
[----:B------:R-:W-:Y:S04]  /*1bf10*/  STL [R1+0x48c], R35 ;  /* 0x00048c2301007387 */ /* 0x000fe80000100800 */
[----:B------:R-:W-:Y:S04]  /*1bf20*/  STL [R1+0x488], R34 ;  /* 0x0004882201007387 */ /* 0x000fe80000100800 */
[----:B------:R-:W-:Y:S04]  /*1bf30*/  STL [R1+0x484], R33 ;  /* 0x0004842101007387 */ /* 0x000fe80000100800 */
[----:B------:R-:W-:Y:S04]  /*1bf40*/  STL [R1+0x480], R32 ;  /* 0x0004802001007387 */ /* 0x000fe80000100800 */
[----:B------:R-:W2:Y:S04]  /*1bf50*/  LDL.LU.128 R80, [R1+0x490] ;  /* 0x0004900001507983 */ /* 0x000ea80000300c00 */
[----:B------:R-:W-:Y:S04]  /*1bf60*/  STL [R1+0x47c], R31 ;  /* 0x00047c1f01007387 */ /* 0x000fe80000100800 */
[----:B------:R-:W-:Y:S04]  /*1bf70*/  STL [R1+0x478], R30 ;  /* 0x0004781e01007387 */ /* 0x000fe80000100800 */
[----:B------:R-:W-:Y:S04]  /*1bf80*/  STL [R1+0x474], R29 ;  /* 0x0004741d01007387 */ /* 0x000fe80000100800 */
[----:B------:R-:W-:Y:S04]  /*1bf90*/  STL [R1+0x470], R28 ;  /* 0x0004701c01007387 */ /* 0x000fe80000100800 */
[----:B------:R-:W2:Y:S04]  /*1bfa0*/  LDL.LU.128 R76, [R1+0x480] ;  /* 0x00048000014c7983 */ /* 0x000ea80000300c00 */
        /* <DEDUP_REMOVED lines=9> */
[----:B------:R-:W2:Y:S04]  /*1c040*/  LDL.LU.128 R72, [R1+0x470] ;  /* 0x0004700001487983 */ /* 0x000ea80000300c00 */
[----:B0-----:R-:W2:Y:S04]  /*1c050*/  LDL.LU.128 R148, [R1+0xb10] ;  /* 0x000b100001947983 */ /* 0x001ea80000300c00 */
[----:B-1----:R-:W2:Y:S04]  /*1c060*/  LDL.LU.128 R144, [R1+0xb00] ;  /* 0x000b000001907983 */ /* 0x002ea80000300c00 */
[----:B---3--:R-:W3:Y:S04]  /*1c070*/  LDL.LU.128 R140, [R1+0xaf0] ;  /* 0x000af000018c7983 */ /* 0x008ee80000300c00 */
[----:B------:R-:W3:Y:S04]  /*1c080*/  LDL.LU.128 R136, [R1+0xae0] ;  /* 0x000ae00001887983 */ /* 0x000ee80000300c00 */
[----:B------:R-:W3:Y:S01]  /*1c090*/  LDL.LU.128 R132, [R1+0xad0] ;  /* 0x000ad00001847983 */ /* 0x000ee20000300c00 */
[----:B------:R-:W-:-:S03]  /*1c0a0*/  IMAD.MOV.U32 R199, RZ, RZ, R115 ;  /* 0x000000ffffc77224 */ /* 0x000fc600078e0073 */
[----:B----4-:R-:W4:Y:S01]  /*1c0b0*/  LDL.LU.128 R128, [R1+0xac0] ;  /* 0x000ac00001807983 */ /* 0x010f220000300c00 */
[----:B------:R-:W-:Y:S02]  /*1c0c0*/  IMAD.MOV.U32 R198, RZ, RZ, R114 ;  /* 0x000000ffffc67224 */ /* 0x000fe400078e0072 */
[----:B------:R-:W-:Y:S01]  /*1c0d0*/  IMAD.MOV.U32 R197, RZ, RZ, R113 ;  /* 0x000000ffffc57224 */ /* 0x000fe200078e0071 */
[----:B------:R-:W4:Y:S01]  /*1c0e0*/  LDL.LU.128 R124, [R1+0xab0] ;  /* 0x000ab000017c7983 */ /* 0x000f220000300c00 */
[----:B------:R-:W-:Y:S02]  /*1c0f0*/  IMAD.MOV.U32 R196, RZ, RZ, R112 ;  /* 0x000000ffffc47224 */ /* 0x000fe400078e0070 */
[----:B------:R-:W-:Y:S01]  /*1c100*/  IMAD.MOV.U32 R195, RZ, RZ, R111 ;  /* 0x000000ffffc37224 */ /* 0x000fe200078e006f */
[----:B------:R-:W3:Y:S01]  /*1c110*/  LDL.LU.128 R112, [R1+0x510] ;  /* 0x0005100001707983 */ /* 0x000ee20000300c00 */
[----:B------:R-:W-:Y:S02]  /*1c120*/  IMAD.MOV.U32 R194, RZ, RZ, R110 ;  /* 0x000000ffffc27224 */ /* 0x000fe400078e006e */
[----:B------:R-:W-:Y:S01]  /*1c130*/  IMAD.MOV.U32 R193, RZ, RZ, R109 ;  /* 0x000000ffffc17224 */ /* 0x000fe200078e006d */
[----:B------:R-:W4:Y:S01]  /*1c140*/  LDL.LU.128 R120, [R1+0xaa0] ;  /* 0x000aa00001787983 */ /* 0x000f220000300c00 */
[----:B------:R-:W-:-:S03]  /*1c150*/  IMAD.MOV.U32 R223, RZ, RZ, R108 ;  /* 0x000000ffffdf7224 */ /* 0x000fc600078e006c */
[----:B------:R-:W4:Y:S04]  /*1c160*/  LDL.LU.128 R108, [R1+0x500] ;  /* 0x00050000016c7983 */ /* 0x000f280000300c00 */
[----:B------:R-:W4:Y:S01]  /*1c170*/  LDL.LU.128 R116, [R1+0xa90] ;  /* 0x000a900001747983 */ /* 0x000f220000300c00 */
[----:B------:R-:W-:Y:S02]  /*1c180*/  F2FP.BF16.F32.PACK_AB R153, R175, R177 ;  /* 0x000000b1af99723e */ /* 0x000fe400000010ff */
[----:B------:R-:W-:Y:S01]  /*1c190*/  F2FP.BF16.F32.PACK_AB R154, R180, R181 ;  /* 0x000000b5b49a723e */ /* 0x000fe200000010ff */
[----:B------:R0:W-:Y:S01]  /*1c1a0*/  STL.128 [R1+0xa60], R192 ;  /* 0x000a60c001007387 */ /* 0x0001e20000100c00 */
[----:B------:R-:W-:-:S03]  /*1c1b0*/  F2FP.BF16.F32.PACK_AB R155, R174, R176 ;  /* 0x000000b0ae9b723e */ /* 0x000fc600000010ff */
[----:B------:R1:W-:Y:S04]  /*1c1c0*/  STL.128 [R1+0xa50], R188 ;  /* 0x000a50bc01007387 */ /* 0x0003e80000100c00 */
[----:B------:R1:W-:Y:S04]  /*1c1d0*/  STL.128 [R1+0xa40], R184 ;  /* 0x000a40b801007387 */ /* 0x0003e80000100c00 */
[----:B------:R1:W-:Y:S04]  /*1c1e0*/  STL [R1+0xa28], R178 ;  /* 0x000a28b201007387 */ /* 0x0003e80000100800 */
[----:B------:R1:W-:Y:S04]  /*1c1f0*/  STL.64 [R1+0xa20], R172 ;  /* 0x000a20ac01007387 */ /* 0x0003e80000100a00 */
[----:B------:R1:W-:Y:S04]  /*1c200*/  STL.128 [R1+0xa10], R168 ;  /* 0x000a10a801007387 */ /* 0x0003e80000100c00 */
[----:B------:R1:W-:Y:S04]  /*1c210*/  STL.128 [R1+0xa00], R164 ;  /* 0x000a00a401007387 */ /* 0x0003e80000100c00 */
[----:B------:R1:W-:Y:S04]  /*1c220*/  STL.128 [R1+0x9f0], R160 ;  /* 0x0009f0a001007387 */ /* 0x0003e80000100c00 */
[----:B------:R1:W-:Y:S04]  /*1c230*/  STL.128 [R1+0x9e0], R156 ;  /* 0x0009e09c01007387 */ /* 0x0003e80000100c00 */
[----:B0-----:R-:W4:Y:S04]  /*1c240*/  LDL.LU.128 R192, [R1+0xa60] ;  /* 0x000a600001c07983 */ /* 0x001f280000300c00 */
[----:B-1----:R-:W4:Y:S04]  /*1c250*/  LDL.LU.128 R188, [R1+0xa50] ;  /* 0x000a500001bc7983 */ /* 0x002f280000300c00 */
[----:B------:R-:W4:Y:S04]  /*1c260*/  LDL.LU.128 R184, [R1+0xa40] ;  /* 0x000a400001b87983 */ /* 0x000f280000300c00 */
[----:B------:R-:W4:Y:S04]  /*1c270*/  LDL.LU R178, [R1+0xa28] ;  /* 0x000a280001b27983 */ /* 0x000f280000300800 */
[----:B------:R-:W4:Y:S04]  /*1c280*/  LDL.LU.64 R172, [R1+0xa20] ;  /* 0x000a200001ac7983 */ /* 0x000f280000300a00 */
[----:B------:R-:W4:Y:S04]  /*1c290*/  LDL.LU.128 R168, [R1+0xa10] ;  /* 0x000a100001a87983 */ /* 0x000f280000300c00 */
[----:B------:R-:W4:Y:S04]  /*1c2a0*/  LDL.LU.128 R164, [R1+0xa00] ;  /* 0x000a000001a47983 */ /* 0x000f280000300c00 */
[----:B------:R-:W4:Y:S04]  /*1c2b0*/  LDL.LU.128 R160, [R1+0x9f0] ;  /* 0x0009f00001a07983 */ /* 0x000f280000300c00 */
[----:B------:R-:W4:Y:S04]  /*1c2c0*/  LDL.LU.128 R156, [R1+0x9e0] ;  /* 0x0009e000019c7983 */ /* 0x000f280000300c00 */
[----:B------:R0:W-:Y:S01]  /*1c2d0*/  STL.128 [R1+0x9d0], R152 ;  /* 0x0009d09801007387 */ /* 0x0001e20000100c00 */
[----:B------:R-:W-:-:S02]  /*1c2e0*/  IMAD.MOV.U32 R59, RZ, RZ, R107 ;  /* 0x000000ffff3b7224 */ /* 0x000fc400078e006b */
[----:B------:R-:W-:Y:S02]  /*1c2f0*/  IMAD.MOV.U32 R58, RZ, RZ, R106 ;  /* 0x000000ffff3a7224 */ /* 0x000fe400078e006a */
[----:B------:R-:W-:Y:S01]  /*1c300*/  VIADD R12, R12, 0x280 ;  /* 0x000002800c0c7836 */ /* 0x000fe20000000000 */
[----:B------:R-:W-:Y:S01]  /*1c310*/  R2UR UR7, R13 ;  /* 0x000000000d0772ca */ /* 0x000fe200000e0000 */
[----:B------:R-:W-:Y:S01]  /*1c320*/  IMAD.MOV.U32 R57, RZ, RZ, R105 ;  /* 0x000000ffff397224 */ /* 0x000fe200078e0069 */
[----:B------:R-:W-:Y:S01]  /*1c330*/  STL.128 [R1+0x3c0], R200 ;  /* 0x0003c0c801007387 */ /* 0x000fe20000100c00 */
[----:B------:R-:W-:Y:S02]  /*1c340*/  IMAD.MOV.U32 R56, RZ, RZ, R104 ;  /* 0x000000ffff387224 */ /* 0x000fe400078e0068 */
[----:B------:R-:W-:Y:S01]  /*1c350*/  IMAD.MOV.U32 R55, RZ, RZ, R103 ;  /* 0x000000ffff377224 */ /* 0x000fe200078e0067 */
[----:B------:R-:W-:Y:S04]  /*1c360*/  STL.128 [R1+0x3d0], R204 ;  /* 0x0003d0cc01007387 */ /* 0x000fe80000100c00 */
[----:B0-----:R-:W4:Y:S01]  /*1c370*/  LDL.LU.128 R152, [R1+0x9d0] ;  /* 0x0009d00001987983 */ /* 0x001f220000300c00 */
[----:B------:R-:W-:-:S02]  /*1c380*/  IMAD.MOV.U32 R54, RZ, RZ, R102 ;  /* 0x000000ffff367224 */ /* 0x000fc400078e0066 */
[----:B------:R-:W-:Y:S01]  /*1c390*/  IMAD.MOV.U32 R53, RZ, RZ, R101 ;  /* 0x000000ffff357224 */ /* 0x000fe200078e0065 */
[----:B------:R-:W-:Y:S01]  /*1c3a0*/  STL.128 [R1+0x3e0], R208 ;  /* 0x0003e0d001007387 */ /* 0x000fe20000100c00 */
[----:B------:R-:W-:Y:S01]  /*1c3b0*/  IMAD.MOV.U32 R52, RZ, RZ, R100 ;  /* 0x000000ffff347224 */ /* 0x000fe200078e0064 */
[----:B------:R-:W-:Y:S01]  /*1c3c0*/  R2UR UR6, R12 ;  /* 0x000000000c0672ca */ /* 0x000fe200000e0000 */
[----:B------:R-:W-:Y:S01]  /*1c3d0*/  IMAD.MOV.U32 R0, RZ, RZ, R24 ;  /* 0x000000ffff007224 */ /* 0x000fe200078e0018 */
[----:B------:R-:W-:Y:S01]  /*1c3e0*/  STL.128 [R1+0x3f0], R212 ;  /* 0x0003f0d401007387 */ /* 0x000fe20000100c00 */
[----:B------:R-:W-:-:S03]  /*1c3f0*/  IMAD.MOV.U32 R51, RZ, RZ, R99 ;  /* 0x000000ffff337224 */ /* 0x000fc600078e0063 */
[----:B------:R-:W-:Y:S01]  /*1c400*/  STL.128 [R1+0x400], R216 ;  /* 0x000400d801007387 */ /* 0x000fe20000100c00 */
        /* <DEDUP_REMOVED lines=8> */
[----:B------:R-:W4:Y:S04]  /*1c490*/  LDL.LU.64 R232, [R1+0xb58] ;  /* 0x000b580001e87983 */ /* 0x000f280000300a00 */
[----:B------:R-:W4:Y:S01]  /*1c4a0*/  LDL.LU R22, [R1+0xb70] ;  /* 0x000b700001167983 */ /* 0x000f220000300800 */
[----:B--2---:R-:W-:-:S03]  /*1c4b0*/  IMAD.MOV.U32 R47, RZ, RZ, R95 ;  /* 0x000000ffff2f7224 */ /* 0x004fc600078e005f */
[----:B------:R-:W2:Y:S01]  /*1c4c0*/  LDL.LU R23, [R1+0xb6c] ;  /* 0x000b6c0001177983 */ /* 0x000ea20000300800 */
[----:B------:R-:W-:Y:S02]  /*1c4d0*/  IMAD.MOV.U32 R46, RZ, RZ, R94 ;  /* 0x000000ffff2e7224 */ /* 0x000fe400078e005e */
[----:B------:R-:W-:Y:S01]  /*1c4e0*/  IMAD.MOV.U32 R45, RZ, RZ, R93 ;  /* 0x000000ffff2d7224 */ /* 0x000fe200078e005d */
[----:B------:R-:W2:Y:S01]  /*1c4f0*/  LDL.LU R18, [R1+0xb68] ;  /* 0x000b680001127983 */ /* 0x000ea20000300800 */
[----:B------:R-:W-:Y:S02]  /*1c500*/  IMAD.MOV.U32 R44, RZ, RZ, R92 ;  /* 0x000000ffff2c7224 */ /* 0x000fe400078e005c */
[----:B0-----:R-:W-:Y:S01]  /*1c510*/  IMAD.MOV.U32 R96, RZ, RZ, R227 ;  /* 0x000000ffff607224 */ /* 0x001fe200078e00e3 */
[----:B------:R0:W-:Y:S01]  /*1c520*/  STL.128 [R1+0x2b0], R92 ;  /* 0x0002b05c01007387 */ /* 0x0001e20000100c00 */
[----:B------:R-:W-:Y:S02]  /*1c530*/  IMAD.MOV.U32 R97, RZ, RZ, R226 ;  /* 0x000000ffff617224 */ /* 0x000fe400078e00e2 */
[----:B------:R-:W-:Y:S01]  /*1c540*/  IMAD.MOV.U32 R98, RZ, RZ, R225 ;  /* 0x000000ffff627224 */ /* 0x000fe200078e00e1 */
[----:B------:R-:W2:Y:S01]  /*1c550*/  LDL.LU R19, [R1+0xb64] ;  /* 0x000b640001137983 */ /* 0x000ea20000300800 */
[----:B------:R-:W-:-:S03]  /*1c560*/  IMAD.MOV.U32 R99, RZ, RZ, R224 ;  /* 0x000000ffff637224 */ /* 0x000fc600078e00e0 */
[----:B------:R-:W2:Y:S04]  /*1c570*/  LDL.LU R14, [R1+0xb60] ;  /* 0x000b6000010e7983 */ /* 0x000ea80000300800 */
[----:B------:R1:W5:Y:S01]  /*1c580*/  LDL.LU R2, [R1+0xb78] ;  /* 0x000b780001027983 */ /* 0x0003620000300800 */
[----:B------:R-:W-:-:S03]  /*1c590*/  IMAD.MOV.U32 R43, RZ, RZ, R91 ;  /* 0x000000ffff2b7224 */ /* 0x000fc600078e005b */
[----:B------:R1:W5:Y:S01]  /*1c5a0*/  LDL.LU R3, [R1+0xb74] ;  /* 0x000b740001037983 */ /* 0x0003620000300800 */
[----:B------:R-:W-:Y:S02]  /*1c5b0*/  IMAD.MOV.U32 R42, RZ, RZ, R90 ;  /* 0x000000ffff2a7224 */ /* 0x000fe400078e005a */
[----:B------:R-:W-:Y:S02]  /*1c5c0*/  IMAD.MOV.U32 R41, RZ, RZ, R89 ;  /* 0x000000ffff297224 */ /* 0x000fe400078e0059 */
[----:B------:R-:W-:Y:S01]  /*1c5d0*/  IMAD.MOV.U32 R40, RZ, RZ, R88 ;  /* 0x000000ffff287224 */ /* 0x000fe200078e0058 */
[----:B------:R1:W-:Y:S01]  /*1c5e0*/  STL.128 [R1+0x2a0], R88 ;  /* 0x0002a05801007387 */ /* 0x0003e20000100c00 */
[----:B0-----:R-:W-:Y:S02]  /*1c5f0*/  IMAD.MOV.U32 R92, RZ, RZ, R231 ;  /* 0x000000ffff5c7224 */ /* 0x001fe400078e00e7 */
[----:B------:R-:W-:Y:S02]  /*1c600*/  IMAD.MOV.U32 R93, RZ, RZ, R230 ;  /* 0x000000ffff5d7224 */ /* 0x000fe400078e00e6 */
[----:B------:R-:W-:-:S02]  /*1c610*/  IMAD.MOV.U32 R94, RZ, RZ, R229 ;  /* 0x000000ffff5e7224 */ /* 0x000fc400078e00e5 */
[----:B------:R-:W-:Y:S02]  /*1c620*/  IMAD.MOV.U32 R95, RZ, RZ, R228 ;  /* 0x000000ffff5f7224 */ /* 0x000fe400078e00e4 */
[----:B------:R-:W-:Y:S02]  /*1c630*/  IMAD.MOV.U32 R39, RZ, RZ, R87 ;  /* 0x000000ffff277224 */ /* 0x000fe400078e0057 */
[----:B------:R-:W-:Y:S02]  /*1c640*/  IMAD.MOV.U32 R38, RZ, RZ, R86 ;  /* 0x000000ffff267224 */ /* 0x000fe400078e0056 */
[----:B------:R-:W-:Y:S02]  /*1c650*/  IMAD.MOV.U32 R37, RZ, RZ, R85 ;  /* 0x000000ffff257224 */ /* 0x000fe400078e0055 */
[----:B------:R-:W-:Y:S01]  /*1c660*/  IMAD.MOV.U32 R36, RZ, RZ, R84 ;  /* 0x000000ffff247224 */ /* 0x000fe200078e0054 */
[----:B------:R-:W-:Y:S01]  /*1c670*/  STL.128 [R1+0x290], R84 ;  /* 0x0002905401007387 */ /* 0x000fe20000100c00 */
[----:B-1----:R-:W-:-:S02]  /*1c680*/  IMAD.MOV.U32 R90, RZ, RZ, R235 ;  /* 0x000000ffff5a7224 */ /* 0x002fc400078e00eb */
[----:B------:R-:W-:Y:S02]  /*1c690*/  IMAD.MOV.U32 R91, RZ, RZ, R234 ;  /* 0x000000ffff5b7224 */ /* 0x000fe400078e00ea */
[----:B------:R-:W-:Y:S02]  /*1c6a0*/  IMAD.MOV.U32 R35, RZ, RZ, R83 ;  /* 0x000000ffff237224 */ /* 0x000fe400078e0053 */
[----:B------:R-:W-:Y:S02]  /*1c6b0*/  IMAD.MOV.U32 R34, RZ, RZ, R82 ;  /* 0x000000ffff227224 */ /* 0x000fe400078e0052 */
[----:B------:R-:W-:Y:S02]  /*1c6c0*/  IMAD.MOV.U32 R33, RZ, RZ, R81 ;  /* 0x000000ffff217224 */ /* 0x000fe400078e0051 */
[----:B------:R-:W-:Y:S01]  /*1c6d0*/  IMAD.MOV.U32 R32, RZ, RZ, R80 ;  /* 0x000000ffff207224 */ /* 0x000fe200078e0050 */
[----:B------:R-:W-:Y:S01]  /*1c6e0*/  STL.128 [R1+0x280], R80 ;  /* 0x0002805001007387 */ /* 0x000fe20000100c00 */
[----:B------:R-:W-:-:S02]  /*1c6f0*/  IMAD.MOV.U32 R31, RZ, RZ, R79 ;  /* 0x000000ffff1f7224 */ /* 0x000fc400078e004f */
[----:B------:R-:W-:Y:S02]  /*1c700*/  IMAD.MOV.U32 R30, RZ, RZ, R78 ;  /* 0x000000ffff1e7224 */ /* 0x000fe400078e004e */
[----:B------:R-:W-:Y:S02]  /*1c710*/  IMAD.MOV.U32 R29, RZ, RZ, R77 ;  /* 0x000000ffff1d7224 */ /* 0x000fe400078e004d */
[----:B------:R-:W-:Y:S01]  /*1c720*/  IMAD.MOV.U32 R28, RZ, RZ, R76 ;  /* 0x000000ffff1c7224 */ /* 0x000fe200078e004c */
[----:B------:R-:W-:Y:S01]  /*1c730*/  STL.128 [R1+0x270], R76 ;  /* 0x0002704c01007387 */ /* 0x000fe20000100c00 */
        /* <DEDUP_REMOVED lines=12> */
[----:B---3--:R-:W-:Y:S02]  /*1c800*/  IMAD.MOV.U32 R67, RZ, RZ, R115 ;  /* 0x000000ffff437224 */ /* 0x008fe400078e0073 */
[----:B------:R-:W-:Y:S02]  /*1c810*/  IMAD.MOV.U32 R66, RZ, RZ, R114 ;  /* 0x000000ffff427224 */ /* 0x000fe400078e0072 */
[----:B------:R-:W-:-:S02]  /*1c820*/  IMAD.MOV.U32 R65, RZ, RZ, R113 ;  /* 0x000000ffff417224 */ /* 0x000fc400078e0071 */
[----:B------:R-:W-:Y:S02]  /*1c830*/  IMAD.MOV.U32 R64, RZ, RZ, R112 ;  /* 0x000000ffff407224 */ /* 0x000fe400078e0070 */
[----:B----4-:R-:W-:Y:S02]  /*1c840*/  IMAD.MOV.U32 R63, RZ, RZ, R111 ;  /* 0x000000ffff3f7224 */ /* 0x010fe400078e006f */
        /* <DEDUP_REMOVED lines=82> */
[----:B0-----:R-:W-:Y:S02]  /*1cd70*/  IMAD.MOV.U32 R72, RZ, RZ, R156 ;  /* 0x000000ffff487224 */ /* 0x001fe400078e009c */
        /* <DEDUP_REMOVED lines=68> */
[----:B------:R-:W-:-:S06]  /*1d1c0*/  IMAD.MOV.U32 R151, RZ, RZ, R4 ;  /* 0x000000ffff977224 */ /* 0x000fcc00078e0004 */
[----:B------:R-:W-:-:S06]  /*1d1d0*/  WARPGROUP.ARRIVE ;  /* 0x00000000000079c5 */ /* 0x000fcc0000000000 */
[----:B------:R-:W-:Y:S03]  /*1d1e0*/  HGMMA.64x256x16.F32.BF16 R24, R152, gdesc[UR4].tnspB, R24, gsb0 ;  /* 0x43e0000498187df0 */ /* 0x000fe60008001818 */
[----:B------:R-:W-:Y:S02]  /*1d1f0*/  WARPGROUP.DEPBAR.LE gsb0, 0x0 ;  /* 0x00008000000079c5 */ /* 0x000fe40000010000 */
[----:B------:R0:W-:Y:S04]  /*1d200*/  STL.128 [R1+0x950], R128 ;  /* 0x0009508001007387 */ /* 0x0001e80000100c00 */
[----:B------:R1:W-:Y:S04]  /*1d210*/  STL.128 [R1+0x940], R124 ;  /* 0x0009407c01007387 */ /* 0x0003e80000100c00 */
[----:B------:R-:W-:Y:S04]  /*1d220*/  STL.128 [R1+0x930], R120 ;  /* 0x0009307801007387 */ /* 0x000fe80000100c00 */
[----:B------:R3:W-:Y:S01]  /*1d230*/  STL.128 [R1+0x920], R116 ;  /* 0x0009207401007387 */ /* 0x0007e20000100c00 */
[----:B0-----:R-:W-:-:S02]  /*1d240*/  IMAD.MOV.U32 R131, RZ, RZ, R47 ;  /* 0x000000ffff837224 */ /* 0x001fc400078e002f */
[----:B------:R-:W-:Y:S02]  /*1d250*/  IMAD.MOV.U32 R130, RZ, RZ, R46 ;  /* 0x000000ffff827224 */ /* 0x000fe400078e002e */
[----:B------:R-:W-:Y:S02]  /*1d260*/  IMAD.MOV.U32 R129, RZ, RZ, R45 ;  /* 0x000000ffff817224 */ /* 0x000fe400078e002d */
[----:B-1----:R-:W-:Y:S02]  /*1d270*/  IMAD.MOV.U32 R127, RZ, RZ, R43 ;  /* 0x000000ffff7f7224 */ /* 0x002fe400078e002b */
[----:B------:R-:W-:Y:S02]  /*1d280*/  IMAD.MOV.U32 R126, RZ, RZ, R42 ;  /* 0x000000ffff7e7224 */ /* 0x000fe400078e002a */
[----:B------:R-:W-:Y:S02]  /*1d290*/  IMAD.MOV.U32 R125, RZ, RZ, R41 ;  /* 0x000000ffff7d7224 */ /* 0x000fe400078e0029 */
[----:B---3--:R-:W-:-:S02]  /*1d2a0*/  IMAD.MOV.U32 R119, RZ, RZ, R35 ;  /* 0x000000ffff777224 */ /* 0x008fc400078e0023 */
        /* <DEDUP_REMOVED lines=9> */
[----:B------:R0:W-:Y:S04]  /*1d340*/  STL.128 [R1+0x270], R116 ;  /* 0x0002707401007387 */ /* 0x0001e80000100c00 */
[----:B------:R1:W-:Y:S04]  /*1d350*/  STL.128 [R1+0x280], R120 ;  /* 0x0002807801007387 */ /* 0x0003e80000100c00 */
[----:B------:R3:W-:Y:S04]  /*1d360*/  STL.128 [R1+0x290], R124 ;  /* 0x0002907c01007387 */ /* 0x0007e80000100c00 */
[----:B------:R4:W-:Y:S04]  /*1d370*/  STL.128 [R1+0x2a0], R128 ;  /* 0x0002a08001007387 */ /* 0x0009e80000100c00 */
[----:B0-----:R-:W2:Y:S04]  /*1d380*/  LDL.LU.128 R116, [R1+0x920] ;  /* 0x0009200001747983 */ /* 0x001ea80000300c00 */
[----:B-1----:R-:W2:Y:S04]  /*1d390*/  LDL.LU.128 R120, [R1+0x930] ;  /* 0x0009300001787983 */ /* 0x002ea80000300c00 */
[----:B---3--:R-:W3:Y:S04]  /*1d3a0*/  LDL.LU.128 R124, [R1+0x940] ;  /* 0x00094000017c7983 */ /* 0x008ee80000300c00 */
[----:B----4-:R-:W4:Y:S04]  /*1d3b0*/  LDL.LU.128 R128, [R1+0x950] ;  /* 0x0009500001807983 */ /* 0x010f280000300c00 */
[----:B------:R0:W-:Y:S04]  /*1d3c0*/  STL.128 [R1+0x8b0], R24 ;  /* 0x0008b01801007387 */ /* 0x0001e80000100c00 */
[----:B0-----:R-:W4:Y:S04]  /*1d3d0*/  LDL.LU.128 R24, [R1+0x8b0] ;  /* 0x0008b00001187983 */ /* 0x001f280000300c00 */
[----:B------:R0:W-:Y:S04]  /*1d3e0*/  STL.128 [R1+0x910], R112 ;  /* 0x0009107001007387 */ /* 0x0001e80000100c00 */
[----:B------:R1:W-:Y:S01]  /*1d3f0*/  STL.128 [R1+0x900], R108 ;  /* 0x0009006c01007387 */ /* 0x0003e20000100c00 */
[----:B------:R-:W-:-:S03]  /*1d400*/  IMAD.MOV.U32 R175, RZ, RZ, R234 ;  /* 0x000000ffffaf7224 */ /* 0x000fc600078e00ea */
[----:B------:R1:W-:Y:S01]  /*1d410*/  STL.64 [R1+0xa30], R182 ;  /* 0x000a30b601007387 */ /* 0x0003e20000100a00 */
[----:B------:R-:W-:-:S03]  /*1d420*/  IMAD.MOV.U32 R234, RZ, RZ, R5 ;  /* 0x000000ffffea7224 */ /* 0x000fc600078e0005 */
[----:B------:R1:W-:Y:S01]  /*1d430*/  STL.64 [R1+0x9c0], R232 ;  /* 0x0009c0e801007387 */ /* 0x0003e20000100a00 */
[----:B0-----:R-:W-:Y:S02]  /*1d440*/  IMAD.MOV.U32 R115, RZ, RZ, R31 ;  /* 0x000000ffff737224 */ /* 0x001fe400078e001f */
[----:B------:R-:W-:Y:S02]  /*1d450*/  IMAD.MOV.U32 R114, RZ, RZ, R30 ;  /* 0x000000ffff727224 */ /* 0x000fe400078e001e */
[----:B-1----:R-:W-:Y:S01]  /*1d460*/  IMAD.MOV.U32 R109, RZ, RZ, R178 ;  /* 0x000000ffff6d7224 */ /* 0x002fe200078e00b2 */
[----:B------:R-:W4:Y:S01]  /*1d470*/  LDL.LU.64 R182, [R1+0xa30] ;  /* 0x000a300001b67983 */ /* 0x000f220000300a00 */
        /* <DEDUP_REMOVED lines=11> */
[----:B------:R-:W4:Y:S01]  /*1d530*/  LDL.LU.128 R108, [R1+0x900] ;  /* 0x00090000016c7983 */ /* 0x000f220000300c00 */
[----:B0-----:R-:W-:Y:S02]  /*1d540*/  IMAD.MOV.U32 R135, RZ, RZ, R51 ;  /* 0x000000ffff877224 */ /* 0x001fe400078e0033 */
[----:B------:R-:W-:Y:S02]  /*1d550*/  IMAD.MOV.U32 R134, RZ, RZ, R50 ;  /* 0x000000ffff867224 */ /* 0x000fe400078e0032 */
[----:B------:R-:W-:Y:S01]  /*1d560*/  IMAD.MOV.U32 R133, RZ, RZ, R49 ;  /* 0x000000ffff857224 */ /* 0x000fe200078e0031 */
[----:B-1----:R-:W4:Y:S01]  /*1d570*/  LDL.LU.128 R112, [R1+0x910] ;  /* 0x0009100001707983 */ /* 0x002f220000300c00 */
[----:B------:R-:W-:-:S03]  /*1d580*/  IMAD.MOV.U32 R132, RZ, RZ, R48 ;  /* 0x000000ffff847224 */ /* 0x000fc600078e0030 */
[----:B------:R0:W-:Y:S04]  /*1d590*/  STL.128 [R1+0x9a0], R148 ;  /* 0x0009a09401007387 */ /* 0x0001e80000100c00 */
[----:B------:R1:W-:Y:S04]  /*1d5a0*/  STL.128 [R1+0x990], R144 ;  /* 0x0009909001007387 */ /* 0x0003e80000100c00 */
[----:B------:R-:W-:Y:S04]  /*1d5b0*/  STL.128 [R1+0x980], R140 ;  /* 0x0009808c01007387 */ /* 0x000fe80000100c00 */
[----:B------:R1:W-:Y:S04]  /*1d5c0*/  STL.128 [R1+0x970], R136 ;  /* 0x0009708801007387 */ /* 0x0003e80000100c00 */
[----:B------:R1:W-:Y:S01]  /*1d5d0*/  STL.128 [R1+0x2b0], R132 ;  /* 0x0002b08401007387 */ /* 0x0003e20000100c00 */
[----:B0-----:R-:W-:-:S02]  /*1d5e0*/  IMAD.MOV.U32 R151, RZ, RZ, R67 ;  /* 0x000000ffff977224 */ /* 0x001fc400078e0043 */
[----:B------:R-:W-:Y:S02]  /*1d5f0*/  IMAD.MOV.U32 R150, RZ, RZ, R66 ;  /* 0x000000ffff967224 */ /* 0x000fe400078e0042 */
[----:B------:R-:W-:Y:S02]  /*1d600*/  IMAD.MOV.U32 R149, RZ, RZ, R65 ;  /* 0x000000ffff957224 */ /* 0x000fe400078e0041 */
[----:B-1----:R-:W-:Y:S02]  /*1d610*/  IMAD.MOV.U32 R147, RZ, RZ, R63 ;  /* 0x000000ffff937224 */ /* 0x002fe400078e003f */
[----:B------:R-:W-:Y:S02]  /*1d620*/  IMAD.MOV.U32 R146, RZ, RZ, R62 ;  /* 0x000000ffff927224 */ /* 0x000fe400078e003e */
[----:B------:R-:W-:Y:S02]  /*1d630*/  IMAD.MOV.U32 R145, RZ, RZ, R61 ;  /* 0x000000ffff917224 */ /* 0x000fe400078e003d */
[----:B------:R-:W-:-:S02]  /*1d640*/  IMAD.MOV.U32 R139, RZ, RZ, R55 ;  /* 0x000000ffff8b7224 */ /* 0x000fc400078e0037 */
[----:B------:R-:W-:Y:S01]  /*1d650*/  IMAD.MOV.U32 R138, RZ, RZ, R54 ;  /* 0x000000ffff8a7224 */ /* 0x000fe200078e0036 */
[----:B------:R-:W4:Y:S01]  /*1d660*/  LDL.LU.128 R132, [R1+0x960] ;  /* 0x0009600001847983 */ /* 0x000f220000300c00 */
        /* <DEDUP_REMOVED lines=12> */
[----:B0-----:R-:W4:Y:S04]  /*1d730*/  LDL.LU.128 R136, [R1+0x970] ;  /* 0x0009700001887983 */ /* 0x001f280000300c00 */
[----:B-1----:R-:W4:Y:S04]  /*1d740*/  LDL.LU.128 R140, [R1+0x980] ;  /* 0x00098000018c7983 */ /* 0x002f280000300c00 */
[----:B------:R-:W4:Y:S04]  /*1d750*/  LDL.LU.128 R144, [R1+0x990] ;  /* 0x0009900001907983 */ /* 0x000f280000300c00 */
[----:B--2---:R-:W2:Y:S04]  /*1d760*/  LDL.LU.128 R148, [R1+0x9a0] ;  /* 0x0009a00001947983 */ /* 0x004ea80000300c00 */
[----:B------:R0:W-:Y:S04]  /*1d770*/  STL.64 [R1+0x8a0], R22 ;  /* 0x0008a01601007387 */ /* 0x0001e80000100a00 */
[----:B------:R1:W-:Y:S04]  /*1d780*/  STL.64 [R1+0x898], R18 ;  /* 0x0008981201007387 */ /* 0x0003e80000100a00 */
[----:B------:R1:W-:Y:S04]  /*1d790*/  STL [R1+0x890], R14 ;  /* 0x0008900e01007387 */ /* 0x0003e80000100800 */
[----:B0-----:R-:W2:Y:S04]  /*1d7a0*/  LDL.LU.64 R22, [R1+0x8a0] ;  /* 0x0008a00001167983 */ /* 0x001ea80000300a00 */
[----:B-1----:R-:W2:Y:S04]  /*1d7b0*/  LDL.LU.64 R18, [R1+0x898] ;  /* 0x0008980001127983 */ /* 0x002ea80000300a00 */
[----:B------:R-:W2:Y:S04]  /*1d7c0*/  LDL.LU R14, [R1+0x890] ;  /* 0x00089000010e7983 */ /* 0x000ea80000300800 */
[----:B------:R0:W-:Y:S04]  /*1d7d0*/  STL.128 [R1+0x8c0], R116 ;  /* 0x0008c07401007387 */ /* 0x0001e80000100c00 */
[----:B------:R1:W-:Y:S04]  /*1d7e0*/  STL.128 [R1+0x8d0], R120 ;  /* 0x0008d07801007387 */ /* 0x0003e80000100c00 */
[----:B---3--:R3:W-:Y:S04]  /*1d7f0*/  STL.128 [R1+0x8e0], R124 ;  /* 0x0008e07c01007387 */ /* 0x0087e80000100c00 */
[----:B----4-:R4:W-:Y:S04]  /*1d800*/  STL.128 [R1+0x8f0], R128 ;  /* 0x0008f08001007387 */ /* 0x0109e80000100c00 */
[----:B0-----:R-:W2:Y:S04]  /*1d810*/  LDL.LU.128 R116, [R1+0x8c0] ;  /* 0x0008c00001747983 */ /* 0x001ea80000300c00 */
[----:B-1----:R-:W2:Y:S04]  /*1d820*/  LDL.LU.128 R120, [R1+0x8d0] ;  /* 0x0008d00001787983 */ /* 0x002ea80000300c00 */
[----:B---3--:R-:W3:Y:S04]  /*1d830*/  LDL.LU.128 R124, [R1+0x8e0] ;  /* 0x0008e000017c7983 */ /* 0x008ee80000300c00 */
[----:B----4-:R-:W4:Y:S04]  /*1d840*/  LDL.LU.128 R128, [R1+0x8f0] ;  /* 0x0008f00001807983 */ /* 0x010f280000300c00 */
[----:B------:R0:W-:Y:S01]  /*1d850*/  STL.128 [R1+0x880], R24 ;  /* 0x0008801801007387 */ /* 0x0001e20000100c00 */
[----:B------:R-:W-:-:S02]  /*1d860*/  IMAD.MOV.U32 R174, RZ, RZ, R235 ;  /* 0x000000ffffae7224 */ /* 0x000fc400078e00eb */
[----:B------:R-:W-:Y:S01]  /*1d870*/  IMAD.MOV.U32 R176, RZ, RZ, R231 ;  /* 0x000000ffffb07224 */ /* 0x000fe200078e00e7 */
[----:B------:R1:W-:Y:S01]  /*1d880*/  STL [R1+0x9b8], R192 ;  /* 0x0009b8c001007387 */ /* 0x0003e20000100800 */
[----:B------:R-:W-:Y:S02]  /*1d890*/  IMAD.MOV.U32 R177, RZ, RZ, R230 ;  /* 0x000000ffffb17224 */ /* 0x000fe400078e00e6 */
[----:B------:R-:W-:Y:S02]  /*1d8a0*/  IMAD.MOV.U32 R178, RZ, RZ, R229 ;  /* 0x000000ffffb27224 */ /* 0x000fe400078e00e5 */
[----:B------:R-:W-:Y:S02]  /*1d8b0*/  IMAD.MOV.U32 R179, RZ, RZ, R228 ;  /* 0x000000ffffb37224 */ /* 0x000fe400078e00e4 */
[----:B------:R-:W-:Y:S02]  /*1d8c0*/  IMAD.MOV.U32 R180, RZ, RZ, R227 ;  /* 0x000000ffffb47224 */ /* 0x000fe400078e00e3 */
[----:B------:R-:W-:Y:S01]  /*1d8d0*/  IMAD.MOV.U32 R181, RZ, RZ, R226 ;  /* 0x000000ffffb57224 */ /* 0x000fe200078e00e2 */
[----:B------:R-:W-:Y:S04]  /*1d8e0*/  STL.128 [R1+0x320], R160 ;  /* 0x000320a001007387 */ /* 0x000fe80000100c00 */
[----:B0-----:R-:W4:Y:S01]  /*1d8f0*/  LDL.LU.128 R24, [R1+0x880] ;  /* 0x0008800001187983 */ /* 0x001f220000300c00 */
[----:B------:R-:W-:-:S02]  /*1d900*/  IMAD.MOV.U32 R235, RZ, RZ, R4 ;  /* 0x000000ffffeb7224 */ /* 0x000fc400078e0004 */
[----:B------:R-:W-:Y:S01]  /*1d910*/  IMAD.MOV.U32 R4, RZ, RZ, R0 ;  /* 0x000000ffff047224 */ /* 0x000fe200078e0000 */
[----:B------:R-:W-:Y:S01]  /*1d920*/  STL.128 [R1+0x340], R168 ;  /* 0x000340a801007387 */ /* 0x000fe20000100c00 */
[----:B-1----:R-:W-:-:S03]  /*1d930*/  IMAD.MOV.U32 R192, RZ, RZ, R223 ;  /* 0x000000ffffc07224 */ /* 0x002fc600078e00df */
[----:B------:R0:W-:Y:S01]  /*1d940*/  STL.64 [R1+0x9b0], R182 ;  /* 0x0009b0b601007387 */ /* 0x0001e20000100a00 */
[----:B------:R-:W-:Y:S02]  /*1d950*/  IMAD.MOV.U32 R223, RZ, RZ, R21 ;  /* 0x000000ffffdf7224 */ /* 0x000fe400078e0015 */
[----:B------:R-:W-:Y:S01]  /*1d960*/  IMAD.MOV.U32 R226, RZ, RZ, R16 ;  /* 0x000000ffffe27224 */ /* 0x000fe200078e0010 */
[----:B------:R1:W-:Y:S01]  /*1d970*/  STL.128 [R1+0x250], R4 ;  /* 0x0002500401007387 */ /* 0x0003e20000100c00 */
[----:B------:R-:W-:Y:S02]  /*1d980*/  IMAD.MOV.U32 R227, RZ, RZ, R15 ;  /* 0x000000ffffe37224 */ /* 0x000fe400078e000f */
[----:B------:R-:W-:Y:S01]  /*1d990*/  IMAD.MOV.U32 R228, RZ, RZ, R11 ;  /* 0x000000ffffe47224 */ /* 0x000fe200078e000b */
[----:B------:R-:W-:Y:S01]  /*1d9a0*/  STL.128 [R1+0x330], R164 ;  /* 0x000330a401007387 */ /* 0x000fe20000100c00 */
[----:B------:R-:W-:Y:S02]  /*1d9b0*/  IMAD.MOV.U32 R229, RZ, RZ, R10 ;  /* 0x000000ffffe57224 */ /* 0x000fe400078e000a */
[----:B------:R-:W-:Y:S01]  /*1d9c0*/  IMAD.MOV.U32 R230, RZ, RZ, R9 ;  /* 0x000000ffffe67224 */ /* 0x000fe200078e0009 */
[----:B------:R-:W-:Y:S01]  /*1d9d0*/  STL.128 [R1+0x310], R156 ;  /* 0x0003109c01007387 */ /* 0x000fe20000100c00 */
[----:B0-----:R-:W-:-:S02]  /*1d9e0*/  IMAD.MOV.U32 R182, RZ, RZ, R225 ;  /* 0x000000ffffb67224 */ /* 0x001fc400078e00e1 */
        /* <DEDUP_REMOVED lines=20> */
[----:B-1----:R-:W-:Y:S02]  /*1db30*/  IMAD.MOV.U32 R4, RZ, RZ, R96 ;  /* 0x000000ffff047224 */ /* 0x002fe400078e0060 */
[----:B------:R-:W-:Y:S01]  /*1db40*/  IMAD.MOV.U32 R21, RZ, RZ, R104 ;  /* 0x000000ffff157224 */ /* 0x000fe200078e0068 */
[----:B------:R-:W-:Y:S01]  /*1db50*/  STL.128 [R1+0x350], R172 ;  /* 0x000350ac01007387 */ /* 0x000fe20000100c00 */
[----:B------:R-:W-:Y:S02]  /*1db60*/  IMAD.MOV.U32 R15, RZ, RZ, R108 ;  /* 0x000000ffff0f7224 */ /* 0x000fe400078e006c */
[----:B------:R-:W-:Y:S01]  /*1db70*/  IMAD.MOV.U32 R10, RZ, RZ, R112 ;  /* 0x000000ffff0a7224 */ /* 0x000fe200078e0070 */
[----:B------:R0:W-:Y:S01]  /*1db80*/  STL.128 [R1+0x360], R176 ;  /* 0x000360b001007387 */ /* 0x0001e20000100c00 */
[----:B------:R-:W-:-:S02]  /*1db90*/  IMAD.MOV.U32 R171, RZ, RZ, R87 ;  /* 0x000000ffffab7224 */ /* 0x000fc400078e0057 */
[----:B------:R-:W-:Y:S01]  /*1dba0*/  IMAD.MOV.U32 R170, RZ, RZ, R86 ;  /* 0x000000ffffaa7224 */ /* 0x000fe200078e0056 */
[----:B------:R-:W-:Y:S01]  /*1dbb0*/  STL.128 [R1+0x400], R216 ;  /* 0x000400d801007387 */ /* 0x000fe20000100c00 */
[----:B------:R-:W-:Y:S02]  /*1dbc0*/  IMAD.MOV.U32 R169, RZ, RZ, R85 ;  /* 0x000000ffffa97224 */ /* 0x000fe400078e0055 */
[----:B------:R-:W-:Y:S01]  /*1dbd0*/  IMAD.MOV.U32 R160, RZ, RZ, R76 ;  /* 0x000000ffffa07224 */ /* 0x000fe200078e004c */
[----:B------:R-:W4:Y:S01]  /*1dbe0*/  LDL R28, [R1+0x2f0] ;  /* 0x0002f000011c7983 */ /* 0x000f220000100800 */
        /* <DEDUP_REMOVED lines=18> */
[----:B------:R-:W4:Y:S01]  /*1dd10*/  LDL R6, [R1+0x270] ;  /* 0x0002700001067983 */ /* 0x000f220000100800 */
        /* <DEDUP_REMOVED lines=11> */
[----:B------:R-:W-:Y:S02]  /*1ddd0*/  IMAD.MOV.U32 R165, RZ, RZ, R81 ;  /* 0x000000ffffa57224 */ /* 0x000fe400078e0051 */
[----:B------:R-:W-:Y:S01]  /*1dde0*/  IMAD.MOV.U32 R164, RZ, RZ, R80 ;  /* 0x000000ffffa47224 */ /* 0x000fe200078e0050 */
[----:B------:R0:W-:Y:S01]  /*1ddf0*/  STL.128 [R1+0x370], R180 ;  /* 0x000370b401007387 */ /* 0x0001e20000100c00 */
        /* <DEDUP_REMOVED lines=8> */
[----:B0-----:R-:W4:Y:S01]  /*1de80*/  LDL.LU.64 R182, [R1+0x9b0] ;  /* 0x0009b00001b67983 */ /* 0x001f220000300a00 */
        /* <DEDUP_REMOVED lines=16> */
[----:B--2---:R-:W-:Y:S01]  /*1df90*/  STL.64 [R1+0x870], R22 ;  /* 0x0008701601007387 */ /* 0x004fe20000100a00 */
        /* <DEDUP_REMOVED lines=8> */
[----:B------:R0:W5:Y:S01]  /*1e020*/  LDL.LU.64 R232, [R1+0x9c0] ;  /* 0x0009c00001e87983 */ /* 0x0001620000300a00 */
[----:B------:R-:W-:-:S02]  /*1e030*/  IMAD.MOV.U32 R82, RZ, RZ, R102 ;  /* 0x000000ffff527224 */ /* 0x000fc400078e0066 */
[----:B------:R-:W-:Y:S01]  /*1e040*/  IMAD.MOV.U32 R153, RZ, RZ, R9 ;  /* 0x000000ffff997224 */ /* 0x000fe200078e0009 */
[----:B------:R-:W-:Y:S01]  /*1e050*/  STL.128 [R1+0x310], R156 ;  /* 0x0003109c01007387 */ /* 0x000fe20000100c00 */
[----:B------:R-:W-:Y:S02]  /*1e060*/  IMAD.MOV.U32 R154, RZ, RZ, R8 ;  /* 0x000000ffff9a7224 */ /* 0x000fe400078e0008 */
[----:B------:R-:W-:Y:S01]  /*1e070*/  IMAD.MOV.U32 R155, RZ, RZ, R0 ;  /* 0x000000ffff9b7224 */ /* 0x000fe200078e0000 */
[----:B------:R-:W-:Y:S04]  /*1e080*/  STL.128 [R1+0x330], R164 ;  /* 0x000330a401007387 */ /* 0x000fe80000100c00 */
[----:B------:R-:W-:Y:S04]  /*1e090*/  STL.128 [R1+0x350], R172 ;  /* 0x000350ac01007387 */ /* 0x000fe80000100c00 */
[----:B------:R-:W-:Y:S04]  /*1e0a0*/  STL.128 [R1+0x360], R176 ;  /* 0x000360b001007387 */ /* 0x000fe80000100c00 */
[----:B------:R1:W-:Y:S04]  /*1e0b0*/  STL.128 [R1+0x370], R76 ;  /* 0x0003704c01007387 */ /* 0x0003e80000100c00 */
[----:B------:R2:W-:Y:S04]  /*1e0c0*/  STL.128 [R1+0x380], R80 ;  /* 0x0003805001007387 */ /* 0x0005e80000100c00 */
[----:B------:R0:W-:Y:S04]  /*1e0d0*/  STL.128 [R1+0x390], R84 ;  /* 0x0003905401007387 */ /* 0x0001e80000100c00 */
[----:B------:R0:W-:Y:S04]  /*1e0e0*/  STL.128 [R1+0x3a0], R88 ;  /* 0x0003a05801007387 */ /* 0x0001e80000100c00 */
[----:B------:R0:W-:Y:S04]  /*1e0f0*/  STL.128 [R1+0x3b0], R92 ;  /* 0x0003b05c01007387 */ /* 0x0001e80000100c00 */
[----:B------:R0:W-:Y:S04]  /*1e100*/  STL.128 [R1+0x400], R112 ;  /* 0x0004007001007387 */ /* 0x0001e80000100c00 */
[----:B-1----:R-:W4:Y:S04]  /*1e110*/  LDL R78, [R1+0x264] ;  /* 0x00026400014e7983 */ /* 0x002f280000100800 */
[----:B--2---:R-:W2:Y:S04]  /*1e120*/  LDL R80, [R1+0x268] ;  /* 0x0002680001507983 */ /* 0x004ea80000100800 */
[----:B------:R-:W2:Y:S04]  /*1e130*/  LDL R82, [R1+0x26c] ;  /* 0x00026c0001527983 */ /* 0x000ea80000100800 */
[----:B0-----:R-:W2:Y:S04]  /*1e140*/  LDL R84, [R1+0x274] ;  /* 0x0002740001547983 */ /* 0x001ea80000100800 */
        /* <DEDUP_REMOVED lines=8> */
[----:B------:R-:W2:Y:S01]  /*1e1d0*/  LDL R132, [R1+0x2f4] ;  /* 0x0002f40001847983 */ /* 0x000ea20000100800 */
[----:B------:R-:W-:-:S03]  /*1e1e0*/  IMAD.MOV.U32 R4, RZ, RZ, R116 ;  /* 0x000000ffff047224 */ /* 0x000fc600078e0074 */
[----:B------:R-:W2:Y:S01]  /*1e1f0*/  LDL R134, [R1+0x2f8] ;  /* 0x0002f80001867983 */ /* 0x000ea20000100800 */
[----:B------:R-:W-:-:S03]  /*1e200*/  IMAD.MOV.U32 R21, RZ, RZ, R123 ;  /* 0x000000ffff157224 */ /* 0x000fc600078e007b */
[----:B------:R-:W2:Y:S01]  /*1e210*/  LDL R116, [R1+0x2c8] ;  /* 0x0002c80001747983 */ /* 0x000ea20000100800 */
[----:B---3--:R-:W-:-:S03]  /*1e220*/  IMAD.MOV.U32 R15, RZ, RZ, R127 ;  /* 0x000000ffff0f7224 */ /* 0x008fc600078e007f */
[----:B------:R-:W3:Y:S01]  /*1e230*/  LDL R32, [R1+0x310] ;  /* 0x0003100001207983 */ /* 0x000ee20000100800 */
[----:B------:R-:W-:Y:S02]  /*1e240*/  IMAD.MOV.U32 R16, RZ, RZ, R126 ;  /* 0x000000ffff107224 */ /* 0x000fe400078e007e */
[----:B----4-:R-:W-:Y:S01]  /*1e250*/  IMAD.MOV.U32 R10, RZ, RZ, R131 ;  /* 0x000000ffff0a7224 */ /* 0x010fe200078e0083 */
[----:B------:R-:W4:Y:S01]  /*1e260*/  LDL R126, [R1+0x2e4] ;  /* 0x0002e400017e7983 */ /* 0x000f220000100800 */
[----:B------:R-:W-:Y:S02]  /*1e270*/  IMAD.MOV.U32 R11, RZ, RZ, R130 ;  /* 0x000000ffff0b7224 */ /* 0x000fe400078e0082 */
[----:B------:R-:W-:Y:S01]  /*1e280*/  IMAD.MOV.U32 R12, RZ, RZ, R129 ;  /* 0x000000ffff0c7224 */ /* 0x000fe200078e0081 */
[----:B------:R-:W3:Y:S01]  /*1e290*/  LDL R130, [R1+0x2ec] ;  /* 0x0002ec0001827983 */ /* 0x000ee20000100800 */
[----:B------:R-:W-:Y:S02]  /*1e2a0*/  IMAD.MOV.U32 R17, RZ, RZ, R125 ;  /* 0x000000ffff117224 */ /* 0x000fe400078e007d */
[----:B------:R-:W-:Y:S01]  /*1e2b0*/  IMAD.MOV.U32 R20, RZ, RZ, R124 ;  /* 0x000000ffff147224 */ /* 0x000fe200078e007c */
[----:B------:R-:W3:Y:S01]  /*1e2c0*/  LDL R34, [R1+0x320] ;  /* 0x0003200001227983 */ /* 0x000ee20000100800 */
[----:B------:R-:W-:-:S02]  /*1e2d0*/  IMAD.MOV.U32 R13, RZ, RZ, R128 ;  /* 0x000000ffff0d7224 */ /* 0x000fc400078e0080 */
[----:B------:R-:W-:Y:S01]  /*1e2e0*/  IMAD.MOV.U32 R96, RZ, RZ, R4 ;  /* 0x000000ffff607224 */ /* 0x000fe200078e0004 */
        /* <DEDUP_REMOVED lines=9> */
[----:B------:R-:W3:Y:S01]  /*1e380*/  LDL R156, [R1+0x334] ;  /* 0x00033400019c7983 */ /* 0x000ee20000100800 */
        /* <DEDUP_REMOVED lines=29> */
[----:B------:R0:W5:Y:S01]  /*1e560*/  LDL.LU R192, [R1+0x9b8] ;  /* 0x0009b80001c07983 */ /* 0x0001620000300800 */
        /* <DEDUP_REMOVED lines=26> */
[----:B------:R1:W-:Y:S04]  /*1e710*/  STL.128 [R1+0x3c0], R96 ;  /* 0x0003c06001007387 */ /* 0x0003e80000100c00 */
[----:B------:R0:W-:Y:S04]  /*1e720*/  STL.128 [R1+0x3d0], R100 ;  /* 0x0003d06401007387 */ /* 0x0001e80000100c00 */
[----:B------:R0:W-:Y:S04]  /*1e730*/  STL.128 [R1+0x3e0], R104 ;  /* 0x0003e06801007387 */ /* 0x0001e80000100c00 */
[----:B------:R0:W-:Y:S04]  /*1e740*/  STL.128 [R1+0x3f0], R108 ;  /* 0x0003f06c01007387 */ /* 0x0001e80000100c00 */
[----:B------:R-:W-:Y:S04]  /*1e750*/  STL.128 [R1+0x410], R140 ;  /* 0x0004108c01007387 */ /* 0x000fe80000100c00 */
[----:B------:R-:W-:Y:S04]  /*1e760*/  STL.128 [R1+0x420], R144 ;  /* 0x0004209001007387 */ /* 0x000fe80000100c00 */
[----:B------:R-:W-:Y:S04]  /*1e770*/  STL.128 [R1+0x430], R148 ;  /* 0x0004309401007387 */ /* 0x000fe80000100c00 */
[----:B------:R-:W-:Y:S04]  /*1e780*/  STL.128 [R1+0x440], R152 ;  /* 0x0004409801007387 */ /* 0x000fe80000100c00 */
[----:B------:R0:W-:Y:S04]  /*1e790*/  STL.128 [R1+0x250], R24 ;  /* 0x0002501801007387 */ /* 0x0001e80000100c00 */
[----:B------:R-:W2:Y:S04]  /*1e7a0*/  LDL R0, [R1+0x250] ;  /* 0x0002500001007983 */ /* 0x000ea80000100800 */
[----:B------:R-:W4:Y:S04]  /*1e7b0*/  LDL R72, [R1+0x254] ;  /* 0x0002540001487983 */ /* 0x000f280000100800 */
[----:B------:R-:W3:Y:S04]  /*1e7c0*/  LDL R74, [R1+0x258] ;  /* 0x00025800014a7983 */ /* 0x000ee80000100800 */
[----:B------:R-:W3:Y:S04]  /*1e7d0*/  LDL R76, [R1+0x25c] ;  /* 0x00025c00014c7983 */ /* 0x000ee80000100800 */
[----:B------:R-:W3:Y:S04]  /*1e7e0*/  LDL R4, [R1+0x260] ;  /* 0x0002600001047983 */ /* 0x000ee80000100800 */
[----:B------:R-:W3:Y:S04]  /*1e7f0*/  LDL R10, [R1+0x290] ;  /* 0x00029000010a7983 */ /* 0x000ee80000100800 */
[----:B-1----:R-:W3:Y:S04]  /*1e800*/  LDL R96, [R1+0x294] ;  /* 0x0002940001607983 */ /* 0x002ee80000100800 */
[----:B------:R-:W3:Y:S04]  /*1e810*/  LDL R98, [R1+0x298] ;  /* 0x0002980001627983 */ /* 0x000ee80000100800 */
[----:B0-----:R-:W3:Y:S04]  /*1e820*/  LDL R100, [R1+0x29c] ;  /* 0x00029c0001647983 */ /* 0x001ee80000100800 */
[----:B------:R-:W3:Y:S04]  /*1e830*/  LDL R12, [R1+0x2a0] ;  /* 0x0002a000010c7983 */ /* 0x000ee80000100800 */
        /* <DEDUP_REMOVED lines=76> */
[----:B------:R0:W5:Y:S04]  /*1ed00*/  LDL.LU.64 R22, [R1+0x870] ;  /* 0x0008700001167983 */ /* 0x0001680000300a00 */
[----:B------:R0:W5:Y:S04]  /*1ed10*/  LDL.LU.64 R18, [R1+0x868] ;  /* 0x0008680001127983 */ /* 0x0001680000300a00 */
[----:B------:R0:W5:Y:S04]  /*1ed20*/  LDL.LU R14, [R1+0x864] ;  /* 0x00086400010e7983 */ /* 0x0001680000300800 */
[----:B------:R0:W-:Y:S04]  /*1ed30*/  STL [R1+0x88], R183 ;  /* 0x000088b701007387 */ /* 0x0001e80000100800 */
[----:B------:R0:W-:Y:S04]  /*1ed40*/  STL [R1+0x88], R183 ;  /* 0x000088b701007387 */ /* 0x0001e80000100800 */
[----:B------:R0:W-:Y:S04]  /*1ed50*/  STL [R1+0x88], R183 ;  /* 0x000088b701007387 */ /* 0x0001e80000100800 */
[----:B------:R0:W-:Y:S04]  /*1ed60*/  STL [R1+0x88], R183 ;  /* 0x000088b701007387 */ /* 0x0001e80000100800 */
[----:B------:R0:W-:Y:S04]  /*1ed70*/  STL [R1+0x88], R183 ;  /* 0x000088b701007387 */ /* 0x0001e80000100800 */
[----:B------:R0:W-:Y:S04]  /*1ed80*/  STL [R1+0x88], R183 ;  /* 0x000088b701007387 */ /* 0x0001e80000100800 */
[----:B--2---:R0:W-:Y:S04]  /*1ed90*/  STL [R1+0x250], R0 ;  /* 0x0002500001007387 */ /* 0x0041e80000100800 */
        /* <DEDUP_REMOVED lines=127> */
[----:B------:R-:W-:Y:S04]  /*1f590*/  BSSY B0, `(.L_x_10964) ;  /* 0x0000008000007945 */ /* 0x000fe80003800000 */
[----:B------:R-:W-:Y:S05]  /*1f5a0*/  @P0 BRA `(.L_x_10965) ;  /* 0x0000000000180947 */ /* 0x000fea0003800000 */
[----:B0-----:R-:W2:Y:S04]  /*1f5b0*/  LDL.64 R4, [R1+0x68] ;  /* 0x0000680001047983 */ /* 0x001ea80000100a00 */
[----:B-----5:R-:W3:Y:S01]  /*1f5c0*/  LD.E R0, desc[UR44][R2.64] ;  /* 0x0000002c02007980 */ /* 0x020ee2000c101900 */
[----:B--2---:R-:W-:-:S05]  /*1f5d0*/  MOV R5, R4 ;  /* 0x0000000400057202 */ /* 0x004fca0000000f00 */
[----:B---3--:R-:W-:-:S05]  /*1f5e0*/  IMAD R0, R0, 0x8, R5 ;  /* 0x0000000800007824 */ /* 0x008fca00078e0205 */
[----:B------:R-:W-:-:S04]  /*1f5f0*/  PRMT R0, RZ, 0x654, R0 ;  /* 0x00000654ff007816 */ /* 0x000fc80000000000 */
[----:B------:R1:W-:Y:S03]  /*1f600*/  SYNCS.ARRIVE.TRANS64.RED.A1T0 RZ, [R0+URZ], RZ ;  /* 0x000000ff00ff79a7 */ /* 0x0003e6000810043f */
.L_x_10965:
[----:B------:R-:W-:Y:S05]  /*1f610*/  BSYNC B0 ;  /* 0x0000000000007941 */ /* 0x000fea0003800000 */
.L_x_10964:
[----:B------:R-:W-:Y:S05]  /*1f620*/  @P1 BRA `(.L_x_10966) ;  /* 0xfffffe9800341947 */ /* 0x000fea000383ffff */
[----:B01---5:R-:W-:-:S07]  /*1f630*/  IMAD.MOV.U32 R0, RZ, RZ, R14 ;  /* 0x000000ffff007224 */ /* 0x023fce00078e000e */
.L_x_10949:
[----:B------:R-:W-:-:S13]  /*1f640*/  ISETP.GE.AND P1, PT, R0, R192, PT ;  /* 0x000000c00000720c */ /* 0x000fda0003f26270 */
[----:B------:R-:W-:Y:S05]  /*1f650*/  @!P1 BRA `(.L_x_10967) ;  /* 0x000000a800c49947 */ /* 0x000fea0003800000 */
[----:B------:R0:W5:Y:S02]  /*1f660*/  LDL.64 R14, [R1+0x170] ;  /* 0x00017000010e7983 */ /* 0x0001640000100a00 */
.L_x_10994:
[----:B01---5:R-:W2:Y:S04]  /*1f670*/  LD.E R2, desc[UR44][R14.64] ;  /* 0x0000002c0e027980 */ /* 0x023ea8000c101900 */
[----:B------:R-:W3:Y:S01]  /*1f680*/  LD.E R3, desc[UR44][R14.64+0x8] ;  /* 0x0000082c0e037980 */ /* 0x000ee2000c101900 */
        /* <DEDUP_REMOVED lines=10> */
[----:B------:R-:W2:Y:S04]  /*1f730*/  LDL.64 R20, [R1+0x188] ;  /* 0x0001880001147983 */ /* 0x000ea80000100a00 */
[----:B--2---:R-:W2:Y:S01]  /*1f740*/  LD.E R3, desc[UR44][R20.64+0x1c] ;  /* 0x00001c2c14037980 */ /* 0x004ea2000c101900 */
[----:B------:R-:W-:Y:S05]  /*1f750*/  YIELD ;  /* 0x0000000000007946 */ /* 0x000fea0003800000 */
[----:B------:R-:W-:Y:S01]  /*1f760*/  BSSY B0, `(.L_x_10968) ;  /* 0x0000006000007945 */ /* 0x000fe20003800000 */
[----:B---3--:R-:W-:Y:S01]  /*1f770*/  @!P1 IMAD.MOV.U32 R2, RZ, RZ, RZ ;  /* 0x000000ffff029224 */ /* 0x008fe200078e00ff */
[----:B--2---:R-:W-:-:S04]  /*1f780*/  LOP3.LUT R3, R3, 0x1, RZ, 0xfc, !PT ;  /* 0x0000000103037812 */ /* 0x004fc800078efcff */
[----:B------:R-:W-:-:S13]  /*1f790*/  ISETP.NE.AND P2, PT, R3, 0x3, PT ;  /* 0x000000030300780c */ /* 0x000fda0003f45270 */
[----:B-1----:R-:W-:Y:S05]  /*1f7a0*/  @!P2 BRA `(.L_x_10969) ;  /* 0x000000000004a947 */ /* 0x002fea0003800000 */
[----:B------:R-:W-:Y:S01]  /*1f7b0*/  BPT.TRAP 0x1 ;  /* 0x000000040000795c */ /* 0x000fe20000300000 */
.L_x_10969:
[----:B------:R-:W-:Y:S05]  /*1f7c0*/  BSYNC B0 ;  /* 0x0000000000007941 */ /* 0x000fea0003800000 */
.L_x_10968:
[----:B------:R-:W2:Y:S01]  /*1f7d0*/  LD.E.64 R4, desc[UR44][R20.64+0x8] ;  /* 0x0000082c14047980 */ /* 0x000ea2000c101b00 */
[----:B-----5:R-:W-:Y:S02]  /*1f7e0*/  SHF.L.U32 R7, R7, 0x1f, RZ ;  /* 0x0000001f07077819 */ /* 0x020fe400000006ff */
[----:B--2---:R-:W-:-:S05]  /*1f7f0*/  MOV R5, R4 ;  /* 0x0000000400057202 */ /* 0x004fca0000000f00 */
[----:B------:R-:W-:-:S04]  /*1f800*/  IMAD R2, R2, 0x8, R5 ;  /* 0x0000000802027824 */ /* 0x000fc800078e0205 */
[----:B------:R1:W2:Y:S01]  /*1f810*/  SYNCS.PHASECHK.TRANS64.TRYWAIT P1, [R2+URZ], R7 ;  /* 0x00000007020075a7 */ /* 0x0002a2000802017f */
[----:B------:R-:W3:Y:S04]  /*1f820*/  LD.E R3, desc[UR44][R20.64+0x1c] ;  /* 0x00001c2c14037980 */ /* 0x000ee8000c101900 */
[----:B------:R1:W5:Y:S04]  /*1f830*/  LD.E R4, desc[UR44][R14.64] ;  /* 0x0000002c0e047980 */ /* 0x000368000c101900 */
[----:B------:R1:W5:Y:S01]  /*1f840*/  LD.E R5, desc[UR44][R14.64+0x4] ;  /* 0x0000042c0e057980 */ /* 0x000362000c101900 */
[----:B------:R-:W-:Y:S01]  /*1f850*/  BSSY B0, `(.L_x_10970) ;  /* 0x0000005000007945 */ /* 0x000fe20003800000 */
[----:B---3--:R-:W-:-:S04]  /*1f860*/  LOP3.LUT R3, R3, 0x1, RZ, 0xfc, !PT ;  /* 0x0000000103037812 */ /* 0x008fc800078efcff */
[----:B------:R-:W-:-:S13]  /*1f870*/  ISETP.NE.AND P2, PT, R3, 0x3, PT ;  /* 0x000000030300780c */ /* 0x000fda0003f45270 */
[----:B-12---:R-:W-:Y:S05]  /*1f880*/  @!P2 BRA `(.L_x_10971) ;  /* 0x000000000004a947 */ /* 0x006fea0003800000 */
[----:B------:R-:W-:Y:S01]  /*1f890*/  BPT.TRAP 0x1 ;  /* 0x000000040000795c */ /* 0x000fe20000300000 */
.L_x_10971:
[----:B------:R-:W-:Y:S05]  /*1f8a0*/  BSYNC B0 ;  /* 0x0000000000007941 */ /* 0x000fea0003800000 */
.L_x_10970:
[----:B------:R-:W-:Y:S04]  /*1f8b0*/  BSSY B0, `(.L_x_10972) ;  /* 0x0000008000007945 */ /* 0x000fe80003800000 */
[----:B------:R-:W-:Y:S05]  /*1f8c0*/  @P1 BRA `(.L_x_10973) ;  /* 0x0000000000181947 */ /* 0x000fea0003800000 */
[----:B------:R-:W2:Y:S01]  /*1f8d0*/  LD.E.64 R2, desc[UR44][R20.64+0x8] ;  /* 0x0000082c14027980 */ /* 0x000ea2000c101b00 */
[----:B-----5:R-:W-:Y:S02]  /*1f8e0*/  SHF.L.U32 R5, R5, 0x1f, RZ ;  /* 0x0000001f05057819 */ /* 0x020fe400000006ff */
[----:B--2---:R-:W-:-:S05]  /*1f8f0*/  MOV R3, R2 ;  /* 0x0000000200037202 */ /* 0x004fca0000000f00 */
[----:B------:R-:W-:-:S04]  /*1f900*/  IMAD R4, R4, 0x8, R3 ;  /* 0x0000000804047824 */ /* 0x000fc800078e0203 */
[----:B------:R-:W1:Y:S02]  /*1f910*/  SYNCS.PHASECHK.TRANS64.TRYWAIT P1, [R4+URZ], R5 ;  /* 0x00000005040075a7 */ /* 0x000e64000802017f */
[----:B-1----:R-:W-:Y:S05]  /*1f920*/  @!P1 BRA `(.L_x_10974) ;  /* 0x0000013000b89947 */ /* 0x002fea0003800000 */
.L_x_10973:
[----:B------:R-:W-:Y:S05]  /*1f930*/  BSYNC B0 ;  /* 0x0000000000007941 */ /* 0x000fea0003800000 */
.L_x_10972:
[----:B-1---5:R-:W2:Y:S04]  /*1f940*/  LD.E R5, desc[UR44][R14.64] ;  /* 0x0000002c0e057980 */ /* 0x022ea8000c101900 */
[----:B------:R-:W2:Y:S01]  /*1f950*/  LDL.64 R8, [R1+0xa0] ;  /* 0x0000a00001087983 */ /* 0x000ea20000100a00 */
[----:B------:R-:W-:Y:S05]  /*1f960*/  WARPSYNC.ALL ;  /* 0x0000000000007948 */ /* 0x000fea0003800000 */
[----:B------:R-:W3:Y:S04]  /*1f970*/  LDL.64 R2, [R1+0x98] ;  /* 0x0000980001027983 */ /* 0x000ee80000100a00 */
[----:B------:R-:W4:Y:S04]  /*1f980*/  LDL.64 R6, [R1+0x98] ;  /* 0x0000980001067983 */ /* 0x000f280000100a00 */
[----:B------:R-:W4:Y:S01]  /*1f990*/  LDL.64 R10, [R1+0x98] ;  /* 0x00009800010a7983 */ /* 0x000f220000100a00 */
[----:B--2---:R-:W-:-:S03]  /*1f9a0*/  IMAD R4, R5, 0x300, R8 ;  /* 0x0000030005047824 */ /* 0x004fc600078e0208 */
[----:B------:R-:W2:Y:S01]  /*1f9b0*/  LDL.64 R12, [R1+0x98] ;  /* 0x00009800010c7983 */ /* 0x000ea20000100a00 */
[----:B------:R-:W-:Y:S01]  /*1f9c0*/  IMAD.MOV.U32 R5, RZ, RZ, R9 ;  /* 0x000000ffff057224 */ /* 0x000fe200078e0009 */
[C---:B------:R-:W-:Y:S01]  /*1f9d0*/  R2UR UR6, R4.reuse ;  /* 0x00000000040672ca */ /* 0x040fe200000e0000 */
[----:B------:R-:W-:Y:S01]  /*1f9e0*/  WARPGROUP.ARRIVE ;  /* 0x00000000000079c5 */ /* 0x000fe20000000000 */
[----:B------:R-:W2:Y:S02]  /*1f9f0*/  LDL R16, [R1+0x54] ;  /* 0x0000540001107983 */ /* 0x000ea40000100800 */
[----:B------:R-:W-:Y:S01]  /*1fa00*/  R2UR UR7, R5 ;  /* 0x00000000050772ca */ /* 0x000fe200000e0000 */
[----:B------:R-:W-:Y:S01]  /*1fa10*/  VIADD R8, R4, 0x2 ;  /* 0x0000000204087836 */ /* 0x000fe20000000000 */
[----:B------:R1:W-:Y:S01]  /*1fa20*/  STL [R1+0x80], RZ ;  /* 0x000080ff01007387 */ /* 0x0003e20000100800 */
[----:B---3--:R-:W-:Y:S02]  /*1fa30*/  R2UR UR4, R2 ;  /* 0x00000000020472ca */ /* 0x008fe400000e0000 */
[----:B------:R-:W-:-:S13]  /*1fa40*/  R2UR UR5, R3 ;  /* 0x00000000030572ca */ /* 0x000fda00000e0000 */
[----:B------:R-:W-:Y:S01]  /*1fa50*/  HGMMA.64x96x16.F32.BF16 R24, gdesc[UR4], RZ, !UPT, gsb0 ;  /* 0x01600000041879f0 */ /* 0x000fe2000c0018ff */
[----:B----4-:R-:W-:Y:S02]  /*1fa60*/  VIADD R6, R6, 0x2 ;  /* 0x0000000206067836 */ /* 0x010fe40000000000 */
[----:B------:R-:W-:Y:S01]  /*1fa70*/  IMAD.MOV.U32 R2, RZ, RZ, 0x1 ;  /* 0x00000001ff027424 */ /* 0x000fe200078e00ff */
[----:B------:R-:W-:Y:S02]  /*1fa80*/  R2UR UR6, R8 ;  /* 0x00000000080672ca */ /* 0x000fe400000e0000 */
[----:B------:R-:W-:Y:S02]  /*1fa90*/  R2UR UR7, R9 ;  /* 0x00000000090772ca */ /* 0x000fe400000e0000 */
[----:B------:R-:W-:Y:S02]  /*1faa0*/  R2UR UR4, R6 ;  /* 0x00000000060472ca */ /* 0x000fe400000e0000 */
[----:B------:R-:W-:Y:S01]  /*1fab0*/  R2UR UR5, R7 ;  /* 0x00000000070572ca */ /* 0x000fe200000e0000 */
[----:B------:R1:W-:Y:S04]  /*1fac0*/  STL [R1+0x80], R2 ;  /* 0x0000800201007387 */ /* 0x0003e80000100800 */
[----:B------:R1:W-:Y:S04]  /*1fad0*/  STL [R1+0x80], R2 ;  /* 0x0000800201007387 */ /* 0x0003e80000100800 */
[----:B------:R1:W-:Y:S04]  /*1fae0*/  STL [R1+0x80], R2 ;  /* 0x0000800201007387 */ /* 0x0003e80000100800 */
[----:B------:R1:W-:Y:S01]  /*1faf0*/  STL [R1+0x80], R2 ;  /* 0x0000800201007387 */ /* 0x0003e20000100800 */
[----:B------:R-:W-:-:S03]  /*1fb00*/  WARPGROUP.DEPBAR.LE gsb0, 0x0 ;  /* 0x00008000000079c5 */ /* 0x000fc60000010000 */
[----:B------:R1:W5:Y:S04]  /*1fb10*/  LD.E R3, desc[UR44][R14.64] ;  /* 0x0000002c0e037980 */ /* 0x000368000c101900 */
[----:B------:R1:W5:Y:S01]  /*1fb20*/  LD.E R5, desc[UR44][R14.64+0x4] ;  /* 0x0000042c0e057980 */ /* 0x000362000c101900 */
[----:B------:R-:W-:-:S06]  /*1fb30*/  WARPGROUP.ARRIVE ;  /* 0x00000000000079c5 */ /* 0x000fcc0000000000 */
        /* <DEDUP_REMOVED lines=12> */
[----:B--2---:R-:W-:Y:S02]  /*1fc00*/  VIADD R12, R12, 0x6 ;  /* 0x000000060c0c7836 */ /* 0x004fe40000000000 */
[----:B------:R-:W-:Y:S01]  /*1fc10*/  IMAD.MOV.U32 R7, RZ, RZ, R9 ;  /* 0x000000ffff077224 */ /* 0x000fe200078e0009 */
[----:B------:R-:W-:Y:S02]  /*1fc20*/  R2UR UR6, R6 ;  /* 0x00000000060672ca */ /* 0x000fe400000e0000 */
[----:B------:R-:W-:Y:S02]  /*1fc30*/  R2UR UR4, R12 ;  /* 0x000000000c0472ca */ /* 0x000fe400000e0000 */
[----:B------:R-:W-:Y:S02]  /*1fc40*/  R2UR UR7, R7 ;  /* 0x00000000070772ca */ /* 0x000fe400000e0000 */
[----:B------:R-:W-:-:S02]  /*1fc50*/  R2UR UR5, R13 ;  /* 0x000000000d0572ca */ /* 0x000fc400000e0000 */
[----:B------:R-:W-:Y:S01]  /*1fc60*/  LOP3.LUT R16, R16, 0x1, RZ, 0xfc, !PT ;  /* 0x0000000110107812 */ /* 0x000fe200078efcff */
[----:B------:R-:W-:Y:S02]  /*1fc70*/  WARPGROUP.DEPBAR.LE gsb0, 0x0 ;  /* 0x00008000000079c5 */ /* 0x000fe40000010000 */
[----:B------:R-:W-:-:S08]  /*1fc80*/  WARPGROUP.ARRIVE ;  /* 0x00000000000079c5 */ /* 0x000fd00000000000 */
[----:B------:R-:W-:Y:S01]  /*1fc90*/  HGMMA.64x96x16.F32.BF16 R24, gdesc[UR4], R24, gsb0 ;  /* 0x01600000041879f0 */ /* 0x000fe20008001818 */
[----:B------:R-:W-:Y:S01]  /*1fca0*/  ISETP.NE.AND P2, PT, R16, 0x3, PT ;  /* 0x000000031000780c */ /* 0x000fe20003f45270 */
[----:B------:R-:W-:Y:S01]  /*1fcb0*/  BSSY B0, `(.L_x_10975) ;  /* 0x0000004000007945 */ /* 0x000fe20003800000 */
[----:B------:R-:W-:-:S11]  /*1fcc0*/  WARPGROUP.DEPBAR.LE gsb0, 0x0 ;  /* 0x00008000000079c5 */ /* 0x000fd60000010000 */
[----:B-1----:R-:W-:Y:S05]  /*1fcd0*/  @!P2 BRA `(.L_x_10976) ;  /* 0x000000000004a947 */ /* 0x002fea0003800000 */
[----:B------:R-:W-:Y:S01]  /*1fce0*/  BPT.TRAP 0x1 ;  /* 0x000000040000795c */ /* 0x000fe20000300000 */
.L_x_10976:
[----:B------:R-:W-:Y:S05]  /*1fcf0*/  BSYNC B0 ;  /* 0x0000000000007941 */ /* 0x000fea0003800000 */
.L_x_10975:
        /* <DEDUP_REMOVED lines=10> */
.L_x_10978:
[----:B------:R-:W-:Y:S05]  /*1fda0*/  BSYNC B0 ;  /* 0x0000000000007941 */ /* 0x000fea0003800000 */
.L_x_10977:
[----:B------:R-:W-:Y:S04]  /*1fdb0*/  BSSY B0, `(.L_x_10979) ;  /* 0x0000006000007945 */ /* 0x000fe80003800000 */
[----:B--2---:R-:W-:Y:S05]  /*1fdc0*/  @P1 BRA `(.L_x_10980) ;  /* 0x0000000000101947 */ /* 0x004fea0003800000 */
[----:B-----5:R-:W-:Y:S01]  /*1fdd0*/  IMAD R4, R4, 0x8, R6 ;  /* 0x0000000804047824 */ /* 0x020fe200078e0206 */
[----:B------:R-:W-:-:S04]  /*1fde0*/  SHF.L.U32 R5, R5, 0x1f, RZ ;  /* 0x0000001f05057819 */ /* 0x000fc800000006ff */
[----:B------:R-:W2:Y:S02]  /*1fdf0*/  SYNCS.PHASECHK.TRANS64.TRYWAIT P1, [R4+URZ], R5 ;  /* 0x00000005040075a7 */ /* 0x000ea4000802017f */
[----:B--2---:R-:W-:Y:S05]  /*1fe00*/  @!P1 BRA `(.L_x_10981) ;  /* 0x0000012c00949947 */ /* 0x004fea0003800000 */
.L_x_10980:
[----:B------:R-:W-:Y:S05]  /*1fe10*/  BSYNC B0 ;  /* 0x0000000000007941 */ /* 0x000fea0003800000 */
.L_x_10979:
        /* <DEDUP_REMOVED lines=9> */
[----:B---3--:R-:W-:Y:S01]  /*1feb0*/  IMAD R6, R17, 0xc00, R6 ;  /* 0x00000c0011067824 */ /* 0x008fe200078e0206 */
[----:B------:R-:W-:Y:S01]  /*1fec0*/  R2UR UR7, R7 ;  /* 0x00000000070772ca */ /* 0x000fe200000e0000 */
[----:B------:R-:W3:Y:S01]  /*1fed0*/  LDL.64 R16, [R1+0x110] ;  /* 0x0001100001107983 */ /* 0x000ee20000100a00 */
[----:B----4-:R-:W-:-:S02]  /*1fee0*/  ISETP.NE.U32.AND P1, PT, R3, RZ, PT ;  /* 0x000000ff0300720c */ /* 0x010fc40003f25070 */
[----:B------:R-:W-:Y:S02]  /*1fef0*/  R2UR UR6, R6 ;  /* 0x00000000060672ca */ /* 0x000fe400000e0000 */
[----:B--2---:R-:W-:Y:S02]  /*1ff00*/  R2UR UR4, R4 ;  /* 0x00000000040472ca */ /* 0x004fe400000e0000 */
[----:B------:R-:W-:-:S07]  /*1ff10*/  R2UR UR5, R5 ;  /* 0x00000000050572ca */ /* 0x000fce00000e0000 */
[----:B------:R-:W-:-:S06]  /*1ff20*/  VOTEU.ANY UP0, P1 ;  /* 0x00000000003f7886 */ /* 0x000fcc0000800100 */
        /* <DEDUP_REMOVED lines=139> */
[----:B----4-:R-:W-:-:S02]  /*207e0*/  VIADD R10, R10, 0xc04 ;  /* 0x00000c040a0a7836 */ /* 0x010fc40000000000 */
        /* <DEDUP_REMOVED lines=40> */
[----:B------:R-:W2:Y:S04]  /*20a70*/  @!P0 LD.E.64 R4, desc[UR44][R20.64+0x30] ;  /* 0x0000302c14048980 */ /* 0x000ea8000c101b00 */
[----:B------:R-:W3:Y:S01]  /*20a80*/  @!P0 LD.E R3, desc[UR44][R14.64] ;  /* 0x0000002c0e038980 */ /* 0x000ee2000c101900 */
[----:B--2---:R-:W-:-:S05]  /*20a90*/  @!P0 MOV R4, R4 ;  /* 0x0000000400048202 */ /* 0x004fca0000000f00 */
[----:B---3--:R-:W-:-:S05]  /*20aa0*/  @!P0 IMAD R3, R3, 0x8, R4 ;  /* 0x0000000803038824 */ /* 0x008fca00078e0204 */
[----:B------:R-:W-:-:S04]  /*20ab0*/  @!P0 PRMT R3, RZ, 0x654, R3 ;  /* 0x00000654ff038816 */ /* 0x000fc80000000003 */
[----:B------:R2:W-:Y:S01]  /*20ac0*/  @!P0 SYNCS.ARRIVE.TRANS64.RED.A1T0 RZ, [R3+URZ], RZ ;  /* 0x000000ff03ff89a7 */ /* 0x0005e2000810043f */
[----:B------:R-:W3:Y:S04]  /*20ad0*/  LDL R73, [R1+0x70] ;  /* 0x0000700001497983 */ /* 0x000ee80000100800 */
[----:B------:R-:W4:Y:S04]  /*20ae0*/  LDL.64 R74, [R1+0x160] ;  /* 0x00016000014a7983 */ /* 0x000f280000100a00 */
[----:B--2---:R-:W2:Y:S04]  /*20af0*/  LDL R3, [R1+0x13c] ;  /* 0x00013c0001037983 */ /* 0x004ea80000100800 */
[----:B------:R-:W4:Y:S04]  /*20b00*/  LDL R76, [R1+0x168] ;  /* 0x00016800014c7983 */ /* 0x000f280000100800 */
[----:B------:R-:W4:Y:S04]  /*20b10*/  LDL.128 R4, [R1+0x150] ;  /* 0x0001500001047983 */ /* 0x000f280000100c00 */
[----:B------:R-:W4:Y:S01]  /*20b20*/  LDL.128 R8, [R1+0x140] ;  /* 0x0001400001087983 */ /* 0x000f220000100c00 */
[----:B------:R-:W-:Y:S01]  /*20b30*/  BSSY B0, `(.L_x_10982) ;  /* 0x0000040000007945 */ /* 0x000fe20003800000 */
[----:B--2---:R-:W-:-:S04]  /*20b40*/  SHF.R.S32.HI R12, RZ, 0x1f, R3 ;  /* 0x0000001fff0c7819 */ /* 0x004fc80000011403 */
[----:B------:R-:W-:-:S04]  /*20b50*/  LEA.HI R13, R12, R3, RZ, 0x7 ;  /* 0x000000030c0d7211 */ /* 0x000fc800078f38ff */
[----:B------:R-:W-:-:S05]  /*20b60*/  LOP3.LUT R16, R13, 0xffffff80, RZ, 0xc0, !PT ;  /* 0xffffff800d107812 */ /* 0x000fca00078ec0ff */
[----:B------:R-:W-:-:S05]  /*20b70*/  IMAD.IADD R16, R3, 0x1, -R16 ;  /* 0x0000000103107824 */ /* 0x000fca00078e0a10 */
[----:B------:R-:W-:Y:S02]  /*20b80*/  SHF.R.S32.HI R17, RZ, 0x1f, R16 ;  /* 0x0000001fff117819 */ /* 0x000fe40000011410 */
[----:B------:R-:W-:Y:S02]  /*20b90*/  LEA.HI R12, R12, R3, RZ, 0x2 ;  /* 0x000000030c0c7211 */ /* 0x000fe400078f10ff */
[----:B------:R-:W-:Y:S02]  /*20ba0*/  LEA.HI R20, R17, R16, RZ, 0x2 ;  /* 0x0000001011147211 */ /* 0x000fe400078f10ff */
[----:B------:R-:W-:Y:S02]  /*20bb0*/  LOP3.LUT R80, R12, 0xfffffffc, RZ, 0xc0, !PT ;  /* 0xfffffffc0c507812 */ /* 0x000fe400078ec0ff */
[--C-:B------:R-:W-:Y:S02]  /*20bc0*/  SHF.R.S32.HI R21, RZ, 0x2, R20.reuse ;  /* 0x00000002ff157819 */ /* 0x100fe40000011414 */
[----:B------:R-:W-:-:S02]  /*20bd0*/  SHF.R.S32.HI R72, RZ, 0x1f, R20 ;  /* 0x0000001fff487819 */ /* 0x000fc40000011414 */
[----:B------:R-:W-:Y:S02]  /*20be0*/  SHF.R.S32.HI R78, RZ, 0x7, R13 ;  /* 0x00000007ff4e7819 */ /* 0x000fe4000001140d */
[----:B------:R-:W-:Y:S02]  /*20bf0*/  LEA.HI R72, R72, R21, RZ, 0x3 ;  /* 0x0000001548487211 */ /* 0x000fe400078f18ff */
        /* <DEDUP_REMOVED lines=8> */
[----:B---3--:R-:W-:Y:S01]  /*20c80*/  IMAD R73, R73, 0x8, R12 ;  /* 0x0000000849497824 */ /* 0x008fe200078e020c */
[----:B----4-:R-:W-:Y:S01]  /*20c90*/  ISETP.NE.AND P1, PT, R74, 0x1, PT ;  /* 0x000000014a00780c */ /* 0x010fe20003f25270 */
[----:B------:R-:W-:Y:S01]  /*20ca0*/  IMAD.IADD R13, R78, 0x1, -R13 ;  /* 0x000000014e0d7824 */ /* 0x000fe200078e0a0d */
[----:B------:R-:W-:Y:S01]  /*20cb0*/  LOP3.LUT R3, R3, 0x1ffffffe, RZ, 0xc0, !PT ;  /* 0x1ffffffe03037812 */ /* 0x000fe200078ec0ff */
[----:B------:R-:W-:-:S04]  /*20cc0*/  IMAD.U32 R72, R73, 0x10, R72 ;  /* 0x0000001049487824 */ /* 0x000fc800078e0048 */
[----:B------:R-:W-:Y:S02]  /*20cd0*/  IMAD.IADD R3, R80, 0x1, -R3 ;  /* 0x0000000150037824 */ /* 0x000fe400078e0a03 */
[----:B------:R-:W-:-:S04]  /*20ce0*/  IMAD R72, R13, 0x40, R72 ;  /* 0x000000400d487824 */ /* 0x000fc800078e0248 */
[----:B------:R-:W-:-:S04]  /*20cf0*/  IMAD R72, R3, 0x8, R72 ;  /* 0x0000000803487824 */ /* 0x000fc800078e0248 */
[----:B------:R-:W-:-:S05]  /*20d00*/  @P1 IMAD.HI.U32 R75, R72, R75, RZ ;  /* 0x0000004b484b1227 */ /* 0x000fca00078e00ff */
[----:B------:R-:W-:Y:S01]  /*20d10*/  @P1 SHF.R.U32.HI R72, RZ, R76, R75 ;  /* 0x0000004cff481219 */ /* 0x000fe2000001164b */
[----:B------:R-:W-:Y:S01]  /*20d20*/  IMAD.MOV.U32 R13, RZ, RZ, -0x60 ;  /* 0xffffffa0ff0d7424 */ /* 0x000fe200078e00ff */
[----:B------:R-:W-:-:S03]  /*20d30*/  LOP3.LUT R3, R20, 0x7ffffffc, RZ, 0xc0, !PT ;  /* 0x7ffffffc14037812 */ /* 0x000fc600078ec0ff */
[----:B------:R-:W2:Y:S01]  /*20d40*/  SHFL.IDX PT, R21, R72, RZ, 0x1c1f ;  /* 0x001c1fff48157589 */ /* 0x000ea200000e0000 */
[----:B------:R-:W-:Y:S02]  /*20d50*/  IMAD R12, R0, R13, 0x1 ;  /* 0x00000001000c7424 */ /* 0x000fe400078e020d */
[----:B------:R-:W-:Y:S01]  /*20d60*/  IMAD.IADD R3, R16, 0x1, -R3 ;  /* 0x0000000110037824 */ /* 0x000fe200078e0a03 */
[----:B------:R-:W-:-:S03]  /*20d70*/  ISETP.GE.AND P2, PT, R5, 0x1, PT ;  /* 0x000000010500780c */ /* 0x000fc60003f46270 */
[----:B------:R-:W-:Y:S01]  /*20d80*/  IMAD R3, R3, -0x2, R12 ;  /* 0xfffffffe03037824 */ /* 0x000fe200078e020c */
[----:B------:R-:W-:-:S04]  /*20d90*/  LOP3.LUT R13, RZ, R10, RZ, 0x33, !PT ;  /* 0x0000000aff0d7212 */ /* 0x000fc800078e33ff */
[----:B------:R-:W-:Y:S01]  /*20da0*/  IADD3 R12, -R8, R3, R9 ;  /* 0x00000003080c7210 */ /* 0x000fe20007ffe109 */
[----:B------:R-:W-:-:S04]  /*20db0*/  IMAD R17, R0, -0x60, R4 ;  /* 0xffffffa000117824 */ /* 0x000fc800078e0204 */
[C---:B------:R-:W-:Y:S02]  /*20dc0*/  IMAD.IADD R16, R12.reuse, 0x1, R11 ;  /* 0x000000010c107824 */ /* 0x040fe400078e020b */
[----:B------:R-:W-:Y:S02]  /*20dd0*/  IMAD.IADD R13, R12, 0x1, R13 ;  /* 0x000000010c0d7824 */ /* 0x000fe400078e020d */
[----:B------:R-:W-:Y:S02]  /*20de0*/  VIADD R20, R3, 0xffffffff ;  /* 0xffffffff03147836 */ /* 0x000fe40000000000 */
[--C-:B--2---:R-:W-:Y:S02]  /*20df0*/  IMAD.IADD R4, R16, 0x1, R21.reuse ;  /* 0x0000000110047824 */ /* 0x104fe400078e0215 */
[----:B------:R-:W-:Y:S01]  /*20e00*/  IMAD.IADD R3, R13, 0x1, R21 ;  /* 0x000000010d037824 */ /* 0x000fe200078e0215 */
[----:B-1----:R-:W-:Y:S06]  /*20e10*/  @!P2 BRA `(.L_x_10983) ;  /* 0x000000000044a947 */ /* 0x002fec0003800000 */
        /* <DEDUP_REMOVED lines=10> */
.L_x_10985:
[----:B------:R-:W-:-:S13]  /*20ec0*/  ISETP.NE.AND P1, PT, R5, 0x1, PT ;  /* 0x000000010500780c */ /* 0x000fda0003f25270 */
[----:B------:R-:W-:-:S05]  /*20ed0*/  @P1 IMAD.HI.U32 R12, R10, R6, RZ ;  /* 0x000000060a0c1227 */ /* 0x000fca00078e00ff */
[----:B------:R-:W-:-:S07]  /*20ee0*/  @P1 SHF.R.U32.HI R10, RZ, R7, R12 ;  /* 0x00000007ff0a1219 */ /* 0x000fce000001160c */
.L_x_10986:
[----:B------:R-:W-:Y:S05]  /*20ef0*/  BSYNC B1 ;  /* 0x0000000000017941 */ /* 0x000fea0003800000 */
.L_x_10984:
[----:B------:R-:W-:-:S05]  /*20f00*/  IMAD R10, R10, R5, R20 ;  /* 0x000000050a0a7224 */ /* 0x000fca00078e0214 */
[----:B------:R-:W-:Y:S02]  /*20f10*/  VIMNMX R3, R3, R10, !PT ;  /* 0x0000000a03037248 */ /* 0x000fe40007fe0100 */
[----:B------:R-:W-:-:S07]  /*20f20*/  VIADDMNMX R4, R10, R5, R4, PT ;  /* 0x000000050a047246 */ /* 0x000fce0003800104 */
.L_x_10983:
[----:B------:R-:W-:Y:S05]  /*20f30*/  BSYNC B0 ;  /* 0x0000000000007941 */ /* 0x000fea0003800000 */
.L_x_10982:
[C---:B------:R-:W-:Y:S01]  /*20f40*/  ISETP.GE.AND P1, PT, R17.reuse, 0x2, PT ;  /* 0x000000021100780c */ /* 0x040fe20003f26270 */
[----:B------:R-:W1:Y:S01]  /*20f50*/  SHFL.IDX PT, R72, R72, 0x1, 0x1c1f ;  /* 0x003c1f0048487f89 */ /* 0x000e6200000e0000 */
[----:B------:R-:W-:Y:S01]  /*20f60*/  ISETP.GE.AND P5, PT, R17, 0xa, PT ;  /* 0x0000000a1100780c */ /* 0x000fe20003fa6270 */
        /* <DEDUP_REMOVED lines=12> */
[--C-:B-1----:R-:W-:Y:S01]  /*21030*/  IMAD.IADD R10, R16, 0x1, R72.reuse ;  /* 0x00000001100a7824 */ /* 0x102fe200078e0248 */
[----:B------:R-:W-:Y:S01]  /*21040*/  ISETP.GT.AND P3, PT, R3, 0x10, !P5 ;  /* 0x000000100300780c */ /* 0x000fe20006f64270 */
[----:B------:R-:W-:Y:S01]  /*21050*/  IMAD.IADD R11, R13, 0x1, R72 ;  /* 0x000000010d0b7824 */ /* 0x000fe200078e0248 */
        /* <DEDUP_REMOVED lines=113> */
.L_x_10990:
[----:B------:R-:W-:-:S13]  /*21770*/  ISETP.NE.AND P6, PT, R5, 0x1, PT ;  /* 0x000000010500780c */ /* 0x000fda0003fc5270 */
[----:B------:R-:W-:-:S05]  /*21780*/  @P6 IMAD.HI.U32 R6, R8, R6, RZ ;  /* 0x0000000608066227 */ /* 0x000fca00078e00ff */
[----:B------:R-:W-:-:S07]  /*21790*/  @P6 SHF.R.U32.HI R8, RZ, R7, R6 ;  /* 0x00000007ff086219 */ /* 0x000fce0000011606 */
.L_x_10991:
[----:B------:R-:W-:Y:S05]  /*217a0*/  BSYNC B1 ;  /* 0x0000000000017941 */ /* 0x000fea0003800000 */
.L_x_10989:
[----:B------:R-:W-:-:S05]  /*217b0*/  IMAD R8, R8, R5, R20 ;  /* 0x0000000508087224 */ /* 0x000fca00078e0214 */
[----:B------:R-:W-:Y:S02]  /*217c0*/  VIADDMNMX R10, R8, R5, R10, PT ;  /* 0x00000005080a7246 */ /* 0x000fe4000380010a */
[----:B------:R-:W-:-:S07]  /*217d0*/  VIMNMX R11, R11, R8, !PT ;  /* 0x000000080b0b7248 */ /* 0x000fce0007fe0100 */
.L_x_10988:
[----:B------:R-:W-:Y:S05]  /*217e0*/  BSYNC B0 ;  /* 0x0000000000007941 */ /* 0x000fea0003800000 */
.L_x_10987:
[C---:B------:R-:W-:Y:S01]  /*217f0*/  ISETP.GT.AND P1, PT, R11.reuse, 0x1, !P1 ;  /* 0x000000010b00780c */ /* 0x040fe20004f24270 */
[----:B------:R-:W2:Y:S03]  /*21800*/  LDL R22, [R1+0x240] ;  /* 0x0002400001167983 */ /* 0x000ea60000100800 */
[----:B------:R-:W-:Y:S01]  /*21810*/  ISETP.LT.OR P1, PT, R10, 0x2, P1 ;  /* 0x000000020a00780c */ /* 0x000fe20000f21670 */
[----:B------:R-:W3:Y:S01]  /*21820*/  LDL R61, [R1+0x860] ;  /* 0x00086000013d7983 */ /* 0x000ee20000100800 */
[----:B------:R-:W-:Y:S02]  /*21830*/  ISETP.GT.AND P2, PT, R11, 0x8, !P2 ;  /* 0x000000080b00780c */ /* 0x000fe40005744270 */
[----:B------:R-:W-:Y:S02]  /*21840*/  FSEL R27, R27, -INF , !P1 ;  /* 0xff8000001b1b7808 */ /* 0x000fe40004800000 */
[----:B------:R-:W-:-:S02]  /*21850*/  ISETP.NE.AND P1, PT, R21, RZ, PT ;  /* 0x000000ff1500720c */ /* 0x000fc40003f25270 */
[----:B------:R-:W-:Y:S02]  /*21860*/  ISETP.LT.OR P2, PT, R10, 0x9, P2 ;  /* 0x000000090a00780c */ /* 0x000fe40001741670 */
[----:B------:R-:W-:Y:S02]  /*21870*/  ISETP.GT.AND P1, PT, R11, 0x9, !P1 ;  /* 0x000000090b00780c */ /* 0x000fe40004f24270 */
[----:B------:R-:W-:Y:S02]  /*21880*/  FSEL R30, R30, -INF , !P2 ;  /* 0xff8000001e1e7808 */ /* 0x000fe40005000000 */
[----:B------:R-:W-:Y:S02]  /*21890*/  ISETP.LT.OR P1, PT, R10, 0xa, P1 ;  /* 0x0000000a0a00780c */ /* 0x000fe40000f21670 */
[----:B------:R-:W-:Y:S02]  /*218a0*/  ISETP.NE.AND P2, PT, R33, RZ, PT ;  /* 0x000000ff2100720c */ /* 0x000fe40003f45270 */
[----:B------:R-:W-:-:S02]  /*218b0*/  FSEL R31, R31, -INF , !P1 ;  /* 0xff8000001f1f7808 */ /* 0x000fc40004800000 */
[----:B------:R-:W-:Y:S02]  /*218c0*/  ISETP.NE.AND P1, PT, R25, RZ, PT ;  /* 0x000000ff1900720c */ /* 0x000fe40003f25270 */
[----:B------:R-:W4:Y:S01]  /*218d0*/  LDL.64 R24, [R1+0x220] ;  /* 0x0002200001187983 */ /* 0x000f220000100a00 */
[----:B------:R-:W-:Y:S02]  /*218e0*/  ISETP.NE.AND P6, PT, R73, RZ, PT ;  /* 0x000000ff4900720c */ /* 0x000fe40003fc5270 */
[----:B------:R-:W-:-:S04]  /*218f0*/  ISETP.GT.AND P1, PT, R11, 0x10, !P1 ;  /* 0x000000100b00780c */ /* 0x000fc80004f24270 */
        /* <DEDUP_REMOVED lines=8> */
[----:B------:R-:W-:-:S04]  /*21980*/  ISETP.LT.OR P1, PT, R10, 0x19, P1 ;  /* 0x000000190a00780c */ /* 0x000fc80000f21670 */
[----:B------:R-:W-:Y:S02]  /*21990*/  FSEL R38, R38, -INF , !P1 ;  /* 0xff80000026267808 */ /* 0x000fe40004800000 */
[----:B------:R-:W-:Y:S02]  /*219a0*/  ISETP.GT.AND P1, PT, R11, 0x19, !P6 ;  /* 0x000000190b00780c */ /* 0x000fe40007724270 */
[----:B------:R-:W-:Y:S02]  /*219b0*/  ISETP.NE.AND P6, PT, R12, RZ, PT ;  /* 0x000000ff0c00720c */ /* 0x000fe40003fc5270 */
[----:B------:R-:W-:-:S04]  /*219c0*/  ISETP.LT.OR P1, PT, R10, 0x1a, P1 ;  /* 0x0000001a0a00780c */ /* 0x000fc80000f21670 */
[----:B------:R-:W-:Y:S02]  /*219d0*/  FSEL R39, R39, -INF , !P1 ;  /* 0xff80000027277808 */ /* 0x000fe40004800000 */
[----:B------:R-:W-:-:S04]  /*219e0*/  ISETP.NE.AND P1, PT, R37, RZ, PT ;  /* 0x000000ff2500720c */ /* 0x000fc80003f25270 */
[----:B------:R-:W-:-:S04]  /*219f0*/  ISETP.GT.AND P1, PT, R11, 0x20, !P1 ;  /* 0x000000200b00780c */ /* 0x000fc80004f24270 */
        /* <DEDUP_REMOVED lines=38> */
[----:B------:R-:W-:Y:S02]  /*21c60*/  ISETP.GT.AND P1, PT, R11, RZ, !P6 ;  /* 0x000000ff0b00720c */ /* 0x000fe40007724270 */
[----:B----4-:R-:W-:Y:S02]  /*21c70*/  FMNMX.FTZ R3, R28, R24, !PT ;  /* 0x000000181c037209 */ /* 0x010fe40007810000 */
[----:B------:R-:W-:Y:S02]  /*21c80*/  ISETP.LT.OR P1, PT, R10, 0x1, P1 ;  /* 0x000000010a00780c */ /* 0x000fe40000f21670 */
[----:B------:R-:W-:Y:S02]  /*21c90*/  FMNMX.FTZ R3, R74, R3, !PT ;  /* 0x000000034a037209 */ /* 0x000fe40007810000 */
[----:B------:R-:W-:-:S02]  /*21ca0*/  FSEL R26, R26, -INF , !P1 ;  /* 0xff8000001a1a7808 */ /* 0x000fc40004800000 */
[----:B------:R-:W-:Y:S02]  /*21cb0*/  FMNMX.FTZ R3, R76, R3, !PT ;  /* 0x000000034c037209 */ /* 0x000fe40007810000 */
[----:B------:R-:W-:Y:S02]  /*21cc0*/  ISETP.NE.AND P1, PT, R57, RZ, PT ;  /* 0x000000ff3900720c */ /* 0x000fe40003f25270 */
[----:B------:R-:W-:Y:S02]  /*21cd0*/  FMNMX.FTZ R3, R78, R3, !PT ;  /* 0x000000034e037209 */ /* 0x000fe40007810000 */
[C---:B------:R-:W-:Y:S02]  /*21ce0*/  ISETP.GT.AND P2, PT, R11.reuse, 0x49, !P2 ;  /* 0x000000490b00780c */ /* 0x040fe40005744270 */
[----:B------:R-:W-:Y:S02]  /*21cf0*/  FMNMX.FTZ R3, R32, R3, !PT ;  /* 0x0000000320037209 */ /* 0x000fe40007810000 */
[----:B------:R-:W-:-:S02]  /*21d00*/  ISETP.GT.AND P3, PT, R11, 0x50, !P3 ;  /* 0x000000500b00780c */ /* 0x000fc40005f64270 */
[----:B------:R-:W-:Y:S02]  /*21d10*/  FMNMX.FTZ R3, R178, R3, !PT ;  /* 0x00000003b2037209 */ /* 0x000fe40007810000 */
[----:B------:R-:W-:Y:S02]  /*21d20*/  ISETP.GT.AND P4, PT, R11, 0x51, !P4 ;  /* 0x000000510b00780c */ /* 0x000fe40006784270 */
[----:B------:R-:W-:Y:S02]  /*21d30*/  FMNMX.FTZ R3, R36, R3, !PT ;  /* 0x0000000324037209 */ /* 0x000fe40007810000 */
[----:B------:R-:W-:Y:S02]  /*21d40*/  ISETP.NE.AND P6, PT, R17, RZ, PT ;  /* 0x000000ff1100720c */ /* 0x000fe40003fc5270 */
        /* <DEDUP_REMOVED lines=27> */
[----:B------:R-:W-:-:S03]  /*21f00*/  FMNMX.FTZ R6, R46, R3, !PT ;  /* 0x000000032e067209 */ /* 0x000fc60007810000 */
[----:B------:R-:W1:Y:S01]  /*21f10*/  SHFL.BFLY PT, R5, R4, 0x2, 0x1f ;  /* 0x0c401f0004057f89 */ /* 0x000e6200000e0000 */
[----:B------:R-:W-:-:S04]  /*21f20*/  FMNMX.FTZ R3, R47, R6, !PT ;  /* 0x000000062f037209 */ /* 0x000fc80007810000 */
[----:B------:R-:W-:-:S04]  /*21f30*/  FMNMX.FTZ R6, R50, R3, !PT ;  /* 0x0000000332067209 */ /* 0x000fc80007810000 */
[----:B------:R-:W-:-:S04]  /*21f40*/  FMNMX.FTZ R3, R51, R6, !PT ;  /* 0x0000000633037209 */ /* 0x000fc80007810000 */
[----:B------:R-:W-:Y:S02]  /*21f50*/  FMNMX.FTZ R6, R54, R3, !PT ;  /* 0x0000000336067209 */ /* 0x000fe40007810000 */
[----:B------:R-:W-:Y:S02]  /*21f60*/  ISETP.GT.AND P1, PT, R11, 0x48, !P1 ;  /* 0x000000480b00780c */ /* 0x000fe40004f24270 */
[----:B------:R-:W-:Y:S02]  /*21f70*/  FMNMX.FTZ R3, R55, R6, !PT ;  /* 0x0000000637037209 */ /* 0x000fe40007810000 */
[----:B------:R-:W-:Y:S02]  /*21f80*/  ISETP.LT.OR P1, PT, R10, 0x49, P1 ;  /* 0x000000490a00780c */ /* 0x000fe40000f21670 */
[----:B------:R-:W-:Y:S02]  /*21f90*/  FMNMX.FTZ R6, R58, R3, !PT ;  /* 0x000000033a067209 */ /* 0x000fe40007810000 */
[----:B-1----:R-:W-:-:S02]  /*21fa0*/  FMNMX.FTZ R8, R4, R5, !PT ;  /* 0x0000000504087209 */ /* 0x002fc40007810000 */
[----:B------:R-:W-:Y:S02]  /*21fb0*/  ISETP.LT.OR P2, PT, R10, 0x4a, P2 ;  /* 0x0000004a0a00780c */ /* 0x000fe40001741670 */
[----:B------:R-:W-:Y:S01]  /*21fc0*/  FSEL R62, R62, -INF , !P1 ;  /* 0xff8000003e3e7808 */ /* 0x000fe20004800000 */
[----:B------:R-:W1:Y:S01]  /*21fd0*/  SHFL.BFLY PT, R7, R8, 0x1, 0x1f ;  /* 0x0c201f0008077f89 */ /* 0x000e6200000e0000 */
[----:B------:R-:W-:Y:S02]  /*21fe0*/  FMNMX.FTZ R3, R59, R6, !PT ;  /* 0x000000063b037209 */ /* 0x000fe40007810000 */
[----:B------:R-:W-:Y:S02]  /*21ff0*/  ISETP.LT.OR P3, PT, R10, 0x51, P3 ;  /* 0x000000510a00780c */ /* 0x000fe40001f61670 */
[----:B------:R-:W-:Y:S02]  /*22000*/  FSEL R63, R63, -INF , !P2 ;  /* 0xff8000003f3f7808 */ /* 0x000fe40005000000 */
[----:B------:R-:W-:-:S02]  /*22010*/  FMNMX.FTZ R6, R62, R3, !PT ;  /* 0x000000033e067209 */ /* 0x000fc40007810000 */
[----:B------:R-:W-:Y:S02]  /*22020*/  ISETP.GT.AND P5, PT, R11, 0x58, !P5 ;  /* 0x000000580b00780c */ /* 0x000fe40006fa4270 */
[----:B------:R-:W-:Y:S02]  /*22030*/  ISETP.LT.OR P4, PT, R10, 0x52, P4 ;  /* 0x000000520a00780c */ /* 0x000fe40002781670 */
[----:B------:R-:W-:Y:S02]  /*22040*/  FSEL R66, R66, -INF , !P3 ;  /* 0xff80000042427808 */ /* 0x000fe40005800000 */
[----:B------:R-:W-:Y:S02]  /*22050*/  FMNMX.FTZ R3, R63, R6, !PT ;  /* 0x000000063f037209 */ /* 0x000fe40007810000 */
[----:B------:R-:W-:Y:S02]  /*22060*/  ISETP.GT.AND P1, PT, R11, 0x59, !P6 ;  /* 0x000000590b00780c */ /* 0x000fe40007724270 */
[----:B------:R-:W-:-:S02]  /*22070*/  ISETP.LT.OR P5, PT, R10, 0x59, P5 ;  /* 0x000000590a00780c */ /* 0x000fc40002fa1670 */
[----:B------:R-:W-:Y:S02]  /*22080*/  FSEL R67, R67, -INF , !P4 ;  /* 0xff80000043437808 */ /* 0x000fe40006000000 */
[----:B------:R-:W-:Y:S02]  /*22090*/  FMNMX.FTZ R6, R66, R3, !PT ;  /* 0x0000000342067209 */ /* 0x000fe40007810000 */
[----:B------:R-:W-:Y:S02]  /*220a0*/  ISETP.LT.OR P1, PT, R10, 0x5a, P1 ;  /* 0x0000005a0a00780c */ /* 0x000fe40000f21670 */
[----:B------:R-:W-:Y:S02]  /*220b0*/  FSEL R70, R70, -INF , !P5 ;  /* 0xff80000046467808 */ /* 0x000fe40006800000 */
[----:B------:R-:W-:Y:S02]  /*220c0*/  FMNMX.FTZ R3, R67, R6, !PT ;  /* 0x0000000643037209 */ /* 0x000fe40007810000 */
[----:B------:R-:W-:-:S02]  /*220d0*/  FSEL R71, R71, -INF , !P1 ;  /* 0xff80000047477808 */ /* 0x000fc40004800000 */
[----:B------:R-:W-:Y:S02]  /*220e0*/  FMNMX.FTZ R6, R70, R3, !PT ;  /* 0x0000000346067209 */ /* 0x000fe40007810000 */
[----:B-1----:R-:W-:Y:S02]  /*220f0*/  FMNMX.FTZ R8, R8, R7, !PT ;  /* 0x0000000708087209 */ /* 0x002fe40007810000 */
[----:B------:R-:W-:Y:S02]  /*22100*/  FMNMX.FTZ R5, R71, R6, !PT ;  /* 0x0000000647057209 */ /* 0x000fe40007810000 */
[----:B------:R-:W4:Y:S04]  /*22110*/  LDL.64 R6, [R1+0x230] ;  /* 0x0002300001067983 */ /* 0x000f280000100a00 */
[----:B------:R-:W-:Y:S04]  /*22120*/  STL.64 [R1+0x220], R4 ;  /* 0x0002200401007387 */ /* 0x000fe80000100a00 */
[----:B------:R1:W-:Y:S04]  /*22130*/  STL [R1+0x220], R8 ;  /* 0x0002200801007387 */ /* 0x0003e80000100800 */
[----:B------:R-:W2:Y:S04]  /*22140*/  LDL R12, [R1+0x220] ;  /* 0x00022000010c7983 */ /* 0x000ea80000100800 */
[----:B------:R-:W5:Y:S01]  /*22150*/  LDL R11, [R1+0x224] ;  /* 0x00022400010b7983 */ /* 0x000f620000100800 */
[----:B--2---:R-:W-:Y:S01]  /*22160*/  FMUL.FTZ R3, R22, R12 ;  /* 0x0000000c16037220 */ /* 0x004fe20000410000 */
[----:B------:R-:W-:-:S04]  /*22170*/  FSETP.NEU.FTZ.AND P1, PT, R12, -INF , PT ;  /* 0xff8000000c00780b */ /* 0x000fc80003f3d000 */
[----:B------:R-:W-:-:S05]  /*22180*/  FSEL R9, R3, RZ, P1 ;  /* 0x000000ff03097208 */ /* 0x000fca0000800000 */
[----:B-1----:R-:W-:-:S04]  /*22190*/  FFMA.FTZ R8, R78, R22, -R9 ;  /* 0x000000164e087223 */ /* 0x002fc80000010809 */
[----:B------:R5:W-:Y:S02]  /*221a0*/  MUFU.EX2 R154, R8 ;  /* 0x00000008009a7308 */ /* 0x000be40000000800 */
[----:B-----5:R-:W1:Y:S02]  /*221b0*/  SHFL.BFLY PT, R8, R11, 0x2, 0x1f ;  /* 0x0c401f000b087f89 */ /* 0x020e6400000e0000 */
[----:B-1----:R-:W-:-:S05]  /*221c0*/  FMNMX.FTZ R8, R8, R11, !PT ;  /* 0x0000000b08087209 */ /* 0x002fca0007810000 */
[----:B------:R-:W1:Y:S01]  /*221d0*/  SHFL.BFLY PT, R11, R8, 0x1, 0x1f ;  /* 0x0c201f00080b7f89 */ /* 0x000e6200000e0000 */
[-CC-:B------:R-:W-:Y:S01]  /*221e0*/  FFMA.FTZ R10, R74, R22.reuse, -R9.reuse ;  /* 0x000000164a0a7223 */ /* 0x180fe20000010809 */
[----:B------:R-:W-:Y:S01]  /*221f0*/  FSEL R13, R12, RZ, P1 ;  /* 0x000000ff0c0d7208 */ /* 0x000fe20000800000 */
        /* <DEDUP_REMOVED lines=16> */
[----:B-1----:R-:W-:Y:S01]  /*22300*/  FMNMX.FTZ R8, R8, R11, !PT ;  /* 0x0000000b08087209 */ /* 0x002fe20007810000 */
[-CC-:B------:R-:W-:Y:S01]  /*22310*/  FFMA.FTZ R157, R60, R22.reuse, -R9.reuse ;  /* 0x000000163c9d7223 */ /* 0x180fe20000010809 */
[----:B------:R-:W-:-:S02]  /*22320*/  FFMA.FTZ R158, R158, R22, -R9 ;  /* 0x000000169e9e7223 */ /* 0x000fc40000010809 */
[----:B------:R-:W-:Y:S01]  /*22330*/  FSETP.NEU.FTZ.AND P1, PT, R8, -INF , PT ;  /* 0xff8000000800780b */ /* 0x000fe20003f3d000 */
[-CC-:B------:R-:W-:Y:S01]  /*22340*/  FFMA.FTZ R16, R64, R22.reuse, -R9.reuse ;  /* 0x0000001640107223 */ /* 0x180fe20000010809 */
[-CC-:B------:R-:W-:Y:S01]  /*22350*/  FFMA.FTZ R17, R86, R22.reuse, -R9.reuse ;  /* 0x0000001656117223 */ /* 0x180fe20000010809 */
[-CC-:B------:R-:W-:Y:S01]  /*22360*/  FFMA.FTZ R20, R68, R22.reuse, -R9.reuse ;  /* 0x0000001644147223 */ /* 0x180fe20000010809 */
[-C--:B------:R-:W-:Y:S01]  /*22370*/  FFMA.FTZ R21, R88, R22.reuse, -R9 ;  /* 0x0000001658157223 */ /* 0x080fe20000010809 */
[----:B------:R1:W-:Y:S01]  /*22380*/  MUFU.EX2 R4, R10 ;  /* 0x0000000a00047308 */ /* 0x0003e20000000800 */
[----:B------:R-:W-:Y:S01]  /*22390*/  FMUL.FTZ R9, R8, R22 ;  /* 0x0000001608097220 */ /* 0x000fe20000410000 */
[----:B------:R-:W-:Y:S01]  /*223a0*/  FADD.FTZ R13, R24, -R13 ;  /* 0x8000000d180d7221 */ /* 0x000fe20000010000 */
[----:B-1----:R-:W-:-:S03]  /*223b0*/  FSEL R10, R8, RZ, P1 ;  /* 0x000000ff080a7208 */ /* 0x002fc60000800000 */
[----:B------:R-:W-:Y:S02]  /*223c0*/  FSEL R9, R9, RZ, P1 ;  /* 0x000000ff09097208 */ /* 0x000fe40000800000 */
[----:B------:R-:W-:Y:S01]  /*223d0*/  FADD.FTZ R25, R25, -R10 ;  /* 0x8000000a19197221 */ /* 0x000fe20000010000 */
[-C--:B------:R-:W-:Y:S02]  /*223e0*/  FMUL.FTZ R13, R13, R22.reuse ;  /* 0x000000160d0d7220 */ /* 0x080fe40000410000 */
[-CC-:B------:R-:W-:Y:S01]  /*223f0*/  FFMA.FTZ R194, R26, R22.reuse, -R9.reuse ;  /* 0x000000161ac27223 */ /* 0x180fe20000010809 */
[----:B------:R-:W-:Y:S01]  /*22400*/  FMUL.FTZ R24, R22, R25 ;  /* 0x0000001916187220 */ /* 0x000fe20000410000 */
[-CC-:B------:R-:W-:Y:S01]  /*22410*/  FFMA.FTZ R153, R27, R22.reuse, -R9.reuse ;  /* 0x000000161b997223 */ /* 0x180fe20000010809 */
[----:B------:R-:W-:Y:S01]  /*22420*/  MUFU.EX2 R3, R3 ;  /* 0x0000000300037308 */ /* 0x000fe20000000800 */
[----:B------:R-:W-:-:S07]  /*22430*/  FFMA.FTZ R155, R30, R22, -R9 ;  /* 0x000000161e9b7223 */ /* 0x000fce0000010809 */
[----:B------:R-:W4:Y:S01]  /*22440*/  MUFU.EX2 R13, R13 ;  /* 0x0000000d000d7308 */ /* 0x000f220000000800 */
[----:B------:R-:W-:-:S07]  /*22450*/  FFMA.FTZ R196, R31, R22, -R9 ;  /* 0x000000161fc47223 */ /* 0x000fce0000010809 */
[----:B------:R-:W-:Y:S08]  /*22460*/  MUFU.EX2 R194, R194 ;  /* 0x000000c200c27308 */ /* 0x000ff00000000800 */
[----:B------:R-:W1:Y:S01]  /*22470*/  MUFU.EX2 R24, R24 ;  /* 0x0000001800187308 */ /* 0x000e620000000800 */
[----:B------:R-:W-:-:S07]  /*22480*/  FFMA.FTZ R184, R34, R22, -R9 ;  /* 0x0000001622b87223 */ /* 0x000fce0000010809 */
[----:B------:R-:W2:Y:S01]  /*22490*/  MUFU.EX2 R153, R153 ;  /* 0x0000009900997308 */ /* 0x000ea20000000800 */
[----:B------:R-:W-:-:S07]  /*224a0*/  FFMA.FTZ R187, R35, R22, -R9 ;  /* 0x0000001623bb7223 */ /* 0x000fce0000010809 */
[----:B------:R-:W5:Y:S08]  /*224b0*/  MUFU.EX2 R5, R5 ;  /* 0x0000000500057308 */ /* 0x000f700000000800 */
[----:B------:R-:W0:Y:S01]  /*224c0*/  MUFU.EX2 R155, R155 ;  /* 0x0000009b009b7308 */ /* 0x000e220000000800 */
[----:B----4-:R-:W-:Y:S01]  /*224d0*/  FFMA.FTZ R11, R13, R6, R3 ;  /* 0x000000060d0b7223 */ /* 0x010fe20000010003 */
[----:B-1----:R-:W-:-:S06]  /*224e0*/  FFMA.FTZ R6, R7, R24, R194 ;  /* 0x0000001807067223 */ /* 0x002fcc00000100c2 */
[----:B------:R-:W1:Y:S01]  /*224f0*/  MUFU.EX2 R196, R196 ;  /* 0x000000c400c47308 */ /* 0x000e620000000800 */
[----:B------:R-:W-:Y:S01]  /*22500*/  FFMA.FTZ R188, R38, R22, -R9 ;  /* 0x0000001626bc7223 */ /* 0x000fe20000010809 */
[----:B------:R-:W-:-:S06]  /*22510*/  FADD.FTZ R10, R4, R11 ;  /* 0x0000000b040a7221 */ /* 0x000fcc0000010000 */
[----:B------:R-:W4:Y:S01]  /*22520*/  MUFU.EX2 R177, R177 ;  /* 0x000000b100b17308 */ /* 0x000f220000000800 */
[----:B--2---:R-:W-:Y:S01]  /*22530*/  FADD.FTZ R6, R153, R6 ;  /* 0x0000000699067221 */ /* 0x004fe20000010000 */
[----:B------:R-:W-:-:S06]  /*22540*/  FFMA.FTZ R191, R39, R22, -R9 ;  /* 0x0000001627bf7223 */ /* 0x000fcc0000010809 */
[----:B------:R-:W2:Y:S01]  /*22550*/  MUFU.EX2 R184, R184 ;  /* 0x000000b800b87308 */ /* 0x000ea20000000800 */
[----:B-----5:R-:W-:Y:S01]  /*22560*/  FADD.FTZ R7, R5, R10 ;  /* 0x0000000a05077221 */ /* 0x020fe20000010000 */
[----:B0-----:R-:W-:-:S06]  /*22570*/  FADD.FTZ R11, R155, R6 ;  /* 0x000000069b0b7221 */ /* 0x001fcc0000010000 */
[----:B------:R-:W0:Y:S01]  /*22580*/  MUFU.EX2 R178, R178 ;  /* 0x000000b200b27308 */ /* 0x000e220000000800 */
[----:B------:R-:W-:-:S07]  /*22590*/  FFMA.FTZ R180, R42, R22, -R9 ;  /* 0x000000162ab47223 */ /* 0x000fce0000010809 */
[----:B------:R-:W5:Y:S01]  /*225a0*/  MUFU.EX2 R187, R187 ;  /* 0x000000bb00bb7308 */ /* 0x000f620000000800 */
[----:B------:R-:W-:Y:S01]  /*225b0*/  FADD.FTZ R6, R154, R7 ;  /* 0x000000079a067221 */ /* 0x000fe20000010000 */
[----:B-1----:R-:W-:-:S06]  /*225c0*/  FADD.FTZ R11, R196, R11 ;  /* 0x0000000bc40b7221 */ /* 0x002fcc0000010000 */
[----:B------:R-:W1:Y:S01]  /*225d0*/  MUFU.EX2 R175, R175 ;  /* 0x000000af00af7308 */ /* 0x000e620000000800 */
[----:B------:R-:W-:-:S07]  /*225e0*/  FFMA.FTZ R183, R43, R22, -R9 ;  /* 0x000000162bb77223 */ /* 0x000fce0000010809 */
[----:B------:R-:W3:Y:S01]  /*225f0*/  MUFU.EX2 R188, R188 ;  /* 0x000000bc00bc7308 */ /* 0x000ee20000000800 */
[----:B----4-:R-:W-:Y:S01]  /*22600*/  FADD.FTZ R7, R177, R6 ;  /* 0x00000006b1077221 */ /* 0x010fe20000010000 */
[----:B--2---:R-:W-:-:S06]  /*22610*/  FADD.FTZ R6, R184, R11 ;  /* 0x0000000bb8067221 */ /* 0x004fcc0000010000 */
[----:B------:R-:W2:Y:S01]  /*22620*/  MUFU.EX2 R176, R176 ;  /* 0x000000b000b07308 */ /* 0x000ea20000000800 */
[----:B------:R-:W-:-:S07]  /*22630*/  FFMA.FTZ R185, R46, R22, -R9 ;  /* 0x000000162eb97223 */ /* 0x000fce0000010809 */
[----:B------:R-:W4:Y:S01]  /*22640*/  MUFU.EX2 R191, R191 ;  /* 0x000000bf00bf7308 */ /* 0x000f220000000800 */
[----:B0-----:R-:W-:Y:S01]  /*22650*/  FADD.FTZ R10, R178, R7 ;  /* 0x00000007b20a7221 */ /* 0x001fe20000010000 */
[----:B-----5:R-:W-:-:S06]  /*22660*/  FADD.FTZ R7, R187, R6 ;  /* 0x00000006bb077221 */ /* 0x020fcc0000010000 */
[----:B------:R-:W0:Y:S01]  /*22670*/  MUFU.EX2 R173, R173 ;  /* 0x000000ad00ad7308 */ /* 0x000e220000000800 */
[----:B------:R-:W-:-:S07]  /*22680*/  FFMA.FTZ R190, R47, R22, -R9 ;  /* 0x000000162fbe7223 */ /* 0x000fce0000010809 */
[----:B------:R-:W5:Y:S01]  /*22690*/  MUFU.EX2 R180, R180 ;  /* 0x000000b400b47308 */ /* 0x000f620000000800 */
[----:B-1----:R-:W-:Y:S01]  /*226a0*/  FADD.FTZ R11, R175, R10 ;  /* 0x0000000aaf0b7221 */ /* 0x002fe20000010000 */
[----:B---3--:R-:W-:-:S06]  /*226b0*/  FADD.FTZ R6, R188, R7 ;  /* 0x00000007bc067221 */ /* 0x008fcc0000010000 */
[----:B------:R-:W1:Y:S01]  /*226c0*/  MUFU.EX2 R174, R174 ;  /* 0x000000ae00ae7308 */ /* 0x000e620000000800 */
[----:B------:R-:W-:-:S07]  /*226d0*/  FFMA.FTZ R179, R50, R22, -R9 ;  /* 0x0000001632b37223 */ /* 0x000fce0000010809 */
[----:B------:R-:W3:Y:S01]  /*226e0*/  MUFU.EX2 R183, R183 ;  /* 0x000000b700b77308 */ /* 0x000ee20000000800 */
[----:B--2---:R-:W-:Y:S01]  /*226f0*/  FADD.FTZ R10, R176, R11 ;  /* 0x0000000bb00a7221 */ /* 0x004fe20000010000 */
[----:B----4-:R-:W-:-:S06]  /*22700*/  FADD.FTZ R7, R191, R6 ;  /* 0x00000006bf077221 */ /* 0x010fcc0000010000 */
        /* <DEDUP_REMOVED lines=55> */
[----:B------:R-:W1:Y:S08]  /*22a80*/  MUFU.EX2 R17, R17 ;  /* 0x0000001100117308 */ /* 0x000e700000000800 */
[----:B------:R-:W3:Y:S01]  /*22a90*/  MUFU.EX2 R162, R162 ;  /* 0x000000a200a27308 */ /* 0x000ee20000000800 */
[----:B--2---:R-:W-:Y:S01]  /*22aa0*/  FADD.FTZ R7, R158, R7 ;  /* 0x000000079e077221 */ /* 0x004fe20000010000 */
[----:B----4-:R-:W-:-:S06]  /*22ab0*/  FADD.FTZ R6, R168, R9 ;  /* 0x00000009a8067221 */ /* 0x010fcc0000010000 */
[----:B------:R-:W2:Y:S08]  /*22ac0*/  MUFU.EX2 R20, R20 ;  /* 0x0000001400147308 */ /* 0x000eb00000000800 */
[----:B------:R-:W4:Y:S01]  /*22ad0*/  MUFU.EX2 R160, R160 ;  /* 0x000000a000a07308 */ /* 0x000f220000000800 */
[----:B0-----:R-:W-:Y:S01]  /*22ae0*/  FADD.FTZ R10, R16, R7 ;  /* 0x00000007100a7221 */ /* 0x001fe20000010000 */
[----:B-----5:R-:W-:-:S06]  /*22af0*/  FADD.FTZ R7, R163, R6 ;  /* 0x00000006a3077221 */ /* 0x020fcc0000010000 */
[----:B------:R-:W0:Y:S08]  /*22b00*/  MUFU.EX2 R21, R21 ;  /* 0x0000001500157308 */ /* 0x000e300000000800 */
[----:B------:R-:W5:Y:S01]  /*22b10*/  MUFU.EX2 R159, R159 ;  /* 0x0000009f009f7308 */ /* 0x000f620000000800 */
[----:B-1----:R-:W-:Y:S01]  /*22b20*/  FADD.FTZ R9, R17, R10 ;  /* 0x0000000a11097221 */ /* 0x002fe20000010000 */
[----:B---3--:R-:W-:-:S03]  /*22b30*/  FADD.FTZ R7, R162, R7 ;  /* 0x00000007a2077221 */ /* 0x008fc60000010000 */
[----:B--2---:R-:W-:Y:S01]  /*22b40*/  FADD.FTZ R6, R20, R9 ;  /* 0x0000000914067221 */ /* 0x004fe20000010000 */
[----:B----4-:R-:W-:-:S03]  /*22b50*/  FADD.FTZ R10, R160, R7 ;  /* 0x00000007a00a7221 */ /* 0x010fc60000010000 */
[----:B0-----:R-:W-:Y:S01]  /*22b60*/  FADD.FTZ R6, R21, R6 ;  /* 0x0000000615067221 */ /* 0x001fe20000010000 */
[----:B------:R0:W-:Y:S01]  /*22b70*/  STL [R1+0x224], R8 ;  /* 0x0002240801007387 */ /* 0x0001e20000100800 */
[----:B-----5:R-:W-:-:S05]  /*22b80*/  FADD.FTZ R7, R159, R10 ;  /* 0x0000000a9f077221 */ /* 0x020fca0000010000 */
[----:B------:R1:W-:Y:S04]  /*22b90*/  STL.64 [R1+0x230], R6 ;  /* 0x0002300601007387 */ /* 0x0003e80000100a00 */
[----:B------:R-:W2:Y:S01]  /*22ba0*/  LD.E R9, desc[UR44][R18.64+0x250] ;  /* 0x0002502c12097980 */ /* 0x000ea2000c101900 */
[----:B------:R-:W-:Y:S01]  /*22bb0*/  LOP3.LUT R22, R61, 0x4, RZ, 0xfc, !PT ;  /* 0x000000043d167812 */ /* 0x000fe200078efcff */
[----:B--2---:R-:W-:-:S05]  /*22bc0*/  FMUL.FTZ R9, R13, R9 ;  /* 0x000000090d097220 */ /* 0x004fca0000410000 */
[----:B------:R2:W-:Y:S04]  /*22bd0*/  ST.E desc[UR44][R18.64+0x250], R9 ;  /* 0x0002500912007985 */ /* 0x0005e8000c10192c */
[----:B------:R-:W3:Y:S02]  /*22be0*/  LD.E R10, desc[UR44][R22.64] ;  /* 0x0000002c160a7980 */ /* 0x000ee4000c101900 */
[----:B---3--:R-:W-:-:S05]  /*22bf0*/  FMUL.FTZ R11, R13, R10 ;  /* 0x0000000a0d0b7220 */ /* 0x008fca0000410000 */
[----:B------:R3:W-:Y:S04]  /*22c00*/  ST.E desc[UR44][R22.64], R11 ;  /* 0x0000000b16007985 */ /* 0x0007e8000c10192c */
[----:B------:R-:W4:Y:S04]  /*22c10*/  LD.E R12, desc[UR44][R18.64+0x444] ;  /* 0x0004442c120c7980 */ /* 0x000f28000c101900 */
[----:B------:R-:W5:Y:S04]  /*22c20*/  LD.E R10, desc[UR44][R18.64+0x260] ;  /* 0x0002602c120a7980 */ /* 0x000f68000c101900 */
[----:B0-----:R-:W2:Y:S04]  /*22c30*/  LD.E R8, desc[UR44][R18.64+0x264] ;  /* 0x0002642c12087980 */ /* 0x001ea8000c101900 */
[----:B-1----:R-:W3:Y:S04]  /*22c40*/  LD.E R6, desc[UR44][R18.64+0x270] ;  /* 0x0002702c12067980 */ /* 0x002ee8000c101900 */
[----:B------:R-:W3:Y:S04]  /*22c50*/  LD.E R26, desc[UR44][R18.64+0x274] ;  /* 0x0002742c121a7980 */ /* 0x000ee8000c101900 */
        /* <DEDUP_REMOVED lines=56> */
[----:B------:R-:W3:Y:S01]  /*22fe0*/  LD.E R140, desc[UR44][R18.64+0x440] ;  /* 0x0004402c128c7980 */ /* 0x000ee2000c101900 */
[C---:B----4-:R-:W-:Y:S01]  /*22ff0*/  FMUL.FTZ R33, R13.reuse, R12 ;  /* 0x0000000c0d217220 */ /* 0x050fe20000410000 */
[C---:B-----5:R-:W-:Y:S01]  /*23000*/  FMUL.FTZ R7, R13.reuse, R10 ;  /* 0x0000000a0d077220 */ /* 0x060fe20000410000 */
[----:B--2---:R-:W-:-:S03]  /*23010*/  FMUL.FTZ R9, R13, R8 ;  /* 0x000000080d097220 */ /* 0x004fc60000410000 */
[----:B------:R-:W-:Y:S01]  /*23020*/  ST.E desc[UR44][R18.64+0x444], R33 ;  /* 0x0004442112007985 */ /* 0x000fe2000c10192c */
[----:B---3--:R-:W-:-:S03]  /*23030*/  FMUL.FTZ R11, R13, R6 ;  /* 0x000000060d0b7220 */ /* 0x008fc60000410000 */
[----:B------:R0:W-:Y:S01]  /*23040*/  ST.E desc[UR44][R18.64+0x260], R7 ;  /* 0x0002600712007985 */ /* 0x0001e2000c10192c */
[----:B------:R-:W-:-:S03]  /*23050*/  FMUL.FTZ R25, R13, R26 ;  /* 0x0000001a0d197220 */ /* 0x000fc60000410000 */
[----:B------:R1:W-:Y:S01]  /*23060*/  ST.E desc[UR44][R18.64+0x264], R9 ;  /* 0x0002640912007985 */ /* 0x0003e2000c10192c */
[C---:B------:R-:W-:Y:S01]  /*23070*/  FMUL.FTZ R27, R13.reuse, R28 ;  /* 0x0000001c0d1b7220 */ /* 0x040fe20000410000 */
[C---:B------:R-:W-:Y:S01]  /*23080*/  FMUL.FTZ R29, R13.reuse, R30 ;  /* 0x0000001e0d1d7220 */ /* 0x040fe20000410000 */
[C---:B------:R-:W-:Y:S01]  /*23090*/  FMUL.FTZ R31, R13.reuse, R32 ;  /* 0x000000200d1f7220 */ /* 0x040fe20000410000 */
[C---:B0-----:R-:W-:Y:S01]  /*230a0*/  FMUL.FTZ R7, R13.reuse, R34 ;  /* 0x000000220d077220 */ /* 0x041fe20000410000 */
[C---:B-1----:R-:W-:Y:S01]  /*230b0*/  FMUL.FTZ R9, R13.reuse, R36 ;  /* 0x000000240d097220 */ /* 0x042fe20000410000 */
[C---:B------:R-:W-:Y:S01]  /*230c0*/  FMUL.FTZ R33, R13.reuse, R38 ;  /* 0x000000260d217220 */ /* 0x040fe20000410000 */
[----:B------:R0:W-:Y:S01]  /*230d0*/  ST.E desc[UR44][R18.64+0x270], R11 ;  /* 0x0002700b12007985 */ /* 0x0001e2000c10192c */
[----:B------:R-:W-:-:S03]  /*230e0*/  FMUL.FTZ R35, R13, R40 ;  /* 0x000000280d237220 */ /* 0x000fc60000410000 */
[----:B------:R1:W-:Y:S01]  /*230f0*/  ST.E desc[UR44][R18.64+0x274], R25 ;  /* 0x0002741912007985 */ /* 0x0003e2000c10192c */
[----:B------:R-:W-:-:S03]  /*23100*/  FMUL.FTZ R37, R13, R42 ;  /* 0x0000002a0d257220 */ /* 0x000fc60000410000 */
[----:B------:R2:W-:Y:S04]  /*23110*/  ST.E desc[UR44][R18.64+0x280], R27 ;  /* 0x0002801b12007985 */ /* 0x0005e8000c10192c */
[----:B------:R3:W-:Y:S01]  /*23120*/  ST.E desc[UR44][R18.64+0x284], R29 ;  /* 0x0002841d12007985 */ /* 0x0007e2000c10192c */
[----:B0-----:R-:W-:-:S03]  /*23130*/  FMUL.FTZ R11, R13, R44 ;  /* 0x0000002c0d0b7220 */ /* 0x001fc60000410000 */
[----:B------:R0:W-:Y:S01]  /*23140*/  ST.E desc[UR44][R18.64+0x290], R31 ;  /* 0x0002901f12007985 */ /* 0x0001e2000c10192c */
[----:B-1----:R-:W-:-:S03]  /*23150*/  FMUL.FTZ R25, R13, R46 ;  /* 0x0000002e0d197220 */ /* 0x002fc60000410000 */
[----:B------:R1:W-:Y:S01]  /*23160*/  ST.E desc[UR44][R18.64+0x294], R7 ;  /* 0x0002940712007985 */ /* 0x0003e2000c10192c */
[----:B--2---:R-:W-:-:S03]  /*23170*/  FMUL.FTZ R27, R13, R48 ;  /* 0x000000300d1b7220 */ /* 0x004fc60000410000 */
[----:B------:R2:W-:Y:S01]  /*23180*/  ST.E desc[UR44][R18.64+0x2a0], R9 ;  /* 0x0002a00912007985 */ /* 0x0005e2000c10192c */
[----:B---3--:R-:W-:-:S03]  /*23190*/  FMUL.FTZ R29, R13, R50 ;  /* 0x000000320d1d7220 */ /* 0x008fc60000410000 */
[----:B------:R3:W-:Y:S01]  /*231a0*/  ST.E desc[UR44][R18.64+0x2a4], R33 ;  /* 0x0002a42112007985 */ /* 0x0007e2000c10192c */
[C---:B0-----:R-:W-:Y:S01]  /*231b0*/  FMUL.FTZ R31, R13.reuse, R52 ;  /* 0x000000340d1f7220 */ /* 0x041fe20000410000 */
[C---:B-1----:R-:W-:Y:S01]  /*231c0*/  FMUL.FTZ R7, R13.reuse, R54 ;  /* 0x000000360d077220 */ /* 0x042fe20000410000 */
[C---:B--2---:R-:W-:Y:S01]  /*231d0*/  FMUL.FTZ R9, R13.reuse, R56 ;  /* 0x000000380d097220 */ /* 0x044fe20000410000 */
[C---:B---3--:R-:W-:Y:S01]  /*231e0*/  FMUL.FTZ R33, R13.reuse, R58 ;  /* 0x0000003a0d217220 */ /* 0x048fe20000410000 */
[----:B------:R0:W-:Y:S04]  /*231f0*/  ST.E desc[UR44][R18.64+0x2b0], R35 ;  /* 0x0002b02312007985 */ /* 0x0001e8000c10192c */
[----:B------:R1:W-:Y:S04]  /*23200*/  ST.E desc[UR44][R18.64+0x2b4], R37 ;  /* 0x0002b42512007985 */ /* 0x0003e8000c10192c */
        /* <DEDUP_REMOVED lines=10> */
[----:B0-----:R-:W-:-:S03]  /*232b0*/  FMUL.FTZ R27, R13, R68 ;  /* 0x000000440d1b7220 */ /* 0x001fc60000410000 */
[----:B------:R0:W-:Y:S01]  /*232c0*/  ST.E desc[UR44][R18.64+0x2f0], R9 ;  /* 0x0002f00912007985 */ /* 0x0001e2000c10192c */
[----:B-1----:R-:W-:-:S03]  /*232d0*/  FMUL.FTZ R29, R13, R70 ;  /* 0x000000460d1d7220 */ /* 0x002fc60000410000 */
[----:B------:R1:W-:Y:S01]  /*232e0*/  ST.E desc[UR44][R18.64+0x2f4], R33 ;  /* 0x0002f42112007985 */ /* 0x0003e2000c10192c */
[C---:B--2---:R-:W-:Y:S01]  /*232f0*/  FMUL.FTZ R31, R13.reuse, R72 ;  /* 0x000000480d1f7220 */ /* 0x044fe20000410000 */
[C---:B---3--:R-:W-:Y:S01]  /*23300*/  FMUL.FTZ R7, R13.reuse, R74 ;  /* 0x0000004a0d077220 */ /* 0x048fe20000410000 */
[C---:B0-----:R-:W-:Y:S01]  /*23310*/  FMUL.FTZ R9, R13.reuse, R76 ;  /* 0x0000004c0d097220 */ /* 0x041fe20000410000 */
[C---:B-1----:R-:W-:Y:S01]  /*23320*/  FMUL.FTZ R33, R13.reuse, R78 ;  /* 0x0000004e0d217220 */ /* 0x042fe20000410000 */
        /* <DEDUP_REMOVED lines=60> */
[----:B------:R-:W-:Y:S01]  /*236f0*/  FMUL.FTZ R13, R13, R140 ;  /* 0x0000008c0d0d7220 */ /* 0x000fe20000410000 */
[----:B------:R-:W-:-:S04]  /*23700*/  LOP3.LUT R12, R61, 0x8, RZ, 0xfc, !PT ;  /* 0x000000083d0c7812 */ /* 0x000fc800078efcff */
[----:B------:R0:W-:Y:S04]  /*23710*/  ST.E desc[UR44][R18.64+0x440], R13 ;  /* 0x0004400d12007985 */ /* 0x0001e8000c10192c */
[----:B------:R-:W-:Y:S04]  /*23720*/  ST.E desc[UR44][R18.64+0x3f0], R35 ;  /* 0x0003f02312007985 */ /* 0x000fe8000c10192c */
[----:B------:R-:W-:Y:S01]  /*23730*/  ST.E desc[UR44][R18.64+0x3f4], R37 ;  /* 0x0003f42512007985 */ /* 0x000fe2000c10192c */
[----:B0-----:R-:W-:-:S03]  /*23740*/  IMAD.MOV.U32 R13, RZ, RZ, R23 ;  /* 0x000000ffff0d7224 */ /* 0x001fc600078e0017 */
[----:B------:R0:W-:Y:S04]  /*23750*/  ST.E desc[UR44][R18.64+0x400], R11 ;  /* 0x0004000b12007985 */ /* 0x0001e8000c10192c */
[----:B------:R1:W-:Y:S04]  /*23760*/  ST.E desc[UR44][R18.64+0x404], R25 ;  /* 0x0004041912007985 */ /* 0x0003e8000c10192c */
[----:B------:R2:W-:Y:S04]  /*23770*/  ST.E desc[UR44][R18.64+0x410], R27 ;  /* 0x0004101b12007985 */ /* 0x0005e8000c10192c */
[----:B------:R-:W-:Y:S04]  /*23780*/  ST.E desc[UR44][R18.64+0x414], R29 ;  /* 0x0004141d12007985 */ /* 0x000fe8000c10192c */
[----:B------:R-:W-:Y:S04]  /*23790*/  ST.E desc[UR44][R18.64+0x420], R31 ;  /* 0x0004201f12007985 */ /* 0x000fe8000c10192c */
[----:B------:R3:W-:Y:S04]  /*237a0*/  ST.E desc[UR44][R18.64+0x424], R7 ;  /* 0x0004240712007985 */ /* 0x0007e8000c10192c */
[----:B------:R4:W-:Y:S04]  /*237b0*/  ST.E desc[UR44][R18.64+0x430], R9 ;  /* 0x0004300912007985 */ /* 0x0009e8000c10192c */
[----:B------:R5:W-:Y:S04]  /*237c0*/  ST.E desc[UR44][R18.64+0x434], R33 ;  /* 0x0004342112007985 */ /* 0x000be8000c10192c */
[----:B0-----:R-:W1:Y:S01]  /*237d0*/  LD.E R11, desc[UR44][R12.64] ;  /* 0x0000002c0c0b7980 */ /* 0x001e62000c101900 */
[----:B------:R-:W-:Y:S01]  /*237e0*/  LOP3.LUT R10, R61, 0xc, RZ, 0xfc, !PT ;  /* 0x0000000c3d0a7812 */ /* 0x000fe200078efcff */
[----:B-1----:R-:W-:Y:S01]  /*237f0*/  FMUL.FTZ R25, R24, R11 ;  /* 0x0000000b18197220 */ /* 0x002fe20000410000 */
[----:B------:R-:W-:-:S04]  /*23800*/  IMAD.MOV.U32 R11, RZ, RZ, R23 ;  /* 0x000000ffff0b7224 */ /* 0x000fc800078e0017 */
[----:B------:R0:W-:Y:S04]  /*23810*/  ST.E desc[UR44][R12.64], R25 ;  /* 0x000000190c007985 */ /* 0x0001e8000c10192c */
[----:B--2---:R-:W2:Y:S02]  /*23820*/  LD.E R27, desc[UR44][R10.64] ;  /* 0x0000002c0a1b7980 */ /* 0x004ea4000c101900 */
[----:B--2---:R-:W-:-:S05]  /*23830*/  FMUL.FTZ R27, R24, R27 ;  /* 0x0000001b181b7220 */ /* 0x004fca0000410000 */
[----:B------:R1:W-:Y:S04]  /*23840*/  ST.E desc[UR44][R10.64], R27 ;  /* 0x0000001b0a007985 */ /* 0x0003e8000c10192c */
[----:B------:R-:W2:Y:S04]  /*23850*/  LD.E R143, desc[UR44][R18.64+0x44c] ;  /* 0x00044c2c128f7980 */ /* 0x000ea8000c101900 */
[----:B---3--:R-:W3:Y:S04]  /*23860*/  LD.E R7, desc[UR44][R18.64+0x268] ;  /* 0x0002682c12077980 */ /* 0x008ee8000c101900 */
[----:B----4-:R-:W4:Y:S04]  /*23870*/  LD.E R9, desc[UR44][R18.64+0x26c] ;  /* 0x00026c2c12097980 */ /* 0x010f28000c101900 */
[----:B------:R-:W4:Y:S04]  /*23880*/  LD.E R29, desc[UR44][R18.64+0x278] ;  /* 0x0002782c121d7980 */ /* 0x000f28000c101900 */
[----:B------:R-:W4:Y:S04]  /*23890*/  LD.E R31, desc[UR44][R18.64+0x27c] ;  /* 0x00027c2c121f7980 */ /* 0x000f28000c101900 */
[----:B-----5:R-:W5:Y:S04]  /*238a0*/  LD.E R33, desc[UR44][R18.64+0x288] ;  /* 0x0002882c12217980 */ /* 0x020f68000c101900 */
[----:B------:R-:W5:Y:S04]  /*238b0*/  LD.E R35, desc[UR44][R18.64+0x28c] ;  /* 0x00028c2c12237980 */ /* 0x000f68000c101900 */
[----:B0-----:R-:W5:Y:S04]  /*238c0*/  LD.E R25, desc[UR44][R18.64+0x298] ;  /* 0x0002982c12197980 */ /* 0x001f68000c101900 */
[----:B------:R-:W5:Y:S04]  /*238d0*/  LD.E R37, desc[UR44][R18.64+0x29c] ;  /* 0x00029c2c12257980 */ /* 0x000f68000c101900 */
[----:B------:R-:W5:Y:S04]  /*238e0*/  LD.E R39, desc[UR44][R18.64+0x2a8] ;  /* 0x0002a82c12277980 */ /* 0x000f68000c101900 */
[----:B-1----:R-:W5:Y:S04]  /*238f0*/  LD.E R27, desc[UR44][R18.64+0x2ac] ;  /* 0x0002ac2c121b7980 */ /* 0x002f68000c101900 */
[----:B------:R-:W5:Y:S04]  /*23900*/  LD.E R41, desc[UR44][R18.64+0x2b8] ;  /* 0x0002b82c12297980 */ /* 0x000f68000c101900 */
        /* <DEDUP_REMOVED lines=49> */
[----:B------:R-:W5:Y:S01]  /*23c20*/  LD.E R141, desc[UR44][R18.64+0x448] ;  /* 0x0004482c128d7980 */ /* 0x000f62000c101900 */
[C---:B--2---:R-:W-:Y:S01]  /*23c30*/  FMUL.FTZ R143, R24.reuse, R143 ;  /* 0x0000008f188f7220 */ /* 0x044fe20000410000 */
[C---:B---3--:R-:W-:Y:S01]  /*23c40*/  FMUL.FTZ R7, R24.reuse, R7 ;  /* 0x0000000718077220 */ /* 0x048fe20000410000 */
[C---:B----4-:R-:W-:Y:S01]  /*23c50*/  FMUL.FTZ R9, R24.reuse, R9 ;  /* 0x0000000918097220 */ /* 0x050fe20000410000 */
[C---:B------:R-:W-:Y:S01]  /*23c60*/  FMUL.FTZ R29, R24.reuse, R29 ;  /* 0x0000001d181d7220 */ /* 0x040fe20000410000 */
[C---:B------:R-:W-:Y:S01]  /*23c70*/  FMUL.FTZ R31, R24.reuse, R31 ;  /* 0x0000001f181f7220 */ /* 0x040fe20000410000 */
[C---:B-----5:R-:W-:Y:S01]  /*23c80*/  FMUL.FTZ R33, R24.reuse, R33 ;  /* 0x0000002118217220 */ /* 0x060fe20000410000 */
        /* <DEDUP_REMOVED lines=56> */
[----:B------:R-:W-:Y:S04]  /*24010*/  ST.E desc[UR44][R18.64+0x44c], R143 ;  /* 0x00044c8f12007985 */ /* 0x000fe8000c10192c */
[----:B------:R-:W-:Y:S04]  /*24020*/  ST.E desc[UR44][R18.64+0x268], R7 ;  /* 0x0002680712007985 */ /* 0x000fe8000c10192c */
[----:B------:R-:W-:Y:S04]  /*24030*/  ST.E desc[UR44][R18.64+0x26c], R9 ;  /* 0x00026c0912007985 */ /* 0x000fe8000c10192c */
[----:B------:R-:W-:Y:S04]  /*24040*/  ST.E desc[UR44][R18.64+0x278], R29 ;  /* 0x0002781d12007985 */ /* 0x000fe8000c10192c */
[----:B------:R-:W-:Y:S04]  /*24050*/  ST.E desc[UR44][R18.64+0x27c], R31 ;  /* 0x00027c1f12007985 */ /* 0x000fe8000c10192c */
[----:B------:R-:W-:Y:S04]  /*24060*/  ST.E desc[UR44][R18.64+0x288], R33 ;  /* 0x0002882112007985 */ /* 0x000fe8000c10192c */
[----:B------:R-:W-:Y:S04]  /*24070*/  ST.E desc[UR44][R18.64+0x28c], R35 ;  /* 0x00028c2312007985 */ /* 0x000fe8000c10192c */
[----:B------:R0:W-:Y:S04]  /*24080*/  ST.E desc[UR44][R18.64+0x298], R25 ;  /* 0x0002981912007985 */ /* 0x0001e8000c10192c */
[----:B------:R-:W-:Y:S04]  /*24090*/  ST.E desc[UR44][R18.64+0x29c], R37 ;  /* 0x00029c2512007985 */ /* 0x000fe8000c10192c */
[----:B------:R-:W-:Y:S04]  /*240a0*/  ST.E desc[UR44][R18.64+0x2a8], R39 ;  /* 0x0002a82712007985 */ /* 0x000fe8000c10192c */
[----:B------:R1:W-:Y:S04]  /*240b0*/  ST.E desc[UR44][R18.64+0x2ac], R27 ;  /* 0x0002ac1b12007985 */ /* 0x0003e8000c10192c */
[----:B------:R-:W-:Y:S04]  /*240c0*/  ST.E desc[UR44][R18.64+0x2b8], R41 ;  /* 0x0002b82912007985 */ /* 0x000fe8000c10192c */
        /* <DEDUP_REMOVED lines=49> */
[----:B------:R-:W-:Y:S01]  /*243e0*/  ST.E desc[UR44][R18.64+0x448], R141 ;  /* 0x0004488d12007985 */ /* 0x000fe2000c10192c */
[----:B------:R2:W-:Y:S06]  /*243f0*/  BAR.SYNC.DEFER_BLOCKING R237, 0x100 ;  /* 0x000400ed0000751d */ /* 0x0005ec0000010000 */
[----:B0-----:R-:W3:Y:S04]  /*24400*/  LD.E R25, desc[UR44][R18.64+0x250] ;  /* 0x0002502c12197980 */ /* 0x001ee8000c101900 */
[----:B------:R-:W4:Y:S04]  /*24410*/  LD.E R9, desc[UR44][R14.64] ;  /* 0x0000002c0e097980 */ /* 0x000f28000c101900 */
[----:B------:R-:W4:Y:S04]  /*24420*/  LD.E.64 R6, desc[UR44][R18.64+0xa8] ;  /* 0x0000a82c12067980 */ /* 0x000f28000c101b00 */
[----:B---3--:R0:W-:Y:S04]  /*24430*/  ST.E desc[UR44][R18.64+0x250], R25 ;  /* 0x0002501912007985 */ /* 0x0081e8000c10192c */
[----:B-1----:R-:W3:Y:S04]  /*24440*/  LD.E R27, desc[UR44][R22.64] ;  /* 0x0000002c161b7980 */ /* 0x002ee8000c101900 */
[----:B---3--:R1:W-:Y:S04]  /*24450*/  ST.E desc[UR44][R22.64], R27 ;  /* 0x0000001b16007985 */ /* 0x0083e8000c10192c */
[----:B------:R-:W3:Y:S04]  /*24460*/  LD.E R29, desc[UR44][R12.64] ;  /* 0x0000002c0c1d7980 */ /* 0x000ee8000c101900 */
[----:B---3--:R3:W-:Y:S04]  /*24470*/  ST.E desc[UR44][R12.64], R29 ;  /* 0x0000001d0c007985 */ /* 0x0087e8000c10192c */
[----:B------:R-:W5:Y:S04]  /*24480*/  LD.E R31, desc[UR44][R10.64] ;  /* 0x0000002c0a1f7980 */ /* 0x000f68000c101900 */
[----:B-----5:R5:W-:Y:S04]  /*24490*/  ST.E desc[UR44][R10.64], R31 ;  /* 0x0000001f0a007985 */ /* 0x020be8000c10192c */
[----:B------:R-:W2:Y:S04]  /*244a0*/  LD.E R33, desc[UR44][R18.64+0x260] ;  /* 0x0002602c12217980 */ /* 0x000ea8000c101900 */
[----:B------:R-:W4:Y:S04]  /*244b0*/  LD.E R35, desc[UR44][R18.64+0x264] ;  /* 0x0002642c12237980 */ /* 0x000f28000c101900 */
[----:B------:R-:W4:Y:S04]  /*244c0*/  LD.E R37, desc[UR44][R18.64+0x268] ;  /* 0x0002682c12257980 */ /* 0x000f28000c101900 */
[----:B0-----:R-:W4:Y:S04]  /*244d0*/  LD.E R25, desc[UR44][R18.64+0x26c] ;  /* 0x00026c2c12197980 */ /* 0x001f28000c101900 */
[----:B------:R-:W4:Y:S04]  /*244e0*/  LD.E R39, desc[UR44][R18.64+0x270] ;  /* 0x0002702c12277980 */ /* 0x000f28000c101900 */
[----:B------:R-:W4:Y:S04]  /*244f0*/  LD.E R41, desc[UR44][R18.64+0x274] ;  /* 0x0002742c12297980 */ /* 0x000f28000c101900 */
[----:B-1----:R-:W4:Y:S04]  /*24500*/  LD.E R27, desc[UR44][R18.64+0x278] ;  /* 0x0002782c121b7980 */ /* 0x002f28000c101900 */
[----:B------:R-:W4:Y:S04]  /*24510*/  LD.E R43, desc[UR44][R18.64+0x27c] ;  /* 0x00027c2c122b7980 */ /* 0x000f28000c101900 */
[----:B---3--:R-:W3:Y:S04]  /*24520*/  LD.E R29, desc[UR44][R18.64+0x280] ;  /* 0x0002802c121d7980 */ /* 0x008ee8000c101900 */
[----:B------:R-:W3:Y:S04]  /*24530*/  LD.E R45, desc[UR44][R18.64+0x284] ;  /* 0x0002842c122d7980 */ /* 0x000ee8000c101900 */
[----:B-----5:R-:W5:Y:S04]  /*24540*/  LD.E R31, desc[UR44][R18.64+0x288] ;  /* 0x0002882c121f7980 */ /* 0x020f68000c101900 */
        /* <DEDUP_REMOVED lines=113> */
[----:B--2---:R-:W-:Y:S04]  /*24c60*/  ST.E desc[UR44][R18.64+0x260], R33 ;  /* 0x0002602112007985 */ /* 0x004fe8000c10192c */
[----:B----4-:R-:W-:Y:S04]  /*24c70*/  ST.E desc[UR44][R18.64+0x264], R35 ;  /* 0x0002642312007985 */ /* 0x010fe8000c10192c */
[----:B------:R-:W-:Y:S04]  /*24c80*/  ST.E desc[UR44][R18.64+0x268], R37 ;  /* 0x0002682512007985 */ /* 0x000fe8000c10192c */
[----:B------:R-:W-:Y:S04]  /*24c90*/  ST.E desc[UR44][R18.64+0x26c], R25 ;  /* 0x00026c1912007985 */ /* 0x000fe8000c10192c */
[----:B------:R-:W-:Y:S04]  /*24ca0*/  ST.E desc[UR44][R18.64+0x270], R39 ;  /* 0x0002702712007985 */ /* 0x000fe8000c10192c */
[----:B------:R-:W-:Y:S04]  /*24cb0*/  ST.E desc[UR44][R18.64+0x274], R41 ;  /* 0x0002742912007985 */ /* 0x000fe8000c10192c */
[----:B------:R-:W-:Y:S04]  /*24cc0*/  ST.E desc[UR44][R18.64+0x278], R27 ;  /* 0x0002781b12007985 */ /* 0x000fe8000c10192c */
[----:B------:R-:W-:Y:S04]  /*24cd0*/  ST.E desc[UR44][R18.64+0x27c], R43 ;  /* 0x00027c2b12007985 */ /* 0x000fe8000c10192c */
[----:B---3--:R-:W-:Y:S04]  /*24ce0*/  ST.E desc[UR44][R18.64+0x280], R29 ;  /* 0x0002801d12007985 */ /* 0x008fe8000c10192c */
[----:B------:R-:W-:Y:S04]  /*24cf0*/  ST.E desc[UR44][R18.64+0x284], R45 ;  /* 0x0002842d12007985 */ /* 0x000fe8000c10192c */
[----:B-----5:R-:W-:Y:S04]  /*24d00*/  ST.E desc[UR44][R18.64+0x288], R31 ;  /* 0x0002881f12007985 */ /* 0x020fe8000c10192c */
        /* <DEDUP_REMOVED lines=75> */
[----:B------:R1:W-:Y:S04]  /*251c0*/  ST.E desc[UR44][R18.64+0x3b8], R24 ;  /* 0x0003b81812007985 */ /* 0x0003e8000c10192c */
[----:B------:R-:W-:Y:S04]  /*251d0*/  ST.E desc[UR44][R18.64+0x3bc], R26 ;  /* 0x0003bc1a12007985 */ /* 0x000fe8000c10192c */
[----:B------:R2:W-:Y:S04]  /*251e0*/  ST.E desc[UR44][R18.64+0x3c0], R28 ;  /* 0x0003c01c12007985 */ /* 0x0005e8000c10192c */
        /* <DEDUP_REMOVED lines=35> */
[----:B0-----:R-:W5:Y:S04]  /*25420*/  LDL R8, [R1+0x88] ;  /* 0x0000880001087983 */ /* 0x001f680000100800 */
[----:B-1----:R-:W5:Y:S04]  /*25430*/  LD.E R24, desc[UR44][R18.64+0x250] ;  /* 0x0002502c12187980 */ /* 0x002f68000c101900 */
[----:B--2---:R-:W2:Y:S04]  /*25440*/  LD.E R28, desc[UR44][R18.64+0x260] ;  /* 0x0002602c121c7980 */ /* 0x004ea8000c101900 */
[----:B------:R-:W2:Y:S04]  /*25450*/  LD.E R29, desc[UR44][R18.64+0x264] ;  /* 0x0002642c121d7980 */ /* 0x000ea8000c101900 */
[----:B---3--:R-:W2:Y:S04]  /*25460*/  LD.E R30, desc[UR44][R18.64+0x268] ;  /* 0x0002682c121e7980 */ /* 0x008ea8000c101900 */
[----:B------:R-:W2:Y:S04]  /*25470*/  LD.E R31, desc[UR44][R18.64+0x26c] ;  /* 0x00026c2c121f7980 */ /* 0x000ea8000c101900 */
[----:B----4-:R-:W2:Y:S04]  /*25480*/  LD.E R32, desc[UR44][R18.64+0x270] ;  /* 0x0002702c12207980 */ /* 0x010ea8000c101900 */
[----:B------:R-:W2:Y:S04]  /*25490*/  LD.E R33, desc[UR44][R18.64+0x274] ;  /* 0x0002742c12217980 */ /* 0x000ea8000c101900 */
[----:B-----5:R-:W2:Y:S04]  /*254a0*/  LD.E R34, desc[UR44][R18.64+0x278] ;  /* 0x0002782c12227980 */ /* 0x020ea8000c101900 */
[----:B------:R-:W2:Y:S04]  /*254b0*/  LD.E R35, desc[UR44][R18.64+0x27c] ;  /* 0x00027c2c12237980 */ /* 0x000ea8000c101900 */
        /* <DEDUP_REMOVED lines=118> */
[----:B------:R-:W2:Y:S01]  /*25c20*/  LD.E R151, desc[UR44][R18.64+0x44c] ;  /* 0x00044c2c12977980 */ /* 0x000ea2000c101900 */
[----:B------:R-:W-:Y:S01]  /*25c30*/  IMAD R6, R9, 0xc00, R6 ;  /* 0x00000c0009067824 */ /* 0x000fe200078e0206 */
[----:B------:R-:W-:-:S02]  /*25c40*/  ISETP.NE.U32.AND P1, PT, R8, RZ, PT ;  /* 0x000000ff0800720c */ /* 0x000fc40003f25070 */
[----:B------:R-:W-:Y:S02]  /*25c50*/  R2UR UR7, R7 ;  /* 0x00000000070772ca */ /* 0x000fe400000e0000 */
[----:B------:R-:W-:Y:S02]  /*25c60*/  R2UR UR6, R6 ;  /* 0x00000000060672ca */ /* 0x000fe400000e0000 */
[----:B------:R-:W-:Y:S02]  /*25c70*/  F2FP.BF16.F32.PACK_AB R152, R4, R3 ;  /* 0x000000030498723e */ /* 0x000fe400000010ff */
[----:B------:R-:W-:Y:S02]  /*25c80*/  F2FP.BF16.F32.PACK_AB R154, R154, R5 ;  /* 0x000000059a9a723e */ /* 0x000fe400000010ff */
[----:B------:R-:W-:Y:S02]  /*25c90*/  F2FP.BF16.F32.PACK_AB R153, R153, R194 ;  /* 0x000000c29999723e */ /* 0x000fe400000010ff */
[----:B------:R-:W-:Y:S01]  /*25ca0*/  F2FP.BF16.F32.PACK_AB R155, R196, R155 ;  /* 0x0000009bc49b723e */ /* 0x000fe200000010ff */
[----:B------:R-:W-:Y:S01]  /*25cb0*/  VOTEU.ANY UP0, P1 ;  /* 0x00000000003f7886 */ /* 0x000fe20000800100 */
[----:B------:R-:W-:-:S02]  /*25cc0*/  VIADD R4, R6, 0x80 ;  /* 0x0000008006047836 */ /* 0x000fc40000000000 */
[----:B------:R-:W-:Y:S01]  /*25cd0*/  IMAD.MOV.U32 R5, RZ, RZ, R7 ;  /* 0x000000ffff057224 */ /* 0x000fe200078e0007 */
[----:B--2---:R-:W-:-:S06]  /*25ce0*/  WARPGROUP.ARRIVE ;  /* 0x00000000000079c5 */ /* 0x004fcc0000000000 */
[----:B------:R-:W-:Y:S01]  /*25cf0*/  HGMMA.64x256x16.F32.BF16 R24, R152, gdesc[UR4].tnspB, R24, UP0, gsb0 ;  /* 0x43e0000498187df0 */ /* 0x000fe2000b801818 */
[----:B------:R-:W-:Y:S02]  /*25d00*/  R2UR UR6, R4 ;  /* 0x00000000040672ca */ /* 0x000fe400000e0000 */
[----:B------:R-:W-:Y:S01]  /*25d10*/  R2UR UR7, R5 ;  /* 0x00000000050772ca */ /* 0x000fe200000e0000 */
[----:B------:R-:W-:Y:S02]  /*25d20*/  VIADD R4, R6, 0x100 ;  /* 0x0000010006047836 */ /* 0x000fe40000000000 */
[----:B------:R-:W-:Y:S01]  /*25d30*/  IMAD.MOV.U32 R5, RZ, RZ, R7 ;  /* 0x000000ffff057224 */ /* 0x000fe200078e0007 */
[----:B------:R-:W-:Y:S02]  /*25d40*/  WARPGROUP.DEPBAR.LE gsb0, 0x0 ;  /* 0x00008000000079c5 */ /* 0x000fe40000010000 */
[----:B------:R-:W-:Y:S01]  /*25d50*/  ST.E desc[UR44][R18.64+0x250], R24 ;  /* 0x0002501812007985 */ /* 0x000fe2000c10192c */
[----:B------:R-:W-:-:S02]  /*25d60*/  F2FP.BF16.F32.PACK_AB R152, R178, R177 ;  /* 0x000000b1b298723e */ /* 0x000fc400000010ff */
[----:B------:R-:W-:Y:S01]  /*25d70*/  F2FP.BF16.F32.PACK_AB R154, R176, R175 ;  /* 0x000000afb09a723e */ /* 0x000fe200000010ff */
[----:B------:R-:W-:Y:S01]  /*25d80*/  ST.E desc[UR44][R22.64], R25 ;  /* 0x0000001916007985 */ /* 0x000fe2000c10192c */
[----:B------:R-:W-:Y:S02]  /*25d90*/  F2FP.BF16.F32.PACK_AB R153, R187, R184 ;  /* 0x000000b8bb99723e */ /* 0x000fe400000010ff */
[----:B------:R-:W-:Y:S01]  /*25da0*/  F2FP.BF16.F32.PACK_AB R155, R191, R188 ;  /* 0x000000bcbf9b723e */ /* 0x000fe200000010ff */
        /* <DEDUP_REMOVED lines=125> */
[----:B------:R0:W-:Y:S02]  /*26580*/  ST.E desc[UR44][R18.64+0x44c], R151 ;  /* 0x00044c9712007985 */ /* 0x0001e4000c10192c */
[----:B0-----:R-:W-:-:S06]  /*26590*/  WARPGROUP.ARRIVE ;  /* 0x00000000000079c5 */ /* 0x001fcc0000000000 */
[----:B------:R-:W-:Y:S01]  /*265a0*/  HGMMA.64x256x16.F32.BF16 R24, R152, gdesc[UR4].tnspB, R24, gsb0 ;  /* 0x43e0000498187df0 */ /* 0x000fe20008001818 */
[----:B------:R-:W-:Y:S01]  /*265b0*/  R2UR UR6, R4 ;  /* 0x00000000040672ca */ /* 0x000fe200000e0000 */
[----:B------:R-:W-:Y:S01]  /*265c0*/  STL [R1+0x88], R2 ;  /* 0x0000880201007387 */ /* 0x000fe20000100800 */
        /* <DEDUP_REMOVED lines=281> */
[----:B------:R-:W-:Y:S01]  /*27760*/  VIADD R6, R6, 0x280 ;  /* 0x0000028006067836 */ /* 0x000fe20000000000 */
[----:B------:R-:W-:Y:S01]  /*27770*/  F2FP.BF16.F32.PACK_AB R159, R159, R160 ;  /* 0x000000a09f9f723e */ /* 0x000fe200000010ff */
[----:B------:R-:W-:Y:S02]  /*27780*/  WARPGROUP.DEPBAR.LE gsb0, 0x0 ;  /* 0x00008000000079c5 */ /* 0x000fe40000010000 */
[----:B------:R-:W-:Y:S01]  /*27790*/  ST.E desc[UR44][R18.64+0x250], R24 ;  /* 0x0002501812007985 */ /* 0x000fe2000c10192c */
[----:B------:R-:W-:Y:S02]  /*277a0*/  F2FP.BF16.F32.PACK_AB R152, R161, R156 ;  /* 0x0000009ca198723e */ /* 0x000fe400000010ff */
[----:B------:R-:W-:Y:S01]  /*277b0*/  F2FP.BF16.F32.PACK_AB R154, R158, R157 ;  /* 0x0000009d9e9a723e */ /* 0x000fe200000010ff */
[----:B------:R-:W-:Y:S01]  /*277c0*/  ST.E desc[UR44][R22.64], R25 ;  /* 0x0000001916007985 */ /* 0x000fe2000c10192c */
[----:B------:R-:W-:-:S02]  /*277d0*/  F2FP.BF16.F32.PACK_AB R153, R181, R170 ;  /* 0x000000aab599723e */ /* 0x000fc400000010ff */
        /* <DEDUP_REMOVED lines=131> */
[----:B------:R-:W-:Y:S02]  /*28010*/  R2UR UR7, R7 ;  /* 0x00000000070772ca */ /* 0x000fe400000e0000 */
[----:B------:R-:W-:Y:S02]  /*28020*/  F2FP.BF16.F32.PACK_AB R156, R17, R16 ;  /* 0x00000010119c723e */ /* 0x000fe400000010ff */
[----:B------:R-:W-:Y:S02]  /*28030*/  F2FP.BF16.F32.PACK_AB R158, R21, R20 ;  /* 0x00000014159e723e */ /* 0x000fe400000010ff */
[----:B------:R-:W-:Y:S01]  /*28040*/  F2FP.BF16.F32.PACK_AB R157, R162, R163 ;  /* 0x000000a3a29d723e */ /* 0x000fe200000010ff */
[----:B------:R-:W-:-:S02]  /*28050*/  WARPGROUP.DEPBAR.LE gsb0, 0x0 ;  /* 0x00008000000079c5 */ /* 0x000fc40000010000 */
        /* <DEDUP_REMOVED lines=130> */
[----:B------:R-:W-:Y:S02]  /*28880*/  STL [R1+0x88], R2 ;  /* 0x0000880201007387 */ /* 0x000fe40000100800 */
[----:B------:R-:W-:Y:S02]  /*28890*/  WARPGROUP.DEPBAR.LE gsb0, 0x0 ;  /* 0x00008000000079c5 */ /* 0x000fe40000010000 */
        /* <DEDUP_REMOVED lines=128> */
[----:B------:R-:W-:Y:S04]  /*290a0*/  STL [R1+0x88], R2 ;  /* 0x0000880201007387 */ /* 0x000fe80000100800 */
[----:B------:R-:W2:Y:S04]  /*290b0*/  LD.E R3, desc[UR44][R18.64+0x250] ;  /* 0x0002502c12037980 */ /* 0x000ea8000c101900 */
[----:B--2---:R0:W-:Y:S04]  /*290c0*/  ST.E desc[UR44][R18.64+0x250], R3 ;  /* 0x0002500312007985 */ /* 0x0041e8000c10192c */
[----:B------:R-:W2:Y:S04]  /*290d0*/  LD.E R5, desc[UR44][R22.64] ;  /* 0x0000002c16057980 */ /* 0x000ea8000c101900 */
[----:B--2---:R1:W-:Y:S04]  /*290e0*/  ST.E desc[UR44][R22.64], R5 ;  /* 0x0000000516007985 */ /* 0x0043e8000c10192c */
[----:B------:R-:W2:Y:S04]  /*290f0*/  LD.E R4, desc[UR44][R12.64] ;  /* 0x0000002c0c047980 */ /* 0x000ea8000c101900 */
[----:B--2---:R2:W-:Y:S04]  /*29100*/  ST.E desc[UR44][R12.64], R4 ;  /* 0x000000040c007985 */ /* 0x0045e8000c10192c */
[----:B------:R-:W3:Y:S04]  /*29110*/  LD.E R6, desc[UR44][R10.64] ;  /* 0x0000002c0a067980 */ /* 0x000ee8000c101900 */
[----:B---3--:R3:W-:Y:S04]  /*29120*/  ST.E desc[UR44][R10.64], R6 ;  /* 0x000000060a007985 */ /* 0x0087e8000c10192c */
[----:B------:R-:W4:Y:S04]  /*29130*/  LD.E R7, desc[UR44][R18.64+0x260] ;  /* 0x0002602c12077980 */ /* 0x000f28000c101900 */
[----:B------:R-:W5:Y:S04]  /*29140*/  LD.E R9, desc[UR44][R18.64+0x264] ;  /* 0x0002642c12097980 */ /* 0x000f68000c101900 */
[----:B------:R-:W5:Y:S04]  /*29150*/  LD.E R17, desc[UR44][R18.64+0x268] ;  /* 0x0002682c12117980 */ /* 0x000f68000c101900 */
[----:B------:R-:W5:Y:S04]  /*29160*/  LD.E R21, desc[UR44][R18.64+0x26c] ;  /* 0x00026c2c12157980 */ /* 0x000f68000c101900 */
[----:B0-----:R-:W5:Y:S04]  /*29170*/  LD.E R3, desc[UR44][R18.64+0x270] ;  /* 0x0002702c12037980 */ /* 0x001f68000c101900 */
[----:B------:R-:W5:Y:S04]  /*29180*/  LD.E R25, desc[UR44][R18.64+0x274] ;  /* 0x0002742c12197980 */ /* 0x000f68000c101900 */
[----:B-1----:R-:W5:Y:S04]  /*29190*/  LD.E R5, desc[UR44][R18.64+0x278] ;  /* 0x0002782c12057980 */ /* 0x002f68000c101900 */
[----:B------:R-:W5:Y:S04]  /*291a0*/  LD.E R27, desc[UR44][R18.64+0x27c] ;  /* 0x00027c2c121b7980 */ /* 0x000f68000c101900 */
[----:B--2---:R-:W2:Y:S04]  /*291b0*/  LD.E R13, desc[UR44][R18.64+0x280] ;  /* 0x0002802c120d7980 */ /* 0x004ea8000c101900 */
[----:B------:R-:W2:Y:S04]  /*291c0*/  LD.E R29, desc[UR44][R18.64+0x284] ;  /* 0x0002842c121d7980 */ /* 0x000ea8000c101900 */
[----:B---3--:R-:W3:Y:S04]  /*291d0*/  LD.E R11, desc[UR44][R18.64+0x288] ;  /* 0x0002882c120b7980 */ /* 0x008ee8000c101900 */
        /* <DEDUP_REMOVED lines=113> */
[----:B----4-:R0:W-:Y:S04]  /*298f0*/  ST.E desc[UR44][R18.64+0x260], R7 ;  /* 0x0002600712007985 */ /* 0x0101e8000c10192c */
[----:B-----5:R0:W-:Y:S04]  /*29900*/  ST.E desc[UR44][R18.64+0x264], R9 ;  /* 0x0002640912007985 */ /* 0x0201e8000c10192c */
[----:B------:R0:W-:Y:S04]  /*29910*/  ST.E desc[UR44][R18.64+0x268], R17 ;  /* 0x0002681112007985 */ /* 0x0001e8000c10192c */
[----:B------:R0:W-:Y:S04]  /*29920*/  ST.E desc[UR44][R18.64+0x26c], R21 ;  /* 0x00026c1512007985 */ /* 0x0001e8000c10192c */
[----:B------:R0:W-:Y:S04]  /*29930*/  ST.E desc[UR44][R18.64+0x270], R3 ;  /* 0x0002700312007985 */ /* 0x0001e8000c10192c */
[----:B------:R0:W-:Y:S04]  /*29940*/  ST.E desc[UR44][R18.64+0x274], R25 ;  /* 0x0002741912007985 */ /* 0x0001e8000c10192c */
[----:B------:R0:W-:Y:S04]  /*29950*/  ST.E desc[UR44][R18.64+0x278], R5 ;  /* 0x0002780512007985 */ /* 0x0001e8000c10192c */
[----:B------:R0:W-:Y:S04]  /*29960*/  ST.E desc[UR44][R18.64+0x27c], R27 ;  /* 0x00027c1b12007985 */ /* 0x0001e8000c10192c */
[----:B--2---:R0:W-:Y:S04]  /*29970*/  ST.E desc[UR44][R18.64+0x280], R13 ;  /* 0x0002800d12007985 */ /* 0x0041e8000c10192c */
[----:B------:R0:W-:Y:S04]  /*29980*/  ST.E desc[UR44][R18.64+0x284], R29 ;  /* 0x0002841d12007985 */ /* 0x0001e8000c10192c */
[----:B---3--:R0:W-:Y:S04]  /*29990*/  ST.E desc[UR44][R18.64+0x288], R11 ;  /* 0x0002880b12007985 */ /* 0x0081e8000c10192c */
        /* <DEDUP_REMOVED lines=112> */
[----:B------:R0:W-:Y:S01]  /*2a0a0*/  ST.E desc[UR44][R18.64+0x44c], R28 ;  /* 0x00044c1c12007985 */ /* 0x0001e2000c10192c */
[----:B------:R-:W-:Y:S04]  /*2a0b0*/  BSSY B0, `(.L_x_10992) ;  /* 0x0000008000007945 */ /* 0x000fe80003800000 */
[----:B------:R-:W-:Y:S05]  /*2a0c0*/  @P0 BRA `(.L_x_10993) ;  /* 0x0000000000180947 */ /* 0x000fea0003800000 */
[----:B0-----:R-:W2:Y:S04]  /*2a0d0*/  LDL.64 R4, [R1+0x68] ;  /* 0x0000680001047983 */ /* 0x001ea80000100a00 */
[----:B------:R-:W3:Y:S01]  /*2a0e0*/  LD.E R2, desc[UR44][R14.64] ;  /* 0x0000002c0e027980 */ /* 0x000ee2000c101900 */
[----:B--2---:R-:W-:-:S05]  /*2a0f0*/  MOV R3, R4 ;  /* 0x0000000400037202 */ /* 0x004fca0000000f00 */
[----:B---3--:R-:W-:-:S05]  /*2a100*/  IMAD R2, R2, 0x8, R3 ;  /* 0x0000000802027824 */ /* 0x008fca00078e0203 */
[----:B------:R-:W-:-:S04]  /*2a110*/  PRMT R2, RZ, 0x654, R2 ;  /* 0x00000654ff027816 */ /* 0x000fc80000000002 */
[----:B------:R1:W-:Y:S03]  /*2a120*/  SYNCS.ARRIVE.TRANS64.RED.A1T0 RZ, [R2+URZ], RZ ;  /* 0x000000ff02ff79a7 */ /* 0x0003e6000810043f */
.L_x_10993:
[----:B------:R-:W-:Y:S05]  /*2a130*/  BSYNC B0 ;  /* 0x0000000000007941 */ /* 0x000fea0003800000 */
.L_x_10992:
[C---:B------:R-:W-:Y:S01]  /*2a140*/  ISETP.GT.AND P1, PT, R0.reuse, R192, PT ;  /* 0x000000c00000720c */ /* 0x040fe20003f24270 */
[----:B------:R-:W-:-:S12]  /*2a150*/  VIADD R0, R0, 0xffffffff ;  /* 0xffffffff00007836 */ /* 0x000fd80000000000 */
[----:B------:R-:W-:Y:S05]  /*2a160*/  @P1 BRA `(.L_x_10994) ;  /* 0xffffff5400401947 */ /* 0x000fea000383ffff */
.L_x_10967:
[----:B------:R-:W-:Y:S05]  /*2a170*/  WARPSYNC.ALL ;  /* 0x0000000000007948 */ /* 0x000fea0003800000 */
[----:B0-----:R-:W2:Y:S04]  /*2a180*/  LDL R5, [R1+0x230] ;  /* 0x0002300001057983 */ /* 0x001ea80000100800 */
[----:B------:R-:W3:Y:S04]  /*2a190*/  LDL R6, [R1+0x234] ;  /* 0x0002340001067983 */ /* 0x000ee80000100800 */
[----:B------:R-:W4:Y:S04]  /*2a1a0*/  LDL R62, [R1+0x210] ;  /* 0x00021000013e7983 */ /* 0x000f280000100800 */
[----:B------:R-:W5:Y:S04]  /*2a1b0*/  LDL.64 R12, [R1+0x3b8] ;  /* 0x0003b800010c7983 */ /* 0x000f680000100a00 */
        /* <DEDUP_REMOVED lines=60> */
[----:B------:R-:W5:Y:S04]  /*2a580*/  LDL R61, [R1+0x218] ;  /* 0x00021800013d7983 */ /* 0x000f680000100800 */
[----:B--2---:R-:W0:Y:S02]  /*2a590*/  SHFL.BFLY PT, R0, R5, 0x2, 0x1f ;  /* 0x0c401f0005007f89 */ /* 0x004e2400000e0000 */
[----:B0-----:R-:W-:-:S05]  /*2a5a0*/  FADD.FTZ R0, R5, R0 ;  /* 0x0000000005007221 */ /* 0x001fca0000010000 */
[----:B------:R-:W1:Y:S02]  /*2a5b0*/  SHFL.BFLY PT, R3, R0, 0x1, 0x1f ;  /* 0x0c201f0000037f89 */ /* 0x000e6400000e0000 */
[----:B-1----:R-:W-:Y:S01]  /*2a5c0*/  FADD.FTZ R2, R0, R3 ;  /* 0x0000000300027221 */ /* 0x002fe20000010000 */
[----:B----4-:R-:W-:Y:S01]  /*2a5d0*/  VIADD R62, R62, 0x1 ;  /* 0x000000013e3e7836 */ /* 0x010fe20000000000 */
[----:B------:R-:W2:Y:S04]  /*2a5e0*/  LDL R0, [R1+0x21c] ;  /* 0x00021c0001007983 */ /* 0x000ea80000100800 */
[----:B------:R-:W-:Y:S04]  /*2a5f0*/  STL [R1+0x230], R2 ;  /* 0x0002300201007387 */ /* 0x000fe80000100800 */
[----:B------:R-:W4:Y:S04]  /*2a600*/  LDL R81, [R1+0x230] ;  /* 0x0002300001517983 */ /* 0x000f280000100800 */
[----:B---3--:R-:W0:Y:S02]  /*2a610*/  SHFL.BFLY PT, R3, R6, 0x2, 0x1f ;  /* 0x0c401f0006037f89 */ /* 0x008e2400000e0000 */
[----:B0-----:R-:W-:Y:S01]  /*2a620*/  FADD.FTZ R3, R3, R6 ;  /* 0x0000000603037221 */ /* 0x001fe20000010000 */
[----:B------:R-:W-:Y:S01]  /*2a630*/  ISETP.NE.AND P2, PT, R62, 0x2, PT ;  /* 0x000000023e00780c */ /* 0x000fe20003f45270 */
[----:B------:R-:W3:Y:S04]  /*2a640*/  LDL.64 R6, [R1+0x448] ;  /* 0x0004480001067983 */ /* 0x000ee80000100a00 */
[----:B------:R-:W0:Y:S08]  /*2a650*/  SHFL.BFLY PT, R4, R3, 0x1, 0x1f ;  /* 0x0c201f0003047f89 */ /* 0x000e3000000e0000 */
[----:B------:R-:W5:Y:S01]  /*2a660*/  @!P2 LDL R60, [R1+0x214] ;  /* 0x00021400013ca983 */ /* 0x000f620000100800 */
[----:B0-----:R-:W-:-:S03]  /*2a670*/  FADD.FTZ R72, R3, R4 ;  /* 0x0000000403487221 */ /* 0x001fc60000010000 */
[----:B------:R-:W3:Y:S02]  /*2a680*/  LDL.64 R4, [R1+0x418] ;  /* 0x0004180001047983 */ /* 0x000ee40000100a00 */
[----:B------:R-:W-:Y:S02]  /*2a690*/  FSETP.NE.FTZ.AND P1, PT, R72, RZ, PT ;  /* 0x000000ff4800720b */ /* 0x000fe40003f35000 */
[----:B------:R-:W3:Y:S11]  /*2a6a0*/  LDL.64 R2, [R1+0x438] ;  /* 0x0004380001027983 */ /* 0x000ef60000100a00 */
[----:B------:R-:W3:Y:S04]  /*2a6b0*/  @P1 LDL R77, [R1+0x240] ;  /* 0x00024000014d1983 */ /* 0x000ee80000100800 */
[----:B------:R-:W3:Y:S01]  /*2a6c0*/  @P1 LDL R79, [R1+0x224] ;  /* 0x00022400014f1983 */ /* 0x000ee20000100800 */
[----:B------:R-:W-:-:S02]  /*2a6d0*/  IMAD.MOV.U32 R74, RZ, RZ, -0x800000 ;  /* 0xff800000ff4a7424 */ /* 0x000fc400078e00ff */
[----:B------:R-:W-:Y:S01]  /*2a6e0*/  IMAD.MOV.U32 R73, RZ, RZ, RZ ;  /* 0x000000ffff497224 */ /* 0x000fe200078e00ff */
[----:B------:R0:W-:Y:S08]  /*2a6f0*/  BAR.ARV R236, 0x100 ;  /* 0x000400ec0000751d */ /* 0x0001f00000002000 */
[----:B------:R-:W-:Y:S06]  /*2a700*/  BAR.ARV 0x8, 0x180 ;  /* 0x0206000000007b1d */ /* 0x000fec0000002000 */
[----:B----4-:R-:W-:-:S13]  /*2a710*/  FSETP.NE.FTZ.AND P0, PT, R81, RZ, PT ;  /* 0x000000ff5100720b */ /* 0x010fda0003f15000 */
[----:B------:R-:W4:Y:S04]  /*2a720*/  @P0 LDL R63, [R1+0x240] ;  /* 0x00024000013f0983 */ /* 0x000f280000100800 */
[----:B------:R-:W3:Y:S01]  /*2a730*/  @P0 LDL R76, [R1+0x220] ;  /* 0x00022000014c0983 */ /* 0x000ee20000100800 */
[----:B------:R-:W1:Y:S02]  /*2a740*/  @P0 MUFU.LG2 R75, R81 ;  /* 0x00000051004b0308 */ /* 0x000e640000000c00 */
[----:B-1----:R-:W-:-:S06]  /*2a750*/  @P0 FMUL.FTZ R78, R75, 0.69314718246459960938 ;  /* 0x3f3172184b4e0820 */ /* 0x002fcc0000410000 */
[----:B------:R-:W1:Y:S08]  /*2a760*/  @P1 MUFU.LG2 R80, R72 ;  /* 0x0000004800501308 */ /* 0x000e700000000c00 */
[----:B------:R-:W0:Y:S01]  /*2a770*/  @P0 MUFU.RCP R73, R81 ;  /* 0x0000005100490308 */ /* 0x000e220000001000 */
[----:B-----5:R-:W-:Y:S01]  /*2a780*/  @!P2 LOP3.LUT R60, R60, 0x1, RZ, 0x3c, !PT ;  /* 0x000000013c3ca812 */ /* 0x020fe200078e3cff */
[----:B--2---:R-:W-:-:S02]  /*2a790*/  VIADD R0, R0, 0x1 ;  /* 0x0000000100007836 */ /* 0x004fc40000000000 */
[----:B-1----:R-:W-:Y:S01]  /*2a7a0*/  @P1 FMUL.FTZ R75, R80, 0.69314718246459960938 ;  /* 0x3f317218504b1820 */ /* 0x002fe20000410000 */
[----:B------:R-:W-:Y:S01]  /*2a7b0*/  STL [R1+0x234], R72 ;  /* 0x0002344801007387 */ /* 0x000fe20000100800 */
        /* <DEDUP_REMOVED lines=64> */
[----:B------:R-:W-:Y:S04]  /*2abc0*/  STL [R1+0x210], R62 ;  /* 0x0002103e01007387 */ /* 0x000fe80000100800 */
        /* <DEDUP_REMOVED lines=32> */
[----:B------:R-:W-:Y:S04]  /*2add0*/  @!P2 STL [R1+0x214], R60 ;  /* 0x0002143c0100a387 */ /* 0x000fe80000100800 */
[----:B------:R-:W-:Y:S04]  /*2ade0*/  STL [R1+0x21c], R0 ;  /* 0x00021c0001007387 */ /* 0x000fe80000100800 */
[----:B------:R-:W-:Y:S01]  /*2adf0*/  @!P2 STL [R1+0x210], RZ ;  /* 0x000210ff0100a387 */ /* 0x000fe20000100800 */
[----:B----4-:R-:W-:-:S04]  /*2ae00*/  @P0 FMUL.FTZ R63, R63, 0.69314718246459960938 ;  /* 0x3f3172183f3f0820 */ /* 0x010fc80000410000 */
[----:B---3--:R-:W-:Y:S01]  /*2ae10*/  @P0 FFMA.FTZ R74, R63, R76, R78 ;  /* 0x0000004c3f4a0223 */ /* 0x008fe2000001004e */
[----:B------:R-:W-:-:S06]  /*2ae20*/  IMAD.MOV.U32 R63, RZ, RZ, RZ ;  /* 0x000000ffff3f7224 */ /* 0x000fcc00078e00ff */
[----:B------:R-:W0:Y:S01]  /*2ae30*/  @P1 MUFU.RCP R63, R72 ;  /* 0x00000048003f1308 */ /* 0x000e220000001000 */
[----:B------:R-:W-:Y:S01]  /*2ae40*/  @P1 FMUL.FTZ R78, R77, 0.69314718246459960938 ;  /* 0x3f3172184d4e1820 */ /* 0x000fe20000410000 */
[----:B------:R-:W-:-:S03]  /*2ae50*/  IMAD.MOV.U32 R76, RZ, RZ, -0x800000 ;  /* 0xff800000ff4c7424 */ /* 0x000fc600078e00ff */
[----:B------:R-:W-:Y:S01]  /*2ae60*/  @P1 FFMA.FTZ R76, R78, R79, R75 ;  /* 0x0000004f4e4c1223 */ /* 0x000fe2000001004b */
[----:B------:R-:W-:Y:S01]  /*2ae70*/  STL [R1+0x230], R74 ;  /* 0x0002304a01007387 */ /* 0x000fe20000100800 */
[-C--:B0-----:R-:W-:Y:S01]  /*2ae80*/  FMUL.FTZ R13, R13, R63.reuse ;  /* 0x0000003f0d0d7220 */ /* 0x081fe20000410000 */
[-C--:B------:R-:W-:Y:S01]  /*2ae90*/  FMUL.FTZ R12, R12, R63.reuse ;  /* 0x0000003f0c0c7220 */ /* 0x080fe20000410000 */
[-C--:B------:R-:W-:Y:S01]  /*2aea0*/  FMUL.FTZ R69, R69, R63.reuse ;  /* 0x0000003f45457220 */ /* 0x080fe20000410000 */
[-C--:B------:R-:W-:Y:S01]  /*2aeb0*/  FMUL.FTZ R68, R68, R63.reuse ;  /* 0x0000003f44447220 */ /* 0x080fe20000410000 */
[-C--:B------:R-:W-:Y:S01]  /*2aec0*/  FMUL.FTZ R67, R67, R63.reuse ;  /* 0x0000003f43437220 */ /* 0x080fe20000410000 */
        /* <DEDUP_REMOVED lines=60> */
[----:B0-----:R-:W-:Y:S01]  /*2b290*/  VIADD R12, R61, 0x1 ;  /* 0x000000013d0c7836 */ /* 0x001fe20000000000 */
[----:B------:R0:W-:Y:S04]  /*2b2a0*/  STL [R1+0x234], R76 ;  /* 0x0002344c01007387 */ /* 0x0001e80000100800 */
[----:B------:R0:W-:Y:S04]  /*2b2b0*/  STL.64 [R1+0x258], R68 ;  /* 0x0002584401007387 */ /* 0x0001e80000100a00 */
        /* <DEDUP_REMOVED lines=30> */
[----:B------:R0:W-:Y:S01]  /*2b4a0*/  STL [R1+0x218], R12 ;  /* 0x0002180c01007387 */ /* 0x0001e20000100800 */
[----:B------:R-:W-:-:S13]  /*2b4b0*/  PLOP3.LUT P0, PT, PT, PT, PT, 0x8, 0x0 ;  /* 0x000000000000781c */ /* 0x000fda0003f0e170 */
.L_x_10906:
[----:B------:R-:W-:Y:S05]  /*2b4c0*/  @P0 BRA `(.L_x_10995) ;  /* 0x0000002400340947 */ /* 0x000fea0003800000 */
[----:B------:R-:W1:Y:S01]  /*2b4d0*/  S2R R0, SR_TID.X ;  /* 0x0000000000007919 */ /* 0x000e620000002100 */
[----:B------:R-:W2:Y:S01]  /*2b4e0*/  S2UR UR5, SR_CgaCtaId ;  /* 0x00000000000579c3 */ /* 0x000ea20000008800 */
[----:B------:R-:W-:Y:S01]  /*2b4f0*/  UMOV UR4, 0x400 ;  /* 0x0000040000047882 */ /* 0x000fe20000000000 */
[----:B------:R-:W-:Y:S01]  /*2b500*/  ULDC UR6, c[0x0][0xb88] ;  /* 0x0002e20000067ab9 */ /* 0x000fe20000000800 */
[----:B0-----:R-:W0:Y:S05]  /*2b510*/  S2R R12, SR_CTAID.X ;  /* 0x00000000000c7919 */ /* 0x001e2a0000002500 */
[----:B------:R-:W3:Y:S01]  /*2b520*/  LDC R23, c[0x0][0xce8] ;  /* 0x00033a00ff177b82 */ /* 0x000ee20000000800 */
[----:B--2---:R-:W-:-:S04]  /*2b530*/  ULEA UR4, UR5, UR4, 0x18 ;  /* 0x0000000405047291 */ /* 0x004fc8000f8ec03f */
[----:B------:R-:W-:Y:S01]  /*2b540*/  UIADD3 UR4, UR4, 0x32420, URZ ;  /* 0x0003242004047890 */ /* 0x000fe2000fffe03f */
[----:B-1----:R-:W-:-:S03]  /*2b550*/  VIADD R3, R0, 0xffffff80 ;  /* 0xffffff8000037836 */ /* 0x002fc60000000000 */
[----:B------:R-:W-:Y:S01]  /*2b560*/  UPRMT UR4, URZ, 0x654, UR4 ;  /* 0x000006543f047896 */ /* 0x000fe20008000004 */
[----:B------:R-:W-:Y:S01]  /*2b570*/  BAR.SYNC.DEFER_BLOCKING 0x1, 0x100 ;  /* 0x0044000000007b1d */ /* 0x000fe20000010000 */
[----:B---3--:R-:W-:Y:S01]  /*2b580*/  IMAD R18, R23, UR6, RZ ;  /* 0x0000000617127c24 */ /* 0x008fe2000f8e02ff */
[----:B------:R-:W-:-:S04]  /*2b590*/  SHF.R.S32.HI R2, RZ, 0x1f, R3 ;  /* 0x0000001fff027819 */ /* 0x000fc80000011403 */
[----:B------:R-:W-:-:S04]  /*2b5a0*/  LEA.HI R0, R2, R3, RZ, 0x7 ;  /* 0x0000000302007211 */ /* 0x000fc800078f38ff */
[----:B------:R-:W-:-:S05]  /*2b5b0*/  LOP3.LUT R4, R0, 0xffffff80, RZ, 0xc0, !PT ;  /* 0xffffff8000047812 */ /* 0x000fca00078ec0ff */
[----:B------:R-:W-:-:S05]  /*2b5c0*/  IMAD.IADD R19, R3, 0x1, -R4 ;  /* 0x0000000103137824 */ /* 0x000fca00078e0a04 */
[----:B------:R-:W-:Y:S02]  /*2b5d0*/  SHF.R.S32.HI R4, RZ, 0x1f, R19 ;  /* 0x0000001fff047819 */ /* 0x000fe40000011413 */
[----:B------:R-:W-:Y:S01]  /*2b5e0*/  LOP3.LUT P0, RZ, R19, 0x3, RZ, 0xc0, !PT ;  /* 0x0000000313ff7812 */ /* 0x000fe2000780c0ff */
[----:B------:R-:W-:Y:S01]  /*2b5f0*/  SYNCS.ARRIVE.TRANS64.RED.A1T0 RZ, [UR4], RZ ;  /* 0x000000ffffff79a7 */ /* 0x000fe20008100404 */
[CC--:B------:R-:W-:Y:S01]  /*2b600*/  LEA.HI R27, R4.reuse, R19.reuse, RZ, 0x2 ;  /* 0x00000013041b7211 */ /* 0x0c0fe200078f10ff */
[----:B------:R-:W-:Y:S01]  /*2b610*/  ULDC.64 UR4, c[0x0][0xcd0] ;  /* 0x0003340000047ab9 */ /* 0x000fe20000000a00 */
[----:B------:R-:W-:Y:S02]  /*2b620*/  LEA.HI R4, R4, R19, RZ, 0x5 ;  /* 0x0000001304047211 */ /* 0x000fe400078f28ff */
[--C-:B------:R-:W-:Y:S02]  /*2b630*/  SHF.R.S32.HI R6, RZ, 0x2, R27.reuse ;  /* 0x00000002ff067819 */ /* 0x100fe4000001141b */
[----:B------:R-:W-:-:S02]  /*2b640*/  SHF.R.S32.HI R5, RZ, 0x1f, R27 ;  /* 0x0000001fff057819 */ /* 0x000fc4000001141b */
[----:B------:R-:W-:Y:S02]  /*2b650*/  SHF.R.S32.HI R4, RZ, 0x5, R4 ;  /* 0x00000005ff047819 */ /* 0x000fe40000011404 */
[----:B------:R-:W-:Y:S02]  /*2b660*/  LEA.HI R7, R5, R6, RZ, 0x3 ;  /* 0x0000000605077211 */ /* 0x000fe400078f18ff */
[----:B------:R-:W-:Y:S02]  /*2b670*/  SHF.R.S32.HI R5, RZ, 0x7, R0 ;  /* 0x00000007ff057819 */ /* 0x000fe40000011400 */
[----:B------:R-:W-:Y:S02]  /*2b680*/  LOP3.LUT R7, R7, 0xfffffff8, RZ, 0xc0, !PT ;  /* 0xfffffff807077812 */ /* 0x000fe400078ec0ff */
[----:B------:R-:W-:-:S03]  /*2b690*/  LEA.HI R0, R0, R5, RZ, 0x1 ;  /* 0x0000000500007211 */ /* 0x000fc600078f08ff */
[----:B------:R-:W-:Y:S01]  /*2b6a0*/  IMAD.IADD R7, R6, 0x1, -R7 ;  /* 0x0000000106077824 */ /* 0x000fe200078e0a07 */
[----:B------:R-:W-:-:S05]  /*2b6b0*/  LOP3.LUT R0, R0, 0x3fffffe, RZ, 0xc0, !PT ;  /* 0x03fffffe00007812 */ /* 0x000fca00078ec0ff */
[----:B------:R-:W-:Y:S02]  /*2b6c0*/  IMAD.IADD R0, R5, 0x1, -R0 ;  /* 0x0000000105007824 */ /* 0x000fe400078e0a00 */
[----:B------:R-:W-:Y:S01]  /*2b6d0*/  IMAD R5, R4, 0x10, R7 ;  /* 0x0000001004057824 */ /* 0x000fe200078e0207 */
[----:B------:R-:W-:Y:S01]  /*2b6e0*/  ISETP.NE.AND P2, PT, R23, 0x1, PT ;  /* 0x000000011700780c */ /* 0x000fe20003f45270 */
[----:B------:R-:W1:Y:S02]  /*2b6f0*/  LDC.64 R6, c[0x0][0xcd8] ;  /* 0x00033600ff067b82 */ /* 0x000e640000000a00 */
[----:B------:R-:W-:-:S04]  /*2b700*/  IMAD R5, R0, 0x40, R5 ;  /* 0x0000004000057824 */ /* 0x000fc800078e0205 */
[----:B0-----:R-:W-:-:S05]  /*2b710*/  IMAD R13, R12, 0x80, R5 ;  /* 0x000000800c0d7824 */ /* 0x001fca00078e0205 */
[----:B------:R-:W-:Y:S01]  /*2b720*/  ISETP.GE.OR P1, PT, R13, R18, P0 ;  /* 0x000000120d00720c */ /* 0x000fe20000726670 */
[----:B------:R-:W0:-:S12]  /*2b730*/  @P2 LDC R4, c[0x0][0xcf0] ;  /* 0x00033c00ff042b82 */ /* 0x000e180000000800 */
[----:B------:R-:W2:Y:S01]  /*2b740*/  @!P1 LDL R15, [R1+0x230] ;  /* 0x00023000010f9983 */ /* 0x000ea20000100800 */
[----:B------:R-:W-:Y:S01]  /*2b750*/  LEA.HI R0, R2, R3, RZ, 0x2 ;  /* 0x0000000302007211 */ /* 0x000fe200078f10ff */
[----:B------:R-:W-:Y:S01]  /*2b760*/  IMAD.WIDE.U32 R10, R232, UR4, RZ ;  /* 0x00000004e80a7c25 */ /* 0x000fe2000f8e00ff */
[----:B------:R-:W-:Y:S02]  /*2b770*/  SHF.R.S32.HI R8, RZ, 0x1f, R232 ;  /* 0x0000001fff087819 */ /* 0x000fe400000114e8 */
[----:B------:R-:W-:Y:S01]  /*2b780*/  LOP3.LUT R0, R0, 0xfffffffc, RZ, 0xc0, !PT ;  /* 0xfffffffc00007812 */ /* 0x000fe200078ec0ff */
[----:B------:R-:W-:Y:S01]  /*2b790*/  VIADD R21, R13, 0x8 ;  /* 0x000000080d157836 */ /* 0x000fe20000000000 */
[----:B------:R-:W-:Y:S01]  /*2b7a0*/  SHF.R.S32.HI R14, RZ, 0x1f, R233 ;  /* 0x0000001fff0e7819 */ /* 0x000fe200000114e9 */
[----:B------:R-:W-:Y:S02]  /*2b7b0*/  IMAD R17, R8, UR4, RZ ;  /* 0x0000000408117c24 */ /* 0x000fe4000f8e02ff */
[----:B------:R-:W-:Y:S01]  /*2b7c0*/  IMAD.IADD R0, R3, 0x1, -R0 ;  /* 0x0000000103007824 */ /* 0x000fe200078e0a00 */
[----:B------:R-:W-:Y:S01]  /*2b7d0*/  ISETP.GE.OR P0, PT, R21, R18, P0 ;  /* 0x000000121500720c */ /* 0x000fe20000706670 */
[----:B------:R-:W3:Y:S01]  /*2b7e0*/  @P2 LDC R3, c[0x0][0xcec] ;  /* 0x00033b00ff032b82 */ /* 0x000ee20000000800 */
[----:B------:R-:W-:Y:S01]  /*2b7f0*/  IMAD R17, R232, UR5, R17 ;  /* 0x00000005e8117c24 */ /* 0x000fe2000f8e0211 */
[----:B------:R-:W-:Y:S01]  /*2b800*/  ULDC.64 UR4, c[0x0][0xce0] ;  /* 0x0003380000047ab9 */ /* 0x000fe20000000a00 */
[----:B------:R-:W-:-:S02]  /*2b810*/  LEA.HI R2, R0, R0, RZ, 0x1 ;  /* 0x0000000000027211 */ /* 0x000fc400078f08ff */
[----:B------:R-:W-:Y:S02]  /*2b820*/  IMAD.IADD R11, R11, 0x1, R17 ;  /* 0x000000010b0b7824 */ /* 0x000fe400078e0211 */
[----:B------:R-:W-:Y:S01]  /*2b830*/  LOP3.LUT R9, R2, 0x1ffffffe, RZ, 0xc0, !PT ;  /* 0x1ffffffe02097812 */ /* 0x000fe200078ec0ff */
[----:B-1----:R-:W-:-:S04]  /*2b840*/  IMAD R2, R6, UR37, RZ ;  /* 0x0000002506027c24 */ /* 0x002fc8000f8e02ff */
[----:B------:R-:W-:Y:S02]  /*2b850*/  IMAD.IADD R0, R0, 0x1, -R9 ;  /* 0x0000000100007824 */ /* 0x000fe400078e0a09 */
[----:B------:R-:W-:Y:S02]  /*2b860*/  IMAD R9, R7, UR36, R2 ;  /* 0x0000002407097c24 */ /* 0x000fe4000f8e0202 */
[----:B------:R-:W-:Y:S02]  /*2b870*/  IMAD R0, R0, 0x8, R5 ;  /* 0x0000000800007824 */ /* 0x000fe400078e0205 */
[----:B------:R-:W-:-:S04]  /*2b880*/  IMAD.WIDE.U32 R6, R6, UR36, R10 ;  /* 0x0000002406067c25 */ /* 0x000fc8000f8e000a */
[----:B------:R-:W-:Y:S02]  /*2b890*/  IMAD R12, R12, 0x80, R0 ;  /* 0x000000800c0c7824 */ /* 0x000fe400078e0200 */
[----:B------:R-:W-:Y:S02]  /*2b8a0*/  IMAD.IADD R7, R7, 0x1, R9 ;  /* 0x0000000107077824 */ /* 0x000fe400078e0209 */
[----:B---3--:R-:W-:-:S04]  /*2b8b0*/  @P2 IMAD.HI.U32 R3, R12, R3, RZ ;  /* 0x000000030c032227 */ /* 0x008fc800078e00ff */
[----:B------:R-:W-:Y:S01]  /*2b8c0*/  IMAD.MOV.U32 R5, RZ, RZ, R12 ;  /* 0x000000ffff057224 */ /* 0x000fe200078e000c */
[----:B0-----:R-:W-:Y:S01]  /*2b8d0*/  @P2 SHF.R.U32.HI R5, RZ, R4, R3 ;  /* 0x00000004ff052219 */ /* 0x001fe20000011603 */
        /* <DEDUP_REMOVED lines=9> */
[----:B------:R-:W-:Y:S02]  /*2b970*/  IADD3.X R3, R9, R3, R4, P3, !PT ;  /* 0x0000000309037210 */ /* 0x000fe40001ffe404 */
[----:B------:R-:W0:Y:S01]  /*2b980*/  LDC.64 R4, c[0x0][0xc40] ;  /* 0x00031000ff047b82 */ /* 0x000e220000000a00 */
[----:B------:R-:W-:-:S02]  /*2b990*/  IMAD R0, R0, UR4, RZ ;  /* 0x0000000400007c24 */ /* 0x000fc4000f8e02ff */
[----:B------:R-:W-:-:S04]  /*2b9a0*/  IMAD.WIDE.U32 R2, R7, UR4, R2 ;  /* 0x0000000407027c25 */ /* 0x000fc8000f8e0002 */
[----:B------:R-:W-:Y:S01]  /*2b9b0*/  IMAD R7, R7, UR5, R0 ;  /* 0x0000000507077c24 */ /* 0x000fe2000f8e0200 */
[----:B------:R-:W-:Y:S01]  /*2b9c0*/  ULDC.64 UR4, c[0x0][0xca8] ;  /* 0x00032a0000047ab9 */ /* 0x000fe20000000a00 */
[----:B------:R-:W1:Y:S01]  /*2b9d0*/  @P2 LDC R9, c[0x0][0xcf0] ;  /* 0x00033c00ff092b82 */ /* 0x000e620000000800 */
[----:B------:R-:W-:Y:S01]  /*2b9e0*/  LEA R24, P3, R2, UR4, 0x2 ;  /* 0x0000000402187c11 */ /* 0x000fe2000f8610ff */
[----:B------:R-:W-:-:S04]  /*2b9f0*/  IMAD.IADD R3, R3, 0x1, R7 ;  /* 0x0000000103037824 */ /* 0x000fc800078e0207 */
[----:B------:R-:W-:Y:S01]  /*2ba00*/  SHFL.IDX PT, R10, R24, RZ, 0x1c1f ;  /* 0x001c1fff180a7589 */ /* 0x000fe200000e0000 */
[----:B------:R-:W-:Y:S01]  /*2ba10*/  LEA.HI.X R26, R2, UR5, R3, 0x2, P3 ;  /* 0x00000005021a7c11 */ /* 0x000fe200098f1403 */
[----:B------:R-:W-:-:S04]  /*2ba20*/  ULDC.64 UR4, c[0x0][0xc38] ;  /* 0x00030e0000047ab9 */ /* 0x000fc80000000a00 */
[----:B------:R-:W2:Y:S01]  /*2ba30*/  SHFL.IDX PT, R11, R26, RZ, 0x1c1f ;  /* 0x001c1fff1a0b7589 */ /* 0x000ea200000e0000 */
[----:B------:R-:W-:Y:S02]  /*2ba40*/  IMAD R3, R8, UR4, RZ ;  /* 0x0000000408037c24 */ /* 0x000fe4000f8e02ff */
[----:B------:R-:W3:Y:S01]  /*2ba50*/  @P2 LDC R8, c[0x0][0xcec] ;  /* 0x00033b00ff082b82 */ /* 0x000ee20000000800 */
[----:B--2---:R-:W-:Y:S04]  /*2ba60*/  @!P1 ST.E desc[UR44][R10.64], R15 ;  /* 0x0000000f0a009985 */ /* 0x004fe8000c10192c */
[----:B------:R-:W2:Y:S01]  /*2ba70*/  @!P0 LDL R25, [R1+0x234] ;  /* 0x0002340001198983 */ /* 0x000ea20000100800 */
[C---:B------:R-:W-:Y:S01]  /*2ba80*/  IMAD R3, R232.reuse, UR5, R3 ;  /* 0x00000005e8037c24 */ /* 0x040fe2000f8e0203 */
[----:B------:R-:W-:Y:S01]  /*2ba90*/  BSSY B0, `(.L_x_10996) ;  /* 0x0000109000007945 */ /* 0x000fe20003800000 */
[----:B------:R-:W-:Y:S01]  /*2baa0*/  IMAD.WIDE.U32 R6, R232, UR4, RZ ;  /* 0x00000004e8067c25 */ /* 0x000fe2000f8e00ff */
[----:B------:R-:W-:-:S03]  /*2bab0*/  ULDC.64 UR4, c[0x0][0xc48] ;  /* 0x0003120000047ab9 */ /* 0x000fc60000000a00 */
[----:B------:R-:W-:Y:S02]  /*2bac0*/  IMAD.IADD R3, R7, 0x1, R3 ;  /* 0x0000000107037824 */ /* 0x000fe400078e0203 */
[C---:B0-----:R-:W-:Y:S02]  /*2bad0*/  IMAD R0, R4.reuse, UR37, RZ ;  /* 0x0000002504007c24 */ /* 0x041fe4000f8e02ff */
[----:B------:R-:W-:Y:S02]  /*2bae0*/  IMAD.MOV.U32 R2, RZ, RZ, R6 ;  /* 0x000000ffff027224 */ /* 0x000fe400078e0006 */
[----:B------:R-:W-:Y:S02]  /*2baf0*/  IMAD R5, R5, UR36, R0 ;  /* 0x0000002405057c24 */ /* 0x000fe4000f8e0200 */
[----:B------:R-:W-:-:S04]  /*2bb00*/  IMAD.WIDE.U32 R2, R4, UR36, R2 ;  /* 0x0000002404027c25 */ /* 0x000fc8000f8e0002 */
[----:B---3--:R-:W-:-:S04]  /*2bb10*/  @P2 IMAD.HI.U32 R8, R12, R8, RZ ;  /* 0x000000080c082227 */ /* 0x008fc800078e00ff */
[----:B------:R-:W-:Y:S02]  /*2bb20*/  IMAD.IADD R3, R3, 0x1, R5 ;  /* 0x0000000103037824 */ /* 0x000fe400078e0205 */
[----:B------:R-:W-:Y:S01]  /*2bb30*/  IMAD.MOV.U32 R5, RZ, RZ, R12 ;  /* 0x000000ffff057224 */ /* 0x000fe200078e000c */
[----:B-1----:R-:W-:Y:S01]  /*2bb40*/  @P2 SHF.R.U32.HI R5, RZ, R9, R8 ;  /* 0x00000009ff052219 */ /* 0x002fe20000011608 */
[----:B------:R-:W-:Y:S02]  /*2bb50*/  IMAD R0, R14, UR4, RZ ;  /* 0x000000040e007c24 */ /* 0x000fe4000f8e02ff */
[----:B------:R-:W-:-:S04]  /*2bb60*/  IMAD.WIDE.U32 R2, R233, UR4, R2 ;  /* 0x00000004e9027c25 */ /* 0x000fc8000f8e0002 */
[----:B------:R-:W-:Y:S01]  /*2bb70*/  IMAD R7, R233, UR5, R0 ;  /* 0x00000005e9077c24 */ /* 0x000fe2000f8e0200 */
[--C-:B------:R-:W-:Y:S01]  /*2bb80*/  SHF.R.S32.HI R0, RZ, 0x1f, R5.reuse ;  /* 0x0000001fff007819 */ /* 0x100fe20000011405 */
[----:B------:R-:W-:Y:S01]  /*2bb90*/  IMAD.MOV R4, RZ, RZ, -R5 ;  /* 0x000000ffff047224 */ /* 0x000fe200078e0a05 */
[----:B------:R-:W-:Y:S01]  /*2bba0*/  ULDC.64 UR4, c[0x0][0xc30] ;  /* 0x00030c0000047ab9 */ /* 0x000fe20000000a00 */
        /* <DEDUP_REMOVED lines=8> */
[----:B------:R-:W-:-:S04]  /*2bc30*/  IMAD R0, R0, UR4, RZ ;  /* 0x0000000400007c24 */ /* 0x000fc8000f8e02ff */
[----:B------:R-:W-:Y:S01]  /*2bc40*/  IMAD R5, R23, UR5, R0 ;  /* 0x0000000517057c24 */ /* 0x000fe2000f8e0200 */
[----:B------:R-:W-:Y:S01]  /*2bc50*/  LOP3.LUT R0, R27, 0x7ffffffc, RZ, 0xc0, !PT ;  /* 0x7ffffffc1b007812 */ /* 0x000fe200078ec0ff */
[----:B------:R-:W-:Y:S01]  /*2bc60*/  IMAD.WIDE.U32 R22, R23, UR4, R2 ;  /* 0x0000000417167c25 */ /* 0x000fe2000f8e0002 */
[----:B------:R-:W-:Y:S01]  /*2bc70*/  ULDC.64 UR4, c[0x0][0xc00] ;  /* 0x0003000000047ab9 */ /* 0x000fe20000000a00 */
[----:B------:R-:W-:Y:S02]  /*2bc80*/  SHFL.IDX PT, R2, R24, 0x1, 0x1c1f ;  /* 0x003c1f0018027f89 */ /* 0x000fe400000e0000 */
[----:B------:R-:W-:Y:S01]  /*2bc90*/  IMAD.IADD R3, R23, 0x1, R5 ;  /* 0x0000000117037824 */ /* 0x000fe200078e0205 */
[----:B------:R-:W-:Y:S01]  /*2bca0*/  LEA R20, P1, R22, UR4, 0x2 ;  /* 0x0000000416147c11 */ /* 0x000fe2000f8210ff */
[----:B------:R-:W-:-:S03]  /*2bcb0*/  IMAD.IADD R19, R19, 0x1, -R0 ;  /* 0x0000000113137824 */ /* 0x000fc600078e0a00 */
[----:B------:R-:W-:Y:S01]  /*2bcc0*/  LEA.HI.X R22, R22, UR5, R3, 0x2, P1 ;  /* 0x0000000516167c11 */ /* 0x000fe200088f1403 */
[----:B------:R-:W-:Y:S01]  /*2bcd0*/  SHFL.IDX PT, R16, R20, RZ, 0x1c1f ;  /* 0x001c1fff14107589 */ /* 0x000fe200000e0000 */
[----:B------:R-:W-:Y:S01]  /*2bce0*/  ISETP.GE.AND P1, PT, R13, R18, PT ;  /* 0x000000120d00720c */ /* 0x000fe20003f26270 */
[----:B------:R-:W-:Y:S02]  /*2bcf0*/  IMAD.SHL.U32 R19, R19, 0x2, RZ ;  /* 0x0000000213137824 */ /* 0x000fe400078e00ff */
[----:B------:R-:W2:Y:S04]  /*2bd00*/  SHFL.IDX PT, R3, R26, 0x1, 0x1c1f ;  /* 0x003c1f001a037f89 */ /* 0x000ea800000e0000 */
[----:B------:R0:W1:Y:S04]  /*2bd10*/  SHFL.IDX PT, R17, R22, RZ, 0x1c1f ;  /* 0x001c1fff16117589 */ /* 0x00006800000e0000 */
[----:B--2---:R0:W-:Y:S02]  /*2bd20*/  @!P0 ST.E desc[UR44][R2.64], R25 ;  /* 0x0000001902008985 */ /* 0x0041e4000c10192c */
[----:B-1----:R-:W-:Y:S05]  /*2bd30*/  @P1 BRA `(.L_x_10997) ;  /* 0x0000000c00781947 */ /* 0x002fea0003800000 */
[----:B------:R-:W-:Y:S02]  /*2bd40*/  ULDC UR4, c[0x0][0xbc8] ;  /* 0x0002f20000047ab9 */ /* 0x000fe40000000800 */
[----:B------:R-:W-:-:S13]  /*2bd50*/  ISETP.GE.AND P0, PT, R19, UR4, PT ;  /* 0x0000000413007c0c */ /* 0x000fda000bf06270 */
[----:B------:R-:W2:Y:S01]  /*2bd60*/  @!P0 LDL.64 R12, [R1+0x250] ;  /* 0x00025000010c8983 */ /* 0x000ea20000100a00 */
[C---:B------:R-:W-:Y:S02]  /*2bd70*/  VIADD R0, R19.reuse, 0x8 ;  /* 0x0000000813007836 */ /* 0x040fe40000000000 */
[----:B0-----:R-:W-:-:S03]  /*2bd80*/  @!P0 IMAD.WIDE R2, R19, 0x4, R16 ;  /* 0x0000000413028825 */ /* 0x001fc600078e0210 */
[C---:B------:R-:W-:Y:S01]  /*2bd90*/  ISETP.GE.AND P1, PT, R0.reuse, UR4, PT ;  /* 0x0000000400007c0c */ /* 0x040fe2000bf26270 */
[----:B------:R-:W-:Y:S01]  /*2bda0*/  VIADD R8, R19, 0x10 ;  /* 0x0000001013087836 */ /* 0x000fe20000000000 */
[----:B--2---:R0:W-:Y:S11]  /*2bdb0*/  @!P0 ST.E.64 desc[UR44][R2.64], R12 ;  /* 0x0000000c02008985 */ /* 0x0041f6000c101b2c */
[----:B------:R-:W2:Y:S01]  /*2bdc0*/  @!P1 LDL.64 R6, [R1+0x260] ;  /* 0x0002600001069983 */ /* 0x000ea20000100a00 */
[----:B------:R-:W-:-:S02]  /*2bdd0*/  @!P1 LEA.HI R0, R0, R0, RZ, 0x1 ;  /* 0x0000000000009211 */ /* 0x000fc400078f08ff */
[----:B------:R-:W-:Y:S02]  /*2bde0*/  ISETP.GE.AND P0, PT, R8, UR4, PT ;  /* 0x0000000408007c0c */ /* 0x000fe4000bf06270 */
[----:B------:R-:W-:-:S05]  /*2bdf0*/  @!P1 LOP3.LUT R0, R0, 0xfffffffe, RZ, 0xc0, !PT ;  /* 0xfffffffe00009812 */ /* 0x000fca00078ec0ff */
[----:B------:R-:W-:-:S04]  /*2be00*/  @!P1 IMAD.WIDE R4, R0, 0x4, R16 ;  /* 0x0000000400049825 */ /* 0x000fc800078e0210 */
[----:B------:R-:W-:Y:S01]  /*2be10*/  VIADD R0, R19, 0x18 ;  /* 0x0000001813007836 */ /* 0x000fe20000000000 */
[----:B--2---:R1:W-:Y:S04]  /*2be20*/  @!P1 ST.E.64 desc[UR44][R4.64], R6 ;  /* 0x0000000604009985 */ /* 0x0043e8000c101b2c */
[----:B------:R-:W2:Y:S01]  /*2be30*/  @!P0 LDL.64 R10, [R1+0x270] ;  /* 0x00027000010a8983 */ /* 0x000ea20000100a00 */
[----:B------:R-:W-:Y:S02]  /*2be40*/  @!P0 LEA.HI R8, R8, R8, RZ, 0x1 ;  /* 0x0000000808088211 */ /* 0x000fe400078f08ff */
[----:B------:R-:W-:Y:S02]  /*2be50*/  ISETP.GE.AND P1, PT, R0, UR4, PT ;  /* 0x0000000400007c0c */ /* 0x000fe4000bf26270 */
[----:B------:R-:W-:-:S05]  /*2be60*/  @!P0 LOP3.LUT R8, R8, 0xfffffffe, RZ, 0xc0, !PT ;  /* 0xfffffffe08088812 */ /* 0x000fca00078ec0ff */
[----:B------:R-:W-:-:S04]  /*2be70*/  @!P0 IMAD.WIDE R8, R8, 0x4, R16 ;  /* 0x0000000408088825 */ /* 0x000fc800078e0210 */
[----:B------:R-:W-:Y:S01]  /*2be80*/  VIADD R14, R19, 0x20 ;  /* 0x00000020130e7836 */ /* 0x000fe20000000000 */
[----:B--2---:R2:W-:Y:S04]  /*2be90*/  @!P0 ST.E.64 desc[UR44][R8.64], R10 ;  /* 0x0000000a08008985 */ /* 0x0045e8000c101b2c */
[----:B0-----:R-:W3:Y:S01]  /*2bea0*/  @!P1 LDL.64 R12, [R1+0x280] ;  /* 0x00028000010c9983 */ /* 0x001ee20000100a00 */
[----:B------:R-:W-:Y:S02]  /*2beb0*/  @!P1 LEA.HI R0, R0, R0, RZ, 0x1 ;  /* 0x0000000000009211 */ /* 0x000fe400078f08ff */
[----:B------:R-:W-:Y:S02]  /*2bec0*/  ISETP.GE.AND P0, PT, R14, UR4, PT ;  /* 0x000000040e007c0c */ /* 0x000fe4000bf06270 */
[----:B------:R-:W-:-:S05]  /*2bed0*/  @!P1 LOP3.LUT R0, R0, 0xfffffffe, RZ, 0xc0, !PT ;  /* 0xfffffffe00009812 */ /* 0x000fca00078ec0ff */
[----:B------:R-:W-:-:S04]  /*2bee0*/  @!P1 IMAD.WIDE R2, R0, 0x4, R16 ;  /* 0x0000000400029825 */ /* 0x000fc800078e0210 */
[----:B------:R-:W-:Y:S01]  /*2bef0*/  VIADD R0, R19, 0x28 ;  /* 0x0000002813007836 */ /* 0x000fe20000000000 */
[----:B---3--:R0:W-:Y:S04]  /*2bf00*/  @!P1 ST.E.64 desc[UR44][R2.64], R12 ;  /* 0x0000000c02009985 */ /* 0x0081e8000c101b2c */
[----:B-1----:R-:W3:Y:S01]  /*2bf10*/  @!P0 LDL.64 R4, [R1+0x290] ;  /* 0x0002900001048983 */ /* 0x002ee20000100a00 */
[----:B------:R-:W-:Y:S02]  /*2bf20*/  @!P0 LEA.HI R14, R14, R14, RZ, 0x1 ;  /* 0x0000000e0e0e8211 */ /* 0x000fe400078f08ff */
[----:B------:R-:W-:Y:S02]  /*2bf30*/  ISETP.GE.AND P1, PT, R0, UR4, PT ;  /* 0x0000000400007c0c */ /* 0x000fe4000bf26270 */
[----:B------:R-:W-:-:S05]  /*2bf40*/  @!P0 LOP3.LUT R14, R14, 0xfffffffe, RZ, 0xc0, !PT ;  /* 0xfffffffe0e0e8812 */ /* 0x000fca00078ec0ff */
[----:B------:R-:W-:-:S04]  /*2bf50*/  @!P0 IMAD.WIDE R14, R14, 0x4, R16 ;  /* 0x000000040e0e8825 */ /* 0x000fc800078e0210 */
[----:B--2---:R-:W-:Y:S01]  /*2bf60*/  VIADD R8, R19, 0x30 ;  /* 0x0000003013087836 */ /* 0x004fe20000000000 */
[----:B---3--:R1:W-:Y:S04]  /*2bf70*/  @!P0 ST.E.64 desc[UR44][R14.64], R4 ;  /* 0x000000040e008985 */ /* 0x0083e8000c101b2c */
[----:B------:R-:W2:Y:S01]  /*2bf80*/  @!P1 LDL.64 R6, [R1+0x2a0] ;  /* 0x0002a00001069983 */ /* 0x000ea20000100a00 */
[----:B------:R-:W-:Y:S02]  /*2bf90*/  @!P1 LEA.HI R0, R0, R0, RZ, 0x1 ;  /* 0x0000000000009211 */ /* 0x000fe400078f08ff */
[----:B------:R-:W-:Y:S02]  /*2bfa0*/  ISETP.GE.AND P0, PT, R8, UR4, PT ;  /* 0x0000000408007c0c */ /* 0x000fe4000bf06270 */
[----:B------:R-:W-:-:S05]  /*2bfb0*/  @!P1 LOP3.LUT R0, R0, 0xfffffffe, RZ, 0xc0, !PT ;  /* 0xfffffffe00009812 */ /* 0x000fca00078ec0ff */
[----:B0-----:R-:W-:-:S04]  /*2bfc0*/  @!P1 IMAD.WIDE R2, R0, 0x4, R16 ;  /* 0x0000000400029825 */ /* 0x001fc800078e0210 */
        /* <DEDUP_REMOVED lines=9> */
[----:B-1----:R-:W3:Y:S01]  /*2c060*/  @!P1 LDL.64 R4, [R1+0x2c0] ;  /* 0x0002c00001049983 */ /* 0x002ee20000100a00 */
[----:B------:R-:W-:Y:S02]  /*2c070*/  @!P1 LEA.HI R0, R0, R0, RZ, 0x1 ;  /* 0x0000000000009211 */ /* 0x000fe400078f08ff */
[----:B------:R-:W-:Y:S02]  /*2c080*/  ISETP.GE.AND P0, PT, R12, UR4, PT ;  /* 0x000000040c007c0c */ /* 0x000fe4000bf06270 */
[----:B------:R-:W-:-:S05]  /*2c090*/  @!P1 LOP3.LUT R0, R0, 0xfffffffe, RZ, 0xc0, !PT ;  /* 0xfffffffe00009812 */ /* 0x000fca00078ec0ff */
[----:B0-----:R-:W-:-:S04]  /*2c0a0*/  @!P1 IMAD.WIDE R2, R0, 0x4, R16 ;  /* 0x0000000400029825 */ /* 0x001fc800078e0210 */
[----:B------:R-:W-:Y:S01]  /*2c0b0*/  VIADD R0, R19, 0x48 ;  /* 0x0000004813007836 */ /* 0x000fe20000000000 */
[----:B---3--:R0:W-:Y:S04]  /*2c0c0*/  @!P1 ST.E.64 desc[UR44][R2.64], R4 ;  /* 0x0000000402009985 */ /* 0x0081e8000c101b2c */
[----:B------:R-:W3:Y:S01]  /*2c0d0*/  @!P0 LDL.64 R6, [R1+0x2d0] ;  /* 0x0002d00001068983 */ /* 0x000ee20000100a00 */
        /* <DEDUP_REMOVED lines=18> */
[----:B-1----:R-:W-:Y:S01]  /*2c200*/  VIADD R12, R19, 0x60 ;  /* 0x00000060130c7836 */ /* 0x002fe20000000000 */
[----:B--2---:R1:W-:Y:S04]  /*2c210*/  @!P0 ST.E.64 desc[UR44][R10.64], R4 ;  /* 0x000000040a008985 */ /* 0x0043e8000c101b2c */
        /* <DEDUP_REMOVED lines=94> */
[----:B-1----:R-:W-:-:S05]  /*2c800*/  @!P0 LOP3.LUT R5, R12, 0xfffffffe, RZ, 0xc0, !PT ;  /* 0xfffffffe0c058812 */ /* 0x002fca00078ec0ff */
[----:B------:R-:W-:-:S04]  /*2c810*/  @!P0 IMAD.WIDE R4, R5, 0x4, R16 ;  /* 0x0000000405048825 */ /* 0x000fc800078e0210 */
[----:B------:R-:W-:Y:S01]  /*2c820*/  VIADD R12, R19, 0xd0 ;  /* 0x000000d0130c7836 */ /* 0x000fe20000000000 */
[----:B--2---:R1:W-:Y:S04]  /*2c830*/  @!P0 ST.E.64 desc[UR44][R4.64], R8 ;  /* 0x0000000804008985 */ /* 0x0043e8000c101b2c */
[----:B------:R-:W2:Y:S01]  /*2c840*/  @!P1 LDL.64 R10, [R1+0x3e0] ;  /* 0x0003e000010a9983 */ /* 0x000ea20000100a00 */
[----:B------:R-:W-:Y:S02]  /*2c850*/  @!P1 LEA.HI R0, R0, R0, RZ, 0x1 ;  /* 0x0000000000009211 */ /* 0x000fe400078f08ff */
[----:B------:R-:W-:Y:S02]  /*2c860*/  ISETP.GE.AND P0, PT, R12, UR4, PT ;  /* 0x000000040c007c0c */ /* 0x000fe4000bf06270 */
[----:B0-----:R-:W-:-:S05]  /*2c870*/  @!P1 LOP3.LUT R3, R0, 0xfffffffe, RZ, 0xc0, !PT ;  /* 0xfffffffe00039812 */ /* 0x001fca00078ec0ff */
[----:B------:R-:W-:-:S04]  /*2c880*/  @!P1 IMAD.WIDE R2, R3, 0x4, R16 ;  /* 0x0000000403029825 */ /* 0x000fc800078e0210 */
        /* <DEDUP_REMOVED lines=30> */
[----:B------:R-:W3:Y:S01]  /*2ca70*/  @!P0 LDL.64 R8, [R1+0x430] ;  /* 0x0004300001088983 */ /* 0x000ee20000100a00 */
[----:B------:R-:W-:Y:S02]  /*2ca80*/  @!P0 LEA.HI R12, R12, R12, RZ, 0x1 ;  /* 0x0000000c0c0c8211 */ /* 0x000fe400078f08ff */
[----:B------:R-:W-:Y:S02]  /*2ca90*/  ISETP.GE.AND P1, PT, R0, UR4, PT ;  /* 0x0000000400007c0c */ /* 0x000fe4000bf26270 */
[----:B-1----:R-:W-:-:S05]  /*2caa0*/  @!P0 LOP3.LUT R5, R12, 0xfffffffe, RZ, 0xc0, !PT ;  /* 0xfffffffe0c058812 */ /* 0x002fca00078ec0ff */
[----:B------:R-:W-:-:S05]  /*2cab0*/  @!P0 IMAD.WIDE R4, R5, 0x4, R16 ;  /* 0x0000000405048825 */ /* 0x000fca00078e0210 */
[----:B---3--:R2:W-:Y:S04]  /*2cac0*/  @!P0 ST.E.64 desc[UR44][R4.64], R8 ;  /* 0x0000000804008985 */ /* 0x0085e8000c101b2c */
[----:B------:R-:W3:Y:S01]  /*2cad0*/  @!P1 LDL.64 R12, [R1+0x440] ;  /* 0x00044000010c9983 */ /* 0x000ee20000100a00 */
[----:B------:R-:W-:-:S04]  /*2cae0*/  @!P1 LEA.HI R0, R0, R0, RZ, 0x1 ;  /* 0x0000000000009211 */ /* 0x000fc800078f08ff */
[----:B------:R-:W-:-:S05]  /*2caf0*/  @!P1 LOP3.LUT R11, R0, 0xfffffffe, RZ, 0xc0, !PT ;  /* 0xfffffffe000b9812 */ /* 0x000fca00078ec0ff */
[----:B------:R-:W-:-:S05]  /*2cb00*/  @!P1 IMAD.WIDE R16, R11, 0x4, R16 ;  /* 0x000000040b109825 */ /* 0x000fca00078e0210 */
[----:B---3--:R2:W-:Y:S02]  /*2cb10*/  @!P1 ST.E.64 desc[UR44][R16.64], R12 ;  /* 0x0000000c10009985 */ /* 0x0085e4000c101b2c */
.L_x_10997:
[----:B------:R-:W-:Y:S05]  /*2cb20*/  BSYNC B0 ;  /* 0x0000000000007941 */ /* 0x000fea0003800000 */
.L_x_10996:
[----:B------:R-:W-:Y:S01]  /*2cb30*/  ISETP.GE.AND P0, PT, R21, R18, PT ;  /* 0x000000121500720c */ /* 0x000fe20003f06270 */
[----:B------:R1:W3:Y:S04]  /*2cb40*/  SHFL.IDX PT, R15, R22, 0x1, 0x1c1f ;  /* 0x003c1f00160f7f89 */ /* 0x0002e800000e0000 */
[----:B------:R1:W4:Y:S08]  /*2cb50*/  SHFL.IDX PT, R14, R20, 0x1, 0x1c1f ;  /* 0x003c1f00140e7f89 */ /* 0x00033000000e0000 */
[----:B-1----:R-:W-:Y:S05]  /*2cb60*/  @P0 BRA `(.L_x_10898) ;  /* 0x0000005c00a80947 */ /* 0x002fea0003800000 */
[----:B--2---:R-:W1:Y:S02]  /*2cb70*/  LDC R17, c[0x0][0xbc8] ;  /* 0x0002f200ff117b82 */ /* 0x004e640000000800 */
[----:B-1----:R-:W-:-:S13]  /*2cb80*/  ISETP.GE.AND P0, PT, R19, R17, PT ;  /* 0x000000111300720c */ /* 0x002fda0003f06270 */
[----:B------:R-:W2:Y:S01]  /*2cb90*/  @!P0 LDL.64 R12, [R1+0x258] ;  /* 0x00025800010c8983 */ /* 0x000ea20000100a00 */
[C---:B------:R-:W-:Y:S02]  /*2cba0*/  VIADD R0, R19.reuse, 0x8 ;  /* 0x0000000813007836 */ /* 0x040fe40000000000 */
[----:B0--34-:R-:W-:-:S03]  /*2cbb0*/  @!P0 IMAD.WIDE R2, R19, 0x4, R14 ;  /* 0x0000000413028825 */ /* 0x019fc600078e020e */
[C---:B------:R-:W-:Y:S01]  /*2cbc0*/  ISETP.GE.AND P1, PT, R0.reuse, R17, PT ;  /* 0x000000110000720c */ /* 0x040fe20003f26270 */
[----:B------:R-:W-:Y:S01]  /*2cbd0*/  VIADD R10, R19, 0x10 ;  /* 0x00000010130a7836 */ /* 0x000fe20000000000 */
[----:B--2---:R0:W-:Y:S11]  /*2cbe0*/  @!P0 ST.E.64 desc[UR44][R2.64], R12 ;  /* 0x0000000c02008985 */ /* 0x0041f6000c101b2c */
[----:B------:R-:W2:Y:S01]  /*2cbf0*/  @!P1 LDL.64 R6, [R1+0x268] ;  /* 0x0002680001069983 */ /* 0x000ea20000100a00 */
[----:B------:R-:W-:-:S02]  /*2cc00*/  @!P1 LEA.HI R0, R0, R0, RZ, 0x1 ;  /* 0x0000000000009211 */ /* 0x000fc400078f08ff */
[----:B------:R-:W-:Y:S02]  /*2cc10*/  ISETP.GE.AND P0, PT, R10, R17, PT ;  /* 0x000000110a00720c */ /* 0x000fe40003f06270 */
[----:B------:R-:W-:-:S05]  /*2cc20*/  @!P1 LOP3.LUT R0, R0, 0xfffffffe, RZ, 0xc0, !PT ;  /* 0xfffffffe00009812 */ /* 0x000fca00078ec0ff */
[----:B------:R-:W-:-:S04]  /*2cc30*/  @!P1 IMAD.WIDE R4, R0, 0x4, R14 ;  /* 0x0000000400049825 */ /* 0x000fc800078e020e */
[----:B------:R-:W-:Y:S01]  /*2cc40*/  VIADD R0, R19, 0x18 ;  /* 0x0000001813007836 */ /* 0x000fe20000000000 */
[----:B--2---:R1:W-:Y:S04]  /*2cc50*/  @!P1 ST.E.64 desc[UR44][R4.64], R6 ;  /* 0x0000000604009985 */ /* 0x0043e8000c101b2c */
[----:B------:R-:W2:Y:S01]  /*2cc60*/  @!P0 LDL.64 R8, [R1+0x278] ;  /* 0x0002780001088983 */ /* 0x000ea20000100a00 */
[----:B------:R-:W-:Y:S02]  /*2cc70*/  @!P0 LEA.HI R10, R10, R10, RZ, 0x1 ;  /* 0x0000000a0a0a8211 */ /* 0x000fe400078f08ff */
[----:B------:R-:W-:Y:S02]  /*2cc80*/  ISETP.GE.AND P1, PT, R0, R17, PT ;  /* 0x000000110000720c */ /* 0x000fe40003f26270 */
[----:B0-----:R-:W-:-:S05]  /*2cc90*/  @!P0 LOP3.LUT R2, R10, 0xfffffffe, RZ, 0xc0, !PT ;  /* 0xfffffffe0a028812 */ /* 0x001fca00078ec0ff */
[----:B------:R-:W-:-:S04]  /*2cca0*/  @!P0 IMAD.WIDE R2, R2, 0x4, R14 ;  /* 0x0000000402028825 */ /* 0x000fc800078e020e */
[----:B------:R-:W-:Y:S01]  /*2ccb0*/  VIADD R12, R19, 0x20 ;  /* 0x00000020130c7836 */ /* 0x000fe20000000000 */
[----:B--2---:R0:W-:Y:S04]  /*2ccc0*/  @!P0 ST.E.64 desc[UR44][R2.64], R8 ;  /* 0x0000000802008985 */ /* 0x0041e8000c101b2c */
[----:B------:R-:W2:Y:S01]  /*2ccd0*/  @!P1 LDL.64 R10, [R1+0x288] ;  /* 0x00028800010a9983 */ /* 0x000ea20000100a00 */
[----:B------:R-:W-:Y:S02]  /*2cce0*/  @!P1 LEA.HI R0, R0, R0, RZ, 0x1 ;  /* 0x0000000000009211 */ /* 0x000fe400078f08ff */
[----:B------:R-:W-:Y:S02]  /*2ccf0*/  ISETP.GE.AND P0, PT, R12, R17, PT ;  /* 0x000000110c00720c */ /* 0x000fe40003f06270 */
[----:B------:R-:W-:-:S05]  /*2cd00*/  @!P1 LOP3.LUT R0, R0, 0xfffffffe, RZ, 0xc0, !PT ;  /* 0xfffffffe00009812 */ /* 0x000fca00078ec0ff */
[----:B-1----:R-:W-:-:S04]  /*2cd10*/  @!P1 IMAD.WIDE R4, R0, 0x4, R14 ;  /* 0x0000000400049825 */ /* 0x002fc800078e020e */
        /* <DEDUP_REMOVED lines=110> */
[----:B-1----:R-:W-:-:S05]  /*2d400*/  @!P1 LOP3.LUT R5, R0, 0xfffffffe, RZ, 0xc0, !PT ;  /* 0xfffffffe00059812 */ /* 0x002fca00078ec0ff */
        /* <DEDUP_REMOVED lines=63> */
[----:B------:R-:W-:-:S06]  /*2d800*/  @!P0 IMAD.WIDE R2, R3, 0x4, R14 ;  /* 0x0000000403028825 */ /* 0x000fcc00078e020e */
[----:B------:R-:W-:Y:S01]  /*2d810*/  @!P1 LEA.HI R0, R0, R0, RZ, 0x1 ;  /* 0x0000000000009211 */ /* 0x000fe200078f08ff */
[----:B--2---:R0:W-:Y:S04]  /*2d820*/  @!P0 ST.E.64 desc[UR44][R2.64], R6 ;  /* 0x0000000602008985 */ /* 0x0041e8000c101b2c */
[----:B------:R-:W2:Y:S01]  /*2d830*/  @!P1 LDL.64 R8, [R1+0x428] ;  /* 0x0004280001089983 */ /* 0x000ea20000100a00 */
[----:B------:R-:W-:Y:S01]  /*2d840*/  @!P1 LOP3.LUT R13, R0, 0xfffffffe, RZ, 0xc0, !PT ;  /* 0xfffffffe000d9812 */ /* 0x000fe200078ec0ff */
[C---:B------:R-:W-:Y:S01]  /*2d850*/  VIADD R0, R19.reuse, 0xf0 ;  /* 0x000000f013007836 */ /* 0x040fe20000000000 */
[----:B------:R-:W-:Y:S01]  /*2d860*/  BSSY B0, `(.L_x_10998) ;  /* 0x000000c000007945 */ /* 0x000fe20003800000 */
[----:B------:R-:W-:Y:S02]  /*2d870*/  VIADD R19, R19, 0xf8 ;  /* 0x000000f813137836 */ /* 0x000fe40000000000 */
[----:B-1----:R-:W-:Y:S01]  /*2d880*/  @!P1 IMAD.WIDE R4, R13, 0x4, R14 ;  /* 0x000000040d049825 */ /* 0x002fe200078e020e */
[----:B------:R-:W-:-:S04]  /*2d890*/  ISETP.GE.AND P0, PT, R0, R17, PT ;  /* 0x000000110000720c */ /* 0x000fc80003f06270 */
[----:B--2---:R0:W-:Y:S01]  /*2d8a0*/  @!P1 ST.E.64 desc[UR44][R4.64], R8 ;  /* 0x0000000804009985 */ /* 0x0041e2000c101b2c */
[----:B------:R-:W-:-:S08]  /*2d8b0*/  ISETP.GE.AND P1, PT, R19, R17, PT ;  /* 0x000000111300720c */ /* 0x000fd00003f26270 */
[----:B------:R-:W-:Y:S05]  /*2d8c0*/  @P0 BRA `(.L_x_10999) ;  /* 0x0000000000140947 */ /* 0x000fea0003800000 */
[----:B0-----:R-:W2:Y:S01]  /*2d8d0*/  LDL.64 R4, [R1+0x438] ;  /* 0x0004380001047983 */ /* 0x001ea20000100a00 */
[----:B------:R-:W-:-:S04]  /*2d8e0*/  LEA.HI R0, R0, R0, RZ, 0x1 ;  /* 0x0000000000007211 */ /* 0x000fc800078f08ff */
[----:B------:R-:W-:-:S05]  /*2d8f0*/  LOP3.LUT R3, R0, 0xfffffffe, RZ, 0xc0, !PT ;  /* 0xfffffffe00037812 */ /* 0x000fca00078ec0ff */
[----:B------:R-:W-:-:S05]  /*2d900*/  IMAD.WIDE R2, R3, 0x4, R14 ;  /* 0x0000000403027825 */ /* 0x000fca00078e020e */
[----:B--2---:R1:W-:Y:S02]  /*2d910*/  ST.E.64 desc[UR44][R2.64], R4 ;  /* 0x0000000402007985 */ /* 0x0043e4000c101b2c */
.L_x_10999:
[----:B------:R-:W-:Y:S05]  /*2d920*/  BSYNC B0 ;  /* 0x0000000000007941 */ /* 0x000fea0003800000 */
.L_x_10998:
[----:B------:R-:W-:Y:S05]  /*2d930*/  @P1 BRA `(.L_x_10898) ;  /* 0x0000005000341947 */ /* 0x000fea0003800000 */
[----:B01----:R-:W2:Y:S01]  /*2d940*/  LDL.64 R4, [R1+0x448] ;  /* 0x0004480001047983 */ /* 0x003ea20000100a00 */
[----:B------:R-:W-:-:S04]  /*2d950*/  LEA.HI R19, R19, R19, RZ, 0x1 ;  /* 0x0000001313137211 */ /* 0x000fc800078f08ff */
[----:B------:R-:W-:-:S05]  /*2d960*/  LOP3.LUT R3, R19, 0xfffffffe, RZ, 0xc0, !PT ;  /* 0xfffffffe13037812 */ /* 0x000fca00078ec0ff */
[----:B------:R-:W-:-:S05]  /*2d970*/  IMAD.WIDE R2, R3, 0x4, R14 ;  /* 0x0000000403027825 */ /* 0x000fca00078e020e */
[----:B--2---:R0:W-:Y:S01]  /*2d980*/  ST.E.64 desc[UR44][R2.64], R4 ;  /* 0x0000000402007985 */ /* 0x0041e2000c101b2c */
[----:B------:R-:W-:Y:S05]  /*2d990*/  BRA `(.L_x_10898) ;  /* 0x00000050001c7947 */ /* 0x000fea0003800000 */
.L_x_10995:
[----:B------:R-:W1:Y:S02]  /*2d9a0*/  S2R R0, SR_TID.X ;  /* 0x0000000000007919 */ /* 0x000e640000002100 */
[----:B-1----:R-:W-:-:S05]  /*2d9b0*/  VIADD R0, R0, 0xffffff80 ;  /* 0xffffff8000007836 */ /* 0x002fca0000000000 */
[----:B------:R-:W-:-:S13]  /*2d9c0*/  ISETP.GT.AND P0, PT, R0, 0x7f, PT ;  /* 0x0000007f0000780c */ /* 0x000fda0003f04270 */
[----:B------:R-:W-:Y:S05]  /*2d9d0*/  @P0 BRA `(.L_x_10898) ;  /* 0x00000050000c0947 */ /* 0x000fea0003800000 */
[----:B0-----:R-:W0:Y:S01]  /*2d9e0*/  S2R R3, SR_CTAID.X ;  /* 0x0000000000037919 */ /* 0x001e220000002500 */
[----:B------:R-:W1:Y:S01]  /*2d9f0*/  LDC R6, c[0x0][0xce8] ;  /* 0x00033a00ff067b82 */ /* 0x000e620000000800 */
[----:B------:R-:W-:Y:S02]  /*2da00*/  ULDC UR4, c[0x0][0xb88] ;  /* 0x0002e20000047ab9 */ /* 0x000fe40000000800 */
[----:B-1----:R-:W-:Y:S02]  /*2da10*/  IMAD R5, R6, UR4, RZ ;  /* 0x0000000406057c24 */ /* 0x002fe4000f8e02ff */
[----:B0-----:R-:W-:-:S05]  /*2da20*/  IMAD R0, R3, 0x80, R0 ;  /* 0x0000008003007824 */ /* 0x001fca00078e0200 */
[----:B------:R-:W-:-:S13]  /*2da30*/  ISETP.GE.AND P0, PT, R0, R5, PT ;  /* 0x000000050000720c */ /* 0x000fda0003f06270 */
[----:B------:R-:W-:Y:S05]  /*2da40*/  @P0 BRA `(.L_x_10898) ;  /* 0x0000004c00f00947 */ /* 0x000fea0003800000 */
[----:B------:R-:W-:Y:S01]  /*2da50*/  ISETP.NE.AND P0, PT, R6, 0x1, PT ;  /* 0x000000010600780c */ /* 0x000fe20003f05270 */
[----:B------:R-:W0:Y:S01]  /*2da60*/  LDC.64 R12, c[0x0][0xcd8] ;  /* 0x00033600ff0c7b82 */ /* 0x000e220000000a00 */
[----:B------:R-:W-:Y:S01]  /*2da70*/  SHF.R.S32.HI R3, RZ, 0x1f, R232 ;  /* 0x0000001fff037819 */ /* 0x000fe200000114e8 */
[----:B------:R-:W-:Y:S01]  /*2da80*/  ULDC.64 UR4, c[0x0][0xcd0] ;  /* 0x0003340000047ab9 */ /* 0x000fe20000000a00 */
[----:B------:R-:W-:-:S03]  /*2da90*/  IMAD.MOV.U32 R5, RZ, RZ, R0 ;  /* 0x000000ffff057224 */ /* 0x000fc600078e0000 */
[----:B------:R-:W-:-:S04]  /*2daa0*/  IMAD R3, R3, UR4, RZ ;  /* 0x0000000403037c24 */ /* 0x000fc8000f8e02ff */
[C---:B------:R-:W-:Y:S02]  /*2dab0*/  IMAD R7, R232.reuse, UR5, R3 ;  /* 0x00000005e8077c24 */ /* 0x040fe4000f8e0203 */
[----:B------:R-:W1:Y:S01]  /*2dac0*/  @P0 LDC R9, c[0x0][0xcec] ;  /* 0x00033b00ff090b82 */ /* 0x000e620000000800 */
[----:B------:R-:W-:Y:S01]  /*2dad0*/  IMAD.WIDE.U32 R2, R232, UR4, RZ ;  /* 0x00000004e8027c25 */ /* 0x000fe2000f8e00ff */
[----:B------:R-:W-:-:S03]  /*2dae0*/  ULDC.64 UR4, c[0x0][0xce0] ;  /* 0x0003380000047ab9 */ /* 0x000fc60000000a00 */
[----:B------:R-:W-:-:S03]  /*2daf0*/  IMAD.IADD R3, R3, 0x1, R7 ;  /* 0x0000000103037824 */ /* 0x000fc600078e0207 */
[----:B------:R-:W2:Y:S01]  /*2db00*/  @P0 LDC R11, c[0x0][0xcf0] ;  /* 0x00033c00ff0b0b82 */ /* 0x000ea20000000800 */
[C---:B0-----:R-:W-:Y:S02]  /*2db10*/  IMAD R8, R12.reuse, UR37, RZ ;  /* 0x000000250c087c24 */ /* 0x041fe4000f8e02ff */
[----:B------:R-:W-:-:S04]  /*2db20*/  IMAD.WIDE.U32 R2, R12, UR36, R2 ;  /* 0x000000240c027c25 */ /* 0x000fc8000f8e0002 */
[----:B------:R-:W-:-:S04]  /*2db30*/  IMAD R13, R13, UR36, R8 ;  /* 0x000000240d0d7c24 */ /* 0x000fc8000f8e0208 */
[----:B------:R-:W-:Y:S02]  /*2db40*/  IMAD.IADD R3, R13, 0x1, R3 ;  /* 0x000000010d037824 */ /* 0x000fe400078e0203 */
[----:B-1----:R-:W-:-:S04]  /*2db50*/  @P0 IMAD.HI.U32 R4, R0, R9, RZ ;  /* 0x0000000900040227 */ /* 0x002fc800078e00ff */
[----:B------:R-:W-:Y:S01]  /*2db60*/  IMAD.WIDE.U32 R2, R233, UR4, R2 ;  /* 0x00000004e9027c25 */ /* 0x000fe2000f8e0002 */
[----:B--2---:R-:W-:Y:S02]  /*2db70*/  @P0 SHF.R.U32.HI R5, RZ, R11, R4 ;  /* 0x0000000bff050219 */ /* 0x004fe40000011604 */
[----:B------:R-:W-:Y:S02]  /*2db80*/  SHF.R.S32.HI R4, RZ, 0x1f, R233 ;  /* 0x0000001fff047819 */ /* 0x000fe400000114e9 */
[--C-:B------:R-:W-:Y:S01]  /*2db90*/  SHF.R.S32.HI R9, RZ, 0x1f, R5.reuse ;  /* 0x0000001fff097819 */ /* 0x100fe20000011405 */
[----:B------:R-:W-:Y:S01]  /*2dba0*/  IMAD.MOV R7, RZ, RZ, -R5 ;  /* 0x000000ffff077224 */ /* 0x000fe200078e0a05 */
[----:B------:R-:W-:Y:S01]  /*2dbb0*/  IADD3 R2, P0, R5, R2, RZ ;  /* 0x0000000205027210 */ /* 0x000fe20007f1e0ff */
[----:B------:R-:W-:Y:S02]  /*2dbc0*/  IMAD R4, R4, UR4, RZ ;  /* 0x0000000404047c24 */ /* 0x000fe4000f8e02ff */
[----:B------:R-:W-:-:S02]  /*2dbd0*/  IMAD R7, R6, R7, R0 ;  /* 0x0000000706077224 */ /* 0x000fc400078e0200 */
[----:B------:R-:W-:Y:S01]  /*2dbe0*/  IMAD R4, R233, UR5, R4 ;  /* 0x00000005e9047c24 */ /* 0x000fe2000f8e0204 */
[----:B------:R-:W-:Y:S02]  /*2dbf0*/  ULDC.64 UR4, c[0x0][0xcc8] ;  /* 0x0003320000047ab9 */ /* 0x000fe40000000a00 */
        /* <DEDUP_REMOVED lines=12> */
.L_x_10896:
        /* <DEDUP_REMOVED lines=18> */
.L_x_11000:
[----:B------:R-:W-:Y:S01]  /*2dde0*/  ULDC UR7, c[0x0][0xd50] ;  /* 0x0003540000077ab9 */ /* 0x000fe20000000800 */
[----:B------:R-:W-:Y:S01]  /*2ddf0*/  UMOV UR36, UR6 ;  /* 0x0000000600247c82 */ /* 0x000fe20008000000 */
[----:B------:R-:W-:-:S11]  /*2de00*/  UISETP.NE.AND UP0, UPT, UR7, 0x1, UPT ;  /* 0x000000010700788c */ /* 0x000fd6000bf05270 */
[----:B------:R-:W-:Y:S01]  /*2de10*/  @UP0 ULDC UR4, c[0x0][0xd54] ;  /* 0x0003550000040ab9 */ /* 0x000fe20000000800 */
[----:B------:R-:W-:Y:S01]  /*2de20*/  @UP0 ULDC UR8, c[0x0][0xd58] ;  /* 0x0003560000080ab9 */ /* 0x000fe20000000800 */
[----:B------:R-:W-:-:S04]  /*2de30*/  UIMAD.WIDE.U32 UR4, UR6, UR4, URZ ;  /* 0x00000004060472a5 */ /* 0x000fc8000f8e003f */
[----:B------:R-:W-:-:S12]  /*2de40*/  @UP0 USHF.R.U32.HI UR36, URZ, UR8, UR5 ;  /* 0x000000083f240299 */ /* 0x000fd80008011605 */
.L_x_11001:
        /* <DEDUP_REMOVED lines=45> */
.L_x_11004:
[----:B------:R-:W-:-:S11]  /*2e120*/  UISETP.NE.AND UP0, UPT, UR5, 0x1, UPT ;  /* 0x000000010500788c */ /* 0x000fd6000bf05270 */
[----:B------:R-:W-:Y:S02]  /*2e130*/  @UP0 ULDC.64 UR14, c[0x0][0xae0] ;  /* 0x0002b800000e0ab9 */ /* 0x000fe40000000a00 */
[----:B------:R-:W-:-:S04]  /*2e140*/  UIMAD.WIDE.U32 UR6, UR8, UR14, URZ ;  /* 0x0000000e080672a5 */ /* 0x000fc8000f8e003f */
[----:B------:R-:W-:-:S12]  /*2e150*/  @UP0 USHF.R.U32.HI UR8, URZ, UR15, UR7 ;  /* 0x0000000f3f080299 */ /* 0x000fd80008011607 */
.L_x_11005:
[----:B------:R-:W-:-:S04]  /*2e160*/  UIMAD UR8, UR8, UR5, UR5 ;  /* 0x00000005080872a4 */ /* 0x000fc8000f8e0205 */
[----:B------:R-:W-:-:S04]  /*2e170*/  UISETP.LT.AND UP0, UPT, UR4, UR8, UPT ;  /* 0x000000080400728c */ /* 0x000fc8000bf01270 */
[----:B------:R-:W-:-:S12]  /*2e180*/  USEL UR4, UR4, UR8, UP0 ;  /* 0x0000000804047287 */ /* 0x000fd80008000000 */
.L_x_11003:
        /* <DEDUP_REMOVED lines=27> */
.L_x_11007:
[----:B------:R-:W-:-:S11]  /*2e340*/  UISETP.NE.AND UP0, UPT, UR5, 0x1, UPT ;  /* 0x000000010500788c */ /* 0x000fd6000bf05270 */
[----:B------:R-:W-:Y:S02]  /*2e350*/  @UP0 ULDC.64 UR10, c[0x0][0xae0] ;  /* 0x0002b800000a0ab9 */ /* 0x000fe40000000a00 */
[----:B------:R-:W-:-:S04]  /*2e360*/  UIMAD.WIDE.U32 UR6, UR4, UR10, URZ ;  /* 0x0000000a040672a5 */ /* 0x000fc8000f8e003f */
[----:B------:R-:W-:-:S12]  /*2e370*/  @UP0 USHF.R.U32.HI UR4, URZ, UR11, UR7 ;  /* 0x0000000b3f040299 */ /* 0x000fd80008011607 */
.L_x_11008:
[----:B------:R-:W-:-:S04]  /*2e380*/  UIMAD UR4, UR4, UR5, URZ ;  /* 0x00000005040472a4 */ /* 0x000fc8000f8e023f */
[----:B------:R-:W-:-:S04]  /*2e390*/  UISETP.LT.AND UP0, UPT, UR8, UR4, UPT ;  /* 0x000000040800728c */ /* 0x000fc8000bf01270 */
[----:B------:R-:W-:-:S12]  /*2e3a0*/  USEL UR8, UR8, UR4, !UP0 ;  /* 0x0000000408087287 */ /* 0x000fd8000c000000 */
.L_x_11006:
[----:B------:R-:W-:Y:S01]  /*2e3b0*/  UIMAD.WIDE UR4, UR8, 0x2aaaaaab, URZ ;  /* 0x2aaaaaab080478a5 */ /* 0x000fe2000f8e023f */
[----:B------:R0:W-:Y:S03]  /*2e3c0*/  STL [R1+0x480], RZ ;  /* 0x000480ff01007387 */ /* 0x0001e60000100800 */
[----:B------:R-:W-:-:S04]  /*2e3d0*/  USHF.R.U32.HI UR4, URZ, 0x1f, UR5 ;  /* 0x0000001f3f047899 */ /* 0x000fc80008011605 */
[----:B------:R-:W-:Y:S02]  /*2e3e0*/  ULEA.HI.SX32 UR4, UR5, UR4, 0x1c ;  /* 0x0000000405047291 */ /* 0x000fe4000f8fe23f */
[----:B------:R-:W-:Y:S02]  /*2e3f0*/  USHF.R.U32.HI UR5, URZ, 0x10, UR40 ;  /* 0x000000103f057899 */ /* 0x000fe40008011628 */
[----:B------:R-:W-:Y:S02]  /*2e400*/  ULOP3.LUT UR40, UR40, 0xffff, URZ, 0xc0, !UPT ;  /* 0x0000ffff28287892 */ /* 0x000fe4000f8ec03f */
[----:B------:R-:W-:Y:S01]  /*2e410*/  VIMNMX R7, RZ, UR4, !PT ;  /* 0x00000004ff077c48 */ /* 0x000fe2000ffe0100 */
[----:B------:R-:W-:-:S03]  /*2e420*/  UISETP.NE.AND UP0, UPT, UR5, URZ, UPT ;  /* 0x0000003f0500728c */ /* 0x000fc6000bf05270 */
[----:B------:R-:W-:Y:S01]  /*2e430*/  ISETP.LT.AND P0, PT, R7, UR9, PT ;  /* 0x0000000907007c0c */ /* 0x000fe2000bf01270 */
[----:B------:R0:W-:Y:S07]  /*2e440*/  STL [R1+0x47c], R7 ;  /* 0x00047c0701007387 */ /* 0x0001ee0000100800 */
        /* <DEDUP_REMOVED lines=30> */
.L_x_11009:
[----:B------:R-:W2:Y:S01]  /*2e630*/  LDL R2, [R1+0x480] ;  /* 0x0004800001027983 */ /* 0x000ea20000100800 */
[----:B------:R-:W-:Y:S02]  /*2e640*/  IMAD.MOV.U32 R6, RZ, RZ, RZ ;  /* 0x000000ffff067224 */ /* 0x000fe400078e00ff */
[----:B--2---:R-:W-:Y:S02]  /*2e650*/  IMAD R0, R2, UR40, R7 ;  /* 0x0000002802007c24 */ /* 0x004fe4000f8e0207 */
[----:B------:R-:W-:-:S03]  /*2e660*/  IMAD.MOV.U32 R7, RZ, RZ, 0x1 ;  /* 0x00000001ff077424 */ /* 0x000fc600078e00ff */
[----:B------:R-:W-:Y:S01]  /*2e670*/  VIADDMNMX R19, R0, R2, UR9, PT ;  /* 0x0000000900137e46 */ /* 0x000fe2000b800102 */
[----:B------:R1:W-:Y:S03]  /*2e680*/  STL [R1+0x478], R0 ;  /* 0x0004780001007387 */ /* 0x0003e60000100800 */
[----:B------:R-:W-:Y:S01]  /*2e690*/  ISETP.GT.AND P0, PT, R19, R0, PT ;  /* 0x000000001300720c */ /* 0x000fe20003f04270 */
[----:B------:R2:W-:Y:S01]  /*2e6a0*/  STL [R1+0x4a4], R19 ;  /* 0x0004a41301007387 */ /* 0x0005e20000100800 */
[----:B-1----:R-:W-:-:S11]  /*2e6b0*/  IMAD.MOV.U32 R0, RZ, RZ, 0x1 ;  /* 0x00000001ff007424 */ /* 0x002fd600078e00ff */
        /* <DEDUP_REMOVED lines=24> */
.L_x_11010:
        /* <DEDUP_REMOVED lines=20> */
.L_x_11012:
        /* <DEDUP_REMOVED lines=15> */
.L_x_11011:
        /* <DEDUP_REMOVED lines=17> */
[----:B------:R-:W-:Y:S01]  /*2eb80*/  SEL R16, R18, RZ, !P1 ;  /* 0x000000ff12107207 */ /* 0x000fe20004800000 */
[----:B------:R-:W-:Y:S06]  /*2eb90*/  BRA.DIV UR4, `(.L_x_11013) ;  /* 0x0000004204447947 */ /* 0x000fec000b800000 */
[----:B------:R1:W2:Y:S02]  /*2eba0*/  SHFL.IDX PT, R14, R4, RZ, 0x1f ;  /* 0x00001fff040e7589 */ /* 0x0002a400000e0000 */
.L_x_11097:
[----:B------:R3:W-:Y:S01]  /*2ebb0*/  STL [R1+0x470], R0 ;  /* 0x0004700001007387 */ /* 0x0007e20000100800 */
[----:B--2---:R-:W-:Y:S02]  /*2ebc0*/  ISETP.NE.AND P0, PT, R14, RZ, PT ;  /* 0x000000ff0e00720c */ /* 0x004fe40003f05270 */
[----:B------:R-:W-:Y:S02]  /*2ebd0*/  PLOP3.LUT P2, PT, PT, PT, PT, 0x8, 0x0 ;  /* 0x000000000000781c */ /* 0x000fe40003f4e170 */
[----:B------:R-:W-:-:S11]  /*2ebe0*/  LOP3.LUT R17, R17, 0xfffffffd, RZ, 0xc0, !PT ;  /* 0xfffffffd11117812 */ /* 0x000fd600078ec0ff */
[----:B------:R-:W-:Y:S01]  /*2ebf0*/  @P2 LOP3.LUT R17, R17, 0x2, RZ, 0xfc, !PT ;  /* 0x0000000211112812 */ /* 0x000fe200078efcff */
[----:B---3--:R-:W-:Y:S06]  /*2ec00*/  @P0 BRA `(.L_x_11014) ;  /* 0x0000000000e40947 */ /* 0x008fec0003800000 */
[----:B------:R-:W-:-:S03]  /*2ec10*/  UMOV UR4, 0xffffffff ;  /* 0xffffffff00047882 */ /* 0x000fc60000000000 */
[----:B------:R-:W-:Y:S05]  /*2ec20*/  BRA.DIV UR4, `(.L_x_11015) ;  /* 0x0000004204407947 */ /* 0x000fea000b800000 */
[----:B------:R-:W-:-:S13]  /*2ec30*/  ELECT P6, URZ, PT ;  /* 0x00000000003f782f */ /* 0x000fda00038c0000 */
.L_x_11100:
[----:B------:R-:W-:Y:S05]  /*2ec40*/  @!P6 BRA `(.L_x_11014) ;  /* 0x0000000000d4e947 */ /* 0x000fea0003800000 */
[----:B------:R-:W-:Y:S01]  /*2ec50*/  IMAD.MOV.U32 R16, RZ, RZ, R18 ;  /* 0x000000ffff107224 */ /* 0x000fe200078e0012 */
[----:B------:R-:W-:Y:S06]  /*2ec60*/  @!P1 BRA `(.L_x_11016) ;  /* 0x00000000004c9947 */ /* 0x000fec0003800000 */
[----:B------:R-:W2:Y:S01]  /*2ec70*/  LDC R6, c[0x0][0x43c] ;  /* 0x00010f00ff067b82 */ /* 0x000ea20000000800 */
[----:B------:R-:W-:Y:S01]  /*2ec80*/  IMAD.MOV.U32 R7, RZ, RZ, R0 ;  /* 0x000000ffff077224 */ /* 0x000fe200078e0000 */
[----:B------:R-:W-:Y:S01]  /*2ec90*/  ULDC.64 UR4, c[0x0][0x428] ;  /* 0x00010a0000047ab9 */ /* 0x000fe20000000a00 */
[----:B--2---:R-:W-:-:S13]  /*2eca0*/  ISETP.NE.AND P0, PT, R6, 0x1, PT ;  /* 0x000000010600780c */ /* 0x004fda0003f05270 */
[----:B01----:R-:W0:Y:S02]  /*2ecb0*/  @P0 LDC.64 R4, c[0x0][0x440] ;  /* 0x00011000ff040b82 */ /* 0x003e240000000a00 */
[----:B0-----:R-:W-:-:S04]  /*2ecc0*/  @P0 IMAD.HI.U32 R0, R7, R4, RZ ;  /* 0x0000000407000227 */ /* 0x001fc800078e00ff */
[----:B------:R-:W-:Y:S01]  /*2ecd0*/  IMAD.MOV.U32 R4, RZ, RZ, R7 ;  /* 0x000000ffff047224 */ /* 0x000fe200078e0007 */
[----:B------:R-:W-:-:S05]  /*2ece0*/  @P0 SHF.R.U32.HI R4, RZ, R5, R0 ;  /* 0x00000005ff040219 */ /* 0x000fca0000011600 */
[----:B------:R-:W-:-:S04]  /*2ecf0*/  IMAD.MOV R5, RZ, RZ, -R4 ;  /* 0x000000ffff057224 */ /* 0x000fc800078e0a04 */
[----:B------:R-:W-:Y:S01]  /*2ed00*/  IMAD R7, R6, R5, R7 ;  /* 0x0000000506077224 */ /* 0x000fe200078e0207 */
[----:B------:R-:W-:-:S04]  /*2ed10*/  SHF.R.S32.HI R5, RZ, 0x1f, R4 ;  /* 0x0000001fff057819 */ /* 0x000fc80000011404 */
[----:B------:R0:W-:Y:S01]  /*2ed20*/  STL [R1+0x470], R7 ;  /* 0x0004700701007387 */ /* 0x0001e20000100800 */
[----:B------:R-:W-:-:S03]  /*2ed30*/  IMAD.WIDE.U32 R4, R18, UR4, R4 ;  /* 0x0000000412047c25 */ /* 0x000fc6000f8e0004 */
[----:B------:R-:W-:Y:S01]  /*2ed40*/  LEA R2, P0, R4, R2, 0x2 ;  /* 0x0000000204027211 */ /* 0x000fe200078010ff */
[----:B0-----:R-:W-:-:S04]  /*2ed50*/  IMAD R7, R19, UR4, RZ ;  /* 0x0000000413077c24 */ /* 0x001fc8000f8e02ff */
[----:B------:R-:W-:-:S04]  /*2ed60*/  IMAD R7, R18, UR5, R7 ;  /* 0x0000000512077c24 */ /* 0x000fc8000f8e0207 */
[----:B------:R-:W-:-:S05]  /*2ed70*/  IMAD.IADD R0, R5, 0x1, R7 ;  /* 0x0000000105007824 */ /* 0x000fca00078e0207 */
[----:B------:R-:W-:-:S05]  /*2ed80*/  LEA.HI.X R3, R4, R3, R0, 0x2, P0 ;  /* 0x0000000304037211 */ /* 0x000fca00000f1400 */
[----:B------:R2:W5:Y:S02]  /*2ed90*/  LDG.E R16, desc[UR44][R2.64] ;  /* 0x0000002c02107981 */ /* 0x000564000c1e1900 */
.L_x_11016:
[----:B------:R-:W-:Y:S01]  /*2eda0*/  IMAD.MOV.U32 R0, RZ, RZ, 0x1 ;  /* 0x00000001ff007424 */ /* 0x000fe200078e00ff */
[----:B------:R-:W2:Y:S04]  /*2edb0*/  S2R R8, SR_TID.X ;  /* 0x0000000000087919 */ /* 0x000ea80000002100 */
[----:B------:R-:W-:-:S04]  /*2edc0*/  SHF.L.U32 R0, R0, 0x1f, RZ ;  /* 0x0000001f00007819 */ /* 0x000fc800000006ff */
[----:B------:R-:W3:Y:S01]  /*2edd0*/  SYNCS.PHASECHK.TRANS64.TRYWAIT P0, [UR38+0x32440], R0 ;  /* 0x03244000ff0075a7 */ /* 0x000ee20008000166 */
[----:B--2---:R-:W-:-:S04]  /*2ede0*/  LOP3.LUT R2, R8, 0x7f, RZ, 0xc0, !PT ;  /* 0x0000007f08027812 */ /* 0x004fc800078ec0ff */
[----:B------:R-:W-:Y:S01]  /*2edf0*/  ISETP.NE.AND P1, PT, R2, RZ, PT ;  /* 0x000000ff0200720c */ /* 0x000fe20003f25270 */
[----:B---3--:R-:W-:-:S12]  /*2ee00*/  @!P0 BRA `(.L_x_11017) ;  /* 0x0000003c00e88947 */ /* 0x008fd80003800000 */
.L_x_11101:
[----:B------:R-:W-:Y:S05]  /*2ee10*/  @P1 BRA `(.L_x_11018) ;  /* 0x0000000000181947 */ /* 0x000fea0003800000 */
[----:B------:R-:W3:Y:S01]  /*2ee20*/  S2R R2, SR_TID.X ;  /* 0x0000000000027919 */ /* 0x000ee20000002100 */
[----:B--2---:R-:W-:-:S04]  /*2ee30*/  IMAD.MOV.U32 R0, RZ, RZ, 0x3000 ;  /* 0x00003000ff007424 */ /* 0x004fc800078e00ff */
[----:B------:R4:W-:Y:S01]  /*2ee40*/  SYNCS.ARRIVE.TRANS64 RZ, [UR38+0x32430], R0 ;  /* 0x03243000ffff79a7 */ /* 0x0009e20008000026 */
[----:B---3--:R-:W-:-:S13]  /*2ee50*/  LOP3.LUT P0, RZ, R2, 0x1f, RZ, 0xc0, !PT ;  /* 0x0000001f02ff7812 */ /* 0x008fda000780c0ff */
[----:B----4-:R-:W-:Y:S05]  /*2ee60*/  @!P0 BRA `(.L_x_11018) ;  /* 0x0000000000048947 */ /* 0x010fea0003800000 */
[----:B------:R-:W-:Y:S01]  /*2ee70*/  BPT.TRAP 0x1 ;  /* 0x000000040000795c */ /* 0x000fe20000300000 */
.L_x_11018:
[----:B--2---:R-:W2:Y:S01]  /*2ee80*/  LDL R0, [R1+0x470] ;  /* 0x0004700001007983 */ /* 0x004ea20000100800 */
        /* <DEDUP_REMOVED lines=16> */
[----:B--2---:R-:W-:Y:S01]  /*2ef90*/  NOP ;  /* 0x0000000000007918 */ /* 0x004fe20000000000 */
.L_x_11014:
        /* <DEDUP_REMOVED lines=23> */
.L_x_11019:
[----:B------:R-:W2:Y:S01]  /*2f110*/  LDC R7, c[0x0][0x448] ;  /* 0x00011200ff077b82 */ /* 0x000ea20000000800 */
[----:B------:R-:W3:Y:S01]  /*2f120*/  S2R R9, SR_TID.X ;  /* 0x0000000000097919 */ /* 0x000ee20000002100 */
[----:B------:R-:W-:Y:S02]  /*2f130*/  ULDC.64 UR8, c[0x0][0x2d8] ;  /* 0x0000b60000087ab9 */ /* 0x000fe40000000a00 */
[----:B------:R-:W-:Y:S01]  /*2f140*/  UIMAD UR6, UR43, UR8, URZ ;  /* 0x000000082b0672a4 */ /* 0x000fe2000f8e023f */
[----:B-1----:R-:W1:Y:S01]  /*2f150*/  S2R R4, SR_CTAID.Z ;  /* 0x0000000000047919 */ /* 0x002e620000002700 */
[----:B------:R-:W-:Y:S02]  /*2f160*/  UIMAD.WIDE.U32 UR4, UR36, UR8, URZ ;  /* 0x00000008240472a5 */ /* 0x000fe4000f8e003f */
[----:B------:R-:W-:Y:S01]  /*2f170*/  UIMAD UR6, UR36, UR9, UR6 ;  /* 0x00000009240672a4 */ /* 0x000fe2000f8e0206 */
[----:B------:R-:W4:Y:S03]  /*2f180*/  S2R R10, SR_CTAID.Z ;  /* 0x00000000000a7919 */ /* 0x000f260000002700 */
[----:B------:R-:W-:Y:S01]  /*2f190*/  UIADD3 UR5, UR5, UR6, URZ ;  /* 0x0000000605057290 */ /* 0x000fe2000fffe03f */
[----:B--2---:R-:W-:-:S02]  /*2f1a0*/  ISETP.NE.AND P0, PT, R7, 0x1, PT ;  /* 0x000000010700780c */ /* 0x004fc40003f05270 */
[C---:B---3--:R-:W-:Y:S01]  /*2f1b0*/  LOP3.LUT R8, R9.reuse, 0x7f, RZ, 0xc0, !PT ;  /* 0x0000007f09087812 */ /* 0x048fe200078ec0ff */
[----:B------:R-:W-:-:S10]  /*2f1c0*/  IMAD.SHL.U32 R3, R9, 0x10, RZ ;  /* 0x0000001009037824 */ /* 0x000fd400078e00ff */
[----:B------:R-:W2:Y:S01]  /*2f1d0*/  @P0 LDC R0, c[0x0][0x44c] ;  /* 0x00011300ff000b82 */ /* 0x000ea20000000800 */
[----:B------:R-:W-:Y:S02]  /*2f1e0*/  SHF.R.U32.HI R6, RZ, 0x3, R8 ;  /* 0x00000003ff067819 */ /* 0x000fe40000011608 */
[----:B-1----:R-:W-:Y:S02]  /*2f1f0*/  SHF.R.S32.HI R4, RZ, 0x1f, R4 ;  /* 0x0000001fff047819 */ /* 0x002fe40000011404 */
[----:B------:R-:W-:-:S03]  /*2f200*/  LOP3.LUT R3, R6, 0x70, R3, 0xf8, !PT ;  /* 0x0000007006037812 */ /* 0x000fc600078ef803 */
[----:B------:R-:W1:Y:S02]  /*2f210*/  @P0 LDC R2, c[0x0][0x450] ;  /* 0x00011400ff020b82 */ /* 0x000e640000000800 */
[----:B0-----:R-:W-:-:S04]  /*2f220*/  VIADD R5, R3, UR39 ;  /* 0x0000002703057c36 */ /* 0x001fc80008000000 */
[----:B--2---:R-:W-:-:S04]  /*2f230*/  @P0 IMAD.HI.U32 R3, R5, R0, RZ ;  /* 0x0000000005030227 */ /* 0x004fc800078e00ff */
[----:B------:R-:W-:Y:S01]  /*2f240*/  IMAD.MOV.U32 R0, RZ, RZ, R5 ;  /* 0x000000ffff007224 */ /* 0x000fe200078e0005 */
[----:B-1----:R-:W-:Y:S02]  /*2f250*/  @P0 SHF.R.U32.HI R0, RZ, R2, R3 ;  /* 0x00000002ff000219 */ /* 0x002fe40000011603 */
[----:B------:R-:W0:Y:S02]  /*2f260*/  LDC.64 R2, c[0x0][0x2e0] ;  /* 0x0000b800ff027b82 */ /* 0x000e240000000a00 */
[----:B0-----:R-:W-:-:S04]  /*2f270*/  IMAD R4, R4, R2, RZ ;  /* 0x0000000204047224 */ /* 0x001fc800078e02ff */
[C---:B----4-:R-:W-:Y:S02]  /*2f280*/  IMAD R4, R10.reuse, R3, R4 ;  /* 0x000000030a047224 */ /* 0x050fe400078e0204 */
        /* <DEDUP_REMOVED lines=8> */
[----:B------:R-:W-:Y:S02]  /*2f310*/  IMAD.MOV R0, RZ, RZ, -R0 ;  /* 0x000000ffff007224 */ /* 0x000fe400078e0a00 */
[----:B------:R-:W-:Y:S02]  /*2f320*/  IMAD.IADD R3, R3, 0x1, R4 ;  /* 0x0000000103037824 */ /* 0x000fe400078e0204 */
[----:B------:R-:W-:-:S04]  /*2f330*/  IMAD R0, R7, R0, R5 ;  /* 0x0000000007007224 */ /* 0x000fc800078e0205 */
[----:B------:R-:W-:Y:S01]  /*2f340*/  IMAD.WIDE.U32 R2, R0, UR4, R2 ;  /* 0x0000000400027c25 */ /* 0x000fe2000f8e0002 */
[----:B------:R-:W-:-:S05]  /*2f350*/  SHF.R.S32.HI R4, RZ, 0x1f, R0 ;  /* 0x0000001fff047819 */ /* 0x000fca0000011400 */
[----:B------:R-:W-:-:S04]  /*2f360*/  IMAD R4, R4, UR4, RZ ;  /* 0x0000000404047c24 */ /* 0x000fc8000f8e02ff */
        /* <DEDUP_REMOVED lines=21> */
[----:B------:R-:W2:Y:S02]  /*2f4c0*/  SHFL.IDX PT, R6, R0, 0x1, 0x181f ;  /* 0x00381f0000067f89 */ /* 0x000ea400000e0000 */
[----:B------:R-:W-:-:S02]  /*2f4d0*/  ISETP.GE.AND P1, PT, R11, R2, PT ;  /* 0x000000020b00720c */ /* 0x000fc40003f26270 */
[----:B------:R-:W3:Y:S01]  /*2f4e0*/  SHFL.IDX PT, R8, R3, 0x1, 0x181f ;  /* 0x00381f0003087f89 */ /* 0x000ee200000e0000 */
[----:B------:R-:W-:-:S03]  /*2f4f0*/  ISETP.GE.AND P2, PT, R12, R2, PT ;  /* 0x000000020c00720c */ /* 0x000fc60003f46270 */
[----:B------:R4:W-:Y:S04]  /*2f500*/  STL [R1+0x484], R12 ;  /* 0x0004840c01007387 */ /* 0x0009e80000100800 */
[----:B------:R-:W-:Y:S03]  /*2f510*/  STL [R1+0x464], R11 ;  /* 0x0004640b01007387 */ /* 0x000fe60000100800 */
[----:B------:R-:W-:Y:S02]  /*2f520*/  @!P1 LEA R7, R9, UR38, 0x1 ;  /* 0x0000002609079c11 */ /* 0x000fe4000f8e08ff */
[----:B0-----:R-:W-:Y:S01]  /*2f530*/  @!P1 LEA R5, P3, R10, R5, 0x1 ;  /* 0x000000050a059211 */ /* 0x001fe200078608ff */
[----:B----4-:R-:W-:-:S04]  /*2f540*/  VIADD R12, R11, 0x20 ;  /* 0x000000200b0c7836 */ /* 0x010fc80000000000 */
[----:B-1----:R-:W-:Y:S01]  /*2f550*/  @!P1 IMAD.X R4, RZ, RZ, R4, P3 ;  /* 0x000000ffff049224 */ /* 0x002fe200018e0604 */
[----:B------:R-:W-:Y:S04]  /*2f560*/  STL [R1+0x490], R12 ;  /* 0x0004900c01007387 */ /* 0x000fe80000100800 */
[----:B------:R-:W-:-:S04]  /*2f570*/  @!P1 LOP3.LUT R5, R5, R4, RZ, 0x3c, !PT ;  /* 0x0000000405059212 */ /* 0x000fc800078e3cff */
[----:B------:R-:W-:-:S04]  /*2f580*/  @!P1 LOP3.LUT R4, R5, R4, RZ, 0x3c, !PT ;  /* 0x0000000405049212 */ /* 0x000fc800078e3cff */
[----:B------:R-:W-:-:S05]  /*2f590*/  @!P1 LOP3.LUT R5, R5, R4, RZ, 0x3c, !PT ;  /* 0x0000000405059212 */ /* 0x000fca00078e3cff */
[----:B------:R2:W-:Y:S02]  /*2f5a0*/  @!P1 LDGSTS.E.BYPASS.LTC128B.128 [R7+0x18400], desc[UR44][R4.64], !P0 ;  /* 0x1840000004079fae */ /* 0x0005e4000c101d6c */
[----:B--2---:R-:W-:Y:S01]  /*2f5b0*/  @!P2 LEA R4, P1, R10, R6, 0x1 ;  /* 0x000000060a04a211 */ /* 0x004fe200078208ff */
[----:B------:R-:W-:Y:S01]  /*2f5c0*/  VIADD R7, R11, 0x30 ;  /* 0x000000300b077836 */ /* 0x000fe20000000000 */
[----:B------:R-:W-:-:S03]  /*2f5d0*/  @!P2 LEA R6, R9, UR38, 0x1 ;  /* 0x000000260906ac11 */ /* 0x000fc6000f8e08ff */
[----:B---3--:R-:W-:Y:S01]  /*2f5e0*/  @!P2 IMAD.X R5, RZ, RZ, R8, P1 ;  /* 0x000000ffff05a224 */ /* 0x008fe200008e0608 */
[----:B------:R-:W-:Y:S01]  /*2f5f0*/  ISETP.GE.AND P1, PT, R12, R2, PT ;  /* 0x000000020c00720c */ /* 0x000fe20003f26270 */
[----:B------:R-:W-:Y:S04]  /*2f600*/  STL [R1+0x494], R7 ;  /* 0x0004940701007387 */ /* 0x000fe80000100800 */
[----:B------:R0:W-:Y:S04]  /*2f610*/  @!P2 LDGSTS.E.BYPASS.LTC128B.128 [R6+0x18c00], desc[UR44][R4.64], !P0 ;  /* 0x18c000000406afae */ /* 0x0001e8000c101d6c */
[----:B0-----:R-:W0:Y:S04]  /*2f620*/  SHFL.IDX PT, R5, R0, 0x2, 0x181f ;  /* 0x00581f0000057f89 */ /* 0x001e2800000e0000 */
        /* <DEDUP_REMOVED lines=23> */
[----:B0-----:R-:W0:Y:S04]  /*2f7a0*/  SHFL.IDX PT, R4, R0, 0x4, 0x181f ;  /* 0x00981f0000047f89 */ /* 0x001e2800000e0000 */
[----:B------:R-:W1:Y:S01]  /*2f7b0*/  SHFL.IDX PT, R6, R3, 0x4, 0x181f ;  /* 0x00981f0003067f89 */ /* 0x000e6200000e0000 */
[----:B0-----:R-:W-:-:S05]  /*2f7c0*/  @!P1 LEA R5, P2, R10, R4, 0x1 ;  /* 0x000000040a059211 */ /* 0x001fca00078408ff */
[----:B-1----:R-:W-:Y:S01]  /*2f7d0*/  @!P1 IMAD.X R4, RZ, RZ, R6, P2 ;  /* 0x000000ffff049224 */ /* 0x002fe200010e0606 */
[----:B------:R-:W-:-:S04]  /*2f7e0*/  @!P1 LEA R6, R9, UR38, 0x1 ;  /* 0x0000002609069c11 */ /* 0x000fc8000f8e08ff */
        /* <DEDUP_REMOVED lines=16> */
[----:B------:R-:W-:-:S03]  /*2f8f0*/  ISETP.GE.AND P1, PT, R7, R2, PT ;  /* 0x000000020700720c */ /* 0x000fc60003f26270 */
[----:B0-----:R-:W0:Y:S04]  /*2f900*/  SHFL.IDX PT, R4, R0, 0x6, 0x181f ;  /* 0x00d81f0000047f89 */ /* 0x001e2800000e0000 */
[----:B------:R-:W1:Y:S04]  /*2f910*/  SHFL.IDX PT, R6, R3, 0x6, 0x181f ;  /* 0x00d81f0003067f89 */ /* 0x000e6800000e0000 */
[----:B------:R-:W2:Y:S04]  /*2f920*/  SHFL.IDX PT, R3, R3, 0x7, 0x181f ;  /* 0x00f81f0003037f89 */ /* 0x000ea800000e0000 */
[----:B------:R-:W3:Y:S01]  /*2f930*/  SHFL.IDX PT, R0, R0, 0x7, 0x181f ;  /* 0x00f81f0000007f89 */ /* 0x000ee200000e0000 */
[----:B0-----:R-:W-:-:S05]  /*2f940*/  @!P1 LEA R5, P2, R10, R4, 0x1 ;  /* 0x000000040a059211 */ /* 0x001fca00078408ff */
[----:B-1----:R-:W-:Y:S01]  /*2f950*/  @!P1 IMAD.X R4, RZ, RZ, R6, P2 ;  /* 0x000000ffff049224 */ /* 0x002fe200010e0606 */
[----:B------:R-:W-:-:S04]  /*2f960*/  @!P1 LEA R6, R9, UR38, 0x1 ;  /* 0x0000002609069c11 */ /* 0x000fc8000f8e08ff */
[----:B------:R-:W-:-:S04]  /*2f970*/  @!P1 LOP3.LUT R5, R5, R4, RZ, 0x3c, !PT ;  /* 0x0000000405059212 */ /* 0x000fc800078e3cff */
[----:B------:R-:W-:-:S04]  /*2f980*/  @!P1 LOP3.LUT R4, R5, R4, RZ, 0x3c, !PT ;  /* 0x0000000405049212 */ /* 0x000fc800078e3cff */
[----:B------:R-:W-:-:S05]  /*2f990*/  @!P1 LOP3.LUT R5, R5, R4, RZ, 0x3c, !PT ;  /* 0x0000000405059212 */ /* 0x000fca00078e3cff */
[----:B--23--:R1:W-:Y:S02]  /*2f9a0*/  @!P1 LDGSTS.E.BYPASS.LTC128B.128 [R6+0x1b400], desc[UR44][R4.64], !P0 ;  /* 0x1b40000004069fae */ /* 0x00c3e4000c101d6c */
.L_x_11118:
[----:B01----:R-:W2:Y:S02]  /*2f9b0*/  LDL R4, [R1+0x464] ;  /* 0x0004640001047983 */ /* 0x003ea40000100800 */
        /* <DEDUP_REMOVED lines=42> */
.L_x_11021:
[----:B0-----:R-:W2:Y:S01]  /*2fc60*/  LDL.LU.64 R4, [R1+0x4a8] ;  /* 0x0004a80001047983 */ /* 0x001ea20000300a00 */
[----:B------:R-:W0:Y:S01]  /*2fc70*/  LDC R6, c[0x0][0x448] ;  /* 0x00011200ff067b82 */ /* 0x000e220000000800 */
[----:B------:R-:W-:Y:S02]  /*2fc80*/  ULDC.64 UR4, c[0x0][0x3e0] ;  /* 0x0000f80000047ab9 */ /* 0x000fe40000000a00 */
[----:B------:R-:W2:Y:S01]  /*2fc90*/  LDL.LU.64 R2, [R1+0x488] ;  /* 0x0004880001027983 */ /* 0x000ea20000300a00 */
[----:B------:R-:W1:Y:S01]  /*2fca0*/  S2R R0, SR_CTAID.Z ;  /* 0x0000000000007919 */ /* 0x000e620000002700 */
[----:B0-----:R-:W-:Y:S02]  /*2fcb0*/  ISETP.NE.AND P0, PT, R6, 0x1, PT ;  /* 0x000000010600780c */ /* 0x001fe40003f05270 */
[----:B-1----:R-:W-:-:S05]  /*2fcc0*/  SHF.R.S32.HI R0, RZ, 0x1f, R0 ;  /* 0x0000001fff007819 */ /* 0x002fca0000011400 */
[----:B------:R-:W-:Y:S01]  /*2fcd0*/  IMAD R0, R0, UR4, RZ ;  /* 0x0000000400007c24 */ /* 0x000fe2000f8e02ff */
[----:B------:R-:W0:Y:S02]  /*2fce0*/  S2R R8, SR_TID.X ;  /* 0x0000000000087919 */ /* 0x000e240000002100 */
[----:B0-----:R-:W-:-:S05]  /*2fcf0*/  IMAD.SHL.U32 R10, R8, 0x8, RZ ;  /* 0x00000008080a7824 */ /* 0x001fca00078e00ff */
[----:B------:R-:W-:Y:S01]  /*2fd00*/  LOP3.LUT R10, R10, 0x38, RZ, 0xc0, !PT ;  /* 0x000000380a0a7812 */ /* 0x000fe200078ec0ff */
[----:B--2---:R-:W-:Y:S02]  /*2fd10*/  IMAD.MOV.U32 R2, RZ, RZ, R4 ;  /* 0x000000ffff027224 */ /* 0x004fe400078e0004 */
[----:B------:R-:W0:Y:S01]  /*2fd20*/  S2R R4, SR_CTAID.Z ;  /* 0x0000000000047919 */ /* 0x000e220000002700 */
[----:B------:R-:W1:Y:S01]  /*2fd30*/  S2R R5, SR_TID.X ;  /* 0x0000000000057919 */ /* 0x000e620000002100 */
[C---:B0-----:R-:W-:Y:S02]  /*2fd40*/  IMAD R0, R4.reuse, UR5, R0 ;  /* 0x0000000504007c24 */ /* 0x041fe4000f8e0200 */
[----:B------:R-:W-:Y:S01]  /*2fd50*/  IMAD.WIDE.U32 R2, R4, UR4, R2 ;  /* 0x0000000404027c25 */ /* 0x000fe2000f8e0002 */
[----:B------:R-:W-:-:S03]  /*2fd60*/  ULDC.64 UR4, c[0x0][0x3d0] ;  /* 0x0000f40000047ab9 */ /* 0x000fc60000000a00 */
[----:B------:R-:W-:Y:S02]  /*2fd70*/  IMAD.IADD R3, R3, 0x1, R0 ;  /* 0x0000000103037824 */ /* 0x000fe400078e0200 */
[----:B------:R-:W0:Y:S01]  /*2fd80*/  @P0 LDC R0, c[0x0][0x44c] ;  /* 0x00011300ff000b82 */ /* 0x000e220000000800 */
[C---:B-1----:R-:W-:Y:S01]  /*2fd90*/  LOP3.LUT R4, R5.reuse, 0x7f, RZ, 0xc0, !PT ;  /* 0x0000007f05047812 */ /* 0x042fe200078ec0ff */
[----:B------:R-:W-:-:S06]  /*2fda0*/  IMAD.SHL.U32 R15, R5, 0x10, RZ ;  /* 0x00000010050f7824 */ /* 0x000fcc00078e00ff */
[----:B------:R-:W1:Y:S01]  /*2fdb0*/  @P0 LDC R5, c[0x0][0x450] ;  /* 0x00011400ff050b82 */ /* 0x000e620000000800 */
[----:B------:R-:W-:-:S04]  /*2fdc0*/  SHF.R.U32.HI R7, RZ, 0x3, R4 ;  /* 0x00000003ff077819 */ /* 0x000fc80000011604 */
[----:B------:R-:W-:-:S05]  /*2fdd0*/  LOP3.LUT R7, R7, 0x70, R15, 0xf8, !PT ;  /* 0x0000007007077812 */ /* 0x000fca00078ef80f */
[----:B------:R-:W-:-:S04]  /*2fde0*/  VIADD R7, R7, UR39 ;  /* 0x0000002707077c36 */ /* 0x000fc80008000000 */
[----:B0-----:R-:W-:-:S04]  /*2fdf0*/  @P0 IMAD.HI.U32 R0, R7, R0, RZ ;  /* 0x0000000007000227 */ /* 0x001fc800078e00ff */
[----:B------:R-:W-:Y:S01]  /*2fe00*/  IMAD.MOV.U32 R4, RZ, RZ, R7 ;  /* 0x000000ffff047224 */ /* 0x000fe200078e0007 */
[----:B-1----:R-:W-:-:S04]  /*2fe10*/  @P0 SHF.R.U32.HI R4, RZ, R5, R0 ;  /* 0x00000005ff040219 */ /* 0x002fc80000011600 */
[--C-:B------:R-:W-:Y:S01]  /*2fe20*/  SHF.R.S32.HI R5, RZ, 0x1f, R4.reuse ;  /* 0x0000001fff057819 */ /* 0x100fe20000011404 */
[----:B------:R-:W-:-:S04]  /*2fe30*/  IMAD.MOV R0, RZ, RZ, -R4 ;  /* 0x000000ffff007224 */ /* 0x000fc800078e0a04 */
[----:B------:R-:W-:Y:S02]  /*2fe40*/  IMAD R5, R5, UR4, RZ ;  /* 0x0000000405057c24 */ /* 0x000fe4000f8e02ff */
[----:B------:R-:W-:-:S04]  /*2fe50*/  IMAD.WIDE.U32 R2, R4, UR4, R2 ;  /* 0x0000000404027c25 */ /* 0x000fc8000f8e0002 */
[----:B------:R-:W-:Y:S02]  /*2fe60*/  IMAD R0, R6, R0, R7 ;  /* 0x0000000006007224 */ /* 0x000fe400078e0207 */
        /* <DEDUP_REMOVED lines=14> */
[----:B------:R-:W-:-:S04]  /*2ff50*/  LOP3.LUT R0, R10, 0x80, RZ, 0xfc, !PT ;  /* 0x000000800a007812 */ /* 0x000fc800078efcff */
[----:B------:R-:W-:Y:S02]  /*2ff60*/  ISETP.GE.AND P1, PT, R0, UR4, PT ;  /* 0x0000000400007c0c */ /* 0x000fe4000bf26270 */
[C---:B------:R-:W-:Y:S02]  /*2ff70*/  LOP3.LUT R0, R10.reuse, 0xc0, RZ, 0xfc, !PT ;  /* 0x000000c00a007812 */ /* 0x040fe400078efcff */
[----:B------:R-:W-:Y:S02]  /*2ff80*/  ISETP.GE.AND P3, PT, R10, UR4, PT ;  /* 0x000000040a007c0c */ /* 0x000fe4000bf66270 */
[----:B------:R-:W-:Y:S01]  /*2ff90*/  ISETP.GE.AND P2, PT, R0, UR4, PT ;  /* 0x0000000400007c0c */ /* 0x000fe2000bf46270 */
[----:B------:R-:W-:-:S03]  /*2ffa0*/  UMOV UR4, 0xffffffff ;  /* 0xffffffff00047882 */ /* 0x000fc60000000000 */
[----:B------:R-:W-:Y:S09]  /*2ffb0*/  BRA.DIV UR4, `(.L_x_11022) ;  /* 0x0000003a04707947 */ /* 0x000ff2000b800000 */
[----:B------:R-:W2:Y:S01]  /*2ffc0*/  LDL.LU R3, [R1+0x484] ;  /* 0x0004840001037983 */ /* 0x000ea20000300800 */
[----:B------:R-:W-:-:S03]  /*2ffd0*/  ULDC UR4, c[0x0][0x288] ;  /* 0x0000a20000047ab9 */ /* 0x000fc60000000800 */
[----:B------:R-:W3:Y:S04]  /*2ffe0*/  LDL.LU R7, [R1+0x464] ;  /* 0x0004640001077983 */ /* 0x000ee80000300800 */
[----:B------:R-:W4:Y:S04]  /*2fff0*/  LDL.LU R15, [R1+0x490] ;  /* 0x00049000010f7983 */ /* 0x000f280000300800 */
[----:B------:R-:W5:Y:S01]  /*30000*/  LDL.LU R13, [R1+0x494] ;  /* 0x00049400010d7983 */ /* 0x000f620000300800 */
[----:B------:R-:W0:Y:S01]  /*30010*/  S2R R2, SR_TID.X ;  /* 0x0000000000027919 */ /* 0x000e220000002100 */
[----:B------:R-:W-:-:S02]  /*30020*/  IMAD R0, R6, UR4, RZ ;  /* 0x0000000406007c24 */ /* 0x000fc4000f8e02ff */
[----:B------:R-:W5:Y:S01]  /*30030*/  LDL.LU R14, [R1+0x498] ;  /* 0x00049800010e7983 */ /* 0x000f620000300800 */
[----:B0-----:R-:W-:-:S05]  /*30040*/  IMAD.SHL.U32 R11, R2, 0x8, RZ ;  /* 0x00000008020b7824 */ /* 0x001fca00078e00ff */
[----:B------:R-:W-:-:S04]  /*30050*/  LOP3.LUT R11, R11, 0x1f8, RZ, 0xc0, !PT ;  /* 0x000001f80b0b7812 */ /* 0x000fc800078ec0ff */
[----:B------:R-:W-:Y:S01]  /*30060*/  LOP3.LUT R11, R11, 0x38, R2, 0x78, !PT ;  /* 0x000000380b0b7812 */ /* 0x000fe200078e7802 */
[----:B------:R-:W-:Y:S01]  /*30070*/  SHFL.IDX PT, R6, R4, 0x1, 0x181f ;  /* 0x00381f0004067f89 */ /* 0x000fe200000e0000 */
[----:B--2---:R-:W-:-:S03]  /*30080*/  ISETP.GE.AND P4, PT, R3, R0, PT ;  /* 0x000000000300720c */ /* 0x004fc60003f86270 */
[----:B------:R-:W0:Y:S01]  /*30090*/  SHFL.IDX PT, R3, R5, RZ, 0x181f ;  /* 0x00181fff05037589 */ /* 0x000e2200000e0000 */
[----:B---3--:R-:W-:Y:S02]  /*300a0*/  ISETP.GE.AND P5, PT, R7, R0, PT ;  /* 0x000000000700720c */ /* 0x008fe40003fa6270 */
[----:B------:R-:W-:Y:S02]  /*300b0*/  LOP3.LUT R7, R2, 0x7f, RZ, 0xc0, !PT ;  /* 0x0000007f02077812 */ /* 0x000fe400078ec0ff */
[----:B------:R-:W1:Y:S03]  /*300c0*/  SHFL.IDX PT, R2, R4, RZ, 0x181f ;  /* 0x00181fff04027589 */ /* 0x000e6600000e0000 */
[----:B------:R-:W-:-:S06]  /*300d0*/  IMAD.SHL.U32 R12, R7, 0x8, RZ ;  /* 0x00000008070c7824 */ /* 0x000fcc00078e00ff */
[----:B0-----:R-:W-:-:S05]  /*300e0*/  @!P5 LEA R3, P6, R10, R3, 0x1 ;  /* 0x000000030a03d211 */ /* 0x001fca00078c08ff */
[----:B-1----:R-:W-:Y:S01]  /*300f0*/  @!P5 IMAD.X R2, RZ, RZ, R2, P6 ;  /* 0x000000ffff02d224 */ /* 0x002fe200030e0602 */
[----:B------:R-:W-:-:S04]  /*30100*/  LOP3.LUT R11, R11, 0x200, R12, 0xf8, !PT ;  /* 0x000002000b0b7812 */ /* 0x000fc800078ef80c */
[----:B------:R-:W-:-:S04]  /*30110*/  @!P5 LOP3.LUT R3, R3, R2, RZ, 0x3c, !PT ;  /* 0x000000020303d212 */ /* 0x000fc800078e3cff */
[----:B------:R-:W-:Y:S02]  /*30120*/  @!P5 LOP3.LUT R2, R3, R2, RZ, 0x3c, !PT ;  /* 0x000000020302d212 */ /* 0x000fe400078e3cff */
        /* <DEDUP_REMOVED lines=19> */
[----:B0-----:R-:W-:-:S05]  /*30260*/  @!P4 LEA R2, P6, R10, R2, 0x1 ;  /* 0x000000020a02c211 */ /* 0x001fca00078c08ff */
[----:B-1----:R-:W-:-:S05]  /*30270*/  @!P4 IMAD.X R3, RZ, RZ, R6, P6 ;  /* 0x000000ffff03c224 */ /* 0x002fca00030e0606 */
[----:B------:R-:W-:Y:S04]  /*30280*/  @!P4 LDGSTS.E.BYPASS.LTC128B.128 [R9+0x23400], desc[UR44][R2.64], !P3 ;  /* 0x234000000209cfae */ /* 0x000fe8000d901d6c */
[----:B------:R-:W-:Y:S04]  /*30290*/  @!P4 LDGSTS.E.BYPASS.LTC128B.128 [R9+0x27400], desc[UR44][R2.64+0x80], !P0 ;  /* 0x274000800209cfae */ /* 0x000fe8000c101d6c */
[----:B------:R-:W-:Y:S04]  /*302a0*/  @!P4 LDGSTS.E.BYPASS.LTC128B.128 [R9+0x2b400], desc[UR44][R2.64+0x100], !P1 ;  /* 0x2b4001000209cfae */ /* 0x000fe8000c901d6c */
[----:B------:R0:W-:Y:S01]  /*302b0*/  @!P4 LDGSTS.E.BYPASS.LTC128B.128 [R9+0x2f400], desc[UR44][R2.64+0x180], !P2 ;  /* 0x2f4001800209cfae */ /* 0x0001e2000d101d6c */
[----:B-----5:R-:W-:-:S03]  /*302c0*/  ISETP.GE.AND P4, PT, R13, R0, PT ;  /* 0x000000000d00720c */ /* 0x020fc60003f86270 */
[----:B------:R-:W3:Y:S04]  /*302d0*/  LDL.LU R13, [R1+0x4a0] ;  /* 0x0004a000010d7983 */ /* 0x000ee80000300800 */
        /* <DEDUP_REMOVED lines=11> */
[----:B------:R-:W-:-:S13]  /*30390*/  ISETP.GE.AND P4, PT, R14, R0, PT ;  /* 0x000000000e00720c */ /* 0x000fda0003f86270 */
[----:B------:R-:W-:Y:S02]  /*303a0*/  @!P4 LEA R9, R11, UR38, 0x1 ;  /* 0x000000260b09cc11 */ /* 0x000fe4000f8e08ff */
        /* <DEDUP_REMOVED lines=8> */
[----:B------:R-:W-:Y:S01]  /*30430*/  SHFL.IDX PT, R14, R5, 0x7, 0x181f ;  /* 0x00f81f00050e7f89 */ /* 0x000fe200000e0000 */
[----:B--2---:R-:W-:-:S13]  /*30440*/  ISETP.GE.AND P4, PT, R15, R0, PT ;  /* 0x000000000f00720c */ /* 0x004fda0003f86270 */
[----:B0-----:R-:W-:Y:S02]  /*30450*/  @!P4 LEA R2, P6, R10, R2, 0x1 ;  /* 0x000000020a02c211 */ /* 0x001fe400078c08ff */
[----:B------:R-:W-:-:S03]  /*30460*/  @!P4 LEA R7, R11, UR38, 0x1 ;  /* 0x000000260b07cc11 */ /* 0x000fc6000f8e08ff */
[----:B------:R-:W-:-:S05]  /*30470*/  @!P4 IMAD.X R3, RZ, RZ, R6, P6 ;  /* 0x000000ffff03c224 */ /* 0x000fca00030e0606 */
[----:B------:R-:W-:Y:S04]  /*30480*/  @!P4 LDGSTS.E.BYPASS.LTC128B.128 [R7+0x24c00], desc[UR44][R2.64], !P3 ;  /* 0x24c000000207cfae */ /* 0x000fe8000d901d6c */
[----:B------:R-:W-:Y:S04]  /*30490*/  @!P4 LDGSTS.E.BYPASS.LTC128B.128 [R7+0x28c00], desc[UR44][R2.64+0x80], !P0 ;  /* 0x28c000800207cfae */ /* 0x000fe8000c101d6c */
[----:B------:R-:W-:Y:S04]  /*304a0*/  @!P4 LDGSTS.E.BYPASS.LTC128B.128 [R7+0x2cc00], desc[UR44][R2.64+0x100], !P1 ;  /* 0x2cc001000207cfae */ /* 0x000fe8000c901d6c */
[----:B------:R0:W-:Y:S04]  /*304b0*/  @!P4 LDGSTS.E.BYPASS.LTC128B.128 [R7+0x30c00], desc[UR44][R2.64+0x180], !P2 ;  /* 0x30c001800207cfae */ /* 0x0001e8000d101d6c */
[----:B------:R-:W-:Y:S04]  /*304c0*/  SHFL.IDX PT, R6, R4, 0x6, 0x181f ;  /* 0x00d81f0004067f89 */ /* 0x000fe800000e0000 */
[----:B0-----:R-:W0:Y:S01]  /*304d0*/  SHFL.IDX PT, R2, R5, 0x6, 0x181f ;  /* 0x00d81f0005027f89 */ /* 0x001e2200000e0000 */
[----:B---3--:R-:W-:-:S13]  /*304e0*/  ISETP.GE.AND P4, PT, R13, R0, PT ;  /* 0x000000000d00720c */ /* 0x008fda0003f86270 */
[----:B0-----:R-:W-:Y:S02]  /*304f0*/  @!P4 LEA R2, P6, R10, R2, 0x1 ;  /* 0x000000020a02c211 */ /* 0x001fe400078c08ff */
[----:B------:R-:W-:-:S03]  /*30500*/  @!P4 LEA R9, R11, UR38, 0x1 ;  /* 0x000000260b09cc11 */ /* 0x000fc6000f8e08ff */
[----:B------:R-:W-:Y:S02]  /*30510*/  @!P4 IMAD.X R3, RZ, RZ, R6, P6 ;  /* 0x000000ffff03c224 */ /* 0x000fe400030e0606 */
[----:B------:R0:W1:Y:S04]  /*30520*/  SHFL.IDX PT, R6, R4, 0x7, 0x181f ;  /* 0x00f81f0004067f89 */ /* 0x00006800000e0000 */
[----:B------:R0:W-:Y:S04]  /*30530*/  @!P4 LDGSTS.E.BYPASS.LTC128B.128 [R9+0x25400], desc[UR44][R2.64], !P3 ;  /* 0x254000000209cfae */ /* 0x0001e8000d901d6c */
[----:B------:R0:W-:Y:S04]  /*30540*/  @!P4 LDGSTS.E.BYPASS.LTC128B.128 [R9+0x29400], desc[UR44][R2.64+0x80], !P0 ;  /* 0x294000800209cfae */ /* 0x0001e8000c101d6c */
[----:B------:R0:W-:Y:S04]  /*30550*/  @!P4 LDGSTS.E.BYPASS.LTC128B.128 [R9+0x2d400], desc[UR44][R2.64+0x100], !P1 ;  /* 0x2d4001000209cfae */ /* 0x0001e8000c901d6c */
[----:B------:R0:W-:Y:S02]  /*30560*/  @!P4 LDGSTS.E.BYPASS.LTC128B.128 [R9+0x31400], desc[UR44][R2.64+0x180], !P2 ;  /* 0x314001800209cfae */ /* 0x0001e4000d101d6c */
.L_x_11136:
[----:B0-----:R-:W2:Y:S01]  /*30570*/  LDL.LU R2, [R1+0x4b0] ;  /* 0x0004b00001027983 */ /* 0x001ea20000300800 */
[----:B------:R-:W-:Y:S01]  /*30580*/  BSSY B0, `(.L_x_11023) ;  /* 0x0000014000007945 */ /* 0x000fe20003800000 */
[----:B--2---:R-:W-:-:S13]  /*30590*/  ISETP.GE.AND P4, PT, R2, R0, PT ;  /* 0x000000000200720c */ /* 0x004fda0003f86270 */
[----:B------:R-:W-:Y:S05]  /*305a0*/  @P4 BRA `(.L_x_11024) ;  /* 0x0000000000444947 */ /* 0x000fea0003800000 */
[----:B------:R-:W0:Y:S01]  /*305b0*/  S2R R2, SR_TID.X ;  /* 0x0000000000027919 */ /* 0x000e220000002100 */
[----:B------:R-:W-:-:S05]  /*305c0*/  LOP3.LUT R8, R8, 0x7f, RZ, 0xc0, !PT ;  /* 0x0000007f08087812 */ /* 0x000fca00078ec0ff */
[----:B------:R-:W-:Y:S02]  /*305d0*/  IMAD.SHL.U32 R4, R8, 0x8, RZ ;  /* 0x0000000808047824 */ /* 0x000fe400078e00ff */
[----:B0-----:R-:W-:-:S05]  /*305e0*/  IMAD.SHL.U32 R8, R2, 0x8, RZ ;  /* 0x0000000802087824 */ /* 0x001fca00078e00ff */
[----:B------:R-:W-:-:S04]  /*305f0*/  LOP3.LUT R8, R8, 0x1f8, RZ, 0xc0, !PT ;  /* 0x000001f808087812 */ /* 0x000fc800078ec0ff */
[----:B------:R-:W-:Y:S02]  /*30600*/  LOP3.LUT R8, R8, 0x38, R2, 0x78, !PT ;  /* 0x0000003808087812 */ /* 0x000fe400078e7802 */
[----:B------:R-:W-:Y:S02]  /*30610*/  LEA R2, P4, R10, R14, 0x1 ;  /* 0x0000000e0a027211 */ /* 0x000fe400078808ff */
[----:B------:R-:W-:-:S03]  /*30620*/  LOP3.LUT R8, R8, 0x200, R4, 0xf8, !PT ;  /* 0x0000020008087812 */ /* 0x000fc600078ef804 */
[----:B-1----:R-:W-:Y:S01]  /*30630*/  IMAD.X R3, RZ, RZ, R6, P4 ;  /* 0x000000ffff037224 */ /* 0x002fe200020e0606 */
        /* <DEDUP_REMOVED lines=8> */
.L_x_11024:
[----:B------:R-:W-:Y:S05]  /*306c0*/  BSYNC B0 ;  /* 0x0000000000007941 */ /* 0x000fea0003800000 */
.L_x_11023:
        /* <DEDUP_REMOVED lines=9> */
.L_x_11137:
[----:B------:R-:W-:Y:S01]  /*30760*/  LOP3.LUT P0, RZ, R17, 0x2, RZ, 0xc0, !PT ;  /* 0x0000000211ff7812 */ /* 0x000fe2000780c0ff */
[----:B------:R-:W-:Y:S01]  /*30770*/  BSSY B0, `(.L_x_11026) ;  /* 0x000004b000007945 */ /* 0x000fe20003800000 */
[----:B------:R-:W-:-:S11]  /*30780*/  IMAD.MOV.U32 R0, RZ, RZ, 0x1 ;  /* 0x00000001ff007424 */ /* 0x000fd600078e00ff */
[----:B------:R-:W-:Y:S05]  /*30790*/  @!P0 BRA `(.L_x_11027) ;  /* 0x0000000400208947 */ /* 0x000fea0003800000 */
[----:B------:R-:W2:Y:S01]  /*307a0*/  SYNCS.PHASECHK.TRANS64.TRYWAIT P0, [UR38+0x32460], R2 ;  /* 0x03246002ff0075a7 */ /* 0x000ea20008000166 */
[----:B0-----:R-:W0:Y:S02]  /*307b0*/  S2R R3, SR_TID.X ;  /* 0x0000000000037919 */ /* 0x001e240000002100 */
[----:B0-----:R-:W-:-:S04]  /*307c0*/  LOP3.LUT R3, R3, 0x7f, RZ, 0xc0, !PT ;  /* 0x0000007f03037812 */ /* 0x001fc800078ec0ff */
[----:B------:R-:W-:Y:S01]  /*307d0*/  ISETP.NE.AND P1, PT, R3, RZ, PT ;  /* 0x000000ff0300720c */ /* 0x000fe20003f25270 */
[----:B--2---:R-:W-:-:S12]  /*307e0*/  @!P0 BRA `(.L_x_11028) ;  /* 0x0000003c00d88947 */ /* 0x004fd80003800000 */
.L_x_11138:
[----:B------:R-:W-:Y:S04]  /*307f0*/  BSSY B1, `(.L_x_11029) ;  /* 0x0000008000017945 */ /* 0x000fe80003800000 */
[----:B------:R-:W-:Y:S05]  /*30800*/  @P1 BRA `(.L_x_11030) ;  /* 0x0000000000181947 */ /* 0x000fea0003800000 */
[----:B0-----:R-:W0:Y:S01]  /*30810*/  S2R R3, SR_TID.X ;  /* 0x0000000000037919 */ /* 0x001e220000002100 */
[----:B------:R-:W-:-:S04]  /*30820*/  IMAD.MOV.U32 R2, RZ, RZ, 0xc000 ;  /* 0x0000c000ff027424 */ /* 0x000fc800078e00ff */
[----:B------:R2:W-:Y:S01]  /*30830*/  SYNCS.ARRIVE.TRANS64 RZ, [UR38+0x32450], R2 ;  /* 0x03245002ffff79a7 */ /* 0x0005e20008000026 */
[----:B0-----:R-:W-:-:S13]  /*30840*/  LOP3.LUT P0, RZ, R3, 0x1f, RZ, 0xc0, !PT ;  /* 0x0000001f03ff7812 */ /* 0x001fda000780c0ff */
[----:B--2---:R-:W-:Y:S05]  /*30850*/  @!P0 BRA `(.L_x_11030) ;  /* 0x0000000000048947 */ /* 0x004fea0003800000 */
[----:B------:R-:W-:Y:S01]  /*30860*/  BPT.TRAP 0x1 ;  /* 0x000000040000795c */ /* 0x000fe20000300000 */
.L_x_11030:
[----:B------:R-:W-:Y:S05]  /*30870*/  BSYNC B1 ;  /* 0x0000000000017941 */ /* 0x000fea0003800000 */
.L_x_11029:
[----:B0-----:R-:W2:Y:S01]  /*30880*/  LDL.LU R2, [R1+0x470] ;  /* 0x0004700001027983 */ /* 0x001ea20000300800 */
        /* <DEDUP_REMOVED lines=10> */
.L_x_11031:
        /* <DEDUP_REMOVED lines=13> */
.L_x_11032:
        /* <DEDUP_REMOVED lines=13> */
.L_x_11033:
        /* <DEDUP_REMOVED lines=13> */
.L_x_11034:
        /* <DEDUP_REMOVED lines=8> */
.L_x_11027:
[----:B------:R-:W-:Y:S05]  /*30c20*/  BSYNC B0 ;  /* 0x0000000000007941 */ /* 0x000fea0003800000 */
.L_x_11026:
[----:B------:R-:W2:Y:S04]  /*30c30*/  LDL.LU R4, [R1+0x4a4] ;  /* 0x0004a40001047983 */ /* 0x000ea80000300800 */
[----:B0-----:R-:W3:Y:S01]  /*30c40*/  LDL R3, [R1+0x478] ;  /* 0x0004780001037983 */ /* 0x001ee20000100800 */
[----:B------:R-:W-:Y:S02]  /*30c50*/  IMAD.MOV.U32 R7, RZ, RZ, RZ ;  /* 0x000000ffff077224 */ /* 0x000fe400078e00ff */
[----:B-1----:R-:W-:Y:S02]  /*30c60*/  IMAD.MOV.U32 R6, RZ, RZ, 0x1 ;  /* 0x00000001ff067424 */ /* 0x002fe400078e00ff */
[----:B--2---:R-:W-:-:S05]  /*30c70*/  VIADD R8, R4, 0xfffffffe ;  /* 0xfffffffe04087836 */ /* 0x004fca0000000000 */
[----:B---3--:R-:W-:-:S13]  /*30c80*/  ISETP.GE.AND P0, PT, R8, R3, PT ;  /* 0x000000030800720c */ /* 0x008fda0003f06270 */
[----:B------:R-:W-:Y:S05]  /*30c90*/  @!P0 BRA `(.L_x_11002) ;  /* 0x00000018009c8947 */ /* 0x000fea0003800000 */
[----:B------:R-:W2:Y:S04]  /*30ca0*/  LDL.LU R5, [R1+0x480] ;  /* 0x0004800001057983 */ /* 0x000ea80000300800 */
[----:B------:R-:W3:Y:S01]  /*30cb0*/  LDL.LU R4, [R1+0x47c] ;  /* 0x00047c0001047983 */ /* 0x000ee20000300800 */
[----:B------:R-:W-:Y:S01]  /*30cc0*/  UIADD3 UR4, UR40, 0x1, URZ ;  /* 0x0000000128047890 */ /* 0x000fe2000fffe03f */
[----:B------:R-:W-:Y:S01]  /*30cd0*/  LOP3.LUT R3, RZ, R3, RZ, 0x33, !PT ;  /* 0x00000003ff037212 */ /* 0x000fe200078e33ff */
[----:B------:R-:W-:-:S04]  /*30ce0*/  IMAD.MOV.U32 R6, RZ, RZ, 0x1 ;  /* 0x00000001ff067424 */ /* 0x000fc800078e00ff */
[----:B--2---:R-:W-:Y:S01]  /*30cf0*/  IMAD R0, R5, UR4, RZ ;  /* 0x0000000405007c24 */ /* 0x004fe2000f8e02ff */
[----:B------:R-:W-:-:S04]  /*30d00*/  ULOP3.LUT UR4, URZ, UR41, URZ, 0x33, !UPT ;  /* 0x000000293f047292 */ /* 0x000fc8000f8e333f */
[----:B------:R-:W-:-:S04]  /*30d10*/  LOP3.LUT R0, RZ, R0, RZ, 0x33, !PT ;  /* 0x00000000ff007212 */ /* 0x000fc800078e33ff */
[----:B---3--:R-:W-:Y:S01]  /*30d20*/  VIADDMNMX R0, R0, -R4, UR4, !PT ;  /* 0x0000000400007e46 */ /* 0x008fe2000f800904 */
[----:B------:R-:W-:Y:S01]  /*30d30*/  ULOP3.LUT UR4, URZ, UR42, URZ, 0x33, !UPT ;  /* 0x0000002a3f047292 */ /* 0x000fe2000f8e333f */
[----:B------:R-:W0:Y:S05]  /*30d40*/  S2R R4, SR_TID.X ;  /* 0x0000000000047919 */ /* 0x000e2a0000002100 */
[----:B------:R-:W-:-:S04]  /*30d50*/  VIMNMX R0, R0, UR4, !PT ;  /* 0x0000000400007c48 */ /* 0x000fc8000ffe0100 */
[----:B------:R-:W-:-:S05]  /*30d60*/  VIADDMNMX R3, R0, 0x2, R3, !PT ;  /* 0x0000000200037846 */ /* 0x000fca0007800103 */
[----:B------:R-:W-:-:S05]  /*30d70*/  VIADD R5, R3, 0xfffffffe ;  /* 0xfffffffe03057836 */ /* 0x000fca0000000000 */
[-C--:B------:R-:W-:Y:S02]  /*30d80*/  ISETP.NE.AND P0, PT, R5, R0.reuse, PT ;  /* 0x000000000500720c */ /* 0x080fe40003f05270 */
[----:B------:R-:W-:-:S05]  /*30d90*/  LOP3.LUT R0, RZ, R0, RZ, 0x33, !PT ;  /* 0x00000000ff007212 */ /* 0x000fca00078e33ff */
[----:B------:R-:W-:Y:S02]  /*30da0*/  IMAD.IADD R2, R3, 0x1, R0 ;  /* 0x0000000103027824 */ /* 0x000fe400078e0200 */
[----:B------:R-:W-:-:S03]  /*30db0*/  IMAD.MOV.U32 R0, RZ, RZ, 0x1 ;  /* 0x00000001ff007424 */ /* 0x000fc600078e00ff */
[----:B------:R-:W-:Y:S02]  /*30dc0*/  LOP3.LUT R11, R2, 0x1, RZ, 0xc0, !PT ;  /* 0x00000001020b7812 */ /* 0x000fe400078ec0ff */
[----:B0-----:R-:W-:Y:S01]  /*30dd0*/  LOP3.LUT R10, R4, 0x1f, RZ, 0xc0, !PT ;  /* 0x0000001f040a7812 */ /* 0x001fe200078ec0ff */
[----:B------:R-:W-:Y:S06]  /*30de0*/  @!P0 BRA `(.L_x_11035) ;  /* 0x0000001000348947 */ /* 0x000fec0003800000 */
[----:B------:R-:W-:Y:S01]  /*30df0*/  BSSY B0, `(.L_x_11035) ;  /* 0x000010c000007945 */ /* 0x000fe20003800000 */
[----:B------:R-:W-:Y:S02]  /*30e00*/  IMAD.IADD R9, R2, 0x1, -R11 ;  /* 0x0000000102097824 */ /* 0x000fe400078e0a0b */
[----:B------:R-:W-:-:S07]  /*30e10*/  IMAD.MOV.U32 R0, RZ, RZ, 0x1 ;  /* 0x00000001ff007424 */ /* 0x000fce00078e00ff */
.L_x_11068:
        /* <DEDUP_REMOVED lines=27> */
.L_x_11038:
[----:B------:R-:W1:Y:S01]  /*30fd0*/  S2R R2, SR_TID.X ;  /* 0x0000000000027919 */ /* 0x000e620000002100 */
[----:B------:R-:W-:Y:S01]  /*30fe0*/  BSSY B2, `(.L_x_11039) ;  /* 0x0000006000027945 */ /* 0x000fe20003800000 */
[----:B-1----:R-:W-:Y:S02]  /*30ff0*/  LOP3.LUT R3, R2, 0x7f, RZ, 0xc0, !PT ;  /* 0x0000007f02037812 */ /* 0x002fe400078ec0ff */
[----:B------:R-:W-:Y:S02]  /*31000*/  SHF.L.U32 R2, R0, 0x1f, RZ ;  /* 0x0000001f00027819 */ /* 0x000fe400000006ff */
[----:B------:R-:W-:Y:S02]  /*31010*/  ISETP.NE.AND P2, PT, R3, RZ, PT ;  /* 0x000000ff0300720c */ /* 0x000fe40003f45270 */
[----:B------:R-:W1:Y:S02]  /*31020*/  SYNCS.PHASECHK.TRANS64.TRYWAIT P0, [UR38+0x32448], R2 ;  /* 0x03244802ff0075a7 */ /* 0x000e640008000166 */
[----:B-1----:R-:W-:Y:S09]  /*31030*/  @!P0 BRA `(.L_x_11040) ;  /* 0x0000003400dc8947 */ /* 0x002ff20003800000 */
.L_x_11139:
[----:B------:R-:W-:Y:S05]  /*31040*/  BSYNC B2 ;  /* 0x0000000000027941 */ /* 0x000fea0003800000 */
.L_x_11039:
[----:B------:R-:W-:Y:S04]  /*31050*/  BSSY B2, `(.L_x_11041) ;  /* 0x0000007000027945 */ /* 0x000fe80003800000 */
[----:B------:R-:W-:Y:S05]  /*31060*/  @P2 BRA `(.L_x_11042) ;  /* 0x0000000000142947 */ /* 0x000fea0003800000 */
[----:B------:R-:W-:Y:S01]  /*31070*/  ISETP.NE.AND P0, PT, R10, RZ, PT ;  /* 0x000000ff0a00720c */ /* 0x000fe20003f05270 */
[----:B-1----:R-:W-:-:S04]  /*31080*/  IMAD.MOV.U32 R3, RZ, RZ, 0x3000 ;  /* 0x00003000ff037424 */ /* 0x002fc800078e00ff */
[----:B------:R2:W-:Y:S08]  /*31090*/  SYNCS.ARRIVE.TRANS64 RZ, [UR38+0x32438], R3 ;  /* 0x03243803ffff79a7 */ /* 0x0005f00008000026 */
[----:B--2---:R-:W-:Y:S05]  /*310a0*/  @!P0 BRA `(.L_x_11042) ;  /* 0x0000000000048947 */ /* 0x004fea0003800000 */
[----:B------:R-:W-:Y:S01]  /*310b0*/  BPT.TRAP 0x1 ;  /* 0x000000040000795c */ /* 0x000fe20000300000 */
.L_x_11042:
[----:B------:R-:W-:Y:S05]  /*310c0*/  BSYNC B2 ;  /* 0x0000000000027941 */ /* 0x000fea0003800000 */
.L_x_11041:
        /* <DEDUP_REMOVED lines=11> */
.L_x_11043:
        /* <DEDUP_REMOVED lines=10> */
.L_x_11140:
[----:B------:R-:W-:Y:S05]  /*31220*/  BSYNC B2 ;  /* 0x0000000000027941 */ /* 0x000fea0003800000 */
.L_x_11044:
        /* <DEDUP_REMOVED lines=9> */
.L_x_11047:
[----:B------:R-:W-:Y:S05]  /*312c0*/  BSYNC B2 ;  /* 0x0000000000027941 */ /* 0x000fea0003800000 */
.L_x_11046:
        /* <DEDUP_REMOVED lines=9> */
.L_x_11048:
        /* <DEDUP_REMOVED lines=13> */
.L_x_11049:
        /* <DEDUP_REMOVED lines=13> */
.L_x_11050:
        /* <DEDUP_REMOVED lines=13> */
.L_x_11051:
        /* <DEDUP_REMOVED lines=8> */
.L_x_11037:
[----:B------:R-:W-:Y:S05]  /*31650*/  BSYNC B1 ;  /* 0x0000000000017941 */ /* 0x000fea0003800000 */
.L_x_11036:
        /* <DEDUP_REMOVED lines=25> */
.L_x_11054:
[----:B------:R-:W1:Y:S01]  /*317f0*/  S2R R2, SR_TID.X ;  /* 0x0000000000027919 */ /* 0x000e620000002100 */
[----:B------:R-:W-:Y:S01]  /*31800*/  BSSY B2, `(.L_x_11055) ;  /* 0x0000006000027945 */ /* 0x000fe20003800000 */
[----:B-1----:R-:W-:Y:S02]  /*31810*/  LOP3.LUT R3, R2, 0x7f, RZ, 0xc0, !PT ;  /* 0x0000007f02037812 */ /* 0x002fe400078ec0ff */
[----:B------:R-:W-:Y:S02]  /*31820*/  SHF.L.U32 R2, R0, 0x1f, RZ ;  /* 0x0000001f00027819 */ /* 0x000fe400000006ff */
[----:B------:R-:W-:Y:S02]  /*31830*/  ISETP.NE.AND P2, PT, R3, RZ, PT ;  /* 0x000000ff0300720c */ /* 0x000fe40003f45270 */
[----:B------:R-:W1:Y:S02]  /*31840*/  SYNCS.PHASECHK.TRANS64.TRYWAIT P0, [UR38+0x32440], R2 ;  /* 0x03244002ff0075a7 */ /* 0x000e640008000166 */
[----:B-1----:R-:W-:Y:S09]  /*31850*/  @!P0 BRA `(.L_x_11056) ;  /* 0x0000003000048947 */ /* 0x002ff20003800000 */
.L_x_11141:
[----:B------:R-:W-:Y:S05]  /*31860*/  BSYNC B2 ;  /* 0x0000000000027941 */ /* 0x000fea0003800000 */
.L_x_11055:
[----:B------:R-:W-:Y:S04]  /*31870*/  BSSY B2, `(.L_x_11057) ;  /* 0x0000007000027945 */ /* 0x000fe80003800000 */
[----:B------:R-:W-:Y:S05]  /*31880*/  @P2 BRA `(.L_x_11058) ;  /* 0x0000000000142947 */ /* 0x000fea0003800000 */
[----:B------:R-:W-:Y:S01]  /*31890*/  ISETP.NE.AND P0, PT, R10, RZ, PT ;  /* 0x000000ff0a00720c */ /* 0x000fe20003f05270 */
[----:B-1----:R-:W-:-:S04]  /*318a0*/  IMAD.MOV.U32 R3, RZ, RZ, 0x3000 ;  /* 0x00003000ff037424 */ /* 0x002fc800078e00ff */
[----:B------:R2:W-:Y:S08]  /*318b0*/  SYNCS.ARRIVE.TRANS64 RZ, [UR38+0x32430], R3 ;  /* 0x03243003ffff79a7 */ /* 0x0005f00008000026 */
[----:B--2---:R-:W-:Y:S05]  /*318c0*/  @!P0 BRA `(.L_x_11058) ;  /* 0x0000000000048947 */ /* 0x004fea0003800000 */
[----:B------:R-:W-:Y:S01]  /*318d0*/  BPT.TRAP 0x1 ;  /* 0x000000040000795c */ /* 0x000fe20000300000 */
.L_x_11058:
[----:B------:R-:W-:Y:S05]  /*318e0*/  BSYNC B2 ;  /* 0x0000000000027941 */ /* 0x000fea0003800000 */
.L_x_11057:
        /* <DEDUP_REMOVED lines=11> */
.L_x_11059:
        /* <DEDUP_REMOVED lines=11> */
.L_x_11142:
[----:B------:R-:W-:Y:S05]  /*31a50*/  BSYNC B2 ;  /* 0x0000000000027941 */ /* 0x000fea0003800000 */
.L_x_11060:
        /* <DEDUP_REMOVED lines=9> */
.L_x_11063:
[----:B------:R-:W-:Y:S05]  /*31af0*/  BSYNC B2 ;  /* 0x0000000000027941 */ /* 0x000fea0003800000 */
.L_x_11062:
        /* <DEDUP_REMOVED lines=9> */
.L_x_11064:
        /* <DEDUP_REMOVED lines=13> */
.L_x_11065:
        /* <DEDUP_REMOVED lines=13> */
.L_x_11066:
        /* <DEDUP_REMOVED lines=13> */
.L_x_11067:
        /* <DEDUP_REMOVED lines=8> */
.L_x_11053:
[----:B------:R-:W-:Y:S05]  /*31e80*/  BSYNC B1 ;  /* 0x0000000000017941 */ /* 0x000fea0003800000 */
.L_x_11052:
[----:B------:R-:W-:Y:S01]  /*31e90*/  VIADD R8, R8, 0xfffffffe ;  /* 0xfffffffe08087836 */ /* 0x000fe20000000000 */
[----:B------:R-:W-:Y:S06]  /*31ea0*/  @P1 BRA `(.L_x_11068) ;  /* 0xffffffec00dc1947 */ /* 0x000fec000383ffff */
[----:B------:R-:W-:Y:S05]  /*31eb0*/  BSYNC B0 ;  /* 0x0000000000007941 */ /* 0x000fea0003800000 */
.L_x_11035:
        /* <DEDUP_REMOVED lines=25> */
.L_x_11071:
[----:B------:R-:W1:Y:S01]  /*32050*/  S2R R2, SR_TID.X ;  /* 0x0000000000027919 */ /* 0x000e620000002100 */
[----:B------:R-:W-:Y:S01]  /*32060*/  BSSY B1, `(.L_x_11072) ;  /* 0x0000006000017945 */ /* 0x000fe20003800000 */
[----:B-1----:R-:W-:Y:S02]  /*32070*/  LOP3.LUT R3, R2, 0x7f, RZ, 0xc0, !PT ;  /* 0x0000007f02037812 */ /* 0x002fe400078ec0ff */
[----:B------:R-:W-:Y:S02]  /*32080*/  SHF.L.U32 R2, R0, 0x1f, RZ ;  /* 0x0000001f00027819 */ /* 0x000fe400000006ff */
[----:B------:R-:W-:Y:S02]  /*32090*/  ISETP.NE.AND P1, PT, R3, RZ, PT ;  /* 0x000000ff0300720c */ /* 0x000fe40003f25270 */
[----:B------:R-:W1:Y:S02]  /*320a0*/  SYNCS.PHASECHK.TRANS64.TRYWAIT P0, [UR38+0x32448], R2 ;  /* 0x03244802ff0075a7 */ /* 0x000e640008000166 */
[----:B-1----:R-:W-:Y:S09]  /*320b0*/  @!P0 BRA `(.L_x_11073) ;  /* 0x00000028001c8947 */ /* 0x002ff20003800000 */
.L_x_11143:
[----:B------:R-:W-:Y:S05]  /*320c0*/  BSYNC B1 ;  /* 0x0000000000017941 */ /* 0x000fea0003800000 */
.L_x_11072:
[----:B------:R-:W-:Y:S04]  /*320d0*/  BSSY B1, `(.L_x_11074) ;  /* 0x0000007000017945 */ /* 0x000fe80003800000 */
[----:B------:R-:W-:Y:S05]  /*320e0*/  @P1 BRA `(.L_x_11075) ;  /* 0x0000000000141947 */ /* 0x000fea0003800000 */
[----:B------:R-:W-:Y:S01]  /*320f0*/  ISETP.NE.AND P0, PT, R10, RZ, PT ;  /* 0x000000ff0a00720c */ /* 0x000fe20003f05270 */
[----:B-1----:R-:W-:-:S04]  /*32100*/  IMAD.MOV.U32 R3, RZ, RZ, 0x3000 ;  /* 0x00003000ff037424 */ /* 0x002fc800078e00ff */
[----:B------:R2:W-:Y:S08]  /*32110*/  SYNCS.ARRIVE.TRANS64 RZ, [UR38+0x32438], R3 ;  /* 0x03243803ffff79a7 */ /* 0x0005f00008000026 */
[----:B--2---:R-:W-:Y:S05]  /*32120*/  @!P0 BRA `(.L_x_11075) ;  /* 0x0000000000048947 */ /* 0x004fea0003800000 */
[----:B------:R-:W-:Y:S01]  /*32130*/  BPT.TRAP 0x1 ;  /* 0x000000040000795c */ /* 0x000fe20000300000 */
.L_x_11075:
[----:B------:R-:W-:Y:S05]  /*32140*/  BSYNC B1 ;  /* 0x0000000000017941 */ /* 0x000fea0003800000 */
.L_x_11074:
        /* <DEDUP_REMOVED lines=11> */
.L_x_11076:
        /* <DEDUP_REMOVED lines=11> */
.L_x_11144:
[----:B------:R-:W-:Y:S05]  /*322b0*/  BSYNC B1 ;  /* 0x0000000000017941 */ /* 0x000fea0003800000 */
.L_x_11077:
        /* <DEDUP_REMOVED lines=9> */
.L_x_11080:
[----:B------:R-:W-:Y:S05]  /*32350*/  BSYNC B1 ;  /* 0x0000000000017941 */ /* 0x000fea0003800000 */
.L_x_11079:
        /* <DEDUP_REMOVED lines=9> */
.L_x_11081:
        /* <DEDUP_REMOVED lines=13> */
.L_x_11082:
        /* <DEDUP_REMOVED lines=13> */
.L_x_11083:
        /* <DEDUP_REMOVED lines=13> */
.L_x_11084:
        /* <DEDUP_REMOVED lines=8> */
.L_x_11070:
[----:B------:R-:W-:Y:S05]  /*326e0*/  BSYNC B0 ;  /* 0x0000000000007941 */ /* 0x000fea0003800000 */
.L_x_11069:
[----:B------:R-:W-:Y:S02]  /*326f0*/  LOP3.LUT R0, R0, 0x1, RZ, 0x3c, !PT ;  /* 0x0000000100007812 */ /* 0x000fe400078e3cff */
[----:B------:R-:W-:-:S07]  /*32700*/  CS2R R6, SRZ ;  /* 0x0000000000067805 */ /* 0x000fce000001ff00 */
.L_x_11002:
[----:B------:R-:W1:Y:S01]  /*32710*/  S2R R3, SR_CgaCtaId ;  /* 0x0000000000037919 */ /* 0x000e620000008800 */
[----:B------:R-:W-:Y:S02]  /*32720*/  MOV R2, 0x400 ;  /* 0x0000040000027802 */ /* 0x000fe40000000f00 */
[----:B------:R-:W-:Y:S02]  /*32730*/  SHF.L.U32 R7, R7, 0x1f, RZ ;  /* 0x0000001f07077819 */ /* 0x000fe400000006ff */
[----:B-1----:R-:W-:-:S04]  /*32740*/  LEA R2, R3, R2, 0x18 ;  /* 0x0000000203027211 */ /* 0x002fc800078ec0ff */
[----:B------:R-:W1:Y:S02]  /*32750*/  SYNCS.PHASECHK.TRANS64.TRYWAIT P0, [R2+URZ+0x32420], R7 ;  /* 0x03242007020075a7 */ /* 0x000e64000800017f */
[----:B-1----:R-:W-:Y:S05]  /*32760*/  @!P0 BRA `(.L_x_11085) ;  /* 0x0000002000a08947 */ /* 0x002fea0003800000 */
.L_x_11145:
[----:B------:R-:W-:-:S03]  /*32770*/  UMOV UR4, 0xffffffff ;  /* 0xffffffff00047882 */ /* 0x000fc60000000000 */
[----:B------:R-:W-:Y:S05]  /*32780*/  BRA.DIV UR4, `(.L_x_11086) ;  /* 0x0000002204ac7947 */ /* 0x000fea000b800000 */
[----:B------:R-:W2:Y:S02]  /*32790*/  S2R R3, SR_TID.X ;  /* 0x0000000000037919 */ /* 0x000ea40000002100 */
[----:B--2---:R-:W-:-:S04]  /*327a0*/  SHF.R.U32.HI R3, RZ, 0x5, R3 ;  /* 0x00000005ff037819 */ /* 0x004fc80000011603 */
[----:B------:R-:W-:-:S05]  /*327b0*/  LOP3.LUT R3, R3, 0x3, RZ, 0xc0, !PT ;  /* 0x0000000303037812 */ /* 0x000fca00078ec0ff */
[----:B------:R2:W3:Y:S02]  /*327c0*/  SHFL.IDX PT, R14, R3, RZ, 0x1f ;  /* 0x00001fff030e7589 */ /* 0x0004e400000e0000 */
.L_x_11148:
[----:B---3--:R-:W-:-:S13]  /*327d0*/  ISETP.NE.AND P0, PT, R14, RZ, PT ;  /* 0x000000ff0e00720c */ /* 0x008fda0003f05270 */
[----:B------:R-:W-:Y:S05]  /*327e0*/  @P0 BRA `(.L_x_10898) ;  /* 0x0000000000880947 */ /* 0x000fea0003800000 */
[----:B------:R-:W-:-:S03]  /*327f0*/  UMOV UR4, 0xffffffff ;  /* 0xffffffff00047882 */ /* 0x000fc60000000000 */
[----:B------:R-:W-:Y:S05]  /*32800*/  BRA.DIV UR4, `(.L_x_11087) ;  /* 0x0000002204c07947 */ /* 0x000fea000b800000 */
[----:B------:R-:W-:-:S13]  /*32810*/  ELECT P6, URZ, PT ;  /* 0x00000000003f782f */ /* 0x000fda00038c0000 */
.L_x_11151:
[----:B------:R-:W-:Y:S05]  /*32820*/  @!P6 BRA `(.L_x_10898) ;  /* 0x000000000078e947 */ /* 0x000fea0003800000 */
[----:B--2---:R-:W2:Y:S02]  /*32830*/  LDL.LU R3, [R1+0x474] ;  /* 0x0004740001037983 */ /* 0x004ea40000300800 */
[----:B--2---:R-:W-:-:S04]  /*32840*/  LOP3.LUT R3, R3, 0x2, RZ, 0xfc, !PT ;  /* 0x0000000203037812 */ /* 0x004fc800078efcff */
[----:B------:R-:W-:-:S13]  /*32850*/  ISETP.NE.AND P2, PT, R3, 0x3, PT ;  /* 0x000000030300780c */ /* 0x000fda0003f45270 */
[----:B------:R-:W-:Y:S05]  /*32860*/  @!P2 BRA `(.L_x_11088) ;  /* 0x000000000004a947 */ /* 0x000fea0003800000 */
[----:B------:R-:W-:Y:S01]  /*32870*/  BPT.TRAP 0x1 ;  /* 0x000000040000795c */ /* 0x000fe20000300000 */
.L_x_11088:
[----:B------:R-:W-:Y:S01]  /*32880*/  VIADD R3, R2, 0x32440 ;  /* 0x0003244002037836 */ /* 0x000fe20000000000 */
[----:B-1----:R-:W-:Y:S01]  /*32890*/  SHF.L.U32 R7, R0, 0x1f, RZ ;  /* 0x0000001f00077819 */ /* 0x002fe200000006ff */
[C---:B------:R-:W-:Y:S02]  /*328a0*/  VIADD R4, R6.reuse, 0x1 ;  /* 0x0000000106047836 */ /* 0x040fe40000000000 */
[----:B------:R-:W-:-:S03]  /*328b0*/  IMAD R8, R6, 0x8, R3 ;  /* 0x0000000806087824 */ /* 0x000fc600078e0203 */
[C---:B------:R-:W-:Y:S01]  /*328c0*/  ISETP.NE.AND P1, PT, R4.reuse, 0x2, PT ;  /* 0x000000020400780c */ /* 0x040fe20003f25270 */
[----:B------:R-:W1:Y:S03]  /*328d0*/  SYNCS.PHASECHK.TRANS64.TRYWAIT P0, [R8+URZ], R7 ;  /* 0x00000007080075a7 */ /* 0x000e66000800017f */
[----:B0-----:R-:W-:Y:S02]  /*328e0*/  SEL R5, RZ, 0x1, P1 ;  /* 0x00000001ff057807 */ /* 0x001fe40000800000 */
[----:B------:R-:W-:Y:S02]  /*328f0*/  SEL R4, R4, RZ, P1 ;  /* 0x000000ff04047207 */ /* 0x000fe40000800000 */
[----:B------:R-:W-:-:S03]  /*32900*/  LOP3.LUT R0, R0, R5, RZ, 0x3c, !PT ;  /* 0x0000000500007212 */ /* 0x000fc600078e3cff */
[----:B------:R-:W-:Y:S01]  /*32910*/  IMAD R3, R4, 0x8, R3 ;  /* 0x0000000804037824 */ /* 0x000fe200078e0203 */
[----:B------:R-:W-:Y:S01]  /*32920*/  SHF.L.U32 R0, R0, 0x1f, RZ ;  /* 0x0000001f00007819 */ /* 0x000fe200000006ff */
[----:B-1----:R-:W-:Y:S06]  /*32930*/  @!P0 BRA `(.L_x_11089) ;  /* 0x0000002000948947 */ /* 0x002fec0003800000 */
.L_x_11152:
[----:B------:R-:W1:Y:S02]  /*32940*/  SYNCS.PHASECHK.TRANS64.TRYWAIT P0, [R3+URZ], R0 ;  /* 0x00000000030075a7 */ /* 0x000e64000800017f */
[----:B-1----:R-:W-:Y:S05]  /*32950*/  @!P0 BRA `(.L_x_11090) ;  /* 0x0000002000a08947 */ /* 0x002fea0003800000 */
.L_x_11153:
[----:B------:R-:W-:Y:S05]  /*32960*/  @!P2 BRA `(.L_x_11091) ;  /* 0x000000000004a947 */ /* 0x000fea0003800000 */
[----:B------:R-:W-:Y:S01]  /*32970*/  BPT.TRAP 0x1 ;  /* 0x000000040000795c */ /* 0x000fe20000300000 */
.L_x_11091:
[----:B-1----:R-:W-:-:S04]  /*32980*/  VIADD R3, R2, 0x32460 ;  /* 0x0003246002037836 */ /* 0x002fc80000000000 */
[----:B------:R-:W-:-:S04]  /*32990*/  IMAD R6, R6, 0x8, R3 ;  /* 0x0000000806067824 */ /* 0x000fc800078e0203 */
[----:B------:R-:W1:Y:S02]  /*329a0*/  SYNCS.PHASECHK.TRANS64.TRYWAIT P0, [R6+URZ], R7 ;  /* 0x00000007060075a7 */ /* 0x000e64000800017f */
[----:B-1----:R-:W-:Y:S05]  /*329b0*/  @!P0 BRA `(.L_x_11092) ;  /* 0x00000020009c8947 */ /* 0x002fea0003800000 */
.L_x_11154:
[----:B------:R-:W-:-:S07]  /*329c0*/  IMAD R3, R4, 0x8, R3 ;  /* 0x0000000804037824 */ /* 0x000fce00078e0203 */
.L_x_11093:
[----:B--2---:R2:W3:Y:S02]  /*329d0*/  SYNCS.PHASECHK.TRANS64.TRYWAIT P0, [R3+URZ], R0 ;  /* 0x00000000030075a7 */ /* 0x0044e4000800017f */
[----:B---3--:R-:W-:Y:S05]  /*329e0*/  @!P0 NANOSLEEP.SYNCS 0x989680 ;  /* 0x009896800000895d */ /* 0x008fea0003900000 */
[----:B------:R-:W3:Y:S02]  /*329f0*/  @!P0 SYNCS.PHASECHK.TRANS64 P0, [R3+URZ], R0 ;  /* 0x00000000030085a7 */ /* 0x000ee4000800007f */
[----:B---3--:R-:W-:Y:S05]  /*32a00*/  @!P0 BRA `(.L_x_11093) ;  /* 0xfffffffc00f08947 */ /* 0x008fea000383ffff */
.L_x_10898:
[----:B------:R-:W-:Y:S05]  /*32a10*/  BSYNC B6 ;  /* 0x0000000000067941 */ /* 0x000fea0003800000 */
.L_x_10895:
[----:B------:R-:W-:Y:S05]  /*32a20*/  EXIT ;  /* 0x000000000000794d */ /* 0x000fea0003800000 */
.L_x_10909:
[----:B0-----:R0:W1:Y:S02]  /*32a30*/  SYNCS.PHASECHK.TRANS64.TRYWAIT P0, [R72+URZ+0x32400], R15 ;  /* 0x0324000f480075a7 */ /* 0x001064000800017f */
[----:B-1----:R-:W-:Y:S05]  /*32a40*/  @!P0 NANOSLEEP.SYNCS 0x989680 ;  /* 0x009896800000895d */ /* 0x002fea0003900000 */
[----:B------:R-:W1:Y:S02]  /*32a50*/  @!P0 SYNCS.PHASECHK.TRANS64 P0, [R72+URZ+0x32400], R15 ;  /* 0x0324000f480085a7 */ /* 0x000e64000800007f */
[----:B-1----:R-:W-:Y:S05]  /*32a60*/  @!P0 BRA `(.L_x_10909) ;  /* 0xfffffffc00f08947 */ /* 0x002fea000383ffff */
[----:B------:R-:W-:Y:S05]  /*32a70*/  BRA `(.L_x_11094) ;  /* 0xfffffcf400d87947 */ /* 0x000fea000383ffff */
.L_x_10916:
[----:B--2---:R2:W3:Y:S02]  /*32a80*/  SYNCS.PHASECHK.TRANS64.TRYWAIT P0, [R8+URZ], R9 ;  /* 0x00000009080075a7 */ /* 0x0044e4000800017f */
[----:B---3--:R-:W-:Y:S05]  /*32a90*/  @!P0 NANOSLEEP.SYNCS 0x989680 ;  /* 0x009896800000895d */ /* 0x008fea0003900000 */
[----:B------:R-:W3:Y:S02]  /*32aa0*/  @!P0 SYNCS.PHASECHK.TRANS64 P0, [R8+URZ], R9 ;  /* 0x00000009080085a7 */ /* 0x000ee4000800007f */
[----:B---3--:R-:W-:Y:S05]  /*32ab0*/  @!P0 BRA `(.L_x_10916) ;  /* 0xfffffffc00f08947 */ /* 0x008fea000383ffff */
[----:B------:R-:W-:Y:S05]  /*32ac0*/  BRA `(.L_x_10915) ;  /* 0xfffffcf800ec7947 */ /* 0x000fea000383ffff */
.L_x_10918:
[----:B0-----:R0:W1:Y:S02]  /*32ad0*/  SYNCS.PHASECHK.TRANS64.TRYWAIT P0, [R72+URZ+0x32410], R9 ;  /* 0x03241009480075a7 */ /* 0x001064000800017f */
[----:B-1----:R-:W-:Y:S05]  /*32ae0*/  @!P0 NANOSLEEP.SYNCS 0x989680 ;  /* 0x009896800000895d */ /* 0x002fea0003900000 */
[----:B------:R-:W1:Y:S02]  /*32af0*/  @!P0 SYNCS.PHASECHK.TRANS64 P0, [R72+URZ+0x32410], R9 ;  /* 0x03241009480085a7 */ /* 0x000e64000800007f */
[----:B-1----:R-:W-:Y:S05]  /*32b00*/  @!P0 BRA `(.L_x_10918) ;  /* 0xfffffffc00f08947 */ /* 0x002fea000383ffff */
[----:B------:R-:W-:Y:S05]  /*32b10*/  BRA `(.L_x_11095) ;  /* 0xfffffcfc00c47947 */ /* 0x000fea000383ffff */
.L_x_10925:
[----:B-1----:R1:W2:Y:S02]  /*32b20*/  SYNCS.PHASECHK.TRANS64.TRYWAIT P0, [R8+URZ], R9 ;  /* 0x00000009080075a7 */ /* 0x0022a4000800017f */
[----:B--2---:R-:W-:Y:S05]  /*32b30*/  @!P0 NANOSLEEP.SYNCS 0x989680 ;  /* 0x009896800000895d */ /* 0x004fea0003900000 */
[----:B------:R-:W2:Y:S02]  /*32b40*/  @!P0 SYNCS.PHASECHK.TRANS64 P0, [R8+URZ], R9 ;  /* 0x00000009080085a7 */ /* 0x000ea4000800007f */
[----:B--2---:R-:W-:Y:S05]  /*32b50*/  @!P0 BRA `(.L_x_10925) ;  /* 0xfffffffc00f08947 */ /* 0x004fea000383ffff */
[----:B------:R-:W-:Y:S05]  /*32b60*/  BRA `(.L_x_10924) ;  /* 0xfffffd0000087947 */ /* 0x000fea000383ffff */
.L_x_10956:
[----:B-1----:R1:W2:Y:S02]  /*32b70*/  SYNCS.PHASECHK.TRANS64.TRYWAIT P2, [R0+URZ], R5 ;  /* 0x00000005000075a7 */ /* 0x0022a4000804017f */
[----:B--2---:R-:W-:Y:S05]  /*32b80*/  @!P2 NANOSLEEP.SYNCS 0x989680 ;  /* 0x009896800000a95d */ /* 0x004fea0003900000 */
[----:B------:R-:W2:Y:S02]  /*32b90*/  @!P2 SYNCS.PHASECHK.TRANS64 P2, [R0+URZ], R5 ;  /* 0x000000050000a5a7 */ /* 0x000ea4000804007f */
[----:B--2---:R-:W-:Y:S05]  /*32ba0*/  @!P2 BRA `(.L_x_10956) ;  /* 0xfffffffc00f0a947 */ /* 0x004fea000383ffff */
[----:B------:R-:W-:Y:S05]  /*32bb0*/  BRA `(.L_x_10955) ;  /* 0xfffffd6400747947 */ /* 0x000fea000383ffff */
.L_x_10963:
[----:B--2---:R2:W3:Y:S02]  /*32bc0*/  SYNCS.PHASECHK.TRANS64.TRYWAIT P2, [R4+URZ], R5 ;  /* 0x00000005040075a7 */ /* 0x0044e4000804017f */
[----:B---3--:R-:W-:Y:S05]  /*32bd0*/  @!P2 NANOSLEEP.SYNCS 0x989680 ;  /* 0x009896800000a95d */ /* 0x008fea0003900000 */
[----:B------:R-:W3:Y:S02]  /*32be0*/  @!P2 SYNCS.PHASECHK.TRANS64 P2, [R4+URZ], R5 ;  /* 0x000000050400a5a7 */ /* 0x000ee4000804007f */
[----:B---3--:R-:W-:Y:S05]  /*32bf0*/  @!P2 BRA `(.L_x_10963) ;  /* 0xfffffffc00f0a947 */ /* 0x008fea000383ffff */
[----:B------:R-:W-:Y:S05]  /*32c00*/  BRA `(.L_x_10962) ;  /* 0xfffffd6800987947 */ /* 0x000fea000383ffff */
.L_x_10974:
[----:B-1----:R1:W2:Y:S02]  /*32c10*/  SYNCS.PHASECHK.TRANS64.TRYWAIT P1, [R4+URZ], R5 ;  /* 0x00000005040075a7 */ /* 0x0022a4000802017f */
[----:B--2---:R-:W-:Y:S05]  /*32c20*/  @!P1 NANOSLEEP.SYNCS 0x989680 ;  /* 0x009896800000995d */ /* 0x004fea0003900000 */
[----:B------:R-:W2:Y:S02]  /*32c30*/  @!P1 SYNCS.PHASECHK.TRANS64 P1, [R4+URZ], R5 ;  /* 0x00000005040095a7 */ /* 0x000ea4000802007f */
[----:B--2---:R-:W-:Y:S05]  /*32c40*/  @!P1 BRA `(.L_x_10974) ;  /* 0xfffffffc00f09947 */ /* 0x004fea000383ffff */
[----:B------:R-:W-:Y:S05]  /*32c50*/  BRA `(.L_x_10973) ;  /* 0xfffffecc00347947 */ /* 0x000fea000383ffff */
.L_x_10981:
[----:B--2---:R2:W3:Y:S02]  /*32c60*/  SYNCS.PHASECHK.TRANS64.TRYWAIT P1, [R4+URZ], R5 ;  /* 0x00000005040075a7 */ /* 0x0044e4000802017f */
[----:B---3--:R-:W-:Y:S05]  /*32c70*/  @!P1 NANOSLEEP.SYNCS 0x989680 ;  /* 0x009896800000995d */ /* 0x008fea0003900000 */
[----:B------:R-:W3:Y:S02]  /*32c80*/  @!P1 SYNCS.PHASECHK.TRANS64 P1, [R4+URZ], R5 ;  /* 0x00000005040095a7 */ /* 0x000ee4000802007f */
[----:B---3--:R-:W-:Y:S05]  /*32c90*/  @!P1 BRA `(.L_x_10981) ;  /* 0xfffffffc00f09947 */ /* 0x008fea000383ffff */
[----:B------:R-:W-:Y:S05]  /*32ca0*/  BRA `(.L_x_10980) ;  /* 0xfffffed000587947 */ /* 0x000fea000383ffff */
.L_x_11013:
[----:B------:R-:W-:Y:S02]  /*32cb0*/  IMAD.MOV.U32 R13, RZ, RZ, R4 ;  /* 0x000000ffff0d7224 */ /* 0x000fe400078e0004 */
[----:B------:R-:W-:Y:S02]  /*32cc0*/  IMAD.MOV.U32 R12, RZ, RZ, RZ ;  /* 0x000000ffff0c7224 */ /* 0x000fe400078e00ff */
[----:B------:R-:W-:Y:S02]  /*32cd0*/  IMAD.MOV.U32 R11, RZ, RZ, 0x1f ;  /* 0x0000001fff0b7424 */ /* 0x000fe400078e00ff */
[----:B------:R-:W-:-:S07]  /*32ce0*/  IMAD.MOV.U32 R15, RZ, RZ, -0x1 ;  /* 0xffffffffff0f7424 */ /* 0x000fce00078e00ff */
[----:B0-----:R-:W-:Y:S05]  /*32cf0*/  WARPSYNC.COLLECTIVE R15, `(.L_x_11096) ;  /* 0x000000000f087348 */ /* 0x001fea0003c00000 */
[----:B------:R1:W2:Y:S02]  /*32d00*/  SHFL.IDX P6, R14, R13, R12, R11 ;  /* 0x0000000c0d0e7389 */ /* 0x0002a400000c000b */
[----:B012---:R-:W-:Y:S01]  /*32d10*/  ENDCOLLECTIVE ;  /* 0x000000000000791b */ /* 0x007fe20003800000 */
.L_x_11096:
[----:B------:R-:W-:Y:S05]  /*32d20*/  BRA `(.L_x_11097) ;  /* 0xffffffbc00a07947 */ /* 0x000fea000383ffff */
.L_x_11015:
[----:B------:R-:W-:Y:S01]  /*32d30*/  BSSY B0, `(.L_x_11098) ;  /* 0x0000006000007945 */ /* 0x000fe20003800000 */
[----:B------:R-:W-:-:S07]  /*32d40*/  IMAD.MOV.U32 R15, RZ, RZ, -0x1 ;  /* 0xffffffffff0f7424 */ /* 0x000fce00078e00ff */
[----:B01----:R-:W-:Y:S05]  /*32d50*/  WARPSYNC.COLLECTIVE R15, `(.L_x_11099) ;  /* 0x000000000f0c7348 */ /* 0x003fea0003c00000 */
[----:B------:R-:W-:Y:S02]  /*32d60*/  ELECT P6, UR62, PT ;  /* 0x00000000003e782f */ /* 0x000fe400038c0000 */
[----:B------:R-:W-:Y:S01]  /*32d70*/  MOV R14, UR62 ;  /* 0x0000003e000e7c02 */ /* 0x000fe20008000f00 */
[----:B01----:R-:W-:Y:S10]  /*32d80*/  ENDCOLLECTIVE ;  /* 0x000000000000791b */ /* 0x003ff40003800000 */
.L_x_11099:
[----:B------:R-:W-:Y:S05]  /*32d90*/  BSYNC B0 ;  /* 0x0000000000007941 */ /* 0x000fea0003800000 */
.L_x_11098:
[----:B------:R-:W-:Y:S05]  /*32da0*/  BRA `(.L_x_11100) ;  /* 0xffffffbc00a47947 */ /* 0x000fea000383ffff */
.L_x_11017:
[----:B--2---:R-:W-:-:S04]  /*32db0*/  IMAD.U32 R3, RZ, RZ, UR38 ;  /* 0x00000026ff037e24 */ /* 0x004fc8000f8e00ff */
[----:B------:R2:W3:Y:S03]  /*32dc0*/  SYNCS.PHASECHK.TRANS64.TRYWAIT P0, [R3+URZ+0x32440], R0 ;  /* 0x03244000030075a7 */ /* 0x0004e6000800017f */
[----:B---3--:R-:W-:Y:S05]  /*32dd0*/  @!P0 NANOSLEEP.SYNCS 0x989680 ;  /* 0x009896800000895d */ /* 0x008fea0003900000 */
[----:B------:R-:W3:Y:S02]  /*32de0*/  @!P0 SYNCS.PHASECHK.TRANS64 P0, [R3+URZ+0x32440], R0 ;  /* 0x03244000030085a7 */ /* 0x000ee4000800007f */
[----:B---3--:R-:W-:Y:S05]  /*32df0*/  @!P0 BRA `(.L_x_11017) ;  /* 0xfffffffc00ec8947 */ /* 0x008fea000383ffff */
[----:B------:R-:W-:Y:S05]  /*32e00*/  BRA `(.L_x_11101) ;  /* 0xffffffc000007947 */ /* 0x000fea000383ffff */
.L_x_11020:
[----:B------:R-:W-:Y:S01]  /*32e10*/  IMAD.MOV.U32 R13, RZ, RZ, R3 ;  /* 0x000000ffff0d7224 */ /* 0x000fe200078e0003 */
[----:B------:R0:W-:Y:S01]  /*32e20*/  STL [R1+0x864], R16 ;  /* 0x0008641001007387 */ /* 0x0001e20000100800 */
[----:B------:R-:W-:Y:S02]  /*32e30*/  IMAD.MOV.U32 R12, RZ, RZ, RZ ;  /* 0x000000ffff0c7224 */ /* 0x000fe400078e00ff */
[----:B------:R-:W-:Y:S02]  /*32e40*/  IMAD.MOV.U32 R11, RZ, RZ, 0x181f ;  /* 0x0000181fff0b7424 */ /* 0x000fe400078e00ff */
[----:B------:R-:W-:-:S07]  /*32e50*/  IMAD.MOV.U32 R15, RZ, RZ, -0x1 ;  /* 0xffffffffff0f7424 */ /* 0x000fce00078e00ff */
[----:B0-----:R-:W-:Y:S05]  /*32e60*/  WARPSYNC.COLLECTIVE R15, `(.L_x_11102) ;  /* 0x000000000f087348 */ /* 0x001fea0003c00000 */
[----:B------:R1:W2:Y:S02]  /*32e70*/  SHFL.IDX P6, R14, R13, R12, R11 ;  /* 0x0000000c0d0e7389 */ /* 0x0002a400000c000b */
[----:B012---:R-:W-:Y:S01]  /*32e80*/  ENDCOLLECTIVE ;  /* 0x000000000000791b */ /* 0x007fe20003800000 */
.L_x_11102:
[----:B------:R-:W-:-:S05]  /*32e90*/  VIADD R16, R6, UR39 ;  /* 0x0000002706107c36 */ /* 0x000fca0008000000 */
[----:B------:R0:W-:Y:S01]  /*32ea0*/  STL [R1+0x464], R16 ;  /* 0x0004641001007387 */ /* 0x0001e20000100800 */
[----:B------:R-:W-:Y:S02]  /*32eb0*/  IMAD.MOV.U32 R13, RZ, RZ, R0 ;  /* 0x000000ffff0d7224 */ /* 0x000fe400078e0000 */
[----:B------:R-:W-:-:S07]  /*32ec0*/  IMAD.MOV.U32 R4, RZ, RZ, R14 ;  /* 0x000000ffff047224 */ /* 0x000fce00078e000e */
[----:B0-----:R-:W-:Y:S05]  /*32ed0*/  WARPSYNC.COLLECTIVE R15, `(.L_x_11103) ;  /* 0x000000000f087348 */ /* 0x001fea0003c00000 */
[----:B------:R1:W2:Y:S02]  /*32ee0*/  SHFL.IDX P6, R14, R13, R12, R11 ;  /* 0x0000000c0d0e7389 */ /* 0x0002a400000c000b */
[----:B012---:R-:W-:Y:S01]  /*32ef0*/  ENDCOLLECTIVE ;  /* 0x000000000000791b */ /* 0x007fe20003800000 */
.L_x_11103:
        /* <DEDUP_REMOVED lines=10> */
.L_x_11104:
        /* <DEDUP_REMOVED lines=10> */
.L_x_11105:
[----:B------:R-:W-:Y:S01]  /*33040*/  @!PT LDS RZ, [RZ] ;  /* 0x00000000fffff984 */ /* 0x000fe20000000800 */
[----:B------:R-:W-:Y:S01]  /*33050*/  @!PT LDS RZ, [RZ] ;  /* 0x00000000fffff984 */ /* 0x000fe20000000800 */
[----:B------:R-:W-:Y:S01]  /*33060*/  @!PT LDS RZ, [RZ] ;  /* 0x00000000fffff984 */ /* 0x000fe20000000800 */
[----:B------:R0:W-:Y:S01]  /*33070*/  @!P1 LDGSTS.E.BYPASS.LTC128B.128 [R7+0x18400], desc[UR44][R4.64], !P0 ;  /* 0x1840000004079fae */ /* 0x0001e2000c101d6c */
[----:B------:R-:W-:Y:S02]  /*33080*/  IMAD.MOV.U32 R13, RZ, RZ, R3 ;  /* 0x000000ffff0d7224 */ /* 0x000fe400078e0003 */
[C---:B0-----:R-:W-:Y:S02]  /*33090*/  VIADD R5, R16.reuse, 0x10 ;  /* 0x0000001010057836 */ /* 0x041fe40000000000 */
[----:B------:R-:W-:Y:S02]  /*330a0*/  IMAD.MOV.U32 R12, RZ, RZ, 0x2 ;  /* 0x00000002ff0c7424 */ /* 0x000fe400078e00ff */
[----:B------:R-:W-:Y:S01]  /*330b0*/  VIADD R7, R16, 0x20 ;  /* 0x0000002010077836 */ /* 0x000fe20000000000 */
[----:B------:R-:W-:Y:S01]  /*330c0*/  ISETP.GE.AND P2, PT, R5, R2, PT ;  /* 0x000000020500720c */ /* 0x000fe20003f46270 */
[----:B------:R0:W-:Y:S01]  /*330d0*/  STL [R1+0x484], R5 ;  /* 0x0004840501007387 */ /* 0x0001e20000100800 */
[----:B------:R-:W-:-:S11]  /*330e0*/  IMAD.MOV.U32 R6, RZ, RZ, R14 ;  /* 0x000000ffff067224 */ /* 0x000fd600078e000e */
[----:B0-----:R-:W-:Y:S05]  /*330f0*/  WARPSYNC.COLLECTIVE R15, `(.L_x_11106) ;  /* 0x000000000f087348 */ /* 0x001fea0003c00000 */
[----:B------:R1:W2:Y:S02]  /*33100*/  SHFL.IDX P6, R14, R13, R12, R11 ;  /* 0x0000000c0d0e7389 */ /* 0x0002a400000c000b */
[----:B012---:R-:W-:Y:S01]  /*33110*/  ENDCOLLECTIVE ;  /* 0x000000000000791b */ /* 0x007fe20003800000 */
.L_x_11106:
[----:B------:R0:W-:Y:S01]  /*33120*/  STL [R1+0x490], R7 ;  /* 0x0004900701007387 */ /* 0x0001e20000100800 */
[----:B------:R-:W-:Y:S02]  /*33130*/  @!P2 LEA R4, P1, R10, R6, 0x1 ;  /* 0x000000060a04a211 */ /* 0x000fe400078208ff */
[----:B------:R-:W-:-:S03]  /*33140*/  @!P2 LEA R6, R9, UR38, 0x1 ;  /* 0x000000260906ac11 */ /* 0x000fc6000f8e08ff */
[----:B------:R-:W-:Y:S01]  /*33150*/  @!P2 IMAD.X R5, RZ, RZ, R8, P1 ;  /* 0x000000ffff05a224 */ /* 0x000fe200008e0608 */
[----:B------:R-:W-:Y:S01]  /*33160*/  ISETP.GE.AND P1, PT, R7, R2, PT ;  /* 0x000000020700720c */ /* 0x000fe20003f26270 */
[----:B------:R-:W-:Y:S02]  /*33170*/  IMAD.MOV.U32 R13, RZ, RZ, R0 ;  /* 0x000000ffff0d7224 */ /* 0x000fe400078e0000 */
[----:B0-----:R-:W-:Y:S01]  /*33180*/  VIADD R7, R16, 0x30 ;  /* 0x0000003010077836 */ /* 0x001fe20000000000 */
[----:B------:R-:W-:Y:S01]  /*33190*/  @!PT LDS RZ, [RZ] ;  /* 0x00000000fffff984 */ /* 0x000fe20000000800 */
[----:B------:R-:W-:Y:S01]  /*331a0*/  @!PT LDS RZ, [RZ] ;  /* 0x00000000fffff984 */ /* 0x000fe20000000800 */
[----:B------:R-:W-:Y:S01]  /*331b0*/  @!PT LDS RZ, [RZ] ;  /* 0x00000000fffff984 */ /* 0x000fe20000000800 */
[----:B------:R0:W-:Y:S04]  /*331c0*/  @!P2 LDGSTS.E.BYPASS.LTC128B.128 [R6+0x18c00], desc[UR44][R4.64], !P0 ;  /* 0x18c000000406afae */ /* 0x0001e8000c101d6c */
[----:B------:R1:W-:Y:S01]  /*331d0*/  STL [R1+0x494], R7 ;  /* 0x0004940701007387 */ /* 0x0003e20000100800 */
[----:B0-----:R-:W-:-:S04]  /*331e0*/  IMAD.MOV.U32 R4, RZ, RZ, R14 ;  /* 0x000000ffff047224 */ /* 0x001fc800078e000e */
[----:B------:R-:W-:-:S07]  /*331f0*/  @!P1 LEA R6, R9, UR38, 0x1 ;  /* 0x0000002609069c11 */ /* 0x000fce000f8e08ff */
[----:B-1----:R-:W-:Y:S05]  /*33200*/  WARPSYNC.COLLECTIVE R15, `(.L_x_11107) ;  /* 0x000000000f087348 */ /* 0x002fea0003c00000 */
[----:B------:R0:W2:Y:S02]  /*33210*/  SHFL.IDX P6, R14, R13, R12, R11 ;  /* 0x0000000c0d0e7389 */ /* 0x0000a400000c000b */
[----:B012---:R-:W-:Y:S01]  /*33220*/  ENDCOLLECTIVE ;  /* 0x000000000000791b */ /* 0x007fe20003800000 */
.L_x_11107:
[----:B------:R-:W-:Y:S02]  /*33230*/  IMAD.MOV.U32 R13, RZ, RZ, R3 ;  /* 0x000000ffff0d7224 */ /* 0x000fe400078e0003 */
[----:B------:R-:W-:Y:S02]  /*33240*/  IMAD.MOV.U32 R12, RZ, RZ, 0x3 ;  /* 0x00000003ff0c7424 */ /* 0x000fe400078e00ff */
[----:B------:R-:W-:-:S07]  /*33250*/  IMAD.MOV.U32 R5, RZ, RZ, R14 ;  /* 0x000000ffff057224 */ /* 0x000fce00078e000e */
[----:B------:R-:W-:Y:S05]  /*33260*/  WARPSYNC.COLLECTIVE R15, `(.L_x_11108) ;  /* 0x000000000f087348 */ /* 0x000fea0003c00000 */
[----:B------:R0:W1:Y:S02]  /*33270*/  SHFL.IDX P6, R14, R13, R12, R11 ;  /* 0x0000000c0d0e7389 */ /* 0x00006400000c000b */
[----:B01----:R-:W-:Y:S01]  /*33280*/  ENDCOLLECTIVE ;  /* 0x000000000000791b */ /* 0x003fe20003800000 */
.L_x_11108:
        /* <DEDUP_REMOVED lines=11> */
[----:B------:R-:W-:-:S05]  /*33340*/  VIADD R7, R16, 0x40 ;  /* 0x0000004010077836 */ /* 0x000fca0000000000 */
[----:B------:R1:W-:Y:S01]  /*33350*/  STL [R1+0x498], R7 ;  /* 0x0004980701007387 */ /* 0x0003e20000100800 */
[----:B0-----:R-:W-:-:S07]  /*33360*/  IMAD.MOV.U32 R4, RZ, RZ, R14 ;  /* 0x000000ffff047224 */ /* 0x001fce00078e000e */
[----:B-1----:R-:W-:Y:S05]  /*33370*/  WARPSYNC.COLLECTIVE R15, `(.L_x_11109) ;  /* 0x000000000f087348 */ /* 0x002fea0003c00000 */
[----:B------:R0:W2:Y:S02]  /*33380*/  SHFL.IDX P6, R14, R13, R12, R11 ;  /* 0x0000000c0d0e7389 */ /* 0x0000a400000c000b */
[----:B012---:R-:W-:Y:S01]  /*33390*/  ENDCOLLECTIVE ;  /* 0x000000000000791b */ /* 0x007fe20003800000 */
.L_x_11109:
[----:B------:R-:W-:Y:S01]  /*333a0*/  @!P1 LEA R6, R9, UR38, 0x1 ;  /* 0x0000002609069c11 */ /* 0x000fe2000f8e08ff */
[----:B------:R-:W-:Y:S02]  /*333b0*/  IMAD.MOV.U32 R13, RZ, RZ, R3 ;  /* 0x000000ffff0d7224 */ /* 0x000fe400078e0003 */
[----:B------:R-:W-:Y:S02]  /*333c0*/  IMAD.MOV.U32 R12, RZ, RZ, 0x4 ;  /* 0x00000004ff0c7424 */ /* 0x000fe400078e00ff */
[----:B------:R-:W-:-:S07]  /*333d0*/  IMAD.MOV.U32 R5, RZ, RZ, R14 ;  /* 0x000000ffff057224 */ /* 0x000fce00078e000e */
[----:B------:R-:W-:Y:S05]  /*333e0*/  WARPSYNC.COLLECTIVE R15, `(.L_x_11110) ;  /* 0x000000000f087348 */ /* 0x000fea0003c00000 */
[----:B------:R0:W1:Y:S02]  /*333f0*/  SHFL.IDX P6, R14, R13, R12, R11 ;  /* 0x0000000c0d0e7389 */ /* 0x00006400000c000b */
[----:B01----:R-:W-:Y:S01]  /*33400*/  ENDCOLLECTIVE ;  /* 0x000000000000791b */ /* 0x003fe20003800000 */
.L_x_11110:
        /* <DEDUP_REMOVED lines=17> */
.L_x_11111:
[----:B------:R-:W-:Y:S02]  /*33520*/  IMAD.MOV.U32 R13, RZ, RZ, R3 ;  /* 0x000000ffff0d7224 */ /* 0x000fe400078e0003 */
[----:B------:R-:W-:Y:S02]  /*33530*/  IMAD.MOV.U32 R12, RZ, RZ, 0x5 ;  /* 0x00000005ff0c7424 */ /* 0x000fe400078e00ff */
[----:B------:R-:W-:-:S07]  /*33540*/  IMAD.MOV.U32 R4, RZ, RZ, R14 ;  /* 0x000000ffff047224 */ /* 0x000fce00078e000e */
[----:B------:R-:W-:Y:S05]  /*33550*/  WARPSYNC.COLLECTIVE R15, `(.L_x_11112) ;  /* 0x000000000f087348 */ /* 0x000fea0003c00000 */
[----:B------:R0:W1:Y:S02]  /*33560*/  SHFL.IDX P6, R14, R13, R12, R11 ;  /* 0x0000000c0d0e7389 */ /* 0x00006400000c000b */
[----:B01----:R-:W-:Y:S01]  /*33570*/  ENDCOLLECTIVE ;  /* 0x000000000000791b */ /* 0x003fe20003800000 */
.L_x_11112:
[----:B------:R-:W-:-:S05]  /*33580*/  @!P1 LEA R5, P2, R10, R4, 0x1 ;  /* 0x000000040a059211 */ /* 0x000fca00078408ff */
[----:B------:R-:W-:Y:S01]  /*33590*/  @!P1 IMAD.X R4, RZ, RZ, R6, P2 ;  /* 0x000000ffff049224 */ /* 0x000fe200010e0606 */
[----:B------:R-:W-:-:S04]  /*335a0*/  @!P1 LEA R6, R9, UR38, 0x1 ;  /* 0x0000002609069c11 */ /* 0x000fc8000f8e08ff */
        /* <DEDUP_REMOVED lines=9> */
[----:B------:R-:W-:Y:S02]  /*33640*/  VIADD R7, R16, 0x60 ;  /* 0x0000006010077836 */ /* 0x000fe40000000000 */
[----:B------:R1:W5:Y:S02]  /*33650*/  LDL.LU R16, [R1+0x864] ;  /* 0x0008640001107983 */ /* 0x0003640000300800 */
[----:B01----:R-:W-:-:S08]  /*33660*/  IMAD.MOV.U32 R6, RZ, RZ, R14 ;  /* 0x000000ffff067224 */ /* 0x003fd000078e000e */
[----:B-----5:R-:W-:Y:S05]  /*33670*/  WARPSYNC.COLLECTIVE R15, `(.L_x_11113) ;  /* 0x000000000f087348 */ /* 0x020fea0003c00000 */
[----:B------:R0:W1:Y:S02]  /*33680*/  SHFL.IDX P6, R14, R13, R12, R11 ;  /* 0x0000000c0d0e7389 */ /* 0x00006400000c000b */
[----:B01---5:R-:W-:Y:S01]  /*33690*/  ENDCOLLECTIVE ;  /* 0x000000000000791b */ /* 0x023fe20003800000 */
.L_x_11113:
[----:B------:R-:W-:Y:S02]  /*336a0*/  IMAD.MOV.U32 R13, RZ, RZ, R3 ;  /* 0x000000ffff0d7224 */ /* 0x000fe400078e0003 */
[----:B------:R-:W-:Y:S02]  /*336b0*/  IMAD.MOV.U32 R12, RZ, RZ, 0x6 ;  /* 0x00000006ff0c7424 */ /* 0x000fe400078e00ff */
[----:B------:R-:W-:-:S07]  /*336c0*/  IMAD.MOV.U32 R4, RZ, RZ, R14 ;  /* 0x000000ffff047224 */ /* 0x000fce00078e000e */
[----:B------:R-:W-:Y:S05]  /*336d0*/  WARPSYNC.COLLECTIVE R15, `(.L_x_11114) ;  /* 0x000000000f087348 */ /* 0x000fea0003c00000 */
[----:B------:R0:W1:Y:S02]  /*336e0*/  SHFL.IDX P6, R14, R13, R12, R11 ;  /* 0x0000000c0d0e7389 */ /* 0x00006400000c000b */
[----:B01----:R-:W-:Y:S01]  /*336f0*/  ENDCOLLECTIVE ;  /* 0x000000000000791b */ /* 0x003fe20003800000 */
.L_x_11114:
        /* <DEDUP_REMOVED lines=15> */
.L_x_11115:
[----:B------:R-:W-:Y:S01]  /*337f0*/  ISETP.GE.AND P1, PT, R7, R2, PT ;  /* 0x000000020700720c */ /* 0x000fe20003f26270 */
[----:B------:R-:W-:Y:S02]  /*33800*/  IMAD.MOV.U32 R13, RZ, RZ, R3 ;  /* 0x000000ffff0d7224 */ /* 0x000fe400078e0003 */
[----:B------:R-:W-:Y:S02]  /*33810*/  IMAD.MOV.U32 R12, RZ, RZ, 0x7 ;  /* 0x00000007ff0c7424 */ /* 0x000fe400078e00ff */
[----:B------:R-:W-:-:S08]  /*33820*/  IMAD.MOV.U32 R4, RZ, RZ, R14 ;  /* 0x000000ffff047224 */ /* 0x000fd000078e000e */
[----:B------:R-:W-:Y:S05]  /*33830*/  WARPSYNC.COLLECTIVE R15, `(.L_x_11116) ;  /* 0x000000000f087348 */ /* 0x000fea0003c00000 */
[----:B------:R0:W1:Y:S02]  /*33840*/  SHFL.IDX P6, R14, R13, R12, R11 ;  /* 0x0000000c0d0e7389 */ /* 0x00006400000c000b */
[----:B01----:R-:W-:Y:S01]  /*33850*/  ENDCOLLECTIVE ;  /* 0x000000000000791b */ /* 0x003fe20003800000 */
.L_x_11116:
[----:B------:R-:W-:-:S05]  /*33860*/  @!P1 LEA R5, P2, R10, R4, 0x1 ;  /* 0x000000040a059211 */ /* 0x000fca00078408ff */
[----:B------:R-:W-:-:S05]  /*33870*/  @!P1 IMAD.X R4, RZ, RZ, R6, P2 ;  /* 0x000000ffff049224 */ /* 0x000fca00010e0606 */
[----:B------:R-:W-:Y:S01]  /*33880*/  @!P1 LOP3.LUT R5, R5, R4, RZ, 0x3c, !PT ;  /* 0x0000000405059212 */ /* 0x000fe200078e3cff */
[----:B------:R-:W-:-:S03]  /*33890*/  IMAD.MOV.U32 R13, RZ, RZ, R0 ;  /* 0x000000ffff0d7224 */ /* 0x000fc600078e0000 */
[----:B------:R-:W-:Y:S02]  /*338a0*/  @!P1 LOP3.LUT R4, R5, R4, RZ, 0x3c, !PT ;  /* 0x0000000405049212 */ /* 0x000fe400078e3cff */
[----:B------:R-:W-:Y:S02]  /*338b0*/  @!P1 LEA R6, R9, UR38, 0x1 ;  /* 0x0000002609069c11 */ /* 0x000fe4000f8e08ff */
[----:B------:R-:W-:Y:S01]  /*338c0*/  @!P1 LOP3.LUT R5, R5, R4, RZ, 0x3c, !PT ;  /* 0x0000000405059212 */ /* 0x000fe200078e3cff */
[----:B------:R-:W-:-:S07]  /*338d0*/  IMAD.MOV.U32 R3, RZ, RZ, R14 ;  /* 0x000000ffff037224 */ /* 0x000fce00078e000e */
[----:B------:R-:W-:Y:S05]  /*338e0*/  WARPSYNC.COLLECTIVE R15, `(.L_x_11117) ;  /* 0x000000000f087348 */ /* 0x000fea0003c00000 */
[----:B------:R0:W1:Y:S02]  /*338f0*/  SHFL.IDX P6, R14, R13, R12, R11 ;  /* 0x0000000c0d0e7389 */ /* 0x00006400000c000b */
[----:B01----:R-:W-:Y:S01]  /*33900*/  ENDCOLLECTIVE ;  /* 0x000000000000791b */ /* 0x003fe20003800000 */
.L_x_11117:
[----:B------:R0:W-:Y:S04]  /*33910*/  STL [R1+0x4a0], R7 ;  /* 0x0004a00701007387 */ /* 0x0001e80000100800 */
[----:B------:R-:W-:Y:S01]  /*33920*/  @!PT LDS RZ, [RZ] ;  /* 0x00000000fffff984 */ /* 0x000fe20000000800 */
[----:B------:R-:W-:Y:S01]  /*33930*/  @!PT LDS RZ, [RZ] ;  /* 0x00000000fffff984 */ /* 0x000fe20000000800 */
[----:B------:R-:W-:Y:S01]  /*33940*/  @!PT LDS RZ, [RZ] ;  /* 0x00000000fffff984 */ /* 0x000fe20000000800 */
[----:B------:R0:W-:Y:S01]  /*33950*/  @!P1 LDGSTS.E.BYPASS.LTC128B.128 [R6+0x1b400], desc[UR44][R4.64], !P0 ;  /* 0x1b40000004069fae */ /* 0x0001e2000c101d6c */
[----:B------:R-:W-:Y:S01]  /*33960*/  IMAD.MOV.U32 R0, RZ, RZ, R14 ;  /* 0x000000ffff007224 */ /* 0x000fe200078e000e */
[----:B------:R-:W-:Y:S06]  /*33970*/  BRA `(.L_x_11118) ;  /* 0xffffffc0000c7947 */ /* 0x000fec000383ffff */
.L_x_11022:
        /* <DEDUP_REMOVED lines=8> */
.L_x_11120:
[----:B------:R-:W-:Y:S05]  /*33a00*/  BSYNC B0 ;  /* 0x0000000000007941 */ /* 0x000fea0003800000 */
.L_x_11119:
[----:B------:R-:W0:Y:S01]  /*33a10*/  S2R R7, SR_TID.X ;  /* 0x0000000000077919 */ /* 0x000e220000002100 */
[----:B------:R-:W1:Y:S01]  /*33a20*/  S2R R3, SR_TID.X ;  /* 0x0000000000037919 */ /* 0x000e620000002100 */
[----:B------:R-:W-:Y:S02]  /*33a30*/  IMAD.MOV.U32 R13, RZ, RZ, R5 ;  /* 0x000000ffff0d7224 */ /* 0x000fe400078e0005 */
[----:B------:R-:W-:Y:S02]  /*33a40*/  IMAD.MOV.U32 R12, RZ, RZ, RZ ;  /* 0x000000ffff0c7224 */ /* 0x000fe400078e00ff */
[----:B------:R-:W-:Y:S02]  /*33a50*/  IMAD.MOV.U32 R11, RZ, RZ, 0x181f ;  /* 0x0000181fff0b7424 */ /* 0x000fe400078e00ff */
[----:B------:R-:W-:Y:S02]  /*33a60*/  IMAD.MOV.U32 R15, RZ, RZ, -0x1 ;  /* 0xffffffffff0f7424 */ /* 0x000fe400078e00ff */
[----:B------:R-:W-:-:S07]  /*33a70*/  IMAD.MOV.U32 R2, RZ, RZ, R14 ;  /* 0x000000ffff027224 */ /* 0x000fce00078e000e */
[----:B01----:R-:W-:Y:S05]  /*33a80*/  WARPSYNC.COLLECTIVE R15, `(.L_x_11121) ;  /* 0x000000000f087348 */ /* 0x003fea0003c00000 */
[----:B------:R2:W3:Y:S02]  /*33a90*/  SHFL.IDX P6, R14, R13, R12, R11 ;  /* 0x0000000c0d0e7389 */ /* 0x0004e400000c000b */
[----:B0123--:R-:W-:Y:S01]  /*33aa0*/  ENDCOLLECTIVE ;  /* 0x000000000000791b */ /* 0x00ffe20003800000 */
.L_x_11121:
[----:B------:R-:W-:Y:S01]  /*33ab0*/  ULDC UR4, c[0x0][0x288] ;  /* 0x0000a20000047ab9 */ /* 0x000fe20000000800 */
[----:B------:R-:W2:Y:S01]  /*33ac0*/  LDL.LU R13, [R1+0x490] ;  /* 0x00049000010d7983 */ /* 0x000ea20000300800 */
[----:B------:R-:W-:-:S03]  /*33ad0*/  LOP3.LUT R7, R7, 0x7f, RZ, 0xc0, !PT ;  /* 0x0000007f07077812 */ /* 0x000fc600078ec0ff */
[----:B------:R-:W3:Y:S02]  /*33ae0*/  LDL.LU R12, [R1+0x494] ;  /* 0x00049400010c7983 */ /* 0x000ee40000300800 */
[----:B------:R-:W-:Y:S02]  /*33af0*/  IMAD.SHL.U32 R9, R7, 0x8, RZ ;  /* 0x0000000807097824 */ /* 0x000fe400078e00ff */
[----:B------:R-:W4:Y:S01]  /*33b00*/  LDL.LU R11, [R1+0x498] ;  /* 0x00049800010b7983 */ /* 0x000f220000300800 */
[----:B------:R-:W-:-:S03]  /*33b10*/  IMAD.SHL.U32 R7, R3, 0x8, RZ ;  /* 0x0000000803077824 */ /* 0x000fc600078e00ff */
[----:B------:R-:W4:Y:S02]  /*33b20*/  LDL.LU R15, [R1+0x49c] ;  /* 0x00049c00010f7983 */ /* 0x000f240000300800 */
[----:B------:R-:W-:-:S04]  /*33b30*/  LOP3.LUT R7, R7, 0x1f8, RZ, 0xc0, !PT ;  /* 0x000001f807077812 */ /* 0x000fc800078ec0ff */
[----:B------:R-:W-:Y:S01]  /*33b40*/  LOP3.LUT R7, R7, 0x38, R3, 0x78, !PT ;  /* 0x0000003807077812 */ /* 0x000fe200078e7803 */
[----:B------:R-:W-:Y:S02]  /*33b50*/  IMAD.MOV.U32 R3, RZ, RZ, R14 ;  /* 0x000000ffff037224 */ /* 0x000fe400078e000e */
[----:B------:R-:W3:Y:S01]  /*33b60*/  LDL.LU R14, [R1+0x484] ;  /* 0x00048400010e7983 */ /* 0x000ee20000300800 */
[----:B------:R-:W-:Y:S01]  /*33b70*/  IMAD R0, R6, UR4, RZ ;  /* 0x0000000406007c24 */ /* 0x000fe2000f8e02ff */
[----:B------:R-:W-:Y:S02]  /*33b80*/  LOP3.LUT R7, R7, 0x200, R9, 0xf8, !PT ;  /* 0x0000020007077812 */ /* 0x000fe400078ef809 */
[----:B------:R-:W4:Y:S04]  /*33b90*/  LDL.LU R6, [R1+0x464] ;  /* 0x0004640001067983 */ /* 0x000f280000300800 */
[----:B------:R0:W5:Y:S01]  /*33ba0*/  LDL.LU R9, [R1+0x4a0] ;  /* 0x0004a00001097983 */ /* 0x0001620000300800 */
[----:B------:R-:W-:-:S02]  /*33bb0*/  LOP3.LUT R17, R17, 0xffffffbf, RZ, 0xc0, !PT ;  /* 0xffffffbf11117812 */ /* 0x000fc400078ec0ff */
[-C--:B--2---:R-:W-:Y:S02]  /*33bc0*/  ISETP.GE.AND P5, PT, R13, R0.reuse, PT ;  /* 0x000000000d00720c */ /* 0x084fe40003fa6270 */
[----:B---3--:R-:W-:-:S13]  /*33bd0*/  ISETP.GE.AND P6, PT, R14, R0, PT ;  /* 0x000000000e00720c */ /* 0x008fda0003fc6270 */
[----:B------:R-:W-:Y:S02]  /*33be0*/  @P6 LOP3.LUT R17, R17, 0x40, RZ, 0xfc, !PT ;  /* 0x0000004011116812 */ /* 0x000fe400078efcff */
[----:B------:R-:W-:Y:S02]  /*33bf0*/  ISETP.GE.AND P6, PT, R12, R0, PT ;  /* 0x000000000c00720c */ /* 0x000fe40003fc6270 */
[----:B------:R-:W-:-:S04]  /*33c00*/  LOP3.LUT R17, R17, 0xffffffdf, RZ, 0xc0, !PT ;  /* 0xffffffdf11117812 */ /* 0x000fc800078ec0ff */
[----:B------:R-:W-:Y:S02]  /*33c10*/  @P5 LOP3.LUT R17, R17, 0x20, RZ, 0xfc, !PT ;  /* 0x0000002011115812 */ /* 0x000fe400078efcff */
[----:B----4-:R-:W-:Y:S02]  /*33c20*/  ISETP.GE.AND P5, PT, R11, R0, PT ;  /* 0x000000000b00720c */ /* 0x010fe40003fa6270 */
[----:B------:R-:W-:-:S04]  /*33c30*/  LOP3.LUT R17, R17, 0xffffffef, RZ, 0xc0, !PT ;  /* 0xffffffef11117812 */ /* 0x000fc800078ec0ff */
[----:B------:R-:W-:-:S04]  /*33c40*/  @P6 LOP3.LUT R17, R17, 0x10, RZ, 0xfc, !PT ;  /* 0x0000001011116812 */ /* 0x000fc800078efcff */
[----:B------:R-:W-:Y:S02]  /*33c50*/  LOP3.LUT R17, R17, 0xfffffff7, RZ, 0xc0, !PT ;  /* 0xfffffff711117812 */ /* 0x000fe400078ec0ff */
[-C--:B------:R-:W-:Y:S02]  /*33c60*/  ISETP.GE.AND P6, PT, R15, R0.reuse, PT ;  /* 0x000000000f00720c */ /* 0x080fe40003fc6270 */
[----:B------:R-:W-:Y:S02]  /*33c70*/  ISETP.GE.AND P4, PT, R6, R0, PT ;  /* 0x000000000600720c */ /* 0x000fe40003f86270 */
[----:B------:R-:W-:-:S04]  /*33c80*/  @P5 LOP3.LUT R17, R17, 0x8, RZ, 0xfc, !PT ;  /* 0x0000000811115812 */ /* 0x000fc800078efcff */
[----:B------:R-:W-:-:S04]  /*33c90*/  LOP3.LUT R17, R17, 0xffdfffff, RZ, 0xc0, !PT ;  /* 0xffdfffff11117812 */ /* 0x000fc800078ec0ff */
[----:B------:R-:W-:-:S04]  /*33ca0*/  LOP3.LUT R17, R17, 0xfffffffb, RZ, 0xc0, !PT ;  /* 0xfffffffb11117812 */ /* 0x000fc800078ec0ff */
[----:B------:R-:W-:Y:S02]  /*33cb0*/  @P6 LOP3.LUT R17, R17, 0x4, RZ, 0xfc, !PT ;  /* 0x0000000411116812 */ /* 0x000fe400078efcff */
[----:B------:R-:W-:Y:S01]  /*33cc0*/  @!P4 LEA R3, P6, R10, R3, 0x1 ;  /* 0x000000030a03c211 */ /* 0x000fe200078c08ff */
[----:B------:R-:W-:Y:S02]  /*33cd0*/  IMAD.MOV.U32 R13, RZ, RZ, R4 ;  /* 0x000000ffff0d7224 */ /* 0x000fe400078e0004 */
[----:B------:R-:W-:Y:S02]  /*33ce0*/  IMAD.MOV.U32 R12, RZ, RZ, 0x1 ;  /* 0x00000001ff0c7424 */ /* 0x000fe400078e00ff */
[----:B------:R-:W-:Y:S02]  /*33cf0*/  IMAD.MOV.U32 R11, RZ, RZ, 0x181f ;  /* 0x0000181fff0b7424 */ /* 0x000fe400078e00ff */
[----:B------:R-:W-:Y:S02]  /*33d00*/  IMAD.MOV.U32 R15, RZ, RZ, -0x1 ;  /* 0xffffffffff0f7424 */ /* 0x000fe400078e00ff */
[----:B0-----:R-:W-:-:S07]  /*33d10*/  @!P4 IMAD.X R2, RZ, RZ, R2, P6 ;  /* 0x000000ffff02c224 */ /* 0x001fce00030e0602 */
[----:B-----5:R-:W-:Y:S05]  /*33d20*/  WARPSYNC.COLLECTIVE R15, `(.L_x_11122) ;  /* 0x000000000f087348 */ /* 0x020fea0003c00000 */
[----:B------:R0:W1:Y:S02]  /*33d30*/  SHFL.IDX P6, R14, R13, R12, R11 ;  /* 0x0000000c0d0e7389 */ /* 0x00006400000c000b */
[----:B01---5:R-:W-:Y:S01]  /*33d40*/  ENDCOLLECTIVE ;  /* 0x000000000000791b */ /* 0x023fe20003800000 */
.L_x_11122:
[----:B------:R-:W-:Y:S02]  /*33d50*/  ISETP.GE.AND P5, PT, R9, R0, PT ;  /* 0x000000000900720c */ /* 0x000fe40003fa6270 */
[----:B------:R-:W-:Y:S01]  /*33d60*/  @!P4 LOP3.LUT R3, R3, R2, RZ, 0x3c, !PT ;  /* 0x000000020303c212 */ /* 0x000fe200078e3cff */
[----:B------:R-:W-:-:S03]  /*33d70*/  IMAD.MOV.U32 R13, RZ, RZ, R5 ;  /* 0x000000ffff0d7224 */ /* 0x000fc600078e0005 */
[----:B------:R-:W-:Y:S01]  /*33d80*/  @!P4 LOP3.LUT R2, R3, R2, RZ, 0x3c, !PT ;  /* 0x000000020302c212 */ /* 0x000fe200078e3cff */
[----:B------:R-:W-:-:S07]  /*33d90*/  IMAD.MOV.U32 R6, RZ, RZ, R14 ;  /* 0x000000ffff067224 */ /* 0x000fce00078e000e */
[----:B------:R-:W-:Y:S05]  /*33da0*/  WARPSYNC.COLLECTIVE R15, `(.L_x_11123) ;  /* 0x000000000f087348 */ /* 0x000fea0003c00000 */
[----:B------:R0:W1:Y:S02]  /*33db0*/  SHFL.IDX P6, R14, R13, R12, R11 ;  /* 0x0000000c0d0e7389 */ /* 0x00006400000c000b */
[----:B01----:R-:W-:Y:S01]  /*33dc0*/  ENDCOLLECTIVE ;  /* 0x000000000000791b */ /* 0x003fe20003800000 */
.L_x_11123:
[----:B------:R-:W-:Y:S02]  /*33dd0*/  @!P4 LEA R9, R7, UR38, 0x1 ;  /* 0x000000260709cc11 */ /* 0x000fe4000f8e08ff */
[----:B------:R-:W-:Y:S02]  /*33de0*/  @!P4 LOP3.LUT R3, R3, R2, RZ, 0x3c, !PT ;  /* 0x000000020303c212 */ /* 0x000fe400078e3cff */
[----:B------:R-:W-:-:S03]  /*33df0*/  @P5 LOP3.LUT R17, R17, 0x200000, RZ, 0xfc, !PT ;  /* 0x0020000011115812 */ /* 0x000fc600078efcff */
[----:B------:R-:W-:Y:S01]  /*33e00*/  @!PT LDS RZ, [RZ] ;  /* 0x00000000fffff984 */ /* 0x000fe20000000800 */
[----:B------:R-:W-:Y:S01]  /*33e10*/  @!PT LDS RZ, [RZ] ;  /* 0x00000000fffff984 */ /* 0x000fe20000000800 */
[----:B------:R-:W-:Y:S01]  /*33e20*/  @!PT LDS RZ, [RZ] ;  /* 0x00000000fffff984 */ /* 0x000fe20000000800 */
[----:B------:R-:W-:Y:S04]  /*33e30*/  @!P4 LDGSTS.E.BYPASS.LTC128B.128 [R9+0x22400], desc[UR44][R2.64], !P3 ;  /* 0x224000000209cfae */ /* 0x000fe8000d901d6c */
[----:B------:R-:W-:Y:S04]  /*33e40*/  @!P4 LDGSTS.E.BYPASS.LTC128B.128 [R9+0x26400], desc[UR44][R2.64+0x80], !P0 ;  /* 0x264000800209cfae */ /* 0x000fe8000c101d6c */
[----:B------:R-:W-:Y:S04]  /*33e50*/  @!P4 LDGSTS.E.BYPASS.LTC128B.128 [R9+0x2a400], desc[UR44][R2.64+0x100], !P1 ;  /* 0x2a4001000209cfae */ /* 0x000fe8000c901d6c */
[----:B------:R0:W-:Y:S01]  /*33e60*/  @!P4 LDGSTS.E.BYPASS.LTC128B.128 [R9+0x2e400], desc[UR44][R2.64+0x180], !P2 ;  /* 0x2e4001800209cfae */ /* 0x0001e2000d101d6c */
[----:B------:R-:W-:Y:S01]  /*33e70*/  LOP3.LUT P4, RZ, R17, 0x40, RZ, 0xc0, !PT ;  /* 0x0000004011ff7812 */ /* 0x000fe2000788c0ff */
[----:B0-----:R-:W-:-:S12]  /*33e80*/  IMAD.MOV.U32 R2, RZ, RZ, R14 ;  /* 0x000000ffff027224 */ /* 0x001fd800078e000e */
[----:B------:R-:W-:Y:S01]  /*33e90*/  @!P4 LEA R2, P6, R10, R2, 0x1 ;  /* 0x000000020a02c211 */ /* 0x000fe200078c08ff */
[----:B------:R-:W-:Y:S02]  /*33ea0*/  IMAD.MOV.U32 R13, RZ, RZ, R4 ;  /* 0x000000ffff0d7224 */ /* 0x000fe400078e0004 */
[----:B------:R-:W-:Y:S02]  /*33eb0*/  IMAD.MOV.U32 R12, RZ, RZ, 0x2 ;  /* 0x00000002ff0c7424 */ /* 0x000fe400078e00ff */
[----:B------:R-:W-:-:S08]  /*33ec0*/  @!P4 IMAD.X R3, RZ, RZ, R6, P6 ;  /* 0x000000ffff03c224 */ /* 0x000fd000030e0606 */
[----:B------:R-:W-:Y:S05]  /*33ed0*/  WARPSYNC.COLLECTIVE R15, `(.L_x_11124) ;  /* 0x000000000f087348 */ /* 0x000fea0003c00000 */
[----:B------:R0:W1:Y:S02]  /*33ee0*/  SHFL.IDX P6, R14, R13, R12, R11 ;  /* 0x0000000c0d0e7389 */ /* 0x00006400000c000b */
[----:B01----:R-:W-:Y:S01]  /*33ef0*/  ENDCOLLECTIVE ;  /* 0x000000000000791b */ /* 0x003fe20003800000 */
.L_x_11124:
[----:B------:R-:W-:Y:S02]  /*33f00*/  IMAD.MOV.U32 R13, RZ, RZ, R5 ;  /* 0x000000ffff0d7224 */ /* 0x000fe400078e0005 */
[----:B------:R-:W-:-:S07]  /*33f10*/  IMAD.MOV.U32 R6, RZ, RZ, R14 ;  /* 0x000000ffff067224 */ /* 0x000fce00078e000e */
[----:B------:R-:W-:Y:S05]  /*33f20*/  WARPSYNC.COLLECTIVE R15, `(.L_x_11125) ;  /* 0x000000000f087348 */ /* 0x000fea0003c00000 */
[----:B------:R0:W1:Y:S02]  /*33f30*/  SHFL.IDX P6, R14, R13, R12, R11 ;  /* 0x0000000c0d0e7389 */ /* 0x00006400000c000b */
[----:B01----:R-:W-:Y:S01]  /*33f40*/  ENDCOLLECTIVE ;  /* 0x000000000000791b */ /* 0x003fe20003800000 */
.L_x_11125:
[----:B------:R-:W-:Y:S01]  /*33f50*/  IMAD.MOV.U32 R9, RZ, RZ, R7 ;  /* 0x000000ffff097224 */ /* 0x000fe200078e0007 */
[----:B------:R-:W-:-:S04]  /*33f60*/  LOP3.LUT P5, RZ, R17, 0x20, RZ, 0xc0, !PT ;  /* 0x0000002011ff7812 */ /* 0x000fc800078ac0ff */
[----:B------:R-:W-:-:S05]  /*33f70*/  @!P4 LEA R7, R9, UR38, 0x1 ;  /* 0x000000260907cc11 */ /* 0x000fca000f8e08ff */
[----:B------:R-:W-:Y:S01]  /*33f80*/  @!PT LDS RZ, [RZ] ;  /* 0x00000000fffff984 */ /* 0x000fe20000000800 */
[----:B------:R-:W-:Y:S01]  /*33f90*/  @!PT LDS RZ, [RZ] ;  /* 0x00000000fffff984 */ /* 0x000fe20000000800 */
[----:B------:R-:W-:Y:S01]  /*33fa0*/  @!PT LDS RZ, [RZ] ;  /* 0x00000000fffff984 */ /* 0x000fe20000000800 */
[----:B------:R-:W-:Y:S04]  /*33fb0*/  @!P4 LDGSTS.E.BYPASS.LTC128B.128 [R7+0x22c00], desc[UR44][R2.64], !P3 ;  /* 0x22c000000207cfae */ /* 0x000fe8000d901d6c */
[----:B------:R-:W-:Y:S04]  /*33fc0*/  @!P4 LDGSTS.E.BYPASS.LTC128B.128 [R7+0x26c00], desc[UR44][R2.64+0x80], !P0 ;  /* 0x26c000800207cfae */ /* 0x000fe8000c101d6c */
[----:B------:R-:W-:Y:S04]  /*33fd0*/  @!P4 LDGSTS.E.BYPASS.LTC128B.128 [R7+0x2ac00], desc[UR44][R2.64+0x100], !P1 ;  /* 0x2ac001000207cfae */ /* 0x000fe8000c901d6c */
[----:B------:R0:W-:Y:S02]  /*33fe0*/  @!P4 LDGSTS.E.BYPASS.LTC128B.128 [R7+0x2ec00], desc[UR44][R2.64+0x180], !P2 ;  /* 0x2ec001800207cfae */ /* 0x0001e4000d101d6c */
[----:B0-----:R-:W-:-:S05]  /*33ff0*/  IMAD.MOV.U32 R2, RZ, RZ, R14 ;  /* 0x000000ffff027224 */ /* 0x001fca00078e000e */
[----:B------:R-:W-:Y:S01]  /*34000*/  @!P5 LEA R2, P6, R10, R2, 0x1 ;  /* 0x000000020a02d211 */ /* 0x000fe200078c08ff */
[----:B------:R-:W-:Y:S02]  /*34010*/  IMAD.MOV.U32 R13, RZ, RZ, R4 ;  /* 0x000000ffff0d7224 */ /* 0x000fe400078e0004 */
[----:B------:R-:W-:Y:S02]  /*34020*/  IMAD.MOV.U32 R12, RZ, RZ, 0x3 ;  /* 0x00000003ff0c7424 */ /* 0x000fe400078e00ff */
[----:B------:R-:W-:-:S08]  /*34030*/  @!P5 IMAD.X R3, RZ, RZ, R6, P6 ;  /* 0x000000ffff03d224 */ /* 0x000fd000030e0606 */
[----:B------:R-:W-:Y:S05]  /*34040*/  WARPSYNC.COLLECTIVE R15, `(.L_x_11126) ;  /* 0x000000000f087348 */ /* 0x000fea0003c00000 */
[----:B------:R0:W1:Y:S02]  /*34050*/  SHFL.IDX P6, R14, R13, R12, R11 ;  /* 0x0000000c0d0e7389 */ /* 0x00006400000c000b */
[----:B01----:R-:W-:Y:S01]  /*34060*/  ENDCOLLECTIVE ;  /* 0x000000000000791b */ /* 0x003fe20003800000 */
.L_x_11126:
[----:B------:R-:W-:Y:S02]  /*34070*/  IMAD.MOV.U32 R13, RZ, RZ, R5 ;  /* 0x000000ffff0d7224 */ /* 0x000fe400078e0005 */
[----:B------:R-:W-:-:S07]  /*34080*/  IMAD.MOV.U32 R6, RZ, RZ, R14 ;  /* 0x000000ffff067224 */ /* 0x000fce00078e000e */
[----:B------:R-:W-:Y:S05]  /*34090*/  WARPSYNC.COLLECTIVE R15, `(.L_x_11127) ;  /* 0x000000000f087348 */ /* 0x000fea0003c00000 */
[----:B------:R0:W1:Y:S02]  /*340a0*/  SHFL.IDX P6, R14, R13, R12, R11 ;  /* 0x0000000c0d0e7389 */ /* 0x00006400000c000b */
[----:B01----:R-:W-:Y:S01]  /*340b0*/  ENDCOLLECTIVE ;  /* 0x000000000000791b */ /* 0x003fe20003800000 */
.L_x_11127:
        /* <DEDUP_REMOVED lines=18> */
.L_x_11128:
[----:B------:R-:W-:Y:S02]  /*341e0*/  IMAD.MOV.U32 R13, RZ, RZ, R5 ;  /* 0x000000ffff0d7224 */ /* 0x000fe400078e0005 */
[----:B------:R-:W-:-:S07]  /*341f0*/  IMAD.MOV.U32 R6, RZ, RZ, R14 ;  /* 0x000000ffff067224 */ /* 0x000fce00078e000e */
[----:B------:R-:W-:Y:S05]  /*34200*/  WARPSYNC.COLLECTIVE R15, `(.L_x_11129) ;  /* 0x000000000f087348 */ /* 0x000fea0003c00000 */
[----:B------:R0:W1:Y:S02]  /*34210*/  SHFL.IDX P6, R14, R13, R12, R11 ;  /* 0x0000000c0d0e7389 */ /* 0x00006400000c000b */
[----:B01----:R-:W-:Y:S01]  /*34220*/  ENDCOLLECTIVE ;  /* 0x000000000000791b */ /* 0x003fe20003800000 */
.L_x_11129:
        /* <DEDUP_REMOVED lines=11> */
[----:B------:R-:W-:-:S05]  /*342e0*/  @!P5 LEA R2, P6, R10, R2, 0x1 ;  /* 0x000000020a02d211 */ /* 0x000fca00078c08ff */
[----:B------:R-:W-:Y:S01]  /*342f0*/  @!P5 IMAD.X R3, RZ, RZ, R6, P6 ;  /* 0x000000ffff03d224 */ /* 0x000fe200030e0606 */
[----:B------:R-:W-:Y:S01]  /*34300*/  LOP3.LUT P6, RZ, R17, 0x8, RZ, 0xc0, !PT ;  /* 0x0000000811ff7812 */ /* 0x000fe200078cc0ff */
[----:B------:R-:W-:Y:S02]  /*34310*/  IMAD.MOV.U32 R7, RZ, RZ, R9 ;  /* 0x000000ffff077224 */ /* 0x000fe400078e0009 */
[----:B------:R-:W-:Y:S02]  /*34320*/  IMAD.MOV.U32 R13, RZ, RZ, R4 ;  /* 0x000000ffff0d7224 */ /* 0x000fe400078e0004 */
[----:B------:R-:W-:-:S08]  /*34330*/  IMAD.MOV.U32 R12, RZ, RZ, 0x5 ;  /* 0x00000005ff0c7424 */ /* 0x000fd000078e00ff */
[----:B------:R-:W-:-:S05]  /*34340*/  @!P6 LEA R9, R7, UR38, 0x1 ;  /* 0x000000260709ec11 */ /* 0x000fca000f8e08ff */
[----:B------:R0:W-:Y:S04]  /*34350*/  @!P6 LDGSTS.E.BYPASS.LTC128B.128 [R9+0x24400], desc[UR44][R2.64], !P3 ;  /* 0x244000000209efae */ /* 0x0001e8000d901d6c */
[----:B------:R0:W-:Y:S04]  /*34360*/  @!P6 LDGSTS.E.BYPASS.LTC128B.128 [R9+0x28400], desc[UR44][R2.64+0x80], !P0 ;  /* 0x284000800209efae */ /* 0x0001e8000c101d6c */
[----:B------:R0:W-:Y:S04]  /*34370*/  @!P6 LDGSTS.E.BYPASS.LTC128B.128 [R9+0x2c400], desc[UR44][R2.64+0x100], !P1 ;  /* 0x2c4001000209efae */ /* 0x0001e8000c901d6c */
[----:B------:R0:W-:Y:S02]  /*34380*/  @!P6 LDGSTS.E.BYPASS.LTC128B.128 [R9+0x30400], desc[UR44][R2.64+0x180], !P2 ;  /* 0x304001800209efae */ /* 0x0001e4000d101d6c */
[----:B0-----:R-:W-:Y:S05]  /*34390*/  WARPSYNC.COLLECTIVE R15, `(.L_x_11130) ;  /* 0x000000000f087348 */ /* 0x001fea0003c00000 */
[----:B------:R1:W2:Y:S02]  /*343a0*/  SHFL.IDX P6, R14, R13, R12, R11 ;  /* 0x0000000c0d0e7389 */ /* 0x0002a400000c000b */
[----:B012---:R-:W-:Y:S01]  /*343b0*/  ENDCOLLECTIVE ;  /* 0x000000000000791b */ /* 0x007fe20003800000 */
.L_x_11130:
[----:B------:R-:W-:Y:S02]  /*343c0*/  IMAD.MOV.U32 R13, RZ, RZ, R5 ;  /* 0x000000ffff0d7224 */ /* 0x000fe400078e0005 */
[----:B------:R-:W-:-:S07]  /*343d0*/  IMAD.MOV.U32 R6, RZ, RZ, R14 ;  /* 0x000000ffff067224 */ /* 0x000fce00078e000e */
[----:B------:R-:W-:Y:S05]  /*343e0*/  WARPSYNC.COLLECTIVE R15, `(.L_x_11131) ;  /* 0x000000000f087348 */ /* 0x000fea0003c00000 */
[----:B------:R0:W1:Y:S02]  /*343f0*/  SHFL.IDX P6, R14, R13, R12, R11 ;  /* 0x0000000c0d0e7389 */ /* 0x00006400000c000b */
[----:B01----:R-:W-:Y:S01]  /*34400*/  ENDCOLLECTIVE ;  /* 0x000000000000791b */ /* 0x003fe20003800000 */
.L_x_11131:
[----:B------:R-:W-:Y:S01]  /*34410*/  LOP3.LUT P4, RZ, R17, 0x4, RZ, 0xc0, !PT ;  /* 0x0000000411ff7812 */ /* 0x000fe2000788c0ff */
[----:B------:R-:W-:-:S12]  /*34420*/  IMAD.MOV.U32 R2, RZ, RZ, R14 ;  /* 0x000000ffff027224 */ /* 0x000fd800078e000e */
[----:B------:R-:W-:Y:S01]  /*34430*/  @!P4 LEA R2, P6, R10, R2, 0x1 ;  /* 0x000000020a02c211 */ /* 0x000fe200078c08ff */
[----:B------:R-:W-:Y:S02]  /*34440*/  IMAD.MOV.U32 R13, RZ, RZ, R4 ;  /* 0x000000ffff0d7224 */ /* 0x000fe400078e0004 */
[----:B------:R-:W-:Y:S02]  /*34450*/  IMAD.MOV.U32 R12, RZ, RZ, 0x6 ;  /* 0x00000006ff0c7424 */ /* 0x000fe400078e00ff */
[----:B------:R-:W-:-:S08]  /*34460*/  @!P4 IMAD.X R3, RZ, RZ, R6, P6 ;  /* 0x000000ffff03c224 */ /* 0x000fd000030e0606 */
[----:B------:R-:W-:Y:S05]  /*34470*/  WARPSYNC.COLLECTIVE R15, `(.L_x_11132) ;  /* 0x000000000f087348 */ /* 0x000fea0003c00000 */
[----:B------:R0:W1:Y:S02]  /*34480*/  SHFL.IDX P6, R14, R13, R12, R11 ;  /* 0x0000000c0d0e7389 */ /* 0x00006400000c000b */
[----:B01----:R-:W-:Y:S01]  /*34490*/  ENDCOLLECTIVE ;  /* 0x000000000000791b */ /* 0x003fe20003800000 */
.L_x_11132:
[----:B------:R-:W-:Y:S02]  /*344a0*/  IMAD.MOV.U32 R13, RZ, RZ, R5 ;  /* 0x000000ffff0d7224 */ /* 0x000fe400078e0005 */
[----:B------:R-:W-:-:S07]  /*344b0*/  IMAD.MOV.U32 R6, RZ, RZ, R14 ;  /* 0x000000ffff067224 */ /* 0x000fce00078e000e */
[----:B------:R-:W-:Y:S05]  /*344c0*/  WARPSYNC.COLLECTIVE R15, `(.L_x_11133) ;  /* 0x000000000f087348 */ /* 0x000fea0003c00000 */
[----:B------:R0:W1:Y:S02]  /*344d0*/  SHFL.IDX P6, R14, R13, R12, R11 ;  /* 0x0000000c0d0e7389 */ /* 0x00006400000c000b */
[----:B01----:R-:W-:Y:S01]  /*344e0*/  ENDCOLLECTIVE ;  /* 0x000000000000791b */ /* 0x003fe20003800000 */
.L_x_11133:
        /* <DEDUP_REMOVED lines=18> */
.L_x_11134:
[----:B------:R-:W-:-:S05]  /*34610*/  @!P5 LEA R9, R9, UR38, 0x1 ;  /* 0x000000260909dc11 */ /* 0x000fca000f8e08ff */
[----:B------:R-:W-:Y:S01]  /*34620*/  @!PT LDS RZ, [RZ] ;  /* 0x00000000fffff984 */ /* 0x000fe20000000800 */
[----:B------:R-:W-:Y:S01]  /*34630*/  @!PT LDS RZ, [RZ] ;  /* 0x00000000fffff984 */ /* 0x000fe20000000800 */
[----:B------:R-:W-:Y:S01]  /*34640*/  @!PT LDS RZ, [RZ] ;  /* 0x00000000fffff984 */ /* 0x000fe20000000800 */
[----:B------:R0:W-:Y:S04]  /*34650*/  @!P5 LDGSTS.E.BYPASS.LTC128B.128 [R9+0x25400], desc[UR44][R2.64], !P3 ;  /* 0x254000000209dfae */ /* 0x0001e8000d901d6c */
[----:B------:R0:W-:Y:S01]  /*34660*/  @!P5 LDGSTS.E.BYPASS.LTC128B.128 [R9+0x29400], desc[UR44][R2.64+0x80], !P0 ;  /* 0x294000800209dfae */ /* 0x0001e2000c101d6c */
[----:B------:R-:W-:-:S03]  /*34670*/  IMAD.MOV.U32 R13, RZ, RZ, R5 ;  /* 0x000000ffff0d7224 */ /* 0x000fc600078e0005 */
[----:B------:R0:W-:Y:S04]  /*34680*/  @!P5 LDGSTS.E.BYPASS.LTC128B.128 [R9+0x2d400], desc[UR44][R2.64+0x100], !P1 ;  /* 0x2d4001000209dfae */ /* 0x0001e8000c901d6c */
[----:B------:R0:W-:Y:S01]  /*34690*/  @!P5 LDGSTS.E.BYPASS.LTC128B.128 [R9+0x31400], desc[UR44][R2.64+0x180], !P2 ;  /* 0x314001800209dfae */ /* 0x0001e2000d101d6c */
[----:B------:R-:W-:-:S07]  /*346a0*/  IMAD.MOV.U32 R6, RZ, RZ, R14 ;  /* 0x000000ffff067224 */ /* 0x000fce00078e000e */
[----:B0-----:R-:W-:Y:S05]  /*346b0*/  WARPSYNC.COLLECTIVE R15, `(.L_x_11135) ;  /* 0x000000000f087348 */ /* 0x001fea0003c00000 */
[----:B------:R1:W2:Y:S02]  /*346c0*/  SHFL.IDX P6, R14, R13, R12, R11 ;  /* 0x0000000c0d0e7389 */ /* 0x0002a400000c000b */
[----:B012---:R-:W-:Y:S01]  /*346d0*/  ENDCOLLECTIVE ;  /* 0x000000000000791b */ /* 0x007fe20003800000 */
.L_x_11135:
[----:B------:R-:W-:Y:S05]  /*346e0*/  BRA `(.L_x_11136) ;  /* 0xffffffbc00a07947 */ /* 0x000fea000383ffff */
.L_x_11025:
[----:B0-----:R-:W-:-:S04]  /*346f0*/  IMAD.U32 R3, RZ, RZ, UR38 ;  /* 0x00000026ff037e24 */ /* 0x001fc8000f8e00ff */
[----:B------:R0:W2:Y:S03]  /*34700*/  SYNCS.PHASECHK.TRANS64.TRYWAIT P0, [R3+URZ+0x32420], R2 ;  /* 0x03242002030075a7 */ /* 0x0000a6000800017f */
[----:B--2---:R-:W-:Y:S05]  /*34710*/  @!P0 NANOSLEEP.SYNCS 0x989680 ;  /* 0x009896800000895d */ /* 0x004fea0003900000 */
[----:B------:R-:W2:Y:S02]  /*34720*/  @!P0 SYNCS.PHASECHK.TRANS64 P0, [R3+URZ+0x32420], R2 ;  /* 0x03242002030085a7 */ /* 0x000ea4000800007f */
[----:B--2---:R-:W-:Y:S05]  /*34730*/  @!P0 BRA `(.L_x_11025) ;  /* 0xfffffffc00ec8947 */ /* 0x004fea000383ffff */
[----:B------:R-:W-:Y:S05]  /*34740*/  BRA `(.L_x_11137) ;  /* 0xffffffc000047947 */ /* 0x000fea000383ffff */
.L_x_11028:
[----:B0-----:R-:W-:-:S04]  /*34750*/  IMAD.U32 R3, RZ, RZ, UR38 ;  /* 0x00000026ff037e24 */ /* 0x001fc8000f8e00ff */
[----:B------:R0:W2:Y:S03]  /*34760*/  SYNCS.PHASECHK.TRANS64.TRYWAIT P0, [R3+URZ+0x32460], R2 ;  /* 0x03246002030075a7 */ /* 0x0000a6000800017f */
[----:B--2---:R-:W-:Y:S05]  /*34770*/  @!P0 NANOSLEEP.SYNCS 0x989680 ;  /* 0x009896800000895d */ /* 0x004fea0003900000 */
[----:B------:R-:W2:Y:S02]  /*34780*/  @!P0 SYNCS.PHASECHK.TRANS64 P0, [R3+URZ+0x32460], R2 ;  /* 0x03246002030085a7 */ /* 0x000ea4000800007f */
[----:B--2---:R-:W-:Y:S05]  /*34790*/  @!P0 BRA `(.L_x_11028) ;  /* 0xfffffffc00ec8947 */ /* 0x004fea000383ffff */
[----:B------:R-:W-:Y:S05]  /*347a0*/  BRA `(.L_x_11138) ;  /* 0xffffffc000107947 */ /* 0x000fea000383ffff */
.L_x_11040:
[----:B-1----:R-:W-:-:S04]  /*347b0*/  IMAD.U32 R3, RZ, RZ, UR38 ;  /* 0x00000026ff037e24 */ /* 0x002fc8000f8e00ff */
[----:B------:R1:W2:Y:S03]  /*347c0*/  SYNCS.PHASECHK.TRANS64.TRYWAIT P0, [R3+URZ+0x32448], R2 ;  /* 0x03244802030075a7 */ /* 0x0002a6000800017f */
[----:B--2---:R-:W-:Y:S05]  /*347d0*/  @!P0 NANOSLEEP.SYNCS 0x989680 ;  /* 0x009896800000895d */ /* 0x004fea0003900000 */
[----:B------:R-:W2:Y:S02]  /*347e0*/  @!P0 SYNCS.PHASECHK.TRANS64 P0, [R3+URZ+0x32448], R2 ;  /* 0x03244802030085a7 */ /* 0x000ea4000800007f */
[----:B--2---:R-:W-:Y:S05]  /*347f0*/  @!P0 BRA `(.L_x_11040) ;  /* 0xfffffffc00ec8947 */ /* 0x004fea000383ffff */
[----:B------:R-:W-:Y:S05]  /*34800*/  BRA `(.L_x_11139) ;  /* 0xffffffc8000c7947 */ /* 0x000fea000383ffff */
.L_x_11045:
[----:B01----:R-:W-:-:S04]  /*34810*/  IMAD.U32 R3, RZ, RZ, UR38 ;  /* 0x00000026ff037e24 */ /* 0x003fc8000f8e00ff */
[----:B------:R0:W1:Y:S03]  /*34820*/  SYNCS.PHASECHK.TRANS64.TRYWAIT P0, [R3+URZ+0x32468], R2 ;  /* 0x03246802030075a7 */ /* 0x000066000800017f */
[----:B-1----:R-:W-:Y:S05]  /*34830*/  @!P0 NANOSLEEP.SYNCS 0x989680 ;  /* 0x009896800000895d */ /* 0x002fea0003900000 */
[----:B------:R-:W1:Y:S02]  /*34840*/  @!P0 SYNCS.PHASECHK.TRANS64 P0, [R3+URZ+0x32468], R2 ;  /* 0x03246802030085a7 */ /* 0x000e64000800007f */
[----:B-1----:R-:W-:Y:S05]  /*34850*/  @!P0 BRA `(.L_x_11045) ;  /* 0xfffffffc00ec8947 */ /* 0x002fea000383ffff */
[----:B------:R-:W-:Y:S05]  /*34860*/  BRA `(.L_x_11140) ;  /* 0xffffffc8006c7947 */ /* 0x000fea000383ffff */
.L_x_11056:
[----:B-1----:R-:W-:-:S04]  /*34870*/  IMAD.U32 R3, RZ, RZ, UR38 ;  /* 0x00000026ff037e24 */ /* 0x002fc8000f8e00ff */
[----:B------:R1:W2:Y:S03]  /*34880*/  SYNCS.PHASECHK.TRANS64.TRYWAIT P0, [R3+URZ+0x32440], R2 ;  /* 0x03244002030075a7 */ /* 0x0002a6000800017f */
[----:B--2---:R-:W-:Y:S05]  /*34890*/  @!P0 NANOSLEEP.SYNCS 0x989680 ;  /* 0x009896800000895d */ /* 0x004fea0003900000 */
[----:B------:R-:W2:Y:S02]  /*348a0*/  @!P0 SYNCS.PHASECHK.TRANS64 P0, [R3+URZ+0x32440], R2 ;  /* 0x03244002030085a7 */ /* 0x000ea4000800007f */
[----:B--2---:R-:W-:Y:S05]  /*348b0*/  @!P0 BRA `(.L_x_11056) ;  /* 0xfffffffc00ec8947 */ /* 0x004fea000383ffff */
[----:B------:R-:W-:Y:S05]  /*348c0*/  BRA `(.L_x_11141) ;  /* 0xffffffcc00e47947 */ /* 0x000fea000383ffff */
.L_x_11061:
[----:B01----:R-:W-:-:S04]  /*348d0*/  IMAD.U32 R3, RZ, RZ, UR38 ;  /* 0x00000026ff037e24 */ /* 0x003fc8000f8e00ff */
[----:B------:R0:W1:Y:S03]  /*348e0*/  SYNCS.PHASECHK.TRANS64.TRYWAIT P0, [R3+URZ+0x32460], R2 ;  /* 0x03246002030075a7 */ /* 0x000066000800017f */
[----:B-1----:R-:W-:Y:S05]  /*348f0*/  @!P0 NANOSLEEP.SYNCS 0x989680 ;  /* 0x009896800000895d */ /* 0x002fea0003900000 */
[----:B------:R-:W1:Y:S02]  /*34900*/  @!P0 SYNCS.PHASECHK.TRANS64 P0, [R3+URZ+0x32460], R2 ;  /* 0x03246002030085a7 */ /* 0x000e64000800007f */
[----:B-1----:R-:W-:Y:S05]  /*34910*/  @!P0 BRA `(.L_x_11061) ;  /* 0xfffffffc00ec8947 */ /* 0x002fea000383ffff */
[----:B------:R-:W-:Y:S05]  /*34920*/  BRA `(.L_x_11142) ;  /* 0xffffffd000487947 */ /* 0x000fea000383ffff */
.L_x_11073:
[----:B-1----:R-:W-:-:S04]  /*34930*/  IMAD.U32 R3, RZ, RZ, UR38 ;  /* 0x00000026ff037e24 */ /* 0x002fc8000f8e00ff */
[----:B------:R1:W2:Y:S03]  /*34940*/  SYNCS.PHASECHK.TRANS64.TRYWAIT P0, [R3+URZ+0x32448], R2 ;  /* 0x03244802030075a7 */ /* 0x0002a6000800017f */
[----:B--2---:R-:W-:Y:S05]  /*34950*/  @!P0 NANOSLEEP.SYNCS 0x989680 ;  /* 0x009896800000895d */ /* 0x004fea0003900000 */
[----:B------:R-:W2:Y:S02]  /*34960*/  @!P0 SYNCS.PHASECHK.TRANS64 P0, [R3+URZ+0x32448], R2 ;  /* 0x03244802030085a7 */ /* 0x000ea4000800007f */
[----:B--2---:R-:W-:Y:S05]  /*34970*/  @!P0 BRA `(.L_x_11073) ;  /* 0xfffffffc00ec8947 */ /* 0x004fea000383ffff */
[----:B------:R-:W-:Y:S05]  /*34980*/  BRA `(.L_x_11143) ;  /* 0xffffffd400cc7947 */ /* 0x000fea000383ffff */
.L_x_11078:
[----:B-1----:R-:W-:-:S04]  /*34990*/  IMAD.U32 R3, RZ, RZ, UR38 ;  /* 0x00000026ff037e24 */ /* 0x002fc8000f8e00ff */
[----:B------:R1:W2:Y:S03]  /*349a0*/  SYNCS.PHASECHK.TRANS64.TRYWAIT P0, [R3+URZ+0x32468], R2 ;  /* 0x03246802030075a7 */ /* 0x0002a6000800017f */
[----:B--2---:R-:W-:Y:S05]  /*349b0*/  @!P0 NANOSLEEP.SYNCS 0x989680 ;  /* 0x009896800000895d */ /* 0x004fea0003900000 */
[----:B------:R-:W2:Y:S02]  /*349c0*/  @!P0 SYNCS.PHASECHK.TRANS64 P0, [R3+URZ+0x32468], R2 ;  /* 0x03246802030085a7 */ /* 0x000ea4000800007f */
[----:B--2---:R-:W-:Y:S05]  /*349d0*/  @!P0 BRA `(.L_x_11078) ;  /* 0xfffffffc00ec8947 */ /* 0x004fea000383ffff */
[----:B------:R-:W-:Y:S05]  /*349e0*/  BRA `(.L_x_11144) ;  /* 0xffffffd800307947 */ /* 0x000fea000383ffff */
.L_x_11085:
[----:B-1----:R1:W2:Y:S02]  /*349f0*/  SYNCS.PHASECHK.TRANS64.TRYWAIT P0, [R2+URZ+0x32420], R7 ;  /* 0x03242007020075a7 */ /* 0x0022a4000800017f */
[----:B--2---:R-:W-:Y:S05]  /*34a00*/  @!P0 NANOSLEEP.SYNCS 0x989680 ;  /* 0x009896800000895d */ /* 0x004fea0003900000 */
[----:B------:R-:W2:Y:S02]  /*34a10*/  @!P0 SYNCS.PHASECHK.TRANS64 P0, [R2+URZ+0x32420], R7 ;  /* 0x03242007020085a7 */ /* 0x000ea4000800007f */
[----:B--2---:R-:W-:Y:S05]  /*34a20*/  @!P0 BRA `(.L_x_11085) ;  /* 0xfffffffc00f08947 */ /* 0x004fea000383ffff */
[----:B------:R-:W-:Y:S05]  /*34a30*/  BRA `(.L_x_11145) ;  /* 0xffffffdc004c7947 */ /* 0x000fea000383ffff */
.L_x_11086:
        /* <DEDUP_REMOVED lines=11> */
.L_x_11147:
[----:B------:R-:W-:Y:S05]  /*34af0*/  BSYNC B0 ;  /* 0x0000000000007941 */ /* 0x000fea0003800000 */
.L_x_11146:
[----:B------:R-:W-:Y:S05]  /*34b00*/  BRA `(.L_x_11148) ;  /* 0xffffffdc00307947 */ /* 0x000fea000383ffff */
.L_x_11087:
[----:B------:R-:W-:Y:S01]  /*34b10*/  BSSY B0, `(.L_x_11149) ;  /* 0x0000006000007945 */ /* 0x000fe20003800000 */
[----:B------:R-:W-:-:S07]  /*34b20*/  IMAD.MOV.U32 R15, RZ, RZ, -0x1 ;  /* 0xffffffffff0f7424 */ /* 0x000fce00078e00ff */
[----:B012---:R-:W-:Y:S05]  /*34b30*/  WARPSYNC.COLLECTIVE R15, `(.L_x_11150) ;  /* 0x000000000f0c7348 */ /* 0x007fea0003c00000 */
[----:B------:R-:W-:Y:S02]  /*34b40*/  ELECT P6, UR62, PT ;  /* 0x00000000003e782f */ /* 0x000fe400038c0000 */
[----:B------:R-:W-:Y:S01]  /*34b50*/  MOV R14, UR62 ;  /* 0x0000003e000e7c02 */ /* 0x000fe20008000f00 */
[----:B012---:R-:W-:Y:S10]  /*34b60*/  ENDCOLLECTIVE ;  /* 0x000000000000791b */ /* 0x007ff40003800000 */
.L_x_11150:
[----:B------:R-:W-:Y:S05]  /*34b70*/  BSYNC B0 ;  /* 0x0000000000007941 */ /* 0x000fea0003800000 */
.L_x_11149:
[----:B------:R-:W-:Y:S05]  /*34b80*/  BRA `(.L_x_11151) ;  /* 0xffffffdc00247947 */ /* 0x000fea000383ffff */
.L_x_11089:
[----:B0-----:R0:W1:Y:S02]  /*34b90*/  SYNCS.PHASECHK.TRANS64.TRYWAIT P0, [R8+URZ], R7 ;  /* 0x00000007080075a7 */ /* 0x001064000800017f */
[----:B-1----:R-:W-:Y:S05]  /*34ba0*/  @!P0 NANOSLEEP.SYNCS 0x989680 ;  /* 0x009896800000895d */ /* 0x002fea0003900000 */
[----:B------:R-:W1:Y:S02]  /*34bb0*/  @!P0 SYNCS.PHASECHK.TRANS64 P0, [R8+URZ], R7 ;  /* 0x00000007080085a7 */ /* 0x000e64000800007f */
[----:B-1----:R-:W-:Y:S05]  /*34bc0*/  @!P0 BRA `(.L_x_11089) ;  /* 0xfffffffc00f08947 */ /* 0x002fea000383ffff */
[----:B------:R-:W-:Y:S05]  /*34bd0*/  BRA `(.L_x_11152) ;  /* 0xffffffdc00587947 */ /* 0x000fea000383ffff */
.L_x_11090:
[----:B-1----:R1:W2:Y:S02]  /*34be0*/  SYNCS.PHASECHK.TRANS64.TRYWAIT P0, [R3+URZ], R0 ;  /* 0x00000000030075a7 */ /* 0x0022a4000800017f */
[----:B--2---:R-:W-:Y:S05]  /*34bf0*/  @!P0 NANOSLEEP.SYNCS 0x989680 ;  /* 0x009896800000895d */ /* 0x004fea0003900000 */
[----:B------:R-:W2:Y:S02]  /*34c00*/  @!P0 SYNCS.PHASECHK.TRANS64 P0, [R3+URZ], R0 ;  /* 0x00000000030085a7 */ /* 0x000ea4000800007f */
[----:B--2---:R-:W-:Y:S05]  /*34c10*/  @!P0 BRA `(.L_x_11090) ;  /* 0xfffffffc00f08947 */ /* 0x004fea000383ffff */
[----:B------:R-:W-:Y:S05]  /*34c20*/  BRA `(.L_x_11153) ;  /* 0xffffffdc004c7947 */ /* 0x000fea000383ffff */
.L_x_11092:
[----:B-1----:R1:W2:Y:S02]  /*34c30*/  SYNCS.PHASECHK.TRANS64.TRYWAIT P0, [R6+URZ], R7 ;  /* 0x00000007060075a7 */ /* 0x0022a4000800017f */
[----:B--2---:R-:W-:Y:S05]  /*34c40*/  @!P0 NANOSLEEP.SYNCS 0x989680 ;  /* 0x009896800000895d */ /* 0x004fea0003900000 */
[----:B------:R-:W2:Y:S02]  /*34c50*/  @!P0 SYNCS.PHASECHK.TRANS64 P0, [R6+URZ], R7 ;  /* 0x00000007060085a7 */ /* 0x000ea4000800007f */
[----:B--2---:R-:W-:Y:S05]  /*34c60*/  @!P0 BRA `(.L_x_11092) ;  /* 0xfffffffc00f08947 */ /* 0x004fea000383ffff */
[----:B------:R-:W-:Y:S05]  /*34c70*/  BRA `(.L_x_11154) ;  /* 0xffffffdc00507947 */ /* 0x000fea000383ffff */
        .type           $_ZN7cutlass13device_kernelIN5flash11enable_sm90INS1_16FlashAttnFwdSm90INS1_25CollectiveMainloopFwdSm90ILi2EN4cute5tupleIJNS5_1CILi1EEES8_S8_EEENS6_IJNS7_ILi128EEENS7_ILi96EEENS7_ILi64EEEEEELi256ENS_10bfloat16_tEfNS_4arch4Sm90ELb0ELb1ELb0ELb0ELb0ELb0ELb1ELb1ELb0ELb1ELb1ELb0EEENS1_21CollectiveEpilogueFwdINS6_IJSA_NS7_ILi256EEESB_EEES9_SE_SG_Li256ELb0ELb1ELb1ELb0EEENS1_19SingleTileSchedulerILb0ELb1ELb1ELi128EEEEEEEEEvNT_6ParamsE$_ZZN5flash25CollectiveMainloopFwdSm90ILi2EN4cute5tupleIJNS1_1CILi1EEES4_S4_EEENS2_IJNS3_ILi128EEENS3_ILi96EEENS3_ILi64EEEEEELi256EN7cutlass10bfloat16_tEfNSA_4arch4Sm90ELb0ELb1ELb0ELb0ELb0ELb0ELb1ELb1ELb0ELb1ELb1ELb0EE3mmaINS_16FlashAttnFwdSm90ISE_NS_21CollectiveEpilogueFwdINS2_IJS6_NS3_ILi256EEES7_EEES5_SB_SD_Li256ELb0ELb1ELb1ELb0EEENS_19SingleTileSchedulerILb0ELb1ELb1ELi128EEEE13SharedStorageENS1_6TensorINS1_11ArrayEngineIfLm128EEENS1_6LayoutINS2_IJNS2_IJNS3_ILi2EEEST_NS3_ILi32EEEEEES4_S4_EEENS2_IJNS2_IJS4_ST_NS3_ILi4EEEEEENS3_ILi0EEESZ_EEEEEEENS_7SoftmaxILi2ELi0EEEEEbRKNSE_6ParamsENSA_25PipelineTmaAsyncNoClusterILi2ENSA_16PipelineTmaAsyncILi2EEEEES1B_RNSA_13PipelineStateILj2EEERT0_RT1_iRiRKNS_16SeqlenInfoQKNewKILb0ELb0EEENS2_IJiiiiEEERT_ENKUliT_T0_T1_E_clIZSF_ISO_S12_S14_EbS17_S1B_S1B_S1E_S1G_S1I_iS1J_S1N_S1O_S1Q_EUlRS1R_iE1_NS3_ILb0EEENS3_ILb1EEEEEDaiS1R_S1S_S1T_,@function
        .size           $_ZN7cutlass13device_kernelIN5flash11enable_sm90INS1_16FlashAttnFwdSm90INS1_25CollectiveMainloopFwdSm90ILi2EN4cute5tupleIJNS5_1CILi1EEES8_S8_EEENS6_IJNS7_ILi128EEENS7_ILi96EEENS7_ILi64EEEEEELi256ENS_10bfloat16_tEfNS_4arch4Sm90ELb0ELb1ELb0ELb0ELb0ELb0ELb1ELb1ELb0ELb1ELb1ELb0EEENS1_21CollectiveEpilogueFwdINS6_IJSA_NS7_ILi256EEESB_EEES9_SE_SG_Li256ELb0ELb1ELb1ELb0EEENS1_19SingleTileSchedulerILb0ELb1ELb1ELi128EEEEEEEEEvNT_6ParamsE$_ZZN5flash25CollectiveMainloopFwdSm90ILi2EN4cute5tupleIJNS1_1CILi1EEES4_S4_EEENS2_IJNS3_ILi128EEENS3_ILi96EEENS3_ILi64EEEEEELi256EN7cutlass10bfloat16_tEfNSA_4arch4Sm90ELb0ELb1ELb0ELb0ELb0ELb0ELb1ELb1ELb0ELb1ELb1ELb0EE3mmaINS_16FlashAttnFwdSm90ISE_NS_21CollectiveEpilogueFwdINS2_IJS6_NS3_ILi256EEES7_EEES5_SB_SD_Li256ELb0ELb1ELb1ELb0EEENS_19SingleTileSchedulerILb0ELb1ELb1ELi128EEEE13SharedStorageENS1_6TensorINS1_11ArrayEngineIfLm128EEENS1_6LayoutINS2_IJNS2_IJNS3_ILi2EEEST_NS3_ILi32EEEEEES4_S4_EEENS2_IJNS2_IJS4_ST_NS3_ILi4EEEEEENS3_ILi0EEESZ_EEEEEEENS_7SoftmaxILi2ELi0EEEEEbRKNSE_6ParamsENSA_25PipelineTmaAsyncNoClusterILi2ENSA_16PipelineTmaAsyncILi2EEEEES1B_RNSA_13PipelineStateILj2EEERT0_RT1_iRiRKNS_16SeqlenInfoQKNewKILb0ELb0EEENS2_IJiiiiEEERT_ENKUliT_T0_T1_E_clIZSF_ISO_S12_S14_EbS17_S1B_S1B_S1E_S1G_S1I_iS1J_S1N_S1O_S1Q_EUlRS1R_iE1_NS3_ILb0EEENS3_ILb1EEEEEDaiS1R_S1S_S1T_,(.L_x_15021 - $_ZN7cutlass13device_kernelIN5flash11enable_sm90INS1_16FlashAttnFwdSm90INS1_25CollectiveMainloopFwdSm90ILi2EN4cute5tupleIJNS5_1CILi1EEES8_S8_EEENS6_IJNS7_ILi128EEENS7_ILi96EEENS7_ILi64EEEEEELi256ENS_10bfloat16_tEfNS_4arch4Sm90ELb0ELb1ELb0ELb0ELb0ELb0ELb1ELb1ELb0ELb1ELb1ELb0EEENS1_21CollectiveEpilogueFwdINS6_IJSA_NS7_ILi256EEESB_EEES9_SE_SG_Li256ELb0ELb1ELb1ELb0EEENS1_19SingleTileSchedulerILb0ELb1ELb1ELi128EEEEEEEEEvNT_6ParamsE$_ZZN5flash25CollectiveMainloopFwdSm90ILi2EN4cute5tupleIJNS1_1CILi1EEES4_S4_EEENS2_IJNS3_ILi128EEENS3_ILi96EEENS3_ILi64EEEEEELi256EN7cutlass10bfloat16_tEfNSA_4arch4Sm90ELb0ELb1ELb0ELb0ELb0ELb0ELb1ELb1ELb0ELb1ELb1ELb0EE3mmaINS_16FlashAttnFwdSm90ISE_NS_21CollectiveEpilogueFwdINS2_IJS6_NS3_ILi256EEES7_EEES5_SB_SD_Li256ELb0ELb1ELb1ELb0EEENS_19SingleTileSchedulerILb0ELb1ELb1ELi128EEEE13SharedStorageENS1_6TensorINS1_11ArrayEngineIfLm128EEENS1_6LayoutINS2_IJNS2_IJNS3_ILi2EEEST_NS3_ILi32EEEEEES4_S4_EEENS2_IJNS2_IJS4_ST_NS3_ILi4EEEEEENS3_ILi0EEESZ_EEEEEEENS_7SoftmaxILi2ELi0EEEEEbRKNSE_6ParamsENSA_25PipelineTmaAsyncNoClusterILi2ENSA_16PipelineTmaAsyncILi2EEEEES1B_RNSA_13PipelineStateILj2EEERT0_RT1_iRiRKNS_16SeqlenInfoQKNewKILb0ELb0EEENS2_IJiiiiEEERT_ENKUliT_T0_T1_E_clIZSF_ISO_S12_S14_EbS17_S1B_S1B_S1E_S1G_S1I_iS1J_S1N_S1O_S1Q_EUlRS1R_iE1_NS3_ILb0EEENS3_ILb1EEEEEDaiS1R_S1S_S1T_)
$_ZN7cutlass13device_kernelIN5flash11enable_sm90INS1_16FlashAttnFwdSm90INS1_25CollectiveMainloopFwdSm90ILi2EN4cute5tupleIJNS5_1CILi1EEES8_S8_EEENS6_IJNS7_ILi128EEENS7_ILi96EEENS7_ILi64EEEEEELi256ENS_10bfloat16_tEfNS_4arch4Sm90ELb0ELb1ELb0ELb0ELb0ELb0ELb1ELb1ELb0ELb1ELb1ELb0EEENS1_21CollectiveEpilogueFwdINS6_IJSA_NS7_ILi256EEESB_EEES9_SE_SG_Li256ELb0ELb1ELb1ELb0EEENS1_19SingleTileSchedulerILb0ELb1ELb1ELi128EEEEEEEEEvNT_6ParamsE$_ZZN5flash25CollectiveMainloopFwdSm90ILi2EN4cute5tupleIJNS1_1CILi1EEES4_S4_EEENS2_IJNS3_ILi128EEENS3_ILi96EEENS3_ILi64EEEEEELi256EN7cutlass10bfloat16_tEfNSA_4arch4Sm90ELb0ELb1ELb0ELb0ELb0ELb0ELb1ELb1ELb0ELb1ELb1ELb0EE3mmaINS_16FlashAttnFwdSm90ISE_NS_21CollectiveEpilogueFwdINS2_IJS6_NS3_ILi256EEES7_EEES5_SB_SD_Li256ELb0ELb1ELb1ELb0EEENS_19SingleTileSchedulerILb0ELb1ELb1ELi128EEEE13SharedStorageENS1_6TensorINS1_11ArrayEngineIfLm128EEENS1_6LayoutINS2_IJNS2_IJNS3_ILi2EEEST_NS3_ILi32EEEEEES4_S4_EEENS2_IJNS2_IJS4_ST_NS3_ILi4EEEEEENS3_ILi0EEESZ_EEEEEEENS_7SoftmaxILi2ELi0EEEEEbRKNSE_6ParamsENSA_25PipelineTmaAsyncNoClusterILi2ENSA_16PipelineTmaAsyncILi2EEEEES1B_RNSA_13PipelineStateILj2EEERT0_RT1_iRiRKNS_16SeqlenInfoQKNewKILb0ELb0EEENS2_IJiiiiEEERT_ENKUliT_T0_T1_E_clIZSF_ISO_S12_S14_EbS17_S1B_S1B_S1E_S1G_S1I_iS1J_S1N_S1O_S1Q_EUlRS1R_iE1_NS3_ILb0EEENS3_ILb1EEEEEDaiS1R_S1S_S1T_:
[----:B------:R-:W-:Y:S05]  /*34c80*/  YIELD ;  /* 0x0000000000007946 */ /* 0x000fea0003800000 */
[----:B------:R-:W-:Y:S02]  /*34c90*/  ULDC UR4, c[0x0][0x20] ;  /* 0x0000080000047ab9 */ /* 0x000fe40000000800 */
[----:B------:R-:W-:-:S05]  /*34ca0*/  VIADD R164, R155, -UR4 ;  /* 0x800000049ba47c36 */ /* 0x000fca0008000000 */
[----:B------:R-:W2:Y:S01]  /*34cb0*/  LDL.64 R2, [R164] ;  /* 0x00000000a4027983 */ /* 0x000ea20000100a00 */
[----:B------:R-:W0:Y:S02]  /*34cc0*/  LDC.64 R4, c[0x0][0x208] ;  /* 0x00008200ff047b82 */ /* 0x000e240000000a00 */
[----:B0-----:R-:W-:Y:S02]  /*34cd0*/  R2UR UR4, R4 ;  /* 0x00000000040472ca */ /* 0x001fe400000e0000 */
[----:B------:R-:W-:-:S13]  /*34ce0*/  R2UR UR5, R5 ;  /* 0x00000000050572ca */ /* 0x000fda00000e0000 */
[----:B--2---:R-:W2:Y:S01]  /*34cf0*/  LD.E R6, desc[UR4][R2.64] ;  /* 0x0000000402067980 */ /* 0x004ea2000c101900 */
[----:B------:R-:W-:Y:S02]  /*34d00*/  R2UR UR4, R4 ;  /* 0x00000000040472ca */ /* 0x000fe400000e0000 */
[----:B------:R-:W-:Y:S01]  /*34d10*/  R2UR UR5, R5 ;  /* 0x00000000050572ca */ /* 0x000fe200000e0000 */
[----:B--2---:R-:W-:-:S12]  /*34d20*/  VIADD R11, R6, 0x1 ;  /* 0x00000001060b7836 */ /* 0x004fd80000000000 */
[----:B------:R-:W2:Y:S01]  /*34d30*/  LD.E R6, desc[UR4][R2.64+0x8] ;  /* 0x0000080402067980 */ /* 0x000ea2000c101900 */
[----:B------:R-:W-:-:S13]  /*34d40*/  ISETP.NE.AND P1, PT, R11, 0x2, PT ;  /* 0x000000020b00780c */ /* 0x000fda0003f25270 */
[----:B------:R-:W-:Y:S02]  /*34d50*/  @!P1 R2UR UR6, R4 ;  /* 0x00000000040692ca */ /* 0x000fe400000e0000 */
[----:B------:R-:W-:-:S13]  /*34d60*/  @!P1 R2UR UR7, R5 ;  /* 0x00000000050792ca */ /* 0x000fda00000e0000 */
[----:B------:R-:W3:Y:S01]  /*34d70*/  @!P1 LD.E R7, desc[UR6][R2.64+0x4] ;  /* 0x0000040602079980 */ /* 0x000ee2000c101900 */
[C---:B------:R-:W-:Y:S02]  /*34d80*/  R2UR UR4, R4.reuse ;  /* 0x00000000040472ca */ /* 0x040fe400000e0000 */
[C---:B------:R-:W-:Y:S02]  /*34d90*/  R2UR UR5, R5.reuse ;  /* 0x00000000050572ca */ /* 0x040fe400000e0000 */
[C---:B------:R-:W-:Y:S02]  /*34da0*/  R2UR UR6, R4.reuse ;  /* 0x00000000040672ca */ /* 0x040fe400000e0000 */
[C---:B------:R-:W-:Y:S02]  /*34db0*/  R2UR UR7, R5.reuse ;  /* 0x00000000050772ca */ /* 0x040fe400000e0000 */
[----:B------:R-:W-:Y:S02]  /*34dc0*/  @!P1 R2UR UR8, R4 ;  /* 0x00000000040892ca */ /* 0x000fe400000e0000 */
[----:B------:R-:W-:-:S02]  /*34dd0*/  @!P1 R2UR UR9, R5 ;  /* 0x00000000050992ca */ /* 0x000fc400000e0000 */
[----:B------:R-:W-:Y:S02]  /*34de0*/  @!P1 R2UR UR10, R4 ;  /* 0x00000000040a92ca */ /* 0x000fe400000e0000 */
[----:B------:R-:W-:Y:S01]  /*34df0*/  @!P1 R2UR UR11, R5 ;  /* 0x00000000050b92ca */ /* 0x000fe200000e0000 */
[----:B------:R-:W-:Y:S08]  /*34e00*/  ST.E desc[UR4][R2.64], R11 ;  /* 0x0000000b02007985 */ /* 0x000ff0000c101904 */
[----:B------:R-:W-:Y:S01]  /*34e10*/  @!P1 ST.E desc[UR8][R2.64], RZ ;  /* 0x000000ff02009985 */ /* 0x000fe2000c101908 */
[----:B--2---:R-:W-:-:S05]  /*34e20*/  VIADD R13, R6, 0x1 ;  /* 0x00000001060d7836 */ /* 0x004fca0000000000 */
[----:B------:R-:W-:Y:S01]  /*34e30*/  ST.E desc[UR6][R2.64+0x8], R13 ;  /* 0x0000080d02007985 */ /* 0x000fe2000c101906 */
[----:B---3--:R-:W-:-:S05]  /*34e40*/  @!P1 LOP3.LUT R15, R7, 0x1, RZ, 0x3c, !PT ;  /* 0x00000001070f9812 */ /* 0x008fca00078e3cff */
[----:B------:R0:W-:Y:S04]  /*34e50*/  @!P1 ST.E desc[UR10][R2.64+0x4], R15 ;  /* 0x0000040f02009985 */ /* 0x0001e8000c10190a */
[----:B------:R-:W2:Y:S01]  /*34e60*/  LDL.64 R8, [R164+0x18] ;  /* 0x00001800a4087983 */ /* 0x000ea20000100a00 */
[----:B------:R-:W-:Y:S02]  /*34e70*/  R2UR UR4, R4 ;  /* 0x00000000040472ca */ /* 0x000fe400000e0000 */
[----:B------:R-:W-:Y:S01]  /*34e80*/  R2UR UR5, R5 ;  /* 0x00000000050572ca */ /* 0x000fe200000e0000 */
[----:B------:R-:W3:-:S12]  /*34e90*/  LDL.64 R6, [R164] ;  /* 0x00000000a4067983 */ /* 0x000ed80000100a00 */
[----:B--2---:R-:W2:Y:S01]  /*34ea0*/  LD.E R10, desc[UR4][R8.64+0x1c] ;  /* 0x00001c04080a7980 */ /* 0x004ea2000c101900 */
[C---:B------:R-:W-:Y:S02]  /*34eb0*/  R2UR UR4, R4.reuse ;  /* 0x00000000040472ca */ /* 0x040fe400000e0000 */
[C---:B------:R-:W-:Y:S02]  /*34ec0*/  R2UR UR5, R5.reuse ;  /* 0x00000000050572ca */ /* 0x040fe400000e0000 */
[----:B------:R-:W-:Y:S02]  /*34ed0*/  R2UR UR6, R4 ;  /* 0x00000000040672ca */ /* 0x000fe400000e0000 */
[----:B------:R-:W-:Y:S01]  /*34ee0*/  R2UR UR7, R5 ;  /* 0x00000000050772ca */ /* 0x000fe200000e0000 */
[----:B------:R-:W-:Y:S01]  /*34ef0*/  BSSY B3, `(.L_x_11155) ;  /* 0x0000009000037945 */ /* 0x000fe20003800000 */
[----:B0-----:R-:W-:Y:S02]  /*34f00*/  IMAD.MOV.U32 R2, RZ, RZ, R153 ;  /* 0x000000ffff027224 */ /* 0x001fe400078e0099 */
[----:B------:R-:W-:-:S05]  /*34f10*/  IMAD.MOV.U32 R3, RZ, RZ, R152 ;  /* 0x000000ffff037224 */ /* 0x000fca00078e0098 */
[----:B---3--:R0:W5:Y:S04]  /*34f20*/  LD.E R12, desc[UR4][R6.64] ;  /* 0x00000004060c7980 */ /* 0x008168000c101900 */
[----:B------:R0:W5:Y:S01]  /*34f30*/  LD.E R14, desc[UR6][R6.64+0x4] ;  /* 0x00000406060e7980 */ /* 0x000162000c101900 */
[----:B--2---:R-:W-:-:S04]  /*34f40*/  LOP3.LUT R10, R10, 0x1, RZ, 0xfc, !PT ;  /* 0x000000010a0a7812 */ /* 0x004fc800078efcff */
[----:B------:R-:W-:-:S13]  /*34f50*/  ISETP.NE.AND P1, PT, R10, 0x3, PT ;  /* 0x000000030a00780c */ /* 0x000fda0003f25270 */
[----:B0-----:R-:W-:Y:S05]  /*34f60*/  @!P1 BRA `(.L_x_11156) ;  /* 0x0000000000049947 */ /* 0x001fea0003800000 */
[----:B------:R-:W-:Y:S01]  /*34f70*/  BPT.TRAP 0x1 ;  /* 0x000000040000795c */ /* 0x000fe20000300000 */
.L_x_11156:
[----:B------:R-:W-:Y:S05]  /*34f80*/  BSYNC B3 ;  /* 0x0000000000037941 */ /* 0x000fea0003800000 */
.L_x_11155:
[----:B------:R-:W-:Y:S02]  /*34f90*/  R2UR UR4, R4 ;  /* 0x00000000040472ca */ /* 0x000fe400000e0000 */
[----:B------:R-:W-:-:S13]  /*34fa0*/  R2UR UR5, R5 ;  /* 0x00000000050572ca */ /* 0x000fda00000e0000 */
[----:B------:R-:W2:Y:S01]  /*34fb0*/  LD.E.64 R10, desc[UR4][R8.64+0x8] ;  /* 0x00000804080a7980 */ /* 0x000ea2000c101b00 */
[----:B-----5:R-:W-:Y:S02]  /*34fc0*/  SHF.L.U32 R15, R14, 0x1f, RZ ;  /* 0x0000001f0e0f7819 */ /* 0x020fe400000006ff */
[----:B--2---:R-:W-:-:S05]  /*34fd0*/  MOV R11, R10 ;  /* 0x0000000a000b7202 */ /* 0x004fca0000000f00 */
[----:B------:R-:W-:-:S04]  /*34fe0*/  IMAD R12, R12, 0x8, R11 ;  /* 0x000000080c0c7824 */ /* 0x000fc800078e020b */
[----:B------:R0:W1:Y:S01]  /*34ff0*/  SYNCS.PHASECHK.TRANS64.TRYWAIT P1, [R12+URZ], R15 ;  /* 0x0000000f0c0075a7 */ /* 0x000062000802017f */
[----:B------:R-:W2:Y:S01]  /*35000*/  LD.E R13, desc[UR4][R8.64+0x1c] ;  /* 0x00001c04080d7980 */ /* 0x000ea2000c101900 */
[----:B------:R-:W-:Y:S02]  /*35010*/  R2UR UR6, R4 ;  /* 0x00000000040672ca */ /* 0x000fe400000e0000 */
[----:B------:R-:W-:Y:S01]  /*35020*/  R2UR UR7, R5 ;  /* 0x00000000050772ca */ /* 0x000fe200000e0000 */
[----:B------:R0:W5:Y:S01]  /*35030*/  LD.E R10, desc[UR4][R6.64] ;  /* 0x00000004060a7980 */ /* 0x000162000c101900 */
[----:B------:R-:W-:Y:S11]  /*35040*/  BSSY B3, `(.L_x_11157) ;  /* 0x0000006000037945 */ /* 0x000ff60003800000 */
[----:B------:R0:W5:Y:S01]  /*35050*/  LD.E R11, desc[UR6][R6.64+0x4] ;  /* 0x00000406060b7980 */ /* 0x000162000c101900 */
[----:B--2---:R-:W-:-:S04]  /*35060*/  LOP3.LUT R13, R13, 0x1, RZ, 0xfc, !PT ;  /* 0x000000010d0d7812 */ /* 0x004fc800078efcff */
[----:B------:R-:W-:-:S13]  /*35070*/  ISETP.NE.AND P2, PT, R13, 0x3, PT ;  /* 0x000000030d00780c */ /* 0x000fda0003f45270 */
[----:B01----:R-:W-:Y:S05]  /*35080*/  @!P2 BRA `(.L_x_11158) ;  /* 0x000000000004a947 */ /* 0x003fea0003800000 */
[----:B------:R-:W-:Y:S01]  /*35090*/  BPT.TRAP 0x1 ;  /* 0x000000040000795c */ /* 0x000fe20000300000 */
.L_x_11158:
[----:B------:R-:W-:Y:S05]  /*350a0*/  BSYNC B3 ;  /* 0x0000000000037941 */ /* 0x000fea0003800000 */
.L_x_11157:
[----:B------:R-:W-:Y:S04]  /*350b0*/  BSSY B3, `(.L_x_11159) ;  /* 0x000000a000037945 */ /* 0x000fe80003800000 */
[----:B------:R-:W-:Y:S05]  /*350c0*/  @P1 BRA `(.L_x_11160) ;  /* 0x0000000000201947 */ /* 0x000fea0003800000 */
[----:B------:R-:W-:Y:S02]  /*350d0*/  R2UR UR4, R4 ;  /* 0x00000000040472ca */ /* 0x000fe400000e0000 */
[----:B------:R-:W-:-:S13]  /*350e0*/  R2UR UR5, R5 ;  /* 0x00000000050572ca */ /* 0x000fda00000e0000 */
[----:B------:R-:W2:Y:S01]  /*350f0*/  LD.E.64 R8, desc[UR4][R8.64+0x8] ;  /* 0x0000080408087980 */ /* 0x000ea2000c101b00 */
[----:B-----5:R-:W-:Y:S02]  /*35100*/  SHF.L.U32 R11, R11, 0x1f, RZ ;  /* 0x0000001f0b0b7819 */ /* 0x020fe400000006ff */
[----:B--2---:R-:W-:-:S05]  /*35110*/  MOV R7, R8 ;  /* 0x0000000800077202 */ /* 0x004fca0000000f00 */
[----:B------:R-:W-:-:S04]  /*35120*/  IMAD R10, R10, 0x8, R7 ;  /* 0x000000080a0a7824 */ /* 0x000fc800078e0207 */
[----:B------:R-:W0:Y:S02]  /*35130*/  SYNCS.PHASECHK.TRANS64.TRYWAIT P1, [R10+URZ], R11 ;  /* 0x0000000b0a0075a7 */ /* 0x000e24000802017f */
[----:B0-----:R-:W-:Y:S05]  /*35140*/  @!P1 BRA `(.L_x_11161) ;  /* 0x000001b000249947 */ /* 0x001fea0003800000 */
.L_x_11160:
[----:B------:R-:W-:Y:S05]  /*35150*/  BSYNC B3 ;  /* 0x0000000000037941 */ /* 0x000fea0003800000 */
.L_x_11159:
[----:B0----5:R-:W2:Y:S04]  /*35160*/  LDL.64 R10, [R164] ;  /* 0x00000000a40a7983 */ /* 0x021ea80000100a00 */
[----:B------:R-:W3:Y:S01]  /*35170*/  LDL.64 R8, [R164+0x28] ;  /* 0x00002800a4087983 */ /* 0x000ee20000100a00 */
[C---:B------:R-:W-:Y:S02]  /*35180*/  R2UR UR6, R4.reuse ;  /* 0x00000000040672ca */ /* 0x040fe400000e0000 */
[C---:B------:R-:W-:Y:S01]  /*35190*/  R2UR UR7, R5.reuse ;  /* 0x00000000050772ca */ /* 0x040fe200000e0000 */
[----:B------:R-:W4:Y:S01]  /*351a0*/  LDL.64 R6, [R164+0x20] ;  /* 0x00002000a4067983 */ /* 0x000f220000100a00 */
[C---:B------:R-:W-:Y:S02]  /*351b0*/  R2UR UR4, R4.reuse ;  /* 0x00000000040472ca */ /* 0x040fe400000e0000 */
[----:B------:R-:W-:Y:S01]  /*351c0*/  R2UR UR5, R5 ;  /* 0x00000000050572ca */ /* 0x000fe200000e0000 */
[----:B------:R-:W4:Y:S08]  /*351d0*/  LDL.64 R12, [R164+0x8] ;  /* 0x00000800a40c7983 */ /* 0x000f300000100a00 */
[----:B--2---:R-:W2:Y:S04]  /*351e0*/  LD.E R11, desc[UR6][R10.64] ;  /* 0x000000060a0b7980 */ /* 0x004ea8000c101900 */
[----:B---3--:R-:W2:Y:S01]  /*351f0*/  LD.E.64 R14, desc[UR4][R8.64] ;  /* 0x00000004080e7980 */ /* 0x008ea2000c101b00 */
[----:B------:R-:W-:Y:S05]  /*35200*/  WARPSYNC.ALL ;  /* 0x0000000000007948 */ /* 0x000fea0003800000 */
[----:B------:R-:W-:-:S02]  /*35210*/  R2UR UR4, R4 ;  /* 0x00000000040472ca */ /* 0x000fc400000e0000 */
[C---:B------:R-:W-:Y:S02]  /*35220*/  R2UR UR5, R5.reuse ;  /* 0x00000000050572ca */ /* 0x040fe400000e0000 */
[----:B------:R-:W-:Y:S02]  /*35230*/  R2UR UR6, R4 ;  /* 0x00000000040672ca */ /* 0x000fe400000e0000 */
[----:B------:R-:W-:-:S09]  /*35240*/  R2UR UR7, R5 ;  /* 0x00000000050772ca */ /* 0x000fd200000e0000 */
[----:B----4-:R0:W-:Y:S04]  /*35250*/  ST.E desc[UR4][R12.64], RZ ;  /* 0x000000ff0c007985 */ /* 0x0101e8000c101904 */
[----:B------:R-:W3:Y:S01]  /*35260*/  LD.E.64 R8, desc[UR6][R6.64] ;  /* 0x0000000606087980 */ /* 0x000ee2000c101b00 */
[----:B--2---:R-:W-:Y:S01]  /*35270*/  IMAD R10, R11, 0x300, R14 ;  /* 0x000003000b0a7824 */ /* 0x004fe200078e020e */
[----:B------:R-:W-:Y:S01]  /*35280*/  WARPGROUP.ARRIVE ;  /* 0x00000000000079c5 */ /* 0x000fe20000000000 */
[----:B------:R-:W-:Y:S01]  /*35290*/  IMAD.MOV.U32 R11, RZ, RZ, R15 ;  /* 0x000000ffff0b7224 */ /* 0x000fe200078e000f */
[----:B------:R-:W-:Y:S01]  /*352a0*/  R2UR UR8, R4 ;  /* 0x00000000040872ca */ /* 0x000fe200000e0000 */
[----:B------:R-:W-:Y:S01]  /*352b0*/  IMAD.MOV.U32 R191, RZ, RZ, 0x1 ;  /* 0x00000001ffbf7424 */ /* 0x000fe200078e00ff */
[----:B------:R-:W-:-:S02]  /*352c0*/  R2UR UR6, R10 ;  /* 0x000000000a0672ca */ /* 0x000fc400000e0000 */
[----:B------:R-:W-:Y:S02]  /*352d0*/  R2UR UR7, R11 ;  /* 0x000000000b0772ca */ /* 0x000fe400000e0000 */
[C---:B------:R-:W-:Y:S02]  /*352e0*/  R2UR UR9, R5.reuse ;  /* 0x00000000050972ca */ /* 0x040fe400000e0000 */
[----:B------:R-:W-:Y:S02]  /*352f0*/  R2UR UR10, R4 ;  /* 0x00000000040a72ca */ /* 0x000fe400000e0000 */
[----:B------:R-:W-:Y:S02]  /*35300*/  R2UR UR11, R5 ;  /* 0x00000000050b72ca */ /* 0x000fe400000e0000 */
[----:B---3--:R-:W-:Y:S02]  /*35310*/  R2UR UR4, R8 ;  /* 0x00000000080472ca */ /* 0x008fe400000e0000 */
[----:B------:R-:W-:-:S13]  /*35320*/  R2UR UR5, R9 ;  /* 0x00000000090572ca */ /* 0x000fda00000e0000 */
[----:B------:R-:W-:Y:S03]  /*35330*/  HGMMA.64x96x16.F32.BF16 R24, gdesc[UR4], RZ, !UPT, gsb0 ;  /* 0x01600000041879f0 */ /* 0x000fe6000c0018ff */
[----:B------:R-:W-:Y:S02]  /*35340*/  WARPGROUP.DEPBAR.LE gsb0, 0x0 ;  /* 0x00008000000079c5 */ /* 0x000fe40000010000 */
[----:B------:R0:W-:Y:S04]  /*35350*/  ST.E desc[UR8][R12.64], R191 ;  /* 0x000000bf0c007985 */ /* 0x0001e8000c101908 */
[----:B------:R-:W2:Y:S01]  /*35360*/  LD.E.64 R8, desc[UR10][R6.64] ;  /* 0x0000000a06087980 */ /* 0x000ea2000c101b00 */
[----:B------:R-:W-:Y:S01]  /*35370*/  VIADD R14, R10, 0x2 ;  /* 0x000000020a0e7836 */ /* 0x000fe20000000000 */
[----:B------:R-:W-:Y:S01]  /*35380*/  R2UR UR7, R15 ;  /* 0x000000000f0772ca */ /* 0x000fe200000e0000 */
[----:B------:R-:W-:Y:S01]  /*35390*/  WARPGROUP.ARRIVE ;  /* 0x00000000000079c5 */ /* 0x000fe20000000000 */
[----:B------:R-:W-:-:S02]  /*353a0*/  R2UR UR8, R4 ;  /* 0x00000000040872ca */ /* 0x000fc400000e0000 */
[----:B------:R-:W-:Y:S02]  /*353b0*/  R2UR UR6, R14 ;  /* 0x000000000e0672ca */ /* 0x000fe400000e0000 */
[C---:B------:R-:W-:Y:S02]  /*353c0*/  R2UR UR9, R5.reuse ;  /* 0x00000000050972ca */ /* 0x040fe400000e0000 */
[----:B------:R-:W-:Y:S02]  /*353d0*/  R2UR UR10, R4 ;  /* 0x00000000040a72ca */ /* 0x000fe400000e0000 */
[----:B------:R-:W-:Y:S01]  /*353e0*/  R2UR UR11, R5 ;  /* 0x00000000050b72ca */ /* 0x000fe200000e0000 */
[----:B--2---:R-:W-:Y:S01]  /*353f0*/  VIADD R8, R8, 0x2 ;  /* 0x0000000208087836 */ /* 0x004fe20000000000 */
[----:B------:R-:W-:-:S04]  /*35400*/  R2UR UR5, R9 ;  /* 0x00000000090572ca */ /* 0x000fc800000e0000 */
[----:B------:R-:W-:-:S13]  /*35410*/  R2UR UR4, R8 ;  /* 0x00000000080472ca */ /* 0x000fda00000e0000 */
[----:B------:R-:W-:Y:S03]  /*35420*/  HGMMA.64x96x16.F32.BF16 R24, gdesc[UR4], R24, gsb0 ;  /* 0x01600000041879f0 */ /* 0x000fe60008001818 */
        /* <DEDUP_REMOVED lines=19> */
[----:B------:R-:W-:Y:S01]  /*35560*/  WARPGROUP.ARRIVE ;  /* 0x00000000000079c5 */ /* 0x000fe20000000000 */
[----:B------:R-:W-:Y:S01]  /*35570*/  IMAD.MOV.U32 R11, RZ, RZ, R15 ;  /* 0x000000ffff0b7224 */ /* 0x000fe200078e000f */
[----:B------:R-:W-:-:S02]  /*35580*/  R2UR UR8, R4 ;  /* 0x00000000040872ca */ /* 0x000fc400000e0000 */
[----:B------:R-:W-:Y:S02]  /*35590*/  R2UR UR6, R10 ;  /* 0x000000000a0672ca */ /* 0x000fe400000e0000 */
        /* <DEDUP_REMOVED lines=8> */
[----:B------:R-:W2:Y:S01]  /*35620*/  LDL.64 R8, [R164+0x40] ;  /* 0x00004000a4087983 */ /* 0x000ea20000100a00 */
[----:B------:R-:W-:-:S02]  /*35630*/  R2UR UR4, R4 ;  /* 0x00000000040472ca */ /* 0x000fc400000e0000 */
[----:B------:R-:W-:Y:S01]  /*35640*/  R2UR UR5, R5 ;  /* 0x00000000050572ca */ /* 0x000fe200000e0000 */
[----:B------:R-:W3:-:S12]  /*35650*/  LDL.64 R6, [R164] ;  /* 0x00000000a4067983 */ /* 0x000ed80000100a00 */
[----:B--2---:R-:W2:Y:S01]  /*35660*/  LD.E R10, desc[UR4][R8.64+0x1c] ;  /* 0x00001c04080a7980 */ /* 0x004ea2000c101900 */
[C---:B------:R-:W-:Y:S02]  /*35670*/  R2UR UR4, R4.reuse ;  /* 0x00000000040472ca */ /* 0x040fe400000e0000 */
[C---:B------:R-:W-:Y:S02]  /*35680*/  R2UR UR5, R5.reuse ;  /* 0x00000000050572ca */ /* 0x040fe400000e0000 */
[----:B------:R-:W-:Y:S02]  /*35690*/  R2UR UR6, R4 ;  /* 0x00000000040672ca */ /* 0x000fe400000e0000 */
[----:B------:R-:W-:Y:S01]  /*356a0*/  R2UR UR7, R5 ;  /* 0x00000000050772ca */ /* 0x000fe200000e0000 */
[----:B------:R-:W-:Y:S08]  /*356b0*/  BSSY B3, `(.L_x_11162) ;  /* 0x0000007000037945 */ /* 0x000ff00003800000 */
[----:B---3--:R0:W5:Y:S04]  /*356c0*/  LD.E R14, desc[UR4][R6.64] ;  /* 0x00000004060e7980 */ /* 0x008168000c101900 */
[----:B------:R0:W5:Y:S01]  /*356d0*/  LD.E R15, desc[UR6][R6.64+0x4] ;  /* 0x00000406060f7980 */ /* 0x000162000c101900 */
[----:B--2---:R-:W-:-:S04]  /*356e0*/  LOP3.LUT R10, R10, 0x1, RZ, 0xfc, !PT ;  /* 0x000000010a0a7812 */ /* 0x004fc800078efcff */
[----:B------:R-:W-:-:S13]  /*356f0*/  ISETP.NE.AND P1, PT, R10, 0x3, PT ;  /* 0x000000030a00780c */ /* 0x000fda0003f25270 */
[----:B0-----:R-:W-:Y:S05]  /*35700*/  @!P1 BRA `(.L_x_11163) ;  /* 0x0000000000049947 */ /* 0x001fea0003800000 */
[----:B------:R-:W-:Y:S01]  /*35710*/  BPT.TRAP 0x1 ;  /* 0x000000040000795c */ /* 0x000fe20000300000 */
.L_x_11163:
[----:B------:R-:W-:Y:S05]  /*35720*/  BSYNC B3 ;  /* 0x0000000000037941 */ /* 0x000fea0003800000 */
.L_x_11162:
        /* <DEDUP_REMOVED lines=17> */
.L_x_11165:
[----:B------:R-:W-:Y:S05]  /*35840*/  BSYNC B3 ;  /* 0x0000000000037941 */ /* 0x000fea0003800000 */
.L_x_11164:
        /* <DEDUP_REMOVED lines=10> */
.L_x_11167:
[----:B------:R-:W-:Y:S05]  /*358f0*/  BSYNC B3 ;  /* 0x0000000000037941 */ /* 0x000fea0003800000 */
.L_x_11166:
[----:B------:R-:W2:Y:S04]  /*35900*/  LDL.64 R12, [R164] ;  /* 0x00000000a40c7983 */ /* 0x000ea80000100a00 */
[----:B0----5:R-:W3:Y:S04]  /*35910*/  LDL.64 R10, [R164+0x58] ;  /* 0x00005800a40a7983 */ /* 0x021ee80000100a00 */
[----:B------:R-:W4:Y:S04]  /*35920*/  LDL.64 R6, [R164+0x48] ;  /* 0x00004800a4067983 */ /* 0x000f280000100a00 */
[----:B------:R-:W4:Y:S01]  /*35930*/  LDL.64 R8, [R164+0x50] ;  /* 0x00005000a4087983 */ /* 0x000f220000100a00 */
[----:B------:R-:W-:-:S02]  /*35940*/  R2UR UR6, R4 ;  /* 0x00000000040672ca */ /* 0x000fc400000e0000 */
[C---:B------:R-:W-:Y:S01]  /*35950*/  R2UR UR7, R5.reuse ;  /* 0x00000000050772ca */ /* 0x040fe200000e0000 */
[----:B------:R-:W4:Y:S01]  /*35960*/  LDL R21, [R1+0x460] ;  /* 0x0004600001157983 */ /* 0x000f220000100800 */
[----:B------:R-:W-:Y:S02]  /*35970*/  R2UR UR4, R4 ;  /* 0x00000000040472ca */ /* 0x000fe400000e0000 */
[----:B------:R-:W-:-:S09]  /*35980*/  R2UR UR5, R5 ;  /* 0x00000000050572ca */ /* 0x000fd200000e0000 */
[----:B--2---:R-:W2:Y:S04]  /*35990*/  LD.E R17, desc[UR6][R12.64] ;  /* 0x000000060c117980 */ /* 0x004ea8000c101900 */
[----:B---3--:R-:W2:Y:S01]  /*359a0*/  LD.E.64 R12, desc[UR4][R10.64] ;  /* 0x000000040a0c7980 */ /* 0x008ea2000c101b00 */
[----:B------:R-:W-:Y:S05]  /*359b0*/  WARPSYNC.ALL ;  /* 0x0000000000007948 */ /* 0x000fea0003800000 */
[----:B------:R-:W-:-:S02]  /*359c0*/  R2UR UR6, R4 ;  /* 0x00000000040672ca */ /* 0x000fc400000e0000 */
[C---:B------:R-:W-:Y:S02]  /*359d0*/  R2UR UR7, R5.reuse ;  /* 0x00000000050772ca */ /* 0x040fe400000e0000 */
[----:B------:R-:W-:Y:S02]  /*359e0*/  R2UR UR4, R4 ;  /* 0x00000000040472ca */ /* 0x000fe400000e0000 */
[----:B------:R-:W-:-:S09]  /*359f0*/  R2UR UR5, R5 ;  /* 0x00000000050572ca */ /* 0x000fd200000e0000 */
[----:B----4-:R-:W3:Y:S04]  /*35a00*/  LD.E R20, desc[UR6][R6.64] ;  /* 0x0000000606147980 */ /* 0x010ee8000c101900 */
[----:B------:R-:W4:Y:S01]  /*35a10*/  LD.E.64 R14, desc[UR4][R8.64] ;  /* 0x00000004080e7980 */ /* 0x000f22000c101b00 */
[----:B------:R-:W-:Y:S01]  /*35a20*/  WARPGROUP.ARRIVE ;  /* 0x00000000000079c5 */ /* 0x000fe20000000000 */
[C---:B------:R-:W-:Y:S02]  /*35a30*/  R2UR UR8, R4.reuse ;  /* 0x00000000040872ca */ /* 0x040fe400000e0000 */
[----:B------:R-:W-:Y:S02]  /*35a40*/  R2UR UR9, R5 ;  /* 0x00000000050972ca */ /* 0x000fe400000e0000 */
[----:B------:R-:W-:-:S02]  /*35a50*/  R2UR UR10, R4 ;  /* 0x00000000040a72ca */ /* 0x000fc400000e0000 */
[----:B------:R-:W-:Y:S01]  /*35a60*/  R2UR UR11, R5 ;  /* 0x00000000050b72ca */ /* 0x000fe200000e0000 */
[----:B--2---:R-:W-:Y:S02]  /*35a70*/  IMAD R16, R17, 0xc00, R12 ;  /* 0x00000c0011107824 */ /* 0x004fe400078e020c */
[----:B------:R-:W-:-:S03]  /*35a80*/  IMAD.MOV.U32 R17, RZ, RZ, R13 ;  /* 0x000000ffff117224 */ /* 0x000fc600078e000d */
[----:B------:R-:W-:Y:S02]  /*35a90*/  R2UR UR6, R16 ;  /* 0x00000000100672ca */ /* 0x000fe400000e0000 */
[----:B------:R-:W-:Y:S02]  /*35aa0*/  R2UR UR7, R17 ;  /* 0x00000000110772ca */ /* 0x000fe400000e0000 */
[----:B---3--:R-:W-:Y:S02]  /*35ab0*/  ISETP.NE.U32.AND P1, PT, R20, RZ, PT ;  /* 0x000000ff1400720c */ /* 0x008fe40003f25070 */
[----:B----4-:R-:W-:Y:S02]  /*35ac0*/  R2UR UR4, R14 ;  /* 0x000000000e0472ca */ /* 0x010fe400000e0000 */
[----:B------:R-:W-:-:S09]  /*35ad0*/  R2UR UR5, R15 ;  /* 0x000000000f0572ca */ /* 0x000fd200000e0000 */
[----:B------:R-:W-:-:S05]  /*35ae0*/  VOTEU.ANY UP0, P1 ;  /* 0x00000000003f7886 */ /* 0x000fca0000800100 */
[----:B------:R-:W-:Y:S03]  /*35af0*/  HGMMA.64x96x16.F32.BF16 R24, gdesc[UR4], R24, UP0, gsb0 ;  /* 0x01600000041879f0 */ /* 0x000fe6000b801818 */
[----:B------:R-:W-:Y:S02]  /*35b00*/  WARPGROUP.DEPBAR.LE gsb0, 0x0 ;  /* 0x00008000000079c5 */ /* 0x000fe40000010000 */
[----:B------:R-:W-:Y:S04]  /*35b10*/  ST.E desc[UR8][R6.64], R191 ;  /* 0x000000bf06007985 */ /* 0x000fe8000c101908 */
[----:B------:R-:W2:Y:S01]  /*35b20*/  LD.E.64 R10, desc[UR10][R8.64] ;  /* 0x0000000a080a7980 */ /* 0x000ea2000c101b00 */
[----:B------:R-:W-:Y:S01]  /*35b30*/  VIADD R12, R16, 0x2 ;  /* 0x00000002100c7836 */ /* 0x000fe20000000000 */
[----:B------:R-:W-:-:S04]  /*35b40*/  R2UR UR7, R13 ;  /* 0x000000000d0772ca */ /* 0x000fc800000e0000 */
[----:B------:R-:W-:Y:S01]  /*35b50*/  R2UR UR6, R12 ;  /* 0x000000000c0672ca */ /* 0x000fe200000e0000 */
[----:B------:R-:W-:Y:S01]  /*35b60*/  WARPGROUP.ARRIVE ;  /* 0x00000000000079c5 */ /* 0x000fe20000000000 */
[C---:B------:R-:W-:Y:S02]  /*35b70*/  R2UR UR8, R4.reuse ;  /* 0x00000000040872ca */ /* 0x040fe400000e0000 */
        /* <DEDUP_REMOVED lines=208> */
[----:B------:R-:W-:-:S06]  /*36880*/  WARPGROUP.ARRIVE ;  /* 0x00000000000079c5 */ /* 0x000fcc0000000000 */
[----:B------:R-:W0:Y:S01]  /*36890*/  S2R R193, SR_TID.X ;  /* 0x0000000000c17919 */ /* 0x000e220000002100 */
[----:B------:R-:W-:Y:S02]  /*368a0*/  R2UR UR8, R4 ;  /* 0x00000000040872ca */ /* 0x000fe400000e0000 */
[----:B------:R-:W-:Y:S02]  /*368b0*/  R2UR UR9, R5 ;  /* 0x00000000050972ca */ /* 0x000fe400000e0000 */
[----:B0-----:R-:W-:Y:S01]  /*368c0*/  LOP3.LUT P2, RZ, R193, 0x7f, RZ, 0xc0, !PT ;  /* 0x0000007fc1ff7812 */ /* 0x001fe2000784c0ff */
[----:B--2---:R-:W-:Y:S01]  /*368d0*/  VIADD R10, R10, 0xc06 ;  /* 0x00000c060a0a7836 */ /* 0x004fe20000000000 */
[----:B------:R-:W-:-:S04]  /*368e0*/  R2UR UR5, R11 ;  /* 0x000000000b0572ca */ /* 0x000fc800000e0000 */
[----:B------:R-:W-:-:S13]  /*368f0*/  R2UR UR4, R10 ;  /* 0x000000000a0472ca */ /* 0x000fda00000e0000 */
[----:B------:R-:W-:Y:S03]  /*36900*/  HGMMA.64x96x16.F32.BF16 R24, gdesc[UR4], R24, gsb0 ;  /* 0x01600000041879f0 */ /* 0x000fe60008001818 */
[----:B------:R-:W-:Y:S02]  /*36910*/  WARPGROUP.DEPBAR.LE gsb0, 0x0 ;  /* 0x00008000000079c5 */ /* 0x000fe40000010000 */
[----:B------:R0:W-:Y:S04]  /*36920*/  ST.E desc[UR8][R6.64], R191 ;  /* 0x000000bf06007985 */ /* 0x0001e8000c101908 */
[----:B------:R-:W2:Y:S04]  /*36930*/  @!P2 LDL.64 R8, [R164+0x18] ;  /* 0x00001800a408a983 */ /* 0x000ea80000100a00 */
[----:B------:R-:W3:Y:S01]  /*36940*/  @!P2 LDL.64 R10, [R164] ;  /* 0x00000000a40aa983 */ /* 0x000ee20000100a00 */
[----:B------:R-:W-:-:S02]  /*36950*/  @!P2 R2UR UR4, R4 ;  /* 0x000000000404a2ca */ /* 0x000fc400000e0000 */
[C---:B------:R-:W-:Y:S02]  /*36960*/  @!P2 R2UR UR5, R5.reuse ;  /* 0x000000000505a2ca */ /* 0x040fe400000e0000 */
[----:B------:R-:W-:Y:S02]  /*36970*/  SHF.R.U32.HI R12, RZ, 0x7, R193 ;  /* 0x00000007ff0c7819 */ /* 0x000fe400000116c1 */
[----:B------:R-:W-:Y:S02]  /*36980*/  @!P2 R2UR UR6, R4 ;  /* 0x000000000406a2ca */ /* 0x000fe400000e0000 */
[----:B------:R-:W-:Y:S02]  /*36990*/  @!P2 R2UR UR7, R5 ;  /* 0x000000000507a2ca */ /* 0x000fe400000e0000 */
[----:B------:R-:W-:-:S05]  /*369a0*/  IADD3 R12, -R12, 0xb, RZ ;  /* 0x0000000b0c0c7810 */ /* 0x000fca0007ffe1ff */
[----:B------:R1:W-:Y:S06]  /*369b0*/  BAR.ARV R12, 0x100 ;  /* 0x0004000c0000751d */ /* 0x0003ec0000002000 */
[----:B--2---:R-:W0:Y:S04]  /*369c0*/  @!P2 LD.E.64 R8, desc[UR4][R8.64+0x30] ;  /* 0x000030040808a980 */ /* 0x004e28000c101b00 */
[----:B---3--:R-:W2:Y:S01]  /*369d0*/  @!P2 LD.E R10, desc[UR6][R10.64] ;  /* 0x000000060a0aa980 */ /* 0x008ea2000c101900 */
[----:B------:R-:W-:-:S02]  /*369e0*/  R2UR UR4, R4 ;  /* 0x00000000040472ca */ /* 0x000fc400000e0000 */
[----:B------:R-:W-:Y:S02]  /*369f0*/  R2UR UR5, R5 ;  /* 0x00000000050572ca */ /* 0x000fe400000e0000 */
[----:B0-----:R-:W-:-:S05]  /*36a00*/  @!P2 MOV R7, R8 ;  /* 0x000000080007a202 */ /* 0x001fca0000000f00 */
[----:B--2---:R-:W-:-:S05]  /*36a10*/  @!P2 IMAD R6, R10, 0x8, R7 ;  /* 0x000000080a06a824 */ /* 0x004fca00078e0207 */
[----:B------:R-:W-:-:S04]  /*36a20*/  @!P2 PRMT R6, RZ, 0x654, R6 ;  /* 0x00000654ff06a816 */ /* 0x000fc80000000006 */
[----:B------:R0:W-:Y:S02]  /*36a30*/  @!P2 SYNCS.ARRIVE.TRANS64.RED.A1T0 RZ, [R6+URZ], RZ ;  /* 0x000000ff06ffa9a7 */ /* 0x0001e4000810043f */
[----:B0-----:R-:W2:Y:S01]  /*36a40*/  LD.E R6, desc[UR4][R2.64+0x24] ;  /* 0x0000240402067980 */ /* 0x001ea2000c101900 */
[----:B------:R-:W-:Y:S02]  /*36a50*/  R2UR UR4, R4 ;  /* 0x00000000040472ca */ /* 0x000fe400000e0000 */
[----:B------:R-:W-:-:S13]  /*36a60*/  R2UR UR5, R5 ;  /* 0x00000000050572ca */ /* 0x000fda00000e0000 */
[----:B------:R-:W3:Y:S01]  /*36a70*/  LD.E R13, desc[UR4][R2.64] ;  /* 0x00000004020d7980 */ /* 0x000ee2000c101900 */
[C---:B------:R-:W-:Y:S02]  /*36a80*/  R2UR UR4, R4.reuse ;  /* 0x00000000040472ca */ /* 0x040fe400000e0000 */
[C---:B------:R-:W-:Y:S01]  /*36a90*/  R2UR UR5, R5.reuse ;  /* 0x00000000050572ca */ /* 0x040fe200000e0000 */
[----:B------:R-:W-:Y:S01]  /*36aa0*/  IMAD.MOV.U32 R7, RZ, RZ, R22 ;  /* 0x000000ffff077224 */ /* 0x000fe200078e0016 */
[C---:B------:R-:W-:Y:S02]  /*36ab0*/  R2UR UR14, R4.reuse ;  /* 0x00000000040e72ca */ /* 0x040fe400000e0000 */
[C---:B------:R-:W-:Y:S02]  /*36ac0*/  R2UR UR15, R5.reuse ;  /* 0x00000000050f72ca */ /* 0x040fe400000e0000 */
[----:B------:R-:W-:Y:S02]  /*36ad0*/  R2UR UR10, R4 ;  /* 0x00000000040a72ca */ /* 0x000fe400000e0000 */
[----:B------:R-:W-:-:S02]  /*36ae0*/  R2UR UR11, R5 ;  /* 0x00000000050b72ca */ /* 0x000fc400000e0000 */
[C---:B------:R-:W-:Y:S02]  /*36af0*/  R2UR UR8, R4.reuse ;  /* 0x00000000040872ca */ /* 0x040fe400000e0000 */
[----:B------:R-:W-:Y:S02]  /*36b00*/  R2UR UR9, R5 ;  /* 0x00000000050972ca */ /* 0x000fe400000e0000 */
[----:B------:R-:W-:-:S03]  /*36b10*/  R2UR UR12, R4 ;  /* 0x00000000040c72ca */ /* 0x000fc600000e0000 */
[----:B------:R-:W4:Y:S01]  /*36b20*/  LD.E R76, desc[UR14][R2.64+0x18] ;  /* 0x0000180e024c7980 */ /* 0x000f22000c101900 */
[----:B------:R-:W-:-:S03]  /*36b30*/  R2UR UR13, R5 ;  /* 0x00000000050d72ca */ /* 0x000fc600000e0000 */
[----:B------:R-:W4:Y:S04]  /*36b40*/  LD.E R73, desc[UR10][R2.64+0xc] ;  /* 0x00000c0a02497980 */ /* 0x000f28000c101900 */
[----:B------:R-:W4:Y:S06]  /*36b50*/  LD.E R74, desc[UR8][R2.64+0x10] ;  /* 0x00001008024a7980 */ /* 0x000f2c000c101900 */
[----:B------:R-:W4:Y:S01]  /*36b60*/  LD.E R75, desc[UR12][R2.64+0x14] ;  /* 0x0000140c024b7980 */ /* 0x000f22000c101900 */
[----:B--2---:R-:W-:Y:S01]  /*36b70*/  ISETP.NE.AND P1, PT, R6, 0x1, PT ;  /* 0x000000010600780c */ /* 0x004fe20003f25270 */
[----:B------:R-:W-:-:S05]  /*36b80*/  IMAD.MOV.U32 R6, RZ, RZ, R21 ;  /* 0x000000ffff067224 */ /* 0x000fca00078e0015 */
[----:B------:R3:W2:Y:S07]  /*36b90*/  LD.E R14, desc[UR4][R6.64] ;  /* 0x00000004060e7980 */ /* 0x0006ae000c101900 */
[C---:B------:R-:W-:Y:S02]  /*36ba0*/  @P1 R2UR UR4, R4.reuse ;  /* 0x00000000040412ca */ /* 0x040fe400000e0000 */
[----:B------:R-:W-:Y:S02]  /*36bb0*/  @P1 R2UR UR5, R5 ;  /* 0x00000000050512ca */ /* 0x000fe400000e0000 */
[----:B------:R-:W-:-:S02]  /*36bc0*/  @P1 R2UR UR6, R4 ;  /* 0x00000000040612ca */ /* 0x000fc400000e0000 */
[----:B------:R-:W-:-:S09]  /*36bd0*/  @P1 R2UR UR7, R5 ;  /* 0x00000000050712ca */ /* 0x000fd200000e0000 */
[----:B------:R-:W2:Y:S04]  /*36be0*/  @P1 LD.E R20, desc[UR4][R2.64+0x28] ;  /* 0x0000280402141980 */ /* 0x000ea8000c101900 */
[----:B------:R-:W2:Y:S01]  /*36bf0*/  @P1 LD.E R17, desc[UR6][R2.64+0x2c] ;  /* 0x00002c0602111980 */ /* 0x000ea2000c101900 */
[C---:B------:R-:W-:Y:S02]  /*36c00*/  R2UR UR4, R4.reuse ;  /* 0x00000000040472ca */ /* 0x040fe400000e0000 */
[C---:B------:R-:W-:Y:S02]  /*36c10*/  R2UR UR5, R5.reuse ;  /* 0x00000000050572ca */ /* 0x040fe400000e0000 */
[----:B------:R-:W-:Y:S02]  /*36c20*/  R2UR UR6, R4 ;  /* 0x00000000040672ca */ /* 0x000fe400000e0000 */
[----:B------:R-:W-:-:S09]  /*36c30*/  R2UR UR7, R5 ;  /* 0x00000000050772ca */ /* 0x000fd200000e0000 */
[----:B------:R-:W2:Y:S04]  /*36c40*/  LD.E R21, desc[UR4][R2.64+0x8] ;  /* 0x0000080402157980 */ /* 0x000ea8000c101900 */
[----:B------:R-:W2:Y:S01]  /*36c50*/  LD.E R72, desc[UR6][R2.64+0x4] ;  /* 0x0000040602487980 */ /* 0x000ea2000c101900 */
[----:B---3--:R-:W-:-:S04]  /*36c60*/  SHF.R.S32.HI R6, RZ, 0x1f, R13 ;  /* 0x0000001fff067819 */ /* 0x008fc8000001140d */
[----:B------:R-:W-:-:S04]  /*36c70*/  LEA.HI R7, R6, R13, RZ, 0x7 ;  /* 0x0000000d06077211 */ /* 0x000fc800078f38ff */
[----:B------:R-:W-:-:S05]  /*36c80*/  LOP3.LUT R8, R7, 0xffffff80, RZ, 0xc0, !PT ;  /* 0xffffff8007087812 */ /* 0x000fca00078ec0ff */
[----:B------:R-:W-:-:S05]  /*36c90*/  IMAD.IADD R8, R13, 0x1, -R8 ;  /* 0x000000010d087824 */ /* 0x000fca00078e0a08 */
[----:B------:R-:W-:Y:S02]  /*36ca0*/  SHF.R.S32.HI R9, RZ, 0x1f, R8 ;  /* 0x0000001fff097819 */ /* 0x000fe40000011408 */
[----:B------:R-:W-:Y:S02]  /*36cb0*/  LEA.HI R15, R6, R13, RZ, 0x2 ;  /* 0x0000000d060f7211 */ /* 0x000fe400078f10ff */
[CC--:B------:R-:W-:Y:S02]  /*36cc0*/  LEA.HI R10, R9.reuse, R8.reuse, RZ, 0x2 ;  /* 0x00000008090a7211 */ /* 0x0c0fe400078f10ff */
[----:B------:R-:W-:Y:S02]  /*36cd0*/  LEA.HI R9, R9, R8, RZ, 0x5 ;  /* 0x0000000809097211 */ /* 0x000fe400078f28ff */
[--C-:B------:R-:W-:Y:S02]  /*36ce0*/  SHF.R.S32.HI R11, RZ, 0x2, R10.reuse ;  /* 0x00000002ff0b7819 */ /* 0x100fe4000001140a */
[----:B-1----:R-:W-:-:S02]  /*36cf0*/  SHF.R.S32.HI R12, RZ, 0x1f, R10 ;  /* 0x0000001fff0c7819 */ /* 0x002fc4000001140a */
[----:B------:R-:W-:Y:S02]  /*36d00*/  LOP3.LUT R16, R15, 0xfffffffc, RZ, 0xc0, !PT ;  /* 0xfffffffc0f107812 */ /* 0x000fe400078ec0ff */
[----:B------:R-:W-:Y:S02]  /*36d10*/  SHF.R.S32.HI R6, RZ, 0x7, R7 ;  /* 0x00000007ff067819 */ /* 0x000fe40000011407 */
[----:B------:R-:W-:Y:S01]  /*36d20*/  LEA.HI R12, R12, R11, RZ, 0x3 ;  /* 0x0000000b0c0c7211 */ /* 0x000fe200078f18ff */
[----:B------:R-:W-:Y:S01]  /*36d30*/  IMAD.IADD R16, R13, 0x1, -R16 ;  /* 0x000000010d107824 */ /* 0x000fe200078e0a10 */
[----:B------:R-:W-:Y:S02]  /*36d40*/  SHF.R.S32.HI R9, RZ, 0x5, R9 ;  /* 0x00000005ff097819 */ /* 0x000fe40000011409 */
[----:B------:R-:W-:Y:S02]  /*36d50*/  LEA.HI R7, R7, R6, RZ, 0x1 ;  /* 0x0000000607077211 */ /* 0x000fe400078f08ff */
[----:B------:R-:W-:-:S02]  /*36d60*/  LOP3.LUT R12, R12, 0xfffffff8, RZ, 0xc0, !PT ;  /* 0xfffffff80c0c7812 */ /* 0x000fc400078ec0ff */
[----:B------:R-:W-:-:S03]  /*36d70*/  LOP3.LUT R7, R7, 0x3fffffe, RZ, 0xc0, !PT ;  /* 0x03fffffe07077812 */ /* 0x000fc600078ec0ff */
[----:B------:R-:W-:Y:S02]  /*36d80*/  IMAD.IADD R12, R11, 0x1, -R12 ;  /* 0x000000010b0c7824 */ /* 0x000fe400078e0a0c */
[----:B------:R-:W-:Y:S01]  /*36d90*/  IMAD.IADD R7, R6, 0x1, -R7 ;  /* 0x0000000106077824 */ /* 0x000fe200078e0a07 */
[----:B----4-:R-:W-:Y:S01]  /*36da0*/  ISETP.GE.AND P2, PT, R76, 0x1, PT ;  /* 0x000000014c00780c */ /* 0x010fe20003f46270 */
[----:B------:R-:W-:Y:S01]  /*36db0*/  BSSY B3, `(.L_x_11169) ;  /* 0x000003a000037945 */ /* 0x000fe20003800000 */
[----:B------:R-:W-:Y:S02]  /*36dc0*/  IMAD R75, R0, -0x60, R75 ;  /* 0xffffffa0004b7824 */ /* 0x000fe400078e024b */
[----:B--2---:R-:W-:Y:S01]  /*36dd0*/  IMAD R13, R14, 0x8, R9 ;  /* 0x000000080e0d7824 */ /* 0x004fe200078e0209 */
[----:B------:R-:W-:-:S03]  /*36de0*/  LEA.HI R9, R16, R16, RZ, 0x1 ;  /* 0x0000001010097211 */ /* 0x000fc600078f08ff */
[----:B------:R-:W-:Y:S01]  /*36df0*/  IMAD.U32 R12, R13, 0x10, R12 ;  /* 0x000000100d0c7824 */ /* 0x000fe200078e000c */
[----:B------:R-:W-:-:S03]  /*36e00*/  LOP3.LUT R9, R9, 0x1ffffffe, RZ, 0xc0, !PT ;  /* 0x1ffffffe09097812 */ /* 0x000fc600078ec0ff */
[----:B------:R-:W-:Y:S02]  /*36e10*/  IMAD R12, R7, 0x40, R12 ;  /* 0x00000040070c7824 */ /* 0x000fe400078e020c */
[----:B------:R-:W-:-:S04]  /*36e20*/  IMAD.IADD R9, R16, 0x1, -R9 ;  /* 0x0000000110097824 */ /* 0x000fc800078e0a09 */
[----:B------:R-:W-:-:S04]  /*36e30*/  IMAD R9, R9, 0x8, R12 ;  /* 0x0000000809097824 */ /* 0x000fc800078e020c */
[----:B------:R-:W-:-:S05]  /*36e40*/  @P1 IMAD.HI.U32 R20, R9, R20, RZ ;  /* 0x0000001409141227 */ /* 0x000fca00078e00ff */
[----:B------:R-:W-:Y:S01]  /*36e50*/  @P1 SHF.R.U32.HI R9, RZ, R17, R20 ;  /* 0x00000011ff091219 */ /* 0x000fe20000011614 */
[----:B------:R-:W-:Y:S01]  /*36e60*/  IMAD.MOV.U32 R13, RZ, RZ, -0x60 ;  /* 0xffffffa0ff0d7424 */ /* 0x000fe200078e00ff */
[----:B------:R-:W-:-:S03]  /*36e70*/  LOP3.LUT R7, R10, 0x7ffffffc, RZ, 0xc0, !PT ;  /* 0x7ffffffc0a077812 */ /* 0x000fc600078ec0ff */
[----:B------:R-:W0:Y:S01]  /*36e80*/  SHFL.IDX PT, R11, R9, RZ, 0x1c1f ;  /* 0x001c1fff090b7589 */ /* 0x000e2200000e0000 */
[----:B------:R-:W-:Y:S02]  /*36e90*/  IMAD R6, R0, R13, 0x1 ;  /* 0x0000000100067424 */ /* 0x000fe400078e020d */
[----:B------:R-:W-:-:S04]  /*36ea0*/  IMAD.IADD R7, R8, 0x1, -R7 ;  /* 0x0000000108077824 */ /* 0x000fc800078e0a07 */
[----:B------:R-:W-:Y:S01]  /*36eb0*/  IMAD R6, R7, -0x2, R6 ;  /* 0xfffffffe07067824 */ /* 0x000fe200078e0206 */
[----:B------:R-:W-:-:S04]  /*36ec0*/  LOP3.LUT R8, RZ, R73, RZ, 0x33, !PT ;  /* 0x00000049ff087212 */ /* 0x000fc800078e33ff */
[----:B------:R-:W-:Y:S01]  /*36ed0*/  IADD3 R7, -R72, R6, R21 ;  /* 0x0000000648077210 */ /* 0x000fe20007ffe115 */
[----:B------:R-:W-:-:S04]  /*36ee0*/  VIADD R12, R6, 0xffffffff ;  /* 0xffffffff060c7836 */ /* 0x000fc80000000000 */
[C---:B------:R-:W-:Y:S02]  /*36ef0*/  IMAD.IADD R74, R7.reuse, 0x1, R74 ;  /* 0x00000001074a7824 */ /* 0x040fe400078e024a */
[----:B------:R-:W-:Y:S02]  /*36f00*/  IMAD.IADD R10, R7, 0x1, R8 ;  /* 0x00000001070a7824 */ /* 0x000fe400078e0208 */
[--C-:B0-----:R-:W-:Y:S02]  /*36f10*/  IMAD.IADD R7, R74, 0x1, R11.reuse ;  /* 0x000000014a077824 */ /* 0x101fe400078e020b */
[----:B------:R-:W-:Y:S01]  /*36f20*/  IMAD.IADD R6, R10, 0x1, R11 ;  /* 0x000000010a067824 */ /* 0x000fe200078e020b */
[----:B------:R-:W-:Y:S06]  /*36f30*/  @!P2 BRA `(.L_x_11170) ;  /* 0x000000000084a947 */ /* 0x000fec0003800000 */
[----:B------:R-:W-:Y:S01]  /*36f40*/  IADD3 R11, -R72, R21, R11 ;  /* 0x00000015480b7210 */ /* 0x000fe20007ffe10b */
[----:B------:R-:W-:Y:S03]  /*36f50*/  BSSY B4, `(.L_x_11171) ;  /* 0x000001c000047945 */ /* 0x000fe60003800000 */
[----:B------:R-:W-:-:S13]  /*36f60*/  ISETP.GT.AND P1, PT, R11, -0x1, PT ;  /* 0xffffffff0b00780c */ /* 0x000fda0003f24270 */
[----:B------:R-:W-:Y:S05]  /*36f70*/  @P1 BRA `(.L_x_11172) ;  /* 0x00000000003c1947 */ /* 0x000fea0003800000 */
[----:B------:R-:W-:Y:S01]  /*36f80*/  ISETP.NE.AND P1, PT, R76, 0x1, PT ;  /* 0x000000014c00780c */ /* 0x000fe20003f25270 */
[----:B------:R-:W-:Y:S01]  /*36f90*/  BSSY B5, `(.L_x_11173) ;  /* 0x000000b000057945 */ /* 0x000fe20003800000 */
[----:B------:R-:W-:-:S11]  /*36fa0*/  LOP3.LUT R11, RZ, R11, RZ, 0x33, !PT ;  /* 0x0000000bff0b7212 */ /* 0x000fd600078e33ff */
[----:B------:R-:W-:Y:S05]  /*36fb0*/  @!P1 BRA `(.L_x_11174) ;  /* 0x0000000000209947 */ /* 0x000fea0003800000 */
[C---:B------:R-:W-:Y:S02]  /*36fc0*/  R2UR UR4, R4.reuse ;  /* 0x00000000040472ca */ /* 0x040fe400000e0000 */
[C---:B------:R-:W-:Y:S02]  /*36fd0*/  R2UR UR5, R5.reuse ;  /* 0x00000000050572ca */ /* 0x040fe400000e0000 */
[----:B------:R-:W-:Y:S02]  /*36fe0*/  R2UR UR6, R4 ;  /* 0x00000000040672ca */ /* 0x000fe400000e0000 */
[----:B------:R-:W-:-:S09]  /*36ff0*/  R2UR UR7, R5 ;  /* 0x00000000050772ca */ /* 0x000fd200000e0000 */
[----:B------:R-:W2:Y:S04]  /*37000*/  LD.E R8, desc[UR4][R2.64+0x1c] ;  /* 0x00001c0402087980 */ /* 0x000ea8000c101900 */
[----:B------:R-:W3:Y:S01]  /*37010*/  LD.E R13, desc[UR6][R2.64+0x20] ;  /* 0x00002006020d7980 */ /* 0x000ee2000c101900 */
[----:B--2---:R-:W-:-:S05]  /*37020*/  IMAD.HI.U32 R8, R11, R8, RZ ;  /* 0x000000080b087227 */ /* 0x004fca00078e00ff */
[----:B---3--:R-:W-:-:S07]  /*37030*/  SHF.R.U32.HI R11, RZ, R13, R8 ;  /* 0x0000000dff0b7219 */ /* 0x008fce0000011608 */
.L_x_11174:
[----:B------:R-:W-:Y:S05]  /*37040*/  BSYNC B5 ;  /* 0x0000000000057941 */ /* 0x000fea0003800000 */
.L_x_11173:
[----:B------:R-:W-:Y:S01]  /*37050*/  LOP3.LUT R11, RZ, R11, RZ, 0x33, !PT ;  /* 0x0000000bff0b7212 */ /* 0x000fe200078e33ff */
[----:B------:R-:W-:Y:S06]  /*37060*/  BRA `(.L_x_11175) ;  /* 0x0000000000287947 */ /* 0x000fec0003800000 */
.L_x_11172:
[----:B------:R-:W-:-:S13]  /*37070*/  ISETP.NE.AND P1, PT, R76, 0x1, PT ;  /* 0x000000014c00780c */ /* 0x000fda0003f25270 */
        /* <DEDUP_REMOVED lines=9> */
.L_x_11175:
[----:B------:R-:W-:Y:S05]  /*37110*/  BSYNC B4 ;  /* 0x0000000000047941 */ /* 0x000fea0003800000 */
.L_x_11171:
[----:B------:R-:W-:-:S05]  /*37120*/  IMAD R11, R76, R11, R12 ;  /* 0x0000000b4c0b7224 */ /* 0x000fca00078e020c */
[----:B------:R-:W-:Y:S02]  /*37130*/  VIMNMX R6, R6, R11, !PT ;  /* 0x0000000b06067248 */ /* 0x000fe40007fe0100 */
[----:B------:R-:W-:-:S07]  /*37140*/  VIADDMNMX R7, R11, R76, R7, PT ;  /* 0x0000004c0b077246 */ /* 0x000fce0003800107 */
.L_x_11170:
[----:B------:R-:W-:Y:S05]  /*37150*/  BSYNC B3 ;  /* 0x0000000000037941 */ /* 0x000fea0003800000 */
.L_x_11169:
[C---:B------:R-:W-:Y:S01]  /*37160*/  ISETP.GE.AND P2, PT, R75.reuse, 0x9, PT ;  /* 0x000000094b00780c */ /* 0x040fe20003f46270 */
[----:B------:R-:W0:Y:S01]  /*37170*/  SHFL.IDX PT, R9, R9, 0x1, 0x1c1f ;  /* 0x003c1f0009097f89 */ /* 0x000e2200000e0000 */
[----:B------:R-:W-:Y:S01]  /*37180*/  ISETP.GE.AND P1, PT, R75, 0x2, PT ;  /* 0x000000024b00780c */ /* 0x000fe20003f26270 */
[----:B------:R-:W-:Y:S01]  /*37190*/  BSSY B3, `(.L_x_11176) ;  /* 0x0000097000037945 */ /* 0x000fe20003800000 */
[C---:B------:R-:W-:Y:S02]  /*371a0*/  ISETP.GT.AND P3, PT, R6.reuse, 0x8, !P2 ;  /* 0x000000080600780c */ /* 0x040fe40005764270 */
[----:B------:R-:W-:Y:S02]  /*371b0*/  ISETP.GT.AND P4, PT, R6, 0x1, !P1 ;  /* 0x000000010600780c */ /* 0x000fe40004f84270 */
[----:B------:R-:W-:Y:S02]  /*371c0*/  ISETP.LT.OR P3, PT, R7, 0x9, P3 ;  /* 0x000000090700780c */ /* 0x000fe40001f61670 */
[----:B------:R-:W-:-:S02]  /*371d0*/  ISETP.GE.AND P5, PT, R75, 0xa, PT ;  /* 0x0000000a4b00780c */ /* 0x000fc40003fa6270 */
[----:B------:R-:W-:Y:S02]  /*371e0*/  FSEL R28, R28, -INF , !P3 ;  /* 0xff8000001c1c7808 */ /* 0x000fe40005800000 */
[----:B------:R-:W-:Y:S02]  /*371f0*/  ISETP.LT.OR P4, PT, R7, 0x2, P4 ;  /* 0x000000020700780c */ /* 0x000fe40002781670 */
[----:B------:R-:W-:Y:S02]  /*37200*/  ISETP.GT.AND P3, PT, R6, 0x9, !P5 ;  /* 0x000000090600780c */ /* 0x000fe40006f64270 */
[----:B------:R-:W-:Y:S02]  /*37210*/  FSEL R25, R25, -INF , !P4 ;  /* 0xff80000019197808 */ /* 0x000fe40006000000 */
[----:B------:R-:W-:Y:S02]  /*37220*/  ISETP.LT.OR P3, PT, R7, 0xa, P3 ;  /* 0x0000000a0700780c */ /* 0x000fe40001f61670 */
[----:B------:R-:W-:-:S02]  /*37230*/  ISETP.GE.AND P4, PT, R75, 0x11, PT ;  /* 0x000000114b00780c */ /* 0x000fc40003f86270 */
[----:B------:R-:W-:Y:S01]  /*37240*/  FSEL R29, R29, -INF , !P3 ;  /* 0xff8000001d1d7808 */ /* 0x000fe20005800000 */
[--C-:B0-----:R-:W-:Y:S01]  /*37250*/  IMAD.IADD R11, R74, 0x1, R9.reuse ;  /* 0x000000014a0b7824 */ /* 0x101fe200078e0209 */
[----:B------:R-:W-:Y:S01]  /*37260*/  ISETP.GT.AND P3, PT, R6, 0x10, !P4 ;  /* 0x000000100600780c */ /* 0x000fe20006764270 */
[----:B------:R-:W-:Y:S01]  /*37270*/  IMAD.IADD R8, R10, 0x1, R9 ;  /* 0x000000010a087824 */ /* 0x000fe200078e0209 */
        /* <DEDUP_REMOVED lines=119> */
.L_x_11181:
[----:B------:R-:W-:Y:S05]  /*379f0*/  BSYNC B5 ;  /* 0x0000000000057941 */ /* 0x000fea0003800000 */
.L_x_11180:
[----:B------:R-:W-:Y:S01]  /*37a00*/  LOP3.LUT R21, RZ, R21, RZ, 0x33, !PT ;  /* 0x00000015ff157212 */ /* 0x000fe200078e33ff */
[----:B------:R-:W-:Y:S06]  /*37a10*/  BRA `(.L_x_11182) ;  /* 0x0000000000287947 */ /* 0x000fec0003800000 */
.L_x_11179:
        /* <DEDUP_REMOVED lines=10> */
.L_x_11182:
[----:B------:R-:W-:Y:S05]  /*37ac0*/  BSYNC B4 ;  /* 0x0000000000047941 */ /* 0x000fea0003800000 */
.L_x_11178:
[----:B------:R-:W-:-:S05]  /*37ad0*/  IMAD R21, R76, R21, R12 ;  /* 0x000000154c157224 */ /* 0x000fca00078e020c */
[----:B------:R-:W-:Y:S02]  /*37ae0*/  VIADDMNMX R11, R21, R76, R11, PT ;  /* 0x0000004c150b7246 */ /* 0x000fe4000380010b */
[----:B------:R-:W-:-:S07]  /*37af0*/  VIMNMX R8, R8, R21, !PT ;  /* 0x0000001508087248 */ /* 0x000fce0007fe0100 */
.L_x_11177:
[----:B------:R-:W-:Y:S05]  /*37b00*/  BSYNC B3 ;  /* 0x0000000000037941 */ /* 0x000fea0003800000 */
.L_x_11176:
[----:B------:R-:W2:Y:S01]  /*37b10*/  LDL.64 R6, [R164+0x70] ;  /* 0x00007000a4067983 */ /* 0x000ea20000100a00 */
[----:B------:R-:W-:Y:S02]  /*37b20*/  R2UR UR4, R4 ;  /* 0x00000000040472ca */ /* 0x000fe400000e0000 */
[----:B------:R-:W-:Y:S02]  /*37b30*/  R2UR UR5, R5 ;  /* 0x00000000050572ca */ /* 0x000fe400000e0000 */
[C---:B------:R-:W-:Y:S02]  /*37b40*/  ISETP.GT.AND P1, PT, R8.reuse, 0x1, !P1 ;  /* 0x000000010800780c */ /* 0x040fe40004f24270 */
[----:B------:R-:W-:Y:S02]  /*37b50*/  ISETP.GT.AND P2, PT, R8, 0x8, !P2 ;  /* 0x000000080800780c */ /* 0x000fe40005744270 */
[C---:B------:R-:W-:Y:S02]  /*37b60*/  ISETP.LT.OR P1, PT, R11.reuse, 0x2, P1 ;  /* 0x000000020b00780c */ /* 0x040fe40000f21670 */
[----:B------:R-:W-:-:S02]  /*37b70*/  ISETP.LT.OR P2, PT, R11, 0x9, P2 ;  /* 0x000000090b00780c */ /* 0x000fc40001741670 */
[----:B------:R-:W-:Y:S02]  /*37b80*/  FSEL R27, R27, -INF , !P1 ;  /* 0xff8000001b1b7808 */ /* 0x000fe40004800000 */
[----:B------:R-:W-:Y:S02]  /*37b90*/  ISETP.NE.AND P1, PT, R14, RZ, PT ;  /* 0x000000ff0e00720c */ /* 0x000fe40003f25270 */
[----:B------:R-:W-:Y:S02]  /*37ba0*/  FSEL R30, R30, -INF , !P2 ;  /* 0xff8000001e1e7808 */ /* 0x000fe40005000000 */
[----:B------:R-:W-:Y:S02]  /*37bb0*/  ISETP.GT.AND P1, PT, R8, 0x9, !P1 ;  /* 0x000000090800780c */ /* 0x000fe40004f24270 */
[----:B------:R-:W-:Y:S02]  /*37bc0*/  ISETP.NE.AND P2, PT, R20, RZ, PT ;  /* 0x000000ff1400720c */ /* 0x000fe40003f45270 */
[----:B------:R-:W-:-:S02]  /*37bd0*/  ISETP.LT.OR P1, PT, R11, 0xa, P1 ;  /* 0x0000000a0b00780c */ /* 0x000fc40000f21670 */
[----:B------:R-:W-:Y:S02]  /*37be0*/  ISETP.NE.AND P6, PT, R73, RZ, PT ;  /* 0x000000ff4900720c */ /* 0x000fe40003fc5270 */
        /* <DEDUP_REMOVED lines=62> */
[----:B------:R-:W-:Y:S02]  /*37fd0*/  ISETP.NE.AND P6, PT, R24, RZ, PT ;  /* 0x000000ff1800720c */ /* 0x000fe40003fc5270 */
[----:B------:R-:W-:-:S04]  /*37fe0*/  ISETP.LT.OR P1, PT, R11, 0x1, P1 ;  /* 0x000000010b00780c */ /* 0x000fc80000f21670 */
[----:B------:R-:W-:Y:S01]  /*37ff0*/  FSEL R26, R26, -INF , !P1 ;  /* 0xff8000001a1a7808 */ /* 0x000fe20004800000 */
[----:B--2---:R-:W2:Y:S01]  /*38000*/  LD.E.64 R2, desc[UR4][R6.64] ;  /* 0x0000000406027980 */ /* 0x004ea2000c101b00 */
[C---:B------:R-:W-:Y:S02]  /*38010*/  ISETP.GT.AND P1, PT, R8.reuse, 0x49, !P2 ;  /* 0x000000490800780c */ /* 0x040fe40005724270 */
[C---:B------:R-:W-:Y:S01]  /*38020*/  ISETP.GT.AND P3, PT, R8.reuse, 0x50, !P3 ;  /* 0x000000500800780c */ /* 0x040fe20005f64270 */
[----:B------:R-:W3:Y:S01]  /*38030*/  LD.E R15, desc[UR4][R6.64+0x10] ;  /* 0x00001004060f7980 */ /* 0x000ee2000c101900 */
[C---:B------:R-:W-:Y:S02]  /*38040*/  ISETP.GT.AND P4, PT, R8.reuse, 0x51, !P4 ;  /* 0x000000510800780c */ /* 0x040fe40006784270 */
[C---:B------:R-:W-:Y:S02]  /*38050*/  ISETP.GT.AND P5, PT, R8.reuse, 0x58, !P5 ;  /* 0x000000580800780c */ /* 0x040fe40006fa4270 */
[----:B------:R-:W-:-:S02]  /*38060*/  ISETP.GT.AND P2, PT, R8, 0x59, !P6 ;  /* 0x000000590800780c */ /* 0x000fc40007744270 */
[C---:B------:R-:W-:Y:S02]  /*38070*/  ISETP.LT.OR P1, PT, R11.reuse, 0x4a, P1 ;  /* 0x0000004a0b00780c */ /* 0x040fe40000f21670 */
[----:B------:R-:W-:Y:S02]  /*38080*/  ISETP.LT.OR P3, PT, R11, 0x51, P3 ;  /* 0x000000510b00780c */ /* 0x000fe40001f61670 */
[----:B------:R-:W-:Y:S02]  /*38090*/  FSEL R63, R63, -INF , !P1 ;  /* 0xff8000003f3f7808 */ /* 0x000fe40004800000 */
[C---:B------:R-:W-:Y:S02]  /*380a0*/  ISETP.LT.OR P4, PT, R11.reuse, 0x52, P4 ;  /* 0x000000520b00780c */ /* 0x040fe40002781670 */
[----:B------:R-:W-:Y:S02]  /*380b0*/  FSEL R66, R66, -INF , !P3 ;  /* 0xff80000042427808 */ /* 0x000fe40005800000 */
[----:B------:R-:W-:-:S02]  /*380c0*/  ISETP.LT.OR P5, PT, R11, 0x59, P5 ;  /* 0x000000590b00780c */ /* 0x000fc40002fa1670 */
[----:B------:R-:W-:Y:S02]  /*380d0*/  FSEL R67, R67, -INF , !P4 ;  /* 0xff80000043437808 */ /* 0x000fe40006000000 */
[----:B------:R-:W-:Y:S02]  /*380e0*/  ISETP.LT.OR P2, PT, R11, 0x5a, P2 ;  /* 0x0000005a0b00780c */ /* 0x000fe40001741670 */
[----:B------:R-:W-:Y:S02]  /*380f0*/  FSEL R70, R70, -INF , !P5 ;  /* 0xff80000046467808 */ /* 0x000fe40006800000 */
[----:B------:R-:W-:Y:S02]  /*38100*/  R2UR UR6, R4 ;  /* 0x00000000040672ca */ /* 0x000fe400000e0000 */
[----:B------:R-:W-:Y:S02]  /*38110*/  R2UR UR7, R5 ;  /* 0x00000000050772ca */ /* 0x000fe400000e0000 */
[----:B------:R-:W-:-:S11]  /*38120*/  FSEL R71, R71, -INF , !P2 ;  /* 0xff80000047477808 */ /* 0x000fd60005000000 */
[----:B------:R-:W4:Y:S01]  /*38130*/  LD.E R14, desc[UR6][R6.64+0x14] ;  /* 0x00001406060e7980 */ /* 0x000f22000c101900 */
[----:B--2---:R-:W-:Y:S02]  /*38140*/  FMNMX.FTZ R10, R156, R2, !PT ;  /* 0x000000029c0a7209 */ /* 0x004fe40007810000 */
        /* <DEDUP_REMOVED lines=46> */
[----:B------:R-:W-:-:S03]  /*38430*/  FMNMX.FTZ R9, R71, R10, !PT ;  /* 0x0000000a47097209 */ /* 0x000fc60007810000 */
[----:B------:R-:W0:Y:S04]  /*38440*/  SHFL.BFLY PT, R11, R8, 0x2, 0x1f ;  /* 0x0c401f00080b7f89 */ /* 0x000e2800000e0000 */
[----:B------:R-:W-:Y:S04]  /*38450*/  ST.E.64 desc[UR4][R6.64], R8 ;  /* 0x0000000806007985 */ /* 0x000fe8000c101b04 */
[----:B------:R-:W2:Y:S01]  /*38460*/  LD.E R17, desc[UR6][R6.64+0x4] ;  /* 0x0000040606117980 */ /* 0x000ea2000c101900 */
[----:B0-----:R-:W-:-:S05]  /*38470*/  FMNMX.FTZ R11, R8, R11, !PT ;  /* 0x0000000b080b7209 */ /* 0x001fca0007810000 */
[----:B------:R-:W0:Y:S02]  /*38480*/  SHFL.BFLY PT, R10, R11, 0x1, 0x1f ;  /* 0x0c201f000b0a7f89 */ /* 0x000e2400000e0000 */
[----:B0-----:R-:W-:Y:S02]  /*38490*/  FMNMX.FTZ R13, R11, R10, !PT ;  /* 0x0000000a0b0d7209 */ /* 0x001fe40007810000 */
[----:B------:R-:W5:Y:S04]  /*384a0*/  LD.E R10, desc[UR4][R6.64+0x20] ;  /* 0x00002004060a7980 */ /* 0x000f68000c101900 */
[----:B------:R-:W-:Y:S04]  /*384b0*/  ST.E desc[UR4][R6.64], R13 ;  /* 0x0000000d06007985 */ /* 0x000fe8000c101904 */
[----:B------:R-:W3:Y:S01]  /*384c0*/  LD.E R12, desc[UR6][R6.64] ;  /* 0x00000006060c7980 */ /* 0x000ee2000c101900 */
[----:B------:R-:W-:-:S02]  /*384d0*/  R2UR UR8, R4 ;  /* 0x00000000040872ca */ /* 0x000fc400000e0000 */
[----:B------:R-:W-:Y:S01]  /*384e0*/  R2UR UR9, R5 ;  /* 0x00000000050972ca */ /* 0x000fe200000e0000 */
[----:B--2---:R-:W0:Y:S02]  /*384f0*/  SHFL.BFLY PT, R8, R17, 0x2, 0x1f ;  /* 0x0c401f0011087f89 */ /* 0x004e2400000e0000 */
[----:B0-----:R-:W-:-:S05]  /*38500*/  FMNMX.FTZ R9, R8, R17, !PT ;  /* 0x0000001108097209 */ /* 0x001fca0007810000 */
[----:B------:R-:W0:Y:S02]  /*38510*/  SHFL.BFLY PT, R8, R9, 0x1, 0x1f ;  /* 0x0c201f0009087f89 */ /* 0x000e2400000e0000 */
[----:B0-----:R-:W-:Y:S02]  /*38520*/  FMNMX.FTZ R11, R9, R8, !PT ;  /* 0x00000008090b7209 */ /* 0x001fe40007810000 */
[C---:B---3--:R-:W-:Y:S02]  /*38530*/  FSETP.NEU.FTZ.AND P1, PT, R12.reuse, -INF , PT ;  /* 0xff8000000c00780b */ /* 0x048fe40003f3d000 */
[C---:B------:R-:W-:Y:S02]  /*38540*/  FSETP.NEU.FTZ.AND P2, PT, R11.reuse, -INF , PT ;  /* 0xff8000000b00780b */ /* 0x040fe40003f5d000 */
[----:B------:R-:W-:Y:S02]  /*38550*/  FSEL R13, R12, RZ, P1 ;  /* 0x000000ff0c0d7208 */ /* 0x000fe40000800000 */
[----:B------:R-:W-:-:S03]  /*38560*/  FSEL R8, R11, RZ, P2 ;  /* 0x000000ff0b087208 */ /* 0x000fc60001000000 */
[----:B------:R-:W-:Y:S02]  /*38570*/  FADD.FTZ R13, R2, -R13 ;  /* 0x8000000d020d7221 */ /* 0x000fe40000010000 */
[----:B------:R-:W-:Y:S02]  /*38580*/  FADD.FTZ R3, R3, -R8 ;  /* 0x8000000803037221 */ /* 0x000fe40000010000 */
[----:B-----5:R-:W-:Y:S02]  /*38590*/  FMUL.FTZ R8, R13, R10 ;  /* 0x0000000a0d087220 */ /* 0x020fe40000410000 */
[----:B------:R-:W-:-:S04]  /*385a0*/  FMUL.FTZ R10, R10, R3 ;  /* 0x000000030a0a7220 */ /* 0x000fc80000410000 */
[----:B------:R-:W0:Y:S08]  /*385b0*/  MUFU.EX2 R8, R8 ;  /* 0x0000000800087308 */ /* 0x000e300000000800 */
[----:B------:R-:W4:Y:S01]  /*385c0*/  MUFU.EX2 R9, R10 ;  /* 0x0000000a00097308 */ /* 0x000f220000000800 */
[----:B------:R-:W-:Y:S01]  /*385d0*/  ST.E desc[UR4][R6.64+0x4], R11 ;  /* 0x0000040b06007985 */ /* 0x000fe2000c101904 */
[----:B0-----:R-:W-:Y:S01]  /*385e0*/  FMUL.FTZ R15, R8, R15 ;  /* 0x0000000f080f7220 */ /* 0x001fe20000410000 */
[----:B----4-:R-:W-:-:S04]  /*385f0*/  FMUL.FTZ R13, R9, R14 ;  /* 0x0000000e090d7220 */ /* 0x010fc80000410000 */
[----:B------:R-:W-:Y:S04]  /*38600*/  ST.E desc[UR6][R6.64+0x10], R15 ;  /* 0x0000100f06007985 */ /* 0x000fe8000c101906 */
[----:B------:R0:W-:Y:S04]  /*38610*/  ST.E desc[UR8][R6.64+0x14], R13 ;  /* 0x0000140d06007985 */ /* 0x0001e8000c101908 */
[----:B------:R-:W2:Y:S04]  /*38620*/  LDL.64 R2, [R164+0x70] ;  /* 0x00007000a4027983 */ /* 0x000ea80000100a00 */
[----:B--2---:R-:W0:Y:S04]  /*38630*/  LD.E R12, desc[UR6][R2.64+0x20] ;  /* 0x00002006020c7980 */ /* 0x004e28000c101900 */
[----:B------:R-:W0:Y:S04]  /*38640*/  LD.E R10, desc[UR4][R2.64] ;  /* 0x00000004020a7980 */ /* 0x000e28000c101900 */
[----:B------:R-:W2:Y:S04]  /*38650*/  LD.E R17, desc[UR8][R2.64+0x4] ;  /* 0x0000040802117980 */ /* 0x000ea8000c101900 */
[----:B------:R-:W3:Y:S04]  /*38660*/  LD.E R73, desc[UR4][R2.64+0x10] ;  /* 0x0000100402497980 */ /* 0x000ee8000c101900 */
[----:B------:R-:W4:Y:S01]  /*38670*/  LD.E R24, desc[UR6][R2.64+0x14] ;  /* 0x0000140602187980 */ /* 0x000f22000c101900 */
[C---:B0-----:R-:W-:Y:S01]  /*38680*/  FMUL.FTZ R6, R10.reuse, R12 ;  /* 0x0000000c0a067220 */ /* 0x041fe20000410000 */
[----:B------:R-:W-:-:S02]  /*38690*/  FSETP.NEU.FTZ.AND P1, PT, R10, -INF , PT ;  /* 0xff8000000a00780b */ /* 0x000fc40003f3d000 */
[----:B--2---:R-:W-:Y:S01]  /*386a0*/  FSETP.NEU.FTZ.AND P2, PT, R17, -INF , PT ;  /* 0xff8000001100780b */ /* 0x004fe20003f5d000 */
[----:B------:R-:W-:Y:S01]  /*386b0*/  FMUL.FTZ R17, R12, R17 ;  /* 0x000000110c117220 */ /* 0x000fe20000410000 */
[----:B------:R-:W-:-:S04]  /*386c0*/  FSEL R7, R6, RZ, P1 ;  /* 0x000000ff06077208 */ /* 0x000fc80000800000 */
[----:B------:R-:W-:Y:S01]  /*386d0*/  FSEL R11, R17, RZ, P2 ;  /* 0x000000ff110b7208 */ /* 0x000fe20001000000 */
[-CC-:B------:R-:W-:Y:S01]  /*386e0*/  FFMA.FTZ R156, R156, R12.reuse, -R7.reuse ;  /* 0x0000000c9c9c7223 */ /* 0x180fe20000010807 */
[----:B------:R-:W-:-:S03]  /*386f0*/  FFMA.FTZ R157, R25, R12, -R7 ;  /* 0x0000000c199d7223 */ /* 0x000fc60000010807 */
[-CC-:B------:R-:W-:Y:S01]  /*38700*/  FFMA.FTZ R195, R26, R12.reuse, -R11.reuse ;  /* 0x0000000c1ac37223 */ /* 0x180fe2000001080b */
[-C--:B------:R-:W-:Y:S01]  /*38710*/  FFMA.FTZ R196, R27, R12.reuse, -R11 ;  /* 0x0000000c1bc47223 */ /* 0x080fe2000001080b */
[----:B------:R-:W3:Y:S01]  /*38720*/  MUFU.EX2 R156, R156 ;  /* 0x0000009c009c7308 */ /* 0x000ee20000000800 */
[-C--:B------:R-:W-:Y:S01]  /*38730*/  FFMA.FTZ R158, R28, R12.reuse, -R7 ;  /* 0x0000000c1c9e7223 */ /* 0x080fe20000010807 */
[-C--:B------:R-:W-:Y:S01]  /*38740*/  FFMA.FTZ R197, R30, R12.reuse, -R11 ;  /* 0x0000000c1ec57223 */ /* 0x080fe2000001080b */
[----:B------:R-:W-:-:S05]  /*38750*/  FFMA.FTZ R159, R29, R12, -R7 ;  /* 0x0000000c1d9f7223 */ /* 0x000fca0000010807 */
[----:B------:R-:W4:Y:S01]  /*38760*/  MUFU.EX2 R195, R195 ;  /* 0x000000c300c37308 */ /* 0x000f220000000800 */
[-C--:B------:R-:W-:Y:S01]  /*38770*/  FFMA.FTZ R198, R31, R12.reuse, -R11 ;  /* 0x0000000c1fc67223 */ /* 0x080fe2000001080b */
[----:B------:R-:W-:-:S06]  /*38780*/  FFMA.FTZ R154, R32, R12, -R7 ;  /* 0x0000000c209a7223 */ /* 0x000fcc0000010807 */
[----:B------:R-:W0:Y:S01]  /*38790*/  MUFU.EX2 R157, R157 ;  /* 0x0000009d009d7308 */ /* 0x000e220000000800 */
[----:B------:R-:W-:-:S07]  /*387a0*/  FFMA.FTZ R14, R34, R12, -R11 ;  /* 0x0000000c220e7223 */ /* 0x000fce000001080b */
[----:B------:R-:W1:Y:S01]  /*387b0*/  MUFU.EX2 R196, R196 ;  /* 0x000000c400c47308 */ /* 0x000e620000000800 */
[----:B------:R-:W-:-:S07]  /*387c0*/  FFMA.FTZ R21, R33, R12, -R7 ;  /* 0x0000000c21157223 */ /* 0x000fce0000010807 */
[----:B------:R-:W2:Y:S01]  /*387d0*/  MUFU.EX2 R158, R158 ;  /* 0x0000009e009e7308 */ /* 0x000ea20000000800 */
[----:B------:R-:W-:-:S07]  /*387e0*/  FFMA.FTZ R13, R35, R12, -R11 ;  /* 0x0000000c230d7223 */ /* 0x000fce000001080b */
[----:B------:R-:W5:Y:S01]  /*387f0*/  MUFU.EX2 R197, R197 ;  /* 0x000000c500c57308 */ /* 0x000f620000000800 */
[-CC-:B------:R-:W-:Y:S01]  /*38800*/  FFMA.FTZ R20, R36, R12.reuse, -R7.reuse ;  /* 0x0000000c24147223 */ /* 0x180fe20000010807 */
[-CC-:B------:R-:W-:Y:S01]  /*38810*/  FFMA.FTZ R17, R37, R12.reuse, -R7.reuse ;  /* 0x0000000c25117223 */ /* 0x180fe20000010807 */
[----:B------:R-:W-:-:S05]  /*38820*/  FFMA.FTZ R166, R40, R12, -R7 ;  /* 0x0000000c28a67223 */ /* 0x000fca0000010807 */
[----:B------:R-:W5:Y:S01]  /*38830*/  MUFU.EX2 R159, R159 ;  /* 0x0000009f009f7308 */ /* 0x000f620000000800 */
[-CC-:B------:R-:W-:Y:S01]  /*38840*/  FFMA.FTZ R165, R41, R12.reuse, -R7.reuse ;  /* 0x0000000c29a57223 */ /* 0x180fe20000010807 */
[-CC-:B------:R-:W-:Y:S01]  /*38850*/  FFMA.FTZ R168, R44, R12.reuse, -R7.reuse ;  /* 0x0000000c2ca87223 */ /* 0x180fe20000010807 */
[-CC-:B------:R-:W-:Y:S01]  /*38860*/  FFMA.FTZ R167, R45, R12.reuse, -R7.reuse ;  /* 0x0000000c2da77223 */ /* 0x180fe20000010807 */
[----:B------:R-:W-:-:S04]  /*38870*/  FFMA.FTZ R174, R48, R12, -R7 ;  /* 0x0000000c30ae7223 */ /* 0x000fc80000010807 */
[----:B------:R-:W5:Y:S01]  /*38880*/  MUFU.EX2 R198, R198 ;  /* 0x000000c600c67308 */ /* 0x000f620000000800 */
[-CC-:B------:R-:W-:Y:S01]  /*38890*/  FFMA.FTZ R173, R49, R12.reuse, -R7.reuse ;  /* 0x0000000c31ad7223 */ /* 0x180fe20000010807 */
[-CC-:B------:R-:W-:Y:S01]  /*388a0*/  FFMA.FTZ R175, R52, R12.reuse, -R7.reuse ;  /* 0x0000000c34af7223 */ /* 0x180fe20000010807 */
[-CC-:B------:R-:W-:Y:S01]  /*388b0*/  FFMA.FTZ R172, R53, R12.reuse, -R7.reuse ;  /* 0x0000000c35ac7223 */ /* 0x180fe20000010807 */
[-CC-:B------:R-:W-:Y:S01]  /*388c0*/  FFMA.FTZ R182, R56, R12.reuse, -R7.reuse ;  /* 0x0000000c38b67223 */ /* 0x180fe20000010807 */
[-CC-:B------:R-:W-:Y:S01]  /*388d0*/  FFMA.FTZ R181, R57, R12.reuse, -R7.reuse ;  /* 0x0000000c39b57223 */ /* 0x180fe20000010807 */
[-CC-:B------:R-:W-:Y:S01]  /*388e0*/  FFMA.FTZ R183, R60, R12.reuse, -R7.reuse ;  /* 0x0000000c3cb77223 */ /* 0x180fe20000010807 */
[-CC-:B------:R-:W-:Y:S01]  /*388f0*/  FFMA.FTZ R180, R61, R12.reuse, -R7.reuse ;  /* 0x0000000c3db47223 */ /* 0x180fe20000010807 */
[----:B------:R-:W5:Y:S01]  /*38900*/  MUFU.EX2 R154, R154 ;  /* 0x0000009a009a7308 */ /* 0x000f620000000800 */
[-CC-:B------:R-:W-:Y:S01]  /*38910*/  FFMA.FTZ R189, R64, R12.reuse, -R7.reuse ;  /* 0x0000000c40bd7223 */ /* 0x180fe20000010807 */
[-CC-:B------:R-:W-:Y:S01]  /*38920*/  FFMA.FTZ R188, R65, R12.reuse, -R7.reuse ;  /* 0x0000000c41bc7223 */ /* 0x180fe20000010807 */
[-CC-:B------:R-:W-:Y:S01]  /*38930*/  FFMA.FTZ R187, R68, R12.reuse, -R7.reuse ;  /* 0x0000000c44bb7223 */ /* 0x180fe20000010807 */
[----:B------:R-:W-:Y:S01]  /*38940*/  FFMA.FTZ R186, R69, R12, -R7 ;  /* 0x0000000c45ba7223 */ /* 0x000fe20000010807 */
[----:B---3--:R-:W-:Y:S01]  /*38950*/  FADD.FTZ R6, R156, R73 ;  /* 0x000000499c067221 */ /* 0x008fe20000010000 */
[----:B----4-:R-:W-:-:S02]  /*38960*/  FADD.FTZ R7, R195, R24 ;  /* 0x00000018c3077221 */ /* 0x010fc40000010000 */
[----:B------:R-:W3:Y:S01]  /*38970*/  MUFU.EX2 R14, R14 ;  /* 0x0000000e000e7308 */ /* 0x000ee20000000800 */
        /* <DEDUP_REMOVED lines=18> */
[----:B------:R-:W4:Y:S01]  /*38aa0*/  MUFU.EX2 R21, R21 ;  /* 0x0000001500157308 */ /* 0x000f220000000800 */
[----:B0-----:R-:W-:Y:S01]  /*38ab0*/  FADD.FTZ R11, R157, R6 ;  /* 0x000000069d0b7221 */ /* 0x001fe20000010000 */
[----:B-1----:R-:W-:-:S06]  /*38ac0*/  FADD.FTZ R6, R196, R7 ;  /* 0x00000007c4067221 */ /* 0x002fcc0000010000 */
[----:B------:R-:W0:Y:S01]  /*38ad0*/  MUFU.EX2 R13, R13 ;  /* 0x0000000d000d7308 */ /* 0x000e220000000800 */
[----:B--2---:R-:W-:Y:S01]  /*38ae0*/  FADD.FTZ R24, R158, R11 ;  /* 0x0000000b9e187221 */ /* 0x004fe20000010000 */
[----:B-----5:R-:W-:-:S06]  /*38af0*/  FADD.FTZ R7, R197, R6 ;  /* 0x00000006c5077221 */ /* 0x020fcc0000010000 */
[----:B------:R-:W1:Y:S01]  /*38b00*/  MUFU.EX2 R20, R20 ;  /* 0x0000001400147308 */ /* 0x000e620000000800 */
[----:B------:R-:W-:Y:S01]  /*38b10*/  FADD.FTZ R25, R159, R24 ;  /* 0x000000189f197221 */ /* 0x000fe20000010000 */
[----:B------:R-:W-:-:S06]  /*38b20*/  FADD.FTZ R7, R198, R7 ;  /* 0x00000007c6077221 */ /* 0x000fcc0000010000 */
[----:B------:R-:W2:Y:S01]  /*38b30*/  MUFU.EX2 R12, R38 ;  /* 0x00000026000c7308 */ /* 0x000ea20000000800 */
[----:B------:R-:W-:Y:S01]  /*38b40*/  FADD.FTZ R6, R154, R25 ;  /* 0x000000199a067221 */ /* 0x000fe20000010000 */
[----:B---3--:R-:W-:-:S06]  /*38b50*/  FADD.FTZ R24, R14, R7 ;  /* 0x000000070e187221 */ /* 0x008fcc0000010000 */
[----:B------:R-:W3:Y:S08]  /*38b60*/  MUFU.EX2 R17, R17 ;  /* 0x0000001100117308 */ /* 0x000ef00000000800 */
[----:B------:R-:W5:Y:S01]  /*38b70*/  MUFU.EX2 R11, R39 ;  /* 0x00000027000b7308 */ /* 0x000f620000000800 */
[----:B----4-:R-:W-:Y:S01]  /*38b80*/  FADD.FTZ R7, R21, R6 ;  /* 0x0000000615077221 */ /* 0x010fe20000010000 */
[----:B0-----:R-:W-:-:S06]  /*38b90*/  FADD.FTZ R25, R13, R24 ;  /* 0x000000180d197221 */ /* 0x001fcc0000010000 */
[----:B------:R-:W0:Y:S08]  /*38ba0*/  MUFU.EX2 R166, R166 ;  /* 0x000000a600a67308 */ /* 0x000e300000000800 */
[----:B------:R-:W4:Y:S01]  /*38bb0*/  MUFU.EX2 R10, R10 ;  /* 0x0000000a000a7308 */ /* 0x000f220000000800 */
[----:B-1----:R-:W-:Y:S01]  /*38bc0*/  FADD.FTZ R6, R20, R7 ;  /* 0x0000000714067221 */ /* 0x002fe20000010000 */
[----:B--2---:R-:W-:-:S06]  /*38bd0*/  FADD.FTZ R24, R12, R25 ;  /* 0x000000190c187221 */ /* 0x004fcc0000010000 */
[----:B------:R-:W1:Y:S08]  /*38be0*/  MUFU.EX2 R165, R165 ;  /* 0x000000a500a57308 */ /* 0x000e700000000800 */
[----:B------:R-:W2:Y:S01]  /*38bf0*/  MUFU.EX2 R169, R169 ;  /* 0x000000a900a97308 */ /* 0x000ea20000000800 */
[----:B---3--:R-:W-:Y:S01]  /*38c00*/  FADD.FTZ R7, R17, R6 ;  /* 0x0000000611077221 */ /* 0x008fe20000010000 */
[----:B-----5:R-:W-:-:S06]  /*38c10*/  FADD.FTZ R25, R11, R24 ;  /* 0x000000180b197221 */ /* 0x020fcc0000010000 */
[----:B------:R-:W3:Y:S08]  /*38c20*/  MUFU.EX2 R168, R168 ;  /* 0x000000a800a87308 */ /* 0x000ef00000000800 */
[----:B------:R-:W5:Y:S01]  /*38c30*/  MUFU.EX2 R171, R171 ;  /* 0x000000ab00ab7308 */ /* 0x000f620000000800 */
[----:B0-----:R-:W-:Y:S01]  /*38c40*/  FADD.FTZ R6, R166, R7 ;  /* 0x00000007a6067221 */ /* 0x001fe20000010000 */
[----:B----4-:R-:W-:-:S06]  /*38c50*/  FADD.FTZ R24, R10, R25 ;  /* 0x000000190a187221 */ /* 0x010fcc0000010000 */
        /* <DEDUP_REMOVED lines=51> */
[----:B--2---:R-:W-:-:S03]  /*38f90*/  FADD.FTZ R24, R162, R25 ;  /* 0x00000019a2187221 */ /* 0x004fc60000010000 */
[----:B---3--:R-:W-:Y:S01]  /*38fa0*/  FADD.FTZ R7, R187, R6 ;  /* 0x00000006bb077221 */ /* 0x008fe20000010000 */
[----:B-----5:R-:W-:-:S03]  /*38fb0*/  FADD.FTZ R25, R161, R24 ;  /* 0x00000018a1197221 */ /* 0x020fc60000010000 */
[----:B0-----:R-:W-:Y:S01]  /*38fc0*/  FADD.FTZ R27, R186, R7 ;  /* 0x00000007ba1b7221 */ /* 0x001fe20000010000 */
[----:B----4-:R-:W-:-:S04]  /*38fd0*/  FADD.FTZ R25, R160, R25 ;  /* 0x00000019a0197221 */ /* 0x010fc80000010000 */
[----:B------:R-:W-:Y:S04]  /*38fe0*/  ST.E desc[UR4][R2.64+0x10], R27 ;  /* 0x0000101b02007985 */ /* 0x000fe8000c101904 */
[----:B------:R0:W-:Y:S04]  /*38ff0*/  ST.E desc[UR6][R2.64+0x14], R25 ;  /* 0x0000141902007985 */ /* 0x0001e8000c101906 */
[----:B------:R-:W0:Y:S01]  /*39000*/  LDL.64 R6, [R164+0x80] ;  /* 0x00008000a4067983 */ /* 0x000e220000100a00 */
[----:B------:R-:W-:Y:S02]  /*39010*/  R2UR UR12, R4 ;  /* 0x00000000040c72ca */ /* 0x000fe400000e0000 */
[----:B------:R-:W-:-:S02]  /*39020*/  R2UR UR13, R5 ;  /* 0x00000000050d72ca */ /* 0x000fc400000e0000 */
[----:B------:R-:W-:Y:S02]  /*39030*/  R2UR UR10, R4 ;  /* 0x00000000040a72ca */ /* 0x000fe400000e0000 */
[----:B------:R-:W-:-:S09]  /*39040*/  R2UR UR11, R5 ;  /* 0x00000000050b72ca */ /* 0x000fd200000e0000 */
[----:B0-----:R-:W2:Y:S04]  /*39050*/  LD.E R25, desc[UR12][R6.64+0x20] ;  /* 0x0000200c06197980 */ /* 0x001ea8000c101900 */
[----:B------:R-:W3:Y:S04]  /*39060*/  LD.E R3, desc[UR10][R6.64+0x14] ;  /* 0x0000140a06037980 */ /* 0x000ee8000c101900 */
[----:B------:R-:W4:Y:S01]  /*39070*/  LD.E R27, desc[UR8][R6.64+0x10] ;  /* 0x00001008061b7980 */ /* 0x000f22000c101900 */
[C---:B------:R-:W-:Y:S02]  /*39080*/  R2UR UR18, R4.reuse ;  /* 0x00000000041272ca */ /* 0x040fe400000e0000 */
[----:B------:R-:W-:Y:S01]  /*39090*/  R2UR UR19, R5 ;  /* 0x00000000051372ca */ /* 0x000fe200000e0000 */
[----:B------:R-:W5:Y:S01]  /*390a0*/  LD.E R2, desc[UR6][R6.64+0x8] ;  /* 0x0000080606027980 */ /* 0x000f62000c101900 */
[----:B------:R-:W-:-:S02]  /*390b0*/  R2UR UR14, R4 ;  /* 0x00000000040e72ca */ /* 0x000fc400000e0000 */
[C---:B------:R-:W-:Y:S01]  /*390c0*/  R2UR UR15, R5.reuse ;  /* 0x00000000050f72ca */ /* 0x040fe200000e0000 */
[----:B------:R-:W5:Y:S01]  /*390d0*/  LD.E R29, desc[UR4][R6.64] ;  /* 0x00000004061d7980 */ /* 0x000f62000c101900 */
[----:B------:R-:W-:Y:S02]  /*390e0*/  R2UR UR16, R4 ;  /* 0x00000000041072ca */ /* 0x000fe400000e0000 */
[----:B------:R-:W-:Y:S01]  /*390f0*/  R2UR UR17, R5 ;  /* 0x00000000051172ca */ /* 0x000fe200000e0000 */
        /* <DEDUP_REMOVED lines=38> */
[----:B--2---:R-:W-:-:S05]  /*39360*/  FMUL.FTZ R25, R8, R25 ;  /* 0x0000001908197220 */ /* 0x004fca0000410000 */
[----:B------:R0:W-:Y:S04]  /*39370*/  ST.E desc[UR12][R6.64+0x20], R25 ;  /* 0x0000201906007985 */ /* 0x0001e8000c10190c */
[----:B0-----:R-:W2:Y:S01]  /*39380*/  LD.E R25, desc[UR6][R6.64+0x154] ;  /* 0x0001540606197980 */ /* 0x001ea2000c101900 */
[C---:B---3--:R-:W-:Y:S01]  /*39390*/  FMUL.FTZ R3, R8.reuse, R3 ;  /* 0x0000000308037220 */ /* 0x048fe20000410000 */
[----:B----4-:R-:W-:-:S04]  /*393a0*/  FMUL.FTZ R27, R8, R27 ;  /* 0x0000001b081b7220 */ /* 0x010fc80000410000 */
[----:B------:R0:W-:Y:S04]  /*393b0*/  ST.E desc[UR10][R6.64+0x14], R3 ;  /* 0x0000140306007985 */ /* 0x0001e8000c10190a */
[----:B------:R1:W-:Y:S04]  /*393c0*/  ST.E desc[UR8][R6.64+0x10], R27 ;  /* 0x0000101b06007985 */ /* 0x0003e8000c101908 */
[----:B0-----:R-:W3:Y:S04]  /*393d0*/  LD.E R3, desc[UR18][R6.64+0x150] ;  /* 0x0001501206037980 */ /* 0x001ee8000c101900 */
[----:B-1----:R-:W4:Y:S01]  /*393e0*/  LD.E R27, desc[UR6][R6.64+0x160] ;  /* 0x00016006061b7980 */ /* 0x002f22000c101900 */
        /* <DEDUP_REMOVED lines=55> */
[----:B------:R5:W-:Y:S02]  /*39760*/  ST.E desc[UR4][R6.64+0x1e4], R25 ;  /* 0x0001e41906007985 */ /* 0x000be4000c101904 */
[----:B-----5:R-:W-:Y:S02]  /*39770*/  FMUL.FTZ R25, R9, R2 ;  /* 0x0000000209197220 */ /* 0x020fe40000410000 */
[----:B------:R-:W2:Y:S01]  /*39780*/  LD.E R2, desc[UR6][R6.64+0xc] ;  /* 0x00000c0606027980 */ /* 0x000ea2000c101900 */
[C---:B---3--:R-:W-:Y:S01]  /*39790*/  FMUL.FTZ R3, R8.reuse, R3 ;  /* 0x0000000308037220 */ /* 0x048fe20000410000 */
[----:B----4-:R-:W-:-:S04]  /*397a0*/  FMUL.FTZ R27, R8, R27 ;  /* 0x0000001b081b7220 */ /* 0x010fc80000410000 */
[----:B------:R0:W-:Y:S04]  /*397b0*/  ST.E desc[UR4][R6.64+0x1e0], R3 ;  /* 0x0001e00306007985 */ /* 0x0001e8000c101904 */
[----:B------:R2:W-:Y:S04]  /*397c0*/  ST.E desc[UR4][R6.64+0x1f0], R27 ;  /* 0x0001f01b06007985 */ /* 0x0005e8000c101904 */
[----:B0-----:R-:W3:Y:S01]  /*397d0*/  LD.E R3, desc[UR6][R6.64+0x1f4] ;  /* 0x0001f40606037980 */ /* 0x001ee2000c101900 */
[----:B--2---:R-:W-:-:S03]  /*397e0*/  FMUL.FTZ R27, R9, R2 ;  /* 0x00000002091b7220 */ /* 0x004fc60000410000 */
[----:B------:R-:W2:Y:S01]  /*397f0*/  LD.E R2, desc[UR6][R6.64+0x18] ;  /* 0x0000180606027980 */ /* 0x000ea2000c101900 */
[----:B---3--:R-:W-:-:S05]  /*39800*/  FMUL.FTZ R3, R8, R3 ;  /* 0x0000000308037220 */ /* 0x008fca0000410000 */
[----:B------:R2:W-:Y:S02]  /*39810*/  ST.E desc[UR4][R6.64+0x1f4], R3 ;  /* 0x0001f40306007985 */ /* 0x0005e4000c101904 */
[C---:B--2---:R-:W-:Y:S02]  /*39820*/  FMUL.FTZ R3, R9.reuse, R2 ;  /* 0x0000000209037220 */ /* 0x044fe40000410000 */
[----:B------:R-:W2:Y:S04]  /*39830*/  LD.E R2, desc[UR6][R6.64+0x1c] ;  /* 0x00001c0606027980 */ /* 0x000ea8000c101900 */
[----:B------:R2:W-:Y:S02]  /*39840*/  ST.E desc[UR4][R6.64+0x8], R25 ;  /* 0x0000081906007985 */ /* 0x0005e4000c101904 */
[----:B--2---:R-:W-:-:S02]  /*39850*/  FMUL.FTZ R25, R9, R2 ;  /* 0x0000000209197220 */ /* 0x004fc40000410000 */
[----:B------:R-:W2:Y:S04]  /*39860*/  LD.E R2, desc[UR6][R6.64+0x28] ;  /* 0x0000280606027980 */ /* 0x000ea8000c101900 */
        /* <DEDUP_REMOVED lines=44> */
[----:B------:R-:W2:Y:S01]  /*39b30*/  LD.E R2, desc[UR6][R6.64+0x9c] ;  /* 0x00009c0606027980 */ /* 0x000ea2000c101900 */
        /* <DEDUP_REMOVED lines=80> */
[----:B------:R1:W-:Y:S01]  /*3a040*/  ST.E desc[UR4][R6.64+0x98], R25 ;  /* 0x0000981906007985 */ /* 0x0003e2000c101904 */
[----:B--2---:R-:W-:-:S05]  /*3a050*/  FMUL.FTZ R27, R9, R2 ;  /* 0x00000002091b7220 */ /* 0x004fca0000410000 */
[----:B------:R2:W-:Y:S04]  /*3a060*/  ST.E desc[UR4][R6.64+0x9c], R27 ;  /* 0x00009c1b06007985 */ /* 0x0005e8000c101904 */
[----:B------:R-:W0:Y:S02]  /*3a070*/  LD.E R2, desc[UR6][R6.64+0xa8] ;  /* 0x0000a80606027980 */ /* 0x000e24000c101900 */
[----:B0-----:R-:W-:-:S05]  /*3a080*/  FMUL.FTZ R3, R9, R2 ;  /* 0x0000000209037220 */ /* 0x001fca0000410000 */
[----:B------:R0:W-:Y:S04]  /*3a090*/  ST.E desc[UR4][R6.64+0xa8], R3 ;  /* 0x0000a80306007985 */ /* 0x0001e8000c101904 */
[----:B------:R-:W1:Y:S02]  /*3a0a0*/  LD.E R2, desc[UR6][R6.64+0xac] ;  /* 0x0000ac0606027980 */ /* 0x000e64000c101900 */
[----:B-1----:R-:W-:-:S05]  /*3a0b0*/  FMUL.FTZ R25, R9, R2 ;  /* 0x0000000209197220 */ /* 0x002fca0000410000 */
[----:B------:R1:W-:Y:S04]  /*3a0c0*/  ST.E desc[UR4][R6.64+0xac], R25 ;  /* 0x0000ac1906007985 */ /* 0x0003e8000c101904 */
[----:B------:R-:W2:Y:S02]  /*3a0d0*/  LD.E R2, desc[UR6][R6.64+0xb8] ;  /* 0x0000b80606027980 */ /* 0x000ea4000c101900 */
        /* <DEDUP_REMOVED lines=115> */
[----:B------:R-:W-:Y:S04]  /*3a810*/  ST.E desc[UR4][R6.64+0x1e8], R25 ;  /* 0x0001e81906007985 */ /* 0x000fe8000c101904 */
[----:B------:R-:W2:Y:S02]  /*3a820*/  LD.E R2, desc[UR6][R6.64+0x1ec] ;  /* 0x0001ec0606027980 */ /* 0x000ea4000c101900 */
[----:B--2---:R-:W-:-:S05]  /*3a830*/  FMUL.FTZ R27, R9, R2 ;  /* 0x00000002091b7220 */ /* 0x004fca0000410000 */
[----:B------:R1:W-:Y:S04]  /*3a840*/  ST.E desc[UR4][R6.64+0x1ec], R27 ;  /* 0x0001ec1b06007985 */ /* 0x0003e8000c101904 */
[----:B------:R-:W2:Y:S02]  /*3a850*/  LD.E R2, desc[UR6][R6.64+0x1f8] ;  /* 0x0001f80606027980 */ /* 0x000ea4000c101900 */
[----:B--2---:R-:W-:-:S05]  /*3a860*/  FMUL.FTZ R29, R9, R2 ;  /* 0x00000002091d7220 */ /* 0x004fca0000410000 */
[----:B------:R-:W-:Y:S04]  /*3a870*/  ST.E desc[UR4][R6.64+0x1f8], R29 ;  /* 0x0001f81d06007985 */ /* 0x000fe8000c101904 */
[----:B------:R-:W2:Y:S01]  /*3a880*/  LD.E R2, desc[UR6][R6.64+0x1fc] ;  /* 0x0001fc0606027980 */ /* 0x000ea2000c101900 */
[----:B------:R-:W-:Y:S01]  /*3a890*/  LEA.HI R28, R193, 0x8, RZ, 0x19 ;  /* 0x00000008c11c7811 */ /* 0x000fe200078fc8ff */
[----:B--2---:R-:W-:-:S05]  /*3a8a0*/  FMUL.FTZ R9, R9, R2 ;  /* 0x0000000209097220 */ /* 0x004fca0000410000 */
[----:B------:R2:W-:Y:S04]  /*3a8b0*/  ST.E desc[UR4][R6.64+0x1fc], R9 ;  /* 0x0001fc0906007985 */ /* 0x0005e8000c101904 */
[----:B0-----:R-:W3:Y:S01]  /*3a8c0*/  LDL.64 R2, [R164+0x80] ;  /* 0x00008000a4027983 */ /* 0x001ee20000100a00 */
[----:B------:R0:W-:Y:S06]  /*3a8d0*/  BAR.SYNC.DEFER_BLOCKING R28, 0x100 ;  /* 0x0004001c0000751d */ /* 0x0001ec0000010000 */
[----:B-1----:R-:W4:Y:S04]  /*3a8e0*/  LDL.64 R26, [R164] ;  /* 0x00000000a41a7983 */ /* 0x002f280000100a00 */
[----:B------:R-:W5:Y:S04]  /*3a8f0*/  LDL.64 R24, [R164+0x98] ;  /* 0x00009800a4187983 */ /* 0x000f680000100a00 */
[----:B--2---:R-:W2:Y:S04]  /*3a900*/  LDL.64 R8, [R164+0x88] ;  /* 0x00008800a4087983 */ /* 0x004ea80000100a00 */
[----:B---3--:R-:W3:Y:S04]  /*3a910*/  LD.E R29, desc[UR4][R2.64] ;  /* 0x00000004021d7980 */ /* 0x008ee8000c101900 */
[----:B----4-:R-:W4:Y:S04]  /*3a920*/  LD.E R199, desc[UR6][R26.64] ;  /* 0x000000061ac77980 */ /* 0x010f28000c101900 */
[----:B-----5:R-:W4:Y:S04]  /*3a930*/  LD.E.64 R6, desc[UR4][R24.64] ;  /* 0x0000000418067980 */ /* 0x020f28000c101b00 */
[----:B---3--:R1:W-:Y:S04]  /*3a940*/  ST.E desc[UR8][R2.64], R29 ;  /* 0x0000001d02007985 */ /* 0x0083e8000c101908 */
[----:B------:R-:W3:Y:S04]  /*3a950*/  LD.E R31, desc[UR10][R2.64+0x4] ;  /* 0x0000040a021f7980 */ /* 0x000ee8000c101900 */
[----:B---3--:R3:W-:Y:S04]  /*3a960*/  ST.E desc[UR4][R2.64+0x4], R31 ;  /* 0x0000041f02007985 */ /* 0x0087e8000c101904 */
[----:B------:R-:W5:Y:S04]  /*3a970*/  LD.E R33, desc[UR6][R2.64+0x8] ;  /* 0x0000080602217980 */ /* 0x000f68000c101900 */
[----:B-----5:R-:W-:Y:S04]  /*3a980*/  ST.E desc[UR4][R2.64+0x8], R33 ;  /* 0x0000082102007985 */ /* 0x020fe8000c101904 */
[----:B------:R-:W5:Y:S04]  /*3a990*/  LD.E R27, desc[UR6][R2.64+0xc] ;  /* 0x00000c06021b7980 */ /* 0x000f68000c101900 */
[----:B-----5:R5:W-:Y:S04]  /*3a9a0*/  ST.E desc[UR4][R2.64+0xc], R27 ;  /* 0x00000c1b02007985 */ /* 0x020be8000c101904 */
[----:B------:R-:W2:Y:S04]  /*3a9b0*/  LD.E R25, desc[UR6][R2.64+0x10] ;  /* 0x0000100602197980 */ /* 0x000ea8000c101900 */
[----:B--2---:R2:W-:Y:S04]  /*3a9c0*/  ST.E desc[UR4][R2.64+0x10], R25 ;  /* 0x0000101902007985 */ /* 0x0045e8000c101904 */
[----:B-1----:R-:W4:Y:S04]  /*3a9d0*/  LD.E R29, desc[UR6][R2.64+0x14] ;  /* 0x00001406021d7980 */ /* 0x002f28000c101900 */
[----:B----4-:R1:W-:Y:S04]  /*3a9e0*/  ST.E desc[UR4][R2.64+0x14], R29 ;  /* 0x0000141d02007985 */ /* 0x0103e8000c101904 */
[----:B---3--:R-:W3:Y:S04]  /*3a9f0*/  LD.E R31, desc[UR6][R2.64+0x18] ;  /* 0x00001806021f7980 */ /* 0x008ee8000c101900 */
[----:B---3--:R3:W-:Y:S04]  /*3aa00*/  ST.E desc[UR4][R2.64+0x18], R31 ;  /* 0x0000181f02007985 */ /* 0x0087e8000c101904 */
[----:B-----5:R-:W4:Y:S04]  /*3aa10*/  LD.E R27, desc[UR6][R2.64+0x1c] ;  /* 0x00001c06021b7980 */ /* 0x020f28000c101900 */
[----:B----4-:R4:W-:Y:S04]  /*3aa20*/  ST.E desc[UR4][R2.64+0x1c], R27 ;  /* 0x00001c1b02007985 */ /* 0x0109e8000c101904 */
[----:B--2---:R-:W2:Y:S04]  /*3aa30*/  LD.E R25, desc[UR6][R2.64+0x20] ;  /* 0x0000200602197980 */ /* 0x004ea8000c101900 */
[----:B--2---:R2:W-:Y:S04]  /*3aa40*/  ST.E desc[UR4][R2.64+0x20], R25 ;  /* 0x0000201902007985 */ /* 0x0045e8000c101904 */
[----:B-1----:R-:W5:Y:S04]  /*3aa50*/  LD.E R29, desc[UR6][R2.64+0x24] ;  /* 0x00002406021d7980 */ /* 0x002f68000c101900 */
[----:B-----5:R1:W-:Y:S04]  /*3aa60*/  ST.E desc[UR4][R2.64+0x24], R29 ;  /* 0x0000241d02007985 */ /* 0x0203e8000c101904 */
[----:B---3--:R-:W3:Y:S04]  /*3aa70*/  LD.E R31, desc[UR6][R2.64+0x28] ;  /* 0x00002806021f7980 */ /* 0x008ee8000c101900 */
[----:B---3--:R3:W-:Y:S04]  /*3aa80*/  ST.E desc[UR4][R2.64+0x28], R31 ;  /* 0x0000281f02007985 */ /* 0x0087e8000c101904 */
[----:B----4-:R-:W4:Y:S04]  /*3aa90*/  LD.E R27, desc[UR6][R2.64+0x2c] ;  /* 0x00002c06021b7980 */ /* 0x010f28000c101900 */
        /* <DEDUP_REMOVED lines=228> */
[----:B-----5:R-:W-:Y:S04]  /*3b8e0*/  ST.E desc[UR4][R2.64+0x1f4], R29 ;  /* 0x0001f41d02007985 */ /* 0x020fe8000c101904 */
[----:B---3--:R-:W3:Y:S04]  /*3b8f0*/  LD.E R31, desc[UR6][R2.64+0x1f8] ;  /* 0x0001f806021f7980 */ /* 0x008ee8000c101900 */
[----:B---3--:R-:W-:Y:S04]  /*3b900*/  ST.E desc[UR4][R2.64+0x1f8], R31 ;  /* 0x0001f81f02007985 */ /* 0x008fe8000c101904 */
[----:B----4-:R-:W3:Y:S01]  /*3b910*/  LD.E R27, desc[UR6][R2.64+0x1fc] ;  /* 0x0001fc06021b7980 */ /* 0x010ee2000c101900 */
[----:B------:R-:W-:-:S02]  /*3b920*/  R2UR UR20, R4 ;  /* 0x00000000041472ca */ /* 0x000fc400000e0000 */
[C---:B------:R-:W-:Y:S02]  /*3b930*/  R2UR UR21, R5.reuse ;  /* 0x00000000051572ca */ /* 0x040fe400000e0000 */
[C---:B------:R-:W-:Y:S02]  /*3b940*/  R2UR UR22, R4.reuse ;  /* 0x00000000041672ca */ /* 0x040fe400000e0000 */
[C---:B------:R-:W-:Y:S02]  /*3b950*/  R2UR UR23, R5.reuse ;  /* 0x00000000051772ca */ /* 0x040fe400000e0000 */
[C---:B------:R-:W-:Y:S02]  /*3b960*/  R2UR UR24, R4.reuse ;  /* 0x00000000041872ca */ /* 0x040fe400000e0000 */
[----:B------:R-:W-:Y:S02]  /*3b970*/  R2UR UR25, R5 ;  /* 0x00000000051972ca */ /* 0x000fe400000e0000 */
        /* <DEDUP_REMOVED lines=31> */
[----:B------:R-:W-:Y:S01]  /*3bb70*/  R2UR UR61, R5 ;  /* 0x00000000053d72ca */ /* 0x000fe200000e0000 */
[----:B---3--:R1:W-:Y:S04]  /*3bb80*/  ST.E desc[UR4][R2.64+0x1fc], R27 ;  /* 0x0001fc1b02007985 */ /* 0x0083e8000c101904 */
[----:B------:R-:W3:Y:S04]  /*3bb90*/  LD.E R200, desc[UR14][R8.64] ;  /* 0x0000000e08c87980 */ /* 0x000ee8000c101900 */
[----:B------:R-:W4:Y:S04]  /*3bba0*/  LD.E R24, desc[UR16][R2.64] ;  /* 0x0000001002187980 */ /* 0x000f28000c101900 */
[----:B--2---:R-:W4:Y:S04]  /*3bbb0*/  LD.E R25, desc[UR18][R2.64+0x4] ;  /* 0x0000041202197980 */ /* 0x004f28000c101900 */
[----:B------:R-:W4:Y:S04]  /*3bbc0*/  LD.E R26, desc[UR20][R2.64+0x8] ;  /* 0x00000814021a7980 */ /* 0x000f28000c101900 */
[----:B-1----:R-:W4:Y:S04]  /*3bbd0*/  LD.E R27, desc[UR22][R2.64+0xc] ;  /* 0x00000c16021b7980 */ /* 0x002f28000c101900 */
[----:B0-----:R-:W4:Y:S04]  /*3bbe0*/  LD.E R28, desc[UR24][R2.64+0x10] ;  /* 0x00001018021c7980 */ /* 0x001f28000c101900 */
[----:B------:R-:W4:Y:S04]  /*3bbf0*/  LD.E R29, desc[UR26][R2.64+0x14] ;  /* 0x0000141a021d7980 */ /* 0x000f28000c101900 */
        /* <DEDUP_REMOVED lines=121> */
[----:B------:R-:W4:Y:S01]  /*3c390*/  LD.E R151, desc[UR58][R2.64+0x1fc] ;  /* 0x0001fc3a02977980 */ /* 0x000f22000c101900 */
[----:B------:R-:W-:Y:S01]  /*3c3a0*/  IMAD R6, R199, 0xc00, R6 ;  /* 0x00000c00c7067824 */ /* 0x000fe200078e0206 */
[----:B---3--:R-:W-:-:S02]  /*3c3b0*/  ISETP.NE.U32.AND P1, PT, R200, RZ, PT ;  /* 0x000000ffc800720c */ /* 0x008fc40003f25070 */
[----:B------:R-:W-:Y:S02]  /*3c3c0*/  R2UR UR7, R7 ;  /* 0x00000000070772ca */ /* 0x000fe400000e0000 */
[----:B------:R-:W-:Y:S02]  /*3c3d0*/  R2UR UR6, R6 ;  /* 0x00000000060672ca */ /* 0x000fe400000e0000 */
[----:B------:R-:W-:Y:S02]  /*3c3e0*/  F2FP.BF16.F32.PACK_AB R156, R157, R156 ;  /* 0x0000009c9d9c723e */ /* 0x000fe400000010ff */
[----:B------:R-:W-:Y:S02]  /*3c3f0*/  F2FP.BF16.F32.PACK_AB R158, R159, R158 ;  /* 0x0000009e9f9e723e */ /* 0x000fe400000010ff */
[----:B------:R-:W-:Y:S02]  /*3c400*/  F2FP.BF16.F32.PACK_AB R157, R196, R195 ;  /* 0x000000c3c49d723e */ /* 0x000fe400000010ff */
[----:B------:R-:W-:Y:S01]  /*3c410*/  F2FP.BF16.F32.PACK_AB R159, R198, R197 ;  /* 0x000000c5c69f723e */ /* 0x000fe200000010ff */
[----:B------:R-:W-:Y:S01]  /*3c420*/  VOTEU.ANY UP0, P1 ;  /* 0x00000000003f7886 */ /* 0x000fe20000800100 */
        /* <DEDUP_REMOVED lines=20> */
[----:B----4-:R-:W-:-:S06]  /*3c570*/  WARPGROUP.ARRIVE ;  /* 0x00000000000079c5 */ /* 0x010fcc0000000000 */
[----:B------:R-:W-:Y:S01]  /*3c580*/  HGMMA.64x256x16.F32.BF16 R24, R156, gdesc[UR4].tnspB, R24, UP0, gsb0 ;  /* 0x43e000049c187df0 */ /* 0x000fe2000b801818 */
        /* <DEDUP_REMOVED lines=18> */
[C---:B------:R-:W-:Y:S01]  /*3c6b0*/  R2UR UR46, R4.reuse ;  /* 0x00000000042e72ca */ /* 0x040fe200000e0000 */
[----:B------:R-:W-:Y:S02]  /*3c6c0*/  WARPGROUP.DEPBAR.LE gsb0, 0x0 ;  /* 0x00008000000079c5 */ /* 0x000fe40000010000 */
[----:B------:R0:W-:Y:S01]  /*3c6d0*/  ST.E desc[UR4][R2.64], R24 ;  /* 0x0000001802007985 */ /* 0x0001e2000c101904 */
[C---:B------:R-:W-:Y:S02]  /*3c6e0*/  R2UR UR4, R4.reuse ;  /* 0x00000000040472ca */ /* 0x040fe400000e0000 */
[C---:B------:R-:W-:Y:S01]  /*3c6f0*/  R2UR UR5, R5.reuse ;  /* 0x00000000050572ca */ /* 0x040fe200000e0000 */
[----:B------:R1:W-:Y:S01]  /*3c700*/  ST.E desc[UR6][R2.64+0x4], R25 ;  /* 0x0000041902007985 */ /* 0x0003e2000c101906 */
[C---:B------:R-:W-:Y:S02]  /*3c710*/  R2UR UR6, R4.reuse ;  /* 0x00000000040672ca */ /* 0x040fe400000e0000 */
[----:B------:R-:W-:Y:S01]  /*3c720*/  R2UR UR7, R5 ;  /* 0x00000000050772ca */ /* 0x000fe200000e0000 */
[----:B------:R2:W-:Y:S01]  /*3c730*/  ST.E desc[UR8][R2.64+0x8], R26 ;  /* 0x0000081a02007985 */ /* 0x0005e2000c101908 */
[----:B------:R-:W-:-:S02]  /*3c740*/  R2UR UR8, R4 ;  /* 0x00000000040872ca */ /* 0x000fc400000e0000 */
[C---:B------:R-:W-:Y:S01]  /*3c750*/  R2UR UR9, R5.reuse ;  /* 0x00000000050972ca */ /* 0x040fe200000e0000 */
        /* <DEDUP_REMOVED lines=29> */
[----:B------:R-:W-:Y:S01]  /*3c930*/  R2UR UR7, R5 ;  /* 0x00000000050772ca */ /* 0x000fe200000e0000 */
[----:B------:R5:W-:Y:S04]  /*3c940*/  ST.E desc[UR8][R2.64+0x34], R37 ;  /* 0x0000342502007985 */ /* 0x000be8000c101908 */
[----:B------:R5:W-:Y:S04]  /*3c950*/  ST.E desc[UR10][R2.64+0x38], R38 ;  /* 0x0000382602007985 */ /* 0x000be8000c10190a */
[----:B------:R5:W-:Y:S04]  /*3c960*/  ST.E desc[UR12][R2.64+0x3c], R39 ;  /* 0x00003c2702007985 */ /* 0x000be8000c10190c */
[----:B------:R5:W-:Y:S04]  /*3c970*/  ST.E desc[UR14][R2.64+0x40], R40 ;  /* 0x0000402802007985 */ /* 0x000be8000c10190e */
[----:B------:R5:W-:Y:S04]  /*3c980*/  ST.E desc[UR16][R2.64+0x44], R41 ;  /* 0x0000442902007985 */ /* 0x000be8000c101910 */
[----:B------:R5:W-:Y:S01]  /*3c990*/  ST.E desc[UR18][R2.64+0x48], R42 ;  /* 0x0000482a02007985 */ /* 0x000be2000c101912 */
[----:B------:R-:W-:-:S03]  /*3c9a0*/  R2UR UR8, R4 ;  /* 0x00000000040872ca */ /* 0x000fc600000e0000 */
[----:B------:R5:W-:Y:S01]  /*3c9b0*/  ST.E desc[UR20][R2.64+0x4c], R43 ;  /* 0x00004c2b02007985 */ /* 0x000be2000c101914 */
[----:B------:R-:W-:-:S03]  /*3c9c0*/  R2UR UR9, R5 ;  /* 0x00000000050972ca */ /* 0x000fc600000e0000 */
[----:B------:R5:W-:Y:S04]  /*3c9d0*/  ST.E desc[UR22][R2.64+0x50], R44 ;  /* 0x0000502c02007985 */ /* 0x000be8000c101916 */
[----:B------:R5:W-:Y:S04]  /*3c9e0*/  ST.E desc[UR24][R2.64+0x54], R45 ;  /* 0x0000542d02007985 */ /* 0x000be8000c101918 */
[----:B------:R5:W-:Y:S01]  /*3c9f0*/  ST.E desc[UR4][R2.64+0x58], R46 ;  /* 0x0000582e02007985 */ /* 0x000be2000c101904 */
[C---:B------:R-:W-:Y:S02]  /*3ca00*/  R2UR UR4, R4.reuse ;  /* 0x00000000040472ca */ /* 0x040fe400000e0000 */
[----:B------:R-:W-:Y:S01]  /*3ca10*/  R2UR UR5, R5 ;  /* 0x00000000050572ca */ /* 0x000fe200000e0000 */
[----:B------:R5:W-:Y:S01]  /*3ca20*/  ST.E desc[UR6][R2.64+0x5c], R47 ;  /* 0x00005c2f02007985 */ /* 0x000be2000c101906 */
        /* <DEDUP_REMOVED lines=14> */
[----:B------:R5:W-:Y:S01]  /*3cb10*/  ST.E desc[UR8][R2.64+0x60], R48 ;  /* 0x0000603002007985 */ /* 0x000be2000c101908 */
[C---:B------:R-:W-:Y:S02]  /*3cb20*/  R2UR UR22, R4.reuse ;  /* 0x00000000041672ca */ /* 0x040fe400000e0000 */
[C---:B------:R-:W-:Y:S01]  /*3cb30*/  R2UR UR23, R5.reuse ;  /* 0x00000000051772ca */ /* 0x040fe200000e0000 */
[----:B------:R5:W-:Y:S01]  /*3cb40*/  ST.E desc[UR4][R2.64+0x64], R49 ;  /* 0x0000643102007985 */ /* 0x000be2000c101904 */
[C---:B------:R-:W-:Y:S02]  /*3cb50*/  R2UR UR24, R4.reuse ;  /* 0x00000000041872ca */ /* 0x040fe400000e0000 */
[----:B------:R-:W-:Y:S02]  /*3cb60*/  R2UR UR25, R5 ;  /* 0x00000000051972ca */ /* 0x000fe400000e0000 */
[----:B------:R-:W-:-:S02]  /*3cb70*/  R2UR UR8, R4 ;  /* 0x00000000040872ca */ /* 0x000fc400000e0000 */
[C---:B------:R-:W-:Y:S02]  /*3cb80*/  R2UR UR9, R5.reuse ;  /* 0x00000000050972ca */ /* 0x040fe400000e0000 */
[C---:B------:R-:W-:Y:S02]  /*3cb90*/  R2UR UR4, R4.reuse ;  /* 0x00000000040472ca */ /* 0x040fe400000e0000 */
[----:B------:R-:W-:Y:S01]  /*3cba0*/  R2UR UR5, R5 ;  /* 0x00000000050572ca */ /* 0x000fe200000e0000 */
        /* <DEDUP_REMOVED lines=8> */
[----:B------:R5:W-:Y:S04]  /*3cc30*/  ST.E desc[UR20][R2.64+0x80], R56 ;  /* 0x0000803802007985 */ /* 0x000be8000c101914 */
[----:B------:R5:W-:Y:S04]  /*3cc40*/  ST.E desc[UR22][R2.64+0x84], R57 ;  /* 0x0000843902007985 */ /* 0x000be8000c101916 */
[----:B------:R5:W-:Y:S01]  /*3cc50*/  ST.E desc[UR24][R2.64+0x88], R58 ;  /* 0x0000883a02007985 */ /* 0x000be2000c101918 */
[----:B------:R-:W-:-:S03]  /*3cc60*/  R2UR UR10, R4 ;  /* 0x00000000040a72ca */ /* 0x000fc600000e0000 */
[----:B------:R5:W-:Y:S01]  /*3cc70*/  ST.E desc[UR8][R2.64+0x8c], R59 ;  /* 0x00008c3b02007985 */ /* 0x000be2000c101908 */
[C---:B------:R-:W-:Y:S02]  /*3cc80*/  R2UR UR8, R4.reuse ;  /* 0x00000000040872ca */ /* 0x040fe400000e0000 */
[C---:B------:R-:W-:Y:S01]  /*3cc90*/  R2UR UR9, R5.reuse ;  /* 0x00000000050972ca */ /* 0x040fe200000e0000 */
[----:B------:R5:W-:Y:S01]  /*3cca0*/  ST.E desc[UR4][R2.64+0x90], R60 ;  /* 0x0000903c02007985 */ /* 0x000be2000c101904 */
        /* <DEDUP_REMOVED lines=259> */
[----:B------:R5:W-:Y:S01]  /*3dce0*/  ST.E desc[UR16][R2.64+0x1e4], R145 ;  /* 0x0001e49102007985 */ /* 0x000be2000c101910 */
[----:B------:R-:W-:-:S03]  /*3dcf0*/  R2UR UR8, R4 ;  /* 0x00000000040872ca */ /* 0x000fc600000e0000 */
[----:B------:R5:W-:Y:S01]  /*3dd00*/  ST.E desc[UR18][R2.64+0x1e8], R146 ;  /* 0x0001e89202007985 */ /* 0x000be2000c101912 */
[----:B------:R-:W-:-:S03]  /*3dd10*/  R2UR UR9, R5 ;  /* 0x00000000050972ca */ /* 0x000fc600000e0000 */
[----:B------:R5:W-:Y:S01]  /*3dd20*/  ST.E desc[UR20][R2.64+0x1ec], R147 ;  /* 0x0001ec9302007985 */ /* 0x000be2000c101914 */
[C---:B------:R-:W-:Y:S02]  /*3dd30*/  R2UR UR14, R4.reuse ;  /* 0x00000000040e72ca */ /* 0x040fe400000e0000 */
[C---:B------:R-:W-:Y:S01]  /*3dd40*/  R2UR UR15, R5.reuse ;  /* 0x00000000050f72ca */ /* 0x040fe200000e0000 */
[----:B------:R5:W-:Y:S01]  /*3dd50*/  ST.E desc[UR22][R2.64+0x1f0], R148 ;  /* 0x0001f09402007985 */ /* 0x000be2000c101916 */
[C---:B------:R-:W-:Y:S02]  /*3dd60*/  R2UR UR16, R4.reuse ;  /* 0x00000000041072ca */ /* 0x040fe400000e0000 */
[C---:B------:R-:W-:Y:S01]  /*3dd70*/  R2UR UR17, R5.reuse ;  /* 0x00000000051172ca */ /* 0x040fe200000e0000 */
[----:B------:R5:W-:Y:S01]  /*3dd80*/  ST.E desc[UR24][R2.64+0x1f4], R149 ;  /* 0x0001f49502007985 */ /* 0x000be2000c101918 */
        /* <DEDUP_REMOVED lines=21> */
[----:B------:R5:W-:Y:S01]  /*3dee0*/  ST.E desc[UR6][R2.64+0x1f8], R150 ;  /* 0x0001f89602007985 */ /* 0x000be2000c101906 */
[----:B------:R-:W-:-:S03]  /*3def0*/  R2UR UR60, R4 ;  /* 0x00000000043c72ca */ /* 0x000fc600000e0000 */
[----:B------:R5:W-:Y:S01]  /*3df00*/  ST.E desc[UR8][R2.64+0x1fc], R151 ;  /* 0x0001fc9702007985 */ /* 0x000be2000c101908 */
[----:B------:R-:W-:-:S03]  /*3df10*/  R2UR UR61, R5 ;  /* 0x00000000053d72ca */ /* 0x000fc600000e0000 */
[----:B------:R-:W-:Y:S01]  /*3df20*/  ST.E desc[UR14][R8.64], R191 ;  /* 0x000000bf08007985 */ /* 0x000fe2000c10190e */
[C---:B------:R-:W-:Y:S02]  /*3df30*/  R2UR UR4, R4.reuse ;  /* 0x00000000040472ca */ /* 0x040fe400000e0000 */
[C---:B------:R-:W-:Y:S01]  /*3df40*/  R2UR UR5, R5.reuse ;  /* 0x00000000050572ca */ /* 0x040fe200000e0000 */
[----:B0-----:R-:W5:Y:S01]  /*3df50*/  LD.E R24, desc[UR16][R2.64] ;  /* 0x0000001002187980 */ /* 0x001f62000c101900 */
[C---:B------:R-:W-:Y:S02]  /*3df60*/  R2UR UR6, R4.reuse ;  /* 0x00000000040672ca */ /* 0x040fe400000e0000 */
[C---:B------:R-:W-:Y:S01]  /*3df70*/  R2UR UR7, R5.reuse ;  /* 0x00000000050772ca */ /* 0x040fe200000e0000 */
[----:B-1----:R-:W5:Y:S01]  /*3df80*/  LD.E R25, desc[UR18][R2.64+0x4] ;  /* 0x0000041202197980 */ /* 0x002f62000c101900 */
[C---:B------:R-:W-:Y:S02]  /*3df90*/  R2UR UR8, R4.reuse ;  /* 0x00000000040872ca */ /* 0x040fe400000e0000 */
[----:B------:R-:W-:Y:S01]  /*3dfa0*/  R2UR UR9, R5 ;  /* 0x00000000050972ca */ /* 0x000fe200000e0000 */
[----:B--2---:R-:W2:Y:S01]  /*3dfb0*/  LD.E R26, desc[UR20][R2.64+0x8] ;  /* 0x00000814021a7980 */ /* 0x004ea2000c101900 */
[----:B------:R-:W-:-:S02]  /*3dfc0*/  R2UR UR10, R4 ;  /* 0x00000000040a72ca */ /* 0x000fc400000e0000 */
[C---:B------:R-:W-:Y:S01]  /*3dfd0*/  R2UR UR11, R5.reuse ;  /* 0x00000000050b72ca */ /* 0x040fe200000e0000 */
[----:B---3--:R-:W2:Y:S01]  /*3dfe0*/  LD.E R27, desc[UR22][R2.64+0xc] ;  /* 0x00000c16021b7980 */ /* 0x008ea2000c101900 */
[C---:B------:R-:W-:Y:S02]  /*3dff0*/  R2UR UR12, R4.reuse ;  /* 0x00000000040c72ca */ /* 0x040fe400000e0000 */
[C---:B------:R-:W-:Y:S01]  /*3e000*/  R2UR UR13, R5.reuse ;  /* 0x00000000050d72ca */ /* 0x040fe200000e0000 */
[----:B----4-:R-:W2:Y:S01]  /*3e010*/  LD.E R28, desc[UR24][R2.64+0x10] ;  /* 0x00001018021c7980 */ /* 0x010ea2000c101900 */
[C---:B------:R-:W-:Y:S02]  /*3e020*/  R2UR UR14, R4.reuse ;  /* 0x00000000040e72ca */ /* 0x040fe400000e0000 */
[----:B------:R-:W-:Y:S01]  /*3e030*/  R2UR UR15, R5 ;  /* 0x00000000050f72ca */ /* 0x000fe200000e0000 */
[----:B-----5:R-:W2:Y:S01]  /*3e040*/  LD.E R29, desc[UR26][R2.64+0x14] ;  /* 0x0000141a021d7980 */ /* 0x020ea2000c101900 */
[----:B------:R-:W-:-:S02]  /*3e050*/  R2UR UR16, R4 ;  /* 0x00000000041072ca */ /* 0x000fc400000e0000 */
[C---:B------:R-:W-:Y:S01]  /*3e060*/  R2UR UR17, R5.reuse ;  /* 0x00000000051172ca */ /* 0x040fe200000e0000 */
[----:B------:R-:W2:Y:S01]  /*3e070*/  LD.E R30, desc[UR28][R2.64+0x18] ;  /* 0x0000181c021e7980 */ /* 0x000ea2000c101900 */
[C---:B------:R-:W-:Y:S02]  /*3e080*/  R2UR UR18, R4.reuse ;  /* 0x00000000041272ca */ /* 0x040fe400000e0000 */
[C---:B------:R-:W-:Y:S01]  /*3e090*/  R2UR UR19, R5.reuse ;  /* 0x00000000051372ca */ /* 0x040fe200000e0000 */
[----:B------:R-:W2:Y:S01]  /*3e0a0*/  LD.E R31, desc[UR30][R2.64+0x1c] ;  /* 0x00001c1e021f7980 */ /* 0x000ea2000c101900 */
[C---:B------:R-:W-:Y:S02]  /*3e0b0*/  R2UR UR20, R4.reuse ;  /* 0x00000000041472ca */ /* 0x040fe400000e0000 */
[----:B------:R-:W-:Y:S01]  /*3e0c0*/  R2UR UR21, R5 ;  /* 0x00000000051572ca */ /* 0x000fe200000e0000 */
[----:B------:R-:W2:Y:S01]  /*3e0d0*/  LD.E R32, desc[UR32][R2.64+0x20] ;  /* 0x0000202002207980 */ /* 0x000ea2000c101900 */
        /* <DEDUP_REMOVED lines=291> */
[----:B------:R-:W-:Y:S02]  /*3f310*/  R2UR UR58, R4 ;  /* 0x00000000043a72ca */ /* 0x000fe400000e0000 */
[----:B------:R-:W-:Y:S01]  /*3f320*/  R2UR UR59, R5 ;  /* 0x00000000053b72ca */ /* 0x000fe200000e0000 */
        /* <DEDUP_REMOVED lines=22> */
[----:B------:R-:W-:-:S02]  /*3f490*/  VIADD R156, R6, 0x80 ;  /* 0x00000080069c7836 */ /* 0x000fc40000000000 */
[----:B------:R-:W-:-:S03]  /*3f4a0*/  IMAD.MOV.U32 R157, RZ, RZ, R7 ;  /* 0x000000ffff9d7224 */ /* 0x000fc600078e0007 */
[----:B------:R-:W-:Y:S02]  /*3f4b0*/  R2UR UR6, R156 ;  /* 0x000000009c0672ca */ /* 0x000fe400000e0000 */
[----:B------:R-:W-:Y:S02]  /*3f4c0*/  R2UR UR7, R157 ;  /* 0x000000009d0772ca */ /* 0x000fe400000e0000 */
[----:B------:R-:W-:Y:S02]  /*3f4d0*/  F2FP.BF16.F32.PACK_AB R156, R21, R154 ;  /* 0x0000009a159c723e */ /* 0x000fe400000010ff */
[----:B------:R-:W-:Y:S02]  /*3f4e0*/  F2FP.BF16.F32.PACK_AB R158, R17, R20 ;  /* 0x00000014119e723e */ /* 0x000fe400000010ff */
[----:B------:R-:W-:Y:S02]  /*3f4f0*/  F2FP.BF16.F32.PACK_AB R157, R13, R14 ;  /* 0x0000000e0d9d723e */ /* 0x000fe400000010ff */
[----:B------:R-:W-:-:S02]  /*3f500*/  F2FP.BF16.F32.PACK_AB R159, R11, R12 ;  /* 0x0000000c0b9f723e */ /* 0x000fc400000010ff */
        /* <DEDUP_REMOVED lines=18> */
[----:B------:R-:W-:Y:S02]  /*3f630*/  R2UR UR24, R4 ;  /* 0x00000000041872ca */ /* 0x000fe400000e0000 */
[----:B------:R-:W-:Y:S01]  /*3f640*/  R2UR UR25, R5 ;  /* 0x00000000051972ca */ /* 0x000fe200000e0000 */
[----:B--2---:R-:W-:-:S06]  /*3f650*/  WARPGROUP.ARRIVE ;  /* 0x00000000000079c5 */ /* 0x004fcc0000000000 */
[----:B------:R-:W-:Y:S01]  /*3f660*/  HGMMA.64x256x16.F32.BF16 R24, R156, gdesc[UR4].tnspB, R24, gsb0 ;  /* 0x43e000049c187df0 */ /* 0x000fe20008001818 */
        /* <DEDUP_REMOVED lines=2359> */
[C---:B------:R-:W-:Y:S01]  /*489e0*/  R2UR UR39, R5.reuse ;  /* 0x00000000052772ca */ /* 0x040fe200000e0000 */
[----:B------:R-:W-:Y:S02]  /*489f0*/  WARPGROUP.DEPBAR.LE gsb0, 0x0 ;  /* 0x00008000000079c5 */ /* 0x000fe40000010000 */
        /* <DEDUP_REMOVED lines=348> */
[----:B------:R5:W-:Y:S04]  /*49fc0*/  ST.E desc[UR26][R2.64+0x1e0], R144 ;  /* 0x0001e09002007985 */ /* 0x000be8000c10191a */
[----:B------:R5:W-:Y:S04]  /*49fd0*/  ST.E desc[UR28][R2.64+0x1e4], R145 ;  /* 0x0001e49102007985 */ /* 0x000be8000c10191c */
[----:B------:R-:W-:Y:S01]  /*49fe0*/  ST.E desc[UR6][R2.64+0x1ec], R147 ;  /* 0x0001ec9302007985 */ /* 0x000fe2000c101906 */
[----:B------:R-:W-:-:S03]  /*49ff0*/  R2UR UR4, R4 ;  /* 0x00000000040472ca */ /* 0x000fc600000e0000 */
[----:B------:R-:W-:Y:S01]  /*4a000*/  ST.E desc[UR8][R2.64+0x1f0], R148 ;  /* 0x0001f09402007985 */ /* 0x000fe2000c101908 */
[----:B------:R-:W-:-:S03]  /*4a010*/  R2UR UR5, R5 ;  /* 0x00000000050572ca */ /* 0x000fc600000e0000 */
[----:B------:R-:W-:Y:S01]  /*4a020*/  ST.E desc[UR10][R2.64+0x1f4], R149 ;  /* 0x0001f49502007985 */ /* 0x000fe2000c10190a */
[----:B------:R-:W-:-:S03]  /*4a030*/  R2UR UR16, R4 ;  /* 0x00000000041072ca */ /* 0x000fc600000e0000 */
[----:B------:R-:W-:Y:S01]  /*4a040*/  ST.E desc[UR12][R2.64+0x1f8], R150 ;  /* 0x0001f89602007985 */ /* 0x000fe2000c10190c */
[----:B------:R-:W-:-:S03]  /*4a050*/  R2UR UR17, R5 ;  /* 0x00000000051172ca */ /* 0x000fc600000e0000 */
[----:B------:R-:W-:Y:S01]  /*4a060*/  ST.E desc[UR14][R2.64+0x1fc], R151 ;  /* 0x0001fc9702007985 */ /* 0x000fe2000c10190e */
        /* <DEDUP_REMOVED lines=31> */
[----:B------:R-:W-:Y:S01]  /*4a260*/  R2UR UR59, R5 ;  /* 0x00000000053b72ca */ /* 0x000fe200000e0000 */
        /* <DEDUP_REMOVED lines=322> */
[----:B------:R-:W-:Y:S01]  /*4b690*/  R2UR UR58, R4 ;  /* 0x00000000043a72ca */ /* 0x000fe200000e0000 */
[----:B------:R-:W2:Y:S01]  /*4b6a0*/  LD.E R130, desc[UR12][R2.64+0x1a8] ;  /* 0x0001a80c02827980 */ /* 0x000ea2000c101900 */
[----:B------:R-:W-:-:S03]  /*4b6b0*/  R2UR UR59, R5 ;  /* 0x00000000053b72ca */ /* 0x000fc600000e0000 */
        /* <DEDUP_REMOVED lines=21> */
[----:B------:R-:W-:Y:S01]  /*4b810*/  VIADD R6, R6, 0x280 ;  /* 0x0000028006067836 */ /* 0x000fe20000000000 */
[----:B------:R-:W-:-:S02]  /*4b820*/  R2UR UR7, R7 ;  /* 0x00000000070772ca */ /* 0x000fc400000e0000 */
[----:B------:R-:W-:Y:S02]  /*4b830*/  F2FP.BF16.F32.PACK_AB R186, R186, R187 ;  /* 0x000000bbbaba723e */ /* 0x000fe400000010ff */
[----:B------:R-:W-:Y:S02]  /*4b840*/  R2UR UR6, R6 ;  /* 0x00000000060672ca */ /* 0x000fe400000e0000 */
[----:B------:R-:W-:Y:S02]  /*4b850*/  F2FP.BF16.F32.PACK_AB R184, R188, R189 ;  /* 0x000000bdbcb8723e */ /* 0x000fe400000010ff */
[----:B------:R-:W-:Y:S02]  /*4b860*/  F2FP.BF16.F32.PACK_AB R185, R162, R163 ;  /* 0x000000a3a2b9723e */ /* 0x000fe400000010ff */
[----:B------:R-:W-:Y:S02]  /*4b870*/  F2FP.BF16.F32.PACK_AB R187, R160, R161 ;  /* 0x000000a1a0bb723e */ /* 0x000fe400000010ff */
        /* <DEDUP_REMOVED lines=27> */
[----:B------:R-:W-:Y:S01]  /*4ba30*/  R2UR UR29, R5 ;  /* 0x00000000051d72ca */ /* 0x000fe200000e0000 */
[----:B------:R-:W-:-:S02]  /*4ba40*/  WARPGROUP.DEPBAR.LE gsb0, 0x0 ;  /* 0x00008000000079c5 */ /* 0x000fc40000010000 */
[----:B------:R-:W-:Y:S01]  /*4ba50*/  ST.E desc[UR4][R2.64], R24 ;  /* 0x0000001802007985 */ /* 0x000fe2000c101904 */
[C---:B------:R-:W-:Y:S02]  /*4ba60*/  R2UR UR4, R4.reuse ;  /* 0x00000000040472ca */ /* 0x040fe400000e0000 */
[C---:B------:R-:W-:Y:S01]  /*4ba70*/  R2UR UR5, R5.reuse ;  /* 0x00000000050572ca */ /* 0x040fe200000e0000 */
[----:B------:R-:W-:Y:S01]  /*4ba80*/  ST.E desc[UR6][R2.64+0x4], R25 ;  /* 0x0000041902007985 */ /* 0x000fe2000c101906 */
[C---:B------:R-:W-:Y:S02]  /*4ba90*/  R2UR UR6, R4.reuse ;  /* 0x00000000040672ca */ /* 0x040fe400000e0000 */
[----:B------:R-:W-:Y:S01]  /*4baa0*/  R2UR UR7, R5 ;  /* 0x00000000050772ca */ /* 0x000fe200000e0000 */
[----:B------:R-:W-:Y:S04]  /*4bab0*/  ST.E desc[UR8][R2.64+0x8], R26 ;  /* 0x0000081a02007985 */ /* 0x000fe8000c101908 */
[----:B------:R-:W-:Y:S04]  /*4bac0*/  ST.E desc[UR10][R2.64+0xc], R27 ;  /* 0x00000c1b02007985 */ /* 0x000fe8000c10190a */
[----:B------:R-:W-:Y:S01]  /*4bad0*/  ST.E desc[UR12][R2.64+0x10], R28 ;  /* 0x0000101c02007985 */ /* 0x000fe2000c10190c */
[----:B------:R-:W-:-:S03]  /*4bae0*/  R2UR UR8, R4 ;  /* 0x00000000040872ca */ /* 0x000fc600000e0000 */
[----:B------:R-:W-:Y:S01]  /*4baf0*/  ST.E desc[UR14][R2.64+0x14], R29 ;  /* 0x0000141d02007985 */ /* 0x000fe2000c10190e */
[----:B------:R-:W-:-:S03]  /*4bb00*/  R2UR UR9, R5 ;  /* 0x00000000050972ca */ /* 0x000fc600000e0000 */
[----:B------:R-:W-:Y:S04]  /*4bb10*/  ST.E desc[UR16][R2.64+0x18], R30 ;  /* 0x0000181e02007985 */ /* 0x000fe8000c101910 */
[----:B------:R-:W-:Y:S04]  /*4bb20*/  ST.E desc[UR18][R2.64+0x1c], R31 ;  /* 0x00001c1f02007985 */ /* 0x000fe8000c101912 */
[----:B------:R-:W-:Y:S04]  /*4bb30*/  ST.E desc[UR20][R2.64+0x20], R32 ;  /* 0x0000202002007985 */ /* 0x000fe8000c101914 */
[----:B------:R-:W-:Y:S04]  /*4bb40*/  ST.E desc[UR22][R2.64+0x24], R33 ;  /* 0x0000242102007985 */ /* 0x000fe8000c101916 */
[----:B------:R-:W-:Y:S01]  /*4bb50*/  ST.E desc[UR24][R2.64+0x28], R34 ;  /* 0x0000282202007985 */ /* 0x000fe2000c101918 */
[----:B------:R-:W-:-:S03]  /*4bb60*/  R2UR UR10, R4 ;  /* 0x00000000040a72ca */ /* 0x000fc600000e0000 */
[----:B------:R-:W-:Y:S01]  /*4bb70*/  ST.E desc[UR4][R2.64+0x2c], R35 ;  /* 0x00002c2302007985 */ /* 0x000fe2000c101904 */
[C---:B------:R-:W-:Y:S02]  /*4bb80*/  R2UR UR4, R4.reuse ;  /* 0x00000000040472ca */ /* 0x040fe400000e0000 */
[C---:B------:R-:W-:Y:S01]  /*4bb90*/  R2UR UR5, R5.reuse ;  /* 0x00000000050572ca */ /* 0x040fe200000e0000 */
[----:B------:R-:W-:Y:S01]  /*4bba0*/  ST.E desc[UR6][R2.64+0x30], R36 ;  /* 0x0000302402007985 */ /* 0x000fe2000c101906 */
        /* <DEDUP_REMOVED lines=13> */
[----:B------:R-:W-:Y:S01]  /*4bc80*/  ST.E desc[UR8][R2.64+0x34], R37 ;  /* 0x0000342502007985 */ /* 0x000fe2000c101908 */
        /* <DEDUP_REMOVED lines=8> */
[----:B------:R-:W-:Y:S01]  /*4bd10*/  R2UR UR5, R5 ;  /* 0x00000000050572ca */ /* 0x000fe200000e0000 */
[----:B------:R-:W-:Y:S04]  /*4bd20*/  ST.E desc[UR6][R2.64+0x3c], R39 ;  /* 0x00003c2702007985 */ /* 0x000fe8000c101906 */
[----:B------:R-:W-:Y:S04]  /*4bd30*/  ST.E desc[UR10][R2.64+0x40], R40 ;  /* 0x0000402802007985 */ /* 0x000fe8000c10190a */
[----:B------:R-:W-:Y:S04]  /*4bd40*/  ST.E desc[UR12][R2.64+0x44], R41 ;  /* 0x0000442902007985 */ /* 0x000fe8000c10190c */
        /* <DEDUP_REMOVED lines=8> */
[----:B------:R-:W-:Y:S01]  /*4bdd0*/  ST.E desc[UR8][R2.64+0x60], R48 ;  /* 0x0000603002007985 */ /* 0x000fe2000c101908 */
[C---:B------:R-:W-:Y:S02]  /*4bde0*/  R2UR UR8, R4.reuse ;  /* 0x00000000040872ca */ /* 0x040fe400000e0000 */
[----:B------:R-:W-:Y:S01]  /*4bdf0*/  R2UR UR9, R5 ;  /* 0x00000000050972ca */ /* 0x000fe200000e0000 */
[----:B------:R-:W-:Y:S01]  /*4be00*/  ST.E desc[UR4][R2.64+0x64], R49 ;  /* 0x0000643102007985 */ /* 0x000fe2000c101904 */
        /* <DEDUP_REMOVED lines=14> */
[----:B------:R-:W-:Y:S01]  /*4bef0*/  ST.E desc[UR6][R2.64+0x68], R50 ;  /* 0x0000683202007985 */ /* 0x000fe2000c101906 */
        /* <DEDUP_REMOVED lines=288> */
[----:B------:R-:W2:Y:S01]  /*4d100*/  LD.E R7, desc[UR28][R2.64] ;  /* 0x0000001c02077980 */ /* 0x000ea2000c101900 */
[----:B------:R-:W-:-:S02]  /*4d110*/  R2UR UR4, R4 ;  /* 0x00000000040472ca */ /* 0x000fc400000e0000 */
[C---:B------:R-:W-:Y:S02]  /*4d120*/  R2UR UR5, R5.reuse ;  /* 0x00000000050572ca */ /* 0x040fe400000e0000 */
[----:B------:R-:W-:Y:S02]  /*4d130*/  R2UR UR6, R4 ;  /* 0x00000000040672ca */ /* 0x000fe400000e0000 */
[----:B------:R-:W-:-:S09]  /*4d140*/  R2UR UR7, R5 ;  /* 0x00000000050772ca */ /* 0x000fd200000e0000 */
[----:B--2---:R1:W-:Y:S04]  /*4d150*/  ST.E desc[UR4][R2.64], R7 ;  /* 0x0000000702007985 */ /* 0x0043e8000c101904 */
[----:B------:R-:W2:Y:S01]  /*4d160*/  LD.E R11, desc[UR6][R2.64+0x4] ;  /* 0x00000406020b7980 */ /* 0x000ea2000c101900 */
[C---:B------:R-:W-:Y:S02]  /*4d170*/  R2UR UR4, R4.reuse ;  /* 0x00000000040472ca */ /* 0x040fe400000e0000 */
[C---:B------:R-:W-:Y:S02]  /*4d180*/  R2UR UR5, R5.reuse ;  /* 0x00000000050572ca */ /* 0x040fe400000e0000 */
[----:B------:R-:W-:Y:S02]  /*4d190*/  R2UR UR6, R4 ;  /* 0x00000000040672ca */ /* 0x000fe400000e0000 */
[----:B------:R-:W-:-:S09]  /*4d1a0*/  R2UR UR7, R5 ;  /* 0x00000000050772ca */ /* 0x000fd200000e0000 */
[----:B--2---:R2:W-:Y:S04]  /*4d1b0*/  ST.E desc[UR4][R2.64+0x4], R11 ;  /* 0x0000040b02007985 */ /* 0x0045e8000c101904 */
[----:B------:R-:W3:Y:S01]  /*4d1c0*/  LD.E R13, desc[UR6][R2.64+0x8] ;  /* 0x00000806020d7980 */ /* 0x000ee2000c101900 */
[C---:B------:R-:W-:Y:S02]  /*4d1d0*/  R2UR UR4, R4.reuse ;  /* 0x00000000040472ca */ /* 0x040fe400000e0000 */
[C---:B------:R-:W-:Y:S02]  /*4d1e0*/  R2UR UR5, R5.reuse ;  /* 0x00000000050572ca */ /* 0x040fe400000e0000 */
[----:B------:R-:W-:Y:S02]  /*4d1f0*/  R2UR UR6, R4 ;  /* 0x00000000040672ca */ /* 0x000fe400000e0000 */
[----:B------:R-:W-:-:S09]  /*4d200*/  R2UR UR7, R5 ;  /* 0x00000000050772ca */ /* 0x000fd200000e0000 */
[----:B---3--:R3:W-:Y:S04]  /*4d210*/  ST.E desc[UR4][R2.64+0x8], R13 ;  /* 0x0000080d02007985 */ /* 0x0087e8000c101904 */
[----:B0-----:R-:W4:Y:S01]  /*4d220*/  LD.E R9, desc[UR6][R2.64+0xc] ;  /* 0x00000c0602097980 */ /* 0x001f22000c101900 */
[C---:B------:R-:W-:Y:S02]  /*4d230*/  R2UR UR4, R4.reuse ;  /* 0x00000000040472ca */ /* 0x040fe400000e0000 */
[C---:B------:R-:W-:Y:S02]  /*4d240*/  R2UR UR5, R5.reuse ;  /* 0x00000000050572ca */ /* 0x040fe400000e0000 */
[----:B------:R-:W-:Y:S02]  /*4d250*/  R2UR UR6, R4 ;  /* 0x00000000040672ca */ /* 0x000fe400000e0000 */
[----:B------:R-:W-:-:S09]  /*4d260*/  R2UR UR7, R5 ;  /* 0x00000000050772ca */ /* 0x000fd200000e0000 */
[----:B----4-:R0:W-:Y:S04]  /*4d270*/  ST.E desc[UR4][R2.64+0xc], R9 ;  /* 0x00000c0902007985 */ /* 0x0101e8000c101904 */
[----:B-1----:R-:W4:Y:S01]  /*4d280*/  LD.E R7, desc[UR6][R2.64+0x10] ;  /* 0x0000100602077980 */ /* 0x002f22000c101900 */
[C---:B------:R-:W-:Y:S02]  /*4d290*/  R2UR UR4, R4.reuse ;  /* 0x00000000040472ca */ /* 0x040fe400000e0000 */
[C---:B------:R-:W-:Y:S02]  /*4d2a0*/  R2UR UR5, R5.reuse ;  /* 0x00000000050572ca */ /* 0x040fe400000e0000 */
[----:B------:R-:W-:Y:S02]  /*4d2b0*/  R2UR UR6, R4 ;  /* 0x00000000040672ca */ /* 0x000fe400000e0000 */
[----:B------:R-:W-:-:S09]  /*4d2c0*/  R2UR UR7, R5 ;  /* 0x00000000050772ca */ /* 0x000fd200000e0000 */
[----:B----4-:R1:W-:Y:S04]  /*4d2d0*/  ST.E desc[UR4][R2.64+0x10], R7 ;  /* 0x0000100702007985 */ /* 0x0103e8000c101904 */
[----:B--2---:R-:W2:Y:S01]  /*4d2e0*/  LD.E R11, desc[UR6][R2.64+0x14] ;  /* 0x00001406020b7980 */ /* 0x004ea2000c101900 */
[C---:B------:R-:W-:Y:S02]  /*4d2f0*/  R2UR UR4, R4.reuse ;  /* 0x00000000040472ca */ /* 0x040fe400000e0000 */
[C---:B------:R-:W-:Y:S02]  /*4d300*/  R2UR UR5, R5.reuse ;  /* 0x00000000050572ca */ /* 0x040fe400000e0000 */
[----:B------:R-:W-:Y:S02]  /*4d310*/  R2UR UR6, R4 ;  /* 0x00000000040672ca */ /* 0x000fe400000e0000 */
[----:B------:R-:W-:-:S09]  /*4d320*/  R2UR UR7, R5 ;  /* 0x00000000050772ca */ /* 0x000fd200000e0000 */
[----:B--2---:R2:W-:Y:S04]  /*4d330*/  ST.E desc[UR4][R2.64+0x14], R11 ;  /* 0x0000140b02007985 */ /* 0x0045e8000c101904 */
[----:B---3--:R-:W3:Y:S01]  /*4d340*/  LD.E R13, desc[UR6][R2.64+0x18] ;  /* 0x00001806020d7980 */ /* 0x008ee2000c101900 */
        /* <DEDUP_REMOVED lines=719> */
[----:B---3--:R-:W2:Y:S01]  /*50040*/  LD.E R13, desc[UR6][R2.64+0x1f8] ;  /* 0x0001f806020d7980 */ /* 0x008ea2000c101900 */
[C---:B------:R-:W-:Y:S02]  /*50050*/  R2UR UR4, R4.reuse ;  /* 0x00000000040472ca */ /* 0x040fe400000e0000 */
[C---:B------:R-:W-:Y:S02]  /*50060*/  R2UR UR5, R5.reuse ;  /* 0x00000000050572ca */ /* 0x040fe400000e0000 */
[----:B------:R-:W-:Y:S02]  /*50070*/  R2UR UR6, R4 ;  /* 0x00000000040672ca */ /* 0x000fe400000e0000 */
[----:B------:R-:W-:-:S02]  /*50080*/  R2UR UR7, R5 ;  /* 0x00000000050772ca */ /* 0x000fc400000e0000 */
[----:B------:R-:W-:-:S07]  /*50090*/  LOP3.LUT P6, RZ, R193, 0x7f, RZ, 0xc0, !PT ;  /* 0x0000007fc1ff7812 */ /* 0x000fce00078cc0ff */
[----:B--2---:R1:W-:Y:S04]  /*500a0*/  ST.E desc[UR4][R2.64+0x1f8], R13 ;  /* 0x0001f80d02007985 */ /* 0x0043e8000c101904 */
[----:B0-----:R-:W2:Y:S01]  /*500b0*/  LD.E R9, desc[UR6][R2.64+0x1fc] ;  /* 0x0001fc0602097980 */ /* 0x001ea2000c101900 */
[----:B------:R-:W-:Y:S02]  /*500c0*/  R2UR UR4, R4 ;  /* 0x00000000040472ca */ /* 0x000fe400000e0000 */
[----:B------:R-:W-:-:S13]  /*500d0*/  R2UR UR5, R5 ;  /* 0x00000000050572ca */ /* 0x000fda00000e0000 */
[----:B--2---:R1:W-:Y:S01]  /*500e0*/  ST.E desc[UR4][R2.64+0x1fc], R9 ;  /* 0x0001fc0902007985 */ /* 0x0043e2000c101904 */
[----:B------:R-:W-:Y:S05]  /*500f0*/  @P6 BRA `(.L_x_11183) ;  /* 0x0000000000306947 */ /* 0x000fea0003800000 */
[----:B-1----:R-:W2:Y:S04]  /*50100*/  LDL.64 R2, [R164+0x40] ;  /* 0x00004000a4027983 */ /* 0x002ea80000100a00 */
[----:B------:R-:W3:Y:S01]  /*50110*/  LDL.64 R6, [R164] ;  /* 0x00000000a4067983 */ /* 0x000ee20000100a00 */
[C---:B------:R-:W-:Y:S02]  /*50120*/  R2UR UR4, R4.reuse ;  /* 0x00000000040472ca */ /* 0x040fe400000e0000 */
[C---:B------:R-:W-:Y:S02]  /*50130*/  R2UR UR5, R5.reuse ;  /* 0x00000000050572ca */ /* 0x040fe400000e0000 */
[----:B------:R-:W-:Y:S02]  /*50140*/  R2UR UR6, R4 ;  /* 0x00000000040672ca */ /* 0x000fe400000e0000 */
[----:B------:R-:W-:-:S09]  /*50150*/  R2UR UR7, R5 ;  /* 0x00000000050772ca */ /* 0x000fd200000e0000 */
[----:B--2---:R-:W2:Y:S04]  /*50160*/  LD.E.64 R2, desc[UR4][R2.64+0x30] ;  /* 0x0000300402027980 */ /* 0x004ea8000c101b00 */
[----:B---3--:R-:W3:Y:S01]  /*50170*/  LD.E R6, desc[UR6][R6.64] ;  /* 0x0000000606067980 */ /* 0x008ee2000c101900 */
[----:B--2---:R-:W-:-:S05]  /*50180*/  MOV R5, R2 ;  /* 0x0000000200057202 */ /* 0x004fca0000000f00 */
[----:B---3--:R-:W-:-:S05]  /*50190*/  IMAD R4, R6, 0x8, R5 ;  /* 0x0000000806047824 */ /* 0x008fca00078e0205 */
[----:B------:R-:W-:-:S04]  /*501a0*/  PRMT R4, RZ, 0x654, R4 ;  /* 0x00000654ff047816 */ /* 0x000fc80000000004 */
[----:B------:R0:W-:Y:S03]  /*501b0*/  SYNCS.ARRIVE.TRANS64.RED.A1T0 RZ, [R4+URZ], RZ ;  /* 0x000000ff04ff79a7 */ /* 0x0001e6000810043f */
.L_x_11183:
[----:B------:R-:W-:-:S04]  /*501c0*/  IMAD.MOV.U32 R195, RZ, RZ, 0x0 ;  /* 0x00000000ffc37424 */ /* 0x000fc800078e00ff */
[----:B01----:R-:W-:Y:S05]  /*501d0*/  RET.REL.NODEC R194 `(_ZN7cutlass13device_kernelIN5flash11enable_sm90INS1_16FlashAttnFwdSm90INS1_25CollectiveMainloopFwdSm90ILi2EN4cute5tupleIJNS5_1CILi1EEES8_S8_EEENS6_IJNS7_ILi128EEENS7_ILi96EEENS7_ILi64EEEEEELi256ENS_10bfloat16_tEfNS_4arch4Sm90ELb0ELb1ELb0ELb0ELb0ELb0ELb1ELb1ELb0ELb1ELb1ELb0EEENS1_21CollectiveEpilogueFwdINS6_IJSA_NS7_ILi256EEESB_EEES9_SE_SG_Li256ELb0ELb1ELb1ELb0EEENS1_19SingleTileSchedulerILb0ELb1ELb1ELi128EEEEEEEEEvNT_6ParamsE) ;  /* 0xfffffafcc2887950 */ /* 0x003fea0003c3ffff */
.L_x_11161:
[----:B0-----:R0:W1:Y:S02]  /*501e0*/  SYNCS.PHASECHK.TRANS64.TRYWAIT P1, [R10+URZ], R11 ;  /* 0x0000000b0a0075a7 */ /* 0x001064000802017f */
[----:B-1----:R-:W-:Y:S05]  /*501f0*/  @!P1 NANOSLEEP.SYNCS 0x989680 ;  /* 0x009896800000995d */ /* 0x002fea0003900000 */
[----:B------:R-:W1:Y:S02]  /*50200*/  @!P1 SYNCS.PHASECHK.TRANS64 P1, [R10+URZ], R11 ;  /* 0x0000000b0a0095a7 */ /* 0x000e64000802007f */
[----:B-1----:R-:W-:Y:S05]  /*50210*/  @!P1 BRA `(.L_x_11161) ;  /* 0xfffffffc00f09947 */ /* 0x002fea000383ffff */
[----:B------:R-:W-:Y:S05]  /*50220*/  BRA `(.L_x_11160) ;  /* 0xfffffe4c00c87947 */ /* 0x000fea000383ffff */
.L_x_11168:
[----:B0-----:R0:W1:Y:S02]  /*50230*/  SYNCS.PHASECHK.TRANS64.TRYWAIT P1, [R10+URZ], R11 ;  /* 0x0000000b0a0075a7 */ /* 0x001064000802017f */
[----:B-1----:R-:W-:Y:S05]  /*50240*/  @!P1 NANOSLEEP.SYNCS 0x989680 ;  /* 0x009896800000995d */ /* 0x002fea0003900000 */
[----:B------:R-:W1:Y:S02]  /*50250*/  @!P1 SYNCS.PHASECHK.TRANS64 P1, [R10+URZ], R11 ;  /* 0x0000000b0a0095a7 */ /* 0x000e64000802007f */
[----:B-1----:R-:W-:Y:S05]  /*50260*/  @!P1 BRA `(.L_x_11168) ;  /* 0xfffffffc00f09947 */ /* 0x002fea000383ffff */
[----:B------:R-:W-:Y:S05]  /*50270*/  BRA `(.L_x_11167) ;  /* 0xfffffe54009c7947 */ /* 0x000fea000383ffff */
.L_x_11184:
        /* <DEDUP_REMOVED lines=16> */
.L_x_15021:


//--------------------- .text._ZN7cutlass13device_kernelIN5flash11enable_sm90INS1_16FlashAttnFwdSm90INS1_25CollectiveMainloopFwdSm90ILi2EN4cute5tupleIJNS5_1CILi1EEES8_S8_EEENS6_IJNS7_ILi128EEENS7_ILi96EEENS7_ILi64EEEEEELi256ENS_10bfloat16_tEfNS_4arch4Sm90ELb0ELb1ELb0ELb1ELb0ELb0ELb0ELb1ELb0ELb1ELb1ELb0EEENS1_21CollectiveEpilogueFwdINS6_IJSA_NS7_ILi256EEESB_EEES9_SE_SG_Li256ELb1ELb1ELb1ELb0EEENS1_36VarlenDynamicPersistentTileSchedulerILi128ELi96ELi256ELi128ELb1ELb1ELb1ELb1ELb0ELb1EEEEEEEEEvNT_6ParamsE --------------------------
	.section	.text._ZN7cutlass13device_kernelIN5flash11enable_sm90INS1_16FlashAttnFwdSm90INS1_25CollectiveMainloopFwdSm90ILi2EN4cute5tupleIJNS5_1CILi1EEES8_S8_EEENS6_IJNS7_ILi128EEENS7_ILi96EEENS7_ILi64EEEEEELi256ENS_10bfloat16_tEfNS_4arch4Sm90ELb0ELb1ELb0ELb1ELb0ELb0ELb0ELb1ELb0ELb1ELb1ELb0EEENS1_21CollectiveEpilogueFwdINS6_IJSA_NS7_ILi256EEESB_EEES9_SE_SG_Li256ELb1ELb1ELb1ELb0EEENS1_36VarlenDynamicPersistentTileSchedulerILi128ELi96ELi256ELi128ELb1ELb1ELb1ELb1ELb0ELb1EEEEEEEEEvNT_6ParamsE,"ax",@progbits
	.align	128
.text._ZN7cutlass13device_kernelIN5flash11enable_sm90INS1_16FlashAttnFwdSm90INS1_25CollectiveMainloopFwdSm90ILi2EN4cute5tupleIJNS5_1CILi1EEES8_S8_EEENS6_IJNS7_ILi128EEENS7_ILi96EEENS7_ILi64EEEEEELi256ENS_10bfloat16_tEfNS_4arch4Sm90ELb0ELb1ELb0ELb1ELb0ELb0ELb0ELb1ELb0ELb1ELb1ELb0EEENS1_21CollectiveEpilogueFwdINS6_IJSA_NS7_ILi256EEESB_EEES9_SE_SG_Li256ELb1ELb1ELb1ELb0EEENS1_36VarlenDynamicPersistentTileSchedulerILi128ELi96ELi256ELi128ELb1ELb1ELb1ELb1ELb0ELb1EEEEEEEEEvNT_6ParamsE:
        .type           _ZN7cutlass13device_kernelIN5flash11enable_sm90INS1_16FlashAttnFwdSm90INS1_25CollectiveMainloopFwdSm90ILi2EN4cute5tupleIJNS5_1CILi1EEES8_S8_EEENS6_IJNS7_ILi128EEENS7_ILi96EEENS7_ILi64EEEEEELi256ENS_10bfloat16_tEfNS_4arch4Sm90ELb0ELb1ELb0ELb1ELb0ELb0ELb0ELb1ELb0ELb1ELb1ELb0EEENS1_21CollectiveEpilogueFwdINS6_IJSA_NS7_ILi256EEESB_EEES9_SE_SG_Li256ELb1ELb1ELb1ELb0EEENS1_36VarlenDynamicPersistentTileSchedulerILi128ELi96ELi256ELi128ELb1ELb1ELb1ELb1ELb0ELb1EEEEEEEEEvNT_6ParamsE,@function
        .size           _ZN7cutlass13device_kernelIN5flash11enable_sm90INS1_16FlashAttnFwdSm90INS1_25CollectiveMainloopFwdSm90ILi2EN4cute5tupleIJNS5_1CILi1EEES8_S8_EEENS6_IJNS7_ILi128EEENS7_ILi96EEENS7_ILi64EEEEEELi256ENS_10bfloat16_tEfNS_4arch4Sm90ELb0ELb1ELb0ELb1ELb0ELb0ELb0ELb1ELb0ELb1ELb1ELb0EEENS1_21CollectiveEpilogueFwdINS6_IJSA_NS7_ILi256EEESB_EEES9_SE_SG_Li256ELb1ELb1ELb1ELb0EEENS1_36VarlenDynamicPersistentTileSchedulerILi128ELi96ELi256ELi128ELb1ELb1ELb1ELb1ELb0ELb1EEEEEEEEEvNT_6ParamsE,(.L_x_15023 - _ZN7cutlass13device_kernelIN5flash11enable_sm90INS1_16FlashAttnFwdSm90INS1_25CollectiveMainloopFwdSm90ILi2EN4cute5tupleIJNS5_1CILi1EEES8_S8_EEENS6_IJNS7_ILi128EEENS7_ILi96EEENS7_ILi64EEEEEELi256ENS_10bfloat16_tEfNS_4arch4Sm90ELb0ELb1ELb0ELb1ELb0ELb0ELb0ELb1ELb0ELb1ELb1ELb0EEENS1_21CollectiveEpilogueFwdINS6_IJSA_NS7_ILi256EEESB_EEES9_SE_SG_Li256ELb1ELb1ELb1ELb0EEENS1_36VarlenDynamicPersistentTileSchedulerILi128ELi96ELi256ELi128ELb1ELb1ELb1ELb1ELb0ELb1EEEEEEEEEvNT_6ParamsE)
        .other          _ZN7cutlass13device_kernelIN5flash11enable_sm90INS1_16FlashAttnFwdSm90INS1_25CollectiveMainloopFwdSm90ILi2EN4cute5tupleIJNS5_1CILi1EEES8_S8_EEENS6_IJNS7_ILi128EEENS7_ILi96EEENS7_ILi64EEEEEELi256ENS_10bfloat16_tEfNS_4arch4Sm90ELb0ELb1ELb0ELb1ELb0ELb0ELb0ELb1ELb0ELb1ELb1ELb0EEENS1_21CollectiveEpilogueFwdINS6_IJSA_NS7_ILi256EEESB_EEES9_SE_SG_Li256ELb1ELb1ELb1ELb0EEENS1_36VarlenDynamicPersistentTileSchedulerILi128ELi96ELi256ELi128ELb1ELb1ELb1ELb1ELb0ELb1EEEEEEEEEvNT_6ParamsE,@"STO_CUDA_ENTRY STV_DEFAULT"
_ZN7cutlass13device_kernelIN5flash11enable_sm90INS1_16FlashAttnFwdSm90INS1_25CollectiveMainloopFwdSm90ILi2EN4cute5tupleIJNS5_1CILi1EEES8_S8_EEENS6_IJNS7_ILi128EEENS7_ILi96EEENS7_ILi64EEEEEELi256ENS_10bfloat16_tEfNS_4arch4Sm90ELb0ELb1ELb0ELb1ELb0ELb0ELb0ELb1ELb0ELb1ELb1ELb0EEENS1_21CollectiveEpilogueFwdINS6_IJSA_NS7_ILi256EEESB_EEES9_SE_SG_Li256ELb1ELb1ELb1ELb0EEENS1_36VarlenDynamicPersistentTileSchedulerILi128ELi96ELi256ELi128ELb1ELb1ELb1ELb1ELb0ELb1EEEEEEEEEvNT_6ParamsE:
        /* <DEDUP_REMOVED lines=18> */
.L_x_11186:
[----:B------:R-:W-:Y:S05]  /*0120*/  BSYNC B0 ;  /* 0x0000000000007941 */ /* 0x000fea0003800000 */
.L_x_11185:
        /* <DEDUP_REMOVED lines=41> */
.L_x_11187:
        /* <DEDUP_REMOVED lines=22> */
.L_x_11188:
        /* <DEDUP_REMOVED lines=18> */
.L_x_11189:
        /* <DEDUP_REMOVED lines=22> */
.L_x_11190:
        /* <DEDUP_REMOVED lines=22> */
.L_x_11191:
[----:B------:R-:W-:Y:S01]  /*0900*/  PLOP3.LUT P0, PT, PT, PT, UP0, 0x80, 0x0 ;  /* 0x000000000000781c */ /* 0x000fe20003f0f008 */
[----:B------:R-:W-:Y:S01]  /*0910*/  UMOV UR36, 0x1 ;  /* 0x0000000100247882 */ /* 0x000fe20000000000 */
[----:B------:R-:W-:Y:S01]  /*0920*/  NOP ;  /* 0x0000000000007918 */ /* 0x000fe20000000000 */
[----:B------:R-:W-:Y:S01]  /*0930*/  USEL UR36, UR36, 0x2, !UP0 ;  /* 0x0000000224247887 */ /* 0x000fe2000c000000 */
[----:B------:R-:W-:Y:S01]  /*0940*/  ULDC.64 UR40, c[0x0][0x208] ;  /* 0x0000820000287ab9 */ /* 0x000fe20000000a00 */
[----:B012-4-:R-:W-:Y:S08]  /*0950*/  BAR.SYNC.DEFER_BLOCKING 0x0 ;  /* 0x0000000000007b1d */ /* 0x017ff00000010000 */
[----:B------:R-:W-:Y:S05]  /*0960*/  @!P0 BRA `(.L_x_11192) ;  /* 0x00000114003c8947 */ /* 0x000fea0003800000 */
.L_x_11193:
        /* <DEDUP_REMOVED lines=24> */
[----:B------:R-:W-:Y:S02]  /*0af0*/  UMOV UR37, URZ ;  /* 0x0000003f00257c82 */ /* 0x000fe40008000000 */
[CC--:B------:R-:W-:Y:S02]  /*0b00*/  LEA.HI R0, R3.reuse, R6.reuse, RZ, 0x7 ;  /* 0x0000000603007211 */ /* 0x0c0fe400078f38ff */
[----:B------:R-:W-:-:S02]  /*0b10*/  LEA.HI R2, R3, R6, RZ, 0x4 ;  /* 0x0000000603027211 */ /* 0x000fc400078f20ff */
[----:B------:R-:W-:Y:S02]  /*0b20*/  LOP3.LUT R235, R0, 0xffffff80, RZ, 0xc0, !PT ;  /* 0xffffff8000eb7812 */ /* 0x000fe400078ec0ff */
[CC--:B------:R-:W-:Y:S02]  /*0b30*/  LEA.HI R4, R3.reuse, R6.reuse, RZ, 0x5 ;  /* 0x0000000603047211 */ /* 0x0c0fe400078f28ff */
[----:B------:R-:W-:Y:S01]  /*0b40*/  LEA.HI R5, R3, R6, RZ, 0x2 ;  /* 0x0000000603057211 */ /* 0x000fe200078f10ff */
[----:B------:R-:W-:Y:S01]  /*0b50*/  IMAD.IADD R235, R6, 0x1, -R235 ;  /* 0x0000000106eb7824 */ /* 0x000fe200078e0aeb */
[----:B------:R-:W-:Y:S01]  /*0b60*/  LOP3.LUT R3, R2, 0x3fffff0, RZ, 0xc0, !PT ;  /* 0x03fffff002037812 */ /* 0x000fe200078ec0ff */
[----:B------:R-:W-:Y:S01]  /*0b70*/  IMAD.SHL.U32 R7, R4, 0x20, RZ ;  /* 0x0000002004077824 */ /* 0x000fe200078e00ff */
[----:B------:R-:W-:Y:S02]  /*0b80*/  LOP3.LUT R11, R5, 0xfffffffc, RZ, 0xc0, !PT ;  /* 0xfffffffc050b7812 */ /* 0x000fe400078ec0ff */
[----:B------:R-:W-:Y:S01]  /*0b90*/  SHF.R.S32.HI R8, RZ, 0x1f, R235 ;  /* 0x0000001fff087819 */ /* 0x000fe200000114eb */
[C---:B------:R-:W-:Y:S01]  /*0ba0*/  IMAD.IADD R4, R6.reuse, 0x1, -R3 ;  /* 0x0000000106047824 */ /* 0x040fe200078e0a03 */
[----:B------:R-:W-:Y:S01]  /*0bb0*/  SHF.R.S32.HI R5, RZ, 0x4, R2 ;  /* 0x00000004ff057819 */ /* 0x000fe20000011402 */
[----:B------:R-:W-:Y:S01]  /*0bc0*/  IMAD.IADD R12, R6, 0x1, -R11 ;  /* 0x00000001060c7824 */ /* 0x000fe200078e0a0b */
[----:B------:R-:W-:-:S02]  /*0bd0*/  LEA.HI R9, R8, R235, RZ, 0x2 ;  /* 0x000000eb08097211 */ /* 0x000fc400078f10ff */
[----:B------:R-:W-:Y:S02]  /*0be0*/  LEA.HI R2, R2, R5, RZ, 0x1 ;  /* 0x0000000502027211 */ /* 0x000fe400078f08ff */
[--C-:B------:R-:W-:Y:S02]  /*0bf0*/  SHF.R.S32.HI R10, RZ, 0x2, R9.reuse ;  /* 0x00000002ff0a7819 */ /* 0x100fe40000011409 */
[----:B------:R-:W-:Y:S02]  /*0c00*/  SHF.R.S32.HI R3, RZ, 0x1f, R9 ;  /* 0x0000001fff037819 */ /* 0x000fe40000011409 */
[----:B------:R-:W-:Y:S02]  /*0c10*/  LEA.HI R8, R8, R235, RZ, 0x5 ;  /* 0x000000eb08087211 */ /* 0x000fe400078f28ff */
[----:B------:R-:W-:Y:S02]  /*0c20*/  LEA.HI R6, R3, R10, RZ, 0x3 ;  /* 0x0000000a03067211 */ /* 0x000fe400078f18ff */
[----:B------:R-:W-:-:S02]  /*0c30*/  SHF.R.S32.HI R3, RZ, 0x7, R0 ;  /* 0x00000007ff037819 */ /* 0x000fc40000011400 */
[----:B------:R-:W-:Y:S02]  /*0c40*/  LOP3.LUT R11, R6, 0xfffffff8, RZ, 0xc0, !PT ;  /* 0xfffffff8060b7812 */ /* 0x000fe400078ec0ff */
[----:B------:R-:W-:Y:S02]  /*0c50*/  LEA.HI R0, R0, R3, RZ, 0x1 ;  /* 0x0000000300007211 */ /* 0x000fe400078f08ff */
[----:B------:R-:W-:Y:S01]  /*0c60*/  LOP3.LUT R7, R7, 0xfffffc00, RZ, 0xc0, !PT ;  /* 0xfffffc0007077812 */ /* 0x000fe200078ec0ff */
[----:B------:R-:W-:Y:S01]  /*0c70*/  IMAD.IADD R11, R10, 0x1, -R11 ;  /* 0x000000010a0b7824 */ /* 0x000fe200078e0a0b */
[----:B------:R-:W-:Y:S01]  /*0c80*/  LOP3.LUT R2, R2, 0x1ffffffe, RZ, 0xc0, !PT ;  /* 0x1ffffffe02027812 */ /* 0x000fe200078ec0ff */
[----:B------:R-:W-:Y:S01]  /*0c90*/  IMAD.MOV.U32 R10, RZ, RZ, R14 ;  /* 0x000000ffff0a7224 */ /* 0x000fe200078e000e */
[----:B------:R-:W-:Y:S01]  /*0ca0*/  LOP3.LUT R0, R0, 0x3fffffe, RZ, 0xc0, !PT ;  /* 0x03fffffe00007812 */ /* 0x000fe200078ec0ff */
[----:B------:R-:W-:Y:S01]  /*0cb0*/  IMAD R7, R4, 0x40, R7 ;  /* 0x0000004004077824 */ /* 0x000fe200078e0207 */
[----:B------:R-:W-:Y:S01]  /*0cc0*/  SHF.R.S32.HI R8, RZ, 0x5, R8 ;  /* 0x00000005ff087819 */ /* 0x000fe20000011408 */
[----:B------:R-:W-:Y:S01]  /*0cd0*/  IMAD.IADD R2, R5, 0x1, -R2 ;  /* 0x0000000105027824 */ /* 0x000fe200078e0a02 */
[----:B------:R-:W-:Y:S01]  /*0ce0*/  LOP3.LUT R6, R9, 0x7ffffffc, RZ, 0xc0, !PT ;  /* 0x7ffffffc09067812 */ /* 0x000fe200078ec0ff */
[----:B------:R-:W-:Y:S01]  /*0cf0*/  IMAD.IADD R0, R3, 0x1, -R0 ;  /* 0x0000000103007824 */ /* 0x000fe200078e0a00 */
[----:B------:R-:W-:Y:S01]  /*0d00*/  LEA.HI R4, R12, R12, RZ, 0x1 ;  /* 0x0000000c0c047211 */ /* 0x000fe200078f08ff */
[----:B------:R-:W-:-:S02]  /*0d10*/  IMAD R11, R8, 0x10, R11 ;  /* 0x00000010080b7824 */ /* 0x000fc400078e020b */
[----:B------:R-:W-:Y:S01]  /*0d20*/  IMAD R2, R2, 0x8, R7 ;  /* 0x0000000802027824 */ /* 0x000fe200078e0207 */
[----:B------:R-:W-:Y:S01]  /*0d30*/  LOP3.LUT R3, R4, 0x1ffffffe, RZ, 0xc0, !PT ;  /* 0x1ffffffe04037812 */ /* 0x000fe200078ec0ff */
[----:B------:R-:W-:Y:S02]  /*0d40*/  IMAD R0, R0, 0x40, R11 ;  /* 0x0000004000007824 */ /* 0x000fe400078e020b */
[----:B------:R-:W-:Y:S01]  /*0d50*/  IMAD.IADD R6, R235, 0x1, -R6 ;  /* 0x00000001eb067824 */ /* 0x000fe200078e0a06 */
[----:B------:R0:W-:Y:S01]  /*0d60*/  STL [R1+0x60], R2 ;  /* 0x0000600201007387 */ /* 0x0001e20000100800 */
[----:B------:R-:W-:Y:S02]  /*0d70*/  IMAD.IADD R3, R12, 0x1, -R3 ;  /* 0x000000010c037824 */ /* 0x000fe400078e0a03 */
[----:B------:R-:W-:Y:S01]  /*0d80*/  IMAD.SHL.U32 R19, R6, 0x2, RZ ;  /* 0x0000000206137824 */ /* 0x000fe200078e00ff */
[----:B------:R1:W-:Y:S01]  /*0d90*/  STL [R1+0x5c], R0 ;  /* 0x00005c0001007387 */ /* 0x0003e20000100800 */
[----:B------:R-:W-:-:S02]  /*0da0*/  IMAD R22, R3, 0x8, R0 ;  /* 0x0000000803167824 */ /* 0x000fc400078e0200 */
        /* <DEDUP_REMOVED lines=54> */
[----:B-1----:R-:W-:-:S07]  /*1110*/  SHF.R.S32.HI R236, RZ, 0x1f, R207 ;  /* 0x0000001fffec7819 */ /* 0x002fce00000114cf */
.L_x_11297:
[----:B------:R-:W-:Y:S01]  /*1120*/  ULDC.64 UR6, c[0x0][0xa28] ;  /* 0x00028a0000067ab9 */ /* 0x000fe20000000a00 */
[----:B0--3--:R-:W0:Y:S01]  /*1130*/  LDC R16, c[0x0][0x288] ;  /* 0x0000a200ff107b82 */ /* 0x009e220000000800 */
[----:B------:R-:W-:Y:S01]  /*1140*/  UISETP.NE.U32.AND UP0, UPT, UR6, URZ, UPT ;  /* 0x0000003f0600728c */ /* 0x000fe2000bf05070 */
[----:B------:R-:W-:-:S03]  /*1150*/  IMAD.MOV.U32 R8, RZ, RZ, RZ ;  /* 0x000000ffff087224 */ /* 0x000fc600078e00ff */
[----:B------:R-:W-:-:S03]  /*1160*/  UISETP.NE.AND.EX UP0, UPT, UR7, URZ, UPT, UP0 ;  /* 0x0000003f0700728c */ /* 0x000fc6000bf05300 */
[----:B------:R-:W-:Y:S01]  /*1170*/  ULDC.64 UR6, c[0x0][0xa18] ;  /* 0x0002860000067ab9 */ /* 0x000fe20000000a00 */
[----:B-1----:R-:W1:Y:S01]  /*1180*/  LDC.64 R12, c[0x0][0x418] ;  /* 0x00010600ff0c7b82 */ /* 0x002e620000000a00 */
[----:B------:R-:W-:Y:S01]  /*1190*/  UISETP.NE.U32.AND UP1, UPT, UR6, URZ, UPT ;  /* 0x0000003f0600728c */ /* 0x000fe2000bf25070 */
[----:B------:R-:W-:-:S03]  /*11a0*/  PLOP3.LUT P0, PT, PT, PT, UP0, 0x80, 0x0 ;  /* 0x000000000000781c */ /* 0x000fc60003f0f008 */
[----:B------:R-:W-:-:S03]  /*11b0*/  UISETP.NE.AND.EX UP1, UPT, UR7, URZ, UPT, UP1 ;  /* 0x0000003f0700728c */ /* 0x000fc6000bf25310 */
[----:B------:R-:W-:Y:S01]  /*11c0*/  @UP0 ULDC.64 UR6, c[0x0][0xa28] ;  /* 0x00028a0000060ab9 */ /* 0x000fe20000000a00 */
[----:B--2---:R-:W2:Y:S01]  /*11d0*/  LDC R7, c[0x0][0x424] ;  /* 0x00010900ff077b82 */ /* 0x004ea20000000800 */
[----:B------:R-:W-:Y:S01]  /*11e0*/  @UP0 UIMAD.WIDE UR6, UR5, 0x4, UR6 ;  /* 0x00000004050608a5 */ /* 0x000fe2000f8e0206 */
[----:B------:R-:W-:-:S05]  /*11f0*/  PLOP3.LUT P2, PT, PT, PT, UP1, 0x80, 0x0 ;  /* 0x000000000000781c */ /* 0x000fca0003f4f018 */
[----:B------:R-:W-:Y:S01]  /*1200*/  @UP1 ULDC.64 UR8, c[0x0][0xa18] ;  /* 0x0002860000081ab9 */ /* 0x000fe20000000a00 */
[----:B------:R-:W-:Y:S01]  /*1210*/  IMAD.U32 R2, RZ, RZ, UR6 ;  /* 0x00000006ff027e24 */ /* 0x000fe2000f8e00ff */
[----:B------:R-:W3:Y:S01]  /*1220*/  LDC R17, c[0x0][0x2f0] ;  /* 0x0000bc00ff117b82 */ /* 0x000ee20000000800 */
[----:B------:R-:W-:Y:S01]  /*1230*/  IMAD.U32 R3, RZ, RZ, UR7 ;  /* 0x00000007ff037e24 */ /* 0x000fe2000f8e00ff */
[----:B------:R-:W-:Y:S01]  /*1240*/  @UP1 UIMAD.WIDE UR6, UR5, 0x4, UR8 ;  /* 0x00000004050618a5 */ /* 0x000fe2000f8e0208 */
[----:B------:R-:W-:-:S03]  /*1250*/  LOP3.LUT R6, R10, 0xff000000, RZ, 0xc0, !PT ;  /* 0xff0000000a067812 */ /* 0x000fc600078ec0ff */
[----:B----4-:R4:W5:Y:S02]  /*1260*/  @P0 LDG.E R8, desc[UR40][R2.64] ;  /* 0x0000002802080981 */ /* 0x010964000c1e1900 */
[----:B------:R-:W-:Y:S02]  /*1270*/  IMAD.U32 R4, RZ, RZ, UR6 ;  /* 0x00000006ff047e24 */ /* 0x000fe4000f8e00ff */
[----:B------:R-:W-:Y:S01]  /*1280*/  IMAD.U32 R5, RZ, RZ, UR7 ;  /* 0x00000007ff057e24 */ /* 0x000fe2000f8e00ff */
[----:B------:R-:W-:-:S04]  /*1290*/  ULDC.64 UR6, c[0x0][0xa20] ;  /* 0x0002880000067ab9 */ /* 0x000fc80000000a00 */
[----:B0-----:R0:W5:Y:S01]  /*12a0*/  @P2 LDG.E R16, desc[UR40][R4.64] ;  /* 0x0000002804102981 */ /* 0x001162000c1e1900 */
[----:B-1----:R-:W-:Y:S02]  /*12b0*/  ISETP.NE.U32.AND P0, PT, R12, RZ, PT ;  /* 0x000000ff0c00720c */ /* 0x002fe40003f05070 */
[----:B------:R-:W-:Y:S02]  /*12c0*/  ISETP.NE.U32.AND P1, PT, RZ, UR6, PT ;  /* 0x00000006ff007c0c */ /* 0x000fe4000bf25070 */
[----:B------:R-:W-:Y:S02]  /*12d0*/  LOP3.LUT R0, R10, 0xff0000, RZ, 0xc0, !PT ;  /* 0x00ff00000a007812 */ /* 0x000fe400078ec0ff */
[----:B----4-:R-:W-:Y:S02]  /*12e0*/  SHF.R.U32.HI R3, RZ, 0x8, R6 ;  /* 0x00000008ff037819 */ /* 0x010fe40000011606 */
[----:B------:R-:W-:Y:S02]  /*12f0*/  ISETP.NE.AND.EX P0, PT, R13, RZ, PT, P0 ;  /* 0x000000ff0d00720c */ /* 0x000fe40003f05300 */
[----:B------:R-:W-:-:S02]  /*1300*/  ISETP.NE.AND.EX P1, PT, RZ, UR7, PT, P1 ;  /* 0x00000007ff007c0c */ /* 0x000fc4000bf25310 */
[----:B------:R-:W-:Y:S02]  /*1310*/  LEA.HI R204, R0, R3, RZ, 0x10 ;  /* 0x0000000300cc7211 */ /* 0x000fe400078f80ff */
[----:B------:R-:W-:Y:S02]  /*1320*/  LOP3.LUT R23, R10, 0xffff, RZ, 0xc0, !PT ;  /* 0x0000ffff0a177812 */ /* 0x000fe400078ec0ff */
[----:B--2---:R-:W-:Y:S01]  /*1330*/  SEL R0, R7, 0x1, P0 ;  /* 0x0000000107007807 */ /* 0x004fe20000000000 */
[----:B0-----:R-:W-:Y:S06]  /*1340*/  @P2 BRA `(.L_x_11194) ;  /* 0x00000000002c2947 */ /* 0x001fec0003800000 */
        /* <DEDUP_REMOVED lines=11> */
.L_x_11194:
[----:B---3--:R-:W-:Y:S02]  /*1400*/  IMAD R17, R0, R17, RZ ;  /* 0x0000001100117224 */ /* 0x008fe400078e02ff */
        /* <DEDUP_REMOVED lines=8> */
.L_x_11195:
        /* <DEDUP_REMOVED lines=11> */
.L_x_11196:
[----:B------:R-:W1:Y:S01]  /*1540*/  LDC R0, c[0x0][0x448] ;  /* 0x00011200ff007b82 */ /* 0x000e620000000800 */
[----:B------:R-:W-:Y:S01]  /*1550*/  USHF.L.U32 UR42, UR4, 0x7, URZ ;  /* 0x00000007042a7899 */ /* 0x000fe2000800063f */
[----:B-----5:R-:W-:-:S03]  /*1560*/  IMAD.IADD R17, R17, 0x1, -R8 ;  /* 0x0000000111117824 */ /* 0x020fc600078e0a08 */
[----:B------:R-:W-:Y:S02]  /*1570*/  UIADD3 UR4, UR42, 0x7f, URZ ;  /* 0x0000007f2a047890 */ /* 0x000fe4000fffe03f */
[----:B0-----:R-:W-:Y:S01]  /*1580*/  IADD3 R3, R17, 0x1, -R16 ;  /* 0x0000000111037810 */ /* 0x001fe20007ffe810 */
[----:B------:R-:W0:Y:S01]  /*1590*/  LDC.64 R6, c[0x0][0x9e0] ;  /* 0x00027800ff067b82 */ /* 0x000e220000000a00 */
[----:B-1----:R-:W-:Y:S02]  /*15a0*/  ISETP.NE.AND P1, PT, R0, 0x1, PT ;  /* 0x000000010000780c */ /* 0x002fe40003f25270 */
[----:B------:R-:W-:Y:S01]  /*15b0*/  IMAD.U32 R0, RZ, RZ, UR4 ;  /* 0x00000004ff007e24 */ /* 0x000fe2000f8e00ff */
[----:B0-----:R-:W-:-:S10]  /*15c0*/  ISETP.GE.AND P2, PT, R7, 0x1, PT ;  /* 0x000000010700780c */ /* 0x001fd40003f46270 */
[----:B------:R-:W0:Y:S08]  /*15d0*/  @P1 LDC R2, c[0x0][0x44c] ;  /* 0x00011300ff021b82 */ /* 0x000e300000000800 */
[----:B------:R-:W1:Y:S01]  /*15e0*/  @P1 LDC R5, c[0x0][0x450] ;  /* 0x00011400ff051b82 */ /* 0x000e620000000800 */
[----:B0-----:R-:W-:-:S05]  /*15f0*/  @P1 IMAD.HI.U32 R2, R2, UR4, RZ ;  /* 0x0000000402021c27 */ /* 0x001fca000f8e00ff */
        /* <DEDUP_REMOVED lines=14> */
.L_x_11198:
[----:B------:R-:W-:-:S13]  /*16e0*/  ISETP.NE.AND P0, PT, R7, 0x1, PT ;  /* 0x000000010700780c */ /* 0x000fda0003f05270 */
[----:B------:R-:W0:Y:S02]  /*16f0*/  @P0 LDC.64 R4, c[0x0][0x9e8] ;  /* 0x00027a00ff040b82 */ /* 0x000e240000000a00 */
[----:B0-----:R-:W-:-:S05]  /*1700*/  @P0 IMAD.HI.U32 R4, R2, R4, RZ ;  /* 0x0000000402040227 */ /* 0x001fca00078e00ff */
[----:B------:R-:W-:-:S07]  /*1710*/  @P0 SHF.R.U32.HI R2, RZ, R5, R4 ;  /* 0x00000005ff020219 */ /* 0x000fce0000011604 */
.L_x_11199:
[----:B------:R-:W-:-:S05]  /*1720*/  IMAD R3, R2, R7, R7 ;  /* 0x0000000702037224 */ /* 0x000fca00078e0207 */
[----:B------:R-:W-:-:S07]  /*1730*/  VIMNMX R0, R0, R3, PT ;  /* 0x0000000300007248 */ /* 0x000fce0003fe0100 */
.L_x_11197:
[----:B------:R-:W0:Y:S01]  /*1740*/  @P1 LDC R4, c[0x0][0x44c] ;  /* 0x00011300ff041b82 */ /* 0x000e220000000800 */
[----:B------:R-:W-:Y:S01]  /*1750*/  IMAD.U32 R3, RZ, RZ, UR42 ;  /* 0x0000002aff037e24 */ /* 0x000fe2000f8e00ff */
[----:B------:R-:W-:Y:S01]  /*1760*/  ULDC UR4, c[0x0][0x9dc] ;  /* 0x0002770000047ab9 */ /* 0x000fe20000000800 */
[----:B------:R-:W-:Y:S02]  /*1770*/  VIADD R2, R0, 0x5f ;  /* 0x0000005f00027836 */ /* 0x000fe40000000000 */
[----:B------:R-:W-:Y:S02]  /*1780*/  VIADD R0, R17, 0x5f ;  /* 0x0000005f11007836 */ /* 0x000fe40000000000 */
[----:B------:R-:W-:Y:S01]  /*1790*/  IMAD.HI R2, R2, 0x2aaaaaab, RZ ;  /* 0x2aaaaaab02027827 */ /* 0x000fe200078e02ff */
[----:B------:R-:W1:Y:S03]  /*17a0*/  @P1 LDC R5, c[0x0][0x450] ;  /* 0x00011400ff051b82 */ /* 0x000e660000000800 */
[----:B------:R-:W-:-:S04]  /*17b0*/  IMAD.HI R0, R0, 0x2aaaaaab, RZ ;  /* 0x2aaaaaab00007827 */ /* 0x000fc800078e02ff */
[----:B0-----:R-:W-:-:S05]  /*17c0*/  @P1 IMAD.HI.U32 R4, R4, UR42, RZ ;  /* 0x0000002a04041c27 */ /* 0x001fca000f8e00ff */
[----:B-1----:R-:W-:Y:S02]  /*17d0*/  @P1 SHF.R.U32.HI R3, RZ, R5, R4 ;  /* 0x00000005ff031219 */ /* 0x002fe40000011604 */
[----:B------:R-:W-:Y:S02]  /*17e0*/  SHF.R.U32.HI R5, RZ, 0x1f, R2 ;  /* 0x0000001fff057819 */ /* 0x000fe40000011602 */
[----:B------:R-:W-:Y:S02]  /*17f0*/  IADD3 R4, R3, R17, -R16 ;  /* 0x0000001103047210 */ /* 0x000fe40007ffe810 */
[----:B------:R-:W-:Y:S02]  /*1800*/  SHF.R.U32.HI R3, RZ, 0x1f, R0 ;  /* 0x0000001fff037819 */ /* 0x000fe40000011600 */
[----:B------:R-:W-:Y:S01]  /*1810*/  LEA.HI.SX32 R2, R2, R5, 0x1c ;  /* 0x0000000502027211 */ /* 0x000fe200078fe2ff */
[----:B------:R-:W-:Y:S01]  /*1820*/  VIADD R6, R4, -UR4 ;  /* 0x8000000404067c36 */ /* 0x000fe20008000000 */
[----:B------:R-:W-:-:S04]  /*1830*/  LEA.HI.SX32 R3, R0, R3, 0x1c ;  /* 0x0000000300037211 */ /* 0x000fc800078fe2ff */
[----:B------:R-:W-:Y:S02]  /*1840*/  R2UR UR4, R6 ;  /* 0x00000000060472ca */ /* 0x000fe400000e0000 */
[----:B------:R-:W-:Y:S01]  /*1850*/  VIMNMX R176, R3, R2, PT ;  /* 0x0000000203b07248 */ /* 0x000fe20003fe0100 */
[----:B------:R-:W-:-:S12]  /*1860*/  @!P2 BRA `(.L_x_11200) ;  /* 0x000000000044a947 */ /* 0x000fd80003800000 */
        /* <DEDUP_REMOVED lines=9> */
.L_x_11201:
[----:B------:R-:W-:-:S13]  /*1900*/  ISETP.NE.AND P0, PT, R7, 0x1, PT ;  /* 0x000000010700780c */ /* 0x000fda0003f05270 */
[----:B------:R-:W0:Y:S02]  /*1910*/  @P0 LDC.64 R2, c[0x0][0x9e8] ;  /* 0x00027a00ff020b82 */ /* 0x000e240000000a00 */
[----:B0-----:R-:W-:-:S05]  /*1920*/  @P0 IMAD.HI.U32 R0, R4, R2, RZ ;  /* 0x0000000204000227 */ /* 0x001fca00078e00ff */
[----:B------:R-:W-:-:S07]  /*1930*/  @P0 SHF.R.U32.HI R4, RZ, R3, R0 ;  /* 0x00000003ff040219 */ /* 0x000fce0000011600 */
.L_x_11202:
[----:B------:R-:W-:-:S05]  /*1940*/  IMAD R4, R4, R7, RZ ;  /* 0x0000000704047224 */ /* 0x000fca00078e02ff */
[----:B------:R-:W-:-:S13]  /*1950*/  R2UR UR5, R4 ;  /* 0x00000000040572ca */ /* 0x000fda00000e0000 */
[----:B------:R-:W-:-:S04]  /*1960*/  UISETP.LT.AND UP0, UPT, UR4, UR5, UPT ;  /* 0x000000050400728c */ /* 0x000fc8000bf01270 */
[----:B------:R-:W-:-:S12]  /*1970*/  USEL UR4, UR4, UR5, !UP0 ;  /* 0x0000000504047287 */ /* 0x000fd8000c000000 */
.L_x_11200:
[----:B------:R-:W-:Y:S01]  /*1980*/  UIMAD.WIDE UR4, UR4, 0x2aaaaaab, URZ ;  /* 0x2aaaaaab040478a5 */ /* 0x000fe2000f8e023f */
[----:B------:R-:W-:Y:S02]  /*1990*/  LOP3.LUT R234, R204, 0xff, RZ, 0xc0, !PT ;  /* 0x000000ffccea7812 */ /* 0x000fe400078ec0ff */
[----:B------:R-:W-:Y:S01]  /*19a0*/  SHF.R.U32.HI R204, RZ, 0x10, R204 ;  /* 0x00000010ffcc7819 */ /* 0x000fe200000116cc */
[----:B------:R-:W-:Y:S01]  /*19b0*/  USHF.R.U32.HI UR4, URZ, 0x1f, UR5 ;  /* 0x0000001f3f047899 */ /* 0x000fe20008011605 */
[----:B------:R-:W-:-:S03]  /*19c0*/  R2UR UR8, R234 ;  /* 0x00000000ea0872ca */ /* 0x000fc600000e0000 */
[----:B------:R-:W-:-:S04]  /*19d0*/  ULEA.HI.SX32 UR4, UR5, UR4, 0x1c ;  /* 0x0000000405047291 */ /* 0x000fc8000f8fe23f */
[----:B------:R-:W-:-:S04]  /*19e0*/  UISETP.LT.AND UP0, UPT, URZ, UR4, UPT ;  /* 0x000000043f00728c */ /* 0x000fc8000bf01270 */
[----:B------:R-:W-:-:S03]  /*19f0*/  USEL UR43, URZ, UR4, !UP0 ;  /* 0x000000043f2b7287 */ /* 0x000fc6000c000000 */
[----:B------:R-:W-:-:S03]  /*1a00*/  UMOV UR4, URZ ;  /* 0x0000003f00047c82 */ /* 0x000fc60008000000 */
[----:B------:R-:W-:-:S13]  /*1a10*/  ISETP.GT.AND P0, PT, R176, UR43, PT ;  /* 0x0000002bb0007c0c */ /* 0x000fda000bf04270 */
[----:B------:R-:W-:Y:S05]  /*1a20*/  @!P0 BRA `(.L_x_11203) ;  /* 0x0000000000948947 */ /* 0x000fea0003800000 */
[----:B------:R-:W0:Y:S01]  /*1a30*/  LDC R3, c[0x0][0x9f0] ;  /* 0x00027c00ff037b82 */ /* 0x000e220000000800 */
[----:B------:R-:W-:Y:S01]  /*1a40*/  ISETP.NE.AND P0, PT, R204, RZ, PT ;  /* 0x000000ffcc00720c */ /* 0x000fe20003f05270 */
[----:B------:R-:W-:-:S03]  /*1a50*/  UMOV UR4, URZ ;  /* 0x0000003f00047c82 */ /* 0x000fc60008000000 */
[----:B0-----:R-:W-:-:S04]  /*1a60*/  SEL R5, R204, R3, P0 ;  /* 0x00000003cc057207 */ /* 0x001fc80000000000 */
[-C--:B------:R-:W-:Y:S02]  /*1a70*/  IABS R0, R5.reuse ;  /* 0x0000000500007213 */ /* 0x080fe40000000000 */
[----:B------:R-:W-:Y:S02]  /*1a80*/  IABS R6, R5 ;  /* 0x0000000500067213 */ /* 0x000fe40000000000 */
[----:B------:R-:W-:Y:S02]  /*1a90*/  R2UR UR9, R0 ;  /* 0x00000000000972ca */ /* 0x000fe400000e0000 */
[----:B------:R-:W-:-:S05]  /*1aa0*/  IADD3 R0, R5, -0x1, R176 ;  /* 0xffffffff05007810 */ /* 0x000fca0007ffe0b0 */
[----:B------:R-:W-:-:S05]  /*1ab0*/  VIADD R0, R0, -UR43 ;  /* 0x8000002b00007c36 */ /* 0x000fca0008000000 */
[----:B------:R-:W-:Y:S01]  /*1ac0*/  IABS R4, R0 ;  /* 0x0000000000047213 */ /* 0x000fe20000000000 */
[----:B------:R-:W0:Y:S01]  /*1ad0*/  I2F.RP R2, UR9 ;  /* 0x0000000900027d06 */ /* 0x000e220008209400 */
[----:B------:R-:W-:Y:S02]  /*1ae0*/  LOP3.LUT R0, R0, R5, RZ, 0x3c, !PT ;  /* 0x0000000500007212 */ /* 0x000fe400078e3cff */
        /* <DEDUP_REMOVED lines=12> */
[----:B------:R-:W-:Y:S02]  /*1bb0*/  R2UR UR6, R0 ;  /* 0x00000000000672ca */ /* 0x000fe400000e0000 */
[----:B------:R-:W-:Y:S01]  /*1bc0*/  R2UR UR7, R5 ;  /* 0x00000000050772ca */ /* 0x000fe200000e0000 */
[----:B------:R-:W-:-:S11]  /*1bd0*/  UISETP.GT.U32.AND UP1, UPT, UR9, UR4, UPT ;  /* 0x000000040900728c */ /* 0x000fd6000bf24070 */
[----:B------:R-:W-:Y:S02]  /*1be0*/  @!UP1 UIADD3 UR4, UR4, -UR9, URZ ;  /* 0x8000000904049290 */ /* 0x000fe4000fffe03f */
[----:B------:R-:W-:Y:S02]  /*1bf0*/  @!UP1 UIADD3 UR5, UR5, 0x1, URZ ;  /* 0x0000000105059890 */ /* 0x000fe4000fffe03f */
[----:B------:R-:W-:Y:S02]  /*1c00*/  UISETP.GE.U32.AND UP0, UPT, UR4, UR9, UPT ;  /* 0x000000090400728c */ /* 0x000fe4000bf06070 */
[----:B------:R-:W-:Y:S01]  /*1c10*/  UISETP.GE.AND UP1, UPT, UR6, URZ, UPT ;  /* 0x0000003f0600728c */ /* 0x000fe2000bf26270 */
[----:B------:R-:W-:-:S08]  /*1c20*/  R2UR UR6, R5 ;  /* 0x00000000050672ca */ /* 0x000fd000000e0000 */
[----:B------:R-:W-:Y:S02]  /*1c30*/  @UP0 UIADD3 UR5, UR5, 0x1, URZ ;  /* 0x0000000105050890 */ /* 0x000fe4000fffe03f */
[----:B------:R-:W-:-:S05]  /*1c40*/  UISETP.NE.AND UP0, UPT, UR7, URZ, UPT ;  /* 0x0000003f0700728c */ /* 0x000fca000bf05270 */
[----:B------:R-:W-:Y:S02]  /*1c50*/  UMOV UR4, UR5 ;  /* 0x0000000500047c82 */ /* 0x000fe40008000000 */
[----:B------:R-:W-:-:S04]  /*1c60*/  @!UP1 UIADD3 UR4, -UR4, URZ, URZ ;  /* 0x0000003f04049290 */ /* 0x000fc8000fffe13f */
[----:B------:R-:W-:-:S12]  /*1c70*/  @!UP0 ULOP3.LUT UR4, URZ, UR6, URZ, 0x33, !UPT ;  /* 0x000000063f048292 */ /* 0x000fd8000f8e333f */
.L_x_11203:
[----:B------:R-:W-:Y:S02]  /*1c80*/  UIMAD UR43, UR8, UR4, UR43 ;  /* 0x00000004082b72a4 */ /* 0x000fe4000f8e022b */
[----:B------:R-:W-:Y:S01]  /*1c90*/  IMAD.U32 R3, RZ, RZ, UR4 ;  /* 0x00000004ff037e24 */ /* 0x000fe2000f8e00ff */
[----:B------:R-:W-:Y:S01]  /*1ca0*/  PLOP3.LUT P0, PT, PT, PT, PT, 0x80, 0x0 ;  /* 0x000000000000781c */ /* 0x000fe20003f0f070 */
        /* <DEDUP_REMOVED lines=105> */
.L_x_11205:
        /* <DEDUP_REMOVED lines=13> */
.L_x_11432:
[----:B0-----:R-:W-:Y:S01]  /*2410*/  IMAD.U32 R0, RZ, RZ, UR44 ;  /* 0x0000002cff007e24 */ /* 0x001fe2000f8e00ff */
[----:B------:R-:W-:Y:S05]  /*2420*/  WARPSYNC.ALL ;  /* 0x0000000000007948 */ /* 0x000fea0003800000 */
[----:B------:R0:W-:Y:S01]  /*2430*/  BAR.SYNC.DEFER_BLOCKING R7, 0x100 ;  /* 0x000400070000751d */ /* 0x0001e20000010000 */
[----:B------:R-:W-:-:S13]  /*2440*/  ISETP.NE.AND P0, PT, R0, 0x3, PT ;  /* 0x000000030000780c */ /* 0x000fda0003f05270 */
[----:B0-----:R-:W-:Y:S05]  /*2450*/  @!P0 BRA `(.L_x_11207) ;  /* 0x0000000000048947 */ /* 0x001fea0003800000 */
[----:B------:R-:W-:Y:S01]  /*2460*/  BPT.TRAP 0x1 ;  /* 0x000000040000795c */ /* 0x000fe20000300000 */
.L_x_11207:
[----:B------:R-:W-:Y:S01]  /*2470*/  R2UR UR21, R5 ;  /* 0x00000000051572ca */ /* 0x000fe200000e0000 */
[----:B------:R-:W-:-:S05]  /*2480*/  IMAD.U32 R8, RZ, RZ, UR38 ;  /* 0x00000026ff087e24 */ /* 0x000fca000f8e00ff */
[----:B------:R-:W-:-:S07]  /*2490*/  SHF.L.U32 R8, R8, 0x1f, RZ ;  /* 0x0000001f08087819 */ /* 0x000fce00000006ff */
[----:B------:R-:W-:-:S09]  /*24a0*/  ULEA UR21, UR37, UR21, 0x3 ;  /* 0x0000001525157291 */ /* 0x000fd2000f8e183f */
[----:B------:R0:W1:Y:S01]  /*24b0*/  SYNCS.PHASECHK.TRANS64.TRYWAIT P1, [UR21+0x22830], R8 ;  /* 0x02283008ff0075a7 */ /* 0x0000620008020155 */
[----:B------:R-:W-:Y:S05]  /*24c0*/  @!P0 BRA `(.L_x_11208) ;  /* 0x0000000000048947 */ /* 0x000fea0003800000 */
[----:B------:R-:W-:Y:S01]  /*24d0*/  BPT.TRAP 0x1 ;  /* 0x000000040000795c */ /* 0x000fe20000300000 */
.L_x_11208:
[----:B-1----:R-:W-:Y:S05]  /*24e0*/  @P1 BRA `(.L_x_11209) ;  /* 0x0000000000081947 */ /* 0x002fea0003800000 */
[----:B------:R-:W1:Y:S02]  /*24f0*/  SYNCS.PHASECHK.TRANS64.TRYWAIT P1, [UR21+0x22830], R8 ;  /* 0x02283008ff0075a7 */ /* 0x000e640008020155 */
[----:B-1----:R-:W-:Y:S05]  /*2500*/  @!P1 BRA `(.L_x_11210) ;  /* 0x0000016800e09947 */ /* 0x002fea0003800000 */
.L_x_11209:
        /* <DEDUP_REMOVED lines=8> */
[----:B------:R-:W2:Y:S01]  /*2590*/  LDC R201, c[0x0][0x448] ;  /* 0x00011200ffc97b82 */ /* 0x000ea20000000800 */
[----:B------:R-:W-:Y:S01]  /*25a0*/  UMOV UR9, 0x40000040 ;  /* 0x4000004000097882 */ /* 0x000fe20000000000 */
[----:B------:R-:W-:Y:S01]  /*25b0*/  UMOV UR11, 0x40000040 ;  /* 0x40000040000b7882 */ /* 0x000fe20000000000 */
[----:B------:R-:W-:Y:S01]  /*25c0*/  UIADD3 UR12, UR16, 0x6, URZ ;  /* 0x00000006100c7890 */ /* 0x000fe2000fffe03f */
[----:B------:R-:W3:Y:S01]  /*25d0*/  S2R R0, SR_TID.X ;  /* 0x0000000000007919 */ /* 0x000ee20000002100 */
[----:B------:R-:W-:Y:S01]  /*25e0*/  UIADD3 UR4, UR4, 0x1c400, URZ ;  /* 0x0001c40004047890 */ /* 0x000fe2000fffe03f */
[----:B------:R-:W-:Y:S01]  /*25f0*/  LOP3.LUT R18, R18, 0xffefffff, RZ, 0xc0, !PT ;  /* 0xffefffff12127812 */ /* 0x000fe200078ec0ff */
[----:B------:R-:W-:Y:S01]  /*2600*/  UMOV UR13, 0x40000040 ;  /* 0x40000040000d7882 */ /* 0x000fe20000000000 */
[----:B------:R-:W-:Y:S01]  /*2610*/  UMOV UR15, 0x40000040 ;  /* 0x40000040000f7882 */ /* 0x000fe20000000000 */
[----:B------:R-:W-:Y:S01]  /*2620*/  USHF.R.U32.HI UR4, URZ, 0x4, UR4 ;  /* 0x000000043f047899 */ /* 0x000fe20008011604 */
[----:B------:R-:W4:Y:S01]  /*2630*/  S2R R4, SR_TID.X ;  /* 0x0000000000047919 */ /* 0x000f220000002100 */
[----:B------:R-:W-:-:S02]  /*2640*/  IMAD.MOV.U32 R11, RZ, RZ, -0x60 ;  /* 0xffffffa0ff0b7424 */ /* 0x000fc400078e00ff */
[----:B------:R-:W-:Y:S02]  /*2650*/  ULOP3.LUT UR4, UR4, 0x3fff, URZ, 0xc0, !UPT ;  /* 0x00003fff04047892 */ /* 0x000fe4000f8ec03f */
[----:B------:R-:W-:Y:S02]  /*2660*/  IMAD R14, R176, R11, 0x60 ;  /* 0x00000060b00e7424 */ /* 0x000fe400078e020b */
[----:B------:R-:W-:Y:S02]  /*2670*/  ULOP3.LUT UR20, UR4, 0x10000, URZ, 0xfc, !UPT ;  /* 0x0001000004147892 */ /* 0x000fe4000f8efc3f */
[----:B------:R-:W-:Y:S01]  /*2680*/  UIADD3 UR4, UR16, 0x2, URZ ;  /* 0x0000000210047890 */ /* 0x000fe2000fffe03f */
[----:B------:R-:W-:Y:S01]  /*2690*/  IMAD.IADD R13, R14, 0x1, -R19 ;  /* 0x000000010e0d7824 */ /* 0x000fe200078e0a13 */
[----:B------:R-:W-:Y:S01]  /*26a0*/  UIMAD UR18, UR37, 0x300, UR20 ;  /* 0x00000300251278a4 */ /* 0x000fe2000f8e0214 */
[----:B--2---:R-:W-:-:S03]  /*26b0*/  ISETP.NE.AND P2, PT, R201, 0x1, PT ;  /* 0x00000001c900780c */ /* 0x004fc60003f45270 */
[----:B------:R-:W-:Y:S02]  /*26c0*/  UIADD3 UR6, UR18, 0x2, URZ ;  /* 0x0000000212067890 */ /* 0x000fe4000fffe03f */
[----:B------:R-:W-:Y:S02]  /*26d0*/  UIADD3 UR10, UR18, 0x4, URZ ;  /* 0x00000004120a7890 */ /* 0x000fe4000fffe03f */
[----:B------:R-:W-:Y:S02]  /*26e0*/  UIADD3 UR14, UR18, 0x6, URZ ;  /* 0x00000006120e7890 */ /* 0x000fe4000fffe03f */
[----:B------:R-:W-:Y:S01]  /*26f0*/  HGMMA.64x96x16.F32.BF16 R24, gdesc[UR16], RZ, !UPT, gsb0 ;  /* 0x01600000101879f0 */ /* 0x000fe2000c0018ff */
[----:B---3--:R-:W-:-:S03]  /*2700*/  LOP3.LUT R0, R0, 0x7f, RZ, 0xc0, !PT ;  /* 0x0000007f00007812 */ /* 0x008fc600078ec0ff */
[----:B-1----:R-:W1:Y:S01]  /*2710*/  @P2 LDC R3, c[0x0][0x44c] ;  /* 0x00011300ff032b82 */ /* 0x002e620000000800 */
[----:B------:R-:W-:Y:S02]  /*2720*/  @P2 LOP3.LUT R18, R18, 0x100000, RZ, 0xfc, !PT ;  /* 0x0010000012122812 */ /* 0x000fe400078efcff */
[----:B------:R-:W-:Y:S01]  /*2730*/  ISETP.NE.AND P1, PT, R0, RZ, PT ;  /* 0x000000ff0000720c */ /* 0x000fe20003f25270 */
[----:B------:R-:W-:Y:S01]  /*2740*/  VIADD R0, R22, UR42 ;  /* 0x0000002a16007c36 */ /* 0x000fe20008000000 */
[----:B----4-:R-:W-:-:S03]  /*2750*/  SHF.R.U32.HI R4, RZ, 0x7, R4 ;  /* 0x00000007ff047819 */ /* 0x010fc60000011604 */
[----:B------:R-:W2:Y:S01]  /*2760*/  @P2 LDC R9, c[0x0][0x450] ;  /* 0x00011400ff092b82 */ /* 0x000ea20000000800 */
[----:B------:R-:W-:Y:S01]  /*2770*/  IADD3 R4, -R4, 0xb, RZ ;  /* 0x0000000b04047810 */ /* 0x000fe20007ffe1ff */
[----:B-1----:R-:W-:-:S04]  /*2780*/  @P2 IMAD.HI.U32 R2, R0, R3, RZ ;  /* 0x0000000300022227 */ /* 0x002fc800078e00ff */
[----:B------:R-:W-:Y:S02]  /*2790*/  IMAD.MOV.U32 R3, RZ, RZ, R0 ;  /* 0x000000ffff037224 */ /* 0x000fe400078e0000 */
[----:B------:R-:W-:Y:S01]  /*27a0*/  IMAD.U32 R0, RZ, RZ, UR21 ;  /* 0x00000015ff007e24 */ /* 0x000fe2000f8e00ff */
[----:B--2---:R-:W-:Y:S01]  /*27b0*/  @P2 SHF.R.U32.HI R3, RZ, R9, R2 ;  /* 0x00000009ff032219 */ /* 0x004fe20000011602 */
[----:B------:R-:W-:Y:S02]  /*27c0*/  IMAD R2, R176, -0x60, R17 ;  /* 0xffffffa0b0027824 */ /* 0x000fe400078e0211 */
[----:B------:R-:W-:Y:S02]  /*27d0*/  @!P1 VIADD R0, R0, 0x22840 ;  /* 0x0002284000009836 */ /* 0x000fe40000000000 */
[----:B------:R-:W1:Y:S01]  /*27e0*/  SHFL.IDX PT, R15, R3, RZ, 0x1c1f ;  /* 0x001c1fff030f7589 */ /* 0x000e6200000e0000 */
[----:B------:R-:W-:Y:S02]  /*27f0*/  IADD3 R9, -R19, 0x61, R2 ;  /* 0x0000006113097810 */ /* 0x000fe40007ffe102 */
[----:B------:R-:W-:-:S02]  /*2800*/  @!P1 PRMT R0, RZ, 0x654, R0 ;  /* 0x00000654ff009816 */ /* 0x000fc40000000000 */
[----:B------:R-:W-:Y:S01]  /*2810*/  IADD3 R10, -R19, 0x60, R2 ;  /* 0x00000060130a7810 */ /* 0x000fe20007ffe102 */
[----:B------:R-:W-:Y:S01]  /*2820*/  IMAD.IADD R9, R9, 0x1, -R16 ;  /* 0x0000000109097824 */ /* 0x000fe200078e0a10 */
[----:B------:R-:W-:Y:S02]  /*2830*/  WARPGROUP.DEPBAR.LE gsb0, 0x0 ;  /* 0x00008000000079c5 */ /* 0x000fe40000010000 */
[----:B------:R-:W-:-:S06]  /*2840*/  WARPGROUP.ARRIVE ;  /* 0x00000000000079c5 */ /* 0x000fcc0000000000 */
[----:B------:R-:W-:Y:S03]  /*2850*/  HGMMA.64x96x16.F32.BF16 R24, gdesc[UR4], R24, gsb0 ;  /* 0x01600000041879f0 */ /* 0x000fe60008001818 */
[----:B------:R-:W-:Y:S02]  /*2860*/  WARPGROUP.DEPBAR.LE gsb0, 0x0 ;  /* 0x00008000000079c5 */ /* 0x000fe40000010000 */
[----:B------:R-:W-:-:S06]  /*2870*/  WARPGROUP.ARRIVE ;  /* 0x00000000000079c5 */ /* 0x000fcc0000000000 */
[----:B------:R-:W-:Y:S01]  /*2880*/  HGMMA.64x96x16.F32.BF16 R24, gdesc[UR8], R24, gsb0 ;  /* 0x01600000081879f0 */ /* 0x000fe20008001818 */
[----:B------:R-:W-:Y:S02]  /*2890*/  ULDC UR10, c[0x0][0x9dc] ;  /* 0x00027700000a7ab9 */ /* 0x000fe40000000800 */
[----:B------:R-:W-:-:S06]  /*28a0*/  ULOP3.LUT UR6, URZ, UR10, URZ, 0x33, !UPT ;  /* 0x0000000a3f067292 */ /* 0x000fcc000f8e333f */
[----:B------:R-:W-:-:S04]  /*28b0*/  VIADD R12, R9, UR6 ;  /* 0x00000006090c7c36 */ /* 0x000fc80008000000 */
[----:B-1----:R-:W-:Y:S01]  /*28c0*/  IMAD.IADD R2, R12, 0x1, R15 ;  /* 0x000000010c027824 */ /* 0x002fe200078e020f */
[----:B------:R-:W-:Y:S02]  /*28d0*/  WARPGROUP.DEPBAR.LE gsb0, 0x0 ;  /* 0x00008000000079c5 */ /* 0x000fe40000010000 */
[----:B------:R-:W-:-:S06]  /*28e0*/  WARPGROUP.ARRIVE ;  /* 0x00000000000079c5 */ /* 0x000fcc0000000000 */
[----:B------:R-:W-:Y:S01]  /*28f0*/  HGMMA.64x96x16.F32.BF16 R24, gdesc[UR12], R24, gsb0 ;  /* 0x016000000c1879f0 */ /* 0x000fe20008001818 */
[----:B------:R-:W-:Y:S02]  /*2900*/  ULDC.64 UR14, c[0x0][0x9e0] ;  /* 0x00027800000e7ab9 */ /* 0x000fe40000000a00 */
[----:B------:R-:W-:Y:S01]  /*2910*/  UISETP.GE.AND UP0, UPT, UR15, 0x1, UPT ;  /* 0x000000010f00788c */ /* 0x000fe2000bf06270 */
[----:B------:R-:W-:-:S05]  /*2920*/  VIADD R11, R9, UR14 ;  /* 0x0000000e090b7c36 */ /* 0x000fca0008000000 */
[----:B------:R-:W-:Y:S01]  /*2930*/  PLOP3.LUT P2, PT, PT, PT, UP0, 0x40, 0x0 ;  /* 0x000000000000781c */ /* 0x000fe20003f4e808 */
[----:B------:R-:W-:Y:S02]  /*2940*/  WARPGROUP.DEPBAR.LE gsb0, 0x0 ;  /* 0x00008000000079c5 */ /* 0x000fe40000010000 */
[----:B------:R1:W-:Y:S06]  /*2950*/  BAR.ARV R4, 0x100 ;  /* 0x000400040000751d */ /* 0x0003ec0000002000 */
[----:B------:R2:W-:Y:S02]  /*2960*/  @!P1 SYNCS.ARRIVE.TRANS64.RED.A1T0 RZ, [R0+URZ], RZ ;  /* 0x000000ff00ff99a7 */ /* 0x0005e4000810043f */
[----:B--2---:R-:W-:-:S02]  /*2970*/  VIADDMNMX R0, R15, R11, R10, PT ;  /* 0x0000000b0f007246 */ /* 0x004fc4000380010a */
[----:B-1----:R-:W-:Y:S05]  /*2980*/  @P2 BRA `(.L_x_11211) ;  /* 0x0000000000542947 */ /* 0x002fea0003800000 */
        /* <DEDUP_REMOVED lines=12> */
.L_x_11213:
[----:B------:R-:W-:-:S06]  /*2a50*/  UISETP.NE.AND UP1, UPT, UR15, 0x1, UPT ;  /* 0x000000010f00788c */ /* 0x000fcc000bf25270 */
[----:B------:R-:W-:-:S05]  /*2a60*/  PLOP3.LUT P2, PT, PT, PT, UP1, 0x80, 0x0 ;  /* 0x000000000000781c */ /* 0x000fca0003f4f018 */
[----:B------:R-:W-:-:S08]  /*2a70*/  @UP1 ULDC.64 UR6, c[0x0][0x9e8] ;  /* 0x00027a0000061ab9 */ /* 0x000fd00000000a00 */
[----:B------:R-:W-:-:S05]  /*2a80*/  @P2 IMAD.HI.U32 R9, R6, UR6, RZ ;  /* 0x0000000606092c27 */ /* 0x000fca000f8e00ff */
[----:B------:R-:W-:-:S07]  /*2a90*/  @P2 SHF.R.U32.HI R6, RZ, UR7, R9 ;  /* 0x00000007ff062c19 */ /* 0x000fce0008011609 */
.L_x_11214:
[----:B------:R-:W-:Y:S05]  /*2aa0*/  BSYNC B0 ;  /* 0x0000000000007941 */ /* 0x000fea0003800000 */
.L_x_11212:
[----:B------:R-:W-:-:S05]  /*2ab0*/  IMAD R9, R6, UR15, R13 ;  /* 0x0000000f06097c24 */ /* 0x000fca000f8e020d */
[----:B------:R-:W-:Y:S02]  /*2ac0*/  VIMNMX R2, R2, R9, !PT ;  /* 0x0000000902027248 */ /* 0x000fe40007fe0100 */
[----:B------:R-:W-:-:S07]  /*2ad0*/  VIADDMNMX R0, R9, UR15, R0, PT ;  /* 0x0000000f09007c46 */ /* 0x000fce000b800100 */
.L_x_11211:
[C---:B------:R-:W-:Y:S01]  /*2ae0*/  ISETP.GE.AND P3, PT, R14.reuse, 0x9, PT ;  /* 0x000000090e00780c */ /* 0x040fe20003f66270 */
[----:B------:R-:W1:Y:S01]  /*2af0*/  SHFL.IDX PT, R3, R3, 0x1, 0x1c1f ;  /* 0x003c1f0003037f89 */ /* 0x000e6200000e0000 */
[----:B------:R-:W-:Y:S02]  /*2b00*/  ISETP.GE.AND P2, PT, R14, 0x2, PT ;  /* 0x000000020e00780c */ /* 0x000fe40003f46270 */
[----:B------:R-:W-:Y:S02]  /*2b10*/  P2R R9, PR, RZ, 0x8 ;  /* 0x00000008ff097803 */ /* 0x000fe40000000000 */
[C---:B------:R-:W-:Y:S02]  /*2b20*/  ISETP.GT.AND P3, PT, R2.reuse, 0x8, !P3 ;  /* 0x000000080200780c */ /* 0x040fe40005f64270 */
[----:B------:R-:W-:Y:S02]  /*2b30*/  ISETP.GT.AND P4, PT, R2, 0x1, !P2 ;  /* 0x000000010200780c */ /* 0x000fe40005784270 */
[----:B------:R-:W-:-:S02]  /*2b40*/  ISETP.LT.OR P3, PT, R0, 0x9, P3 ;  /* 0x000000090000780c */ /* 0x000fc40001f61670 */
[----:B------:R-:W-:Y:S02]  /*2b50*/  ISETP.GE.AND P5, PT, R14, 0xa, PT ;  /* 0x0000000a0e00780c */ /* 0x000fe40003fa6270 */
[----:B------:R-:W-:Y:S02]  /*2b60*/  FSEL R28, R28, -INF , !P3 ;  /* 0xff8000001c1c7808 */ /* 0x000fe40005800000 */
[----:B------:R-:W-:Y:S02]  /*2b70*/  ISETP.LT.OR P4, PT, R0, 0x2, P4 ;  /* 0x000000020000780c */ /* 0x000fe40002781670 */
[----:B------:R-:W-:Y:S02]  /*2b80*/  ISETP.GT.AND P3, PT, R2, 0x9, !P5 ;  /* 0x000000090200780c */ /* 0x000fe40006f64270 */
[----:B------:R-:W-:Y:S02]  /*2b90*/  FSEL R25, R25, -INF , !P4 ;  /* 0xff80000019197808 */ /* 0x000fe40006000000 */
[----:B------:R-:W-:-:S02]  /*2ba0*/  ISETP.LT.OR P3, PT, R0, 0xa, P3 ;  /* 0x0000000a0000780c */ /* 0x000fc40001f61670 */
[----:B------:R-:W-:Y:S01]  /*2bb0*/  ISETP.GE.AND P4, PT, R14, 0x11, PT ;  /* 0x000000110e00780c */ /* 0x000fe20003f86270 */
[----:B-1----:R-:W-:Y:S01]  /*2bc0*/  IMAD.IADD R6, R12, 0x1, R3 ;  /* 0x000000010c067824 */ /* 0x002fe200078e0203 */
        /* <DEDUP_REMOVED lines=119> */
.L_x_11217:
[----:B------:R-:W-:-:S06]  /*3340*/  UISETP.NE.AND UP1, UPT, UR15, 0x1, UPT ;  /* 0x000000010f00788c */ /* 0x000fcc000bf25270 */
[----:B------:R-:W-:-:S05]  /*3350*/  PLOP3.LUT P5, PT, PT, PT, UP1, 0x80, 0x0 ;  /* 0x000000000000781c */ /* 0x000fca0003faf018 */
[----:B------:R-:W-:-:S08]  /*3360*/  @UP1 ULDC.64 UR6, c[0x0][0x9e8] ;  /* 0x00027a0000061ab9 */ /* 0x000fd00000000a00 */
[----:B------:R-:W-:Y:S01]  /*3370*/  @P5 IMAD.HI.U32 R3, R0, UR6, RZ ;  /* 0x0000000600035c27 */ /* 0x000fe2000f8e00ff */
[----:B------:R-:W-:-:S13]  /*3380*/  PLOP3.LUT P5, PT, PT, PT, UP1, 0x80, 0x0 ;  /* 0x000000000000781c */ /* 0x000fda0003faf018 */
[----:B------:R-:W-:-:S07]  /*3390*/  @P5 SHF.R.U32.HI R0, RZ, UR7, R3 ;  /* 0x00000007ff005c19 */ /* 0x000fce0008011603 */
.L_x_11218:
[----:B------:R-:W-:Y:S05]  /*33a0*/  BSYNC B0 ;  /* 0x0000000000007941 */ /* 0x000fea0003800000 */
.L_x_11216:
[----:B------:R-:W-:-:S05]  /*33b0*/  IMAD R3, R0, UR15, R13 ;  /* 0x0000000f00037c24 */ /* 0x000fca000f8e020d */
[----:B------:R-:W-:Y:S02]  /*33c0*/  VIMNMX R6, R6, R3, !PT ;  /* 0x0000000306067248 */ /* 0x000fe40007fe0100 */
[----:B------:R-:W-:-:S07]  /*33d0*/  VIADDMNMX R2, R3, UR15, R2, PT ;  /* 0x0000000f03027c46 */ /* 0x000fce000b800102 */
.L_x_11215:
[----:B------:R-:W-:Y:S01]  /*33e0*/  ISETP.GT.AND P2, PT, R6, 0x1, !P2 ;  /* 0x000000010600780c */ /* 0x000fe20005744270 */
[----:B------:R-:W-:Y:S01]  /*33f0*/  ULDC UR7, c[0x0][0x988] ;  /* 0x0002620000077ab9 */ /* 0x000fe20000000800 */
[----:B------:R-:W-:Y:S02]  /*3400*/  ISETP.NE.AND P5, PT, R74, RZ, PT ;  /* 0x000000ff4a00720c */ /* 0x000fe40003fa5270 */
        /* <DEDUP_REMOVED lines=55> */
[----:B------:R-:W-:Y:S01]  /*3780*/  ISETP.NE.AND P5, PT, R85, RZ, PT ;  /* 0x000000ff5500720c */ /* 0x000fe20003fa5270 */
[----:B------:R-:W1:Y:S01]  /*3790*/  SHFL.BFLY PT, R0, R3, 0x2, 0x1f ;  /* 0x0c401f0003007f89 */ /* 0x000e6200000e0000 */
        /* <DEDUP_REMOVED lines=11> */
[----:B------:R-:W-:Y:S02]  /*3850*/  ISETP.GT.AND P3, PT, R6, 0x51, !P3 ;  /* 0x000000510600780c */ /* 0x000fe40005f64270 */
[----:B------:R-:W-:Y:S02]  /*3860*/  ISETP.LT.OR P2, PT, R2, 0x2a, P2 ;  /* 0x0000002a0200780c */ /* 0x000fe40001741670 */
[----:B-1----:R-:W-:-:S02]  /*3870*/  FMNMX.FTZ R9, R3, R0, !PT ;  /* 0x0000000003097209 */ /* 0x002fc40007810000 */
[----:B------:R-:W-:Y:S02]  /*3880*/  FSEL R47, R47, -INF , !P2 ;  /* 0xff8000002f2f7808 */ /* 0x000fe40005000000 */
[----:B------:R-:W-:Y:S01]  /*3890*/  ISETP.NE.AND P2, PT, R79, RZ, PT ;  /* 0x000000ff4f00720c */ /* 0x000fe20003f45270 */
[----:B------:R-:W1:Y:S01]  /*38a0*/  SHFL.BFLY PT, R0, R9, 0x1, 0x1f ;  /* 0x0c201f0009007f89 */ /* 0x000e6200000e0000 */
[----:B------:R-:W-:Y:S02]  /*38b0*/  FMNMX.FTZ R3, R26, R27, !PT ;  /* 0x0000001b1a037209 */ /* 0x000fe40007810000 */
[C---:B------:R-:W-:Y:S02]  /*38c0*/  ISETP.GT.AND P2, PT, R6.reuse, 0x30, !P2 ;  /* 0x000000300600780c */ /* 0x040fe40005744270 */
[----:B------:R-:W-:Y:S02]  /*38d0*/  ISETP.GT.AND P4, PT, R6, 0x58, !P4 ;  /* 0x000000580600780c */ /* 0x000fe40006784270 */
[----:B------:R-:W-:-:S02]  /*38e0*/  ISETP.LT.OR P2, PT, R2, 0x31, P2 ;  /* 0x000000310200780c */ /* 0x000fc40001741670 */
[----:B------:R-:W-:Y:S02]  /*38f0*/  ISETP.LT.OR P3, PT, R2, 0x52, P3 ;  /* 0x000000520200780c */ /* 0x000fe40001f61670 */
[----:B------:R-:W-:Y:S02]  /*3900*/  FSEL R50, R50, -INF , !P2 ;  /* 0xff80000032327808 */ /* 0x000fe40005000000 */
[----:B------:R-:W-:Y:S02]  /*3910*/  ISETP.NE.AND P2, PT, R80, RZ, PT ;  /* 0x000000ff5000720c */ /* 0x000fe40003f45270 */
[----:B------:R-:W-:Y:S02]  /*3920*/  ISETP.LT.OR P4, PT, R2, 0x59, P4 ;  /* 0x000000590200780c */ /* 0x000fe40002781670 */
[----:B------:R-:W-:Y:S02]  /*3930*/  ISETP.GT.AND P2, PT, R6, 0x31, !P2 ;  /* 0x000000310600780c */ /* 0x000fe40005744270 */
[----:B------:R-:W-:-:S02]  /*3940*/  FSEL R67, R67, -INF , !P3 ;  /* 0xff80000043437808 */ /* 0x000fc40005800000 */
[----:B------:R-:W-:Y:S02]  /*3950*/  ISETP.LT.OR P2, PT, R2, 0x32, P2 ;  /* 0x000000320200780c */ /* 0x000fe40001741670 */
[----:B------:R-:W-:Y:S02]  /*3960*/  FSEL R70, R70, -INF , !P4 ;  /* 0xff80000046467808 */ /* 0x000fe40006000000 */
[----:B------:R-:W-:Y:S02]  /*3970*/  FSEL R51, R51, -INF , !P2 ;  /* 0xff80000033337808 */ /* 0x000fe40005000000 */
[----:B------:R-:W-:Y:S02]  /*3980*/  ISETP.NE.AND P2, PT, R81, RZ, PT ;  /* 0x000000ff5100720c */ /* 0x000fe40003f45270 */
[----:B-1----:R-:W-:Y:S02]  /*3990*/  FMNMX.FTZ R0, R9, R0, !PT ;  /* 0x0000000009007209 */ /* 0x002fe40007810000 */
[----:B------:R-:W-:-:S03]  /*39a0*/  ISETP.GT.AND P2, PT, R6, 0x38, !P2 ;  /* 0x000000380600780c */ /* 0x000fc60005744270 */
[----:B------:R-:W-:Y:S01]  /*39b0*/  FMUL.FTZ R10, R0, UR7 ;  /* 0x00000007000a7c20 */ /* 0x000fe20008410000 */
        /* <DEDUP_REMOVED lines=18> */
[----:B------:R-:W-:-:S04]  /*3ae0*/  FSETP.NEU.FTZ.AND P2, PT, R0, -INF , PT ;  /* 0xff8000000000780b */ /* 0x000fc80003f5d000 */
        /* <DEDUP_REMOVED lines=9> */
[--C-:B------:R-:W-:Y:S01]  /*3b80*/  FFMA.FTZ R154, R28, UR7, -R12.reuse ;  /* 0x000000071c9a7c23 */ /* 0x100fe2000801080c */
[----:B------:R1:W-:Y:S01]  /*3b90*/  MUFU.EX2 R3, R13 ;  /* 0x0000000d00037308 */ /* 0x0003e20000000800 */
[----:B------:R-:W-:Y:S01]  /*3ba0*/  ISETP.NE.AND P5, PT, R14, RZ, PT ;  /* 0x000000ff0e00720c */ /* 0x000fe20003fa5270 */
[--C-:B------:R-:W-:Y:S01]  /*3bb0*/  FFMA.FTZ R156, R32, UR7, -R12.reuse ;  /* 0x00000007209c7c23 */ /* 0x100fe2000801080c */
[----:B------:R-:W-:Y:S01]  /*3bc0*/  FMNMX.FTZ R9, R35, R10, !PT ;  /* 0x0000000a23097209 */ /* 0x000fe20007810000 */
[--C-:B------:R-:W-:Y:S01]  /*3bd0*/  FFMA.FTZ R33, R33, UR7, -R12.reuse ;  /* 0x0000000721217c23 */ /* 0x100fe2000801080c */
[----:B------:R-:W-:Y:S01]  /*3be0*/  FSEL R63, R63, -INF , !P2 ;  /* 0xff8000003f3f7808 */ /* 0x000fe20005000000 */
[--C-:B------:R-:W-:Y:S01]  /*3bf0*/  FFMA.FTZ R158, R36, UR7, -R12.reuse ;  /* 0x00000007249e7c23 */ /* 0x100fe2000801080c */
[----:B------:R-:W-:Y:S01]  /*3c00*/  FMNMX.FTZ R10, R38, R9, !PT ;  /* 0x00000009260a7209 */ /* 0x000fe20007810000 */
[----:B------:R-:W2:Y:S01]  /*3c10*/  MUFU.EX2 R152, R152 ;  /* 0x0000009800987308 */ /* 0x000ea20000000800 */
[----:B------:R-:W-:Y:S01]  /*3c20*/  ISETP.GT.AND P2, PT, R6, 0x50, !P6 ;  /* 0x000000500600780c */ /* 0x000fe20007744270 */
[--C-:B------:R-:W-:Y:S01]  /*3c30*/  FFMA.FTZ R37, R37, UR7, -R12.reuse ;  /* 0x0000000725257c23 */ /* 0x100fe2000801080c */
[----:B------:R-:W-:Y:S01]  /*3c40*/  FMNMX.FTZ R9, R39, R10, !PT ;  /* 0x0000000a27097209 */ /* 0x000fe20007810000 */
[--C-:B------:R-:W-:Y:S01]  /*3c50*/  FFMA.FTZ R160, R40, UR7, -R12.reuse ;  /* 0x0000000728a07c23 */ /* 0x100fe2000801080c */
[----:B------:R-:W-:Y:S01]  /*3c60*/  ISETP.GT.AND P5, PT, R6, 0x59, !P5 ;  /* 0x000000590600780c */ /* 0x000fe20006fa4270 */
[--C-:B------:R-:W-:Y:S01]  /*3c70*/  FFMA.FTZ R41, R41, UR7, -R12.reuse ;  /* 0x0000000729297c23 */ /* 0x100fe2000801080c */
[----:B------:R-:W-:Y:S01]  /*3c80*/  FMNMX.FTZ R10, R42, R9, !PT ;  /* 0x000000092a0a7209 */ /* 0x000fe20007810000 */
[----:B------:R-:W3:Y:S01]  /*3c90*/  MUFU.EX2 R154, R154 ;  /* 0x0000009a009a7308 */ /* 0x000ee20000000800 */
[----:B------:R-:W-:Y:S01]  /*3ca0*/  ISETP.LT.OR P2, PT, R2, 0x51, P2 ;  /* 0x000000510200780c */ /* 0x000fe20001741670 */
[--C-:B------:R-:W-:Y:S01]  /*3cb0*/  FFMA.FTZ R162, R44, UR7, -R12.reuse ;  /* 0x000000072ca27c23 */ /* 0x100fe2000801080c */
[----:B------:R-:W-:Y:S01]  /*3cc0*/  FMNMX.FTZ R11, R43, R10, !PT ;  /* 0x0000000a2b0b7209 */ /* 0x000fe20007810000 */
[--C-:B------:R-:W-:Y:S01]  /*3cd0*/  FFMA.FTZ R164, R48, UR7, -R12.reuse ;  /* 0x0000000730a47c23 */ /* 0x100fe2000801080c */
[----:B------:R-:W-:Y:S01]  /*3ce0*/  FSEL R66, R66, -INF , !P2 ;  /* 0xff80000042427808 */ /* 0x000fe20005000000 */
[--C-:B------:R-:W-:Y:S01]  /*3cf0*/  FFMA.FTZ R25, R49, UR7, -R12.reuse ;  /* 0x0000000731197c23 */ /* 0x100fe2000801080c */
[----:B------:R-:W-:Y:S01]  /*3d00*/  FMNMX.FTZ R10, R46, R11, !PT ;  /* 0x0000000b2e0a7209 */ /* 0x000fe20007810000 */
[----:B------:R-:W4:Y:S01]  /*3d10*/  MUFU.EX2 R9, R29 ;  /* 0x0000001d00097308 */ /* 0x000f220000000800 */
[----:B------:R-:W-:Y:S01]  /*3d20*/  ISETP.LT.OR P5, PT, R2, 0x5a, P5 ;  /* 0x0000005a0200780c */ /* 0x000fe20002fa1670 */
[--C-:B------:R-:W-:Y:S01]  /*3d30*/  FFMA.FTZ R166, R52, UR7, -R12.reuse ;  /* 0x0000000734a67c23 */ /* 0x100fe2000801080c */
[----:B------:R-:W-:Y:S01]  /*3d40*/  FMNMX.FTZ R11, R47, R10, !PT ;  /* 0x0000000a2f0b7209 */ /* 0x000fe20007810000 */
[--C-:B------:R-:W-:Y:S01]  /*3d50*/  FFMA.FTZ R53, R53, UR7, -R12.reuse ;  /* 0x0000000735357c23 */ /* 0x100fe2000801080c */
[----:B------:R-:W-:Y:S01]  /*3d60*/  FSEL R71, R71, -INF , !P5 ;  /* 0xff80000047477808 */ /* 0x000fe20006800000 */
[--C-:B------:R-:W-:Y:S01]  /*3d70*/  FFMA.FTZ R56, R56, UR7, -R12.reuse ;  /* 0x0000000738387c23 */ /* 0x100fe2000801080c */
[----:B------:R-:W-:Y:S01]  /*3d80*/  FMNMX.FTZ R10, R50, R11, !PT ;  /* 0x0000000b320a7209 */ /* 0x000fe20007810000 */
[----:B------:R-:W5:Y:S01]  /*3d90*/  MUFU.EX2 R156, R156 ;  /* 0x0000009c009c7308 */ /* 0x000f620000000800 */
[--C-:B------:R-:W-:Y:S01]  /*3da0*/  FFMA.FTZ R57, R57, UR7, -R12.reuse ;  /* 0x0000000739397c23 */ /* 0x100fe2000801080c */
[--C-:B------:R-:W-:Y:S01]  /*3db0*/  FFMA.FTZ R60, R60, UR7, -R12.reuse ;  /* 0x000000073c3c7c23 */ /* 0x100fe2000801080c */
[----:B-1----:R-:W-:Y:S01]  /*3dc0*/  FMNMX.FTZ R13, R51, R10, !PT ;  /* 0x0000000a330d7209 */ /* 0x002fe20007810000 */
[--C-:B------:R-:W-:Y:S01]  /*3dd0*/  FFMA.FTZ R61, R61, UR7, -R12.reuse ;  /* 0x000000073d3d7c23 */ /* 0x100fe2000801080c */
[--C-:B------:R-:W-:Y:S01]  /*3de0*/  FFMA.FTZ R64, R64, UR7, -R12.reuse ;  /* 0x0000000740407c23 */ /* 0x100fe2000801080c */
[--C-:B------:R-:W-:Y:S01]  /*3df0*/  FFMA.FTZ R65, R65, UR7, -R12.reuse ;  /* 0x0000000741417c23 */ /* 0x100fe2000801080c */
[----:B------:R-:W-:Y:S01]  /*3e00*/  FMNMX.FTZ R10, R54, R13, !PT ;  /* 0x0000000d360a7209 */ /* 0x000fe20007810000 */
[----:B------:R2:W1:Y:S01]  /*3e10*/  MUFU.EX2 R11, R33 ;  /* 0x00000021000b7308 */ /* 0x0004620000000800 */
[----:B------:R-:W-:-:S02]  /*3e20*/  FFMA.FTZ R68, R68, UR7, -R12 ;  /* 0x0000000744447c23 */ /* 0x000fc4000801080c */
[----:B------:R-:W-:-:S04]  /*3e30*/  FMNMX.FTZ R13, R55, R10, !PT ;  /* 0x0000000a370d7209 */ /* 0x000fc80007810000 */
[----:B------:R-:W-:Y:S01]  /*3e40*/  FMNMX.FTZ R10, R58, R13, !PT ;  /* 0x0000000d3a0a7209 */ /* 0x000fe20007810000 */
[----:B------:R-:W0:Y:S01]  /*3e50*/  MUFU.EX2 R158, R158 ;  /* 0x0000009e009e7308 */ /* 0x000e220000000800 */
[----:B--2---:R-:W-:Y:S01]  /*3e60*/  FADD.FTZ R33, R152, R3 ;  /* 0x0000000398217221 */ /* 0x004fe20000010000 */
[----:B------:R-:W-:Y:S02]  /*3e70*/  F2FP.BF16.F32.PACK_AB R152, R3, R152 ;  /* 0x000000980398723e */ /* 0x000fe400000010ff */
[----:B------:R-:W-:Y:S01]  /*3e80*/  FMNMX.FTZ R15, R59, R10, !PT ;  /* 0x0000000a3b0f7209 */ /* 0x000fe20007810000 */
[----:B---3--:R-:W-:Y:S01]  /*3e90*/  FADD.FTZ R10, R154, R33 ;  /* 0x000000219a0a7221 */ /* 0x008fe20000010000 */
[C---:B----4-:R-:W-:Y:S02]  /*3ea0*/  F2FP.BF16.F32.PACK_AB R154, R9.reuse, R154 ;  /* 0x0000009a099a723e */ /* 0x050fe400000010ff */
[----:B------:R-:W-:Y:S01]  /*3eb0*/  FMNMX.FTZ R6, R62, R15, !PT ;  /* 0x0000000f3e067209 */ /* 0x000fe20007810000 */
[----:B------:R2:W3:Y:S01]  /*3ec0*/  MUFU.EX2 R13, R37 ;  /* 0x00000025000d7308 */ /* 0x0004e20000000800 */
[----:B------:R-:W-:-:S02]  /*3ed0*/  FADD.FTZ R33, R9, R10 ;  /* 0x0000000a09217221 */ /* 0x000fc40000010000 */
[----:B------:R-:W-:Y:S02]  /*3ee0*/  FMNMX.FTZ R15, R63, R6, !PT ;  /* 0x000000063f0f7209 */ /* 0x000fe40007810000 */
[----:B-----5:R-:W-:Y:S01]  /*3ef0*/  FADD.FTZ R10, R156, R33 ;  /* 0x000000219c0a7221 */ /* 0x020fe20000010000 */
[C---:B-1----:R-:W-:Y:S02]  /*3f00*/  F2FP.BF16.F32.PACK_AB R156, R11.reuse, R156 ;  /* 0x0000009c0b9c723e */ /* 0x042fe400000010ff */
[----:B------:R-:W-:Y:S01]  /*3f10*/  FMNMX.FTZ R6, R66, R15, !PT ;  /* 0x0000000f42067209 */ /* 0x000fe20007810000 */
[----:B------:R-:W1:Y:S01]  /*3f20*/  MUFU.EX2 R160, R160 ;  /* 0x000000a000a07308 */ /* 0x000e620000000800 */
[----:B--2---:R-:W-:Y:S02]  /*3f30*/  FADD.FTZ R37, R11, R10 ;  /* 0x0000000a0b257221 */ /* 0x004fe40000010000 */
[----:B------:R-:W-:-:S04]  /*3f40*/  FMNMX.FTZ R21, R67, R6, !PT ;  /* 0x0000000643157209 */ /* 0x000fc80007810000 */
[----:B------:R-:W-:Y:S01]  /*3f50*/  FMNMX.FTZ R2, R70, R21, !PT ;  /* 0x0000001546027209 */ /* 0x000fe20007810000 */
[--C-:B------:R-:W-:Y:S01]  /*3f60*/  FFMA.FTZ R21, R45, UR7, -R12.reuse ;  /* 0x000000072d157c23 */ /* 0x100fe2000801080c */
[----:B------:R-:W2:Y:S01]  /*3f70*/  MUFU.EX2 R15, R41 ;  /* 0x00000029000f7308 */ /* 0x000ea20000000800 */
[----:B------:R-:W-:Y:S01]  /*3f80*/  FFMA.FTZ R12, R69, UR7, -R12 ;  /* 0x00000007450c7c23 */ /* 0x000fe2000801080c */
[----:B------:R-:W-:-:S05]  /*3f90*/  FMNMX.FTZ R2, R71, R2, !PT ;  /* 0x0000000247027209 */ /* 0x000fca0007810000 */
[----:B------:R-:W4:Y:S01]  /*3fa0*/  SHFL.BFLY PT, R29, R2, 0x2, 0x1f ;  /* 0x0c401f00021d7f89 */ /* 0x000f2200000e0000 */
[----:B------:R-:W5:Y:S08]  /*3fb0*/  MUFU.EX2 R162, R162 ;  /* 0x000000a200a27308 */ /* 0x000f700000000800 */
[----:B------:R-:W5:Y:S08]  /*3fc0*/  MUFU.EX2 R21, R21 ;  /* 0x0000001500157308 */ /* 0x000f700000000800 */
[----:B------:R-:W-:Y:S01]  /*3fd0*/  MUFU.EX2 R164, R164 ;  /* 0x000000a400a47308 */ /* 0x000fe20000000800 */
[----:B----4-:R-:W-:-:S07]  /*3fe0*/  FMNMX.FTZ R29, R2, R29, !PT ;  /* 0x0000001d021d7209 */ /* 0x010fce0007810000 */
[----:B------:R-:W-:Y:S01]  /*3ff0*/  MUFU.EX2 R25, R25 ;  /* 0x0000001900197308 */ /* 0x000fe20000000800 */
[----:B------:R-:W4:Y:S07]  /*4000*/  SHFL.BFLY PT, R6, R29, 0x1, 0x1f ;  /* 0x0c201f001d067f89 */ /* 0x000f2e00000e0000 */
[----:B------:R-:W-:Y:S08]  /*4010*/  MUFU.EX2 R166, R166 ;  /* 0x000000a600a67308 */ /* 0x000ff00000000800 */
[----:B------:R-:W-:Y:S08]  /*4020*/  MUFU.EX2 R53, R53 ;  /* 0x0000003500357308 */ /* 0x000ff00000000800 */
[----:B------:R-:W-:Y:S01]  /*4030*/  MUFU.EX2 R56, R56 ;  /* 0x0000003800387308 */ /* 0x000fe20000000800 */
[----:B----4-:R-:W-:-:S04]  /*4040*/  FMNMX.FTZ R6, R29, R6, !PT ;  /* 0x000000061d067209 */ /* 0x010fc80007810000 */
[C---:B------:R-:W-:Y:S01]  /*4050*/  FSETP.NEU.FTZ.AND P2, PT, R6.reuse, -INF , PT ;  /* 0xff8000000600780b */ /* 0x040fe20003f5d000 */
[----:B------:R-:W-:Y:S02]  /*4060*/  FMUL.FTZ R2, R6, UR7 ;  /* 0x0000000706027c20 */ /* 0x000fe40008410000 */
[----:B------:R0:W-:Y:S03]  /*4070*/  MUFU.EX2 R29, R12 ;  /* 0x0000000c001d7308 */ /* 0x0001e60000000800 */
[----:B------:R-:W-:-:S05]  /*4080*/  FSEL R2, R2, RZ, P2 ;  /* 0x000000ff02027208 */ /* 0x000fca0001000000 */
        /* <DEDUP_REMOVED lines=11> */
[----:B0-----:R-:W-:Y:S01]  /*4140*/  FADD.FTZ R12, R158, R37 ;  /* 0x000000259e0c7221 */ /* 0x001fe20000010000 */
        /* <DEDUP_REMOVED lines=15> */
[----:B-----5:R-:W-:Y:S01]  /*4240*/  FADD.FTZ R12, R162, R37 ;  /* 0x00000025a20c7221 */ /* 0x020fe20000010000 */
[--C-:B------:R-:W-:Y:S01]  /*4250*/  FFMA.FTZ R63, R63, UR7, -R2.reuse ;  /* 0x000000073f3f7c23 */ /* 0x100fe20008010802 */
[--C-:B------:R-:W-:Y:S01]  /*4260*/  FFMA.FTZ R66, R66, UR7, -R2.reuse ;  /* 0x0000000742427c23 */ /* 0x100fe20008010802 */
[----:B------:R-:W-:Y:S01]  /*4270*/  FFMA.FTZ R67, R67, UR7, -R2 ;  /* 0x0000000743437c23 */ /* 0x000fe20008010802 */
[----:B------:R-:W-:Y:S01]  /*4280*/  FADD.FTZ R37, R21, R12 ;  /* 0x0000000c15257221 */ /* 0x000fe20000010000 */
[----:B------:R-:W2:Y:S01]  /*4290*/  MUFU.EX2 R31, R31 ;  /* 0x0000001f001f7308 */ /* 0x000ea20000000800 */
[----:B0-----:R-:W-:Y:S01]  /*42a0*/  FADD.FTZ R33, R26, R27 ;  /* 0x0000001b1a217221 */ /* 0x001fe20000010000 */
[--C-:B------:R-:W-:Y:S01]  /*42b0*/  FFMA.FTZ R70, R70, UR7, -R2.reuse ;  /* 0x0000000746467c23 */ /* 0x100fe20008010802 */
[----:B------:R-:W-:Y:S01]  /*42c0*/  FADD.FTZ R12, R164, R37 ;  /* 0x00000025a40c7221 */ /* 0x000fe20000010000 */
[----:B------:R-:W-:Y:S01]  /*42d0*/  FFMA.FTZ R2, R71, UR7, -R2 ;  /* 0x0000000747027c23 */ /* 0x000fe20008010802 */
[----:B------:R-:W-:-:S02]  /*42e0*/  F2FP.BF16.F32.PACK_AB R158, R13, R158 ;  /* 0x0000009e0d9e723e */ /* 0x000fc400000010ff */
[----:B------:R-:W-:Y:S01]  /*42f0*/  FADD.FTZ R37, R25, R12 ;  /* 0x0000000c19257221 */ /* 0x000fe20000010000 */
[----:B------:R-:W0:Y:S01]  /*4300*/  MUFU.EX2 R34, R34 ;  /* 0x0000002200227308 */ /* 0x000e220000000800 */
[----:B-1----:R-:W-:Y:S01]  /*4310*/  FADD.FTZ R10, R30, R33 ;  /* 0x000000211e0a7221 */ /* 0x002fe20000010000 */
[----:B------:R-:W-:Y:S01]  /*4320*/  F2FP.BF16.F32.PACK_AB R160, R15, R160 ;  /* 0x000000a00fa0723e */ /* 0x000fe200000010ff */
[----:B------:R-:W-:Y:S01]  /*4330*/  FADD.FTZ R12, R166, R37 ;  /* 0x00000025a60c7221 */ /* 0x000fe20000010000 */
[----:B------:R-:W-:Y:S02]  /*4340*/  F2FP.BF16.F32.PACK_AB R162, R21, R162 ;  /* 0x000000a215a2723e */ /* 0x000fe400000010ff */
[----:B------:R-:W-:Y:S01]  /*4350*/  F2FP.BF16.F32.PACK_AB R164, R25, R164 ;  /* 0x000000a419a4723e */ /* 0x000fe200000010ff */
[----:B------:R-:W-:Y:S01]  /*4360*/  FADD.FTZ R37, R53, R12 ;  /* 0x0000000c35257221 */ /* 0x000fe20000010000 */
[----:B------:R-:W1:Y:S01]  /*4370*/  MUFU.EX2 R35, R35 ;  /* 0x0000002300237308 */ /* 0x000e620000000800 */
[----:B--2---:R-:W-:Y:S01]  /*4380*/  FADD.FTZ R33, R31, R10 ;  /* 0x0000000a1f217221 */ /* 0x004fe20000010000 */
[----:B------:R-:W-:Y:S01]  /*4390*/  F2FP.BF16.F32.PACK_AB R166, R53, R166 ;  /* 0x000000a635a6723e */ /* 0x000fe200000010ff */
[----:B------:R-:W-:Y:S01]  /*43a0*/  FADD.FTZ R12, R56, R37 ;  /* 0x00000025380c7221 */ /* 0x000fe20000010000 */
[----:B------:R-:W-:-:S02]  /*43b0*/  F2FP.BF16.F32.PACK_AB R168, R57, R56 ;  /* 0x0000003839a8723e */ /* 0x000fc400000010ff */
[----:B------:R-:W-:Y:S01]  /*43c0*/  F2FP.BF16.F32.PACK_AB R153, R27, R26 ;  /* 0x0000001a1b99723e */ /* 0x000fe200000010ff */
[----:B------:R-:W-:Y:S01]  /*43d0*/  FADD.FTZ R9, R57, R12 ;  /* 0x0000000c39097221 */ /* 0x000fe20000010000 */
[----:B------:R-:W2:Y:S01]  /*43e0*/  MUFU.EX2 R38, R38 ;  /* 0x0000002600267308 */ /* 0x000ea20000000800 */
[----:B0-----:R-:W-:Y:S01]  /*43f0*/  FADD.FTZ R10, R34, R33 ;  /* 0x00000021220a7221 */ /* 0x001fe20000010000 */
        /* <DEDUP_REMOVED lines=48> */
[----:B------:R-:W-:-:S03]  /*4700*/  F2FP.BF16.F32.PACK_AB R174, R29, R68 ;  /* 0x000000441dae723e */ /* 0x000fc600000010ff */
[----:B------:R-:W-:-:S03]  /*4710*/  FADD.FTZ R3, R29, R12 ;  /* 0x0000000c1d037221 */ /* 0x000fc60000010000 */
[----:B------:R-:W1:Y:S01]  /*4720*/  MUFU.EX2 R67, R67 ;  /* 0x0000004300437308 */ /* 0x000e620000000800 */
[C---:B--2---:R-:W-:Y:S01]  /*4730*/  FADD.FTZ R9, R63.reuse, R10 ;  /* 0x0000000a3f097221 */ /* 0x044fe20000010000 */
[----:B------:R-:W-:-:S06]  /*4740*/  F2FP.BF16.F32.PACK_AB R171, R63, R62 ;  /* 0x0000003e3fab723e */ /* 0x000fcc00000010ff */
[----:B------:R-:W2:Y:S01]  /*4750*/  MUFU.EX2 R70, R70 ;  /* 0x0000004600467308 */ /* 0x000ea20000000800 */
[----:B0-----:R-:W-:-:S07]  /*4760*/  FADD.FTZ R10, R66, R9 ;  /* 0x00000009420a7221 */ /* 0x001fce0000010000 */
[----:B------:R2:W0:Y:S01]  /*4770*/  MUFU.EX2 R175, R2 ;  /* 0x0000000200af7308 */ /* 0x0004220000000800 */
[C---:B-1----:R-:W-:Y:S01]  /*4780*/  FADD.FTZ R9, R67.reuse, R10 ;  /* 0x0000000a43097221 */ /* 0x042fe20000010000 */
[----:B------:R-:W-:-:S03]  /*4790*/  F2FP.BF16.F32.PACK_AB R173, R67, R66 ;  /* 0x0000004243ad723e */ /* 0x000fc600000010ff */
[----:B--2---:R-:W-:-:S04]  /*47a0*/  FADD.FTZ R2, R70, R9 ;  /* 0x0000000946027221 */ /* 0x004fc80000010000 */
[C---:B0-----:R-:W-:Y:S01]  /*47b0*/  FADD.FTZ R2, R175.reuse, R2 ;  /* 0x00000002af027221 */ /* 0x041fe20000010000 */
[----:B------:R-:W-:Y:S01]  /*47c0*/  F2FP.BF16.F32.PACK_AB R175, R175, R70 ;  /* 0x00000046afaf723e */ /* 0x000fe200000010ff */
[----:B------:R-:W-:Y:S06]  /*47d0*/  @!P0 BRA `(.L_x_11219) ;  /* 0x0000000000048947 */ /* 0x000fec0003800000 */
[----:B------:R-:W-:Y:S01]  /*47e0*/  BPT.TRAP 0x1 ;  /* 0x000000040000795c */ /* 0x000fe20000300000 */
.L_x_11219:
[----:B------:R0:W1:Y:S01]  /*47f0*/  SYNCS.PHASECHK.TRANS64.TRYWAIT P2, [UR21+0x22850], R8 ;  /* 0x02285008ff0075a7 */ /* 0x0000620008040155 */
[----:B------:R-:W-:Y:S05]  /*4800*/  @!P0 BRA `(.L_x_11220) ;  /* 0x0000000000048947 */ /* 0x000fea0003800000 */
[----:B------:R-:W-:Y:S01]  /*4810*/  BPT.TRAP 0x1 ;  /* 0x000000040000795c */ /* 0x000fe20000300000 */
.L_x_11220:
[----:B-1----:R-:W-:Y:S05]  /*4820*/  @P2 BRA `(.L_x_11221) ;  /* 0x0000000000082947 */ /* 0x002fea0003800000 */
[----:B------:R-:W1:Y:S02]  /*4830*/  SYNCS.PHASECHK.TRANS64.TRYWAIT P2, [UR21+0x22850], R8 ;  /* 0x02285008ff0075a7 */ /* 0x000e640008040155 */
[----:B-1----:R-:W-:Y:S05]  /*4840*/  @!P2 BRA `(.L_x_11222) ;  /* 0x000001480028a947 */ /* 0x002fea0003800000 */
.L_x_11221:
[----:B------:R-:W-:Y:S01]  /*4850*/  R2UR UR6, R5 ;  /* 0x00000000050672ca */ /* 0x000fe200000e0000 */
[----:B------:R2:W-:Y:S01]  /*4860*/  BAR.SYNC.DEFER_BLOCKING R7, 0x100 ;  /* 0x000400070000751d */ /* 0x0005e20000010000 */
[----:B------:R-:W-:-:S05]  /*4870*/  ISETP.NE.AND P2, PT, R201, 0x1, PT ;  /* 0x00000001c900780c */ /* 0x000fca0003f45270 */
[----:B------:R-:W-:Y:S01]  /*4880*/  UMOV UR19, 0x40000040 ;  /* 0x4000004000137882 */ /* 0x000fe20000000000 */
[----:B------:R-:W-:-:S05]  /*4890*/  VOTEU.ALL UP1, P1 ;  /* 0x00000000003f7886 */ /* 0x000fca0000820000 */
[----:B------:R-:W-:Y:S02]  /*48a0*/  UIADD3 UR6, UR6, 0x400, URZ ;  /* 0x0000040006067890 */ /* 0x000fe4000fffe03f */
[----:B------:R-:W2:Y:S01]  /*48b0*/  @P2 LDC R5, c[0x0][0x44c] ;  /* 0x00011300ff052b82 */ /* 0x000ea20000000800 */
[----:B------:R-:W-:Y:S02]  /*48c0*/  @!UP1 UIADD3 UR21, UR21, 0x22860, URZ ;  /* 0x0002286015159890 */ /* 0x000fe4000fffe03f */
[----:B------:R-:W-:Y:S02]  /*48d0*/  USHF.R.U32.HI UR6, URZ, 0x4, UR6 ;  /* 0x000000043f067899 */ /* 0x000fe40008011606 */
[----:B------:R-:W-:Y:S02]  /*48e0*/  @!UP1 UPRMT UR21, URZ, 0x654, UR21 ;  /* 0x000006543f159896 */ /* 0x000fe40008000015 */
[----:B------:R-:W-:Y:S01]  /*48f0*/  ULOP3.LUT UR6, UR6, 0x3fff, URZ, 0xc0, !UPT ;  /* 0x00003fff06067892 */ /* 0x000fe2000f8ec03f */
[----:B01----:R-:W0:Y:S01]  /*4900*/  @P2 LDC R8, c[0x0][0x450] ;  /* 0x00011400ff082b82 */ /* 0x003e220000000800 */
[----:B------:R-:W-:-:S02]  /*4910*/  WARPGROUP.ARRIVE ;  /* 0x00000000000079c5 */ /* 0x000fc40000000000 */
[----:B------:R-:W-:-:S04]  /*4920*/  ULOP3.LUT UR6, UR6, 0x3000000, URZ, 0xfc, !UPT ;  /* 0x0300000006067892 */ /* 0x000fc8000f8efc3f */
[----:B------:R-:W-:-:S07]  /*4930*/  UIMAD UR11, UR37, 0xc00, UR6 ;  /* 0x00000c00250b78a4 */ /* 0x000fce000f8e0206 */
[----:B------:R-:W-:Y:S02]  /*4940*/  UMOV UR18, UR11 ;  /* 0x0000000b00127c82 */ /* 0x000fe40008000000 */
[----:B------:R-:W-:Y:S01]  /*4950*/  HGMMA.64x256x16.F32.BF16 R24, R152, gdesc[UR16].tnspB, RZ, !UPT, gsb0 ;  /* 0x43e0001098187df0 */ /* 0x000fe2000c0018ff */
[----:B------:R-:W-:Y:S01]  /*4960*/  UIADD3 UR18, UR11, 0x80, URZ ;  /* 0x000000800b127890 */ /* 0x000fe2000fffe03f */
[----:B--2---:R-:W-:Y:S01]  /*4970*/  @P2 IMAD.HI.U32 R7, R5, UR42, RZ ;  /* 0x0000002a05072c27 */ /* 0x004fe2000f8e00ff */
[----:B------:R-:W-:-:S03]  /*4980*/  UMOV UR19, 0x40000040 ;  /* 0x4000004000137882 */ /* 0x000fc60000000000 */
[----:B------:R-:W-:Y:S01]  /*4990*/  IMAD.U32 R5, RZ, RZ, UR42 ;  /* 0x0000002aff057e24 */ /* 0x000fe2000f8e00ff */
[----:B0-----:R-:W-:Y:S02]  /*49a0*/  @P2 SHF.R.U32.HI R5, RZ, R8, R7 ;  /* 0x00000008ff052219 */ /* 0x001fe40000011607 */
[----:B------:R-:W-:Y:S02]  /*49b0*/  PLOP3.LUT P2, PT, PT, PT, UP0, 0x40, 0x0 ;  /* 0x000000000000781c */ /* 0x000fe40003f4e808 */
[----:B------:R-:W-:Y:S01]  /*49c0*/  IADD3 R7, R5, R17, -R16 ;  /* 0x0000001105077210 */ /* 0x000fe20007ffe810 */
[----:B------:R-:W-:Y:S01]  /*49d0*/  VIADD R5, R176, 0xfffffffe ;  /* 0xfffffffeb0057836 */ /* 0x000fe20000000000 */
[----:B------:R-:W-:Y:S02]  /*49e0*/  WARPGROUP.DEPBAR.LE gsb0, 0x0 ;  /* 0x00008000000079c5 */ /* 0x000fe40000010000 */
[----:B------:R-:W-:-:S13]  /*49f0*/  WARPGROUP.ARRIVE ;  /* 0x00000000000079c5 */ /* 0x000fda0000000000 */
        /* <DEDUP_REMOVED lines=28> */
[----:B------:R-:W-:Y:S01]  /*4bc0*/  @!P1 SYNCS.ARRIVE.TRANS64.RED.A1T0 RZ, [UR21], RZ ;  /* 0x000000ffffff99a7 */ /* 0x000fe20008100415 */
[----:B------:R-:W-:Y:S08]  /*4bd0*/  @P2 BRA `(.L_x_11223) ;  /* 0x0000000000482947 */ /* 0x000ff00003800000 */
        /* <DEDUP_REMOVED lines=11> */
.L_x_11224:
[----:B------:R-:W-:-:S11]  /*4c90*/  UISETP.NE.AND UP1, UPT, UR15, 0x1, UPT ;  /* 0x000000010f00788c */ /* 0x000fd6000bf25270 */
[----:B------:R-:W-:Y:S02]  /*4ca0*/  @UP1 ULDC.64 UR22, c[0x0][0x9e8] ;  /* 0x00027a0000161ab9 */ /* 0x000fe40000000a00 */
[----:B------:R-:W-:-:S04]  /*4cb0*/  UIMAD.WIDE.U32 UR18, UR11, UR22, URZ ;  /* 0x000000160b1272a5 */ /* 0x000fc8000f8e003f */
[----:B------:R-:W-:-:S12]  /*4cc0*/  @UP1 USHF.R.U32.HI UR11, URZ, UR23, UR19 ;  /* 0x000000173f0b1299 */ /* 0x000fd80008011613 */
.L_x_11225:
[----:B------:R-:W-:-:S04]  /*4cd0*/  UIMAD UR11, UR11, UR15, UR15 ;  /* 0x0000000f0b0b72a4 */ /* 0x000fc8000f8e020f */
[----:B------:R-:W-:-:S04]  /*4ce0*/  UISETP.LT.AND UP1, UPT, UR14, UR11, UPT ;  /* 0x0000000b0e00728c */ /* 0x000fc8000bf21270 */
[----:B------:R-:W-:-:S12]  /*4cf0*/  USEL UR14, UR14, UR11, UP1 ;  /* 0x0000000b0e0e7287 */ /* 0x000fd80008800000 */
.L_x_11223:
[----:B------:R-:W-:Y:S01]  /*4d00*/  UIMAD.WIDE UR14, UR14, 0x2aaaaaab, URZ ;  /* 0x2aaaaaab0e0e78a5 */ /* 0x000fe2000f8e023f */
[----:B------:R-:W-:Y:S01]  /*4d10*/  ULDC UR29, c[0x0][0x9e4] ;  /* 0x00027900001d7ab9 */ /* 0x000fe20000000800 */
[----:B------:R-:W-:Y:S02]  /*4d20*/  ULDC UR22, c[0x0][0x9dc] ;  /* 0x0002770000167ab9 */ /* 0x000fe40000000800 */
[----:B------:R-:W-:Y:S01]  /*4d30*/  USHF.R.U32.HI UR11, URZ, 0x1f, UR15 ;  /* 0x0000001f3f0b7899 */ /* 0x000fe2000801160f */
[----:B------:R-:W-:Y:S01]  /*4d40*/  ULDC UR21, c[0x0][0x988] ;  /* 0x0002620000157ab9 */ /* 0x000fe20000000800 */
[----:B------:R-:W-:Y:S02]  /*4d50*/  ULDC UR28, c[0x0][0x9e0] ;  /* 0x00027800001c7ab9 */ /* 0x000fe40000000800 */
[----:B------:R-:W-:-:S04]  /*4d60*/  ULEA.HI.SX32 UR11, UR15, UR11, 0x1c ;  /* 0x0000000b0f0b7291 */ /* 0x000fc8000f8fe23f */
[----:B------:R-:W-:-:S04]  /*4d70*/  UISETP.LT.AND UP1, UPT, UR43, UR11, UPT ;  /* 0x0000000b2b00728c */ /* 0x000fc8000bf21270 */
[----:B------:R-:W-:-:S06]  /*4d80*/  USEL UR23, UR43, UR11, !UP1 ;  /* 0x0000000b2b177287 */ /* 0x000fcc000c800000 */
[----:B------:R-:W-:-:S13]  /*4d90*/  ISETP.GE.AND P2, PT, R5, UR23, PT ;  /* 0x0000001705007c0c */ /* 0x000fda000bf46270 */
[----:B------:R-:W-:Y:S05]  /*4da0*/  @!P2 BRA `(.L_x_11226) ;  /* 0x000000300004a947 */ /* 0x000fea0003800000 */
.L_x_11243:
[----:B------:R-:W-:-:S04]  /*4db0*/  UIADD3 UR37, UR37, 0x1, URZ ;  /* 0x0000000125257890 */ /* 0x000fc8000fffe03f */
[----:B------:R-:W-:-:S04]  /*4dc0*/  UISETP.NE.AND UP1, UPT, UR37, 0x2, UPT ;  /* 0x000000022500788c */ /* 0x000fc8000bf25270 */
[----:B------:R-:W-:Y:S02]  /*4dd0*/  USEL UR7, URZ, 0x1, UP1 ;  /* 0x000000013f077887 */ /* 0x000fe40008800000 */
[----:B------:R-:W-:Y:S02]  /*4de0*/  USEL UR37, UR37, URZ, UP1 ;  /* 0x0000003f25257287 */ /* 0x000fe40008800000 */
[----:B------:R-:W-:Y:S01]  /*4df0*/  ULOP3.LUT UR38, UR38, UR7, URZ, 0x3c, !UPT ;  /* 0x0000000726267292 */ /* 0x000fe2000f8e3c3f */
[----:B012---:R-:W-:Y:S11]  /*4e00*/  @!P0 BRA `(.L_x_11227) ;  /* 0x0000000000048947 */ /* 0x007ff60003800000 */
[----:B------:R-:W-:Y:S01]  /*4e10*/  BPT.TRAP 0x1 ;  /* 0x000000040000795c */ /* 0x000fe20000300000 */
.L_x_11227:
        /* <DEDUP_REMOVED lines=9> */
.L_x_11228:
[----:B-1----:R-:W-:Y:S05]  /*4eb0*/  @P2 BRA `(.L_x_11229) ;  /* 0x0000000000082947 */ /* 0x002fea0003800000 */
[----:B------:R-:W1:Y:S02]  /*4ec0*/  SYNCS.PHASECHK.TRANS64.TRYWAIT P2, [UR30+0x22830], R7 ;  /* 0x02283007ff0075a7 */ /* 0x000e64000804015e */
[----:B-1----:R-:W-:Y:S05]  /*4ed0*/  @!P2 BRA `(.L_x_11230) ;  /* 0x00000140009ca947 */ /* 0x002fea0003800000 */
.L_x_11229:
[----:B------:R-:W-:Y:S01]  /*4ee0*/  UIMAD UR18, UR37, 0x300, UR20 ;  /* 0x00000300251278a4 */ /* 0x000fe2000f8e0214 */
[----:B------:R-:W-:Y:S01]  /*4ef0*/  WARPGROUP.ARRIVE ;  /* 0x00000000000079c5 */ /* 0x000fe20000000000 */
[----:B------:R-:W-:Y:S01]  /*4f00*/  UMOV UR19, 0x40000040 ;  /* 0x4000004000137882 */ /* 0x000fe20000000000 */
[----:B------:R-:W-:Y:S01]  /*4f10*/  UMOV UR24, UR4 ;  /* 0x0000000400187c82 */ /* 0x000fe20008000000 */
[----:B------:R-:W-:Y:S01]  /*4f20*/  UIADD3 UR26, UR18, 0x2, URZ ;  /* 0x00000002121a7890 */ /* 0x000fe2000fffe03f */
[----:B------:R-:W-:Y:S01]  /*4f30*/  ISETP.NE.AND P2, PT, R201, 0x1, PT ;  /* 0x00000001c900780c */ /* 0x000fe20003f45270 */
[----:B------:R-:W-:Y:S01]  /*4f40*/  UMOV UR25, UR5 ;  /* 0x0000000500197c82 */ /* 0x000fe20008000000 */
[----:B------:R-:W-:Y:S01]  /*4f50*/  UMOV UR27, 0x40000040 ;  /* 0x40000040001b7882 */ /* 0x000fe20000000000 */
[----:B------:R-:W-:Y:S02]  /*4f60*/  UIADD3 UR10, UR18, 0x4, URZ ;  /* 0x00000004120a7890 */ /* 0x000fe4000fffe03f */
[----:B------:R-:W-:Y:S01]  /*4f70*/  HGMMA.64x96x16.F32.BF16 R152, gdesc[UR16], RZ, !UPT, gsb0 ;  /* 0x01600000109879f0 */ /* 0x000fe2000c0018ff */
[----:B------:R-:W-:Y:S01]  /*4f80*/  UMOV UR11, 0x40000040 ;  /* 0x40000040000b7882 */ /* 0x000fe20000000000 */
[----:B------:R-:W-:Y:S01]  /*4f90*/  UIADD3 UR14, UR18, 0x6, URZ ;  /* 0x00000006120e7890 */ /* 0x000fe2000fffe03f */
[----:B------:R-:W2:Y:S01]  /*4fa0*/  S2R R9, SR_TID.X ;  /* 0x0000000000097919 */ /* 0x000ea20000002100 */
[----:B------:R-:W-:Y:S01]  /*4fb0*/  UMOV UR15, 0x40000040 ;  /* 0x40000040000f7882 */ /* 0x000fe20000000000 */
[----:B------:R-:W-:-:S02]  /*4fc0*/  VIADD R20, R22, UR42 ;  /* 0x0000002a16147c36 */ /* 0x000fc40008000000 */
[----:B------:R-:W-:Y:S01]  /*4fd0*/  IMAD R11, R5, -0x60, RZ ;  /* 0xffffffa0050b7824 */ /* 0x000fe200078e02ff */
[----:B------:R-:W3:Y:S01]  /*4fe0*/  @P2 LDC R8, c[0x0][0x44c] ;  /* 0x00011300ff082b82 */ /* 0x000ee20000000800 */
[----:B------:R-:W-:-:S03]  /*4ff0*/  IMAD.U32 R10, RZ, RZ, UR30 ;  /* 0x0000001eff0a7e24 */ /* 0x000fc6000f8e00ff */
[----:B------:R-:W-:-:S04]  /*5000*/  IADD3 R14, -R19, 0x1, R11 ;  /* 0x00000001130e7810 */ /* 0x000fc80007ffe10b */
[----:B------:R-:W-:Y:S01]  /*5010*/  IADD3 R14, -R16, R14, R17 ;  /* 0x0000000e100e7210 */ /* 0x000fe20007ffe111 */
[----:B-1----:R-:W1:Y:S04]  /*5020*/  @P2 LDC R4, c[0x0][0x450] ;  /* 0x00011400ff042b82 */ /* 0x002e680000000800 */
[----:B------:R-:W-:Y:S02]  /*5030*/  VIADD R15, R14, UR28 ;  /* 0x0000001c0e0f7c36 */ /* 0x000fe40008000000 */
[----:B---3--:R-:W-:Y:S01]  /*5040*/  @P2 IMAD.HI.U32 R8, R20, R8, RZ ;  /* 0x0000000814082227 */ /* 0x008fe200078e00ff */
[----:B--2---:R-:W-:-:S04]  /*5050*/  SHF.R.U32.HI R9, RZ, 0x7, R9 ;  /* 0x00000007ff097819 */ /* 0x004fc80000011609 */
[----:B-1----:R-:W-:Y:S01]  /*5060*/  @P2 SHF.R.U32.HI R20, RZ, R4, R8 ;  /* 0x00000004ff142219 */ /* 0x002fe20000011608 */
[----:B------:R-:W-:Y:S01]  /*5070*/  @!P1 VIADD R8, R10, 0x22840 ;  /* 0x000228400a089836 */ /* 0x000fe20000000000 */
[----:B------:R-:W-:Y:S02]  /*5080*/  PLOP3.LUT P2, PT, PT, PT, UP0, 0x40, 0x0 ;  /* 0x000000000000781c */ /* 0x000fe40003f4e808 */
[----:B------:R-:W-:Y:S01]  /*5090*/  IADD3 R4, -R9, 0xb, RZ ;  /* 0x0000000b09047810 */ /* 0x000fe20007ffe1ff */
[----:B------:R-:W1:Y:S01]  /*50a0*/  SHFL.IDX PT, R21, R20, RZ, 0x1c1f ;  /* 0x001c1fff14157589 */ /* 0x000e6200000e0000 */
[----:B------:R-:W-:Y:S01]  /*50b0*/  @!P1 PRMT R8, RZ, 0x654, R8 ;  /* 0x00000654ff089816 */ /* 0x000fe20000000008 */
[----:B-1----:R-:W-:Y:S01]  /*50c0*/  IMAD.IADD R13, R21, 0x1, R15 ;  /* 0x00000001150d7824 */ /* 0x002fe200078e020f */
[----:B------:R-:W-:Y:S02]  /*50d0*/  WARPGROUP.DEPBAR.LE gsb0, 0x0 ;  /* 0x00008000000079c5 */ /* 0x000fe40000010000 */
[----:B------:R-:W-:-:S06]  /*50e0*/  WARPGROUP.ARRIVE ;  /* 0x00000000000079c5 */ /* 0x000fcc0000000000 */
[----:B------:R-:W-:Y:S03]  /*50f0*/  HGMMA.64x96x16.F32.BF16 R152, gdesc[UR24], R152, gsb0 ;  /* 0x01600000189879f0 */ /* 0x000fe60008001898 */
[----:B------:R-:W-:Y:S02]  /*5100*/  WARPGROUP.DEPBAR.LE gsb0, 0x0 ;  /* 0x00008000000079c5 */ /* 0x000fe40000010000 */
[----:B------:R-:W-:-:S06]  /*5110*/  WARPGROUP.ARRIVE ;  /* 0x00000000000079c5 */ /* 0x000fcc0000000000 */
[----:B------:R-:W-:Y:S01]  /*5120*/  HGMMA.64x96x16.F32.BF16 R152, gdesc[UR8], R152, gsb0 ;  /* 0x01600000089879f0 */ /* 0x000fe20008001898 */
[----:B------:R-:W-:Y:S02]  /*5130*/  UMOV UR10, UR22 ;  /* 0x00000016000a7c82 */ /* 0x000fe40008000000 */
[----:B------:R-:W-:-:S06]  /*5140*/  ULOP3.LUT UR7, URZ, UR10, URZ, 0x33, !UPT ;  /* 0x0000000a3f077292 */ /* 0x000fcc000f8e333f */
[----:B------:R-:W-:-:S04]  /*5150*/  VIADD R14, R14, UR7 ;  /* 0x000000070e0e7c36 */ /* 0x000fc80008000000 */
[----:B------:R-:W-:Y:S01]  /*5160*/  IMAD.IADD R12, R21, 0x1, R14 ;  /* 0x00000001150c7824 */ /* 0x000fe200078e020e */
[----:B------:R-:W-:Y:S02]  /*5170*/  WARPGROUP.DEPBAR.LE gsb0, 0x0 ;  /* 0x00008000000079c5 */ /* 0x000fe40000010000 */
[----:B------:R-:W-:-:S06]  /*5180*/  WARPGROUP.ARRIVE ;  /* 0x00000000000079c5 */ /* 0x000fcc0000000000 */
[----:B------:R-:W-:Y:S03]  /*5190*/  HGMMA.64x96x16.F32.BF16 R152, gdesc[UR12], R152, gsb0 ;  /* 0x016000000c9879f0 */ /* 0x000fe60008001898 */
[----:B------:R-:W-:Y:S02]  /*51a0*/  WARPGROUP.DEPBAR.LE gsb0, 0x0 ;  /* 0x00008000000079c5 */ /* 0x000fe40000010000 */
[----:B------:R1:W-:Y:S06]  /*51b0*/  BAR.ARV R4, 0x100 ;  /* 0x000400040000751d */ /* 0x0003ec0000002000 */
        /* <DEDUP_REMOVED lines=9> */
[----:B-1----:R-:W1:Y:S02]  /*5250*/  @P2 LDC.64 R8, c[0x0][0x9e8] ;  /* 0x00027a00ff082b82 */ /* 0x002e640000000a00 */
[----:B-1----:R-:W-:-:S05]  /*5260*/  @P2 IMAD.HI.U32 R8, R21, R8, RZ ;  /* 0x0000000815082227 */ /* 0x002fca00078e00ff */
[----:B------:R-:W-:-:S04]  /*5270*/  @P2 SHF.R.U32.HI R21, RZ, R9, R8 ;  /* 0x00000009ff152219 */ /* 0x000fc80000011608 */
[----:B------:R-:W-:Y:S01]  /*5280*/  LOP3.LUT R21, RZ, R21, RZ, 0x33, !PT ;  /* 0x00000015ff157212 */ /* 0x000fe200078e33ff */
[----:B------:R-:W-:Y:S06]  /*5290*/  BRA `(.L_x_11234) ;  /* 0x0000000000147947 */ /* 0x000fec0003800000 */
.L_x_11233:
[----:B------:R-:W-:-:S05]  /*52a0*/  IMAD.U32 R200, RZ, RZ, UR29 ;  /* 0x0000001dffc87e24 */ /* 0x000fca000f8e00ff */
[----:B------:R-:W-:-:S13]  /*52b0*/  ISETP.NE.AND P2, PT, R200, 0x1, PT ;  /* 0x00000001c800780c */ /* 0x000fda0003f45270 */
[----:B-1----:R-:W1:Y:S02]  /*52c0*/  @P2 LDC.64 R8, c[0x0][0x9e8] ;  /* 0x00027a00ff082b82 */ /* 0x002e640000000a00 */
[----:B-1----:R-:W-:-:S05]  /*52d0*/  @P2 IMAD.HI.U32 R8, R21, R8, RZ ;  /* 0x0000000815082227 */ /* 0x002fca00078e00ff */
[----:B------:R-:W-:-:S07]  /*52e0*/  @P2 SHF.R.U32.HI R21, RZ, R9, R8 ;  /* 0x00000009ff152219 */ /* 0x000fce0000011608 */
.L_x_11234:
[----:B------:R-:W-:Y:S05]  /*52f0*/  BSYNC B0 ;  /* 0x0000000000007941 */ /* 0x000fea0003800000 */
.L_x_11232:
[----:B------:R-:W-:-:S04]  /*5300*/  IMAD.IADD R8, R11, 0x1, -R19 ;  /* 0x000000010b087824 */ /* 0x000fc800078e0a13 */
[----:B------:R-:W-:-:S05]  /*5310*/  IMAD R8, R21, R200, R8 ;  /* 0x000000c815087224 */ /* 0x000fca00078e0208 */
[----:B------:R-:W-:Y:S02]  /*5320*/  VIMNMX R12, R12, R8, !PT ;  /* 0x000000080c0c7248 */ /* 0x000fe40007fe0100 */
[----:B------:R-:W-:-:S07]  /*5330*/  VIADDMNMX R13, R8, R200, R13, PT ;  /* 0x000000c8080d7246 */ /* 0x000fce000380010d */
.L_x_11231:
[C---:B------:R-:W-:Y:S02]  /*5340*/  ISETP.GE.AND P3, PT, R11.reuse, 0x1, PT ;  /* 0x000000010b00780c */ /* 0x040fe40003f66270 */
[----:B------:R-:W-:Y:S02]  /*5350*/  LOP3.LUT R18, R18, 0xfff7ffff, RZ, 0xc0, !PT ;  /* 0xfff7ffff12127812 */ /* 0x000fe400078ec0ff */
[C---:B------:R-:W-:Y:S02]  /*5360*/  ISETP.GE.AND P2, PT, R11.reuse, 0x2, PT ;  /* 0x000000020b00780c */ /* 0x040fe40003f46270 */
[----:B------:R-:W-:Y:S02]  /*5370*/  ISETP.GT.AND P4, PT, R12, RZ, !P3 ;  /* 0x000000ff0c00720c */ /* 0x000fe40005f84270 */
[----:B------:R-:W-:Y:S02]  /*5380*/  ISETP.GE.AND P5, PT, R11, 0x9, PT ;  /* 0x000000090b00780c */ /* 0x000fe40003fa6270 */
[----:B------:R-:W-:-:S03]  /*5390*/  ISETP.LT.OR P4, PT, R13, 0x1, P4 ;  /* 0x000000010d00780c */ /* 0x000fc60002781670 */
[----:B------:R-:W-:Y:S02]  /*53a0*/  @P3 LOP3.LUT R18, R18, 0x80000, RZ, 0xfc, !PT ;  /* 0x0008000012123812 */ /* 0x000fe400078efcff */
[----:B------:R-:W-:Y:S02]  /*53b0*/  ISETP.GT.AND P3, PT, R12, 0x1, !P2 ;  /* 0x000000010c00780c */ /* 0x000fe40005764270 */
[----:B------:R-:W-:Y:S02]  /*53c0*/  FSEL R152, R152, -INF , !P4 ;  /* 0xff80000098987808 */ /* 0x000fe40006000000 */
[----:B------:R-:W-:Y:S02]  /*53d0*/  ISETP.LT.OR P3, PT, R13, 0x2, P3 ;  /* 0x000000020d00780c */ /* 0x000fe40001f61670 */
[----:B------:R-:W-:Y:S02]  /*53e0*/  ISETP.GE.AND P4, PT, R11, 0xa, PT ;  /* 0x0000000a0b00780c */ /* 0x000fe40003f86270 */
[----:B------:R-:W-:-:S02]  /*53f0*/  LOP3.LUT R18, R18, 0xfffffffd, RZ, 0xc0, !PT ;  /* 0xfffffffd12127812 */ /* 0x000fc400078ec0ff */
[----:B------:R-:W-:Y:S02]  /*5400*/  FSEL R153, R153, -INF , !P3 ;  /* 0xff80000099997808 */ /* 0x000fe40005800000 */
[----:B------:R-:W-:Y:S02]  /*5410*/  ISETP.GT.AND P3, PT, R12, 0x8, !P5 ;  /* 0x000000080c00780c */ /* 0x000fe40006f64270 */
[----:B------:R-:W-:Y:S02]  /*5420*/  @P5 LOP3.LUT R18, R18, 0x2, RZ, 0xfc, !PT ;  /* 0x0000000212125812 */ /* 0x000fe400078efcff */
[----:B------:R-:W-:Y:S02]  /*5430*/  ISETP.LT.OR P3, PT, R13, 0x9, P3 ;  /* 0x000000090d00780c */ /* 0x000fe40001f61670 */
[----:B------:R-:W-:Y:S02]  /*5440*/  LOP3.LUT R18, R18, 0xfffffffb, RZ, 0xc0, !PT ;  /* 0xfffffffb12127812 */ /* 0x000fe400078ec0ff */
[----:B------:R-:W-:-:S02]  /*5450*/  FSEL R156, R156, -INF , !P3 ;  /* 0xff8000009c9c7808 */ /* 0x000fc40005800000 */
[----:B------:R-:W-:Y:S02]  /*5460*/  @P4 LOP3.LUT R18, R18, 0x4, RZ, 0xfc, !PT ;  /* 0x0000000412124812 */ /* 0x000fe400078efcff */
[----:B------:R-:W-:Y:S02]  /*5470*/  ISETP.GT.AND P3, PT, R12, 0x9, !P4 ;  /* 0x000000090c00780c */ /* 0x000fe40006764270 */
[----:B------:R-:W-:Y:S02]  /*5480*/  ISETP.GE.AND P4, PT, R11, 0x11, PT ;  /* 0x000000110b00780c */ /* 0x000fe40003f86270 */
[----:B------:R-:W-:Y:S02]  /*5490*/  ISETP.LT.OR P3, PT, R13, 0xa, P3 ;  /* 0x0000000a0d00780c */ /* 0x000fe40001f61670 */
[----:B------:R-:W-:Y:S02]  /*54a0*/  LOP3.LUT R18, R18, 0xfffffff7, RZ, 0xc0, !PT ;  /* 0xfffffff712127812 */ /* 0x000fe400078ec0ff */
[----:B------:R-:W-:-:S02]  /*54b0*/  FSEL R157, R157, -INF , !P3 ;  /* 0xff8000009d9d7808 */ /* 0x000fc40005800000 */
        /* <DEDUP_REMOVED lines=109> */
[----:B------:R-:W-:Y:S02]  /*5b90*/  ISETP.GT.AND P6, PT, R12, 0x59, !P6 ;  /* 0x000000590c00780c */ /* 0x000fe400077c4270 */
[----:B------:R-:W2:Y:S02]  /*5ba0*/  SHFL.IDX PT, R12, R20, 0x1, 0x1c1f ;  /* 0x003c1f00140c7f89 */ /* 0x000ea400000e0000 */
[----:B------:R-:W-:-:S04]  /*5bb0*/  ISETP.LT.OR P6, PT, R13, 0x5a, P6 ;  /* 0x0000005a0d00780c */ /* 0x000fc800037c1670 */
[----:B------:R-:W-:Y:S02]  /*5bc0*/  FSEL R197, R197, -INF , !P6 ;  /* 0xff800000c5c57808 */ /* 0x000fe40007000000 */
[----:B------:R-:W-:Y:S01]  /*5bd0*/  PLOP3.LUT P6, PT, PT, PT, UP0, 0x40, 0x0 ;  /* 0x000000000000781c */ /* 0x000fe20003fce808 */
[--C-:B--2---:R-:W-:Y:S02]  /*5be0*/  IMAD.IADD R15, R15, 0x1, R12.reuse ;  /* 0x000000010f0f7824 */ /* 0x104fe400078e020c */
[----:B------:R-:W-:-:S10]  /*5bf0*/  IMAD.IADD R14, R14, 0x1, R12 ;  /* 0x000000010e0e7824 */ /* 0x000fd400078e020c */
        /* <DEDUP_REMOVED lines=13> */
.L_x_11237:
[----:B------:R-:W-:-:S05]  /*5cd0*/  IMAD.U32 R13, RZ, RZ, UR29 ;  /* 0x0000001dff0d7e24 */ /* 0x000fca000f8e00ff */
[----:B------:R-:W-:-:S13]  /*5ce0*/  ISETP.NE.AND P6, PT, R13, 0x1, PT ;  /* 0x000000010d00780c */ /* 0x000fda0003fc5270 */
[----:B-1----:R-:W1:Y:S02]  /*5cf0*/  @P6 LDC.64 R8, c[0x0][0x9e8] ;  /* 0x00027a00ff086b82 */ /* 0x002e640000000a00 */
[----:B-1----:R-:W-:-:S05]  /*5d00*/  @P6 IMAD.HI.U32 R8, R12, R8, RZ ;  /* 0x000000080c086227 */ /* 0x002fca00078e00ff */
[----:B------:R-:W-:-:S07]  /*5d10*/  @P6 SHF.R.U32.HI R12, RZ, R9, R8 ;  /* 0x00000009ff0c6219 */ /* 0x000fce0000011608 */
.L_x_11238:
[----:B------:R-:W-:Y:S05]  /*5d20*/  BSYNC B0 ;  /* 0x0000000000007941 */ /* 0x000fea0003800000 */
.L_x_11236:
[----:B------:R-:W-:-:S04]  /*5d30*/  IMAD.IADD R11, R11, 0x1, -R19 ;  /* 0x000000010b0b7824 */ /* 0x000fc800078e0a13 */
[----:B------:R-:W-:-:S05]  /*5d40*/  IMAD R11, R12, R13, R11 ;  /* 0x0000000d0c0b7224 */ /* 0x000fca00078e020b */
[----:B------:R-:W-:Y:S02]  /*5d50*/  VIMNMX R14, R14, R11, !PT ;  /* 0x0000000b0e0e7248 */ /* 0x000fe40007fe0100 */
[----:B------:R-:W-:-:S07]  /*5d60*/  VIADDMNMX R15, R11, R13, R15, PT ;  /* 0x0000000d0b0f7246 */ /* 0x000fce000380010f */
.L_x_11235:
[----:B------:R-:W-:Y:S01]  /*5d70*/  ISETP.GT.AND P2, PT, R14, 0x1, !P2 ;  /* 0x000000010e00780c */ /* 0x000fe20005744270 */
[----:B------:R-:W-:Y:S01]  /*5d80*/  UMOV UR7, UR21 ;  /* 0x0000001500077c82 */ /* 0x000fe20008000000 */
[----:B-1----:R-:W-:Y:S02]  /*5d90*/  FMNMX.FTZ R8, R152, R0, !PT ;  /* 0x0000000098087209 */ /* 0x002fe40007810000 */
[----:B------:R-:W-:Y:S02]  /*5da0*/  ISETP.LT.OR P2, PT, R15, 0x2, P2 ;  /* 0x000000020f00780c */ /* 0x000fe40001741670 */
[C---:B------:R-:W-:Y:S02]  /*5db0*/  LOP3.LUT P6, RZ, R18.reuse, 0x8000, RZ, 0xc0, !PT ;  /* 0x0000800012ff7812 */ /* 0x040fe400078cc0ff */
        /* <DEDUP_REMOVED lines=59> */
[C---:B------:R-:W-:Y:S02]  /*6170*/  ISETP.GT.AND P3, PT, R14.reuse, 0x50, !P3 ;  /* 0x000000500e00780c */ /* 0x040fe40005f64270 */
[----:B------:R-:W-:Y:S02]  /*6180*/  ISETP.LT.OR P2, PT, R15, 0x29, P2 ;  /* 0x000000290f00780c */ /* 0x000fe40001741670 */
[----:B------:R-:W-:Y:S02]  /*6190*/  ISETP.GT.AND P4, PT, R14, 0x51, !P4 ;  /* 0x000000510e00780c */ /* 0x000fe40006784270 */
[----:B------:R-:W-:Y:S02]  /*61a0*/  FSEL R174, R174, -INF , !P2 ;  /* 0xff800000aeae7808 */ /* 0x000fe40005000000 */
[----:B------:R-:W-:-:S02]  /*61b0*/  LOP3.LUT P2, RZ, R18, 0x800, RZ, 0xc0, !PT ;  /* 0x0000080012ff7812 */ /* 0x000fc4000784c0ff */
[C---:B------:R-:W-:Y:S02]  /*61c0*/  ISETP.LT.OR P3, PT, R15.reuse, 0x51, P3 ;  /* 0x000000510f00780c */ /* 0x040fe40001f61670 */
[C---:B------:R-:W-:Y:S02]  /*61d0*/  ISETP.GT.AND P2, PT, R14.reuse, 0x29, !P2 ;  /* 0x000000290e00780c */ /* 0x040fe40005744270 */
[----:B------:R-:W-:Y:S02]  /*61e0*/  ISETP.GT.AND P5, PT, R14, 0x58, !P5 ;  /* 0x000000580e00780c */ /* 0x000fe40006fa4270 */
[C---:B------:R-:W-:Y:S02]  /*61f0*/  ISETP.LT.OR P2, PT, R15.reuse, 0x2a, P2 ;  /* 0x0000002a0f00780c */ /* 0x040fe40001741670 */
[----:B------:R-:W-:Y:S02]  /*6200*/  ISETP.LT.OR P4, PT, R15, 0x52, P4 ;  /* 0x000000520f00780c */ /* 0x000fe40002781670 */
[----:B------:R-:W-:-:S02]  /*6210*/  FSEL R175, R175, -INF , !P2 ;  /* 0xff800000afaf7808 */ /* 0x000fc40005000000 */
[----:B------:R-:W-:Y:S02]  /*6220*/  LOP3.LUT P2, RZ, R18, 0x400, RZ, 0xc0, !PT ;  /* 0x0000040012ff7812 */ /* 0x000fe4000784c0ff */
[----:B-1----:R-:W-:Y:S02]  /*6230*/  FMNMX.FTZ R8, R8, R9, !PT ;  /* 0x0000000908087209 */ /* 0x002fe40007810000 */
[----:B------:R-:W-:Y:S02]  /*6240*/  ISETP.GT.AND P2, PT, R14, 0x30, !P2 ;  /* 0x000000300e00780c */ /* 0x000fe40005744270 */
[----:B------:R-:W-:Y:S01]  /*6250*/  FSEL R194, R194, -INF , !P3 ;  /* 0xff800000c2c27808 */ /* 0x000fe20005800000 */
[----:B------:R-:W1:Y:S01]  /*6260*/  SHFL.BFLY PT, R9, R8, 0x1, 0x1f ;  /* 0x0c201f0008097f89 */ /* 0x000e6200000e0000 */
[C---:B------:R-:W-:Y:S02]  /*6270*/  ISETP.LT.OR P2, PT, R15.reuse, 0x31, P2 ;  /* 0x000000310f00780c */ /* 0x040fe40001741670 */
[----:B------:R-:W-:-:S02]  /*6280*/  ISETP.LT.OR P5, PT, R15, 0x59, P5 ;  /* 0x000000590f00780c */ /* 0x000fc40002fa1670 */
[----:B------:R-:W-:Y:S02]  /*6290*/  FSEL R178, R178, -INF , !P2 ;  /* 0xff800000b2b27808 */ /* 0x000fe40005000000 */
[----:B------:R-:W-:Y:S02]  /*62a0*/  LOP3.LUT P2, RZ, R18, 0x200, RZ, 0xc0, !PT ;  /* 0x0000020012ff7812 */ /* 0x000fe4000784c0ff */
[----:B------:R-:W-:Y:S02]  /*62b0*/  FSEL R195, R195, -INF , !P4 ;  /* 0xff800000c3c37808 */ /* 0x000fe40006000000 */
[----:B------:R-:W-:Y:S02]  /*62c0*/  ISETP.GT.AND P2, PT, R14, 0x31, !P2 ;  /* 0x000000310e00780c */ /* 0x000fe40005744270 */
[----:B------:R-:W-:Y:S02]  /*62d0*/  FSEL R198, R198, -INF , !P5 ;  /* 0xff800000c6c67808 */ /* 0x000fe40006800000 */
[----:B------:R-:W-:-:S04]  /*62e0*/  ISETP.LT.OR P2, PT, R15, 0x32, P2 ;  /* 0x000000320f00780c */ /* 0x000fc80001741670 */
[----:B------:R-:W-:Y:S02]  /*62f0*/  FSEL R179, R179, -INF , !P2 ;  /* 0xff800000b3b37808 */ /* 0x000fe40005000000 */
[----:B------:R-:W-:Y:S02]  /*6300*/  LOP3.LUT P2, RZ, R18, 0x100, RZ, 0xc0, !PT ;  /* 0x0000010012ff7812 */ /* 0x000fe4000784c0ff */
[----:B-1----:R-:W-:Y:S02]  /*6310*/  FMNMX.FTZ R8, R8, R9, !PT ;  /* 0x0000000908087209 */ /* 0x002fe40007810000 */
        /* <DEDUP_REMOVED lines=19> */
[----:B------:R-:W-:-:S04]  /*6450*/  FSETP.NEU.FTZ.AND P2, PT, R8, -INF , PT ;  /* 0xff8000000800780b */ /* 0x000fc80003f5d000 */
[----:B------:R-:W-:-:S05]  /*6460*/  FSEL R9, R8, RZ, P2 ;  /* 0x000000ff08097208 */ /* 0x000fca0001000000 */
[----:B------:R-:W-:Y:S01]  /*6470*/  FADD.FTZ R9, -R9, R0 ;  /* 0x0000000009097221 */ /* 0x000fe20000010100 */
[----:B------:R-:W-:-:S05]  /*6480*/  FMUL.FTZ R0, R8, UR7 ;  /* 0x0000000708007c20 */ /* 0x000fca0008410000 */
[----:B------:R-:W-:Y:S02]  /*6490*/  FSEL R0, R0, RZ, P2 ;  /* 0x000000ff00007208 */ /* 0x000fe40001000000 */
[----:B------:R-:W-:Y:S02]  /*64a0*/  ISETP.GT.AND P2, PT, R14, 0x49, !P6 ;  /* 0x000000490e00780c */ /* 0x000fe40007744270 */
[----:B------:R-:W-:Y:S01]  /*64b0*/  LOP3.LUT P6, RZ, R18, 0x1, RZ, 0xc0, !PT ;  /* 0x0000000112ff7812 */ /* 0x000fe200078cc0ff */
[--C-:B------:R-:W-:Y:S01]  /*64c0*/  FFMA.FTZ R152, R152, UR7, -R0.reuse ;  /* 0x0000000798987c23 */ /* 0x100fe20008010800 */
[----:B------:R-:W-:Y:S01]  /*64d0*/  ISETP.LT.OR P2, PT, R15, 0x4a, P2 ;  /* 0x0000004a0f00780c */ /* 0x000fe20001741670 */
[--C-:B------:R-:W-:Y:S01]  /*64e0*/  FFMA.FTZ R153, R153, UR7, -R0.reuse ;  /* 0x0000000799997c23 */ /* 0x100fe20008010800 */
[--C-:B------:R-:W-:Y:S01]  /*64f0*/  FFMA.FTZ R156, R156, UR7, -R0.reuse ;  /* 0x000000079c9c7c23 */ /* 0x100fe20008010800 */
[--C-:B------:R-:W-:Y:S01]  /*6500*/  FFMA.FTZ R157, R157, UR7, -R0.reuse ;  /* 0x000000079d9d7c23 */ /* 0x100fe20008010800 */
[----:B------:R-:W-:Y:S01]  /*6510*/  FSEL R191, R191, -INF , !P2 ;  /* 0xff800000bfbf7808 */ /* 0x000fe20005000000 */
[--C-:B------:R-:W-:Y:S01]  /*6520*/  FFMA.FTZ R160, R160, UR7, -R0.reuse ;  /* 0x00000007a0a07c23 */ /* 0x100fe20008010800 */
[----:B------:R-:W-:Y:S01]  /*6530*/  LOP3.LUT P2, RZ, R18, 0x80000, RZ, 0xc0, !PT ;  /* 0x0008000012ff7812 */ /* 0x000fe2000784c0ff */
[--C-:B------:R-:W-:Y:S01]  /*6540*/  FFMA.FTZ R161, R161, UR7, -R0.reuse ;  /* 0x00000007a1a17c23 */ /* 0x100fe20008010800 */
[--C-:B------:R-:W-:Y:S01]  /*6550*/  FFMA.FTZ R164, R164, UR7, -R0.reuse ;  /* 0x00000007a4a47c23 */ /* 0x100fe20008010800 */
[--C-:B------:R-:W-:Y:S01]  /*6560*/  FFMA.FTZ R165, R165, UR7, -R0.reuse ;  /* 0x00000007a5a57c23 */ /* 0x100fe20008010800 */
[----:B------:R-:W-:Y:S01]  /*6570*/  ISETP.GT.AND P2, PT, R14, RZ, !P2 ;  /* 0x000000ff0e00720c */ /* 0x000fe20005744270 */
[--C-:B------:R-:W-:Y:S01]  /*6580*/  FFMA.FTZ R168, R168, UR7, -R0.reuse ;  /* 0x00000007a8a87c23 */ /* 0x100fe20008010800 */
[--C-:B------:R-:W-:Y:S01]  /*6590*/  FFMA.FTZ R169, R169, UR7, -R0.reuse ;  /* 0x00000007a9a97c23 */ /* 0x100fe20008010800 */
[--C-:B------:R-:W-:Y:S01]  /*65a0*/  FFMA.FTZ R172, R172, UR7, -R0.reuse ;  /* 0x00000007acac7c23 */ /* 0x100fe20008010800 */
[----:B------:R-:W-:Y:S01]  /*65b0*/  ISETP.LT.OR P2, PT, R15, 0x1, P2 ;  /* 0x000000010f00780c */ /* 0x000fe20001741670 */
[--C-:B------:R-:W-:Y:S01]  /*65c0*/  FFMA.FTZ R173, R173, UR7, -R0.reuse ;  /* 0x00000007adad7c23 */ /* 0x100fe20008010800 */
[--C-:B------:R-:W-:Y:S01]  /*65d0*/  FFMA.FTZ R176, R176, UR7, -R0.reuse ;  /* 0x00000007b0b07c23 */ /* 0x100fe20008010800 */
[--C-:B------:R-:W-:Y:S01]  /*65e0*/  FFMA.FTZ R177, R177, UR7, -R0.reuse ;  /* 0x00000007b1b17c23 */ /* 0x100fe20008010800 */
[----:B------:R-:W-:Y:S01]  /*65f0*/  FSEL R154, R154, -INF , !P2 ;  /* 0xff8000009a9a7808 */ /* 0x000fe20005000000 */
        /* <DEDUP_REMOVED lines=11> */
[----:B------:R-:W-:Y:S01]  /*66b0*/  FMNMX.FTZ R9, R154, R6, !PT ;  /* 0x000000069a097209 */ /* 0x000fe20007810000 */
[----:B------:R-:W-:Y:S01]  /*66c0*/  MUFU.EX2 R152, R152 ;  /* 0x0000009800987308 */ /* 0x000fe20000000800 */
[----:B------:R-:W-:-:S02]  /*66d0*/  ISETP.GT.AND P2, PT, R14, 0x59, !P6 ;  /* 0x000000590e00780c */ /* 0x000fc40007744270 */
[----:B------:R-:W-:Y:S02]  /*66e0*/  FMNMX.FTZ R9, R155, R9, !PT ;  /* 0x000000099b097209 */ /* 0x000fe40007810000 */
[----:B------:R-:W-:Y:S02]  /*66f0*/  ISETP.LT.OR P2, PT, R15, 0x5a, P2 ;  /* 0x0000005a0f00780c */ /* 0x000fe40001741670 */
[----:B------:R-:W-:Y:S01]  /*6700*/  FMNMX.FTZ R9, R158, R9, !PT ;  /* 0x000000099e097209 */ /* 0x000fe20007810000 */
[----:B------:R-:W1:Y:S01]  /*6710*/  MUFU.EX2 R0, R0 ;  /* 0x0000000000007308 */ /* 0x000e620000000800 */
[----:B------:R-:W-:Y:S02]  /*6720*/  FSEL R199, R199, -INF , !P2 ;  /* 0xff800000c7c77808 */ /* 0x000fe40005000000 */
[----:B------:R-:W-:-:S04]  /*6730*/  FMNMX.FTZ R9, R159, R9, !PT ;  /* 0x000000099f097209 */ /* 0x000fc80007810000 */
[----:B------:R-:W-:Y:S01]  /*6740*/  FMNMX.FTZ R9, R162, R9, !PT ;  /* 0x00000009a2097209 */ /* 0x000fe20007810000 */
[----:B------:R-:W2:Y:S03]  /*6750*/  MUFU.EX2 R153, R153 ;  /* 0x0000009900997308 */ /* 0x000ea60000000800 */
[----:B------:R-:W-:-:S04]  /*6760*/  FMNMX.FTZ R9, R163, R9, !PT ;  /* 0x00000009a3097209 */ /* 0x000fc80007810000 */
[----:B------:R-:W-:Y:S01]  /*6770*/  FMNMX.FTZ R9, R166, R9, !PT ;  /* 0x00000009a6097209 */ /* 0x000fe20007810000 */
[----:B------:R-:W3:Y:S01]  /*6780*/  MUFU.EX2 R156, R156 ;  /* 0x0000009c009c7308 */ /* 0x000ee20000000800 */
        /* <DEDUP_REMOVED lines=16> */
[----:B---3--:R-:W-:Y:S01]  /*6890*/  FADD.FTZ R3, R156, R3 ;  /* 0x000000039c037221 */ /* 0x008fe20000010000 */
[----:B------:R-:W2:Y:S01]  /*68a0*/  MUFU.EX2 R160, R160 ;  /* 0x000000a000a07308 */ /* 0x000ea20000000800 */
[-C--:B------:R-:W-:Y:S01]  /*68b0*/  FMUL.FTZ R40, R40, R0.reuse ;  /* 0x0000000028287220 */ /* 0x080fe20000410000 */
[----:B------:R-:W-:Y:S01]  /*68c0*/  FMNMX.FTZ R9, R175, R9, !PT ;  /* 0x00000009af097209 */ /* 0x000fe20007810000 */
[-C--:B------:R-:W-:Y:S01]  /*68d0*/  FMUL.FTZ R41, R41, R0.reuse ;  /* 0x0000000029297220 */ /* 0x080fe20000410000 */
[-C--:B------:R-:W-:Y:S01]  /*68e0*/  FMUL.FTZ R44, R44, R0.reuse ;  /* 0x000000002c2c7220 */ /* 0x080fe20000410000 */
[-C--:B------:R-:W-:Y:S01]  /*68f0*/  FMUL.FTZ R45, R45, R0.reuse ;  /* 0x000000002d2d7220 */ /* 0x080fe20000410000 */
[----:B------:R-:W-:Y:S01]  /*6900*/  FMNMX.FTZ R9, R178, R9, !PT ;  /* 0x00000009b2097209 */ /* 0x000fe20007810000 */
[----:B-1----:R-:W-:Y:S01]  /*6910*/  FADD.FTZ R3, R157, R3 ;  /* 0x000000039d037221 */ /* 0x002fe20000010000 */
[----:B------:R-:W1:Y:S01]  /*6920*/  MUFU.EX2 R161, R161 ;  /* 0x000000a100a17308 */ /* 0x000e620000000800 */
[-C--:B------:R-:W-:Y:S01]  /*6930*/  FMUL.FTZ R48, R48, R0.reuse ;  /* 0x0000000030307220 */ /* 0x080fe20000410000 */
[----:B------:R-:W-:Y:S01]  /*6940*/  FMNMX.FTZ R9, R179, R9, !PT ;  /* 0x00000009b3097209 */ /* 0x000fe20007810000 */
[-C--:B------:R-:W-:Y:S01]  /*6950*/  FMUL.FTZ R49, R49, R0.reuse ;  /* 0x0000000031317220 */ /* 0x080fe20000410000 */
[-C--:B------:R-:W-:Y:S01]  /*6960*/  FMUL.FTZ R52, R52, R0.reuse ;  /* 0x0000000034347220 */ /* 0x080fe20000410000 */
[-C--:B------:R-:W-:Y:S01]  /*6970*/  FMUL.FTZ R53, R53, R0.reuse ;  /* 0x0000000035357220 */ /* 0x080fe20000410000 */
[----:B------:R-:W-:Y:S01]  /*6980*/  FMNMX.FTZ R9, R182, R9, !PT ;  /* 0x00000009b6097209 */ /* 0x000fe20007810000 */
[-C--:B------:R-:W-:Y:S01]  /*6990*/  FMUL.FTZ R56, R56, R0.reuse ;  /* 0x0000000038387220 */ /* 0x080fe20000410000 */
[----:B------:R-:W3:Y:S01]  /*69a0*/  MUFU.EX2 R164, R164 ;  /* 0x000000a400a47308 */ /* 0x000ee20000000800 */
        /* <DEDUP_REMOVED lines=37> */
[-C--:B------:R-:W-:Y:S01]  /*6c00*/  FMUL.FTZ R96, R96, R0.reuse ;  /* 0x0000000060607220 */ /* 0x080fe20000410000 */
[----:B------:R-:W1:Y:S01]  /*6c10*/  SHFL.BFLY PT, R11, R9, 0x2, 0x1f ;  /* 0x0c401f00090b7f89 */ /* 0x000e6200000e0000 */
[----:B------:R-:W4:Y:S01]  /*6c20*/  MUFU.EX2 R173, R173 ;  /* 0x000000ad00ad7308 */ /* 0x000f220000000800 */
        /* <DEDUP_REMOVED lines=22> */
[----:B-1----:R-:W-:Y:S01]  /*6d90*/  FMNMX.FTZ R9, R9, R11, !PT ;  /* 0x0000000b09097209 */ /* 0x002fe20007810000 */
[----:B------:R-:W1:Y:S01]  /*6da0*/  MUFU.EX2 R180, R180 ;  /* 0x000000b400b47308 */ /* 0x000e620000000800 */
[----:B---3--:R-:W-:Y:S01]  /*6db0*/  FADD.FTZ R3, R176, R3 ;  /* 0x00000003b0037221 */ /* 0x008fe20000010000 */
[-C--:B------:R-:W-:Y:S01]  /*6dc0*/  FMUL.FTZ R132, R132, R0.reuse ;  /* 0x0000000084847220 */ /* 0x080fe20000410000 */
[-C--:B------:R-:W-:Y:S01]  /*6dd0*/  FMUL.FTZ R133, R133, R0.reuse ;  /* 0x0000000085857220 */ /* 0x080fe20000410000 */
[----:B------:R-:W3:Y:S01]  /*6de0*/  SHFL.BFLY PT, R11, R9, 0x1, 0x1f ;  /* 0x0c201f00090b7f89 */ /* 0x000ee200000e0000 */
        /* <DEDUP_REMOVED lines=8> */
[-C--:B------:R-:W-:Y:S01]  /*6e70*/  FMUL.FTZ R148, R148, R0.reuse ;  /* 0x0000000094947220 */ /* 0x080fe20000410000 */
[----:B------:R-:W-:-:S02]  /*6e80*/  FMUL.FTZ R149, R149, R0 ;  /* 0x0000000095957220 */ /* 0x000fc40000410000 */
[----:B------:R-:W2:Y:S01]  /*6e90*/  MUFU.EX2 R184, R184 ;  /* 0x000000b800b87308 */ /* 0x000ea20000000800 */
[----:B-1----:R-:W-:-:S07]  /*6ea0*/  FADD.FTZ R3, R180, R3 ;  /* 0x00000003b4037221 */ /* 0x002fce0000010000 */
[----:B------:R-:W1:Y:S01]  /*6eb0*/  MUFU.EX2 R185, R185 ;  /* 0x000000b900b97308 */ /* 0x000e620000000800 */
[----:B----4-:R-:W-:Y:S01]  /*6ec0*/  FADD.FTZ R3, R181, R3 ;  /* 0x00000003b5037221 */ /* 0x010fe20000010000 */
[----:B---3--:R-:W-:-:S04]  /*6ed0*/  FMNMX.FTZ R9, R9, R11, !PT ;  /* 0x0000000b09097209 */ /* 0x008fc80007810000 */
[C---:B------:R-:W-:Y:S01]  /*6ee0*/  FSETP.NEU.FTZ.AND P2, PT, R9.reuse, -INF , PT ;  /* 0xff8000000900780b */ /* 0x040fe20003f5d000 */
[----:B------:R-:W-:Y:S01]  /*6ef0*/  FMUL.FTZ R12, R9, UR7 ;  /* 0x00000007090c7c20 */ /* 0x000fe20008410000 */
[----:B------:R-:W3:Y:S01]  /*6f00*/  MUFU.EX2 R188, R188 ;  /* 0x000000bc00bc7308 */ /* 0x000ee20000000800 */
[----:B--2---:R-:W-:-:S03]  /*6f10*/  FADD.FTZ R3, R184, R3 ;  /* 0x00000003b8037221 */ /* 0x004fc60000010000 */
[----:B------:R-:W-:Y:S01]  /*6f20*/  FSEL R12, R12, RZ, P2 ;  /* 0x000000ff0c0c7208 */ /* 0x000fe20001000000 */
[----:B-1----:R-:W-:-:S03]  /*6f30*/  FADD.FTZ R3, R185, R3 ;  /* 0x00000003b9037221 */ /* 0x002fc60000010000 */
[----:B------:R-:W1:Y:S01]  /*6f40*/  MUFU.EX2 R189, R189 ;  /* 0x000000bd00bd7308 */ /* 0x000e620000000800 */
[--C-:B------:R-:W-:Y:S01]  /*6f50*/  FFMA.FTZ R163, R163, UR7, -R12.reuse ;  /* 0x00000007a3a37c23 */ /* 0x100fe2000801080c */
[--C-:B------:R-:W-:Y:S01]  /*6f60*/  FFMA.FTZ R21, R154, UR7, -R12.reuse ;  /* 0x000000079a157c23 */ /* 0x100fe2000801080c */
[----:B------:R-:W-:Y:S01]  /*6f70*/  F2FP.BF16.F32.PACK_AB R154, R157, R156 ;  /* 0x0000009c9d9a723e */ /* 0x000fe200000010ff */
        /* <DEDUP_REMOVED lines=10> */
[----:B------:R-:W-:Y:S01]  /*7020*/  F2FP.BF16.F32.PACK_AB R156, R161, R160 ;  /* 0x000000a0a19c723e */ /* 0x000fe200000010ff */
[--C-:B------:R-:W-:Y:S01]  /*7030*/  FFMA.FTZ R175, R175, UR7, -R12.reuse ;  /* 0x00000007afaf7c23 */ /* 0x100fe2000801080c */
[----:B------:R-:W-:Y:S01]  /*7040*/  MUFU.EX2 R21, R21 ;  /* 0x0000001500157308 */ /* 0x000fe20000000800 */
[----:B--2---:R-:W-:Y:S01]  /*7050*/  FSEL R163, R9, RZ, P2 ;  /* 0x000000ff09a37208 */ /* 0x004fe20001000000 */
[--C-:B------:R-:W-:Y:S01]  /*7060*/  FFMA.FTZ R178, R178, UR7, -R12.reuse ;  /* 0x00000007b2b27c23 */ /* 0x100fe2000801080c */
[--C-:B------:R-:W-:Y:S01]  /*7070*/  FFMA.FTZ R179, R179, UR7, -R12.reuse ;  /* 0x00000007b3b37c23 */ /* 0x100fe2000801080c */
[----:B------:R-:W-:Y:S01]  /*7080*/  F2FP.BF16.F32.PACK_AB R158, R165, R164 ;  /* 0x000000a4a59e723e */ /* 0x000fe200000010ff */
[----:B------:R-:W-:Y:S01]  /*7090*/  FFMA.FTZ R182, R182, UR7, -R12 ;  /* 0x00000007b6b67c23 */ /* 0x000fe2000801080c */
[----:B------:R-:W-:Y:S01]  /*70a0*/  FADD.FTZ R6, -R163, R6 ;  /* 0x00000006a3067221 */ /* 0x000fe20000010100 */
[--C-:B------:R-:W-:Y:S01]  /*70b0*/  FFMA.FTZ R183, R183, UR7, -R12.reuse ;  /* 0x00000007b7b77c23 */ /* 0x100fe2000801080c */
[----:B------:R-:W-:Y:S01]  /*70c0*/  MUFU.EX2 R153, R155 ;  /* 0x0000009b00997308 */ /* 0x000fe20000000800 */
[--C-:B------:R-:W-:Y:S01]  /*70d0*/  FFMA.FTZ R186, R186, UR7, -R12.reuse ;  /* 0x00000007baba7c23 */ /* 0x100fe2000801080c */
[----:B------:R-:W-:Y:S01]  /*70e0*/  FMUL.FTZ R6, R6, UR7 ;  /* 0x0000000706067c20 */ /* 0x000fe20008410000 */
[--C-:B------:R-:W-:Y:S01]  /*70f0*/  FFMA.FTZ R187, R187, UR7, -R12.reuse ;  /* 0x00000007bbbb7c23 */ /* 0x100fe2000801080c */
[----:B------:R-:W-:Y:S01]  /*7100*/  F2FP.BF16.F32.PACK_AB R160, R169, R168 ;  /* 0x000000a8a9a0723e */ /* 0x000fe200000010ff */
[--C-:B------:R-:W-:Y:S01]  /*7110*/  FFMA.FTZ R190, R190, UR7, -R12.reuse ;  /* 0x00000007bebe7c23 */ /* 0x100fe2000801080c */
[--C-:B------:R-:W-:Y:S01]  /*7120*/  FFMA.FTZ R191, R191, UR7, -R12.reuse ;  /* 0x00000007bfbf7c23 */ /* 0x100fe2000801080c */
[--C-:B------:R-:W-:Y:S01]  /*7130*/  FFMA.FTZ R194, R194, UR7, -R12.reuse ;  /* 0x00000007c2c27c23 */ /* 0x100fe2000801080c */
[----:B------:R-:W2:Y:S01]  /*7140*/  MUFU.EX2 R6, R6 ;  /* 0x0000000600067308 */ /* 0x000ea20000000800 */
[--C-:B------:R-:W-:Y:S01]  /*7150*/  FFMA.FTZ R195, R195, UR7, -R12.reuse ;  /* 0x00000007c3c37c23 */ /* 0x100fe2000801080c */
[----:B------:R-:W-:Y:S01]  /*7160*/  F2FP.BF16.F32.PACK_AB R162, R173, R172 ;  /* 0x000000acada2723e */ /* 0x000fe200000010ff */
[--C-:B------:R-:W-:Y:S01]  /*7170*/  FFMA.FTZ R198, R198, UR7, -R12.reuse ;  /* 0x00000007c6c67c23 */ /* 0x100fe2000801080c */
[----:B------:R-:W-:Y:S01]  /*7180*/  FFMA.FTZ R12, R199, UR7, -R12 ;  /* 0x00000007c70c7c23 */ /* 0x000fe2000801080c */
[----:B---3--:R-:W-:Y:S01]  /*7190*/  FADD.FTZ R3, R188, R3 ;  /* 0x00000003bc037221 */ /* 0x008fe20000010000 */
[----:B------:R-:W-:-:S02]  /*71a0*/  F2FP.BF16.F32.PACK_AB R164, R177, R176 ;  /* 0x000000b0b1a4723e */ /* 0x000fc400000010ff */
[----:B------:R-:W3:Y:S01]  /*71b0*/  MUFU.EX2 R20, R20 ;  /* 0x0000001400147308 */ /* 0x000ee20000000800 */
[----:B-1----:R-:W-:Y:S01]  /*71c0*/  FADD.FTZ R3, R189, R3 ;  /* 0x00000003bd037221 */ /* 0x002fe20000010000 */
[----:B------:R-:W-:Y:S02]  /*71d0*/  F2FP.BF16.F32.PACK_AB R166, R181, R180 ;  /* 0x000000b4b5a6723e */ /* 0x000fe400000010ff */
[----:B------:R-:W-:Y:S02]  /*71e0*/  F2FP.BF16.F32.PACK_AB R168, R185, R184 ;  /* 0x000000b8b9a8723e */ /* 0x000fe400000010ff */
[----:B------:R-:W-:Y:S02]  /*71f0*/  F2FP.BF16.F32.PACK_AB R170, R189, R188 ;  /* 0x000000bcbdaa723e */ /* 0x000fe400000010ff */
[----:B------:R-:W1:Y:S01]  /*7200*/  MUFU.EX2 R155, R159 ;  /* 0x0000009f009b7308 */ /* 0x000e620000000800 */
[----:B--2---:R-:W-:Y:S01]  /*7210*/  FFMA.FTZ R2, R6, R2, R21 ;  /* 0x0000000206027223 */ /* 0x004fe20000010015 */
[-C--:B------:R-:W-:Y:S01]  /*7220*/  FMUL.FTZ R26, R26, R6.reuse ;  /* 0x000000061a1a7220 */ /* 0x080fe20000410000 */
[-C--:B------:R-:W-:Y:S01]  /*7230*/  FMUL.FTZ R27, R27, R6.reuse ;  /* 0x000000061b1b7220 */ /* 0x080fe20000410000 */
[-C--:B------:R-:W-:Y:S01]  /*7240*/  FMUL.FTZ R30, R30, R6.reuse ;  /* 0x000000061e1e7220 */ /* 0x080fe20000410000 */
[C---:B------:R-:W-:Y:S01]  /*7250*/  FADD.FTZ R2, R153.reuse, R2 ;  /* 0x0000000299027221 */ /* 0x040fe20000010000 */
[----:B------:R-:W-:Y:S01]  /*7260*/  F2FP.BF16.F32.PACK_AB R153, R153, R21 ;  /* 0x000000159999723e */ /* 0x000fe200000010ff */
        /* <DEDUP_REMOVED lines=91> */
[----:B------:R-:W-:-:S06]  /*7820*/  FMUL.FTZ R151, R151, R6 ;  /* 0x0000000697977220 */ /* 0x000fcc0000410000 */
[----:B------:R-:W2:Y:S01]  /*7830*/  MUFU.EX2 R187, R187 ;  /* 0x000000bb00bb7308 */ /* 0x000ea20000000800 */
[C---:B---3--:R-:W-:Y:S01]  /*7840*/  FADD.FTZ R2, R183.reuse, R2 ;  /* 0x00000002b7027221 */ /* 0x048fe20000010000 */
[----:B------:R-:W-:-:S06]  /*7850*/  F2FP.BF16.F32.PACK_AB R167, R183, R167 ;  /* 0x000000a7b7a7723e */ /* 0x000fcc00000010ff */
[----:B------:R-:W3:Y:S01]  /*7860*/  MUFU.EX2 R171, R190 ;  /* 0x000000be00ab7308 */ /* 0x000ee20000000800 */
[----:B-1----:R-:W-:-:S07]  /*7870*/  FADD.FTZ R2, R169, R2 ;  /* 0x00000002a9027221 */ /* 0x002fce0000010000 */
[----:B------:R-:W1:Y:S01]  /*7880*/  MUFU.EX2 R191, R191 ;  /* 0x000000bf00bf7308 */ /* 0x000e620000000800 */
[C---:B--2---:R-:W-:Y:S01]  /*7890*/  FADD.FTZ R2, R187.reuse, R2 ;  /* 0x00000002bb027221 */ /* 0x044fe20000010000 */
[----:B------:R-:W-:-:S06]  /*78a0*/  F2FP.BF16.F32.PACK_AB R169, R187, R169 ;  /* 0x000000a9bba9723e */ /* 0x000fcc00000010ff */
[----:B------:R-:W2:Y:S01]  /*78b0*/  MUFU.EX2 R192, R192 ;  /* 0x000000c000c07308 */ /* 0x000ea20000000800 */
[----:B---3--:R-:W-:-:S07]  /*78c0*/  FADD.FTZ R2, R171, R2 ;  /* 0x00000002ab027221 */ /* 0x008fce0000010000 */
        /* <DEDUP_REMOVED lines=12> */
[----:B------:R-:W-:-:S06]  /*7990*/  F2FP.BF16.F32.PACK_AB R173, R195, R173 ;  /* 0x000000adc3ad723e */ /* 0x000fcc00000010ff */
[----:B------:R-:W2:Y:S01]  /*79a0*/  MUFU.EX2 R174, R197 ;  /* 0x000000c500ae7308 */ /* 0x000ea20000000800 */
[----:B---3--:R-:W-:-:S07]  /*79b0*/  FADD.FTZ R3, R196, R3 ;  /* 0x00000003c4037221 */ /* 0x008fce0000010000 */
[----:B------:R-:W3:Y:S01]  /*79c0*/  MUFU.EX2 R12, R12 ;  /* 0x0000000c000c7308 */ /* 0x000ee20000000800 */
[----:B-1----:R-:W-:Y:S01]  /*79d0*/  FADD.FTZ R0, R175, R0 ;  /* 0x00000000af007221 */ /* 0x002fe20000010000 */
[C---:B--2---:R-:W-:Y:S01]  /*79e0*/  FADD.FTZ R3, R174.reuse, R3 ;  /* 0x00000003ae037221 */ /* 0x044fe20000010000 */
[----:B------:R-:W-:Y:S02]  /*79f0*/  F2FP.BF16.F32.PACK_AB R174, R174, R196 ;  /* 0x000000c4aeae723e */ /* 0x000fe400000010ff */
[C---:B---3--:R-:W-:Y:S01]  /*7a00*/  FADD.FTZ R2, R12.reuse, R0 ;  /* 0x000000000c027221 */ /* 0x048fe20000010000 */
[----:B------:R-:W-:Y:S01]  /*7a10*/  F2FP.BF16.F32.PACK_AB R175, R12, R175 ;  /* 0x000000af0caf723e */ /* 0x000fe200000010ff */
[----:B------:R-:W-:Y:S06]  /*7a20*/  @!P0 BRA `(.L_x_11239) ;  /* 0x0000000000048947 */ /* 0x000fec0003800000 */
[----:B------:R-:W-:Y:S01]  /*7a30*/  BPT.TRAP 0x1 ;  /* 0x000000040000795c */ /* 0x000fe20000300000 */
.L_x_11239:
[----:B------:R1:W2:Y:S01]  /*7a40*/  SYNCS.PHASECHK.TRANS64.TRYWAIT P2, [UR30+0x22850], R7 ;  /* 0x02285007ff0075a7 */ /* 0x0002a2000804015e */
[----:B------:R-:W-:Y:S05]  /*7a50*/  @!P0 BRA `(.L_x_11240) ;  /* 0x0000000000048947 */ /* 0x000fea0003800000 */
[----:B------:R-:W-:Y:S01]  /*7a60*/  BPT.TRAP 0x1 ;  /* 0x000000040000795c */ /* 0x000fe20000300000 */
.L_x_11240:
[----:B--2---:R-:W-:Y:S05]  /*7a70*/  @P2 BRA `(.L_x_11241) ;  /* 0x0000000000082947 */ /* 0x004fea0003800000 */
[----:B------:R-:W2:Y:S02]  /*7a80*/  SYNCS.PHASECHK.TRANS64.TRYWAIT P2, [UR30+0x22850], R7 ;  /* 0x02285007ff0075a7 */ /* 0x000ea4000804015e */
[----:B--2---:R-:W-:Y:S05]  /*7a90*/  @!P2 BRA `(.L_x_11242) ;  /* 0x0000011400c4a947 */ /* 0x004fea0003800000 */
.L_x_11241:
[----:B------:R-:W3:Y:S01]  /*7aa0*/  S2R R0, SR_TID.X ;  /* 0x0000000000007919 */ /* 0x000ee20000002100 */
[----:B------:R-:W-:Y:S01]  /*7ab0*/  UIMAD UR11, UR37, 0xc00, UR6 ;  /* 0x00000c00250b78a4 */ /* 0x000fe2000f8e0206 */
[C---:B------:R-:W-:Y:S01]  /*7ac0*/  ISETP.GT.AND P2, PT, R5.reuse, UR23, PT ;  /* 0x0000001705007c0c */ /* 0x040fe2000bf44270 */
[----:B------:R-:W-:Y:S01]  /*7ad0*/  UMOV UR15, 0x40000040 ;  /* 0x40000040000f7882 */ /* 0x000fe20000000000 */
[----:B--2---:R-:W-:Y:S02]  /*7ae0*/  @!P1 VIADD R10, R10, 0x22860 ;  /* 0x000228600a0a9836 */ /* 0x004fe40000000000 */
[----:B------:R-:W-:Y:S02]  /*7af0*/  VIADD R5, R5, 0xffffffff ;  /* 0xffffffff05057836 */ /* 0x000fe40000000000 */
[----:B------:R-:W-:Y:S01]  /*7b00*/  UMOV UR14, UR11 ;  /* 0x0000000b000e7c82 */ /* 0x000fe20008000000 */
[----:B------:R-:W-:Y:S01]  /*7b10*/  @!P1 PRMT R10, RZ, 0x654, R10 ;  /* 0x00000654ff0a9816 */ /* 0x000fe2000000000a */
[----:B------:R-:W-:Y:S01]  /*7b20*/  IMAD.MOV.U32 R6, RZ, RZ, R9 ;  /* 0x000000ffff067224 */ /* 0x000fe200078e0009 */
[----:B---3--:R-:W-:-:S05]  /*7b30*/  SHF.R.U32.HI R0, RZ, 0x7, R0 ;  /* 0x00000007ff007819 */ /* 0x008fca0000011600 */
[----:B------:R-:W-:-:S05]  /*7b40*/  VIADD R0, R0, 0x8 ;  /* 0x0000000800007836 */ /* 0x000fca0000000000 */
[----:B------:R2:W-:Y:S02]  /*7b50*/  BAR.SYNC.DEFER_BLOCKING R0, 0x100 ;  /* 0x000400000000751d */ /* 0x0005e40000010000 */
[----:B--2---:R-:W-:-:S04]  /*7b60*/  IMAD.MOV.U32 R0, RZ, RZ, R8 ;  /* 0x000000ffff007224 */ /* 0x004fc800078e0008 */
        /* <DEDUP_REMOVED lines=37> */
.L_x_11226:
[----:B------:R-:W-:Y:S01]  /*7dc0*/  ULDC UR11, c[0x0][0x448] ;  /* 0x00011200000b7ab9 */ /* 0x000fe20000000800 */
[----:B01----:R-:W-:Y:S01]  /*7dd0*/  IADD3 R7, R17, 0x1, -R16 ;  /* 0x0000000111077810 */ /* 0x003fe20007ffe810 */
        /* <DEDUP_REMOVED lines=24> */
.L_x_11245:
[----:B------:R-:W-:-:S11]  /*7f60*/  UISETP.NE.AND UP2, UPT, UR18, 0x1, UPT ;  /* 0x000000011200788c */ /* 0x000fd6000bf45270 */
[----:B------:R-:W-:Y:S02]  /*7f70*/  @UP2 ULDC.64 UR22, c[0x0][0x9e8] ;  /* 0x00027a0000162ab9 */ /* 0x000fe40000000a00 */
[----:B------:R-:W-:-:S04]  /*7f80*/  UIMAD.WIDE.U32 UR10, UR14, UR22, URZ ;  /* 0x000000160e0a72a5 */ /* 0x000fc8000f8e003f */
[----:B------:R-:W-:-:S12]  /*7f90*/  @UP2 USHF.R.U32.HI UR14, URZ, UR23, UR11 ;  /* 0x000000173f0e2299 */ /* 0x000fd8000801160b */
.L_x_11246:
[----:B------:R-:W-:-:S04]  /*7fa0*/  UIMAD UR14, UR14, UR18, URZ ;  /* 0x000000120e0e72a4 */ /* 0x000fc8000f8e023f */
[----:B------:R-:W-:-:S04]  /*7fb0*/  UISETP.LT.AND UP2, UPT, UR15, UR14, UPT ;  /* 0x0000000e0f00728c */ /* 0x000fc8000bf41270 */
[----:B------:R-:W-:-:S12]  /*7fc0*/  USEL UR15, UR15, UR14, !UP2 ;  /* 0x0000000e0f0f7287 */ /* 0x000fd8000d000000 */
.L_x_11244:
        /* <DEDUP_REMOVED lines=10> */
[----:B------:R-:W-:Y:S02]  /*8070*/  IMAD.MOV.U32 R9, RZ, RZ, R0 ;  /* 0x000000ffff097224 */ /* 0x000fe400078e0000 */
[----:B------:R-:W-:-:S07]  /*8080*/  IMAD.MOV.U32 R7, RZ, RZ, R5 ;  /* 0x000000ffff077224 */ /* 0x000fce00078e0005 */
.L_x_11256:
[----:B------:R-:W-:Y:S01]  /*8090*/  UIADD3 UR37, UR37, 0x1, URZ ;  /* 0x0000000125257890 */ /* 0x000fe2000fffe03f */
[C---:B------:R-:W-:Y:S01]  /*80a0*/  ISETP.GT.AND P2, PT, R7.reuse, UR21, PT ;  /* 0x0000001507007c0c */ /* 0x040fe2000bf44270 */
[----:B------:R-:W-:Y:S02]  /*80b0*/  VIADD R7, R7, 0xffffffff ;  /* 0xffffffff07077836 */ /* 0x000fe40000000000 */
[----:B------:R-:W-:-:S04]  /*80c0*/  UISETP.NE.AND UP2, UPT, UR37, 0x2, UPT ;  /* 0x000000022500788c */ /* 0x000fc8000bf45270 */
[----:B------:R-:W-:Y:S02]  /*80d0*/  USEL UR10, URZ, 0x1, UP2 ;  /* 0x000000013f0a7887 */ /* 0x000fe40009000000 */
[----:B------:R-:W-:Y:S02]  /*80e0*/  USEL UR37, UR37, URZ, UP2 ;  /* 0x0000003f25257287 */ /* 0x000fe40009000000 */
[----:B------:R-:W-:Y:S01]  /*80f0*/  ULOP3.LUT UR38, UR38, UR10, URZ, 0x3c, !UPT ;  /* 0x0000000a26267292 */ /* 0x000fe2000f8e3c3f */
[----:B0-----:R-:W-:Y:S11]  /*8100*/  @!P0 BRA `(.L_x_11248) ;  /* 0x0000000000048947 */ /* 0x001ff60003800000 */
[----:B------:R-:W-:Y:S01]  /*8110*/  BPT.TRAP 0x1 ;  /* 0x000000040000795c */ /* 0x000fe20000300000 */
.L_x_11248:
        /* <DEDUP_REMOVED lines=9> */
.L_x_11249:
[----:B-1----:R-:W-:Y:S05]  /*81b0*/  @P3 BRA `(.L_x_11250) ;  /* 0x0000000000083947 */ /* 0x002fea0003800000 */
[----:B------:R-:W1:Y:S02]  /*81c0*/  SYNCS.PHASECHK.TRANS64.TRYWAIT P3, [UR22+0x22830], R5 ;  /* 0x02283005ff0075a7 */ /* 0x000e640008060156 */
[----:B-1----:R-:W-:Y:S05]  /*81d0*/  @!P3 BRA `(.L_x_11251) ;  /* 0x000001100008b947 */ /* 0x002fea0003800000 */
.L_x_11250:
[----:B------:R-:W-:Y:S01]  /*81e0*/  UIMAD UR18, UR37, 0x300, UR20 ;  /* 0x00000300251278a4 */ /* 0x000fe2000f8e0214 */
[----:B------:R-:W-:Y:S01]  /*81f0*/  WARPGROUP.ARRIVE ;  /* 0x00000000000079c5 */ /* 0x000fe20000000000 */
[----:B------:R-:W-:Y:S01]  /*8200*/  UMOV UR19, 0x40000040 ;  /* 0x4000004000137882 */ /* 0x000fe20000000000 */
[----:B------:R-:W-:Y:S01]  /*8210*/  UMOV UR24, UR4 ;  /* 0x0000000400187c82 */ /* 0x000fe20008000000 */
[----:B------:R-:W-:-:S03]  /*8220*/  UIADD3 UR26, UR18, 0x2, URZ ;  /* 0x00000002121a7890 */ /* 0x000fc6000fffe03f */
[----:B------:R-:W3:Y:S01]  /*8230*/  S2R R13, SR_TID.X ;  /* 0x00000000000d7919 */ /* 0x000ee20000002100 */
[----:B------:R-:W-:Y:S01]  /*8240*/  UMOV UR25, UR5 ;  /* 0x0000000500197c82 */ /* 0x000fe20008000000 */
[----:B------:R-:W-:Y:S01]  /*8250*/  UMOV UR27, 0x40000040 ;  /* 0x40000040001b7882 */ /* 0x000fe20000000000 */
[----:B------:R-:W-:Y:S02]  /*8260*/  UIADD3 UR10, UR18, 0x4, URZ ;  /* 0x00000004120a7890 */ /* 0x000fe4000fffe03f */
[----:B------:R-:W-:Y:S01]  /*8270*/  HGMMA.64x96x16.F32.BF16 R152, gdesc[UR16], RZ, !UPT, gsb0 ;  /* 0x01600000109879f0 */ /* 0x000fe2000c0018ff */
[----:B------:R-:W-:Y:S01]  /*8280*/  UMOV UR11, 0x40000040 ;  /* 0x40000040000b7882 */ /* 0x000fe20000000000 */
[----:B------:R-:W-:Y:S01]  /*8290*/  UIADD3 UR14, UR18, 0x6, URZ ;  /* 0x00000006120e7890 */ /* 0x000fe2000fffe03f */
[----:B------:R-:W-:Y:S01]  /*82a0*/  UMOV UR15, 0x40000040 ;  /* 0x40000040000f7882 */ /* 0x000fe20000000000 */
[----:B---3--:R-:W-:Y:S01]  /*82b0*/  SHF.R.U32.HI R13, RZ, 0x7, R13 ;  /* 0x00000007ff0d7819 */ /* 0x008fe2000001160d */
        /* <DEDUP_REMOVED lines=67> */
[----:B------:R-:W-:-:S03]  /*86f0*/  FFMA.FTZ R4, R197, UR7, -R4 ;  /* 0x00000007c5047c23 */ /* 0x000fc60008010804 */
        /* <DEDUP_REMOVED lines=66> */
[----:B------:R-:W-:Y:S01]  /*8b20*/  FMNMX.FTZ R6, R154, R8, !PT ;  /* 0x000000089a067209 */ /* 0x000fe20007810000 */
[----:B------:R-:W1:Y:S01]  /*8b30*/  MUFU.EX2 R157, R157 ;  /* 0x0000009d009d7308 */ /* 0x000e620000000800 */
[C---:B---3--:R-:W-:Y:S01]  /*8b40*/  F2FP.BF16.F32.PACK_AB R200, R153.reuse, R152 ;  /* 0x0000009899c8723e */ /* 0x048fe200000010ff */
[----:B------:R-:W-:Y:S01]  /*8b50*/  FADD.FTZ R3, R153, R3 ;  /* 0x0000000399037221 */ /* 0x000fe20000010000 */
[----:B------:R-:W-:-:S03]  /*8b60*/  FMNMX.FTZ R6, R155, R6, !PT ;  /* 0x000000069b067209 */ /* 0x000fc60007810000 */
[----:B----4-:R-:W-:Y:S01]  /*8b70*/  FADD.FTZ R3, R156, R3 ;  /* 0x000000039c037221 */ /* 0x010fe20000010000 */
[----:B------:R-:W-:Y:S01]  /*8b80*/  FMNMX.FTZ R6, R158, R6, !PT ;  /* 0x000000069e067209 */ /* 0x000fe20007810000 */
[----:B------:R-:W3:Y:S03]  /*8b90*/  MUFU.EX2 R152, R160 ;  /* 0x000000a000987308 */ /* 0x000ee60000000800 */
[----:B------:R-:W-:-:S04]  /*8ba0*/  FMNMX.FTZ R6, R159, R6, !PT ;  /* 0x000000069f067209 */ /* 0x000fc80007810000 */
[----:B------:R-:W-:Y:S01]  /*8bb0*/  FMNMX.FTZ R6, R162, R6, !PT ;  /* 0x00000006a2067209 */ /* 0x000fe20007810000 */
[----:B------:R-:W4:Y:S01]  /*8bc0*/  MUFU.EX2 R161, R161 ;  /* 0x000000a100a17308 */ /* 0x000f220000000800 */
[C---:B-1----:R-:W-:Y:S01]  /*8bd0*/  FADD.FTZ R3, R157.reuse, R3 ;  /* 0x000000039d037221 */ /* 0x042fe20000010000 */
[----:B------:R-:W-:Y:S02]  /*8be0*/  F2FP.BF16.F32.PACK_AB R202, R157, R156 ;  /* 0x0000009c9dca723e */ /* 0x000fe400000010ff */
[----:B------:R-:W-:-:S04]  /*8bf0*/  FMNMX.FTZ R6, R163, R6, !PT ;  /* 0x00000006a3067209 */ /* 0x000fc80007810000 */
[----:B------:R-:W-:Y:S01]  /*8c00*/  FMNMX.FTZ R6, R166, R6, !PT ;  /* 0x00000006a6067209 */ /* 0x000fe20007810000 */
[----:B------:R-:W1:Y:S01]  /*8c10*/  MUFU.EX2 R164, R164 ;  /* 0x000000a400a47308 */ /* 0x000e620000000800 */
[----:B---3--:R-:W-:Y:S02]  /*8c20*/  FADD.FTZ R3, R152, R3 ;  /* 0x0000000398037221 */ /* 0x008fe40000010000 */
[----:B------:R-:W-:-:S04]  /*8c30*/  FMNMX.FTZ R6, R167, R6, !PT ;  /* 0x00000006a7067209 */ /* 0x000fc80007810000 */
[----:B------:R-:W-:Y:S01]  /*8c40*/  FMNMX.FTZ R6, R170, R6, !PT ;  /* 0x00000006aa067209 */ /* 0x000fe20007810000 */
[----:B------:R-:W3:Y:S01]  /*8c50*/  MUFU.EX2 R165, R165 ;  /* 0x000000a500a57308 */ /* 0x000ee20000000800 */
[C---:B----4-:R-:W-:Y:S01]  /*8c60*/  FADD.FTZ R3, R161.reuse, R3 ;  /* 0x00000003a1037221 */ /* 0x050fe20000010000 */
[----:B------:R-:W-:Y:S02]  /*8c70*/  F2FP.BF16.F32.PACK_AB R152, R161, R152 ;  /* 0x00000098a198723e */ /* 0x000fe400000010ff */
[----:B------:R-:W-:-:S04]  /*8c80*/  FMNMX.FTZ R6, R171, R6, !PT ;  /* 0x00000006ab067209 */ /* 0x000fc80007810000 */
[----:B------:R-:W-:Y:S01]  /*8c90*/  FMNMX.FTZ R6, R174, R6, !PT ;  /* 0x00000006ae067209 */ /* 0x000fe20007810000 */
[----:B------:R-:W4:Y:S01]  /*8ca0*/  MUFU.EX2 R156, R168 ;  /* 0x000000a8009c7308 */ /* 0x000f220000000800 */
[----:B-1----:R-:W-:Y:S02]  /*8cb0*/  FADD.FTZ R3, R164, R3 ;  /* 0x00000003a4037221 */ /* 0x002fe40000010000 */
[----:B------:R-:W-:-:S04]  /*8cc0*/  FMNMX.FTZ R6, R175, R6, !PT ;  /* 0x00000006af067209 */ /* 0x000fc80007810000 */
[----:B------:R-:W-:Y:S01]  /*8cd0*/  FMNMX.FTZ R6, R178, R6, !PT ;  /* 0x00000006b2067209 */ /* 0x000fe20007810000 */
[----:B------:R-:W1:Y:S01]  /*8ce0*/  MUFU.EX2 R169, R169 ;  /* 0x000000a900a97308 */ /* 0x000e620000000800 */
[----:B---3--:R-:W-:Y:S02]  /*8cf0*/  FADD.FTZ R3, R165, R3 ;  /* 0x00000003a5037221 */ /* 0x008fe40000010000 */
[----:B------:R-:W-:-:S04]  /*8d00*/  FMNMX.FTZ R6, R179, R6, !PT ;  /* 0x00000006b3067209 */ /* 0x000fc80007810000 */
[----:B------:R-:W-:Y:S01]  /*8d10*/  FMNMX.FTZ R6, R182, R6, !PT ;  /* 0x00000006b6067209 */ /* 0x000fe20007810000 */
[----:B------:R-:W3:Y:S01]  /*8d20*/  MUFU.EX2 R172, R172 ;  /* 0x000000ac00ac7308 */ /* 0x000ee20000000800 */
[----:B----4-:R-:W-:Y:S02]  /*8d30*/  FADD.FTZ R3, R156, R3 ;  /* 0x000000039c037221 */ /* 0x010fe40000010000 */
        /* <DEDUP_REMOVED lines=16> */
[----:B-1----:R-:W-:Y:S02]  /*8e40*/  FADD.FTZ R3, R160, R3 ;  /* 0x00000003a0037221 */ /* 0x002fe40000010000 */
[----:B------:R-:W-:-:S05]  /*8e50*/  FMNMX.FTZ R6, R199, R6, !PT ;  /* 0x00000006c7067209 */ /* 0x000fca0007810000 */
[----:B------:R-:W1:Y:S01]  /*8e60*/  SHFL.BFLY PT, R9, R6, 0x2, 0x1f ;  /* 0x0c401f0006097f89 */ /* 0x000e6200000e0000 */
[----:B------:R-:W5:Y:S01]  /*8e70*/  MUFU.EX2 R181, R181 ;  /* 0x000000b500b57308 */ /* 0x000f620000000800 */
[C---:B---3--:R-:W-:Y:S01]  /*8e80*/  FADD.FTZ R3, R177.reuse, R3 ;  /* 0x00000003b1037221 */ /* 0x048fe20000010000 */
[----:B------:R-:W-:-:S06]  /*8e90*/  F2FP.BF16.F32.PACK_AB R160, R177, R160 ;  /* 0x000000a0b1a0723e */ /* 0x000fcc00000010ff */
[----:B------:R-:W3:Y:S01]  /*8ea0*/  MUFU.EX2 R184, R184 ;  /* 0x000000b800b87308 */ /* 0x000ee20000000800 */
[----:B----4-:R-:W-:-:S07]  /*8eb0*/  FADD.FTZ R3, R180, R3 ;  /* 0x00000003b4037221 */ /* 0x010fce0000010000 */
[----:B------:R-:W4:Y:S01]  /*8ec0*/  MUFU.EX2 R185, R185 ;  /* 0x000000b900b97308 */ /* 0x000f220000000800 */
[----:B-----5:R-:W-:Y:S01]  /*8ed0*/  FADD.FTZ R3, R181, R3 ;  /* 0x00000003b5037221 */ /* 0x020fe20000010000 */
[----:B-1----:R-:W-:-:S06]  /*8ee0*/  FMNMX.FTZ R6, R6, R9, !PT ;  /* 0x0000000906067209 */ /* 0x002fcc0007810000 */
[----:B------:R-:W1:Y:S01]  /*8ef0*/  MUFU.EX2 R188, R188 ;  /* 0x000000bc00bc7308 */ /* 0x000e620000000800 */
[----:B---3--:R-:W-:Y:S01]  /*8f00*/  FADD.FTZ R3, R184, R3 ;  /* 0x00000003b8037221 */ /* 0x008fe20000010000 */
[----:B------:R-:W3:Y:S06]  /*8f10*/  SHFL.BFLY PT, R9, R6, 0x1, 0x1f ;  /* 0x0c201f0006097f89 */ /* 0x000eec00000e0000 */
[----:B------:R-:W5:Y:S01]  /*8f20*/  MUFU.EX2 R189, R189 ;  /* 0x000000bd00bd7308 */ /* 0x000f620000000800 */
[----:B----4-:R-:W-:-:S07]  /*8f30*/  FADD.FTZ R3, R185, R3 ;  /* 0x00000003b9037221 */ /* 0x010fce0000010000 */
[----:B------:R-:W4:Y:S01]  /*8f40*/  MUFU.EX2 R168, R192 ;  /* 0x000000c000a87308 */ /* 0x000f220000000800 */
[----:B-1----:R-:W-:-:S07]  /*8f50*/  FADD.FTZ R3, R188, R3 ;  /* 0x00000003bc037221 */ /* 0x002fce0000010000 */
[----:B------:R-:W-:Y:S01]  /*8f60*/  MUFU.EX2 R193, R193 ;  /* 0x000000c100c17308 */ /* 0x000fe20000000800 */
[----:B-----5:R-:W-:Y:S01]  /*8f70*/  FADD.FTZ R3, R189, R3 ;  /* 0x00000003bd037221 */ /* 0x020fe20000010000 */
[----:B---3--:R-:W-:-:S06]  /*8f80*/  FMNMX.FTZ R6, R6, R9, !PT ;  /* 0x0000000906067209 */ /* 0x008fcc0007810000 */
[----:B------:R-:W-:Y:S01]  /*8f90*/  MUFU.EX2 R196, R196 ;  /* 0x000000c400c47308 */ /* 0x000fe20000000800 */
[C---:B------:R-:W-:Y:S01]  /*8fa0*/  FADD.FTZ R8, -R6.reuse, R8 ;  /* 0x0000000806087221 */ /* 0x040fe20000010100 */
[----:B------:R-:W-:Y:S01]  /*8fb0*/  FMUL.FTZ R9, R6, UR7 ;  /* 0x0000000706097c20 */ /* 0x000fe20008410000 */
[----:B----4-:R-:W-:Y:S02]  /*8fc0*/  FADD.FTZ R3, R168, R3 ;  /* 0x00000003a8037221 */ /* 0x010fe40000010000 */
        /* <DEDUP_REMOVED lines=10> */
[--C-:B--2---:R-:W-:Y:S01]  /*9070*/  FFMA.FTZ R10, R170, UR7, -R9.reuse ;  /* 0x00000007aa0a7c23 */ /* 0x104fe20008010809 */
[--C-:B------:R-:W-:Y:S01]  /*9080*/  FFMA.FTZ R171, R171, UR7, -R9.reuse ;  /* 0x00000007abab7c23 */ /* 0x100fe20008010809 */
[--C-:B------:R-:W-:Y:S01]  /*9090*/  FFMA.FTZ R174, R174, UR7, -R9.reuse ;  /* 0x00000007aeae7c23 */ /* 0x100fe20008010809 */
[----:B------:R-:W2:Y:S01]  /*90a0*/  MUFU.EX2 R8, R8 ;  /* 0x0000000800087308 */ /* 0x000ea20000000800 */
        /* <DEDUP_REMOVED lines=8> */
[----:B-1----:R-:W-:Y:S01]  /*9130*/  F2FP.BF16.F32.PACK_AB R154, R165, R164 ;  /* 0x000000a4a59a723e */ /* 0x002fe200000010ff */
[--C-:B------:R-:W-:Y:S01]  /*9140*/  FFMA.FTZ R190, R190, UR7, -R9.reuse ;  /* 0x00000007bebe7c23 */ /* 0x100fe20008010809 */
[--C-:B------:R-:W-:Y:S01]  /*9150*/  FFMA.FTZ R191, R191, UR7, -R9.reuse ;  /* 0x00000007bfbf7c23 */ /* 0x100fe20008010809 */
[--C-:B------:R-:W-:Y:S01]  /*9160*/  FFMA.FTZ R194, R194, UR7, -R9.reuse ;  /* 0x00000007c2c27c23 */ /* 0x100fe20008010809 */
[--C-:B------:R-:W-:Y:S01]  /*9170*/  FFMA.FTZ R195, R195, UR7, -R9.reuse ;  /* 0x00000007c3c37c23 */ /* 0x100fe20008010809 */
[--C-:B------:R-:W-:Y:S01]  /*9180*/  FFMA.FTZ R198, R198, UR7, -R9.reuse ;  /* 0x00000007c6c67c23 */ /* 0x100fe20008010809 */
[----:B------:R-:W-:Y:S01]  /*9190*/  FFMA.FTZ R9, R199, UR7, -R9 ;  /* 0x00000007c7097c23 */ /* 0x000fe20008010809 */
[----:B------:R1:W4:Y:S01]  /*91a0*/  MUFU.EX2 R203, R158 ;  /* 0x0000009e00cb7308 */ /* 0x0003220000000800 */
[----:B--2---:R-:W-:Y:S01]  /*91b0*/  FFMA.FTZ R2, R8, R2, R201 ;  /* 0x0000000208027223 */ /* 0x004fe200000100c9 */
[----:B------:R-:W-:Y:S01]  /*91c0*/  FADD.FTZ R3, R193, R3 ;  /* 0x00000003c1037221 */ /* 0x000fe20000010000 */
[----:B------:R-:W-:Y:S01]  /*91d0*/  F2FP.BF16.F32.PACK_AB R164, R185, R184 ;  /* 0x000000b8b9a4723e */ /* 0x000fe200000010ff */
[----:B------:R-:W-:Y:S01]  /*91e0*/  FMUL.FTZ R26, R26, R8 ;  /* 0x000000081a1a7220 */ /* 0x000fe20000410000 */
[----:B------:R-:W-:Y:S01]  /*91f0*/  F2FP.BF16.F32.PACK_AB R168, R193, R168 ;  /* 0x000000a8c1a8723e */ /* 0x000fe200000010ff */
[----:B------:R-:W-:Y:S01]  /*9200*/  FADD.FTZ R3, R196, R3 ;  /* 0x00000003c4037221 */ /* 0x000fe20000010000 */
[-C--:B------:R-:W-:Y:S01]  /*9210*/  FMUL.FTZ R27, R27, R8.reuse ;  /* 0x000000081b1b7220 */ /* 0x080fe20000410000 */
[----:B------:R-:W2:Y:S01]  /*9220*/  MUFU.EX2 R159, R159 ;  /* 0x0000009f009f7308 */ /* 0x000ea20000000800 */
[C---:B---3--:R-:W-:Y:S01]  /*9230*/  FADD.FTZ R2, R155.reuse, R2 ;  /* 0x000000029b027221 */ /* 0x048fe20000010000 */
[----:B------:R-:W-:Y:S01]  /*9240*/  F2FP.BF16.F32.PACK_AB R201, R155, R201 ;  /* 0x000000c99bc9723e */ /* 0x000fe200000010ff */
[----:B------:R-:W-:Y:S01]  /*9250*/  FMUL.FTZ R30, R30, R8 ;  /* 0x000000081e1e7220 */ /* 0x000fe20000410000 */
[----:B-1----:R-:W-:Y:S01]  /*9260*/  F2FP.BF16.F32.PACK_AB R158, R173, R172 ;  /* 0x000000acad9e723e */ /* 0x002fe200000010ff */
        /* <DEDUP_REMOVED lines=12> */
[C---:B--2---:R-:W-:Y:S01]  /*9330*/  FADD.FTZ R2, R159.reuse, R2 ;  /* 0x000000029f027221 */ /* 0x044fe20000010000 */
[----:B------:R-:W-:Y:S01]  /*9340*/  F2FP.BF16.F32.PACK_AB R203, R159, R203 ;  /* 0x000000cb9fcb723e */ /* 0x000fe200000010ff */
[----:B------:R-:W-:Y:S01]  /*9350*/  FMUL.FTZ R50, R50, R8 ;  /* 0x0000000832327220 */ /* 0x000fe20000410000 */
[----:B-1----:R-:W-:Y:S01]  /*9360*/  F2FP.BF16.F32.PACK_AB R162, R181, R180 ;  /* 0x000000b4b5a2723e */ /* 0x002fe200000010ff */
[-C--:B------:R-:W-:Y:S01]  /*9370*/  FMUL.FTZ R51, R51, R8.reuse ;  /* 0x0000000833337220 */ /* 0x080fe20000410000 */
[-C--:B------:R-:W-:Y:S01]  /*9380*/  FMUL.FTZ R54, R54, R8.reuse ;  /* 0x0000000836367220 */ /* 0x080fe20000410000 */
[-C--:B------:R-:W-:Y:S01]  /*9390*/  FMUL.FTZ R55, R55, R8.reuse ;  /* 0x0000000837377220 */ /* 0x080fe20000410000 */
[----:B------:R1:W2:Y:S01]  /*93a0*/  MUFU.EX2 R11, R166 ;  /* 0x000000a6000b7308 */ /* 0x0002a20000000800 */
        /* <DEDUP_REMOVED lines=10> */
[----:B------:R-:W-:Y:S01]  /*9450*/  FMUL.FTZ R70, R70, R8 ;  /* 0x0000000846467220 */ /* 0x000fe20000410000 */
[----:B-1----:R-:W-:Y:S01]  /*9460*/  F2FP.BF16.F32.PACK_AB R166, R189, R188 ;  /* 0x000000bcbda6723e */ /* 0x002fe200000010ff */
[-C--:B------:R-:W-:Y:S01]  /*9470*/  FMUL.FTZ R71, R71, R8.reuse ;  /* 0x0000000847477220 */ /* 0x080fe20000410000 */
[-C--:B------:R-:W-:Y:S01]  /*9480*/  FMUL.FTZ R74, R74, R8.reuse ;  /* 0x000000084a4a7220 */ /* 0x080fe20000410000 */
[-C--:B------:R-:W-:Y:S01]  /*9490*/  FMUL.FTZ R75, R75, R8.reuse ;  /* 0x000000084b4b7220 */ /* 0x080fe20000410000 */
[----:B------:R1:W4:Y:S01]  /*94a0*/  MUFU.EX2 R157, R10 ;  /* 0x0000000a009d7308 */ /* 0x0003220000000800 */
        /* <DEDUP_REMOVED lines=9> */
[----:B-1----:R-:W-:Y:S01]  /*9540*/  IMAD.U32 R10, RZ, RZ, UR22 ;  /* 0x00000016ff0a7e24 */ /* 0x002fe2000f8e00ff */
[----:B------:R-:W-:Y:S01]  /*9550*/  F2FP.BF16.F32.PACK_AB R155, R167, R11 ;  /* 0x0000000ba79b723e */ /* 0x000fe200000010ff */
[-C--:B------:R-:W-:Y:S01]  /*9560*/  FMUL.FTZ R90, R90, R8.reuse ;  /* 0x000000085a5a7220 */ /* 0x080fe20000410000 */
[----:B------:R-:W-:Y:S01]  /*9570*/  FMUL.FTZ R91, R91, R8 ;  /* 0x000000085b5b7220 */ /* 0x000fe20000410000 */
[----:B------:R-:W-:-:S02]  /*9580*/  @!P1 VIADD R12, R10, 0x22840 ;  /* 0x000228400a0c9836 */ /* 0x000fc40000000000 */
[-C--:B------:R-:W-:Y:S01]  /*9590*/  FMUL.FTZ R94, R94, R8.reuse ;  /* 0x000000085e5e7220 */ /* 0x080fe20000410000 */
[----:B------:R-:W1:Y:S01]  /*95a0*/  MUFU.EX2 R174, R174 ;  /* 0x000000ae00ae7308 */ /* 0x000e620000000800 */
[----:B----4-:R-:W-:Y:S01]  /*95b0*/  FADD.FTZ R2, R157, R2 ;  /* 0x000000029d027221 */ /* 0x010fe20000010000 */
[-C--:B------:R-:W-:Y:S01]  /*95c0*/  FMUL.FTZ R95, R95, R8.reuse ;  /* 0x000000085f5f7220 */ /* 0x080fe20000410000 */
[----:B------:R-:W-:Y:S01]  /*95d0*/  @!P1 PRMT R12, RZ, 0x654, R12 ;  /* 0x00000654ff0c9816 */ /* 0x000fe2000000000c */
        /* <DEDUP_REMOVED lines=38> */
[----:B------:R-:W-:Y:S01]  /*9840*/  FMUL.FTZ R151, R151, R8 ;  /* 0x0000000897977220 */ /* 0x000fe20000410000 */
[----:B------:R-:W-:-:S02]  /*9850*/  F2FP.BF16.F32.PACK_AB R159, R175, R174 ;  /* 0x000000aeaf9f723e */ /* 0x000fc400000010ff */
[----:B------:R-:W-:-:S03]  /*9860*/  F2FP.BF16.F32.PACK_AB R161, R179, R161 ;  /* 0x000000a1b3a1723e */ /* 0x000fc600000010ff */
[----:B------:R-:W1:Y:S01]  /*9870*/  MUFU.EX2 R165, R186 ;  /* 0x000000ba00a57308 */ /* 0x000e620000000800 */
[----:B---3--:R-:W-:-:S07]  /*9880*/  FADD.FTZ R2, R182, R2 ;  /* 0x00000002b6027221 */ /* 0x008fce0000010000 */
[----:B------:R-:W3:Y:S01]  /*9890*/  MUFU.EX2 R187, R187 ;  /* 0x000000bb00bb7308 */ /* 0x000ee20000000800 */
[C---:B--2---:R-:W-:Y:S01]  /*98a0*/  FADD.FTZ R2, R183.reuse, R2 ;  /* 0x00000002b7027221 */ /* 0x044fe20000010000 */
[----:B------:R-:W-:-:S06]  /*98b0*/  F2FP.BF16.F32.PACK_AB R163, R183, R182 ;  /* 0x000000b6b7a3723e */ /* 0x000fcc00000010ff */
        /* <DEDUP_REMOVED lines=11> */
[----:B---3--:R-:W-:-:S07]  /*9970*/  FADD.FTZ R2, R169, R2 ;  /* 0x00000002a9027221 */ /* 0x008fce0000010000 */
[----:B------:R3:W4:Y:S01]  /*9980*/  MUFU.EX2 R170, R4 ;  /* 0x0000000400aa7308 */ /* 0x0007220000000800 */
[C---:B--2---:R-:W-:Y:S01]  /*9990*/  FADD.FTZ R2, R195.reuse, R2 ;  /* 0x00000002c3027221 */ /* 0x044fe20000010000 */
[----:B------:R-:W-:-:S06]  /*99a0*/  F2FP.BF16.F32.PACK_AB R169, R195, R169 ;  /* 0x000000a9c3a9723e */ /* 0x000fcc00000010ff */
[----:B------:R-:W2:Y:S01]  /*99b0*/  MUFU.EX2 R9, R9 ;  /* 0x0000000900097308 */ /* 0x000ea20000000800 */
[----:B---3--:R-:W-:Y:S01]  /*99c0*/  IADD3 R4, -R13, 0xb, RZ ;  /* 0x0000000b0d047810 */ /* 0x008fe20007ffe1ff */
[----:B-1----:R-:W-:-:S04]  /*99d0*/  FADD.FTZ R2, R198, R2 ;  /* 0x00000002c6027221 */ /* 0x002fc80000010000 */
[----:B------:R1:W-:Y:S06]  /*99e0*/  BAR.ARV R4, 0x100 ;  /* 0x000400040000751d */ /* 0x0003ec0000002000 */
[----:B------:R1:W-:Y:S01]  /*99f0*/  @!P1 SYNCS.ARRIVE.TRANS64.RED.A1T0 RZ, [R12+URZ], RZ ;  /* 0x000000ff0cff99a7 */ /* 0x0003e2000810043f */
[C---:B----4-:R-:W-:Y:S01]  /*9a00*/  FADD.FTZ R3, R170.reuse, R3 ;  /* 0x00000003aa037221 */ /* 0x050fe20000010000 */
[----:B------:R-:W-:Y:S01]  /*9a10*/  F2FP.BF16.F32.PACK_AB R170, R170, R196 ;  /* 0x000000c4aaaa723e */ /* 0x000fe200000010ff */
[C---:B--2---:R-:W-:Y:S01]  /*9a20*/  FADD.FTZ R2, R9.reuse, R2 ;  /* 0x0000000209027221 */ /* 0x044fe20000010000 */
[----:B------:R-:W-:Y:S01]  /*9a30*/  F2FP.BF16.F32.PACK_AB R171, R9, R198 ;  /* 0x000000c609ab723e */ /* 0x000fe200000010ff */
[----:B-1----:R-:W-:Y:S06]  /*9a40*/  @!P0 BRA `(.L_x_11252) ;  /* 0x0000000000048947 */ /* 0x002fec0003800000 */
[----:B------:R-:W-:Y:S01]  /*9a50*/  BPT.TRAP 0x1 ;  /* 0x000000040000795c */ /* 0x000fe20000300000 */
.L_x_11252:
[----:B------:R1:W2:Y:S01]  /*9a60*/  SYNCS.PHASECHK.TRANS64.TRYWAIT P3, [UR22+0x22850], R5 ;  /* 0x02285005ff0075a7 */ /* 0x0002a20008060156 */
[----:B------:R-:W-:Y:S05]  /*9a70*/  @!P0 BRA `(.L_x_11253) ;  /* 0x0000000000048947 */ /* 0x000fea0003800000 */
[----:B------:R-:W-:Y:S01]  /*9a80*/  BPT.TRAP 0x1 ;  /* 0x000000040000795c */ /* 0x000fe20000300000 */
.L_x_11253:
[----:B--2---:R-:W-:Y:S05]  /*9a90*/  @P3 BRA `(.L_x_11254) ;  /* 0x0000000000083947 */ /* 0x004fea0003800000 */
[----:B------:R-:W2:Y:S02]  /*9aa0*/  SYNCS.PHASECHK.TRANS64.TRYWAIT P3, [UR22+0x22850], R5 ;  /* 0x02285005ff0075a7 */ /* 0x000ea40008060156 */
[----:B--2---:R-:W-:Y:S05]  /*9ab0*/  @!P3 BRA `(.L_x_11255) ;  /* 0x000000f400e8b947 */ /* 0x004fea0003800000 */
.L_x_11254:
[----:B------:R-:W3:Y:S01]  /*9ac0*/  S2R R8, SR_TID.X ;  /* 0x0000000000087919 */ /* 0x000ee20000002100 */
[----:B------:R-:W-:Y:S01]  /*9ad0*/  UIMAD UR14, UR37, 0xc00, UR6 ;  /* 0x00000c00250e78a4 */ /* 0x000fe2000f8e0206 */
[----:B--2---:R-:W-:Y:S01]  /*9ae0*/  @!P1 VIADD R10, R10, 0x22860 ;  /* 0x000228600a0a9836 */ /* 0x004fe20000000000 */
[----:B------:R-:W-:Y:S01]  /*9af0*/  UMOV UR11, 0x40000040 ;  /* 0x40000040000b7882 */ /* 0x000fe20000000000 */
[----:B------:R-:W-:Y:S01]  /*9b00*/  UMOV UR15, 0x40000040 ;  /* 0x40000040000f7882 */ /* 0x000fe20000000000 */
[----:B------:R-:W-:Y:S02]  /*9b10*/  IMAD.MOV.U32 R9, RZ, RZ, R0 ;  /* 0x000000ffff097224 */ /* 0x000fe400078e0000 */
[----:B------:R-:W-:Y:S01]  /*9b20*/  @!P1 PRMT R10, RZ, 0x654, R10 ;  /* 0x00000654ff0a9816 */ /* 0x000fe2000000000a */
[----:B------:R-:W-:Y:S01]  /*9b30*/  UMOV UR10, UR14 ;  /* 0x0000000e000a7c82 */ /* 0x000fe20008000000 */
[----:B---3--:R-:W-:-:S05]  /*9b40*/  SHF.R.U32.HI R8, RZ, 0x7, R8 ;  /* 0x00000007ff087819 */ /* 0x008fca0000011608 */
[----:B01----:R-:W-:Y:S02]  /*9b50*/  VIADD R5, R8, 0x8 ;  /* 0x0000000808057836 */ /* 0x003fe40000000000 */
        /* <DEDUP_REMOVED lines=36> */
[----:B0-----:R-:W-:-:S07]  /*9da0*/  IMAD.MOV.U32 R5, RZ, RZ, R7 ;  /* 0x000000ffff057224 */ /* 0x001fce00078e0007 */
.L_x_11247:
[----:B------:R-:W-:-:S13]  /*9db0*/  ISETP.GE.AND P2, PT, R5, UR43, PT ;  /* 0x0000002b05007c0c */ /* 0x000fda000bf46270 */
[----:B------:R-:W-:Y:S05]  /*9dc0*/  @!P2 BRA `(.L_x_11257) ;  /* 0x00000030000ca947 */ /* 0x000fea0003800000 */
[----:B--2---:R-:W-:Y:S01]  /*9dd0*/  IMAD.MOV.U32 R10, RZ, RZ, R6 ;  /* 0x000000ffff0a7224 */ /* 0x004fe200078e0006 */
[----:B------:R-:W-:Y:S01]  /*9de0*/  ULDC UR22, c[0x0][0x9e4] ;  /* 0x0002790000167ab9 */ /* 0x000fe20000000800 */
[----:B------:R-:W-:Y:S01]  /*9df0*/  IMAD.MOV.U32 R11, RZ, RZ, R0 ;  /* 0x000000ffff0b7224 */ /* 0x000fe200078e0000 */
[----:B------:R-:W-:Y:S01]  /*9e00*/  ULDC UR23, c[0x0][0x9dc] ;  /* 0x0002770000177ab9 */ /* 0x000fe20000000800 */
[----:B------:R-:W-:Y:S01]  /*9e10*/  ULDC UR7, c[0x0][0x988] ;  /* 0x0002620000077ab9 */ /* 0x000fe20000000800 */
[----:B------:R-:W-:-:S05]  /*9e20*/  ULDC UR28, c[0x0][0x9e0] ;  /* 0x00027800001c7ab9 */ /* 0x000fca0000000800 */
.L_x_11274:
[----:B------:R-:W-:-:S04]  /*9e30*/  UIADD3 UR37, UR37, 0x1, URZ ;  /* 0x0000000125257890 */ /* 0x000fc8000fffe03f */
[----:B------:R-:W-:-:S04]  /*9e40*/  UISETP.NE.AND UP2, UPT, UR37, 0x2, UPT ;  /* 0x000000022500788c */ /* 0x000fc8000bf45270 */
[----:B------:R-:W-:Y:S02]  /*9e50*/  USEL UR10, URZ, 0x1, UP2 ;  /* 0x000000013f0a7887 */ /* 0x000fe40009000000 */
[----:B------:R-:W-:Y:S02]  /*9e60*/  USEL UR37, UR37, URZ, UP2 ;  /* 0x0000003f25257287 */ /* 0x000fe40009000000 */
[----:B------:R-:W-:Y:S01]  /*9e70*/  ULOP3.LUT UR38, UR38, UR10, URZ, 0x3c, !UPT ;  /* 0x0000000a26267292 */ /* 0x000fe2000f8e3c3f */
[----:B01-3--:R-:W-:Y:S11]  /*9e80*/  @!P0 BRA `(.L_x_11258) ;  /* 0x0000000000048947 */ /* 0x00bff60003800000 */
[----:B------:R-:W-:Y:S01]  /*9e90*/  BPT.TRAP 0x1 ;  /* 0x000000040000795c */ /* 0x000fe20000300000 */
.L_x_11258:
        /* <DEDUP_REMOVED lines=9> */
.L_x_11259:
[----:B-1----:R-:W-:Y:S05]  /*9f30*/  @P2 BRA `(.L_x_11260) ;  /* 0x0000000000082947 */ /* 0x002fea0003800000 */
[----:B------:R-:W1:Y:S02]  /*9f40*/  SYNCS.PHASECHK.TRANS64.TRYWAIT P2, [UR21+0x22830], R8 ;  /* 0x02283008ff0075a7 */ /* 0x000e640008040155 */
[----:B-1----:R-:W-:Y:S05]  /*9f50*/  @!P2 BRA `(.L_x_11261) ;  /* 0x000000f000d4a947 */ /* 0x002fea0003800000 */
.L_x_11260:
[----:B------:R-:W-:Y:S01]  /*9f60*/  UIMAD UR18, UR37, 0x300, UR20 ;  /* 0x00000300251278a4 */ /* 0x000fe2000f8e0214 */
[----:B------:R-:W-:Y:S01]  /*9f70*/  WARPGROUP.ARRIVE ;  /* 0x00000000000079c5 */ /* 0x000fe20000000000 */
[----:B------:R-:W-:Y:S01]  /*9f80*/  UMOV UR19, 0x40000040 ;  /* 0x4000004000137882 */ /* 0x000fe20000000000 */
[----:B------:R-:W-:Y:S01]  /*9f90*/  UMOV UR24, UR4 ;  /* 0x0000000400187c82 */ /* 0x000fe20008000000 */
[----:B------:R-:W-:Y:S01]  /*9fa0*/  UIADD3 UR26, UR18, 0x2, URZ ;  /* 0x00000002121a7890 */ /* 0x000fe2000fffe03f */
[----:B------:R-:W-:Y:S01]  /*9fb0*/  PLOP3.LUT P2, PT, PT, PT, UP0, 0x80, 0x0 ;  /* 0x000000000000781c */ /* 0x000fe20003f4f008 */
        /* <DEDUP_REMOVED lines=8> */
[----:B------:R-:W-:Y:S01]  /*a040*/  PLOP3.LUT P3, PT, PT, PT, UP0, 0x80, 0x0 ;  /* 0x000000000000781c */ /* 0x000fe20003f6f008 */
[----:B------:R-:W-:-:S02]  /*a050*/  VIADD R21, R22, UR42 ;  /* 0x0000002a16157c36 */ /* 0x000fc40008000000 */
[----:B------:R-:W-:Y:S02]  /*a060*/  IMAD R20, R5, -0x60, RZ ;  /* 0xffffffa005147824 */ /* 0x000fe400078e02ff */
[----:B------:R-:W-:-:S03]  /*a070*/  IMAD.U32 R9, RZ, RZ, UR21 ;  /* 0x00000015ff097e24 */ /* 0x000fc6000f8e00ff */
[----:B------:R-:W-:-:S04]  /*a080*/  IADD3 R14, -R19, 0x1, R20 ;  /* 0x00000001130e7810 */ /* 0x000fc80007ffe114 */
[----:B------:R-:W-:-:S05]  /*a090*/  IADD3 R14, -R16, R14, R17 ;  /* 0x0000000e100e7210 */ /* 0x000fca0007ffe111 */
[----:B------:R-:W-:Y:S01]  /*a0a0*/  VIADD R15, R14, UR28 ;  /* 0x0000001c0e0f7c36 */ /* 0x000fe20008000000 */
        /* <DEDUP_REMOVED lines=8> */
[----:B------:R-:W-:Y:S02]  /*a130*/  @UP0 ULDC UR10, c[0x0][0x44c] ;  /* 0x00011300000a0ab9 */ /* 0x000fe40000000800 */
[----:B------:R-:W-:Y:S01]  /*a140*/  @P2 IMAD.HI.U32 R0, R21, UR10, RZ ;  /* 0x0000000a15002c27 */ /* 0x000fe2000f8e00ff */
[----:B------:R-:W-:Y:S01]  /*a150*/  @UP0 ULDC UR10, c[0x0][0x450] ;  /* 0x00011400000a0ab9 */ /* 0x000fe20000000800 */
[----:B------:R-:W-:-:S03]  /*a160*/  PLOP3.LUT P2, PT, PT, PT, UP1, 0x40, 0x0 ;  /* 0x000000000000781c */ /* 0x000fc60003f4e818 */
[----:B------:R-:W-:Y:S01]  /*a170*/  @P3 SHF.R.U32.HI R21, RZ, UR10, R0 ;  /* 0x0000000aff153c19 */ /* 0x000fe20008011600 */
[----:B------:R-:W-:Y:S01]  /*a180*/  @!P1 VIADD R0, R9, 0x22840 ;  /* 0x0002284009009836 */ /* 0x000fe20000000000 */
[----:B------:R-:W-:-:S03]  /*a190*/  ULOP3.LUT UR10, URZ, UR23, URZ, 0x33, !UPT ;  /* 0x000000173f0a7292 */ /* 0x000fc6000f8e333f */
[----:B------:R-:W2:Y:S01]  /*a1a0*/  SHFL.IDX PT, R200, R21, RZ, 0x1c1f ;  /* 0x001c1fff15c87589 */ /* 0x000ea200000e0000 */
[----:B------:R-:W-:Y:S02]  /*a1b0*/  @!P1 PRMT R0, RZ, 0x654, R0 ;  /* 0x00000654ff009816 */ /* 0x000fe40000000000 */
[----:B------:R-:W-:Y:S02]  /*a1c0*/  VIADD R14, R14, UR10 ;  /* 0x0000000a0e0e7c36 */ /* 0x000fe40008000000 */
[C---:B--2---:R-:W-:Y:S02]  /*a1d0*/  IMAD.IADD R13, R200.reuse, 0x1, R15 ;  /* 0x00000001c80d7824 */ /* 0x044fe400078e020f */
[----:B------:R-:W-:Y:S01]  /*a1e0*/  IMAD.IADD R12, R200, 0x1, R14 ;  /* 0x00000001c80c7824 */ /* 0x000fe200078e020e */
[----:B------:R-:W-:Y:S02]  /*a1f0*/  WARPGROUP.DEPBAR.LE gsb0, 0x0 ;  /* 0x00008000000079c5 */ /* 0x000fe40000010000 */
[----:B------:R-:W-:-:S06]  /*a200*/  WARPGROUP.ARRIVE ;  /* 0x00000000000079c5 */ /* 0x000fcc0000000000 */
[----:B------:R-:W-:Y:S03]  /*a210*/  HGMMA.64x96x16.F32.BF16 R152, gdesc[UR12], R152, gsb0 ;  /* 0x016000000c9879f0 */ /* 0x000fe60008001898 */
[----:B------:R-:W-:Y:S02]  /*a220*/  WARPGROUP.DEPBAR.LE gsb0, 0x0 ;  /* 0x00008000000079c5 */ /* 0x000fe40000010000 */
[----:B------:R2:W-:Y:S06]  /*a230*/  BAR.ARV R4, 0x100 ;  /* 0x000400040000751d */ /* 0x0005ec0000002000 */
[----:B------:R3:W-:Y:S02]  /*a240*/  @!P1 SYNCS.ARRIVE.TRANS64.RED.A1T0 RZ, [R0+URZ], RZ ;  /* 0x000000ff00ff99a7 */ /* 0x0007e4000810043f */
[----:B---3--:R-:W-:Y:S01]  /*a250*/  IMAD.IADD R0, R20, 0x1, -R19 ;  /* 0x0000000114007824 */ /* 0x008fe200078e0a13 */
[----:B--2---:R-:W-:Y:S06]  /*a260*/  @P2 BRA `(.L_x_11262) ;  /* 0x0000000000542947 */ /* 0x004fec0003800000 */
        /* <DEDUP_REMOVED lines=12> */
.L_x_11264:
[----:B------:R-:W-:-:S05]  /*a330*/  IMAD.U32 R201, RZ, RZ, UR22 ;  /* 0x00000016ffc97e24 */ /* 0x000fca000f8e00ff */
[----:B------:R-:W-:-:S13]  /*a340*/  ISETP.NE.AND P2, PT, R201, 0x1, PT ;  /* 0x00000001c900780c */ /* 0x000fda0003f45270 */
[----:B-1----:R-:W1:Y:S02]  /*a350*/  @P2 LDC.64 R6, c[0x0][0x9e8] ;  /* 0x00027a00ff062b82 */ /* 0x002e640000000a00 */
[----:B-1----:R-:W-:-:S05]  /*a360*/  @P2 IMAD.HI.U32 R6, R200, R6, RZ ;  /* 0x00000006c8062227 */ /* 0x002fca00078e00ff */
[----:B------:R-:W-:-:S07]  /*a370*/  @P2 SHF.R.U32.HI R200, RZ, R7, R6 ;  /* 0x00000007ffc82219 */ /* 0x000fce0000011606 */
.L_x_11265:
[----:B------:R-:W-:Y:S05]  /*a380*/  BSYNC B0 ;  /* 0x0000000000007941 */ /* 0x000fea0003800000 */
.L_x_11263:
[----:B------:R-:W-:-:S05]  /*a390*/  IMAD R200, R200, R201, R0 ;  /* 0x000000c9c8c87224 */ /* 0x000fca00078e0200 */
[----:B------:R-:W-:Y:S02]  /*a3a0*/  VIMNMX R12, R12, R200, !PT ;  /* 0x000000c80c0c7248 */ /* 0x000fe40007fe0100 */
[----:B------:R-:W-:-:S07]  /*a3b0*/  VIADDMNMX R13, R200, R201, R13, PT ;  /* 0x000000c9c80d7246 */ /* 0x000fce000380010d */
.L_x_11262:
[C---:B------:R-:W-:Y:S02]  /*a3c0*/  ISETP.GE.AND P2, PT, R20.reuse, 0x2, PT ;  /* 0x000000021400780c */ /* 0x040fe40003f46270 */
[----:B------:R-:W-:Y:S02]  /*a3d0*/  ISETP.GE.AND P6, PT, R20, 0xa, PT ;  /* 0x0000000a1400780c */ /* 0x000fe40003fc6270 */
[----:B------:R-:W-:Y:S02]  /*a3e0*/  ISETP.GT.AND P4, PT, R12, 0x1, !P2 ;  /* 0x000000010c00780c */ /* 0x000fe40005784270 */
[----:B------:R-:W-:Y:S02]  /*a3f0*/  ISETP.GE.AND P3, PT, R20, 0x9, PT ;  /* 0x000000091400780c */ /* 0x000fe40003f66270 */
[----:B------:R-:W-:Y:S02]  /*a400*/  ISETP.LT.OR P4, PT, R13, 0x2, P4 ;  /* 0x000000020d00780c */ /* 0x000fe40002781670 */
[----:B------:R-:W-:-:S02]  /*a410*/  LOP3.LUT R18, R18, 0xfffffffb, RZ, 0xc0, !PT ;  /* 0xfffffffb12127812 */ /* 0x000fc400078ec0ff */
        /* <DEDUP_REMOVED lines=147> */
.L_x_11268:
[----:B------:R-:W-:-:S05]  /*ad50*/  IMAD.U32 R13, RZ, RZ, UR22 ;  /* 0x00000016ff0d7e24 */ /* 0x000fca000f8e00ff */
[----:B------:R-:W-:-:S13]  /*ad60*/  ISETP.NE.AND P6, PT, R13, 0x1, PT ;  /* 0x000000010d00780c */ /* 0x000fda0003fc5270 */
[----:B-1----:R-:W1:Y:S02]  /*ad70*/  @P6 LDC.64 R6, c[0x0][0x9e8] ;  /* 0x00027a00ff066b82 */ /* 0x002e640000000a00 */
[----:B-1----:R-:W-:-:S05]  /*ad80*/  @P6 IMAD.HI.U32 R6, R12, R6, RZ ;  /* 0x000000060c066227 */ /* 0x002fca00078e00ff */
[----:B------:R-:W-:-:S07]  /*ad90*/  @P6 SHF.R.U32.HI R12, RZ, R7, R6 ;  /* 0x00000007ff0c6219 */ /* 0x000fce0000011606 */
.L_x_11269:
[----:B------:R-:W-:Y:S05]  /*ada0*/  BSYNC B0 ;  /* 0x0000000000007941 */ /* 0x000fea0003800000 */
.L_x_11267:
[----:B------:R-:W-:-:S05]  /*adb0*/  IMAD R0, R12, R13, R0 ;  /* 0x0000000d0c007224 */ /* 0x000fca00078e0200 */
[----:B------:R-:W-:Y:S02]  /*adc0*/  VIMNMX R14, R14, R0, !PT ;  /* 0x000000000e0e7248 */ /* 0x000fe40007fe0100 */
[----:B------:R-:W-:-:S07]  /*add0*/  VIADDMNMX R15, R0, R13, R15, PT ;  /* 0x0000000d000f7246 */ /* 0x000fce000380010f */
.L_x_11266:
[C---:B------:R-:W-:Y:S02]  /*ade0*/  ISETP.GT.AND P2, PT, R14.reuse, 0x1, !P2 ;  /* 0x000000010e00780c */ /* 0x040fe40005744270 */
[----:B------:R-:W-:Y:S02]  /*adf0*/  ISETP.GT.AND P3, PT, R14, 0x8, !P3 ;  /* 0x000000080e00780c */ /* 0x000fe40005f64270 */
[C---:B------:R-:W-:Y:S02]  /*ae00*/  ISETP.LT.OR P2, PT, R15.reuse, 0x2, P2 ;  /* 0x000000020f00780c */ /* 0x040fe40001741670 */
[----:B------:R-:W-:Y:S02]  /*ae10*/  ISETP.LT.OR P3, PT, R15, 0x9, P3 ;  /* 0x000000090f00780c */ /* 0x000fe40001f61670 */
[----:B------:R-:W-:Y:S02]  /*ae20*/  FSEL R155, R155, -INF , !P2 ;  /* 0xff8000009b9b7808 */ /* 0x000fe40005000000 */
[----:B------:R-:W-:-:S02]  /*ae30*/  LOP3.LUT P2, RZ, R18, 0x4, RZ, 0xc0, !PT ;  /* 0x0000000412ff7812 */ /* 0x000fc4000784c0ff */
[----:B------:R-:W-:Y:S02]  /*ae40*/  FSEL R158, R158, -INF , !P3 ;  /* 0xff8000009e9e7808 */ /* 0x000fe40005800000 */
[----:B------:R-:W-:Y:S02]  /*ae50*/  ISETP.GT.AND P2, PT, R14, 0x9, !P2 ;  /* 0x000000090e00780c */ /* 0x000fe40005744270 */
[----:B------:R-:W-:Y:S02]  /*ae60*/  LOP3.LUT P3, RZ, R18, 0x20000, RZ, 0xc0, !PT ;  /* 0x0002000012ff7812 */ /* 0x000fe4000786c0ff */
[----:B------:R-:W-:Y:S02]  /*ae70*/  ISETP.LT.OR P2, PT, R15, 0xa, P2 ;  /* 0x0000000a0f00780c */ /* 0x000fe40001741670 */
[----:B------:R-:W-:Y:S02]  /*ae80*/  FMNMX.FTZ R0, R152, R11, !PT ;  /* 0x0000000b98007209 */ /* 0x000fe40007810000 */
[----:B------:R-:W-:-:S02]  /*ae90*/  FSEL R159, R159, -INF , !P2 ;  /* 0xff8000009f9f7808 */ /* 0x000fc40005000000 */
[----:B------:R-:W-:Y:S02]  /*aea0*/  LOP3.LUT P2, RZ, R18, 0x8, RZ, 0xc0, !PT ;  /* 0x0000000812ff7812 */ /* 0x000fe4000784c0ff */
[----:B------:R-:W-:Y:S02]  /*aeb0*/  FMNMX.FTZ R0, R153, R0, !PT ;  /* 0x0000000099007209 */ /* 0x000fe40007810000 */
[----:B------:R-:W-:Y:S02]  /*aec0*/  ISETP.GT.AND P2, PT, R14, 0x10, !P2 ;  /* 0x000000100e00780c */ /* 0x000fe40005744270 */
[----:B------:R-:W-:Y:S02]  /*aed0*/  LOP3.LUT P6, RZ, R18, 0x10000, RZ, 0xc0, !PT ;  /* 0x0001000012ff7812 */ /* 0x000fe400078cc0ff */
        /* <DEDUP_REMOVED lines=53> */
[----:B------:R-:W-:Y:S01]  /*b230*/  LOP3.LUT P3, RZ, R18, 0x40, RZ, 0xc0, !PT ;  /* 0x0000004012ff7812 */ /* 0x000fe2000786c0ff */
[----:B------:R-:W2:Y:S01]  /*b240*/  SHFL.BFLY PT, R6, R0, 0x2, 0x1f ;  /* 0x0c401f0000067f89 */ /* 0x000ea200000e0000 */
[----:B------:R-:W-:Y:S02]  /*b250*/  FSEL R178, R178, -INF , !P2 ;  /* 0xff800000b2b27808 */ /* 0x000fe40005000000 */
[----:B------:R-:W-:-:S02]  /*b260*/  LOP3.LUT P2, RZ, R18, 0x200, RZ, 0xc0, !PT ;  /* 0x0000020012ff7812 */ /* 0x000fc4000784c0ff */
[----:B------:R-:W-:Y:S02]  /*b270*/  LOP3.LUT P6, RZ, R18, 0x20, RZ, 0xc0, !PT ;  /* 0x0000002012ff7812 */ /* 0x000fe400078cc0ff */
[C---:B------:R-:W-:Y:S02]  /*b280*/  ISETP.GT.AND P2, PT, R14.reuse, 0x31, !P2 ;  /* 0x000000310e00780c */ /* 0x040fe40005744270 */
[C---:B------:R-:W-:Y:S02]  /*b290*/  ISETP.GT.AND P4, PT, R14.reuse, 0x51, !P4 ;  /* 0x000000510e00780c */ /* 0x040fe40006784270 */
[----:B------:R-:W-:Y:S02]  /*b2a0*/  ISETP.LT.OR P2, PT, R15, 0x32, P2 ;  /* 0x000000320f00780c */ /* 0x000fe40001741670 */
[----:B------:R-:W-:Y:S02]  /*b2b0*/  ISETP.GT.AND P5, PT, R14, 0x58, !P5 ;  /* 0x000000580e00780c */ /* 0x000fe40006fa4270 */
[----:B------:R-:W-:-:S02]  /*b2c0*/  FSEL R179, R179, -INF , !P2 ;  /* 0xff800000b3b37808 */ /* 0x000fc40005000000 */
[----:B------:R-:W-:Y:S02]  /*b2d0*/  LOP3.LUT P2, RZ, R18, 0x100, RZ, 0xc0, !PT ;  /* 0x0000010012ff7812 */ /* 0x000fe4000784c0ff */
[C---:B------:R-:W-:Y:S02]  /*b2e0*/  ISETP.LT.OR P4, PT, R15.reuse, 0x52, P4 ;  /* 0x000000520f00780c */ /* 0x040fe40002781670 */
[----:B------:R-:W-:Y:S02]  /*b2f0*/  ISETP.GT.AND P2, PT, R14, 0x38, !P2 ;  /* 0x000000380e00780c */ /* 0x000fe40005744270 */
[C---:B------:R-:W-:Y:S02]  /*b300*/  ISETP.LT.OR P5, PT, R15.reuse, 0x59, P5 ;  /* 0x000000590f00780c */ /* 0x040fe40002fa1670 */
[----:B------:R-:W-:Y:S02]  /*b310*/  ISETP.LT.OR P2, PT, R15, 0x39, P2 ;  /* 0x000000390f00780c */ /* 0x000fe40001741670 */
[----:B--2---:R-:W-:-:S02]  /*b320*/  FMNMX.FTZ R0, R0, R6, !PT ;  /* 0x0000000600007209 */ /* 0x004fc40007810000 */
[----:B------:R-:W-:Y:S02]  /*b330*/  FSEL R182, R182, -INF , !P2 ;  /* 0xff800000b6b67808 */ /* 0x000fe40005000000 */
[----:B------:R-:W-:Y:S01]  /*b340*/  LOP3.LUT P2, RZ, R18, 0x80, RZ, 0xc0, !PT ;  /* 0x0000008012ff7812 */ /* 0x000fe2000784c0ff */
[----:B------:R-:W2:Y:S01]  /*b350*/  SHFL.BFLY PT, R6, R0, 0x1, 0x1f ;  /* 0x0c201f0000067f89 */ /* 0x000ea200000e0000 */
[----:B------:R-:W-:Y:S02]  /*b360*/  FSEL R195, R195, -INF , !P4 ;  /* 0xff800000c3c37808 */ /* 0x000fe40006000000 */
[----:B------:R-:W-:Y:S02]  /*b370*/  ISETP.GT.AND P2, PT, R14, 0x39, !P2 ;  /* 0x000000390e00780c */ /* 0x000fe40005744270 */
[----:B------:R-:W-:Y:S02]  /*b380*/  FSEL R198, R198, -INF , !P5 ;  /* 0xff800000c6c67808 */ /* 0x000fe40006800000 */
[----:B------:R-:W-:-:S04]  /*b390*/  ISETP.LT.OR P2, PT, R15, 0x3a, P2 ;  /* 0x0000003a0f00780c */ /* 0x000fc80001741670 */
[----:B------:R-:W-:Y:S02]  /*b3a0*/  FSEL R183, R183, -INF , !P2 ;  /* 0xff800000b7b77808 */ /* 0x000fe40005000000 */
[----:B------:R-:W-:Y:S02]  /*b3b0*/  ISETP.GT.AND P2, PT, R14, 0x40, !P3 ;  /* 0x000000400e00780c */ /* 0x000fe40005f44270 */
[----:B------:R-:W-:Y:S02]  /*b3c0*/  LOP3.LUT P3, RZ, R18, 0x10, RZ, 0xc0, !PT ;  /* 0x0000001012ff7812 */ /* 0x000fe4000786c0ff */
[----:B------:R-:W-:Y:S02]  /*b3d0*/  ISETP.LT.OR P2, PT, R15, 0x41, P2 ;  /* 0x000000410f00780c */ /* 0x000fe40001741670 */
[----:B------:R-:W-:Y:S02]  /*b3e0*/  ISETP.GT.AND P3, PT, R14, 0x50, !P3 ;  /* 0x000000500e00780c */ /* 0x000fe40005f64270 */
[----:B------:R-:W-:-:S02]  /*b3f0*/  FSEL R186, R186, -INF , !P2 ;  /* 0xff800000baba7808 */ /* 0x000fc40005000000 */
[----:B------:R-:W-:Y:S02]  /*b400*/  ISETP.GT.AND P2, PT, R14, 0x41, !P6 ;  /* 0x000000410e00780c */ /* 0x000fe40007744270 */
[----:B--2---:R-:W-:Y:S02]  /*b410*/  FMNMX.FTZ R0, R0, R6, !PT ;  /* 0x0000000600007209 */ /* 0x004fe40007810000 */
[----:B------:R-:W-:Y:S02]  /*b420*/  ISETP.LT.OR P2, PT, R15, 0x42, P2 ;  /* 0x000000420f00780c */ /* 0x000fe40001741670 */
[----:B------:R-:W-:Y:S01]  /*b430*/  LOP3.LUT P6, RZ, R18, 0x40000, RZ, 0xc0, !PT ;  /* 0x0004000012ff7812 */ /* 0x000fe200078cc0ff */
[C---:B------:R-:W-:Y:S01]  /*b440*/  FMUL.FTZ R6, R0.reuse, UR7 ;  /* 0x0000000700067c20 */ /* 0x040fe20008410000 */
[----:B------:R-:W-:Y:S02]  /*b450*/  FSEL R187, R187, -INF , !P2 ;  /* 0xff800000bbbb7808 */ /* 0x000fe40005000000 */
[----:B------:R-:W-:-:S02]  /*b460*/  FSETP.NEU.FTZ.AND P2, PT, R0, -INF , PT ;  /* 0xff8000000000780b */ /* 0x000fc40003f5d000 */
[----:B------:R-:W-:Y:S02]  /*b470*/  ISETP.LT.OR P3, PT, R15, 0x51, P3 ;  /* 0x000000510f00780c */ /* 0x000fe40001f61670 */
[----:B-1----:R-:W-:Y:S02]  /*b480*/  FSEL R7, R0, RZ, P2 ;  /* 0x000000ff00077208 */ /* 0x002fe40001000000 */
[----:B------:R-:W-:Y:S02]  /*b490*/  FSEL R6, R6, RZ, P2 ;  /* 0x000000ff06067208 */ /* 0x000fe40001000000 */
[----:B------:R-:W-:Y:S01]  /*b4a0*/  ISETP.GT.AND P2, PT, R14, 0x48, !P6 ;  /* 0x000000480e00780c */ /* 0x000fe20007744270 */
[----:B------:R-:W-:Y:S01]  /*b4b0*/  FADD.FTZ R7, -R7, R11 ;  /* 0x0000000b07077221 */ /* 0x000fe20000010100 */
        /* <DEDUP_REMOVED lines=33> */
[----:B------:R-:W-:Y:S01]  /*b6d0*/  LOP3.LUT P2, RZ, R18, 0x80000, RZ, 0xc0, !PT ;  /* 0x0008000012ff7812 */ /* 0x000fe2000784c0ff */
[----:B------:R-:W-:Y:S01]  /*b6e0*/  MUFU.EX2 R152, R152 ;  /* 0x0000009800987308 */ /* 0x000fe20000000800 */
[----:B------:R-:W-:-:S02]  /*b6f0*/  FMNMX.FTZ R6, R155, R6, !PT ;  /* 0x000000069b067209 */ /* 0x000fc40007810000 */
[----:B------:R-:W-:Y:S02]  /*b700*/  ISETP.GT.AND P2, PT, R14, 0x49, !P2 ;  /* 0x000000490e00780c */ /* 0x000fe40005744270 */
[----:B------:R-:W-:Y:S02]  /*b710*/  FMNMX.FTZ R6, R158, R6, !PT ;  /* 0x000000069e067209 */ /* 0x000fe40007810000 */
[----:B------:R-:W-:Y:S01]  /*b720*/  ISETP.LT.OR P2, PT, R15, 0x4a, P2 ;  /* 0x0000004a0f00780c */ /* 0x000fe20001741670 */
[----:B------:R-:W1:Y:S01]  /*b730*/  MUFU.EX2 R7, R7 ;  /* 0x0000000700077308 */ /* 0x000e620000000800 */
[----:B------:R-:W-:Y:S02]  /*b740*/  FMNMX.FTZ R6, R159, R6, !PT ;  /* 0x000000069f067209 */ /* 0x000fe40007810000 */
[----:B------:R-:W-:Y:S02]  /*b750*/  FSEL R191, R191, -INF , !P2 ;  /* 0xff800000bfbf7808 */ /* 0x000fe40005000000 */
[----:B------:R-:W-:-:S02]  /*b760*/  FMNMX.FTZ R6, R162, R6, !PT ;  /* 0x00000006a2067209 */ /* 0x000fc40007810000 */
[----:B------:R-:W-:Y:S01]  /*b770*/  FSEL R194, R194, -INF , !P3 ;  /* 0xff800000c2c27808 */ /* 0x000fe20005800000 */
[----:B------:R-:W2:Y:S01]  /*b780*/  MUFU.EX2 R153, R153 ;  /* 0x0000009900997308 */ /* 0x000ea20000000800 */
[----:B------:R-:W-:Y:S02]  /*b790*/  FMNMX.FTZ R6, R163, R6, !PT ;  /* 0x00000006a3067209 */ /* 0x000fe40007810000 */
[----:B------:R-:W-:Y:S02]  /*b7a0*/  ISETP.GT.AND P6, PT, R14, 0x59, !P6 ;  /* 0x000000590e00780c */ /* 0x000fe400077c4270 */
[----:B------:R-:W-:Y:S02]  /*b7b0*/  FMNMX.FTZ R6, R166, R6, !PT ;  /* 0x00000006a6067209 */ /* 0x000fe40007810000 */
[----:B------:R-:W-:Y:S01]  /*b7c0*/  ISETP.LT.OR P6, PT, R15, 0x5a, P6 ;  /* 0x0000005a0f00780c */ /* 0x000fe200037c1670 */
[----:B------:R-:W3:Y:S01]  /*b7d0*/  MUFU.EX2 R156, R156 ;  /* 0x0000009c009c7308 */ /* 0x000ee20000000800 */
[----:B------:R-:W-:Y:S01]  /*b7e0*/  FMNMX.FTZ R6, R167, R6, !PT ;  /* 0x00000006a7067209 */ /* 0x000fe20007810000 */
[----:B-1----:R-:W-:Y:S01]  /*b7f0*/  FFMA.FTZ R3, R7, R3, R152 ;  /* 0x0000000307037223 */ /* 0x002fe20000010098 */
[----:B------:R-:W-:Y:S01]  /*b800*/  FSEL R199, R199, -INF , !P6 ;  /* 0xff800000c7c77808 */ /* 0x000fe20007000000 */
[-C--:B------:R-:W-:Y:S01]  /*b810*/  FMUL.FTZ R24, R24, R7.reuse ;  /* 0x0000000718187220 */ /* 0x080fe20000410000 */
[----:B------:R-:W-:Y:S01]  /*b820*/  FMNMX.FTZ R6, R170, R6, !PT ;  /* 0x00000006aa067209 */ /* 0x000fe20007810000 */
[-C--:B------:R-:W-:Y:S01]  /*b830*/  FMUL.FTZ R25, R25, R7.reuse ;  /* 0x0000000719197220 */ /* 0x080fe20000410000 */
[-C--:B------:R-:W-:Y:S01]  /*b840*/  FMUL.FTZ R28, R28, R7.reuse ;  /* 0x000000071c1c7220 */ /* 0x080fe20000410000 */
[----:B------:R-:W1:Y:S01]  /*b850*/  MUFU.EX2 R157, R157 ;  /* 0x0000009d009d7308 */ /* 0x000e620000000800 */
[----:B------:R-:W-:Y:S01]  /*b860*/  FMNMX.FTZ R6, R171, R6, !PT ;  /* 0x00000006ab067209 */ /* 0x000fe20007810000 */
[C---:B--2---:R-:W-:Y:S01]  /*b870*/  FADD.FTZ R3, R153.reuse, R3 ;  /* 0x0000000399037221 */ /* 0x044fe20000010000 */
[----:B------:R-:W-:Y:S01]  /*b880*/  F2FP.BF16.F32.PACK_AB R152, R153, R152 ;  /* 0x000000989998723e */ /* 0x000fe200000010ff */
[-C--:B------:R-:W-:Y:S01]  /*b890*/  FMUL.FTZ R29, R29, R7.reuse ;  /* 0x000000071d1d7220 */ /* 0x080fe20000410000 */
[----:B------:R-:W-:Y:S01]  /*b8a0*/  FMNMX.FTZ R6, R174, R6, !PT ;  /* 0x00000006ae067209 */ /* 0x000fe20007810000 */
[-C--:B------:R-:W-:Y:S01]  /*b8b0*/  FMUL.FTZ R32, R32, R7.reuse ;  /* 0x0000000720207220 */ /* 0x080fe20000410000 */
[-C--:B------:R-:W-:Y:S01]  /*b8c0*/  FMUL.FTZ R33, R33, R7.reuse ;  /* 0x0000000721217220 */ /* 0x080fe20000410000 */
[----:B------:R-:W2:Y:S01]  /*b8d0*/  MUFU.EX2 R160, R160 ;  /* 0x000000a000a07308 */ /* 0x000ea20000000800 */
[----:B------:R-:W-:Y:S01]  /*b8e0*/  FMNMX.FTZ R6, R175, R6, !PT ;  /* 0x00000006af067209 */ /* 0x000fe20007810000 */
[----:B---3--:R-:W-:Y:S01]  /*b8f0*/  FADD.FTZ R3, R156, R3 ;  /* 0x000000039c037221 */ /* 0x008fe20000010000 */
[-C--:B------:R-:W-:Y:S01]  /*b900*/  FMUL.FTZ R36, R36, R7.reuse ;  /* 0x0000000724247220 */ /* 0x080fe20000410000 */
[-C--:B------:R-:W-:Y:S01]  /*b910*/  FMUL.FTZ R37, R37, R7.reuse ;  /* 0x0000000725257220 */ /* 0x080fe20000410000 */
[----:B------:R-:W-:Y:S01]  /*b920*/  FMNMX.FTZ R6, R178, R6, !PT ;  /* 0x00000006b2067209 */ /* 0x000fe20007810000 */
[-C--:B------:R-:W-:Y:S01]  /*b930*/  FMUL.FTZ R40, R40, R7.reuse ;  /* 0x0000000728287220 */ /* 0x080fe20000410000 */
[-C--:B------:R-:W-:Y:S01]  /*b940*/  FMUL.FTZ R41, R41, R7.reuse ;  /* 0x0000000729297220 */ /* 0x080fe20000410000 */
[----:B------:R-:W3:Y:S01]  /*b950*/  MUFU.EX2 R161, R161 ;  /* 0x000000a100a17308 */ /* 0x000ee20000000800 */
[----:B------:R-:W-:Y:S01]  /*b960*/  FMNMX.FTZ R6, R179, R6, !PT ;  /* 0x00000006b3067209 */ /* 0x000fe20007810000 */
[----:B-1----:R-:W-:Y:S01]  /*b970*/  FADD.FTZ R3, R157, R3 ;  /* 0x000000039d037221 */ /* 0x002fe20000010000 */
[-C--:B------:R-:W-:Y:S01]  /*b980*/  FMUL.FTZ R44, R44, R7.reuse ;  /* 0x000000072c2c7220 */ /* 0x080fe20000410000 */
[-C--:B------:R-:W-:Y:S01]  /*b990*/  FMUL.FTZ R45, R45, R7.reuse ;  /* 0x000000072d2d7220 */ /* 0x080fe20000410000 */
[----:B------:R-:W-:Y:S01]  /*b9a0*/  FMNMX.FTZ R6, R182, R6, !PT ;  /* 0x00000006b6067209 */ /* 0x000fe20007810000 */
[-C--:B------:R-:W-:Y:S01]  /*b9b0*/  FMUL.FTZ R48, R48, R7.reuse ;  /* 0x0000000730307220 */ /* 0x080fe20000410000 */
[-C--:B------:R-:W-:Y:S01]  /*b9c0*/  FMUL.FTZ R49, R49, R7.reuse ;  /* 0x0000000731317220 */ /* 0x080fe20000410000 */
[----:B------:R-:W1:Y:S01]  /*b9d0*/  MUFU.EX2 R164, R164 ;  /* 0x000000a400a47308 */ /* 0x000e620000000800 */
[----:B------:R-:W-:Y:S01]  /*b9e0*/  FMNMX.FTZ R6, R183, R6, !PT ;  /* 0x00000006b7067209 */ /* 0x000fe20007810000 */
[----:B--2---:R-:W-:Y:S01]  /*b9f0*/  FADD.FTZ R3, R160, R3 ;  /* 0x00000003a0037221 */ /* 0x004fe20000010000 */
[-C--:B------:R-:W-:Y:S01]  /*ba00*/  FMUL.FTZ R52, R52, R7.reuse ;  /* 0x0000000734347220 */ /* 0x080fe20000410000 */
        /* <DEDUP_REMOVED lines=33> */
[-C--:B------:R-:W-:Y:S01]  /*bc20*/  FMUL.FTZ R88, R88, R7.reuse ;  /* 0x0000000758587220 */ /* 0x080fe20000410000 */
[----:B------:R-:W3:Y:S01]  /*bc30*/  SHFL.BFLY PT, R11, R6, 0x2, 0x1f ;  /* 0x0c401f00060b7f89 */ /* 0x000ee200000e0000 */
        /* <DEDUP_REMOVED lines=22> */
[----:B------:R-:W-:Y:S01]  /*bda0*/  FMUL.FTZ R121, R121, R7 ;  /* 0x0000000779797220 */ /* 0x000fe20000410000 */
[----:B---3--:R-:W-:Y:S01]  /*bdb0*/  FMNMX.FTZ R6, R6, R11, !PT ;  /* 0x0000000b06067209 */ /* 0x008fe20007810000 */
[-C--:B------:R-:W-:Y:S01]  /*bdc0*/  FMUL.FTZ R124, R124, R7.reuse ;  /* 0x000000077c7c7220 */ /* 0x080fe20000410000 */
[----:B------:R-:W3:Y:S01]  /*bdd0*/  MUFU.EX2 R180, R180 ;  /* 0x000000b400b47308 */ /* 0x000ee20000000800 */
[----:B-1----:R-:W-:Y:S01]  /*bde0*/  FADD.FTZ R3, R176, R3 ;  /* 0x00000003b0037221 */ /* 0x002fe20000010000 */
[-C--:B------:R-:W-:Y:S01]  /*bdf0*/  FMUL.FTZ R125, R125, R7.reuse ;  /* 0x000000077d7d7220 */ /* 0x080fe20000410000 */
[----:B------:R-:W1:Y:S01]  /*be00*/  SHFL.BFLY PT, R11, R6, 0x1, 0x1f ;  /* 0x0c201f00060b7f89 */ /* 0x000e6200000e0000 */
        /* <DEDUP_REMOVED lines=15> */
[----:B------:R-:W-:-:S05]  /*bf00*/  FMUL.FTZ R149, R149, R7 ;  /* 0x0000000795957220 */ /* 0x000fca0000410000 */
[----:B------:R-:W3:Y:S01]  /*bf10*/  MUFU.EX2 R185, R185 ;  /* 0x000000b900b97308 */ /* 0x000ee20000000800 */
[----:B----4-:R-:W-:Y:S01]  /*bf20*/  FADD.FTZ R3, R181, R3 ;  /* 0x00000003b5037221 */ /* 0x010fe20000010000 */
[----:B-1----:R-:W-:-:S04]  /*bf30*/  FMNMX.FTZ R6, R6, R11, !PT ;  /* 0x0000000b06067209 */ /* 0x002fc80007810000 */
[C---:B------:R-:W-:Y:S01]  /*bf40*/  FSETP.NEU.FTZ.AND P2, PT, R6.reuse, -INF , PT ;  /* 0xff8000000600780b */ /* 0x040fe20003f5d000 */
[----:B------:R-:W-:Y:S01]  /*bf50*/  FMUL.FTZ R12, R6, UR7 ;  /* 0x00000007060c7c20 */ /* 0x000fe20008410000 */
[----:B------:R-:W1:Y:S01]  /*bf60*/  MUFU.EX2 R188, R188 ;  /* 0x000000bc00bc7308 */ /* 0x000e620000000800 */
[----:B--2---:R-:W-:-:S03]  /*bf70*/  FADD.FTZ R3, R184, R3 ;  /* 0x00000003b8037221 */ /* 0x004fc60000010000 */
[----:B------:R-:W-:-:S04]  /*bf80*/  FSEL R12, R12, RZ, P2 ;  /* 0x000000ff0c0c7208 */ /* 0x000fc80001000000 */
[----:B------:R-:W2:Y:S01]  /*bf90*/  MUFU.EX2 R189, R189 ;  /* 0x000000bd00bd7308 */ /* 0x000ea20000000800 */
        /* <DEDUP_REMOVED lines=16> */
[----:B----4-:R-:W-:Y:S01]  /*c0a0*/  FSEL R163, R6, RZ, P2 ;  /* 0x000000ff06a37208 */ /* 0x010fe20001000000 */
        /* <DEDUP_REMOVED lines=14> */
[----:B------:R-:W4:Y:S01]  /*c190*/  MUFU.EX2 R10, R10 ;  /* 0x0000000a000a7308 */ /* 0x000f220000000800 */
[--C-:B------:R-:W-:Y:S01]  /*c1a0*/  FFMA.FTZ R195, R195, UR7, -R12.reuse ;  /* 0x00000007c3c37c23 */ /* 0x100fe2000801080c */
[----:B------:R-:W-:Y:S01]  /*c1b0*/  F2FP.BF16.F32.PACK_AB R162, R173, R172 ;  /* 0x000000acada2723e */ /* 0x000fe200000010ff */
[--C-:B------:R-:W-:Y:S01]  /*c1c0*/  FFMA.FTZ R198, R198, UR7, -R12.reuse ;  /* 0x00000007c6c67c23 */ /* 0x100fe2000801080c */
[----:B---3--:R-:W-:Y:S01]  /*c1d0*/  FADD.FTZ R3, R185, R3 ;  /* 0x00000003b9037221 */ /* 0x008fe20000010000 */
[----:B------:R-:W-:Y:S01]  /*c1e0*/  FFMA.FTZ R12, R199, UR7, -R12 ;  /* 0x00000007c70c7c23 */ /* 0x000fe2000801080c */
[----:B------:R-:W-:-:S02]  /*c1f0*/  F2FP.BF16.F32.PACK_AB R164, R177, R176 ;  /* 0x000000b0b1a4723e */ /* 0x000fc400000010ff */
[----:B------:R-:W3:Y:S01]  /*c200*/  MUFU.EX2 R20, R20 ;  /* 0x0000001400147308 */ /* 0x000ee20000000800 */
[----:B-1----:R-:W-:Y:S01]  /*c210*/  FADD.FTZ R3, R188, R3 ;  /* 0x00000003bc037221 */ /* 0x002fe20000010000 */
[----:B------:R-:W-:Y:S02]  /*c220*/  F2FP.BF16.F32.PACK_AB R166, R181, R180 ;  /* 0x000000b4b5a6723e */ /* 0x000fe400000010ff */
[----:B------:R-:W-:Y:S01]  /*c230*/  F2FP.BF16.F32.PACK_AB R168, R185, R184 ;  /* 0x000000b8b9a8723e */ /* 0x000fe200000010ff */
[C---:B--2---:R-:W-:Y:S01]  /*c240*/  FADD.FTZ R3, R189.reuse, R3 ;  /* 0x00000003bd037221 */ /* 0x044fe20000010000 */
[----:B------:R-:W-:Y:S02]  /*c250*/  F2FP.BF16.F32.PACK_AB R170, R189, R188 ;  /* 0x000000bcbdaa723e */ /* 0x000fe400000010ff */
[----:B------:R-:W1:Y:S01]  /*c260*/  MUFU.EX2 R155, R159 ;  /* 0x0000009f009b7308 */ /* 0x000e620000000800 */
[----:B----4-:R-:W-:Y:S01]  /*c270*/  FFMA.FTZ R2, R10, R2, R21 ;  /* 0x000000020a027223 */ /* 0x010fe20000010015 */
        /* <DEDUP_REMOVED lines=130> */
.L_x_11270:
[----:B------:R1:W2:Y:S01]  /*caa0*/  SYNCS.PHASECHK.TRANS64.TRYWAIT P2, [UR21+0x22850], R8 ;  /* 0x02285008ff0075a7 */ /* 0x0002a20008040155 */
[----:B------:R-:W-:Y:S05]  /*cab0*/  @!P0 BRA `(.L_x_11271) ;  /* 0x0000000000048947 */ /* 0x000fea0003800000 */
[----:B------:R-:W-:Y:S01]  /*cac0*/  BPT.TRAP 0x1 ;  /* 0x000000040000795c */ /* 0x000fe20000300000 */
.L_x_11271:
[----:B--2---:R-:W-:Y:S05]  /*cad0*/  @P2 BRA `(.L_x_11272) ;  /* 0x0000000000082947 */ /* 0x004fea0003800000 */
[----:B------:R-:W2:Y:S02]  /*cae0*/  SYNCS.PHASECHK.TRANS64.TRYWAIT P2, [UR21+0x22850], R8 ;  /* 0x02285008ff0075a7 */ /* 0x000ea40008040155 */
[----:B--2---:R-:W-:Y:S05]  /*caf0*/  @!P2 BRA `(.L_x_11273) ;  /* 0x000000c80004a947 */ /* 0x004fea0003800000 */
.L_x_11272:
[----:B------:R-:W3:Y:S01]  /*cb00*/  S2R R7, SR_TID.X ;  /* 0x0000000000077919 */ /* 0x000ee20000002100 */
[----:B------:R-:W-:Y:S01]  /*cb10*/  UIMAD UR14, UR37, 0xc00, UR6 ;  /* 0x00000c00250e78a4 */ /* 0x000fe2000f8e0206 */
[----:B------:R-:W-:Y:S01]  /*cb20*/  ISETP.GT.AND P2, PT, R5, UR43, PT ;  /* 0x0000002b05007c0c */ /* 0x000fe2000bf44270 */
[----:B------:R-:W-:Y:S01]  /*cb30*/  UMOV UR11, 0x40000040 ;  /* 0x40000040000b7882 */ /* 0x000fe20000000000 */
[----:B--2---:R-:W-:Y:S02]  /*cb40*/  @!P1 VIADD R9, R9, 0x22860 ;  /* 0x0002286009099836 */ /* 0x004fe40000000000 */
[----:B------:R-:W-:Y:S02]  /*cb50*/  VIADD R5, R5, 0xffffffff ;  /* 0xffffffff05057836 */ /* 0x000fe40000000000 */
[----:B------:R-:W-:Y:S01]  /*cb60*/  UMOV UR10, UR14 ;  /* 0x0000000e000a7c82 */ /* 0x000fe20008000000 */
[----:B------:R-:W-:Y:S01]  /*cb70*/  @!P1 PRMT R9, RZ, 0x654, R9 ;  /* 0x00000654ff099816 */ /* 0x000fe20000000009 */
[----:B------:R-:W-:-:S02]  /*cb80*/  IMAD.MOV.U32 R10, RZ, RZ, R6 ;  /* 0x000000ffff0a7224 */ /* 0x000fc400078e0006 */
[----:B------:R-:W-:Y:S01]  /*cb90*/  IMAD.MOV.U32 R11, RZ, RZ, R0 ;  /* 0x000000ffff0b7224 */ /* 0x000fe200078e0000 */
[----:B---3--:R-:W-:-:S05]  /*cba0*/  SHF.R.U32.HI R7, RZ, 0x7, R7 ;  /* 0x00000007ff077819 */ /* 0x008fca0000011607 */
[----:B------:R-:W-:-:S05]  /*cbb0*/  VIADD R7, R7, 0x8 ;  /* 0x0000000807077836 */ /* 0x000fca0000000000 */
        /* <DEDUP_REMOVED lines=36> */
.L_x_11257:
[----:B01----:R-:W0:Y:S01]  /*ce00*/  SHFL.BFLY PT, R8, R3, 0x2, 0x1f ;  /* 0x0c401f0003087f89 */ /* 0x003e2200000e0000 */
[----:B------:R-:W-:Y:S01]  /*ce10*/  UIADD3 UR37, UR37, 0x1, URZ ;  /* 0x0000000125257890 */ /* 0x000fe2000fffe03f */
[----:B------:R1:W-:Y:S06]  /*ce20*/  BAR.ARV R4, 0x100 ;  /* 0x000400040000751d */ /* 0x0003ec0000002000 */
[----:B------:R-:W-:Y:S02]  /*ce30*/  UISETP.NE.AND UP0, UPT, UR37, 0x2, UPT ;  /* 0x000000022500788c */ /* 0x000fe4000bf05270 */
[----:B------:R-:W-:Y:S06]  /*ce40*/  BAR.ARV 0x8, 0x180 ;  /* 0x0206000000007b1d */ /* 0x000fec0000002000 */
[----:B-1----:R-:W-:Y:S01]  /*ce50*/  IMAD.MOV.U32 R4, RZ, RZ, -0x800000 ;  /* 0xff800000ff047424 */ /* 0x002fe200078e00ff */
[----:B------:R-:W-:Y:S01]  /*ce60*/  USEL UR4, URZ, 0x1, UP0 ;  /* 0x000000013f047887 */ /* 0x000fe20008000000 */
[----:B---3--:R-:W1:Y:S01]  /*ce70*/  SHFL.BFLY PT, R7, R2, 0x2, 0x1f ;  /* 0x0c401f0002077f89 */ /* 0x008e6200000e0000 */
[----:B------:R-:W-:Y:S01]  /*ce80*/  PLOP3.LUT P0, PT, PT, PT, PT, 0x8, 0x0 ;  /* 0x000000000000781c */ /* 0x000fe20003f0e170 */
[----:B------:R-:W-:Y:S01]  /*ce90*/  UIADD3 UR39, UR39, 0x1, URZ ;  /* 0x0000000127277890 */ /* 0x000fe2000fffe03f */
[----:B0-----:R-:W-:Y:S01]  /*cea0*/  FADD.FTZ R8, R8, R3 ;  /* 0x0000000308087221 */ /* 0x001fe20000010000 */
[----:B------:R-:W-:-:S02]  /*ceb0*/  USEL UR37, UR37, URZ, UP0 ;  /* 0x0000003f25257287 */ /* 0x000fc40008000000 */
[----:B------:R-:W-:Y:S02]  /*cec0*/  ULOP3.LUT UR38, UR38, UR4, URZ, 0x3c, !UPT ;  /* 0x0000000426267292 */ /* 0x000fe4000f8e3c3f */
[----:B------:R-:W0:Y:S01]  /*ced0*/  SHFL.BFLY PT, R5, R8, 0x1, 0x1f ;  /* 0x0c201f0008057f89 */ /* 0x000e2200000e0000 */
[----:B-1----:R-:W-:Y:S01]  /*cee0*/  FADD.FTZ R9, R7, R2 ;  /* 0x0000000207097221 */ /* 0x002fe20000010000 */
[----:B------:R-:W-:Y:S02]  /*cef0*/  IMAD.MOV.U32 R7, RZ, RZ, RZ ;  /* 0x000000ffff077224 */ /* 0x000fe400078e00ff */
[----:B------:R-:W-:Y:S02]  /*cf00*/  IMAD.MOV.U32 R2, RZ, RZ, RZ ;  /* 0x000000ffff027224 */ /* 0x000fe400078e00ff */
[----:B--2---:R-:W1:Y:S01]  /*cf10*/  SHFL.BFLY PT, R10, R9, 0x1, 0x1f ;  /* 0x0c201f00090a7f89 */ /* 0x004e6200000e0000 */
[----:B0-----:R-:W-:Y:S01]  /*cf20*/  FADD.FTZ R11, R8, R5 ;  /* 0x00000005080b7221 */ /* 0x001fe20000010000 */
[----:B------:R-:W-:-:S04]  /*cf30*/  IMAD.U32 R8, RZ, RZ, UR7 ;  /* 0x00000007ff087e24 */ /* 0x000fc8000f8e00ff */
[----:B------:R-:W-:-:S13]  /*cf40*/  FSETP.NE.FTZ.AND P1, PT, R11, RZ, PT ;  /* 0x000000ff0b00720b */ /* 0x000fda0003f35000 */
[----:B------:R-:W0:Y:S01]  /*cf50*/  @P1 MUFU.RCP R7, R11 ;  /* 0x0000000b00071308 */ /* 0x000e220000001000 */
[----:B------:R-:W-:Y:S01]  /*cf60*/  @P1 FMUL.FTZ R8, R8, 0.69314718246459960938 ;  /* 0x3f31721808081820 */ /* 0x000fe20000410000 */
[----:B-1----:R-:W-:-:S05]  /*cf70*/  FADD.FTZ R3, R9, R10 ;  /* 0x0000000a09037221 */ /* 0x002fca0000010000 */
[----:B------:R-:W-:Y:S01]  /*cf80*/  FSETP.NE.FTZ.AND P2, PT, R3, RZ, PT ;  /* 0x000000ff0300720b */ /* 0x000fe20003f55000 */
[----:B------:R-:W1:Y:S01]  /*cf90*/  @P1 MUFU.LG2 R5, R11 ;  /* 0x0000000b00051308 */ /* 0x000e620000000c00 */
[-C--:B0-----:R-:W-:Y:S01]  /*cfa0*/  FMUL.FTZ R24, R24, R7.reuse ;  /* 0x0000000718187220 */ /* 0x081fe20000410000 */
        /* <DEDUP_REMOVED lines=10> */
[----:B------:R2:W3:Y:S01]  /*d050*/  @P2 MUFU.RCP R2, R3 ;  /* 0x0000000300022308 */ /* 0x0004e20000001000 */
        /* <DEDUP_REMOVED lines=57> */
[----:B--2---:R-:W-:Y:S02]  /*d3f0*/  IMAD.MOV.U32 R3, RZ, RZ, -0x800000 ;  /* 0xff800000ff037424 */ /* 0x004fe400078e00ff */
[----:B------:R-:W-:Y:S01]  /*d400*/  @P2 FMUL.FTZ R7, R7, 0.69314718246459960938 ;  /* 0x3f31721807072820 */ /* 0x000fe20000410000 */
        /* <DEDUP_REMOVED lines=66> */
.L_x_11204:
        /* <DEDUP_REMOVED lines=12> */
[----:B------:R-:W-:Y:S01]  /*d8f0*/  IMAD.MOV.U32 R160, RZ, RZ, 0x2 ;  /* 0x00000002ffa07424 */ /* 0x000fe200078e00ff */
[----:B------:R-:W-:Y:S01]  /*d900*/  F2FP.BF16.F32.PACK_AB R156, R25, R24 ;  /* 0x00000018199c723e */ /* 0x000fe200000010ff */
[----:B------:R-:W-:Y:S01]  /*d910*/  ULDC UR11, c[0x0][0xbe8] ;  /* 0x0002fa00000b7ab9 */ /* 0x000fe20000000800 */
[----:B------:R-:W-:Y:S02]  /*d920*/  F2FP.BF16.F32.PACK_AB R157, R27, R26 ;  /* 0x0000001a1b9d723e */ /* 0x000fe400000010ff */
[----:B------:R-:W-:Y:S02]  /*d930*/  F2FP.BF16.F32.PACK_AB R158, R29, R28 ;  /* 0x0000001c1d9e723e */ /* 0x000fe400000010ff */
[----:B------:R-:W-:Y:S02]  /*d940*/  F2FP.BF16.F32.PACK_AB R159, R31, R30 ;  /* 0x0000001e1f9f723e */ /* 0x000fe400000010ff */
[----:B------:R-:W-:-:S02]  /*d950*/  F2FP.BF16.F32.PACK_AB R14, R37, R36 ;  /* 0x00000024250e723e */ /* 0x000fc400000010ff */
[----:B------:R-:W-:Y:S02]  /*d960*/  F2FP.BF16.F32.PACK_AB R15, R39, R38 ;  /* 0x00000026270f723e */ /* 0x000fe400000010ff */
[----:B------:R-:W-:Y:S02]  /*d970*/  F2FP.BF16.F32.PACK_AB R152, R41, R40 ;  /* 0x000000282998723e */ /* 0x000fe400000010ff */
[----:B------:R-:W-:Y:S02]  /*d980*/  F2FP.BF16.F32.PACK_AB R153, R43, R42 ;  /* 0x0000002a2b99723e */ /* 0x000fe400000010ff */
[----:B------:R-:W-:Y:S02]  /*d990*/  F2FP.BF16.F32.PACK_AB R154, R45, R44 ;  /* 0x0000002c2d9a723e */ /* 0x000fe400000010ff */
[----:B------:R-:W-:Y:S01]  /*d9a0*/  F2FP.BF16.F32.PACK_AB R155, R47, R46 ;  /* 0x0000002e2f9b723e */ /* 0x000fe200000010ff */
[----:B------:R-:W-:Y:S01]  /*d9b0*/  UMOV UR6, UR9 ;  /* 0x0000000900067c82 */ /* 0x000fe20008000000 */
[----:B0-----:R-:W-:Y:S01]  /*d9c0*/  UMOV UR7, UR8 ;  /* 0x0000000800077c82 */ /* 0x001fe20008000000 */
[----:B------:R-:W-:Y:S01]  /*d9d0*/  BAR.SYNC.DEFER_BLOCKING 0x1, 0x100 ;  /* 0x0044000000007b1d */ /* 0x000fe20000010000 */
[----:B--2---:R-:W-:-:S03]  /*d9e0*/  IMAD.WIDE R160, R0, R160, UR6 ;  /* 0x0000000600a07e25 */ /* 0x004fc6000f8e02a0 */
[C---:B------:R-:W-:Y:S02]  /*d9f0*/  LOP3.LUT R13, R160.reuse, 0x380, RZ, 0xc0, !PT ;  /* 0x00000380a00d7812 */ /* 0x040fe400078ec0ff */
[C---:B------:R-:W-:Y:S02]  /*da00*/  IADD3 R9, P2, R160.reuse, 0x20, RZ ;  /* 0x00000020a0097810 */ /* 0x040fe40007f5e0ff */
[----:B------:R-:W-:Y:S02]  /*da10*/  SHF.R.U64 R13, R13, 0x3, RZ ;  /* 0x000000030d0d7819 */ /* 0x000fe400000012ff */
[C---:B------:R-:W-:Y:S02]  /*da20*/  IADD3 R7, P0, R160.reuse, 0xc020, RZ ;  /* 0x0000c020a0077810 */ /* 0x040fe40007f1e0ff */
[----:B------:R-:W-:Y:S02]  /*da30*/  IADD3 R5, P1, R160, 0x40, RZ ;  /* 0x00000040a0057810 */ /* 0x000fe40007f3e0ff */
[----:B------:R-:W-:-:S02]  /*da40*/  LOP3.LUT R8, R9, 0x380, RZ, 0xc0, !PT ;  /* 0x0000038009087812 */ /* 0x000fc400078ec0ff */
[----:B------:R-:W-:Y:S01]  /*da50*/  LOP3.LUT R12, R13, R160, RZ, 0x3c, !PT ;  /* 0x000000a00d0c7212 */ /* 0x000fe200078e3cff */
[----:B------:R-:W-:Y:S01]  /*da60*/  IMAD.MOV.U32 R13, RZ, RZ, R161 ;  /* 0x000000ffff0d7224 */ /* 0x000fe200078e00a1 */
[----:B------:R-:W-:Y:S02]  /*da70*/  IADD3 R163, P5, R160, 0xc040, RZ ;  /* 0x0000c040a0a37810 */ /* 0x000fe40007fbe0ff */
[----:B------:R-:W-:Y:S02]  /*da80*/  LOP3.LUT R6, R7, 0x380, RZ, 0xc0, !PT ;  /* 0x0000038007067812 */ /* 0x000fe400078ec0ff */
[----:B------:R-:W-:Y:S02]  /*da90*/  LOP3.LUT R2, R5, 0x380, RZ, 0xc0, !PT ;  /* 0x0000038005027812 */ /* 0x000fe400078ec0ff */
[----:B------:R-:W-:Y:S02]  /*daa0*/  SHF.R.U64 R8, R8, 0x3, RZ ;  /* 0x0000000308087819 */ /* 0x000fe400000012ff */
[----:B------:R-:W-:-:S02]  /*dab0*/  LOP3.LUT R162, R163, 0x380, RZ, 0xc0, !PT ;  /* 0x00000380a3a27812 */ /* 0x000fc400078ec0ff */
[----:B------:R-:W-:Y:S02]  /*dac0*/  SHF.R.U64 R6, R6, 0x3, RZ ;  /* 0x0000000306067819 */ /* 0x000fe400000012ff */
[----:B------:R-:W-:Y:S01]  /*dad0*/  MOV R0, R12 ;  /* 0x0000000c00007202 */ /* 0x000fe20000000f00 */
[--C-:B------:R-:W-:Y:S01]  /*dae0*/  IMAD.X R13, RZ, RZ, R161.reuse, P1 ;  /* 0x000000ffff0d7224 */ /* 0x100fe200008e06a1 */
[----:B------:R-:W-:Y:S02]  /*daf0*/  SHF.R.U64 R12, R2, 0x3, RZ ;  /* 0x00000003020c7819 */ /* 0x000fe400000012ff */
[----:B------:R-:W-:Y:S01]  /*db00*/  LOP3.LUT R8, R8, R9, RZ, 0x3c, !PT ;  /* 0x0000000908087212 */ /* 0x000fe200078e3cff */
[----:B------:R-:W-:Y:S01]  /*db10*/  IMAD.X R9, RZ, RZ, R161, P2 ;  /* 0x000000ffff097224 */ /* 0x000fe200010e06a1 */
[----:B------:R-:W-:Y:S01]  /*db20*/  SHF.R.U64 R162, R162, 0x3, RZ ;  /* 0x00000003a2a27819 */ /* 0x000fe200000012ff */
[----:B------:R0:W-:Y:S01]  /*db30*/  STSM.16.M88.4 [R0], R156 ;  /* 0x0000009c00007844 */ /* 0x0001e20000000200 */
[----:B------:R-:W-:-:S02]  /*db40*/  LOP3.LUT R6, R6, R7, RZ, 0x3c, !PT ;  /* 0x0000000706067212 */ /* 0x000fc400078e3cff */
[----:B------:R-:W-:Y:S02]  /*db50*/  LOP3.LUT R12, R12, R5, RZ, 0x3c, !PT ;  /* 0x000000050c0c7212 */ /* 0x000fe400078e3cff */
[----:B------:R-:W-:Y:S02]  /*db60*/  IADD3 R7, P3, R160, 0xc000, RZ ;  /* 0x0000c000a0077810 */ /* 0x000fe40007f7e0ff */
[----:B------:R-:W-:Y:S01]  /*db70*/  LOP3.LUT R162, R162, R163, RZ, 0x3c, !PT ;  /* 0x000000a3a2a27212 */ /* 0x000fe200078e3cff */
[----:B------:R-:W-:Y:S01]  /*db80*/  IMAD.X R163, RZ, RZ, R161, P5 ;  /* 0x000000ffffa37224 */ /* 0x000fe200028e06a1 */
[----:B------:R-:W-:Y:S02]  /*db90*/  MOV R5, R8 ;  /* 0x0000000800057202 */ /* 0x000fe40000000f00 */
[----:B------:R-:W-:Y:S02]  /*dba0*/  MOV R9, R12 ;  /* 0x0000000c00097202 */ /* 0x000fe40000000f00 */
[----:B------:R-:W-:-:S02]  /*dbb0*/  LOP3.LUT R8, R7, 0x380, RZ, 0xc0, !PT ;  /* 0x0000038007087812 */ /* 0x000fc400078ec0ff */
[----:B------:R-:W-:Y:S02]  /*dbc0*/  F2FP.BF16.F32.PACK_AB R12, R33, R32 ;  /* 0x00000020210c723e */ /* 0x000fe400000010ff */
[----:B------:R-:W-:Y:S02]  /*dbd0*/  F2FP.BF16.F32.PACK_AB R13, R35, R34 ;  /* 0x00000022230d723e */ /* 0x000fe400000010ff */
[----:B0-----:R-:W-:Y:S02]  /*dbe0*/  IADD3 R0, P5, R160, 0x4020, RZ ;  /* 0x00004020a0007810 */ /* 0x001fe40007fbe0ff */
[----:B------:R-:W-:Y:S01]  /*dbf0*/  SHF.R.U64 R8, R8, 0x3, RZ ;  /* 0x0000000308087819 */ /* 0x000fe200000012ff */
[----:B------:R0:W-:Y:S01]  /*dc00*/  STSM.16.M88.4 [R5], R12 ;  /* 0x0000000c05007844 */ /* 0x0001e20000000200 */
[----:B------:R-:W-:Y:S01]  /*dc10*/  IADD3 R171, P4, R160, 0xc060, RZ ;  /* 0x0000c060a0ab7810 */ /* 0x000fe20007f9e0ff */
[----:B------:R-:W-:Y:S01]  /*dc20*/  IMAD.X R159, RZ, RZ, R161, P5 ;  /* 0x000000ffff9f7224 */ /* 0x000fe200028e06a1 */
[----:B------:R-:W-:Y:S01]  /*dc30*/  LOP3.LUT R8, R8, R7, RZ, 0x3c, !PT ;  /* 0x0000000708087212 */ /* 0x000fe200078e3cff */
[----:B------:R1:W-:Y:S01]  /*dc40*/  STSM.16.M88.4 [R9], R152 ;  /* 0x0000009809007844 */ /* 0x0003e20000000200 */
[----:B------:R-:W-:-:S02]  /*dc50*/  IADD3 R7, P6, R160, 0x4040, RZ ;  /* 0x00004040a0077810 */ /* 0x000fc40007fde0ff */
[----:B------:R-:W-:Y:S02]  /*dc60*/  LOP3.LUT R170, R171, 0x380, RZ, 0xc0, !PT ;  /* 0x00000380abaa7812 */ /* 0x000fe400078ec0ff */
[C---:B------:R-:W-:Y:S01]  /*dc70*/  IADD3 R17, P2, R160.reuse, 0x8060, RZ ;  /* 0x00008060a0117810 */ /* 0x040fe20007f5e0ff */
[----:B------:R-:W-:Y:S01]  /*dc80*/  IMAD.X R157, RZ, RZ, R161, P6 ;  /* 0x000000ffff9d7224 */ /* 0x000fe200030e06a1 */
[----:B------:R-:W-:Y:S02]  /*dc90*/  IADD3 R2, P6, R160, 0x4000, RZ ;  /* 0x00004000a0027810 */ /* 0x000fe40007fde0ff */
[----:B------:R-:W-:Y:S02]  /*dca0*/  SHF.R.U64 R170, R170, 0x3, RZ ;  /* 0x00000003aaaa7819 */ /* 0x000fe400000012ff */
[C---:B------:R-:W-:Y:S02]  /*dcb0*/  IADD3 R21, P1, R160.reuse, 0x8040, RZ ;  /* 0x00008040a0157810 */ /* 0x040fe40007f3e0ff */
[----:B0-----:R-:W-:-:S02]  /*dcc0*/  IADD3 R5, P5, R160, 0x60, RZ ;  /* 0x00000060a0057810 */ /* 0x001fc40007fbe0ff */
[----:B------:R-:W-:Y:S01]  /*dcd0*/  LOP3.LUT R14, R7, 0x380, RZ, 0xc0, !PT ;  /* 0x00000380070e7812 */ /* 0x000fe200078ec0ff */
[--C-:B-1----:R-:W-:Y:S01]  /*dce0*/  IMAD.X R153, RZ, RZ, R161.reuse, P6 ;  /* 0x000000ffff997224 */ /* 0x102fe200030e06a1 */
[----:B------:R-:W-:Y:S01]  /*dcf0*/  LOP3.LUT R12, R5, 0x380, RZ, 0xc0, !PT ;  /* 0x00000380050c7812 */ /* 0x000fe200078ec0ff */
[--C-:B------:R-:W-:Y:S01]  /*dd00*/  IMAD.X R13, RZ, RZ, R161.reuse, P5 ;  /* 0x000000ffff0d7224 */ /* 0x100fe200028e06a1 */
[----:B------:R-:W-:Y:S01]  /*dd10*/  SHF.R.U64 R14, R14, 0x3, RZ ;  /* 0x000000030e0e7819 */ /* 0x000fe200000012ff */
[----:B------:R-:W-:Y:S01]  /*dd20*/  IMAD.X R9, RZ, RZ, R161, P3 ;  /* 0x000000ffff097224 */ /* 0x000fe200018e06a1 */
[----:B------:R-:W-:Y:S02]  /*dd30*/  SHF.R.U64 R12, R12, 0x3, RZ ;  /* 0x000000030c0c7819 */ /* 0x000fe400000012ff */
[----:B------:R-:W-:Y:S02]  /*dd40*/  LOP3.LUT R156, R14, R7, RZ, 0x3c, !PT ;  /* 0x000000070e9c7212 */ /* 0x000fe400078e3cff */
[----:B------:R-:W-:-:S02]  /*dd50*/  LOP3.LUT R12, R12, R5, RZ, 0x3c, !PT ;  /* 0x000000050c0c7212 */ /* 0x000fc400078e3cff */
[----:B------:R-:W-:Y:S02]  /*dd60*/  LOP3.LUT R5, R2, 0x380, RZ, 0xc0, !PT ;  /* 0x0000038002057812 */ /* 0x000fe400078ec0ff */
[----:B------:R-:W-:Y:S02]  /*dd70*/  IADD3 R169, P5, R160, 0x4060, RZ ;  /* 0x00004060a0a97810 */ /* 0x000fe40007fbe0ff */
[----:B------:R-:W-:Y:S02]  /*dd80*/  LOP3.LUT R7, R0, 0x380, RZ, 0xc0, !PT ;  /* 0x0000038000077812 */ /* 0x000fe400078ec0ff */
[----:B------:R-:W-:Y:S01]  /*dd90*/  LOP3.LUT R170, R170, R171, RZ, 0x3c, !PT ;  /* 0x000000abaaaa7212 */ /* 0x000fe200078e3cff */
[----:B------:R-:W-:Y:S01]  /*dda0*/  IMAD.X R171, RZ, RZ, R161, P4 ;  /* 0x000000ffffab7224 */ /* 0x000fe200020e06a1 */
[----:B------:R-:W-:Y:S02]  /*ddb0*/  SHF.R.U64 R5, R5, 0x3, RZ ;  /* 0x0000000305057819 */ /* 0x000fe400000012ff */
[----:B------:R-:W-:-:S02]  /*ddc0*/  IADD3 R165, P4, R160, 0x8020, RZ ;  /* 0x00008020a0a57810 */ /* 0x000fc40007f9e0ff */
[----:B------:R-:W-:Y:S02]  /*ddd0*/  IADD3 R167, P6, R160, 0x8000, RZ ;  /* 0x00008000a0a77810 */ /* 0x000fe40007fde0ff */
[----:B------:R-:W-:Y:S02]  /*dde0*/  LOP3.LUT R168, R169, 0x380, RZ, 0xc0, !PT ;  /* 0x00000380a9a87812 */ /* 0x000fe400078ec0ff */
[----:B------:R-:W-:Y:S02]  /*ddf0*/  SHF.R.U64 R7, R7, 0x3, RZ ;  /* 0x0000000307077819 */ /* 0x000fe400000012ff */
[----:B------:R-:W-:Y:S02]  /*de00*/  LOP3.LUT R152, R5, R2, RZ, 0x3c, !PT ;  /* 0x0000000205987212 */ /* 0x000fe400078e3cff */
[----:B------:R-:W-:Y:S02]  /*de10*/  LOP3.LUT R16, R17, 0x380, RZ, 0xc0, !PT ;  /* 0x0000038011107812 */ /* 0x000fe400078ec0ff */
[----:B------:R-:W-:-:S02]  /*de20*/  LOP3.LUT R20, R21, 0x380, RZ, 0xc0, !PT ;  /* 0x0000038015147812 */ /* 0x000fc400078ec0ff */
[----:B------:R-:W-:Y:S02]  /*de30*/  LOP3.LUT R164, R165, 0x380, RZ, 0xc0, !PT ;  /* 0x00000380a5a47812 */ /* 0x000fe400078ec0ff */
[----:B------:R-:W-:Y:S02]  /*de40*/  LOP3.LUT R166, R167, 0x380, RZ, 0xc0, !PT ;  /* 0x00000380a7a67812 */ /* 0x000fe400078ec0ff */
[----:B------:R-:W-:Y:S02]  /*de50*/  SHF.R.U64 R168, R168, 0x3, RZ ;  /* 0x00000003a8a87819 */ /* 0x000fe400000012ff */
[----:B------:R-:W-:Y:S02]  /*de60*/  LOP3.LUT R158, R7, R0, RZ, 0x3c, !PT ;  /* 0x00000000079e7212 */ /* 0x000fe400078e3cff */
[----:B------:R-:W-:Y:S02]  /*de70*/  MOV R7, R12 ;  /* 0x0000000c00077202 */ /* 0x000fe40000000f00 */
[----:B------:R-:W-:-:S02]  /*de80*/  F2FP.BF16.F32.PACK_AB R12, R49, R48 ;  /* 0x00000030310c723e */ /* 0x000fc400000010ff */
[----:B------:R-:W-:Y:S02]  /*de90*/  F2FP.BF16.F32.PACK_AB R13, R51, R50 ;  /* 0x00000032330d723e */ /* 0x000fe400000010ff */
[----:B------:R-:W-:Y:S02]  /*dea0*/  F2FP.BF16.F32.PACK_AB R14, R53, R52 ;  /* 0x00000034350e723e */ /* 0x000fe400000010ff */
[----:B------:R-:W-:Y:S02]  /*deb0*/  F2FP.BF16.F32.PACK_AB R15, R55, R54 ;  /* 0x00000036370f723e */ /* 0x000fe400000010ff */
[----:B------:R-:W-:Y:S02]  /*dec0*/  MOV R160, R152 ;  /* 0x0000009800a07202 */ /* 0x000fe40000000f00 */
[----:B------:R-:W-:Y:S01]  /*ded0*/  SHF.R.U64 R16, R16, 0x3, RZ ;  /* 0x0000000310107819 */ /* 0x000fe200000012ff */
[----:B------:R0:W-:Y:S01]  /*dee0*/  STSM.16.M88.4 [R7], R12 ;  /* 0x0000000c07007844 */ /* 0x0001e20000000200 */
[----:B------:R-:W-:-:S02]  /*def0*/  SHF.R.U64 R20, R20, 0x3, RZ ;  /* 0x0000000314147819 */ /* 0x000fc400000012ff */
[----:B------:R-:W-:Y:S02]  /*df00*/  SHF.R.U64 R164, R164, 0x3, RZ ;  /* 0x00000003a4a47819 */ /* 0x000fe400000012ff */
[----:B------:R-:W-:Y:S02]  /*df10*/  SHF.R.U64 R166, R166, 0x3, RZ ;  /* 0x00000003a6a67819 */ /* 0x000fe400000012ff */
[----:B------:R-:W-:Y:S02]  /*df20*/  F2FP.BF16.F32.PACK_AB R152, R57, R56 ;  /* 0x000000383998723e */ /* 0x000fe400000010ff */
[----:B------:R-:W-:Y:S02]  /*df30*/  F2FP.BF16.F32.PACK_AB R153, R59, R58 ;  /* 0x0000003a3b99723e */ /* 0x000fe400000010ff */
[----:B------:R-:W-:Y:S02]  /*df40*/  F2FP.BF16.F32.PACK_AB R154, R61, R60 ;  /* 0x0000003c3d9a723e */ /* 0x000fe400000010ff */
[----:B------:R-:W-:-:S02]  /*df50*/  F2FP.BF16.F32.PACK_AB R155, R63, R62 ;  /* 0x0000003e3f9b723e */ /* 0x000fc400000010ff */
[----:B------:R-:W-:Y:S01]  /*df60*/  LOP3.LUT R168, R168, R169, RZ, 0x3c, !PT ;  /* 0x000000a9a8a87212 */ /* 0x000fe200078e3cff */
[--C-:B------:R-:W-:Y:S01]  /*df70*/  IMAD.X R169, RZ, RZ, R161.reuse, P5 ;  /* 0x000000ffffa97224 */ /* 0x100fe200028e06a1 */
[----:B------:R-:W-:Y:S01]  /*df80*/  LOP3.LUT R16, R16, R17, RZ, 0x3c, !PT ;  /* 0x0000001110107212 */ /* 0x000fe200078e3cff */
[----:B------:R1:W-:Y:S01]  /*df90*/  STSM.16.M88.4 [R160], R152 ;  /* 0x00000098a0007844 */ /* 0x0003e20000000200 */
[----:B------:R-:W-:Y:S01]  /*dfa0*/  LOP3.LUT R20, R20, R21, RZ, 0x3c, !PT ;  /* 0x0000001514147212 */ /* 0x000fe200078e3cff */
[--C-:B0-----:R-:W-:Y:S01]  /*dfb0*/  IMAD.X R7, RZ, RZ, R161.reuse, P0 ;  /* 0x000000ffff077224 */ /* 0x101fe200000e06a1 */
[----:B------:R-:W-:Y:S01]  /*dfc0*/  LOP3.LUT R164, R164, R165, RZ, 0x3c, !PT ;  /* 0x000000a5a4a47212 */ /* 0x000fe200078e3cff */
[--C-:B------:R-:W-:Y:S01]  /*dfd0*/  IMAD.X R17, RZ, RZ, R161.reuse, P2 ;  /* 0x000000ffff117224 */ /* 0x100fe200010e06a1 */
[----:B------:R-:W-:Y:S01]  /*dfe0*/  LOP3.LUT R166, R166, R167, RZ, 0x3c, !PT ;  /* 0x000000a7a6a67212 */ /* 0x000fe200078e3cff */
[--C-:B------:R-:W-:Y:S01]  /*dff0*/  IMAD.X R21, RZ, RZ, R161.reuse, P1 ;  /* 0x000000ffff157224 */ /* 0x100fe200008e06a1 */
[----:B------:R-:W-:Y:S01]  /*e000*/  MOV R5, R156 ;  /* 0x0000009c00057202 */ /* 0x000fe20000000f00 */
[--C-:B------:R-:W-:Y:S01]  /*e010*/  IMAD.X R165, RZ, RZ, R161.reuse, P4 ;  /* 0x000000ffffa57224 */ /* 0x100fe200020e06a1 */
[----:B------:R-:W-:Y:S01]  /*e020*/  MOV R11, R158 ;  /* 0x0000009e000b7202 */ /* 0x000fe20000000f00 */
[----:B------:R-:W-:Y:S01]  /*e030*/  IMAD.X R167, RZ, RZ, R161, P6 ;  /* 0x000000ffffa77224 */ /* 0x000fe200030e06a1 */
[----:B------:R-:W-:-:S02]  /*e040*/  MOV R0, R162 ;  /* 0x000000a200007202 */ /* 0x000fc40000000f00 */
[----:B------:R-:W-:Y:S02]  /*e050*/  F2FP.BF16.F32.PACK_AB R156, R65, R64 ;  /* 0x00000040419c723e */ /* 0x000fe400000010ff */
        /* <DEDUP_REMOVED lines=8> */
[----:B------:R-:W-:Y:S02]  /*e0e0*/  MOV R168, R168 ;  /* 0x000000a800a87202 */ /* 0x000fe40000000f00 */
[----:B------:R-:W-:Y:S01]  /*e0f0*/  F2FP.BF16.F32.PACK_AB R12, R81, R80 ;  /* 0x00000050510c723e */ /* 0x000fe200000010ff */
[----:B------:R-:W-:Y:S01]  /*e100*/  STSM.16.M88.4 [R5], R160 ;  /* 0x000000a005007844 */ /* 0x000fe20000000200 */
[----:B------:R-:W-:Y:S02]  /*e110*/  F2FP.BF16.F32.PACK_AB R13, R83, R82 ;  /* 0x00000052530d723e */ /* 0x000fe400000010ff */
[----:B------:R-:W-:Y:S02]  /*e120*/  F2FP.BF16.F32.PACK_AB R14, R85, R84 ;  /* 0x00000054550e723e */ /* 0x000fe400000010ff */
[----:B------:R-:W-:-:S02]  /*e130*/  F2FP.BF16.F32.PACK_AB R15, R87, R86 ;  /* 0x00000056570f723e */ /* 0x000fc400000010ff */
[----:B------:R-:W-:Y:S02]  /*e140*/  MOV R166, R166 ;  /* 0x000000a600a67202 */ /* 0x000fe40000000f00 */
[----:B0-----:R-:W-:Y:S01]  /*e150*/  MOV R11, R20 ;  /* 0x00000014000b7202 */ /* 0x001fe20000000f00 */
[----:B------:R0:W-:Y:S01]  /*e160*/  STSM.16.M88.4 [R168], R12 ;  /* 0x0000000ca8007844 */ /* 0x0001e20000000200 */
[----:B------:R-:W1:Y:S01]  /*e170*/  LDC.64 R20, c[0x0][0xc00] ;  /* 0x00030000ff147b82 */ /* 0x000e620000000a00 */
[----:B------:R-:W-:Y:S02]  /*e180*/  F2FP.BF16.F32.PACK_AB R152, R89, R88 ;  /* 0x000000585998723e */ /* 0x000fe400000010ff */
[----:B------:R-:W-:Y:S02]  /*e190*/  F2FP.BF16.F32.PACK_AB R153, R91, R90 ;  /* 0x0000005a5b99723e */ /* 0x000fe400000010ff */
[----:B------:R-:W-:Y:S02]  /*e1a0*/  F2FP.BF16.F32.PACK_AB R154, R93, R92 ;  /* 0x0000005c5d9a723e */ /* 0x000fe400000010ff */
[----:B------:R-:W-:-:S02]  /*e1b0*/  F2FP.BF16.F32.PACK_AB R155, R95, R94 ;  /* 0x0000005e5f9b723e */ /* 0x000fc400000010ff */
[----:B------:R-:W-:Y:S02]  /*e1c0*/  MOV R172, R164 ;  /* 0x000000a400ac7202 */ /* 0x000fe40000000f00 */
[----:B------:R-:W-:Y:S01]  /*e1d0*/  F2FP.BF16.F32.PACK_AB R156, R97, R96 ;  /* 0x00000060619c723e */ /* 0x000fe200000010ff */
[----:B------:R2:W-:Y:S01]  /*e1e0*/  STSM.16.M88.4 [R166], R152 ;  /* 0x00000098a6007844 */ /* 0x0005e20000000200 */
[----:B------:R-:W-:Y:S01]  /*e1f0*/  F2FP.BF16.F32.PACK_AB R157, R99, R98 ;  /* 0x00000062639d723e */ /* 0x000fe200000010ff */
[----:B0-----:R-:W0:Y:S01]  /*e200*/  LDC.64 R12, c[0x0][0xc08] ;  /* 0x00030200ff0c7b82 */ /* 0x001e220000000a00 */
[----:B------:R-:W-:Y:S02]  /*e210*/  F2FP.BF16.F32.PACK_AB R158, R101, R100 ;  /* 0x00000064659e723e */ /* 0x000fe400000010ff */
[----:B------:R-:W-:Y:S02]  /*e220*/  F2FP.BF16.F32.PACK_AB R159, R103, R102 ;  /* 0x00000066679f723e */ /* 0x000fe400000010ff */
[----:B------:R-:W-:-:S02]  /*e230*/  F2FP.BF16.F32.PACK_AB R160, R105, R104 ;  /* 0x0000006869a0723e */ /* 0x000fc400000010ff */
[----:B------:R-:W-:Y:S01]  /*e240*/  F2FP.BF16.F32.PACK_AB R161, R107, R106 ;  /* 0x0000006a6ba1723e */ /* 0x000fe200000010ff */
[----:B------:R-:W-:Y:S01]  /*e250*/  STSM.16.M88.4 [R172], R156 ;  /* 0x0000009cac007844 */ /* 0x000fe20000000200 */
[----:B------:R-:W-:Y:S02]  /*e260*/  F2FP.BF16.F32.PACK_AB R162, R109, R108 ;  /* 0x0000006c6da2723e */ /* 0x000fe400000010ff */
[----:B------:R-:W-:Y:S02]  /*e270*/  F2FP.BF16.F32.PACK_AB R163, R111, R110 ;  /* 0x0000006e6fa3723e */ /* 0x000fe400000010ff */
[----:B------:R-:W-:Y:S02]  /*e280*/  MOV R2, R170 ;  /* 0x000000aa00027202 */ /* 0x000fe40000000f00 */
[----:B------:R-:W-:Y:S01]  /*e290*/  MOV R5, R8 ;  /* 0x0000000800057202 */ /* 0x000fe20000000f00 */
[----:B------:R-:W-:Y:S01]  /*e2a0*/  STSM.16.M88.4 [R11], R160 ;  /* 0x000000a00b007844 */ /* 0x000fe20000000200 */
[----:B------:R-:W-:Y:S01]  /*e2b0*/  MOV R17, R16 ;  /* 0x0000001000117202 */ /* 0x000fe20000000f00 */
[----:B------:R-:W3:Y:S01]  /*e2c0*/  LDC.64 R8, c[0x0][0xc00] ;  /* 0x00030000ff087b82 */ /* 0x000ee20000000a00 */
[----:B------:R-:W-:-:S02]  /*e2d0*/  F2FP.BF16.F32.PACK_AB R164, R113, R112 ;  /* 0x0000007071a4723e */ /* 0x000fc400000010ff */
[----:B------:R-:W-:Y:S02]  /*e2e0*/  F2FP.BF16.F32.PACK_AB R165, R115, R114 ;  /* 0x0000007273a5723e */ /* 0x000fe400000010ff */
[----:B--2---:R-:W-:Y:S02]  /*e2f0*/  F2FP.BF16.F32.PACK_AB R166, R117, R116 ;  /* 0x0000007475a6723e */ /* 0x004fe400000010ff */
[----:B0-----:R-:W-:Y:S02]  /*e300*/  ISETP.NE.U32.AND P0, PT, R12, RZ, PT ;  /* 0x000000ff0c00720c */ /* 0x001fe40003f05070 */
[----:B------:R-:W-:Y:S02]  /*e310*/  F2FP.BF16.F32.PACK_AB R167, R119, R118 ;  /* 0x0000007677a7723e */ /* 0x000fe400000010ff */
[----:B------:R-:W-:Y:S02]  /*e320*/  F2FP.BF16.F32.PACK_AB R168, R121, R120 ;  /* 0x0000007879a8723e */ /* 0x000fe400000010ff */
[----:B------:R-:W-:Y:S01]  /*e330*/  F2FP.BF16.F32.PACK_AB R169, R123, R122 ;  /* 0x0000007a7ba9723e */ /* 0x000fe200000010ff */
[----:B------:R0:W-:Y:S01]  /*e340*/  STSM.16.M88.4 [R17], R164 ;  /* 0x000000a411007844 */ /* 0x0001e20000000200 */
[----:B------:R-:W-:-:S02]  /*e350*/  F2FP.BF16.F32.PACK_AB R170, R125, R124 ;  /* 0x0000007c7daa723e */ /* 0x000fc400000010ff */
[----:B------:R-:W-:Y:S02]  /*e360*/  F2FP.BF16.F32.PACK_AB R171, R127, R126 ;  /* 0x0000007e7fab723e */ /* 0x000fe400000010ff */
[----:B------:R-:W-:Y:S02]  /*e370*/  ISETP.NE.AND.EX P0, PT, R13, RZ, PT, P0 ;  /* 0x000000ff0d00720c */ /* 0x000fe40003f05300 */
[----:B------:R-:W-:Y:S01]  /*e380*/  MOV R16, R6 ;  /* 0x0000000600107202 */ /* 0x000fe20000000f00 */
[----:B------:R2:W-:Y:S01]  /*e390*/  STSM.16.M88.4 [R5], R168 ;  /* 0x000000a805007844 */ /* 0x0005e20000000200 */
[----:B------:R-:W-:Y:S01]  /*e3a0*/  F2FP.BF16.F32.PACK_AB R12, R129, R128 ;  /* 0x00000080810c723e */ /* 0x000fe200000010ff */
[----:B---3--:R-:W-:Y:S01]  /*e3b0*/  IMAD.WIDE R6, R205, 0x4, R8 ;  /* 0x00000004cd067825 */ /* 0x008fe200078e0208 */
[----:B------:R-:W-:Y:S02]  /*e3c0*/  F2FP.BF16.F32.PACK_AB R13, R131, R130 ;  /* 0x00000082830d723e */ /* 0x000fe400000010ff */
[----:B------:R-:W-:-:S02]  /*e3d0*/  F2FP.BF16.F32.PACK_AB R14, R133, R132 ;  /* 0x00000084850e723e */ /* 0x000fc400000010ff */
[----:B------:R-:W-:Y:S01]  /*e3e0*/  F2FP.BF16.F32.PACK_AB R15, R135, R134 ;  /* 0x00000086870f723e */ /* 0x000fe200000010ff */
[----:B0-----:R-:W0:Y:S01]  /*e3f0*/  LDC R17, c[0x0][0xad4] ;  /* 0x0002b500ff117b82 */ /* 0x001e220000000800 */
[----:B------:R-:W-:Y:S02]  /*e400*/  F2FP.BF16.F32.PACK_AB R152, R137, R136 ;  /* 0x000000888998723e */ /* 0x000fe400000010ff */
[----:B------:R-:W-:Y:S01]  /*e410*/  F2FP.BF16.F32.PACK_AB R153, R139, R138 ;  /* 0x0000008a8b99723e */ /* 0x000fe200000010ff */
[----:B------:R-:W-:Y:S01]  /*e420*/  STSM.16.M88.4 [R16], R12 ;  /* 0x0000000c10007844 */ /* 0x000fe20000000200 */
[----:B------:R-:W-:Y:S02]  /*e430*/  F2FP.BF16.F32.PACK_AB R154, R141, R140 ;  /* 0x0000008c8d9a723e */ /* 0x000fe400000010ff */
[----:B------:R-:W-:Y:S01]  /*e440*/  F2FP.BF16.F32.PACK_AB R155, R143, R142 ;  /* 0x0000008e8f9b723e */ /* 0x000fe200000010ff */
[----:B------:R-:W3:Y:S01]  /*e450*/  @P0 LDC.64 R8, c[0x0][0xc08] ;  /* 0x00030200ff080b82 */ /* 0x000ee20000000a00 */
[----:B------:R-:W-:Y:S01]  /*e460*/  F2FP.BF16.F32.PACK_AB R156, R145, R144 ;  /* 0x00000090919c723e */ /* 0x000fe200000010ff */
[----:B--2---:R-:W-:Y:S01]  /*e470*/  IMAD.MOV.U32 R5, RZ, RZ, RZ ;  /* 0x000000ffff057224 */ /* 0x004fe200078e00ff */
[----:B------:R-:W-:Y:S01]  /*e480*/  F2FP.BF16.F32.PACK_AB R157, R147, R146 ;  /* 0x00000092939d723e */ /* 0x000fe200000010ff */
[----:B------:R2:W-:Y:S01]  /*e490*/  STSM.16.M88.4 [R0], R152 ;  /* 0x0000009800007844 */ /* 0x0005e20000000200 */
[----:B------:R-:W-:-:S02]  /*e4a0*/  F2FP.BF16.F32.PACK_AB R158, R149, R148 ;  /* 0x00000094959e723e */ /* 0x000fc400000010ff */
[----:B------:R-:W-:Y:S02]  /*e4b0*/  F2FP.BF16.F32.PACK_AB R159, R151, R150 ;  /* 0x00000096979f723e */ /* 0x000fe400000010ff */
[----:B-1----:R-:W-:-:S03]  /*e4c0*/  ISETP.NE.U32.AND P1, PT, R20, RZ, PT ;  /* 0x000000ff1400720c */ /* 0x002fc60003f25070 */
[----:B------:R1:W-:Y:S01]  /*e4d0*/  STSM.16.M88.4 [R2], R156 ;  /* 0x0000009c02007844 */ /* 0x0003e20000000200 */
[----:B------:R-:W-:Y:S01]  /*e4e0*/  BAR.SYNC.DEFER_BLOCKING 0x1, 0x100 ;  /* 0x0044000000007b1d */ /* 0x000fe20000010000 */
[----:B------:R-:W-:Y:S01]  /*e4f0*/  ISETP.NE.AND.EX P1, PT, R21, RZ, PT, P1 ;  /* 0x000000ff1500720c */ /* 0x000fe20003f25310 */
[----:B---3--:R-:W-:-:S12]  /*e500*/  @P0 IMAD.WIDE R8, R205, 0x4, R8 ;  /* 0x00000004cd080825 */ /* 0x008fd800078e0208 */
[----:B------:R-:W3:Y:S04]  /*e510*/  @P1 LDG.E R5, desc[UR40][R6.64] ;  /* 0x0000002806051981 */ /* 0x000ee8000c1e1900 */
[----:B------:R4:W5:Y:S01]  /*e520*/  @P0 LDG.E R11, desc[UR40][R8.64] ;  /* 0x00000028080b0981 */ /* 0x000962000c1e1900 */
[----:B------:R-:W-:Y:S01]  /*e530*/  ISETP.NE.AND P2, PT, R204, RZ, PT ;  /* 0x000000ffcc00720c */ /* 0x000fe20003f45270 */
[----:B--2---:R-:W-:Y:S01]  /*e540*/  IMAD.MOV.U32 R0, RZ, RZ, 0x9b8 ;  /* 0x000009b8ff007424 */ /* 0x004fe200078e00ff */
[----:B------:R-:W-:Y:S01]  /*e550*/  UISETP.NE.AND UP0, UPT, UR11, 0x1, UPT ;  /* 0x000000010b00788c */ /* 0x000fe2000bf05270 */
[----:B------:R-:W-:Y:S01]  /*e560*/  VIADD R152, R22, UR42 ;  /* 0x0000002a16987c36 */ /* 0x000fe20008000000 */
[----:B0-----:R-:W-:Y:S02]  /*e570*/  SEL R17, R204, R17, P2 ;  /* 0x00000011cc117207 */ /* 0x001fe40001000000 */
[----:B------:R-:W-:Y:S01]  /*e580*/  ISETP.NE.U32.AND P2, PT, R20, RZ, PT ;  /* 0x000000ff1400720c */ /* 0x000fe20003f45070 */
[----:B------:R-:W-:Y:S01]  /*e590*/  IMAD.MOV.U32 R155, RZ, RZ, R152 ;  /* 0x000000ffff9b7224 */ /* 0x000fe200078e0098 */
[----:B------:R-:W-:-:S02]  /*e5a0*/  ISETP.GT.AND P3, PT, R17, 0x1, PT ;  /* 0x000000011100780c */ /* 0x000fc40003f64270 */
[----:B------:R-:W0:Y:S01]  /*e5b0*/  LDC.64 R16, c[0x0][0xba8] ;  /* 0x0002ea00ff107b82 */ /* 0x000e220000000a00 */
[----:B------:R-:W-:Y:S02]  /*e5c0*/  ISETP.NE.AND.EX P2, PT, R21, RZ, PT, P2 ;  /* 0x000000ff1500720c */ /* 0x000fe40003f45320 */
[----:B-1----:R-:W-:Y:S01]  /*e5d0*/  SEL R2, R0, 0x978, P3 ;  /* 0x0000097800027807 */ /* 0x002fe20001800000 */
[----:B------:R-:W-:Y:S01]  /*e5e0*/  @UP0 ULDC UR8, c[0x0][0xbec] ;  /* 0x0002fb0000080ab9 */ /* 0x000fe20000000800 */
[----:B------:R-:W-:Y:S01]  /*e5f0*/  SHF.R.S32.HI R0, RZ, 0x1f, R205 ;  /* 0x0000001fff007819 */ /* 0x000fe200000114cd */
[----:B------:R-:W-:Y:S01]  /*e600*/  @UP0 ULDC UR10, c[0x0][0xbf0] ;  /* 0x0002fc00000a0ab9 */ /* 0x000fe20000000800 */
[----:B------:R-:W-:Y:S01]  /*e610*/  SEL R205, R205, RZ, !P2 ;  /* 0x000000ffcdcd7207 */ /* 0x000fe20005000000 */
[----:B------:R-:W1:Y:S01]  /*e620*/  LDC.64 R12, c[0x0][R2+0x220] ;  /* 0x00008800020c7b82 */ /* 0x000e620000000a00 */
[----:B------:R-:W-:Y:S02]  /*e630*/  PLOP3.LUT P4, PT, PT, PT, UP0, 0x80, 0x0 ;  /* 0x000000000000781c */ /* 0x000fe40003f8f008 */
[----:B------:R-:W-:-:S02]  /*e640*/  SEL R21, R0, RZ, !P2 ;  /* 0x000000ff00157207 */ /* 0x000fc40005000000 */
[----:B------:R-:W-:-:S03]  /*e650*/  SEL R153, R234, RZ, P3 ;  /* 0x000000ffea997207 */ /* 0x000fc60001800000 */
[----:B----4-:R-:W2:Y:S08]  /*e660*/  LDC.64 R8, c[0x0][R2+0x218] ;  /* 0x0000860002087b82 */ /* 0x010eb00000000a00 */
[----:B------:R4:W4:Y:S01]  /*e670*/  LDC.64 R14, c[0x0][R2+0x228] ;  /* 0x00008a00020e7b82 */ /* 0x0009220000000a00 */
[----:B-1----:R-:W-:-:S07]  /*e680*/  IMAD R0, R13, R205, RZ ;  /* 0x000000cd0d007224 */ /* 0x002fce00078e02ff */
[----:B0-----:R-:W0:Y:S01]  /*e690*/  @!P3 LDC R16, c[0x0][0xb50] ;  /* 0x0002d400ff10bb82 */ /* 0x001e220000000800 */
[----:B------:R-:W-:Y:S02]  /*e6a0*/  IMAD R159, R12, R21, R0 ;  /* 0x000000150c9f7224 */ /* 0x000fe400078e0200 */
[----:B------:R-:W-:Y:S01]  /*e6b0*/  @P4 IMAD.HI.U32 R0, R152, UR8, RZ ;  /* 0x0000000898004c27 */ /* 0x000fe2000f8e00ff */
[----:B------:R-:W-:-:S04]  /*e6c0*/  ULDC UR8, c[0x0][0xa88] ;  /* 0x0002a20000087ab9 */ /* 0x000fc80000000800 */
[----:B------:R4:W1:Y:S01]  /*e6d0*/  LDC.64 R20, c[0x0][R2+0x210] ;  /* 0x0000840002147b82 */ /* 0x0008620000000a00 */
[-C--:B--2---:R-:W-:Y:S01]  /*e6e0*/  IMAD R157, R9, R23.reuse, RZ ;  /* 0x00000017099d7224 */ /* 0x084fe200078e02ff */
[----:B------:R-:W-:Y:S01]  /*e6f0*/  @P4 SHF.R.U32.HI R155, RZ, UR10, R0 ;  /* 0x0000000aff9b4c19 */ /* 0x000fe20008011600 */
[----:B------:R-:W-:-:S04]  /*e700*/  IMAD.WIDE.U32 R8, R8, R23, RZ ;  /* 0x0000001708087225 */ /* 0x000fc800078e00ff */
[----:B------:R-:W-:Y:S01]  /*e710*/  IMAD.WIDE.U32 R12, R12, R205, RZ ;  /* 0x000000cd0c0c7225 */ /* 0x000fe200078e00ff */
[----:B------:R-:W2:Y:S01]  /*e720*/  @!P3 LDC R17, c[0x0][0xb54] ;  /* 0x0002d500ff11bb82 */ /* 0x000ea20000000800 */
[----:B----4-:R-:W-:Y:S02]  /*e730*/  SHF.R.S32.HI R2, RZ, 0x1f, R155 ;  /* 0x0000001fff027819 */ /* 0x010fe4000001149b */
[----:B------:R-:W-:Y:S02]  /*e740*/  IMAD.IADD R157, R9, 0x1, R157 ;  /* 0x00000001099d7824 */ /* 0x000fe400078e029d */
[----:B------:R-:W-:Y:S02]  /*e750*/  IMAD.IADD R13, R13, 0x1, R159 ;  /* 0x000000010d0d7824 */ /* 0x000fe400078e029f */
[-C--:B------:R-:W-:Y:S02]  /*e760*/  IMAD R9, R15, R153.reuse, RZ ;  /* 0x000000990f097224 */ /* 0x080fe400078e02ff */
[----:B------:R-:W-:-:S04]  /*e770*/  IMAD.WIDE.U32 R14, R14, R153, RZ ;  /* 0x000000990e0e7225 */ /* 0x000fc800078e00ff */
[----:B------:R-:W-:Y:S01]  /*e780*/  IMAD.MOV R153, RZ, RZ, -R155 ;  /* 0x000000ffff997224 */ /* 0x000fe200078e0a9b */
[----:B---3--:R-:W-:Y:S01]  /*e790*/  IADD3 R8, P2, P5, R12, R8, R5 ;  /* 0x000000080c087210 */ /* 0x008fe20007d5e005 */
[----:B------:R-:W-:Y:S01]  /*e7a0*/  IMAD.IADD R12, R15, 0x1, R9 ;  /* 0x000000010f0c7824 */ /* 0x000fe200078e0209 */
[----:B------:R-:W-:Y:S01]  /*e7b0*/  SHF.R.S32.HI R0, RZ, 0x1f, R5 ;  /* 0x0000001fff007819 */ /* 0x000fe20000011405 */
[----:B------:R-:W-:Y:S01]  /*e7c0*/  IMAD R9, R153, UR11, R152 ;  /* 0x0000000b99097c24 */ /* 0x000fe2000f8e0298 */
[----:B-----5:R-:W-:Y:S02]  /*e7d0*/  @P0 R2UR UR8, R11 ;  /* 0x000000000b0802ca */ /* 0x020fe400000e0000 */
[----:B------:R-:W-:Y:S02]  /*e7e0*/  IADD3.X R13, R13, R157, R0, P2, P5 ;  /* 0x0000009d0d0d7210 */ /* 0x000fe400017ea400 */
[----:B------:R-:W-:-:S04]  /*e7f0*/  IADD3 R14, P2, P5, R155, R8, R14 ;  /* 0x000000089b0e7210 */ /* 0x000fc80007d5e00e */
[----:B------:R-:W-:Y:S01]  /*e800*/  IADD3.X R15, R2, R13, R12, P2, P5 ;  /* 0x0000000d020f7210 */ /* 0x000fe200017ea40c */
[-C--:B-1----:R-:W-:Y:S01]  /*e810*/  IMAD R2, R21, R9.reuse, RZ ;  /* 0x0000000915027224 */ /* 0x082fe200078e02ff */
[----:B------:R-:W-:Y:S01]  /*e820*/  SHF.R.S32.HI R13, RZ, 0x1f, R9 ;  /* 0x0000001fff0d7819 */ /* 0x000fe20000011409 */
[----:B------:R-:W-:-:S04]  /*e830*/  IMAD.WIDE.U32 R14, R20, R9, R14 ;  /* 0x00000009140e7225 */ /* 0x000fc800078e000e */
[----:B------:R-:W-:Y:S01]  /*e840*/  IMAD R13, R20, R13, R2 ;  /* 0x0000000d140d7224 */ /* 0x000fe200078e0202 */
[----:B0-----:R-:W-:-:S03]  /*e850*/  LEA R16, P2, R14, R16, 0x2 ;  /* 0x000000100e107211 */ /* 0x001fc600078410ff */
[----:B------:R-:W-:-:S05]  /*e860*/  IMAD.IADD R2, R15, 0x1, R13 ;  /* 0x000000010f027824 */ /* 0x000fca00078e020d */
[----:B--2---:R-:W-:Y:S01]  /*e870*/  LEA.HI.X R2, R14, R17, R2, 0x2, P2 ;  /* 0x000000110e027211 */ /* 0x004fe200010f1402 */
[----:B------:R-:W-:Y:S06]  /*e880*/  @P0 BRA `(.L_x_11277) ;  /* 0x0000000000180947 */ /* 0x000fec0003800000 */
[----:B------:R-:W-:Y:S05]  /*e890*/  @!P1 BRA `(.L_x_11277) ;  /* 0x0000000000149947 */ /* 0x000fea0003800000 */
[----:B------:R-:W2:Y:S04]  /*e8a0*/  LDG.E R9, desc[UR40][R6.64] ;  /* 0x0000002806097981 */ /* 0x000ea8000c1e1900 */
[----:B------:R-:W3:Y:S01]  /*e8b0*/  LDG.E R8, desc[UR40][R6.64+0x4] ;  /* 0x0000042806087981 */ /* 0x000ee2000c1e1900 */
[----:B--2---:R-:W-:Y:S02]  /*e8c0*/  R2UR UR10, R9 ;  /* 0x00000000090a72ca */ /* 0x004fe400000e0000 */
[----:B---3--:R-:W-:-:S13]  /*e8d0*/  R2UR UR8, R8 ;  /* 0x00000000080872ca */ /* 0x008fda00000e0000 */
[----:B------:R-:W-:-:S12]  /*e8e0*/  UIADD3 UR8, -UR10, UR8, URZ ;  /* 0x000000080a087290 */ /* 0x000fd8000fffe13f */
.L_x_11277:
[----:B------:R-:W2:Y:S01]  /*e8f0*/  LDL R11, [R1+0x5c] ;  /* 0x00005c00010b7983 */ /* 0x000ea20000100800 */
[----:B------:R-:W-:Y:S01]  /*e900*/  UIMAD UR8, UR8, UR11, URZ ;  /* 0x0000000b080872a4 */ /* 0x000fe2000f8e023f */
[----:B------:R-:W-:Y:S02]  /*e910*/  LOP3.LUT P0, RZ, R235, 0x3, RZ, 0xc0, !PT ;  /* 0x00000003ebff7812 */ /* 0x000fe4000780c0ff */
[----:B------:R-:W-:Y:S04]  /*e920*/  SHFL.IDX PT, R6, R16, RZ, 0x1c1f ;  /* 0x001c1fff10067589 */ /* 0x000fe800000e0000 */
[----:B------:R-:W0:Y:S04]  /*e930*/  SHFL.IDX PT, R7, R2, RZ, 0x1c1f ;  /* 0x001c1fff02077589 */ /* 0x000e2800000e0000 */
[----:B------:R-:W-:Y:S04]  /*e940*/  SHFL.IDX PT, R8, R16, 0x1, 0x1c1f ;  /* 0x003c1f0010087f89 */ /* 0x000fe800000e0000 */
[----:B------:R-:W1:Y:S01]  /*e950*/  SHFL.IDX PT, R9, R2, 0x1, 0x1c1f ;  /* 0x003c1f0002097f89 */ /* 0x000e6200000e0000 */
[----:B--2---:R-:W-:-:S04]  /*e960*/  VIADD R12, R11, UR42 ;  /* 0x0000002a0b0c7c36 */ /* 0x004fc80008000000 */
[C---:B------:R-:W-:Y:S01]  /*e970*/  VIADD R11, R12.reuse, 0x8 ;  /* 0x000000080c0b7836 */ /* 0x040fe20000000000 */
[----:B------:R-:W-:-:S04]  /*e980*/  ISETP.GE.OR P1, PT, R12, UR8, P0 ;  /* 0x000000080c007c0c */ /* 0x000fc80008726670 */
[----:B------:R-:W-:-:S09]  /*e990*/  ISETP.GE.OR P0, PT, R11, UR8, P0 ;  /* 0x000000080b007c0c */ /* 0x000fd20008706670 */
[----:B0-----:R0:W-:Y:S04]  /*e9a0*/  @!P1 ST.E desc[UR40][R6.64], R3 ;  /* 0x0000000306009985 */ /* 0x0011e8000c101928 */
[----:B-1----:R0:W-:Y:S01]  /*e9b0*/  @!P0 ST.E desc[UR40][R8.64], R4 ;  /* 0x0000000408008985 */ /* 0x0021e2000c101928 */
[----:B------:R-:W-:Y:S05]  /*e9c0*/  @P3 BRA `(.L_x_11278) ;  /* 0x0000000c00fc3947 */ /* 0x000fea0003800000 */
[----:B------:R-:W1:Y:S01]  /*e9d0*/  S2R R2, SR_TID.X ;  /* 0x0000000000027919 */ /* 0x000e620000002100 */
[----:B------:R-:W-:Y:S01]  /*e9e0*/  @UP0 ULDC UR10, c[0x0][0xbec] ;  /* 0x0002fb00000a0ab9 */ /* 0x000fe20000000800 */
[----:B-1----:R-:W-:-:S05]  /*e9f0*/  VIADD R2, R2, 0xffffff80 ;  /* 0xffffff8002027836 */ /* 0x002fca0000000000 */
[----:B0-----:R-:W-:-:S04]  /*ea00*/  SHF.R.S32.HI R3, RZ, 0x1f, R2 ;  /* 0x0000001fff037819 */ /* 0x001fc80000011402 */
[----:B------:R-:W-:-:S04]  /*ea10*/  LEA.HI R3, R3, R2, RZ, 0x3 ;  /* 0x0000000203037211 */ /* 0x000fc800078f18ff */
[----:B------:R-:W-:Y:S02]  /*ea20*/  LOP3.LUT R7, R3, 0xfffffff8, RZ, 0xc0, !PT ;  /* 0xfffffff803077812 */ /* 0x000fe400078ec0ff */
[----:B------:R-:W-:-:S03]  /*ea30*/  SHF.R.S32.HI R3, RZ, 0x3, R3 ;  /* 0x00000003ff037819 */ /* 0x000fc60000011403 */
[----:B------:R-:W-:Y:S02]  /*ea40*/  IMAD.IADD R8, R2, 0x1, -R7 ;  /* 0x0000000102087824 */ /* 0x000fe400078e0a07 */
[----:B------:R-:W-:Y:S02]  /*ea50*/  IMAD.MOV.U32 R7, RZ, RZ, 0x2 ;  /* 0x00000002ff077424 */ /* 0x000fe400078e00ff */
[----:B------:R-:W-:-:S04]  /*ea60*/  IMAD.SHL.U32 R2, R8, 0x8, RZ ;  /* 0x0000000808027824 */ /* 0x000fc800078e00ff */
[----:B------:R-:W-:-:S04]  /*ea70*/  IMAD R6, R3, 0x40, R2 ;  /* 0x0000004003067824 */ /* 0x000fc800078e0202 */
[----:B------:R-:W-:Y:S01]  /*ea80*/  IMAD.WIDE R6, R6, R7, UR6 ;  /* 0x0000000606067e25 */ /* 0x000fe2000f8e0207 */
[----:B------:R-:W-:Y:S02]  /*ea90*/  ULDC.64 UR6, c[0x0][0xaa0] ;  /* 0x0002a80000067ab9 */ /* 0x000fe40000000a00 */
[C---:B------:R-:W-:Y:S02]  /*eaa0*/  IADD3 R25, P3, R6.reuse, 0x1000, RZ ;  /* 0x0000100006197810 */ /* 0x040fe40007f7e0ff */
[C---:B------:R-:W-:Y:S02]  /*eab0*/  IADD3 R29, P2, R6.reuse, 0x2000, RZ ;  /* 0x00002000061d7810 */ /* 0x040fe40007f5e0ff */
[----:B------:R-:W-:Y:S02]  /*eac0*/  IADD3 R33, P1, R6, 0x3000, RZ ;  /* 0x0000300006217810 */ /* 0x000fe40007f3e0ff */
[----:B------:R-:W-:Y:S02]  /*ead0*/  LOP3.LUT R24, R25, 0x380, RZ, 0xc0, !PT ;  /* 0x0000038019187812 */ /* 0x000fe400078ec0ff */
[----:B------:R-:W-:-:S02]  /*eae0*/  LOP3.LUT R28, R29, 0x380, RZ, 0xc0, !PT ;  /* 0x000003801d1c7812 */ /* 0x000fc400078ec0ff */
[----:B------:R-:W-:Y:S02]  /*eaf0*/  LOP3.LUT R32, R33, 0x380, RZ, 0xc0, !PT ;  /* 0x0000038021207812 */ /* 0x000fe400078ec0ff */
[----:B------:R-:W-:Y:S02]  /*eb00*/  SHF.R.U64 R24, R24, 0x3, RZ ;  /* 0x0000000318187819 */ /* 0x000fe400000012ff */
[----:B------:R-:W-:Y:S02]  /*eb10*/  SHF.R.U64 R28, R28, 0x3, RZ ;  /* 0x000000031c1c7819 */ /* 0x000fe400000012ff */
[----:B------:R-:W-:Y:S02]  /*eb20*/  SHF.R.U64 R32, R32, 0x3, RZ ;  /* 0x0000000320207819 */ /* 0x000fe400000012ff */
[----:B------:R-:W-:Y:S01]  /*eb30*/  LOP3.LUT R24, R24, R25, RZ, 0x3c, !PT ;  /* 0x0000001918187212 */ /* 0x000fe200078e3cff */
[--C-:B------:R-:W-:Y:S01]  /*eb40*/  IMAD.X R25, RZ, RZ, R7.reuse, P3 ;  /* 0x000000ffff197224 */ /* 0x100fe200018e0607 */
[----:B------:R-:W-:Y:S01]  /*eb50*/  LOP3.LUT R28, R28, R29, RZ, 0x3c, !PT ;  /* 0x0000001d1c1c7212 */ /* 0x000fe200078e3cff */
[----:B------:R-:W-:Y:S01]  /*eb60*/  IMAD.X R29, RZ, RZ, R7, P2 ;  /* 0x000000ffff1d7224 */ /* 0x000fe200010e0607 */
[----:B------:R-:W-:-:S02]  /*eb70*/  IADD3 R37, P0, R6, 0x4000, RZ ;  /* 0x0000400006257810 */ /* 0x000fc40007f1e0ff */
[C---:B------:R-:W-:Y:S02]  /*eb80*/  IADD3 R41, P6, R6.reuse, 0x5000, RZ ;  /* 0x0000500006297810 */ /* 0x040fe40007fde0ff */
[C---:B------:R-:W-:Y:S02]  /*eb90*/  IADD3 R45, P5, R6.reuse, 0x6000, RZ ;  /* 0x00006000062d7810 */ /* 0x040fe40007fbe0ff */
[----:B------:R-:W-:Y:S01]  /*eba0*/  LOP3.LUT R11, R6, 0x380, RZ, 0xc0, !PT ;  /* 0x00000380060b7812 */ /* 0x000fe200078ec0ff */
[----:B------:R-:W-:Y:S01]  /*ebb0*/  IMAD R0, R0, UR6, RZ ;  /* 0x0000000600007c24 */ /* 0x000fe2000f8e02ff */
[----:B------:R-:W-:Y:S01]  /*ebc0*/  LOP3.LUT R32, R32, R33, RZ, 0x3c, !PT ;  /* 0x0000002120207212 */ /* 0x000fe200078e3cff */
[----:B------:R-:W-:Y:S01]  /*ebd0*/  IMAD.X R33, RZ, RZ, R7, P1 ;  /* 0x000000ffff217224 */ /* 0x000fe200008e0607 */
        /* <DEDUP_REMOVED lines=9> */
[----:B------:R-:W-:Y:S02]  /*ec70*/  LOP3.LUT R48, R49, 0x380, RZ, 0xc0, !PT ;  /* 0x0000038031307812 */ /* 0x000fe400078ec0ff */
[----:B------:R-:W-:-:S02]  /*ec80*/  LOP3.LUT R52, R53, 0x380, RZ, 0xc0, !PT ;  /* 0x0000038035347812 */ /* 0x000fc400078ec0ff */
[----:B------:R-:W-:Y:S02]  /*ec90*/  LOP3.LUT R56, R57, 0x380, RZ, 0xc0, !PT ;  /* 0x0000038039387812 */ /* 0x000fe400078ec0ff */
        /* <DEDUP_REMOVED lines=16> */
[----:B------:R-:W-:Y:S01]  /*eda0*/  IADD3 R61, P0, R6, 0xa000, RZ ;  /* 0x0000a000063d7810 */ /* 0x000fe20007f1e0ff */
[----:B------:R-:W5:Y:S01]  /*edb0*/  LD.E.128 R36, desc[UR40][R36.64] ;  /* 0x0000002824247980 */ /* 0x000f62000c101d00 */
        /* <DEDUP_REMOVED lines=38> */
[----:B------:R-:W-:Y:S01]  /*f020*/  LOP3.LUT R80, R4, R9, RZ, 0x3c, !PT ;  /* 0x0000000904507212 */ /* 0x000fe200078e3cff */
[----:B------:R-:W-:-:S02]  /*f030*/  VIADD R20, R3, UR42 ;  /* 0x0000002a03147c36 */ /* 0x000fc40008000000 */
[----:B------:R-:W5:Y:S04]  /*f040*/  LD.E.128 R60, desc[UR40][R60.64] ;  /* 0x000000283c3c7980 */ /* 0x000f68000c101d00 */
[----:B------:R-:W5:Y:S01]  /*f050*/  LD.E.128 R64, desc[UR40][R64.64] ;  /* 0x0000002840407980 */ /* 0x000f62000c101d00 */
[C---:B0-----:R-:W-:Y:S02]  /*f060*/  IMAD R7, R5.reuse, UR7, R0 ;  /* 0x0000000705077c24 */ /* 0x041fe4000f8e0200 */
[----:B------:R-:W-:Y:S01]  /*f070*/  IMAD.WIDE.U32 R4, R5, UR6, RZ ;  /* 0x0000000605047c25 */ /* 0x000fe2000f8e00ff */
[----:B------:R-:W-:Y:S01]  /*f080*/  ULDC.64 UR6, c[0x0][0xae8] ;  /* 0x0002ba0000067ab9 */ /* 0x000fe20000000a00 */
[----:B------:R-:W-:Y:S01]  /*f090*/  SHF.R.S32.HI R6, RZ, 0x1f, R205 ;  /* 0x0000001fff067819 */ /* 0x000fe200000114cd */
[----:B------:R-:W5:Y:S01]  /*f0a0*/  LD.E.128 R68, desc[UR40][R68.64] ;  /* 0x0000002844447980 */ /* 0x000f62000c101d00 */
[----:B------:R-:W-:-:S02]  /*f0b0*/  IMAD.IADD R5, R5, 0x1, R7 ;  /* 0x0000000105057824 */ /* 0x000fc400078e0207 */
[----:B------:R-:W-:Y:S01]  /*f0c0*/  IMAD R0, R8, 0x20, R3 ;  /* 0x0000002008007824 */ /* 0x000fe200078e0203 */
[----:B------:R-:W5:Y:S01]  /*f0d0*/  LD.E.128 R72, desc[UR40][R72.64] ;  /* 0x0000002848487980 */ /* 0x000f62000c101d00 */
[----:B------:R-:W-:-:S03]  /*f0e0*/  IMAD.WIDE.U32 R4, R23, UR6, R4 ;  /* 0x0000000617047c25 */ /* 0x000fc6000f8e0004 */
[----:B------:R-:W5:Y:S01]  /*f0f0*/  LD.E.128 R76, desc[UR40][R76.64] ;  /* 0x000000284c4c7980 */ /* 0x000f62000c101d00 */
[----:B------:R-:W-:Y:S01]  /*f100*/  IMAD R5, R23, UR7, R5 ;  /* 0x0000000717057c24 */ /* 0x000fe2000f8e0205 */
[----:B------:R-:W-:Y:S01]  /*f110*/  ULDC.64 UR6, c[0x0][0xaf0] ;  /* 0x0002bc0000067ab9 */ /* 0x000fe20000000a00 */
[----:B------:R-:W-:Y:S01]  /*f120*/  VIADD R8, R0, UR42 ;  /* 0x0000002a00087c36 */ /* 0x000fe20008000000 */
[----:B------:R-:W5:Y:S01]  /*f130*/  LD.E.128 R80, desc[UR40][R80.64] ;  /* 0x0000002850507980 */ /* 0x000f62000c101d00 */
[----:B------:R-:W-:Y:S02]  /*f140*/  IMAD R0, R6, UR6, RZ ;  /* 0x0000000606007c24 */ /* 0x000fe4000f8e02ff */
[----:B------:R-:W-:Y:S01]  /*f150*/  @P4 IMAD.HI.U32 R6, R8, UR10, RZ ;  /* 0x0000000a08064c27 */ /* 0x000fe2000f8e00ff */
[----:B------:R-:W-:Y:S01]  /*f160*/  @UP0 ULDC UR10, c[0x0][0xbf0] ;  /* 0x0002fc00000a0ab9 */ /* 0x000fe20000000800 */
[----:B------:R-:W-:Y:S01]  /*f170*/  @!PT LDS RZ, [RZ] ;  /* 0x00000000fffff984 */ /* 0x000fe20000000800 */
[----:B------:R-:W-:Y:S01]  /*f180*/  @!PT LDS RZ, [RZ] ;  /* 0x00000000fffff984 */ /* 0x000fe20000000800 */
[----:B------:R-:W-:Y:S01]  /*f190*/  @!PT LDS RZ, [RZ] ;  /* 0x00000000fffff984 */ /* 0x000fe20000000800 */
[----:B------:R-:W-:Y:S01]  /*f1a0*/  @!PT LDS RZ, [RZ] ;  /* 0x00000000fffff984 */ /* 0x000fe20000000800 */
[----:B------:R0:W-:Y:S06]  /*f1b0*/  MEMBAR.ALL.CTA ;  /* 0x0000000000007992 */ /* 0x0001ec0000008000 */
[----:B0-----:R-:W0:Y:S01]  /*f1c0*/  FENCE.VIEW.ASYNC.S ;  /* 0x00000000000073c6 */ /* 0x001e220000000000 */
[----:B------:R-:W-:Y:S01]  /*f1d0*/  IMAD.MOV.U32 R7, RZ, RZ, R8 ;  /* 0x000000ffff077224 */ /* 0x000fe200078e0008 */
[----:B------:R-:W-:Y:S01]  /*f1e0*/  @P4 SHF.R.U32.HI R7, RZ, UR10, R6 ;  /* 0x0000000aff074c19 */ /* 0x000fe20008011606 */
[----:B------:R-:W-:-:S02]  /*f1f0*/  IMAD R9, R205, UR7, R0 ;  /* 0x00000007cd097c24 */ /* 0x000fc4000f8e0200 */
[----:B------:R-:W-:Y:S01]  /*f200*/  IMAD.WIDE.U32 R4, R205, UR6, R4 ;  /* 0x00000006cd047c25 */ /* 0x000fe2000f8e0004 */
[----:B------:R-:W-:Y:S01]  /*f210*/  SHF.R.S32.HI R0, RZ, 0x1f, R7 ;  /* 0x0000001fff007819 */ /* 0x000fe20000011407 */
[----:B------:R-:W-:Y:S02]  /*f220*/  ULDC.64 UR6, c[0x0][0xae0] ;  /* 0x0002b80000067ab9 */ /* 0x000fe40000000a00 */
[----:B------:R-:W-:Y:S02]  /*f230*/  IMAD.IADD R5, R5, 0x1, R9 ;  /* 0x0000000105057824 */ /* 0x000fe400078e0209 */
[----:B------:R-:W-:Y:S02]  /*f240*/  IMAD.MOV R9, RZ, RZ, -R7 ;  /* 0x000000ffff097224 */ /* 0x000fe400078e0a07 */
[----:B------:R-:W-:Y:S02]  /*f250*/  IMAD R0, R0, UR6, RZ ;  /* 0x0000000600007c24 */ /* 0x000fe4000f8e02ff */
[----:B------:R-:W-:-:S02]  /*f260*/  IMAD R9, R9, UR11, R8 ;  /* 0x0000000b09097c24 */ /* 0x000fc4000f8e0208 */
        /* <DEDUP_REMOVED lines=11> */
[----:B------:R-:W-:-:S04]  /*f320*/  UIADD3 UR6, UR9, 0x22820, URZ ;  /* 0x0002282009067890 */ /* 0x000fc8000fffe03f */
        /* <DEDUP_REMOVED lines=8> */
[----:B0-----:R-:W-:Y:S01]  /*f3b0*/  SYNCS.ARRIVE.TRANS64.RED.A1T0 RZ, [UR6], RZ ;  /* 0x000000ffffff79a7 */ /* 0x001fe20008100406 */
[----:B------:R0:W1:Y:S01]  /*f3c0*/  SHFL.IDX PT, R21, R11, RZ, 0x181f ;  /* 0x00181fff0b157589 */ /* 0x00006200000e0000 */
[----:B------:R-:W-:Y:S03]  /*f3d0*/  BSSY B1, `(.L_x_11279) ;  /* 0x000001a000017945 */ /* 0x000fe60003800000 */
[----:B------:R0:W2:Y:S01]  /*f3e0*/  SHFL.IDX PT, R17, R3, RZ, 0x181f ;  /* 0x00181fff03117589 */ /* 0x0000a200000e0000 */
        /* <DEDUP_REMOVED lines=24> */
.L_x_11280:
[----:B------:R-:W-:Y:S05]  /*f570*/  BSYNC B1 ;  /* 0x0000000000017941 */ /* 0x000fea0003800000 */
.L_x_11279:
[----:B0----5:R0:W3:Y:S01]  /*f580*/  SHFL.IDX PT, R13, R3, 0x1, 0x181f ;  /* 0x00381f00030d7f89 */ /* 0x0210e200000e0000 */
[----:B------:R-:W-:Y:S03]  /*f590*/  BSSY B1, `(.L_x_11281) ;  /* 0x0000014000017945 */ /* 0x000fe60003800000 */
[----:B------:R0:W4:Y:S01]  /*f5a0*/  SHFL.IDX PT, R9, R11, 0x1, 0x181f ;  /* 0x00381f000b097f89 */ /* 0x00012200000e0000 */
[----:B------:R-:W-:Y:S05]  /*f5b0*/  @P1 BRA `(.L_x_11282) ;  /* 0x0000000000441947 */ /* 0x000fea0003800000 */
[----:B------:R-:W-:Y:S02]  /*f5c0*/  ULDC UR6, c[0x0][0xac8] ;  /* 0x0002b20000067ab9 */ /* 0x000fe40000000800 */
[----:B------:R-:W-:Y:S02]  /*f5d0*/  ISETP.GE.AND P4, PT, R2, UR6, PT ;  /* 0x0000000602007c0c */ /* 0x000fe4000bf86270 */
[----:B------:R-:W-:Y:S02]  /*f5e0*/  ISETP.GE.AND P3, PT, R84, UR6, PT ;  /* 0x0000000654007c0c */ /* 0x000fe4000bf66270 */
[----:B------:R-:W-:Y:S02]  /*f5f0*/  ISETP.GE.AND P2, PT, R86, UR6, PT ;  /* 0x0000000656007c0c */ /* 0x000fe4000bf46270 */
[----:B------:R-:W-:-:S07]  /*f600*/  ISETP.GE.AND P1, PT, R88, UR6, PT ;  /* 0x0000000658007c0c */ /* 0x000fce000bf26270 */
[-C--:B----4-:R-:W-:Y:S02]  /*f610*/  @!P4 LEA R4, P6, R2, R9.reuse, 0x1 ;  /* 0x000000090204c211 */ /* 0x090fe400078c08ff */
        /* <DEDUP_REMOVED lines=11> */
.L_x_11282:
[----:B------:R-:W-:Y:S05]  /*f6d0*/  BSYNC B1 ;  /* 0x0000000000017941 */ /* 0x000fea0003800000 */
.L_x_11281:
[----:B---3--:R3:W0:Y:S01]  /*f6e0*/  SHFL.IDX PT, R13, R3, 0x2, 0x181f ;  /* 0x00581f00030d7f89 */ /* 0x00862200000e0000 */
[----:B------:R-:W-:Y:S03]  /*f6f0*/  BSSY B1, `(.L_x_11283) ;  /* 0x0000014000017945 */ /* 0x000fe60003800000 */
[----:B------:R3:W0:Y:S01]  /*f700*/  SHFL.IDX PT, R7, R11, 0x2, 0x181f ;  /* 0x00581f000b077f89 */ /* 0x00062200000e0000 */
[----:B------:R-:W-:Y:S05]  /*f710*/  @P0 BRA `(.L_x_11284) ;  /* 0x0000000000440947 */ /* 0x000fea0003800000 */
[----:B------:R-:W-:Y:S02]  /*f720*/  ULDC UR6, c[0x0][0xac8] ;  /* 0x0002b20000067ab9 */ /* 0x000fe40000000800 */
[----:B------:R-:W-:Y:S02]  /*f730*/  ISETP.GE.AND P3, PT, R2, UR6, PT ;  /* 0x0000000602007c0c */ /* 0x000fe4000bf66270 */
[----:B------:R-:W-:Y:S02]  /*f740*/  ISETP.GE.AND P2, PT, R84, UR6, PT ;  /* 0x0000000654007c0c */ /* 0x000fe4000bf46270 */
[----:B------:R-:W-:Y:S02]  /*f750*/  ISETP.GE.AND P1, PT, R86, UR6, PT ;  /* 0x0000000656007c0c */ /* 0x000fe4000bf26270 */
[----:B------:R-:W-:-:S07]  /*f760*/  ISETP.GE.AND P0, PT, R88, UR6, PT ;  /* 0x0000000658007c0c */ /* 0x000fce000bf06270 */
[-C--:B0-----:R-:W-:Y:S02]  /*f770*/  @!P3 LEA R4, P6, R2, R7.reuse, 0x1 ;  /* 0x000000070204b211 */ /* 0x081fe400078c08ff */
[-C--:B------:R-:W-:Y:S02]  /*f780*/  @!P2 LEA R6, P5, R84, R7.reuse, 0x1 ;  /* 0x000000075406a211 */ /* 0x080fe400078a08ff */
[----:B------:R-:W-:Y:S02]  /*f790*/  @!P1 LEA R8, P4, R86, R7, 0x1 ;  /* 0x0000000756089211 */ /* 0x000fe400078808ff */
[----:B------:R-:W-:Y:S02]  /*f7a0*/  @!P3 LEA.HI.X R5, R2, R13, R89, 0x1, P6 ;  /* 0x0000000d0205b211 */ /* 0x000fe400030f0c59 */
[----:B------:R-:W-:Y:S02]  /*f7b0*/  @!P0 LEA R12, P6, R88, R7, 0x1 ;  /* 0x00000007580c8211 */ /* 0x000fe400078c08ff */
[-C--:B------:R-:W-:Y:S01]  /*f7c0*/  @!P2 LEA.HI.X R7, R84, R13.reuse, R23, 0x1, P5 ;  /* 0x0000000d5407a211 */ /* 0x080fe200028f0c17 */
[----:B------:R0:W-:Y:S01]  /*f7d0*/  @!P3 ST.E.128 desc[UR40][R4.64], R28 ;  /* 0x0000001c0400b985 */ /* 0x0001e2000c101d28 */
[----:B----4-:R-:W-:-:S02]  /*f7e0*/  @!P1 LEA.HI.X R9, R86, R13, R85, 0x1, P4 ;  /* 0x0000000d56099211 */ /* 0x010fc400020f0c55 */
[----:B------:R-:W-:Y:S01]  /*f7f0*/  @!P0 LEA.HI.X R13, R88, R13, R87, 0x1, P6 ;  /* 0x0000000d580d8211 */ /* 0x000fe200030f0c57 */
[----:B------:R0:W-:Y:S04]  /*f800*/  @!P2 ST.E.128 desc[UR40][R6.64], R44 ;  /* 0x0000002c0600a985 */ /* 0x0001e8000c101d28 */
[----:B------:R0:W-:Y:S04]  /*f810*/  @!P1 ST.E.128 desc[UR40][R8.64], R60 ;  /* 0x0000003c08009985 */ /* 0x0001e8000c101d28 */
[----:B------:R0:W-:Y:S02]  /*f820*/  @!P0 ST.E.128 desc[UR40][R12.64], R76 ;  /* 0x0000004c0c008985 */ /* 0x0001e4000c101d28 */
.L_x_11284:
[----:B------:R-:W-:Y:S05]  /*f830*/  BSYNC B1 ;  /* 0x0000000000017941 */ /* 0x000fea0003800000 */
.L_x_11283:
[----:B------:R-:W-:Y:S01]  /*f840*/  VIADD R0, R20, 0x60 ;  /* 0x0000006014007836 */ /* 0x000fe20000000000 */
[----:B0--3--:R-:W0:Y:S04]  /*f850*/  SHFL.IDX PT, R3, R3, 0x3, 0x181f ;  /* 0x00781f0003037f89 */ /* 0x009e2800000e0000 */
[----:B------:R-:W-:Y:S01]  /*f860*/  ISETP.GE.AND P0, PT, R0, UR8, PT ;  /* 0x0000000800007c0c */ /* 0x000fe2000bf06270 */
[----:B------:R-:W3:-:S12]  /*f870*/  SHFL.IDX PT, R11, R11, 0x3, 0x181f ;  /* 0x00781f000b0b7f89 */ /* 0x000ed800000e0000 */
[----:B------:R-:W-:Y:S05]  /*f880*/  @P0 BRA `(.L_x_11285) ;  /* 0x00000024005c0947 */ /* 0x000fea0003800000 */
        /* <DEDUP_REMOVED lines=9> */
[----:B----4-:R-:W-:Y:S01]  /*f920*/  @!P5 LEA.HI.X R9, R86, R3, R85, 0x1, P2 ;  /* 0x000000035609d211 */ /* 0x010fe200010f0c55 */
        /* <DEDUP_REMOVED lines=9> */
.L_x_11278:
[----:B------:R-:W-:Y:S01]  /*f9c0*/  ULDC.64 UR6, c[0x0][0xb08] ;  /* 0x0002c20000067ab9 */ /* 0x000fe20000000a00 */
[----:B------:R-:W-:Y:S01]  /*f9d0*/  ULDC.64 UR12, c[0x0][0xb40] ;  /* 0x0002d000000c7ab9 */ /* 0x000fe20000000a00 */
[----:B------:R-:W-:Y:S01]  /*f9e0*/  IMAD R0, R0, UR6, RZ ;  /* 0x0000000600007c24 */ /* 0x000fe2000f8e02ff */
[----:B------:R-:W-:Y:S01]  /*f9f0*/  UIADD3 UR9, UR9, 0x22820, URZ ;  /* 0x0002282009097890 */ /* 0x000fe2000fffe03f */
[C---:B0-----:R-:W-:Y:S01]  /*fa00*/  IMAD.WIDE.U32 R2, R5.reuse, UR6, RZ ;  /* 0x0000000605027c25 */ /* 0x041fe2000f8e00ff */
[----:B------:R-:W-:Y:S01]  /*fa10*/  ISETP.GE.AND P0, PT, R12, UR8, PT ;  /* 0x000000080c007c0c */ /* 0x000fe2000bf06270 */
[----:B------:R-:W-:Y:S01]  /*fa20*/  BSSY B1, `(.L_x_11286) ;  /* 0x00000c9000017945 */ /* 0x000fe20003800000 */
[----:B------:R-:W-:Y:S01]  /*fa30*/  UPRMT UR9, URZ, 0x654, UR9 ;  /* 0x000006543f097896 */ /* 0x000fe20008000009 */
[----:B------:R-:W-:Y:S01]  /*fa40*/  IMAD R5, R5, UR7, R0 ;  /* 0x0000000705057c24 */ /* 0x000fe2000f8e0200 */
[----:B------:R-:W-:Y:S01]  /*fa50*/  ULDC.64 UR6, c[0x0][0xb38] ;  /* 0x0002ce0000067ab9 */ /* 0x000fe20000000a00 */
[----:B------:R-:W-:-:S02]  /*fa60*/  SHF.R.S32.HI R0, RZ, 0x1f, R205 ;  /* 0x0000001fff007819 */ /* 0x000fc400000114cd */
[----:B------:R-:W-:Y:S01]  /*fa70*/  IMAD.IADD R3, R3, 0x1, R5 ;  /* 0x0000000103037824 */ /* 0x000fe200078e0205 */
[----:B------:R-:W-:Y:S01]  /*fa80*/  SHF.R.S32.HI R153, RZ, 0x1f, R209 ;  /* 0x0000001fff997819 */ /* 0x000fe200000114d1 */
[----:B------:R-:W-:Y:S01]  /*fa90*/  IMAD.MOV.U32 R5, RZ, RZ, R152 ;  /* 0x000000ffff057224 */ /* 0x000fe200078e0098 */
[----:B------:R-:W-:Y:S01]  /*faa0*/  SHF.R.S32.HI R154, RZ, 0x1f, R210 ;  /* 0x0000001fff9a7819 */ /* 0x000fe200000114d2 */
[C---:B------:R-:W-:Y:S01]  /*fab0*/  IMAD.WIDE.U32 R2, R23.reuse, UR6, R2 ;  /* 0x0000000617027c25 */ /* 0x040fe2000f8e0002 */
[----:B------:R-:W-:Y:S01]  /*fac0*/  @UP0 ULDC UR6, c[0x0][0xbec] ;  /* 0x0002fb0000060ab9 */ /* 0x000fe20000000800 */
[----:B------:R-:W-:Y:S01]  /*fad0*/  SYNCS.ARRIVE.TRANS64.RED.A1T0 RZ, [UR9], RZ ;  /* 0x000000ffffff79a7 */ /* 0x000fe20008100409 */
[----:B------:R-:W-:Y:S01]  /*fae0*/  SHF.R.S32.HI R155, RZ, 0x1f, R211 ;  /* 0x0000001fff9b7819 */ /* 0x000fe200000114d3 */
[----:B------:R-:W-:Y:S01]  /*faf0*/  IMAD R0, R0, UR12, RZ ;  /* 0x0000000c00007c24 */ /* 0x000fe2000f8e02ff */
[----:B------:R-:W-:Y:S01]  /*fb00*/  SHF.R.S32.HI R156, RZ, 0x1f, R212 ;  /* 0x0000001fff9c7819 */ /* 0x000fe200000114d4 */
[----:B------:R-:W-:Y:S01]  /*fb10*/  IMAD R3, R23, UR7, R3 ;  /* 0x0000000717037c24 */ /* 0x000fe2000f8e0203 */
[----:B------:R-:W-:Y:S01]  /*fb20*/  SHF.R.S32.HI R157, RZ, 0x1f, R213 ;  /* 0x0000001fff9d7819 */ /* 0x000fe200000114d5 */
[----:B------:R-:W-:Y:S01]  /*fb30*/  @P4 IMAD.HI.U32 R4, R152, UR6, RZ ;  /* 0x0000000698044c27 */ /* 0x000fe2000f8e00ff */
[----:B------:R-:W-:Y:S01]  /*fb40*/  @UP0 ULDC UR6, c[0x0][0xbf0] ;  /* 0x0002fc0000060ab9 */ /* 0x000fe20000000800 */
[----:B------:R-:W-:-:S02]  /*fb50*/  SHF.R.S32.HI R158, RZ, 0x1f, R214 ;  /* 0x0000001fff9e7819 */ /* 0x000fc400000114d6 */
[C---:B------:R-:W-:Y:S01]  /*fb60*/  IMAD R7, R205.reuse, UR13, R0 ;  /* 0x0000000dcd077c24 */ /* 0x040fe2000f8e0200 */
        /* <DEDUP_REMOVED lines=9> */
[----:B------:R-:W-:Y:S01]  /*fc00*/  IMAD.WIDE.U32 R2, R234, UR6, R2 ;  /* 0x00000006ea027c25 */ /* 0x000fe2000f8e0002 */
[----:B------:R-:W-:-:S02]  /*fc10*/  SHF.R.S32.HI R161, RZ, 0x1f, R217 ;  /* 0x0000001fffa17819 */ /* 0x000fc400000114d9 */
[----:B------:R-:W-:Y:S01]  /*fc20*/  SHF.R.S32.HI R162, RZ, 0x1f, R218 ;  /* 0x0000001fffa27819 */ /* 0x000fe200000114da */
[----:B------:R-:W-:Y:S01]  /*fc30*/  IMAD R7, R7, UR11, R152 ;  /* 0x0000000b07077c24 */ /* 0x000fe2000f8e0298 */
        /* <DEDUP_REMOVED lines=22> */
[----:B------:R-:W-:Y:S02]  /*fda0*/  LEA.HI.X R20, R2, UR7, R3, 0x2, P1 ;  /* 0x0000000702147c11 */ /* 0x000fe400088f1403 */
[----:B------:R0:W1:Y:S01]  /*fdb0*/  SHFL.IDX PT, R2, R0, RZ, 0x1c1f ;  /* 0x001c1fff00027589 */ /* 0x00006200000e0000 */
[----:B------:R-:W-:Y:S02]  /*fdc0*/  SHF.R.S32.HI R172, RZ, 0x1f, R228 ;  /* 0x0000001fffac7819 */ /* 0x000fe400000114e4 */
[----:B------:R-:W-:Y:S01]  /*fdd0*/  SHF.R.S32.HI R173, RZ, 0x1f, R229 ;  /* 0x0000001fffad7819 */ /* 0x000fe200000114e5 */
[----:B------:R0:W2:Y:S01]  /*fde0*/  SHFL.IDX PT, R3, R20, RZ, 0x1c1f ;  /* 0x001c1fff14037589 */ /* 0x0000a200000e0000 */
[----:B------:R-:W-:Y:S02]  /*fdf0*/  SHF.R.S32.HI R174, RZ, 0x1f, R230 ;  /* 0x0000001fffae7819 */ /* 0x000fe400000114e6 */
[----:B------:R-:W-:-:S02]  /*fe00*/  SHF.R.S32.HI R175, RZ, 0x1f, R231 ;  /* 0x0000001fffaf7819 */ /* 0x000fc400000114e7 */
[----:B------:R-:W-:Y:S02]  /*fe10*/  SHF.R.S32.HI R176, RZ, 0x1f, R232 ;  /* 0x0000001fffb07819 */ /* 0x000fe400000114e8 */
[----:B------:R-:W-:Y:S01]  /*fe20*/  SHF.R.S32.HI R177, RZ, 0x1f, R233 ;  /* 0x0000001fffb17819 */ /* 0x000fe200000114e9 */
[----:B0-----:R-:W-:Y:S06]  /*fe30*/  @P0 BRA `(.L_x_11287) ;  /* 0x00000008001c0947 */ /* 0x001fec0003800000 */
[----:B------:R-:W-:Y:S01]  /*fe40*/  ULDC UR6, c[0x0][0xac8] ;  /* 0x0002b20000067ab9 */ /* 0x000fe20000000800 */
[----:B------:R-:W-:Y:S01]  /*fe50*/  VIADD R21, R19, 0xe8 ;  /* 0x000000e813157836 */ /* 0x000fe20000000000 */
[----:B------:R-:W-:Y:S02]  /*fe60*/  ISETP.GE.AND P4, PT, R233, UR6, PT ;  /* 0x00000006e9007c0c */ /* 0x000fe4000bf86270 */
[----:B------:R-:W-:Y:S02]  /*fe70*/  ISETP.GE.AND P3, PT, R232, UR6, PT ;  /* 0x00000006e8007c0c */ /* 0x000fe4000bf66270 */
[----:B------:R-:W-:Y:S02]  /*fe80*/  ISETP.GE.AND P5, PT, R19, UR6, PT ;  /* 0x0000000613007c0c */ /* 0x000fe4000bfa6270 */
[----:B------:R-:W-:Y:S02]  /*fe90*/  ISETP.GE.AND P1, PT, R230, UR6, PT ;  /* 0x00000006e6007c0c */ /* 0x000fe4000bf26270 */
[----:B------:R-:W-:-:S05]  /*fea0*/  ISETP.GE.AND P0, PT, R231, UR6, PT ;  /* 0x00000006e7007c0c */ /* 0x000fca000bf06270 */
[-C--:B-1----:R-:W-:Y:S02]  /*feb0*/  @!P4 LEA R4, P2, R233, R2.reuse, 0x2 ;  /* 0x00000002e904c211 */ /* 0x082fe400078410ff */
[C---:B------:R-:W-:Y:S02]  /*fec0*/  @!P3 LEA R6, P6, R232.reuse, R2, 0x2 ;  /* 0x00000002e806b211 */ /* 0x040fe400078c10ff */
        /* <DEDUP_REMOVED lines=9> */
[CC--:B0-----:R-:W-:Y:S02]  /*ff60*/  @!P0 LEA R4, P6, R231.reuse, R2.reuse, 0x2 ;  /* 0x00000002e7048211 */ /* 0x0c1fe400078c10ff */
[CC--:B-1----:R-:W-:Y:S02]  /*ff70*/  @!P1 LEA R6, P5, R230.reuse, R2.reuse, 0x2 ;  /* 0x00000002e6069211 */ /* 0x0c2fe400078a10ff */
        /* <DEDUP_REMOVED lines=14> */
[----:B--2---:R-:W-:Y:S01]  /*10060*/  @!P5 LEA R8, P6, R226, R2, 0x2 ;  /* 0x00000002e208d211 */ /* 0x004fe200078c10ff */
[----:B------:R0:W-:Y:S01]  /*10070*/  @!P3 ST.E.64 desc[UR40][R4.64], R48 ;  /* 0x000000300400b985 */ /* 0x0001e2000c101b28 */
[----:B------:R-:W-:-:S02]  /*10080*/  ISETP.GE.AND P2, PT, R223, UR6, PT ;  /* 0x00000006df007c0c */ /* 0x000fc4000bf46270 */
[----:B------:R-:W-:Y:S01]  /*10090*/  @!P5 LEA.HI.X R9, R226, R3, R170, 0x2, P6 ;  /* 0x00000003e209d211 */ /* 0x000fe200030f14aa */
[----:B------:R1:W-:Y:S01]  /*100a0*/  @!P4 ST.E.64 desc[UR40][R6.64], R52 ;  /* 0x000000340600c985 */ /* 0x0003e2000c101b28 */
[----:B------:R-:W-:-:S03]  /*100b0*/  ISETP.GE.AND P3, PT, R222, UR6, PT ;  /* 0x00000006de007c0c */ /* 0x000fc6000bf66270 */
[----:B------:R2:W-:Y:S01]  /*100c0*/  @!P5 ST.E.64 desc[UR40][R8.64], R56 ;  /* 0x000000380800d985 */ /* 0x0005e2000c101b28 */
[CC--:B0-----:R-:W-:Y:S02]  /*100d0*/  @!P0 LEA R4, P4, R225.reuse, R2.reuse, 0x2 ;  /* 0x00000002e1048211 */ /* 0x0c1fe400078810ff */
[C---:B-1----:R-:W-:Y:S02]  /*100e0*/  @!P1 LEA R6, P5, R224.reuse, R2, 0x2 ;  /* 0x00000002e0069211 */ /* 0x042fe400078a10ff */
[-C--:B------:R-:W-:Y:S02]  /*100f0*/  @!P0 LEA.HI.X R5, R225, R3.reuse, R169, 0x2, P4 ;  /* 0x00000003e1058211 */ /* 0x080fe400020f14a9 */
[----:B------:R-:W-:Y:S02]  /*10100*/  ISETP.GE.AND P4, PT, R221, UR6, PT ;  /* 0x00000006dd007c0c */ /* 0x000fe4000bf86270 */
[----:B------:R-:W-:Y:S01]  /*10110*/  @!P1 LEA.HI.X R7, R224, R3, R168, 0x2, P5 ;  /* 0x00000003e0079211 */ /* 0x000fe200028f14a8 */
[----:B------:R0:W-:Y:S01]  /*10120*/  @!P0 ST.E.64 desc[UR40][R4.64], R60 ;  /* 0x0000003c04008985 */ /* 0x0001e2000c101b28 */
[----:B------:R-:W-:-:S02]  /*10130*/  ISETP.GE.AND P5, PT, R220, UR6, PT ;  /* 0x00000006dc007c0c */ /* 0x000fc4000bfa6270 */
[C---:B--2---:R-:W-:Y:S01]  /*10140*/  @!P2 LEA R8, P6, R223.reuse, R2, 0x2 ;  /* 0x00000002df08a211 */ /* 0x044fe200078c10ff */
[----:B------:R1:W-:Y:S01]  /*10150*/  @!P1 ST.E.64 desc[UR40][R6.64], R64 ;  /* 0x0000004006009985 */ /* 0x0003e2000c101b28 */
[----:B------:R-:W-:Y:S02]  /*10160*/  ISETP.GE.AND P1, PT, R218, UR6, PT ;  /* 0x00000006da007c0c */ /* 0x000fe4000bf26270 */
        /* <DEDUP_REMOVED lines=8> */
[----:B------:R-:W-:Y:S01]  /*101f0*/  @!P3 ST.E.64 desc[UR40][R4.64], R72 ;  /* 0x000000480400b985 */ /* 0x000fe2000c101b28 */
[----:B--2---:R-:W-:-:S02]  /*10200*/  @!P5 LEA R8, P6, R220, R2, 0x2 ;  /* 0x00000002dc08d211 */ /* 0x004fc400078c10ff */
        /* <DEDUP_REMOVED lines=13> */
[-C--:B0-----:R-:W-:Y:S01]  /*102e0*/  @!P4 LEA R6, P0, R215, R2.reuse, 0x2 ;  /* 0x00000002d706c211 */ /* 0x081fe200078010ff */
[----:B------:R0:W-:Y:S01]  /*102f0*/  @!P1 ST.E.64 desc[UR40][R14.64], R88 ;  /* 0x000000580e009985 */ /* 0x0001e2000c101b28 */
[-C--:B------:R-:W-:Y:S02]  /*10300*/  @!P5 LEA R4, P1, R216, R2.reuse, 0x2 ;  /* 0x00000002d804d211 */ /* 0x080fe400078210ff */
[----:B-1----:R-:W-:Y:S01]  /*10310*/  @!P3 LEA R8, P6, R214, R2, 0x2 ;  /* 0x00000002d608b211 */ /* 0x002fe200078c10ff */
[----:B------:R1:W-:Y:S01]  /*10320*/  @!P2 ST.E.64 desc[UR40][R16.64], R92 ;  /* 0x0000005c1000a985 */ /* 0x0003e2000c101b28 */
[----:B------:R-:W-:Y:S02]  /*10330*/  ISETP.GE.AND P2, PT, R213, UR6, PT ;  /* 0x00000006d5007c0c */ /* 0x000fe4000bf46270 */
[----:B------:R-:W-:-:S02]  /*10340*/  @!P5 LEA.HI.X R5, R216, R3, R160, 0x2, P1 ;  /* 0x00000003d805d211 */ /* 0x000fc400008f14a0 */
[----:B------:R-:W-:Y:S02]  /*10350*/  ISETP.GE.AND P1, PT, R212, UR6, PT ;  /* 0x00000006d4007c0c */ /* 0x000fe4000bf26270 */
[-C--:B------:R-:W-:Y:S01]  /*10360*/  @!P4 LEA.HI.X R7, R215, R3.reuse, R159, 0x2, P0 ;  /* 0x00000003d707c211 */ /* 0x080fe200000f149f */
[----:B------:R3:W-:Y:S01]  /*10370*/  @!P5 ST.E.64 desc[UR40][R4.64], R96 ;  /* 0x000000600400d985 */ /* 0x0007e2000c101b28 */
[----:B------:R-:W-:Y:S02]  /*10380*/  @!P3 LEA.HI.X R9, R214, R3, R158, 0x2, P6 ;  /* 0x00000003d609b211 */ /* 0x000fe400030f149e */
[----:B------:R-:W-:Y:S01]  /*10390*/  ISETP.GE.AND P0, PT, R211, UR6, PT ;  /* 0x00000006d3007c0c */ /* 0x000fe2000bf06270 */
[----:B------:R-:W-:Y:S01]  /*103a0*/  @!P4 ST.E.64 desc[UR40][R6.64], R100 ;  /* 0x000000640600c985 */ /* 0x000fe2000c101b28 */
[----:B------:R-:W-:Y:S02]  /*103b0*/  ISETP.GE.AND P4, PT, R209, UR6, PT ;  /* 0x00000006d1007c0c */ /* 0x000fe4000bf86270 */
[----:B--2---:R-:W-:Y:S01]  /*103c0*/  @!P2 LEA R12, P6, R213, R2, 0x2 ;  /* 0x00000002d50ca211 */ /* 0x004fe200078c10ff */
[----:B------:R-:W-:Y:S01]  /*103d0*/  @!P3 ST.E.64 desc[UR40][R8.64], R104 ;  /* 0x000000680800b985 */ /* 0x000fe2000c101b28 */
[----:B------:R-:W-:-:S02]  /*103e0*/  ISETP.GE.AND P3, PT, R210, UR6, PT ;  /* 0x00000006d2007c0c */ /* 0x000fc4000bf66270 */
[CC--:B0-----:R-:W-:Y:S02]  /*103f0*/  @!P1 LEA R14, P5, R212.reuse, R2.reuse, 0x2 ;  /* 0x00000002d40e9211 */ /* 0x0c1fe400078a10ff */
[-C--:B------:R-:W-:Y:S02]  /*10400*/  @!P2 LEA.HI.X R13, R213, R3.reuse, R157, 0x2, P6 ;  /* 0x00000003d50da211 */ /* 0x080fe400030f149d */
[-C--:B------:R-:W-:Y:S02]  /*10410*/  @!P1 LEA.HI.X R15, R212, R3.reuse, R156, 0x2, P5 ;  /* 0x00000003d40f9211 */ /* 0x080fe400028f149c */
[-C--:B-1----:R-:W-:Y:S01]  /*10420*/  @!P0 LEA R16, P6, R211, R2.reuse, 0x2 ;  /* 0x00000002d3108211 */ /* 0x082fe200078c10ff */
[----:B------:R-:W-:Y:S01]  /*10430*/  @!P2 ST.E.64 desc[UR40][R12.64], R108 ;  /* 0x0000006c0c00a985 */ /* 0x000fe2000c101b28 */
[-C--:B------:R-:W-:Y:S02]  /*10440*/  @!P4 LEA R28, P5, R209, R2.reuse, 0x2 ;  /* 0x00000002d11cc211 */ /* 0x080fe400078a10ff */
[----:B------:R-:W-:Y:S01]  /*10450*/  @!P0 LEA.HI.X R17, R211, R3, R155, 0x2, P6 ;  /* 0x00000003d3118211 */ /* 0x000fe200030f149b */
[----:B------:R0:W-:Y:S01]  /*10460*/  @!P1 ST.E.64 desc[UR40][R14.64], R112 ;  /* 0x000000700e009985 */ /* 0x0001e2000c101b28 */
[----:B------:R-:W-:-:S02]  /*10470*/  @!P3 LEA R24, P1, R210, R2, 0x2 ;  /* 0x00000002d218b211 */ /* 0x000fc400078210ff */
[----:B------:R-:W-:Y:S01]  /*10480*/  ISETP.GE.AND P2, PT, R208, UR6, PT ;  /* 0x00000006d0007c0c */ /* 0x000fe2000bf46270 */
[----:B------:R1:W-:Y:S01]  /*10490*/  @!P0 ST.E.64 desc[UR40][R16.64], R116 ;  /* 0x0000007410008985 */ /* 0x0003e2000c101b28 */
[-C--:B------:R-:W-:Y:S02]  /*104a0*/  @!P3 LEA.HI.X R25, R210, R3.reuse, R154, 0x2, P1 ;  /* 0x00000003d219b211 */ /* 0x080fe400008f149a */
[----:B------:R-:W-:Y:S02]  /*104b0*/  ISETP.GE.AND P1, PT, R207, UR6, PT ;  /* 0x00000006cf007c0c */ /* 0x000fe4000bf26270 */
[----:B------:R-:W-:Y:S01]  /*104c0*/  @!P4 LEA.HI.X R29, R209, R3, R153, 0x2, P5 ;  /* 0x00000003d11dc211 */ /* 0x000fe200028f1499 */
[----:B------:R4:W-:Y:S01]  /*104d0*/  @!P3 ST.E.64 desc[UR40][R24.64], R120 ;  /* 0x000000781800b985 */ /* 0x0009e2000c101b28 */
[----:B------:R-:W-:Y:S02]  /*104e0*/  ISETP.GE.AND P0, PT, R206, UR6, PT ;  /* 0x00000006ce007c0c */ /* 0x000fe4000bf06270 */
[----:B---3--:R-:W-:Y:S01]  /*104f0*/  SHF.R.S32.HI R5, RZ, 0x1f, R206 ;  /* 0x0000001fff057819 */ /* 0x008fe200000114ce */
[----:B------:R4:W-:Y:S01]  /*10500*/  @!P4 ST.E.64 desc[UR40][R28.64], R124 ;  /* 0x0000007c1c00c985 */ /* 0x0009e2000c101b28 */
[----:B------:R-:W-:Y:S01]  /*10510*/  ISETP.GE.AND P4, PT, R21, UR6, PT ;  /* 0x0000000615007c0c */ /* 0x000fe2000bf86270 */
[C---:B0-----:R-:W-:Y:S01]  /*10520*/  VIADD R15, R19.reuse, 0xf0 ;  /* 0x000000f0130f7836 */ /* 0x041fe20000000000 */
[----:B------:R-:W-:Y:S01]  /*10530*/  @!P2 LEA R8, P5, R208, R2, 0x2 ;  /* 0x00000002d008a211 */ /* 0x000fe200078a10ff */
[----:B-1----:R-:W-:Y:S01]  /*10540*/  VIADD R17, R19, 0xf8 ;  /* 0x000000f813117836 */ /* 0x002fe20000000000 */
[----:B------:R-:W-:-:S02]  /*10550*/  SHF.R.S32.HI R13, RZ, 0x1f, R21 ;  /* 0x0000001fff0d7819 */ /* 0x000fc40000011415 */
[-C--:B------:R-:W-:Y:S02]  /*10560*/  @!P1 LEA R6, P6, R207, R2.reuse, 0x2 ;  /* 0x00000002cf069211 */ /* 0x080fe400078c10ff */
[----:B------:R-:W-:Y:S02]  /*10570*/  ISETP.GE.AND P3, PT, R15, UR6, PT ;  /* 0x000000060f007c0c */ /* 0x000fe4000bf66270 */
[-C--:B------:R-:W-:Y:S02]  /*10580*/  @!P2 LEA.HI.X R9, R208, R3.reuse, R237, 0x2, P5 ;  /* 0x00000003d009a211 */ /* 0x080fe400028f14ed */
[----:B------:R-:W-:Y:S02]  /*10590*/  @!P0 LEA R4, P5, R206, R2, 0x2 ;  /* 0x00000002ce048211 */ /* 0x000fe400078a10ff */
[----:B------:R-:W-:Y:S01]  /*105a0*/  @!P1 LEA.HI.X R7, R207, R3, R236, 0x2, P6 ;  /* 0x00000003cf079211 */ /* 0x000fe200030f14ec */
[----:B------:R4:W-:Y:S01]  /*105b0*/  @!P2 ST.E.64 desc[UR40][R8.64], R128 ;  /* 0x000000800800a985 */ /* 0x0009e2000c101b28 */
[----:B------:R-:W-:-:S02]  /*105c0*/  ISETP.GE.AND P6, PT, R17, UR6, PT ;  /* 0x0000000611007c0c */ /* 0x000fc4000bfc6270 */
[-C--:B------:R-:W-:Y:S01]  /*105d0*/  @!P0 LEA.HI.X R5, R206, R3.reuse, R5, 0x2, P5 ;  /* 0x00000003ce058211 */ /* 0x080fe200028f1405 */
[----:B------:R4:W-:Y:S01]  /*105e0*/  @!P1 ST.E.64 desc[UR40][R6.64], R132 ;  /* 0x0000008406009985 */ /* 0x0009e2000c101b28 */
[CC--:B------:R-:W-:Y:S02]  /*105f0*/  @!P4 LEA R12, P5, R21.reuse, R2.reuse, 0x2 ;  /* 0x00000002150cc211 */ /* 0x0c0fe400078a10ff */
[----:B------:R-:W-:Y:S01]  /*10600*/  SHF.R.S32.HI R16, RZ, 0x1f, R15 ;  /* 0x0000001fff107819 */ /* 0x000fe2000001140f */
[----:B------:R4:W-:Y:S01]  /*10610*/  @!P0 ST.E.64 desc[UR40][R4.64], R136 ;  /* 0x0000008804008985 */ /* 0x0009e2000c101b28 */
        /* <DEDUP_REMOVED lines=9> */
.L_x_11287:
[----:B------:R-:W-:Y:S05]  /*106b0*/  BSYNC B1 ;  /* 0x0000000000017941 */ /* 0x000fea0003800000 */
.L_x_11286:
[----:B------:R-:W-:Y:S01]  /*106c0*/  ISETP.GE.AND P0, PT, R11, UR8, PT ;  /* 0x000000080b007c0c */ /* 0x000fe2000bf06270 */
[----:B--2-4-:R0:W2:Y:S04]  /*106d0*/  SHFL.IDX PT, R3, R20, 0x1, 0x1c1f ;  /* 0x003c1f0014037f89 */ /* 0x0140a800000e0000 */
[----:B-1----:R0:W1:Y:S08]  /*106e0*/  SHFL.IDX PT, R2, R0, 0x1, 0x1c1f ;  /* 0x003c1f0000027f89 */ /* 0x00207000000e0000 */
[----:B0-----:R-:W-:Y:S05]  /*106f0*/  @P0 BRA `(.L_x_11285) ;  /* 0x0000001400c00947 */ /* 0x001fea0003800000 */
[----:B------:R-:W-:Y:S01]  /*10700*/  ULDC UR6, c[0x0][0xac8] ;  /* 0x0002b20000067ab9 */ /* 0x000fe20000000800 */
[----:B------:R-:W-:Y:S01]  /*10710*/  VIADD R21, R19, 0xe8 ;  /* 0x000000e813157836 */ /* 0x000fe20000000000 */
[----:B------:R-:W-:Y:S01]  /*10720*/  ISETP.GE.AND P5, PT, R233, UR6, PT ;  /* 0x00000006e9007c0c */ /* 0x000fe2000bfa6270 */
[C---:B------:R-:W-:Y:S01]  /*10730*/  VIADD R11, R19.reuse, 0xf0 ;  /* 0x000000f0130b7836 */ /* 0x040fe20000000000 */
[----:B------:R-:W-:Y:S02]  /*10740*/  ISETP.GE.AND P4, PT, R19, UR6, PT ;  /* 0x0000000613007c0c */ /* 0x000fe4000bf86270 */
[----:B------:R-:W-:Y:S02]  /*10750*/  ISETP.GE.AND P2, PT, R232, UR6, PT ;  /* 0x00000006e8007c0c */ /* 0x000fe4000bf46270 */
[----:B------:R-:W-:Y:S02]  /*10760*/  ISETP.GE.AND P1, PT, R231, UR6, PT ;  /* 0x00000006e7007c0c */ /* 0x000fe4000bf26270 */
[----:B------:R-:W-:-:S02]  /*10770*/  ISETP.GE.AND P0, PT, R230, UR6, PT ;  /* 0x00000006e6007c0c */ /* 0x000fc4000bf06270 */
[----:B------:R-:W-:-:S03]  /*10780*/  SHF.R.S32.HI R0, RZ, 0x1f, R21 ;  /* 0x0000001fff007819 */ /* 0x000fc60000011415 */
[-C--:B-1----:R-:W-:Y:S02]  /*10790*/  @!P5 LEA R6, P3, R233, R2.reuse, 0x2 ;  /* 0x00000002e906d211 */ /* 0x082fe400078610ff */
[----:B--2---:R-:W-:Y:S02]  /*107a0*/  @!P4 IMAD.WIDE R4, R19, 0x4, R2 ;  /* 0x000000041304c825 */ /* 0x004fe400078e0202 */
        /* <DEDUP_REMOVED lines=126> */
.L_x_11276:
        /* <DEDUP_REMOVED lines=27> */
.L_x_11288:
        /* <DEDUP_REMOVED lines=35> */
[----:B------:R-:W-:Y:S02]  /*11370*/  IMAD.IADD R21, R13, 0x1, R21 ;  /* 0x000000010d157824 */ /* 0x000fe400078e0215 */
[----:B------:R-:W-:Y:S02]  /*11380*/  IMAD.MOV R12, RZ, RZ, -R15 ;  /* 0x000000ffff0c7224 */ /* 0x000fe400078e0a0f */
[----:B-1----:R-:W-:Y:S01]  /*11390*/  IMAD.WIDE.U32 R2, R6, R5, RZ ;  /* 0x0000000506027225 */ /* 0x002fe200078e00ff */
[----:B------:R-:W-:Y:S01]  /*113a0*/  IADD3.X R6, R21, R17, R20, P1, P3 ;  /* 0x0000001115067210 */ /* 0x000fe20000fe6414 */
[----:B------:R-:W1:Y:S02]  /*113b0*/  @!P0 LDC R27, c[0x0][0xb54] ;  /* 0x0002d500ff1b8b82 */ /* 0x000e640000000800 */
[----:B------:R-:W-:Y:S01]  /*113c0*/  IMAD R7, R7, R5, RZ ;  /* 0x0000000507077224 */ /* 0x000fe200078e02ff */
[----:B------:R-:W-:Y:S01]  /*113d0*/  IADD3 R2, P0, P1, R15, R4, R2 ;  /* 0x000000040f027210 */ /* 0x000fe2000791e002 */
[----:B------:R-:W-:Y:S01]  /*113e0*/  IMAD R5, R29, R12, R25 ;  /* 0x0000000c1d057224 */ /* 0x000fe200078e0219 */
[----:B------:R-:W-:Y:S01]  /*113f0*/  SHF.R.S32.HI R15, RZ, 0x1f, R15 ;  /* 0x0000001fff0f7819 */ /* 0x000fe2000001140f */
[----:B------:R-:W-:-:S02]  /*11400*/  IMAD.IADD R7, R3, 0x1, R7 ;  /* 0x0000000103077824 */ /* 0x000fc400078e0207 */
[----:B--2---:R-:W-:-:S03]  /*11410*/  IMAD R4, R9, R5, RZ ;  /* 0x0000000509047224 */ /* 0x004fc600078e02ff */
        /* <DEDUP_REMOVED lines=9> */
.L_x_11290:
[----:B------:R-:W-:Y:S05]  /*114b0*/  BSYNC B1 ;  /* 0x0000000000017941 */ /* 0x000fea0003800000 */
.L_x_11289:
[----:B------:R-:W-:Y:S05]  /*114c0*/  @P2 BRA `(.L_x_11285) ;  /* 0x00000008004c2947 */ /* 0x000fea0003800000 */
[----:B------:R-:W1:Y:S01]  /*114d0*/  LDC R13, c[0x0][0xbe8] ;  /* 0x0002fa00ff0d7b82 */ /* 0x000e620000000800 */
[----:B0-----:R-:W-:Y:S01]  /*114e0*/  SHF.R.S32.HI R3, RZ, 0x1f, R28 ;  /* 0x0000001fff037819 */ /* 0x001fe2000001141c */
[----:B------:R-:W-:Y:S01]  /*114f0*/  ULDC.64 UR6, c[0x0][0xaa0] ;  /* 0x0002a80000067ab9 */ /* 0x000fe20000000a00 */
[----:B------:R-:W-:Y:S01]  /*11500*/  BSSY B1, `(.L_x_11291) ;  /* 0x000004d000017945 */ /* 0x000fe20003800000 */
[----:B------:R-:W-:Y:S01]  /*11510*/  IMAD R2, R20, UR6, RZ ;  /* 0x0000000614027c24 */ /* 0x000fe2000f8e02ff */
[----:B------:R-:W-:-:S03]  /*11520*/  LEA.HI R4, R3, R28, RZ, 0x3 ;  /* 0x0000001c03047211 */ /* 0x000fc600078f18ff */
[C---:B------:R-:W-:Y:S01]  /*11530*/  IMAD R5, R11.reuse, UR7, R2 ;  /* 0x000000070b057c24 */ /* 0x040fe2000f8e0202 */
[----:B------:R-:W-:Y:S01]  /*11540*/  LOP3.LUT R9, R4, 0xfffffff8, RZ, 0xc0, !PT ;  /* 0xfffffff804097812 */ /* 0x000fe200078ec0ff */
[----:B------:R-:W-:Y:S01]  /*11550*/  IMAD.WIDE.U32 R2, R11, UR6, RZ ;  /* 0x000000060b027c25 */ /* 0x000fe2000f8e00ff */
[----:B------:R-:W-:Y:S01]  /*11560*/  SHF.R.S32.HI R11, RZ, 0x3, R4 ;  /* 0x00000003ff0b7819 */ /* 0x000fe20000011404 */
[----:B------:R-:W-:Y:S02]  /*11570*/  ULDC.64 UR6, c[0x0][0xae8] ;  /* 0x0002ba0000067ab9 */ /* 0x000fe40000000a00 */
[----:B------:R-:W-:Y:S02]  /*11580*/  IMAD.IADD R28, R28, 0x1, -R9 ;  /* 0x000000011c1c7824 */ /* 0x000fe400078e0a09 */
[----:B------:R-:W-:Y:S02]  /*11590*/  IMAD.IADD R3, R3, 0x1, R5 ;  /* 0x0000000103037824 */ /* 0x000fe400078e0205 */
[----:B------:R-:W-:-:S02]  /*115a0*/  IMAD R4, R28, 0x20, R11 ;  /* 0x000000201c047824 */ /* 0x000fc400078e020b */
[----:B------:R-:W-:Y:S01]  /*115b0*/  IMAD.WIDE.U32 R2, R23, UR6, R2 ;  /* 0x0000000617027c25 */ /* 0x000fe2000f8e0002 */
[----:B-1----:R-:W-:-:S03]  /*115c0*/  ISETP.NE.AND P0, PT, R13, 0x1, PT ;  /* 0x000000010d00780c */ /* 0x002fc60003f05270 */
[----:B------:R-:W-:Y:S02]  /*115d0*/  VIADD R9, R4, UR42 ;  /* 0x0000002a04097c36 */ /* 0x000fe40008000000 */
[----:B------:R-:W-:Y:S01]  /*115e0*/  IMAD R3, R23, UR7, R3 ;  /* 0x0000000717037c24 */ /* 0x000fe2000f8e0203 */
[----:B------:R-:W-:Y:S01]  /*115f0*/  ULDC.64 UR6, c[0x0][0xaf0] ;  /* 0x0002bc0000067ab9 */ /* 0x000fe20000000a00 */
[----:B------:R-:W-:Y:S02]  /*11600*/  IMAD.MOV.U32 R5, RZ, RZ, R9 ;  /* 0x000000ffff057224 */ /* 0x000fe400078e0009 */
[----:B------:R-:W-:-:S04]  /*11610*/  IMAD.WIDE.U32 R2, R205, UR6, R2 ;  /* 0x00000006cd027c25 */ /* 0x000fc8000f8e0002 */
[----:B------:R-:W0:Y:S08]  /*11620*/  @P0 LDC R6, c[0x0][0xbec] ;  /* 0x0002fb00ff060b82 */ /* 0x000e300000000800 */
[----:B------:R-:W1:Y:S01]  /*11630*/  @P0 LDC R7, c[0x0][0xbf0] ;  /* 0x0002fc00ff070b82 */ /* 0x000e620000000800 */
[----:B0-----:R-:W-:-:S04]  /*11640*/  @P0 IMAD.HI.U32 R4, R9, R6, RZ ;  /* 0x0000000609040227 */ /* 0x001fc800078e00ff */
[----:B------:R-:W-:Y:S01]  /*11650*/  IMAD R6, R24, UR6, RZ ;  /* 0x0000000618067c24 */ /* 0x000fe2000f8e02ff */
[----:B-1----:R-:W-:-:S03]  /*11660*/  @P0 SHF.R.U32.HI R5, RZ, R7, R4 ;  /* 0x00000007ff050219 */ /* 0x002fc60000011604 */
        /* <DEDUP_REMOVED lines=10> */
[----:B------:R-:W-:Y:S01]  /*11710*/  ULDC.64 UR6, c[0x0][0xad8] ;  /* 0x0002b60000067ab9 */ /* 0x000fe20000000a00 */
[----:B------:R-:W-:Y:S02]  /*11720*/  VIADD R6, R11, UR42 ;  /* 0x0000002a0b067c36 */ /* 0x000fe40008000000 */
        /* <DEDUP_REMOVED lines=42> */
.L_x_11292:
[----:B------:R-:W-:Y:S05]  /*119d0*/  BSYNC B1 ;  /* 0x0000000000017941 */ /* 0x000fea0003800000 */
.L_x_11291:
        /* <DEDUP_REMOVED lines=21> */
.L_x_11294:
[----:B------:R-:W-:Y:S05]  /*11b30*/  BSYNC B1 ;  /* 0x0000000000017941 */ /* 0x000fea0003800000 */
.L_x_11293:
        /* <DEDUP_REMOVED lines=21> */
.L_x_11296:
[----:B------:R-:W-:Y:S05]  /*11c90*/  BSYNC B1 ;  /* 0x0000000000017941 */ /* 0x000fea0003800000 */
.L_x_11295:
[----:B0-----:R-:W-:Y:S01]  /*11ca0*/  VIADD R0, R6, 0x60 ;  /* 0x0000006006007836 */ /* 0x001fe20000000000 */
[----:B--2-4-:R-:W2:Y:S04]  /*11cb0*/  SHFL.IDX PT, R4, R4, 0x3, 0x181f ;  /* 0x00781f0004047f89 */ /* 0x014ea800000e0000 */
[----:B------:R-:W-:Y:S01]  /*11cc0*/  ISETP.GE.AND P0, PT, R0, R13, PT ;  /* 0x0000000d0000720c */ /* 0x000fe20003f06270 */
[----:B-1-3--:R1:W3:-:S12]  /*11cd0*/  SHFL.IDX PT, R2, R5, 0x3, 0x181f ;  /* 0x00781f0005027f89 */ /* 0x00a2d800000e0000 */
[----:B-1----:R-:W-:Y:S05]  /*11ce0*/  @P0 BRA `(.L_x_11285) ;  /* 0x0000000000440947 */ /* 0x002fea0003800000 */
[----:B------:R-:W-:Y:S02]  /*11cf0*/  ULDC UR6, c[0x0][0xac8] ;  /* 0x0002b20000067ab9 */ /* 0x000fe40000000800 */
[----:B------:R-:W-:Y:S02]  /*11d00*/  ISETP.GE.AND P3, PT, R7, UR6, PT ;  /* 0x0000000607007c0c */ /* 0x000fe4000bf66270 */
[----:B------:R-:W-:Y:S02]  /*11d10*/  ISETP.GE.AND P2, PT, R9, UR6, PT ;  /* 0x0000000609007c0c */ /* 0x000fe4000bf46270 */
[----:B------:R-:W-:Y:S02]  /*11d20*/  ISETP.GE.AND P1, PT, R11, UR6, PT ;  /* 0x000000060b007c0c */ /* 0x000fe4000bf26270 */
[----:B------:R-:W-:-:S07]  /*11d30*/  ISETP.GE.AND P0, PT, R15, UR6, PT ;  /* 0x000000060f007c0c */ /* 0x000fce000bf06270 */
[----:B---3--:R-:W-:-:S04]  /*11d40*/  @!P3 LEA R6, P4, R7, R2, 0x1 ;  /* 0x000000020706b211 */ /* 0x008fc800078808ff */
[----:B--2---:R-:W-:Y:S02]  /*11d50*/  @!P3 LEA.HI.X R7, R7, R4, R12, 0x1, P4 ;  /* 0x000000040707b211 */ /* 0x004fe400020f0c0c */
        /* <DEDUP_REMOVED lines=10> */
.L_x_11285:
[----:B------:R-:W-:Y:S05]  /*11e00*/  BSYNC B0 ;  /* 0x0000000000007941 */ /* 0x000fea0003800000 */
.L_x_11275:
[----:B------:R-:W-:Y:S02]  /*11e10*/  ULDC UR6, c[0x0][0xc3c] ;  /* 0x00030f0000067ab9 */ /* 0x000fe40000000800 */
[----:B------:R-:W-:-:S06]  /*11e20*/  UISETP.GE.AND UP0, UPT, UR5, UR6, UPT ;  /* 0x000000060500728c */ /* 0x000fcc000bf06270 */
[----:B------:R-:W-:-:S13]  /*11e30*/  PLOP3.LUT P0, PT, PT, PT, UP0, 0x80, 0x0 ;  /* 0x000000000000781c */ /* 0x000fda0003f0f008 */
[----:B------:R-:W-:Y:S05]  /*11e40*/  @!P0 BRA `(.L_x_11297) ;  /* 0xfffffef000b48947 */ /* 0x000fea000383ffff */
[----:B------:R-:W-:Y:S05]  /*11e50*/  EXIT ;  /* 0x000000000000794d */ /* 0x000fea0003800000 */
.L_x_11192:
        /* <DEDUP_REMOVED lines=18> */
.L_x_11298:
        /* <DEDUP_REMOVED lines=43> */
.L_x_11302:
        /* <DEDUP_REMOVED lines=39> */
.L_x_11300:
        /* <DEDUP_REMOVED lines=12> */
.L_x_11303:
        /* <DEDUP_REMOVED lines=63> */
.L_x_11304:
        /* <DEDUP_REMOVED lines=61> */
.L_x_11305:
[----:B01----:R-:W-:-:S05]  /*12d20*/  LOP3.LUT R3, RZ, R2, RZ, 0x33, !PT ;  /* 0x00000002ff037212 */ /* 0x003fca00078e33ff */
[----:B------:R-:W-:-:S05]  /*12d30*/  IMAD.IADD R2, R4, 0x1, R3 ;  /* 0x0000000104027824 */ /* 0x000fca00078e0203 */
[----:B------:R1:W-:Y:S01]  /*12d40*/  STL [R1+0x4], R2 ;  /* 0x0000040201007387 */ /* 0x0003e20000100800 */
[----:B------:R-:W-:Y:S05]  /*12d50*/  BRA `(.L_x_11306) ;  /* 0x0000000000107947 */ /* 0x000fea0003800000 */
.L_x_11301:
[----:B------:R-:W-:Y:S01]  /*12d60*/  IMAD.U32 R2, RZ, RZ, UR6 ;  /* 0x00000006ff027e24 */ /* 0x000fe2000f8e00ff */
[----:B------:R0:W-:Y:S04]  /*12d70*/  STL [R1+0x4], RZ ;  /* 0x000004ff01007387 */ /* 0x0001e80000100800 */
[----:B------:R0:W-:Y:S04]  /*12d80*/  STL [R1+0x8], RZ ;  /* 0x000008ff01007387 */ /* 0x0001e80000100800 */
[----:B------:R0:W-:Y:S02]  /*12d90*/  STL [R1], R2 ;  /* 0x0000000201007387 */ /* 0x0001e40000100800 */
.L_x_11306:
        /* <DEDUP_REMOVED lines=10> */
.L_x_11299:
        /* <DEDUP_REMOVED lines=30> */
.L_x_11419:
[----:B--23--:R-:W2:Y:S01]  /*13020*/  LDL R9, [R1+0xc] ;  /* 0x00000c0001097983 */ /* 0x00cea20000100800 */
        /* <DEDUP_REMOVED lines=46> */
.L_x_11308:
        /* <DEDUP_REMOVED lines=16> */
.L_x_11309:
[----:B------:R-:W-:Y:S05]  /*13410*/  @!P1 BRA `(.L_x_11310) ;  /* 0x00000000000c9947 */ /* 0x000fea0003800000 */
[----:B------:R-:W3:Y:S04]  /*13420*/  LDG.E R6, desc[UR40][R2.64] ;  /* 0x0000002802067981 */ /* 0x000ee8000c1e1900 */
[----:B------:R-:W3:Y:S02]  /*13430*/  LDG.E R2, desc[UR40][R2.64+0x4] ;  /* 0x0000042802027981 */ /* 0x000ee4000c1e1900 */
[----:B---3--:R-:W-:-:S07]  /*13440*/  IMAD.IADD R6, R2, 0x1, -R6 ;  /* 0x0000000102067824 */ /* 0x008fce00078e0a06 */
.L_x_11310:
        /* <DEDUP_REMOVED lines=34> */
.L_x_11313:
[----:B------:R-:W-:-:S13]  /*13670*/  ISETP.NE.AND P0, PT, R3, 0x1, PT ;  /* 0x000000010300780c */ /* 0x000fda0003f05270 */
[----:B------:R-:W2:Y:S02]  /*13680*/  @P0 LDC.64 R4, c[0x0][0x9e8] ;  /* 0x00027a00ff040b82 */ /* 0x000ea40000000a00 */
[----:B--2---:R-:W-:-:S05]  /*13690*/  @P0 IMAD.HI.U32 R4, R8, R4, RZ ;  /* 0x0000000408040227 */ /* 0x004fca00078e00ff */
[----:B------:R-:W-:-:S07]  /*136a0*/  @P0 SHF.R.U32.HI R8, RZ, R5, R4 ;  /* 0x00000005ff080219 */ /* 0x000fce0000011604 */
.L_x_11314:
[----:B------:R-:W-:Y:S05]  /*136b0*/  BSYNC B0 ;  /* 0x0000000000007941 */ /* 0x000fea0003800000 */
.L_x_11312:
[----:B------:R-:W-:-:S05]  /*136c0*/  IMAD R8, R8, R3, R3 ;  /* 0x0000000308087224 */ /* 0x000fca00078e0203 */
[----:B------:R-:W-:-:S07]  /*136d0*/  VIMNMX R2, R2, R8, PT ;  /* 0x0000000802027248 */ /* 0x000fce0003fe0100 */
.L_x_11311:
        /* <DEDUP_REMOVED lines=25> */
.L_x_11317:
[----:B------:R-:W-:-:S13]  /*13870*/  ISETP.NE.AND P0, PT, R3, 0x1, PT ;  /* 0x000000010300780c */ /* 0x000fda0003f05270 */
[----:B--2---:R-:W2:Y:S02]  /*13880*/  @P0 LDC.64 R4, c[0x0][0x9e8] ;  /* 0x00027a00ff040b82 */ /* 0x004ea40000000a00 */
[----:B--2---:R-:W-:-:S05]  /*13890*/  @P0 IMAD.HI.U32 R4, R6, R4, RZ ;  /* 0x0000000406040227 */ /* 0x004fca00078e00ff */
[----:B------:R-:W-:-:S07]  /*138a0*/  @P0 SHF.R.U32.HI R6, RZ, R5, R4 ;  /* 0x00000005ff060219 */ /* 0x000fce0000011604 */
.L_x_11318:
[----:B------:R-:W-:Y:S05]  /*138b0*/  BSYNC B0 ;  /* 0x0000000000007941 */ /* 0x000fea0003800000 */
.L_x_11316:
[----:B------:R-:W-:-:S05]  /*138c0*/  IMAD R3, R6, R3, RZ ;  /* 0x0000000306037224 */ /* 0x000fca00078e02ff */
[----:B------:R-:W-:-:S07]  /*138d0*/  VIMNMX R2, R2, R3, !PT ;  /* 0x0000000302027248 */ /* 0x000fce0007fe0100 */
.L_x_11315:
        /* <DEDUP_REMOVED lines=44> */
.L_x_11320:
[----:B------:R-:W-:Y:S05]  /*13ba0*/  BSYNC B0 ;  /* 0x0000000000007941 */ /* 0x000fea0003800000 */
.L_x_11319:
        /* <DEDUP_REMOVED lines=26> */
.L_x_11322:
        /* <DEDUP_REMOVED lines=20> */
.L_x_11325:
[----:B------:R-:W-:Y:S05]  /*13e90*/  BSYNC B6 ;  /* 0x0000000000067941 */ /* 0x000fea0003800000 */
.L_x_11324:
        /* <DEDUP_REMOVED lines=20> */
.L_x_11328:
        /* <DEDUP_REMOVED lines=15> */
.L_x_11327:
[----:B------:R-:W-:Y:S05]  /*140d0*/  BSYNC B6 ;  /* 0x0000000000067941 */ /* 0x000fea0003800000 */
.L_x_11326:
        /* <DEDUP_REMOVED lines=24> */
.L_x_11435:
        /* <DEDUP_REMOVED lines=9> */
.L_x_11438:
        /* <DEDUP_REMOVED lines=24> */
.L_x_11332:
[----:B------:R-:W4:Y:S04]  /*14470*/  LDL R0, [R1+0x10] ;  /* 0x0000100001007983 */ /* 0x000f280000100800 */
[----:B---3--:R-:W3:Y:S01]  /*14480*/  LDL R2, [R1+0x14] ;  /* 0x0000140001027983 */ /* 0x008ee20000100800 */
[----:B----4-:R-:W-:Y:S01]  /*14490*/  IMAD R0, R0, 0x8, R19 ;  /* 0x0000000800007824 */ /* 0x010fe200078e0213 */
[----:B---3--:R-:W-:-:S04]  /*144a0*/  SHF.L.U32 R2, R2, 0x1f, RZ ;  /* 0x0000001f02027819 */ /* 0x008fc800000006ff */
[----:B------:R-:W3:Y:S02]  /*144b0*/  SYNCS.PHASECHK.TRANS64.TRYWAIT P0, [R0+URZ+0x22840], R2 ;  /* 0x02284002000075a7 */ /* 0x000ee4000800017f */
[----:B---3--:R-:W-:Y:S05]  /*144c0*/  @!P0 BRA `(.L_x_11333) ;  /* 0x0000004c00f88947 */ /* 0x008fea0003800000 */
.L_x_11439:
        /* <DEDUP_REMOVED lines=11> */
.L_x_11334:
[----:B-1----:R-:W4:Y:S04]  /*14580*/  LDL R4, [R1+0x10] ;  /* 0x0000100001047983 */ /* 0x002f280000100800 */
[----:B------:R-:W2:Y:S04]  /*14590*/  LDL R3, [R1+0x20] ;  /* 0x0000200001037983 */ /* 0x000ea80000100800 */
[----:B---3--:R-:W3:Y:S01]  /*145a0*/  LDL R2, [R1+0x18] ;  /* 0x0000180001027983 */ /* 0x008ee20000100800 */
[----:B------:R-:W-:Y:S01]  /*145b0*/  R2UR UR9, R0 ;  /* 0x00000000000972ca */ /* 0x000fe200000e0000 */
[----:B------:R-:W-:Y:S01]  /*145c0*/  UIADD3 UR6, UP0, UR38, 0x370, URZ ;  /* 0x0000037026067890 */ /* 0x000fe2000ff1e03f */
[----:B------:R-:W-:Y:S01]  /*145d0*/  R2UR UR12, R17 ;  /* 0x00000000110c72ca */ /* 0x000fe200000e0000 */
[----:B------:R-:W-:Y:S01]  /*145e0*/  UMOV UR5, 0x14f00000 ;  /* 0x14f0000000057882 */ /* 0x000fe20000000000 */
[----:B-----5:R-:W-:Y:S01]  /*145f0*/  R2UR UR13, R16 ;  /* 0x00000000100d72ca */ /* 0x020fe200000e0000 */
[----:B------:R-:W-:Y:S01]  /*14600*/  UIADD3.X UR7, URZ, UR39, URZ, UP0, !UPT ;  /* 0x000000273f077290 */ /* 0x000fe200087fe43f */
[----:B------:R-:W-:Y:S01]  /*14610*/  PLOP3.LUT P0, PT, PT, PT, PT, 0x80, 0x0 ;  /* 0x000000000000781c */ /* 0x000fe20003f0f070 */
[----:B------:R-:W-:Y:S01]  /*14620*/  UMOV UR10, URZ ;  /* 0x0000003f000a7c82 */ /* 0x000fe20008000000 */
[----:B------:R-:W-:-:S05]  /*14630*/  LOP3.LUT R18, R18, 0xfffffffe, RZ, 0xc0, !PT ;  /* 0xfffffffe12127812 */ /* 0x000fca00078ec0ff */
[----:B------:R-:W-:-:S06]  /*14640*/  UIADD3 UR9, UR9, 0x22830, URZ ;  /* 0x0002283009097890 */ /* 0x000fcc000fffe03f */
[----:B------:R-:W-:Y:S01]  /*14650*/  @P0 LOP3.LUT R18, R18, 0x1, RZ, 0xfc, !PT ;  /* 0x0000000112120812 */ /* 0x000fe200078efcff */
[----:B----4-:R-:W-:Y:S01]  /*14660*/  IMAD R0, R4, 0x3000, R19 ;  /* 0x0000300004007824 */ /* 0x010fe200078e0213 */
[----:B--2---:R-:W-:-:S04]  /*14670*/  R2UR UR11, R3 ;  /* 0x00000000030b72ca */ /* 0x004fc800000e0000 */
[----:B------:R-:W-:Y:S02]  /*14680*/  R2UR UR8, R0 ;  /* 0x00000000000872ca */ /* 0x000fe400000e0000 */
[----:B---3--:R-:W-:-:S11]  /*14690*/  R2UR UR4, R2 ;  /* 0x00000000020472ca */ /* 0x008fd600000e0000 */
[----:B------:R-:W-:Y:S02]  /*146a0*/  UIADD3 UR8, UR8, 0x1c400, URZ ;  /* 0x0001c40008087890 */ /* 0x000fe4000fffe03f */
[----:B------:R-:W-:-:S03]  /*146b0*/  UIMAD UR11, UR11, 0x60, UR4 ;  /* 0x000000600b0b78a4 */ /* 0x000fc6000f8e0204 */
[----:B------:R-:W-:-:S06]  /*146c0*/  UMOV UR4, 0x0 ;  /* 0x0000000000047882 */ /* 0x000fcc0000000000 */
[----:B------:R3:W-:Y:S02]  /*146d0*/  UTMALDG.4D [UR8], [UR6], desc[UR4] ;  /* 0x00000408060075b4 */ /* 0x0007e40008019000 */
[----:B---3--:R-:W-:Y:S01]  /*146e0*/  NOP ;  /* 0x0000000000007918 */ /* 0x008fe20000000000 */
.L_x_11330:
        /* <DEDUP_REMOVED lines=31> */
.L_x_11336:
[----:B------:R-:W-:Y:S05]  /*148e0*/  BSYNC B6 ;  /* 0x0000000000067941 */ /* 0x000fea0003800000 */
.L_x_11335:
        /* <DEDUP_REMOVED lines=124> */
[----:B0-----:R-:W0:Y:S03]  /*150b0*/  SHFL.IDX PT, R6, R2, 0x6, 0x181f ;  /* 0x00d81f0002067f89 */ /* 0x001e2600000e0000 */
[----:B-1----:R-:W-:-:S05]  /*150c0*/  @!P1 LEA R5, P2, R9, R5, 0x1 ;  /* 0x0000000509059211 */ /* 0x002fca00078408ff */
[----:B0-----:R-:W-:-:S04]  /*150d0*/  @!P1 IMAD.X R6, RZ, RZ, R6, P2 ;  /* 0x000000ffff069224 */ /* 0x001fc800010e0606 */
[----:B------:R-:W-:Y:S02]  /*150e0*/  @!P1 IMAD.MOV.U32 R7, RZ, RZ, R6 ;  /* 0x000000ffff079224 */ /* 0x000fe400078e0006 */
[----:B------:R-:W-:Y:S02]  /*150f0*/  @!P1 IMAD.MOV.U32 R6, RZ, RZ, R5 ;  /* 0x000000ffff069224 */ /* 0x000fe400078e0005 */
[----:B------:R0:W1:Y:S04]  /*15100*/  SHFL.IDX PT, R5, R2, 0x7, 0x181f ;  /* 0x00f81f0002057f89 */ /* 0x00006800000e0000 */
[----:B------:R0:W-:Y:S02]  /*15110*/  @!P1 LDGSTS.E.BYPASS.LTC128B.128 [R8+0x1b400], desc[UR40][R6.64], !P0 ;  /* 0x1b40000006089fae */ /* 0x0001e4000c101d68 */
.L_x_11456:
[----:B------:R-:W-:-:S05]  /*15120*/  VIADD R3, R3, 0x70 ;  /* 0x0000007003037836 */ /* 0x000fca0000000000 */
[----:B------:R-:W-:-:S13]  /*15130*/  ISETP.GE.AND P1, PT, R3, R4, PT ;  /* 0x000000040300720c */ /* 0x000fda0003f26270 */
[----:B0-----:R-:W-:-:S05]  /*15140*/  @!P1 LEA R2, P2, R9, R0, 0x1 ;  /* 0x0000000009029211 */ /* 0x001fca00078408ff */
[----:B-1----:R-:W-:-:S05]  /*15150*/  @!P1 IMAD.X R3, RZ, RZ, R5, P2 ;  /* 0x000000ffff039224 */ /* 0x002fca00010e0605 */
[----:B------:R-:W-:Y:S01]  /*15160*/  @!PT LDS RZ, [RZ] ;  /* 0x00000000fffff984 */ /* 0x000fe20000000800 */
[----:B------:R-:W-:Y:S01]  /*15170*/  @!PT LDS RZ, [RZ] ;  /* 0x00000000fffff984 */ /* 0x000fe20000000800 */
[----:B------:R-:W-:Y:S01]  /*15180*/  @!PT LDS RZ, [RZ] ;  /* 0x00000000fffff984 */ /* 0x000fe20000000800 */
[----:B------:R0:W-:Y:S01]  /*15190*/  @!P1 LDGSTS.E.BYPASS.LTC128B.128 [R8+0x1bc00], desc[UR40][R2.64], !P0 ;  /* 0x1bc0000002089fae */ /* 0x0001e2000c101d68 */
[----:B------:R-:W-:Y:S01]  /*151a0*/  PLOP3.LUT P0, PT, PT, PT, PT, 0x80, 0x0 ;  /* 0x000000000000781c */ /* 0x000fe20003f0f070 */
[----:B------:R-:W-:-:S12]  /*151b0*/  NOP ;  /* 0x0000000000007918 */ /* 0x000fd80000000000 */
.L_x_11338:
        /* <DEDUP_REMOVED lines=18> */
.L_x_11457:
[----:B------:R-:W-:Y:S05]  /*152e0*/  BSYNC B0 ;  /* 0x0000000000007941 */ /* 0x000fea0003800000 */
.L_x_11339:
[----:B------:R-:W-:Y:S01]  /*152f0*/  LOP3.LUT P0, RZ, R18, 0x1, RZ, 0xc0, !PT ;  /* 0x0000000112ff7812 */ /* 0x000fe2000780c0ff */
[----:B------:R-:W-:-:S12]  /*15300*/  BSSY B0, `(.L_x_11341) ;  /* 0x000005b000007945 */ /* 0x000fd80003800000 */
[----:B------:R-:W-:Y:S05]  /*15310*/  @!P0 BRA `(.L_x_11342) ;  /* 0x0000000400648947 */ /* 0x000fea0003800000 */
[----:B------:R-:W2:Y:S04]  /*15320*/  LDL R2, [R1+0x10] ;  /* 0x0000100001027983 */ /* 0x000ea80000100800 */
[----:B------:R-:W0:Y:S01]  /*15330*/  LDL R4, [R1+0x14] ;  /* 0x0000140001047983 */ /* 0x000e220000100800 */
[----:B------:R-:W-:Y:S01]  /*15340*/  BSSY B1, `(.L_x_11343) ;  /* 0x0000008000017945 */ /* 0x000fe20003800000 */
[----:B------:R-:W1:Y:S02]  /*15350*/  S2R R3, SR_TID.X ;  /* 0x0000000000037919 */ /* 0x000e640000002100 */
[----:B-1----:R-:W-:-:S04]  /*15360*/  LOP3.LUT R3, R3, 0x7f, RZ, 0xc0, !PT ;  /* 0x0000007f03037812 */ /* 0x002fc800078ec0ff */
[----:B------:R-:W-:Y:S01]  /*15370*/  ISETP.NE.AND P1, PT, R3, RZ, PT ;  /* 0x000000ff0300720c */ /* 0x000fe20003f25270 */
[----:B--2---:R-:W-:Y:S01]  /*15380*/  IMAD R2, R2, 0x8, R19 ;  /* 0x0000000802027824 */ /* 0x004fe200078e0213 */
[----:B0-----:R-:W-:-:S04]  /*15390*/  SHF.L.U32 R0, R4, 0x1f, RZ ;  /* 0x0000001f04007819 */ /* 0x001fc800000006ff */
[----:B------:R-:W0:Y:S02]  /*153a0*/  SYNCS.PHASECHK.TRANS64.TRYWAIT P0, [R2+URZ+0x22860], R0 ;  /* 0x02286000020075a7 */ /* 0x000e24000800017f */
[----:B0-----:R-:W-:Y:S05]  /*153b0*/  @!P0 BRA `(.L_x_11344) ;  /* 0x0000004800f88947 */ /* 0x001fea0003800000 */
.L_x_11458:
[----:B------:R-:W-:Y:S05]  /*153c0*/  BSYNC B1 ;  /* 0x0000000000017941 */ /* 0x000fea0003800000 */
.L_x_11343:
        /* <DEDUP_REMOVED lines=9> */
.L_x_11346:
[----:B------:R-:W-:Y:S05]  /*15460*/  BSYNC B1 ;  /* 0x0000000000017941 */ /* 0x000fea0003800000 */
.L_x_11345:
[----:B0-----:R-:W2:Y:S04]  /*15470*/  LDL R0, [R1+0x10] ;  /* 0x0000100001007983 */ /* 0x001ea80000100800 */
[----:B------:R-:W3:Y:S04]  /*15480*/  LDL R4, [R1+0x18] ;  /* 0x0000180001047983 */ /* 0x000ee80000100800 */
        /* <DEDUP_REMOVED lines=9> */
[----:B---3--:R-:W-:Y:S02]  /*15520*/  IMAD R3, R3, 0x60, R4 ;  /* 0x0000006003037824 */ /* 0x008fe400078e0204 */
[----:B------:R-:W-:-:S07]  /*15530*/  VIADD R4, R0, 0x400 ;  /* 0x0000040000047836 */ /* 0x000fce0000000000 */
.L_x_11347:
        /* <DEDUP_REMOVED lines=15> */
.L_x_11348:
        /* <DEDUP_REMOVED lines=15> */
.L_x_11349:
        /* <DEDUP_REMOVED lines=15> */
.L_x_11350:
        /* <DEDUP_REMOVED lines=10> */
.L_x_11342:
[----:B------:R-:W-:Y:S05]  /*158b0*/  BSYNC B0 ;  /* 0x0000000000007941 */ /* 0x000fea0003800000 */
.L_x_11341:
        /* <DEDUP_REMOVED lines=61> */
.L_x_11357:
        /* <DEDUP_REMOVED lines=8> */
.L_x_11459:
[----:B------:R-:W-:Y:S05]  /*15d10*/  BSYNC B3 ;  /* 0x0000000000037941 */ /* 0x000fea0003800000 */
.L_x_11358:
        /* <DEDUP_REMOVED lines=9> */
.L_x_11361:
[----:B------:R-:W-:Y:S05]  /*15db0*/  BSYNC B3 ;  /* 0x0000000000037941 */ /* 0x000fea0003800000 */
.L_x_11360:
        /* <DEDUP_REMOVED lines=13> */
.L_x_11362:
        /* <DEDUP_REMOVED lines=13> */
.L_x_11460:
[----:B------:R-:W-:Y:S05]  /*15f60*/  BSYNC B3 ;  /* 0x0000000000037941 */ /* 0x000fea0003800000 */
.L_x_11363:
        /* <DEDUP_REMOVED lines=11> */
.L_x_11366:
[----:B------:R-:W-:Y:S05]  /*16020*/  BSYNC B3 ;  /* 0x0000000000037941 */ /* 0x000fea0003800000 */
.L_x_11365:
        /* <DEDUP_REMOVED lines=10> */
.L_x_11367:
        /* <DEDUP_REMOVED lines=15> */
.L_x_11368:
        /* <DEDUP_REMOVED lines=15> */
.L_x_11369:
        /* <DEDUP_REMOVED lines=15> */
.L_x_11370:
        /* <DEDUP_REMOVED lines=10> */
.L_x_11356:
[----:B------:R-:W-:Y:S05]  /*16440*/  BSYNC B1 ;  /* 0x0000000000017941 */ /* 0x000fea0003800000 */
.L_x_11355:
[----:B------:R-:W2:Y:S02]  /*16450*/  LDL.LU R5, [R1+0x30] ;  /* 0x0000300001057983 */ /* 0x000ea40000300800 */
[----:B--2---:R-:W-:-:S07]  /*16460*/  VIADD R0, R5, 0xfffffffd ;  /* 0xfffffffd05007836 */ /* 0x004fce0000000000 */
.L_x_11354:
[----:B------:R-:W-:Y:S05]  /*16470*/  BSYNC B2 ;  /* 0x0000000000027941 */ /* 0x000fea0003800000 */
.L_x_11353:
[----:B------:R-:W-:-:S05]  /*16480*/  VIADD R8, R8, 0xfffffffe ;  /* 0xfffffffe08087836 */ /* 0x000fca0000000000 */
[----:B------:R-:W-:-:S13]  /*16490*/  ISETP.NE.AND P0, PT, R8, R4, PT ;  /* 0x000000040800720c */ /* 0x000fda0003f05270 */
[----:B------:R-:W-:Y:S05]  /*164a0*/  @!P0 BRA `(.L_x_11352) ;  /* 0x0000001400008947 */ /* 0x000fea0003800000 */
.L_x_11403:
        /* <DEDUP_REMOVED lines=35> */
.L_x_11373:
        /* <DEDUP_REMOVED lines=8> */
.L_x_11461:
[----:B------:R-:W-:Y:S05]  /*16760*/  BSYNC B2 ;  /* 0x0000000000027941 */ /* 0x000fea0003800000 */
.L_x_11374:
        /* <DEDUP_REMOVED lines=9> */
.L_x_11377:
[----:B------:R-:W-:Y:S05]  /*16800*/  BSYNC B2 ;  /* 0x0000000000027941 */ /* 0x000fea0003800000 */
.L_x_11376:
        /* <DEDUP_REMOVED lines=12> */
.L_x_11378:
        /* <DEDUP_REMOVED lines=13> */
.L_x_11462:
[----:B------:R-:W-:Y:S05]  /*169a0*/  BSYNC B2 ;  /* 0x0000000000027941 */ /* 0x000fea0003800000 */
.L_x_11379:
        /* <DEDUP_REMOVED lines=11> */
.L_x_11382:
[----:B------:R-:W-:Y:S05]  /*16a60*/  BSYNC B2 ;  /* 0x0000000000027941 */ /* 0x000fea0003800000 */
.L_x_11381:
        /* <DEDUP_REMOVED lines=9> */
.L_x_11383:
        /* <DEDUP_REMOVED lines=15> */
.L_x_11384:
        /* <DEDUP_REMOVED lines=15> */
.L_x_11385:
        /* <DEDUP_REMOVED lines=15> */
.L_x_11386:
        /* <DEDUP_REMOVED lines=10> */
.L_x_11372:
[----:B------:R-:W-:Y:S05]  /*16e70*/  BSYNC B1 ;  /* 0x0000000000017941 */ /* 0x000fea0003800000 */
.L_x_11371:
        /* <DEDUP_REMOVED lines=35> */
.L_x_11389:
        /* <DEDUP_REMOVED lines=8> */
.L_x_11463:
[----:B------:R-:W-:Y:S05]  /*17130*/  BSYNC B2 ;  /* 0x0000000000027941 */ /* 0x000fea0003800000 */
.L_x_11390:
        /* <DEDUP_REMOVED lines=9> */
.L_x_11393:
[----:B------:R-:W-:Y:S05]  /*171d0*/  BSYNC B2 ;  /* 0x0000000000027941 */ /* 0x000fea0003800000 */
.L_x_11392:
        /* <DEDUP_REMOVED lines=13> */
.L_x_11394:
        /* <DEDUP_REMOVED lines=13> */
.L_x_11464:
[----:B------:R-:W-:Y:S05]  /*17380*/  BSYNC B2 ;  /* 0x0000000000027941 */ /* 0x000fea0003800000 */
.L_x_11395:
        /* <DEDUP_REMOVED lines=11> */
.L_x_11398:
[----:B------:R-:W-:Y:S05]  /*17440*/  BSYNC B2 ;  /* 0x0000000000027941 */ /* 0x000fea0003800000 */
.L_x_11397:
        /* <DEDUP_REMOVED lines=10> */
.L_x_11399:
        /* <DEDUP_REMOVED lines=15> */
.L_x_11400:
        /* <DEDUP_REMOVED lines=15> */
.L_x_11401:
        /* <DEDUP_REMOVED lines=15> */
.L_x_11402:
        /* <DEDUP_REMOVED lines=10> */
.L_x_11388:
[----:B------:R-:W-:Y:S05]  /*17860*/  BSYNC B1 ;  /* 0x0000000000017941 */ /* 0x000fea0003800000 */
.L_x_11387:
[----:B------:R-:W2:Y:S01]  /*17870*/  LDL R5, [R1+0x1c] ;  /* 0x00001c0001057983 */ /* 0x000ea20000100800 */
[----:B------:R-:W-:Y:S01]  /*17880*/  VIADD R0, R0, 0xfffffffe ;  /* 0xfffffffe00007836 */ /* 0x000fe20000000000 */
[----:B--2---:R-:W-:-:S13]  /*17890*/  ISETP.GT.AND P0, PT, R6, R5, PT ;  /* 0x000000050600720c */ /* 0x004fda0003f04270 */
[----:B------:R-:W-:Y:S05]  /*178a0*/  @P0 BRA `(.L_x_11403) ;  /* 0xffffffec00000947 */ /* 0x000fea000383ffff */
.L_x_11352:
[----:B------:R-:W-:Y:S05]  /*178b0*/  BSYNC B0 ;  /* 0x0000000000007941 */ /* 0x000fea0003800000 */
.L_x_11351:
        /* <DEDUP_REMOVED lines=25> */
.L_x_11405:
[----:B------:R-:W-:Y:S05]  /*17a50*/  BSYNC B0 ;  /* 0x0000000000007941 */ /* 0x000fea0003800000 */
.L_x_11404:
[----:B------:R-:W-:-:S05]  /*17a60*/  SEL R0, R0, RZ, P0 ;  /* 0x000000ff00007207 */ /* 0x000fca0000000000 */
[----:B------:R3:W-:Y:S02]  /*17a70*/  STL [R1+0x10], R0 ;  /* 0x0000100001007387 */ /* 0x0007e40000100800 */
.L_x_11323:
[----:B------:R-:W-:Y:S05]  /*17a80*/  BSYNC B7 ;  /* 0x0000000000077941 */ /* 0x000fea0003800000 */
.L_x_11321:
        /* <DEDUP_REMOVED lines=13> */
.L_x_11406:
        /* <DEDUP_REMOVED lines=8> */
[----:B0-2---:R-:W-:Y:S02]  /*17be0*/  IMAD.MOV.U32 R10, RZ, RZ, R3 ;  /* 0x000000ffff0a7224 */ /* 0x005fe400078e0003 */
        /* <DEDUP_REMOVED lines=37> */
.L_x_11474:
[----:B------:R-:W-:Y:S02]  /*17e40*/  ULDC UR4, c[0x0][0xc38] ;  /* 0x00030e0000047ab9 */ /* 0x000fe40000000800 */
[----:B------:R-:W-:-:S04]  /*17e50*/  IMAD.U32 R7, RZ, RZ, UR4 ;  /* 0x00000004ff077e24 */ /* 0x000fc8000f8e00ff */
[----:B-1----:R-:W-:-:S04]  /*17e60*/  IMAD R10, R14, R7, RZ ;  /* 0x000000070e0a7224 */ /* 0x002fc800078e02ff */
[----:B------:R-:W-:-:S05]  /*17e70*/  IMAD.IADD R4, R9, 0x1, R10 ;  /* 0x0000000109047824 */ /* 0x000fca00078e020a */
[----:B------:R-:W-:-:S13]  /*17e80*/  ISETP.GT.AND P6, PT, R4, R0, PT ;  /* 0x000000000400720c */ /* 0x000fda0003fc4270 */
[----:B------:R-:W-:Y:S05]  /*17e90*/  @P6 BRA `(.L_x_11409) ;  /* 0x0000000000ac6947 */ /* 0x000fea0003800000 */
.L_x_11412:
        /* <DEDUP_REMOVED lines=37> */
.L_x_11482:
[----:B------:R-:W-:Y:S02]  /*180f0*/  ULDC UR4, c[0x0][0xc38] ;  /* 0x00030e0000047ab9 */ /* 0x000fe40000000800 */
[----:B------:R-:W-:-:S04]  /*18100*/  IMAD.U32 R7, RZ, RZ, UR4 ;  /* 0x00000004ff077e24 */ /* 0x000fc8000f8e00ff */
[----:B-1----:R-:W-:-:S04]  /*18110*/  IMAD R10, R14, R7, RZ ;  /* 0x000000070e0a7224 */ /* 0x002fc800078e02ff */
[----:B------:R-:W-:-:S05]  /*18120*/  IMAD.IADD R4, R10, 0x1, R4 ;  /* 0x000000010a047824 */ /* 0x000fca00078e0204 */
[----:B------:R-:W-:-:S13]  /*18130*/  ISETP.GT.AND P6, PT, R4, R0, PT ;  /* 0x000000000400720c */ /* 0x000fda0003fc4270 */
[----:B------:R-:W-:Y:S05]  /*18140*/  @!P6 BRA `(.L_x_11412) ;  /* 0xfffffffc0054e947 */ /* 0x000fea000383ffff */
.L_x_11409:
        /* <DEDUP_REMOVED lines=12> */
.L_x_11487:
[----:B------:R-:W-:-:S13]  /*18210*/  ISETP.NE.AND P0, PT, R3, RZ, PT ;  /* 0x000000ff0300720c */ /* 0x000fda0003f05270 */
[----:B------:R-:W-:Y:S05]  /*18220*/  @!P0 BRA `(.L_x_11414) ;  /* 0x0000000000108947 */ /* 0x000fea0003800000 */
[----:B------:R-:W-:Y:S01]  /*18230*/  UMOV UR4, 0xffffffff ;  /* 0xffffffff00047882 */ /* 0x000fe20000000000 */
[----:B------:R-:W-:Y:S02]  /*18240*/  VIADD R12, R9, 0xffffffff ;  /* 0xffffffff090c7836 */ /* 0x000fe40000000000 */
[----:B------:R-:W-:Y:S05]  /*18250*/  BRA.DIV UR4, `(.L_x_11415) ;  /* 0x0000002a044c7947 */ /* 0x000fea000b800000 */
[----:B------:R1:W2:Y:S02]  /*18260*/  SHFL.IDX PT, R8, R2, R12, 0x1f ;  /* 0x00001f0c02087589 */ /* 0x0002a400000e0000 */
.L_x_11414:
        /* <DEDUP_REMOVED lines=62> */
.L_x_11416:
        /* <DEDUP_REMOVED lines=50> */
[----:B------:R-:W-:Y:S02]  /*18970*/  ISETP.GE.AND P2, PT, R3, RZ, PT ;  /* 0x000000ff0300720c */ /* 0x000fe40003f46270 */
[----:B------:R-:W-:-:S09]  /*18980*/  IADD3 R3, R8, 0x1000000, R0 ;  /* 0x0100000008037810 */ /* 0x000fd20007ffe000 */
        /* <DEDUP_REMOVED lines=8> */
[----:B------:R-:W-:Y:S02]  /*18a10*/  IMAD R3, R2, R6, R3 ;  /* 0x0000000602037224 */ /* 0x000fe400078e0203 */
[----:B------:R-:W-:-:S03]  /*18a20*/  IMAD.MOV.U32 R0, RZ, RZ, R2 ;  /* 0x000000ffff007224 */ /* 0x000fc600078e0002 */
[----:B------:R0:W-:Y:S04]  /*18a30*/  STL [R1+0x8], R3 ;  /* 0x0000080301007387 */ /* 0x0001e80000100800 */
.L_x_11417:
[----:B0-----:R-:W-:-:S05]  /*18a40*/  LOP3.LUT R3, RZ, R0, RZ, 0x33, !PT ;  /* 0x00000000ff037212 */ /* 0x001fca00078e33ff */
[----:B------:R-:W-:-:S05]  /*18a50*/  IMAD.IADD R0, R4, 0x1, R3 ;  /* 0x0000000104007824 */ /* 0x000fca00078e0203 */
[----:B------:R0:W-:Y:S01]  /*18a60*/  STL [R1+0x4], R0 ;  /* 0x0000040001007387 */ /* 0x0001e20000100800 */
[----:B------:R-:W-:Y:S05]  /*18a70*/  BRA `(.L_x_11418) ;  /* 0x0000000000287947 */ /* 0x000fea0003800000 */
.L_x_11410:
        /* <DEDUP_REMOVED lines=10> */
.L_x_11418:
[----:B--2---:R-:W2:Y:S04]  /*18b20*/  LDL R3, [R1+0x8] ;  /* 0x0000080001037983 */ /* 0x004ea80000100800 */
[----:B-1----:R-:W3:Y:S04]  /*18b30*/  LDL R2, [R1+0xc] ;  /* 0x00000c0001027983 */ /* 0x002ee80000100800 */
[----:B------:R-:W4:Y:S04]  /*18b40*/  LDL R5, [R1+0x4] ;  /* 0x0000040001057983 */ /* 0x000f280000100800 */
[----:B------:R-:W4:Y:S01]  /*18b50*/  LDL R4, [R1] ;  /* 0x0000000001047983 */ /* 0x000f220000100800 */
[----:B0-----:R-:W0:Y:S01]  /*18b60*/  S2R R0, SR_TID.X ;  /* 0x0000000000007919 */ /* 0x001e220000002100 */
        /* <DEDUP_REMOVED lines=11> */
.L_x_11407:
[----:B---34-:R-:W3:Y:S01]  /*18c20*/  LDL R0, [R1+0xc] ;  /* 0x00000c0001007983 */ /* 0x018ee20000100800 */
[----:B------:R-:W-:Y:S02]  /*18c30*/  ULDC UR4, c[0x0][0xc3c] ;  /* 0x00030f0000047ab9 */ /* 0x000fe40000000800 */
[----:B---3--:R-:W-:-:S13]  /*18c40*/  ISETP.GE.AND P0, PT, R0, UR4, PT ;  /* 0x0000000400007c0c */ /* 0x008fda000bf06270 */
[----:B------:R-:W-:Y:S05]  /*18c50*/  @!P0 BRA `(.L_x_11419) ;  /* 0xffffffa000f08947 */ /* 0x000fea000383ffff */
[----:B------:R-:W-:Y:S05]  /*18c60*/  BSYNC B8 ;  /* 0x0000000000087941 */ /* 0x000fea0003800000 */
.L_x_11307:
        /* <DEDUP_REMOVED lines=12> */
.L_x_11490:
[----:B------:R-:W-:Y:S05]  /*18d30*/  BSYNC B0 ;  /* 0x0000000000007941 */ /* 0x000fea0003800000 */
.L_x_11420:
[----:B------:R-:W-:-:S03]  /*18d40*/  UMOV UR4, 0xffffffff ;  /* 0xffffffff00047882 */ /* 0x000fc60000000000 */
[----:B------:R-:W-:Y:S05]  /*18d50*/  BRA.DIV UR4, `(.L_x_11422) ;  /* 0x0000001e04c87947 */ /* 0x000fea000b800000 */
[----:B------:R-:W1:Y:S02]  /*18d60*/  S2R R2, SR_TID.X ;  /* 0x0000000000027919 */ /* 0x000e640000002100 */
[----:B-1----:R-:W-:-:S04]  /*18d70*/  SHF.R.U32.HI R2, RZ, 0x5, R2 ;  /* 0x00000005ff027819 */ /* 0x002fc80000011602 */
[----:B------:R-:W-:-:S05]  /*18d80*/  LOP3.LUT R2, R2, 0x3, RZ, 0xc0, !PT ;  /* 0x0000000302027812 */ /* 0x000fca00078ec0ff */
[----:B------:R1:W2:Y:S02]  /*18d90*/  SHFL.IDX PT, R14, R2, RZ, 0x1f ;  /* 0x00001fff020e7589 */ /* 0x0002a400000e0000 */
.L_x_11493:
[----:B--2---:R-:W-:Y:S01]  /*18da0*/  ISETP.NE.AND P0, PT, R14, RZ, PT ;  /* 0x000000ff0e00720c */ /* 0x004fe20003f05270 */
[----:B------:R-:W-:-:S12]  /*18db0*/  BSSY B0, `(.L_x_11423) ;  /* 0x0000027000007945 */ /* 0x000fd80003800000 */
[----:B------:R-:W-:Y:S05]  /*18dc0*/  @P0 BRA `(.L_x_11424) ;  /* 0x0000000000940947 */ /* 0x000fea0003800000 */
[----:B------:R-:W-:-:S03]  /*18dd0*/  UMOV UR4, 0xffffffff ;  /* 0xffffffff00047882 */ /* 0x000fc60000000000 */
[----:B------:R-:W-:Y:S05]  /*18de0*/  BRA.DIV UR4, `(.L_x_11425) ;  /* 0x0000001e04d87947 */ /* 0x000fea000b800000 */
[----:B------:R-:W-:-:S13]  /*18df0*/  ELECT P6, URZ, PT ;  /* 0x00000000003f782f */ /* 0x000fda00038c0000 */
.L_x_11496:
[----:B------:R-:W-:Y:S05]  /*18e00*/  @!P6 BRA `(.L_x_11424) ;  /* 0x000000000084e947 */ /* 0x000fea0003800000 */
[----:B------:R-:W-:-:S06]  /*18e10*/  ULOP3.LUT UR4, UR36, 0x2, URZ, 0xfc, !UPT ;  /* 0x0000000224047892 */ /* 0x000fcc000f8efc3f */
[----:B-1----:R-:W-:-:S05]  /*18e20*/  IMAD.U32 R2, RZ, RZ, UR4 ;  /* 0x00000004ff027e24 */ /* 0x002fca000f8e00ff */
[----:B------:R-:W-:-:S13]  /*18e30*/  ISETP.NE.AND P2, PT, R2, 0x3, PT ;  /* 0x000000030200780c */ /* 0x000fda0003f45270 */
[----:B------:R-:W-:Y:S05]  /*18e40*/  @!P2 BRA `(.L_x_11426) ;  /* 0x000000000004a947 */ /* 0x000fea0003800000 */
[----:B------:R-:W-:Y:S01]  /*18e50*/  BPT.TRAP 0x1 ;  /* 0x000000040000795c */ /* 0x000fe20000300000 */
.L_x_11426:
        /* <DEDUP_REMOVED lines=14> */
.L_x_11497:
[----:B------:R-:W1:Y:S02]  /*18f40*/  SYNCS.PHASECHK.TRANS64.TRYWAIT P0, [R7+URZ], R2 ;  /* 0x00000002070075a7 */ /* 0x000e64000800017f */
[----:B-1----:R-:W-:Y:S05]  /*18f50*/  @!P0 BRA `(.L_x_11428) ;  /* 0x0000001c00b08947 */ /* 0x002fea0003800000 */
.L_x_11498:
[----:B------:R-:W-:Y:S05]  /*18f60*/  @!P2 BRA `(.L_x_11429) ;  /* 0x000000000004a947 */ /* 0x000fea0003800000 */
[----:B------:R-:W-:Y:S01]  /*18f70*/  BPT.TRAP 0x1 ;  /* 0x000000040000795c */ /* 0x000fe20000300000 */
.L_x_11429:
[----:B------:R-:W2:Y:S01]  /*18f80*/  LDL.LU R4, [R1+0x10] ;  /* 0x0000100001047983 */ /* 0x000ea20000300800 */
[----:B------:R-:W-:-:S04]  /*18f90*/  VIADD R0, R0, 0x22860 ;  /* 0x0002286000007836 */ /* 0x000fc80000000000 */
[----:B--2---:R-:W-:-:S04]  /*18fa0*/  IMAD R4, R4, 0x8, R0 ;  /* 0x0000000804047824 */ /* 0x004fc800078e0200 */
[----:B------:R-:W2:Y:S02]  /*18fb0*/  SYNCS.PHASECHK.TRANS64.TRYWAIT P0, [R4+URZ], R5 ;  /* 0x00000005040075a7 */ /* 0x000ea4000800017f */
[----:B--2---:R-:W-:Y:S05]  /*18fc0*/  @!P0 BRA `(.L_x_11430) ;  /* 0x0000001c00a88947 */ /* 0x004fea0003800000 */
.L_x_11499:
[----:B------:R-:W-:-:S07]  /*18fd0*/  IMAD R3, R3, 0x8, R0 ;  /* 0x0000000803037824 */ /* 0x000fce00078e0200 */
.L_x_11431:
[----:B----4-:R4:W0:Y:S02]  /*18fe0*/  SYNCS.PHASECHK.TRANS64.TRYWAIT P0, [R3+URZ], R2 ;  /* 0x00000002030075a7 */ /* 0x010824000800017f */
[----:B0-----:R-:W-:Y:S05]  /*18ff0*/  @!P0 NANOSLEEP.SYNCS 0x989680 ;  /* 0x009896800000895d */ /* 0x001fea0003900000 */
[----:B------:R-:W0:Y:S02]  /*19000*/  @!P0 SYNCS.PHASECHK.TRANS64 P0, [R3+URZ], R2 ;  /* 0x00000002030085a7 */ /* 0x000e24000800007f */
[----:B0-----:R-:W-:Y:S05]  /*19010*/  @!P0 BRA `(.L_x_11431) ;  /* 0xfffffffc00f08947 */ /* 0x001fea000383ffff */
.L_x_11424:
[----:B------:R-:W-:Y:S05]  /*19020*/  BSYNC B0 ;  /* 0x0000000000007941 */ /* 0x000fea0003800000 */
.L_x_11423:
[----:B------:R-:W-:Y:S05]  /*19030*/  EXIT ;  /* 0x000000000000794d */ /* 0x000fea0003800000 */
.L_x_11206:
[----:B0-----:R0:W1:Y:S02]  /*19040*/  SYNCS.PHASECHK.TRANS64.TRYWAIT P0, [R5+URZ+0x22800], R0 ;  /* 0x02280000050075a7 */ /* 0x001064000800017f */
[----:B-1----:R-:W-:Y:S05]  /*19050*/  @!P0 NANOSLEEP.SYNCS 0x989680 ;  /* 0x009896800000895d */ /* 0x002fea0003900000 */
[----:B------:R-:W1:Y:S02]  /*19060*/  @!P0 SYNCS.PHASECHK.TRANS64 P0, [R5+URZ+0x22800], R0 ;  /* 0x02280000050085a7 */ /* 0x000e64000800007f */
[----:B-1----:R-:W-:Y:S05]  /*19070*/  @!P0 BRA `(.L_x_11206) ;  /* 0xfffffffc00f08947 */ /* 0x002fea000383ffff */
[----:B------:R-:W-:Y:S05]  /*19080*/  BRA `(.L_x_11432) ;  /* 0xfffffe9000e07947 */ /* 0x000fea000383ffff */
.L_x_11210:
[----:B-1----:R-:W-:-:S04]  /*19090*/  IMAD.U32 R3, RZ, RZ, UR21 ;  /* 0x00000015ff037e24 */ /* 0x002fc8000f8e00ff */
[----:B------:R1:W2:Y:S03]  /*190a0*/  SYNCS.PHASECHK.TRANS64.TRYWAIT P1, [R3+URZ+0x22830], R8 ;  /* 0x02283008030075a7 */ /* 0x0002a6000802017f */
[----:B--2---:R-:W-:Y:S05]  /*190b0*/  @!P1 NANOSLEEP.SYNCS 0x989680 ;  /* 0x009896800000995d */ /* 0x004fea0003900000 */
[----:B------:R-:W2:Y:S02]  /*190c0*/  @!P1 SYNCS.PHASECHK.TRANS64 P1, [R3+URZ+0x22830], R8 ;  /* 0x02283008030095a7 */ /* 0x000ea4000802007f */
[----:B--2---:R-:W-:Y:S05]  /*190d0*/  @!P1 BRA `(.L_x_11210) ;  /* 0xfffffffc00ec9947 */ /* 0x004fea000383ffff */
[----:B------:R-:W-:Y:S05]  /*190e0*/  BRA `(.L_x_11209) ;  /* 0xfffffe9400087947 */ /* 0x000fea000383ffff */
.L_x_11222:
[----:B-1----:R-:W-:-:S04]  /*190f0*/  IMAD.U32 R9, RZ, RZ, UR21 ;  /* 0x00000015ff097e24 */ /* 0x002fc8000f8e00ff */
[----:B------:R1:W2:Y:S03]  /*19100*/  SYNCS.PHASECHK.TRANS64.TRYWAIT P2, [R9+URZ+0x22850], R8 ;  /* 0x02285008090075a7 */ /* 0x0002a6000804017f */
[----:B--2---:R-:W-:Y:S05]  /*19110*/  @!P2 NANOSLEEP.SYNCS 0x989680 ;  /* 0x009896800000a95d */ /* 0x004fea0003900000 */
[----:B------:R-:W2:Y:S02]  /*19120*/  @!P2 SYNCS.PHASECHK.TRANS64 P2, [R9+URZ+0x22850], R8 ;  /* 0x022850080900a5a7 */ /* 0x000ea4000804007f */
[----:B--2---:R-:W-:Y:S05]  /*19130*/  @!P2 BRA `(.L_x_11222) ;  /* 0xfffffffc00eca947 */ /* 0x004fea000383ffff */
[----:B------:R-:W-:Y:S05]  /*19140*/  BRA `(.L_x_11221) ;  /* 0xfffffeb400c07947 */ /* 0x000fea000383ffff */
.L_x_11230:
[----:B-1----:R-:W-:-:S04]  /*19150*/  IMAD.U32 R4, RZ, RZ, UR30 ;  /* 0x0000001eff047e24 */ /* 0x002fc8000f8e00ff */
[----:B------:R1:W2:Y:S03]  /*19160*/  SYNCS.PHASECHK.TRANS64.TRYWAIT P2, [R4+URZ+0x22830], R7 ;  /* 0x02283007040075a7 */ /* 0x0002a6000804017f */
[----:B--2---:R-:W-:Y:S05]  /*19170*/  @!P2 NANOSLEEP.SYNCS 0x989680 ;  /* 0x009896800000a95d */ /* 0x004fea0003900000 */
[----:B------:R-:W2:Y:S02]  /*19180*/  @!P2 SYNCS.PHASECHK.TRANS64 P2, [R4+URZ+0x22830], R7 ;  /* 0x022830070400a5a7 */ /* 0x000ea4000804007f */
[----:B--2---:R-:W-:Y:S05]  /*19190*/  @!P2 BRA `(.L_x_11230) ;  /* 0xfffffffc00eca947 */ /* 0x004fea000383ffff */
[----:B------:R-:W-:Y:S05]  /*191a0*/  BRA `(.L_x_11229) ;  /* 0xfffffebc004c7947 */ /* 0x000fea000383ffff */
.L_x_11242:
[----:B--2---:R2:W3:Y:S02]  /*191b0*/  SYNCS.PHASECHK.TRANS64.TRYWAIT P2, [R10+URZ+0x22850], R7 ;  /* 0x022850070a0075a7 */ /* 0x0044e4000804017f */
[----:B---3--:R-:W-:Y:S05]  /*191c0*/  @!P2 NANOSLEEP.SYNCS 0x989680 ;  /* 0x009896800000a95d */ /* 0x008fea0003900000 */
[----:B------:R-:W3:Y:S02]  /*191d0*/  @!P2 SYNCS.PHASECHK.TRANS64 P2, [R10+URZ+0x22850], R7 ;  /* 0x022850070a00a5a7 */ /* 0x000ee4000804007f */
[----:B---3--:R-:W-:Y:S05]  /*191e0*/  @!P2 BRA `(.L_x_11242) ;  /* 0xfffffffc00f0a947 */ /* 0x008fea000383ffff */
[----:B------:R-:W-:Y:S05]  /*191f0*/  BRA `(.L_x_11241) ;  /* 0xfffffee800287947 */ /* 0x000fea000383ffff */
.L_x_11251:
[----:B-1----:R-:W-:-:S04]  /*19200*/  IMAD.U32 R0, RZ, RZ, UR22 ;  /* 0x00000016ff007e24 */ /* 0x002fc8000f8e00ff */
[----:B------:R1:W3:Y:S03]  /*19210*/  SYNCS.PHASECHK.TRANS64.TRYWAIT P3, [R0+URZ+0x22830], R5 ;  /* 0x02283005000075a7 */ /* 0x0002e6000806017f */
[----:B---3--:R-:W-:Y:S05]  /*19220*/  @!P3 NANOSLEEP.SYNCS 0x989680 ;  /* 0x009896800000b95d */ /* 0x008fea0003900000 */
[----:B------:R-:W3:Y:S02]  /*19230*/  @!P3 SYNCS.PHASECHK.TRANS64 P3, [R0+URZ+0x22830], R5 ;  /* 0x022830050000b5a7 */ /* 0x000ee4000806007f */
[----:B---3--:R-:W-:Y:S05]  /*19240*/  @!P3 BRA `(.L_x_11251) ;  /* 0xfffffffc00ecb947 */ /* 0x008fea000383ffff */
[----:B------:R-:W-:Y:S05]  /*19250*/  BRA `(.L_x_11250) ;  /* 0xfffffeec00e07947 */ /* 0x000fea000383ffff */
.L_x_11255:
[----:B--2---:R2:W3:Y:S02]  /*19260*/  SYNCS.PHASECHK.TRANS64.TRYWAIT P3, [R10+URZ+0x22850], R5 ;  /* 0x022850050a0075a7 */ /* 0x0044e4000806017f */
[----:B---3--:R-:W-:Y:S05]  /*19270*/  @!P3 NANOSLEEP.SYNCS 0x989680 ;  /* 0x009896800000b95d */ /* 0x008fea0003900000 */
[----:B------:R-:W3:Y:S02]  /*19280*/  @!P3 SYNCS.PHASECHK.TRANS64 P3, [R10+URZ+0x22850], R5 ;  /* 0x022850050a00b5a7 */ /* 0x000ee4000806007f */
[----:B---3--:R-:W-:Y:S05]  /*19290*/  @!P3 BRA `(.L_x_11255) ;  /* 0xfffffffc00f0b947 */ /* 0x008fea000383ffff */
[----:B------:R-:W-:Y:S05]  /*192a0*/  BRA `(.L_x_11254) ;  /* 0xffffff0800047947 */ /* 0x000fea000383ffff */
.L_x_11261:
[----:B-1----:R-:W-:-:S04]  /*192b0*/  IMAD.U32 R7, RZ, RZ, UR21 ;  /* 0x00000015ff077e24 */ /* 0x002fc8000f8e00ff */
[----:B------:R1:W2:Y:S03]  /*192c0*/  SYNCS.PHASECHK.TRANS64.TRYWAIT P2, [R7+URZ+0x22830], R8 ;  /* 0x02283008070075a7 */ /* 0x0002a6000804017f */
[----:B--2---:R-:W-:Y:S05]  /*192d0*/  @!P2 NANOSLEEP.SYNCS 0x989680 ;  /* 0x009896800000a95d */ /* 0x004fea0003900000 */
[----:B------:R-:W2:Y:S02]  /*192e0*/  @!P2 SYNCS.PHASECHK.TRANS64 P2, [R7+URZ+0x22830], R8 ;  /* 0x022830080700a5a7 */ /* 0x000ea4000804007f */
[----:B--2---:R-:W-:Y:S05]  /*192f0*/  @!P2 BRA `(.L_x_11261) ;  /* 0xfffffffc00eca947 */ /* 0x004fea000383ffff */
[----:B------:R-:W-:Y:S05]  /*19300*/  BRA `(.L_x_11260) ;  /* 0xffffff0c00147947 */ /* 0x000fea000383ffff */
.L_x_11273:
[----:B--2---:R2:W3:Y:S02]  /*19310*/  SYNCS.PHASECHK.TRANS64.TRYWAIT P2, [R9+URZ+0x22850], R8 ;  /* 0x02285008090075a7 */ /* 0x0044e4000804017f */
[----:B---3--:R-:W-:Y:S05]  /*19320*/  @!P2 NANOSLEEP.SYNCS 0x989680 ;  /* 0x009896800000a95d */ /* 0x008fea0003900000 */
[----:B------:R-:W3:Y:S02]  /*19330*/  @!P2 SYNCS.PHASECHK.TRANS64 P2, [R9+URZ+0x22850], R8 ;  /* 0x022850080900a5a7 */ /* 0x000ee4000804007f */
[----:B---3--:R-:W-:Y:S05]  /*19340*/  @!P2 BRA `(.L_x_11273) ;  /* 0xfffffffc00f0a947 */ /* 0x008fea000383ffff */
[----:B------:R-:W-:Y:S05]  /*19350*/  BRA `(.L_x_11272) ;  /* 0xffffff3400e87947 */ /* 0x000fea000383ffff */
.L_x_11329:
        /* <DEDUP_REMOVED lines=11> */
.L_x_11434:
[----:B------:R-:W-:Y:S05]  /*19410*/  BSYNC B0 ;  /* 0x0000000000007941 */ /* 0x000fea0003800000 */
.L_x_11433:
[----:B------:R-:W-:Y:S05]  /*19420*/  BRA `(.L_x_11435) ;  /* 0xffffffac008c7947 */ /* 0x000fea000383ffff */
.L_x_11331:
[----:B------:R-:W-:Y:S01]  /*19430*/  BSSY B0, `(.L_x_11436) ;  /* 0x0000006000007945 */ /* 0x000fe20003800000 */
[----:B------:R-:W-:-:S07]  /*19440*/  IMAD.MOV.U32 R15, RZ, RZ, -0x1 ;  /* 0xffffffffff0f7424 */ /* 0x000fce00078e00ff */
[----:B012---:R-:W-:Y:S05]  /*19450*/  WARPSYNC.COLLECTIVE R15, `(.L_x_11437) ;  /* 0x000000000f0c7348 */ /* 0x007fea0003c00000 */
[----:B------:R-:W-:Y:S02]  /*19460*/  ELECT P6, UR62, PT ;  /* 0x00000000003e782f */ /* 0x000fe400038c0000 */
[----:B------:R-:W-:Y:S01]  /*19470*/  MOV R14, UR62 ;  /* 0x0000003e000e7c02 */ /* 0x000fe20008000f00 */
[----:B012---:R-:W-:Y:S10]  /*19480*/  ENDCOLLECTIVE ;  /* 0x000000000000791b */ /* 0x007ff40003800000 */
.L_x_11437:
[----:B------:R-:W-:Y:S05]  /*19490*/  BSYNC B0 ;  /* 0x0000000000007941 */ /* 0x000fea0003800000 */
.L_x_11436:
[----:B------:R-:W-:Y:S05]  /*194a0*/  BRA `(.L_x_11438) ;  /* 0xffffffac00907947 */ /* 0x000fea000383ffff */
.L_x_11333:
[----:B---3--:R3:W4:Y:S02]  /*194b0*/  SYNCS.PHASECHK.TRANS64.TRYWAIT P0, [R0+URZ+0x22840], R2 ;  /* 0x02284002000075a7 */ /* 0x008724000800017f */
[----:B----4-:R-:W-:Y:S05]  /*194c0*/  @!P0 NANOSLEEP.SYNCS 0x989680 ;  /* 0x009896800000895d */ /* 0x010fea0003900000 */
[----:B------:R-:W4:Y:S02]  /*194d0*/  @!P0 SYNCS.PHASECHK.TRANS64 P0, [R0+URZ+0x22840], R2 ;  /* 0x02284002000085a7 */ /* 0x000f24000800007f */
[----:B----4-:R-:W-:Y:S05]  /*194e0*/  @!P0 BRA `(.L_x_11333) ;  /* 0xfffffffc00f08947 */ /* 0x010fea000383ffff */
[----:B------:R-:W-:Y:S05]  /*194f0*/  BRA `(.L_x_11439) ;  /* 0xffffffac00f47947 */ /* 0x000fea000383ffff */
.L_x_11337:
        /* <DEDUP_REMOVED lines=13> */
.L_x_11440:
[----:B------:R-:W-:Y:S02]  /*195d0*/  IMAD.MOV.U32 R13, RZ, RZ, R0 ;  /* 0x000000ffff0d7224 */ /* 0x000fe400078e0000 */
[----:B------:R-:W-:-:S07]  /*195e0*/  IMAD.MOV.U32 R6, RZ, RZ, R14 ;  /* 0x000000ffff067224 */ /* 0x000fce00078e000e */
[----:B------:R-:W-:Y:S05]  /*195f0*/  WARPSYNC.COLLECTIVE R15, `(.L_x_11441) ;  /* 0x000000000f087348 */ /* 0x000fea0003c00000 */
[----:B------:R0:W1:Y:S02]  /*19600*/  SHFL.IDX P6, R14, R13, R12, R11 ;  /* 0x0000000c0d0e7389 */ /* 0x00006400000c000b */
[----:B01----:R-:W-:Y:S01]  /*19610*/  ENDCOLLECTIVE ;  /* 0x000000000000791b */ /* 0x003fe20003800000 */
.L_x_11441:
[----:B------:R-:W-:Y:S02]  /*19620*/  IMAD.MOV.U32 R13, RZ, RZ, R2 ;  /* 0x000000ffff0d7224 */ /* 0x000fe400078e0002 */
[----:B------:R-:W-:Y:S02]  /*19630*/  IMAD.MOV.U32 R12, RZ, RZ, 0x1 ;  /* 0x00000001ff0c7424 */ /* 0x000fe400078e00ff */
[----:B------:R-:W-:-:S07]  /*19640*/  IMAD.MOV.U32 R7, RZ, RZ, R14 ;  /* 0x000000ffff077224 */ /* 0x000fce00078e000e */
[----:B------:R-:W-:Y:S05]  /*19650*/  WARPSYNC.COLLECTIVE R15, `(.L_x_11442) ;  /* 0x000000000f087348 */ /* 0x000fea0003c00000 */
[----:B------:R0:W1:Y:S02]  /*19660*/  SHFL.IDX P6, R14, R13, R12, R11 ;  /* 0x0000000c0d0e7389 */ /* 0x00006400000c000b */
[----:B01----:R-:W-:Y:S01]  /*19670*/  ENDCOLLECTIVE ;  /* 0x000000000000791b */ /* 0x003fe20003800000 */
.L_x_11442:
        /* <DEDUP_REMOVED lines=15> */
.L_x_11443:
[----:B------:R-:W-:Y:S02]  /*19770*/  IMAD.MOV.U32 R13, RZ, RZ, R2 ;  /* 0x000000ffff0d7224 */ /* 0x000fe400078e0002 */
[----:B------:R-:W-:Y:S02]  /*19780*/  IMAD.MOV.U32 R12, RZ, RZ, 0x2 ;  /* 0x00000002ff0c7424 */ /* 0x000fe400078e00ff */
[----:B------:R-:W-:-:S07]  /*19790*/  IMAD.MOV.U32 R5, RZ, RZ, R14 ;  /* 0x000000ffff057224 */ /* 0x000fce00078e000e */
[----:B------:R-:W-:Y:S05]  /*197a0*/  WARPSYNC.COLLECTIVE R15, `(.L_x_11444) ;  /* 0x000000000f087348 */ /* 0x000fea0003c00000 */
[----:B------:R0:W1:Y:S02]  /*197b0*/  SHFL.IDX P6, R14, R13, R12, R11 ;  /* 0x0000000c0d0e7389 */ /* 0x00006400000c000b */
[----:B01----:R-:W-:Y:S01]  /*197c0*/  ENDCOLLECTIVE ;  /* 0x000000000000791b */ /* 0x003fe20003800000 */
.L_x_11444:
        /* <DEDUP_REMOVED lines=15> */
.L_x_11445:
[----:B------:R-:W-:Y:S02]  /*198c0*/  IMAD.MOV.U32 R13, RZ, RZ, R2 ;  /* 0x000000ffff0d7224 */ /* 0x000fe400078e0002 */
[----:B------:R-:W-:Y:S02]  /*198d0*/  IMAD.MOV.U32 R12, RZ, RZ, 0x3 ;  /* 0x00000003ff0c7424 */ /* 0x000fe400078e00ff */
[----:B------:R-:W-:-:S07]  /*198e0*/  IMAD.MOV.U32 R5, RZ, RZ, R14 ;  /* 0x000000ffff057224 */ /* 0x000fce00078e000e */
[----:B------:R-:W-:Y:S05]  /*198f0*/  WARPSYNC.COLLECTIVE R15, `(.L_x_11446) ;  /* 0x000000000f087348 */ /* 0x000fea0003c00000 */
[----:B------:R0:W1:Y:S02]  /*19900*/  SHFL.IDX P6, R14, R13, R12, R11 ;  /* 0x0000000c0d0e7389 */ /* 0x00006400000c000b */
[----:B01----:R-:W-:Y:S01]  /*19910*/  ENDCOLLECTIVE ;  /* 0x000000000000791b */ /* 0x003fe20003800000 */
.L_x_11446:
        /* <DEDUP_REMOVED lines=15> */
.L_x_11447:
[----:B------:R-:W-:Y:S02]  /*19a10*/  IMAD.MOV.U32 R13, RZ, RZ, R2 ;  /* 0x000000ffff0d7224 */ /* 0x000fe400078e0002 */
[----:B------:R-:W-:Y:S02]  /*19a20*/  IMAD.MOV.U32 R12, RZ, RZ, 0x4 ;  /* 0x00000004ff0c7424 */ /* 0x000fe400078e00ff */
[----:B------:R-:W-:-:S07]  /*19a30*/  IMAD.MOV.U32 R5, RZ, RZ, R14 ;  /* 0x000000ffff057224 */ /* 0x000fce00078e000e */
[----:B------:R-:W-:Y:S05]  /*19a40*/  WARPSYNC.COLLECTIVE R15, `(.L_x_11448) ;  /* 0x000000000f087348 */ /* 0x000fea0003c00000 */
[----:B------:R0:W1:Y:S02]  /*19a50*/  SHFL.IDX P6, R14, R13, R12, R11 ;  /* 0x0000000c0d0e7389 */ /* 0x00006400000c000b */
[----:B01----:R-:W-:Y:S01]  /*19a60*/  ENDCOLLECTIVE ;  /* 0x000000000000791b */ /* 0x003fe20003800000 */
.L_x_11448:
        /* <DEDUP_REMOVED lines=15> */
.L_x_11449:
[----:B------:R-:W-:Y:S02]  /*19b60*/  IMAD.MOV.U32 R13, RZ, RZ, R2 ;  /* 0x000000ffff0d7224 */ /* 0x000fe400078e0002 */
[----:B------:R-:W-:Y:S02]  /*19b70*/  IMAD.MOV.U32 R12, RZ, RZ, 0x5 ;  /* 0x00000005ff0c7424 */ /* 0x000fe400078e00ff */
[----:B------:R-:W-:-:S07]  /*19b80*/  IMAD.MOV.U32 R5, RZ, RZ, R14 ;  /* 0x000000ffff057224 */ /* 0x000fce00078e000e */
[----:B------:R-:W-:Y:S05]  /*19b90*/  WARPSYNC.COLLECTIVE R15, `(.L_x_11450) ;  /* 0x000000000f087348 */ /* 0x000fea0003c00000 */
[----:B------:R0:W1:Y:S02]  /*19ba0*/  SHFL.IDX P6, R14, R13, R12, R11 ;  /* 0x0000000c0d0e7389 */ /* 0x00006400000c000b */
[----:B01----:R-:W-:Y:S01]  /*19bb0*/  ENDCOLLECTIVE ;  /* 0x000000000000791b */ /* 0x003fe20003800000 */
.L_x_11450:
        /* <DEDUP_REMOVED lines=15> */
.L_x_11451:
[----:B------:R-:W-:Y:S02]  /*19cb0*/  IMAD.MOV.U32 R13, RZ, RZ, R2 ;  /* 0x000000ffff0d7224 */ /* 0x000fe400078e0002 */
[----:B------:R-:W-:Y:S02]  /*19cc0*/  IMAD.MOV.U32 R12, RZ, RZ, 0x6 ;  /* 0x00000006ff0c7424 */ /* 0x000fe400078e00ff */
[----:B------:R-:W-:-:S07]  /*19cd0*/  IMAD.MOV.U32 R5, RZ, RZ, R14 ;  /* 0x000000ffff057224 */ /* 0x000fce00078e000e */
[----:B------:R-:W-:Y:S05]  /*19ce0*/  WARPSYNC.COLLECTIVE R15, `(.L_x_11452) ;  /* 0x000000000f087348 */ /* 0x000fea0003c00000 */
[----:B------:R0:W1:Y:S02]  /*19cf0*/  SHFL.IDX P6, R14, R13, R12, R11 ;  /* 0x0000000c0d0e7389 */ /* 0x00006400000c000b */
[----:B01----:R-:W-:Y:S01]  /*19d00*/  ENDCOLLECTIVE ;  /* 0x000000000000791b */ /* 0x003fe20003800000 */
.L_x_11452:
        /* <DEDUP_REMOVED lines=13> */
.L_x_11453:
        /* <DEDUP_REMOVED lines=8> */
.L_x_11454:
        /* <DEDUP_REMOVED lines=13> */
.L_x_11455:
[----:B------:R-:W-:Y:S01]  /*19f30*/  IMAD.MOV.U32 R0, RZ, RZ, R14 ;  /* 0x000000ffff007224 */ /* 0x000fe200078e000e */
[----:B------:R-:W-:Y:S06]  /*19f40*/  BRA `(.L_x_11456) ;  /* 0xffffffb000747947 */ /* 0x000fec000383ffff */
.L_x_11340:
[----:B0-----:R0:W1:Y:S02]  /*19f50*/  SYNCS.PHASECHK.TRANS64.TRYWAIT P0, [R19+URZ+0x22820], R0 ;  /* 0x02282000130075a7 */ /* 0x001064000800017f */
[----:B-1----:R-:W-:Y:S05]  /*19f60*/  @!P0 NANOSLEEP.SYNCS 0x989680 ;  /* 0x009896800000895d */ /* 0x002fea0003900000 */
[----:B------:R-:W1:Y:S02]  /*19f70*/  @!P0 SYNCS.PHASECHK.TRANS64 P0, [R19+URZ+0x22820], R0 ;  /* 0x02282000130085a7 */ /* 0x000e64000800007f */
[----:B-1----:R-:W-:Y:S05]  /*19f80*/  @!P0 BRA `(.L_x_11340) ;  /* 0xfffffffc00f08947 */ /* 0x002fea000383ffff */
[----:B------:R-:W-:Y:S05]  /*19f90*/  BRA `(.L_x_11457) ;  /* 0xffffffb000d07947 */ /* 0x000fea000383ffff */
.L_x_11344:
[----:B0-----:R0:W1:Y:S02]  /*19fa0*/  SYNCS.PHASECHK.TRANS64.TRYWAIT P0, [R2+URZ+0x22860], R0 ;  /* 0x02286000020075a7 */ /* 0x001064000800017f */
[----:B-1----:R-:W-:Y:S05]  /*19fb0*/  @!P0 NANOSLEEP.SYNCS 0x989680 ;  /* 0x009896800000895d */ /* 0x002fea0003900000 */
[----:B------:R-:W1:Y:S02]  /*19fc0*/  @!P0 SYNCS.PHASECHK.TRANS64 P0, [R2+URZ+0x22860], R0 ;  /* 0x02286000020085a7 */ /* 0x000e64000800007f */
[----:B-1----:R-:W-:Y:S05]  /*19fd0*/  @!P0 BRA `(.L_x_11344) ;  /* 0xfffffffc00f08947 */ /* 0x002fea000383ffff */
[----:B------:R-:W-:Y:S05]  /*19fe0*/  BRA `(.L_x_11458) ;  /* 0xffffffb000f47947 */ /* 0x000fea000383ffff */
.L_x_11359:
[----:B--2---:R2:W3:Y:S02]  /*19ff0*/  SYNCS.PHASECHK.TRANS64.TRYWAIT P0, [R3+URZ+0x22840], R2 ;  /* 0x02284002030075a7 */ /* 0x0044e4000800017f */
[----:B---3--:R-:W-:Y:S05]  /*1a000*/  @!P0 NANOSLEEP.SYNCS 0x989680 ;  /* 0x009896800000895d */ /* 0x008fea0003900000 */
[----:B------:R-:W3:Y:S02]  /*1a010*/  @!P0 SYNCS.PHASECHK.TRANS64 P0, [R3+URZ+0x22840], R2 ;  /* 0x02284002030085a7 */ /* 0x000ee4000800007f */
[----:B---3--:R-:W-:Y:S05]  /*1a020*/  @!P0 BRA `(.L_x_11359) ;  /* 0xfffffffc00f08947 */ /* 0x008fea000383ffff */
[----:B------:R-:W-:Y:S05]  /*1a030*/  BRA `(.L_x_11459) ;  /* 0xffffffbc00347947 */ /* 0x000fea000383ffff */
.L_x_11364:
[----:B0-----:R0:W1:Y:S02]  /*1a040*/  SYNCS.PHASECHK.TRANS64.TRYWAIT P0, [R3+URZ+0x22860], R2 ;  /* 0x02286002030075a7 */ /* 0x001064000800017f */
[----:B-1----:R-:W-:Y:S05]  /*1a050*/  @!P0 NANOSLEEP.SYNCS 0x989680 ;  /* 0x009896800000895d */ /* 0x002fea0003900000 */
[----:B------:R-:W1:Y:S02]  /*1a060*/  @!P0 SYNCS.PHASECHK.TRANS64 P0, [R3+URZ+0x22860], R2 ;  /* 0x02286002030085a7 */ /* 0x000e64000800007f */
[----:B-1----:R-:W-:Y:S05]  /*1a070*/  @!P0 BRA `(.L_x_11364) ;  /* 0xfffffffc00f08947 */ /* 0x002fea000383ffff */
[----:B------:R-:W-:Y:S05]  /*1a080*/  BRA `(.L_x_11460) ;  /* 0xffffffbc00b47947 */ /* 0x000fea000383ffff */
.L_x_11375:
[----:B-1----:R1:W2:Y:S02]  /*1a090*/  SYNCS.PHASECHK.TRANS64.TRYWAIT P0, [R4+URZ+0x22840], R2 ;  /* 0x02284002040075a7 */ /* 0x0022a4000800017f */
[----:B--2---:R-:W-:Y:S05]  /*1a0a0*/  @!P0 NANOSLEEP.SYNCS 0x989680 ;  /* 0x009896800000895d */ /* 0x004fea0003900000 */
[----:B------:R-:W2:Y:S02]  /*1a0b0*/  @!P0 SYNCS.PHASECHK.TRANS64 P0, [R4+URZ+0x22840], R2 ;  /* 0x02284002040085a7 */ /* 0x000ea4000800007f */
[----:B--2---:R-:W-:Y:S05]  /*1a0c0*/  @!P0 BRA `(.L_x_11375) ;  /* 0xfffffffc00f08947 */ /* 0x004fea000383ffff */
[----:B------:R-:W-:Y:S05]  /*1a0d0*/  BRA `(.L_x_11461) ;  /* 0xffffffc400a07947 */ /* 0x000fea000383ffff */
.L_x_11380:
[----:B0-----:R0:W2:Y:S02]  /*1a0e0*/  SYNCS.PHASECHK.TRANS64.TRYWAIT P0, [R4+URZ+0x22860], R2 ;  /* 0x02286002040075a7 */ /* 0x0010a4000800017f */
[----:B--2---:R-:W-:Y:S05]  /*1a0f0*/  @!P0 NANOSLEEP.SYNCS 0x989680 ;  /* 0x009896800000895d */ /* 0x004fea0003900000 */
[----:B------:R-:W2:Y:S02]  /*1a100*/  @!P0 SYNCS.PHASECHK.TRANS64 P0, [R4+URZ+0x22860], R2 ;  /* 0x02286002040085a7 */ /* 0x000ea4000800007f */
[----:B--2---:R-:W-:Y:S05]  /*1a110*/  @!P0 BRA `(.L_x_11380) ;  /* 0xfffffffc00f08947 */ /* 0x004fea000383ffff */
[----:B------:R-:W-:Y:S05]  /*1a120*/  BRA `(.L_x_11462) ;  /* 0xffffffc8001c7947 */ /* 0x000fea000383ffff */
.L_x_11391:
[----:B-1----:R1:W2:Y:S02]  /*1a130*/  SYNCS.PHASECHK.TRANS64.TRYWAIT P0, [R2+URZ+0x22840], R3 ;  /* 0x02284003020075a7 */ /* 0x0022a4000800017f */
[----:B--2---:R-:W-:Y:S05]  /*1a140*/  @!P0 NANOSLEEP.SYNCS 0x989680 ;  /* 0x009896800000895d */ /* 0x004fea0003900000 */
[----:B------:R-:W2:Y:S02]  /*1a150*/  @!P0 SYNCS.PHASECHK.TRANS64 P0, [R2+URZ+0x22840], R3 ;  /* 0x02284003020085a7 */ /* 0x000ea4000800007f */
[----:B--2---:R-:W-:Y:S05]  /*1a160*/  @!P0 BRA `(.L_x_11391) ;  /* 0xfffffffc00f08947 */ /* 0x004fea000383ffff */
[----:B------:R-:W-:Y:S05]  /*1a170*/  BRA `(.L_x_11463) ;  /* 0xffffffcc00ec7947 */ /* 0x000fea000383ffff */
.L_x_11396:
[----:B--2---:R2:W3:Y:S02]  /*1a180*/  SYNCS.PHASECHK.TRANS64.TRYWAIT P0, [R2+URZ+0x22860], R3 ;  /* 0x02286003020075a7 */ /* 0x0044e4000800017f */
[----:B---3--:R-:W-:Y:S05]  /*1a190*/  @!P0 NANOSLEEP.SYNCS 0x989680 ;  /* 0x009896800000895d */ /* 0x008fea0003900000 */
[----:B------:R-:W3:Y:S02]  /*1a1a0*/  @!P0 SYNCS.PHASECHK.TRANS64 P0, [R2+URZ+0x22860], R3 ;  /* 0x02286003020085a7 */ /* 0x000ee4000800007f */
[----:B---3--:R-:W-:Y:S05]  /*1a1b0*/  @!P0 BRA `(.L_x_11396) ;  /* 0xfffffffc00f08947 */ /* 0x008fea000383ffff */
[----:B------:R-:W-:Y:S05]  /*1a1c0*/  BRA `(.L_x_11464) ;  /* 0xffffffd0006c7947 */ /* 0x000fea000383ffff */
.L_x_11408:
        /* <DEDUP_REMOVED lines=9> */
.L_x_11466:
[----:B------:R-:W-:Y:S05]  /*1a260*/  BSYNC B0 ;  /* 0x0000000000007941 */ /* 0x000fea0003800000 */
.L_x_11465:
        /* <DEDUP_REMOVED lines=9> */
.L_x_11467:
        /* <DEDUP_REMOVED lines=26> */
.L_x_11468:
[----:B------:R-:W-:Y:S01]  /*1a4a0*/  IMAD.MOV.U32 R12, RZ, RZ, 0x2 ;  /* 0x00000002ff0c7424 */ /* 0x000fe200078e00ff */
[----:B------:R-:W-:-:S05]  /*1a4b0*/  SEL R3, R14, RZ, P1 ;  /* 0x000000ff0e037207 */ /* 0x000fca0000800000 */
[----:B------:R-:W-:-:S04]  /*1a4c0*/  IMAD.IADD R2, R2, 0x1, R3 ;  /* 0x0000000102027824 */ /* 0x000fc800078e0203 */
[----:B------:R-:W-:-:S07]  /*1a4d0*/  IMAD.MOV.U32 R13, RZ, RZ, R2 ;  /* 0x000000ffff0d7224 */ /* 0x000fce00078e0002 */
[----:B------:R-:W-:Y:S05]  /*1a4e0*/  WARPSYNC.COLLECTIVE R15, `(.L_x_11469) ;  /* 0x000000000f087348 */ /* 0x000fea0003c00000 */
[----:B------:R0:W1:Y:S02]  /*1a4f0*/  SHFL.UP P6, R14, R13, R12, R11 ;  /* 0x0400000c0d0e7389 */ /* 0x00006400000c000b */
[----:B01----:R-:W-:Y:S01]  /*1a500*/  ENDCOLLECTIVE ;  /* 0x000000000000791b */ /* 0x003fe20003800000 */
.L_x_11469:
[----:B------:R-:W-:Y:S01]  /*1a510*/  IMAD.MOV.U32 R12, RZ, RZ, 0x4 ;  /* 0x00000004ff0c7424 */ /* 0x000fe200078e00ff */
[----:B------:R-:W-:-:S05]  /*1a520*/  SEL R3, R14, RZ, P2 ;  /* 0x000000ff0e037207 */ /* 0x000fca0001000000 */
[----:B------:R-:W-:-:S04]  /*1a530*/  IMAD.IADD R2, R2, 0x1, R3 ;  /* 0x0000000102027824 */ /* 0x000fc800078e0203 */
[----:B------:R-:W-:-:S07]  /*1a540*/  IMAD.MOV.U32 R13, RZ, RZ, R2 ;  /* 0x000000ffff0d7224 */ /* 0x000fce00078e0002 */
[----:B------:R-:W-:Y:S05]  /*1a550*/  WARPSYNC.COLLECTIVE R15, `(.L_x_11470) ;  /* 0x000000000f087348 */ /* 0x000fea0003c00000 */
[----:B------:R0:W1:Y:S02]  /*1a560*/  SHFL.UP P6, R14, R13, R12, R11 ;  /* 0x0400000c0d0e7389 */ /* 0x00006400000c000b */
[----:B01----:R-:W-:Y:S01]  /*1a570*/  ENDCOLLECTIVE ;  /* 0x000000000000791b */ /* 0x003fe20003800000 */
.L_x_11470:
[----:B------:R-:W-:Y:S01]  /*1a580*/  IMAD.MOV.U32 R12, RZ, RZ, 0x8 ;  /* 0x00000008ff0c7424 */ /* 0x000fe200078e00ff */
[----:B------:R-:W-:-:S05]  /*1a590*/  SEL R3, R14, RZ, P3 ;  /* 0x000000ff0e037207 */ /* 0x000fca0001800000 */
[----:B------:R-:W-:-:S04]  /*1a5a0*/  IMAD.IADD R2, R2, 0x1, R3 ;  /* 0x0000000102027824 */ /* 0x000fc800078e0203 */
[----:B------:R-:W-:-:S07]  /*1a5b0*/  IMAD.MOV.U32 R13, RZ, RZ, R2 ;  /* 0x000000ffff0d7224 */ /* 0x000fce00078e0002 */
[----:B------:R-:W-:Y:S05]  /*1a5c0*/  WARPSYNC.COLLECTIVE R15, `(.L_x_11471) ;  /* 0x000000000f087348 */ /* 0x000fea0003c00000 */
[----:B------:R0:W1:Y:S02]  /*1a5d0*/  SHFL.UP P6, R14, R13, R12, R11 ;  /* 0x0400000c0d0e7389 */ /* 0x00006400000c000b */
[----:B01----:R-:W-:Y:S01]  /*1a5e0*/  ENDCOLLECTIVE ;  /* 0x000000000000791b */ /* 0x003fe20003800000 */
.L_x_11471:
[----:B------:R-:W-:Y:S01]  /*1a5f0*/  IMAD.MOV.U32 R12, RZ, RZ, 0x10 ;  /* 0x00000010ff0c7424 */ /* 0x000fe200078e00ff */
[----:B------:R-:W-:-:S05]  /*1a600*/  SEL R3, R14, RZ, P4 ;  /* 0x000000ff0e037207 */ /* 0x000fca0002000000 */
[----:B------:R-:W-:-:S04]  /*1a610*/  IMAD.IADD R2, R2, 0x1, R3 ;  /* 0x0000000102027824 */ /* 0x000fc800078e0203 */
[----:B------:R-:W-:-:S07]  /*1a620*/  IMAD.MOV.U32 R13, RZ, RZ, R2 ;  /* 0x000000ffff0d7224 */ /* 0x000fce00078e0002 */
[----:B------:R-:W-:Y:S05]  /*1a630*/  WARPSYNC.COLLECTIVE R15, `(.L_x_11472) ;  /* 0x000000000f087348 */ /* 0x000fea0003c00000 */
[----:B------:R0:W1:Y:S02]  /*1a640*/  SHFL.UP P6, R14, R13, R12, R11 ;  /* 0x0400000c0d0e7389 */ /* 0x00006400000c000b */
[----:B01----:R-:W-:Y:S01]  /*1a650*/  ENDCOLLECTIVE ;  /* 0x000000000000791b */ /* 0x003fe20003800000 */
.L_x_11472:
        /* <DEDUP_REMOVED lines=8> */
.L_x_11473:
[----:B------:R-:W-:Y:S05]  /*1a6e0*/  BRA `(.L_x_11474) ;  /* 0xffffffd400d47947 */ /* 0x000fea000383ffff */
.L_x_11411:
        /* <DEDUP_REMOVED lines=8> */
.L_x_11476:
[----:B------:R-:W-:Y:S05]  /*1a770*/  BSYNC B0 ;  /* 0x0000000000007941 */ /* 0x000fea0003800000 */
.L_x_11475:
        /* <DEDUP_REMOVED lines=9> */
.L_x_11477:
[----:B------:R-:W-:Y:S01]  /*1a810*/  IMAD.MOV.U32 R12, RZ, RZ, 0x4 ;  /* 0x00000004ff0c7424 */ /* 0x000fe200078e00ff */
[----:B------:R-:W-:-:S05]  /*1a820*/  SEL R3, R14, RZ, P2 ;  /* 0x000000ff0e037207 */ /* 0x000fca0001000000 */
[----:B------:R-:W-:-:S04]  /*1a830*/  IMAD.IADD R2, R2, 0x1, R3 ;  /* 0x0000000102027824 */ /* 0x000fc800078e0203 */
[----:B------:R-:W-:-:S07]  /*1a840*/  IMAD.MOV.U32 R13, RZ, RZ, R2 ;  /* 0x000000ffff0d7224 */ /* 0x000fce00078e0002 */
[----:B------:R-:W-:Y:S05]  /*1a850*/  WARPSYNC.COLLECTIVE R15, `(.L_x_11478) ;  /* 0x000000000f087348 */ /* 0x000fea0003c00000 */
[----:B------:R0:W1:Y:S02]  /*1a860*/  SHFL.UP P6, R14, R13, R12, R11 ;  /* 0x0400000c0d0e7389 */ /* 0x00006400000c000b */
[----:B01----:R-:W-:Y:S01]  /*1a870*/  ENDCOLLECTIVE ;  /* 0x000000000000791b */ /* 0x003fe20003800000 */
.L_x_11478:
[----:B------:R-:W-:Y:S01]  /*1a880*/  IMAD.MOV.U32 R12, RZ, RZ, 0x8 ;  /* 0x00000008ff0c7424 */ /* 0x000fe200078e00ff */
[----:B------:R-:W-:-:S05]  /*1a890*/  SEL R3, R14, RZ, P3 ;  /* 0x000000ff0e037207 */ /* 0x000fca0001800000 */
[----:B------:R-:W-:-:S04]  /*1a8a0*/  IMAD.IADD R2, R2, 0x1, R3 ;  /* 0x0000000102027824 */ /* 0x000fc800078e0203 */
[----:B------:R-:W-:-:S07]  /*1a8b0*/  IMAD.MOV.U32 R13, RZ, RZ, R2 ;  /* 0x000000ffff0d7224 */ /* 0x000fce00078e0002 */
[----:B------:R-:W-:Y:S05]  /*1a8c0*/  WARPSYNC.COLLECTIVE R15, `(.L_x_11479) ;  /* 0x000000000f087348 */ /* 0x000fea0003c00000 */
[----:B------:R0:W1:Y:S02]  /*1a8d0*/  SHFL.UP P6, R14, R13, R12, R11 ;  /* 0x0400000c0d0e7389 */ /* 0x00006400000c000b */
[----:B01----:R-:W-:Y:S01]  /*1a8e0*/  ENDCOLLECTIVE ;  /* 0x000000000000791b */ /* 0x003fe20003800000 */
.L_x_11479:
[----:B------:R-:W-:Y:S01]  /*1a8f0*/  IMAD.MOV.U32 R12, RZ, RZ, 0x10 ;  /* 0x00000010ff0c7424 */ /* 0x000fe200078e00ff */
[----:B------:R-:W-:-:S05]  /*1a900*/  SEL R3, R14, RZ, P4 ;  /* 0x000000ff0e037207 */ /* 0x000fca0002000000 */
[----:B------:R-:W-:-:S04]  /*1a910*/  IMAD.IADD R2, R2, 0x1, R3 ;  /* 0x0000000102027824 */ /* 0x000fc800078e0203 */
[----:B------:R-:W-:-:S07]  /*1a920*/  IMAD.MOV.U32 R13, RZ, RZ, R2 ;  /* 0x000000ffff0d7224 */ /* 0x000fce00078e0002 */
[----:B------:R-:W-:Y:S05]  /*1a930*/  WARPSYNC.COLLECTIVE R15, `(.L_x_11480) ;  /* 0x000000000f087348 */ /* 0x000fea0003c00000 */
[----:B------:R0:W1:Y:S02]  /*1a940*/  SHFL.UP P6, R14, R13, R12, R11 ;  /* 0x0400000c0d0e7389 */ /* 0x00006400000c000b */
[----:B01----:R-:W-:Y:S01]  /*1a950*/  ENDCOLLECTIVE ;  /* 0x000000000000791b */ /* 0x003fe20003800000 */
.L_x_11480:
        /* <DEDUP_REMOVED lines=8> */
.L_x_11481:
[----:B------:R-:W-:Y:S05]  /*1a9e0*/  BRA `(.L_x_11482) ;  /* 0xffffffd400c07947 */ /* 0x000fea000383ffff */
.L_x_11413:
[----:B------:R-:W-:Y:S01]  /*1a9f0*/  BSSY B0, `(.L_x_11483) ;  /* 0x0000006000007945 */ /* 0x000fe20003800000 */
[----:B------:R-:W-:Y:S01]  /*1aa00*/  PLOP3.LUT P6, PT, P6, PT, PT, 0x8, 0x0 ;  /* 0x000000000000781c */ /* 0x000fe200037ce170 */
[----:B------:R-:W-:-:S12]  /*1aa10*/  IMAD.MOV.U32 R15, RZ, RZ, -0x1 ;  /* 0xffffffffff0f7424 */ /* 0x000fd800078e00ff */
[----:B0-----:R-:W-:Y:S05]  /*1aa20*/  WARPSYNC.COLLECTIVE R15, `(.L_x_11484) ;  /* 0x000000000f087348 */ /* 0x001fea0003c00000 */
[----:B------:R-:W-:Y:S01]  /*1aa30*/  VOTE.ANY R14, PT, P6 ;  /* 0x00000000000e7806 */ /* 0x000fe200030e0100 */
[----:B0-----:R-:W-:Y:S06]  /*1aa40*/  ENDCOLLECTIVE ;  /* 0x000000000000791b */ /* 0x001fec0003800000 */
.L_x_11484:
[----:B------:R-:W-:Y:S05]  /*1aa50*/  BSYNC B0 ;  /* 0x0000000000007941 */ /* 0x000fea0003800000 */
.L_x_11483:
        /* <DEDUP_REMOVED lines=10> */
.L_x_11485:
[----:B------:R-:W-:Y:S02]  /*1ab00*/  IMAD.MOV.U32 R13, RZ, RZ, R6 ;  /* 0x000000ffff0d7224 */ /* 0x000fe400078e0006 */
[----:B------:R-:W-:-:S07]  /*1ab10*/  IMAD.MOV.U32 R4, RZ, RZ, R14 ;  /* 0x000000ffff047224 */ /* 0x000fce00078e000e */
[----:B------:R-:W-:Y:S05]  /*1ab20*/  WARPSYNC.COLLECTIVE R15, `(.L_x_11486) ;  /* 0x000000000f087348 */ /* 0x000fea0003c00000 */
[----:B------:R0:W1:Y:S02]  /*1ab30*/  SHFL.IDX P6, R14, R13, R12, R11 ;  /* 0x0000000c0d0e7389 */ /* 0x00006400000c000b */
[----:B01----:R-:W-:Y:S01]  /*1ab40*/  ENDCOLLECTIVE ;  /* 0x000000000000791b */ /* 0x003fe20003800000 */
.L_x_11486:
[----:B------:R-:W-:Y:S02]  /*1ab50*/  IMAD.MOV.U32 R6, RZ, RZ, R14 ;  /* 0x000000ffff067224 */ /* 0x000fe400078e000e */
[----:B------:R-:W-:-:S05]  /*1ab60*/  IMAD.IADD R5, R9, 0x1, R16 ;  /* 0x0000000109057824 */ /* 0x000fca00078e0210 */
[----:B------:R0:W-:Y:S01]  /*1ab70*/  STL [R1+0xc], R5 ;  /* 0x00000c0501007387 */ /* 0x0001e20000100800 */
[----:B------:R-:W-:Y:S05]  /*1ab80*/  BRA `(.L_x_11487) ;  /* 0xffffffd400a07947 */ /* 0x000fea000383ffff */
.L_x_11415:
[----:B------:R-:W-:Y:S01]  /*1ab90*/  BSSY B0, `(.L_x_11488) ;  /* 0x0000007000007945 */ /* 0x000fe20003800000 */
[----:B------:R-:W-:Y:S02]  /*1aba0*/  IMAD.MOV.U32 R13, RZ, RZ, R2 ;  /* 0x000000ffff0d7224 */ /* 0x000fe400078e0002 */
[----:B------:R-:W-:Y:S02]  /*1abb0*/  IMAD.MOV.U32 R11, RZ, RZ, 0x1f ;  /* 0x0000001fff0b7424 */ /* 0x000fe400078e00ff */
[----:B------:R-:W-:-:S07]  /*1abc0*/  IMAD.MOV.U32 R15, RZ, RZ, -0x1 ;  /* 0xffffffffff0f7424 */ /* 0x000fce00078e00ff */
[----:B0--3--:R-:W-:Y:S05]  /*1abd0*/  WARPSYNC.COLLECTIVE R15, `(.L_x_11489) ;  /* 0x000000000f087348 */ /* 0x009fea0003c00000 */
[----:B------:R1:W2:Y:S02]  /*1abe0*/  SHFL.IDX P6, R14, R13, R12, R11 ;  /* 0x0000000c0d0e7389 */ /* 0x0002a400000c000b */
[----:B0123--:R-:W-:Y:S01]  /*1abf0*/  ENDCOLLECTIVE ;  /* 0x000000000000791b */ /* 0x00ffe20003800000 */
.L_x_11489:
[----:B------:R-:W-:Y:S05]  /*1ac00*/  BSYNC B0 ;  /* 0x0000000000007941 */ /* 0x000fea0003800000 */
.L_x_11488:
[----:B------:R-:W-:Y:S01]  /*1ac10*/  IMAD.MOV.U32 R8, RZ, RZ, R14 ;  /* 0x000000ffff087224 */ /* 0x000fe200078e000e */
[----:B------:R-:W-:Y:S06]  /*1ac20*/  BRA `(.L_x_11414) ;  /* 0xffffffd400907947 */ /* 0x000fec000383ffff */
.L_x_11421:
[----:B0-----:R0:W1:Y:S02]  /*1ac30*/  SYNCS.PHASECHK.TRANS64.TRYWAIT P0, [R0+URZ+0x22820], R3 ;  /* 0x02282003000075a7 */ /* 0x001064000800017f */
[----:B-1----:R-:W-:Y:S05]  /*1ac40*/  @!P0 NANOSLEEP.SYNCS 0x989680 ;  /* 0x009896800000895d */ /* 0x002fea0003900000 */
[----:B------:R-:W1:Y:S02]  /*1ac50*/  @!P0 SYNCS.PHASECHK.TRANS64 P0, [R0+URZ+0x22820], R3 ;  /* 0x02282003000085a7 */ /* 0x000e64000800007f */
[----:B-1----:R-:W-:Y:S05]  /*1ac60*/  @!P0 BRA `(.L_x_11421) ;  /* 0xfffffffc00f08947 */ /* 0x002fea000383ffff */
[----:B------:R-:W-:Y:S05]  /*1ac70*/  BRA `(.L_x_11490) ;  /* 0xffffffe0002c7947 */ /* 0x000fea000383ffff */
.L_x_11422:
        /* <DEDUP_REMOVED lines=11> */
.L_x_11492:
[----:B------:R-:W-:Y:S05]  /*1ad30*/  BSYNC B0 ;  /* 0x0000000000007941 */ /* 0x000fea0003800000 */
.L_x_11491:
[----:B------:R-:W-:Y:S05]  /*1ad40*/  BRA `(.L_x_11493) ;  /* 0xffffffe000147947 */ /* 0x000fea000383ffff */
.L_x_11425:
[----:B------:R-:W-:Y:S01]  /*1ad50*/  BSSY B1, `(.L_x_11494) ;  /* 0x0000006000017945 */ /* 0x000fe20003800000 */
[----:B------:R-:W-:-:S07]  /*1ad60*/  IMAD.MOV.U32 R15, RZ, RZ, -0x1 ;  /* 0xffffffffff0f7424 */ /* 0x000fce00078e00ff */
[----:B01-3--:R-:W-:Y:S05]  /*1ad70*/  WARPSYNC.COLLECTIVE R15, `(.L_x_11495) ;  /* 0x000000000f0c7348 */ /* 0x00bfea0003c00000 */
[----:B------:R-:W-:Y:S02]  /*1ad80*/  ELECT P6, UR62, PT ;  /* 0x00000000003e782f */ /* 0x000fe400038c0000 */
[----:B------:R-:W-:Y:S01]  /*1ad90*/  MOV R14, UR62 ;  /* 0x0000003e000e7c02 */ /* 0x000fe20008000f00 */
[----:B01-3--:R-:W-:Y:S10]  /*1ada0*/  ENDCOLLECTIVE ;  /* 0x000000000000791b */ /* 0x00bff40003800000 */
.L_x_11495:
[----:B------:R-:W-:Y:S05]  /*1adb0*/  BSYNC B1 ;  /* 0x0000000000017941 */ /* 0x000fea0003800000 */
.L_x_11494:
[----:B------:R-:W-:Y:S05]  /*1adc0*/  BRA `(.L_x_11496) ;  /* 0xffffffe0000c7947 */ /* 0x000fea000383ffff */
.L_x_11427:
[----:B0-----:R0:W1:Y:S02]  /*1add0*/  SYNCS.PHASECHK.TRANS64.TRYWAIT P0, [R6+URZ], R5 ;  /* 0x00000005060075a7 */ /* 0x001064000800017f */
[----:B-1----:R-:W-:Y:S05]  /*1ade0*/  @!P0 NANOSLEEP.SYNCS 0x989680 ;  /* 0x009896800000895d */ /* 0x002fea0003900000 */
[----:B------:R-:W1:Y:S02]  /*1adf0*/  @!P0 SYNCS.PHASECHK.TRANS64 P0, [R6+URZ], R5 ;  /* 0x00000005060085a7 */ /* 0x000e64000800007f */
[----:B-1----:R-:W-:Y:S05]  /*1ae00*/  @!P0 BRA `(.L_x_11427) ;  /* 0xfffffffc00f08947 */ /* 0x002fea000383ffff */
[----:B------:R-:W-:Y:S05]  /*1ae10*/  BRA `(.L_x_11497) ;  /* 0xffffffe000487947 */ /* 0x000fea000383ffff */
.L_x_11428:
[----:B-1----:R1:W2:Y:S02]  /*1ae20*/  SYNCS.PHASECHK.TRANS64.TRYWAIT P0, [R7+URZ], R2 ;  /* 0x00000002070075a7 */ /* 0x0022a4000800017f */
[----:B--2---:R-:W-:Y:S05]  /*1ae30*/  @!P0 NANOSLEEP.SYNCS 0x989680 ;  /* 0x009896800000895d */ /* 0x004fea0003900000 */
[----:B------:R-:W2:Y:S02]  /*1ae40*/  @!P0 SYNCS.PHASECHK.TRANS64 P0, [R7+URZ], R2 ;  /* 0x00000002070085a7 */ /* 0x000ea4000800007f */
[----:B--2---:R-:W-:Y:S05]  /*1ae50*/  @!P0 BRA `(.L_x_11428) ;  /* 0xfffffffc00f08947 */ /* 0x004fea000383ffff */
[----:B------:R-:W-:Y:S05]  /*1ae60*/  BRA `(.L_x_11498) ;  /* 0xffffffe0003c7947 */ /* 0x000fea000383ffff */
.L_x_11430:
[----:B--2---:R2:W4:Y:S02]  /*1ae70*/  SYNCS.PHASECHK.TRANS64.TRYWAIT P0, [R4+URZ], R5 ;  /* 0x00000005040075a7 */ /* 0x004524000800017f */
[----:B----4-:R-:W-:Y:S05]  /*1ae80*/  @!P0 NANOSLEEP.SYNCS 0x989680 ;  /* 0x009896800000895d */ /* 0x010fea0003900000 */
[----:B------:R-:W4:Y:S02]  /*1ae90*/  @!P0 SYNCS.PHASECHK.TRANS64 P0, [R4+URZ], R5 ;  /* 0x00000005040085a7 */ /* 0x000f24000800007f */
[----:B----4-:R-:W-:Y:S05]  /*1aea0*/  @!P0 BRA `(.L_x_11430) ;  /* 0xfffffffc00f08947 */ /* 0x010fea000383ffff */
[----:B------:R-:W-:Y:S05]  /*1aeb0*/  BRA `(.L_x_11499) ;  /* 0xffffffe000447947 */ /* 0x000fea000383ffff */
.L_x_11500:
        /* <DEDUP_REMOVED lines=12> */
.L_x_15023:


//--------------------- .text._ZN7cutlass13device_kernelIN5flash11enable_sm90INS1_16FlashAttnFwdSm90INS1_25CollectiveMainloopFwdSm90ILi2EN4cute5tupleIJNS5_1CILi1EEES8_S8_EEENS6_IJNS7_ILi128EEENS7_ILi96EEENS7_ILi64EEEEEELi256ENS_10bfloat16_tEfNS_4arch4Sm90ELb0ELb1ELb0ELb1ELb0ELb1ELb0ELb1ELb0ELb1ELb1ELb0EEENS1_21CollectiveEpilogueFwdINS6_IJSA_NS7_ILi256EEESB_EEES9_SE_SG_Li256ELb1ELb1ELb1ELb0EEENS1_36VarlenDynamicPersistentTileSchedulerILi128ELi96ELi256ELi128ELb1ELb1ELb1ELb1ELb0ELb1EEEEEEEEEvNT_6ParamsE --------------------------
	.section	.text._ZN7cutlass13device_kernelIN5flash11enable_sm90INS1_16FlashAttnFwdSm90INS1_25CollectiveMainloopFwdSm90ILi2EN4cute5tupleIJNS5_1CILi1EEES8_S8_EEENS6_IJNS7_ILi128EEENS7_ILi96EEENS7_ILi64EEEEEELi256ENS_10bfloat16_tEfNS_4arch4Sm90ELb0ELb1ELb0ELb1ELb0ELb1ELb0ELb1ELb0ELb1ELb1ELb0EEENS1_21CollectiveEpilogueFwdINS6_IJSA_NS7_ILi256EEESB_EEES9_SE_SG_Li256ELb1ELb1ELb1ELb0EEENS1_36VarlenDynamicPersistentTileSchedulerILi128ELi96ELi256ELi128ELb1ELb1ELb1ELb1ELb0ELb1EEEEEEEEEvNT_6ParamsE,"ax",@progbits
	.align	128
.text._ZN7cutlass13device_kernelIN5flash11enable_sm90INS1_16FlashAttnFwdSm90INS1_25CollectiveMainloopFwdSm90ILi2EN4cute5tupleIJNS5_1CILi1EEES8_S8_EEENS6_IJNS7_ILi128EEENS7_ILi96EEENS7_ILi64EEEEEELi256ENS_10bfloat16_tEfNS_4arch4Sm90ELb0ELb1ELb0ELb1ELb0ELb1ELb0ELb1ELb0ELb1ELb1ELb0EEENS1_21CollectiveEpilogueFwdINS6_IJSA_NS7_ILi256EEESB_EEES9_SE_SG_Li256ELb1ELb1ELb1ELb0EEENS1_36VarlenDynamicPersistentTileSchedulerILi128ELi96ELi256ELi128ELb1ELb1ELb1ELb1ELb0ELb1EEEEEEEEEvNT_6ParamsE:
        .type           _ZN7cutlass13device_kernelIN5flash11enable_sm90INS1_16FlashAttnFwdSm90INS1_25CollectiveMainloopFwdSm90ILi2EN4cute5tupleIJNS5_1CILi1EEES8_S8_EEENS6_IJNS7_ILi128EEENS7_ILi96EEENS7_ILi64EEEEEELi256ENS_10bfloat16_tEfNS_4arch4Sm90ELb0ELb1ELb0ELb1ELb0ELb1ELb0ELb1ELb0ELb1ELb1ELb0EEENS1_21CollectiveEpilogueFwdINS6_IJSA_NS7_ILi256EEESB_EEES9_SE_SG_Li256ELb1ELb1ELb1ELb0EEENS1_36VarlenDynamicPersistentTileSchedulerILi128ELi96ELi256ELi128ELb1ELb1ELb1ELb1ELb0ELb1EEEEEEEEEvNT_6ParamsE,@function
        .size           _ZN7cutlass13device_kernelIN5flash11enable_sm90INS1_16FlashAttnFwdSm90INS1_25CollectiveMainloopFwdSm90ILi2EN4cute5tupleIJNS5_1CILi1EEES8_S8_EEENS6_IJNS7_ILi128EEENS7_ILi96EEENS7_ILi64EEEEEELi256ENS_10bfloat16_tEfNS_4arch4Sm90ELb0ELb1ELb0ELb1ELb0ELb1ELb0ELb1ELb0ELb1ELb1ELb0EEENS1_21CollectiveEpilogueFwdINS6_IJSA_NS7_ILi256EEESB_EEES9_SE_SG_Li256ELb1ELb1ELb1ELb0EEENS1_36VarlenDynamicPersistentTileSchedulerILi128ELi96ELi256ELi128ELb1ELb1ELb1ELb1ELb0ELb1EEEEEEEEEvNT_6ParamsE,(.L_x_15024 - _ZN7cutlass13device_kernelIN5flash11enable_sm90INS1_16FlashAttnFwdSm90INS1_25CollectiveMainloopFwdSm90ILi2EN4cute5tupleIJNS5_1CILi1EEES8_S8_EEENS6_IJNS7_ILi128EEENS7_ILi96EEENS7_ILi64EEEEEELi256ENS_10bfloat16_tEfNS_4arch4Sm90ELb0ELb1ELb0ELb1ELb0ELb1ELb0ELb1ELb0ELb1ELb1ELb0EEENS1_21CollectiveEpilogueFwdINS6_IJSA_NS7_ILi256EEESB_EEES9_SE_SG_Li256ELb1ELb1ELb1ELb0EEENS1_36VarlenDynamicPersistentTileSchedulerILi128ELi96ELi256ELi128ELb1ELb1ELb1ELb1ELb0ELb1EEEEEEEEEvNT_6ParamsE)
        .other          _ZN7cutlass13device_kernelIN5flash11enable_sm90INS1_16FlashAttnFwdSm90INS1_25CollectiveMainloopFwdSm90ILi2EN4cute5tupleIJNS5_1CILi1EEES8_S8_EEENS6_IJNS7_ILi128EEENS7_ILi96EEENS7_ILi64EEEEEELi256ENS_10bfloat16_tEfNS_4arch4Sm90ELb0ELb1ELb0ELb1ELb0ELb1ELb0ELb1ELb0ELb1ELb1ELb0EEENS1_21CollectiveEpilogueFwdINS6_IJSA_NS7_ILi256EEESB_EEES9_SE_SG_Li256ELb1ELb1ELb1ELb0EEENS1_36VarlenDynamicPersistentTileSchedulerILi128ELi96ELi256ELi128ELb1ELb1ELb1ELb1ELb0ELb1EEEEEEEEEvNT_6ParamsE,@"STO_CUDA_ENTRY STV_DEFAULT"
_ZN7cutlass13device_kernelIN5flash11enable_sm90INS1_16FlashAttnFwdSm90INS1_25CollectiveMainloopFwdSm90ILi2EN4cute5tupleIJNS5_1CILi1EEES8_S8_EEENS6_IJNS7_ILi128EEENS7_ILi96EEENS7_ILi64EEEEEELi256ENS_10bfloat16_tEfNS_4arch4Sm90ELb0ELb1ELb0ELb1ELb0ELb1ELb0ELb1ELb0ELb1ELb1ELb0EEENS1_21CollectiveEpilogueFwdINS6_IJSA_NS7_ILi256EEESB_EEES9_SE_SG_Li256ELb1ELb1ELb1ELb0EEENS1_36VarlenDynamicPersistentTileSchedulerILi128ELi96ELi256ELi128ELb1ELb1ELb1ELb1ELb0ELb1EEEEEEEEEvNT_6ParamsE:
        /* <DEDUP_REMOVED lines=24> */
.L_x_11502:
[----:B------:R-:W-:Y:S05]  /*0180*/  BSYNC B0 ;  /* 0x0000000000007941 */ /* 0x000fea0003800000 */
.L_x_11501:
        /* <DEDUP_REMOVED lines=41> */
.L_x_11503:
        /* <DEDUP_REMOVED lines=22> */
.L_x_11504:
        /* <DEDUP_REMOVED lines=18> */
.L_x_11505:
        /* <DEDUP_REMOVED lines=22> */
.L_x_11506:
        /* <DEDUP_REMOVED lines=22> */
.L_x_11507:
        /* <DEDUP_REMOVED lines=8> */
.L_x_11510:
        /* <DEDUP_REMOVED lines=8> */
[----:B------:R-:W-:Y:S01]  /*0a60*/  UMOV UR4, 0x400 ;  /* 0x0000040000047882 */ /* 0x000fe20000000000 */
[----:B------:R-:W-:-:S11]  /*0a70*/  LOP3.LUT R18, R18, 0xffbfffff, RZ, 0xc0, !PT ;  /* 0xffbfffff12127812 */ /* 0x000fd600078ec0ff */
[----:B------:R-:W-:Y:S06]  /*0a80*/  @!P0 BAR.ARV 0x9, 0x100 ;  /* 0x0244000000008b1d */ /* 0x000fec0000002000 */
[----:B0-----:R-:W-:Y:S01]  /*0a90*/  ULEA UR4, UR5, UR4, 0x18 ;  /* 0x0000000405047291 */ /* 0x001fe2000f8ec03f */
[----:B------:R-:W-:Y:S01]  /*0aa0*/  @P0 LOP3.LUT R18, R18, 0x400000, RZ, 0xfc, !PT ;  /* 0x0040000012120812 */ /* 0x000fe200078efcff */
        /* <DEDUP_REMOVED lines=8> */
[----:B------:R-:W-:Y:S01]  /*0b30*/  ULOP3.LUT UR54, UR36, 0x1, URZ, 0xfc, !UPT ;  /* 0x0000000124367892 */ /* 0x000fe2000f8efc3f */
[----:B------:R-:W-:Y:S02]  /*0b40*/  IMAD.MOV.U32 R234, RZ, RZ, RZ ;  /* 0x000000ffffea7224 */ /* 0x000fe400078e00ff */
[----:B------:R-:W-:Y:S01]  /*0b50*/  IMAD.MOV.U32 R22, RZ, RZ, RZ ;  /* 0x000000ffff167224 */ /* 0x000fe200078e00ff */
[----:B------:R-:W-:Y:S01]  /*0b60*/  SHF.R.S32.HI R3, RZ, 0x1f, R6 ;  /* 0x0000001fff037819 */ /* 0x000fe20000011406 */
[----:B------:R-:W-:Y:S02]  /*0b70*/  IMAD.MOV.U32 R210, RZ, RZ, RZ ;  /* 0x000000ffffd27224 */ /* 0x000fe400078e00ff */
[----:B------:R-:W-:Y:S01]  /*0b80*/  IMAD.MOV.U32 R206, RZ, RZ, RZ ;  /* 0x000000ffffce7224 */ /* 0x000fe200078e00ff */
[CC--:B------:R-:W-:Y:S02]  /*0b90*/  LEA.HI R0, R3.reuse, R6.reuse, RZ, 0x7 ;  /* 0x0000000603007211 */ /* 0x0c0fe400078f38ff */
[----:B------:R-:W-:-:S02]  /*0ba0*/  LEA.HI R2, R3, R6, RZ, 0x4 ;  /* 0x0000000603027211 */ /* 0x000fc400078f20ff */
[----:B------:R-:W-:Y:S02]  /*0bb0*/  LOP3.LUT R5, R0, 0xffffff80, RZ, 0xc0, !PT ;  /* 0xffffff8000057812 */ /* 0x000fe400078ec0ff */
[----:B------:R-:W-:Y:S02]  /*0bc0*/  SHF.R.S32.HI R7, RZ, 0x4, R2 ;  /* 0x00000004ff077819 */ /* 0x000fe40000011402 */
[----:B------:R-:W-:Y:S01]  /*0bd0*/  LEA.HI R220, R3, R6, RZ, 0x5 ;  /* 0x0000000603dc7211 */ /* 0x000fe200078f28ff */
[----:B------:R-:W-:Y:S01]  /*0be0*/  IMAD.IADD R13, R6, 0x1, -R5 ;  /* 0x00000001060d7824 */ /* 0x000fe200078e0a05 */
[----:B------:R-:W-:Y:S02]  /*0bf0*/  SHF.R.S32.HI R5, RZ, 0x7, R0 ;  /* 0x00000007ff057819 */ /* 0x000fe40000011400 */
[----:B------:R-:W-:Y:S02]  /*0c00*/  LEA.HI R4, R2, R7, RZ, 0x1 ;  /* 0x0000000702047211 */ /* 0x000fe400078f08ff */
[----:B------:R-:W-:Y:S01]  /*0c10*/  SHF.R.S32.HI R8, RZ, 0x1f, R13 ;  /* 0x0000001fff087819 */ /* 0x000fe2000001140d */
[----:B------:R0:W-:Y:S01]  /*0c20*/  STL [R1+0x64], R13 ;  /* 0x0000640d01007387 */ /* 0x0001e20000100800 */
[----:B------:R-:W-:-:S02]  /*0c30*/  LEA.HI R0, R0, R5, RZ, 0x1 ;  /* 0x0000000500007211 */ /* 0x000fc400078f08ff */
[----:B------:R-:W-:Y:S02]  /*0c40*/  LEA.HI R9, R8, R13, RZ, 0x2 ;  /* 0x0000000d08097211 */ /* 0x000fe400078f10ff */
[----:B------:R-:W-:Y:S02]  /*0c50*/  LOP3.LUT R0, R0, 0x3fffffe, RZ, 0xc0, !PT ;  /* 0x03fffffe00007812 */ /* 0x000fe400078ec0ff */
[--C-:B------:R-:W-:Y:S02]  /*0c60*/  SHF.R.S32.HI R10, RZ, 0x2, R9.reuse ;  /* 0x00000002ff0a7819 */ /* 0x100fe40000011409 */
[----:B------:R-:W-:Y:S01]  /*0c70*/  SHF.R.S32.HI R11, RZ, 0x1f, R9 ;  /* 0x0000001fff0b7819 */ /* 0x000fe20000011409 */
[----:B------:R-:W-:Y:S01]  /*0c80*/  IMAD.IADD R0, R5, 0x1, -R0 ;  /* 0x0000000105007824 */ /* 0x000fe200078e0a00 */
[----:B------:R-:W-:Y:S02]  /*0c90*/  LOP3.LUT R4, R4, 0x1ffffffe, RZ, 0xc0, !PT ;  /* 0x1ffffffe04047812 */ /* 0x000fe400078ec0ff */
[----:B------:R-:W-:-:S02]  /*0ca0*/  LEA.HI R23, R3, R6, RZ, 0x2 ;  /* 0x0000000603177211 */ /* 0x000fc400078f10ff */
[----:B------:R-:W-:Y:S01]  /*0cb0*/  LEA.HI R3, R3, R6, RZ, 0x3 ;  /* 0x0000000603037211 */ /* 0x000fe200078f18ff */
[----:B------:R-:W-:Y:S01]  /*0cc0*/  IMAD.IADD R4, R7, 0x1, -R4 ;  /* 0x0000000107047824 */ /* 0x000fe200078e0a04 */
[----:B------:R-:W-:Y:S02]  /*0cd0*/  LEA.HI R11, R11, R10, RZ, 0x3 ;  /* 0x0000000a0b0b7211 */ /* 0x000fe400078f18ff */
[----:B------:R-:W-:Y:S01]  /*0ce0*/  LOP3.LUT R5, R2, 0x3fffff0, RZ, 0xc0, !PT ;  /* 0x03fffff002057812 */ /* 0x000fe200078ec0ff */
[----:B------:R-:W-:Y:S01]  /*0cf0*/  IMAD.MOV.U32 R2, RZ, RZ, RZ ;  /* 0x000000ffff027224 */ /* 0x000fe200078e00ff */
[----:B------:R-:W-:Y:S02]  /*0d00*/  LOP3.LUT R7, R3, 0xfffffff8, RZ, 0xc0, !PT ;  /* 0xfffffff803077812 */ /* 0x000fe400078ec0ff */
        /* <DEDUP_REMOVED lines=22> */
[----:B------:R-:W-:Y:S01]  /*0e70*/  IMAD.SHL.U32 R16, R3, 0x8, RZ ;  /* 0x0000000803107824 */ /* 0x000fe200078e00ff */
[----:B------:R-:W-:Y:S01]  /*0e80*/  LOP3.LUT R0, R0, 0x1ffffffe, RZ, 0xc0, !PT ;  /* 0x1ffffffe00007812 */ /* 0x000fe200078ec0ff */
[----:B------:R-:W-:Y:S01]  /*0e90*/  IMAD.IADD R9, R13, 0x1, -R9 ;  /* 0x000000010d097824 */ /* 0x000fe200078e0a09 */
[----:B------:R-:W-:Y:S01]  /*0ea0*/  LOP3.LUT R218, R218, 0x1c0, RZ, 0xc0, !PT ;  /* 0x000001c0dada7812 */ /* 0x000fe200078ec0ff */
[----:B------:R-:W-:Y:S01]  /*0eb0*/  IMAD.SHL.U32 R4, R4, 0x40, RZ ;  /* 0x0000004004047824 */ /* 0x000fe200078e00ff */
[----:B------:R-:W-:Y:S01]  /*0ec0*/  STL [R1+0x6c], R12 ;  /* 0x00006c0c01007387 */ /* 0x000fe20000100800 */
[C---:B------:R-:W-:Y:S01]  /*0ed0*/  IMAD.SHL.U32 R204, R3.reuse, 0x4, RZ ;  /* 0x0000000403cc7824 */ /* 0x040fe200078e00ff */
[----:B------:R-:W-:Y:S01]  /*0ee0*/  LOP3.LUT R6, R218, 0x38, R16, 0xf8, !PT ;  /* 0x00000038da067812 */ /* 0x000fe200078ef810 */
[----:B------:R-:W-:Y:S01]  /*0ef0*/  IMAD.IADD R0, R3, 0x1, -R0 ;  /* 0x0000000103007824 */ /* 0x000fe200078e0a00 */
[----:B------:R-:W-:Y:S01]  /*0f00*/  SHF.R.S32.HI R3, RZ, 0x1f, R212 ;  /* 0x0000001fff037819 */ /* 0x000fe200000114d4 */
[----:B------:R-:W-:Y:S01]  /*0f10*/  IMAD.SHL.U32 R209, R9, 0x2, RZ ;  /* 0x0000000209d17824 */ /* 0x000fe200078e00ff */
[----:B------:R-:W-:Y:S01]  /*0f20*/  SHF.R.U32.HI R3, RZ, 0x3, R218 ;  /* 0x00000003ff037819 */ /* 0x000fe200000116da */
[----:B------:R-:W-:Y:S01]  /*0f30*/  VIADD R223, R212, 0x40 ;  /* 0x00000040d4df7836 */ /* 0x000fe20000000000 */
[----:B------:R-:W-:Y:S01]  /*0f40*/  LOP3.LUT R221, R4, 0xfffffe00, RZ, 0xc0, !PT ;  /* 0xfffffe0004dd7812 */ /* 0x000fe200078ec0ff */
[----:B------:R-:W-:-:S02]  /*0f50*/  VIADD R39, R209, 0x10 ;  /* 0x00000010d1277836 */ /* 0x000fc40000000000 */
[----:B------:R-:W-:Y:S01]  /*0f60*/  VIADD R37, R209, 0x20 ;  /* 0x00000020d1257836 */ /* 0x000fe20000000000 */
[----:B------:R-:W-:Y:S01]  /*0f70*/  LOP3.LUT R6, R221, R6, R3, 0xf6, !PT ;  /* 0x00000006dd067212 */ /* 0x000fe200078ef603 */
[C---:B------:R-:W-:Y:S01]  /*0f80*/  VIADD R34, R209.reuse, 0x38 ;  /* 0x00000038d1227836 */ /* 0x040fe20000000000 */
[----:B------:R-:W-:Y:S01]  /*0f90*/  SHF.R.S32.HI R4, RZ, 0x1f, R223 ;  /* 0x0000001fff047819 */ /* 0x000fe200000114df */
[----:B------:R-:W-:Y:S02]  /*0fa0*/  VIADD R31, R209, 0x50 ;  /* 0x00000050d11f7836 */ /* 0x000fe40000000000 */
[----:B------:R-:W-:Y:S02]  /*0fb0*/  IMAD.SHL.U32 R4, R5, 0x8, RZ ;  /* 0x0000000805047824 */ /* 0x000fe400078e00ff */
[----:B------:R-:W-:Y:S01]  /*0fc0*/  IMAD R3, R6, 0x2, R19 ;  /* 0x0000000206037824 */ /* 0x000fe200078e0213 */
[----:B------:R-:W-:Y:S01]  /*0fd0*/  SHF.R.S32.HI R6, RZ, 0x1f, R39 ;  /* 0x0000001fff067819 */ /* 0x000fe20000011427 */
[C---:B------:R-:W-:Y:S01]  /*0fe0*/  VIADD R28, R209.reuse, 0x68 ;  /* 0x00000068d11c7836 */ /* 0x040fe20000000000 */
[----:B------:R-:W-:Y:S01]  /*0ff0*/  SHF.R.S32.HI R6, RZ, 0x1f, R37 ;  /* 0x0000001fff067819 */ /* 0x000fe20000011425 */
[C---:B------:R-:W-:Y:S01]  /*1000*/  VIADD R25, R209.reuse, 0x80 ;  /* 0x00000080d1197836 */ /* 0x040fe20000000000 */
[----:B------:R-:W-:Y:S01]  /*1010*/  SHF.R.S32.HI R6, RZ, 0x1f, R34 ;  /* 0x0000001fff067819 */ /* 0x000fe20000011422 */
[----:B------:R-:W-:Y:S01]  /*1020*/  VIADD R222, R212, 0x80 ;  /* 0x00000080d4de7836 */ /* 0x000fe20000000000 */
[----:B------:R-:W-:Y:S01]  /*1030*/  SHF.R.S32.HI R6, RZ, 0x1f, R31 ;  /* 0x0000001fff067819 */ /* 0x000fe2000001141f */
[C---:B------:R-:W-:Y:S01]  /*1040*/  VIADD R20, R209.reuse, 0x98 ;  /* 0x00000098d1147836 */ /* 0x040fe20000000000 */
[----:B------:R1:W-:Y:S01]  /*1050*/  STL [R1+0x70], R4 ;  /* 0x0000700401007387 */ /* 0x0003e20000100800 */
[C---:B0-----:R-:W-:Y:S01]  /*1060*/  VIADD R13, R209.reuse, 0xb0 ;  /* 0x000000b0d10d7836 */ /* 0x041fe20000000000 */
        /* <DEDUP_REMOVED lines=9> */
[C---:B-1----:R-:W-:Y:S01]  /*1100*/  VIADD R4, R209.reuse, 0xe8 ;  /* 0x000000e8d1047836 */ /* 0x042fe20000000000 */
        /* <DEDUP_REMOVED lines=39> */
[----:B------:R-:W-:Y:S01]  /*1380*/  IMAD R215, R0, 0x8, R12 ;  /* 0x0000000800d77824 */ /* 0x000fe200078e020c */
[----:B------:R-:W-:-:S02]  /*1390*/  SHF.R.S32.HI R10, RZ, 0x1f, R10 ;  /* 0x0000001fff0a7819 */ /* 0x000fc4000001140a */
[----:B------:R-:W-:Y:S02]  /*13a0*/  SHF.R.S32.HI R8, RZ, 0x1f, R8 ;  /* 0x0000001fff087819 */ /* 0x000fe40000011408 */
[----:B------:R-:W-:Y:S02]  /*13b0*/  SHF.R.S32.HI R7, RZ, 0x1f, R7 ;  /* 0x0000001fff077819 */ /* 0x000fe40000011407 */
[----:B------:R-:W-:-:S07]  /*13c0*/  SHF.R.S32.HI R3, RZ, 0x1f, R237 ;  /* 0x0000001fff037819 */ /* 0x000fce00000114ed */
.L_x_11730:
[----:B------:R-:W-:Y:S05]  /*13d0*/  YIELD ;  /* 0x0000000000007946 */ /* 0x000fea0003800000 */
[----:B------:R-:W-:Y:S01]  /*13e0*/  ULDC.64 UR4, c[0x0][0xa28] ;  /* 0x00028a0000047ab9 */ /* 0x000fe20000000a00 */
[----:B01----:R-:W0:Y:S01]  /*13f0*/  LDC.64 R6, c[0x0][0xa08] ;  /* 0x00028200ff067b82 */ /* 0x003e220000000a00 */
[----:B------:R-:W-:Y:S01]  /*1400*/  ISETP.NE.U32.AND P1, PT, RZ, UR4, PT ;  /* 0x00000004ff007c0c */ /* 0x000fe2000bf25070 */
[----:B------:R-:W-:Y:S02]  /*1410*/  IMAD.MOV.U32 R12, RZ, RZ, RZ ;  /* 0x000000ffff0c7224 */ /* 0x000fe400078e00ff */
[----:B------:R-:W-:Y:S01]  /*1420*/  IMAD.MOV.U32 R30, RZ, RZ, RZ ;  /* 0x000000ffff1e7224 */ /* 0x000fe200078e00ff */
[----:B------:R-:W-:Y:S01]  /*1430*/  ISETP.NE.AND.EX P1, PT, RZ, UR5, PT, P1 ;  /* 0x00000005ff007c0c */ /* 0x000fe2000bf25310 */
[----:B------:R-:W-:-:S02]  /*1440*/  ULDC.64 UR4, c[0x0][0xa18] ;  /* 0x0002860000047ab9 */ /* 0x000fc40000000a00 */
[----:B------:R-:W-:-:S04]  /*1450*/  ISETP.NE.U32.AND P2, PT, RZ, UR4, PT ;  /* 0x00000004ff007c0c */ /* 0x000fc8000bf45070 */
[----:B------:R-:W-:Y:S01]  /*1460*/  ISETP.NE.AND.EX P2, PT, RZ, UR5, PT, P2 ;  /* 0x00000005ff007c0c */ /* 0x000fe2000bf45320 */
[----:B------:R-:W-:Y:S02]  /*1470*/  ULDC.64 UR4, c[0x0][0xa08] ;  /* 0x0002820000047ab9 */ /* 0x000fe40000000a00 */
[----:B------:R-:W-:-:S03]  /*1480*/  ISETP.NE.U32.AND P0, PT, RZ, UR4, PT ;  /* 0x00000004ff007c0c */ /* 0x000fc6000bf05070 */
[----:B---3--:R-:W1:Y:S01]  /*1490*/  @P1 LDC.64 R4, c[0x0][0xa28] ;  /* 0x00028a00ff041b82 */ /* 0x008e620000000a00 */
[----:B------:R-:W-:Y:S01]  /*14a0*/  ISETP.NE.AND.EX P0, PT, RZ, UR5, PT, P0 ;  /* 0x00000005ff007c0c */ /* 0x000fe2000bf05300 */
[----:B0---4-:R-:W-:-:S06]  /*14b0*/  IMAD.WIDE R10, R155, 0x4, R6 ;  /* 0x000000049b0a7825 */ /* 0x011fcc00078e0206 */
        /* <DEDUP_REMOVED lines=28> */
.L_x_11512:
        /* <DEDUP_REMOVED lines=10> */
[----:B------:R-:W0:Y:S02]  /*1720*/  LDC.64 R4, c[0x0][0xa20] ;  /* 0x00028800ff047b82 */ /* 0x000e240000000a00 */
[----:B0-----:R-:W-:-:S05]  /*1730*/  IMAD.WIDE R4, R155, 0x4, R4 ;  /* 0x000000049b047825 */ /* 0x001fca00078e0204 */
[----:B------:R0:W5:Y:S01]  /*1740*/  LDG.E R31, desc[UR38][R4.64] ;  /* 0x00000026041f7981 */ /* 0x000162000c1e1900 */
[----:B------:R-:W-:Y:S05]  /*1750*/  BRA `(.L_x_11514) ;  /* 0x0000000000107947 */ /* 0x000fea0003800000 */
.L_x_11513:
[----:B------:R-:W-:Y:S05]  /*1760*/  @!P0 BRA `(.L_x_11514) ;  /* 0x00000000000c8947 */ /* 0x000fea0003800000 */
[----:B------:R-:W2:Y:S04]  /*1770*/  LDG.E R0, desc[UR38][R10.64] ;  /* 0x000000260a007981 */ /* 0x000ea8000c1e1900 */
[----:B------:R-:W2:Y:S02]  /*1780*/  LDG.E R31, desc[UR38][R10.64+0x4] ;  /* 0x000004260a1f7981 */ /* 0x000ea4000c1e1900 */
[----:B--2---:R-:W-:-:S07]  /*1790*/  IMAD.IADD R31, R31, 0x1, -R0 ;  /* 0x000000011f1f7824 */ /* 0x004fce00078e0a00 */
.L_x_11514:
        /* <DEDUP_REMOVED lines=46> */
.L_x_11517:
[----:B------:R-:W-:-:S13]  /*1a80*/  ISETP.NE.AND P0, PT, R5, 0x1, PT ;  /* 0x000000010500780c */ /* 0x000fda0003f05270 */
[----:B------:R-:W0:Y:S02]  /*1a90*/  @P0 LDC.64 R6, c[0x0][0x9e8] ;  /* 0x00027a00ff060b82 */ /* 0x000e240000000a00 */
[----:B0-----:R-:W-:-:S05]  /*1aa0*/  @P0 IMAD.HI.U32 R6, R0, R6, RZ ;  /* 0x0000000600060227 */ /* 0x001fca00078e00ff */
[----:B------:R-:W-:-:S07]  /*1ab0*/  @P0 SHF.R.U32.HI R0, RZ, R7, R6 ;  /* 0x00000007ff000219 */ /* 0x000fce0000011606 */
.L_x_11518:
[----:B------:R-:W-:Y:S05]  /*1ac0*/  BSYNC B0 ;  /* 0x0000000000007941 */ /* 0x000fea0003800000 */
.L_x_11516:
[----:B------:R-:W-:-:S05]  /*1ad0*/  IMAD R3, R0, R5, R5 ;  /* 0x0000000500037224 */ /* 0x000fca00078e0205 */
[----:B------:R-:W-:-:S07]  /*1ae0*/  VIMNMX R4, R4, R3, PT ;  /* 0x0000000304047248 */ /* 0x000fce0003fe0100 */
.L_x_11515:
[----:B------:R-:W0:Y:S01]  /*1af0*/  @P1 LDC R6, c[0x0][0x44c] ;  /* 0x00011300ff061b82 */ /* 0x000e220000000800 */
[----:B------:R-:W-:Y:S01]  /*1b00*/  VIADD R4, R4, 0x5f ;  /* 0x0000005f04047836 */ /* 0x000fe20000000000 */
[----:B------:R-:W-:Y:S01]  /*1b10*/  ULDC UR4, c[0x0][0x9dc] ;  /* 0x0002770000047ab9 */ /* 0x000fe20000000800 */
[----:B------:R-:W-:Y:S02]  /*1b20*/  IMAD.MOV.U32 R0, RZ, RZ, R213 ;  /* 0x000000ffff007224 */ /* 0x000fe400078e00d5 */
[----:B------:R-:W-:-:S03]  /*1b30*/  IMAD.HI R4, R4, 0x2aaaaaab, RZ ;  /* 0x2aaaaaab04047827 */ /* 0x000fc600078e02ff */
[----:B------:R-:W1:Y:S02]  /*1b40*/  @P1 LDC R7, c[0x0][0x450] ;  /* 0x00011400ff071b82 */ /* 0x000e640000000800 */
[----:B------:R-:W-:-:S04]  /*1b50*/  SHF.R.U32.HI R3, RZ, 0x1f, R4 ;  /* 0x0000001fff037819 */ /* 0x000fc80000011604 */
[----:B------:R-:W-:-:S04]  /*1b60*/  LEA.HI.SX32 R4, R4, R3, 0x1c ;  /* 0x0000000304047211 */ /* 0x000fc800078fe2ff */
[----:B------:R-:W-:Y:S01]  /*1b70*/  VIMNMX R8, R29, R4, PT ;  /* 0x000000041d087248 */ /* 0x000fe20003fe0100 */
[----:B0-----:R-:W-:-:S05]  /*1b80*/  @P1 IMAD.HI.U32 R6, R213, R6, RZ ;  /* 0x00000006d5061227 */ /* 0x001fca00078e00ff */
[----:B-1----:R-:W-:-:S04]  /*1b90*/  @P1 SHF.R.U32.HI R0, RZ, R7, R6 ;  /* 0x00000007ff001219 */ /* 0x002fc80000011606 */
[----:B------:R-:W-:-:S05]  /*1ba0*/  IADD3 R0, R0, R208, -R207 ;  /* 0x000000d000007210 */ /* 0x000fca0007ffe8cf */
        /* <DEDUP_REMOVED lines=12> */
.L_x_11521:
[----:B------:R-:W-:-:S13]  /*1c70*/  ISETP.NE.AND P0, PT, R5, 0x1, PT ;  /* 0x000000010500780c */ /* 0x000fda0003f05270 */
[----:B------:R-:W0:Y:S02]  /*1c80*/  @P0 LDC.64 R6, c[0x0][0x9e8] ;  /* 0x00027a00ff060b82 */ /* 0x000e240000000a00 */
[----:B0-----:R-:W-:-:S05]  /*1c90*/  @P0 IMAD.HI.U32 R4, R0, R6, RZ ;  /* 0x0000000600040227 */ /* 0x001fca00078e00ff */
[----:B------:R-:W-:-:S07]  /*1ca0*/  @P0 SHF.R.U32.HI R0, RZ, R7, R4 ;  /* 0x00000007ff000219 */ /* 0x000fce0000011604 */
.L_x_11522:
[----:B------:R-:W-:Y:S05]  /*1cb0*/  BSYNC B0 ;  /* 0x0000000000007941 */ /* 0x000fea0003800000 */
.L_x_11520:
[----:B------:R-:W-:-:S05]  /*1cc0*/  IMAD R0, R0, R5, RZ ;  /* 0x0000000500007224 */ /* 0x000fca00078e02ff */
[----:B------:R-:W-:-:S07]  /*1cd0*/  VIMNMX R3, R3, R0, !PT ;  /* 0x0000000003037248 */ /* 0x000fce0007fe0100 */
.L_x_11519:
[----:B------:R-:W-:Y:S01]  /*1ce0*/  IMAD.HI R3, R3, 0x2aaaaaab, RZ ;  /* 0x2aaaaaab03037827 */ /* 0x000fe200078e02ff */
[----:B------:R-:W-:Y:S01]  /*1cf0*/  BSSY B0, `(.L_x_11523) ;  /* 0x0000028000007945 */ /* 0x000fe20003800000 */
[----:B------:R-:W-:Y:S02]  /*1d00*/  LOP3.LUT R235, R231, 0xff, RZ, 0xc0, !PT ;  /* 0x000000ffe7eb7812 */ /* 0x000fe400078ec0ff */
[----:B------:R-:W-:Y:S02]  /*1d10*/  SHF.R.U32.HI R231, RZ, 0x10, R231 ;  /* 0x00000010ffe77819 */ /* 0x000fe400000116e7 */
[----:B------:R-:W-:-:S04]  /*1d20*/  SHF.R.U32.HI R0, RZ, 0x1f, R3 ;  /* 0x0000001fff007819 */ /* 0x000fc80000011603 */
[----:B------:R-:W-:-:S04]  /*1d30*/  LEA.HI.SX32 R0, R3, R0, 0x1c ;  /* 0x0000000003007211 */ /* 0x000fc800078fe2ff */
        /* <DEDUP_REMOVED lines=35> */
.L_x_11524:
[----:B------:R-:W-:Y:S05]  /*1f70*/  BSYNC B0 ;  /* 0x0000000000007941 */ /* 0x000fea0003800000 */
.L_x_11523:
[----:B------:R-:W-:-:S05]  /*1f80*/  IMAD R3, R235, R0, R9 ;  /* 0x00000000eb037224 */ /* 0x000fca00078e0209 */
        /* <DEDUP_REMOVED lines=36> */
.L_x_11527:
[----:B------:R-:W-:Y:S05]  /*21d0*/  BSYNC B6 ;  /* 0x0000000000067941 */ /* 0x000fea0003800000 */
.L_x_11526:
        /* <DEDUP_REMOVED lines=20> */
.L_x_11529:
[----:B------:R-:W-:Y:S05]  /*2320*/  BSYNC B6 ;  /* 0x0000000000067941 */ /* 0x000fea0003800000 */
.L_x_11528:
[----:B------:R-:W-:Y:S01]  /*2330*/  ULDC.64 UR4, c[0x0][0x9f8] ;  /* 0x00027e0000047ab9 */ /* 0x000fe20000000a00 */
[----:B------:R-:W0:Y:S01]  /*2340*/  LDC.64 R8, c[0x0][0x300] ;  /* 0x0000c000ff087b82 */ /* 0x000e220000000a00 */
[----:B------:R-:W-:-:S04]  /*2350*/  ISETP.NE.U32.AND P0, PT, RZ, UR4, PT ;  /* 0x00000004ff007c0c */ /* 0x000fc8000bf05070 */
[----:B------:R-:W-:Y:S01]  /*2360*/  ISETP.NE.AND.EX P0, PT, RZ, UR5, PT, P0 ;  /* 0x00000005ff007c0c */ /* 0x000fe2000bf05300 */
[----:B------:R-:W1:Y:S01]  /*2370*/  S2R R36, SR_TID.X ;  /* 0x0000000000247919 */ /* 0x000e620000002100 */
[----:B------:R-:W2:Y:S01]  /*2380*/  S2R R10, SR_TID.X ;  /* 0x00000000000a7919 */ /* 0x000ea20000002100 */
[----:B------:R-:W-:Y:S01]  /*2390*/  IMAD.IADD R58, R30, 0x1, R31 ;  /* 0x000000011e3a7824 */ /* 0x000fe200078e021f */
[----:B------:R-:W-:Y:S01]  /*23a0*/  ULDC.64 UR4, c[0x0][0xa08] ;  /* 0x0002820000047ab9 */ /* 0x000fe20000000a00 */
[----:B------:R-:W-:Y:S01]  /*23b0*/  SHF.R.S32.HI R17, RZ, 0x1f, R16 ;  /* 0x0000001fff117819 */ /* 0x000fe20000011410 */
[C---:B------:R-:W-:Y:S01]  /*23c0*/  VIADD R14, R16.reuse, 0xe0 ;  /* 0x000000e0100e7836 */ /* 0x040fe20000000000 */
[----:B------:R-:W3:Y:S08]  /*23d0*/  LDC R41, c[0x0][0x3f4] ;  /* 0x0000fd00ff297b82 */ /* 0x000ef00000000800 */
[----:B------:R-:W4:Y:S01]  /*23e0*/  @P0 LDC.64 R4, c[0x0][0x9f8] ;  /* 0x00027e00ff040b82 */ /* 0x000f220000000a00 */
[----:B------:R-:W-:-:S02]  /*23f0*/  VIADD R62, R16, 0x40 ;  /* 0x00000040103e7836 */ /* 0x000fc40000000000 */
[C---:B------:R-:W-:Y:S02]  /*2400*/  VIADD R63, R16.reuse, 0x60 ;  /* 0x00000060103f7836 */ /* 0x040fe40000000000 */
[C---:B------:R-:W-:Y:S02]  /*2410*/  VIADD R12, R16.reuse, 0xc0 ;  /* 0x000000c0100c7836 */ /* 0x040fe40000000000 */
[----:B------:R-:W-:Y:S01]  /*2420*/  VIADD R64, R16, 0x80 ;  /* 0x0000008010407836 */ /* 0x000fe20000000000 */
[----:B------:R-:W3:Y:S01]  /*2430*/  LDC.64 R56, c[0x0][0x408] ;  /* 0x00010200ff387b82 */ /* 0x000ee20000000a00 */
[----:B----4-:R-:W-:-:S05]  /*2440*/  @P0 IMAD.WIDE R4, R155, 0x4, R4 ;  /* 0x000000049b040825 */ /* 0x010fca00078e0204 */
[----:B------:R4:W3:Y:S01]  /*2450*/  @P0 LDG.E R155, desc[UR38][R4.64] ;  /* 0x00000026049b0981 */ /* 0x0008e2000c1e1900 */
[----:B------:R-:W-:Y:S01]  /*2460*/  SHF.R.S32.HI R43, RZ, 0x1f, R58 ;  /* 0x0000001fff2b7819 */ /* 0x000fe2000001143a */
[-C--:B0-----:R-:W-:Y:S01]  /*2470*/  IMAD.WIDE.U32 R6, R58, R8.reuse, RZ ;  /* 0x000000083a067225 */ /* 0x081fe200078e00ff */
[----:B------:R-:W-:Y:S02]  /*2480*/  ISETP.NE.U32.AND P0, PT, RZ, UR4, PT ;  /* 0x00000004ff007c0c */ /* 0x000fe4000bf05070 */
[----:B-1----:R-:W-:Y:S01]  /*2490*/  SHF.R.U32.HI R36, RZ, 0x7, R36 ;  /* 0x00000007ff247819 */ /* 0x002fe20000011624 */
[----:B------:R-:W-:Y:S01]  /*24a0*/  IMAD R0, R43, R8, RZ ;  /* 0x000000082b007224 */ /* 0x000fe200078e02ff */
[----:B------:R-:W-:Y:S01]  /*24b0*/  ISETP.NE.AND.EX P0, PT, RZ, UR5, PT, P0 ;  /* 0x00000005ff007c0c */ /* 0x000fe2000bf05300 */
[----:B------:R-:W-:Y:S01]  /*24c0*/  ULDC.64 UR4, c[0x0][0x308] ;  /* 0x0000c20000047ab9 */ /* 0x000fe20000000a00 */
[----:B--2---:R-:W-:Y:S01]  /*24d0*/  VIADD R10, R10, 0xffffff80 ;  /* 0xffffff800a0a7836 */ /* 0x004fe20000000000 */
[----:B------:R-:W-:Y:S01]  /*24e0*/  ISETP.NE.AND P6, PT, R36, 0x1, PT ;  /* 0x000000012400780c */ /* 0x000fe20003fc5270 */
[----:B------:R-:W-:Y:S01]  /*24f0*/  IMAD R3, R58, R9, R0 ;  /* 0x000000093a037224 */ /* 0x000fe200078e0200 */
[----:B------:R-:W-:Y:S01]  /*2500*/  SHF.R.S32.HI R205, RZ, 0x1f, R204 ;  /* 0x0000001fffcd7819 */ /* 0x000fe200000114cc */
[----:B------:R-:W-:Y:S01]  /*2510*/  VIADD R65, R16, 0xa0 ;  /* 0x000000a010417836 */ /* 0x000fe20000000000 */
[----:B------:R-:W-:Y:S01]  /*2520*/  SHF.L.U64.HI R66, R8, 0x6, R9 ;  /* 0x0000000608427819 */ /* 0x000fe20000010209 */
[----:B------:R-:W-:Y:S01]  /*2530*/  IMAD.IADD R7, R7, 0x1, R3 ;  /* 0x0000000107077824 */ /* 0x000fe200078e0203 */
[----:B------:R-:W-:Y:S01]  /*2540*/  SHF.R.S32.HI R3, RZ, 0x1f, R10 ;  /* 0x0000001fff037819 */ /* 0x000fe2000001140a */
[----:B------:R-:W-:Y:S01]  /*2550*/  VIADD R73, R36, 0x8 ;  /* 0x0000000824497836 */ /* 0x000fe20000000000 */
[----:B------:R-:W-:Y:S01]  /*2560*/  SHF.R.U32.HI R36, RZ, 0x3, R218 ;  /* 0x00000003ff247819 */ /* 0x000fe200000116da */
[----:B----4-:R-:W-:Y:S01]  /*2570*/  IMAD.WIDE.U32 R4, R224, UR4, R6 ;  /* 0x00000004e0047c25 */ /* 0x010fe2000f8e0006 */
[----:B------:R-:W-:-:S02]  /*2580*/  LEA.HI R34, R3, R10, RZ, 0x2 ;  /* 0x0000000a03227211 */ /* 0x000fc400078f10ff */
[----:B---3--:R-:W-:Y:S01]  /*2590*/  SHF.L.U64.HI R70, R56, 0x6, R57 ;  /* 0x0000000638467819 */ /* 0x008fe20000010239 */
[----:B------:R-:W-:Y:S01]  /*25a0*/  IMAD R5, R224, UR5, R5 ;  /* 0x00000005e0057c24 */ /* 0x000fe2000f8e0205 */
[----:B------:R-:W-:Y:S01]  /*25b0*/  ULDC.64 UR4, c[0x0][0x310] ;  /* 0x0000c40000047ab9 */ /* 0x000fe20000000a00 */
[-C--:B------:R-:W-:Y:S01]  /*25c0*/  IMAD R10, R236, R8.reuse, RZ ;  /* 0x00000008ec0a7224 */ /* 0x080fe200078e02ff */
[----:B------:R-:W-:Y:S01]  /*25d0*/  SHF.R.S32.HI R34, RZ, 0x1f, R34 ;  /* 0x0000001fff227819 */ /* 0x000fe20000011422 */
[C---:B------:R-:W-:Y:S01]  /*25e0*/  IMAD.WIDE.U32 R6, R23.reuse, R8, R16 ;  /* 0x0000000817067225 */ /* 0x040fe200078e0010 */
[----:B------:R-:W-:Y:S02]  /*25f0*/  SHF.R.S32.HI R72, RZ, 0x1f, R233 ;  /* 0x0000001fff487819 */ /* 0x000fe400000114e9 */
[----:B------:R-:W-:Y:S01]  /*2600*/  LEA.HI R34, R34, R23, RZ, 0x3 ;  /* 0x0000001722227211 */ /* 0x000fe200078f18ff */
[C---:B------:R-:W-:Y:S02]  /*2610*/  IMAD R61, R23.reuse, R9, R10 ;  /* 0x00000009173d7224 */ /* 0x040fe400078e020a */
[-C--:B------:R-:W-:Y:S01]  /*2620*/  IMAD R30, R236, R56.reuse, RZ ;  /* 0x00000038ec1e7224 */ /* 0x080fe200078e02ff */
[----:B------:R-:W-:Y:S01]  /*2630*/  LOP3.LUT R34, R34, 0xfffffff8, RZ, 0xc0, !PT ;  /* 0xfffffff822227812 */ /* 0x000fe200078ec0ff */
[----:B------:R-:W-:-:S04]  /*2640*/  IMAD.WIDE.U32 R20, R23, R56, R204 ;  /* 0x0000003817147225 */ /* 0x000fc800078e00cc */
[C---:B------:R-:W-:Y:S02]  /*2650*/  IMAD.IADD R34, R23.reuse, 0x1, -R34 ;  /* 0x0000000117227824 */ /* 0x040fe400078e0a22 */
[C---:B------:R-:W-:Y:S02]  /*2660*/  IMAD R37, R23.reuse, R57, R30 ;  /* 0x0000003917257224 */ /* 0x040fe400078e021e */
[----:B------:R-:W-:Y:S02]  /*2670*/  IMAD.SHL.U32 R82, R34, 0x40, RZ ;  /* 0x0000004022527824 */ /* 0x000fe400078e00ff */
[----:B------:R-:W-:-:S03]  /*2680*/  IMAD.WIDE.U32 R30, R23, R56, R16 ;  /* 0x00000038171e7225 */ /* 0x000fc600078e0010 */
[----:B------:R-:W-:Y:S01]  /*2690*/  LOP3.LUT R82, R82, 0x1c0, RZ, 0xc0, !PT ;  /* 0x000001c052527812 */ /* 0x000fe200078ec0ff */
[----:B------:R-:W-:Y:S02]  /*26a0*/  IMAD.MOV.U32 R88, RZ, RZ, 0x20 ;  /* 0x00000020ff587424 */ /* 0x000fe400078e00ff */
[----:B------:R-:W-:Y:S01]  /*26b0*/  IMAD.IADD R21, R21, 0x1, R37 ;  /* 0x0000000115157824 */ /* 0x000fe200078e0225 */
[----:B------:R-:W-:Y:S01]  /*26c0*/  SHF.R.U32.HI R85, RZ, 0x3, R82 ;  /* 0x00000003ff557819 */ /* 0x000fe20000011652 */
[----:B------:R-:W-:Y:S02]  /*26d0*/  IMAD.IADD R31, R37, 0x1, R31 ;  /* 0x00000001251f7824 */ /* 0x000fe400078e021f */
[----:B------:R-:W-:Y:S02]  /*26e0*/  IMAD R75, R9, 0x60, RZ ;  /* 0x00000060094b7824 */ /* 0x000fe400078e02ff */
[----:B------:R-:W-:Y:S02]  /*26f0*/  IMAD.SHL.U32 R67, R8, 0x40, RZ ;  /* 0x0000004008437824 */ /* 0x000fe400078e00ff */
[----:B------:R-:W-:-:S02]  /*2700*/  IMAD R77, R57, 0x60, RZ ;  /* 0x00000060394d7824 */ /* 0x000fc400078e02ff */
[----:B------:R-:W-:Y:S02]  /*2710*/  IMAD.SHL.U32 R71, R56, 0x40, RZ ;  /* 0x0000004038477824 */ /* 0x000fe400078e00ff */
[----:B-----5:R-:W-:-:S04]  /*2720*/  IMAD.WIDE.U32 R20, R152, R56, R20 ;  /* 0x0000003898147225 */ /* 0x020fc800078e0014 */
[----:B------:R-:W-:-:S04]  /*2730*/  IMAD.WIDE.U32 R30, R152, R56, R30 ;  /* 0x00000038981e7225 */ /* 0x000fc800078e001e */
[----:B------:R-:W-:-:S04]  /*2740*/  IMAD.WIDE.U32 R8, R8, 0x60, RZ ;  /* 0x0000006008087825 */ /* 0x000fc800078e00ff */
[----:B------:R-:W-:Y:S02]  /*2750*/  IMAD.SHL.U32 R74, R41, 0x2, RZ ;  /* 0x00000002294a7824 */ /* 0x000fe400078e00ff */
[----:B------:R-:W-:Y:S01]  /*2760*/  IMAD.IADD R75, R9, 0x1, R75 ;  /* 0x00000001094b7824 */ /* 0x000fe200078e024b */
[----:B------:R-:W-:Y:S02]  /*2770*/  SHF.R.S32.HI R0, RZ, 0x1f, R155 ;  /* 0x0000001fff007819 */ /* 0x000fe4000001149b */
[----:B------:R-:W-:Y:S02]  /*2780*/  SEL R155, R155, RZ, !P0 ;  /* 0x000000ff9b9b7207 */ /* 0x000fe40004000000 */
[----:B------:R-:W-:-:S03]  /*2790*/  SEL R13, R0, RZ, !P0 ;  /* 0x000000ff000d7207 */ /* 0x000fc60004000000 */
[----:B------:R-:W-:-:S04]  /*27a0*/  IMAD.WIDE.U32 R4, R155, UR4, R4 ;  /* 0x000000049b047c25 */ /* 0x000fc8000f8e0004 */
[----:B------:R-:W-:-:S04]  /*27b0*/  IMAD R0, R13, UR4, RZ ;  /* 0x000000040d007c24 */ /* 0x000fc8000f8e02ff */
[----:B------:R-:W-:Y:S01]  /*27c0*/  IMAD R3, R155, UR5, R0 ;  /* 0x000000059b037c24 */ /* 0x000fe2000f8e0200 */
[----:B------:R-:W-:Y:S05]  /*27d0*/  @!P6 WARPSYNC.ALL ;  /* 0x000000000000e948 */ /* 0x000fea0003800000 */
[----:B------:R-:W-:Y:S01]  /*27e0*/  VIADD R0, R16, 0x20 ;  /* 0x0000002010007836 */ /* 0x000fe20000000000 */
[----:B------:R-:W-:Y:S01]  /*27f0*/  ULDC UR4, c[0x0][0x320] ;  /* 0x0000c80000047ab9 */ /* 0x000fe20000000800 */
[----:B------:R-:W-:Y:S01]  /*2800*/  IMAD.IADD R3, R5, 0x1, R3 ;  /* 0x0000000105037824 */ /* 0x000fe200078e0203 */
[----:B------:R-:W-:Y:S01]  /*2810*/  @!P6 BAR.SYNC.DEFER_BLOCKING 0x9, 0x100 ;  /* 0x024400000000eb1d */ /* 0x000fe20000010000 */
[----:B------:R-:W-:-:S02]  /*2820*/  ISETP.GE.AND P3, PT, R14, UR4, PT ;  /* 0x000000040e007c0c */ /* 0x000fc4000bf66270 */
[----:B------:R-:W-:Y:S02]  /*2830*/  ISETP.GE.AND P1, PT, R0, UR4, PT ;  /* 0x0000000400007c0c */ /* 0x000fe4000bf26270 */
[----:B------:R-:W-:-:S03]  /*2840*/  ISETP.GE.AND P0, PT, R16, UR4, PT ;  /* 0x0000000410007c0c */ /* 0x000fc6000bf06270 */
[----:B------:R-:W0:Y:S01]  /*2850*/  LDC.64 R14, c[0x0][0x3f8] ;  /* 0x0000fe00ff0e7b82 */ /* 0x000e220000000a00 */
[----:B------:R-:W-:Y:S01]  /*2860*/  SEL R10, RZ, 0xffffffff, P1 ;  /* 0xffffffffff0a7807 */ /* 0x000fe20000800000 */
[----:B------:R-:W-:Y:S01]  /*2870*/  ULDC.64 UR6, c[0x0][0x330] ;  /* 0x0000cc0000067ab9 */ /* 0x000fe20000000a00 */
[----:B------:R-:W-:Y:S02]  /*2880*/  IADD3 R60, P1, R4, R6, RZ ;  /* 0x00000006043c7210 */ /* 0x000fe40007f3e0ff */
[----:B------:R-:W-:Y:S01]  /*2890*/  SEL R6, RZ, 0x1, P0 ;  /* 0x00000001ff067807 */ /* 0x000fe20000000000 */
[----:B------:R-:W-:Y:S01]  /*28a0*/  IMAD.SHL.U32 R11, R10, 0x2, RZ ;  /* 0x000000020a0b7824 */ /* 0x000fe200078e00ff */
[----:B------:R-:W-:Y:S02]  /*28b0*/  IADD3.X R61, R3, R7, R61, P1, !PT ;  /* 0x00000007033d7210 */ /* 0x000fe40000ffe43d */
[----:B------:R-:W-:Y:S02]  /*28c0*/  ISETP.GE.AND P0, PT, R62, UR4, PT ;  /* 0x000000043e007c0c */ /* 0x000fe4000bf06270 */
[----:B------:R-:W-:-:S02]  /*28d0*/  ISETP.GE.AND P1, PT, R63, UR4, PT ;  /* 0x000000043f007c0c */ /* 0x000fc4000bf26270 */
[----:B------:R-:W-:Y:S02]  /*28e0*/  ISETP.GE.AND P2, PT, R12, UR4, PT ;  /* 0x000000040c007c0c */ /* 0x000fe4000bf46270 */
[----:B------:R-:W-:Y:S01]  /*28f0*/  LOP3.LUT R10, R11, 0x2, R6, 0xe2, !PT ;  /* 0x000000020b0a7812 */ /* 0x000fe200078ee206 */
[C---:B------:R-:W-:Y:S01]  /*2900*/  IMAD.WIDE.U32 R6, R224.reuse, UR6, R16 ;  /* 0x00000006e0067c25 */ /* 0x040fe2000f8e0010 */
[----:B------:R-:W-:Y:S02]  /*2910*/  SEL R11, RZ, 0x4, P0 ;  /* 0x00000004ff0b7807 */ /* 0x000fe40000000000 */
        /* <DEDUP_REMOVED lines=8> */
[----:B0-----:R-:W-:Y:S01]  /*29a0*/  IMAD R37, R15, 0x60, RZ ;  /* 0x000000600f257824 */ /* 0x001fe200078e02ff */
[----:B------:R-:W-:Y:S01]  /*29b0*/  SEL R12, RZ, 0x20, P1 ;  /* 0x00000020ff0c7807 */ /* 0x000fe20000800000 */
[----:B------:R-:W-:Y:S01]  /*29c0*/  IMAD R39, R155, UR5, R13 ;  /* 0x000000059b277c24 */ /* 0x000fe2000f8e020d */
[----:B------:R-:W-:Y:S01]  /*29d0*/  ISETP.GE.AND P0, PT, R16, R41, PT ;  /* 0x000000291000720c */ /* 0x000fe20003f06270 */
[----:B------:R-:W-:Y:S01]  /*29e0*/  IMAD.SHL.U32 R69, R14, 0x40, RZ ;  /* 0x000000400e457824 */ /* 0x000fe200078e00ff */
[----:B------:R-:W-:Y:S01]  /*29f0*/  LOP3.LUT R11, R12, R10, R11, 0xfe, !PT ;  /* 0x0000000a0c0b7212 */ /* 0x000fe200078efe0b */
[----:B------:R-:W-:Y:S01]  /*2a00*/  IMAD.WIDE.U32 R12, R23, R14, R16 ;  /* 0x0000000e170c7225 */ /* 0x000fe200078e0010 */
[----:B------:R-:W-:-:S02]  /*2a10*/  SEL R10, RZ, 0x40, P2 ;  /* 0x00000040ff0a7807 */ /* 0x000fc40001000000 */
[----:B------:R-:W-:Y:S01]  /*2a20*/  SEL R33, R41, RZ, P0 ;  /* 0x000000ff29217207 */ /* 0x000fe20000000000 */
[----:B------:R-:W-:Y:S01]  /*2a30*/  IMAD.WIDE.U32 R6, R155, UR4, R6 ;  /* 0x000000049b067c25 */ /* 0x000fe2000f8e0006 */
[----:B------:R-:W-:Y:S01]  /*2a40*/  LOP3.LUT R94, R11, R10, RZ, 0xfc, !PT ;  /* 0x0000000a0b5e7212 */ /* 0x000fe200078efcff */
[----:B------:R-:W-:Y:S01]  /*2a50*/  ULDC UR4, c[0x0][0x2f4] ;  /* 0x0000bd0000047ab9 */ /* 0x000fe20000000800 */
[C---:B------:R-:W-:Y:S01]  /*2a60*/  IADD3 R58, P1, R23.reuse, R58, RZ ;  /* 0x0000003a173a7210 */ /* 0x040fe20007f3e0ff */
[-C--:B------:R-:W-:Y:S01]  /*2a70*/  IMAD R10, R236, R14.reuse, RZ ;  /* 0x0000000eec0a7224 */ /* 0x080fe200078e02ff */
[----:B------:R-:W-:Y:S01]  /*2a80*/  SHF.L.U64.HI R68, R14, 0x6, R15 ;  /* 0x000000060e447819 */ /* 0x000fe2000001020f */
[----:B------:R-:W-:Y:S01]  /*2a90*/  IMAD.IADD R33, R16, 0x1, R33 ;  /* 0x0000000110217824 */ /* 0x000fe200078e0221 */
[----:B------:R-:W-:Y:S01]  /*2aa0*/  SEL R93, RZ, 0xffffff80, P3 ;  /* 0xffffff80ff5d7807 */ /* 0x000fe20001800000 */
[C---:B------:R-:W-:Y:S01]  /*2ab0*/  IMAD R35, R23.reuse, R15, R10 ;  /* 0x0000000f17237224 */ /* 0x040fe200078e020a */
[----:B------:R-:W-:Y:S01]  /*2ac0*/  ISETP.GE.AND P2, PT, R0, UR4, PT ;  /* 0x0000000400007c0c */ /* 0x000fe2000bf46270 */
[----:B------:R-:W-:Y:S01]  /*2ad0*/  IMAD.WIDE.U32 R10, R23, R14, R204 ;  /* 0x0000000e170a7225 */ /* 0x000fe200078e00cc */
[----:B------:R-:W-:-:S02]  /*2ae0*/  SHF.R.S32.HI R32, RZ, 0x1f, R33 ;  /* 0x0000001fff207819 */ /* 0x000fc40000011421 */
[----:B------:R-:W-:Y:S01]  /*2af0*/  LOP3.LUT R93, R94, 0x80, R93, 0xc8, !PT ;  /* 0x000000805e5d7812 */ /* 0x000fe200078ec85d */
[----:B------:R-:W-:Y:S01]  /*2b00*/  IMAD.IADD R11, R11, 0x1, R35 ;  /* 0x000000010b0b7824 */ /* 0x000fe200078e0223 */
[----:B------:R-:W-:Y:S01]  /*2b10*/  LEA.HI R33, R32, R33, RZ, 0x3 ;  /* 0x0000002120217211 */ /* 0x000fe200078f18ff */
[----:B------:R-:W-:Y:S01]  /*2b20*/  IMAD.IADD R13, R35, 0x1, R13 ;  /* 0x00000001230d7824 */ /* 0x000fe200078e020d */
[----:B------:R-:W-:Y:S01]  /*2b30*/  SHF.R.S32.HI R35, RZ, 0x1f, R152 ;  /* 0x0000001fff237819 */ /* 0x000fe20000011498 */
[----:B------:R-:W-:Y:S01]  /*2b40*/  IMAD.X R59, R236, 0x1, R43, P1 ;  /* 0x00000001ec3b7824 */ /* 0x000fe200008e062b */
[----:B------:R-:W-:Y:S01]  /*2b50*/  LOP3.LUT P1, RZ, R34, 0x4, RZ, 0xc0, !PT ;  /* 0x0000000422ff7812 */ /* 0x000fe2000782c0ff */
[-C--:B------:R-:W-:Y:S01]  /*2b60*/  IMAD.WIDE.U32 R10, R152, R14.reuse, R10 ;  /* 0x0000000e980a7225 */ /* 0x080fe200078e000a */
[----:B------:R-:W-:Y:S02]  /*2b70*/  LOP3.LUT R34, R82, 0x18, R16, 0xf8, !PT ;  /* 0x0000001852227812 */ /* 0x000fe400078ef810 */
[--C-:B------:R-:W-:Y:S01]  /*2b80*/  SHF.R.S32.HI R83, RZ, 0x3, R33.reuse ;  /* 0x00000003ff537819 */ /* 0x100fe20000011421 */
[C---:B------:R-:W-:Y:S01]  /*2b90*/  IMAD R32, R35.reuse, R14, RZ ;  /* 0x0000000e23207224 */ /* 0x040fe200078e02ff */
[----:B------:R-:W-:Y:S01]  /*2ba0*/  LOP3.LUT R89, R34, R85, RZ, 0x3c, !PT ;  /* 0x0000005522597212 */ /* 0x000fe200078e3cff */
[----:B------:R-:W-:Y:S01]  /*2bb0*/  IMAD R35, R35, R56, RZ ;  /* 0x0000003823237224 */ /* 0x000fe200078e02ff */
[----:B------:R-:W-:Y:S01]  /*2bc0*/  LOP3.LUT R84, R33, 0xfffffff8, RZ, 0xc0, !PT ;  /* 0xfffffff821547812 */ /* 0x000fe200078ec0ff */
[----:B------:R-:W-:Y:S01]  /*2bd0*/  IMAD R79, R152, R15, R32 ;  /* 0x0000000f984f7224 */ /* 0x000fe200078e0220 */
[----:B------:R-:W-:Y:S01]  /*2be0*/  LOP3.LUT R32, R218, 0x38, R33, 0xf8, !PT ;  /* 0x00000038da207812 */ /* 0x000fe200078ef821 */
[----:B------:R-:W-:Y:S01]  /*2bf0*/  IMAD.WIDE.U32 R12, R152, R14, R12 ;  /* 0x0000000e980c7225 */ /* 0x000fe200078e000c */
[----:B------:R-:W-:-:S02]  /*2c00*/  SEL R88, R88, 0xffffffe0, !P1 ;  /* 0xffffffe058587807 */ /* 0x000fc40004800000 */
[----:B------:R-:W-:Y:S01]  /*2c10*/  LOP3.LUT R32, R32, R36, RZ, 0x3c, !PT ;  /* 0x0000002420207212 */ /* 0x000fe200078e3cff */
[----:B------:R-:W-:Y:S01]  /*2c20*/  IMAD R35, R152, R57, R35 ;  /* 0x0000003998237224 */ /* 0x000fe200078e0223 */
[----:B------:R-:W-:Y:S01]  /*2c30*/  SHF.R.S32.HI R86, RZ, 0x1f, R84 ;  /* 0x0000001fff567819 */ /* 0x000fe20000011454 */
[----:B------:R-:W-:Y:S01]  /*2c40*/  IMAD.WIDE.U32 R14, R14, 0x60, RZ ;  /* 0x000000600e0e7825 */ /* 0x000fe200078e00ff */
[----:B------:R-:W-:Y:S02]  /*2c50*/  ISETP.GE.AND P1, PT, R16, UR4, PT ;  /* 0x0000000410007c0c */ /* 0x000fe4000bf26270 */
[----:B------:R-:W-:Y:S01]  /*2c60*/  LOP3.LUT R94, R94, 0x40, RZ, 0xc0, !PT ;  /* 0x000000405e5e7812 */ /* 0x000fe200078ec0ff */
[----:B------:R-:W-:Y:S01]  /*2c70*/  IMAD.IADD R87, R221, 0x1, R32 ;  /* 0x00000001dd577824 */ /* 0x000fe200078e0220 */
[----:B------:R-:W-:Y:S01]  /*2c80*/  LOP3.LUT R32, R82, 0x38, R33, 0xf8, !PT ;  /* 0x0000003852207812 */ /* 0x000fe200078ef821 */
[----:B------:R-:W-:-:S03]  /*2c90*/  IMAD.WIDE.U32 R56, R56, 0x60, RZ ;  /* 0x0000006038387825 */ /* 0x000fc600078e00ff */
[----:B------:R-:W-:Y:S01]  /*2ca0*/  LOP3.LUT R33, R32, R85, RZ, 0x3c, !PT ;  /* 0x0000005520217212 */ /* 0x000fe200078e3cff */
        /* <DEDUP_REMOVED lines=10> */
.L_x_11577:
[----:B------:R-:W0:Y:S01]  /*2d50*/  LDC.64 R98, c[0x0][0x2e8] ;  /* 0x0000ba00ff627b82 */ /* 0x000e220000000a00 */
[----:B------:R-:W-:Y:S01]  /*2d60*/  VIADD R45, R27, 0xffffffff ;  /* 0xffffffff1b2d7836 */ /* 0x000fe20000000000 */
[----:B------:R-:W-:Y:S05]  /*2d70*/  YIELD ;  /* 0x0000000000007946 */ /* 0x000fea0003800000 */
[----:B------:R-:W-:Y:S01]  /*2d80*/  SHF.R.S32.HI R39, RZ, 0x1f, R45 ;  /* 0x0000001fff277819 */ /* 0x000fe2000001142d */
[----:B-1----:R-:W1:Y:S01]  /*2d90*/  LDC R102, c[0x0][0x3f4] ;  /* 0x0000fd00ff667b82 */ /* 0x002e620000000800 */
        /* <DEDUP_REMOVED lines=12> */
[----:B------:R-:W-:Y:S02]  /*2e60*/  LEA R42, P5, R33, R98, 0x1 ;  /* 0x00000062212a7211 */ /* 0x000fe400078a08ff */
[-C--:B------:R-:W-:Y:S01]  /*2e70*/  LEA.HI.X R41, R27, R99.reuse, R32, 0x1, P3 ;  /* 0x000000631b297211 */ /* 0x080fe200018f0c20 */
[----:B------:R-:W-:Y:S01]  /*2e80*/  IMAD R27, R22, 0x1800, R89 ;  /* 0x00001800161b7824 */ /* 0x000fe200078e0259 */
[----:B-1----:R-:W-:Y:S02]  /*2e90*/  ISETP.GE.AND P3, PT, R102, 0x1, PT ;  /* 0x000000016600780c */ /* 0x002fe40003f66270 */
[----:B------:R-:W-:Y:S01]  /*2ea0*/  ISETP.GT.AND P4, PT, R45, R28, PT ;  /* 0x0000001c2d00720c */ /* 0x000fe20003f84270 */
[----:B------:R-:W-:Y:S01]  /*2eb0*/  IMAD R104, R27, 0x2, R26 ;  /* 0x000000021b687824 */ /* 0x000fe200078e021a */
[----:B------:R-:W-:Y:S01]  /*2ec0*/  LEA.HI.X R43, R33, R99, R34, 0x1, P5 ;  /* 0x00000063212b7211 */ /* 0x000fe200028f0c22 */
[----:B------:R-:W-:Y:S01]  /*2ed0*/  IMAD.MOV.U32 R27, RZ, RZ, R45 ;  /* 0x000000ffff1b7224 */ /* 0x000fe200078e002d */
[----:B------:R-:W-:-:S07]  /*2ee0*/  P2R R96, PR, RZ, 0x10 ;  /* 0x00000010ff607803 */ /* 0x000fce0000000000 */
        /* <DEDUP_REMOVED lines=20> */
[----:B------:R-:W-:-:S03]  /*3030*/  CS2R R54, SRZ ;  /* 0x0000000000367805 */ /* 0x000fc6000001ff00 */
[----:B------:R-:W-:Y:S05]  /*3040*/  @P4 BRA `(.L_x_11534) ;  /* 0x0000000000504947 */ /* 0x000fea0003800000 */
        /* <DEDUP_REMOVED lines=20> */
.L_x_11534:
[----:B------:R-:W-:Y:S05]  /*3190*/  BSYNC B1 ;  /* 0x0000000000017941 */ /* 0x000fea0003800000 */
.L_x_11533:
[----:B------:R-:W-:Y:S01]  /*31a0*/  ISETP.GE.AND P5, PT, R233, R97, PT ;  /* 0x00000061e900720c */ /* 0x000fe20003fa6270 */
[----:B------:R-:W-:Y:S01]  /*31b0*/  BSSY B1, `(.L_x_11535) ;  /* 0x000001b000017945 */ /* 0x000fe20003800000 */
[----:B0-----:R-:W-:Y:S02]  /*31c0*/  CS2R R44, SRZ ;  /* 0x00000000002c7805 */ /* 0x001fe4000001ff00 */
[----:B------:R-:W-:Y:S01]  /*31d0*/  CS2R R36, SRZ ;  /* 0x0000000000247805 */ /* 0x000fe2000001ff00 */
[----:B-----5:R-:W-:Y:S01]  /*31e0*/  IMAD.MOV.U32 R98, RZ, RZ, R50 ;  /* 0x000000ffff627224 */ /* 0x020fe200078e0032 */
[----:B------:R-:W-:Y:S01]  /*31f0*/  CS2R R46, SRZ ;  /* 0x00000000002e7805 */ /* 0x000fe2000001ff00 */
[----:B------:R-:W-:-:S06]  /*3200*/  IMAD.MOV.U32 R99, RZ, RZ, R51 ;  /* 0x000000ffff637224 */ /* 0x000fcc00078e0033 */
        /* <DEDUP_REMOVED lines=21> */
.L_x_11536:
[----:B------:R-:W-:Y:S05]  /*3360*/  BSYNC B1 ;  /* 0x0000000000017941 */ /* 0x000fea0003800000 */
.L_x_11535:
[----:B0-----:R-:W-:Y:S01]  /*3370*/  IMAD.MOV.U32 R32, RZ, RZ, R52 ;  /* 0x000000ffff207224 */ /* 0x001fe200078e0034 */
[----:B------:R-:W-:Y:S01]  /*3380*/  UISETP.NE.AND UP0, UPT, UR54, 0x3, UPT ;  /* 0x000000033600788c */ /* 0x000fe2000bf05270 */
[----:B------:R-:W-:Y:S01]  /*3390*/  IMAD.MOV.U32 R33, RZ, RZ, R53 ;  /* 0x000000ffff217224 */ /* 0x000fe200078e0035 */
[----:B------:R-:W-:Y:S01]  /*33a0*/  PRMT R98, R98, 0x5410, R98 ;  /* 0x0000541062627816 */ /* 0x000fe20000000062 */
        /* <DEDUP_REMOVED lines=30> */
.L_x_11537:
[----:B------:R-:W-:Y:S01]  /*3590*/  IMAD R95, R22, 0x8, R19 ;  /* 0x00000008165f7824 */ /* 0x000fe200078e0213 */
[----:B------:R-:W-:Y:S01]  /*35a0*/  SHF.L.U32 R106, R210, 0x1f, RZ ;  /* 0x0000001fd26a7819 */ /* 0x000fe200000006ff */
[----:B------:R-:W-:Y:S03]  /*35b0*/  BSSY B1, `(.L_x_11538) ;  /* 0x0000003000017945 */ /* 0x000fe60003800000 */
[----:B------:R-:W0:Y:S02]  /*35c0*/  SYNCS.PHASECHK.TRANS64.TRYWAIT P6, [R95+URZ+0x22890], R106 ;  /* 0x0228906a5f0075a7 */ /* 0x000e2400080c017f */
[----:B0-----:R-:W-:Y:S05]  /*35d0*/  @!P6 BRA `(.L_x_11539) ;  /* 0x0000020000f8e947 */ /* 0x001fea0003800000 */
.L_x_11911:
[----:B------:R-:W-:Y:S05]  /*35e0*/  BSYNC B1 ;  /* 0x0000000000017941 */ /* 0x000fea0003800000 */
.L_x_11538:
        /* <DEDUP_REMOVED lines=10> */
[----:B------:R-:W-:Y:S02]  /*3690*/  PRMT R113, R111, 0x5410, R113 ;  /* 0x000054106f717816 */ /* 0x000fe40000000071 */
[----:B------:R-:W-:Y:S02]  /*36a0*/  PRMT R110, R100, 0x5432, R110 ;  /* 0x00005432646e7816 */ /* 0x000fe4000000006e */
[----:B------:R-:W-:Y:S01]  /*36b0*/  SHF.R.U32.HI R112, RZ, 0x10, R53 ;  /* 0x00000010ff707819 */ /* 0x000fe20000011635 */
[----:B--2---:R-:W-:Y:S01]  /*36c0*/  IMAD.U32 R53, R34, 0x10000, RZ ;  /* 0x0001000022357824 */ /* 0x004fe200078e00ff */
[----:B------:R-:W-:-:S02]  /*36d0*/  SHF.R.U32.HI R116, RZ, 0x10, R55 ;  /* 0x00000010ff747819 */ /* 0x000fc40000011637 */
[----:B------:R-:W-:Y:S02]  /*36e0*/  LOP3.LUT R54, R33, 0xffff0000, RZ, 0xc0, !PT ;  /* 0xffff000021367812 */ /* 0x000fe400078ec0ff */
[C---:B------:R-:W-:Y:S01]  /*36f0*/  LOP3.LUT R115, R113.reuse, 0xffff0000, RZ, 0xc0, !PT ;  /* 0xffff000071737812 */ /* 0x040fe200078ec0ff */
[----:B------:R-:W-:Y:S01]  /*3700*/  IMAD.U32 R113, R113, 0x10000, RZ ;  /* 0x0001000071717824 */ /* 0x000fe200078e00ff */
[C---:B------:R-:W-:Y:S01]  /*3710*/  LOP3.LUT R111, R110.reuse, 0xffff0000, RZ, 0xc0, !PT ;  /* 0xffff00006e6f7812 */ /* 0x040fe200078ec0ff */
[----:B------:R-:W-:Y:S01]  /*3720*/  IMAD.U32 R110, R110, 0x10000, RZ ;  /* 0x000100006e6e7824 */ /* 0x000fe200078e00ff */
[----:B------:R-:W-:Y:S01]  /*3730*/  PRMT R112, R101, 0x5432, R112 ;  /* 0x0000543265707816 */ /* 0x000fe20000000070 */
[----:B------:R-:W-:Y:S01]  /*3740*/  FMUL.FTZ R120, R54, R115 ;  /* 0x0000007336787220 */ /* 0x000fe20000410000 */
[----:B------:R-:W-:Y:S01]  /*3750*/  PRMT R116, R108, 0x5432, R116 ;  /* 0x000054326c747816 */ /* 0x000fe20000000074 */
[----:B------:R-:W-:Y:S01]  /*3760*/  FMUL.FTZ R54, R54, R111 ;  /* 0x0000006f36367220 */ /* 0x000fe20000410000 */
[----:B------:R-:W-:Y:S01]  /*3770*/  LOP3.LUT R55, R34, 0xffff0000, RZ, 0xc0, !PT ;  /* 0xffff000022377812 */ /* 0x000fe200078ec0ff */
[C---:B------:R-:W-:Y:S01]  /*3780*/  IMAD.U32 R34, R35.reuse, 0x10000, RZ ;  /* 0x0001000023227824 */ /* 0x040fe200078e00ff */
[----:B------:R-:W-:Y:S01]  /*3790*/  LOP3.LUT R52, R35, 0xffff0000, RZ, 0xc0, !PT ;  /* 0xffff000023347812 */ /* 0x000fe200078ec0ff */
[----:B------:R-:W-:-:S02]  /*37a0*/  IMAD.U32 R35, R33, 0x10000, RZ ;  /* 0x0001000021237824 */ /* 0x000fc400078e00ff */
[----:B------:R-:W-:Y:S02]  /*37b0*/  IMAD.U32 R118, R116, 0x10000, RZ ;  /* 0x0001000074767824 */ /* 0x000fe400078e00ff */
[----:B------:R-:W-:Y:S02]  /*37c0*/  IMAD.U32 R114, R112, 0x10000, RZ ;  /* 0x0001000070727824 */ /* 0x000fe400078e00ff */
[----:B------:R-:W-:Y:S01]  /*37d0*/  FFMA.FTZ R115, R35, R115, R54 ;  /* 0x0000007323737223 */ /* 0x000fe20000010036 */
[----:B------:R-:W-:Y:S01]  /*37e0*/  FMUL.FTZ R122, R55, R118 ;  /* 0x00000076377a7220 */ /* 0x000fe20000410000 */
[----:B------:R-:W-:Y:S01]  /*37f0*/  FFMA.FTZ R120, R35, R111, -R120 ;  /* 0x0000006f23787223 */ /* 0x000fe20000010878 */
[-C--:B------:R-:W-:Y:S01]  /*3800*/  FMUL.FTZ R54, R55, R114.reuse ;  /* 0x0000007237367220 */ /* 0x080fe20000410000 */
[----:B------:R-:W-:Y:S01]  /*3810*/  IMAD.U32 R33, R32, 0x10000, RZ ;  /* 0x0001000020217824 */ /* 0x000fe200078e00ff */
[----:B------:R-:W-:Y:S01]  /*3820*/  LOP3.LUT R55, R116, 0xffff0000, RZ, 0xc0, !PT ;  /* 0xffff000074377812 */ /* 0x000fe200078ec0ff */
[C---:B------:R-:W-:Y:S01]  /*3830*/  FFMA.FTZ R122, R53.reuse, R114, -R122 ;  /* 0x00000072357a7223 */ /* 0x040fe2000001087a */
[----:B------:R-:W-:Y:S01]  /*3840*/  LOP3.LUT R35, R112, 0xffff0000, RZ, 0xc0, !PT ;  /* 0xffff000070237812 */ /* 0x000fe200078ec0ff */
[----:B------:R-:W-:Y:S01]  /*3850*/  FFMA.FTZ R53, R53, R118, R54 ;  /* 0x0000007635357223 */ /* 0x000fe20000010036 */
[----:B------:R-:W-:Y:S01]  /*3860*/  LOP3.LUT R32, R32, 0xffff0000, RZ, 0xc0, !PT ;  /* 0xffff000020207812 */ /* 0x000fe200078ec0ff */
[C---:B------:R-:W-:Y:S01]  /*3870*/  FMUL.FTZ R111, R52.reuse, R55 ;  /* 0x00000037346f7220 */ /* 0x040fe20000410000 */
[----:B------:R-:W-:Y:S01]  /*3880*/  F2FP.BF16.F32.PACK_AB R115, R115, R120 ;  /* 0x000000787373723e */ /* 0x000fe200000010ff */
[----:B------:R-:W-:-:S02]  /*3890*/  FMUL.FTZ R54, R52, R35 ;  /* 0x0000002334367220 */ /* 0x000fc40000410000 */
[C---:B------:R-:W-:Y:S01]  /*38a0*/  FMUL.FTZ R52, R32.reuse, R113 ;  /* 0x0000007120347220 */ /* 0x040fe20000410000 */
[-C--:B------:R-:W-:Y:S01]  /*38b0*/  FMUL.FTZ R32, R32, R110.reuse ;  /* 0x0000006e20207220 */ /* 0x080fe20000410000 */
[C---:B------:R-:W-:Y:S01]  /*38c0*/  FFMA.FTZ R111, R34.reuse, R35, -R111 ;  /* 0x00000023226f7223 */ /* 0x040fe2000001086f */
[----:B------:R-:W-:Y:S01]  /*38d0*/  FFMA.FTZ R54, R34, R55, R54 ;  /* 0x0000003722367223 */ /* 0x000fe20000010036 */
[C---:B------:R-:W-:Y:S01]  /*38e0*/  FFMA.FTZ R52, R33.reuse, R110, -R52 ;  /* 0x0000006e21347223 */ /* 0x040fe20000010834 */
[----:B------:R-:W-:Y:S01]  /*38f0*/  FFMA.FTZ R33, R33, R113, R32 ;  /* 0x0000007121217223 */ /* 0x000fe20000010020 */
[----:B------:R-:W-:Y:S02]  /*3900*/  F2FP.BF16.F32.PACK_AB R34, R53, R122 ;  /* 0x0000007a3522723e */ /* 0x000fe400000010ff */
[----:B------:R-:W-:Y:S02]  /*3910*/  F2FP.BF16.F32.PACK_AB R35, R54, R111 ;  /* 0x0000006f3623723e */ /* 0x000fe400000010ff */
[----:B------:R-:W-:Y:S01]  /*3920*/  F2FP.BF16.F32.PACK_AB R32, R33, R52 ;  /* 0x000000342120723e */ /* 0x000fe200000010ff */
[----:B------:R-:W-:-:S07]  /*3930*/  IMAD.MOV.U32 R33, RZ, RZ, R115 ;  /* 0x000000ffff217224 */ /* 0x000fce00078e0073 */
.L_x_11545:
[----:B------:R-:W-:Y:S05]  /*3940*/  BSYNC B3 ;  /* 0x0000000000037941 */ /* 0x000fea0003800000 */
.L_x_11544:
[----:B--2---:R1:W-:Y:S02]  /*3950*/  STG.E.128 desc[UR38][R42.64], R32 ;  /* 0x000000202a007986 */ /* 0x0043e4000c101d26 */
.L_x_11543:
[----:B------:R-:W-:Y:S05]  /*3960*/  BSYNC B2 ;  /* 0x0000000000027941 */ /* 0x000fea0003800000 */
.L_x_11542:
[----:B------:R-:W-:Y:S05]  /*3970*/  @P2 BRA `(.L_x_11541) ;  /* 0x0000000000d02947 */ /* 0x000fea0003800000 */
[----:B-1----:R1:W2:Y:S01]  /*3980*/  LDS.128 R32, [R103] ;  /* 0x0000000067207984 */ /* 0x0022a20000000c00 */
        /* <DEDUP_REMOVED lines=49> */
.L_x_11547:
[----:B------:R-:W-:Y:S05]  /*3ca0*/  BSYNC B2 ;  /* 0x0000000000027941 */ /* 0x000fea0003800000 */
.L_x_11546:
[----:B--2---:R2:W-:Y:S02]  /*3cb0*/  STG.E.128 desc[UR38][R42.64+0x40], R32 ;  /* 0x000040202a007986 */ /* 0x0045e4000c101d26 */
.L_x_11541:
[----:B------:R-:W-:Y:S05]  /*3cc0*/  BSYNC B1 ;  /* 0x0000000000017941 */ /* 0x000fea0003800000 */
.L_x_11540:
        /* <DEDUP_REMOVED lines=53> */
.L_x_11552:
[----:B------:R-:W-:Y:S05]  /*4020*/  BSYNC B2 ;  /* 0x0000000000027941 */ /* 0x000fea0003800000 */
.L_x_11551:
[----:B--2---:R3:W-:Y:S02]  /*4030*/  STG.E.128 desc[UR38][R40.64], R32 ;  /* 0x0000002028007986 */ /* 0x0047e4000c101d26 */
.L_x_11550:
[----:B------:R-:W-:Y:S05]  /*4040*/  BSYNC B1 ;  /* 0x0000000000017941 */ /* 0x000fea0003800000 */
.L_x_11549:
        /* <DEDUP_REMOVED lines=51> */
.L_x_11554:
[----:B------:R-:W-:Y:S05]  /*4380*/  BSYNC B1 ;  /* 0x0000000000017941 */ /* 0x000fea0003800000 */
.L_x_11553:
[----:B--2---:R1:W-:Y:S01]  /*4390*/  STG.E.128 desc[UR38][R40.64+0x40], R32 ;  /* 0x0000402028007986 */ /* 0x0043e2000c101d26 */
[----:B------:R-:W-:Y:S05]  /*43a0*/  BRA `(.L_x_11548) ;  /* 0x0000001400c47947 */ /* 0x000fea0003800000 */
.L_x_11532:
[----:B------:R-:W-:-:S04]  /*43b0*/  ISETP.GE.AND P3, PT, R233, R97, PT ;  /* 0x00000061e900720c */ /* 0x000fc80003f66270 */
        /* <DEDUP_REMOVED lines=20> */
[----:B------:R-:W-:Y:S02]  /*4500*/  CS2R R32, SRZ ;  /* 0x0000000000207805 */ /* 0x000fe4000001ff00 */
[----:B------:R-:W-:-:S04]  /*4510*/  CS2R R38, SRZ ;  /* 0x0000000000267805 */ /* 0x000fc8000001ff00 */
[----:B------:R2:W3:Y:S02]  /*4520*/  @!P4 LDG.E.128 R32, desc[UR38][R36.64] ;  /* 0x000000262420c981 */ /* 0x0004e4000c1e1d00 */
[----:B--2---:R-:W-:-:S06]  /*4530*/  CS2R R36, SRZ ;  /* 0x0000000000247805 */ /* 0x004fcc000001ff00 */
[----:B------:R2:W4:Y:S01]  /*4540*/  @!P4 LDG.E.128 R36, desc[UR38][R40.64] ;  /* 0x000000262824c981 */ /* 0x000522000c1e1d00 */
[----:B0-----:R-:W-:-:S04]  /*4550*/  @!P3 LEA R44, P4, R42, R44, 0x1 ;  /* 0x0000002c2a2cb211 */ /* 0x001fc800078808ff */
[----:B------:R-:W-:Y:S02]  /*4560*/  @!P3 LEA.HI.X R45, R42, R45, R43, 0x1, P4 ;  /* 0x0000002d2a2db211 */ /* 0x000fe400020f0c2b */
[----:B------:R-:W-:Y:S02]  /*4570*/  CS2R R42, SRZ ;  /* 0x00000000002a7805 */ /* 0x000fe4000001ff00 */
[C---:B-1----:R-:W-:Y:S02]  /*4580*/  @!P3 LEA R48, P4, R46.reuse, R48, 0x1 ;  /* 0x000000302e30b211 */ /* 0x042fe400078808ff */
[----:B--2---:R-:W-:Y:S02]  /*4590*/  CS2R R40, SRZ ;  /* 0x0000000000287805 */ /* 0x004fe4000001ff00 */
[----:B------:R-:W-:Y:S02]  /*45a0*/  @!P3 LEA.HI.X R49, R46, R49, R47, 0x1, P4 ;  /* 0x000000312e31b211 */ /* 0x000fe400020f0c2f */
[----:B------:R-:W-:-:S02]  /*45b0*/  CS2R R46, SRZ ;  /* 0x00000000002e7805 */ /* 0x000fc4000001ff00 */
[----:B------:R0:W2:Y:S02]  /*45c0*/  @!P3 LDG.E.128 R40, desc[UR38][R44.64] ;  /* 0x000000262c28b981 */ /* 0x0000a4000c1e1d00 */
[----:B0-----:R-:W-:-:S06]  /*45d0*/  CS2R R44, SRZ ;  /* 0x00000000002c7805 */ /* 0x001fcc000001ff00 */
[----:B------:R0:W5:Y:S01]  /*45e0*/  @!P3 LDG.E.128 R44, desc[UR38][R48.64] ;  /* 0x00000026302cb981 */ /* 0x000162000c1e1d00 */
[----:B------:R-:W-:Y:S01]  /*45f0*/  UISETP.NE.AND UP0, UPT, UR54, 0x3, UPT ;  /* 0x000000033600788c */ /* 0x000fe2000bf05270 */
[----:B------:R-:W-:-:S05]  /*4600*/  ISETP.GE.AND P4, PT, R16, R102, PT ;  /* 0x000000661000720c */ /* 0x000fca0003f86270 */
[----:B------:R-:W-:Y:S01]  /*4610*/  PLOP3.LUT P3, PT, PT, PT, UP0, 0x80, 0x0 ;  /* 0x000000000000781c */ /* 0x000fe20003f6f008 */
[----:B---3--:R-:W-:Y:S02]  /*4620*/  IMAD.MOV.U32 R51, RZ, RZ, R34 ;  /* 0x000000ffff337224 */ /* 0x008fe400078e0022 */
[----:B------:R-:W-:Y:S02]  /*4630*/  IMAD.MOV.U32 R52, RZ, RZ, R35 ;  /* 0x000000ffff347224 */ /* 0x000fe400078e0023 */
[----:B------:R-:W-:Y:S01]  /*4640*/  IMAD.MOV.U32 R53, RZ, RZ, R32 ;  /* 0x000000ffff357224 */ /* 0x000fe200078e0020 */
[----:B------:R-:W-:Y:S01]  /*4650*/  PRMT R120, R120, 0x5410, R51 ;  /* 0x0000541078787816 */ /* 0x000fe20000000033 */
[----:B------:R-:W-:Y:S01]  /*4660*/  IMAD.MOV.U32 R54, RZ, RZ, R33 ;  /* 0x000000ffff367224 */ /* 0x000fe200078e0021 */
[----:B------:R-:W-:Y:S02]  /*4670*/  PRMT R131, R52, 0x7610, R131 ;  /* 0x0000761034837816 */ /* 0x000fe40000000083 */
[----:B------:R-:W-:-:S02]  /*4680*/  PRMT R121, R121, 0x5410, R53 ;  /* 0x0000541079797816 */ /* 0x000fc40000000035 */
[----:B------:R-:W-:Y:S01]  /*4690*/  PRMT R130, R54, 0x7610, R130 ;  /* 0x0000761036827816 */ /* 0x000fe20000000082 */
[----:B----4-:R-:W-:Y:S02]  /*46a0*/  IMAD.MOV.U32 R51, RZ, RZ, R38 ;  /* 0x000000ffff337224 */ /* 0x010fe400078e0026 */
[----:B0-----:R-:W-:Y:S02]  /*46b0*/  IMAD.MOV.U32 R48, RZ, RZ, R39 ;  /* 0x000000ffff307224 */ /* 0x001fe400078e0027 */
[----:B------:R-:W-:Y:S01]  /*46c0*/  IMAD.MOV.U32 R49, RZ, RZ, R36 ;  /* 0x000000ffff317224 */ /* 0x000fe200078e0024 */
[----:B------:R-:W-:Y:S01]  /*46d0*/  PRMT R133, R51, 0x7610, R133 ;  /* 0x0000761033857816 */ /* 0x000fe20000000085 */
[----:B------:R-:W-:Y:S01]  /*46e0*/  IMAD.MOV.U32 R52, RZ, RZ, R37 ;  /* 0x000000ffff347224 */ /* 0x000fe200078e0025 */
[----:B------:R-:W-:Y:S02]  /*46f0*/  PRMT R122, R122, 0x5410, R48 ;  /* 0x000054107a7a7816 */ /* 0x000fe40000000030 */
[----:B------:R-:W-:-:S02]  /*4700*/  PRMT R123, R123, 0x5410, R49 ;  /* 0x000054107b7b7816 */ /* 0x000fc40000000031 */
[----:B------:R-:W-:Y:S01]  /*4710*/  PRMT R132, R52, 0x7610, R132 ;  /* 0x0000761034847816 */ /* 0x000fe20000000084 */
[----:B--2---:R-:W-:Y:S02]  /*4720*/  IMAD.MOV.U32 R48, RZ, RZ, R42 ;  /* 0x000000ffff307224 */ /* 0x004fe400078e002a */
[----:B------:R-:W-:Y:S02]  /*4730*/  IMAD.MOV.U32 R49, RZ, RZ, R43 ;  /* 0x000000ffff317224 */ /* 0x000fe400078e002b */
[----:B------:R-:W-:Y:S01]  /*4740*/  IMAD.MOV.U32 R51, RZ, RZ, R40 ;  /* 0x000000ffff337224 */ /* 0x000fe200078e0028 */
[----:B------:R-:W-:Y:S01]  /*4750*/  PRMT R125, R48, 0x7610, R125 ;  /* 0x00007610307d7816 */ /* 0x000fe2000000007d */
[----:B------:R-:W-:Y:S01]  /*4760*/  IMAD.MOV.U32 R52, RZ, RZ, R41 ;  /* 0x000000ffff347224 */ /* 0x000fe200078e0029 */
[----:B------:R-:W-:Y:S02]  /*4770*/  PRMT R121, R49, 0x7610, R121 ;  /* 0x0000761031797816 */ /* 0x000fe40000000079 */
[----:B------:R-:W-:-:S02]  /*4780*/  PRMT R127, R51, 0x7610, R127 ;  /* 0x00007610337f7816 */ /* 0x000fc4000000007f */
[----:B------:R-:W-:Y:S01]  /*4790*/  PRMT R126, R52, 0x7610, R126 ;  /* 0x00007610347e7816 */ /* 0x000fe2000000007e */
[----:B-----5:R-:W-:Y:S02]  /*47a0*/  IMAD.MOV.U32 R48, RZ, RZ, R46 ;  /* 0x000000ffff307224 */ /* 0x020fe400078e002e */
[----:B------:R-:W-:Y:S02]  /*47b0*/  IMAD.MOV.U32 R49, RZ, RZ, R47 ;  /* 0x000000ffff317224 */ /* 0x000fe400078e002f */
[----:B------:R-:W-:Y:S01]  /*47c0*/  IMAD.MOV.U32 R51, RZ, RZ, R44 ;  /* 0x000000ffff337224 */ /* 0x000fe200078e002c */
[----:B------:R-:W-:Y:S01]  /*47d0*/  PRMT R122, R48, 0x7610, R122 ;  /* 0x00007610307a7816 */ /* 0x000fe2000000007a */
[----:B------:R-:W-:Y:S01]  /*47e0*/  IMAD.MOV.U32 R52, RZ, RZ, R45 ;  /* 0x000000ffff347224 */ /* 0x000fe200078e002d */
[----:B------:R-:W-:Y:S02]  /*47f0*/  PRMT R120, R49, 0x7610, R120 ;  /* 0x0000761031787816 */ /* 0x000fe40000000078 */
[----:B------:R-:W-:-:S02]  /*4800*/  PRMT R123, R51, 0x7610, R123 ;  /* 0x00007610337b7816 */ /* 0x000fc4000000007b */
[----:B------:R-:W-:Y:S01]  /*4810*/  PRMT R124, R52, 0x7610, R124 ;  /* 0x00007610347c7816 */ /* 0x000fe2000000007c */
[----:B------:R-:W-:Y:S06]  /*4820*/  @!P3 BRA `(.L_x_11555) ;  /* 0x000000000004b947 */ /* 0x000fec0003800000 */
[----:B------:R-:W-:Y:S01]  /*4830*/  BPT.TRAP 0x1 ;  /* 0x000000040000795c */ /* 0x000fe20000300000 */
.L_x_11555:
        /* <DEDUP_REMOVED lines=9> */
.L_x_11912:
[----:B------:R-:W-:Y:S05]  /*48d0*/  BSYNC B1 ;  /* 0x0000000000017941 */ /* 0x000fea0003800000 */
.L_x_11556:
        /* <DEDUP_REMOVED lines=29> */
[----:B------:R-:W-:Y:S01]  /*4ab0*/  SHF.R.U64 R32, R32, 0x10, R33 ;  /* 0x0000001020207819 */ /* 0x000fe20000001221 */
[----:B-1----:R-:W-:Y:S01]  /*4ac0*/  IMAD.U32 R117, R49, 0x10000, RZ ;  /* 0x0001000031757824 */ /* 0x002fe200078e00ff */
[----:B------:R-:W-:Y:S01]  /*4ad0*/  SHF.R.U64 R36, R36, 0x10, R37 ;  /* 0x0000001024247819 */ /* 0x000fe20000001225 */
[----:B------:R-:W-:Y:S01]  /*4ae0*/  IMAD.U32 R37, R52, 0x10000, RZ ;  /* 0x0001000034257824 */ /* 0x000fe200078e00ff */
[----:B------:R-:W-:Y:S02]  /*4af0*/  PRMT R113, R130, 0x5410, R113 ;  /* 0x0000541082717816 */ /* 0x000fe40000000071 */
[----:B------:R-:W-:-:S02]  /*4b00*/  PRMT R129, R132, 0x5410, R129 ;  /* 0x0000541084817816 */ /* 0x000fc40000000081 */
[----:B------:R-:W-:Y:S02]  /*4b10*/  SHF.R.U64 R33, R38, 0x10, R39 ;  /* 0x0000001026217819 */ /* 0x000fe40000001227 */
[----:B------:R-:W-:Y:S01]  /*4b20*/  LOP3.LUT R118, R53, 0xffff0000, RZ, 0xc0, !PT ;  /* 0xffff000035767812 */ /* 0x000fe200078ec0ff */
[C---:B------:R-:W-:Y:S01]  /*4b30*/  IMAD.U32 R53, R51.reuse, 0x10000, RZ ;  /* 0x0001000033357824 */ /* 0x040fe200078e00ff */
[----:B------:R-:W-:Y:S01]  /*4b40*/  LOP3.LUT R38, R51, 0xffff0000, RZ, 0xc0, !PT ;  /* 0xffff000033267812 */ /* 0x000fe200078ec0ff */
[----:B------:R-:W-:Y:S01]  /*4b50*/  IMAD.U32 R130, R129, 0x10000, RZ ;  /* 0x0001000081827824 */ /* 0x000fe200078e00ff */
[----:B------:R-:W-:Y:S02]  /*4b60*/  LOP3.LUT R51, R55, 0xffff0000, RZ, 0xc0, !PT ;  /* 0xffff000037337812 */ /* 0x000fe400078ec0ff */
[----:B------:R-:W-:Y:S01]  /*4b70*/  SHF.R.U32.HI R115, RZ, 0x10, R35 ;  /* 0x00000010ff737819 */ /* 0x000fe20000011623 */
[----:B------:R-:W-:Y:S01]  /*4b80*/  FMUL.FTZ R132, R128, R130 ;  /* 0x0000008280847220 */ /* 0x000fe20000410000 */
[----:B------:R-:W-:Y:S01]  /*4b90*/  PRMT R55, R123, 0x5432, R36 ;  /* 0x000054327b377816 */ /* 0x000fe20000000024 */
[----:B------:R-:W-:Y:S01]  /*4ba0*/  IMAD.U32 R36, R113, 0x10000, RZ ;  /* 0x0001000071247824 */ /* 0x000fe200078e00ff */
[----:B------:R-:W-:Y:S01]  /*4bb0*/  SHF.R.U32.HI R116, RZ, 0x10, R39 ;  /* 0x00000010ff747819 */ /* 0x000fe20000011627 */
[----:B------:R-:W-:Y:S01]  /*4bc0*/  IMAD.U32 R39, R50, 0x10000, RZ ;  /* 0x0001000032277824 */ /* 0x000fe200078e00ff */
[----:B------:R-:W-:Y:S01]  /*4bd0*/  PRMT R115, R131, 0x5410, R115 ;  /* 0x0000541083737816 */ /* 0x000fe20000000073 */
[-C--:B------:R-:W-:Y:S01]  /*4be0*/  FMUL.FTZ R131, R128, R36.reuse ;  /* 0x0000002480837220 */ /* 0x080fe20000410000 */
[----:B------:R-:W-:Y:S01]  /*4bf0*/  PRMT R128, R122, 0x5432, R116 ;  /* 0x000054327a807816 */ /* 0x000fe20000000074 */
[----:B------:R-:W-:Y:S01]  /*4c00*/  FFMA.FTZ R36, R117, R36, -R132 ;  /* 0x0000002475247223 */ /* 0x000fe20000010884 */
[----:B------:R-:W-:Y:S01]  /*4c10*/  LOP3.LUT R129, R129, 0xffff0000, RZ, 0xc0, !PT ;  /* 0xffff000081817812 */ /* 0x000fe200078ec0ff */
[----:B------:R-:W-:Y:S01]  /*4c20*/  FFMA.FTZ R117, R117, R130, R131 ;  /* 0x0000008275757223 */ /* 0x000fe20000010083 */
[----:B------:R-:W-:Y:S01]  /*4c30*/  LOP3.LUT R113, R113, 0xffff0000, RZ, 0xc0, !PT ;  /* 0xffff000071717812 */ /* 0x000fe200078ec0ff */
[----:B------:R-:W-:Y:S01]  /*4c40*/  IMAD.U32 R130, R128, 0x10000, RZ ;  /* 0x0001000080827824 */ /* 0x000fe200078e00ff */
[----:B------:R-:W-:Y:S01]  /*4c50*/  PRMT R33, R133, 0x5410, R33 ;  /* 0x0000541085217816 */ /* 0x000fe20000000021 */
[----:B------:R-:W-:-:S02]  /*4c60*/  IMAD.U32 R116, R115, 0x10000, RZ ;  /* 0x0001000073747824 */ /* 0x000fc400078e00ff */
[C---:B------:R-:W-:Y:S01]  /*4c70*/  FMUL.FTZ R131, R118.reuse, R129 ;  /* 0x0000008176837220 */ /* 0x040fe20000410000 */
[-C--:B------:R-:W-:Y:S01]  /*4c80*/  FMUL.FTZ R133, R118, R113.reuse ;  /* 0x0000007176857220 */ /* 0x080fe20000410000 */
[C---:B------:R-:W-:Y:S01]  /*4c90*/  FMUL.FTZ R132, R119.reuse, R130 ;  /* 0x0000008277847220 */ /* 0x040fe20000410000 */
[----:B------:R-:W-:Y:S01]  /*4ca0*/  SHF.R.U64 R114, R34, 0x10, R35 ;  /* 0x0000001022727819 */ /* 0x000fe20000001223 */
[-C--:B------:R-:W-:Y:S01]  /*4cb0*/  FMUL.FTZ R119, R119, R116.reuse ;  /* 0x0000007477777220 */ /* 0x080fe20000410000 */
[----:B------:R-:W-:Y:S01]  /*4cc0*/  LOP3.LUT R118, R128, 0xffff0000, RZ, 0xc0, !PT ;  /* 0xffff000080767812 */ /* 0x000fe200078ec0ff */
[----:B------:R-:W-:Y:S01]  /*4cd0*/  FFMA.FTZ R116, R53, R116, -R132 ;  /* 0x0000007435747223 */ /* 0x000fe20000010884 */
[----:B------:R-:W-:Y:S01]  /*4ce0*/  LOP3.LUT R34, R49, 0xffff0000, RZ, 0xc0, !PT ;  /* 0xffff000031227812 */ /* 0x000fe200078ec0ff */
[----:B------:R-:W-:Y:S01]  /*4cf0*/  FFMA.FTZ R53, R53, R130, R119 ;  /* 0x0000008235357223 */ /* 0x000fe20000010077 */
[----:B------:R-:W-:Y:S01]  /*4d00*/  LOP3.LUT R115, R115, 0xffff0000, RZ, 0xc0, !PT ;  /* 0xffff000073737812 */ /* 0x000fe200078ec0ff */
[----:B------:R-:W-:Y:S01]  /*4d10*/  FMUL.FTZ R119, R51, R118 ;  /* 0x0000007633777220 */ /* 0x000fe20000410000 */
[----:B------:R-:W-:Y:S01]  /*4d20*/  PRMT R32, R121, 0x5432, R32 ;  /* 0x0000543279207816 */ /* 0x000fe20000000020 */
[C---:B------:R-:W-:Y:S01]  /*4d30*/  FFMA.FTZ R113, R34.reuse, R113, -R131 ;  /* 0x0000007122717223 */ /* 0x040fe20000010883 */
[----:B------:R-:W-:Y:S01]  /*4d40*/  FFMA.FTZ R34, R34, R129, R133 ;  /* 0x0000008122227223 */ /* 0x000fe20000010085 */
[----:B------:R-:W-:-:S02]  /*4d50*/  IMAD.U32 R130, R55, 0x10000, RZ ;  /* 0x0001000037827824 */ /* 0x000fc400078e00ff */
[-C--:B------:R-:W-:Y:S01]  /*4d60*/  FMUL.FTZ R129, R51, R115.reuse ;  /* 0x0000007333817220 */ /* 0x080fe20000410000 */
[----:B------:R-:W-:Y:S02]  /*4d70*/  IMAD.U32 R128, R32, 0x10000, RZ ;  /* 0x0001000020807824 */ /* 0x000fe400078e00ff */
[----:B------:R-:W-:Y:S01]  /*4d80*/  FFMA.FTZ R51, R38, R115, -R119 ;  /* 0x0000007326337223 */ /* 0x000fe20000010877 */
[----:B------:R-:W-:Y:S01]  /*4d90*/  LOP3.LUT R115, R55, 0xffff0000, RZ, 0xc0, !PT ;  /* 0xffff000037737812 */ /* 0x000fe200078ec0ff */
[----:B------:R-:W-:Y:S01]  /*4da0*/  IMAD.U32 R35, R48, 0x10000, RZ ;  /* 0x0001000030237824 */ /* 0x000fe200078e00ff */
[----:B------:R-:W-:Y:S01]  /*4db0*/  LOP3.LUT R55, R32, 0xffff0000, RZ, 0xc0, !PT ;  /* 0xffff000020377812 */ /* 0x000fe200078ec0ff */
[C---:B------:R-:W-:Y:S01]  /*4dc0*/  FMUL.FTZ R32, R37.reuse, R130 ;  /* 0x0000008225207220 */ /* 0x040fe20000410000 */
[----:B------:R-:W-:Y:S01]  /*4dd0*/  LOP3.LUT R52, R52, 0xffff0000, RZ, 0xc0, !PT ;  /* 0xffff000034347812 */ /* 0x000fe200078ec0ff */
[-C--:B------:R-:W-:Y:S01]  /*4de0*/  FMUL.FTZ R37, R37, R128.reuse ;  /* 0x0000008025257220 */ /* 0x080fe20000410000 */
[----:B------:R-:W-:Y:S01]  /*4df0*/  PRMT R114, R120, 0x5432, R114 ;  /* 0x0000543278727816 */ /* 0x000fe20000000072 */
[----:B------:R-:W-:Y:S01]  /*4e00*/  FFMA.FTZ R32, R35, R128, -R32 ;  /* 0x0000008023207223 */ /* 0x000fe20000010820 */
[----:B------:R-:W-:Y:S01]  /*4e10*/  LOP3.LUT R48, R48, 0xffff0000, RZ, 0xc0, !PT ;  /* 0xffff000030307812 */ /* 0x000fe200078ec0ff */
[----:B------:R-:W-:-:S02]  /*4e20*/  IMAD.U32 R49, R54, 0x10000, RZ ;  /* 0x0001000036317824 */ /* 0x000fc400078e00ff */
[----:B------:R-:W-:Y:S01]  /*4e30*/  FFMA.FTZ R38, R38, R118, R129 ;  /* 0x0000007626267223 */ /* 0x000fe20000010081 */
[----:B------:R-:W-:Y:S01]  /*4e40*/  FFMA.FTZ R35, R35, R130, R37 ;  /* 0x0000008223237223 */ /* 0x000fe20000010025 */
[----:B------:R-:W-:Y:S01]  /*4e50*/  LOP3.LUT R54, R54, 0xffff0000, RZ, 0xc0, !PT ;  /* 0xffff000036367812 */ /* 0x000fe200078ec0ff */
[C---:B------:R-:W-:Y:S01]  /*4e60*/  FMUL.FTZ R119, R52.reuse, R115 ;  /* 0x0000007334777220 */ /* 0x040fe20000410000 */
[C---:B------:R-:W-:Y:S01]  /*4e70*/  IMAD.U32 R118, R33.reuse, 0x10000, RZ ;  /* 0x0001000021767824 */ /* 0x040fe200078e00ff */
[----:B------:R-:W-:Y:S01]  /*4e80*/  LOP3.LUT R37, R33, 0xffff0000, RZ, 0xc0, !PT ;  /* 0xffff000021257812 */ /* 0x000fe200078ec0ff */
[-C--:B------:R-:W-:Y:S01]  /*4e90*/  FMUL.FTZ R129, R52, R55.reuse ;  /* 0x0000003734817220 */ /* 0x080fe20000410000 */
[C---:B------:R-:W-:Y:S01]  /*4ea0*/  LOP3.LUT R33, R114.reuse, 0xffff0000, RZ, 0xc0, !PT ;  /* 0xffff000072217812 */ /* 0x040fe200078ec0ff */
[----:B------:R-:W-:Y:S02]  /*4eb0*/  IMAD.U32 R52, R114, 0x10000, RZ ;  /* 0x0001000072347824 */ /* 0x000fe400078e00ff */
[----:B------:R-:W-:Y:S01]  /*4ec0*/  FFMA.FTZ R119, R48, R55, -R119 ;  /* 0x0000003730777223 */ /* 0x000fe20000010877 */
[----:B------:R-:W-:Y:S01]  /*4ed0*/  LOP3.LUT R50, R50, 0xffff0000, RZ, 0xc0, !PT ;  /* 0xffff000032327812 */ /* 0x000fe200078ec0ff */
[C---:B------:R-:W-:Y:S01]  /*4ee0*/  FMUL.FTZ R114, R49.reuse, R118 ;  /* 0x0000007631727220 */ /* 0x040fe20000410000 */
[C---:B------:R-:W-:Y:S01]  /*4ef0*/  FMUL.FTZ R55, R54.reuse, R37 ;  /* 0x0000002536377220 */ /* 0x040fe20000410000 */
[-C--:B------:R-:W-:Y:S01]  /*4f00*/  FMUL.FTZ R49, R49, R52.reuse ;  /* 0x0000003431317220 */ /* 0x080fe20000410000 */
        /* <DEDUP_REMOVED lines=17> */
[----:B------:R-:W-:-:S07]  /*5020*/  IMAD.MOV.U32 R55, RZ, RZ, R38 ;  /* 0x000000ffff377224 */ /* 0x000fce00078e0026 */
.L_x_11561:
[----:B------:R-:W-:Y:S05]  /*5030*/  BSYNC B2 ;  /* 0x0000000000027941 */ /* 0x000fea0003800000 */
.L_x_11560:
        /* <DEDUP_REMOVED lines=12> */
.L_x_11559:
[----:B------:R-:W-:Y:S05]  /*5100*/  BSYNC B1 ;  /* 0x0000000000017941 */ /* 0x000fea0003800000 */
.L_x_11558:
        /* <DEDUP_REMOVED lines=18> */
[----:B------:R-:W-:-:S05]  /*5230*/  LOP3.LUT R32, R32, R34, RZ, 0x3c, !PT ;  /* 0x0000002220207212 */ /* 0x000fca00078e3cff */
[----:B------:R-:W-:Y:S02]  /*5240*/  IMAD.IADD R33, R221, 0x1, R32 ;  /* 0x00000001dd217824 */ /* 0x000fe400078e0220 */
[C---:B------:R-:W-:Y:S02]  /*5250*/  IMAD R32, R22.reuse, 0x1800, R87 ;  /* 0x0000180016207824 */ /* 0x040fe400078e0257 */
[----:B------:R-:W-:Y:S02]  /*5260*/  IMAD R34, R22, 0x1800, R33 ;  /* 0x0000180016227824 */ /* 0x000fe400078e0221 */
[--C-:B------:R-:W-:Y:S02]  /*5270*/  IMAD R32, R32, 0x2, R19.reuse ;  /* 0x0000000220207824 */ /* 0x100fe400078e0213 */
[----:B------:R-:W-:-:S04]  /*5280*/  IMAD R36, R34, 0x2, R19 ;  /* 0x0000000222247824 */ /* 0x000fc800078e0213 */
[----:B------:R-:W1:Y:S04]  /*5290*/  LDS.128 R32, [R32+0x1c400] ;  /* 0x01c4000020207984 */ /* 0x000e680000000c00 */
[----:B------:R-:W2:Y:S01]  /*52a0*/  LDS.128 R36, [R36+0x1c400] ;  /* 0x01c4000024247984 */ /* 0x000ea20000000c00 */
[----:B------:R-:W-:Y:S05]  /*52b0*/  @P4 BRA `(.L_x_11563) ;  /* 0x00000004006c4947 */ /* 0x000fea0003800000 */
[----:B------:R-:W-:Y:S01]  /*52c0*/  SHF.R.U32.HI R53, RZ, 0x10, R45 ;  /* 0x00000010ff357819 */ /* 0x000fe2000001162d */
[----:B--2---:R-:W-:Y:S01]  /*52d0*/  IMAD.U32 R52, R39, 0x10000, RZ ;  /* 0x0001000027347824 */ /* 0x004fe200078e00ff */
[----:B------:R-:W-:Y:S02]  /*52e0*/  SHF.R.U32.HI R105, RZ, 0x10, R41 ;  /* 0x00000010ff697819 */ /* 0x000fe40000011629 */
[----:B------:R-:W-:Y:S02]  /*52f0*/  PRMT R124, R124, 0x5410, R53 ;  /* 0x000054107c7c7816 */ /* 0x000fe40000000035 */
[----:B------:R-:W-:Y:S02]  /*5300*/  PRMT R126, R126, 0x5410, R105 ;  /* 0x000054107e7e7816 */ /* 0x000fe40000000069 */
[--C-:B------:R-:W-:Y:S01]  /*5310*/  SHF.R.U64 R104, R42, 0x10, R43.reuse ;  /* 0x000000102a687819 */ /* 0x100fe2000000122b */
[----:B------:R-:W-:Y:S01]  /*5320*/  IMAD.U32 R53, R124, 0x10000, RZ ;  /* 0x000100007c357824 */ /* 0x000fe200078e00ff */
[----:B------:R-:W-:Y:S01]  /*5330*/  SHF.R.U32.HI R102, RZ, 0x10, R43 ;  /* 0x00000010ff667819 */ /* 0x000fe2000001162b */
[----:B-1----:R-:W-:Y:S01]  /*5340*/  IMAD.U32 R42, R33, 0x10000, RZ ;  /* 0x00010000212a7824 */ /* 0x002fe200078e00ff */
[----:B------:R-:W-:Y:S01]  /*5350*/  SHF.R.U64 R54, R44, 0x10, R45 ;  /* 0x000000102c367819 */ /* 0x000fe2000000122d */
[----:B------:R-:W-:Y:S01]  /*5360*/  IMAD.U32 R44, R37, 0x10000, RZ ;  /* 0x00010000252c7824 */ /* 0x000fe200078e00ff */
[--C-:B------:R-:W-:Y:S01]  /*5370*/  SHF.R.U64 R55, R46, 0x10, R47.reuse ;  /* 0x000000102e377819 */ /* 0x100fe2000000122f */
[----:B------:R-:W-:Y:S01]  /*5380*/  IMAD.U32 R46, R35, 0x10000, RZ ;  /* 0x00010000232e7824 */ /* 0x000fe200078e00ff */
[----:B------:R-:W-:-:S02]  /*5390*/  SHF.R.U32.HI R103, RZ, 0x10, R47 ;  /* 0x00000010ff677819 */ /* 0x000fc4000001162f */
[----:B------:R-:W-:Y:S01]  /*53a0*/  LOP3.LUT R43, R39, 0xffff0000, RZ, 0xc0, !PT ;  /* 0xffff0000272b7812 */ /* 0x000fe200078ec0ff */
        /* <DEDUP_REMOVED lines=15> */
[----:B------:R-:W-:Y:S01]  /*54a0*/  PRMT R123, R123, 0x5410, R54 ;  /* 0x000054107b7b7816 */ /* 0x000fe20000000036 */
[C---:B------:R-:W-:Y:S01]  /*54b0*/  FMUL.FTZ R54, R47.reuse, R124 ;  /* 0x0000007c2f367220 */ /* 0x040fe20000410000 */
[----:B------:R-:W-:Y:S01]  /*54c0*/  SHF.R.U64 R108, R40, 0x10, R41 ;  /* 0x00000010286c7819 */ /* 0x000fe20000001229 */
[-C--:B------:R-:W-:Y:S01]  /*54d0*/  FMUL.FTZ R102, R47, R44.reuse ;  /* 0x0000002c2f667220 */ /* 0x080fe20000410000 */
[C---:B------:R-:W-:Y:S01]  /*54e0*/  FMUL.FTZ R103, R52.reuse, R55 ;  /* 0x0000003734677220 */ /* 0x040fe20000410000 */
[----:B------:R-:W-:Y:S01]  /*54f0*/  FFMA.FTZ R44, R45, R44, -R54 ;  /* 0x0000002c2d2c7223 */ /* 0x000fe20000010836 */
[-C--:B------:R-:W-:Y:S01]  /*5500*/  FMUL.FTZ R54, R52, R53.reuse ;  /* 0x0000003534367220 */ /* 0x080fe20000410000 */
[----:B------:R-:W-:Y:S01]  /*5510*/  PRMT R127, R127, 0x5410, R108 ;  /* 0x000054107f7f7816 */ /* 0x000fe2000000006c */
[----:B------:R-:W-:Y:S01]  /*5520*/  FFMA.FTZ R103, R46, R53, -R103 ;  /* 0x000000352e677223 */ /* 0x000fe20000010867 */
[----:B------:R-:W-:Y:S01]  /*5530*/  LOP3.LUT R120, R120, 0xffff0000, RZ, 0xc0, !PT ;  /* 0xffff000078787812 */ /* 0x000fe200078ec0ff */
[----:B------:R-:W-:Y:S01]  /*5540*/  FFMA.FTZ R54, R46, R55, R54 ;  /* 0x000000372e367223 */ /* 0x000fe20000010036 */
[----:B------:R-:W-:Y:S01]  /*5550*/  LOP3.LUT R52, R121, 0xffff0000, RZ, 0xc0, !PT ;  /* 0xffff000079347812 */ /* 0x000fe200078ec0ff */
[----:B------:R-:W-:Y:S01]  /*5560*/  FFMA.FTZ R47, R45, R124, R102 ;  /* 0x0000007c2d2f7223 */ /* 0x000fe20000010066 */
[----:B------:R-:W-:Y:S01]  /*5570*/  IMAD.U32 R46, R123, 0x10000, RZ ;  /* 0x000100007b2e7824 */ /* 0x000fe200078e00ff */
[----:B------:R-:W-:Y:S01]  /*5580*/  PRMT R125, R125, 0x5410, R104 ;  /* 0x000054107d7d7816 */ /* 0x000fe20000000068 */
[----:B------:R-:W-:-:S02]  /*5590*/  IMAD.U32 R45, R127, 0x10000, RZ ;  /* 0x000100007f2d7824 */ /* 0x000fc400078e00ff */
[C---:B------:R-:W-:Y:S01]  /*55a0*/  FMUL.FTZ R102, R43.reuse, R120 ;  /* 0x000000782b667220 */ /* 0x040fe20000410000 */
[----:B------:R-:W-:Y:S01]  /*55b0*/  FMUL.FTZ R104, R43, R52 ;  /* 0x000000342b687220 */ /* 0x000fe20000410000 */
[----:B------:R-:W-:Y:S01]  /*55c0*/  IMAD.U32 R40, R32, 0x10000, RZ ;  /* 0x0001000020287824 */ /* 0x000fe200078e00ff */
[----:B------:R-:W-:Y:S01]  /*55d0*/  LOP3.LUT R41, R35, 0xffff0000, RZ, 0xc0, !PT ;  /* 0xffff000023297812 */ /* 0x000fe200078ec0ff */
[C---:B------:R-:W-:Y:S01]  /*55e0*/  FMUL.FTZ R43, R37.reuse, R46 ;  /* 0x0000002e252b7220 */ /* 0x040fe20000410000 */
[----:B------:R-:W-:Y:S01]  /*55f0*/  LOP3.LUT R36, R36, 0xffff0000, RZ, 0xc0, !PT ;  /* 0xffff000024247812 */ /* 0x000fe200078ec0ff */
[-C--:B------:R-:W-:Y:S01]  /*5600*/  FMUL.FTZ R37, R37, R45.reuse ;  /* 0x0000002d25257220 */ /* 0x080fe20000410000 */
[----:B------:R-:W-:Y:S01]  /*5610*/  LOP3.LUT R123, R123, 0xffff0000, RZ, 0xc0, !PT ;  /* 0xffff00007b7b7812 */ /* 0x000fe200078ec0ff */
[----:B------:R-:W-:Y:S01]  /*5620*/  FFMA.FTZ R43, R40, R45, -R43 ;  /* 0x0000002d282b7223 */ /* 0x000fe2000001082b */
[----:B------:R-:W-:Y:S01]  /*5630*/  LOP3.LUT R127, R127, 0xffff0000, RZ, 0xc0, !PT ;  /* 0xffff00007f7f7812 */ /* 0x000fe200078ec0ff */
[C---:B------:R-:W-:Y:S01]  /*5640*/  IMAD.U32 R33, R34.reuse, 0x10000, RZ ;  /* 0x0001000022217824 */ /* 0x040fe200078e00ff */
[----:B------:R-:W-:Y:S01]  /*5650*/  LOP3.LUT R35, R34, 0xffff0000, RZ, 0xc0, !PT ;  /* 0xffff000022237812 */ /* 0x000fe200078ec0ff */
[C---:B------:R-:W-:Y:S01]  /*5660*/  FFMA.FTZ R102, R41.reuse, R52, -R102 ;  /* 0x0000003429667223 */ /* 0x040fe20000010866 */
[----:B------:R-:W-:Y:S01]  /*5670*/  FFMA.FTZ R53, R41, R120, R104 ;  /* 0x0000007829357223 */ /* 0x000fe20000010068 */
[----:B------:R-:W-:Y:S01]  /*5680*/  FFMA.FTZ R40, R40, R46, R37 ;  /* 0x0000002e28287223 */ /* 0x000fe20000010025 */
[----:B------:R-:W-:Y:S01]  /*5690*/  LOP3.LUT R32, R32, 0xffff0000, RZ, 0xc0, !PT ;  /* 0xffff000020207812 */ /* 0x000fe200078ec0ff */
[----:B------:R-:W-:-:S02]  /*56a0*/  IMAD.U32 R34, R38, 0x10000, RZ ;  /* 0x0001000026227824 */ /* 0x000fc400078e00ff */
[C---:B------:R-:W-:Y:S01]  /*56b0*/  FMUL.FTZ R41, R36.reuse, R123 ;  /* 0x0000007b24297220 */ /* 0x040fe20000410000 */
[-C--:B------:R-:W-:Y:S01]  /*56c0*/  FMUL.FTZ R45, R36, R127.reuse ;  /* 0x0000007f242d7220 */ /* 0x080fe20000410000 */
[----:B------:R-:W-:Y:S01]  /*56d0*/  IMAD.U32 R37, R122, 0x10000, RZ ;  /* 0x000100007a257824 */ /* 0x000fe200078e00ff */
[----:B------:R-:W-:Y:S01]  /*56e0*/  LOP3.LUT R38, R38, 0xffff0000, RZ, 0xc0, !PT ;  /* 0xffff000026267812 */ /* 0x000fe200078ec0ff */
[C---:B------:R-:W-:Y:S01]  /*56f0*/  IMAD.U32 R36, R125.reuse, 0x10000, RZ ;  /* 0x000100007d247824 */ /* 0x040fe200078e00ff */
[----:B------:R-:W-:Y:S01]  /*5700*/  LOP3.LUT R122, R122, 0xffff0000, RZ, 0xc0, !PT ;  /* 0xffff00007a7a7812 */ /* 0x000fe200078ec0ff */
[C---:B------:R-:W-:Y:S01]  /*5710*/  FFMA.FTZ R46, R32.reuse, R127, -R41 ;  /* 0x0000007f202e7223 */ /* 0x040fe20000010829 */
[----:B------:R-:W-:Y:S01]  /*5720*/  LOP3.LUT R125, R125, 0xffff0000, RZ, 0xc0, !PT ;  /* 0xffff00007d7d7812 */ /* 0x000fe200078ec0ff */
[----:B------:R-:W-:Y:S01]  /*5730*/  FFMA.FTZ R45, R32, R123, R45 ;  /* 0x0000007b202d7223 */ /* 0x000fe2000001002d */
[----:B------:R-:W-:Y:S01]  /*5740*/  FMUL.FTZ R32, R34, R37 ;  /* 0x0000002522207220 */ /* 0x000fe20000410000 */
[----:B------:R-:W-:Y:S01]  /*5750*/  FMUL.FTZ R52, R38, R122 ;  /* 0x0000007a26347220 */ /* 0x000fe20000410000 */
[-C--:B------:R-:W-:Y:S01]  /*5760*/  FMUL.FTZ R34, R34, R36.reuse ;  /* 0x0000002422227220 */ /* 0x080fe20000410000 */
[-C--:B------:R-:W-:Y:S01]  /*5770*/  FMUL.FTZ R41, R38, R125.reuse ;  /* 0x0000007d26297220 */ /* 0x080fe20000410000 */
[----:B------:R-:W-:Y:S01]  /*5780*/  FFMA.FTZ R32, R33, R36, -R32 ;  /* 0x0000002421207223 */ /* 0x000fe20000010820 */
[----:B------:R-:W-:Y:S01]  /*5790*/  FFMA.FTZ R125, R35, R125, -R52 ;  /* 0x0000007d237d7223 */ /* 0x000fe20000010834 */
        /* <DEDUP_REMOVED lines=13> */
.L_x_11563:
[----:B------:R-:W-:Y:S05]  /*5870*/  BSYNC B1 ;  /* 0x0000000000017941 */ /* 0x000fea0003800000 */
.L_x_11562:
[----:B-1----:R4:W-:Y:S01]  /*5880*/  STG.E.128 desc[UR38][R48.64], R32 ;  /* 0x0000002030007986 */ /* 0x0029e2000c101d26 */
[----:B------:R-:W-:-:S13]  /*5890*/  ISETP.GE.AND P4, PT, R51, R107, PT ;  /* 0x0000006b3300720c */ /* 0x000fda0003f86270 */
[----:B------:R-:W-:Y:S05]  /*58a0*/  @P4 BRA `(.L_x_11548) ;  /* 0x0000000000844947 */ /* 0x000fea0003800000 */
[--C-:B----4-:R-:W-:Y:S02]  /*58b0*/  SHF.R.S32.HI R32, RZ, 0x1f, R51.reuse ;  /* 0x0000001fff207819 */ /* 0x110fe40000011433 */
[----:B------:R-:W-:-:S04]  /*58c0*/  IADD3 R51, P4, P5, R4, R100, R51 ;  /* 0x0000006404337210 */ /* 0x000fc80007d9e033 */
[----:B------:R-:W-:Y:S02]  /*58d0*/  IADD3.X R50, R3, R50, R32, P4, P5 ;  /* 0x0000003203327210 */ /* 0x000fe400027ea420 */
[----:B------:R-:W-:-:S04]  /*58e0*/  LEA R98, P4, R51, R98, 0x1 ;  /* 0x0000006233627211 */ /* 0x000fc800078808ff */
[----:B------:R-:W-:-:S05]  /*58f0*/  LEA.HI.X R99, R51, R99, R50, 0x1, P4 ;  /* 0x0000006333637211 */ /* 0x000fca00020f0c32 */
[----:B--2---:R1:W-:Y:S01]  /*5900*/  STG.E.128 desc[UR38][R98.64], R36 ;  /* 0x0000002462007986 */ /* 0x0043e2000c101d26 */
[----:B------:R-:W-:Y:S05]  /*5910*/  BRA `(.L_x_11548) ;  /* 0x0000000000687947 */ /* 0x000fea0003800000 */
.L_x_11531:
[----:B------:R-:W-:-:S06]  /*5920*/  UISETP.NE.AND UP0, UPT, UR54, 0x3, UPT ;  /* 0x000000033600788c */ /* 0x000fcc000bf05270 */
[----:B------:R-:W-:-:S13]  /*5930*/  PLOP3.LUT P3, PT, PT, PT, UP0, 0x80, 0x0 ;  /* 0x000000000000781c */ /* 0x000fda0003f6f008 */
[----:B------:R-:W-:Y:S05]  /*5940*/  @!P3 BRA `(.L_x_11564) ;  /* 0x000000000004b947 */ /* 0x000fea0003800000 */
[----:B------:R-:W-:Y:S01]  /*5950*/  BPT.TRAP 0x1 ;  /* 0x000000040000795c */ /* 0x000fe20000300000 */
.L_x_11564:
[----:B------:R-:W-:Y:S01]  /*5960*/  IMAD R95, R22, 0x8, R19 ;  /* 0x00000008165f7824 */ /* 0x000fe200078e0213 */
[----:B------:R-:W-:Y:S01]  /*5970*/  SHF.L.U32 R106, R210, 0x1f, RZ ;  /* 0x0000001fd26a7819 */ /* 0x000fe200000006ff */
[----:B------:R-:W-:Y:S01]  /*5980*/  IMAD R97, R27, -0x60, R24 ;  /* 0xffffffa01b617824 */ /* 0x000fe200078e0218 */
[----:B------:R-:W-:Y:S02]  /*5990*/  BSSY B1, `(.L_x_11565) ;  /* 0x0000004000017945 */ /* 0x000fe40003800000 */
[----:B------:R-:W0:Y:S02]  /*59a0*/  SYNCS.PHASECHK.TRANS64.TRYWAIT P4, [R95+URZ+0x22890], R106 ;  /* 0x0228906a5f0075a7 */ /* 0x000e24000808017f */
[----:B------:R-:W-:Y:S01]  /*59b0*/  VIMNMX R97, R97, 0x60, PT ;  /* 0x0000006061617848 */ /* 0x000fe20003fe0100 */
[----:B0-----:R-:W-:Y:S06]  /*59c0*/  @!P4 BRA `(.L_x_11566) ;  /* 0x000001e00024c947 */ /* 0x001fec0003800000 */
.L_x_11913:
[----:B------:R-:W-:Y:S05]  /*59d0*/  BSYNC B1 ;  /* 0x0000000000017941 */ /* 0x000fea0003800000 */
.L_x_11565:
[-C--:B------:R-:W-:Y:S01]  /*59e0*/  ISETP.GE.AND P5, PT, R23, R97.reuse, PT ;  /* 0x000000611700720c */ /* 0x080fe20003fa6270 */
[----:B------:R-:W-:Y:S01]  /*59f0*/  BSSY B1, `(.L_x_11567) ;  /* 0x0000007000017945 */ /* 0x000fe20003800000 */
[----:B------:R-:W-:-:S11]  /*5a00*/  ISETP.GE.AND P4, PT, R233, R97, PT ;  /* 0x00000061e900720c */ /* 0x000fd60003f86270 */
[----:B------:R-:W-:Y:S05]  /*5a10*/  @P5 BRA `(.L_x_11568) ;  /* 0x0000000000105947 */ /* 0x000fea0003800000 */
[----:B------:R-:W1:Y:S04]  /*5a20*/  @!P1 LDS.128 R32, [R104] ;  /* 0x0000000068209984 */ /* 0x000e680000000c00 */
[----:B------:R-:W2:Y:S04]  /*5a30*/  @!P2 LDS.128 R36, [R103] ;  /* 0x000000006724a984 */ /* 0x000ea80000000c00 */
[----:B-1----:R1:W-:Y:S04]  /*5a40*/  @!P1 STG.E.128 desc[UR38][R42.64], R32 ;  /* 0x000000202a009986 */ /* 0x0023e8000c101d26 */
[----:B--2---:R1:W-:Y:S02]  /*5a50*/  @!P2 STG.E.128 desc[UR38][R42.64+0x40], R36 ;  /* 0x000040242a00a986 */ /* 0x0043e4000c101d26 */
.L_x_11568:
[----:B------:R-:W-:Y:S05]  /*5a60*/  BSYNC B1 ;  /* 0x0000000000017941 */ /* 0x000fea0003800000 */
.L_x_11567:
[----:B------:R-:W-:Y:S05]  /*5a70*/  @P4 BRA `(.L_x_11548) ;  /* 0x0000000000104947 */ /* 0x000fea0003800000 */
[----:B-1----:R-:W1:Y:S04]  /*5a80*/  @!P1 LDS.128 R32, [R104+0x2000] ;  /* 0x0020000068209984 */ /* 0x002e680000000c00 */
[----:B------:R-:W2:Y:S04]  /*5a90*/  @!P2 LDS.128 R36, [R103+0x2000] ;  /* 0x002000006724a984 */ /* 0x000ea80000000c00 */
[----:B-1----:R3:W-:Y:S04]  /*5aa0*/  @!P1 STG.E.128 desc[UR38][R40.64], R32 ;  /* 0x0000002028009986 */ /* 0x0027e8000c101d26 */
[----:B--2---:R3:W-:Y:S02]  /*5ab0*/  @!P2 STG.E.128 desc[UR38][R40.64+0x40], R36 ;  /* 0x000040242800a986 */ /* 0x0047e4000c101d26 */
.L_x_11548:
[----:B------:R-:W-:Y:S05]  /*5ac0*/  BSYNC B0 ;  /* 0x0000000000007941 */ /* 0x000fea0003800000 */
.L_x_11530:
        /* <DEDUP_REMOVED lines=17> */
.L_x_11570:
[----:B------:R-:W-:Y:S05]  /*5be0*/  BSYNC B0 ;  /* 0x0000000000007941 */ /* 0x000fea0003800000 */
.L_x_11569:
[----:B------:R-:W2:Y:S01]  /*5bf0*/  SYNCS.PHASECHK.TRANS64.TRYWAIT P3, [R95+URZ+0x228b0], R106 ;  /* 0x0228b06a5f0075a7 */ /* 0x000ea2000806017f */
[----:B------:R-:W-:Y:S01]  /*5c00*/  ULDC UR52, c[0x0][0x320] ;  /* 0x0000c80000347ab9 */ /* 0x000fe20000000800 */
[----:B------:R-:W-:Y:S01]  /*5c10*/  ULDC.64 UR48, c[0x0][0x328] ;  /* 0x0000ca0000307ab9 */ /* 0x000fe20000000a00 */
[----:B------:R-:W-:Y:S01]  /*5c20*/  ULDC.64 UR46, c[0x0][0x318] ;  /* 0x0000c600002e7ab9 */ /* 0x000fe20000000a00 */
[----:B------:R-:W-:Y:S01]  /*5c30*/  BSSY B0, `(.L_x_11571) ;  /* 0x0000003000007945 */ /* 0x000fe20003800000 */
[----:B------:R-:W-:-:S03]  /*5c40*/  IMAD R41, R22, 0x6000, R89 ;  /* 0x0000600016297824 */ /* 0x000fc600078e0259 */
[----:B--2---:R-:W-:Y:S05]  /*5c50*/  @!P3 BRA `(.L_x_11572) ;  /* 0x000001dc0094b947 */ /* 0x004fea0003800000 */
.L_x_11914:
[----:B------:R-:W-:Y:S05]  /*5c60*/  BSYNC B0 ;  /* 0x0000000000007941 */ /* 0x000fea0003800000 */
.L_x_11571:
[----:B------:R-:W-:Y:S01]  /*5c70*/  ISETP.GE.AND P3, PT, R23, R97, PT ;  /* 0x000000611700720c */ /* 0x000fe20003f66270 */
[----:B------:R-:W-:Y:S01]  /*5c80*/  IMAD.IADD R40, R88, 0x1, R41 ;  /* 0x0000000158287824 */ /* 0x000fe200078e0229 */
[----:B------:R-:W-:Y:S01]  /*5c90*/  BSSY B0, `(.L_x_11573) ;  /* 0x0000025000007945 */ /* 0x000fe20003800000 */
[----:B------:R-:W-:Y:S02]  /*5ca0*/  IMAD R41, R41, 0x2, R25 ;  /* 0x0000000229297824 */ /* 0x000fe400078e0219 */
[----:B------:R-:W-:-:S04]  /*5cb0*/  IMAD.WIDE R36, R27, 0x60, R58 ;  /* 0x000000601b247825 */ /* 0x000fc800078e023a */
[----:B------:R-:W-:-:S04]  /*5cc0*/  IMAD R40, R40, 0x2, R25 ;  /* 0x0000000228287824 */ /* 0x000fc800078e0219 */
        /* <DEDUP_REMOVED lines=33> */
.L_x_11574:
[----:B------:R-:W-:Y:S05]  /*5ee0*/  BSYNC B0 ;  /* 0x0000000000007941 */ /* 0x000fea0003800000 */
.L_x_11573:
        /* <DEDUP_REMOVED lines=37> */
.L_x_11576:
[----:B------:R-:W-:Y:S05]  /*6140*/  BSYNC B0 ;  /* 0x0000000000007941 */ /* 0x000fea0003800000 */
.L_x_11575:
        /* <DEDUP_REMOVED lines=12> */
[----:B---34-:R-:W-:Y:S02]  /*6210*/  SEL R33, RZ, 0x1, P3 ;  /* 0x00000001ff217807 */ /* 0x018fe40001800000 */
[----:B------:R-:W-:Y:S02]  /*6220*/  SEL R22, R22, RZ, P3 ;  /* 0x000000ff16167207 */ /* 0x000fe40001800000 */
[----:B------:R-:W-:Y:S01]  /*6230*/  LOP3.LUT R210, R210, R33, RZ, 0x3c, !PT ;  /* 0x00000021d2d27212 */ /* 0x000fe200078e3cff */
[----:B------:R1:W-:Y:S01]  /*6240*/  @!P4 SYNCS.ARRIVE.TRANS64.RED.A1T0 RZ, [R95+URZ], RZ ;  /* 0x000000ff5fffc9a7 */ /* 0x0003e2000810043f */
[----:B------:R-:W-:Y:S05]  /*6250*/  @P5 BRA `(.L_x_11577) ;  /* 0xffffffc800bc5947 */ /* 0x000fea000383ffff */
[----:B-1----:R-:W0:Y:S01]  /*6260*/  S2R R32, SR_TID.X ;  /* 0x0000000000207919 */ /* 0x002e220000002100 */
[----:B------:R-:W-:Y:S02]  /*6270*/  PLOP3.LUT P0, PT, PT, PT, PT, 0x8, 0x0 ;  /* 0x000000000000781c */ /* 0x000fe40003f0e170 */
[----:B0-----:R-:W-:-:S04]  /*6280*/  SHF.R.U32.HI R32, RZ, 0x7, R32 ;  /* 0x00000007ff207819 */ /* 0x001fc80000011620 */
[----:B------:R-:W-:-:S13]  /*6290*/  ISETP.NE.AND P5, PT, R32, 0x1, PT ;  /* 0x000000012000780c */ /* 0x000fda0003fa5270 */
[----:B------:R-:W-:Y:S06]  /*62a0*/  @!P5 BAR.ARV 0x9, 0x100 ;  /* 0x024400000000db1d */ /* 0x000fec0000002000 */
.L_x_11525:
[----:B------:R-:W0:Y:S01]  /*62b0*/  LDC R0, c[0x0][0x448] ;  /* 0x00011200ff007b82 */ /* 0x000e220000000800 */
[----:B------:R-:W-:-:S07]  /*62c0*/  IADD3 R7, R208, 0x1, -R207 ;  /* 0x00000001d0077810 */ /* 0x000fce0007ffe8cf */
[----:B------:R-:W1:Y:S01]  /*62d0*/  LDC.64 R4, c[0x0][0x9e0] ;  /* 0x00027800ff047b82 */ /* 0x000e620000000a00 */
[----:B0-----:R-:W-:Y:S01]  /*62e0*/  ISETP.NE.AND P1, PT, R0, 0x1, PT ;  /* 0x000000010000780c */ /* 0x001fe20003f25270 */
[----:B------:R-:W-:Y:S01]  /*62f0*/  VIADD R0, R213, 0x7f ;  /* 0x0000007fd5007836 */ /* 0x000fe20000000000 */
[----:B-1----:R-:W-:-:S11]  /*6300*/  ISETP.GE.AND P2, PT, R5, 0x1, PT ;  /* 0x000000010500780c */ /* 0x002fd60003f46270 */
[----:B------:R-:W0:Y:S08]  /*6310*/  @P1 LDC R3, c[0x0][0x44c] ;  /* 0x00011300ff031b82 */ /* 0x000e300000000800 */
[----:B------:R-:W1:Y:S01]  /*6320*/  @P1 LDC R6, c[0x0][0x450] ;  /* 0x00011400ff061b82 */ /* 0x000e620000000800 */
[----:B0-----:R-:W-:-:S05]  /*6330*/  @P1 IMAD.HI.U32 R3, R0, R3, RZ ;  /* 0x0000000300031227 */ /* 0x001fca00078e00ff */
[----:B-1----:R-:W-:-:S05]  /*6340*/  @P1 SHF.R.U32.HI R0, RZ, R6, R3 ;  /* 0x00000006ff001219 */ /* 0x002fca0000011603 */
[----:B------:R-:W-:Y:S01]  /*6350*/  IMAD.IADD R3, R7, 0x1, R0 ;  /* 0x0000000107037824 */ /* 0x000fe200078e0200 */
[----:B------:R-:W-:Y:S06]  /*6360*/  @P0 BRA `(.L_x_11578) ;  /* 0x00000000000c0947 */ /* 0x000fec0003800000 */
[----:B------:R-:W0:Y:S01]  /*6370*/  FENCE.VIEW.ASYNC.G ;  /* 0x00000000000073c6 */ /* 0x000e220000000100 */
[----:B------:R-:W-:Y:S05]  /*6380*/  WARPSYNC.ALL ;  /* 0x0000000000007948 */ /* 0x000fea0003800000 */
[----:B0-----:R-:W-:Y:S06]  /*6390*/  BAR.ARV 0xc, 0x180 ;  /* 0x0306000000007b1d */ /* 0x001fec0000002000 */
.L_x_11578:
        /* <DEDUP_REMOVED lines=13> */
.L_x_11581:
[----:B------:R-:W-:-:S13]  /*6470*/  ISETP.NE.AND P0, PT, R5, 0x1, PT ;  /* 0x000000010500780c */ /* 0x000fda0003f05270 */
[----:B------:R-:W0:Y:S02]  /*6480*/  @P0 LDC.64 R6, c[0x0][0x9e8] ;  /* 0x00027a00ff060b82 */ /* 0x000e240000000a00 */
[----:B0-----:R-:W-:-:S05]  /*6490*/  @P0 IMAD.HI.U32 R6, R0, R6, RZ ;  /* 0x0000000600060227 */ /* 0x001fca00078e00ff */
[----:B------:R-:W-:-:S07]  /*64a0*/  @P0 SHF.R.U32.HI R0, RZ, R7, R6 ;  /* 0x00000007ff000219 */ /* 0x000fce0000011606 */
.L_x_11582:
[----:B------:R-:W-:Y:S05]  /*64b0*/  BSYNC B0 ;  /* 0x0000000000007941 */ /* 0x000fea0003800000 */
.L_x_11580:
[----:B------:R-:W-:-:S05]  /*64c0*/  IMAD R3, R0, R5, R5 ;  /* 0x0000000500037224 */ /* 0x000fca00078e0205 */
[----:B------:R-:W-:-:S07]  /*64d0*/  VIMNMX R4, R4, R3, PT ;  /* 0x0000000304047248 */ /* 0x000fce0003fe0100 */
.L_x_11579:
[----:B------:R-:W0:Y:S01]  /*64e0*/  @P1 LDC R0, c[0x0][0x44c] ;  /* 0x00011300ff001b82 */ /* 0x000e220000000800 */
[----:B------:R-:W-:Y:S01]  /*64f0*/  VIADD R4, R4, 0x5f ;  /* 0x0000005f04047836 */ /* 0x000fe20000000000 */
[----:B------:R-:W-:-:S03]  /*6500*/  ULDC UR4, c[0x0][0x9dc] ;  /* 0x0002770000047ab9 */ /* 0x000fc60000000800 */
[----:B------:R-:W-:-:S03]  /*6510*/  IMAD.HI R4, R4, 0x2aaaaaab, RZ ;  /* 0x2aaaaaab04047827 */ /* 0x000fc600078e02ff */
[----:B------:R-:W1:Y:S02]  /*6520*/  @P1 LDC R7, c[0x0][0x450] ;  /* 0x00011400ff071b82 */ /* 0x000e640000000800 */
[----:B------:R-:W-:-:S04]  /*6530*/  SHF.R.U32.HI R3, RZ, 0x1f, R4 ;  /* 0x0000001fff037819 */ /* 0x000fc80000011604 */
[----:B------:R-:W-:-:S04]  /*6540*/  LEA.HI.SX32 R4, R4, R3, 0x1c ;  /* 0x0000000304047211 */ /* 0x000fc800078fe2ff */
[----:B------:R-:W-:Y:S01]  /*6550*/  VIMNMX R29, R29, R4, PT ;  /* 0x000000041d1d7248 */ /* 0x000fe20003fe0100 */
[----:B0-----:R-:W-:-:S04]  /*6560*/  @P1 IMAD.HI.U32 R6, R213, R0, RZ ;  /* 0x00000000d5061227 */ /* 0x001fc800078e00ff */
[----:B------:R-:W-:Y:S01]  /*6570*/  IMAD.MOV.U32 R0, RZ, RZ, R213 ;  /* 0x000000ffff007224 */ /* 0x000fe200078e00d5 */
        /* <DEDUP_REMOVED lines=14> */
.L_x_11585:
[----:B------:R-:W-:-:S13]  /*6660*/  ISETP.NE.AND P0, PT, R5, 0x1, PT ;  /* 0x000000010500780c */ /* 0x000fda0003f05270 */
[----:B------:R-:W0:Y:S02]  /*6670*/  @P0 LDC.64 R6, c[0x0][0x9e8] ;  /* 0x00027a00ff060b82 */ /* 0x000e240000000a00 */
[----:B0-----:R-:W-:-:S05]  /*6680*/  @P0 IMAD.HI.U32 R4, R0, R6, RZ ;  /* 0x0000000600040227 */ /* 0x001fca00078e00ff */
[----:B------:R-:W-:-:S07]  /*6690*/  @P0 SHF.R.U32.HI R0, RZ, R7, R4 ;  /* 0x00000007ff000219 */ /* 0x000fce0000011604 */
.L_x_11586:
[----:B------:R-:W-:Y:S05]  /*66a0*/  BSYNC B0 ;  /* 0x0000000000007941 */ /* 0x000fea0003800000 */
.L_x_11584:
[----:B------:R-:W-:-:S05]  /*66b0*/  IMAD R0, R0, R5, RZ ;  /* 0x0000000500007224 */ /* 0x000fca00078e02ff */
[----:B------:R-:W-:-:S07]  /*66c0*/  VIMNMX R3, R3, R0, !PT ;  /* 0x0000000003037248 */ /* 0x000fce0007fe0100 */
.L_x_11583:
[----:B------:R-:W-:Y:S01]  /*66d0*/  IMAD.HI R3, R3, 0x2aaaaaab, RZ ;  /* 0x2aaaaaab03037827 */ /* 0x000fe200078e02ff */
[----:B------:R-:W-:Y:S03]  /*66e0*/  BSSY B0, `(.L_x_11587) ;  /* 0x0000026000007945 */ /* 0x000fe60003800000 */
[----:B------:R-:W-:Y:S01]  /*66f0*/  IMAD.MOV.U32 R176, RZ, RZ, RZ ;  /* 0x000000ffffb07224 */ /* 0x000fe200078e00ff */
[----:B------:R-:W-:-:S04]  /*6700*/  SHF.R.U32.HI R0, RZ, 0x1f, R3 ;  /* 0x0000001fff007819 */ /* 0x000fc80000011603 */
[----:B------:R-:W-:-:S04]  /*6710*/  LEA.HI.SX32 R0, R3, R0, 0x1c ;  /* 0x0000000003007211 */ /* 0x000fc800078fe2ff */
        /* <DEDUP_REMOVED lines=34> */
.L_x_11588:
[----:B------:R-:W-:Y:S05]  /*6940*/  BSYNC B0 ;  /* 0x0000000000007941 */ /* 0x000fea0003800000 */
.L_x_11587:
        /* <DEDUP_REMOVED lines=79> */
.L_x_11917:
        /* <DEDUP_REMOVED lines=26> */
.L_x_11592:
[----:B------:R-:W-:Y:S05]  /*6fe0*/  BSYNC B6 ;  /* 0x0000000000067941 */ /* 0x000fea0003800000 */
.L_x_11591:
        /* <DEDUP_REMOVED lines=12> */
.L_x_11596:
[----:B--2---:R2:W3:Y:S02]  /*70b0*/  SYNCS.PHASECHK.TRANS64.TRYWAIT P0, [R19+URZ+0x22800], R0 ;  /* 0x02280000130075a7 */ /* 0x0044e4000800017f */
[----:B---3--:R-:W-:Y:S05]  /*70c0*/  @!P0 NANOSLEEP.SYNCS 0x989680 ;  /* 0x009896800000895d */ /* 0x008fea0003900000 */
[----:B------:R-:W3:Y:S02]  /*70d0*/  @!P0 SYNCS.PHASECHK.TRANS64 P0, [R19+URZ+0x22800], R0 ;  /* 0x02280000130085a7 */ /* 0x000ee4000800007f */
[----:B---3--:R-:W-:Y:S05]  /*70e0*/  @!P0 BRA `(.L_x_11596) ;  /* 0xfffffffc00f08947 */ /* 0x008fea000383ffff */
.L_x_11595:
[----:B------:R-:W-:Y:S05]  /*70f0*/  BSYNC B0 ;  /* 0x0000000000007941 */ /* 0x000fea0003800000 */
.L_x_11594:
[----:B------:R-:W-:Y:S05]  /*7100*/  BRA `(.L_x_11597) ;  /* 0x0000002c008c7947 */ /* 0x000fea0003800000 */
.L_x_11593:
[----:B------:R-:W-:Y:S01]  /*7110*/  LOP3.LUT P0, RZ, R24, 0x3ff, RZ, 0xc0, !PT ;  /* 0x000003ff18ff7812 */ /* 0x000fe2000780c0ff */
[----:B------:R-:W-:Y:S01]  /*7120*/  ULDC.64 UR4, c[0x0][0x3f8] ;  /* 0x0000fe0000047ab9 */ /* 0x000fe20000000a00 */
[----:B-----5:R-:W-:Y:S01]  /*7130*/  SHF.R.S32.HI R0, RZ, 0x1f, R152 ;  /* 0x0000001fff007819 */ /* 0x020fe20000011498 */
[----:B------:R-:W-:Y:S01]  /*7140*/  ULDC.64 UR6, c[0x0][0x408] ;  /* 0x0001020000067ab9 */ /* 0x000fe20000000a00 */
[----:B------:R-:W-:Y:S01]  /*7150*/  IMAD.WIDE.U32 R24, R152, UR4, RZ ;  /* 0x0000000498187c25 */ /* 0x000fe2000f8e00ff */
[----:B------:R-:W-:Y:S03]  /*7160*/  BSSY B6, `(.L_x_11598) ;  /* 0x0000019000067945 */ /* 0x000fe60003800000 */
        /* <DEDUP_REMOVED lines=24> */
.L_x_11599:
[----:B------:R-:W-:Y:S05]  /*72f0*/  BSYNC B6 ;  /* 0x0000000000067941 */ /* 0x000fea0003800000 */
.L_x_11598:
[----:B------:R-:W-:Y:S01]  /*7300*/  LEA.HI R31, R31, R26, RZ, 0x2 ;  /* 0x0000001a1f1f7211 */ /* 0x000fe200078f10ff */
[----:B------:R-:W-:Y:S01]  /*7310*/  ULDC.U8 UR4, c[0x0][0x410] ;  /* 0x0001040000047ab9 */ /* 0x000fe20000000000 */
[----:B------:R-:W-:Y:S01]  /*7320*/  BSSY B0, `(.L_x_11600) ;  /* 0x00002b9000007945 */ /* 0x000fe20003800000 */
[----:B------:R-:W-:Y:S01]  /*7330*/  ISETP.NE.AND P0, PT, RZ, UR4, PT ;  /* 0x00000004ff007c0c */ /* 0x000fe2000bf05270 */
[----:B------:R-:W-:Y:S01]  /*7340*/  IMAD.IADD R41, R23, 0x1, R213 ;  /* 0x0000000117297824 */ /* 0x000fe200078e02d5 */
[----:B------:R-:W-:Y:S02]  /*7350*/  SHF.R.S32.HI R0, RZ, 0x1f, R31 ;  /* 0x0000001fff007819 */ /* 0x000fe4000001141f */
[----:B------:R-:W-:Y:S02]  /*7360*/  LOP3.LUT R31, R31, 0xfffffffc, RZ, 0xc0, !PT ;  /* 0xfffffffc1f1f7812 */ /* 0x000fe400078ec0ff */
[----:B------:R-:W-:-:S03]  /*7370*/  LEA.HI R0, R0, R23, RZ, 0x3 ;  /* 0x0000001700007211 */ /* 0x000fc600078f18ff */
[----:B------:R-:W-:Y:S01]  /*7380*/  IMAD.IADD R26, R26, 0x1, -R31 ;  /* 0x000000011a1a7824 */ /* 0x000fe200078e0a1f */
[----:B------:R-:W-:-:S05]  /*7390*/  LOP3.LUT R0, R0, 0xfffffff8, RZ, 0xc0, !PT ;  /* 0xfffffff800007812 */ /* 0x000fca00078ec0ff */
[----:B------:R-:W-:Y:S01]  /*73a0*/  IMAD.IADD R38, R23, 0x1, -R0 ;  /* 0x0000000117267824 */ /* 0x000fe200078e0a00 */
[----:B------:R-:W-:Y:S06]  /*73b0*/  @!P0 BRA `(.L_x_11601) ;  /* 0x0000001400908947 */ /* 0x000fec0003800000 */
[----:B------:R-:W1:Y:S01]  /*73c0*/  LDC R42, c[0x0][0x448] ;  /* 0x00011200ff2a7b82 */ /* 0x000e620000000800 */
        /* <DEDUP_REMOVED lines=8> */
[----:B-1----:R-:W-:-:S13]  /*7450*/  ISETP.NE.AND P0, PT, R42, 0x1, PT ;  /* 0x000000012a00780c */ /* 0x002fda0003f05270 */
[----:B------:R-:W1:Y:S08]  /*7460*/  @P0 LDC R0, c[0x0][0x44c] ;  /* 0x00011300ff000b82 */ /* 0x000e700000000800 */
[----:B------:R-:W2:Y:S01]  /*7470*/  @P0 LDC R5, c[0x0][0x450] ;  /* 0x00011400ff050b82 */ /* 0x000ea20000000800 */
[----:B-1----:R-:W-:-:S05]  /*7480*/  @P0 IMAD.HI.U32 R0, R3, R0, RZ ;  /* 0x0000000003000227 */ /* 0x002fca00078e00ff */
[----:B--2---:R-:W-:-:S04]  /*7490*/  @P0 SHF.R.U32.HI R3, RZ, R5, R0 ;  /* 0x00000005ff030219 */ /* 0x004fc80000011600 */
        /* <DEDUP_REMOVED lines=17> */
[----:B------:R1:W2:Y:S04]  /*75b0*/  SHFL.IDX PT, R3, R7, RZ, 0x1c1f ;  /* 0x001c1fff07037589 */ /* 0x0002a800000e0000 */
[----:B------:R1:W3:Y:S04]  /*75c0*/  SHFL.IDX PT, R0, R6, RZ, 0x1c1f ;  /* 0x001c1fff06007589 */ /* 0x0002e800000e0000 */
[----:B------:R1:W4:Y:S04]  /*75d0*/  SHFL.IDX PT, R5, R10, RZ, 0x1c1f ;  /* 0x001c1fff0a057589 */ /* 0x00032800000e0000 */
[----:B------:R1:W0:Y:S02]  /*75e0*/  SHFL.IDX PT, R14, R4, RZ, 0x1c1f ;  /* 0x001c1fff040e7589 */ /* 0x00022400000e0000 */
.L_x_11923:
        /* <DEDUP_REMOVED lines=9> */
[----:B---3--:R-:W-:Y:S01]  /*7680*/  IMAD.MOV.U32 R8, RZ, RZ, R0 ;  /* 0x000000ffff087224 */ /* 0x008fe200078e0000 */
[----:B------:R-:W-:Y:S01]  /*7690*/  ISETP.GE.AND P3, PT, R211, UR4, PT ;  /* 0x00000004d3007c0c */ /* 0x000fe2000bf66270 */
[----:B--2---:R-:W-:Y:S01]  /*76a0*/  IMAD.MOV.U32 R9, RZ, RZ, R3 ;  /* 0x000000ffff097224 */ /* 0x004fe200078e0003 */
[----:B------:R-:W-:Y:S01]  /*76b0*/  ISETP.GE.AND P2, PT, R204, UR4, PT ;  /* 0x00000004cc007c0c */ /* 0x000fe2000bf46270 */
[----:B----4-:R-:W-:Y:S01]  /*76c0*/  IMAD.MOV.U32 R15, RZ, RZ, R5 ;  /* 0x000000ffff0f7224 */ /* 0x010fe200078e0005 */
[----:B------:R-:W-:-:S09]  /*76d0*/  CS2R R26, SRZ ;  /* 0x00000000001a7805 */ /* 0x000fd2000001ff00 */
[C---:B0-----:R-:W-:Y:S01]  /*76e0*/  @!P3 IMAD.SHL.U32 R13, R211.reuse, 0x2, RZ ;  /* 0x00000002d30db824 */ /* 0x041fe200078e00ff */
[----:B------:R-:W-:Y:S01]  /*76f0*/  @!P3 SHF.L.U64.HI R20, R211, 0x1, R32 ;  /* 0x00000001d314b819 */ /* 0x000fe20000010220 */
[----:B------:R-:W-:-:S03]  /*7700*/  @!P2 IMAD.WIDE R30, R204, 0x2, R8 ;  /* 0x00000002cc1ea825 */ /* 0x000fc600078e0208 */
[-C--:B------:R-:W-:Y:S02]  /*7710*/  @!P3 IADD3 R8, P0, R0, R13.reuse, RZ ;  /* 0x0000000d0008b210 */ /* 0x080fe40007f1e0ff */
[----:B------:R-:W-:Y:S02]  /*7720*/  @!P3 IADD3 R12, P1, R14, R13, RZ ;  /* 0x0000000d0e0cb210 */ /* 0x000fe40007f3e0ff */
[----:B------:R-:W-:Y:S02]  /*7730*/  CS2R R28, SRZ ;  /* 0x00000000001c7805 */ /* 0x000fe4000001ff00 */
        /* <DEDUP_REMOVED lines=9> */
.L_x_11604:
[----:B------:R-:W-:Y:S05]  /*77d0*/  BSYNC B1 ;  /* 0x0000000000017941 */ /* 0x000fea0003800000 */
.L_x_11603:
[----:B---3-5:R-:W-:Y:S01]  /*77e0*/  IMAD.MOV.U32 R0, RZ, RZ, R24 ;  /* 0x000000ffff007224 */ /* 0x028fe200078e0018 */
[----:B------:R-:W-:Y:S01]  /*77f0*/  UMOV UR4, 0xffffffff ;  /* 0xffffffff00047882 */ /* 0x000fe20000000000 */
[----:B--2---:R-:W-:Y:S02]  /*7800*/  IMAD.MOV.U32 R3, RZ, RZ, R25 ;  /* 0x000000ffff037224 */ /* 0x004fe400078e0019 */
[----:B----4-:R-:W-:Y:S02]  /*7810*/  IMAD.MOV.U32 R5, RZ, RZ, R26 ;  /* 0x000000ffff057224 */ /* 0x010fe400078e001a */
[----:B0-----:R-:W-:Y:S01]  /*7820*/  IMAD.MOV.U32 R8, RZ, RZ, R27 ;  /* 0x000000ffff087224 */ /* 0x001fe200078e001b */
        /* <DEDUP_REMOVED lines=11> */
[----:B------:R0:W2:Y:S04]  /*78e0*/  SHFL.IDX PT, R3, R7, 0x1, 0x1c1f ;  /* 0x003c1f0007037f89 */ /* 0x0000a800000e0000 */
[----:B------:R0:W3:Y:S04]  /*78f0*/  SHFL.IDX PT, R0, R6, 0x1, 0x1c1f ;  /* 0x003c1f0006007f89 */ /* 0x0000e800000e0000 */
[----:B------:R0:W4:Y:S04]  /*7900*/  SHFL.IDX PT, R5, R10, 0x1, 0x1c1f ;  /* 0x003c1f000a057f89 */ /* 0x00012800000e0000 */
[----:B-1----:R-:W1:Y:S02]  /*7910*/  SHFL.IDX PT, R4, R4, 0x1, 0x1c1f ;  /* 0x003c1f0004047f89 */ /* 0x002e6400000e0000 */
.L_x_11929:
[----:B------:R-:W-:Y:S01]  /*7920*/  VIADD R41, R41, 0x40 ;  /* 0x0000004029297836 */ /* 0x000fe20000000000 */
[----:B0-----:R-:W-:Y:S01]  /*7930*/  LEA.HI R6, R234, R234, RZ, 0x1 ;  /* 0x000000eaea067211 */ /* 0x001fe200078f08ff */
[----:B------:R-:W-:Y:S01]  /*7940*/  BSSY B1, `(.L_x_11606) ;  /* 0x000001e000017945 */ /* 0x000fe20003800000 */
[----:B------:R-:W-:Y:S02]  /*7950*/  CS2R R12, SRZ ;  /* 0x00000000000c7805 */ /* 0x000fe4000001ff00 */
[----:B------:R-:W-:Y:S02]  /*7960*/  CS2R R10, SRZ ;  /* 0x00000000000a7805 */ /* 0x000fe4000001ff00 */
[----:B------:R-:W-:Y:S02]  /*7970*/  ISETP.GE.AND P0, PT, R41, R42, PT ;  /* 0x0000002a2900720c */ /* 0x000fe40003f06270 */
[----:B------:R-:W-:Y:S02]  /*7980*/  CS2R R14, SRZ ;  /* 0x00000000000e7805 */ /* 0x000fe4000001ff00 */
[----:B------:R-:W-:-:S05]  /*7990*/  LOP3.LUT R7, R6, 0xfffffffe, RZ, 0xc0, !PT ;  /* 0xfffffffe06077812 */ /* 0x000fca00078ec0ff */
        /* <DEDUP_REMOVED lines=9> */
[C---:B------:R-:W-:Y:S02]  /*7a30*/  @!P2 IMAD.WIDE R36, R204.reuse, 0x2, R6 ;  /* 0x00000002cc24a825 */ /* 0x040fe400078e0206 */
[C---:B------:R-:W-:Y:S02]  /*7a40*/  @!P3 SHF.L.U64.HI R10, R211.reuse, 0x1, R32 ;  /* 0x00000001d30ab819 */ /* 0x040fe40000010220 */
[----:B------:R-:W-:Y:S01]  /*7a50*/  @!P3 IMAD.SHL.U32 R7, R211, 0x2, RZ ;  /* 0x00000002d307b824 */ /* 0x000fe200078e00ff */
[----:B------:R-:W-:Y:S02]  /*7a60*/  CS2R R14, SRZ ;  /* 0x00000000000e7805 */ /* 0x000fe4000001ff00 */
[----:B------:R-:W-:Y:S01]  /*7a70*/  CS2R R8, SRZ ;  /* 0x0000000000087805 */ /* 0x000fe2000001ff00 */
[----:B------:R0:W5:Y:S01]  /*7a80*/  @!P2 LD.E.64 R12, desc[UR38][R36.64] ;  /* 0x00000026240ca980 */ /* 0x000162000c101b00 */
[----:B-1--4-:R-:W-:Y:S01]  /*7a90*/  @!P2 IMAD.WIDE R32, R204, 0x2, R4 ;  /* 0x00000002cc20a825 */ /* 0x012fe200078e0204 */
[----:B------:R-:W-:-:S02]  /*7aa0*/  @!P3 IADD3 R30, P0, R0, R7, RZ ;  /* 0x00000007001eb210 */ /* 0x000fc40007f1e0ff */
[----:B------:R-:W-:Y:S02]  /*7ab0*/  @!P3 IADD3 R6, P1, R4, R7, RZ ;  /* 0x000000070406b210 */ /* 0x000fe40007f3e0ff */
[----:B------:R0:W5:Y:S01]  /*7ac0*/  @!P2 LD.E.64 R14, desc[UR38][R32.64] ;  /* 0x00000026200ea980 */ /* 0x000162000c101b00 */
[--C-:B------:R-:W-:Y:S02]  /*7ad0*/  @!P3 IMAD.X R31, R3, 0x1, R10.reuse, P0 ;  /* 0x00000001031fb824 */ /* 0x100fe400000e060a */
[----:B------:R-:W-:Y:S01]  /*7ae0*/  @!P3 IMAD.X R7, R5, 0x1, R10, P1 ;  /* 0x000000010507b824 */ /* 0x000fe200008e060a */
[----:B------:R-:W-:Y:S02]  /*7af0*/  CS2R R10, SRZ ;  /* 0x00000000000a7805 */ /* 0x000fe4000001ff00 */
[----:B------:R0:W5:Y:S04]  /*7b00*/  @!P3 LD.E.64 R8, desc[UR38][R30.64] ;  /* 0x000000261e08b980 */ /* 0x000168000c101b00 */
[----:B------:R0:W5:Y:S02]  /*7b10*/  @!P3 LD.E.64 R10, desc[UR38][R6.64] ;  /* 0x00000026060ab980 */ /* 0x000164000c101b00 */
.L_x_11607:
[----:B------:R-:W-:Y:S05]  /*7b20*/  BSYNC B1 ;  /* 0x0000000000017941 */ /* 0x000fea0003800000 */
.L_x_11606:
[----:B------:R-:W2:Y:S01]  /*7b30*/  SYNCS.PHASECHK.TRANS64.TRYWAIT P0, [R19+URZ+0x22800], R40 ;  /* 0x02280028130075a7 */ /* 0x000ea2000800017f */
[----:B---3--:R-:W-:Y:S01]  /*7b40*/  IMAD.SHL.U32 R0, R38, 0x40, RZ ;  /* 0x0000004026007824 */ /* 0x008fe200078e00ff */
[----:B0-----:R-:W-:Y:S01]  /*7b50*/  VIADDMNMX R30, R42, -R213, 0x80, PT ;  /* 0x000000802a1e7446 */ /* 0x001fe200038009d5 */
[----:B-1---5:R-:W-:Y:S01]  /*7b60*/  IMAD.MOV.U32 R4, RZ, RZ, R8 ;  /* 0x000000ffff047224 */ /* 0x022fe200078e0008 */
[----:B------:R-:W-:Y:S01]  /*7b70*/  BSSY B1, `(.L_x_11608) ;  /* 0x000001a000017945 */ /* 0x000fe20003800000 */
[----:B----4-:R-:W-:Y:S01]  /*7b80*/  IMAD.MOV.U32 R5, RZ, RZ, R13 ;  /* 0x000000ffff057224 */ /* 0x010fe200078e000d */
[----:B--2---:R-:W-:Y:S01]  /*7b90*/  LOP3.LUT R3, R0, 0x1c0, RZ, 0xc0, !PT ;  /* 0x000001c000037812 */ /* 0x004fe200078ec0ff */
[----:B------:R-:W-:Y:S01]  /*7ba0*/  IMAD.MOV.U32 R6, RZ, RZ, R10 ;  /* 0x000000ffff067224 */ /* 0x000fe200078e000a */
[----:B------:R-:W-:Y:S01]  /*7bb0*/  PRMT R41, R4, 0x7610, R41 ;  /* 0x0000761004297816 */ /* 0x000fe20000000029 */
[----:B------:R-:W-:Y:S01]  /*7bc0*/  IMAD.MOV.U32 R4, RZ, RZ, R12 ;  /* 0x000000ffff047224 */ /* 0x000fe200078e000c */
[----:B------:R-:W-:-:S02]  /*7bd0*/  LOP3.LUT R0, R3, 0x18, R16, 0xf8, !PT ;  /* 0x0000001803007812 */ /* 0x000fc400078ef810 */
[----:B------:R-:W-:Y:S02]  /*7be0*/  SHF.R.U32.HI R3, RZ, 0x3, R3 ;  /* 0x00000003ff037819 */ /* 0x000fe40000011603 */
[----:B------:R-:W-:Y:S01]  /*7bf0*/  PRMT R45, R45, 0x5410, R4 ;  /* 0x000054102d2d7816 */ /* 0x000fe20000000004 */
[----:B------:R-:W-:Y:S01]  /*7c00*/  IMAD.MOV.U32 R4, RZ, RZ, R11 ;  /* 0x000000ffff047224 */ /* 0x000fe200078e000b */
[----:B------:R-:W-:Y:S01]  /*7c10*/  LOP3.LUT R3, R0, R3, RZ, 0x3c, !PT ;  /* 0x0000000300037212 */ /* 0x000fe200078e3cff */
[----:B------:R-:W-:Y:S01]  /*7c20*/  IMAD.MOV.U32 R0, RZ, RZ, R9 ;  /* 0x000000ffff007224 */ /* 0x000fe200078e0009 */
[----:B------:R-:W-:Y:S01]  /*7c30*/  PRMT R47, R5, 0x7610, R47 ;  /* 0x00007610052f7816 */ /* 0x000fe2000000002f */
[----:B------:R-:W-:Y:S01]  /*7c40*/  IMAD.MOV.U32 R5, RZ, RZ, R14 ;  /* 0x000000ffff057224 */ /* 0x000fe200078e000e */
[----:B------:R-:W-:Y:S02]  /*7c50*/  PRMT R42, R4, 0x7610, R42 ;  /* 0x00007610042a7816 */ /* 0x000fe4000000002a */
[----:B------:R-:W-:Y:S01]  /*7c60*/  PRMT R41, R41, 0x5410, R0 ;  /* 0x0000541029297816 */ /* 0x000fe20000000000 */
[----:B------:R-:W-:Y:S01]  /*7c70*/  IMAD R0, R220, 0x200, R3 ;  /* 0x00000200dc007824 */ /* 0x000fe200078e0203 */
[----:B------:R-:W-:Y:S01]  /*7c80*/  PRMT R48, R5, 0x7610, R48 ;  /* 0x0000761005307816 */ /* 0x000fe20000000030 */
[----:B------:R-:W-:Y:S01]  /*7c90*/  IMAD.MOV.U32 R5, RZ, RZ, R15 ;  /* 0x000000ffff057224 */ /* 0x000fe200078e000f */
[----:B------:R-:W-:Y:S01]  /*7ca0*/  LOP3.LUT P2, RZ, R38, 0x4, RZ, 0xc0, !PT ;  /* 0x0000000426ff7812 */ /* 0x000fe2000784c0ff */
[----:B------:R-:W-:Y:S01]  /*7cb0*/  IMAD R3, R0, 0x2, R19 ;  /* 0x0000000200037824 */ /* 0x000fe200078e0213 */
[----:B------:R-:W-:-:S02]  /*7cc0*/  PRMT R46, R46, 0x5410, R6 ;  /* 0x000054102e2e7816 */ /* 0x000fc40000000006 */
[----:B------:R-:W-:Y:S01]  /*7cd0*/  ISETP.GE.AND P1, PT, R23, R30, PT ;  /* 0x0000001e1700720c */ /* 0x000fe20003f26270 */
[C---:B------:R-:W-:Y:S02]  /*7ce0*/  VIADD R4, R3.reuse, 0x18400 ;  /* 0x0001840003047836 */ /* 0x040fe40000000000 */
[----:B------:R-:W-:Y:S01]  /*7cf0*/  VIADD R0, R3, 0x18440 ;  /* 0x0001844003007836 */ /* 0x000fe20000000000 */
[----:B------:R-:W-:Y:S09]  /*7d00*/  @!P0 BRA `(.L_x_11609) ;  /* 0x000001c000848947 */ /* 0x000ff20003800000 */
.L_x_11930:
[----:B------:R-:W-:Y:S05]  /*7d10*/  BSYNC B1 ;  /* 0x0000000000017941 */ /* 0x000fea0003800000 */
.L_x_11608:
        /* <DEDUP_REMOVED lines=32> */
[----:B------:R-:W-:Y:S02]  /*7f20*/  IMAD.U32 R7, R5, 0x10000, RZ ;  /* 0x0001000005077824 */ /* 0x000fe400078e00ff */
[-C--:B------:R-:W-:Y:S01]  /*7f30*/  FMUL.FTZ R33, R29, R32.reuse ;  /* 0x000000201d217220 */ /* 0x080fe20000410000 */
[----:B------:R-:W-:Y:S01]  /*7f40*/  FFMA.FTZ R37, R28, R32, -R27 ;  /* 0x000000201c257223 */ /* 0x000fe2000001081b */
[----:B------:R-:W-:Y:S01]  /*7f50*/  LOP3.LUT R4, R4, 0xffff0000, RZ, 0xc0, !PT ;  /* 0xffff000004047812 */ /* 0x000fe200078ec0ff */
[----:B------:R-:W-:Y:S01]  /*7f60*/  IMAD.U32 R29, R35, 0x10000, RZ ;  /* 0x00010000231d7824 */ /* 0x000fe200078e00ff */
[----:B------:R-:W-:Y:S01]  /*7f70*/  LOP3.LUT R5, R5, 0xffff0000, RZ, 0xc0, !PT ;  /* 0xffff000005057812 */ /* 0x000fe200078ec0ff */
[----:B------:R-:W-:Y:S01]  /*7f80*/  IMAD.U32 R27, R31, 0x10000, RZ ;  /* 0x000100001f1b7824 */ /* 0x000fe200078e00ff */
[----:B------:R-:W-:Y:S01]  /*7f90*/  LOP3.LUT R32, R35, 0xffff0000, RZ, 0xc0, !PT ;  /* 0xffff000023207812 */ /* 0x000fe200078ec0ff */
[----:B0-----:R-:W-:Y:S01]  /*7fa0*/  FFMA.FTZ R40, R28, R36, R33 ;  /* 0x000000241c287223 */ /* 0x001fe20000010021 */
        /* <DEDUP_REMOVED lines=14> */
.L_x_11613:
[----:B------:R-:W-:Y:S05]  /*8090*/  BSYNC B2 ;  /* 0x0000000000027941 */ /* 0x000fea0003800000 */
.L_x_11612:
[----:B------:R-:W-:Y:S05]  /*80a0*/  @P1 BRA `(.L_x_11611) ;  /* 0x0000000000b81947 */ /* 0x000fea0003800000 */
[----:B-1----:R-:W1:Y:S01]  /*80b0*/  LDS.128 R4, [R0] ;  /* 0x0000000000047984 */ /* 0x002e620000000c00 */
        /* <DEDUP_REMOVED lines=45> */
.L_x_11611:
[----:B------:R-:W-:Y:S05]  /*8390*/  BSYNC B1 ;  /* 0x0000000000017941 */ /* 0x000fea0003800000 */
.L_x_11610:
        /* <DEDUP_REMOVED lines=53> */
.L_x_11616:
[----:B------:R-:W-:Y:S05]  /*86f0*/  BSYNC B1 ;  /* 0x0000000000017941 */ /* 0x000fea0003800000 */
.L_x_11615:
[----:B------:R-:W-:Y:S05]  /*8700*/  @P1 BRA `(.L_x_11614) ;  /* 0x0000001400e81947 */ /* 0x000fea0003800000 */
[----:B-1----:R-:W1:Y:S01]  /*8710*/  LDS.128 R4, [R0+0x2000] ;  /* 0x0020000000047984 */ /* 0x002e620000000c00 */
[----:B------:R-:W-:Y:S02]  /*8720*/  SHF.R.U32.HI R15, RZ, 0x10, R11 ;  /* 0x00000010ff0f7819 */ /* 0x000fe4000001160b */
[----:B------:R-:W-:Y:S02]  /*8730*/  SHF.R.U32.HI R12, RZ, 0x10, R9 ;  /* 0x00000010ff0c7819 */ /* 0x000fe40000011609 */
[----:B------:R-:W-:Y:S02]  /*8740*/  PRMT R15, R42, 0x5410, R15 ;  /* 0x000054102a0f7816 */ /* 0x000fe4000000000f */
[----:B------:R-:W-:Y:S02]  /*8750*/  PRMT R12, R41, 0x5432, R12 ;  /* 0x00005432290c7816 */ /* 0x000fe4000000000c */
[----:B------:R-:W-:Y:S01]  /*8760*/  SHF.R.U64 R3, R8, 0x10, R9 ;  /* 0x0000001008037819 */ /* 0x000fe20000001209 */
[C---:B------:R-:W-:Y:S01]  /*8770*/  IMAD.U32 R20, R15.reuse, 0x10000, RZ ;  /* 0x000100000f147824 */ /* 0x040fe200078e00ff */
[----:B------:R-:W-:Y:S01]  /*8780*/  SHF.R.U64 R14, R10, 0x10, R11 ;  /* 0x000000100a0e7819 */ /* 0x000fe2000000120b */
[----:B------:R-:W-:Y:S01]  /*8790*/  IMAD.U32 R13, R12, 0x10000, RZ ;  /* 0x000100000c0d7824 */ /* 0x000fe200078e00ff */
[----:B------:R-:W-:-:S02]  /*87a0*/  LOP3.LUT R15, R15, 0xffff0000, RZ, 0xc0, !PT ;  /* 0xffff00000f0f7812 */ /* 0x000fc400078ec0ff */
[----:B------:R-:W-:Y:S02]  /*87b0*/  LOP3.LUT R12, R12, 0xffff0000, RZ, 0xc0, !PT ;  /* 0xffff00000c0c7812 */ /* 0x000fe400078ec0ff */
[----:B------:R-:W-:Y:S02]  /*87c0*/  PRMT R11, R41, 0x5410, R3 ;  /* 0x00005410290b7816 */ /* 0x000fe40000000003 */
[----:B------:R-:W-:Y:S02]  /*87d0*/  PRMT R14, R46, 0x5432, R14 ;  /* 0x000054322e0e7816 */ /* 0x000fe4000000000e */
[C---:B-1----:R-:W-:Y:S01]  /*87e0*/  LOP3.LUT R9, R6.reuse, 0xffff0000, RZ, 0xc0, !PT ;  /* 0xffff000006097812 */ /* 0x042fe200078ec0ff */
[C---:B------:R-:W-:Y:S01]  /*87f0*/  IMAD.U32 R10, R7.reuse, 0x10000, RZ ;  /* 0x00010000070a7824 */ /* 0x040fe200078e00ff */
[----:B------:R-:W-:Y:S01]  /*8800*/  LOP3.LUT R7, R7, 0xffff0000, RZ, 0xc0, !PT ;  /* 0xffff000007077812 */ /* 0x000fe200078ec0ff */
[----:B------:R-:W-:Y:S02]  /*8810*/  IMAD.U32 R8, R6, 0x10000, RZ ;  /* 0x0001000006087824 */ /* 0x000fe400078e00ff */
[C---:B------:R-:W-:Y:S01]  /*8820*/  FMUL.FTZ R21, R9.reuse, R20 ;  /* 0x0000001409157220 */ /* 0x040fe20000410000 */
[----:B------:R-:W-:Y:S01]  /*8830*/  FMUL.FTZ R9, R9, R13 ;  /* 0x0000000d09097220 */ /* 0x000fe20000410000 */
[----:B------:R-:W-:Y:S01]  /*8840*/  FMUL.FTZ R25, R7, R15 ;  /* 0x0000000f07197220 */ /* 0x000fe20000410000 */
[----:B------:R-:W-:-:S02]  /*8850*/  IMAD.U32 R3, R4, 0x10000, RZ ;  /* 0x0001000004037824 */ /* 0x000fc400078e00ff */
        /* <DEDUP_REMOVED lines=26> */
.L_x_11601:
[----:B------:R-:W1:Y:S01]  /*8a00*/  LDC R36, c[0x0][0x448] ;  /* 0x00011200ff247b82 */ /* 0x000e620000000800 */
[----:B------:R-:W-:Y:S01]  /*8a10*/  IMAD R3, R26, 0x40, R41 ;  /* 0x000000401a037824 */ /* 0x000fe200078e0229 */
[----:B------:R-:W-:Y:S01]  /*8a20*/  ULDC.64 UR4, c[0x0][0x3f8] ;  /* 0x0000fe0000047ab9 */ /* 0x000fe20000000a00 */
[----:B------:R-:W-:Y:S01]  /*8a30*/  ULDC.64 UR6, c[0x0][0x408] ;  /* 0x0001020000067ab9 */ /* 0x000fe20000000a00 */
[----:B------:R-:W-:Y:S01]  /*8a40*/  IMAD.MOV.U32 R26, RZ, RZ, R24 ;  /* 0x000000ffff1a7224 */ /* 0x000fe200078e0018 */
[----:B------:R-:W-:Y:S01]  /*8a50*/  SHF.R.S32.HI R43, RZ, 0x1f, R16 ;  /* 0x0000001fff2b7819 */ /* 0x000fe20000011410 */
[----:B------:R-:W-:Y:S01]  /*8a60*/  IMAD.MOV.U32 R4, RZ, RZ, R152 ;  /* 0x000000ffff047224 */ /* 0x000fe200078e0098 */
[----:B-1----:R-:W-:-:S13]  /*8a70*/  ISETP.NE.AND P0, PT, R36, 0x1, PT ;  /* 0x000000012400780c */ /* 0x002fda0003f05270 */
[----:B------:R-:W1:Y:S08]  /*8a80*/  @P0 LDC R0, c[0x0][0x44c] ;  /* 0x00011300ff000b82 */ /* 0x000e700000000800 */
[----:B------:R-:W2:Y:S01]  /*8a90*/  @P0 LDC R5, c[0x0][0x450] ;  /* 0x00011400ff050b82 */ /* 0x000ea20000000800 */
[----:B-1----:R-:W-:-:S05]  /*8aa0*/  @P0 IMAD.HI.U32 R0, R3, R0, RZ ;  /* 0x0000000003000227 */ /* 0x002fca00078e00ff */
[----:B--2---:R-:W-:Y:S01]  /*8ab0*/  @P0 SHF.R.U32.HI R3, RZ, R5, R0 ;  /* 0x00000005ff030219 */ /* 0x004fe20000011600 */
        /* <DEDUP_REMOVED lines=18> */
[----:B------:R-:W1:Y:S01]  /*8be0*/  LDC R39, c[0x0][0x3f4] ;  /* 0x0000fd00ff277b82 */ /* 0x000e620000000800 */
[----:B------:R-:W2:Y:S01]  /*8bf0*/  SHFL.IDX PT, R3, R25, RZ, 0x1c1f ;  /* 0x001c1fff19037589 */ /* 0x000ea200000e0000 */
[----:B------:R-:W-:-:S03]  /*8c00*/  IMAD R36, R207, R36, RZ ;  /* 0x00000024cf247224 */ /* 0x000fc600078e02ff */
[----:B------:R-:W3:Y:S04]  /*8c10*/  SHFL.IDX PT, R0, R26, RZ, 0x1c1f ;  /* 0x001c1fff1a007589 */ /* 0x000ee800000e0000 */
[----:B------:R-:W4:Y:S04]  /*8c20*/  SHFL.IDX PT, R14, R27, RZ, 0x1c1f ;  /* 0x001c1fff1b0e7589 */ /* 0x000f2800000e0000 */
[----:B------:R-:W5:Y:S01]  /*8c30*/  SHFL.IDX PT, R4, R24, RZ, 0x1c1f ;  /* 0x001c1fff18047589 */ /* 0x000f6200000e0000 */
[----:B-1----:R-:W-:-:S04]  /*8c40*/  ISETP.GE.AND P0, PT, R16, R39, PT ;  /* 0x000000271000720c */ /* 0x002fc80003f06270 */
[----:B------:R-:W-:-:S13]  /*8c50*/  ISETP.GE.OR P1, PT, R41, R36, P0 ;  /* 0x000000242900720c */ /* 0x000fda0000726670 */
[C---:B------:R-:W-:Y:S01]  /*8c60*/  @!P1 IMAD.SHL.U32 R5, R16.reuse, 0x2, RZ ;  /* 0x0000000210059824 */ /* 0x040fe200078e00ff */
[----:B------:R-:W-:-:S04]  /*8c70*/  @!P1 SHF.L.U64.HI R21, R16, 0x1, R43 ;  /* 0x0000000110159819 */ /* 0x000fc8000001022b */
[----:B--2---:R-:W-:-:S05]  /*8c80*/  @!P1 IADD3 R6, P2, R3, R5, RZ ;  /* 0x0000000503069210 */ /* 0x004fca0007f5e0ff */
[----:B---3--:R-:W-:-:S05]  /*8c90*/  @!P1 IMAD.X R7, R0, 0x1, R21, P2 ;  /* 0x0000000100079824 */ /* 0x008fca00010e0615 */
[----:B------:R-:W2:Y:S01]  /*8ca0*/  @!P1 LD.E.128 R8, desc[UR38][R6.64] ;  /* 0x0000002606089980 */ /* 0x000ea2000c101d00 */
[----:B----4-:R-:W-:-:S05]  /*8cb0*/  @!P1 IADD3 R14, P2, R14, R5, RZ ;  /* 0x000000050e0e9210 */ /* 0x010fca0007f5e0ff */
[----:B-----5:R-:W-:-:S04]  /*8cc0*/  @!P1 IMAD.X R3, R4, 0x1, R21, P2 ;  /* 0x0000000104039824 */ /* 0x020fc800010e0615 */
[----:B------:R-:W-:-:S05]  /*8cd0*/  @!P1 IMAD.MOV.U32 R15, RZ, RZ, R3 ;  /* 0x000000ffff0f9224 */ /* 0x000fca00078e0003 */
[----:B------:R1:W3:Y:S01]  /*8ce0*/  @!P1 LD.E.128 R4, desc[UR38][R14.64] ;  /* 0x000000260e049980 */ /* 0x0002e2000c101d00 */
[----:B------:R-:W-:Y:S02]  /*8cf0*/  CS2R R20, SRZ ;  /* 0x0000000000147805 */ /* 0x000fe4000001ff00 */
[----:B------:R-:W-:Y:S02]  /*8d00*/  CS2R R28, SRZ ;  /* 0x00000000001c7805 */ /* 0x000fe4000001ff00 */
[----:B------:R-:W-:Y:S01]  /*8d10*/  CS2R R30, SRZ ;  /* 0x00000000001e7805 */ /* 0x000fe2000001ff00 */
[----:B------:R-:W4:Y:S01]  /*8d20*/  SHFL.IDX PT, R24, R24, 0x1, 0x1c1f ;  /* 0x003c1f0018187f89 */ /* 0x000f2200000e0000 */
[----:B------:R-:W-:-:S03]  /*8d30*/  CS2R R32, SRZ ;  /* 0x0000000000207805 */ /* 0x000fc6000001ff00 */
[----:B-1----:R1:W0:Y:S01]  /*8d40*/  SHFL.IDX PT, R14, R27, 0x1, 0x1c1f ;  /* 0x003c1f001b0e7f89 */ /* 0x00222200000e0000 */
[----:B--2---:R-:W-:Y:S02]  /*8d50*/  @!P1 IMAD.MOV.U32 R20, RZ, RZ, R8 ;  /* 0x000000ffff149224 */ /* 0x004fe400078e0008 */
[----:B------:R-:W-:Y:S02]  /*8d60*/  @!P1 IMAD.MOV.U32 R21, RZ, RZ, R9 ;  /* 0x000000ffff159224 */ /* 0x000fe400078e0009 */
[----:B------:R-:W-:Y:S02]  /*8d70*/  IMAD.MOV.U32 R0, RZ, RZ, R20 ;  /* 0x000000ffff007224 */ /* 0x000fe400078e0014 */
[----:B------:R-:W-:Y:S02]  /*8d80*/  IMAD.MOV.U32 R3, RZ, RZ, R21 ;  /* 0x000000ffff037224 */ /* 0x000fe400078e0015 */
[----:B------:R-:W-:Y:S01]  /*8d90*/  @!P1 IMAD.MOV.U32 R28, RZ, RZ, R10 ;  /* 0x000000ffff1c9224 */ /* 0x000fe200078e000a */
[----:B------:R-:W-:Y:S01]  /*8da0*/  PRMT R37, R37, 0x5410, R0 ;  /* 0x0000541025257816 */ /* 0x000fe20000000000 */
[----:B------:R-:W-:Y:S01]  /*8db0*/  @!P1 IMAD.MOV.U32 R29, RZ, RZ, R11 ;  /* 0x000000ffff1d9224 */ /* 0x000fe200078e000b */
[----:B------:R-:W-:Y:S01]  /*8dc0*/  PRMT R49, R49, 0x5410, R3 ;  /* 0x0000541031317816 */ /* 0x000fe20000000003 */
[----:B------:R1:W2:Y:S01]  /*8dd0*/  SHFL.IDX PT, R0, R26, 0x1, 0x1c1f ;  /* 0x003c1f001a007f89 */ /* 0x0002a200000e0000 */
[----:B------:R-:W-:-:S02]  /*8de0*/  IMAD.MOV.U32 R8, RZ, RZ, R28 ;  /* 0x000000ffff087224 */ /* 0x000fc400078e001c */
[----:B---3--:R-:W-:Y:S01]  /*8df0*/  @!P1 IMAD.MOV.U32 R30, RZ, RZ, R4 ;  /* 0x000000ffff1e9224 */ /* 0x008fe200078e0004 */
[----:B------:R1:W3:Y:S01]  /*8e00*/  SHFL.IDX PT, R3, R25, 0x1, 0x1c1f ;  /* 0x003c1f0019037f89 */ /* 0x0002e200000e0000 */
[----:B------:R-:W-:Y:S01]  /*8e10*/  @!P1 IMAD.MOV.U32 R31, RZ, RZ, R5 ;  /* 0x000000ffff1f9224 */ /* 0x000fe200078e0005 */
[----:B------:R-:W-:Y:S01]  /*8e20*/  PRMT R35, R8, 0x7610, R35 ;  /* 0x0000761008237816 */ /* 0x000fe20000000023 */
[----:B------:R-:W-:Y:S02]  /*8e30*/  @!P1 IMAD.MOV.U32 R33, RZ, RZ, R7 ;  /* 0x000000ffff219224 */ /* 0x000fe400078e0007 */
[----:B------:R-:W-:Y:S02]  /*8e40*/  @!P1 IMAD.MOV.U32 R32, RZ, RZ, R6 ;  /* 0x000000ffff209224 */ /* 0x000fe400078e0006 */
[----:B------:R-:W-:Y:S02]  /*8e50*/  IMAD.MOV.U32 R4, RZ, RZ, R30 ;  /* 0x000000ffff047224 */ /* 0x000fe400078e001e */
[----:B------:R-:W-:-:S02]  /*8e60*/  IMAD.MOV.U32 R5, RZ, RZ, R31 ;  /* 0x000000ffff057224 */ /* 0x000fc400078e001f */
[----:B------:R-:W-:Y:S01]  /*8e70*/  IMAD.MOV.U32 R7, RZ, RZ, R33 ;  /* 0x000000ffff077224 */ /* 0x000fe200078e0021 */
[----:B------:R-:W-:Y:S01]  /*8e80*/  PRMT R35, R35, 0x5410, R4 ;  /* 0x0000541023237816 */ /* 0x000fe20000000004 */
[----:B------:R-:W-:Y:S02]  /*8e90*/  IMAD.MOV.U32 R9, RZ, RZ, R29 ;  /* 0x000000ffff097224 */ /* 0x000fe400078e001d */
[----:B------:R-:W-:Y:S01]  /*8ea0*/  IMAD.MOV.U32 R6, RZ, RZ, R32 ;  /* 0x000000ffff067224 */ /* 0x000fe200078e0020 */
[----:B------:R-:W-:Y:S02]  /*8eb0*/  PRMT R45, R7, 0x5410, R5 ;  /* 0x00005410072d7816 */ /* 0x000fe40000000005 */
[----:B------:R-:W-:Y:S02]  /*8ec0*/  CS2R R4, SRZ ;  /* 0x0000000000047805 */ /* 0x000fe4000001ff00 */
[----:B------:R-:W-:Y:S02]  /*8ed0*/  PRMT R37, R9, 0x7610, R37 ;  /* 0x0000761009257816 */ /* 0x000fe40000000025 */
[----:B012-4-:R-:W-:-:S07]  /*8ee0*/  PRMT R48, R48, 0x5410, R6 ;  /* 0x0000541030307816 */ /* 0x017fce0000000006 */
.L_x_11940:
[----:B------:R-:W-:Y:S01]  /*8ef0*/  VIADD R41, R41, 0x40 ;  /* 0x0000004029297836 */ /* 0x000fe20000000000 */
[----:B------:R-:W-:Y:S01]  /*8f00*/  LEA.HI R6, R234, R234, RZ, 0x1 ;  /* 0x000000eaea067211 */ /* 0x000fe200078f08ff */
[----:B------:R-:W-:Y:S01]  /*8f10*/  BSSY B1, `(.L_x_11618) ;  /* 0x0000015000017945 */ /* 0x000fe20003800000 */
[----:B------:R-:W-:Y:S02]  /*8f20*/  CS2R R8, SRZ ;  /* 0x0000000000087805 */ /* 0x000fe4000001ff00 */
[----:B------:R-:W-:Y:S02]  /*8f30*/  CS2R R10, SRZ ;  /* 0x00000000000a7805 */ /* 0x000fe4000001ff00 */
[----:B------:R-:W-:Y:S02]  /*8f40*/  ISETP.GE.AND P1, PT, R41, R36, PT ;  /* 0x000000242900720c */ /* 0x000fe40003f26270 */
[----:B------:R-:W-:-:S05]  /*8f50*/  LOP3.LUT R7, R6, 0xfffffffe, RZ, 0xc0, !PT ;  /* 0xfffffffe06077812 */ /* 0x000fca00078ec0ff */
[----:B------:R-:W-:Y:S01]  /*8f60*/  IMAD.IADD R12, R234, 0x1, -R7 ;  /* 0x00000001ea0c7824 */ /* 0x000fe200078e0a07 */
[----:B------:R-:W-:-:S04]  /*8f70*/  CS2R R6, SRZ ;  /* 0x0000000000067805 */ /* 0x000fc8000001ff00 */
[----:B------:R-:W-:Y:S01]  /*8f80*/  SHF.L.U32 R12, R12, 0x1f, RZ ;  /* 0x0000001f0c0c7819 */ /* 0x000fe200000006ff */
[----:B------:R-:W-:Y:S06]  /*8f90*/  @P1 BRA `(.L_x_11619) ;  /* 0x0000000000301947 */ /* 0x000fec0003800000 */
[----:B------:R-:W-:Y:S02]  /*8fa0*/  CS2R R6, SRZ ;  /* 0x0000000000067805 */ /* 0x000fe4000001ff00 */
[----:B------:R-:W-:Y:S02]  /*8fb0*/  CS2R R8, SRZ ;  /* 0x0000000000087805 */ /* 0x000fe4000001ff00 */
[----:B------:R-:W-:Y:S01]  /*8fc0*/  CS2R R10, SRZ ;  /* 0x00000000000a7805 */ /* 0x000fe2000001ff00 */
[----:B------:R-:W-:Y:S06]  /*8fd0*/  @P0 BRA `(.L_x_11619) ;  /* 0x0000000000200947 */ /* 0x000fec0003800000 */
[C---:B------:R-:W-:Y:S01]  /*8fe0*/  IMAD.SHL.U32 R4, R16.reuse, 0x2, RZ ;  /* 0x0000000210047824 */ /* 0x040fe200078e00ff */
[----:B------:R-:W-:-:S04]  /*8ff0*/  SHF.L.U64.HI R5, R16, 0x1, R43 ;  /* 0x0000000110057819 */ /* 0x000fc8000001022b */
[-C--:B---3--:R-:W-:Y:S02]  /*9000*/  IADD3 R8, P1, R3, R4.reuse, RZ ;  /* 0x0000000403087210 */ /* 0x088fe40007f3e0ff */
[----:B------:R-:W-:-:S03]  /*9010*/  IADD3 R4, P2, R14, R4, RZ ;  /* 0x000000040e047210 */ /* 0x000fc60007f5e0ff */
[--C-:B------:R-:W-:Y:S02]  /*9020*/  IMAD.X R9, R0, 0x1, R5.reuse, P1 ;  /* 0x0000000100097824 */ /* 0x100fe400008e0605 */
[----:B------:R-:W-:-:S04]  /*9030*/  IMAD.X R5, R24, 0x1, R5, P2 ;  /* 0x0000000118057824 */ /* 0x000fc800010e0605 */
[----:B------:R-:W5:Y:S04]  /*9040*/  LD.E.128 R8, desc[UR38][R8.64] ;  /* 0x0000002608087980 */ /* 0x000f68000c101d00 */
[----:B------:R-:W5:Y:S02]  /*9050*/  LD.E.128 R4, desc[UR38][R4.64] ;  /* 0x0000002604047980 */ /* 0x000f64000c101d00 */
.L_x_11619:
[----:B------:R-:W-:Y:S05]  /*9060*/  BSYNC B1 ;  /* 0x0000000000017941 */ /* 0x000fea0003800000 */
.L_x_11618:
[----:B------:R-:W0:Y:S01]  /*9070*/  SYNCS.PHASECHK.TRANS64.TRYWAIT P1, [R19+URZ+0x22800], R12 ;  /* 0x0228000c130075a7 */ /* 0x000e22000802017f */
[----:B-----5:R-:W-:Y:S01]  /*9080*/  IMAD.MOV.U32 R0, RZ, RZ, R4 ;  /* 0x000000ffff007224 */ /* 0x020fe200078e0004 */
[----:B------:R-:W-:Y:S01]  /*9090*/  VIADDMNMX R36, R36, -R213, 0x80, PT ;  /* 0x0000008024247446 */ /* 0x000fe200038009d5 */
[----:B---3--:R-:W-:Y:S01]  /*90a0*/  IMAD.MOV.U32 R3, RZ, RZ, R5 ;  /* 0x000000ffff037224 */ /* 0x008fe200078e0005 */
[----:B------:R-:W-:Y:S01]  /*90b0*/  BSSY B1, `(.L_x_11620) ;  /* 0x000000f000017945 */ /* 0x000fe20003800000 */
[----:B------:R-:W-:Y:S01]  /*90c0*/  IMAD.MOV.U32 R13, RZ, RZ, R8 ;  /* 0x000000ffff0d7224 */ /* 0x000fe200078e0008 */
[-C--:B------:R-:W-:Y:S01]  /*90d0*/  ISETP.GE.OR P2, PT, R23, R36.reuse, P0 ;  /* 0x000000241700720c */ /* 0x080fe20000746670 */
[----:B------:R-:W-:Y:S01]  /*90e0*/  IMAD.MOV.U32 R14, RZ, RZ, R9 ;  /* 0x000000ffff0e7224 */ /* 0x000fe200078e0009 */
[----:B------:R-:W-:Y:S01]  /*90f0*/  PRMT R54, R3, 0x5410, R0 ;  /* 0x0000541003367816 */ /* 0x000fe20000000000 */
[----:B------:R-:W-:Y:S01]  /*9100*/  IMAD.MOV.U32 R0, RZ, RZ, R6 ;  /* 0x000000ffff007224 */ /* 0x000fe200078e0006 */
[----:B------:R-:W-:Y:S01]  /*9110*/  ISETP.GE.OR P0, PT, R233, R36, P0 ;  /* 0x00000024e900720c */ /* 0x000fe20000706670 */
[----:B------:R-:W-:Y:S01]  /*9120*/  IMAD.MOV.U32 R3, RZ, RZ, R7 ;  /* 0x000000ffff037224 */ /* 0x000fe200078e0007 */
[----:B------:R-:W-:-:S02]  /*9130*/  PRMT R57, R13, 0x7610, R57 ;  /* 0x000076100d397816 */ /* 0x000fc40000000039 */
[----:B------:R-:W-:Y:S01]  /*9140*/  PRMT R55, R0, 0x7610, R55 ;  /* 0x0000761000377816 */ /* 0x000fe20000000037 */
[----:B------:R-:W-:Y:S01]  /*9150*/  IMAD.MOV.U32 R0, RZ, RZ, R10 ;  /* 0x000000ffff007224 */ /* 0x000fe200078e000a */
[----:B------:R-:W-:Y:S01]  /*9160*/  PRMT R56, R3, 0x7610, R56 ;  /* 0x0000761003387816 */ /* 0x000fe20000000038 */
[----:B------:R-:W-:Y:S01]  /*9170*/  IMAD.MOV.U32 R3, RZ, RZ, R11 ;  /* 0x000000ffff037224 */ /* 0x000fe200078e000b */
[----:B------:R-:W-:Y:S01]  /*9180*/  PRMT R58, R14, 0x7610, R58 ;  /* 0x000076100e3a7816 */ /* 0x000fe2000000003a */
[----:B0-----:R-:W-:Y:S06]  /*9190*/  @!P1 BRA `(.L_x_11621) ;  /* 0x000001b000e09947 */ /* 0x001fec0003800000 */
.L_x_11941:
[----:B------:R-:W-:Y:S05]  /*91a0*/  BSYNC B1 ;  /* 0x0000000000017941 */ /* 0x000fea0003800000 */
.L_x_11620:
[----:B------:R-:W-:Y:S04]  /*91b0*/  BSSY B1, `(.L_x_11622) ;  /* 0x000006a000017945 */ /* 0x000fe80003800000 */
[----:B------:R-:W-:Y:S05]  /*91c0*/  @P2 BRA `(.L_x_11623) ;  /* 0x0000000400a02947 */ /* 0x000fea0003800000 */
[----:B------:R-:W-:Y:S01]  /*91d0*/  IMAD.SHL.U32 R38, R38, 0x40, RZ ;  /* 0x0000004026267824 */ /* 0x000fe200078e00ff */
[----:B------:R-:W-:Y:S01]  /*91e0*/  SHF.R.U64 R42, R30, 0x10, R31 ;  /* 0x000000101e2a7819 */ /* 0x000fe2000000121f */
[----:B------:R-:W-:Y:S01]  /*91f0*/  IMAD.IADD R14, R16, 0x1, R39 ;  /* 0x00000001100e7824 */ /* 0x000fe200078e0227 */
[--C-:B------:R-:W-:Y:S02]  /*9200*/  SHF.R.U32.HI R40, RZ, 0x10, R21.reuse ;  /* 0x00000010ff287819 */ /* 0x100fe40000011615 */
[----:B------:R-:W-:Y:S02]  /*9210*/  LOP3.LUT R15, R38, 0x1c0, RZ, 0xc0, !PT ;  /* 0x000001c0260f7812 */ /* 0x000fe400078ec0ff */
[----:B------:R-:W-:Y:S02]  /*9220*/  SHF.R.U64 R38, R20, 0x10, R21 ;  /* 0x0000001014267819 */ /* 0x000fe40000001215 */
[----:B0-----:R-:W-:Y:S02]  /*9230*/  LOP3.LUT R12, R15, 0x38, R16, 0xf8, !PT ;  /* 0x000000380f0c7812 */ /* 0x001fe400078ef810 */
[----:B------:R-:W-:-:S02]  /*9240*/  SHF.R.U32.HI R25, RZ, 0x3, R15 ;  /* 0x00000003ff197819 */ /* 0x000fc4000001160f */
[----:B------:R-:W-:Y:S02]  /*9250*/  LOP3.LUT R14, R15, 0x38, R14, 0xf8, !PT ;  /* 0x000000380f0e7812 */ /* 0x000fe400078ef80e */
[-C--:B------:R-:W-:Y:S02]  /*9260*/  LOP3.LUT R13, R12, R25.reuse, RZ, 0x3c, !PT ;  /* 0x000000190c0d7212 */ /* 0x080fe400078e3cff */
[----:B------:R-:W-:Y:S02]  /*9270*/  PRMT R42, R35, 0x5432, R42 ;  /* 0x00005432232a7816 */ /* 0x000fe4000000002a */
[----:B------:R-:W-:Y:S01]  /*9280*/  SHF.R.U64 R20, R28, 0x10, R29 ;  /* 0x000000101c147819 */ /* 0x000fe2000000121d */
[----:B------:R-:W-:Y:S01]  /*9290*/  IMAD R36, R220, 0x200, R13 ;  /* 0x00000200dc247824 */ /* 0x000fe200078e020d */
[----:B------:R-:W-:Y:S01]  /*92a0*/  LOP3.LUT R13, R14, R25, RZ, 0x3c, !PT ;  /* 0x000000190e0d7212 */ /* 0x000fe200078e3cff */
[----:B------:R-:W-:Y:S01]  /*92b0*/  IMAD.U32 R43, R42, 0x10000, RZ ;  /* 0x000100002a2b7824 */ /* 0x000fe200078e00ff */
[----:B------:R-:W-:Y:S01]  /*92c0*/  PRMT R38, R37, 0x5432, R38 ;  /* 0x0000543225267816 */ /* 0x000fe20000000026 */
[----:B------:R-:W-:Y:S01]  /*92d0*/  IMAD R36, R36, 0x2, R19 ;  /* 0x0000000224247824 */ /* 0x000fe200078e0213 */
[----:B------:R-:W-:Y:S01]  /*92e0*/  SHF.R.U32.HI R44, RZ, 0x10, R31 ;  /* 0x00000010ff2c7819 */ /* 0x000fe2000001161f */
[----:B------:R-:W-:Y:S01]  /*92f0*/  IMAD R24, R220, 0x200, R13 ;  /* 0x00000200dc187824 */ /* 0x000fe200078e020d */
[----:B------:R-:W-:-:S02]  /*9300*/  PRMT R40, R49, 0x5432, R40 ;  /* 0x0000543231287816 */ /* 0x000fc40000000028 */
[----:B------:R-:W0:Y:S01]  /*9310*/  LDS.128 R12, [R36+0x18400] ;  /* 0x01840000240c7984 */ /* 0x000e220000000c00 */
[----:B------:R-:W-:Y:S01]  /*9320*/  IMAD R52, R24, 0x2, R19 ;  /* 0x0000000218347824 */ /* 0x000fe200078e0213 */
[----:B------:R-:W-:Y:S01]  /*9330*/  PRMT R41, R35, 0x5410, R20 ;  /* 0x0000541023297816 */ /* 0x000fe20000000014 */
[----:B------:R-:W-:Y:S01]  /*9340*/  IMAD.U32 R35, R38, 0x10000, RZ ;  /* 0x0001000026237824 */ /* 0x000fe200078e00ff */
[----:B------:R-:W-:Y:S02]  /*9350*/  SHF.R.U32.HI R47, RZ, 0x10, R33 ;  /* 0x00000010ff2f7819 */ /* 0x000fe40000011621 */
[----:B------:R-:W1:Y:S01]  /*9360*/  LDS.128 R24, [R52+0x18400] ;  /* 0x0184000034187984 */ /* 0x000e620000000c00 */
[C---:B------:R-:W-:Y:S02]  /*9370*/  PRMT R44, R45.reuse, 0x5432, R44 ;  /* 0x000054322d2c7816 */ /* 0x040fe4000000002c */
[----:B------:R-:W-:Y:S02]  /*9380*/  PRMT R47, R45, 0x5410, R47 ;  /* 0x000054102d2f7816 */ /* 0x000fe4000000002f */
[----:B------:R-:W-:-:S02]  /*9390*/  SHF.R.U64 R46, R32, 0x10, R33 ;  /* 0x00000010202e7819 */ /* 0x000fc40000001221 */
[----:B------:R-:W-:Y:S02]  /*93a0*/  LOP3.LUT R45, R42, 0xffff0000, RZ, 0xc0, !PT ;  /* 0xffff00002a2d7812 */ /* 0x000fe400078ec0ff */
[----:B------:R-:W-:Y:S02]  /*93b0*/  SHF.R.U32.HI R28, RZ, 0x10, R29 ;  /* 0x00000010ff1c7819 */ /* 0x000fe4000001161d */
[----:B------:R-:W-:Y:S02]  /*93c0*/  PRMT R46, R48, 0x5432, R46 ;  /* 0x00005432302e7816 */ /* 0x000fe4000000002e */
        /* <DEDUP_REMOVED lines=16> */
[----:B------:R-:W-:Y:S01]  /*94d0*/  LOP3.LUT R35, R38, 0xffff0000, RZ, 0xc0, !PT ;  /* 0xffff000026237812 */ /* 0x000fe200078ec0ff */
[----:B------:R-:W-:Y:S01]  /*94e0*/  FFMA.FTZ R51, R20, R43, R51 ;  /* 0x0000002b14337223 */ /* 0x000fe20000010033 */
[----:B------:R-:W-:Y:S02]  /*94f0*/  IMAD.U32 R20, R40, 0x10000, RZ ;  /* 0x0001000028147824 */ /* 0x000fe400078e00ff */
[----:B------:R-:W-:Y:S01]  /*9500*/  FMUL.FTZ R48, R31, R30 ;  /* 0x0000001e1f307220 */ /* 0x000fe20000410000 */
[----:B------:R-:W-:Y:S02]  /*9510*/  IMAD.U32 R33, R27, 0x10000, RZ ;  /* 0x000100001b217824 */ /* 0x000fe400078e00ff */
[----:B------:R-:W-:Y:S01]  /*9520*/  FMUL.FTZ R43, R24, R35 ;  /* 0x00000023182b7220 */ /* 0x000fe20000410000 */
[----:B------:R-:W-:-:S02]  /*9530*/  IMAD.U32 R24, R47, 0x10000, RZ ;  /* 0x000100002f187824 */ /* 0x000fc400078e00ff */
[C---:B------:R-:W-:Y:S01]  /*9540*/  FFMA.FTZ R38, R12.reuse, R35, -R53 ;  /* 0x000000230c267223 */ /* 0x040fe20000010835 */
[-C--:B------:R-:W-:Y:S01]  /*9550*/  FMUL.FTZ R31, R31, R20.reuse ;  /* 0x000000141f1f7220 */ /* 0x080fe20000410000 */
[----:B------:R-:W-:Y:S01]  /*9560*/  FFMA.FTZ R42, R12, R45, R43 ;  /* 0x0000002d0c2a7223 */ /* 0x000fe2000001002b */
[----:B------:R-:W-:Y:S01]  /*9570*/  FFMA.FTZ R48, R21, R20, -R48 ;  /* 0x0000001415307223 */ /* 0x000fe20000010830 */
[----:B------:R-:W-:Y:S02]  /*9580*/  IMAD.U32 R12, R37, 0x10000, RZ ;  /* 0x00010000250c7824 */ /* 0x000fe400078e00ff */
[----:B------:R-:W-:Y:S01]  /*9590*/  FMUL.FTZ R20, R33, R24 ;  /* 0x0000001821147220 */ /* 0x000fe20000410000 */
        /* <DEDUP_REMOVED lines=8> */
[----:B------:R-:W-:Y:S02]  /*9620*/  IMAD.U32 R31, R46, 0x10000, RZ ;  /* 0x000100002e1f7824 */ /* 0x000fe400078e00ff */
[----:B------:R-:W-:Y:S01]  /*9630*/  FFMA.FTZ R50, R29, R24, R50 ;  /* 0x000000181d327223 */ /* 0x000fe20000010032 */
[C---:B------:R-:W-:Y:S01]  /*9640*/  FFMA.FTZ R33, R13.reuse, R44, R33 ;  /* 0x0000002c0d217223 */ /* 0x040fe20000010021 */
[----:B------:R-:W-:Y:S01]  /*9650*/  FFMA.FTZ R25, R13, R40, -R12 ;  /* 0x000000280d197223 */ /* 0x000fe2000001080c */
[----:B------:R-:W-:Y:S01]  /*9660*/  IMAD.U32 R28, R14, 0x10000, RZ ;  /* 0x000100000e1c7824 */ /* 0x000fe200078e00ff */
[----:B------:R-:W-:Y:S01]  /*9670*/  LOP3.LUT R26, R26, 0xffff0000, RZ, 0xc0, !PT ;  /* 0xffff00001a1a7812 */ /* 0x000fe200078ec0ff */
[----:B------:R-:W-:Y:S01]  /*9680*/  IMAD.U32 R21, R41, 0x10000, RZ ;  /* 0x0001000029157824 */ /* 0x000fe200078e00ff */
[----:B------:R-:W-:Y:S01]  /*9690*/  LOP3.LUT R27, R27, 0xffff0000, RZ, 0xc0, !PT ;  /* 0xffff00001b1b7812 */ /* 0x000fe200078ec0ff */
[----:B------:R-:W-:Y:S01]  /*96a0*/  FMUL.FTZ R29, R32, R31 ;  /* 0x0000001f201d7220 */ /* 0x000fe20000410000 */
[----:B------:R-:W-:Y:S01]  /*96b0*/  LOP3.LUT R13, R46, 0xffff0000, RZ, 0xc0, !PT ;  /* 0xffff00002e0d7812 */ /* 0x000fe200078ec0ff */
[-C--:B------:R-:W-:Y:S01]  /*96c0*/  FMUL.FTZ R35, R32, R21.reuse ;  /* 0x0000001520237220 */ /* 0x080fe20000410000 */
[----:B------:R-:W-:Y:S01]  /*96d0*/  LOP3.LUT R20, R47, 0xffff0000, RZ, 0xc0, !PT ;  /* 0xffff00002f147812 */ /* 0x000fe200078ec0ff */
[----:B------:R-:W-:Y:S01]  /*96e0*/  FFMA.FTZ R29, R28, R21, -R29 ;  /* 0x000000151c1d7223 */ /* 0x000fe2000001081d */
[----:B------:R-:W-:Y:S01]  /*96f0*/  LOP3.LUT R41, R41, 0xffff0000, RZ, 0xc0, !PT ;  /* 0xffff000029297812 */ /* 0x000fe200078ec0ff */
[----:B------:R-:W-:Y:S01]  /*9700*/  FMUL.FTZ R21, R26, R13 ;  /* 0x0000000d1a157220 */ /* 0x000fe20000410000 */
[----:B------:R-:W-:Y:S01]  /*9710*/  LOP3.LUT R12, R37, 0xffff0000, RZ, 0xc0, !PT ;  /* 0xffff0000250c7812 */ /* 0x000fe200078ec0ff */
[C---:B------:R-:W-:Y:S01]  /*9720*/  FMUL.FTZ R32, R27.reuse, R20 ;  /* 0x000000141b207220 */ /* 0x040fe20000410000 */
[----:B------:R-:W-:Y:S01]  /*9730*/  LOP3.LUT R14, R14, 0xffff0000, RZ, 0xc0, !PT ;  /* 0xffff00000e0e7812 */ /* 0x000fe200078ec0ff */
[----:B------:R-:W-:Y:S01]  /*9740*/  FMUL.FTZ R24, R26, R41 ;  /* 0x000000291a187220 */ /* 0x000fe20000410000 */
[----:B------:R-:W-:Y:S01]  /*9750*/  FFMA.FTZ R35, R28, R31, R35 ;  /* 0x0000001f1c237223 */ /* 0x000fe20000010023 */
        /* <DEDUP_REMOVED lines=15> */
.L_x_11623:
[----:B------:R-:W-:Y:S05]  /*9850*/  BSYNC B1 ;  /* 0x0000000000017941 */ /* 0x000fea0003800000 */
.L_x_11622:
[----:B------:R-:W-:Y:S01]  /*9860*/  PRMT R3, R3, 0x5410, R0 ;  /* 0x0000541003037816 */ /* 0x000fe20000000000 */
[----:B------:R-:W-:Y:S06]  /*9870*/  @P0 BRA `(.L_x_11614) ;  /* 0x00000004008c0947 */ /* 0x000fec0003800000 */
[----:B------:R-:W2:Y:S01]  /*9880*/  LDL R41, [R1+0x68] ;  /* 0x0000680001297983 */ /* 0x000ea20000100800 */
[----:B------:R-:W-:Y:S01]  /*9890*/  IMAD.IADD R39, R16, 0x1, R39 ;  /* 0x0000000110277824 */ /* 0x000fe200078e0227 */
[----:B01----:R-:W-:-:S04]  /*98a0*/  SHF.R.U32.HI R12, RZ, 0x3, R218 ;  /* 0x00000003ff0c7819 */ /* 0x003fc800000116da */
[----:B------:R-:W-:-:S04]  /*98b0*/  LOP3.LUT R0, R218, 0x38, R39, 0xf8, !PT ;  /* 0x00000038da007812 */ /* 0x000fc800078ef827 */
[----:B------:R-:W-:-:S05]  /*98c0*/  LOP3.LUT R0, R0, R12, RZ, 0x3c, !PT ;  /* 0x0000000c00007212 */ /* 0x000fca00078e3cff */
[----:B------:R-:W-:-:S04]  /*98d0*/  IMAD.IADD R0, R221, 0x1, R0 ;  /* 0x00000001dd007824 */ /* 0x000fc800078e0200 */
[----:B------:R-:W-:-:S05]  /*98e0*/  IMAD R0, R0, 0x2, R19 ;  /* 0x0000000200007824 */ /* 0x000fca00078e0213 */
[----:B------:R-:W0:Y:S01]  /*98f0*/  LDS.128 R24, [R0+0x18400] ;  /* 0x0184000000187984 */ /* 0x000e220000000c00 */
[----:B------:R-:W-:Y:S02]  /*9900*/  SHF.R.U64 R32, R4, 0x10, R5 ;  /* 0x0000001004207819 */ /* 0x000fe40000001205 */
[--C-:B------:R-:W-:Y:S02]  /*9910*/  SHF.R.U64 R21, R8, 0x10, R9.reuse ;  /* 0x0000001008157819 */ /* 0x100fe40000001209 */
[----:B------:R-:W-:Y:S02]  /*9920*/  PRMT R32, R54, 0x5432, R32 ;  /* 0x0000543236207816 */ /* 0x000fe40000000020 */
[----:B------:R-:W-:Y:S02]  /*9930*/  SHF.R.U32.HI R29, RZ, 0x10, R9 ;  /* 0x00000010ff1d7819 */ /* 0x000fe40000011609 */
[--C-:B------:R-:W-:Y:S01]  /*9940*/  SHF.R.U64 R30, R10, 0x10, R11.reuse ;  /* 0x000000100a1e7819 */ /* 0x100fe2000000120b */
[----:B------:R-:W-:Y:S01]  /*9950*/  IMAD.U32 R36, R32, 0x10000, RZ ;  /* 0x0001000020247824 */ /* 0x000fe200078e00ff */
[----:B------:R-:W-:-:S02]  /*9960*/  SHF.R.U32.HI R31, RZ, 0x10, R11 ;  /* 0x00000010ff1f7819 */ /* 0x000fc4000001160b */
[----:B------:R-:W-:Y:S02]  /*9970*/  SHF.R.U32.HI R33, RZ, 0x10, R5 ;  /* 0x00000010ff217819 */ /* 0x000fe40000011605 */
[----:B------:R-:W-:Y:S02]  /*9980*/  PRMT R21, R57, 0x5410, R21 ;  /* 0x0000541039157816 */ /* 0x000fe40000000015 */
[----:B------:R-:W-:Y:S02]  /*9990*/  SHF.R.U32.HI R37, RZ, 0x10, R7 ;  /* 0x00000010ff257819 */ /* 0x000fe40000011607 */
[----:B------:R-:W-:Y:S01]  /*99a0*/  PRMT R30, R3, 0x5432, R30 ;  /* 0x00005432031e7816 */ /* 0x000fe2000000001e */
[----:B------:R-:W-:Y:S01]  /*99b0*/  IMAD.U32 R28, R21, 0x10000, RZ ;  /* 0x00010000151c7824 */ /* 0x000fe200078e00ff */
[----:B------:R-:W-:Y:S02]  /*99c0*/  PRMT R31, R3, 0x5410, R31 ;  /* 0x00005410031f7816 */ /* 0x000fe4000000001f */
[----:B------:R-:W-:-:S02]  /*99d0*/  PRMT R33, R54, 0x5410, R33 ;  /* 0x0000541036217816 */ /* 0x000fc40000000021 */
[----:B------:R-:W-:Y:S02]  /*99e0*/  PRMT R29, R58, 0x5410, R29 ;  /* 0x000054103a1d7816 */ /* 0x000fe4000000001d */
[----:B------:R-:W-:Y:S01]  /*99f0*/  PRMT R37, R56, 0x5410, R37 ;  /* 0x0000541038257816 */ /* 0x000fe20000000025 */
[----:B------:R-:W-:Y:S02]  /*9a00*/  IMAD.U32 R38, R33, 0x10000, RZ ;  /* 0x0001000021267824 */ /* 0x000fe400078e00ff */
[----:B0-----:R-:W-:-:S04]  /*9a10*/  IMAD.U32 R9, R24, 0x10000, RZ ;  /* 0x0001000018097824 */ /* 0x001fc800078e00ff */
[----:B------:R-:W-:Y:S01]  /*9a20*/  FMUL.FTZ R40, R9, R36 ;  /* 0x0000002409287220 */ /* 0x000fe20000410000 */
[----:B------:R-:W-:Y:S01]  /*9a30*/  IMAD.U32 R11, R25, 0x10000, RZ ;  /* 0x00010000190b7824 */ /* 0x000fe200078e00ff */
[----:B------:R-:W-:Y:S01]  /*9a40*/  LOP3.LUT R10, R24, 0xffff0000, RZ, 0xc0, !PT ;  /* 0xffff0000180a7812 */ /* 0x000fe200078ec0ff */
[----:B------:R-:W-:Y:S01]  /*9a50*/  FMUL.FTZ R42, R9, R28 ;  /* 0x0000001c092a7220 */ /* 0x000fe20000410000 */
[----:B------:R-:W-:Y:S01]  /*9a60*/  LOP3.LUT R24, R25, 0xffff0000, RZ, 0xc0, !PT ;  /* 0xffff000019187812 */ /* 0x000fe200078ec0ff */
[----:B------:R-:W-:Y:S02]  /*9a70*/  IMAD.U32 R20, R27, 0x10000, RZ ;  /* 0x000100001b147824 */ /* 0x000fe400078e00ff */
[----:B------:R-:W-:Y:S02]  /*9a80*/  IMAD.U32 R25, R37, 0x10000, RZ ;  /* 0x0001000025197824 */ /* 0x000fe400078e00ff */
[----:B------:R-:W-:Y:S01]  /*9a90*/  FMUL.FTZ R44, R11, R38 ;  /* 0x000000260b2c7220 */ /* 0x000fe20000410000 */
[----:B------:R-:W-:-:S02]  /*9aa0*/  SHF.R.U64 R35, R6, 0x10, R7 ;  /* 0x0000001006237819 */ /* 0x000fc40000001207 */
[----:B------:R-:W-:Y:S02]  /*9ab0*/  LOP3.LUT R9, R32, 0xffff0000, RZ, 0xc0, !PT ;  /* 0xffff000020097812 */ /* 0x000fe400078ec0ff */
[----:B------:R-:W-:Y:S02]  /*9ac0*/  LOP3.LUT R21, R21, 0xffff0000, RZ, 0xc0, !PT ;  /* 0xffff000015157812 */ /* 0x000fe400078ec0ff */
[----:B------:R-:W-:Y:S02]  /*9ad0*/  PRMT R35, R55, 0x5410, R35 ;  /* 0x0000541037237816 */ /* 0x000fe40000000023 */
[----:B------:R-:W-:Y:S02]  /*9ae0*/  LOP3.LUT R33, R33, 0xffff0000, RZ, 0xc0, !PT ;  /* 0xffff000021217812 */ /* 0x000fe400078ec0ff */
[----:B------:R-:W-:Y:S01]  /*9af0*/  LOP3.LUT R37, R37, 0xffff0000, RZ, 0xc0, !PT ;  /* 0xffff000025257812 */ /* 0x000fe200078ec0ff */
[----:B--2---:R-:W0:Y:S02]  /*9b00*/  LDS.128 R12, [R41+0x18400] ;  /* 0x01840000290c7984 */ /* 0x004e240000000c00 */
[----:B0-----:R-:W-:-:S04]  /*9b10*/  IMAD.U32 R3, R12, 0x10000, RZ ;  /* 0x000100000c037824 */ /* 0x001fc800078e00ff */
[----:B------:R-:W-:Y:S01]  /*9b20*/  FFMA.FTZ R40, R3, R28, -R40 ;  /* 0x0000001c03287223 */ /* 0x000fe20000010828 */
[----:B------:R-:W-:Y:S02]  /*9b30*/  IMAD.U32 R28, R29, 0x10000, RZ ;  /* 0x000100001d1c7824 */ /* 0x000fe400078e00ff */
[----:B------:R-:W-:Y:S01]  /*9b40*/  FFMA.FTZ R42, R3, R36, R42 ;  /* 0x00000024032a7223 */ /* 0x000fe2000001002a */
[----:B------:R-:W-:Y:S02]  /*9b50*/  IMAD.U32 R5, R13, 0x10000, RZ ;  /* 0x000100000d057824 */ /* 0x000fe400078e00ff */
[----:B------:R-:W-:Y:S02]  /*9b60*/  IMAD.U32 R3, R31, 0x10000, RZ ;  /* 0x000100001f037824 */ /* 0x000fe400078e00ff */
[-C--:B------:R-:W-:Y:S01]  /*9b70*/  FMUL.FTZ R36, R11, R28.reuse ;  /* 0x0000001c0b247220 */ /* 0x080fe20000410000 */
[----:B------:R-:W-:Y:S02]  /*9b80*/  IMAD.U32 R8, R15, 0x10000, RZ ;  /* 0x000100000f087824 */ /* 0x000fe400078e00ff */
[C---:B------:R-:W-:Y:S01]  /*9b90*/  FMUL.FTZ R11, R20.reuse, R25 ;  /* 0x00000019140b7220 */ /* 0x040fe20000410000 */
[----:B------:R-:W-:Y:S01]  /*9ba0*/  FFMA.FTZ R44, R5, R28, -R44 ;  /* 0x0000001c052c7223 */ /* 0x000fe2000001082c */
[-C--:B------:R-:W-:Y:S01]  /*9bb0*/  FMUL.FTZ R28, R20, R3.reuse ;  /* 0x00000003141c7220 */ /* 0x080fe20000410000 */
[----:B------:R-:W-:Y:S01]  /*9bc0*/  LOP3.LUT R4, R12, 0xffff0000, RZ, 0xc0, !PT ;  /* 0xffff00000c047812 */ /* 0x000fe200078ec0ff */
[----:B------:R-:W-:Y:S01]  /*9bd0*/  FFMA.FTZ R20, R8, R3, -R11 ;  /* 0x0000000308147223 */ /* 0x000fe2000001080b */
[C---:B------:R-:W-:Y:S01]  /*9be0*/  FMUL.FTZ R3, R10.reuse, R9 ;  /* 0x000000090a037220 */ /* 0x040fe20000410000 */
[----:B------:R-:W-:Y:S01]  /*9bf0*/  LOP3.LUT R12, R13, 0xffff0000, RZ, 0xc0, !PT ;  /* 0xffff00000d0c7812 */ /* 0x000fe200078ec0ff */
[----:B------:R-:W-:Y:S01]  /*9c00*/  FFMA.FTZ R36, R5, R38, R36 ;  /* 0x0000002605247223 */ /* 0x000fe20000010024 */
[----:B------:R-:W-:Y:S01]  /*9c10*/  FMUL.FTZ R11, R10, R21 ;  /* 0x000000150a0b7220 */ /* 0x000fe20000410000 */
[C---:B------:R-:W-:Y:S01]  /*9c20*/  IMAD.U32 R6, R14.reuse, 0x10000, RZ ;  /* 0x000100000e067824 */ /* 0x040fe200078e00ff */
[----:B------:R-:W-:Y:S01]  /*9c30*/  LOP3.LUT R7, R14, 0xffff0000, RZ, 0xc0, !PT ;  /* 0xffff00000e077812 */ /* 0x000fe200078ec0ff */
[----:B------:R-:W-:-:S02]  /*9c40*/  IMAD.U32 R13, R26, 0x10000, RZ ;  /* 0x000100001a0d7824 */ /* 0x000fc400078e00ff */
[----:B------:R-:W-:Y:S01]  /*9c50*/  FFMA.FTZ R21, R4, R21, -R3 ;  /* 0x0000001504157223 */ /* 0x000fe20000010803 */
        /* <DEDUP_REMOVED lines=8> */
[----:B------:R-:W-:Y:S02]  /*9ce0*/  LOP3.LUT R4, R35, 0xffff0000, RZ, 0xc0, !PT ;  /* 0xffff000023047812 */ /* 0x000fe400078ec0ff */
[----:B------:R-:W-:-:S02]  /*9cf0*/  LOP3.LUT R29, R29, 0xffff0000, RZ, 0xc0, !PT ;  /* 0xffff00001d1d7812 */ /* 0x000fc400078ec0ff */
[----:B------:R-:W-:Y:S02]  /*9d00*/  LOP3.LUT R30, R30, 0xffff0000, RZ, 0xc0, !PT ;  /* 0xffff00001e1e7812 */ /* 0x000fe400078ec0ff */
[----:B------:R-:W-:Y:S01]  /*9d10*/  LOP3.LUT R31, R31, 0xffff0000, RZ, 0xc0, !PT ;  /* 0xffff00001f1f7812 */ /* 0x000fe200078ec0ff */
[----:B------:R-:W-:Y:S01]  /*9d20*/  FFMA.FTZ R28, R8, R25, R28 ;  /* 0x00000019081c7223 */ /* 0x000fe2000001001c */
[C---:B------:R-:W-:Y:S01]  /*9d30*/  FFMA.FTZ R27, R6.reuse, R3, -R27 ;  /* 0x00000003061b7223 */ /* 0x040fe2000001081b */
[----:B------:R-:W-:Y:S01]  /*9d40*/  FFMA.FTZ R10, R6, R5, R13 ;  /* 0x00000005060a7223 */ /* 0x000fe2000001000d */
[----:B------:R-:W-:Y:S01]  /*9d50*/  FMUL.FTZ R25, R24, R33 ;  /* 0x0000002118197220 */ /* 0x000fe20000410000 */
[C---:B------:R-:W-:Y:S01]  /*9d60*/  FMUL.FTZ R6, R15.reuse, R4 ;  /* 0x000000040f067220 */ /* 0x040fe20000410000 */
[----:B------:R-:W-:Y:S01]  /*9d70*/  FMUL.FTZ R3, R26, R37 ;  /* 0x000000251a037220 */ /* 0x000fe20000410000 */
[----:B------:R-:W-:Y:S01]  /*9d80*/  FMUL.FTZ R24, R24, R29 ;  /* 0x0000001d18187220 */ /* 0x000fe20000410000 */
[-C--:B------:R-:W-:Y:S01]  /*9d90*/  FMUL.FTZ R15, R15, R30.reuse ;  /* 0x0000001e0f0f7220 */ /* 0x080fe20000410000 */
[----:B------:R-:W-:Y:S01]  /*9da0*/  FMUL.FTZ R26, R26, R31 ;  /* 0x0000001f1a1a7220 */ /* 0x000fe20000410000 */
[----:B------:R-:W-:Y:S01]  /*9db0*/  FFMA.FTZ R25, R12, R29, -R25 ;  /* 0x0000001d0c197223 */ /* 0x000fe20000010819 */
        /* <DEDUP_REMOVED lines=15> */
.L_x_11614:
[----:B------:R-:W-:Y:S05]  /*9eb0*/  BSYNC B0 ;  /* 0x0000000000007941 */ /* 0x000fea0003800000 */
.L_x_11600:
        /* <DEDUP_REMOVED lines=8> */
.L_x_11597:
[----:B-1----:R-:W1:Y:S01]  /*9f40*/  S2R R3, SR_TID.X ;  /* 0x0000000000037919 */ /* 0x002e620000002100 */
[----:B--23--:R-:W-:Y:S01]  /*9f50*/  IMAD.U32 R0, RZ, RZ, UR54 ;  /* 0x00000036ff007e24 */ /* 0x00cfe2000f8e00ff */
[----:B------:R-:W-:Y:S05]  /*9f60*/  WARPSYNC.ALL ;  /* 0x0000000000007948 */ /* 0x000fea0003800000 */
[----:B------:R-:W-:Y:S02]  /*9f70*/  ISETP.NE.AND P0, PT, R0, 0x3, PT ;  /* 0x000000030000780c */ /* 0x000fe40003f05270 */
[----:B------:R-:W-:-:S11]  /*9f80*/  LOP3.LUT R18, R18, 0xfff7ffff, RZ, 0xc0, !PT ;  /* 0xfff7ffff12127812 */ /* 0x000fd600078ec0ff */
[----:B------:R-:W-:Y:S02]  /*9f90*/  @P0 LOP3.LUT R18, R18, 0x80000, RZ, 0xfc, !PT ;  /* 0x0008000012120812 */ /* 0x000fe400078efcff */
[----:B-1----:R-:W-:-:S05]  /*9fa0*/  SHF.R.U32.HI R3, RZ, 0x7, R3 ;  /* 0x00000007ff037819 */ /* 0x002fca0000011603 */
[----:B------:R-:W-:-:S05]  /*9fb0*/  VIADD R72, R3, 0x8 ;  /* 0x0000000803487836 */ /* 0x000fca0000000000 */
[----:B------:R1:W-:Y:S06]  /*9fc0*/  BAR.SYNC.DEFER_BLOCKING R72, 0x100 ;  /* 0x000400480000751d */ /* 0x0003ec0000010000 */
[----:B------:R-:W-:Y:S05]  /*9fd0*/  @!P0 BRA `(.L_x_11624) ;  /* 0x0000000000048947 */ /* 0x000fea0003800000 */
[----:B------:R-:W-:Y:S01]  /*9fe0*/  BPT.TRAP 0x1 ;  /* 0x000000040000795c */ /* 0x000fe20000300000 */
.L_x_11624:
[----:B------:R-:W-:Y:S01]  /*9ff0*/  IMAD R4, R2, 0x8, R19 ;  /* 0x0000000802047824 */ /* 0x000fe200078e0213 */
[----:B------:R-:W-:-:S04]  /*a000*/  SHF.L.U32 R73, R206, 0x1f, RZ ;  /* 0x0000001fce497819 */ /* 0x000fc800000006ff */
[----:B------:R2:W3:Y:S01]  /*a010*/  SYNCS.PHASECHK.TRANS64.TRYWAIT P1, [R4+URZ+0x22830], R73 ;  /* 0x02283049040075a7 */ /* 0x0004e2000802017f */
[----:B------:R-:W-:Y:S05]  /*a020*/  @!P0 BRA `(.L_x_11625) ;  /* 0x0000000000048947 */ /* 0x000fea0003800000 */
[----:B------:R-:W-:Y:S01]  /*a030*/  BPT.TRAP 0x1 ;  /* 0x000000040000795c */ /* 0x000fe20000300000 */
.L_x_11625:
[----:B------:R-:W4:Y:S01]  /*a040*/  S2R R3, SR_TID.X ;  /* 0x0000000000037919 */ /* 0x000f220000002100 */
[----:B------:R-:W-:-:S05]  /*a050*/  VIADD R0, R19, 0x1c400 ;  /* 0x0001c40013007836 */ /* 0x000fca0000000000 */
[----:B------:R-:W-:-:S04]  /*a060*/  SHF.R.U32.HI R0, RZ, 0x4, R0 ;  /* 0x00000004ff007819 */ /* 0x000fc80000011600 */
[----:B------:R-:W-:Y:S02]  /*a070*/  LOP3.LUT R0, R0, 0x3fff, RZ, 0xc0, !PT ;  /* 0x00003fff00007812 */ /* 0x000fe400078ec0ff */
[----:B----4-:R-:W-:-:S04]  /*a080*/  LOP3.LUT R3, R3, 0x7f, RZ, 0xc0, !PT ;  /* 0x0000007f03037812 */ /* 0x010fc800078ec0ff */
[----:B------:R-:W-:Y:S01]  /*a090*/  ISETP.NE.AND P0, PT, R3, RZ, PT ;  /* 0x000000ff0300720c */ /* 0x000fe20003f05270 */
[----:B---3--:R-:W-:-:S12]  /*a0a0*/  @P1 BRA `(.L_x_11626) ;  /* 0x0000000000081947 */ /* 0x008fd80003800000 */
[----:B------:R-:W3:Y:S02]  /*a0b0*/  SYNCS.PHASECHK.TRANS64.TRYWAIT P1, [R4+URZ+0x22830], R73 ;  /* 0x02283049040075a7 */ /* 0x000ee4000802017f */
[----:B---3--:R-:W-:Y:S05]  /*a0c0*/  @!P1 BRA `(.L_x_11627) ;  /* 0x000001a400289947 */ /* 0x008fea0003800000 */
.L_x_11626:
[----:B------:R-:W-:Y:S05]  /*a0d0*/  WARPSYNC.ALL ;  /* 0x0000000000007948 */ /* 0x000fea0003800000 */
[----:B------:R-:W-:-:S05]  /*a0e0*/  LOP3.LUT R214, R0, 0x10000, RZ, 0xfc, !PT ;  /* 0x0001000000d67812 */ /* 0x000fca00078efcff */
[----:B------:R-:W-:Y:S01]  /*a0f0*/  IMAD R8, R2, 0x300, R214 ;  /* 0x0000030002087824 */ /* 0x000fe200078e02d6 */
[----:B------:R-:W-:Y:S01]  /*a100*/  LOP3.LUT R6, R34, 0x10000, RZ, 0xfc, !PT ;  /* 0x0001000022067812 */ /* 0x000fe200078efcff */
[----:B------:R-:W-:Y:S01]  /*a110*/  IMAD.MOV.U32 R9, RZ, RZ, 0x40000040 ;  /* 0x40000040ff097424 */ /* 0x000fe200078e00ff */
[----:B0-----:R-:W-:Y:S01]  /*a120*/  WARPGROUP.ARRIVE ;  /* 0x00000000000079c5 */ /* 0x001fe20000000000 */
[----:B------:R-:W-:Y:S01]  /*a130*/  IMAD.MOV.U32 R7, RZ, RZ, 0x40000040 ;  /* 0x40000040ff077424 */ /* 0x000fe200078e00ff */
[C---:B------:R-:W-:Y:S01]  /*a140*/  R2UR UR6, R8.reuse ;  /* 0x00000000080672ca */ /* 0x040fe200000e0000 */
[----:B------:R-:W-:Y:S01]  /*a150*/  VIADD R10, R8, 0x2 ;  /* 0x00000002080a7836 */ /* 0x000fe20000000000 */
[----:B------:R-:W-:Y:S01]  /*a160*/  R2UR UR7, R9 ;  /* 0x00000000090772ca */ /* 0x000fe200000e0000 */
[C---:B------:R-:W-:Y:S01]  /*a170*/  VIADD R20, R6.reuse, 0x2 ;  /* 0x0000000206147836 */ /* 0x040fe20000000000 */
[C---:B------:R-:W-:Y:S01]  /*a180*/  R2UR UR4, R6.reuse ;  /* 0x00000000060472ca */ /* 0x040fe200000e0000 */
[----:B------:R-:W-:Y:S01]  /*a190*/  IMAD.MOV.U32 R11, RZ, RZ, 0x40000040 ;  /* 0x40000040ff0b7424 */ /* 0x000fe200078e00ff */
[----:B------:R-:W-:Y:S01]  /*a1a0*/  R2UR UR5, R7 ;  /* 0x00000000070572ca */ /* 0x000fe200000e0000 */
[----:B------:R-:W-:Y:S01]  /*a1b0*/  IMAD.MOV.U32 R21, RZ, RZ, 0x40000040 ;  /* 0x40000040ff157424 */ /* 0x000fe200078e00ff */
[----:B------:R-:W0:Y:S01]  /*a1c0*/  LDC R0, c[0x0][0x448] ;  /* 0x00011200ff007b82 */ /* 0x000e220000000800 */
[C---:B------:R-:W-:Y:S01]  /*a1d0*/  VIADD R14, R6.reuse, 0x4 ;  /* 0x00000004060e7836 */ /* 0x040fe20000000000 */
[----:B------:R-:W4:Y:S01]  /*a1e0*/  S2R R5, SR_TID.X ;  /* 0x0000000000057919 */ /* 0x000f220000002100 */
[----:B------:R-:W-:Y:S01]  /*a1f0*/  IMAD.MOV.U32 R15, RZ, RZ, 0x40000040 ;  /* 0x40000040ff0f7424 */ /* 0x000fe200078e00ff */
[----:B------:R-:W-:Y:S01]  /*a200*/  ULDC.64 UR8, c[0x0][0x9e0] ;  /* 0x0002780000087ab9 */ /* 0x000fe20000000a00 */
[----:B------:R-:W-:Y:S01]  /*a210*/  VIADD R12, R6, 0x6 ;  /* 0x00000006060c7836 */ /* 0x000fe20000000000 */
[----:B------:R-:W-:Y:S01]  /*a220*/  UISETP.GE.AND UP0, UPT, UR9, 0x1, UPT ;  /* 0x000000010900788c */ /* 0x000fe2000bf06270 */
[----:B------:R-:W-:Y:S01]  /*a230*/  IMAD.MOV.U32 R9, RZ, RZ, 0x40000040 ;  /* 0x40000040ff097424 */ /* 0x000fe200078e00ff */
[----:B------:R-:W-:Y:S01]  /*a240*/  LOP3.LUT R18, R18, 0xffefffff, RZ, 0xc0, !PT ;  /* 0xffefffff12127812 */ /* 0x000fe200078ec0ff */
[----:B------:R-:W-:Y:S01]  /*a250*/  IMAD.MOV.U32 R13, RZ, RZ, 0x40000040 ;  /* 0x40000040ff0d7424 */ /* 0x000fe200078e00ff */
[----:B------:R-:W-:Y:S01]  /*a260*/  UP2UR UR55, UPR, URZ, 0x1 ;  /* 0x000000013f377883 */ /* 0x000fe20008000000 */
[----:B------:R-:W-:Y:S01]  /*a270*/  HGMMA.64x96x16.F32.BF16 R24, gdesc[UR4], RZ, !UPT, gsb0 ;  /* 0x01600000041879f0 */ /* 0x000fe2000c0018ff */
[----:B------:R-:W-:Y:S01]  /*a280*/  R2UR UR6, R10 ;  /* 0x000000000a0672ca */ /* 0x000fe200000e0000 */
[----:B------:R-:W-:Y:S01]  /*a290*/  VIADD R10, R8, 0x4 ;  /* 0x00000004080a7836 */ /* 0x000fe20000000000 */
[----:B------:R-:W-:Y:S01]  /*a2a0*/  R2UR UR7, R11 ;  /* 0x000000000b0772ca */ /* 0x000fe200000e0000 */
[----:B------:R-:W-:Y:S01]  /*a2b0*/  IMAD.MOV.U32 R11, RZ, RZ, 0x40000040 ;  /* 0x40000040ff0b7424 */ /* 0x000fe200078e00ff */
[----:B------:R-:W-:Y:S01]  /*a2c0*/  R2UR UR4, R20 ;  /* 0x00000000140472ca */ /* 0x000fe200000e0000 */
[----:B------:R-:W-:Y:S01]  /*a2d0*/  VIADD R8, R8, 0x6 ;  /* 0x0000000608087836 */ /* 0x000fe20000000000 */
[----:B------:R-:W-:-:S02]  /*a2e0*/  R2UR UR5, R21 ;  /* 0x00000000150572ca */ /* 0x000fc400000e0000 */
[----:B0-----:R-:W-:Y:S01]  /*a2f0*/  ISETP.NE.AND P1, PT, R0, 0x1, PT ;  /* 0x000000010000780c */ /* 0x001fe20003f25270 */
[----:B------:R-:W-:Y:S01]  /*a300*/  IMAD.IADD R0, R215, 0x1, R213 ;  /* 0x00000001d7007824 */ /* 0x000fe200078e02d5 */
[----:B----4-:R-:W-:-:S11]  /*a310*/  SHF.R.U32.HI R5, RZ, 0x7, R5 ;  /* 0x00000007ff057819 */ /* 0x010fd60000011605 */
[----:B------:R-:W0:Y:S01]  /*a320*/  @P1 LDC R3, c[0x0][0x44c] ;  /* 0x00011300ff031b82 */ /* 0x000e220000000800 */
[----:B------:R-:W-:Y:S01]  /*a330*/  @P1 LOP3.LUT R18, R18, 0x100000, RZ, 0xfc, !PT ;  /* 0x0010000012121812 */ /* 0x000fe200078efcff */
[----:B0-----:R-:W-:Y:S01]  /*a340*/  @P1 IMAD.HI.U32 R3, R0, R3, RZ ;  /* 0x0000000300031227 */ /* 0x001fe200078e00ff */
[----:B------:R-:W-:Y:S02]  /*a350*/  WARPGROUP.DEPBAR.LE gsb0, 0x0 ;  /* 0x00008000000079c5 */ /* 0x000fe40000010000 */
[----:B------:R-:W-:-:S06]  /*a360*/  WARPGROUP.ARRIVE ;  /* 0x00000000000079c5 */ /* 0x000fcc0000000000 */
[----:B------:R-:W-:Y:S01]  /*a370*/  HGMMA.64x96x16.F32.BF16 R24, gdesc[UR4], R24, gsb0 ;  /* 0x01600000041879f0 */ /* 0x000fe20008001818 */
[----:B------:R-:W-:Y:S02]  /*a380*/  R2UR UR6, R10 ;  /* 0x000000000a0672ca */ /* 0x000fe400000e0000 */
[----:B------:R-:W-:Y:S02]  /*a390*/  R2UR UR7, R11 ;  /* 0x000000000b0772ca */ /* 0x000fe400000e0000 */
[----:B------:R-:W-:Y:S02]  /*a3a0*/  R2UR UR4, R14 ;  /* 0x000000000e0472ca */ /* 0x000fe400000e0000 */
[----:B------:R-:W-:Y:S02]  /*a3b0*/  R2UR UR5, R15 ;  /* 0x000000000f0572ca */ /* 0x000fe400000e0000 */
[----:B------:R-:W-:Y:S01]  /*a3c0*/  IADD3 R10, -R5, 0xb, RZ ;  /* 0x0000000b050a7810 */ /* 0x000fe20007ffe1ff */
[----:B------:R-:W-:-:S04]  /*a3d0*/  IMAD.MOV.U32 R5, RZ, RZ, -0x60 ;  /* 0xffffffa0ff057424 */ /* 0x000fc800078e00ff */
[----:B------:R-:W-:-:S04]  /*a3e0*/  IMAD R92, R176, R5, 0x60 ;  /* 0x00000060b05c7424 */ /* 0x000fc800078e0205 */
[----:B------:R-:W-:Y:S01]  /*a3f0*/  IMAD.IADD R79, R92, 0x1, -R209 ;  /* 0x000000015c4f7824 */ /* 0x000fe200078e0ad1 */
[----:B------:R-:W-:Y:S02]  /*a400*/  WARPGROUP.DEPBAR.LE gsb0, 0x0 ;  /* 0x00008000000079c5 */ /* 0x000fe40000010000 */
[----:B------:R-:W-:-:S06]  /*a410*/  WARPGROUP.ARRIVE ;  /* 0x00000000000079c5 */ /* 0x000fcc0000000000 */
[----:B------:R-:W-:Y:S01]  /*a420*/  HGMMA.64x96x16.F32.BF16 R24, gdesc[UR4], R24, gsb0 ;  /* 0x01600000041879f0 */ /* 0x000fe20008001818 */
[----:B------:R-:W-:Y:S02]  /*a430*/  R2UR UR6, R8 ;  /* 0x00000000080672ca */ /* 0x000fe400000e0000 */
[----:B------:R-:W-:Y:S01]  /*a440*/  R2UR UR7, R9 ;  /* 0x00000000090772ca */ /* 0x000fe200000e0000 */
[----:B------:R-:W0:Y:S01]  /*a450*/  @P1 LDC R8, c[0x0][0x450] ;  /* 0x00011400ff081b82 */ /* 0x000e220000000800 */
[----:B------:R-:W-:Y:S01]  /*a460*/  R2UR UR4, R12 ;  /* 0x000000000c0472ca */ /* 0x000fe200000e0000 */
[----:B------:R-:W-:Y:S01]  /*a470*/  IMAD.MOV.U32 R9, RZ, RZ, R0 ;  /* 0x000000ffff097224 */ /* 0x000fe200078e0000 */
[----:B------:R-:W-:Y:S01]  /*a480*/  R2UR UR5, R13 ;  /* 0x000000000d0572ca */ /* 0x000fe200000e0000 */
[----:B------:R-:W-:-:S05]  /*a490*/  @!P0 VIADD R0, R4, 0x22840 ;  /* 0x0002284004008836 */ /* 0x000fca0000000000 */
[----:B------:R-:W-:Y:S02]  /*a4a0*/  @!P0 PRMT R0, RZ, 0x654, R0 ;  /* 0x00000654ff008816 */ /* 0x000fe40000000000 */
[----:B0-----:R-:W-:Y:S01]  /*a4b0*/  @P1 SHF.R.U32.HI R9, RZ, R8, R3 ;  /* 0x00000008ff091219 */ /* 0x001fe20000011603 */
[----:B------:R-:W-:Y:S01]  /*a4c0*/  IMAD R8, R176, -0x60, R208 ;  /* 0xffffffa0b0087824 */ /* 0x000fe200078e02d0 */
[----:B------:R-:W-:-:S03]  /*a4d0*/  PLOP3.LUT P1, PT, PT, PT, UP0, 0x40, 0x0 ;  /* 0x000000000000781c */ /* 0x000fc60003f2e808 */
[----:B------:R-:W0:Y:S01]  /*a4e0*/  SHFL.IDX PT, R74, R9, RZ, 0x1c1f ;  /* 0x001c1fff094a7589 */ /* 0x000e2200000e0000 */
[----:B------:R-:W-:Y:S01]  /*a4f0*/  IADD3 R75, -R209, 0x60, R8 ;  /* 0x00000060d14b7810 */ /* 0x000fe20007ffe108 */
[----:B------:R-:W-:Y:S02]  /*a500*/  WARPGROUP.DEPBAR.LE gsb0, 0x0 ;  /* 0x00008000000079c5 */ /* 0x000fe40000010000 */
[----:B------:R-:W-:-:S06]  /*a510*/  WARPGROUP.ARRIVE ;  /* 0x00000000000079c5 */ /* 0x000fcc0000000000 */
[----:B------:R-:W-:Y:S01]  /*a520*/  HGMMA.64x96x16.F32.BF16 R24, gdesc[UR4], R24, gsb0 ;  /* 0x01600000041879f0 */ /* 0x000fe20008001818 */
[----:B------:R-:W-:Y:S02]  /*a530*/  ULDC UR4, c[0x0][0x9dc] ;  /* 0x0002770000047ab9 */ /* 0x000fe40000000800 */
[----:B------:R-:W-:-:S05]  /*a540*/  IMAD.U32 R11, RZ, RZ, UR4 ;  /* 0x00000004ff0b7e24 */ /* 0x000fca000f8e00ff */
[----:B------:R-:W-:Y:S01]  /*a550*/  LOP3.LUT R3, RZ, R11, RZ, 0x33, !PT ;  /* 0x0000000bff037212 */ /* 0x000fe200078e33ff */
[----:B------:R-:W-:Y:S02]  /*a560*/  WARPGROUP.DEPBAR.LE gsb0, 0x0 ;  /* 0x00008000000079c5 */ /* 0x000fe40000010000 */
[----:B------:R4:W-:Y:S06]  /*a570*/  BAR.ARV R10, 0x100 ;  /* 0x0004000a0000751d */ /* 0x0009ec0000002000 */
[----:B------:R1:W-:Y:S02]  /*a580*/  @!P0 SYNCS.ARRIVE.TRANS64.RED.A1T0 RZ, [R0+URZ], RZ ;  /* 0x000000ff00ff89a7 */ /* 0x0003e4000810043f */
[----:B-1----:R-:W-:-:S05]  /*a590*/  IADD3 R0, -R209, 0x61, R8 ;  /* 0x00000061d1007810 */ /* 0x002fca0007ffe108 */
[----:B------:R-:W-:-:S04]  /*a5a0*/  IMAD.IADD R0, R0, 0x1, -R207 ;  /* 0x0000000100007824 */ /* 0x000fc800078e0acf */
[C---:B------:R-:W-:Y:S02]  /*a5b0*/  VIADD R90, R0.reuse, UR8 ;  /* 0x00000008005a7c36 */ /* 0x040fe40008000000 */
[----:B------:R-:W-:-:S03]  /*a5c0*/  IMAD.IADD R77, R0, 0x1, R3 ;  /* 0x00000001004d7824 */ /* 0x000fc600078e0203 */
[----:B0-----:R-:W-:Y:S01]  /*a5d0*/  VIADDMNMX R0, R74, R90, R75, PT ;  /* 0x0000005a4a007246 */ /* 0x001fe2000380014b */
[----:B------:R-:W-:Y:S01]  /*a5e0*/  IMAD.IADD R3, R77, 0x1, R74 ;  /* 0x000000014d037824 */ /* 0x000fe200078e024a */
[----:B----4-:R-:W-:Y:S06]  /*a5f0*/  @P1 BRA `(.L_x_11628) ;  /* 0x0000000000541947 */ /* 0x010fec0003800000 */
        /* <DEDUP_REMOVED lines=12> */
.L_x_11630:
[----:B------:R-:W-:-:S06]  /*a6c0*/  UISETP.NE.AND UP0, UPT, UR9, 0x1, UPT ;  /* 0x000000010900788c */ /* 0x000fcc000bf05270 */
[----:B------:R-:W-:-:S05]  /*a6d0*/  PLOP3.LUT P1, PT, PT, PT, UP0, 0x80, 0x0 ;  /* 0x000000000000781c */ /* 0x000fca0003f2f008 */
[----:B------:R-:W-:-:S08]  /*a6e0*/  @UP0 ULDC.64 UR4, c[0x0][0x9e8] ;  /* 0x00027a0000040ab9 */ /* 0x000fd00000000a00 */
[----:B------:R-:W-:-:S05]  /*a6f0*/  @P1 IMAD.HI.U32 R8, R5, UR4, RZ ;  /* 0x0000000405081c27 */ /* 0x000fca000f8e00ff */
[----:B------:R-:W-:-:S07]  /*a700*/  @P1 SHF.R.U32.HI R5, RZ, UR5, R8 ;  /* 0x00000005ff051c19 */ /* 0x000fce0008011608 */
.L_x_11631:
[----:B------:R-:W-:Y:S05]  /*a710*/  BSYNC B0 ;  /* 0x0000000000007941 */ /* 0x000fea0003800000 */
.L_x_11629:
[----:B------:R-:W-:-:S05]  /*a720*/  IMAD R5, R5, UR9, R79 ;  /* 0x0000000905057c24 */ /* 0x000fca000f8e024f */
[----:B------:R-:W-:Y:S02]  /*a730*/  VIMNMX R3, R3, R5, !PT ;  /* 0x0000000503037248 */ /* 0x000fe40007fe0100 */
[----:B------:R-:W-:-:S07]  /*a740*/  VIADDMNMX R0, R5, UR9, R0, PT ;  /* 0x0000000905007c46 */ /* 0x000fce000b800100 */
.L_x_11628:
[C---:B------:R-:W-:Y:S01]  /*a750*/  ISETP.GE.AND P1, PT, R92.reuse, 0x2, PT ;  /* 0x000000025c00780c */ /* 0x040fe20003f26270 */
[----:B------:R-:W-:Y:S01]  /*a760*/  UISETP.NE.AND UP0, UPT, UR55, URZ, UPT ;  /* 0x0000003f3700728c */ /* 0x000fe2000bf05270 */
[C---:B------:R-:W-:Y:S02]  /*a770*/  ISETP.GE.AND P6, PT, R92.reuse, 0x9, PT ;  /* 0x000000095c00780c */ /* 0x040fe40003fc6270 */
[----:B------:R-:W-:Y:S02]  /*a780*/  ISETP.GT.AND P2, PT, R3, 0x1, !P1 ;  /* 0x000000010300780c */ /* 0x000fe40004f44270 */
[----:B------:R-:W-:Y:S02]  /*a790*/  ISETP.GE.AND P3, PT, R92, 0xa, PT ;  /* 0x0000000a5c00780c */ /* 0x000fe40003f66270 */
[----:B------:R-:W-:Y:S02]  /*a7a0*/  ISETP.LT.OR P2, PT, R0, 0x2, P2 ;  /* 0x000000020000780c */ /* 0x000fe40001741670 */
[----:B------:R-:W-:-:S02]  /*a7b0*/  ISETP.GE.AND P5, PT, R92, 0x1, PT ;  /* 0x000000015c00780c */ /* 0x000fc40003fa6270 */
[----:B------:R-:W-:Y:S02]  /*a7c0*/  FSEL R112, R25, -INF , !P2 ;  /* 0xff80000019707808 */ /* 0x000fe40005000000 */
[----:B------:R-:W-:Y:S02]  /*a7d0*/  ISETP.GT.AND P2, PT, R3, 0x8, !P6 ;  /* 0x000000080300780c */ /* 0x000fe40007744270 */
[----:B------:R-:W-:Y:S02]  /*a7e0*/  P2R R25, PR, RZ, 0x8 ;  /* 0x00000008ff197803 */ /* 0x000fe40000000000 */
[----:B------:R-:W-:-:S04]  /*a7f0*/  ISETP.LT.OR P2, PT, R0, 0x9, P2 ;  /* 0x000000090000780c */ /* 0x000fc80001741670 */
        /* <DEDUP_REMOVED lines=123> */
.L_x_11634:
[----:B------:R-:W-:-:S06]  /*afb0*/  UISETP.NE.AND UP0, UPT, UR9, 0x1, UPT ;  /* 0x000000010900788c */ /* 0x000fcc000bf05270 */
[----:B------:R-:W-:-:S05]  /*afc0*/  PLOP3.LUT P4, PT, PT, PT, UP0, 0x80, 0x0 ;  /* 0x000000000000781c */ /* 0x000fca0003f8f008 */
[----:B------:R-:W-:-:S08]  /*afd0*/  @UP0 ULDC.64 UR4, c[0x0][0x9e8] ;  /* 0x00027a0000040ab9 */ /* 0x000fd00000000a00 */
[----:B------:R-:W-:Y:S01]  /*afe0*/  @P4 IMAD.HI.U32 R9, R0, UR4, RZ ;  /* 0x0000000400094c27 */ /* 0x000fe2000f8e00ff */
[----:B------:R-:W-:-:S13]  /*aff0*/  PLOP3.LUT P4, PT, PT, PT, UP0, 0x80, 0x0 ;  /* 0x000000000000781c */ /* 0x000fda0003f8f008 */
[----:B------:R-:W-:-:S07]  /*b000*/  @P4 SHF.R.U32.HI R0, RZ, UR5, R9 ;  /* 0x00000005ff004c19 */ /* 0x000fce0008011609 */
.L_x_11635:
[----:B------:R-:W-:Y:S05]  /*b010*/  BSYNC B0 ;  /* 0x0000000000007941 */ /* 0x000fea0003800000 */
.L_x_11633:
[----:B------:R-:W-:-:S05]  /*b020*/  IMAD R0, R0, UR9, R79 ;  /* 0x0000000900007c24 */ /* 0x000fca000f8e024f */
[----:B------:R-:W-:Y:S02]  /*b030*/  VIMNMX R5, R5, R0, !PT ;  /* 0x0000000005057248 */ /* 0x000fe40007fe0100 */
[----:B------:R-:W-:-:S07]  /*b040*/  VIADDMNMX R3, R0, UR9, R3, PT ;  /* 0x0000000900037c46 */ /* 0x000fce000b800103 */
.L_x_11632:
        /* <DEDUP_REMOVED lines=67> */
[----:B------:R-:W-:Y:S01]  /*b480*/  FMNMX.FTZ R25, R24, R9, !PT ;  /* 0x0000000918197209 */ /* 0x000fe20007810000 */
[----:B------:R-:W-:Y:S01]  /*b490*/  IMAD.U32 R9, RZ, RZ, UR4 ;  /* 0x00000004ff097e24 */ /* 0x000fe2000f8e00ff */
[----:B------:R-:W-:-:S02]  /*b4a0*/  ISETP.GT.AND P1, PT, R5, 0x30, !P1 ;  /* 0x000000300500780c */ /* 0x000fc40004f24270 */
[----:B------:R-:W-:Y:S01]  /*b4b0*/  ISETP.GT.AND P5, PT, R5, RZ, !P5 ;  /* 0x000000ff0500720c */ /* 0x000fe20006fa4270 */
        /* <DEDUP_REMOVED lines=24> */
[----:B------:R-:W-:-:S02]  /*b640*/  ISETP.GT.AND P3, PT, R5, 0x58, !P3 ;  /* 0x000000580500780c */ /* 0x000fc40005f64270 */
[----:B------:R-:W-:Y:S02]  /*b650*/  FSEL R90, R55, -INF , !P1 ;  /* 0xff800000375a7808 */ /* 0x000fe40004800000 */
[----:B------:R-:W-:Y:S02]  /*b660*/  ISETP.NE.AND P1, PT, R53, RZ, PT ;  /* 0x000000ff3500720c */ /* 0x000fe40003f25270 */
[----:B------:R-:W-:Y:S02]  /*b670*/  ISETP.LT.OR P2, PT, R3, 0x52, P2 ;  /* 0x000000520300780c */ /* 0x000fe40001741670 */
[----:B------:R-:W-:Y:S02]  /*b680*/  ISETP.GT.AND P1, PT, R5, 0x40, !P1 ;  /* 0x000000400500780c */ /* 0x000fe40004f24270 */
[C---:B------:R-:W-:Y:S02]  /*b690*/  ISETP.LT.OR P3, PT, R3.reuse, 0x59, P3 ;  /* 0x000000590300780c */ /* 0x040fe40001f61670 */
[----:B------:R-:W-:-:S02]  /*b6a0*/  ISETP.LT.OR P1, PT, R3, 0x41, P1 ;  /* 0x000000410300780c */ /* 0x000fc40000f21670 */
[----:B0-----:R-:W-:Y:S02]  /*b6b0*/  FMNMX.FTZ R0, R27, R0, !PT ;  /* 0x000000001b007209 */ /* 0x001fe40007810000 */
[----:B------:R-:W-:Y:S02]  /*b6c0*/  FSEL R94, R58, -INF , !P1 ;  /* 0xff8000003a5e7808 */ /* 0x000fe40004800000 */
[----:B------:R-:W-:Y:S01]  /*b6d0*/  ISETP.NE.AND P1, PT, R95, RZ, PT ;  /* 0x000000ff5f00720c */ /* 0x000fe20003f25270 */
[----:B------:R-:W-:Y:S01]  /*b6e0*/  FMUL.FTZ R29, R0, R9 ;  /* 0x00000009001d7220 */ /* 0x000fe20000410000 */
        /* <DEDUP_REMOVED lines=16> */
[----:B------:R-:W-:Y:S02]  /*b7f0*/  FSETP.NEU.FTZ.AND P1, PT, R0, -INF , PT ;  /* 0xff8000000000780b */ /* 0x000fe40003f3d000 */
[----:B------:R-:W-:Y:S02]  /*b800*/  ISETP.NE.AND P4, PT, R61, RZ, PT ;  /* 0x000000ff3d00720c */ /* 0x000fe40003f85270 */
[----:B------:R-:W-:Y:S02]  /*b810*/  FMNMX.FTZ R31, R96, R31, !PT ;  /* 0x0000001f601f7209 */ /* 0x000fe40007810000 */
[----:B------:R-:W-:Y:S02]  /*b820*/  FSEL R29, R29, RZ, P1 ;  /* 0x000000ff1d1d7208 */ /* 0x000fe40000800000 */
[----:B------:R-:W-:-:S02]  /*b830*/  ISETP.GT.AND P1, PT, R5, 0x50, !P4 ;  /* 0x000000500500780c */ /* 0x000fc40006724270 */
[----:B------:R-:W-:Y:S01]  /*b840*/  ISETP.NE.AND P4, PT, R33, RZ, PT ;  /* 0x000000ff2100720c */ /* 0x000fe20003f85270 */
[--C-:B------:R-:W-:Y:S01]  /*b850*/  FFMA.FTZ R78, R78, R9, -R29.reuse ;  /* 0x000000094e4e7223 */ /* 0x100fe2000001081d */
[----:B------:R-:W-:Y:S01]  /*b860*/  FMNMX.FTZ R33, R92, R31, !PT ;  /* 0x0000001f5c217209 */ /* 0x000fe20007810000 */
[-CC-:B------:R-:W-:Y:S01]  /*b870*/  FFMA.FTZ R37, R76, R9.reuse, -R29.reuse ;  /* 0x000000094c257223 */ /* 0x180fe2000001081d */
[----:B------:R-:W-:Y:S01]  /*b880*/  ISETP.LT.OR P1, PT, R3, 0x51, P1 ;  /* 0x000000510300780c */ /* 0x000fe20000f21670 */
[--C-:B-----5:R-:W-:Y:S01]  /*b890*/  FFMA.FTZ R152, R114, R9, -R29.reuse ;  /* 0x0000000972987223 */ /* 0x120fe2000001081d */
[----:B------:R-:W-:Y:S01]  /*b8a0*/  FMNMX.FTZ R33, R50, R33, !PT ;  /* 0x0000002132217209 */ /* 0x000fe20007810000 */
[-CC-:B------:R-:W-:Y:S01]  /*b8b0*/  FFMA.FTZ R112, R112, R9.reuse, -R29.reuse ;  /* 0x0000000970707223 */ /* 0x180fe2000001081d */
[----:B------:R-:W-:Y:S01]  /*b8c0*/  FSEL R66, R66, -INF , !P1 ;  /* 0xff80000042427808 */ /* 0x000fe20004800000 */
[--C-:B------:R-:W-:Y:S01]  /*b8d0*/  FFMA.FTZ R154, R110, R9, -R29.reuse ;  /* 0x000000096e9a7223 */ /* 0x100fe2000001081d */
[----:B------:R-:W-:Y:S01]  /*b8e0*/  FMNMX.FTZ R33, R54, R33, !PT ;  /* 0x0000002136217209 */ /* 0x000fe20007810000 */
[----:B------:R-:W-:Y:S01]  /*b8f0*/  MUFU.EX2 R152, R152 ;  /* 0x0000009800987308 */ /* 0x000fe20000000800 */
[----:B------:R-:W-:Y:S01]  /*b900*/  ISETP.GT.AND P1, PT, R5, 0x59, !P4 ;  /* 0x000000590500780c */ /* 0x000fe20006724270 */
[--C-:B------:R-:W-:Y:S01]  /*b910*/  FFMA.FTZ R5, R8, R9, -R29.reuse ;  /* 0x0000000908057223 */ /* 0x100fe2000001081d */
[----:B------:R-:W-:Y:S01]  /*b920*/  FMNMX.FTZ R33, R90, R33, !PT ;  /* 0x000000215a217209 */ /* 0x000fe20007810000 */
[-CC-:B------:R-:W-:Y:S01]  /*b930*/  FFMA.FTZ R88, R88, R9.reuse, -R29.reuse ;  /* 0x0000000958587223 */ /* 0x180fe2000001081d */
[----:B------:R-:W-:Y:S01]  /*b940*/  ISETP.LT.OR P1, PT, R3, 0x5a, P1 ;  /* 0x0000005a0300780c */ /* 0x000fe20000f21670 */
[--C-:B------:R-:W-:Y:S01]  /*b950*/  FFMA.FTZ R156, R84, R9, -R29.reuse ;  /* 0x00000009549c7223 */ /* 0x100fe2000001081d */
[----:B------:R-:W-:Y:S01]  /*b960*/  FMNMX.FTZ R35, R94, R33, !PT ;  /* 0x000000215e237209 */ /* 0x000fe20007810000 */
[----:B------:R0:W-:Y:S01]  /*b970*/  MUFU.EX2 R3, R37 ;  /* 0x0000002500037308 */ /* 0x0001e20000000800 */
[----:B------:R-:W-:Y:S01]  /*b980*/  FSEL R70, R70, -INF , !P3 ;  /* 0xff80000046467808 */ /* 0x000fe20005800000 */
[--C-:B------:R-:W-:Y:S01]  /*b990*/  FFMA.FTZ R80, R80, R9, -R29.reuse ;  /* 0x0000000950507223 */ /* 0x100fe2000001081d */
[----:B------:R-:W-:Y:S01]  /*b9a0*/  FMNMX.FTZ R35, R58, R35, !PT ;  /* 0x000000233a237209 */ /* 0x000fe20007810000 */
[-CC-:B------:R-:W-:Y:S01]  /*b9b0*/  FFMA.FTZ R158, R82, R9.reuse, -R29.reuse ;  /* 0x00000009529e7223 */ /* 0x180fe2000001081d */
[----:B------:R-:W-:Y:S01]  /*b9c0*/  FSEL R76, R71, -INF , !P1 ;  /* 0xff800000474c7808 */ /* 0x000fe20004800000 */
[--C-:B------:R-:W-:Y:S01]  /*b9d0*/  FFMA.FTZ R160, R86, R9, -R29.reuse ;  /* 0x0000000956a07223 */ /* 0x100fe2000001081d */
[----:B------:R-:W-:Y:S01]  /*b9e0*/  FMNMX.FTZ R35, R62, R35, !PT ;  /* 0x000000233e237209 */ /* 0x000fe20007810000 */
[----:B------:R1:W-:Y:S01]  /*b9f0*/  MUFU.EX2 R33, R78 ;  /* 0x0000004e00217308 */ /* 0x0003e20000000800 */
[-CC-:B0-----:R-:W-:Y:S01]  /*ba00*/  FFMA.FTZ R37, R40, R9.reuse, -R29.reuse ;  /* 0x0000000928257223 */ /* 0x181fe2000001081d */
[--C-:B------:R-:W-:Y:S01]  /*ba10*/  FFMA.FTZ R162, R44, R9, -R29.reuse ;  /* 0x000000092ca27223 */ /* 0x100fe2000001081d */
[----:B------:R-:W-:Y:S01]  /*ba20*/  FMNMX.FTZ R35, R108, R35, !PT ;  /* 0x000000236c237209 */ /* 0x000fe20007810000 */
[-CC-:B------:R-:W-:Y:S01]  /*ba30*/  FFMA.FTZ R164, R48, R9.reuse, -R29.reuse ;  /* 0x0000000930a47223 */ /* 0x180fe2000001081d */
[-CC-:B------:R-:W-:Y:S01]  /*ba40*/  FFMA.FTZ R166, R52, R9.reuse, -R29.reuse ;  /* 0x0000000934a67223 */ /* 0x180fe2000001081d */
[--C-:B------:R-:W-:Y:S01]  /*ba50*/  FFMA.FTZ R168, R56, R9, -R29.reuse ;  /* 0x0000000938a87223 */ /* 0x100fe2000001081d */
[----:B------:R-:W-:Y:S01]  /*ba60*/  FMNMX.FTZ R35, R66, R35, !PT ;  /* 0x0000002342237209 */ /* 0x000fe20007810000 */
[----:B------:R-:W0:Y:S01]  /*ba70*/  MUFU.EX2 R25, R112 ;  /* 0x0000007000197308 */ /* 0x000e220000000800 */
[----:B-1----:R-:W-:Y:S01]  /*ba80*/  FSEL R78, R67, -INF , !P2 ;  /* 0xff800000434e7808 */ /* 0x002fe20005000000 */
[-CC-:B------:R-:W-:Y:S01]  /*ba90*/  FFMA.FTZ R170, R60, R9.reuse, -R29.reuse ;  /* 0x000000093caa7223 */ /* 0x180fe2000001081d */
[-CC-:B------:R-:W-:Y:S01]  /*baa0*/  FFMA.FTZ R41, R32, R9.reuse, -R29.reuse ;  /* 0x0000000920297223 */ /* 0x180fe2000001081d */
[--C-:B------:R-:W-:Y:S01]  /*bab0*/  FFMA.FTZ R172, R64, R9, -R29.reuse ;  /* 0x0000000940ac7223 */ /* 0x100fe2000001081d */
[----:B------:R-:W-:Y:S01]  /*bac0*/  FMNMX.FTZ R35, R78, R35, !PT ;  /* 0x000000234e237209 */ /* 0x000fe20007810000 */
[-CC-:B------:R-:W-:Y:S01]  /*bad0*/  FFMA.FTZ R43, R28, R9.reuse, -R29.reuse ;  /* 0x000000091c2b7223 */ /* 0x180fe2000001081d */
[----:B------:R-:W-:Y:S01]  /*bae0*/  FFMA.FTZ R174, R68, R9, -R29 ;  /* 0x0000000944ae7223 */ /* 0x000fe2000001081d */
[----:B------:R-:W1:Y:S01]  /*baf0*/  MUFU.EX2 R154, R154 ;  /* 0x0000009a009a7308 */ /* 0x000e620000000800 */
[----:B------:R-:W-:-:S02]  /*bb00*/  FMNMX.FTZ R35, R70, R35, !PT ;  /* 0x0000002346237209 */ /* 0x000fc40007810000 */
[----:B------:R-:W-:Y:S02]  /*bb10*/  ISETP.NE.AND P4, PT, R65, 0x3, PT ;  /* 0x000000034100780c */ /* 0x000fe40003f85270 */
[----:B------:R-:W-:Y:S01]  /*bb20*/  FMNMX.FTZ R39, R76, R35, !PT ;  /* 0x000000234c277209 */ /* 0x000fe20007810000 */
[----:B------:R-:W-:Y:S02]  /*bb30*/  FFMA.FTZ R35, R74, R9, -R29 ;  /* 0x000000094a237223 */ /* 0x000fe4000001081d */
[----:B------:R-:W4:Y:S01]  /*bb40*/  MUFU.EX2 R27, R88 ;  /* 0x00000058001b7308 */ /* 0x000f220000000800 */
[----:B0-----:R-:W-:Y:S01]  /*bb50*/  FADD.FTZ R47, R152, R25 ;  /* 0x00000019982f7221 */ /* 0x001fe20000010000 */
[----:B------:R-:W0:Y:S01]  /*bb60*/  SHFL.BFLY PT, R8, R39, 0x2, 0x1f ;  /* 0x0c401f0027087f89 */ /* 0x000e2200000e0000 */
[----:B------:R-:W-:-:S05]  /*bb70*/  F2FP.BF16.F32.PACK_AB R152, R25, R152 ;  /* 0x000000981998723e */ /* 0x000fca00000010ff */
[----:B------:R-:W2:Y:S08]  /*bb80*/  MUFU.EX2 R156, R156 ;  /* 0x0000009c009c7308 */ /* 0x000eb00000000800 */
[----:B------:R-:W3:Y:S08]  /*bb90*/  MUFU.EX2 R31, R80 ;  /* 0x00000050001f7308 */ /* 0x000ef00000000800 */
[----:B------:R-:W3:Y:S01]  /*bba0*/  MUFU.EX2 R158, R158 ;  /* 0x0000009e009e7308 */ /* 0x000ee20000000800 */
[----:B0-----:R-:W-:Y:S01]  /*bbb0*/  FMNMX.FTZ R40, R39, R8, !PT ;  /* 0x0000000827287209 */ /* 0x001fe20007810000 */
[-CC-:B------:R-:W-:Y:S01]  /*bbc0*/  FFMA.FTZ R39, R36, R9.reuse, -R29.reuse ;  /* 0x0000000924277223 */ /* 0x180fe2000001081d */
[----:B------:R-:W-:-:S03]  /*bbd0*/  FFMA.FTZ R29, R24, R9, -R29 ;  /* 0x00000009181d7223 */ /* 0x000fc6000001081d */
        /* <DEDUP_REMOVED lines=13> */
[-CC-:B------:R-:W-:Y:S01]  /*bcb0*/  FFMA.FTZ R26, R104, R9.reuse, -R45.reuse ;  /* 0x00000009681a7223 */ /* 0x180fe2000001082d */
[-CC-:B------:R-:W-:Y:S01]  /*bcc0*/  FFMA.FTZ R157, R34, R9.reuse, -R45.reuse ;  /* 0x00000009229d7223 */ /* 0x180fe2000001082d */
[-C--:B------:R-:W-:Y:S01]  /*bcd0*/  FFMA.FTZ R159, R38, R9.reuse, -R45 ;  /* 0x00000009269f7223 */ /* 0x080fe2000001082d */
[----:B------:R-:W-:Y:S01]  /*bce0*/  MUFU.EX2 R153, R153 ;  /* 0x0000009900997308 */ /* 0x000fe20000000800 */
[----:B-1----:R-:W-:Y:S01]  /*bcf0*/  FADD.FTZ R38, R154, R47 ;  /* 0x0000002f9a267221 */ /* 0x002fe20000010000 */
[-CC-:B------:R-:W-:Y:S01]  /*bd00*/  FFMA.FTZ R28, R102, R9.reuse, -R45.reuse ;  /* 0x00000009661c7223 */ /* 0x180fe2000001082d */
[-CC-:B------:R-:W-:Y:S01]  /*bd10*/  FFMA.FTZ R30, R100, R9.reuse, -R45.reuse ;  /* 0x00000009641e7223 */ /* 0x180fe2000001082d */
[-CC-:B------:R-:W-:Y:S01]  /*bd20*/  FFMA.FTZ R161, R42, R9.reuse, -R45.reuse ;  /* 0x000000092aa17223 */ /* 0x180fe2000001082d */
[----:B----4-:R-:W-:Y:S01]  /*bd30*/  FADD.FTZ R47, R27, R38 ;  /* 0x000000261b2f7221 */ /* 0x010fe20000010000 */
        /* <DEDUP_REMOVED lines=11> */
[----:B------:R-:W-:Y:S01]  /*bdf0*/  FADD.FTZ R42, R158, R49 ;  /* 0x000000319e2a7221 */ /* 0x000fe20000010000 */
[-CC-:B------:R-:W-:Y:S01]  /*be00*/  FFMA.FTZ R169, R94, R9.reuse, -R45.reuse ;  /* 0x000000095ea97223 */ /* 0x180fe2000001082d */
[-CC-:B------:R-:W-:Y:S01]  /*be10*/  FFMA.FTZ R58, R58, R9.reuse, -R45.reuse ;  /* 0x000000093a3a7223 */ /* 0x180fe2000001082d */
[-CC-:B------:R-:W-:Y:S01]  /*be20*/  FFMA.FTZ R62, R62, R9.reuse, -R45.reuse ;  /* 0x000000093e3e7223 */ /* 0x180fe2000001082d */
[----:B------:R-:W-:Y:S01]  /*be30*/  FADD.FTZ R49, R33, R42 ;  /* 0x0000002a21317221 */ /* 0x000fe20000010000 */
[----:B------:R-:W-:Y:S01]  /*be40*/  F2FP.BF16.F32.PACK_AB R154, R27, R154 ;  /* 0x0000009a1b9a723e */ /* 0x000fe200000010ff */
[-C--:B------:R-:W-:Y:S01]  /*be50*/  FFMA.FTZ R108, R108, R9.reuse, -R45 ;  /* 0x000000096c6c7223 */ /* 0x080fe2000001082d */
[----:B------:R-:W2:Y:S01]  /*be60*/  MUFU.EX2 R26, R26 ;  /* 0x0000001a001a7308 */ /* 0x000ea20000000800 */
[----:B0-----:R-:W-:Y:S01]  /*be70*/  FADD.FTZ R40, R153, R24 ;  /* 0x0000001899287221 */ /* 0x001fe20000010000 */
[----:B------:R-:W-:Y:S01]  /*be80*/  FADD.FTZ R42, R160, R49 ;  /* 0x00000031a02a7221 */ /* 0x000fe20000010000 */
[-CC-:B------:R-:W-:Y:S01]  /*be90*/  FFMA.FTZ R66, R66, R9.reuse, -R45.reuse ;  /* 0x0000000942427223 */ /* 0x180fe2000001082d */
[-CC-:B------:R-:W-:Y:S01]  /*bea0*/  FFMA.FTZ R78, R78, R9.reuse, -R45.reuse ;  /* 0x000000094e4e7223 */ /* 0x180fe2000001082d */
[C---:B------:R-:W-:Y:S01]  /*beb0*/  F2FP.BF16.F32.PACK_AB R160, R3.reuse, R160 ;  /* 0x000000a003a0723e */ /* 0x040fe200000010ff */
[----:B------:R-:W-:Y:S01]  /*bec0*/  FADD.FTZ R49, R3, R42 ;  /* 0x0000002a03317221 */ /* 0x000fe20000010000 */
[-C--:B------:R-:W-:Y:S01]  /*bed0*/  FFMA.FTZ R70, R70, R9.reuse, -R45 ;  /* 0x0000000946467223 */ /* 0x080fe2000001082d */
[----:B------:R-:W0:Y:S01]  /*bee0*/  MUFU.EX2 R157, R157 ;  /* 0x0000009d009d7308 */ /* 0x000e220000000800 */
[----:B-1----:R-:W-:Y:S01]  /*bef0*/  FADD.FTZ R47, R155, R40 ;  /* 0x000000289b2f7221 */ /* 0x002fe20000010000 */
[----:B------:R-:W-:Y:S01]  /*bf00*/  FADD.FTZ R42, R162, R49 ;  /* 0x00000031a22a7221 */ /* 0x000fe20000010000 */
[----:B------:R-:W-:Y:S01]  /*bf10*/  FFMA.FTZ R45, R76, R9, -R45 ;  /* 0x000000094c2d7223 */ /* 0x000fe2000001082d */
[----:B------:R-:W-:-:S02]  /*bf20*/  F2FP.BF16.F32.PACK_AB R162, R5, R162 ;  /* 0x000000a205a2723e */ /* 0x000fc400000010ff */
[----:B------:R-:W-:Y:S01]  /*bf30*/  FADD.FTZ R49, R5, R42 ;  /* 0x0000002a05317221 */ /* 0x000fe20000010000 */
[----:B------:R-:W-:Y:S01]  /*bf40*/  F2FP.BF16.F32.PACK_AB R153, R24, R153 ;  /* 0x000000991899723e */ /* 0x000fe200000010ff */
[----:B------:R-:W1:Y:S01]  /*bf50*/  MUFU.EX2 R28, R28 ;  /* 0x0000001c001c7308 */ /* 0x000e620000000800 */
[----:B--2---:R-:W-:Y:S01]  /*bf60*/  FADD.FTZ R40, R26, R47 ;  /* 0x0000002f1a287221 */ /* 0x004fe20000010000 */
[----:B------:R-:W-:Y:S01]  /*bf70*/  FADD.FTZ R42, R164, R49 ;  /* 0x00000031a42a7221 */ /* 0x000fe20000010000 */
[----:B------:R-:W-:Y:S02]  /*bf80*/  F2FP.BF16.F32.PACK_AB R156, R31, R156 ;  /* 0x0000009c1f9c723e */ /* 0x000fe400000010ff */
[----:B------:R-:W-:Y:S01]  /*bf90*/  F2FP.BF16.F32.PACK_AB R158, R33, R158 ;  /* 0x0000009e219e723e */ /* 0x000fe200000010ff */
[C---:B------:R-:W-:Y:S01]  /*bfa0*/  FADD.FTZ R49, R35.reuse, R42 ;  /* 0x0000002a23317221 */ /* 0x040fe20000010000 */
[----:B------:R-:W-:Y:S01]  /*bfb0*/  F2FP.BF16.F32.PACK_AB R164, R35, R164 ;  /* 0x000000a423a4723e */ /* 0x000fe200000010ff */
        /* <DEDUP_REMOVED lines=75> */
[----:B------:R-:W-:Y:S01]  /*c470*/  BPT.TRAP 0x1 ;  /* 0x000000040000795c */ /* 0x000fe20000300000 */
.L_x_11636:
[----:B------:R0:W1:Y:S01]  /*c480*/  SYNCS.PHASECHK.TRANS64.TRYWAIT P1, [R4+URZ+0x22850], R73 ;  /* 0x02285049040075a7 */ /* 0x000062000802017f */
[----:B------:R-:W-:Y:S05]  /*c490*/  @!P4 BRA `(.L_x_11637) ;  /* 0x000000000004c947 */ /* 0x000fea0003800000 */
[----:B------:R-:W-:Y:S01]  /*c4a0*/  BPT.TRAP 0x1 ;  /* 0x000000040000795c */ /* 0x000fe20000300000 */
.L_x_11637:
[----:B------:R-:W-:Y:S04]  /*c4b0*/  BSSY B0, `(.L_x_11638) ;  /* 0x0000004000007945 */ /* 0x000fe80003800000 */
[----:B-1----:R-:W-:Y:S05]  /*c4c0*/  @P1 BRA `(.L_x_11639) ;  /* 0x0000000000081947 */ /* 0x002fea0003800000 */
[----:B------:R-:W1:Y:S02]  /*c4d0*/  SYNCS.PHASECHK.TRANS64.TRYWAIT P1, [R4+URZ+0x22850], R73 ;  /* 0x02285049040075a7 */ /* 0x000e64000802017f */
[----:B-1----:R-:W-:Y:S05]  /*c4e0*/  @!P1 BRA `(.L_x_11640) ;  /* 0x0000018000349947 */ /* 0x002fea0003800000 */
.L_x_11639:
[----:B------:R-:W-:Y:S05]  /*c4f0*/  BSYNC B0 ;  /* 0x0000000000007941 */ /* 0x000fea0003800000 */
.L_x_11638:
[----:B------:R-:W-:Y:S05]  /*c500*/  WARPSYNC.ALL ;  /* 0x0000000000007948 */ /* 0x000fea0003800000 */
[----:B------:R-:W2:Y:S01]  /*c510*/  LDC R24, c[0x0][0x448] ;  /* 0x00011200ff187b82 */ /* 0x000ea20000000800 */
[----:B------:R-:W-:Y:S01]  /*c520*/  R2UR UR4, R19 ;  /* 0x00000000130472ca */ /* 0x000fe200000e0000 */
[----:B------:R-:W-:Y:S01]  /*c530*/  IMAD.MOV.U32 R27, RZ, RZ, 0xc00 ;  /* 0x00000c00ff1b7424 */ /* 0x000fe200078e00ff */
[----:B------:R-:W-:Y:S01]  /*c540*/  UISETP.NE.AND UP0, UPT, UR55, URZ, UPT ;  /* 0x0000003f3700728c */ /* 0x000fe2000bf05270 */
[----:B------:R-:W-:Y:S02]  /*c550*/  IMAD.MOV.U32 R177, RZ, RZ, R213 ;  /* 0x000000ffffb17224 */ /* 0x000fe400078e00d5 */
[----:B------:R-:W-:-:S02]  /*c560*/  IMAD.MOV.U32 R29, RZ, RZ, 0x40000040 ;  /* 0x40000040ff1d7424 */ /* 0x000fc400078e00ff */
[----:B------:R-:W-:Y:S02]  /*c570*/  IMAD.MOV.U32 R31, RZ, RZ, 0x40000040 ;  /* 0x40000040ff1f7424 */ /* 0x000fe400078e00ff */
[----:B01----:R-:W-:Y:S01]  /*c580*/  @!P0 VIADD R4, R4, 0x22860 ;  /* 0x0002286004048836 */ /* 0x003fe20000000000 */
[C---:B------:R-:W-:Y:S02]  /*c590*/  R2UR UR11, R29.reuse ;  /* 0x000000001d0b72ca */ /* 0x040fe400000e0000 */
[----:B------:R-:W-:Y:S01]  /*c5a0*/  R2UR UR19, R29 ;  /* 0x000000001d1372ca */ /* 0x000fe200000e0000 */
[----:B------:R-:W-:Y:S01]  /*c5b0*/  UIADD3 UR4, UR4, 0x400, URZ ;  /* 0x0000040004047890 */ /* 0x000fe2000fffe03f */
[----:B------:R-:W-:Y:S02]  /*c5c0*/  R2UR UR23, R31 ;  /* 0x000000001f1772ca */ /* 0x000fe400000e0000 */
[----:B------:R-:W-:Y:S01]  /*c5d0*/  @!P0 PRMT R4, RZ, 0x654, R4 ;  /* 0x00000654ff048816 */ /* 0x000fe20000000004 */
[----:B------:R-:W-:-:S04]  /*c5e0*/  USHF.R.U32.HI UR4, URZ, 0x4, UR4 ;  /* 0x000000043f047899 */ /* 0x000fc80008011604 */
[----:B------:R-:W-:Y:S01]  /*c5f0*/  ULOP3.LUT UR4, UR4, 0x3fff, URZ, 0xc0, !UPT ;  /* 0x00003fff04047892 */ /* 0x000fe2000f8ec03f */
[----:B------:R0:W-:Y:S01]  /*c600*/  BAR.SYNC.DEFER_BLOCKING R72, 0x100 ;  /* 0x000400480000751d */ /* 0x0001e20000010000 */
[----:B--2---:R-:W-:Y:S02]  /*c610*/  ISETP.NE.AND P1, PT, R24, 0x1, PT ;  /* 0x000000011800780c */ /* 0x004fe40003f25270 */
[----:B------:R-:W-:-:S06]  /*c620*/  ULOP3.LUT UR53, UR4, 0x3000000, URZ, 0xfc, !UPT ;  /* 0x0300000004357892 */ /* 0x000fcc000f8efc3f */
[----:B------:R-:W-:Y:S02]  /*c630*/  IMAD R24, R2, R27, UR53 ;  /* 0x0000003502187e24 */ /* 0x000fe4000f8e021b */
[----:B------:R-:W-:Y:S02]  /*c640*/  IMAD.MOV.U32 R27, RZ, RZ, 0x40000040 ;  /* 0x40000040ff1b7424 */ /* 0x000fe400078e00ff */
[C---:B------:R-:W-:Y:S01]  /*c650*/  VIADD R28, R24.reuse, 0x80 ;  /* 0x00000080181c7836 */ /* 0x040fe20000000000 */
[----:B------:R-:W1:Y:S01]  /*c660*/  @P1 LDC R26, c[0x0][0x44c] ;  /* 0x00011300ff1a1b82 */ /* 0x000e620000000800 */
[C---:B------:R-:W-:Y:S01]  /*c670*/  R2UR UR6, R24.reuse ;  /* 0x00000000180672ca */ /* 0x040fe200000e0000 */
[----:B------:R-:W-:Y:S01]  /*c680*/  VIADD R30, R24, 0x200 ;  /* 0x00000200181e7836 */ /* 0x000fe20000000000 */
[----:B------:R-:W-:Y:S02]  /*c690*/  R2UR UR15, R27 ;  /* 0x000000001b0f72ca */ /* 0x000fe400000e0000 */
[----:B------:R-:W-:Y:S01]  /*c6a0*/  R2UR UR10, R28 ;  /* 0x000000001c0a72ca */ /* 0x000fe200000e0000 */
[----:B------:R-:W-:Y:S01]  /*c6b0*/  VIADD R28, R24, 0x180 ;  /* 0x00000180181c7836 */ /* 0x000fe20000000000 */
[----:B------:R-:W-:Y:S01]  /*c6c0*/  R2UR UR22, R30 ;  /* 0x000000001e1672ca */ /* 0x000fe200000e0000 */
[----:B------:R-:W2:Y:S03]  /*c6d0*/  @P1 LDC R25, c[0x0][0x450] ;  /* 0x00011400ff191b82 */ /* 0x000ea60000000800 */
[----:B------:R-:W-:Y:S01]  /*c6e0*/  R2UR UR18, R28 ;  /* 0x000000001c1272ca */ /* 0x000fe200000e0000 */
[----:B-1----:R-:W-:-:S05]  /*c6f0*/  @P1 IMAD.HI.U32 R26, R213, R26, RZ ;  /* 0x0000001ad51a1227 */ /* 0x002fca00078e00ff */
[----:B--2---:R-:W-:Y:S01]  /*c700*/  @P1 SHF.R.U32.HI R177, RZ, R25, R26 ;  /* 0x00000019ffb11219 */ /* 0x004fe2000001161a */
[----:B------:R-:W-:Y:S01]  /*c710*/  IMAD.MOV.U32 R25, RZ, RZ, 0x40000040 ;  /* 0x40000040ff197424 */ /* 0x000fe200078e00ff */
[----:B------:R-:W-:Y:S01]  /*c720*/  PLOP3.LUT P1, PT, PT, PT, UP0, 0x40, 0x0 ;  /* 0x000000000000781c */ /* 0x000fe20003f2e808 */
[C---:B------:R-:W-:Y:S02]  /*c730*/  VIADD R26, R24.reuse, 0x100 ;  /* 0x00000100181a7836 */ /* 0x040fe40000000000 */
[----:B------:R-:W-:Y:S01]  /*c740*/  VIADD R24, R24, 0x280 ;  /* 0x0000028018187836 */ /* 0x000fe20000000000 */
[----:B------:R-:W-:Y:S02]  /*c750*/  R2UR UR7, R25 ;  /* 0x00000000190772ca */ /* 0x000fe400000e0000 */
[----:B------:R-:W-:Y:S02]  /*c760*/  R2UR UR14, R26 ;  /* 0x000000001a0e72ca */ /* 0x000fe400000e0000 */
[----:B------:R-:W-:-:S02]  /*c770*/  R2UR UR26, R24 ;  /* 0x00000000181a72ca */ /* 0x000fc400000e0000 */
[----:B------:R-:W-:Y:S02]  /*c780*/  R2UR UR27, R25 ;  /* 0x00000000191b72ca */ /* 0x000fe400000e0000 */
[----:B0-----:R-:W-:-:S06]  /*c790*/  WARPGROUP.ARRIVE ;  /* 0x00000000000079c5 */ /* 0x001fcc0000000000 */
[----:B------:R-:W-:Y:S03]  /*c7a0*/  HGMMA.64x256x16.F32.BF16 R24, R152, gdesc[UR4].tnspB, RZ, !UPT, gsb0 ;  /* 0x43e0000498187df0 */ /* 0x000fe6000c0018ff */
[----:B------:R-:W-:Y:S02]  /*c7b0*/  WARPGROUP.DEPBAR.LE gsb0, 0x0 ;  /* 0x00008000000079c5 */ /* 0x000fe40000010000 */
[----:B------:R-:W-:Y:S01]  /*c7c0*/  WARPGROUP.ARRIVE ;  /* 0x00000000000079c5 */ /* 0x000fe20000000000 */
[----:B------:R-:W-:-:S15]  /*c7d0*/  IADD3 R152, R177, R208, -R207 ;  /* 0x000000d0b1987210 */ /* 0x000fde0007ffe8cf */
[----:B------:R-:W-:-:S07]  /*c7e0*/  NOP ;  /* 0x0000000000007918 */ /* 0x000fce0000000000 */
[----:B------:R-:W-:Y:S01]  /*c7f0*/  HGMMA.64x256x16.F32.BF16 R24, R156, gdesc[UR8].tnspB, R24, gsb0 ;  /* 0x43e000089c187df0 */ /* 0x000fe20008001818 */
[----:B------:R-:W-:Y:S02]  /*c800*/  VIADD R153, R152, UR8 ;  /* 0x0000000898997c36 */ /* 0x000fe40008000000 */
        /* <DEDUP_REMOVED lines=32> */
.L_x_11643:
[----:B------:R-:W-:-:S06]  /*ca10*/  UISETP.NE.AND UP0, UPT, UR9, 0x1, UPT ;  /* 0x000000010900788c */ /* 0x000fcc000bf05270 */
[----:B------:R-:W-:-:S05]  /*ca20*/  PLOP3.LUT P1, PT, PT, PT, UP0, 0x80, 0x0 ;  /* 0x000000000000781c */ /* 0x000fca0003f2f008 */
[----:B------:R-:W-:-:S08]  /*ca30*/  @UP0 ULDC.64 UR4, c[0x0][0x9e8] ;  /* 0x00027a0000040ab9 */ /* 0x000fd00000000a00 */
[----:B------:R-:W-:-:S05]  /*ca40*/  @P1 IMAD.HI.U32 R152, R154, UR4, RZ ;  /* 0x000000049a981c27 */ /* 0x000fca000f8e00ff */
[----:B------:R-:W-:-:S07]  /*ca50*/  @P1 SHF.R.U32.HI R154, RZ, UR5, R152 ;  /* 0x00000005ff9a1c19 */ /* 0x000fce0008011698 */
.L_x_11644:
[----:B------:R-:W-:Y:S05]  /*ca60*/  BSYNC B0 ;  /* 0x0000000000007941 */ /* 0x000fea0003800000 */
.L_x_11642:
[----:B------:R-:W-:-:S04]  /*ca70*/  IMAD.U32 R152, RZ, RZ, UR9 ;  /* 0x00000009ff987e24 */ /* 0x000fc8000f8e00ff */
[----:B------:R-:W-:-:S05]  /*ca80*/  IMAD R152, R154, R152, UR9 ;  /* 0x000000099a987e24 */ /* 0x000fca000f8e0298 */
[----:B------:R-:W-:-:S07]  /*ca90*/  VIMNMX R153, R153, R152, PT ;  /* 0x0000009899997248 */ /* 0x000fce0003fe0100 */
.L_x_11641:
[----:B------:R-:W-:Y:S01]  /*caa0*/  IMAD.HI R153, R153, 0x2aaaaaab, RZ ;  /* 0x2aaaaaab99997827 */ /* 0x000fe200078e02ff */
[----:B------:R-:W-:Y:S01]  /*cab0*/  ULDC UR43, c[0x0][0x9e4] ;  /* 0x00027900002b7ab9 */ /* 0x000fe20000000800 */
[----:B------:R-:W-:Y:S01]  /*cac0*/  ULDC UR40, c[0x0][0x9e4] ;  /* 0x0002790000287ab9 */ /* 0x000fe20000000800 */
[----:B------:R-:W-:Y:S01]  /*cad0*/  ULDC UR44, c[0x0][0x9dc] ;  /* 0x00027700002c7ab9 */ /* 0x000fe20000000800 */
[----:B------:R-:W-:Y:S01]  /*cae0*/  ULDC UR50, c[0x0][0x9dc] ;  /* 0x0002770000327ab9 */ /* 0x000fe20000000800 */
[----:B------:R-:W-:Y:S01]  /*caf0*/  SHF.R.U32.HI R152, RZ, 0x1f, R153 ;  /* 0x0000001fff987819 */ /* 0x000fe20000011699 */
[----:B------:R-:W-:Y:S01]  /*cb00*/  ULDC UR37, c[0x0][0x988] ;  /* 0x0002620000257ab9 */ /* 0x000fe20000000800 */
[----:B------:R-:W-:Y:S01]  /*cb10*/  ULDC UR42, c[0x0][0x988] ;  /* 0x00026200002a7ab9 */ /* 0x000fe20000000800 */
[----:B------:R-:W-:Y:S01]  /*cb20*/  ULDC UR41, c[0x0][0x988] ;  /* 0x0002620000297ab9 */ /* 0x000fe20000000800 */
[----:B------:R-:W-:Y:S01]  /*cb30*/  LEA.HI.SX32 R152, R153, R152, 0x1c ;  /* 0x0000009899987211 */ /* 0x000fe200078fe2ff */
[----:B------:R-:W-:Y:S01]  /*cb40*/  ULDC UR51, c[0x0][0x9e0] ;  /* 0x0002780000337ab9 */ /* 0x000fe20000000800 */
[----:B------:R-:W-:-:S02]  /*cb50*/  ULDC UR45, c[0x0][0x9e0] ;  /* 0x00027800002d7ab9 */ /* 0x000fc40000000800 */
[----:B------:R-:W-:-:S04]  /*cb60*/  VIMNMX R216, R219, R152, !PT ;  /* 0x00000098dbd87248 */ /* 0x000fc80007fe0100 */
[----:B------:R-:W-:-:S13]  /*cb70*/  ISETP.GE.AND P1, PT, R4, R216, PT ;  /* 0x000000d80400720c */ /* 0x000fda0003f26270 */
[----:B------:R-:W-:Y:S05]  /*cb80*/  @!P1 BRA `(.L_x_11645) ;  /* 0x0000003000789947 */ /* 0x000fea0003800000 */
.L_x_11663:
[----:B------:R-:W-:Y:S01]  /*cb90*/  IMAD.U32 R10, RZ, RZ, UR54 ;  /* 0x00000036ff0a7e24 */ /* 0x000fe2000f8e00ff */
[----:B------:R-:W-:Y:S05]  /*cba0*/  YIELD ;  /* 0x0000000000007946 */ /* 0x000fea0003800000 */
[----:B------:R-:W-:Y:S01]  /*cbb0*/  ISETP.NE.AND P2, PT, R10, 0x3, PT ;  /* 0x000000030a00780c */ /* 0x000fe20003f45270 */
[----:B------:R-:W-:-:S05]  /*cbc0*/  VIADD R2, R2, 0x1 ;  /* 0x0000000102027836 */ /* 0x000fca0000000000 */
[----:B------:R-:W-:-:S04]  /*cbd0*/  ISETP.NE.AND P1, PT, R2, 0x2, PT ;  /* 0x000000020200780c */ /* 0x000fc80003f25270 */
[----:B------:R-:W-:Y:S02]  /*cbe0*/  SEL R9, RZ, 0x1, P1 ;  /* 0x00000001ff097807 */ /* 0x000fe40000800000 */
[----:B------:R-:W-:Y:S02]  /*cbf0*/  SEL R2, R2, RZ, P1 ;  /* 0x000000ff02027207 */ /* 0x000fe40000800000 */
[----:B------:R-:W-:Y:S01]  /*cc00*/  LOP3.LUT R206, R206, R9, RZ, 0x3c, !PT ;  /* 0x00000009cece7212 */ /* 0x000fe200078e3cff */
[----:B0-----:R-:W-:Y:S06]  /*cc10*/  @!P2 BRA `(.L_x_11646) ;  /* 0x000000000004a947 */ /* 0x001fec0003800000 */
[----:B------:R-:W-:Y:S01]  /*cc20*/  BPT.TRAP 0x1 ;  /* 0x000000040000795c */ /* 0x000fe20000300000 */
.L_x_11646:
[----:B------:R-:W-:Y:S01]  /*cc30*/  IMAD R200, R2, 0x8, R19 ;  /* 0x0000000802c87824 */ /* 0x000fe200078e0213 */
[----:B------:R-:W-:-:S04]  /*cc40*/  SHF.L.U32 R201, R206, 0x1f, RZ ;  /* 0x0000001fcec97819 */ /* 0x000fc800000006ff */
[----:B------:R0:W1:Y:S01]  /*cc50*/  SYNCS.PHASECHK.TRANS64.TRYWAIT P1, [R200+URZ+0x22830], R201 ;  /* 0x022830c9c80075a7 */ /* 0x000062000802017f */
[----:B------:R-:W-:Y:S05]  /*cc60*/  @!P2 BRA `(.L_x_11647) ;  /* 0x000000000004a947 */ /* 0x000fea0003800000 */
[----:B------:R-:W-:Y:S01]  /*cc70*/  BPT.TRAP 0x1 ;  /* 0x000000040000795c */ /* 0x000fe20000300000 */
.L_x_11647:
[----:B------:R-:W-:Y:S02]  /*cc80*/  IMAD R10, R2, 0x300, R214 ;  /* 0x00000300020a7824 */ /* 0x000fe400078e02d6 */
[----:B------:R-:W-:Y:S01]  /*cc90*/  IMAD.MOV.U32 R11, RZ, RZ, 0x40000040 ;  /* 0x40000040ff0b7424 */ /* 0x000fe200078e00ff */
[----:B-1----:R-:W-:Y:S06]  /*cca0*/  @P1 BRA `(.L_x_11648) ;  /* 0x0000000000081947 */ /* 0x002fec0003800000 */
[----:B------:R-:W1:Y:S02]  /*ccb0*/  SYNCS.PHASECHK.TRANS64.TRYWAIT P1, [R200+URZ+0x22830], R201 ;  /* 0x022830c9c80075a7 */ /* 0x000e64000802017f */
[----:B-1----:R-:W-:Y:S05]  /*ccc0*/  @!P1 BRA `(.L_x_11649) ;  /* 0x0000017800509947 */ /* 0x002fea0003800000 */
.L_x_11648:
[----:B------:R-:W-:Y:S05]  /*ccd0*/  WARPSYNC.ALL ;  /* 0x0000000000007948 */ /* 0x000fea0003800000 */
        /* <DEDUP_REMOVED lines=8> */
[----:B------:R-:W2:Y:S01]  /*cd60*/  LDC R9, c[0x0][0x448] ;  /* 0x00011200ff097b82 */ /* 0x000ea20000000800 */
[----:B------:R-:W3:Y:S01]  /*cd70*/  S2R R217, SR_TID.X ;  /* 0x0000000000d97919 */ /* 0x000ee20000002100 */
[----:B------:R-:W-:Y:S01]  /*cd80*/  IMAD.IADD R228, R215, 0x1, R213 ;  /* 0x00000001d7e47824 */ /* 0x000fe200078e02d5 */
[----:B------:R-:W-:-:S08]  /*cd90*/  UISETP.NE.AND UP0, UPT, UR55, URZ, UPT ;  /* 0x0000003f3700728c */ /* 0x000fd0000bf05270 */
[----:B------:R-:W-:Y:S01]  /*cda0*/  HGMMA.64x96x16.F32.BF16 R152, gdesc[UR4], RZ, !UPT, gsb0 ;  /* 0x01600000049879f0 */ /* 0x000fe2000c0018ff */
[----:B------:R-:W-:Y:S01]  /*cdb0*/  R2UR UR6, R202 ;  /* 0x00000000ca0672ca */ /* 0x000fe200000e0000 */
[----:B------:R-:W-:Y:S01]  /*cdc0*/  VIADD R202, R10, 0x4 ;  /* 0x000000040aca7836 */ /* 0x000fe20000000000 */
[----:B------:R-:W-:Y:S01]  /*cdd0*/  R2UR UR7, R203 ;  /* 0x00000000cb0772ca */ /* 0x000fe200000e0000 */
[----:B------:R-:W-:Y:S01]  /*cde0*/  IMAD.MOV.U32 R203, RZ, RZ, 0x40000040 ;  /* 0x40000040ffcb7424 */ /* 0x000fe200078e00ff */
[----:B------:R-:W-:Y:S01]  /*cdf0*/  R2UR UR4, R20 ;  /* 0x00000000140472ca */ /* 0x000fe200000e0000 */
[----:B------:R-:W-:Y:S01]  /*ce00*/  VIADD R10, R10, 0x6 ;  /* 0x000000060a0a7836 */ /* 0x000fe20000000000 */
[----:B------:R-:W-:Y:S02]  /*ce10*/  R2UR UR5, R21 ;  /* 0x00000000150572ca */ /* 0x000fe400000e0000 */
[----:B--2---:R-:W-:Y:S02]  /*ce20*/  ISETP.NE.AND P1, PT, R9, 0x1, PT ;  /* 0x000000010900780c */ /* 0x004fe40003f25270 */
[----:B---3--:R-:W-:-:S11]  /*ce30*/  SHF.R.U32.HI R217, RZ, 0x7, R217 ;  /* 0x00000007ffd97819 */ /* 0x008fd600000116d9 */
[----:B------:R-:W2:Y:S01]  /*ce40*/  @P1 LDC R9, c[0x0][0x450] ;  /* 0x00011400ff091b82 */ /* 0x000ea20000000800 */
[----:B------:R-:W-:Y:S02]  /*ce50*/  WARPGROUP.DEPBAR.LE gsb0, 0x0 ;  /* 0x00008000000079c5 */ /* 0x000fe40000010000 */
[----:B------:R-:W-:-:S06]  /*ce60*/  WARPGROUP.ARRIVE ;  /* 0x00000000000079c5 */ /* 0x000fcc0000000000 */
        /* <DEDUP_REMOVED lines=9> */
[----:B------:R-:W-:Y:S01]  /*cf00*/  R2UR UR7, R11 ;  /* 0x000000000b0772ca */ /* 0x000fe200000e0000 */
[----:B------:R-:W3:Y:S01]  /*cf10*/  @P1 LDC R10, c[0x0][0x44c] ;  /* 0x00011300ff0a1b82 */ /* 0x000ee20000000800 */
[----:B------:R-:W-:Y:S01]  /*cf20*/  R2UR UR4, R12 ;  /* 0x000000000c0472ca */ /* 0x000fe200000e0000 */
[----:B------:R-:W-:Y:S01]  /*cf30*/  IMAD.U32 R11, RZ, RZ, UR44 ;  /* 0x0000002cff0b7e24 */ /* 0x000fe2000f8e00ff */
[----:B------:R-:W-:-:S04]  /*cf40*/  R2UR UR5, R13 ;  /* 0x000000000d0572ca */ /* 0x000fc800000e0000 */
[----:B------:R-:W-:Y:S01]  /*cf50*/  LOP3.LUT R227, RZ, R11, RZ, 0x33, !PT ;  /* 0x0000000bffe37212 */ /* 0x000fe200078e33ff */
[----:B---3--:R-:W-:-:S05]  /*cf60*/  @P1 IMAD.HI.U32 R10, R228, R10, RZ ;  /* 0x0000000ae40a1227 */ /* 0x008fca00078e00ff */
[----:B--2---:R-:W-:Y:S01]  /*cf70*/  @P1 SHF.R.U32.HI R228, RZ, R9, R10 ;  /* 0x00000009ffe41219 */ /* 0x004fe2000001160a */
[----:B------:R-:W-:Y:S01]  /*cf80*/  @!P0 VIADD R9, R200, 0x22840 ;  /* 0x00022840c8098836 */ /* 0x000fe20000000000 */
[----:B------:R-:W-:Y:S02]  /*cf90*/  IADD3 R10, -R217, 0xb, RZ ;  /* 0x0000000bd90a7810 */ /* 0x000fe40007ffe1ff */
[----:B------:R-:W-:Y:S01]  /*cfa0*/  PLOP3.LUT P1, PT, PT, PT, UP0, 0x40, 0x0 ;  /* 0x000000000000781c */ /* 0x000fe20003f2e808 */
[----:B------:R-:W2:Y:S01]  /*cfb0*/  SHFL.IDX PT, R229, R228, RZ, 0x1c1f ;  /* 0x001c1fffe4e57589 */ /* 0x000ea200000e0000 */
[----:B------:R-:W-:Y:S01]  /*cfc0*/  @!P0 PRMT R9, RZ, 0x654, R9 ;  /* 0x00000654ff098816 */ /* 0x000fe20000000009 */
[----:B------:R-:W-:Y:S02]  /*cfd0*/  WARPGROUP.DEPBAR.LE gsb0, 0x0 ;  /* 0x00008000000079c5 */ /* 0x000fe40000010000 */
[----:B------:R-:W-:-:S06]  /*cfe0*/  WARPGROUP.ARRIVE ;  /* 0x00000000000079c5 */ /* 0x000fcc0000000000 */
[----:B------:R-:W-:Y:S03]  /*cff0*/  HGMMA.64x96x16.F32.BF16 R152, gdesc[UR4], R152, gsb0 ;  /* 0x01600000049879f0 */ /* 0x000fe60008001898 */
[----:B------:R-:W-:Y:S02]  /*d000*/  WARPGROUP.DEPBAR.LE gsb0, 0x0 ;  /* 0x00008000000079c5 */ /* 0x000fe40000010000 */
[----:B------:R3:W-:Y:S06]  /*d010*/  BAR.ARV R10, 0x100 ;  /* 0x0004000a0000751d */ /* 0x0007ec0000002000 */
[----:B------:R4:W-:Y:S02]  /*d020*/  @!P0 SYNCS.ARRIVE.TRANS64.RED.A1T0 RZ, [R9+URZ], RZ ;  /* 0x000000ff09ff89a7 */ /* 0x0009e4000810043f */
[----:B----4-:R-:W-:-:S05]  /*d030*/  IMAD R9, R4, -0x60, RZ ;  /* 0xffffffa004097824 */ /* 0x010fca00078e02ff */
[----:B------:R-:W-:-:S04]  /*d040*/  IADD3 R226, -R209, 0x1, R9 ;  /* 0x00000001d1e27810 */ /* 0x000fc80007ffe109 */
[----:B------:R-:W-:-:S05]  /*d050*/  IADD3 R226, -R207, R226, R208 ;  /* 0x000000e2cfe27210 */ /* 0x000fca0007ffe1d0 */
[----:B------:R-:W-:Y:S02]  /*d060*/  IMAD.IADD R227, R227, 0x1, R226 ;  /* 0x00000001e3e37824 */ /* 0x000fe400078e02e2 */
[----:B------:R-:W-:Y:S02]  /*d070*/  VIADD R226, R226, UR51 ;  /* 0x00000033e2e27c36 */ /* 0x000fe40008000000 */
[C---:B--2---:R-:W-:Y:S02]  /*d080*/  IMAD.IADD R217, R229.reuse, 0x1, R227 ;  /* 0x00000001e5d97824 */ /* 0x044fe400078e02e3 */
[----:B------:R-:W-:Y:S01]  /*d090*/  IMAD.IADD R225, R229, 0x1, R226 ;  /* 0x00000001e5e17824 */ /* 0x000fe200078e02e2 */
[----:B---3--:R-:W-:Y:S06]  /*d0a0*/  @P1 BRA `(.L_x_11650) ;  /* 0x0000000000581947 */ /* 0x008fec0003800000 */
        /* <DEDUP_REMOVED lines=12> */
.L_x_11652:
[----:B------:R-:W-:-:S05]  /*d170*/  IMAD.U32 R230, RZ, RZ, UR43 ;  /* 0x0000002bffe67e24 */ /* 0x000fca000f8e00ff */
[----:B------:R-:W-:-:S13]  /*d180*/  ISETP.NE.AND P1, PT, R230, 0x1, PT ;  /* 0x00000001e600780c */ /* 0x000fda0003f25270 */
[----:B------:R-:W2:Y:S02]  /*d190*/  @P1 LDC.64 R202, c[0x0][0x9e8] ;  /* 0x00027a00ffca1b82 */ /* 0x000ea40000000a00 */
[----:B--2---:R-:W-:-:S05]  /*d1a0*/  @P1 IMAD.HI.U32 R202, R229, R202, RZ ;  /* 0x000000cae5ca1227 */ /* 0x004fca00078e00ff */
[----:B------:R-:W-:-:S07]  /*d1b0*/  @P1 SHF.R.U32.HI R229, RZ, R203, R202 ;  /* 0x000000cbffe51219 */ /* 0x000fce00000116ca */
.L_x_11653:
[----:B------:R-:W-:Y:S05]  /*d1c0*/  BSYNC B0 ;  /* 0x0000000000007941 */ /* 0x000fea0003800000 */
.L_x_11651:
[----:B------:R-:W-:-:S04]  /*d1d0*/  IMAD.IADD R202, R9, 0x1, -R209 ;  /* 0x0000000109ca7824 */ /* 0x000fc800078e0ad1 */
[----:B------:R-:W-:-:S05]  /*d1e0*/  IMAD R202, R229, R230, R202 ;  /* 0x000000e6e5ca7224 */ /* 0x000fca00078e02ca */
[----:B------:R-:W-:Y:S02]  /*d1f0*/  VIADDMNMX R225, R202, R230, R225, PT ;  /* 0x000000e6cae17246 */ /* 0x000fe400038001e1 */
[----:B------:R-:W-:-:S07]  /*d200*/  VIMNMX R217, R217, R202, !PT ;  /* 0x000000cad9d97248 */ /* 0x000fce0007fe0100 */
.L_x_11650:
[C---:B------:R-:W-:Y:S01]  /*d210*/  ISETP.GE.AND P1, PT, R9.reuse, 0x1, PT ;  /* 0x000000010900780c */ /* 0x040fe20003f26270 */
[----:B------:R-:W-:Y:S01]  /*d220*/  UISETP.NE.AND UP0, UPT, UR55, URZ, UPT ;  /* 0x0000003f3700728c */ /* 0x000fe2000bf05270 */
[----:B------:R-:W-:Y:S02]  /*d230*/  LOP3.LUT R18, R18, 0xfffbffff, RZ, 0xc0, !PT ;  /* 0xfffbffff12127812 */ /* 0x000fe400078ec0ff */
[----:B------:R-:W-:-:S09]  /*d240*/  ISETP.GE.AND P3, PT, R9, 0x9, PT ;  /* 0x000000090900780c */ /* 0x000fd20003f66270 */
[----:B------:R-:W-:Y:S02]  /*d250*/  @P1 LOP3.LUT R18, R18, 0x40000, RZ, 0xfc, !PT ;  /* 0x0004000012121812 */ /* 0x000fe400078efcff */
[----:B------:R-:W-:Y:S02]  /*d260*/  ISETP.GT.AND P1, PT, R217, RZ, !P1 ;  /* 0x000000ffd900720c */ /* 0x000fe40004f24270 */
[----:B------:R-:W-:Y:S02]  /*d270*/  LOP3.LUT R18, R18, 0xfffffffd, RZ, 0xc0, !PT ;  /* 0xfffffffd12127812 */ /* 0x000fe400078ec0ff */
[----:B------:R-:W-:Y:S02]  /*d280*/  ISETP.LT.OR P2, PT, R225, 0x1, P1 ;  /* 0x00000001e100780c */ /* 0x000fe40000f41670 */
[----:B------:R-:W-:Y:S02]  /*d290*/  ISETP.GE.AND P1, PT, R9, 0x2, PT ;  /* 0x000000020900780c */ /* 0x000fe40003f26270 */
[----:B------:R-:W-:-:S02]  /*d2a0*/  FSEL R152, R152, -INF , !P2 ;  /* 0xff80000098987808 */ /* 0x000fc40005000000 */
[----:B------:R-:W-:Y:S02]  /*d2b0*/  ISETP.GT.AND P2, PT, R217, 0x1, !P1 ;  /* 0x00000001d900780c */ /* 0x000fe40004f44270 */
[----:B------:R-:W-:Y:S02]  /*d2c0*/  @P3 LOP3.LUT R18, R18, 0x2, RZ, 0xfc, !PT ;  /* 0x0000000212123812 */ /* 0x000fe400078efcff */
[----:B------:R-:W-:Y:S02]  /*d2d0*/  ISETP.LT.OR P2, PT, R225, 0x2, P2 ;  /* 0x00000002e100780c */ /* 0x000fe40001741670 */
[----:B------:R-:W-:Y:S02]  /*d2e0*/  LOP3.LUT R18, R18, 0xfffffffb, RZ, 0xc0, !PT ;  /* 0xfffffffb12127812 */ /* 0x000fe400078ec0ff */
[----:B------:R-:W-:Y:S02]  /*d2f0*/  FSEL R153, R153, -INF , !P2 ;  /* 0xff80000099997808 */ /* 0x000fe40005000000 */
[----:B------:R-:W-:-:S02]  /*d300*/  ISETP.GT.AND P2, PT, R217, 0x8, !P3 ;  /* 0x00000008d900780c */ /* 0x000fc40005f44270 */
        /* <DEDUP_REMOVED lines=136> */
.L_x_11656:
[----:B------:R-:W-:-:S05]  /*db90*/  IMAD.U32 R225, RZ, RZ, UR43 ;  /* 0x0000002bffe17e24 */ /* 0x000fca000f8e00ff */
[----:B------:R-:W-:-:S13]  /*dba0*/  ISETP.NE.AND P6, PT, R225, 0x1, PT ;  /* 0x00000001e100780c */ /* 0x000fda0003fc5270 */
[----:B------:R-:W2:Y:S02]  /*dbb0*/  @P6 LDC.64 R156, c[0x0][0x9e8] ;  /* 0x00027a00ff9c6b82 */ /* 0x000ea40000000a00 */
[----:B--2---:R-:W-:-:S05]  /*dbc0*/  @P6 IMAD.HI.U32 R156, R217, R156, RZ ;  /* 0x0000009cd99c6227 */ /* 0x004fca00078e00ff */
[----:B------:R-:W-:-:S07]  /*dbd0*/  @P6 SHF.R.U32.HI R217, RZ, R157, R156 ;  /* 0x0000009dffd96219 */ /* 0x000fce000001169c */
.L_x_11657:
[----:B------:R-:W-:Y:S05]  /*dbe0*/  BSYNC B0 ;  /* 0x0000000000007941 */ /* 0x000fea0003800000 */
.L_x_11655:
[----:B------:R-:W-:-:S04]  /*dbf0*/  IMAD.IADD R9, R9, 0x1, -R209 ;  /* 0x0000000109097824 */ /* 0x000fc800078e0ad1 */
[----:B------:R-:W-:-:S05]  /*dc00*/  IMAD R9, R217, R225, R9 ;  /* 0x000000e1d9097224 */ /* 0x000fca00078e0209 */
[----:B------:R-:W-:Y:S02]  /*dc10*/  VIMNMX R227, R227, R9, !PT ;  /* 0x00000009e3e37248 */ /* 0x000fe40007fe0100 */
[----:B------:R-:W-:-:S07]  /*dc20*/  VIADDMNMX R226, R9, R225, R226, PT ;  /* 0x000000e109e27246 */ /* 0x000fce00038001e2 */
.L_x_11654:
[----:B------:R-:W-:Y:S02]  /*dc30*/  ISETP.GT.AND P1, PT, R227, 0x1, !P1 ;  /* 0x00000001e300780c */ /* 0x000fe40004f24270 */
[----:B------:R-:W-:Y:S02]  /*dc40*/  FMNMX.FTZ R9, R152, R0, !PT ;  /* 0x0000000098097209 */ /* 0x000fe40007810000 */
        /* <DEDUP_REMOVED lines=58> */
[----:B------:R-:W2:Y:S01]  /*dff0*/  SHFL.BFLY PT, R157, R9, 0x2, 0x1f ;  /* 0x0c401f00099d7f89 */ /* 0x000ea200000e0000 */
[----:B------:R-:W-:-:S02]  /*e000*/  LOP3.LUT P6, RZ, R18, 0x20, RZ, 0xc0, !PT ;  /* 0x0000002012ff7812 */ /* 0x000fc400078cc0ff */
[C---:B------:R-:W-:Y:S02]  /*e010*/  ISETP.GT.AND P1, PT, R227.reuse, 0x28, !P1 ;  /* 0x00000028e300780c */ /* 0x040fe40004f24270 */
[----:B------:R-:W-:Y:S02]  /*e020*/  ISETP.GT.AND P2, PT, R227, 0x49, !P2 ;  /* 0x00000049e300780c */ /* 0x000fe40005744270 */
[C---:B------:R-:W-:Y:S02]  /*e030*/  ISETP.LT.OR P1, PT, R226.reuse, 0x29, P1 ;  /* 0x00000029e200780c */ /* 0x040fe40000f21670 */
[----:B------:R-:W-:Y:S02]  /*e040*/  ISETP.LT.OR P2, PT, R226, 0x4a, P2 ;  /* 0x0000004ae200780c */ /* 0x000fe40001741670 */
[----:B------:R-:W-:Y:S02]  /*e050*/  FSEL R174, R174, -INF , !P1 ;  /* 0xff800000aeae7808 */ /* 0x000fe40004800000 */
[----:B------:R-:W-:-:S02]  /*e060*/  LOP3.LUT P1, RZ, R18, 0x1000, RZ, 0xc0, !PT ;  /* 0x0000100012ff7812 */ /* 0x000fc4000782c0ff */
[----:B------:R-:W-:Y:S02]  /*e070*/  FSEL R191, R191, -INF , !P2 ;  /* 0xff800000bfbf7808 */ /* 0x000fe40005000000 */
[C---:B------:R-:W-:Y:S02]  /*e080*/  ISETP.GT.AND P1, PT, R227.reuse, 0x29, !P1 ;  /* 0x00000029e300780c */ /* 0x040fe40004f24270 */
[----:B------:R-:W-:Y:S02]  /*e090*/  LOP3.LUT P2, RZ, R18, 0x40000, RZ, 0xc0, !PT ;  /* 0x0004000012ff7812 */ /* 0x000fe4000784c0ff */
[----:B------:R-:W-:Y:S02]  /*e0a0*/  ISETP.LT.OR P1, PT, R226, 0x2a, P1 ;  /* 0x0000002ae200780c */ /* 0x000fe40000f21670 */
[----:B------:R-:W-:Y:S02]  /*e0b0*/  ISETP.GT.AND P3, PT, R227, 0x50, !P3 ;  /* 0x00000050e300780c */ /* 0x000fe40005f64270 */
[----:B------:R-:W-:-:S02]  /*e0c0*/  FSEL R175, R175, -INF , !P1 ;  /* 0xff800000afaf7808 */ /* 0x000fc40004800000 */
[----:B------:R-:W-:Y:S02]  /*e0d0*/  LOP3.LUT P1, RZ, R18, 0x800, RZ, 0xc0, !PT ;  /* 0x0000080012ff7812 */ /* 0x000fe4000782c0ff */
[----:B--2---:R-:W-:Y:S01]  /*e0e0*/  FMNMX.FTZ R157, R9, R157, !PT ;  /* 0x0000009d099d7209 */ /* 0x004fe20007810000 */
[----:B------:R-:W-:Y:S01]  /*e0f0*/  IMAD.U32 R9, RZ, RZ, UR42 ;  /* 0x0000002aff097e24 */ /* 0x000fe2000f8e00ff */
[C---:B------:R-:W-:Y:S02]  /*e100*/  ISETP.GT.AND P1, PT, R227.reuse, 0x30, !P1 ;  /* 0x00000030e300780c */ /* 0x040fe40004f24270 */
[C---:B------:R-:W-:Y:S02]  /*e110*/  ISETP.LT.OR P3, PT, R226.reuse, 0x51, P3 ;  /* 0x00000051e200780c */ /* 0x040fe40001f61670 */
[----:B------:R-:W-:Y:S02]  /*e120*/  ISETP.LT.OR P1, PT, R226, 0x31, P1 ;  /* 0x00000031e200780c */ /* 0x000fe40000f21670 */
[----:B------:R-:W-:-:S02]  /*e130*/  ISETP.GT.AND P4, PT, R227, 0x51, !P4 ;  /* 0x00000051e300780c */ /* 0x000fc40006784270 */
[----:B------:R-:W-:Y:S02]  /*e140*/  FSEL R156, R178, -INF , !P1 ;  /* 0xff800000b29c7808 */ /* 0x000fe40004800000 */
[----:B------:R-:W-:Y:S01]  /*e150*/  LOP3.LUT P1, RZ, R18, 0x400, RZ, 0xc0, !PT ;  /* 0x0000040012ff7812 */ /* 0x000fe2000782c0ff */
[----:B------:R-:W2:Y:S01]  /*e160*/  SHFL.BFLY PT, R178, R157, 0x1, 0x1f ;  /* 0x0c201f009db27f89 */ /* 0x000ea200000e0000 */
[----:B------:R-:W-:Y:S02]  /*e170*/  FSEL R194, R194, -INF , !P3 ;  /* 0xff800000c2c27808 */ /* 0x000fe40005800000 */
[C---:B------:R-:W-:Y:S02]  /*e180*/  ISETP.GT.AND P1, PT, R227.reuse, 0x31, !P1 ;  /* 0x00000031e300780c */ /* 0x040fe40004f24270 */
[----:B------:R-:W-:Y:S02]  /*e190*/  ISETP.GT.AND P5, PT, R227, 0x58, !P5 ;  /* 0x00000058e300780c */ /* 0x000fe40006fa4270 */
[----:B------:R-:W-:-:S02]  /*e1a0*/  ISETP.LT.OR P1, PT, R226, 0x32, P1 ;  /* 0x00000032e200780c */ /* 0x000fc40000f21670 */
[----:B------:R-:W-:Y:S02]  /*e1b0*/  ISETP.LT.OR P4, PT, R226, 0x52, P4 ;  /* 0x00000052e200780c */ /* 0x000fe40002781670 */
[----:B------:R-:W-:Y:S02]  /*e1c0*/  FSEL R179, R179, -INF , !P1 ;  /* 0xff800000b3b37808 */ /* 0x000fe40004800000 */
[----:B------:R-:W-:Y:S02]  /*e1d0*/  LOP3.LUT P1, RZ, R18, 0x200, RZ, 0xc0, !PT ;  /* 0x0000020012ff7812 */ /* 0x000fe4000782c0ff */
[----:B------:R-:W-:Y:S02]  /*e1e0*/  ISETP.LT.OR P5, PT, R226, 0x59, P5 ;  /* 0x00000059e200780c */ /* 0x000fe40002fa1670 */
[----:B------:R-:W-:Y:S02]  /*e1f0*/  ISETP.GT.AND P1, PT, R227, 0x38, !P1 ;  /* 0x00000038e300780c */ /* 0x000fe40004f24270 */
[----:B------:R-:W-:-:S02]  /*e200*/  FSEL R195, R195, -INF , !P4 ;  /* 0xff800000c3c37808 */ /* 0x000fc40006000000 */
[----:B------:R-:W-:Y:S02]  /*e210*/  ISETP.LT.OR P1, PT, R226, 0x39, P1 ;  /* 0x00000039e200780c */ /* 0x000fe40000f21670 */
[----:B------:R-:W-:Y:S02]  /*e220*/  FSEL R198, R198, -INF , !P5 ;  /* 0xff800000c6c67808 */ /* 0x000fe40006800000 */
[----:B------:R-:W-:Y:S02]  /*e230*/  FSEL R182, R182, -INF , !P1 ;  /* 0xff800000b6b67808 */ /* 0x000fe40004800000 */
[----:B------:R-:W-:Y:S02]  /*e240*/  LOP3.LUT P1, RZ, R18, 0x100, RZ, 0xc0, !PT ;  /* 0x0000010012ff7812 */ /* 0x000fe4000782c0ff */
[----:B--2---:R-:W-:Y:S02]  /*e250*/  FMNMX.FTZ R178, R157, R178, !PT ;  /* 0x000000b29db27209 */ /* 0x004fe40007810000 */
        /* <DEDUP_REMOVED lines=18> */
[----:B------:R-:W-:-:S05]  /*e380*/  FMUL.FTZ R0, R178, R9 ;  /* 0x00000009b2007220 */ /* 0x000fca0000410000 */
[----:B------:R-:W-:Y:S02]  /*e390*/  FSEL R0, R0, RZ, P1 ;  /* 0x000000ff00007208 */ /* 0x000fe40000800000 */
[----:B------:R-:W-:-:S03]  /*e3a0*/  ISETP.GT.AND P1, PT, R227, RZ, !P2 ;  /* 0x000000ffe300720c */ /* 0x000fc60005724270 */
        /* <DEDUP_REMOVED lines=23> */
[-C--:B------:R-:W-:Y:S01]  /*e520*/  FFMA.FTZ R197, R197, R9.reuse, -R0 ;  /* 0x00000009c5c57223 */ /* 0x080fe20000010800 */
[----:B------:R-:W-:Y:S01]  /*e530*/  FMUL.FTZ R0, R157, R9 ;  /* 0x000000099d007220 */ /* 0x000fe20000410000 */
[----:B------:R-:W-:Y:S01]  /*e540*/  MUFU.EX2 R152, R152 ;  /* 0x0000009800987308 */ /* 0x000fe20000000800 */
[----:B------:R-:W-:-:S04]  /*e550*/  ISETP.LT.OR P1, PT, R226, 0x1, P1 ;  /* 0x00000001e200780c */ /* 0x000fc80000f21670 */
[----:B------:R-:W-:Y:S02]  /*e560*/  FSEL R154, R154, -INF , !P1 ;  /* 0xff8000009a9a7808 */ /* 0x000fe40004800000 */
[----:B------:R-:W-:Y:S01]  /*e570*/  ISETP.GT.AND P1, PT, R227, 0x59, !P6 ;  /* 0x00000059e300780c */ /* 0x000fe20007724270 */
[----:B------:R-:W2:Y:S03]  /*e580*/  MUFU.EX2 R0, R0 ;  /* 0x0000000000007308 */ /* 0x000ea60000000800 */
[----:B------:R-:W-:-:S04]  /*e590*/  ISETP.LT.OR P1, PT, R226, 0x5a, P1 ;  /* 0x0000005ae200780c */ /* 0x000fc80000f21670 */
[----:B------:R-:W-:Y:S01]  /*e5a0*/  FSEL R199, R199, -INF , !P1 ;  /* 0xff800000c7c77808 */ /* 0x000fe20004800000 */
[----:B------:R-:W3:Y:S08]  /*e5b0*/  MUFU.EX2 R153, R153 ;  /* 0x0000009900997308 */ /* 0x000ef00000000800 */
        /* <DEDUP_REMOVED lines=11> */
[----:B------:R-:W-:Y:S01]  /*e670*/  FMUL.FTZ R36, R36, R0 ;  /* 0x0000000024247220 */ /* 0x000fe20000410000 */
[----:B------:R-:W-:Y:S01]  /*e680*/  FMNMX.FTZ R153, R154, R8, !PT ;  /* 0x000000089a997209 */ /* 0x000fe20007810000 */
[-C--:B------:R-:W-:Y:S01]  /*e690*/  FMUL.FTZ R37, R37, R0.reuse ;  /* 0x0000000025257220 */ /* 0x080fe20000410000 */
[-C--:B------:R-:W-:Y:S01]  /*e6a0*/  FMUL.FTZ R40, R40, R0.reuse ;  /* 0x0000000028287220 */ /* 0x080fe20000410000 */
[-C--:B------:R-:W-:Y:S01]  /*e6b0*/  FMUL.FTZ R41, R41, R0.reuse ;  /* 0x0000000029297220 */ /* 0x080fe20000410000 */
[----:B------:R-:W-:Y:S01]  /*e6c0*/  FMNMX.FTZ R153, R155, R153, !PT ;  /* 0x000000999b997209 */ /* 0x000fe20007810000 */
[----:B------:R-:W3:Y:S01]  /*e6d0*/  MUFU.EX2 R160, R160 ;  /* 0x000000a000a07308 */ /* 0x000ee20000000800 */
[----:B----4-:R-:W-:Y:S01]  /*e6e0*/  FADD.FTZ R5, R202, R5 ;  /* 0x00000005ca057221 */ /* 0x010fe20000010000 */
[-C--:B------:R-:W-:Y:S01]  /*e6f0*/  FMUL.FTZ R44, R44, R0.reuse ;  /* 0x000000002c2c7220 */ /* 0x080fe20000410000 */
[----:B------:R-:W-:Y:S01]  /*e700*/  FMNMX.FTZ R153, R158, R153, !PT ;  /* 0x000000999e997209 */ /* 0x000fe20007810000 */
[-C--:B------:R-:W-:Y:S01]  /*e710*/  FMUL.FTZ R45, R45, R0.reuse ;  /* 0x000000002d2d7220 */ /* 0x080fe20000410000 */
[-C--:B------:R-:W-:Y:S01]  /*e720*/  FMUL.FTZ R48, R48, R0.reuse ;  /* 0x0000000030307220 */ /* 0x080fe20000410000 */
[-C--:B------:R-:W-:Y:S01]  /*e730*/  FMUL.FTZ R49, R49, R0.reuse ;  /* 0x0000000031317220 */ /* 0x080fe20000410000 */
[----:B------:R-:W-:Y:S01]  /*e740*/  FMNMX.FTZ R153, R159, R153, !PT ;  /* 0x000000999f997209 */ /* 0x000fe20007810000 */
[----:B------:R-:W-:Y:S01]  /*e750*/  MUFU.EX2 R217, R176 ;  /* 0x000000b000d97308 */ /* 0x000fe20000000800 */
        /* <DEDUP_REMOVED lines=8> */
[----:B---3--:R-:W-:Y:S01]  /*e7e0*/  FADD.FTZ R5, R160, R5 ;  /* 0x00000005a0057221 */ /* 0x008fe20000010000 */
[-C--:B------:R-:W-:Y:S01]  /*e7f0*/  FMUL.FTZ R60, R60, R0.reuse ;  /* 0x000000003c3c7220 */ /* 0x080fe20000410000 */
[----:B------:R-:W-:Y:S01]  /*e800*/  FMNMX.FTZ R153, R166, R153, !PT ;  /* 0x00000099a6997209 */ /* 0x000fe20007810000 */
[-C--:B------:R-:W-:Y:S01]  /*e810*/  FMUL.FTZ R61, R61, R0.reuse ;  /* 0x000000003d3d7220 */ /* 0x080fe20000410000 */
[-C--:B------:R-:W-:Y:S01]  /*e820*/  FMUL.FTZ R64, R64, R0.reuse ;  /* 0x0000000040407220 */ /* 0x080fe20000410000 */
[-C--:B------:R-:W-:Y:S01]  /*e830*/  FMUL.FTZ R65, R65, R0.reuse ;  /* 0x0000000041417220 */ /* 0x080fe20000410000 */
[----:B------:R-:W-:Y:S01]  /*e840*/  FMNMX.FTZ R153, R167, R153, !PT ;  /* 0x00000099a7997209 */ /* 0x000fe20007810000 */
[----:B------:R-:W3:Y:S01]  /*e850*/  MUFU.EX2 R164, R164 ;  /* 0x000000a400a47308 */ /* 0x000ee20000000800 */
[-C--:B------:R-:W-:Y:S01]  /*e860*/  FMUL.FTZ R68, R68, R0.reuse ;  /* 0x0000000044447220 */ /* 0x080fe20000410000 */
[-C--:B------:R-:W-:Y:S01]  /*e870*/  FMUL.FTZ R69, R69, R0.reuse ;  /* 0x0000000045457220 */ /* 0x080fe20000410000 */
[----:B------:R-:W-:Y:S01]  /*e880*/  FMNMX.FTZ R153, R170, R153, !PT ;  /* 0x00000099aa997209 */ /* 0x000fe20007810000 */
[-C--:B------:R-:W-:Y:S01]  /*e890*/  FMUL.FTZ R72, R72, R0.reuse ;  /* 0x0000000048487220 */ /* 0x080fe20000410000 */
[-C--:B------:R-:W-:Y:S01]  /*e8a0*/  FMUL.FTZ R73, R73, R0.reuse ;  /* 0x0000000049497220 */ /* 0x080fe20000410000 */
[-C--:B------:R-:W-:Y:S01]  /*e8b0*/  FMUL.FTZ R76, R76, R0.reuse ;  /* 0x000000004c4c7220 */ /* 0x080fe20000410000 */
[----:B------:R-:W-:Y:S01]  /*e8c0*/  FMNMX.FTZ R153, R171, R153, !PT ;  /* 0x00000099ab997209 */ /* 0x000fe20007810000 */
[----:B------:R-:W4:Y:S01]  /*e8d0*/  MUFU.EX2 R165, R165 ;  /* 0x000000a500a57308 */ /* 0x000f220000000800 */
        /* <DEDUP_REMOVED lines=52> */
[----:B------:R-:W-:Y:S01]  /*ec20*/  FADD.FTZ R5, R217, R5 ;  /* 0x00000005d9057221 */ /* 0x000fe20000010000 */
[-C--:B------:R-:W-:Y:S01]  /*ec30*/  FMUL.FTZ R129, R129, R0.reuse ;  /* 0x0000000081817220 */ /* 0x080fe20000410000 */
[----:B------:R-:W-:Y:S01]  /*ec40*/  FMNMX.FTZ R153, R199, R153, !PT ;  /* 0x00000099c7997209 */ /* 0x000fe20007810000 */
[----:B------:R-:W2:Y:S01]  /*ec50*/  MUFU.EX2 R181, R181 ;  /* 0x000000b500b57308 */ /* 0x000ea20000000800 */
[----:B---3--:R-:W-:Y:S01]  /*ec60*/  FADD.FTZ R5, R177, R5 ;  /* 0x00000005b1057221 */ /* 0x008fe20000010000 */
[-C--:B------:R-:W-:Y:S01]  /*ec70*/  FMUL.FTZ R132, R132, R0.reuse ;  /* 0x0000000084847220 */ /* 0x080fe20000410000 */
[-C--:B------:R-:W-:Y:S01]  /*ec80*/  FMUL.FTZ R133, R133, R0.reuse ;  /* 0x0000000085857220 */ /* 0x080fe20000410000 */
[----:B------:R-:W3:Y:S01]  /*ec90*/  SHFL.BFLY PT, R157, R153, 0x2, 0x1f ;  /* 0x0c401f00999d7f89 */ /* 0x000ee200000e0000 */
[-C--:B------:R-:W-:Y:S01]  /*eca0*/  FMUL.FTZ R136, R136, R0.reuse ;  /* 0x0000000088887220 */ /* 0x080fe20000410000 */
[-C--:B------:R-:W-:Y:S01]  /*ecb0*/  FMUL.FTZ R137, R137, R0.reuse ;  /* 0x0000000089897220 */ /* 0x080fe20000410000 */
[-C--:B------:R-:W-:Y:S01]  /*ecc0*/  FMUL.FTZ R140, R140, R0.reuse ;  /* 0x000000008c8c7220 */ /* 0x080fe20000410000 */
[----:B------:R-:W5:Y:S01]  /*ecd0*/  MUFU.EX2 R184, R184 ;  /* 0x000000b800b87308 */ /* 0x000f620000000800 */
[----:B----4-:R-:W-:Y:S01]  /*ece0*/  FADD.FTZ R5, R180, R5 ;  /* 0x00000005b4057221 */ /* 0x010fe20000010000 */
[-C--:B------:R-:W-:Y:S01]  /*ecf0*/  FMUL.FTZ R141, R141, R0.reuse ;  /* 0x000000008d8d7220 */ /* 0x080fe20000410000 */
[-C--:B------:R-:W-:Y:S01]  /*ed00*/  FMUL.FTZ R144, R144, R0.reuse ;  /* 0x0000000090907220 */ /* 0x080fe20000410000 */
[-C--:B------:R-:W-:Y:S01]  /*ed10*/  FMUL.FTZ R145, R145, R0.reuse ;  /* 0x0000000091917220 */ /* 0x080fe20000410000 */
[-C--:B------:R-:W-:Y:S01]  /*ed20*/  FMUL.FTZ R148, R148, R0.reuse ;  /* 0x0000000094947220 */ /* 0x080fe20000410000 */
[----:B------:R-:W-:-:S02]  /*ed30*/  FMUL.FTZ R149, R149, R0 ;  /* 0x0000000095957220 */ /* 0x000fc40000410000 */
[----:B------:R-:W4:Y:S01]  /*ed40*/  MUFU.EX2 R185, R185 ;  /* 0x000000b900b97308 */ /* 0x000f220000000800 */
[----:B--2---:R-:W-:-:S07]  /*ed50*/  FADD.FTZ R5, R181, R5 ;  /* 0x00000005b5057221 */ /* 0x004fce0000010000 */
[----:B------:R-:W2:Y:S01]  /*ed60*/  MUFU.EX2 R188, R188 ;  /* 0x000000bc00bc7308 */ /* 0x000ea20000000800 */
[----:B-----5:R-:W-:Y:S01]  /*ed70*/  FADD.FTZ R5, R184, R5 ;  /* 0x00000005b8057221 */ /* 0x020fe20000010000 */
[----:B---3--:R-:W-:-:S06]  /*ed80*/  FMNMX.FTZ R153, R153, R157, !PT ;  /* 0x0000009d99997209 */ /* 0x008fcc0007810000 */
[----:B------:R-:W3:Y:S01]  /*ed90*/  MUFU.EX2 R189, R189 ;  /* 0x000000bd00bd7308 */ /* 0x000ee20000000800 */
[----:B------:R-:W5:Y:S01]  /*eda0*/  SHFL.BFLY PT, R157, R153, 0x1, 0x1f ;  /* 0x0c201f00999d7f89 */ /* 0x000f6200000e0000 */
[----:B----4-:R-:W-:-:S06]  /*edb0*/  FADD.FTZ R5, R185, R5 ;  /* 0x00000005b9057221 */ /* 0x010fcc0000010000 */
[----:B------:R-:W4:Y:S01]  /*edc0*/  MUFU.EX2 R192, R192 ;  /* 0x000000c000c07308 */ /* 0x000f220000000800 */
[----:B--2---:R-:W-:-:S07]  /*edd0*/  FADD.FTZ R5, R188, R5 ;  /* 0x00000005bc057221 */ /* 0x004fce0000010000 */
[----:B------:R-:W2:Y:S01]  /*ede0*/  MUFU.EX2 R193, R193 ;  /* 0x000000c100c17308 */ /* 0x000ea20000000800 */
[----:B---3--:R-:W-:-:S07]  /*edf0*/  FADD.FTZ R5, R189, R5 ;  /* 0x00000005bd057221 */ /* 0x008fce0000010000 */
[----:B------:R-:W-:Y:S01]  /*ee00*/  MUFU.EX2 R197, R197 ;  /* 0x000000c500c57308 */ /* 0x000fe20000000800 */
[----:B-----5:R-:W-:Y:S01]  /*ee10*/  FMNMX.FTZ R176, R153, R157, !PT ;  /* 0x0000009d99b07209 */ /* 0x020fe20007810000 */
[----:B----4-:R-:W-:-:S03]  /*ee20*/  FADD.FTZ R5, R192, R5 ;  /* 0x00000005c0057221 */ /* 0x010fc60000010000 */
[C---:B------:R-:W-:Y:S01]  /*ee30*/  FSETP.NEU.FTZ.AND P1, PT, R176.reuse, -INF , PT ;  /* 0xff800000b000780b */ /* 0x040fe20003f3d000 */
[----:B------:R-:W-:Y:S01]  /*ee40*/  FMUL.FTZ R226, R176, R9 ;  /* 0x00000009b0e27220 */ /* 0x000fe20000410000 */
[----:B--2---:R-:W-:-:S04]  /*ee50*/  FADD.FTZ R5, R193, R5 ;  /* 0x00000005c1057221 */ /* 0x004fc80000010000 */
[----:B------:R-:W-:-:S05]  /*ee60*/  FSEL R226, R226, RZ, P1 ;  /* 0x000000ffe2e27208 */ /* 0x000fca0000800000 */
[-CC-:B------:R-:W-:Y:S01]  /*ee70*/  FFMA.FTZ R153, R170, R9.reuse, -R226.reuse ;  /* 0x00000009aa997223 */ /* 0x180fe200000108e2 */
[-CC-:B------:R-:W-:Y:S01]  /*ee80*/  FFMA.FTZ R230, R156, R9.reuse, -R226.reuse ;  /* 0x000000099ce67223 */ /* 0x180fe200000108e2 */
[----:B------:R-:W-:Y:S01]  /*ee90*/  F2FP.BF16.F32.PACK_AB R156, R161, R160 ;  /* 0x000000a0a19c723e */ /* 0x000fe200000010ff */
        /* <DEDUP_REMOVED lines=10> */
[----:B--2---:R-:W-:Y:S01]  /*ef40*/  FSEL R153, R176, RZ, P1 ;  /* 0x000000ffb0997208 */ /* 0x004fe20000800000 */
[-CC-:B------:R-:W-:Y:S01]  /*ef50*/  FFMA.FTZ R171, R171, R9.reuse, -R226.reuse ;  /* 0x00000009abab7223 */ /* 0x180fe200000108e2 */
[-CC-:B------:R-:W-:Y:S01]  /*ef60*/  FFMA.FTZ R155, R174, R9.reuse, -R226.reuse ;  /* 0x00000009ae9b7223 */ /* 0x180fe200000108e2 */
[-C--:B------:R-:W-:Y:S01]  /*ef70*/  FFMA.FTZ R175, R175, R9.reuse, -R226 ;  /* 0x00000009afaf7223 */ /* 0x080fe200000108e2 */
[----:B------:R-:W-:Y:S01]  /*ef80*/  F2FP.BF16.F32.PACK_AB R158, R165, R164 ;  /* 0x000000a4a59e723e */ /* 0x000fe200000010ff */
[----:B------:R-:W-:Y:S01]  /*ef90*/  FADD.FTZ R8, -R153, R8 ;  /* 0x0000000899087221 */ /* 0x000fe20000010100 */
[-CC-:B------:R-:W-:Y:S01]  /*efa0*/  FFMA.FTZ R179, R179, R9.reuse, -R226.reuse ;  /* 0x00000009b3b37223 */ /* 0x180fe200000108e2 */
[----:B------:R-:W2:Y:S01]  /*efb0*/  MUFU.EX2 R157, R157 ;  /* 0x0000009d009d7308 */ /* 0x000ea20000000800 */
[-CC-:B------:R-:W-:Y:S01]  /*efc0*/  FFMA.FTZ R182, R182, R9.reuse, -R226.reuse ;  /* 0x00000009b6b67223 */ /* 0x180fe200000108e2 */
[-C--:B------:R-:W-:Y:S01]  /*efd0*/  FMUL.FTZ R8, R8, R9.reuse ;  /* 0x0000000908087220 */ /* 0x080fe20000410000 */
[-CC-:B------:R-:W-:Y:S01]  /*efe0*/  FFMA.FTZ R183, R183, R9.reuse, -R226.reuse ;  /* 0x00000009b7b77223 */ /* 0x180fe200000108e2 */
[-CC-:B------:R-:W-:Y:S01]  /*eff0*/  FFMA.FTZ R186, R186, R9.reuse, -R226.reuse ;  /* 0x00000009baba7223 */ /* 0x180fe200000108e2 */
[-CC-:B------:R-:W-:Y:S01]  /*f000*/  FFMA.FTZ R187, R187, R9.reuse, -R226.reuse ;  /* 0x00000009bbbb7223 */ /* 0x180fe200000108e2 */
[----:B------:R-:W-:Y:S01]  /*f010*/  F2FP.BF16.F32.PACK_AB R160, R169, R168 ;  /* 0x000000a8a9a0723e */ /* 0x000fe200000010ff */
[-CC-:B------:R-:W-:Y:S01]  /*f020*/  FFMA.FTZ R190, R190, R9.reuse, -R226.reuse ;  /* 0x00000009bebe7223 */ /* 0x180fe200000108e2 */
[----:B------:R-:W3:Y:S01]  /*f030*/  MUFU.EX2 R8, R8 ;  /* 0x0000000800087308 */ /* 0x000ee20000000800 */
[-CC-:B------:R-:W-:Y:S01]  /*f040*/  FFMA.FTZ R191, R191, R9.reuse, -R226.reuse ;  /* 0x00000009bfbf7223 */ /* 0x180fe200000108e2 */
[-CC-:B------:R-:W-:Y:S01]  /*f050*/  FFMA.FTZ R194, R194, R9.reuse, -R226.reuse ;  /* 0x00000009c2c27223 */ /* 0x180fe200000108e2 */
[-CC-:B------:R-:W-:Y:S01]  /*f060*/  FFMA.FTZ R195, R195, R9.reuse, -R226.reuse ;  /* 0x00000009c3c37223 */ /* 0x180fe200000108e2 */
[----:B------:R-:W-:Y:S01]  /*f070*/  F2FP.BF16.F32.PACK_AB R162, R173, R172 ;  /* 0x000000acada2723e */ /* 0x000fe200000010ff */
[-CC-:B------:R-:W-:Y:S01]  /*f080*/  FFMA.FTZ R198, R198, R9.reuse, -R226.reuse ;  /* 0x00000009c6c67223 */ /* 0x180fe200000108e2 */
[----:B------:R-:W-:Y:S01]  /*f090*/  FFMA.FTZ R199, R199, R9, -R226 ;  /* 0x00000009c7c77223 */ /* 0x000fe200000108e2 */
[----:B------:R-:W-:Y:S01]  /*f0a0*/  IMAD.U32 R226, RZ, RZ, UR54 ;  /* 0x00000036ffe27e24 */ /* 0x000fe2000f8e00ff */
[----:B------:R-:W4:Y:S01]  /*f0b0*/  MUFU.EX2 R228, R228 ;  /* 0x000000e400e47308 */ /* 0x000f220000000800 */
[----:B--2---:R-:W-:-:S02]  /*f0c0*/  F2FP.BF16.F32.PACK_AB R153, R157, R229 ;  /* 0x000000e59d99723e */ /* 0x004fc400000010ff */
[----:B------:R-:W-:Y:S02]  /*f0d0*/  F2FP.BF16.F32.PACK_AB R154, R203, R202 ;  /* 0x000000cacb9a723e */ /* 0x000fe400000010ff */
[----:B------:R-:W-:Y:S02]  /*f0e0*/  ISETP.NE.AND P2, PT, R226, 0x3, PT ;  /* 0x00000003e200780c */ /* 0x000fe40003f45270 */
[----:B------:R-:W-:Y:S01]  /*f0f0*/  F2FP.BF16.F32.PACK_AB R164, R177, R217 ;  /* 0x000000d9b1a4723e */ /* 0x000fe200000010ff */
[----:B------:R-:W2:Y:S01]  /*f100*/  MUFU.EX2 R159, R159 ;  /* 0x0000009f009f7308 */ /* 0x000ea20000000800 */
[----:B---3--:R-:W-:Y:S01]  /*f110*/  FFMA.FTZ R3, R8, R3, R229 ;  /* 0x0000000308037223 */ /* 0x008fe200000100e5 */
[----:B------:R-:W-:Y:S01]  /*f120*/  F2FP.BF16.F32.PACK_AB R166, R181, R180 ;  /* 0x000000b4b5a6723e */ /* 0x000fe200000010ff */
[----:B------:R-:W-:Y:S01]  /*f130*/  FMUL.FTZ R26, R26, R8 ;  /* 0x000000081a1a7220 */ /* 0x000fe20000410000 */
[----:B------:R-:W-:Y:S01]  /*f140*/  F2FP.BF16.F32.PACK_AB R168, R185, R184 ;  /* 0x000000b8b9a8723e */ /* 0x000fe200000010ff */
[----:B------:R-:W-:Y:S01]  /*f150*/  FADD.FTZ R3, R157, R3 ;  /* 0x000000039d037221 */ /* 0x000fe20000010000 */
[----:B------:R-:W-:Y:S01]  /*f160*/  F2FP.BF16.F32.PACK_AB R170, R189, R188 ;  /* 0x000000bcbdaa723e */ /* 0x000fe200000010ff */
[----:B------:R-:W-:Y:S01]  /*f170*/  FMUL.FTZ R27, R27, R8 ;  /* 0x000000081b1b7220 */ /* 0x000fe20000410000 */
[----:B------:R-:W3:Y:S01]  /*f180*/  MUFU.EX2 R227, R227 ;  /* 0x000000e300e37308 */ /* 0x000ee20000000800 */
[----:B----4-:R-:W-:Y:S01]  /*f190*/  FADD.FTZ R3, R228, R3 ;  /* 0x00000003e4037221 */ /* 0x010fe20000010000 */
[----:B------:R-:W-:Y:S01]  /*f1a0*/  F2FP.BF16.F32.PACK_AB R172, R193, R192 ;  /* 0x000000c0c1ac723e */ /* 0x000fe200000010ff */
        /* <DEDUP_REMOVED lines=37> */
[----:B------:R2:W5:Y:S01]  /*f400*/  MUFU.EX2 R165, R155 ;  /* 0x0000009b00a57308 */ /* 0x0005620000000800 */
[----:B---3--:R-:W-:Y:S01]  /*f410*/  FADD.FTZ R3, R167, R3 ;  /* 0x00000003a7037221 */ /* 0x008fe20000010000 */
[-C--:B------:R-:W-:Y:S01]  /*f420*/  FMUL.FTZ R86, R86, R8.reuse ;  /* 0x0000000856567220 */ /* 0x080fe20000410000 */
[-C--:B------:R-:W-:Y:S01]  /*f430*/  FMUL.FTZ R87, R87, R8.reuse ;  /* 0x0000000857577220 */ /* 0x080fe20000410000 */
[-C--:B------:R-:W-:Y:S01]  /*f440*/  FMUL.FTZ R90, R90, R8.reuse ;  /* 0x000000085a5a7220 */ /* 0x080fe20000410000 */
[----:B------:R-:W-:Y:S01]  /*f450*/  FADD.FTZ R3, R161, R3 ;  /* 0x00000003a1037221 */ /* 0x000fe20000010000 */
[-C--:B------:R-:W-:Y:S01]  /*f460*/  FMUL.FTZ R91, R91, R8.reuse ;  /* 0x000000085b5b7220 */ /* 0x080fe20000410000 */
[----:B------:R-:W-:Y:S01]  /*f470*/  FMUL.FTZ R94, R94, R8 ;  /* 0x000000085e5e7220 */ /* 0x000fe20000410000 */
[----:B------:R-:W3:Y:S01]  /*f480*/  MUFU.EX2 R175, R175 ;  /* 0x000000af00af7308 */ /* 0x000ee20000000800 */
[----:B----4-:R-:W-:Y:S01]  /*f490*/  FADD.FTZ R3, R171, R3 ;  /* 0x00000003ab037221 */ /* 0x010fe20000010000 */
[----:B--2---:R-:W-:Y:S01]  /*f4a0*/  F2FP.BF16.F32.PACK_AB R155, R159, R228 ;  /* 0x000000e49f9b723e */ /* 0x004fe200000010ff */
[-C--:B------:R-:W-:Y:S01]  /*f4b0*/  FMUL.FTZ R95, R95, R8.reuse ;  /* 0x000000085f5f7220 */ /* 0x080fe20000410000 */
[----:B------:R-:W-:Y:S01]  /*f4c0*/  F2FP.BF16.F32.PACK_AB R159, R167, R225 ;  /* 0x000000e1a79f723e */ /* 0x000fe200000010ff */
[-C--:B------:R-:W-:Y:S01]  /*f4d0*/  FMUL.FTZ R98, R98, R8.reuse ;  /* 0x0000000862627220 */ /* 0x080fe20000410000 */
[----:B------:R-:W-:Y:S01]  /*f4e0*/  F2FP.BF16.F32.PACK_AB R161, R171, R161 ;  /* 0x000000a1aba1723e */ /* 0x000fe200000010ff */
[-C--:B------:R-:W-:Y:S01]  /*f4f0*/  FMUL.FTZ R99, R99, R8.reuse ;  /* 0x0000000863637220 */ /* 0x080fe20000410000 */
[----:B------:R-:W2:Y:S01]  /*f500*/  MUFU.EX2 R230, R230 ;  /* 0x000000e600e67308 */ /* 0x000ea20000000800 */
        /* <DEDUP_REMOVED lines=32> */
[----:B---3--:R-:W-:Y:S01]  /*f710*/  FADD.FTZ R3, R182, R3 ;  /* 0x00000003b6037221 */ /* 0x008fe20000010000 */
        /* <DEDUP_REMOVED lines=8> */
[----:B----4-:R-:W-:-:S07]  /*f7a0*/  FADD.FTZ R3, R169, R3 ;  /* 0x00000003a9037221 */ /* 0x010fce0000010000 */
[----:B------:R-:W4:Y:S01]  /*f7b0*/  MUFU.EX2 R191, R191 ;  /* 0x000000bf00bf7308 */ /* 0x000f220000000800 */
[C---:B---3--:R-:W-:Y:S01]  /*f7c0*/  FADD.FTZ R3, R187.reuse, R3 ;  /* 0x00000003bb037221 */ /* 0x048fe20000010000 */
[----:B------:R-:W-:-:S06]  /*f7d0*/  F2FP.BF16.F32.PACK_AB R169, R187, R169 ;  /* 0x000000a9bba9723e */ /* 0x000fcc00000010ff */
[----:B------:R-:W3:Y:S01]  /*f7e0*/  MUFU.EX2 R173, R194 ;  /* 0x000000c200ad7308 */ /* 0x000ee20000000800 */
[----:B--2---:R-:W-:-:S07]  /*f7f0*/  FADD.FTZ R3, R190, R3 ;  /* 0x00000003be037221 */ /* 0x004fce0000010000 */
[----:B------:R-:W2:Y:S01]  /*f800*/  MUFU.EX2 R195, R195 ;  /* 0x000000c300c37308 */ /* 0x000ea20000000800 */
[C---:B----4-:R-:W-:Y:S01]  /*f810*/  FADD.FTZ R3, R191.reuse, R3 ;  /* 0x00000003bf037221 */ /* 0x050fe20000010000 */
[----:B------:R-:W-:-:S06]  /*f820*/  F2FP.BF16.F32.PACK_AB R171, R191, R190 ;  /* 0x000000bebfab723e */ /* 0x000fcc00000010ff */
[----:B------:R-:W4:Y:S01]  /*f830*/  MUFU.EX2 R174, R196 ;  /* 0x000000c400ae7308 */ /* 0x000f220000000800 */
[----:B---3--:R-:W-:-:S07]  /*f840*/  FADD.FTZ R3, R173, R3 ;  /* 0x00000003ad037221 */ /* 0x008fce0000010000 */
[----:B------:R-:W3:Y:S01]  /*f850*/  MUFU.EX2 R198, R198 ;  /* 0x000000c600c67308 */ /* 0x000ee20000000800 */
[C---:B--2---:R-:W-:Y:S01]  /*f860*/  FADD.FTZ R3, R195.reuse, R3 ;  /* 0x00000003c3037221 */ /* 0x044fe20000010000 */
[----:B------:R-:W-:-:S06]  /*f870*/  F2FP.BF16.F32.PACK_AB R173, R195, R173 ;  /* 0x000000adc3ad723e */ /* 0x000fcc00000010ff */
[----:B------:R-:W2:Y:S01]  /*f880*/  MUFU.EX2 R199, R199 ;  /* 0x000000c700c77308 */ /* 0x000ea20000000800 */
[----:B----4-:R-:W-:Y:S01]  /*f890*/  FADD.FTZ R5, R174, R5 ;  /* 0x00000005ae057221 */ /* 0x010fe20000010000 */
[----:B------:R-:W-:-:S03]  /*f8a0*/  F2FP.BF16.F32.PACK_AB R174, R197, R174 ;  /* 0x000000aec5ae723e */ /* 0x000fc600000010ff */
[----:B------:R-:W-:Y:S01]  /*f8b0*/  FADD.FTZ R5, R197, R5 ;  /* 0x00000005c5057221 */ /* 0x000fe20000010000 */
[----:B---3--:R-:W-:-:S04]  /*f8c0*/  FADD.FTZ R3, R198, R3 ;  /* 0x00000003c6037221 */ /* 0x008fc80000010000 */
[C---:B--2---:R-:W-:Y:S01]  /*f8d0*/  FADD.FTZ R3, R199.reuse, R3 ;  /* 0x00000003c7037221 */ /* 0x044fe20000010000 */
[----:B------:R-:W-:Y:S01]  /*f8e0*/  F2FP.BF16.F32.PACK_AB R175, R199, R198 ;  /* 0x000000c6c7af723e */ /* 0x000fe200000010ff */
[----:B------:R-:W-:Y:S06]  /*f8f0*/  @!P2 BRA `(.L_x_11658) ;  /* 0x000000000004a947 */ /* 0x000fec0003800000 */
[----:B------:R-:W-:Y:S01]  /*f900*/  BPT.TRAP 0x1 ;  /* 0x000000040000795c */ /* 0x000fe20000300000 */
.L_x_11658:
[----:B------:R2:W3:Y:S01]  /*f910*/  SYNCS.PHASECHK.TRANS64.TRYWAIT P1, [R200+URZ+0x22850], R201 ;  /* 0x022850c9c80075a7 */ /* 0x0004e2000802017f */
[----:B------:R-:W-:Y:S05]  /*f920*/  @!P2 BRA `(.L_x_11659) ;  /* 0x000000000004a947 */ /* 0x000fea0003800000 */
[----:B------:R-:W-:Y:S01]  /*f930*/  BPT.TRAP 0x1 ;  /* 0x000000040000795c */ /* 0x000fe20000300000 */
.L_x_11659:
[----:B------:R-:W-:Y:S04]  /*f940*/  BSSY B0, `(.L_x_11660) ;  /* 0x0000004000007945 */ /* 0x000fe80003800000 */
[----:B---3--:R-:W-:Y:S05]  /*f950*/  @P1 BRA `(.L_x_11661) ;  /* 0x0000000000081947 */ /* 0x008fea0003800000 */
[----:B------:R-:W3:Y:S02]  /*f960*/  SYNCS.PHASECHK.TRANS64.TRYWAIT P1, [R200+URZ+0x22850], R201 ;  /* 0x022850c9c80075a7 */ /* 0x000ee4000802017f */
[----:B---3--:R-:W-:Y:S05]  /*f970*/  @!P1 BRA `(.L_x_11662) ;  /* 0x0000014c00389947 */ /* 0x008fea0003800000 */
.L_x_11661:
[----:B------:R-:W-:Y:S05]  /*f980*/  BSYNC B0 ;  /* 0x0000000000007941 */ /* 0x000fea0003800000 */
.L_x_11660:
[----:B------:R-:W4:Y:S01]  /*f990*/  S2R R0, SR_TID.X ;  /* 0x0000000000007919 */ /* 0x000f220000002100 */
[----:B------:R-:W-:Y:S05]  /*f9a0*/  WARPSYNC.ALL ;  /* 0x0000000000007948 */ /* 0x000fea0003800000 */
[----:B------:R-:W-:Y:S01]  /*f9b0*/  IMAD.MOV.U32 R180, RZ, RZ, 0xc00 ;  /* 0x00000c00ffb47424 */ /* 0x000fe200078e00ff */
[----:B------:R-:W-:Y:S01]  /*f9c0*/  ISETP.GT.AND P1, PT, R4, R216, PT ;  /* 0x000000d80400720c */ /* 0x000fe20003f24270 */
[----:B------:R-:W-:Y:S02]  /*f9d0*/  IMAD.MOV.U32 R181, RZ, RZ, 0x40000040 ;  /* 0x40000040ffb57424 */ /* 0x000fe400078e00ff */
[----:B------:R-:W-:-:S02]  /*f9e0*/  IMAD R180, R2, R180, UR53 ;  /* 0x0000003502b47e24 */ /* 0x000fc4000f8e02b4 */
[----:B0123--:R-:W-:Y:S01]  /*f9f0*/  @!P0 VIADD R200, R200, 0x22860 ;  /* 0x00022860c8c88836 */ /* 0x00ffe20000000000 */
[----:B------:R-:W-:Y:S01]  /*fa00*/  R2UR UR7, R181 ;  /* 0x00000000b50772ca */ /* 0x000fe200000e0000 */
[----:B------:R-:W-:Y:S01]  /*fa10*/  IMAD.MOV.U32 R181, RZ, RZ, 0x40000040 ;  /* 0x40000040ffb57424 */ /* 0x000fe200078e00ff */
[----:B------:R-:W-:Y:S01]  /*fa20*/  R2UR UR6, R180 ;  /* 0x00000000b40672ca */ /* 0x000fe200000e0000 */
[----:B------:R-:W-:Y:S01]  /*fa30*/  VIADD R4, R4, 0xffffffff ;  /* 0xffffffff04047836 */ /* 0x000fe20000000000 */
[----:B------:R-:W-:Y:S01]  /*fa40*/  @!P0 PRMT R200, RZ, 0x654, R200 ;  /* 0x00000654ffc88816 */ /* 0x000fe200000000c8 */
[----:B------:R-:W-:Y:S01]  /*fa50*/  IMAD.MOV.U32 R8, RZ, RZ, R176 ;  /* 0x000000ffff087224 */ /* 0x000fe200078e00b0 */
[----:B----4-:R-:W-:-:S05]  /*fa60*/  SHF.R.U32.HI R0, RZ, 0x7, R0 ;  /* 0x00000007ff007819 */ /* 0x010fca0000011600 */
[----:B------:R-:W-:-:S05]  /*fa70*/  VIADD R0, R0, 0x8 ;  /* 0x0000000800007836 */ /* 0x000fca0000000000 */
[----:B------:R0:W-:Y:S02]  /*fa80*/  BAR.SYNC.DEFER_BLOCKING R0, 0x100 ;  /* 0x000400000000751d */ /* 0x0001e40000010000 */
[----:B0-----:R-:W-:-:S04]  /*fa90*/  IMAD.MOV.U32 R0, RZ, RZ, R178 ;  /* 0x000000ffff007224 */ /* 0x001fc800078e00b2 */
[----:B------:R-:W-:-:S06]  /*faa0*/  WARPGROUP.ARRIVE ;  /* 0x00000000000079c5 */ /* 0x000fcc0000000000 */
        /* <DEDUP_REMOVED lines=42> */
[----:B------:R-:W-:Y:S02]  /*fd50*/  IMAD.MOV.U32 R8, RZ, RZ, R176 ;  /* 0x000000ffff087224 */ /* 0x000fe400078e00b0 */
[----:B------:R-:W-:-:S07]  /*fd60*/  IMAD.MOV.U32 R0, RZ, RZ, R178 ;  /* 0x000000ffff007224 */ /* 0x000fce00078e00b2 */
.L_x_11645:
[----:B------:R-:W1:Y:S01]  /*fd70*/  LDC R152, c[0x0][0x448] ;  /* 0x00011200ff987b82 */ /* 0x000e620000000800 */
[----:B------:R-:W-:Y:S01]  /*fd80*/  VIADD R153, R213, 0x7f ;  /* 0x0000007fd5997836 */ /* 0x000fe20000000000 */
[----:B------:R-:W-:-:S06]  /*fd90*/  LOP3.LUT R18, R18, 0xffefffff, RZ, 0xc0, !PT ;  /* 0xffefffff12127812 */ /* 0x000fcc00078ec0ff */
[----:B------:R-:W2:Y:S01]  /*fda0*/  LDC R230, c[0x0][0x9e4] ;  /* 0x00027900ffe67b82 */ /* 0x000ea20000000800 */
[----:B-1----:R-:W-:-:S13]  /*fdb0*/  ISETP.NE.AND P1, PT, R152, 0x1, PT ;  /* 0x000000019800780c */ /* 0x002fda0003f25270 */
[----:B------:R-:W1:Y:S01]  /*fdc0*/  @P1 LDC R154, c[0x0][0x44c] ;  /* 0x00011300ff9a1b82 */ /* 0x000e620000000800 */
[----:B------:R-:W-:-:S04]  /*fdd0*/  @P1 LOP3.LUT R18, R18, 0x100000, RZ, 0xfc, !PT ;  /* 0x0010000012121812 */ /* 0x000fc800078efcff */
[----:B------:R-:W-:-:S03]  /*fde0*/  LOP3.LUT R18, R18, 0xffdfffff, RZ, 0xc0, !PT ;  /* 0xffdfffff12127812 */ /* 0x000fc600078ec0ff */
[----:B------:R-:W3:Y:S01]  /*fdf0*/  @P1 LDC R152, c[0x0][0x450] ;  /* 0x00011400ff981b82 */ /* 0x000ee20000000800 */
[----:B-1----:R-:W-:-:S05]  /*fe00*/  @P1 IMAD.HI.U32 R154, R153, R154, RZ ;  /* 0x0000009a999a1227 */ /* 0x002fca00078e00ff */
[----:B---3--:R-:W-:Y:S02]  /*fe10*/  @P1 SHF.R.U32.HI R153, RZ, R152, R154 ;  /* 0x00000098ff991219 */ /* 0x008fe4000001169a */
[----:B--2---:R-:W-:Y:S02]  /*fe20*/  ISETP.GE.AND P1, PT, R230, 0x1, PT ;  /* 0x00000001e600780c */ /* 0x004fe40003f26270 */
[----:B------:R-:W-:-:S05]  /*fe30*/  IADD3 R154, R208, 0x1, -R207 ;  /* 0x00000001d09a7810 */ /* 0x000fca0007ffe8cf */
[----:B------:R-:W-:-:S04]  /*fe40*/  IMAD.IADD R154, R154, 0x1, R153 ;  /* 0x000000019a9a7824 */ /* 0x000fc800078e0299 */
[----:B------:R-:W-:Y:S02]  /*fe50*/  IMAD.IADD R11, R154, 0x1, -R11 ;  /* 0x000000019a0b7824 */ /* 0x000fe400078e0a0b */
[----:B------:R-:W-:Y:S01]  /*fe60*/  @P1 LOP3.LUT R18, R18, 0x200000, RZ, 0xfc, !PT ;  /* 0x0020000012121812 */ /* 0x000fe200078efcff */
        /* <DEDUP_REMOVED lines=11> */
.L_x_11666:
[----:B------:R-:W-:-:S13]  /*ff20*/  ISETP.NE.AND P1, PT, R230, 0x1, PT ;  /* 0x00000001e600780c */ /* 0x000fda0003f25270 */
[----:B------:R-:W1:Y:S02]  /*ff30*/  @P1 LDC.64 R152, c[0x0][0x9e8] ;  /* 0x00027a00ff981b82 */ /* 0x000e640000000a00 */
[----:B-1----:R-:W-:-:S05]  /*ff40*/  @P1 IMAD.HI.U32 R152, R154, R152, RZ ;  /* 0x000000989a981227 */ /* 0x002fca00078e00ff */
[----:B------:R-:W-:-:S07]  /*ff50*/  @P1 SHF.R.U32.HI R154, RZ, R153, R152 ;  /* 0x00000099ff9a1219 */ /* 0x000fce0000011698 */
.L_x_11667:
[----:B------:R-:W-:Y:S05]  /*ff60*/  BSYNC B0 ;  /* 0x0000000000007941 */ /* 0x000fea0003800000 */
.L_x_11665:
[----:B------:R-:W-:-:S05]  /*ff70*/  IMAD R154, R154, R230, RZ ;  /* 0x000000e69a9a7224 */ /* 0x000fca00078e02ff */
[----:B------:R-:W-:-:S07]  /*ff80*/  VIMNMX R11, R11, R154, !PT ;  /* 0x0000009a0b0b7248 */ /* 0x000fce0007fe0100 */
.L_x_11664:
[----:B------:R-:W-:-:S04]  /*ff90*/  VIADD R11, R11, 0x5f ;  /* 0x0000005f0b0b7836 */ /* 0x000fc80000000000 */
[----:B------:R-:W-:-:S05]  /*ffa0*/  IMAD.HI R11, R11, 0x2aaaaaab, RZ ;  /* 0x2aaaaaab0b0b7827 */ /* 0x000fca00078e02ff */
[----:B------:R-:W-:-:S04]  /*ffb0*/  SHF.R.U32.HI R152, RZ, 0x1f, R11 ;  /* 0x0000001fff987819 */ /* 0x000fc8000001160b */
[----:B------:R-:W-:-:S04]  /*ffc0*/  LEA.HI.SX32 R11, R11, R152, 0x1c ;  /* 0x000000980b0b7211 */ /* 0x000fc800078fe2ff */
[----:B------:R-:W-:-:S04]  /*ffd0*/  VIMNMX R11, R219, R11, !PT ;  /* 0x0000000bdb0b7248 */ /* 0x000fc80007fe0100 */
[----:B------:R-:W-:-:S13]  /*ffe0*/  ISETP.GE.AND P1, PT, R4, R11, PT ;  /* 0x0000000b0400720c */ /* 0x000fda0003f26270 */
[----:B------:R-:W-:Y:S05]  /*fff0*/  @!P1 BRA `(.L_x_11668) ;  /* 0x0000001c00d09947 */ /* 0x000fea0003800000 */
[----:B------:R-:W-:Y:S02]  /*10000*/  IMAD.MOV.U32 R201, RZ, RZ, R8 ;  /* 0x000000ffffc97224 */ /* 0x000fe400078e0008 */
[----:B0-----:R-:W-:Y:S02]  /*10010*/  IMAD.MOV.U32 R200, RZ, RZ, R0 ;  /* 0x000000ffffc87224 */ /* 0x001fe400078e0000 */
[----:B------:R-:W-:-:S07]  /*10020*/  IMAD.MOV.U32 R217, RZ, RZ, R4 ;  /* 0x000000ffffd97224 */ /* 0x000fce00078e0004 */
.L_x_11678:
[----:B0-----:R-:W-:Y:S01]  /*10030*/  IMAD.U32 R4, RZ, RZ, UR54 ;  /* 0x00000036ff047e24 */ /* 0x001fe2000f8e00ff */
[----:B------:R-:W-:Y:S05]  /*10040*/  YIELD ;  /* 0x0000000000007946 */ /* 0x000fea0003800000 */
[----:B------:R-:W-:Y:S01]  /*10050*/  ISETP.NE.AND P3, PT, R4, 0x3, PT ;  /* 0x000000030400780c */ /* 0x000fe20003f65270 */
[----:B------:R-:W-:Y:S02]  /*10060*/  VIADD R2, R2, 0x1 ;  /* 0x0000000102027836 */ /* 0x000fe40000000000 */
[----:B------:R-:W-:Y:S02]  /*10070*/  IMAD.MOV.U32 R0, RZ, RZ, R217 ;  /* 0x000000ffff007224 */ /* 0x000fe400078e00d9 */
[----:B------:R-:W-:Y:S01]  /*10080*/  VIADD R217, R217, 0xffffffff ;  /* 0xffffffffd9d97836 */ /* 0x000fe20000000000 */
[----:B------:R-:W-:-:S02]  /*10090*/  ISETP.NE.AND P2, PT, R2, 0x2, PT ;  /* 0x000000020200780c */ /* 0x000fc40003f45270 */
[----:B------:R-:W-:Y:S02]  /*100a0*/  ISETP.GT.AND P1, PT, R0, R11, PT ;  /* 0x0000000b0000720c */ /* 0x000fe40003f24270 */
[----:B------:R-:W-:Y:S02]  /*100b0*/  SEL R0, RZ, 0x1, P2 ;  /* 0x00000001ff007807 */ /* 0x000fe40001000000 */
[----:B------:R-:W-:Y:S02]  /*100c0*/  SEL R2, R2, RZ, P2 ;  /* 0x000000ff02027207 */ /* 0x000fe40001000000 */
[----:B------:R-:W-:Y:S01]  /*100d0*/  LOP3.LUT R206, R206, R0, RZ, 0x3c, !PT ;  /* 0x00000000cece7212 */ /* 0x000fe200078e3cff */
[----:B------:R-:W-:Y:S06]  /*100e0*/  @!P3 BRA `(.L_x_11669) ;  /* 0x000000000004b947 */ /* 0x000fec0003800000 */
[----:B------:R-:W-:Y:S01]  /*100f0*/  BPT.TRAP 0x1 ;  /* 0x000000040000795c */ /* 0x000fe20000300000 */
.L_x_11669:
[----:B------:R-:W-:Y:S01]  /*10100*/  IMAD R4, R2, 0x8, R19 ;  /* 0x0000000802047824 */ /* 0x000fe200078e0213 */
[----:B------:R-:W-:-:S04]  /*10110*/  SHF.L.U32 R216, R206, 0x1f, RZ ;  /* 0x0000001fced87819 */ /* 0x000fc800000006ff */
[----:B------:R0:W1:Y:S01]  /*10120*/  SYNCS.PHASECHK.TRANS64.TRYWAIT P2, [R4+URZ+0x22830], R216 ;  /* 0x022830d8040075a7 */ /* 0x000062000804017f */
[----:B------:R-:W-:Y:S05]  /*10130*/  @!P3 BRA `(.L_x_11670) ;  /* 0x000000000004b947 */ /* 0x000fea0003800000 */
[----:B------:R-:W-:Y:S01]  /*10140*/  BPT.TRAP 0x1 ;  /* 0x000000040000795c */ /* 0x000fe20000300000 */
.L_x_11670:
[----:B------:R-:W-:Y:S02]  /*10150*/  IMAD R154, R2, 0x300, R214 ;  /* 0x00000300029a7824 */ /* 0x000fe400078e02d6 */
[----:B------:R-:W-:Y:S01]  /*10160*/  IMAD.MOV.U32 R155, RZ, RZ, 0x40000040 ;  /* 0x40000040ff9b7424 */ /* 0x000fe200078e00ff */
[----:B-1----:R-:W-:Y:S06]  /*10170*/  @P2 BRA `(.L_x_11671) ;  /* 0x0000000000082947 */ /* 0x002fec0003800000 */
[----:B------:R-:W1:Y:S02]  /*10180*/  SYNCS.PHASECHK.TRANS64.TRYWAIT P2, [R4+URZ+0x22830], R216 ;  /* 0x022830d8040075a7 */ /* 0x000e64000804017f */
[----:B-1----:R-:W-:Y:S05]  /*10190*/  @!P2 BRA `(.L_x_11672) ;  /* 0x000001440044a947 */ /* 0x002fea0003800000 */
.L_x_11671:
        /* <DEDUP_REMOVED lines=14> */
[----:B------:R-:W2:Y:S01]  /*10280*/  S2R R225, SR_TID.X ;  /* 0x0000000000e17919 */ /* 0x000ea20000002100 */
[----:B------:R-:W-:-:S02]  /*10290*/  R2UR UR19, R155 ;  /* 0x000000009b1372ca */ /* 0x000fc400000e0000 */
[----:B------:R-:W-:Y:S01]  /*102a0*/  WARPGROUP.ARRIVE ;  /* 0x00000000000079c5 */ /* 0x000fe20000000000 */
[----:B------:R-:W-:Y:S02]  /*102b0*/  R2UR UR8, R20 ;  /* 0x00000000140872ca */ /* 0x000fe400000e0000 */
[----:B------:R-:W-:Y:S02]  /*102c0*/  R2UR UR9, R21 ;  /* 0x00000000150972ca */ /* 0x000fe400000e0000 */
[----:B------:R-:W-:Y:S01]  /*102d0*/  R2UR UR14, R8 ;  /* 0x00000000080e72ca */ /* 0x000fe200000e0000 */
[----:B------:R-:W-:Y:S01]  /*102e0*/  HGMMA.64x96x16.F32.BF16 R152, gdesc[UR4], RZ, !UPT, gsb0 ;  /* 0x01600000049879f0 */ /* 0x000fe2000c0018ff */
[----:B------:R-:W-:Y:S01]  /*102f0*/  R2UR UR15, R9 ;  /* 0x00000000090f72ca */ /* 0x000fe200000e0000 */
[----:B------:R-:W-:Y:S01]  /*10300*/  IMAD.U32 R9, RZ, RZ, UR41 ;  /* 0x00000029ff097e24 */ /* 0x000fe2000f8e00ff */
[----:B------:R-:W-:Y:S02]  /*10310*/  R2UR UR12, R14 ;  /* 0x000000000e0c72ca */ /* 0x000fe400000e0000 */
[----:B------:R-:W-:-:S02]  /*10320*/  R2UR UR13, R15 ;  /* 0x000000000f0d72ca */ /* 0x000fc400000e0000 */
[----:B------:R-:W-:Y:S02]  /*10330*/  R2UR UR16, R12 ;  /* 0x000000000c1072ca */ /* 0x000fe400000e0000 */
[----:B------:R-:W-:Y:S02]  /*10340*/  R2UR UR17, R13 ;  /* 0x000000000d1172ca */ /* 0x000fe400000e0000 */
[----:B--2---:R-:W-:Y:S01]  /*10350*/  SHF.R.U32.HI R225, RZ, 0x7, R225 ;  /* 0x00000007ffe17819 */ /* 0x004fe200000116e1 */
        /* <DEDUP_REMOVED lines=37> */
[----:B--2---:R-:W-:-:S05]  /*105b0*/  FMNMX.FTZ R0, R0, R8, !PT ;  /* 0x0000000800007209 */ /* 0x004fca0007810000 */
        /* <DEDUP_REMOVED lines=31> */
[----:B------:R-:W2:Y:S02]  /*107b0*/  MUFU.EX2 R10, R10 ;  /* 0x0000000a000a7308 */ /* 0x000ea40000000800 */
[----:B------:R-:W-:-:S04]  /*107c0*/  FMNMX.FTZ R8, R159, R8, !PT ;  /* 0x000000089f087209 */ /* 0x000fc80007810000 */
[----:B------:R-:W-:Y:S02]  /*107d0*/  FMNMX.FTZ R8, R162, R8, !PT ;  /* 0x00000008a2087209 */ /* 0x000fe40007810000 */
[----:B------:R-:W3:Y:S02]  /*107e0*/  MUFU.EX2 R153, R153 ;  /* 0x0000009900997308 */ /* 0x000ee40000000800 */
[----:B------:R-:W-:-:S04]  /*107f0*/  FMNMX.FTZ R8, R163, R8, !PT ;  /* 0x00000008a3087209 */ /* 0x000fc80007810000 */
[----:B------:R-:W-:Y:S02]  /*10800*/  FMNMX.FTZ R8, R166, R8, !PT ;  /* 0x00000008a6087209 */ /* 0x000fe40007810000 */
[----:B------:R-:W4:Y:S01]  /*10810*/  MUFU.EX2 R156, R156 ;  /* 0x0000009c009c7308 */ /* 0x000f220000000800 */
[----:B--2---:R-:W-:Y:S01]  /*10820*/  FMUL.FTZ R24, R24, R10 ;  /* 0x0000000a18187220 */ /* 0x004fe20000410000 */
        /* <DEDUP_REMOVED lines=81> */
[C---:B---3--:R-:W-:Y:S01]  /*10d40*/  F2FP.BF16.F32.PACK_AB R200, R153.reuse, R152 ;  /* 0x0000009899c8723e */ /* 0x048fe200000010ff */
[----:B------:R-:W2:Y:S01]  /*10d50*/  SHFL.BFLY PT, R10, R8, 0x2, 0x1f ;  /* 0x0c401f00080a7f89 */ /* 0x000ea200000e0000 */
[----:B------:R-:W3:Y:S01]  /*10d60*/  MUFU.EX2 R157, R157 ;  /* 0x0000009d009d7308 */ /* 0x000ee20000000800 */
[----:B------:R-:W-:-:S04]  /*10d70*/  FADD.FTZ R5, R153, R5 ;  /* 0x0000000599057221 */ /* 0x000fc80000010000 */
[----:B----4-:R-:W-:-:S03]  /*10d80*/  FADD.FTZ R5, R156, R5 ;  /* 0x000000059c057221 */ /* 0x010fc60000010000 */
[----:B------:R-:W4:Y:S08]  /*10d90*/  MUFU.EX2 R152, R160 ;  /* 0x000000a000987308 */ /* 0x000f300000000800 */
[----:B------:R-:W5:Y:S01]  /*10da0*/  MUFU.EX2 R161, R161 ;  /* 0x000000a100a17308 */ /* 0x000f620000000800 */
[C---:B---3--:R-:W-:Y:S01]  /*10db0*/  FADD.FTZ R5, R157.reuse, R5 ;  /* 0x000000059d057221 */ /* 0x048fe20000010000 */
[----:B------:R-:W-:-:S02]  /*10dc0*/  F2FP.BF16.F32.PACK_AB R202, R157, R156 ;  /* 0x0000009c9dca723e */ /* 0x000fc400000010ff */
[----:B--2---:R-:W-:-:S04]  /*10dd0*/  FMNMX.FTZ R8, R8, R10, !PT ;  /* 0x0000000a08087209 */ /* 0x004fc80007810000 */
[----:B------:R-:W-:Y:S01]  /*10de0*/  MUFU.EX2 R160, R176 ;  /* 0x000000b000a07308 */ /* 0x000fe20000000800 */
[----:B----4-:R-:W-:Y:S01]  /*10df0*/  FADD.FTZ R5, R152, R5 ;  /* 0x0000000598057221 */ /* 0x010fe20000010000 */
[----:B------:R-:W2:Y:S06]  /*10e00*/  SHFL.BFLY PT, R10, R8, 0x1, 0x1f ;  /* 0x0c201f00080a7f89 */ /* 0x000eac00000e0000 */
[----:B------:R-:W3:Y:S01]  /*10e10*/  MUFU.EX2 R164, R164 ;  /* 0x000000a400a47308 */ /* 0x000ee20000000800 */
[C---:B-----5:R-:W-:Y:S01]  /*10e20*/  FADD.FTZ R5, R161.reuse, R5 ;  /* 0x00000005a1057221 */ /* 0x060fe20000010000 */
[----:B------:R-:W-:-:S06]  /*10e30*/  F2FP.BF16.F32.PACK_AB R152, R161, R152 ;  /* 0x00000098a198723e */ /* 0x000fcc00000010ff */
[----:B------:R-:W4:Y:S08]  /*10e40*/  MUFU.EX2 R165, R165 ;  /* 0x000000a500a57308 */ /* 0x000f300000000800 */
[----:B------:R-:W5:Y:S01]  /*10e50*/  MUFU.EX2 R156, R168 ;  /* 0x000000a8009c7308 */ /* 0x000f620000000800 */
[----:B---3--:R-:W-:Y:S01]  /*10e60*/  FADD.FTZ R5, R164, R5 ;  /* 0x00000005a4057221 */ /* 0x008fe20000010000 */
[----:B--2---:R-:W-:-:S06]  /*10e70*/  FMNMX.FTZ R8, R8, R10, !PT ;  /* 0x0000000a08087209 */ /* 0x004fcc0007810000 */
[----:B------:R-:W2:Y:S01]  /*10e80*/  MUFU.EX2 R169, R169 ;  /* 0x000000a900a97308 */ /* 0x000ea20000000800 */
        /* <DEDUP_REMOVED lines=20> */
[----:B-----5:R-:W-:Y:S01]  /*10fd0*/  FADD.FTZ R5, R156, R5 ;  /* 0x000000059c057221 */ /* 0x020fe20000010000 */
[----:B------:R-:W-:Y:S01]  /*10fe0*/  FFMA.FTZ R182, R182, R9, -R10 ;  /* 0x00000009b6b67223 */ /* 0x000fe2000001080a */
[----:B---3--:R-:W-:-:S02]  /*10ff0*/  @!P0 VIADD R154, R4, 0x22840 ;  /* 0x00022840049a8836 */ /* 0x008fc40000000000 */
[-CC-:B------:R-:W-:Y:S01]  /*11000*/  FFMA.FTZ R183, R183, R9.reuse, -R10.reuse ;  /* 0x00000009b7b77223 */ /* 0x180fe2000001080a */
[----:B------:R-:W3:Y:S01]  /*11010*/  MUFU.EX2 R155, R155 ;  /* 0x0000009b009b7308 */ /* 0x000ee20000000800 */
[----:B--2---:R-:W-:Y:S01]  /*11020*/  FADD.FTZ R5, R169, R5 ;  /* 0x00000005a9057221 */ /* 0x004fe20000010000 */
[-CC-:B------:R-:W-:Y:S01]  /*11030*/  FFMA.FTZ R186, R186, R9.reuse, -R10.reuse ;  /* 0x00000009baba7223 */ /* 0x180fe2000001080a */
[-CC-:B------:R-:W-:Y:S01]  /*11040*/  FFMA.FTZ R187, R187, R9.reuse, -R10.reuse ;  /* 0x00000009bbbb7223 */ /* 0x180fe2000001080a */
[-CC-:B------:R-:W-:Y:S01]  /*11050*/  FFMA.FTZ R190, R190, R9.reuse, -R10.reuse ;  /* 0x00000009bebe7223 */ /* 0x180fe2000001080a */
[-CC-:B------:R-:W-:Y:S01]  /*11060*/  FFMA.FTZ R191, R191, R9.reuse, -R10.reuse ;  /* 0x00000009bfbf7223 */ /* 0x180fe2000001080a */
[-CC-:B------:R-:W-:Y:S01]  /*11070*/  FFMA.FTZ R194, R194, R9.reuse, -R10.reuse ;  /* 0x00000009c2c27223 */ /* 0x180fe2000001080a */
[--C-:B------:R-:W-:Y:S01]  /*11080*/  FFMA.FTZ R195, R195, R9, -R10.reuse ;  /* 0x00000009c3c37223 */ /* 0x100fe2000001080a */
[----:B------:R-:W2:Y:S01]  /*11090*/  MUFU.EX2 R203, R158 ;  /* 0x0000009e00cb7308 */ /* 0x000ea20000000800 */
[----:B----4-:R-:W-:Y:S01]  /*110a0*/  FFMA.FTZ R3, R153, R3, R201 ;  /* 0x0000000399037223 */ /* 0x010fe200000100c9 */
[-CC-:B------:R-:W-:Y:S01]  /*110b0*/  FFMA.FTZ R198, R198, R9.reuse, -R10.reuse ;  /* 0x00000009c6c67223 */ /* 0x180fe2000001080a */
[----:B------:R-:W-:Y:S01]  /*110c0*/  FFMA.FTZ R199, R199, R9, -R10 ;  /* 0x00000009c7c77223 */ /* 0x000fe2000001080a */
[----:B------:R-:W-:Y:S01]  /*110d0*/  IADD3 R10, -R225, 0xb, RZ ;  /* 0x0000000be10a7810 */ /* 0x000fe20007ffe1ff */
[-C--:B------:R-:W-:Y:S01]  /*110e0*/  FMUL.FTZ R26, R26, R153.reuse ;  /* 0x000000991a1a7220 */ /* 0x080fe20000410000 */
[----:B------:R-:W-:Y:S01]  /*110f0*/  @!P0 PRMT R154, RZ, 0x654, R154 ;  /* 0x00000654ff9a8816 */ /* 0x000fe2000000009a */
[-C--:B------:R-:W-:Y:S01]  /*11100*/  FMUL.FTZ R27, R27, R153.reuse ;  /* 0x000000991b1b7220 */ /* 0x080fe20000410000 */
[----:B------:R-:W4:Y:S01]  /*11110*/  MUFU.EX2 R159, R159 ;  /* 0x0000009f009f7308 */ /* 0x000f220000000800 */
[----:B---3--:R-:W-:Y:S01]  /*11120*/  FADD.FTZ R3, R155, R3 ;  /* 0x000000039b037221 */ /* 0x008fe20000010000 */
[----:B------:R3:W-:Y:S06]  /*11130*/  BAR.ARV R10, 0x100 ;  /* 0x0004000a0000751d */ /* 0x0007ec0000002000 */
[----:B------:R-:W5:Y:S01]  /*11140*/  MUFU.EX2 R176, R162 ;  /* 0x000000a200b07308 */ /* 0x000f620000000800 */
[----:B--2---:R-:W-:Y:S01]  /*11150*/  FADD.FTZ R3, R203, R3 ;  /* 0x00000003cb037221 */ /* 0x004fe20000010000 */
[----:B------:R2:W-:Y:S01]  /*11160*/  @!P0 SYNCS.ARRIVE.TRANS64.RED.A1T0 RZ, [R154+URZ], RZ ;  /* 0x000000ff9aff89a7 */ /* 0x0005e2000810043f */
[----:B------:R-:W-:Y:S01]  /*11170*/  F2FP.BF16.F32.PACK_AB R156, R169, R156 ;  /* 0x0000009ca99c723e */ /* 0x000fe200000010ff */
[-C--:B------:R-:W-:Y:S01]  /*11180*/  FMUL.FTZ R30, R30, R153.reuse ;  /* 0x000000991e1e7220 */ /* 0x080fe20000410000 */
[-C--:B------:R-:W-:Y:S01]  /*11190*/  FMUL.FTZ R31, R31, R153.reuse ;  /* 0x000000991f1f7220 */ /* 0x080fe20000410000 */
[-C--:B------:R-:W-:Y:S01]  /*111a0*/  FMUL.FTZ R34, R34, R153.reuse ;  /* 0x0000009922227220 */ /* 0x080fe20000410000 */
[-C--:B------:R-:W-:Y:S01]  /*111b0*/  FMUL.FTZ R35, R35, R153.reuse ;  /* 0x0000009923237220 */ /* 0x080fe20000410000 */
[----:B------:R-:W0:Y:S01]  /*111c0*/  MUFU.EX2 R163, R163 ;  /* 0x000000a300a37308 */ /* 0x000e220000000800 */
[----:B----4-:R-:W-:Y:S01]  /*111d0*/  FADD.FTZ R3, R159, R3 ;  /* 0x000000039f037221 */ /* 0x010fe20000010000 */
[----:B--2---:R-:W-:Y:S01]  /*111e0*/  F2FP.BF16.F32.PACK_AB R154, R165, R164 ;  /* 0x000000a4a59a723e */ /* 0x004fe200000010ff */
[-C--:B------:R-:W-:Y:S01]  /*111f0*/  FMUL.FTZ R38, R38, R153.reuse ;  /* 0x0000009926267220 */ /* 0x080fe20000410000 */
[-C--:B------:R-:W-:Y:S01]  /*11200*/  FMUL.FTZ R39, R39, R153.reuse ;  /* 0x0000009927277220 */ /* 0x080fe20000410000 */
[-C--:B------:R-:W-:Y:S01]  /*11210*/  FMUL.FTZ R42, R42, R153.reuse ;  /* 0x000000992a2a7220 */ /* 0x080fe20000410000 */
[-C--:B------:R-:W-:Y:S01]  /*11220*/  FMUL.FTZ R43, R43, R153.reuse ;  /* 0x000000992b2b7220 */ /* 0x080fe20000410000 */
        /* <DEDUP_REMOVED lines=74> */
[----:B----4-:R-:W-:Y:S01]  /*116d0*/  FADD.FTZ R3, R175, R3 ;  /* 0x00000003af037221 */ /* 0x010fe20000010000 */
[----:B------:R-:W-:Y:S01]  /*116e0*/  FMUL.FTZ R151, R151, R153 ;  /* 0x0000009997977220 */ /* 0x000fe20000410000 */
[----:B------:R-:W-:-:S02]  /*116f0*/  F2FP.BF16.F32.PACK_AB R201, R155, R201 ;  /* 0x000000c99bc9723e */ /* 0x000fc400000010ff */
[----:B------:R-:W-:Y:S02]  /*11700*/  F2FP.BF16.F32.PACK_AB R203, R159, R203 ;  /* 0x000000cb9fcb723e */ /* 0x000fe400000010ff */
[----:B------:R-:W-:Y:S01]  /*11710*/  F2FP.BF16.F32.PACK_AB R153, R163, R176 ;  /* 0x000000b0a399723e */ /* 0x000fe200000010ff */
[----:B------:R-:W4:Y:S01]  /*11720*/  MUFU.EX2 R179, R179 ;  /* 0x000000b300b37308 */ /* 0x000f220000000800 */
[----:B0-----:R-:W-:Y:S01]  /*11730*/  FADD.FTZ R3, R178, R3 ;  /* 0x00000003b2037221 */ /* 0x001fe20000010000 */
[----:B------:R-:W-:Y:S02]  /*11740*/  F2FP.BF16.F32.PACK_AB R155, R167, R161 ;  /* 0x000000a1a79b723e */ /* 0x000fe400000010ff */
[----:B------:R-:W-:Y:S02]  /*11750*/  F2FP.BF16.F32.PACK_AB R158, R173, R172 ;  /* 0x000000acad9e723e */ /* 0x000fe400000010ff */
[----:B------:R-:W-:Y:S02]  /*11760*/  F2FP.BF16.F32.PACK_AB R159, R175, R174 ;  /* 0x000000aeaf9f723e */ /* 0x000fe400000010ff */
[----:B------:R-:W0:Y:S01]  /*11770*/  MUFU.EX2 R180, R180 ;  /* 0x000000b400b47308 */ /* 0x000e220000000800 */
[C---:B--2---:R-:W-:Y:S01]  /*11780*/  FADD.FTZ R5, R177.reuse, R5 ;  /* 0x00000005b1057221 */ /* 0x044fe20000010000 */
[----:B------:R-:W-:-:S06]  /*11790*/  F2FP.BF16.F32.PACK_AB R160, R177, R160 ;  /* 0x000000a0b1a0723e */ /* 0x000fcc00000010ff */
[----:B------:R-:W2:Y:S01]  /*117a0*/  MUFU.EX2 R182, R182 ;  /* 0x000000b600b67308 */ /* 0x000ea20000000800 */
[C---:B----4-:R-:W-:Y:S01]  /*117b0*/  FADD.FTZ R3, R179.reuse, R3 ;  /* 0x00000003b3037221 */ /* 0x050fe20000010000 */
[----:B------:R-:W-:-:S06]  /*117c0*/  F2FP.BF16.F32.PACK_AB R161, R179, R178 ;  /* 0x000000b2b3a1723e */ /* 0x000fcc00000010ff */
[----:B------:R-:W4:Y:S01]  /*117d0*/  MUFU.EX2 R181, R181 ;  /* 0x000000b500b57308 */ /* 0x000f220000000800 */
[----:B0-----:R-:W-:-:S07]  /*117e0*/  FADD.FTZ R5, R180, R5 ;  /* 0x00000005b4057221 */ /* 0x001fce0000010000 */
[----:B------:R-:W0:Y:S01]  /*117f0*/  MUFU.EX2 R183, R183 ;  /* 0x000000b700b77308 */ /* 0x000e220000000800 */
[----:B--2---:R-:W-:-:S07]  /*11800*/  FADD.FTZ R3, R182, R3 ;  /* 0x00000003b6037221 */ /* 0x004fce0000010000 */
[----:B------:R-:W2:Y:S01]  /*11810*/  MUFU.EX2 R184, R184 ;  /* 0x000000b800b87308 */ /* 0x000ea20000000800 */
[C---:B----4-:R-:W-:Y:S01]  /*11820*/  FADD.FTZ R5, R181.reuse, R5 ;  /* 0x00000005b5057221 */ /* 0x050fe20000010000 */
[----:B------:R-:W-:-:S06]  /*11830*/  F2FP.BF16.F32.PACK_AB R162, R181, R180 ;  /* 0x000000b4b5a2723e */ /* 0x000fcc00000010ff */
[----:B------:R-:W4:Y:S01]  /*11840*/  MUFU.EX2 R165, R186 ;  /* 0x000000ba00a57308 */ /* 0x000f220000000800 */
[C---:B0-----:R-:W-:Y:S01]  /*11850*/  FADD.FTZ R3, R183.reuse, R3 ;  /* 0x00000003b7037221 */ /* 0x041fe20000010000 */
[----:B------:R-:W-:-:S06]  /*11860*/  F2FP.BF16.F32.PACK_AB R163, R183, R182 ;  /* 0x000000b6b7a3723e */ /* 0x000fcc00000010ff */
[----:B------:R-:W0:Y:S01]  /*11870*/  MUFU.EX2 R185, R185 ;  /* 0x000000b900b97308 */ /* 0x000e220000000800 */
[----:B--2---:R-:W-:-:S07]  /*11880*/  FADD.FTZ R5, R184, R5 ;  /* 0x00000005b8057221 */ /* 0x004fce0000010000 */
[----:B------:R-:W2:Y:S01]  /*11890*/  MUFU.EX2 R187, R187 ;  /* 0x000000bb00bb7308 */ /* 0x000ea20000000800 */
[----:B----4-:R-:W-:-:S07]  /*118a0*/  FADD.FTZ R3, R165, R3 ;  /* 0x00000003a5037221 */ /* 0x010fce0000010000 */
[----:B------:R-:W4:Y:S01]  /*118b0*/  MUFU.EX2 R188, R188 ;  /* 0x000000bc00bc7308 */ /* 0x000f220000000800 */
[C---:B0-----:R-:W-:Y:S01]  /*118c0*/  FADD.FTZ R5, R185.reuse, R5 ;  /* 0x00000005b9057221 */ /* 0x041fe20000010000 */
[----:B------:R-:W-:-:S06]  /*118d0*/  F2FP.BF16.F32.PACK_AB R164, R185, R184 ;  /* 0x000000b8b9a4723e */ /* 0x000fcc00000010ff */
[----:B------:R-:W0:Y:S01]  /*118e0*/  MUFU.EX2 R190, R190 ;  /* 0x000000be00be7308 */ /* 0x000e220000000800 */
[C---:B--2---:R-:W-:Y:S01]  /*118f0*/  FADD.FTZ R3, R187.reuse, R3 ;  /* 0x00000003bb037221 */ /* 0x044fe20000010000 */
[----:B------:R-:W-:-:S06]  /*11900*/  F2FP.BF16.F32.PACK_AB R165, R187, R165 ;  /* 0x000000a5bba5723e */ /* 0x000fcc00000010ff */
[----:B------:R-:W2:Y:S01]  /*11910*/  MUFU.EX2 R189, R189 ;  /* 0x000000bd00bd7308 */ /* 0x000ea20000000800 */
[----:B----4-:R-:W-:-:S07]  /*11920*/  FADD.FTZ R5, R188, R5 ;  /* 0x00000005bc057221 */ /* 0x010fce0000010000 */
[----:B------:R-:W4:Y:S01]  /*11930*/  MUFU.EX2 R191, R191 ;  /* 0x000000bf00bf7308 */ /* 0x000f220000000800 */
[----:B0-----:R-:W-:-:S07]  /*11940*/  FADD.FTZ R3, R190, R3 ;  /* 0x00000003be037221 */ /* 0x001fce0000010000 */
[----:B------:R0:W5:Y:S01]  /*11950*/  MUFU.EX2 R168, R192 ;  /* 0x000000c000a87308 */ /* 0x0001620000000800 */
[C---:B--2---:R-:W-:Y:S01]  /*11960*/  FADD.FTZ R5, R189.reuse, R5 ;  /* 0x00000005bd057221 */ /* 0x044fe20000010000 */
[----:B------:R-:W-:-:S06]  /*11970*/  F2FP.BF16.F32.PACK_AB R166, R189, R188 ;  /* 0x000000bcbda6723e */ /* 0x000fcc00000010ff */
[----:B------:R-:W2:Y:S01]  /*11980*/  MUFU.EX2 R169, R194 ;  /* 0x000000c200a97308 */ /* 0x000ea20000000800 */
[----:B0-----:R-:W-:Y:S02]  /*11990*/  IMAD.U32 R192, RZ, RZ, UR54 ;  /* 0x00000036ffc07e24 */ /* 0x001fe4000f8e00ff */
[C---:B----4-:R-:W-:Y:S01]  /*119a0*/  FADD.FTZ R3, R191.reuse, R3 ;  /* 0x00000003bf037221 */ /* 0x050fe20000010000 */
[----:B------:R-:W-:Y:S02]  /*119b0*/  F2FP.BF16.F32.PACK_AB R167, R191, R190 ;  /* 0x000000bebfa7723e */ /* 0x000fe400000010ff */
[----:B------:R-:W-:Y:S02]  /*119c0*/  ISETP.NE.AND P3, PT, R192, 0x3, PT ;  /* 0x00000003c000780c */ /* 0x000fe40003f65270 */
[----:B------:R-:W0:Y:S01]  /*119d0*/  MUFU.EX2 R193, R193 ;  /* 0x000000c100c17308 */ /* 0x000e220000000800 */
[----:B-----5:R-:W-:-:S07]  /*119e0*/  FADD.FTZ R5, R168, R5 ;  /* 0x00000005a8057221 */ /* 0x020fce0000010000 */
[----:B------:R-:W4:Y:S01]  /*119f0*/  MUFU.EX2 R195, R195 ;  /* 0x000000c300c37308 */ /* 0x000f220000000800 */
[----:B--2---:R-:W-:-:S07]  /*11a00*/  FADD.FTZ R3, R169, R3 ;  /* 0x00000003a9037221 */ /* 0x004fce0000010000 */
[----:B------:R-:W2:Y:S01]  /*11a10*/  MUFU.EX2 R196, R196 ;  /* 0x000000c400c47308 */ /* 0x000ea20000000800 */
[C---:B0-----:R-:W-:Y:S01]  /*11a20*/  FADD.FTZ R5, R193.reuse, R5 ;  /* 0x00000005c1057221 */ /* 0x041fe20000010000 */
[----:B------:R-:W-:-:S06]  /*11a30*/  F2FP.BF16.F32.PACK_AB R168, R193, R168 ;  /* 0x000000a8c1a8723e */ /* 0x000fcc00000010ff */
[----:B------:R-:W0:Y:S01]  /*11a40*/  MUFU.EX2 R171, R198 ;  /* 0x000000c600ab7308 */ /* 0x000e220000000800 */
[C---:B----4-:R-:W-:Y:S01]  /*11a50*/  FADD.FTZ R3, R195.reuse, R3 ;  /* 0x00000003c3037221 */ /* 0x050fe20000010000 */
[----:B------:R-:W-:-:S06]  /*11a60*/  F2FP.BF16.F32.PACK_AB R169, R195, R169 ;  /* 0x000000a9c3a9723e */ /* 0x000fcc00000010ff */
[----:B------:R-:W4:Y:S01]  /*11a70*/  MUFU.EX2 R170, R197 ;  /* 0x000000c500aa7308 */ /* 0x000f220000000800 */
[----:B--2---:R-:W-:-:S07]  /*11a80*/  FADD.FTZ R5, R196, R5 ;  /* 0x00000005c4057221 */ /* 0x004fce0000010000 */
[----:B------:R-:W2:Y:S01]  /*11a90*/  MUFU.EX2 R199, R199 ;  /* 0x000000c700c77308 */ /* 0x000ea20000000800 */
[----:B0-----:R-:W-:Y:S01]  /*11aa0*/  FADD.FTZ R3, R171, R3 ;  /* 0x00000003ab037221 */ /* 0x001fe20000010000 */
[C---:B----4-:R-:W-:Y:S01]  /*11ab0*/  FADD.FTZ R5, R170.reuse, R5 ;  /* 0x00000005aa057221 */ /* 0x050fe20000010000 */
[----:B------:R-:W-:Y:S02]  /*11ac0*/  F2FP.BF16.F32.PACK_AB R170, R170, R196 ;  /* 0x000000c4aaaa723e */ /* 0x000fe400000010ff */
[C---:B--2---:R-:W-:Y:S01]  /*11ad0*/  FADD.FTZ R3, R199.reuse, R3 ;  /* 0x00000003c7037221 */ /* 0x044fe20000010000 */
[----:B------:R-:W-:Y:S01]  /*11ae0*/  F2FP.BF16.F32.PACK_AB R171, R199, R171 ;  /* 0x000000abc7ab723e */ /* 0x000fe200000010ff */
[----:B---3--:R-:W-:Y:S06]  /*11af0*/  @!P3 BRA `(.L_x_11673) ;  /* 0x000000000004b947 */ /* 0x008fec0003800000 */
[----:B------:R-:W-:Y:S01]  /*11b00*/  BPT.TRAP 0x1 ;  /* 0x000000040000795c */ /* 0x000fe20000300000 */
.L_x_11673:
[----:B------:R0:W2:Y:S01]  /*11b10*/  SYNCS.PHASECHK.TRANS64.TRYWAIT P2, [R4+URZ+0x22850], R216 ;  /* 0x022850d8040075a7 */ /* 0x0000a2000804017f */
[----:B------:R-:W-:Y:S05]  /*11b20*/  @!P3 BRA `(.L_x_11674) ;  /* 0x000000000004b947 */ /* 0x000fea0003800000 */
[----:B------:R-:W-:Y:S01]  /*11b30*/  BPT.TRAP 0x1 ;  /* 0x000000040000795c */ /* 0x000fe20000300000 */
.L_x_11674:
[----:B------:R-:W-:Y:S04]  /*11b40*/  BSSY B0, `(.L_x_11675) ;  /* 0x0000004000007945 */ /* 0x000fe80003800000 */
[----:B--2---:R-:W-:Y:S05]  /*11b50*/  @P2 BRA `(.L_x_11676) ;  /* 0x0000000000082947 */ /* 0x004fea0003800000 */
[----:B------:R-:W2:Y:S02]  /*11b60*/  SYNCS.PHASECHK.TRANS64.TRYWAIT P2, [R4+URZ+0x22850], R216 ;  /* 0x022850d8040075a7 */ /* 0x000ea4000804017f */
[----:B--2---:R-:W-:Y:S05]  /*11b70*/  @!P2 BRA `(.L_x_11677) ;  /* 0x0000012800e0a947 */ /* 0x004fea0003800000 */
.L_x_11676:
[----:B------:R-:W-:Y:S05]  /*11b80*/  BSYNC B0 ;  /* 0x0000000000007941 */ /* 0x000fea0003800000 */
.L_x_11675:
[----:B------:R-:W3:Y:S01]  /*11b90*/  S2R R174, SR_TID.X ;  /* 0x0000000000ae7919 */ /* 0x000ee20000002100 */
[----:B------:R-:W-:Y:S01]  /*11ba0*/  IMAD.MOV.U32 R173, RZ, RZ, 0x40000040 ;  /* 0x40000040ffad7424 */ /* 0x000fe200078e00ff */
[----:B------:R-:W-:Y:S05]  /*11bb0*/  WARPSYNC.ALL ;  /* 0x0000000000007948 */ /* 0x000fea0003800000 */
[----:B------:R-:W-:Y:S01]  /*11bc0*/  R2UR UR7, R173 ;  /* 0x00000000ad0772ca */ /* 0x000fe200000e0000 */
[----:B------:R-:W-:Y:S02]  /*11bd0*/  IMAD.MOV.U32 R172, RZ, RZ, 0xc00 ;  /* 0x00000c00ffac7424 */ /* 0x000fe400078e00ff */
[----:B------:R-:W-:-:S02]  /*11be0*/  IMAD.MOV.U32 R175, RZ, RZ, 0x40000040 ;  /* 0x40000040ffaf7424 */ /* 0x000fc400078e00ff */
[----:B------:R-:W-:Y:S02]  /*11bf0*/  IMAD R172, R2, R172, UR53 ;  /* 0x0000003502ac7e24 */ /* 0x000fe4000f8e02ac */
[----:B012---:R-:W-:-:S03]  /*11c00*/  @!P0 VIADD R4, R4, 0x22860 ;  /* 0x0002286004048836 */ /* 0x007fc60000000000 */
[----:B------:R-:W-:Y:S02]  /*11c10*/  R2UR UR6, R172 ;  /* 0x00000000ac0672ca */ /* 0x000fe400000e0000 */
[----:B------:R-:W-:Y:S02]  /*11c20*/  @!P0 PRMT R4, RZ, 0x654, R4 ;  /* 0x00000654ff048816 */ /* 0x000fe40000000004 */
[----:B---3--:R-:W-:-:S05]  /*11c30*/  SHF.R.U32.HI R174, RZ, 0x7, R174 ;  /* 0x00000007ffae7819 */ /* 0x008fca00000116ae */
[----:B------:R-:W-:Y:S02]  /*11c40*/  VIADD R173, R174, 0x8 ;  /* 0x00000008aead7836 */ /* 0x000fe40000000000 */
[----:B------:R-:W-:-:S03]  /*11c50*/  VIADD R174, R172, 0x80 ;  /* 0x00000080acae7836 */ /* 0x000fc60000000000 */
[----:B------:R0:W-:Y:S02]  /*11c60*/  BAR.SYNC.DEFER_BLOCKING R173, 0x100 ;  /* 0x000400ad0000751d */ /* 0x0001e40000010000 */
[----:B0-----:R-:W-:-:S04]  /*11c70*/  IMAD.MOV.U32 R173, RZ, RZ, 0x40000040 ;  /* 0x40000040ffad7424 */ /* 0x001fc800078e00ff */
        /* <DEDUP_REMOVED lines=43> */
[----:B0-----:R-:W-:-:S07]  /*11f30*/  IMAD.MOV.U32 R4, RZ, RZ, R217 ;  /* 0x000000ffff047224 */ /* 0x001fce00078e00d9 */
.L_x_11668:
[----:B------:R-:W-:-:S13]  /*11f40*/  ISETP.GE.AND P1, PT, R4, R219, PT ;  /* 0x000000db0400720c */ /* 0x000fda0003f26270 */
[----:B------:R-:W-:Y:S05]  /*11f50*/  @!P1 BRA `(.L_x_11679) ;  /* 0x0000003000689947 */ /* 0x000fea0003800000 */
[----:B------:R-:W-:Y:S02]  /*11f60*/  IMAD.MOV.U32 R201, RZ, RZ, R8 ;  /* 0x000000ffffc97224 */ /* 0x000fe400078e0008 */
[----:B------:R-:W-:-:S07]  /*11f70*/  IMAD.MOV.U32 R216, RZ, RZ, R0 ;  /* 0x000000ffffd87224 */ /* 0x000fce00078e0000 */
.L_x_11697:
        /* <DEDUP_REMOVED lines=8> */
[----:B-1----:R-:W-:Y:S06]  /*12000*/  @!P2 BRA `(.L_x_11680) ;  /* 0x000000000004a947 */ /* 0x002fec0003800000 */
[----:B------:R-:W-:Y:S01]  /*12010*/  BPT.TRAP 0x1 ;  /* 0x000000040000795c */ /* 0x000fe20000300000 */
.L_x_11680:
[----:B------:R-:W-:Y:S01]  /*12020*/  IMAD R11, R2, 0x8, R19 ;  /* 0x00000008020b7824 */ /* 0x000fe200078e0213 */
[----:B0-----:R-:W-:-:S04]  /*12030*/  SHF.L.U32 R200, R206, 0x1f, RZ ;  /* 0x0000001fcec87819 */ /* 0x001fc800000006ff */
[----:B------:R0:W1:Y:S01]  /*12040*/  SYNCS.PHASECHK.TRANS64.TRYWAIT P1, [R11+URZ+0x22830], R200 ;  /* 0x022830c80b0075a7 */ /* 0x000062000802017f */
[----:B------:R-:W-:Y:S05]  /*12050*/  @!P2 BRA `(.L_x_11681) ;  /* 0x000000000004a947 */ /* 0x000fea0003800000 */
[----:B------:R-:W-:Y:S01]  /*12060*/  BPT.TRAP 0x1 ;  /* 0x000000040000795c */ /* 0x000fe20000300000 */
.L_x_11681:
[----:B------:R-:W-:Y:S02]  /*12070*/  IMAD R8, R2, 0x300, R214 ;  /* 0x0000030002087824 */ /* 0x000fe400078e02d6 */
[----:B------:R-:W-:Y:S01]  /*12080*/  IMAD.MOV.U32 R9, RZ, RZ, 0x40000040 ;  /* 0x40000040ff097424 */ /* 0x000fe200078e00ff */
[----:B-1----:R-:W-:Y:S06]  /*12090*/  @P1 BRA `(.L_x_11682) ;  /* 0x0000000000081947 */ /* 0x002fec0003800000 */
[----:B------:R-:W1:Y:S02]  /*120a0*/  SYNCS.PHASECHK.TRANS64.TRYWAIT P1, [R11+URZ+0x22830], R200 ;  /* 0x022830c80b0075a7 */ /* 0x000e64000802017f */
[----:B-1----:R-:W-:Y:S05]  /*120b0*/  @!P1 BRA `(.L_x_11683) ;  /* 0x0000012400a49947 */ /* 0x002fea0003800000 */
.L_x_11682:
        /* <DEDUP_REMOVED lines=11> */
[----:B------:R-:W-:-:S02]  /*12170*/  IMAD.IADD R227, R215, 0x1, R213 ;  /* 0x00000001d7e37824 */ /* 0x000fc400078e02d5 */
[----:B------:R-:W-:-:S05]  /*12180*/  IMAD R226, R4, -0x60, RZ ;  /* 0xffffffa004e27824 */ /* 0x000fca00078e02ff */
[----:B------:R-:W-:Y:S02]  /*12190*/  IADD3 R217, -R209, 0x1, R226 ;  /* 0x00000001d1d97810 */ /* 0x000fe40007ffe1e2 */
        /* <DEDUP_REMOVED lines=8> */
[----:B------:R-:W-:-:S02]  /*12220*/  IADD3 R217, -R207, R217, R208 ;  /* 0x000000d9cfd97210 */ /* 0x000fc40007ffe1d0 */
[----:B--2---:R-:W-:-:S03]  /*12230*/  ISETP.NE.AND P1, PT, R0, 0x1, PT ;  /* 0x000000010000780c */ /* 0x004fc60003f25270 */
[----:B------:R-:W-:Y:S01]  /*12240*/  VIADD R225, R217, UR45 ;  /* 0x0000002dd9e17c36 */ /* 0x000fe20008000000 */
[----:B---3--:R-:W-:-:S09]  /*12250*/  SHF.R.U32.HI R10, RZ, 0x7, R10 ;  /* 0x00000007ff0a7819 */ /* 0x008fd2000001160a */
[----:B------:R-:W2:Y:S01]  /*12260*/  @P1 LDC R0, c[0x0][0x450] ;  /* 0x00011400ff001b82 */ /* 0x000ea20000000800 */
[----:B------:R-:W-:Y:S01]  /*12270*/  IADD3 R10, -R10, 0xb, RZ ;  /* 0x0000000b0a0a7810 */ /* 0x000fe20007ffe1ff */
        /* <DEDUP_REMOVED lines=13> */
[----:B------:R-:W-:Y:S02]  /*12350*/  R2UR UR4, R12 ;  /* 0x000000000c0472ca */ /* 0x000fe400000e0000 */
[----:B------:R-:W-:Y:S01]  /*12360*/  R2UR UR5, R13 ;  /* 0x000000000d0572ca */ /* 0x000fe200000e0000 */
[----:B---3--:R-:W-:-:S05]  /*12370*/  @P1 IMAD.HI.U32 R8, R227, R8, RZ ;  /* 0x00000008e3081227 */ /* 0x008fca00078e00ff */
[----:B--2---:R-:W-:Y:S01]  /*12380*/  @P1 SHF.R.U32.HI R227, RZ, R0, R8 ;  /* 0x00000000ffe31219 */ /* 0x004fe20000011608 */
[----:B------:R-:W-:Y:S01]  /*12390*/  @!P0 VIADD R0, R11, 0x22840 ;  /* 0x000228400b008836 */ /* 0x000fe20000000000 */
[----:B------:R-:W-:-:S03]  /*123a0*/  ISETP.GE.AND P1, PT, R230, 0x1, PT ;  /* 0x00000001e600780c */ /* 0x000fc60003f26270 */
[----:B------:R-:W2:Y:S01]  /*123b0*/  SHFL.IDX PT, R228, R227, RZ, 0x1c1f ;  /* 0x001c1fffe3e47589 */ /* 0x000ea200000e0000 */
[----:B------:R-:W-:Y:S01]  /*123c0*/  @!P0 PRMT R0, RZ, 0x654, R0 ;  /* 0x00000654ff008816 */ /* 0x000fe20000000000 */
[----:B--2---:R-:W-:Y:S01]  /*123d0*/  IMAD.IADD R203, R228, 0x1, R225 ;  /* 0x00000001e4cb7824 */ /* 0x004fe200078e02e1 */
[----:B------:R-:W-:Y:S02]  /*123e0*/  WARPGROUP.DEPBAR.LE gsb0, 0x0 ;  /* 0x00008000000079c5 */ /* 0x000fe40000010000 */
[----:B------:R-:W-:-:S06]  /*123f0*/  WARPGROUP.ARRIVE ;  /* 0x00000000000079c5 */ /* 0x000fcc0000000000 */
[----:B------:R-:W-:Y:S01]  /*12400*/  HGMMA.64x96x16.F32.BF16 R152, gdesc[UR4], R152, gsb0 ;  /* 0x01600000049879f0 */ /* 0x000fe20008001898 */
[----:B------:R-:W-:-:S06]  /*12410*/  ULOP3.LUT UR4, URZ, UR50, URZ, 0x33, !UPT ;  /* 0x000000323f047292 */ /* 0x000fcc000f8e333f */
[----:B------:R-:W-:-:S04]  /*12420*/  VIADD R217, R217, UR4 ;  /* 0x00000004d9d97c36 */ /* 0x000fc80008000000 */
[----:B------:R-:W-:Y:S01]  /*12430*/  IMAD.IADD R202, R228, 0x1, R217 ;  /* 0x00000001e4ca7824 */ /* 0x000fe200078e02d9 */
[----:B------:R-:W-:Y:S02]  /*12440*/  WARPGROUP.DEPBAR.LE gsb0, 0x0 ;  /* 0x00008000000079c5 */ /* 0x000fe40000010000 */
[----:B------:R2:W-:Y:S06]  /*12450*/  BAR.ARV R10, 0x100 ;  /* 0x0004000a0000751d */ /* 0x0005ec0000002000 */
[----:B------:R3:W-:Y:S02]  /*12460*/  @!P0 SYNCS.ARRIVE.TRANS64.RED.A1T0 RZ, [R0+URZ], RZ ;  /* 0x000000ff00ff89a7 */ /* 0x0007e4000810043f */
[----:B---3--:R-:W-:Y:S01]  /*12470*/  IMAD.IADD R0, R226, 0x1, -R209 ;  /* 0x00000001e2007824 */ /* 0x008fe200078e0ad1 */
[----:B--2---:R-:W-:Y:S06]  /*12480*/  @!P1 BRA `(.L_x_11684) ;  /* 0x0000000000549947 */ /* 0x004fec0003800000 */
        /* <DEDUP_REMOVED lines=12> */
.L_x_11686:
[----:B------:R-:W-:-:S05]  /*12550*/  IMAD.U32 R229, RZ, RZ, UR40 ;  /* 0x00000028ffe57e24 */ /* 0x000fca000f8e00ff */
[----:B------:R-:W-:-:S13]  /*12560*/  ISETP.NE.AND P1, PT, R229, 0x1, PT ;  /* 0x00000001e500780c */ /* 0x000fda0003f25270 */
[----:B------:R-:W2:Y:S02]  /*12570*/  @P1 LDC.64 R8, c[0x0][0x9e8] ;  /* 0x00027a00ff081b82 */ /* 0x000ea40000000a00 */
[----:B--2---:R-:W-:-:S05]  /*12580*/  @P1 IMAD.HI.U32 R8, R228, R8, RZ ;  /* 0x00000008e4081227 */ /* 0x004fca00078e00ff */
[----:B------:R-:W-:-:S07]  /*12590*/  @P1 SHF.R.U32.HI R228, RZ, R9, R8 ;  /* 0x00000009ffe41219 */ /* 0x000fce0000011608 */
.L_x_11687:
[----:B------:R-:W-:Y:S05]  /*125a0*/  BSYNC B0 ;  /* 0x0000000000007941 */ /* 0x000fea0003800000 */
.L_x_11685:
[----:B------:R-:W-:-:S05]  /*125b0*/  IMAD R228, R228, R229, R0 ;  /* 0x000000e5e4e47224 */ /* 0x000fca00078e0200 */
[----:B------:R-:W-:Y:S02]  /*125c0*/  VIMNMX R202, R202, R228, !PT ;  /* 0x000000e4caca7248 */ /* 0x000fe40007fe0100 */
[----:B------:R-:W-:-:S07]  /*125d0*/  VIADDMNMX R203, R228, R229, R203, PT ;  /* 0x000000e5e4cb7246 */ /* 0x000fce00038001cb */
.L_x_11684:
[C---:B------:R-:W-:Y:S02]  /*125e0*/  ISETP.GE.AND P1, PT, R226.reuse, 0x2, PT ;  /* 0x00000002e200780c */ /* 0x040fe40003f26270 */
[----:B------:R-:W-:Y:S02]  /*125f0*/  ISETP.GE.AND P4, PT, R226, 0xa, PT ;  /* 0x0000000ae200780c */ /* 0x000fe40003f86270 */
        /* <DEDUP_REMOVED lines=133> */
[----:B------:R-:W-:Y:S01]  /*12e50*/  ISETP.GE.AND P6, PT, R230, 0x1, PT ;  /* 0x00000001e600780c */ /* 0x000fe20003fc6270 */
[--C-:B--2---:R-:W-:Y:S02]  /*12e60*/  IMAD.IADD R225, R225, 0x1, R202.reuse ;  /* 0x00000001e1e17824 */ /* 0x104fe400078e02ca */
        /* <DEDUP_REMOVED lines=14> */
.L_x_11690:
[----:B------:R-:W-:-:S05]  /*12f50*/  IMAD.U32 R203, RZ, RZ, UR40 ;  /* 0x00000028ffcb7e24 */ /* 0x000fca000f8e00ff */
[----:B------:R-:W-:-:S13]  /*12f60*/  ISETP.NE.AND P6, PT, R203, 0x1, PT ;  /* 0x00000001cb00780c */ /* 0x000fda0003fc5270 */
[----:B------:R-:W2:Y:S02]  /*12f70*/  @P6 LDC.64 R8, c[0x0][0x9e8] ;  /* 0x00027a00ff086b82 */ /* 0x000ea40000000a00 */
[----:B--2---:R-:W-:-:S05]  /*12f80*/  @P6 IMAD.HI.U32 R8, R202, R8, RZ ;  /* 0x00000008ca086227 */ /* 0x004fca00078e00ff */
[----:B------:R-:W-:-:S07]  /*12f90*/  @P6 SHF.R.U32.HI R202, RZ, R9, R8 ;  /* 0x00000009ffca6219 */ /* 0x000fce0000011608 */
.L_x_11691:
[----:B------:R-:W-:Y:S05]  /*12fa0*/  BSYNC B0 ;  /* 0x0000000000007941 */ /* 0x000fea0003800000 */
.L_x_11689:
[----:B------:R-:W-:-:S05]  /*12fb0*/  IMAD R0, R202, R203, R0 ;  /* 0x000000cbca007224 */ /* 0x000fca00078e0200 */
[----:B------:R-:W-:Y:S02]  /*12fc0*/  VIMNMX R217, R217, R0, !PT ;  /* 0x00000000d9d97248 */ /* 0x000fe40007fe0100 */
[----:B------:R-:W-:-:S07]  /*12fd0*/  VIADDMNMX R225, R0, R203, R225, PT ;  /* 0x000000cb00e17246 */ /* 0x000fce00038001e1 */
.L_x_11688:
[C---:B------:R-:W-:Y:S01]  /*12fe0*/  ISETP.GT.AND P1, PT, R217.reuse, 0x1, !P1 ;  /* 0x00000001d900780c */ /* 0x040fe20004f24270 */
[----:B------:R-:W-:Y:S01]  /*12ff0*/  IMAD.U32 R9, RZ, RZ, UR37 ;  /* 0x00000025ff097e24 */ /* 0x000fe2000f8e00ff */
[----:B------:R-:W-:Y:S01]  /*13000*/  ISETP.GT.AND P2, PT, R217, 0x8, !P2 ;  /* 0x00000008d900780c */ /* 0x000fe20005744270 */
[----:B------:R-:W-:Y:S01]  /*13010*/  IMAD.U32 R228, RZ, RZ, UR54 ;  /* 0x00000036ffe47e24 */ /* 0x000fe2000f8e00ff */
        /* <DEDUP_REMOVED lines=10> */
[C---:B------:R-:W-:Y:S02]  /*130c0*/  LOP3.LUT P1, RZ, R18.reuse, 0x8, RZ, 0xc0, !PT ;  /* 0x0000000812ff7812 */ /* 0x040fe4000782c0ff */
[----:B------:R-:W-:Y:S02]  /*130d0*/  FMNMX.FTZ R0, R153, R0, !PT ;  /* 0x0000000099007209 */ /* 0x000fe40007810000 */
[----:B------:R-:W-:Y:S02]  /*130e0*/  ISETP.GT.AND P1, PT, R217, 0x10, !P1 ;  /* 0x00000010d900780c */ /* 0x000fe40004f24270 */
[----:B------:R-:W-:Y:S02]  /*130f0*/  LOP3.LUT P6, RZ, R18, 0x10000, RZ, 0xc0, !PT ;  /* 0x0001000012ff7812 */ /* 0x000fe400078cc0ff */
        /* <DEDUP_REMOVED lines=68> */
[----:B--2---:R-:W-:-:S02]  /*13540*/  FMNMX.FTZ R0, R0, R8, !PT ;  /* 0x0000000800007209 */ /* 0x004fc40007810000 */
[----:B------:R-:W-:Y:S02]  /*13550*/  FSEL R182, R182, -INF , !P1 ;  /* 0xff800000b6b67808 */ /* 0x000fe40004800000 */
[----:B------:R-:W-:Y:S01]  /*13560*/  LOP3.LUT P1, RZ, R18, 0x200, RZ, 0xc0, !PT ;  /* 0x0000020012ff7812 */ /* 0x000fe2000782c0ff */
[----:B------:R-:W2:Y:S01]  /*13570*/  SHFL.BFLY PT, R8, R0, 0x1, 0x1f ;  /* 0x0c201f0000087f89 */ /* 0x000ea200000e0000 */
[----:B------:R-:W-:Y:S02]  /*13580*/  ISETP.LT.OR P4, PT, R225, 0x52, P4 ;  /* 0x00000052e100780c */ /* 0x000fe40002781670 */
[C---:B------:R-:W-:Y:S02]  /*13590*/  ISETP.GT.AND P1, PT, R217.reuse, 0x39, !P1 ;  /* 0x00000039d900780c */ /* 0x040fe40004f24270 */
[----:B------:R-:W-:Y:S02]  /*135a0*/  ISETP.GT.AND P5, PT, R217, 0x58, !P5 ;  /* 0x00000058d900780c */ /* 0x000fe40006fa4270 */
[----:B------:R-:W-:-:S02]  /*135b0*/  ISETP.LT.OR P1, PT, R225, 0x3a, P1 ;  /* 0x0000003ae100780c */ /* 0x000fc40000f21670 */
[----:B------:R-:W-:Y:S02]  /*135c0*/  FSEL R195, R195, -INF , !P4 ;  /* 0xff800000c3c37808 */ /* 0x000fe40006000000 */
[----:B------:R-:W-:Y:S02]  /*135d0*/  FSEL R183, R183, -INF , !P1 ;  /* 0xff800000b7b77808 */ /* 0x000fe40004800000 */
[----:B------:R-:W-:Y:S02]  /*135e0*/  LOP3.LUT P1, RZ, R18, 0x100, RZ, 0xc0, !PT ;  /* 0x0000010012ff7812 */ /* 0x000fe4000782c0ff */
[----:B------:R-:W-:Y:S02]  /*135f0*/  ISETP.LT.OR P5, PT, R225, 0x59, P5 ;  /* 0x00000059e100780c */ /* 0x000fe40002fa1670 */
[----:B------:R-:W-:Y:S02]  /*13600*/  ISETP.GT.AND P1, PT, R217, 0x40, !P1 ;  /* 0x00000040d900780c */ /* 0x000fe40004f24270 */
[----:B------:R-:W-:-:S02]  /*13610*/  FSEL R198, R198, -INF , !P5 ;  /* 0xff800000c6c67808 */ /* 0x000fc40006800000 */
[----:B------:R-:W-:Y:S02]  /*13620*/  ISETP.LT.OR P1, PT, R225, 0x41, P1 ;  /* 0x00000041e100780c */ /* 0x000fe40000f21670 */
[----:B--2---:R-:W-:Y:S02]  /*13630*/  FMNMX.FTZ R0, R0, R8, !PT ;  /* 0x0000000800007209 */ /* 0x004fe40007810000 */
[----:B------:R-:W-:Y:S02]  /*13640*/  FSEL R186, R186, -INF , !P1 ;  /* 0xff800000baba7808 */ /* 0x000fe40004800000 */
[----:B------:R-:W-:Y:S01]  /*13650*/  LOP3.LUT P1, RZ, R18, 0x80, RZ, 0xc0, !PT ;  /* 0x0000008012ff7812 */ /* 0x000fe2000782c0ff */
[----:B------:R-:W-:-:S03]  /*13660*/  FMUL.FTZ R8, R0, R9 ;  /* 0x0000000900087220 */ /* 0x000fc60000410000 */
[----:B------:R-:W-:-:S04]  /*13670*/  ISETP.GT.AND P1, PT, R217, 0x41, !P1 ;  /* 0x00000041d900780c */ /* 0x000fc80004f24270 */
[----:B------:R-:W-:-:S04]  /*13680*/  ISETP.LT.OR P1, PT, R225, 0x42, P1 ;  /* 0x00000042e100780c */ /* 0x000fc80000f21670 */
[----:B------:R-:W-:Y:S02]  /*13690*/  FSEL R187, R187, -INF , !P1 ;  /* 0xff800000bbbb7808 */ /* 0x000fe40004800000 */
[----:B------:R-:W-:Y:S02]  /*136a0*/  ISETP.GT.AND P1, PT, R217, 0x48, !P2 ;  /* 0x00000048d900780c */ /* 0x000fe40005724270 */
[----:B------:R-:W-:Y:S02]  /*136b0*/  LOP3.LUT P2, RZ, R18, 0x2, RZ, 0xc0, !PT ;  /* 0x0000000212ff7812 */ /* 0x000fe4000784c0ff */
[----:B------:R-:W-:-:S04]  /*136c0*/  ISETP.LT.OR P1, PT, R225, 0x49, P1 ;  /* 0x00000049e100780c */ /* 0x000fc80000f21670 */
[----:B------:R-:W-:Y:S02]  /*136d0*/  FSEL R190, R190, -INF , !P1 ;  /* 0xff800000bebe7808 */ /* 0x000fe40004800000 */
[----:B------:R-:W-:Y:S02]  /*136e0*/  ISETP.GT.AND P1, PT, R217, 0x49, !P6 ;  /* 0x00000049d900780c */ /* 0x000fe40007724270 */
[----:B------:R-:W-:Y:S02]  /*136f0*/  LOP3.LUT P6, RZ, R18, 0x1, RZ, 0xc0, !PT ;  /* 0x0000000112ff7812 */ /* 0x000fe400078cc0ff */
[----:B------:R-:W-:-:S04]  /*13700*/  ISETP.LT.OR P1, PT, R225, 0x4a, P1 ;  /* 0x0000004ae100780c */ /* 0x000fc80000f21670 */
[----:B------:R-:W-:Y:S02]  /*13710*/  FSEL R191, R191, -INF , !P1 ;  /* 0xff800000bfbf7808 */ /* 0x000fe40004800000 */
[----:B------:R-:W-:-:S04]  /*13720*/  FSETP.NEU.FTZ.AND P1, PT, R0, -INF , PT ;  /* 0xff8000000000780b */ /* 0x000fc80003f3d000 */
[----:B------:R-:W-:Y:S02]  /*13730*/  FSEL R202, R0, RZ, P1 ;  /* 0x000000ff00ca7208 */ /* 0x000fe40000800000 */
[----:B------:R-:W-:Y:S02]  /*13740*/  FSEL R8, R8, RZ, P1 ;  /* 0x000000ff08087208 */ /* 0x000fe40000800000 */
[----:B------:R-:W-:Y:S01]  /*13750*/  ISETP.GT.AND P1, PT, R217, RZ, !P2 ;  /* 0x000000ffd900720c */ /* 0x000fe20005724270 */
[----:B------:R-:W-:Y:S01]  /*13760*/  FADD.FTZ R202, -R202, R216 ;  /* 0x000000d8caca7221 */ /* 0x000fe20000010100 */
[----:B------:R-:W-:Y:S01]  /*13770*/  ISETP.NE.AND P2, PT, R228, 0x3, PT ;  /* 0x00000003e400780c */ /* 0x000fe20003f45270 */
[-CC-:B------:R-:W-:Y:S01]  /*13780*/  FFMA.FTZ R152, R152, R9.reuse, -R8.reuse ;  /* 0x0000000998987223 */ /* 0x180fe20000010808 */
[----:B------:R-:W-:Y:S01]  /*13790*/  ISETP.LT.OR P1, PT, R225, 0x1, P1 ;  /* 0x00000001e100780c */ /* 0x000fe20000f21670 */
[-CC-:B------:R-:W-:Y:S01]  /*137a0*/  FFMA.FTZ R153, R153, R9.reuse, -R8.reuse ;  /* 0x0000000999997223 */ /* 0x180fe20000010808 */
[-CC-:B------:R-:W-:Y:S01]  /*137b0*/  FFMA.FTZ R156, R156, R9.reuse, -R8.reuse ;  /* 0x000000099c9c7223 */ /* 0x180fe20000010808 */
[-CC-:B------:R-:W-:Y:S01]  /*137c0*/  FFMA.FTZ R157, R157, R9.reuse, -R8.reuse ;  /* 0x000000099d9d7223 */ /* 0x180fe20000010808 */
[----:B------:R-:W-:Y:S01]  /*137d0*/  FSEL R154, R154, -INF , !P1 ;  /* 0xff8000009a9a7808 */ /* 0x000fe20004800000 */
        /* <DEDUP_REMOVED lines=22> */
[----:B------:R-:W-:Y:S01]  /*13940*/  MUFU.EX2 R152, R152 ;  /* 0x0000009800987308 */ /* 0x000fe20000000800 */
[----:B------:R-:W-:-:S02]  /*13950*/  ISETP.GT.AND P1, PT, R217, 0x59, !P6 ;  /* 0x00000059d900780c */ /* 0x000fc40007724270 */
[----:B------:R-:W-:Y:S02]  /*13960*/  FMNMX.FTZ R8, R155, R8, !PT ;  /* 0x000000089b087209 */ /* 0x000fe40007810000 */
[----:B------:R-:W-:Y:S02]  /*13970*/  ISETP.LT.OR P1, PT, R225, 0x5a, P1 ;  /* 0x0000005ae100780c */ /* 0x000fe40000f21670 */
[----:B------:R-:W-:Y:S01]  /*13980*/  FMNMX.FTZ R8, R158, R8, !PT ;  /* 0x000000089e087209 */ /* 0x000fe20007810000 */
[----:B------:R-:W2:Y:S01]  /*13990*/  MUFU.EX2 R181, R181 ;  /* 0x000000b500b57308 */ /* 0x000ea20000000800 */
[----:B------:R-:W-:Y:S02]  /*139a0*/  FSEL R199, R199, -INF , !P1 ;  /* 0xff800000c7c77808 */ /* 0x000fe40004800000 */
[----:B------:R-:W-:-:S04]  /*139b0*/  FMNMX.FTZ R8, R159, R8, !PT ;  /* 0x000000089f087209 */ /* 0x000fc80007810000 */
[----:B------:R-:W-:Y:S01]  /*139c0*/  FMNMX.FTZ R8, R162, R8, !PT ;  /* 0x00000008a2087209 */ /* 0x000fe20007810000 */
[----:B------:R-:W3:Y:S03]  /*139d0*/  MUFU.EX2 R153, R153 ;  /* 0x0000009900997308 */ /* 0x000ee60000000800 */
[----:B------:R-:W-:-:S04]  /*139e0*/  FMNMX.FTZ R8, R163, R8, !PT ;  /* 0x00000008a3087209 */ /* 0x000fc80007810000 */
[----:B------:R-:W-:Y:S01]  /*139f0*/  FMNMX.FTZ R8, R166, R8, !PT ;  /* 0x00000008a6087209 */ /* 0x000fe20007810000 */
[----:B------:R-:W4:Y:S01]  /*13a00*/  MUFU.EX2 R156, R156 ;  /* 0x0000009c009c7308 */ /* 0x000f220000000800 */
[----:B--2---:R-:W-:Y:S01]  /*13a10*/  FFMA.FTZ R5, R181, R5, R152 ;  /* 0x00000005b5057223 */ /* 0x004fe20000010098 */
[-C--:B------:R-:W-:Y:S01]  /*13a20*/  FMUL.FTZ R24, R24, R181.reuse ;  /* 0x000000b518187220 */ /* 0x080fe20000410000 */
[----:B------:R-:W-:Y:S01]  /*13a30*/  FMNMX.FTZ R8, R167, R8, !PT ;  /* 0x00000008a7087209 */ /* 0x000fe20007810000 */
[-C--:B------:R-:W-:Y:S01]  /*13a40*/  FMUL.FTZ R25, R25, R181.reuse ;  /* 0x000000b519197220 */ /* 0x080fe20000410000 */
[-C--:B------:R-:W-:Y:S01]  /*13a50*/  FMUL.FTZ R28, R28, R181.reuse ;  /* 0x000000b51c1c7220 */ /* 0x080fe20000410000 */
[-C--:B------:R-:W-:Y:S01]  /*13a60*/  FMUL.FTZ R29, R29, R181.reuse ;  /* 0x000000b51d1d7220 */ /* 0x080fe20000410000 */
[----:B------:R-:W-:Y:S01]  /*13a70*/  FMNMX.FTZ R8, R170, R8, !PT ;  /* 0x00000008aa087209 */ /* 0x000fe20007810000 */
[----:B------:R-:W2:Y:S01]  /*13a80*/  MUFU.EX2 R157, R157 ;  /* 0x0000009d009d7308 */ /* 0x000ea20000000800 */
        /* <DEDUP_REMOVED lines=103> */
[----:B------:R-:W-:-:S02]  /*14100*/  FMUL.FTZ R149, R149, R181 ;  /* 0x000000b595957220 */ /* 0x000fc40000410000 */
[----:B------:R-:W3:Y:S01]  /*14110*/  MUFU.EX2 R184, R184 ;  /* 0x000000b800b87308 */ /* 0x000ee20000000800 */
[----:B----4-:R-:W-:-:S07]  /*14120*/  FADD.FTZ R5, R180, R5 ;  /* 0x00000005b4057221 */ /* 0x010fce0000010000 */
[----:B------:R-:W4:Y:S01]  /*14130*/  MUFU.EX2 R185, R185 ;  /* 0x000000b900b97308 */ /* 0x000f220000000800 */
[----:B-----5:R-:W-:Y:S01]  /*14140*/  FADD.FTZ R5, R203, R5 ;  /* 0x00000005cb057221 */ /* 0x020fe20000010000 */
[----:B--2---:R-:W-:-:S04]  /*14150*/  FMNMX.FTZ R8, R8, R153, !PT ;  /* 0x0000009908087209 */ /* 0x004fc80007810000 */
[C---:B------:R-:W-:Y:S01]  /*14160*/  FSETP.NEU.FTZ.AND P1, PT, R8.reuse, -INF , PT ;  /* 0xff8000000800780b */ /* 0x040fe20003f3d000 */
[----:B------:R-:W-:Y:S01]  /*14170*/  FMUL.FTZ R216, R8, R9 ;  /* 0x0000000908d87220 */ /* 0x000fe20000410000 */
[----:B------:R-:W2:Y:S01]  /*14180*/  MUFU.EX2 R188, R188 ;  /* 0x000000bc00bc7308 */ /* 0x000ea20000000800 */
[----:B---3--:R-:W-:-:S03]  /*14190*/  FADD.FTZ R5, R184, R5 ;  /* 0x00000005b8057221 */ /* 0x008fc60000010000 */
[----:B------:R-:W-:Y:S01]  /*141a0*/  FSEL R216, R216, RZ, P1 ;  /* 0x000000ffd8d87208 */ /* 0x000fe20000800000 */
[----:B----4-:R-:W-:-:S03]  /*141b0*/  FADD.FTZ R5, R185, R5 ;  /* 0x00000005b9057221 */ /* 0x010fc60000010000 */
[----:B------:R-:W-:Y:S01]  /*141c0*/  MUFU.EX2 R189, R189 ;  /* 0x000000bd00bd7308 */ /* 0x000fe20000000800 */
[-CC-:B------:R-:W-:Y:S01]  /*141d0*/  FFMA.FTZ R153, R170, R9.reuse, -R216.reuse ;  /* 0x00000009aa997223 */ /* 0x180fe200000108d8 */
[-CC-:B------:R-:W-:Y:S01]  /*141e0*/  FFMA.FTZ R227, R154, R9.reuse, -R216.reuse ;  /* 0x000000099ae37223 */ /* 0x180fe200000108d8 */
[----:B------:R-:W-:Y:S01]  /*141f0*/  F2FP.BF16.F32.PACK_AB R154, R157, R156 ;  /* 0x0000009c9d9a723e */ /* 0x000fe200000010ff */
[-CC-:B------:R-:W-:Y:S01]  /*14200*/  FFMA.FTZ R226, R158, R9.reuse, -R216.reuse ;  /* 0x000000099ee27223 */ /* 0x180fe200000108d8 */
[----:B------:R-:W-:Y:S01]  /*14210*/  F2FP.BF16.F32.PACK_AB R156, R161, R160 ;  /* 0x000000a0a19c723e */ /* 0x000fe200000010ff */
[-CC-:B------:R-:W-:Y:S01]  /*14220*/  FFMA.FTZ R155, R155, R9.reuse, -R216.reuse ;  /* 0x000000099b9b7223 */ /* 0x180fe200000108d8 */
[----:B------:R-:W-:Y:S01]  /*14230*/  F2FP.BF16.F32.PACK_AB R158, R165, R164 ;  /* 0x000000a4a59e723e */ /* 0x000fe200000010ff */
[----:B------:R3:W-:Y:S01]  /*14240*/  MUFU.EX2 R161, R153 ;  /* 0x0000009900a17308 */ /* 0x0007e20000000800 */
[----:B------:R-:W-:Y:S01]  /*14250*/  F2FP.BF16.F32.PACK_AB R164, R177, R176 ;  /* 0x000000b0b1a4723e */ /* 0x000fe200000010ff */
[-CC-:B------:R-:W-:Y:S01]  /*14260*/  FFMA.FTZ R159, R159, R9.reuse, -R216.reuse ;  /* 0x000000099f9f7223 */ /* 0x180fe200000108d8 */
[-CC-:B------:R-:W-:Y:S01]  /*14270*/  FFMA.FTZ R225, R162, R9.reuse, -R216.reuse ;  /* 0x00000009a2e17223 */ /* 0x180fe200000108d8 */
[-CC-:B------:R-:W-:Y:S01]  /*14280*/  FFMA.FTZ R163, R163, R9.reuse, -R216.reuse ;  /* 0x00000009a3a37223 */ /* 0x180fe200000108d8 */
[-CC-:B------:R-:W-:Y:S01]  /*14290*/  FFMA.FTZ R217, R166, R9.reuse, -R216.reuse ;  /* 0x00000009a6d97223 */ /* 0x180fe200000108d8 */
[-CC-:B------:R-:W-:Y:S01]  /*142a0*/  FFMA.FTZ R167, R167, R9.reuse, -R216.reuse ;  /* 0x00000009a7a77223 */ /* 0x180fe200000108d8 */
[-CC-:B------:R-:W-:Y:S01]  /*142b0*/  FFMA.FTZ R171, R171, R9.reuse, -R216.reuse ;  /* 0x00000009abab7223 */ /* 0x180fe200000108d8 */
[----:B------:R-:W-:Y:S01]  /*142c0*/  MUFU.EX2 R227, R227 ;  /* 0x000000e300e37308 */ /* 0x000fe20000000800 */
[----:B---3--:R-:W-:Y:S01]  /*142d0*/  FSEL R153, R8, RZ, P1 ;  /* 0x000000ff08997208 */ /* 0x008fe20000800000 */
[-CC-:B------:R-:W-:Y:S01]  /*142e0*/  FFMA.FTZ R202, R174, R9.reuse, -R216.reuse ;  /* 0x00000009aeca7223 */ /* 0x180fe200000108d8 */
[-CC-:B------:R-:W-:Y:S01]  /*142f0*/  FFMA.FTZ R175, R175, R9.reuse, -R216.reuse ;  /* 0x00000009afaf7223 */ /* 0x180fe200000108d8 */
[-CC-:B------:R-:W-:Y:S01]  /*14300*/  FFMA.FTZ R178, R178, R9.reuse, -R216.reuse ;  /* 0x00000009b2b27223 */ /* 0x180fe200000108d8 */
[-CC-:B------:R-:W-:Y:S01]  /*14310*/  FFMA.FTZ R179, R179, R9.reuse, -R216.reuse ;  /* 0x00000009b3b37223 */ /* 0x180fe200000108d8 */
[----:B------:R-:W-:Y:S01]  /*14320*/  FADD.FTZ R153, -R153, R201 ;  /* 0x000000c999997221 */ /* 0x000fe20000010100 */
[-CC-:B------:R-:W-:Y:S01]  /*14330*/  FFMA.FTZ R182, R182, R9.reuse, -R216.reuse ;  /* 0x00000009b6b67223 */ /* 0x180fe200000108d8 */
[----:B------:R-:W3:Y:S01]  /*14340*/  MUFU.EX2 R155, R155 ;  /* 0x0000009b009b7308 */ /* 0x000ee20000000800 */
[-CC-:B------:R-:W-:Y:S01]  /*14350*/  FFMA.FTZ R183, R183, R9.reuse, -R216.reuse ;  /* 0x00000009b7b77223 */ /* 0x180fe200000108d8 */
[-C--:B------:R-:W-:Y:S01]  /*14360*/  FMUL.FTZ R153, R153, R9.reuse ;  /* 0x0000000999997220 */ /* 0x080fe20000410000 */
[-CC-:B------:R-:W-:Y:S01]  /*14370*/  FFMA.FTZ R186, R186, R9.reuse, -R216.reuse ;  /* 0x00000009baba7223 */ /* 0x180fe200000108d8 */
[-CC-:B------:R-:W-:Y:S01]  /*14380*/  FFMA.FTZ R187, R187, R9.reuse, -R216.reuse ;  /* 0x00000009bbbb7223 */ /* 0x180fe200000108d8 */
[----:B------:R-:W-:Y:S01]  /*14390*/  F2FP.BF16.F32.PACK_AB R160, R169, R168 ;  /* 0x000000a8a9a0723e */ /* 0x000fe200000010ff */
[-CC-:B------:R-:W-:Y:S01]  /*143a0*/  FFMA.FTZ R190, R190, R9.reuse, -R216.reuse ;  /* 0x00000009bebe7223 */ /* 0x180fe200000108d8 */
[-CC-:B------:R-:W-:Y:S01]  /*143b0*/  FFMA.FTZ R191, R191, R9.reuse, -R216.reuse ;  /* 0x00000009bfbf7223 */ /* 0x180fe200000108d8 */
[----:B------:R3:W4:Y:S01]  /*143c0*/  MUFU.EX2 R176, R153 ;  /* 0x0000009900b07308 */ /* 0x0007220000000800 */
[-CC-:B------:R-:W-:Y:S01]  /*143d0*/  FFMA.FTZ R194, R194, R9.reuse, -R216.reuse ;  /* 0x00000009c2c27223 */ /* 0x180fe200000108d8 */
[-CC-:B------:R-:W-:Y:S01]  /*143e0*/  FFMA.FTZ R195, R195, R9.reuse, -R216.reuse ;  /* 0x00000009c3c37223 */ /* 0x180fe200000108d8 */
[----:B------:R-:W-:Y:S01]  /*143f0*/  F2FP.BF16.F32.PACK_AB R162, R173, R172 ;  /* 0x000000acada2723e */ /* 0x000fe200000010ff */
[-CC-:B------:R-:W-:Y:S01]  /*14400*/  FFMA.FTZ R198, R198, R9.reuse, -R216.reuse ;  /* 0x00000009c6c67223 */ /* 0x180fe200000108d8 */
[----:B------:R-:W-:Y:S01]  /*14410*/  FFMA.FTZ R199, R199, R9, -R216 ;  /* 0x00000009c7c77223 */ /* 0x000fe200000108d8 */
[----:B--2---:R-:W-:Y:S01]  /*14420*/  FADD.FTZ R5, R188, R5 ;  /* 0x00000005bc057221 */ /* 0x004fe20000010000 */
[----:B------:R-:W-:Y:S01]  /*14430*/  F2FP.BF16.F32.PACK_AB R166, R203, R180 ;  /* 0x000000b4cba6723e */ /* 0x000fe200000010ff */
[----:B------:R-:W2:Y:S01]  /*14440*/  MUFU.EX2 R226, R226 ;  /* 0x000000e200e27308 */ /* 0x000ea20000000800 */
[----:B---3--:R-:W-:Y:S01]  /*14450*/  F2FP.BF16.F32.PACK_AB R153, R155, R227 ;  /* 0x000000e39b99723e */ /* 0x008fe200000010ff */
[----:B------:R-:W-:Y:S01]  /*14460*/  FADD.FTZ R5, R189, R5 ;  /* 0x00000005bd057221 */ /* 0x000fe20000010000 */
[----:B------:R-:W-:-:S02]  /*14470*/  F2FP.BF16.F32.PACK_AB R168, R185, R184 ;  /* 0x000000b8b9a8723e */ /* 0x000fc400000010ff */
[----:B------:R-:W-:-:S03]  /*14480*/  F2FP.BF16.F32.PACK_AB R170, R189, R188 ;  /* 0x000000bcbdaa723e */ /* 0x000fc600000010ff */
[----:B------:R-:W3:Y:S01]  /*14490*/  MUFU.EX2 R159, R159 ;  /* 0x0000009f009f7308 */ /* 0x000ee20000000800 */
[----:B----4-:R-:W-:Y:S01]  /*144a0*/  FFMA.FTZ R3, R176, R3, R227 ;  /* 0x00000003b0037223 */ /* 0x010fe200000100e3 */
        /* <DEDUP_REMOVED lines=51> */
[----:B------:R-:W-:Y:S01]  /*147e0*/  FADD.FTZ R3, R161, R3 ;  /* 0x00000003a1037221 */ /* 0x000fe20000010000 */
        /* <DEDUP_REMOVED lines=41> */
[----:B------:R-:W-:Y:S01]  /*14a80*/  FMUL.FTZ R151, R151, R176 ;  /* 0x000000b097977220 */ /* 0x000fe20000410000 */
        /* <DEDUP_REMOVED lines=13> */
[C---:B---3--:R-:W-:Y:S01]  /*14b60*/  FADD.FTZ R3, R191.reuse, R3 ;  /* 0x00000003bf037221 */ /* 0x048fe20000010000 */
[----:B------:R-:W-:-:S06]  /*14b70*/  F2FP.BF16.F32.PACK_AB R171, R191, R190 ;  /* 0x000000bebfab723e */ /* 0x000fcc00000010ff */
[----:B------:R-:W3:Y:S01]  /*14b80*/  MUFU.EX2 R193, R193 ;  /* 0x000000c100c17308 */ /* 0x000ee20000000800 */
[----:B----4-:R-:W-:-:S07]  /*14b90*/  FADD.FTZ R5, R192, R5 ;  /* 0x00000005c0057221 */ /* 0x010fce0000010000 */
[----:B------:R-:W4:Y:S01]  /*14ba0*/  MUFU.EX2 R195, R195 ;  /* 0x000000c300c37308 */ /* 0x000f220000000800 */
[----:B--2---:R-:W-:-:S07]  /*14bb0*/  FADD.FTZ R3, R173, R3 ;  /* 0x00000003ad037221 */ /* 0x004fce0000010000 */
[----:B------:R-:W2:Y:S01]  /*14bc0*/  MUFU.EX2 R174, R196 ;  /* 0x000000c400ae7308 */ /* 0x000ea20000000800 */
[C---:B---3--:R-:W-:Y:S01]  /*14bd0*/  FADD.FTZ R5, R193.reuse, R5 ;  /* 0x00000005c1057221 */ /* 0x048fe20000010000 */
[----:B------:R-:W-:-:S06]  /*14be0*/  F2FP.BF16.F32.PACK_AB R172, R193, R192 ;  /* 0x000000c0c1ac723e */ /* 0x000fcc00000010ff */
[----:B------:R-:W3:Y:S01]  /*14bf0*/  MUFU.EX2 R198, R198 ;  /* 0x000000c600c67308 */ /* 0x000ee20000000800 */
[C---:B----4-:R-:W-:Y:S01]  /*14c00*/  FADD.FTZ R3, R195.reuse, R3 ;  /* 0x00000003c3037221 */ /* 0x050fe20000010000 */
[----:B------:R-:W-:-:S06]  /*14c10*/  F2FP.BF16.F32.PACK_AB R173, R195, R173 ;  /* 0x000000adc3ad723e */ /* 0x000fcc00000010ff */
[----:B------:R-:W4:Y:S01]  /*14c20*/  MUFU.EX2 R197, R197 ;  /* 0x000000c500c57308 */ /* 0x000f220000000800 */
[----:B--2---:R-:W-:-:S07]  /*14c30*/  FADD.FTZ R5, R174, R5 ;  /* 0x00000005ae057221 */ /* 0x004fce0000010000 */
[----:B------:R-:W2:Y:S01]  /*14c40*/  MUFU.EX2 R199, R199 ;  /* 0x000000c700c77308 */ /* 0x000ea20000000800 */
[----:B---3--:R-:W-:Y:S01]  /*14c50*/  FADD.FTZ R3, R198, R3 ;  /* 0x00000003c6037221 */ /* 0x008fe20000010000 */
[C---:B----4-:R-:W-:Y:S01]  /*14c60*/  FADD.FTZ R5, R197.reuse, R5 ;  /* 0x00000005c5057221 */ /* 0x050fe20000010000 */
[----:B------:R-:W-:Y:S02]  /*14c70*/  F2FP.BF16.F32.PACK_AB R174, R197, R174 ;  /* 0x000000aec5ae723e */ /* 0x000fe400000010ff */
[C---:B--2---:R-:W-:Y:S01]  /*14c80*/  FADD.FTZ R3, R199.reuse, R3 ;  /* 0x00000003c7037221 */ /* 0x044fe20000010000 */
[----:B------:R-:W-:Y:S01]  /*14c90*/  F2FP.BF16.F32.PACK_AB R175, R199, R198 ;  /* 0x000000c6c7af723e */ /* 0x000fe200000010ff */
[----:B------:R-:W-:Y:S06]  /*14ca0*/  @!P2 BRA `(.L_x_11692) ;  /* 0x000000000004a947 */ /* 0x000fec0003800000 */
[----:B------:R-:W-:Y:S01]  /*14cb0*/  BPT.TRAP 0x1 ;  /* 0x000000040000795c */ /* 0x000fe20000300000 */
.L_x_11692:
[----:B------:R2:W3:Y:S01]  /*14cc0*/  SYNCS.PHASECHK.TRANS64.TRYWAIT P1, [R11+URZ+0x22850], R200 ;  /* 0x022850c80b0075a7 */ /* 0x0004e2000802017f */
[----:B------:R-:W-:Y:S05]  /*14cd0*/  @!P2 BRA `(.L_x_11693) ;  /* 0x000000000004a947 */ /* 0x000fea0003800000 */
[----:B------:R-:W-:Y:S01]  /*14ce0*/  BPT.TRAP 0x1 ;  /* 0x000000040000795c */ /* 0x000fe20000300000 */
.L_x_11693:
[----:B------:R-:W-:Y:S04]  /*14cf0*/  BSSY B0, `(.L_x_11694) ;  /* 0x0000004000007945 */ /* 0x000fe80003800000 */
[----:B---3--:R-:W-:Y:S05]  /*14d00*/  @P1 BRA `(.L_x_11695) ;  /* 0x0000000000081947 */ /* 0x008fea0003800000 */
[----:B------:R-:W3:Y:S02]  /*14d10*/  SYNCS.PHASECHK.TRANS64.TRYWAIT P1, [R11+URZ+0x22850], R200 ;  /* 0x022850c80b0075a7 */ /* 0x000ee4000802017f */
[----:B---3--:R-:W-:Y:S05]  /*14d20*/  @!P1 BRA `(.L_x_11696) ;  /* 0x000000f8009c9947 */ /* 0x008fea0003800000 */
.L_x_11695:
[----:B------:R-:W-:Y:S05]  /*14d30*/  BSYNC B0 ;  /* 0x0000000000007941 */ /* 0x000fea0003800000 */
.L_x_11694:
[----:B------:R-:W4:Y:S01]  /*14d40*/  S2R R178, SR_TID.X ;  /* 0x0000000000b27919 */ /* 0x000f220000002100 */
[----:B------:R-:W-:Y:S01]  /*14d50*/  IMAD.MOV.U32 R177, RZ, RZ, 0x40000040 ;  /* 0x40000040ffb17424 */ /* 0x000fe200078e00ff */
[----:B------:R-:W-:Y:S05]  /*14d60*/  WARPSYNC.ALL ;  /* 0x0000000000007948 */ /* 0x000fea0003800000 */
[----:B------:R-:W-:Y:S01]  /*14d70*/  R2UR UR7, R177 ;  /* 0x00000000b10772ca */ /* 0x000fe200000e0000 */
[----:B------:R-:W-:Y:S01]  /*14d80*/  IMAD.MOV.U32 R176, RZ, RZ, 0xc00 ;  /* 0x00000c00ffb07424 */ /* 0x000fe200078e00ff */
[----:B------:R-:W-:Y:S01]  /*14d90*/  ISETP.GT.AND P1, PT, R4, R219, PT ;  /* 0x000000db0400720c */ /* 0x000fe20003f24270 */
[----:B0123--:R-:W-:-:S02]  /*14da0*/  @!P0 VIADD R11, R11, 0x22860 ;  /* 0x000228600b0b8836 */ /* 0x00ffc40000000000 */
[----:B------:R-:W-:Y:S02]  /*14db0*/  IMAD R176, R2, R176, UR53 ;  /* 0x0000003502b07e24 */ /* 0x000fe4000f8e02b0 */
[----:B------:R-:W-:Y:S01]  /*14dc0*/  VIADD R4, R4, 0xffffffff ;  /* 0xffffffff04047836 */ /* 0x000fe20000000000 */
[----:B------:R-:W-:Y:S01]  /*14dd0*/  @!P0 PRMT R11, RZ, 0x654, R11 ;  /* 0x00000654ff0b8816 */ /* 0x000fe2000000000b */
[----:B------:R-:W-:Y:S01]  /*14de0*/  IMAD.MOV.U32 R201, RZ, RZ, R8 ;  /* 0x000000ffffc97224 */ /* 0x000fe200078e0008 */
[----:B------:R-:W-:Y:S01]  /*14df0*/  R2UR UR6, R176 ;  /* 0x00000000b00672ca */ /* 0x000fe200000e0000 */
[----:B------:R-:W-:Y:S01]  /*14e00*/  IMAD.MOV.U32 R216, RZ, RZ, R0 ;  /* 0x000000ffffd87224 */ /* 0x000fe200078e0000 */
[----:B----4-:R-:W-:-:S05]  /*14e10*/  SHF.R.U32.HI R178, RZ, 0x7, R178 ;  /* 0x00000007ffb27819 */ /* 0x010fca00000116b2 */
[----:B------:R-:W-:-:S05]  /*14e20*/  VIADD R177, R178, 0x8 ;  /* 0x00000008b2b17836 */ /* 0x000fca0000000000 */
[----:B------:R0:W-:Y:S02]  /*14e30*/  BAR.SYNC.DEFER_BLOCKING R177, 0x100 ;  /* 0x000400b10000751d */ /* 0x0001e40000010000 */
[----:B0-----:R-:W-:-:S04]  /*14e40*/  IMAD.MOV.U32 R177, RZ, RZ, 0x40000040 ;  /* 0x40000040ffb17424 */ /* 0x001fc800078e00ff */
        /* <DEDUP_REMOVED lines=43> */
.L_x_11679:
[----:B------:R-:W-:Y:S05]  /*15100*/  WARPSYNC.ALL ;  /* 0x0000000000007948 */ /* 0x000fea0003800000 */
[----:B------:R-:W2:Y:S01]  /*15110*/  SHFL.BFLY PT, R4, R5, 0x2, 0x1f ;  /* 0x0c401f0005047f89 */ /* 0x000ea200000e0000 */
[----:B------:R-:W-:Y:S02]  /*15120*/  IMAD.MOV.U32 R20, RZ, RZ, -0x800000 ;  /* 0xff800000ff147424 */ /* 0x000fe400078e00ff */
[----:B------:R-:W-:Y:S01]  /*15130*/  VIADD R2, R2, 0x1 ;  /* 0x0000000102027836 */ /* 0x000fe20000000000 */
[----:B------:R-:W1:Y:S01]  /*15140*/  SHFL.BFLY PT, R6, R3, 0x2, 0x1f ;  /* 0x0c401f0003067f89 */ /* 0x000e6200000e0000 */
[----:B------:R-:W-:Y:S01]  /*15150*/  VIADD R234, R234, 0x1 ;  /* 0x00000001eaea7836 */ /* 0x000fe20000000000 */
[----:B------:R3:W-:Y:S08]  /*15160*/  BAR.ARV R10, 0x100 ;  /* 0x0004000a0000751d */ /* 0x0007f00000002000 */
[----:B------:R-:W-:Y:S06]  /*15170*/  BAR.ARV 0x8, 0x180 ;  /* 0x0206000000007b1d */ /* 0x000fec0000002000 */
[----:B--2---:R-:W-:Y:S01]  /*15180*/  FADD.FTZ R4, R4, R5 ;  /* 0x0000000504047221 */ /* 0x004fe20000010000 */
[----:B-1----:R-:W-:-:S04]  /*15190*/  FADD.FTZ R11, R6, R3 ;  /* 0x00000003060b7221 */ /* 0x002fc80000010000 */
[----:B------:R-:W1:Y:S04]  /*151a0*/  SHFL.BFLY PT, R7, R4, 0x1, 0x1f ;  /* 0x0c201f0004077f89 */ /* 0x000e6800000e0000 */
[----:B------:R-:W2:Y:S01]  /*151b0*/  SHFL.BFLY PT, R6, R11, 0x1, 0x1f ;  /* 0x0c201f000b067f89 */ /* 0x000ea200000e0000 */
[----:B-1----:R-:W-:Y:S01]  /*151c0*/  FADD.FTZ R7, R4, R7 ;  /* 0x0000000704077221 */ /* 0x002fe20000010000 */
[----:B------:R-:W-:Y:S02]  /*151d0*/  IMAD.MOV.U32 R4, RZ, RZ, RZ ;  /* 0x000000ffff047224 */ /* 0x000fe400078e00ff */
[----:B--2---:R-:W-:Y:S02]  /*151e0*/  FADD.FTZ R6, R11, R6 ;  /* 0x000000060b067221 */ /* 0x004fe40000010000 */
[----:B------:R-:W-:-:S03]  /*151f0*/  FSETP.NE.FTZ.AND P0, PT, R7, RZ, PT ;  /* 0x000000ff0700720b */ /* 0x000fc60003f15000 */
[----:B------:R-:W-:-:S10]  /*15200*/  FSETP.NE.FTZ.AND P1, PT, R6, RZ, PT ;  /* 0x000000ff0600720b */ /* 0x000fd40003f35000 */
[----:B------:R-:W1:Y:S01]  /*15210*/  @P0 MUFU.LG2 R12, R7 ;  /* 0x00000007000c0308 */ /* 0x000e620000000c00 */
[----:B------:R-:W-:-:S07]  /*15220*/  @P0 FMUL.FTZ R3, R9, 0.69314718246459960938 ;  /* 0x3f31721809030820 */ /* 0x000fce0000410000 */
[----:B------:R-:W2:Y:S08]  /*15230*/  @P1 MUFU.LG2 R5, R6 ;  /* 0x0000000600051308 */ /* 0x000eb00000000c00 */
[----:B------:R-:W4:Y:S01]  /*15240*/  @P0 MUFU.RCP R4, R7 ;  /* 0x0000000700040308 */ /* 0x000f220000001000 */
[----:B-1----:R-:W-:-:S04]  /*15250*/  @P0 FMUL.FTZ R12, R12, 0.69314718246459960938 ;  /* 0x3f3172180c0c0820 */ /* 0x002fc80000410000 */
[----:B------:R-:W-:Y:S01]  /*15260*/  @P0 FFMA.FTZ R20, R3, R0, R12 ;  /* 0x0000000003140223 */ /* 0x000fe2000001000c */
[----:B------:R-:W-:Y:S01]  /*15270*/  @P1 FMUL.FTZ R0, R9, 0.69314718246459960938 ;  /* 0x3f31721809001820 */ /* 0x000fe20000410000 */
[----:B------:R-:W-:Y:S01]  /*15280*/  IMAD.MOV.U32 R3, RZ, RZ, -0x800000 ;  /* 0xff800000ff037424 */ /* 0x000fe200078e00ff */
[----:B------:R-:W-:Y:S01]  /*15290*/  PLOP3.LUT P0, PT, PT, PT, PT, 0x8, 0x0 ;  /* 0x000000000000781c */ /* 0x000fe20003f0e170 */
[----:B--2---:R-:W-:-:S04]  /*152a0*/  @P1 FMUL.FTZ R5, R5, 0.69314718246459960938 ;  /* 0x3f31721805051820 */ /* 0x004fc80000410000 */
[----:B------:R-:W-:Y:S01]  /*152b0*/  @P1 FFMA.FTZ R3, R0, R8, R5 ;  /* 0x0000000800031223 */ /* 0x000fe20000010005 */
[----:B------:R-:W-:Y:S02]  /*152c0*/  IMAD.MOV.U32 R0, RZ, RZ, RZ ;  /* 0x000000ffff007224 */ /* 0x000fe400078e00ff */
[-C--:B----4-:R-:W-:Y:S01]  /*152d0*/  FMUL.FTZ R24, R24, R4.reuse ;  /* 0x0000000418187220 */ /* 0x090fe20000410000 */
[-C--:B------:R-:W-:Y:S01]  /*152e0*/  FMUL.FTZ R25, R25, R4.reuse ;  /* 0x0000000419197220 */ /* 0x080fe20000410000 */
[-C--:B------:R-:W-:Y:S02]  /*152f0*/  FMUL.FTZ R28, R28, R4.reuse ;  /* 0x000000041c1c7220 */ /* 0x080fe40000410000 */
[----:B------:R-:W1:Y:S01]  /*15300*/  @P1 MUFU.RCP R0, R6 ;  /* 0x0000000600001308 */ /* 0x000e620000001000 */
[----:B------:R-:W-:Y:S01]  /*15310*/  ISETP.NE.AND P1, PT, R2, 0x2, PT ;  /* 0x000000020200780c */ /* 0x000fe20003f25270 */
[-C--:B------:R-:W-:Y:S01]  /*15320*/  FMUL.FTZ R29, R29, R4.reuse ;  /* 0x000000041d1d7220 */ /* 0x080fe20000410000 */
[-C--:B------:R-:W-:Y:S01]  /*15330*/  FMUL.FTZ R32, R32, R4.reuse ;  /* 0x0000000420207220 */ /* 0x080fe20000410000 */
        /* <DEDUP_REMOVED lines=124> */
[----:B------:R-:W-:-:S02]  /*15b00*/  LOP3.LUT R206, R206, R5, RZ, 0x3c, !PT ;  /* 0x00000005cece7212 */ /* 0x000fc400078e3cff */
[----:B---3--:R-:W-:-:S07]  /*15b10*/  SEL R2, R2, RZ, P1 ;  /* 0x000000ff02027207 */ /* 0x008fce0000800000 */
.L_x_11589:
[----:B------:R-:W-:Y:S05]  /*15b20*/  WARPSYNC.ALL ;  /* 0x0000000000007948 */ /* 0x000fea0003800000 */
[----:B------:R-:W1:Y:S08]  /*15b30*/  S2UR UR5, SR_CgaCtaId ;  /* 0x00000000000579c3 */ /* 0x000e700000008800 */
[----:B------:R-:W-:Y:S06]  /*15b40*/  BAR.SYNC.DEFER_BLOCKING 0x5, 0x180 ;  /* 0x0146000000007b1d */ /* 0x000fec0000010000 */
[----:B------:R-:W-:Y:S01]  /*15b50*/  UMOV UR4, 0x400 ;  /* 0x0000040000047882 */ /* 0x000fe20000000000 */
[----:B------:R-:W-:Y:S01]  /*15b60*/  BSSY B0, `(.L_x_11698) ;  /* 0x000050b000007945 */ /* 0x000fe20003800000 */
[----:B-1----:R-:W-:-:S06]  /*15b70*/  ULEA UR4, UR5, UR4, 0x18 ;  /* 0x0000000405047291 */ /* 0x002fcc000f8ec03f */
[----:B------:R-:W-:-:S05]  /*15b80*/  IMAD.U32 R19, RZ, RZ, UR4 ;  /* 0x00000004ff137e24 */ /* 0x000fca000f8e00ff */
[----:B-----5:R1:W2:Y:S01]  /*15b90*/  LDS.128 R152, [R19+0x228d0] ;  /* 0x0228d00013987984 */ /* 0x0202a20000000c00 */
[----:B------:R-:W-:Y:S06]  /*15ba0*/  BAR.ARV 0x4, 0x180 ;  /* 0x0106000000007b1d */ /* 0x000fec0000002000 */
[----:B------:R-:W-:Y:S05]  /*15bb0*/  @P0 BRA `(.L_x_11699) ;  /* 0x0000004000400947 */ /* 0x000fea0003800000 */
[----:B------:R-:W3:Y:S01]  /*15bc0*/  LDL R4, [R1+0x70] ;  /* 0x0000700001047983 */ /* 0x000ee20000100800 */
[----:B------:R-:W-:Y:S01]  /*15bd0*/  ISETP.NE.AND P0, PT, R231, RZ, PT ;  /* 0x000000ffe700720c */ /* 0x000fe20003f05270 */
[----:B------:R-:W-:Y:S01]  /*15be0*/  ULDC UR4, c[0x0][0xad4] ;  /* 0x0002b50000047ab9 */ /* 0x000fe20000000800 */
[----:B------:R-:W-:Y:S01]  /*15bf0*/  F2FP.BF16.F32.PACK_AB R6, R29, R28 ;  /* 0x0000001c1d06723e */ /* 0x000fe200000010ff */
[----:B------:R-:W4:Y:S01]  /*15c00*/  S2R R0, SR_SWINHI ;  /* 0x0000000000007919 */ /* 0x000f220000002f00 */
        /* <DEDUP_REMOVED lines=13> */
[----:B----4-:R-:W-:-:S03]  /*15ce0*/  MOV R13, R0 ;  /* 0x00000000000d7202 */ /* 0x010fc60000000f00 */
[----:B---3--:R-:W-:-:S04]  /*15cf0*/  IMAD.WIDE R14, R4, 0x2, R12 ;  /* 0x00000002040e7825 */ /* 0x008fc800078e020c */
        /* <DEDUP_REMOVED lines=8> */
[----:B---3--:R-:W-:Y:S02]  /*15d80*/  IADD3 R4, P0, R14, 0x20, RZ ;  /* 0x000000200e047810 */ /* 0x008fe40007f1e0ff */
        /* <DEDUP_REMOVED lines=8> */
[----:B---3--:R-:W-:Y:S02]  /*15e10*/  IADD3 R4, P0, R14, 0x40, RZ ;  /* 0x000000400e047810 */ /* 0x008fe40007f1e0ff */
        /* <DEDUP_REMOVED lines=144> */
[----:B---3--:R-:W-:Y:S01]  /*16720*/  IADD3 R0, P0, R14, 0xc060, RZ ;  /* 0x0000c0600e007810 */ /* 0x008fe20007f1e0ff */
[----:B------:R-:W3:Y:S03]  /*16730*/  LDC.64 R6, c[0x0][0xc00] ;  /* 0x00030000ff067b82 */ /* 0x000ee60000000a00 */
[----:B------:R-:W-:Y:S01]  /*16740*/  LOP3.LUT R4, R0, 0x380, RZ, 0xc0, !PT ;  /* 0x0000038000047812 */ /* 0x000fe200078ec0ff */
[----:B------:R-:W-:-:S03]  /*16750*/  IMAD.X R15, RZ, RZ, R15, P0 ;  /* 0x000000ffff0f7224 */ /* 0x000fc600000e060f */
[----:B------:R-:W-:-:S04]  /*16760*/  SHF.R.U64 R4, R4, 0x3, RZ ;  /* 0x0000000304047819 */ /* 0x000fc800000012ff */
[----:B------:R-:W-:Y:S01]  /*16770*/  LOP3.LUT R14, R4, R0, RZ, 0x3c, !PT ;  /* 0x00000000040e7212 */ /* 0x000fe200078e3cff */
[----:B------:R-:W-:-:S03]  /*16780*/  IMAD.MOV.U32 R4, RZ, RZ, RZ ;  /* 0x000000ffff047224 */ /* 0x000fc600078e00ff */
[----:B------:R-:W-:-:S05]  /*16790*/  MOV R14, R14 ;  /* 0x0000000e000e7202 */ /* 0x000fca0000000f00 */
[----:B------:R4:W-:Y:S01]  /*167a0*/  STSM.16.M88.4 [R14], R8 ;  /* 0x000000080e007844 */ /* 0x0009e20000000200 */
[----:B---3--:R-:W-:Y:S01]  /*167b0*/  IMAD.WIDE R6, R232, 0x4, R6 ;  /* 0x00000004e8067825 */ /* 0x008fe200078e0206 */
[----:B------:R-:W-:Y:S06]  /*167c0*/  BAR.SYNC.DEFER_BLOCKING 0x1, 0x100 ;  /* 0x0044000000007b1d */ /* 0x000fec0000010000 */
[----:B------:R-:W5:Y:S01]  /*167d0*/  @P1 LDG.E R4, desc[UR38][R6.64] ;  /* 0x0000002606041981 */ /* 0x000f62000c1e1900 */
[----:B------:R-:W-:Y:S01]  /*167e0*/  ISETP.NE.U32.AND P0, PT, RZ, UR6, PT ;  /* 0x00000006ff007c0c */ /* 0x000fe2000bf05070 */
[----:B------:R-:W-:Y:S01]  /*167f0*/  ULDC UR6, c[0x0][0xa88] ;  /* 0x0002a20000067ab9 */ /* 0x000fe20000000800 */
[----:B------:R-:W-:-:S02]  /*16800*/  IMAD.MOV.U32 R21, RZ, RZ, 0x9b8 ;  /* 0x000009b8ff157424 */ /* 0x000fc400078e00ff */
[----:B------:R-:W-:Y:S01]  /*16810*/  ISETP.NE.AND.EX P0, PT, RZ, UR7, PT, P0 ;  /* 0x00000007ff007c0c */ /* 0x000fe2000bf05300 */
[----:B------:R-:W-:-:S12]  /*16820*/  IMAD.U32 R0, RZ, RZ, UR6 ;  /* 0x00000006ff007e24 */ /* 0x000fd8000f8e00ff */
[----:B----4-:R-:W3:Y:S01]  /*16830*/  @P0 LDC.64 R8, c[0x0][0xc08] ;  /* 0x00030200ff080b82 */ /* 0x010ee20000000a00 */
[----:B------:R-:W-:-:S04]  /*16840*/  ISETP.GT.AND P2, PT, R231, 0x1, PT ;  /* 0x00000001e700780c */ /* 0x000fc80003f44270 */
[----:B------:R-:W-:-:S04]  /*16850*/  SEL R21, R21, 0x978, P2 ;  /* 0x0000097815157807 */ /* 0x000fc80001000000 */
[----:B------:R4:W0:Y:S01]  /*16860*/  LDC.64 R10, c[0x0][R21+0x220] ;  /* 0x00008800150a7b82 */ /* 0x0008220000000a00 */
[----:B---3--:R-:W-:-:S05]  /*16870*/  @P0 IMAD.WIDE R8, R232, 0x4, R8 ;  /* 0x00000004e8080825 */ /* 0x008fca00078e0208 */
[----:B------:R3:W5:Y:S02]  /*16880*/  @P0 LDG.E R0, desc[UR38][R8.64] ;  /* 0x0000002608000981 */ /* 0x000764000c1e1900 */
[----:B---3--:R4:W3:Y:S01]  /*16890*/  LDC.64 R8, c[0x0][R21+0x218] ;  /* 0x0000860015087b82 */ /* 0x0088e20000000a00 */
[----:B0-----:R-:W-:Y:S05]  /*168a0*/  @P0 BRA `(.L_x_11700) ;  /* 0x0000000000100947 */ /* 0x001fea0003800000 */
[----:B------:R-:W-:Y:S05]  /*168b0*/  @!P1 BRA `(.L_x_11700) ;  /* 0x00000000000c9947 */ /* 0x000fea0003800000 */
[----:B-----5:R-:W2:Y:S04]  /*168c0*/  LDG.E R0, desc[UR38][R6.64] ;  /* 0x0000002606007981 */ /* 0x020ea8000c1e1900 */
[----:B------:R-:W2:Y:S02]  /*168d0*/  LDG.E R6, desc[UR38][R6.64+0x4] ;  /* 0x0000042606067981 */ /* 0x000ea4000c1e1900 */
[----:B--2---:R-:W-:-:S07]  /*168e0*/  IMAD.IADD R0, R6, 0x1, -R0 ;  /* 0x0000000106007824 */ /* 0x004fce00078e0a00 */
.L_x_11700:
[----:B------:R-:W4:Y:S01]  /*168f0*/  LDL R159, [R1+0x6c] ;  /* 0x00006c00019f7983 */ /* 0x000f220000100800 */
[----:B------:R-:W0:Y:S03]  /*16900*/  LDC R157, c[0x0][0xbe8] ;  /* 0x0002fa00ff9d7b82 */ /* 0x000e260000000800 */
[----:B------:R-:W4:Y:S01]  /*16910*/  LDL R158, [R1+0x64] ;  /* 0x00006400019e7983 */ /* 0x000f220000100800 */
[----:B------:R-:W-:Y:S02]  /*16920*/  ISETP.NE.U32.AND P0, PT, RZ, UR4, PT ;  /* 0x00000004ff007c0c */ /* 0x000fe4000bf05070 */
[----:B------:R-:W-:Y:S02]  /*16930*/  SHF.R.S32.HI R5, RZ, 0x1f, R232 ;  /* 0x0000001fff057819 */ /* 0x000fe400000114e8 */
[----:B------:R-:W1:Y:S01]  /*16940*/  LDC.64 R14, c[0x0][R21+0x228] ;  /* 0x00008a00150e7b82 */ /* 0x000e620000000a00 */
[----:B------:R-:W-:-:S04]  /*16950*/  ISETP.NE.AND.EX P0, PT, RZ, UR5, PT, P0 ;  /* 0x00000005ff007c0c */ /* 0x000fc8000bf05300 */
[----:B------:R-:W-:Y:S02]  /*16960*/  SEL R6, R232, RZ, !P0 ;  /* 0x000000ffe8067207 */ /* 0x000fe40004000000 */
[----:B------:R-:W-:-:S03]  /*16970*/  SEL R5, R5, RZ, !P0 ;  /* 0x000000ff05057207 */ /* 0x000fc60004000000 */
[----:B--2---:R-:W-:-:S04]  /*16980*/  IMAD R152, R11, R6, RZ ;  /* 0x000000060b987224 */ /* 0x004fc800078e02ff */
[----:B------:R-:W-:Y:S01]  /*16990*/  IMAD R152, R10, R5, R152 ;  /* 0x000000050a987224 */ /* 0x000fe200078e0298 */
[----:B0-----:R-:W-:Y:S01]  /*169a0*/  ISETP.NE.AND P1, PT, R157, 0x1, PT ;  /* 0x000000019d00780c */ /* 0x001fe20003f25270 */
[-C--:B---3--:R-:W-:Y:S02]  /*169b0*/  IMAD R5, R9, R224.reuse, RZ ;  /* 0x000000e009057224 */ /* 0x088fe400078e02ff */
[----:B------:R-:W-:-:S04]  /*169c0*/  IMAD.WIDE.U32 R8, R8, R224, RZ ;  /* 0x000000e008087225 */ /* 0x000fc800078e00ff */
[----:B------:R-:W-:-:S04]  /*169d0*/  IMAD.WIDE.U32 R10, R10, R6, RZ ;  /* 0x000000060a0a7225 */ /* 0x000fc800078e00ff */
[----:B------:R-:W-:Y:S01]  /*169e0*/  IMAD.IADD R156, R9, 0x1, R5 ;  /* 0x00000001099c7824 */ /* 0x000fe200078e0205 */
[----:B-----5:R-:W-:Y:S01]  /*169f0*/  IADD3 R7, P0, P3, R10, R8, R4 ;  /* 0x000000080a077210 */ /* 0x020fe20007b1e004 */
[----:B------:R-:W0:Y:S01]  /*16a00*/  @P1 LDC R9, c[0x0][0xbec] ;  /* 0x0002fb00ff091b82 */ /* 0x000e220000000800 */
[----:B------:R-:W-:Y:S01]  /*16a10*/  SEL R10, R235, RZ, P2 ;  /* 0x000000ffeb0a7207 */ /* 0x000fe20001000000 */
[----:B------:R-:W-:Y:S01]  /*16a20*/  IMAD.IADD R152, R11, 0x1, R152 ;  /* 0x000000010b987824 */ /* 0x000fe200078e0298 */
[----:B------:R-:W-:Y:S01]  /*16a30*/  SHF.R.S32.HI R5, RZ, 0x1f, R4 ;  /* 0x0000001fff057819 */ /* 0x000fe20000011404 */
[----:B------:R-:W-:-:S04]  /*16a40*/  IMAD R0, R0, R157, RZ ;  /* 0x0000009d00007224 */ /* 0x000fc800078e02ff */
[----:B------:R-:W2:Y:S01]  /*16a50*/  @P1 LDC R8, c[0x0][0xbf0] ;  /* 0x0002fc00ff081b82 */ /* 0x000ea20000000800 */
[-C--:B-1----:R-:W-:Y:S02]  /*16a60*/  IMAD R15, R15, R10.reuse, RZ ;  /* 0x0000000a0f0f7224 */ /* 0x082fe400078e02ff */
[----:B------:R-:W-:Y:S01]  /*16a70*/  IMAD.WIDE.U32 R10, R14, R10, RZ ;  /* 0x0000000a0e0a7225 */ /* 0x000fe200078e00ff */
[----:B------:R-:W-:-:S03]  /*16a80*/  IADD3.X R14, R152, R156, R5, P0, P3 ;  /* 0x0000009c980e7210 */ /* 0x000fc600007e6405 */
[----:B------:R-:W-:Y:S02]  /*16a90*/  IMAD.IADD R152, R215, 0x1, R213 ;  /* 0x00000001d7987824 */ /* 0x000fe400078e02d5 */
[----:B------:R-:W-:Y:S02]  /*16aa0*/  IMAD.IADD R15, R11, 0x1, R15 ;  /* 0x000000010b0f7824 */ /* 0x000fe400078e020f */
[----:B0-----:R-:W-:-:S04]  /*16ab0*/  @P1 IMAD.HI.U32 R9, R152, R9, RZ ;  /* 0x0000000998091227 */ /* 0x001fc800078e00ff */
[----:B------:R-:W-:Y:S01]  /*16ac0*/  IMAD.MOV.U32 R156, RZ, RZ, R152 ;  /* 0x000000ffff9c7224 */ /* 0x000fe200078e0098 */
[----:B--2---:R-:W-:Y:S02]  /*16ad0*/  @P1 SHF.R.U32.HI R156, RZ, R8, R9 ;  /* 0x00000008ff9c1219 */ /* 0x004fe40000011609 */
[----:B------:R4:W0:Y:S02]  /*16ae0*/  LDC.64 R8, c[0x0][R21+0x210] ;  /* 0x0000840015087b82 */ /* 0x0008240000000a00 */
[----:B------:R-:W-:Y:S02]  /*16af0*/  IADD3 R10, P0, P3, R156, R7, R10 ;  /* 0x000000079c0a7210 */ /* 0x000fe40007b1e00a */
[----:B------:R-:W-:-:S04]  /*16b00*/  SHF.R.S32.HI R7, RZ, 0x1f, R156 ;  /* 0x0000001fff077819 */ /* 0x000fc8000001149c */
[----:B------:R-:W-:Y:S01]  /*16b10*/  IADD3.X R11, R7, R14, R15, P0, P3 ;  /* 0x0000000e070b7210 */ /* 0x000fe200007e640f */
[----:B----4-:R-:W-:Y:S01]  /*16b20*/  IMAD.MOV R21, RZ, RZ, -R156 ;  /* 0x000000ffff157224 */ /* 0x010fe200078e0a9c */
[----:B------:R-:W1:Y:S03]  /*16b30*/  LDC.64 R14, c[0x0][0xba8] ;  /* 0x0002ea00ff0e7b82 */ /* 0x000e660000000a00 */
[----:B------:R-:W-:-:S05]  /*16b40*/  IMAD R21, R157, R21, R152 ;  /* 0x000000159d157224 */ /* 0x000fca00078e0298 */
[----:B------:R-:W-:Y:S01]  /*16b50*/  SHF.R.S32.HI R7, RZ, 0x1f, R21 ;  /* 0x0000001fff077819 */ /* 0x000fe20000011415 */
[----:B-1----:R-:W1:Y:S08]  /*16b60*/  @!P2 LDC R14, c[0x0][0xb50] ;  /* 0x0002d400ff0eab82 */ /* 0x002e700000000800 */
[----:B------:R-:W2:Y:S01]  /*16b70*/  @!P2 LDC R15, c[0x0][0xb54] ;  /* 0x0002d500ff0fab82 */ /* 0x000ea20000000800 */
[----:B0-----:R-:W-:-:S02]  /*16b80*/  IMAD R9, R9, R21, RZ ;  /* 0x0000001509097224 */ /* 0x001fc400078e02ff */
[----:B------:R-:W-:-:S04]  /*16b90*/  IMAD.WIDE.U32 R10, R8, R21, R10 ;  /* 0x00000015080a7225 */ /* 0x000fc800078e000a */
[----:B------:R-:W-:-:S04]  /*16ba0*/  IMAD R7, R8, R7, R9 ;  /* 0x0000000708077224 */ /* 0x000fc800078e0209 */
[----:B------:R-:W-:Y:S01]  /*16bb0*/  IMAD.IADD R7, R11, 0x1, R7 ;  /* 0x000000010b077824 */ /* 0x000fe200078e0207 */
[----:B-1----:R-:W-:-:S05]  /*16bc0*/  LEA R14, P0, R10, R14, 0x2 ;  /* 0x0000000e0a0e7211 */ /* 0x002fca00078010ff */
[----:B------:R-:W-:Y:S01]  /*16bd0*/  SHFL.IDX PT, R8, R14, RZ, 0x1c1f ;  /* 0x001c1fff0e087589 */ /* 0x000fe200000e0000 */
[----:B--2---:R-:W-:-:S03]  /*16be0*/  LEA.HI.X R7, R10, R15, R7, 0x2, P0 ;  /* 0x0000000f0a077211 */ /* 0x004fc600000f1407 */
[----:B------:R-:W-:Y:S04]  /*16bf0*/  SHFL.IDX PT, R10, R14, 0x1, 0x1c1f ;  /* 0x003c1f000e0a7f89 */ /* 0x000fe800000e0000 */
[----:B------:R-:W0:Y:S04]  /*16c00*/  SHFL.IDX PT, R9, R7, RZ, 0x1c1f ;  /* 0x001c1fff07097589 */ /* 0x000e2800000e0000 */
[----:B------:R1:W2:Y:S01]  /*16c10*/  SHFL.IDX PT, R11, R7, 0x1, 0x1c1f ;  /* 0x003c1f00070b7f89 */ /* 0x0002a200000e0000 */
[----:B------:R-:W-:Y:S01]  /*16c20*/  IMAD.IADD R21, R159, 0x1, R213 ;  /* 0x000000019f157824 */ /* 0x000fe200078e02d5 */
[----:B------:R-:W-:-:S03]  /*16c30*/  LOP3.LUT P0, RZ, R158, 0x3, RZ, 0xc0, !PT ;  /* 0x000000039eff7812 */ /* 0x000fc6000780c0ff */
[C---:B-1----:R-:W-:Y:S01]  /*16c40*/  VIADD R7, R21.reuse, 0x8 ;  /* 0x0000000815077836 */ /* 0x042fe20000000000 */
[----:B------:R-:W-:-:S04]  /*16c50*/  ISETP.GE.OR P3, PT, R21, R0, P0 ;  /* 0x000000001500720c */ /* 0x000fc80000766670 */
[----:B------:R-:W-:-:S09]  /*16c60*/  ISETP.GE.OR P0, PT, R7, R0, P0 ;  /* 0x000000000700720c */ /* 0x000fd20000706670 */
[----:B0-----:R0:W-:Y:S04]  /*16c70*/  @!P3 ST.E desc[UR38][R8.64], R20 ;  /* 0x000000140800b985 */ /* 0x0011e8000c101926 */
[----:B--2---:R0:W-:Y:S01]  /*16c80*/  @!P0 ST.E desc[UR38][R10.64], R3 ;  /* 0x000000030a008985 */ /* 0x0041e2000c101926 */
[----:B------:R-:W-:Y:S05]  /*16c90*/  @P2 BRA `(.L_x_11701) ;  /* 0x0000001000382947 */ /* 0x000fea0003800000 */
[----:B0-----:R-:W0:Y:S01]  /*16ca0*/  S2R R3, SR_TID.X ;  /* 0x0000000000037919 */ /* 0x001e220000002100 */
        /* <DEDUP_REMOVED lines=10> */
[----:B------:R-:W-:Y:S02]  /*16d50*/  IADD3 R41, P4, R12, 0x4000, RZ ;  /* 0x000040000c297810 */ /* 0x000fe40007f9e0ff */
[----:B------:R-:W-:Y:S02]  /*16d60*/  LOP3.LUT R28, R29, 0x380, RZ, 0xc0, !PT ;  /* 0x000003801d1c7812 */ /* 0x000fe400078ec0ff */
[----:B------:R-:W-:-:S02]  /*16d70*/  LOP3.LUT R32, R33, 0x380, RZ, 0xc0, !PT ;  /* 0x0000038021207812 */ /* 0x000fc400078ec0ff */
[----:B------:R-:W-:Y:S02]  /*16d80*/  LOP3.LUT R36, R37, 0x380, RZ, 0xc0, !PT ;  /* 0x0000038025247812 */ /* 0x000fe400078ec0ff */
[----:B------:R-:W-:Y:S02]  /*16d90*/  LOP3.LUT R40, R41, 0x380, RZ, 0xc0, !PT ;  /* 0x0000038029287812 */ /* 0x000fe400078ec0ff */
[----:B------:R-:W-:Y:S02]  /*16da0*/  IADD3 R45, P5, R12, 0x5000, RZ ;  /* 0x000050000c2d7810 */ /* 0x000fe40007fbe0ff */
[----:B------:R-:W-:Y:S02]  /*16db0*/  SHF.R.U64 R28, R28, 0x3, RZ ;  /* 0x000000031c1c7819 */ /* 0x000fe400000012ff */
[----:B------:R-:W-:Y:S02]  /*16dc0*/  SHF.R.U64 R32, R32, 0x3, RZ ;  /* 0x0000000320207819 */ /* 0x000fe400000012ff */
[----:B------:R-:W-:-:S02]  /*16dd0*/  SHF.R.U64 R36, R36, 0x3, RZ ;  /* 0x0000000324247819 */ /* 0x000fc400000012ff */
        /* <DEDUP_REMOVED lines=17> */
[----:B------:R-:W-:Y:S02]  /*16ef0*/  SHF.R.U64 R44, R44, 0x3, RZ ;  /* 0x000000032c2c7819 */ /* 0x000fe400000012ff */
[----:B------:R-:W-:Y:S01]  /*16f00*/  LOP3.LUT R48, R49, 0x380, RZ, 0xc0, !PT ;  /* 0x0000038031307812 */ /* 0x000fe200078ec0ff */
[----:B------:R-:W5:Y:S01]  /*16f10*/  LD.E.128 R36, desc[UR38][R36.64] ;  /* 0x0000002624247980 */ /* 0x000f62000c101d00 */
[----:B------:R-:W-:Y:S02]  /*16f20*/  LOP3.LUT R52, R53, 0x380, RZ, 0xc0, !PT ;  /* 0x0000038035347812 */ /* 0x000fe400078ec0ff */
[----:B------:R-:W-:Y:S01]  /*16f30*/  LOP3.LUT R56, R57, 0x380, RZ, 0xc0, !PT ;  /* 0x0000038039387812 */ /* 0x000fe200078ec0ff */
[----:B------:R-:W5:Y:S01]  /*16f40*/  LD.E.128 R40, desc[UR38][R40.64] ;  /* 0x0000002628287980 */ /* 0x000f62000c101d00 */
[----:B------:R-:W-:-:S02]  /*16f50*/  LOP3.LUT R60, R61, 0x380, RZ, 0xc0, !PT ;  /* 0x000003803d3c7812 */ /* 0x000fc400078ec0ff */
[----:B------:R-:W-:Y:S01]  /*16f60*/  LOP3.LUT R44, R44, R45, RZ, 0x3c, !PT ;  /* 0x0000002d2c2c7212 */ /* 0x000fe200078e3cff */
[----:B------:R-:W-:Y:S01]  /*16f70*/  IMAD.X R45, RZ, RZ, R13, P5 ;  /* 0x000000ffff2d7224 */ /* 0x000fe200028e060d */
[----:B------:R-:W-:Y:S02]  /*16f80*/  IADD3 R65, P5, R12, 0xa000, RZ ;  /* 0x0000a0000c417810 */ /* 0x000fe40007fbe0ff */
[----:B------:R-:W-:Y:S02]  /*16f90*/  SHF.R.U64 R48, R48, 0x3, RZ ;  /* 0x0000000330307819 */ /* 0x000fe400000012ff */
[----:B------:R-:W-:Y:S01]  /*16fa0*/  SHF.R.U64 R52, R52, 0x3, RZ ;  /* 0x0000000334347819 */ /* 0x000fe200000012ff */
[----:B------:R-:W5:Y:S01]  /*16fb0*/  LD.E.128 R44, desc[UR38][R44.64] ;  /* 0x000000262c2c7980 */ /* 0x000f62000c101d00 */
[----:B------:R-:W-:Y:S02]  /*16fc0*/  SHF.R.U64 R56, R56, 0x3, RZ ;  /* 0x0000000338387819 */ /* 0x000fe400000012ff */
[----:B------:R-:W-:-:S02]  /*16fd0*/  SHF.R.U64 R60, R60, 0x3, RZ ;  /* 0x000000033c3c7819 */ /* 0x000fc400000012ff */
        /* <DEDUP_REMOVED lines=17> */
[----:B------:R-:W-:Y:S02]  /*170f0*/  SHF.R.U64 R64, R64, 0x3, RZ ;  /* 0x0000000340407819 */ /* 0x000fe400000012ff */
[----:B------:R-:W-:Y:S01]  /*17100*/  LOP3.LUT R68, R69, 0x380, RZ, 0xc0, !PT ;  /* 0x0000038045447812 */ /* 0x000fe200078ec0ff */
[----:B------:R-:W5:Y:S01]  /*17110*/  LD.E.128 R60, desc[UR38][R60.64] ;  /* 0x000000263c3c7980 */ /* 0x000f62000c101d00 */
[----:B------:R-:W-:-:S02]  /*17120*/  LOP3.LUT R72, R73, 0x380, RZ, 0xc0, !PT ;  /* 0x0000038049487812 */ /* 0x000fc400078ec0ff */
[----:B------:R-:W-:Y:S02]  /*17130*/  LOP3.LUT R76, R77, 0x380, RZ, 0xc0, !PT ;  /* 0x000003804d4c7812 */ /* 0x000fe400078ec0ff */
[----:B------:R-:W-:Y:S02]  /*17140*/  LOP3.LUT R80, R81, 0x380, RZ, 0xc0, !PT ;  /* 0x0000038051507812 */ /* 0x000fe400078ec0ff */
[----:B------:R-:W-:Y:S02]  /*17150*/  SHF.R.U64 R11, R11, 0x3, RZ ;  /* 0x000000030b0b7819 */ /* 0x000fe400000012ff */
[----:B------:R-:W-:Y:S01]  /*17160*/  LOP3.LUT R64, R64, R65, RZ, 0x3c, !PT ;  /* 0x0000004140407212 */ /* 0x000fe200078e3cff */
[----:B------:R-:W-:Y:S01]  /*17170*/  IMAD.X R65, RZ, RZ, R13, P5 ;  /* 0x000000ffff417224 */ /* 0x000fe200028e060d */
[----:B------:R-:W-:Y:S02]  /*17180*/  IADD3 R10, P5, R12, 0xf000, RZ ;  /* 0x0000f0000c0a7810 */ /* 0x000fe40007fbe0ff */
[----:B------:R-:W-:-:S02]  /*17190*/  SHF.R.U64 R68, R68, 0x3, RZ ;  /* 0x0000000344447819 */ /* 0x000fc400000012ff */
[----:B------:R-:W-:Y:S01]  /*171a0*/  SHF.R.U64 R72, R72, 0x3, RZ ;  /* 0x0000000348487819 */ /* 0x000fe200000012ff */
[--C-:B------:R-:W-:Y:S01]  /*171b0*/  IMAD.X R85, RZ, RZ, R13.reuse, P5 ;  /* 0x000000ffff557224 */ /* 0x100fe200028e060d */
[----:B------:R-:W-:Y:S01]  /*171c0*/  SHF.R.U64 R76, R76, 0x3, RZ ;  /* 0x000000034c4c7819 */ /* 0x000fe200000012ff */
[----:B------:R-:W5:Y:S01]  /*171d0*/  LD.E.128 R64, desc[UR38][R64.64] ;  /* 0x0000002640407980 */ /* 0x000f62000c101d00 */
[----:B------:R-:W-:Y:S02]  /*171e0*/  SHF.R.U64 R80, R80, 0x3, RZ ;  /* 0x0000000350507819 */ /* 0x000fe400000012ff */
[----:B------:R-:W-:Y:S02]  /*171f0*/  LOP3.LUT R12, R11, R12, RZ, 0x3c, !PT ;  /* 0x0000000c0b0c7212 */ /* 0x000fe400078e3cff */
        /* <DEDUP_REMOVED lines=9> */
[----:B------:R-:W-:-:S02]  /*17290*/  LOP3.LUT R9, R10, 0x380, RZ, 0xc0, !PT ;  /* 0x000003800a097812 */ /* 0x000fc400078ec0ff */
[----:B------:R-:W-:Y:S01]  /*172a0*/  LOP3.LUT R8, R8, 0xfffffff8, RZ, 0xc0, !PT ;  /* 0xfffffff808087812 */ /* 0x000fe200078ec0ff */
[----:B------:R-:W5:Y:S01]  /*172b0*/  LD.E.128 R68, desc[UR38][R68.64] ;  /* 0x0000002644447980 */ /* 0x000f62000c101d00 */
[----:B------:R-:W-:Y:S02]  /*172c0*/  SHF.R.U64 R9, R9, 0x3, RZ ;  /* 0x0000000309097819 */ /* 0x000fe400000012ff */
[----:B------:R-:W-:Y:S01]  /*172d0*/  SHF.R.S32.HI R11, RZ, 0x1f, R6 ;  /* 0x0000001fff0b7819 */ /* 0x000fe20000011406 */
[----:B------:R-:W5:Y:S01]  /*172e0*/  LD.E.128 R72, desc[UR38][R72.64] ;  /* 0x0000002648487980 */ /* 0x000f62000c101d00 */
[----:B------:R-:W-:Y:S01]  /*172f0*/  LOP3.LUT R84, R9, R10, RZ, 0x3c, !PT ;  /* 0x0000000a09547212 */ /* 0x000fe200078e3cff */
[----:B0-----:R-:W0:Y:S01]  /*17300*/  @P1 LDC R13, c[0x0][0xbec] ;  /* 0x0002fb00ff0d1b82 */ /* 0x001e220000000800 */
[----:B------:R-:W-:Y:S01]  /*17310*/  IMAD.IADD R8, R3, 0x1, -R8 ;  /* 0x0000000103087824 */ /* 0x000fe200078e0a08 */
[----:B------:R-:W5:Y:S04]  /*17320*/  LD.E.128 R76, desc[UR38][R76.64] ;  /* 0x000000264c4c7980 */ /* 0x000f68000c101d00 */
[----:B------:R-:W5:Y:S02]  /*17330*/  LD.E.128 R80, desc[UR38][R80.64] ;  /* 0x0000002650507980 */ /* 0x000f64000c101d00 */
[----:B------:R-:W1:Y:S01]  /*17340*/  @P1 LDC R12, c[0x0][0xbf0] ;  /* 0x0002fc00ff0c1b82 */ /* 0x000e620000000800 */
[C---:B------:R-:W-:Y:S01]  /*17350*/  IMAD R9, R4.reuse, UR5, R5 ;  /* 0x0000000504097c24 */ /* 0x040fe2000f8e0205 */
[----:B------:R-:W5:Y:S01]  /*17360*/  LD.E.128 R84, desc[UR38][R84.64] ;  /* 0x0000002654547980 */ /* 0x000f62000c101d00 */
[----:B------:R-:W-:Y:S01]  /*17370*/  IMAD.WIDE.U32 R4, R4, UR4, RZ ;  /* 0x0000000404047c25 */ /* 0x000fe2000f8e00ff */
[----:B------:R-:W-:Y:S01]  /*17380*/  ULDC.64 UR4, c[0x0][0xae8] ;  /* 0x0002ba0000047ab9 */ /* 0x000fe20000000a00 */
[----:B------:R-:W-:Y:S01]  /*17390*/  @!PT LDS RZ, [RZ] ;  /* 0x00000000fffff984 */ /* 0x000fe20000000800 */
[----:B------:R-:W-:Y:S01]  /*173a0*/  @!PT LDS RZ, [RZ] ;  /* 0x00000000fffff984 */ /* 0x000fe20000000800 */
[----:B------:R-:W-:Y:S01]  /*173b0*/  @!PT LDS RZ, [RZ] ;  /* 0x00000000fffff984 */ /* 0x000fe20000000800 */
[----:B------:R-:W-:Y:S01]  /*173c0*/  @!PT LDS RZ, [RZ] ;  /* 0x00000000fffff984 */ /* 0x000fe20000000800 */
[----:B------:R2:W-:Y:S06]  /*173d0*/  MEMBAR.ALL.CTA ;  /* 0x0000000000007992 */ /* 0x0005ec0000008000 */
[----:B--2---:R-:W2:Y:S01]  /*173e0*/  FENCE.VIEW.ASYNC.S ;  /* 0x00000000000073c6 */ /* 0x004ea20000000000 */
[----:B------:R-:W-:-:S02]  /*173f0*/  IMAD R8, R8, 0x20, R7 ;  /* 0x0000002008087824 */ /* 0x000fc400078e0207 */
[----:B------:R-:W-:Y:S02]  /*17400*/  IMAD.IADD R5, R5, 0x1, R9 ;  /* 0x0000000105057824 */ /* 0x000fe400078e0209 */
[----:B------:R-:W-:Y:S02]  /*17410*/  IMAD.IADD R10, R213, 0x1, R8 ;  /* 0x00000001d50a7824 */ /* 0x000fe400078e0208 */
[----:B------:R-:W-:-:S04]  /*17420*/  IMAD.WIDE.U32 R4, R224, UR4, R4 ;  /* 0x00000004e0047c25 */ /* 0x000fc8000f8e0004 */
[----:B0-----:R-:W-:-:S04]  /*17430*/  @P1 IMAD.HI.U32 R3, R10, R13, RZ ;  /* 0x0000000d0a031227 */ /* 0x001fc800078e00ff */
[----:B------:R-:W-:Y:S01]  /*17440*/  IMAD R5, R224, UR5, R5 ;  /* 0x00000005e0057c24 */ /* 0x000fe2000f8e0205 */
[----:B------:R-:W-:Y:S01]  /*17450*/  ULDC.64 UR4, c[0x0][0xaf0] ;  /* 0x0002bc0000047ab9 */ /* 0x000fe20000000a00 */
[----:B------:R-:W-:Y:S01]  /*17460*/  IMAD.MOV.U32 R9, RZ, RZ, R10 ;  /* 0x000000ffff097224 */ /* 0x000fe200078e000a */
[----:B-1----:R-:W-:Y:S01]  /*17470*/  @P1 SHF.R.U32.HI R9, RZ, R12, R3 ;  /* 0x0000000cff091219 */ /* 0x002fe20000011603 */
[----:B------:R-:W-:Y:S02]  /*17480*/  IMAD R11, R11, UR4, RZ ;  /* 0x000000040b0b7c24 */ /* 0x000fe4000f8e02ff */
        /* <DEDUP_REMOVED lines=8> */
[----:B------:R-:W-:-:S04]  /*17510*/  IMAD.WIDE.U32 R4, R9, UR4, R4 ;  /* 0x0000000409047c25 */ /* 0x000fc8000f8e0004 */
[----:B------:R-:W-:Y:S01]  /*17520*/  IMAD R9, R9, UR5, R6 ;  /* 0x0000000509097c24 */ /* 0x000fe2000f8e0206 */
[----:B------:R-:W-:Y:S01]  /*17530*/  SHF.R.S32.HI R6, RZ, 0x1f, R157 ;  /* 0x0000001fff067819 */ /* 0x000fe2000001149d */
[----:B------:R-:W-:Y:S02]  /*17540*/  ULDC.64 UR4, c[0x0][0xad8] ;  /* 0x0002b60000047ab9 */ /* 0x000fe40000000a00 */
[----:B------:R-:W-:Y:S02]  /*17550*/  IMAD.IADD R5, R5, 0x1, R9 ;  /* 0x0000000105057824 */ /* 0x000fe400078e0209 */
[----:B------:R-:W-:Y:S02]  /*17560*/  IMAD R6, R6, UR4, RZ ;  /* 0x0000000406067c24 */ /* 0x000fe4000f8e02ff */
[----:B------:R-:W-:Y:S02]  /*17570*/  VIADD R3, R19, 0x22820 ;  /* 0x0002282013037836 */ /* 0x000fe40000000000 */
[----:B------:R-:W-:-:S04]  /*17580*/  IMAD.WIDE.U32 R4, R157, UR4, R4 ;  /* 0x000000049d047c25 */ /* 0x000fc8000f8e0004 */
[----:B------:R-:W-:Y:S01]  /*17590*/  IMAD R21, R157, UR5, R6 ;  /* 0x000000059d157c24 */ /* 0x000fe2000f8e0206 */
[----:B------:R-:W-:Y:S01]  /*175a0*/  ULDC.64 UR4, c[0x0][0xa80] ;  /* 0x0002a00000047ab9 */ /* 0x000fe20000000a00 */
[----:B------:R-:W-:Y:S02]  /*175b0*/  PRMT R3, RZ, 0x654, R3 ;  /* 0x00000654ff037816 */ /* 0x000fe40000000003 */
[----:B------:R-:W-:Y:S01]  /*175c0*/  IMAD.IADD R21, R5, 0x1, R21 ;  /* 0x0000000105157824 */ /* 0x000fe200078e0215 */
[C---:B------:R-:W-:Y:S01]  /*175d0*/  LEA R20, P0, R4.reuse, UR4, 0x1 ;  /* 0x0000000404147c11 */ /* 0x040fe2000f8008ff */
[----:B------:R-:W-:Y:S01]  /*175e0*/  UMOV UR4, 0xffffffff ;  /* 0xffffffff00047882 */ /* 0x000fe20000000000 */
[----:B--2---:R0:W-:Y:S02]  /*175f0*/  SYNCS.ARRIVE.TRANS64.RED.A1T0 RZ, [R3+URZ], RZ ;  /* 0x000000ff03ff79a7 */ /* 0x0041e4000810043f */
[----:B------:R-:W-:Y:S01]  /*17600*/  LEA.HI.X R21, R4, UR5, R21, 0x1, P0 ;  /* 0x0000000504157c11 */ /* 0x000fe200080f0c15 */
[----:B------:R-:W-:Y:S08]  /*17610*/  BRA.DIV UR4, `(.L_x_11702) ;  /* 0x000000d204747947 */ /* 0x000ff0000b800000 */
[----:B0-----:R0:W1:Y:S04]  /*17620*/  SHFL.IDX PT, R3, R21, RZ, 0x181f ;  /* 0x00181fff15037589 */ /* 0x00106800000e0000 */
[----:B------:R0:W2:Y:S02]  /*17630*/  SHFL.IDX PT, R14, R20, RZ, 0x181f ;  /* 0x00181fff140e7589 */ /* 0x0000a400000e0000 */
.L_x_11944:
[----:B------:R-:W-:Y:S01]  /*17640*/  IMAD.IADD R213, R7, 0x1, R213 ;  /* 0x0000000107d57824 */ /* 0x000fe200078e02d5 */
        /* <DEDUP_REMOVED lines=14> */
[-C--:B------:R-:W-:Y:S02]  /*17730*/  @!P2 LEA R6, P4, R223, R14.reuse, 0x1 ;  /* 0x0000000edf06a211 */ /* 0x080fe400078808ff */
[----:B-1----:R-:W-:Y:S02]  /*17740*/  @!P3 LEA.HI.X R5, R212, R3, R8, 0x1, P5 ;  /* 0x00000003d405b211 */ /* 0x002fe400028f0c08 */
[----:B------:R-:W-:-:S02]  /*17750*/  @!P1 LEA R8, P5, R222, R14, 0x1 ;  /* 0x0000000ede089211 */ /* 0x000fc400078a08ff */
[-C--:B------:R-:W-:Y:S01]  /*17760*/  @!P2 LEA.HI.X R7, R223, R3.reuse, R10, 0x1, P4 ;  /* 0x00000003df07a211 */ /* 0x080fe200020f0c0a */
        /* <DEDUP_REMOVED lines=8> */
.L_x_11704:
[----:B------:R-:W-:Y:S05]  /*177f0*/  BSYNC B1 ;  /* 0x0000000000017941 */ /* 0x000fea0003800000 */
.L_x_11703:
[----:B------:R-:W-:Y:S01]  /*17800*/  UMOV UR4, 0xffffffff ;  /* 0xffffffff00047882 */ /* 0x000fe20000000000 */
[----:B---3-5:R-:W-:Y:S02]  /*17810*/  SHF.R.S32.HI R24, RZ, 0x1f, R88 ;  /* 0x0000001fff187819 */ /* 0x028fe40000011458 */
[----:B------:R-:W-:Y:S05]  /*17820*/  BRA.DIV UR4, `(.L_x_11705) ;  /* 0x000000d204247947 */ /* 0x000fea000b800000 */
[----:B-1----:R1:W3:Y:S04]  /*17830*/  SHFL.IDX PT, R3, R21, 0x1, 0x181f ;  /* 0x00381f0015037f89 */ /* 0x0022e800000e0000 */
[----:B--2---:R1:W2:Y:S02]  /*17840*/  SHFL.IDX PT, R14, R20, 0x1, 0x181f ;  /* 0x00381f00140e7f89 */ /* 0x0042a400000e0000 */
.L_x_11948:
        /* <DEDUP_REMOVED lines=13> */
[CC--:B------:R-:W-:Y:S02]  /*17920*/  @!P2 LEA R6, P4, R223.reuse, R14.reuse, 0x1 ;  /* 0x0000000edf06a211 */ /* 0x0c0fe400078808ff */
[-C--:B---3--:R-:W-:Y:S02]  /*17930*/  @!P3 LEA.HI.X R5, R212, R3.reuse, R8, 0x1, P5 ;  /* 0x00000003d405b211 */ /* 0x088fe400028f0c08 */
[-C--:B------:R-:W-:Y:S02]  /*17940*/  @!P1 LEA R8, P5, R222, R14.reuse, 0x1 ;  /* 0x0000000ede089211 */ /* 0x080fe400078a08ff */
        /* <DEDUP_REMOVED lines=8> */
.L_x_11707:
[----:B------:R-:W-:Y:S05]  /*179d0*/  BSYNC B1 ;  /* 0x0000000000017941 */ /* 0x000fea0003800000 */
.L_x_11706:
[----:B------:R-:W-:-:S03]  /*179e0*/  UMOV UR4, 0xffffffff ;  /* 0xffffffff00047882 */ /* 0x000fc60000000000 */
[----:B------:R-:W-:Y:S05]  /*179f0*/  BRA.DIV UR4, `(.L_x_11708) ;  /* 0x000000ce04f87947 */ /* 0x000fea000b800000 */
[----:B---3--:R3:W0:Y:S04]  /*17a00*/  SHFL.IDX PT, R3, R21, 0x2, 0x181f ;  /* 0x00581f0015037f89 */ /* 0x00862800000e0000 */
[----:B--2---:R3:W2:Y:S02]  /*17a10*/  SHFL.IDX PT, R14, R20, 0x2, 0x181f ;  /* 0x00581f00140e7f89 */ /* 0x0046a400000e0000 */
.L_x_11952:
        /* <DEDUP_REMOVED lines=14> */
[-C--:B0-----:R-:W-:Y:S02]  /*17b00*/  @!P3 LEA.HI.X R9, R212, R3.reuse, R4, 0x1, P5 ;  /* 0x00000003d409b211 */ /* 0x081fe400028f0c04 */
        /* <DEDUP_REMOVED lines=9> */
.L_x_11710:
[----:B------:R-:W-:Y:S05]  /*17ba0*/  BSYNC B1 ;  /* 0x0000000000017941 */ /* 0x000fea0003800000 */
.L_x_11709:
[----:B------:R-:W-:-:S03]  /*17bb0*/  UMOV UR4, 0xffffffff ;  /* 0xffffffff00047882 */ /* 0x000fc60000000000 */
[----:B------:R-:W-:Y:S05]  /*17bc0*/  BRA.DIV UR4, `(.L_x_11711) ;  /* 0x000000ce04cc7947 */ /* 0x000fea000b800000 */
[----:B0-----:R0:W0:Y:S04]  /*17bd0*/  SHFL.IDX PT, R3, R21, 0x3, 0x181f ;  /* 0x00781f0015037f89 */ /* 0x00102800000e0000 */
[----:B--2-4-:R2:W4:Y:S02]  /*17be0*/  SHFL.IDX PT, R14, R20, 0x3, 0x181f ;  /* 0x00781f00140e7f89 */ /* 0x01452400000e0000 */
.L_x_11956:
[----:B------:R-:W-:-:S05]  /*17bf0*/  VIADD R5, R213, 0x60 ;  /* 0x00000060d5057836 */ /* 0x000fca0000000000 */
        /* <DEDUP_REMOVED lines=9> */
[-C--:B----4-:R-:W-:Y:S02]  /*17c90*/  @!P3 LEA R4, P0, R212, R14.reuse, 0x1 ;  /* 0x0000000ed404b211 */ /* 0x090fe400078008ff */
[CC--:B------:R-:W-:Y:S02]  /*17ca0*/  @!P4 LEA R6, P1, R223.reuse, R14.reuse, 0x1 ;  /* 0x0000000edf06c211 */ /* 0x0c0fe400078208ff */
        /* <DEDUP_REMOVED lines=13> */
.L_x_11701:
[----:B0-----:R-:W0:Y:S01]  /*17d80*/  @P1 LDC R9, c[0x0][0xbec] ;  /* 0x0002fb00ff091b82 */ /* 0x001e220000000800 */
[----:B------:R-:W-:Y:S01]  /*17d90*/  ULDC.64 UR4, c[0x0][0xb08] ;  /* 0x0002c20000047ab9 */ /* 0x000fe20000000a00 */
[----:B------:R-:W-:Y:S02]  /*17da0*/  IMAD.MOV.U32 R3, RZ, RZ, R152 ;  /* 0x000000ffff037224 */ /* 0x000fe400078e0098 */
[----:B------:R-:W-:-:S04]  /*17db0*/  IMAD R5, R5, UR4, RZ ;  /* 0x0000000405057c24 */ /* 0x000fc8000f8e02ff */
[----:B------:R-:W1:Y:S01]  /*17dc0*/  @P1 LDC R8, c[0x0][0xbf0] ;  /* 0x0002fc00ff081b82 */ /* 0x000e620000000800 */
[----:B0-----:R-:W-:-:S05]  /*17dd0*/  @P1 IMAD.HI.U32 R9, R152, R9, RZ ;  /* 0x0000000998091227 */ /* 0x001fca00078e00ff */
[----:B-1----:R-:W-:Y:S01]  /*17de0*/  @P1 SHF.R.U32.HI R3, RZ, R8, R9 ;  /* 0x00000008ff031219 */ /* 0x002fe20000011609 */
[C---:B------:R-:W-:Y:S01]  /*17df0*/  IMAD R8, R4.reuse, UR5, R5 ;  /* 0x0000000504087c24 */ /* 0x040fe2000f8e0205 */
[----:B------:R-:W-:Y:S01]  /*17e00*/  SHF.R.S32.HI R9, RZ, 0x1f, R6 ;  /* 0x0000001fff097819 */ /* 0x000fe20000011406 */
[----:B------:R-:W-:Y:S01]  /*17e10*/  IMAD.WIDE.U32 R4, R4, UR4, RZ ;  /* 0x0000000404047c25 */ /* 0x000fe2000f8e00ff */
[----:B------:R-:W-:-:S03]  /*17e20*/  ULDC.64 UR4, c[0x0][0xb38] ;  /* 0x0002ce0000047ab9 */ /* 0x000fc60000000a00 */
        /* <DEDUP_REMOVED lines=8> */
[--C-:B------:R-:W-:Y:S02]  /*17eb0*/  IMAD.MOV R6, RZ, RZ, -R3.reuse ;  /* 0x000000ffff067224 */ /* 0x100fe400078e0a03 */
        /* <DEDUP_REMOVED lines=26> */
.L_x_11959:
        /* <DEDUP_REMOVED lines=22> */
[C---:B-1----:R-:W-:Y:S01]  /*181c0*/  @!P1 LEA R4, P2, R12.reuse, R11, 0x2 ;  /* 0x0000000b0c049211 */ /* 0x042fe200078410ff */
[C---:B------:R-:W-:Y:S02]  /*181d0*/  VIADD R24, R209.reuse, 0xa0 ;  /* 0x000000a0d1187836 */ /* 0x040fe40000000000 */
[C---:B------:R-:W-:Y:S01]  /*181e0*/  VIADD R25, R209.reuse, 0xd0 ;  /* 0x000000d0d1197836 */ /* 0x040fe20000000000 */
[----:B------:R-:W-:Y:S01]  /*181f0*/  @!P1 LEA.HI.X R5, R12, R10, R13, 0x2, P2 ;  /* 0x0000000a0c059211 */ /* 0x000fe200010f140d */
[C---:B------:R-:W-:Y:S01]  /*18200*/  VIADD R13, R209.reuse, 0x10 ;  /* 0x00000010d10d7836 */ /* 0x040fe20000000000 */
[----:B------:R-:W-:Y:S01]  /*18210*/  SHF.R.S32.HI R24, RZ, 0x1f, R24 ;  /* 0x0000001fff187819 */ /* 0x000fe20000011418 */
[----:B------:R-:W-:Y:S01]  /*18220*/  VIADD R12, R209, 0x20 ;  /* 0x00000020d10c7836 */ /* 0x000fe20000000000 */
[----:B------:R-:W-:Y:S01]  /*18230*/  SHF.R.S32.HI R25, RZ, 0x1f, R25 ;  /* 0x0000001fff197819 */ /* 0x000fe20000011419 */
[----:B------:R1:W-:Y:S01]  /*18240*/  @!P1 ST.E.64 desc[UR38][R4.64], R28 ;  /* 0x0000001c04009985 */ /* 0x0003e2000c101b26 */
[----:B------:R-:W-:-:S02]  /*18250*/  SHF.R.S32.HI R13, RZ, 0x1f, R13 ;  /* 0x0000001fff0d7819 */ /* 0x000fc4000001140d */
        /* <DEDUP_REMOVED lines=31> */
[-C--:B------:R-:W-:Y:S02]  /*18450*/  @!P3 LEA.HI.X R5, R8, R10.reuse, R9, 0x2, P2 ;  /* 0x0000000a0805b211 */ /* 0x080fe400010f1409 */
[----:B------:R-:W-:Y:S02]  /*18460*/  ISETP.GE.AND P2, PT, R13, UR4, PT ;  /* 0x000000040d007c0c */ /* 0x000fe4000bf46270 */
[C---:B------:R-:W-:Y:S01]  /*18470*/  @!P1 LEA R8, P4, R12.reuse, R11, 0x2 ;  /* 0x0000000b0c089211 */ /* 0x040fe200078810ff */
        /* <DEDUP_REMOVED lines=108> */
[----:B------:R-:W-:Y:S01]  /*18b40*/  ISETP.GE.AND P3, PT, R24, UR4, PT ;  /* 0x0000000418007c0c */ /* 0x000fe2000bf66270 */
[----:B------:R-:W-:Y:S01]  /*18b50*/  VIADD R21, R209, 0xc8 ;  /* 0x000000c8d1157836 */ /* 0x000fe20000000000 */
[C---:B--2---:R-:W-:Y:S01]  /*18b60*/  @!P1 LEA R8, P5, R13.reuse, R11, 0x2 ;  /* 0x0000000b0d089211 */ /* 0x044fe200078a10ff */
[----:B------:R1:W-:Y:S03]  /*18b70*/  @!P4 ST.E.64 desc[UR38][R4.64], R112 ;  /* 0x000000700400c985 */ /* 0x0003e6000c101b26 */
        /* <DEDUP_REMOVED lines=8> */
[-C--:B------:R-:W-:Y:S02]  /*18c00*/  @!P0 LEA.HI.X R5, R12, R10.reuse, R13, 0x2, P4 ;  /* 0x0000000a0c058211 */ /* 0x080fe400020f140d */
[-C--:B------:R-:W-:Y:S02]  /*18c10*/  @!P3 LEA R12, P4, R24, R11.reuse, 0x2 ;  /* 0x0000000b180cb211 */ /* 0x080fe400078810ff */
[----:B--2---:R-:W-:Y:S01]  /*18c20*/  @!P2 LEA R8, P5, R14, R11, 0x2 ;  /* 0x0000000b0e08a211 */ /* 0x004fe200078a10ff */
[----:B------:R1:W-:Y:S01]  /*18c30*/  @!P0 ST.E.64 desc[UR38][R4.64], R120 ;  /* 0x0000007804008985 */ /* 0x0003e2000c101b26 */
[-C--:B------:R-:W-:Y:S01]  /*18c40*/  @!P3 LEA.HI.X R13, R24, R10.reuse, R25, 0x2, P4 ;  /* 0x0000000a180db211 */ /* 0x080fe200020f1419 */
[----:B------:R-:W-:Y:S01]  /*18c50*/  VIADD R24, R209, 0xd8 ;  /* 0x000000d8d1187836 */ /* 0x000fe20000000000 */
[----:B------:R-:W-:Y:S02]  /*18c60*/  ISETP.GE.AND P0, PT, R15, UR4, PT ;  /* 0x000000040f007c0c */ /* 0x000fe4000bf06270 */
[----:B------:R-:W-:Y:S01]  /*18c70*/  @!P2 LEA.HI.X R9, R14, R10, R21, 0x2, P5 ;  /* 0x0000000a0e09a211 */ /* 0x000fe200028f1415 */
[C---:B------:R-:W-:Y:S01]  /*18c80*/  VIADD R14, R209.reuse, 0xe8 ;  /* 0x000000e8d10e7836 */ /* 0x040fe20000000000 */
[----:B------:R-:W-:Y:S01]  /*18c90*/  SHF.R.S32.HI R24, RZ, 0x1f, R24 ;  /* 0x0000001fff187819 */ /* 0x000fe20000011418 */
[----:B------:R-:W-:-:S02]  /*18ca0*/  VIADD R21, R209, 0xf0 ;  /* 0x000000f0d1157836 */ /* 0x000fc40000000000 */
[----:B------:R2:W-:Y:S01]  /*18cb0*/  @!P2 ST.E.64 desc[UR38][R8.64], R124 ;  /* 0x0000007c0800a985 */ /* 0x0005e2000c101b26 */
[----:B------:R-:W-:Y:S02]  /*18cc0*/  ISETP.GE.AND P4, PT, R14, UR4, PT ;  /* 0x000000040e007c0c */ /* 0x000fe4000bf86270 */
[----:B------:R-:W-:Y:S01]  /*18cd0*/  ISETP.GE.AND P2, PT, R21, UR4, PT ;  /* 0x0000000415007c0c */ /* 0x000fe2000bf46270 */
[----:B------:R3:W-:Y:S01]  /*18ce0*/  @!P3 ST.E.64 desc[UR38][R12.64], R128 ;  /* 0x000000800c00b985 */ /* 0x0007e2000c101b26 */
[C---:B-1----:R-:W-:Y:S02]  /*18cf0*/  @!P1 LEA R4, P5, R20.reuse, R11, 0x2 ;  /* 0x0000000b14049211 */ /* 0x042fe400078a10ff */
[----:B------:R-:W-:Y:S02]  /*18d00*/  ISETP.GE.AND P3, PT, R237, UR4, PT ;  /* 0x00000004ed007c0c */ /* 0x000fe4000bf66270 */
[----:B------:R-:W-:Y:S01]  /*18d10*/  @!P1 LEA.HI.X R5, R20, R10, R24, 0x2, P5 ;  /* 0x0000000a14059211 */ /* 0x000fe200028f1418 */
[----:B------:R-:W-:-:S02]  /*18d20*/  VIADD R20, R209, 0xe0 ;  /* 0x000000e0d1147836 */ /* 0x000fc40000000000 */
[----:B------:R-:W-:Y:S01]  /*18d30*/  VIADD R24, R209, 0xf0 ;  /* 0x000000f0d1187836 */ /* 0x000fe20000000000 */
[CC--:B--2---:R-:W-:Y:S01]  /*18d40*/  @!P0 LEA R8, P5, R15.reuse, R11.reuse, 0x2 ;  /* 0x0000000b0f088211 */ /* 0x0c4fe200078a10ff */
[----:B------:R1:W-:Y:S01]  /*18d50*/  @!P1 ST.E.64 desc[UR38][R4.64], R132 ;  /* 0x0000008404009985 */ /* 0x0003e2000c101b26 */
[----:B------:R-:W-:Y:S02]  /*18d60*/  SHF.R.S32.HI R20, RZ, 0x1f, R20 ;  /* 0x0000001fff147819 */ /* 0x000fe40000011414 */
[----:B---3--:R-:W-:Y:S02]  /*18d70*/  @!P4 LEA R12, P1, R14, R11, 0x2 ;  /* 0x0000000b0e0cc211 */ /* 0x008fe400078210ff */
[----:B------:R-:W-:Y:S01]  /*18d80*/  @!P0 LEA.HI.X R9, R15, R10, R20, 0x2, P5 ;  /* 0x0000000a0f098211 */ /* 0x000fe200028f1414 */
[----:B------:R-:W-:Y:S01]  /*18d90*/  VIADD R15, R209, 0xe8 ;  /* 0x000000e8d10f7836 */ /* 0x000fe20000000000 */
[----:B------:R-:W-:Y:S02]  /*18da0*/  SHF.R.S32.HI R24, RZ, 0x1f, R24 ;  /* 0x0000001fff187819 */ /* 0x000fe40000011418 */
[----:B------:R-:W-:Y:S01]  /*18db0*/  SHF.R.S32.HI R20, RZ, 0x1f, R237 ;  /* 0x0000001fff147819 */ /* 0x000fe200000114ed */
[----:B------:R3:W-:Y:S01]  /*18dc0*/  @!P0 ST.E.64 desc[UR38][R8.64], R136 ;  /* 0x0000008808008985 */ /* 0x0007e2000c101b26 */
[----:B------:R-:W-:-:S02]  /*18dd0*/  SHF.R.S32.HI R15, RZ, 0x1f, R15 ;  /* 0x0000001fff0f7819 */ /* 0x000fc4000001140f */
[-C--:B-1----:R-:W-:Y:S02]  /*18de0*/  @!P2 LEA R4, P5, R21, R11.reuse, 0x2 ;  /* 0x0000000b1504a211 */ /* 0x082fe400078a10ff */
[-C--:B------:R-:W-:Y:S02]  /*18df0*/  @!P4 LEA.HI.X R13, R14, R10.reuse, R15, 0x2, P1 ;  /* 0x0000000a0e0dc211 */ /* 0x080fe400008f140f */
[----:B------:R-:W-:Y:S02]  /*18e00*/  @!P3 LEA R14, P1, R237, R11, 0x2 ;  /* 0x0000000bed0eb211 */ /* 0x000fe400078210ff */
[-C--:B------:R-:W-:Y:S01]  /*18e10*/  @!P2 LEA.HI.X R5, R21, R10.reuse, R24, 0x2, P5 ;  /* 0x0000000a1505a211 */ /* 0x080fe200028f1418 */
[----:B------:R3:W-:Y:S01]  /*18e20*/  @!P4 ST.E.64 desc[UR38][R12.64], R140 ;  /* 0x0000008c0c00c985 */ /* 0x0007e2000c101b26 */
[----:B------:R-:W-:-:S03]  /*18e30*/  @!P3 LEA.HI.X R15, R237, R10, R20, 0x2, P1 ;  /* 0x0000000aed0fb211 */ /* 0x000fc600008f1414 */
[----:B------:R3:W-:Y:S04]  /*18e40*/  @!P2 ST.E.64 desc[UR38][R4.64], R144 ;  /* 0x000000900400a985 */ /* 0x0007e8000c101b26 */
[----:B------:R3:W-:Y:S02]  /*18e50*/  @!P3 ST.E.64 desc[UR38][R14.64], R148 ;  /* 0x000000940e00b985 */ /* 0x0007e4000c101b26 */
.L_x_11715:
[----:B------:R-:W-:Y:S05]  /*18e60*/  BSYNC B1 ;  /* 0x0000000000017941 */ /* 0x000fea0003800000 */
.L_x_11714:
[----:B------:R-:W-:-:S03]  /*18e70*/  UMOV UR4, 0xffffffff ;  /* 0xffffffff00047882 */ /* 0x000fc60000000000 */
[----:B------:R-:W-:Y:S05]  /*18e80*/  BRA.DIV UR4, `(.L_x_11716) ;  /* 0x000000be049c7947 */ /* 0x000fea000b800000 */
[----:B-1----:R1:W4:Y:S04]  /*18e90*/  SHFL.IDX PT, R10, R6, 0x1, 0x1c1f ;  /* 0x003c1f00060a7f89 */ /* 0x00232800000e0000 */
[----:B---3--:R1:W3:Y:S02]  /*18ea0*/  SHFL.IDX PT, R14, R3, 0x1, 0x1c1f ;  /* 0x003c1f00030e7f89 */ /* 0x0082e400000e0000 */
.L_x_11963:
[----:B------:R-:W-:-:S13]  /*18eb0*/  ISETP.GE.AND P0, PT, R7, R0, PT ;  /* 0x000000000700720c */ /* 0x000fda0003f06270 */
[----:B------:R-:W-:Y:S05]  /*18ec0*/  @P0 BRA `(.L_x_11712) ;  /* 0x0000001c00500947 */ /* 0x000fea0003800000 */
[----:B------:R-:W-:Y:S01]  /*18ed0*/  ULDC UR4, c[0x0][0xac8] ;  /* 0x0002b20000047ab9 */ /* 0x000fe20000000800 */
[C---:B--2---:R-:W-:Y:S01]  /*18ee0*/  VIADD R11, R209.reuse, 0x8 ;  /* 0x00000008d10b7836 */ /* 0x044fe20000000000 */
[C---:B------:R-:W-:Y:S01]  /*18ef0*/  ISETP.GE.AND P2, PT, R209.reuse, UR4, PT ;  /* 0x00000004d1007c0c */ /* 0x040fe2000bf46270 */
[C---:B------:R-:W-:Y:S02]  /*18f00*/  VIADD R8, R209.reuse, 0x10 ;  /* 0x00000010d1087836 */ /* 0x040fe40000000000 */
[----:B------:R-:W-:Y:S01]  /*18f10*/  VIADD R12, R209, 0x18 ;  /* 0x00000018d10c7836 */ /* 0x000fe20000000000 */
[----:B------:R-:W-:Y:S01]  /*18f20*/  ISETP.GE.AND P3, PT, R11, UR4, PT ;  /* 0x000000040b007c0c */ /* 0x000fe2000bf66270 */
[C---:B------:R-:W-:Y:S01]  /*18f30*/  VIADD R13, R209.reuse, 0x8 ;  /* 0x00000008d10d7836 */ /* 0x040fe20000000000 */
[----:B------:R-:W-:Y:S01]  /*18f40*/  ISETP.GE.AND P1, PT, R8, UR4, PT ;  /* 0x0000000408007c0c */ /* 0x000fe2000bf26270 */
[C---:B01----:R-:W-:Y:S01]  /*18f50*/  VIADD R3, R209.reuse, 0x20 ;  /* 0x00000020d1037836 */ /* 0x043fe20000000000 */
[----:B------:R-:W-:Y:S01]  /*18f60*/  ISETP.GE.AND P0, PT, R12, UR4, PT ;  /* 0x000000040c007c0c */ /* 0x000fe2000bf06270 */
[C---:B------:R-:W-:Y:S01]  /*18f70*/  VIADD R9, R209.reuse, 0x10 ;  /* 0x00000010d1097836 */ /* 0x040fe20000000000 */
[----:B------:R-:W-:Y:S01]  /*18f80*/  SHF.R.S32.HI R13, RZ, 0x1f, R13 ;  /* 0x0000001fff0d7819 */ /* 0x000fe2000001140d */
[----:B------:R-:W-:-:S02]  /*18f90*/  VIADD R24, R209, 0x68 ;  /* 0x00000068d1187836 */ /* 0x000fc40000000000 */
[----:B---3--:R-:W-:Y:S01]  /*18fa0*/  @!P2 IMAD.MOV.U32 R4, RZ, RZ, R14 ;  /* 0x000000ffff04a224 */ /* 0x008fe200078e000e */
[----:B------:R-:W-:Y:S01]  /*18fb0*/  SHF.R.S32.HI R9, RZ, 0x1f, R9 ;  /* 0x0000001fff097819 */ /* 0x000fe20000011409 */
[----:B----4-:R-:W-:Y:S02]  /*18fc0*/  @!P2 IMAD.MOV.U32 R5, RZ, RZ, R10 ;  /* 0x000000ffff05a224 */ /* 0x010fe400078e000a */
[----:B------:R-:W-:Y:S01]  /*18fd0*/  @!P3 LEA R6, P4, R11, R14, 0x2 ;  /* 0x0000000e0b06b211 */ /* 0x000fe200078810ff */
[C---:B------:R-:W-:Y:S02]  /*18fe0*/  VIADD R15, R209.reuse, 0x58 ;  /* 0x00000058d10f7836 */ /* 0x040fe40000000000 */
[----:B------:R-:W-:Y:S01]  /*18ff0*/  @!P2 IMAD.WIDE R4, R209, 0x4, R4 ;  /* 0x00000004d104a825 */ /* 0x000fe200078e0204 */
[----:B------:R-:W-:Y:S02]  /*19000*/  @!P3 LEA.HI.X R7, R11, R10, R13, 0x2, P4 ;  /* 0x0000000a0b07b211 */ /* 0x000fe400020f140d */
[----:B------:R-:W-:Y:S01]  /*19010*/  SHF.R.S32.HI R15, RZ, 0x1f, R15 ;  /* 0x0000001fff0f7819 */ /* 0x000fe2000001140f */
[----:B------:R-:W-:Y:S01]  /*19020*/  VIADD R11, R209, 0x28 ;  /* 0x00000028d10b7836 */ /* 0x000fe20000000000 */
[----:B------:R0:W-:Y:S01]  /*19030*/  @!P2 ST.E.64 desc[UR38][R4.64], R26 ;  /* 0x0000001a0400a985 */ /* 0x0001e2000c101b26 */
[----:B------:R-:W-:Y:S01]  /*19040*/  ISETP.GE.AND P2, PT, R3, UR4, PT ;  /* 0x0000000403007c0c */ /* 0x000fe2000bf46270 */
[----:B------:R-:W-:-:S02]  /*19050*/  VIADD R13, R209, 0x18 ;  /* 0x00000018d10d7836 */ /* 0x000fc40000000000 */
[----:B------:R1:W-:Y:S01]  /*19060*/  @!P3 ST.E.64 desc[UR38][R6.64], R30 ;  /* 0x0000001e0600b985 */ /* 0x0003e2000c101b26 */
[----:B------:R-:W-:Y:S01]  /*19070*/  ISETP.GE.AND P3, PT, R11, UR4, PT ;  /* 0x000000040b007c0c */ /* 0x000fe2000bf66270 */
[C---:B------:R-:W-:Y:S01]  /*19080*/  VIADD R25, R209.reuse, 0x78 ;  /* 0x00000078d1197836 */ /* 0x040fe20000000000 */
[----:B------:R-:W-:Y:S01]  /*19090*/  SHF.R.S32.HI R13, RZ, 0x1f, R13 ;  /* 0x0000001fff0d7819 */ /* 0x000fe2000001140d */
[C---:B------:R-:W-:Y:S02]  /*190a0*/  VIADD R28, R209.reuse, 0x68 ;  /* 0x00000068d11c7836 */ /* 0x040fe40000000000 */
[----:B------:R-:W-:-:S03]  /*190b0*/  VIADD R29, R209, 0x98 ;  /* 0x00000098d11d7836 */ /* 0x000fc60000000000 */
[----:B------:R-:W-:Y:S02]  /*190c0*/  SHF.R.S32.HI R28, RZ, 0x1f, R28 ;  /* 0x0000001fff1c7819 */ /* 0x000fe4000001141c */
[C---:B0-----:R-:W-:Y:S02]  /*190d0*/  @!P1 LEA R4, P5, R8.reuse, R14, 0x2 ;  /* 0x0000000e08049211 */ /* 0x041fe400078a10ff */
[----:B------:R-:W-:Y:S02]  /*190e0*/  SHF.R.S32.HI R29, RZ, 0x1f, R29 ;  /* 0x0000001fff1d7819 */ /* 0x000fe4000001141d */
[----:B------:R-:W-:Y:S01]  /*190f0*/  @!P1 LEA.HI.X R5, R8, R10, R9, 0x2, P5 ;  /* 0x0000000a08059211 */ /* 0x000fe200028f1409 */
[C---:B------:R-:W-:Y:S01]  /*19100*/  VIADD R8, R209.reuse, 0x30 ;  /* 0x00000030d1087836 */ /* 0x040fe20000000000 */
[----:B-1----:R-:W-:Y:S01]  /*19110*/  @!P0 LEA R6, P4, R12, R14, 0x2 ;  /* 0x0000000e0c068211 */ /* 0x002fe200078810ff */
[----:B------:R-:W-:Y:S02]  /*19120*/  VIADD R9, R209, 0x20 ;  /* 0x00000020d1097836 */ /* 0x000fe40000000000 */
[----:B------:R0:W-:Y:S01]  /*19130*/  @!P1 ST.E.64 desc[UR38][R4.64], R34 ;  /* 0x0000002204009985 */ /* 0x0001e2000c101b26 */
[----:B------:R-:W-:-:S02]  /*19140*/  ISETP.GE.AND P1, PT, R8, UR4, PT ;  /* 0x0000000408007c0c */ /* 0x000fc4000bf26270 */
[----:B------:R-:W-:Y:S02]  /*19150*/  SHF.R.S32.HI R9, RZ, 0x1f, R9 ;  /* 0x0000001fff097819 */ /* 0x000fe40000011409 */
[----:B------:R-:W-:Y:S01]  /*19160*/  @!P0 LEA.HI.X R7, R12, R10, R13, 0x2, P4 ;  /* 0x0000000a0c078211 */ /* 0x000fe200020f140d */
[C---:B------:R-:W-:Y:S02]  /*19170*/  VIADD R12, R209.reuse, 0x38 ;  /* 0x00000038d10c7836 */ /* 0x040fe40000000000 */
[----:B------:R-:W-:Y:S02]  /*19180*/  VIADD R13, R209, 0x28 ;  /* 0x00000028d10d7836 */ /* 0x000fe40000000000 */
[----:B------:R1:W-:Y:S01]  /*19190*/  @!P0 ST.E.64 desc[UR38][R6.64], R38 ;  /* 0x0000002606008985 */ /* 0x0003e2000c101b26 */
[----:B------:R-:W-:Y:S02]  /*191a0*/  ISETP.GE.AND P0, PT, R12, UR4, PT ;  /* 0x000000040c007c0c */ /* 0x000fe4000bf06270 */
[----:B------:R-:W-:-:S02]  /*191b0*/  SHF.R.S32.HI R13, RZ, 0x1f, R13 ;  /* 0x0000001fff0d7819 */ /* 0x000fc4000001140d */
[----:B0-----:R-:W-:-:S04]  /*191c0*/  @!P2 LEA R4, P5, R3, R14, 0x2 ;  /* 0x0000000e0304a211 */ /* 0x001fc800078a10ff */
[----:B------:R-:W-:Y:S01]  /*191d0*/  @!P2 LEA.HI.X R5, R3, R10, R9, 0x2, P5 ;  /* 0x0000000a0305a211 */ /* 0x000fe200028f1409 */
[C---:B------:R-:W-:Y:S02]  /*191e0*/  VIADD R3, R209.reuse, 0x40 ;  /* 0x00000040d1037836 */ /* 0x040fe40000000000 */
[----:B------:R-:W-:Y:S01]  /*191f0*/  VIADD R9, R209, 0x30 ;  /* 0x00000030d1097836 */ /* 0x000fe20000000000 */
[----:B-1----:R-:W-:Y:S01]  /*19200*/  @!P3 LEA R6, P4, R11, R14, 0x2 ;  /* 0x0000000e0b06b211 */ /* 0x002fe200078810ff */
        /* <DEDUP_REMOVED lines=9> */
[----:B0-----:R-:W-:-:S04]  /*192a0*/  @!P1 LEA R4, P5, R8, R14, 0x2 ;  /* 0x0000000e08049211 */ /* 0x001fc800078a10ff */
[----:B------:R-:W-:Y:S01]  /*192b0*/  @!P1 LEA.HI.X R5, R8, R10, R9, 0x2, P5 ;  /* 0x0000000a08059211 */ /* 0x000fe200028f1409 */
[C---:B------:R-:W-:Y:S02]  /*192c0*/  VIADD R8, R209.reuse, 0x50 ;  /* 0x00000050d1087836 */ /* 0x040fe40000000000 */
[C---:B------:R-:W-:Y:S01]  /*192d0*/  VIADD R9, R209.reuse, 0x40 ;  /* 0x00000040d1097836 */ /* 0x040fe20000000000 */
[----:B-1----:R-:W-:Y:S01]  /*192e0*/  @!P0 LEA R6, P4, R12, R14, 0x2 ;  /* 0x0000000e0c068211 */ /* 0x002fe200078810ff */
        /* <DEDUP_REMOVED lines=24> */
[----:B------:R-:W-:Y:S02]  /*19470*/  @!P1 LEA.HI.X R5, R8, R10, R9, 0x2, P5 ;  /* 0x0000000a08059211 */ /* 0x000fe400028f1409 */
[-C--:B------:R-:W-:Y:S02]  /*19480*/  @!P2 LEA R8, P5, R3, R14.reuse, 0x2 ;  /* 0x0000000e0308a211 */ /* 0x080fe400078a10ff */
[----:B-1----:R-:W-:Y:S01]  /*19490*/  @!P0 LEA R6, P4, R13, R14, 0x2 ;  /* 0x0000000e0d068211 */ /* 0x002fe200078810ff */
[----:B------:R0:W-:Y:S01]  /*194a0*/  @!P1 ST.E.64 desc[UR38][R4.64], R66 ;  /* 0x0000004204009985 */ /* 0x0001e2000c101b26 */
[----:B------:R-:W-:Y:S02]  /*194b0*/  ISETP.GE.AND P1, PT, R11, UR4, PT ;  /* 0x000000040b007c0c */ /* 0x000fe4000bf26270 */
[-C--:B------:R-:W-:Y:S01]  /*194c0*/  @!P0 LEA.HI.X R7, R13, R10.reuse, R15, 0x2, P4 ;  /* 0x0000000a0d078211 */ /* 0x080fe200020f140f */
[----:B------:R-:W-:Y:S01]  /*194d0*/  VIADD R15, R209, 0x70 ;  /* 0x00000070d10f7836 */ /* 0x000fe20000000000 */
[----:B------:R-:W-:Y:S01]  /*194e0*/  @!P2 LEA.HI.X R9, R3, R10, R12, 0x2, P5 ;  /* 0x0000000a0309a211 */ /* 0x000fe200028f140c */
[----:B------:R-:W-:Y:S01]  /*194f0*/  VIADD R3, R209, 0x80 ;  /* 0x00000080d1037836 */ /* 0x000fe20000000000 */
[----:B------:R-:W-:Y:S01]  /*19500*/  @!P3 LEA R12, P4, R24, R14, 0x2 ;  /* 0x0000000e180cb211 */ /* 0x000fe200078810ff */
[----:B------:R1:W-:Y:S01]  /*19510*/  @!P0 ST.E.64 desc[UR38][R6.64], R70 ;  /* 0x0000004606008985 */ /* 0x0003e2000c101b26 */
[----:B------:R-:W-:-:S02]  /*19520*/  ISETP.GE.AND P0, PT, R25, UR4, PT ;  /* 0x0000000419007c0c */ /* 0x000fc4000bf06270 */
[----:B------:R-:W-:Y:S01]  /*19530*/  @!P3 LEA.HI.X R13, R24, R10, R28, 0x2, P4 ;  /* 0x0000000a180db211 */ /* 0x000fe200020f141c */
[----:B------:R2:W-:Y:S01]  /*19540*/  @!P2 ST.E.64 desc[UR38][R8.64], R74 ;  /* 0x0000004a0800a985 */ /* 0x0005e2000c101b26 */
[----:B------:R-:W-:Y:S01]  /*19550*/  ISETP.GE.AND P2, PT, R3, UR4, PT ;  /* 0x0000000403007c0c */ /* 0x000fe2000bf46270 */
[C---:B------:R-:W-:Y:S01]  /*19560*/  VIADD R24, R209.reuse, 0x88 ;  /* 0x00000088d1187836 */ /* 0x040fe20000000000 */
[----:B------:R-:W-:Y:S01]  /*19570*/  SHF.R.S32.HI R15, RZ, 0x1f, R15 ;  /* 0x0000001fff0f7819 */ /* 0x000fe2000001140f */
[----:B------:R-:W-:Y:S01]  /*19580*/  VIADD R28, R209, 0x78 ;  /* 0x00000078d11c7836 */ /* 0x000fe20000000000 */
[C---:B------:R-:W-:Y:S01]  /*19590*/  @!P1 LEA R20, P5, R11.reuse, R14, 0x2 ;  /* 0x0000000e0b149211 */ /* 0x040fe200078a10ff */
[----:B------:R3:W-:Y:S01]  /*195a0*/  @!P3 ST.E.64 desc[UR38][R12.64], R78 ;  /* 0x0000004e0c00b985 */ /* 0x0007e2000c101b26 */
[----:B------:R-:W-:Y:S02]  /*195b0*/  ISETP.GE.AND P3, PT, R24, UR4, PT ;  /* 0x0000000418007c0c */ /* 0x000fe4000bf66270 */
[----:B------:R-:W-:Y:S01]  /*195c0*/  @!P1 LEA.HI.X R21, R11, R10, R15, 0x2, P5 ;  /* 0x0000000a0b159211 */ /* 0x000fe200028f140f */
[----:B------:R-:W-:Y:S01]  /*195d0*/  VIADD R11, R209, 0x90 ;  /* 0x00000090d10b7836 */ /* 0x000fe20000000000 */
[----:B0-----:R-:W-:Y:S01]  /*195e0*/  @!P0 LEA R4, P4, R25, R14, 0x2 ;  /* 0x0000000e19048211 */ /* 0x001fe200078810ff */
[----:B------:R-:W-:Y:S01]  /*195f0*/  VIADD R15, R209, 0x80 ;  /* 0x00000080d10f7836 */ /* 0x000fe20000000000 */
[----:B------:R-:W-:Y:S01]  /*19600*/  SHF.R.S32.HI R28, RZ, 0x1f, R28 ;  /* 0x0000001fff1c7819 */ /* 0x000fe2000001141c */
[----:B------:R0:W-:Y:S01]  /*19610*/  @!P1 ST.E.64 desc[UR38][R20.64], R82 ;  /* 0x0000005214009985 */ /* 0x0001e2000c101b26 */
[----:B------:R-:W-:-:S02]  /*19620*/  ISETP.GE.AND P1, PT, R11, UR4, PT ;  /* 0x000000040b007c0c */ /* 0x000fc4000bf26270 */
[----:B------:R-:W-:Y:S02]  /*19630*/  SHF.R.S32.HI R15, RZ, 0x1f, R15 ;  /* 0x0000001fff0f7819 */ /* 0x000fe4000001140f */
[----:B-1----:R-:W-:Y:S02]  /*19640*/  @!P2 LEA R6, P5, R3, R14, 0x2 ;  /* 0x0000000e0306a211 */ /* 0x002fe400078a10ff */
[-C--:B------:R-:W-:Y:S01]  /*19650*/  @!P0 LEA.HI.X R5, R25, R10.reuse, R28, 0x2, P4 ;  /* 0x0000000a19058211 */ /* 0x080fe200020f141c */
[----:B------:R-:W-:Y:S01]  /*19660*/  VIADD R25, R209, 0x98 ;  /* 0x00000098d1197836 */ /* 0x000fe20000000000 */
[----:B------:R-:W-:Y:S01]  /*19670*/  @!P2 LEA.HI.X R7, R3, R10, R15, 0x2, P5 ;  /* 0x0000000a0307a211 */ /* 0x000fe200028f140f */
[C---:B------:R-:W-:Y:S01]  /*19680*/  VIADD R28, R209.reuse, 0x88 ;  /* 0x00000088d11c7836 */ /* 0x040fe20000000000 */
[----:B--2---:R-:W-:Y:S01]  /*19690*/  @!P3 LEA R8, P4, R24, R14, 0x2 ;  /* 0x0000000e1808b211 */ /* 0x004fe200078810ff */
[----:B------:R-:W-:Y:S01]  /*196a0*/  VIADD R3, R209, 0xa0 ;  /* 0x000000a0d1037836 */ /* 0x000fe20000000000 */
[----:B------:R1:W-:Y:S01]  /*196b0*/  @!P0 ST.E.64 desc[UR38][R4.64], R86 ;  /* 0x0000005604008985 */ /* 0x0003e2000c101b26 */
[----:B------:R-:W-:Y:S01]  /*196c0*/  ISETP.GE.AND P0, PT, R25, UR4, PT ;  /* 0x0000000419007c0c */ /* 0x000fe2000bf06270 */
[----:B------:R-:W-:Y:S01]  /*196d0*/  VIADD R15, R209, 0x90 ;  /* 0x00000090d10f7836 */ /* 0x000fe20000000000 */
[----:B------:R-:W-:Y:S01]  /*196e0*/  SHF.R.S32.HI R28, RZ, 0x1f, R28 ;  /* 0x0000001fff1c7819 */ /* 0x000fe2000001141c */
[----:B------:R2:W-:Y:S01]  /*196f0*/  @!P2 ST.E.64 desc[UR38][R6.64], R90 ;  /* 0x0000005a0600a985 */ /* 0x0005e2000c101b26 */
[----:B------:R-:W-:-:S02]  /*19700*/  ISETP.GE.AND P2, PT, R3, UR4, PT ;  /* 0x0000000403007c0c */ /* 0x000fc4000bf46270 */
[----:B------:R-:W-:Y:S01]  /*19710*/  @!P3 LEA.HI.X R9, R24, R10, R28, 0x2, P4 ;  /* 0x0000000a1809b211 */ /* 0x000fe200020f141c */
[C---:B------:R-:W-:Y:S01]  /*19720*/  VIADD R28, R209.reuse, 0xa8 ;  /* 0x000000a8d11c7836 */ /* 0x040fe20000000000 */
[----:B------:R-:W-:Y:S01]  /*19730*/  SHF.R.S32.HI R15, RZ, 0x1f, R15 ;  /* 0x0000001fff0f7819 */ /* 0x000fe2000001140f */
[----:B------:R-:W-:Y:S01]  /*19740*/  VIADD R24, R209, 0xb0 ;  /* 0x000000b0d1187836 */ /* 0x000fe20000000000 */
[C---:B---3--:R-:W-:Y:S01]  /*19750*/  @!P1 LEA R12, P5, R11.reuse, R14, 0x2 ;  /* 0x0000000e0b0c9211 */ /* 0x048fe200078a10ff */
[----:B------:R3:W-:Y:S01]  /*19760*/  @!P3 ST.E.64 desc[UR38][R8.64], R94 ;  /* 0x0000005e0800b985 */ /* 0x0007e2000c101b26 */
[----:B------:R-:W-:Y:S02]  /*19770*/  ISETP.GE.AND P4, PT, R28, UR4, PT ;  /* 0x000000041c007c0c */ /* 0x000fe4000bf86270 */
[----:B------:R-:W-:Y:S01]  /*19780*/  @!P1 LEA.HI.X R13, R11, R10, R15, 0x2, P5 ;  /* 0x0000000a0b0d9211 */ /* 0x000fe200028f140f */
[C---:B------:R-:W-:Y:S01]  /*19790*/  VIADD R15, R209.reuse, 0xa0 ;  /* 0x000000a0d10f7836 */ /* 0x040fe20000000000 */
[----:B------:R-:W-:Y:S01]  /*197a0*/  ISETP.GE.AND P3, PT, R24, UR4, PT ;  /* 0x0000000418007c0c */ /* 0x000fe2000bf66270 */
[----:B------:R-:W-:Y:S01]  /*197b0*/  VIADD R11, R209, 0xb8 ;  /* 0x000000b8d10b7836 */ /* 0x000fe20000000000 */
[----:B0-----:R-:W-:Y:S01]  /*197c0*/  @!P0 LEA R20, P5, R25, R14, 0x2 ;  /* 0x0000000e19148211 */ /* 0x001fe200078a10ff */
[----:B------:R0:W-:Y:S01]  /*197d0*/  @!P1 ST.E.64 desc[UR38][R12.64], R98 ;  /* 0x000000620c009985 */ /* 0x0001e2000c101b26 */
[----:B------:R-:W-:-:S02]  /*197e0*/  SHF.R.S32.HI R15, RZ, 0x1f, R15 ;  /* 0x0000001fff0f7819 */ /* 0x000fc4000001140f */
[----:B-1----:R-:W-:Y:S02]  /*197f0*/  @!P2 LEA R4, P1, R3, R14, 0x2 ;  /* 0x0000000e0304a211 */ /* 0x002fe400078210ff */
[-C--:B------:R-:W-:Y:S01]  /*19800*/  @!P0 LEA.HI.X R21, R25, R10.reuse, R29, 0x2, P5 ;  /* 0x0000000a19158211 */ /* 0x080fe200028f141d */
[----:B------:R-:W-:Y:S01]  /*19810*/  VIADD R29, R209, 0xa8 ;  /* 0x000000a8d11d7836 */ /* 0x000fe20000000000 */
[----:B------:R-:W-:Y:S01]  /*19820*/  @!P2 LEA.HI.X R5, R3, R10, R15, 0x2, P1 ;  /* 0x0000000a0305a211 */ /* 0x000fe200008f140f */
[----:B------:R-:W-:Y:S01]  /*19830*/  VIADD R25, R209, 0xb0 ;  /* 0x000000b0d1197836 */ /* 0x000fe20000000000 */
[----:B------:R-:W-:Y:S01]  /*19840*/  ISETP.GE.AND P1, PT, R11, UR4, PT ;  /* 0x000000040b007c0c */ /* 0x000fe2000bf26270 */
[C---:B------:R-:W-:Y:S01]  /*19850*/  VIADD R15, R209.reuse, 0xc0 ;  /* 0x000000c0d10f7836 */ /* 0x040fe20000000000 */
[----:B------:R1:W-:Y:S01]  /*19860*/  @!P0 ST.E.64 desc[UR38][R20.64], R102 ;  /* 0x0000006614008985 */ /* 0x0003e2000c101b26 */
[----:B--2---:R-:W-:Y:S01]  /*19870*/  @!P4 LEA R6, P0, R28, R14, 0x2 ;  /* 0x0000000e1c06c211 */ /* 0x004fe200078010ff */
[----:B------:R-:W-:Y:S01]  /*19880*/  VIADD R3, R209, 0xc8 ;  /* 0x000000c8d1037836 */ /* 0x000fe20000000000 */
[----:B------:R-:W-:Y:S01]  /*19890*/  SHF.R.S32.HI R29, RZ, 0x1f, R29 ;  /* 0x0000001fff1d7819 */ /* 0x000fe2000001141d */
[----:B------:R2:W-:Y:S01]  /*198a0*/  @!P2 ST.E.64 desc[UR38][R4.64], R106 ;  /* 0x0000006a0400a985 */ /* 0x0005e2000c101b26 */
[----:B------:R-:W-:-:S02]  /*198b0*/  SHF.R.S32.HI R25, RZ, 0x1f, R25 ;  /* 0x0000001fff197819 */ /* 0x000fc40000011419 */
[----:B---3--:R-:W-:Y:S02]  /*198c0*/  @!P3 LEA R8, P5, R24, R14, 0x2 ;  /* 0x0000000e1808b211 */ /* 0x008fe400078a10ff */
[----:B------:R-:W-:Y:S02]  /*198d0*/  ISETP.GE.AND P2, PT, R15, UR4, PT ;  /* 0x000000040f007c0c */ /* 0x000fe4000bf46270 */
[-C--:B------:R-:W-:Y:S01]  /*198e0*/  @!P4 LEA.HI.X R7, R28, R10.reuse, R29, 0x2, P0 ;  /* 0x0000000a1c07c211 */ /* 0x080fe200000f141d */
[C---:B------:R-:W-:Y:S01]  /*198f0*/  VIADD R28, R209.reuse, 0xb8 ;  /* 0x000000b8d11c7836 */ /* 0x040fe20000000000 */
[----:B------:R-:W-:Y:S01]  /*19900*/  @!P3 LEA.HI.X R9, R24, R10, R25, 0x2, P5 ;  /* 0x0000000a1809b211 */ /* 0x000fe200028f1419 */
[----:B------:R-:W-:Y:S01]  /*19910*/  VIADD R25, R209, 0xd0 ;  /* 0x000000d0d1197836 */ /* 0x000fe20000000000 */
[----:B------:R-:W-:Y:S01]  /*19920*/  ISETP.GE.AND P0, PT, R3, UR4, PT ;  /* 0x0000000403007c0c */ /* 0x000fe2000bf06270 */
[----:B------:R3:W-:Y:S01]  /*19930*/  @!P4 ST.E.64 desc[UR38][R6.64], R110 ;  /* 0x0000006e0600c985 */ /* 0x0007e2000c101b26 */
[----:B------:R-:W-:Y:S01]  /*19940*/  VIADD R24, R209, 0xc0 ;  /* 0x000000c0d1187836 */ /* 0x000fe20000000000 */
[----:B0-----:R-:W-:-:S02]  /*19950*/  @!P1 LEA R12, P4, R11, R14, 0x2 ;  /* 0x0000000e0b0c9211 */ /* 0x001fc400078810ff */
[----:B------:R0:W-:Y:S01]  /*19960*/  @!P3 ST.E.64 desc[UR38][R8.64], R114 ;  /* 0x000000720800b985 */ /* 0x0001e2000c101b26 */
[----:B------:R-:W-:Y:S02]  /*19970*/  ISETP.GE.AND P3, PT, R25, UR4, PT ;  /* 0x0000000419007c0c */ /* 0x000fe4000bf66270 */
[----:B------:R-:W-:Y:S02]  /*19980*/  SHF.R.S32.HI R28, RZ, 0x1f, R28 ;  /* 0x0000001fff1c7819 */ /* 0x000fe4000001141c */
[----:B-1----:R-:W-:Y:S02]  /*19990*/  @!P2 LEA R20, P5, R15, R14, 0x2 ;  /* 0x0000000e0f14a211 */ /* 0x002fe400078a10ff */
[----:B------:R-:W-:Y:S02]  /*199a0*/  SHF.R.S32.HI R24, RZ, 0x1f, R24 ;  /* 0x0000001fff187819 */ /* 0x000fe40000011418 */
[-C--:B------:R-:W-:Y:S01]  /*199b0*/  @!P1 LEA.HI.X R13, R11, R10.reuse, R28, 0x2, P4 ;  /* 0x0000000a0b0d9211 */ /* 0x080fe200020f141c */
[----:B------:R-:W-:Y:S01]  /*199c0*/  VIADD R11, R209, 0xd8 ;  /* 0x000000d8d10b7836 */ /* 0x000fe20000000000 */
[----:B------:R-:W-:Y:S01]  /*199d0*/  @!P2 LEA.HI.X R21, R15, R10, R24, 0x2, P5 ;  /* 0x0000000a0f15a211 */ /* 0x000fe200028f1418 */
[----:B------:R-:W-:Y:S01]  /*199e0*/  VIADD R28, R209, 0xd0 ;  /* 0x000000d0d11c7836 */ /* 0x000fe20000000000 */
[-C--:B--2---:R-:W-:Y:S01]  /*199f0*/  @!P0 LEA R4, P4, R3, R14.reuse, 0x2 ;  /* 0x0000000e03048211 */ /* 0x084fe200078810ff */
[----:B------:R-:W-:Y:S01]  /*19a00*/  VIADD R15, R209, 0xc8 ;  /* 0x000000c8d10f7836 */ /* 0x000fe20000000000 */
[----:B------:R1:W-:Y:S01]  /*19a10*/  @!P1 ST.E.64 desc[UR38][R12.64], R118 ;  /* 0x000000760c009985 */ /* 0x0003e2000c101b26 */
[----:B------:R-:W-:Y:S01]  /*19a20*/  ISETP.GE.AND P1, PT, R11, UR4, PT ;  /* 0x000000040b007c0c */ /* 0x000fe2000bf26270 */
[----:B------:R-:W-:Y:S01]  /*19a30*/  VIADD R24, R209, 0xe0 ;  /* 0x000000e0d1187836 */ /* 0x000fe20000000000 */
[----:B------:R-:W-:Y:S01]  /*19a40*/  SHF.R.S32.HI R28, RZ, 0x1f, R28 ;  /* 0x0000001fff1c7819 */ /* 0x000fe2000001141c */
[----:B------:R2:W-:Y:S01]  /*19a50*/  @!P2 ST.E.64 desc[UR38][R20.64], R122 ;  /* 0x0000007a1400a985 */ /* 0x0005e2000c101b26 */
[----:B---3--:R-:W-:-:S02]  /*19a60*/  @!P3 LEA R6, P5, R25, R14, 0x2 ;  /* 0x0000000e1906b211 */ /* 0x008fc400078a10ff */
[----:B------:R-:W-:Y:S02]  /*19a70*/  SHF.R.S32.HI R15, RZ, 0x1f, R15 ;  /* 0x0000001fff0f7819 */ /* 0x000fe4000001140f */
[-C--:B------:R-:W-:Y:S01]  /*19a80*/  @!P3 LEA.HI.X R7, R25, R10.reuse, R28, 0x2, P5 ;  /* 0x0000000a1907b211 */ /* 0x080fe200028f141c */
[----:B------:R-:W-:Y:S01]  /*19a90*/  VIADD R25, R209, 0xd8 ;  /* 0x000000d8d1197836 */ /* 0x000fe20000000000 */
[----:B------:R-:W-:Y:S01]  /*19aa0*/  @!P0 LEA.HI.X R5, R3, R10, R15, 0x2, P4 ;  /* 0x0000000a03058211 */ /* 0x000fe200020f140f */
[C---:B------:R-:W-:Y:S01]  /*19ab0*/  VIADD R15, R209.reuse, 0xe8 ;  /* 0x000000e8d10f7836 */ /* 0x040fe20000000000 */
[----:B------:R-:W-:Y:S01]  /*19ac0*/  ISETP.GE.AND P4, PT, R24, UR4, PT ;  /* 0x0000000418007c0c */ /* 0x000fe2000bf86270 */
[----:B------:R-:W-:Y:S01]  /*19ad0*/  VIADD R3, R209, 0xf0 ;  /* 0x000000f0d1037836 */ /* 0x000fe20000000000 */
[----:B------:R-:W-:Y:S01]  /*19ae0*/  SHF.R.S32.HI R25, RZ, 0x1f, R25 ;  /* 0x0000001fff197819 */ /* 0x000fe20000011419 */
[----:B------:R3:W-:Y:S01]  /*19af0*/  @!P0 ST.E.64 desc[UR38][R4.64], R126 ;  /* 0x0000007e04008985 */ /* 0x0007e2000c101b26 */
[----:B0-----:R-:W-:Y:S01]  /*19b00*/  @!P1 LEA R8, P5, R11, R14, 0x2 ;  /* 0x0000000e0b089211 */ /* 0x001fe200078a10ff */
[----:B------:R-:W-:Y:S01]  /*19b10*/  VIADD R28, R209, 0xe8 ;  /* 0x000000e8d11c7836 */ /* 0x000fe20000000000 */
[----:B------:R-:W-:Y:S01]  /*19b20*/  ISETP.GE.AND P2, PT, R15, UR4, PT ;  /* 0x000000040f007c0c */ /* 0x000fe2000bf46270 */
[----:B------:R3:W-:Y:S01]  /*19b30*/  @!P3 ST.E.64 desc[UR38][R6.64], R130 ;  /* 0x000000820600b985 */ /* 0x0007e2000c101b26 */
[----:B------:R-:W-:-:S02]  /*19b40*/  ISETP.GE.AND P0, PT, R3, UR4, PT ;  /* 0x0000000403007c0c */ /* 0x000fc4000bf06270 */
[----:B------:R-:W-:Y:S01]  /*19b50*/  @!P1 LEA.HI.X R9, R11, R10, R25, 0x2, P5 ;  /* 0x0000000a0b099211 */ /* 0x000fe200028f1419 */
[C---:B------:R-:W-:Y:S01]  /*19b60*/  VIADD R25, R209.reuse, 0xe0 ;  /* 0x000000e0d1197836 */ /* 0x040fe20000000000 */
[----:B------:R-:W-:Y:S01]  /*19b70*/  SHF.R.S32.HI R28, RZ, 0x1f, R28 ;  /* 0x0000001fff1c7819 */ /* 0x000fe2000001141c */
[----:B------:R-:W-:Y:S01]  /*19b80*/  VIADD R11, R209, 0xf0 ;  /* 0x000000f0d10b7836 */ /* 0x000fe20000000000 */
[-C--:B-1----:R-:W-:Y:S01]  /*19b90*/  @!P4 LEA R12, P3, R24, R14.reuse, 0x2 ;  /* 0x0000000e180cc211 */ /* 0x082fe200078610ff */
[----:B------:R3:W-:Y:S01]  /*19ba0*/  @!P1 ST.E.64 desc[UR38][R8.64], R134 ;  /* 0x0000008608009985 */ /* 0x0007e2000c101b26 */
[----:B------:R-:W-:Y:S02]  /*19bb0*/  SHF.R.S32.HI R25, RZ, 0x1f, R25 ;  /* 0x0000001fff197819 */ /* 0x000fe40000011419 */
[----:B------:R-:W-:Y:S02]  /*19bc0*/  SHF.R.S32.HI R11, RZ, 0x1f, R11 ;  /* 0x0000001fff0b7819 */ /* 0x000fe4000001140b */
[----:B--2---:R-:W-:-:S02]  /*19bd0*/  @!P2 LEA R20, P5, R15, R14, 0x2 ;  /* 0x0000000e0f14a211 */ /* 0x004fc400078a10ff */
[----:B------:R-:W-:Y:S02]  /*19be0*/  @!P4 LEA.HI.X R13, R24, R10, R25, 0x2, P3 ;  /* 0x0000000a180dc211 */ /* 0x000fe400018f1419 */
[----:B------:R-:W-:Y:S02]  /*19bf0*/  @!P0 LEA R24, P3, R3, R14, 0x2 ;  /* 0x0000000e03188211 */ /* 0x000fe400078610ff */
[-C--:B------:R-:W-:Y:S01]  /*19c00*/  @!P2 LEA.HI.X R21, R15, R10.reuse, R28, 0x2, P5 ;  /* 0x0000000a0f15a211 */ /* 0x080fe200028f141c */
[----:B------:R3:W-:Y:S01]  /*19c10*/  @!P4 ST.E.64 desc[UR38][R12.64], R138 ;  /* 0x0000008a0c00c985 */ /* 0x0007e2000c101b26 */
[----:B------:R-:W-:-:S03]  /*19c20*/  @!P0 LEA.HI.X R25, R3, R10, R11, 0x2, P3 ;  /* 0x0000000a03198211 */ /* 0x000fc600018f140b */
[----:B------:R3:W-:Y:S04]  /*19c30*/  @!P2 ST.E.64 desc[UR38][R20.64], R142 ;  /* 0x0000008e1400a985 */ /* 0x0007e8000c101b26 */
[----:B------:R3:W-:Y:S01]  /*19c40*/  @!P0 ST.E.64 desc[UR38][R24.64], R146 ;  /* 0x0000009218008985 */ /* 0x0007e2000c101b26 */
[----:B------:R-:W-:-:S13]  /*19c50*/  ISETP.GE.AND P0, PT, R237, UR4, PT ;  /* 0x00000004ed007c0c */ /* 0x000fda000bf06270 */
[----:B---3--:R-:W-:Y:S05]  /*19c60*/  @P0 BRA `(.L_x_11712) ;  /* 0x0000000c00e80947 */ /* 0x008fea0003800000 */
[----:B------:R-:W-:Y:S02]  /*19c70*/  SHF.R.S32.HI R3, RZ, 0x1f, R237 ;  /* 0x0000001fff037819 */ /* 0x000fe400000114ed */
[----:B------:R-:W-:-:S04]  /*19c80*/  LEA R14, P0, R237, R14, 0x2 ;  /* 0x0000000eed0e7211 */ /* 0x000fc800078010ff */
[----:B------:R-:W-:-:S05]  /*19c90*/  LEA.HI.X R15, R237, R10, R3, 0x2, P0 ;  /* 0x0000000aed0f7211 */ /* 0x000fca00000f1403 */
[----:B------:R0:W-:Y:S01]  /*19ca0*/  ST.E.64 desc[UR38][R14.64], R150 ;  /* 0x000000960e007985 */ /* 0x0001e2000c101b26 */
[----:B------:R-:W-:Y:S05]  /*19cb0*/  BRA `(.L_x_11712) ;  /* 0x0000000c00d47947 */ /* 0x000fea0003800000 */
.L_x_11699:
[----:B------:R-:W-:Y:S01]  /*19cc0*/  ULDC.64 UR4, c[0x0][0xc08] ;  /* 0x0003020000047ab9 */ /* 0x000fe20000000a00 */
[----:B------:R-:W3:Y:S01]  /*19cd0*/  LDC.64 R4, c[0x0][0xc00] ;  /* 0x00030000ff047b82 */ /* 0x000ee20000000a00 */
[----:B------:R-:W-:Y:S01]  /*19ce0*/  ISETP.NE.U32.AND P0, PT, RZ, UR4, PT ;  /* 0x00000004ff007c0c */ /* 0x000fe2000bf05070 */
[----:B------:R-:W-:-:S03]  /*19cf0*/  IMAD.MOV.U32 R3, RZ, RZ, RZ ;  /* 0x000000ffff037224 */ /* 0x000fc600078e00ff */
[----:B------:R-:W-:Y:S01]  /*19d00*/  ISETP.NE.AND.EX P1, PT, RZ, UR5, PT, P0 ;  /* 0x00000005ff007c0c */ /* 0x000fe2000bf25300 */
[----:B------:R-:W-:Y:S02]  /*19d10*/  ULDC.64 UR4, c[0x0][0xc00] ;  /* 0x0003000000047ab9 */ /* 0x000fe40000000a00 */
[----:B------:R-:W-:-:S04]  /*19d20*/  ISETP.NE.U32.AND P0, PT, RZ, UR4, PT ;  /* 0x00000004ff007c0c */ /* 0x000fc8000bf05070 */
[----:B------:R-:W-:-:S06]  /*19d30*/  ISETP.NE.AND.EX P0, PT, RZ, UR5, PT, P0 ;  /* 0x00000005ff007c0c */ /* 0x000fcc000bf05300 */
[----:B------:R-:W4:Y:S01]  /*19d40*/  @P1 LDC.64 R6, c[0x0][0xc08] ;  /* 0x00030200ff061b82 */ /* 0x000f220000000a00 */
[----:B------:R-:W-:Y:S02]  /*19d50*/  ULDC UR4, c[0x0][0xa88] ;  /* 0x0002a20000047ab9 */ /* 0x000fe40000000800 */
[----:B------:R-:W-:Y:S02]  /*19d60*/  IMAD.U32 R20, RZ, RZ, UR4 ;  /* 0x00000004ff147e24 */ /* 0x000fe4000f8e00ff */
[----:B---3--:R-:W-:-:S05]  /*19d70*/  IMAD.WIDE R4, R232, 0x4, R4 ;  /* 0x00000004e8047825 */ /* 0x008fca00078e0204 */
[----:B------:R3:W5:Y:S01]  /*19d80*/  @P0 LDG.E R3, desc[UR38][R4.64] ;  /* 0x0000002604030981 */ /* 0x000762000c1e1900 */
[----:B----4-:R-:W-:-:S05]  /*19d90*/  @P1 IMAD.WIDE R6, R232, 0x4, R6 ;  /* 0x00000004e8061825 */ /* 0x010fca00078e0206 */
[----:B------:R3:W5:Y:S01]  /*19da0*/  @P1 LDG.E R20, desc[UR38][R6.64] ;  /* 0x0000002606141981 */ /* 0x000762000c1e1900 */
[----:B------:R-:W-:Y:S02]  /*19db0*/  ISETP.NE.AND P2, PT, R231, RZ, PT ;  /* 0x000000ffe700720c */ /* 0x000fe40003f45270 */
[----:B------:R-:W-:Y:S01]  /*19dc0*/  SHF.R.S32.HI R28, RZ, 0x1f, R232 ;  /* 0x0000001fff1c7819 */ /* 0x000fe200000114e8 */
[----:B------:R-:W4:Y:S10]  /*19dd0*/  S2R R8, SR_TID.X ;  /* 0x0000000000087919 */ /* 0x000f340000002100 */
[----:B------:R-:W0:Y:S01]  /*19de0*/  @!P2 LDC R231, c[0x0][0xad4] ;  /* 0x0002b500ffe7ab82 */ /* 0x000e220000000800 */
[----:B----4-:R-:W-:Y:S01]  /*19df0*/  VIADD R0, R8, 0xffffff80 ;  /* 0xffffff8008007836 */ /* 0x010fe20000000000 */
[----:B0-----:R-:W-:-:S04]  /*19e00*/  ISETP.GT.AND P2, PT, R231, 0x1, PT ;  /* 0x00000001e700780c */ /* 0x001fc80003f44270 */
[----:B------:R-:W-:Y:S01]  /*19e10*/  ISETP.GT.AND P3, PT, R0, 0x7f, PT ;  /* 0x0000007f0000780c */ /* 0x000fe20003f64270 */
[----:B---3--:R-:W-:-:S12]  /*19e20*/  @P1 BRA `(.L_x_11717) ;  /* 0x0000000000101947 */ /* 0x008fd80003800000 */
[----:B------:R-:W-:Y:S05]  /*19e30*/  @!P0 BRA `(.L_x_11717) ;  /* 0x00000000000c8947 */ /* 0x000fea0003800000 */
[----:B------:R-:W3:Y:S04]  /*19e40*/  LDG.E R7, desc[UR38][R4.64] ;  /* 0x0000002604077981 */ /* 0x000ee8000c1e1900 */
[----:B-----5:R-:W3:Y:S02]  /*19e50*/  LDG.E R20, desc[UR38][R4.64+0x4] ;  /* 0x0000042604147981 */ /* 0x020ee4000c1e1900 */
[----:B---3--:R-:W-:-:S07]  /*19e60*/  IMAD.IADD R20, R20, 0x1, -R7 ;  /* 0x0000000114147824 */ /* 0x008fce00078e0a07 */
.L_x_11717:
        /* <DEDUP_REMOVED lines=44> */
[----:B-1----:R-:W-:Y:S01]  /*1a130*/  IMAD R0, R7, R11, RZ ;  /* 0x0000000b07007224 */ /* 0x002fe200078e02ff */
[----:B------:R-:W-:-:S05]  /*1a140*/  SHF.R.S32.HI R13, RZ, 0x1f, R11 ;  /* 0x0000001fff0d7819 */ /* 0x000fca000001140b */
[C---:B------:R-:W-:Y:S02]  /*1a150*/  IMAD R13, R6.reuse, R13, R0 ;  /* 0x0000000d060d7224 */ /* 0x040fe400078e0200 */
[----:B------:R-:W-:-:S04]  /*1a160*/  IMAD.WIDE.U32 R6, R6, R11, R8 ;  /* 0x0000000b06067225 */ /* 0x000fc800078e0008 */
[----:B------:R-:W-:Y:S01]  /*1a170*/  IMAD.IADD R0, R7, 0x1, R13 ;  /* 0x0000000107007824 */ /* 0x000fe200078e020d */
[----:B0-----:R-:W-:Y:S01]  /*1a180*/  LEA R4, P0, R6, R4, 0x2 ;  /* 0x0000000406047211 */ /* 0x001fe200078010ff */
[----:B------:R-:W-:-:S03]  /*1a190*/  IMAD.MOV.U32 R7, RZ, RZ, -0x800000 ;  /* 0xff800000ff077424 */ /* 0x000fc600078e00ff */
[----:B--2---:R-:W-:-:S05]  /*1a1a0*/  LEA.HI.X R5, R6, R5, R0, 0x2, P0 ;  /* 0x0000000506057211 */ /* 0x004fca00000f1400 */
[----:B------:R0:W-:Y:S04]  /*1a1b0*/  STG.E desc[UR38][R4.64], R7 ;  /* 0x0000000704007986 */ /* 0x0001e8000c101926 */
.L_x_11719:
[----:B------:R-:W-:Y:S05]  /*1a1c0*/  BSYNC B1 ;  /* 0x0000000000017941 */ /* 0x000fea0003800000 */
.L_x_11718:
[----:B------:R-:W-:Y:S05]  /*1a1d0*/  @P2 BRA `(.L_x_11712) ;  /* 0x00000008008c2947 */ /* 0x000fea0003800000 */
[----:B------:R-:W3:Y:S01]  /*1a1e0*/  S2R R0, SR_TID.X ;  /* 0x0000000000007919 */ /* 0x000ee20000002100 */
[----:B------:R-:W4:Y:S01]  /*1a1f0*/  LDC R21, c[0x0][0xbe8] ;  /* 0x0002fa00ff157b82 */ /* 0x000f220000000800 */
[----:B------:R-:W-:Y:S01]  /*1a200*/  ULDC.64 UR4, c[0x0][0xaa0] ;  /* 0x0002a80000047ab9 */ /* 0x000fe20000000a00 */
[----:B------:R-:W-:Y:S01]  /*1a210*/  ULDC.64 UR6, c[0x0][0xaf0] ;  /* 0x0002bc0000067ab9 */ /* 0x000fe20000000a00 */
[----:B----4-:R-:W-:Y:S01]  /*1a220*/  ISETP.NE.AND P0, PT, R21, 0x1, PT ;  /* 0x000000011500780c */ /* 0x010fe20003f05270 */
[----:B---3--:R-:W-:Y:S02]  /*1a230*/  VIADD R6, R0, 0xffffff80 ;  /* 0xffffff8000067836 */ /* 0x008fe40000000000 */
[----:B------:R-:W-:-:S03]  /*1a240*/  IMAD R0, R26, UR4, RZ ;  /* 0x000000041a007c24 */ /* 0x000fc6000f8e02ff */
[----:B0-----:R-:W-:-:S07]  /*1a250*/  SHF.R.S32.HI R5, RZ, 0x1f, R6 ;  /* 0x0000001fff057819 */ /* 0x001fce0000011406 */
[----:B------:R-:W0:Y:S01]  /*1a260*/  @P0 LDC R8, c[0x0][0xbec] ;  /* 0x0002fb00ff080b82 */ /* 0x000e220000000800 */
[----:B------:R-:W-:Y:S01]  /*1a270*/  IMAD R7, R3, UR5, R0 ;  /* 0x0000000503077c24 */ /* 0x000fe2000f8e0200 */
[----:B------:R-:W-:Y:S01]  /*1a280*/  LEA.HI R9, R5, R6, RZ, 0x3 ;  /* 0x0000000605097211 */ /* 0x000fe200078f18ff */
[----:B------:R-:W-:Y:S01]  /*1a290*/  IMAD.WIDE.U32 R4, R3, UR4, RZ ;  /* 0x0000000403047c25 */ /* 0x000fe2000f8e00ff */
[----:B------:R-:W-:Y:S02]  /*1a2a0*/  ULDC.64 UR4, c[0x0][0xae8] ;  /* 0x0002ba0000047ab9 */ /* 0x000fe40000000a00 */
[----:B------:R-:W-:Y:S02]  /*1a2b0*/  LOP3.LUT R13, R9, 0xfffffff8, RZ, 0xc0, !PT ;  /* 0xfffffff8090d7812 */ /* 0x000fe400078ec0ff */
[----:B------:R-:W3:Y:S01]  /*1a2c0*/  @P0 LDC R11, c[0x0][0xbf0] ;  /* 0x0002fc00ff0b0b82 */ /* 0x000ee20000000800 */
[----:B------:R-:W-:Y:S01]  /*1a2d0*/  SHF.R.S32.HI R10, RZ, 0x3, R9 ;  /* 0x00000003ff0a7819 */ /* 0x000fe20000011409 */
[----:B------:R-:W-:-:S02]  /*1a2e0*/  IMAD.IADD R5, R5, 0x1, R7 ;  /* 0x0000000105057824 */ /* 0x000fc400078e0207 */
[----:B------:R-:W-:Y:S02]  /*1a2f0*/  IMAD.IADD R0, R6, 0x1, -R13 ;  /* 0x0000000106007824 */ /* 0x000fe400078e0a0d */
[----:B------:R-:W-:-:S04]  /*1a300*/  IMAD.WIDE.U32 R4, R224, UR4, R4 ;  /* 0x00000004e0047c25 */ /* 0x000fc8000f8e0004 */
[----:B------:R-:W-:Y:S02]  /*1a310*/  IMAD R0, R0, 0x20, R10 ;  /* 0x0000002000007824 */ /* 0x000fe400078e020a */
[----:B------:R-:W-:Y:S01]  /*1a320*/  IMAD R5, R224, UR5, R5 ;  /* 0x00000005e0057c24 */ /* 0x000fe2000f8e0205 */
[----:B------:R-:W-:Y:S01]  /*1a330*/  ULDC.64 UR4, c[0x0][0xae0] ;  /* 0x0002b80000047ab9 */ /* 0x000fe20000000a00 */
[----:B------:R-:W-:Y:S02]  /*1a340*/  IMAD.IADD R9, R213, 0x1, R0 ;  /* 0x00000001d5097824 */ /* 0x000fe400078e0200 */
[----:B------:R-:W-:Y:S02]  /*1a350*/  IMAD R6, R28, UR6, RZ ;  /* 0x000000061c067c24 */ /* 0x000fe4000f8e02ff */
[----:B0-----:R-:W-:-:S04]  /*1a360*/  @P0 IMAD.HI.U32 R0, R9, R8, RZ ;  /* 0x0000000809000227 */ /* 0x001fc800078e00ff */
[----:B------:R-:W-:Y:S01]  /*1a370*/  IMAD.MOV.U32 R3, RZ, RZ, R9 ;  /* 0x000000ffff037224 */ /* 0x000fe200078e0009 */
[----:B---3--:R-:W-:Y:S01]  /*1a380*/  @P0 SHF.R.U32.HI R3, RZ, R11, R0 ;  /* 0x0000000bff030219 */ /* 0x008fe20000011600 */
[C---:B------:R-:W-:Y:S02]  /*1a390*/  IMAD R7, R27.reuse, UR7, R6 ;  /* 0x000000071b077c24 */ /* 0x040fe4000f8e0206 */
[----:B------:R-:W-:Y:S01]  /*1a3a0*/  IMAD.WIDE.U32 R4, R27, UR6, R4 ;  /* 0x000000061b047c25 */ /* 0x000fe2000f8e0004 */
[----:B------:R-:W-:-:S03]  /*1a3b0*/  SHF.R.S32.HI R0, RZ, 0x1f, R3 ;  /* 0x0000001fff007819 */ /* 0x000fc60000011403 */
[----:B------:R-:W-:Y:S02]  /*1a3c0*/  IMAD.MOV R6, RZ, RZ, -R3 ;  /* 0x000000ffff067224 */ /* 0x000fe400078e0a03 */
[----:B------:R-:W-:Y:S02]  /*1a3d0*/  IMAD.IADD R5, R5, 0x1, R7 ;  /* 0x0000000105057824 */ /* 0x000fe400078e0207 */
        /* <DEDUP_REMOVED lines=12> */
[----:B------:R-:W-:Y:S02]  /*1a4a0*/  SHF.R.S32.HI R7, RZ, 0x1f, R6 ;  /* 0x0000001fff077819 */ /* 0x000fe40000011406 */
[----:B------:R-:W-:Y:S01]  /*1a4b0*/  IMAD.IADD R3, R5, 0x1, R3 ;  /* 0x0000000105037824 */ /* 0x000fe200078e0203 */
[----:B------:R-:W-:Y:S01]  /*1a4c0*/  LEA R0, P0, R4, UR4, 0x1 ;  /* 0x0000000404007c11 */ /* 0x000fe2000f8008ff */
[----:B------:R-:W-:-:S03]  /*1a4d0*/  UMOV UR4, 0xffffffff ;  /* 0xffffffff00047882 */ /* 0x000fc60000000000 */
[----:B------:R-:W-:Y:S01]  /*1a4e0*/  LEA.HI.X R4, R4, UR5, R3, 0x1, P0 ;  /* 0x0000000504047c11 */ /* 0x000fe200080f0c03 */
[----:B------:R-:W-:Y:S08]  /*1a4f0*/  BRA.DIV UR4, `(.L_x_11720) ;  /* 0x000000aa04487947 */ /* 0x000ff0000b800000 */
[----:B------:R0:W3:Y:S04]  /*1a500*/  SHFL.IDX PT, R3, R4, RZ, 0x181f ;  /* 0x00181fff04037589 */ /* 0x0000e800000e0000 */
[----:B------:R0:W4:Y:S02]  /*1a510*/  SHFL.IDX PT, R14, R0, RZ, 0x181f ;  /* 0x00181fff000e7589 */ /* 0x00012400000e0000 */
.L_x_11966:
[----:B------:R-:W-:Y:S01]  /*1a520*/  IMAD R20, R20, R21, RZ ;  /* 0x0000001514147224 */ /* 0x000fe200078e02ff */
[----:B------:R-:W-:Y:S01]  /*1a530*/  BSSY B1, `(.L_x_11721) ;  /* 0x0000018000017945 */ /* 0x000fe20003800000 */
[----:B------:R-:W-:-:S05]  /*1a540*/  IMAD.IADD R213, R10, 0x1, R213 ;  /* 0x000000010ad57824 */ /* 0x000fca00078e02d5 */
        /* <DEDUP_REMOVED lines=10> */
[CC--:B------:R-:W-:Y:S02]  /*1a5f0*/  @!P2 LEA R10, P4, R223.reuse, R14.reuse, 0x1 ;  /* 0x0000000edf0aa211 */ /* 0x0c0fe400078808ff */
[-C--:B---3--:R-:W-:Y:S02]  /*1a600*/  @!P3 LEA.HI.X R9, R212, R3.reuse, R5, 0x1, P5 ;  /* 0x00000003d409b211 */ /* 0x088fe400028f0c05 */
        /* <DEDUP_REMOVED lines=10> */
.L_x_11722:
[----:B------:R-:W-:Y:S05]  /*1a6b0*/  BSYNC B1 ;  /* 0x0000000000017941 */ /* 0x000fea0003800000 */
.L_x_11721:
[----:B------:R-:W-:-:S03]  /*1a6c0*/  UMOV UR4, 0xffffffff ;  /* 0xffffffff00047882 */ /* 0x000fc60000000000 */
[----:B------:R-:W-:Y:S05]  /*1a6d0*/  BRA.DIV UR4, `(.L_x_11723) ;  /* 0x000000aa04047947 */ /* 0x000fea000b800000 */
[----:B---3--:R3:W0:Y:S04]  /*1a6e0*/  SHFL.IDX PT, R3, R4, 0x1, 0x181f ;  /* 0x00381f0004037f89 */ /* 0x00862800000e0000 */
[----:B----4-:R3:W4:Y:S02]  /*1a6f0*/  SHFL.IDX PT, R14, R0, 0x1, 0x181f ;  /* 0x00381f00000e7f89 */ /* 0x01072400000e0000 */
.L_x_11970:
        /* <DEDUP_REMOVED lines=12> */
[CC--:B----4-:R-:W-:Y:S02]  /*1a7c0*/  @!P3 LEA R8, P5, R212.reuse, R14.reuse, 0x1 ;  /* 0x0000000ed408b211 */ /* 0x0d0fe400078a08ff */
[CC--:B------:R-:W-:Y:S02]  /*1a7d0*/  @!P2 LEA R10, P4, R223.reuse, R14.reuse, 0x1 ;  /* 0x0000000edf0aa211 */ /* 0x0c0fe400078808ff */
[-C--:B0-----:R-:W-:Y:S02]  /*1a7e0*/  @!P3 LEA.HI.X R9, R212, R3.reuse, R12, 0x1, P5 ;  /* 0x00000003d409b211 */ /* 0x081fe400028f0c0c */
[-C--:B------:R-:W-:Y:S02]  /*1a7f0*/  @!P1 LEA R12, P5, R222, R14.reuse, 0x1 ;  /* 0x0000000ede0c9211 */ /* 0x080fe400078a08ff */
        /* <DEDUP_REMOVED lines=8> */
.L_x_11725:
[----:B------:R-:W-:Y:S05]  /*1a880*/  BSYNC B1 ;  /* 0x0000000000017941 */ /* 0x000fea0003800000 */
.L_x_11724:
[----:B------:R-:W-:-:S03]  /*1a890*/  UMOV UR4, 0xffffffff ;  /* 0xffffffff00047882 */ /* 0x000fc60000000000 */
[----:B------:R-:W-:Y:S05]  /*1a8a0*/  BRA.DIV UR4, `(.L_x_11726) ;  /* 0x000000a604d87947 */ /* 0x000fea000b800000 */
[----:B0-----:R0:W0:Y:S04]  /*1a8b0*/  SHFL.IDX PT, R3, R4, 0x2, 0x181f ;  /* 0x00581f0004037f89 */ /* 0x00102800000e0000 */
[----:B----4-:R4:W0:Y:S02]  /*1a8c0*/  SHFL.IDX PT, R14, R0, 0x2, 0x181f ;  /* 0x00581f00000e7f89 */ /* 0x01082400000e0000 */
.L_x_11974:
        /* <DEDUP_REMOVED lines=12> */
[CC--:B0-----:R-:W-:Y:S02]  /*1a990*/  @!P3 LEA R8, P5, R212.reuse, R14.reuse, 0x1 ;  /* 0x0000000ed408b211 */ /* 0x0c1fe400078a08ff */
[CC--:B------:R-:W-:Y:S02]  /*1a9a0*/  @!P2 LEA R10, P4, R223.reuse, R14.reuse, 0x1 ;  /* 0x0000000edf0aa211 */ /* 0x0c0fe400078808ff */
[-C--:B------:R-:W-:Y:S02]  /*1a9b0*/  @!P3 LEA.HI.X R9, R212, R3.reuse, R12, 0x1, P5 ;  /* 0x00000003d409b211 */ /* 0x080fe400028f0c0c */
        /* <DEDUP_REMOVED lines=9> */
.L_x_11728:
[----:B------:R-:W-:Y:S05]  /*1aa50*/  BSYNC B1 ;  /* 0x0000000000017941 */ /* 0x000fea0003800000 */
.L_x_11727:
[----:B------:R-:W-:-:S03]  /*1aa60*/  UMOV UR4, 0xffffffff ;  /* 0xffffffff00047882 */ /* 0x000fc60000000000 */
[----:B------:R-:W-:Y:S05]  /*1aa70*/  BRA.DIV UR4, `(.L_x_11729) ;  /* 0x000000a604ac7947 */ /* 0x000fea000b800000 */
[----:B0-----:R0:W0:Y:S04]  /*1aa80*/  SHFL.IDX PT, R3, R4, 0x3, 0x181f ;  /* 0x00781f0004037f89 */ /* 0x00102800000e0000 */
[----:B------:R0:W0:Y:S02]  /*1aa90*/  SHFL.IDX PT, R14, R0, 0x3, 0x181f ;  /* 0x00781f00000e7f89 */ /* 0x00002400000e0000 */
.L_x_11978:
[----:B0--34-:R-:W-:-:S05]  /*1aaa0*/  VIADD R0, R213, 0x60 ;  /* 0x00000060d5007836 */ /* 0x019fca0000000000 */
        /* <DEDUP_REMOVED lines=10> */
[CC--:B------:R-:W-:Y:S02]  /*1ab50*/  @!P3 LEA R4, P5, R212.reuse, R14.reuse, 0x1 ;  /* 0x0000000ed404b211 */ /* 0x0c0fe400078a08ff */
        /* <DEDUP_REMOVED lines=11> */
.L_x_11712:
[----:B------:R-:W-:Y:S05]  /*1ac10*/  BSYNC B0 ;  /* 0x0000000000007941 */ /* 0x000fea0003800000 */
.L_x_11698:
[----:B------:R-:W-:Y:S02]  /*1ac20*/  ULDC UR4, c[0x0][0xc3c] ;  /* 0x00030f0000047ab9 */ /* 0x000fe40000000800 */
[----:B--2---:R-:W-:-:S13]  /*1ac30*/  ISETP.GE.AND P0, PT, R155, UR4, PT ;  /* 0x000000049b007c0c */ /* 0x004fda000bf06270 */
[----:B------:R-:W-:Y:S05]  /*1ac40*/  @!P0 BRA `(.L_x_11730) ;  /* 0xfffffe6400e08947 */ /* 0x000fea000383ffff */
[----:B------:R-:W-:Y:S05]  /*1ac50*/  BRA `(.L_x_11511) ;  /* 0x0000008c00507947 */ /* 0x000fea0003800000 */
.L_x_11509:
        /* <DEDUP_REMOVED lines=18> */
.L_x_11731:
        /* <DEDUP_REMOVED lines=43> */
.L_x_11735:
        /* <DEDUP_REMOVED lines=39> */
.L_x_11733:
        /* <DEDUP_REMOVED lines=12> */
.L_x_11736:
        /* <DEDUP_REMOVED lines=63> */
.L_x_11737:
        /* <DEDUP_REMOVED lines=61> */
.L_x_11738:
[----:B01----:R-:W-:-:S05]  /*1bb20*/  LOP3.LUT R3, RZ, R2, RZ, 0x33, !PT ;  /* 0x00000002ff037212 */ /* 0x003fca00078e33ff */
[----:B------:R-:W-:-:S05]  /*1bb30*/  IMAD.IADD R2, R4, 0x1, R3 ;  /* 0x0000000104027824 */ /* 0x000fca00078e0203 */
[----:B------:R1:W-:Y:S01]  /*1bb40*/  STL [R1+0x4], R2 ;  /* 0x0000040201007387 */ /* 0x0003e20000100800 */
[----:B------:R-:W-:Y:S05]  /*1bb50*/  BRA `(.L_x_11739) ;  /* 0x0000000000107947 */ /* 0x000fea0003800000 */
.L_x_11734:
[----:B------:R-:W-:Y:S01]  /*1bb60*/  IMAD.U32 R2, RZ, RZ, UR6 ;  /* 0x00000006ff027e24 */ /* 0x000fe2000f8e00ff */
[----:B------:R0:W-:Y:S04]  /*1bb70*/  STL [R1+0x4], RZ ;  /* 0x000004ff01007387 */ /* 0x0001e80000100800 */
[----:B------:R0:W-:Y:S04]  /*1bb80*/  STL [R1+0x8], RZ ;  /* 0x000008ff01007387 */ /* 0x0001e80000100800 */
[----:B------:R0:W-:Y:S02]  /*1bb90*/  STL [R1], R2 ;  /* 0x0000000201007387 */ /* 0x0001e40000100800 */
.L_x_11739:
        /* <DEDUP_REMOVED lines=10> */
.L_x_11732:
        /* <DEDUP_REMOVED lines=32> */
.L_x_11900:
[----:B--2---:R-:W2:Y:S01]  /*1be40*/  LDL R14, [R1+0xc] ;  /* 0x00000c00010e7983 */ /* 0x004ea20000100800 */
        /* <DEDUP_REMOVED lines=55> */
.L_x_11741:
        /* <DEDUP_REMOVED lines=16> */
.L_x_11742:
[----:B------:R-:W-:Y:S05]  /*1c2c0*/  @!P1 BRA `(.L_x_11743) ;  /* 0x00000000000c9947 */ /* 0x000fea0003800000 */
[----:B------:R-:W2:Y:S04]  /*1c2d0*/  LDG.E R7, desc[UR38][R4.64] ;  /* 0x0000002604077981 */ /* 0x000ea8000c1e1900 */
[----:B------:R-:W2:Y:S02]  /*1c2e0*/  LDG.E R4, desc[UR38][R4.64+0x4] ;  /* 0x0000042604047981 */ /* 0x000ea4000c1e1900 */
[----:B--2---:R-:W-:-:S07]  /*1c2f0*/  IMAD.IADD R7, R4, 0x1, -R7 ;  /* 0x0000000104077824 */ /* 0x004fce00078e0a07 */
.L_x_11743:
        /* <DEDUP_REMOVED lines=37> */
.L_x_11746:
[----:B------:R-:W-:-:S13]  /*1c550*/  ISETP.NE.AND P0, PT, R3, 0x1, PT ;  /* 0x000000010300780c */ /* 0x000fda0003f05270 */
[----:B------:R-:W1:Y:S02]  /*1c560*/  @P0 LDC.64 R4, c[0x0][0x9e8] ;  /* 0x00027a00ff040b82 */ /* 0x000e640000000a00 */
[----:B-1----:R-:W-:-:S05]  /*1c570*/  @P0 IMAD.HI.U32 R4, R2, R4, RZ ;  /* 0x0000000402040227 */ /* 0x002fca00078e00ff */
[----:B------:R-:W-:-:S07]  /*1c580*/  @P0 SHF.R.U32.HI R2, RZ, R5, R4 ;  /* 0x00000005ff020219 */ /* 0x000fce0000011604 */
.L_x_11747:
[----:B------:R-:W-:Y:S05]  /*1c590*/  BSYNC B0 ;  /* 0x0000000000007941 */ /* 0x000fea0003800000 */
.L_x_11745:
[----:B------:R-:W-:-:S05]  /*1c5a0*/  IMAD R2, R2, R3, R3 ;  /* 0x0000000302027224 */ /* 0x000fca00078e0203 */
[----:B------:R-:W-:-:S07]  /*1c5b0*/  VIMNMX R8, R8, R2, PT ;  /* 0x0000000208087248 */ /* 0x000fce0003fe0100 */
.L_x_11744:
[----:B------:R-:W1:Y:S01]  /*1c5c0*/  @P1 LDC R4, c[0x0][0x44c] ;  /* 0x00011300ff041b82 */ /* 0x000e620000000800 */
[----:B------:R-:W-:Y:S01]  /*1c5d0*/  VIADD R8, R8, 0x5f ;  /* 0x0000005f08087836 */ /* 0x000fe20000000000 */
[----:B------:R-:W-:Y:S01]  /*1c5e0*/  ULDC UR4, c[0x0][0x9dc] ;  /* 0x0002770000047ab9 */ /* 0x000fe20000000800 */
[----:B------:R-:W-:Y:S02]  /*1c5f0*/  IMAD.MOV.U32 R2, RZ, RZ, R13 ;  /* 0x000000ffff027224 */ /* 0x000fe400078e000d */
[----:B------:R-:W-:-:S03]  /*1c600*/  IMAD.HI R8, R8, 0x2aaaaaab, RZ ;  /* 0x2aaaaaab08087827 */ /* 0x000fc600078e02ff */
[----:B------:R-:W2:Y:S01]  /*1c610*/  @P1 LDC R5, c[0x0][0x450] ;  /* 0x00011400ff051b82 */ /* 0x000ea20000000800 */
[----:B------:R-:W-:Y:S02]  /*1c620*/  IMAD.IADD R17, R6, 0x1, -R15 ;  /* 0x0000000106117824 */ /* 0x000fe400078e0a0f */
[----:B-1----:R-:W-:-:S05]  /*1c630*/  @P1 IMAD.HI.U32 R4, R13, R4, RZ ;  /* 0x000000040d041227 */ /* 0x002fca00078e00ff */
[----:B--2---:R-:W-:Y:S02]  /*1c640*/  @P1 SHF.R.U32.HI R2, RZ, R5, R4 ;  /* 0x00000005ff021219 */ /* 0x004fe40000011604 */
[----:B------:R-:W-:-:S03]  /*1c650*/  SHF.R.U32.HI R4, RZ, 0x1f, R8 ;  /* 0x0000001fff047819 */ /* 0x000fc60000011608 */
[----:B------:R-:W-:Y:S01]  /*1c660*/  IMAD.IADD R2, R17, 0x1, R2 ;  /* 0x0000000111027824 */ /* 0x000fe200078e0202 */
[----:B------:R-:W-:-:S03]  /*1c670*/  LEA.HI.SX32 R8, R8, R4, 0x1c ;  /* 0x0000000408087211 */ /* 0x000fc600078fe2ff */
[----:B------:R-:W-:Y:S01]  /*1c680*/  VIADD R6, R2, -UR4 ;  /* 0x8000000402067c36 */ /* 0x000fe20008000000 */
        /* <DEDUP_REMOVED lines=12> */
.L_x_11750:
[----:B------:R-:W-:-:S13]  /*1c750*/  ISETP.NE.AND P0, PT, R3, 0x1, PT ;  /* 0x000000010300780c */ /* 0x000fda0003f05270 */
[----:B------:R-:W1:Y:S02]  /*1c760*/  @P0 LDC.64 R4, c[0x0][0x9e8] ;  /* 0x00027a00ff040b82 */ /* 0x000e640000000a00 */
[----:B-1----:R-:W-:-:S05]  /*1c770*/  @P0 IMAD.HI.U32 R4, R2, R4, RZ ;  /* 0x0000000402040227 */ /* 0x002fca00078e00ff */
[----:B------:R-:W-:-:S07]  /*1c780*/  @P0 SHF.R.U32.HI R2, RZ, R5, R4 ;  /* 0x00000005ff020219 */ /* 0x000fce0000011604 */
.L_x_11751:
[----:B------:R-:W-:Y:S05]  /*1c790*/  BSYNC B0 ;  /* 0x0000000000007941 */ /* 0x000fea0003800000 */
.L_x_11749:
[----:B------:R-:W-:-:S05]  /*1c7a0*/  IMAD R2, R2, R3, RZ ;  /* 0x0000000302027224 */ /* 0x000fca00078e02ff */
[----:B------:R-:W-:-:S07]  /*1c7b0*/  VIMNMX R6, R6, R2, !PT ;  /* 0x0000000206067248 */ /* 0x000fce0007fe0100 */
.L_x_11748:
        /* <DEDUP_REMOVED lines=41> */
.L_x_11753:
[----:B------:R-:W-:Y:S05]  /*1ca50*/  BSYNC B0 ;  /* 0x0000000000007941 */ /* 0x000fea0003800000 */
.L_x_11752:
[-C--:B------:R-:W-:Y:S01]  /*1ca60*/  IMAD R5, R13, R2.reuse, R5 ;  /* 0x000000020d057224 */ /* 0x080fe200078e0205 */
        /* <DEDUP_REMOVED lines=24> */
.L_x_11981:
[----:B--2---:R-:W-:Y:S02]  /*1cbf0*/  ISETP.NE.AND P0, PT, R14, RZ, PT ;  /* 0x000000ff0e00720c */ /* 0x004fe40003f05270 */
[----:B------:R-:W-:-:S11]  /*1cc00*/  PLOP3.LUT P6, PT, PT, PT, PT, 0x8, 0x0 ;  /* 0x000000000000781c */ /* 0x000fd60003fce170 */
[----:B------:R-:W-:Y:S05]  /*1cc10*/  @P0 BRA `(.L_x_11757) ;  /* 0x00000000000c0947 */ /* 0x000fea0003800000 */
[----:B------:R-:W-:-:S03]  /*1cc20*/  UMOV UR4, 0xffffffff ;  /* 0xffffffff00047882 */ /* 0x000fc60000000000 */
[----:B------:R-:W-:Y:S05]  /*1cc30*/  BRA.DIV UR4, `(.L_x_11758) ;  /* 0x0000008604b87947 */ /* 0x000fea000b800000 */
[----:B------:R-:W-:-:S13]  /*1cc40*/  ELECT P6, URZ, PT ;  /* 0x00000000003f782f */ /* 0x000fda00038c0000 */
.L_x_11757:
        /* <DEDUP_REMOVED lines=9> */
.L_x_11984:
[----:B------:R-:W-:Y:S05]  /*1cce0*/  BSYNC B1 ;  /* 0x0000000000017941 */ /* 0x000fea0003800000 */
.L_x_11759:
        /* <DEDUP_REMOVED lines=12> */
.L_x_11985:
[----:B------:R-:W-:Y:S05]  /*1cdb0*/  BSYNC B2 ;  /* 0x0000000000027941 */ /* 0x000fea0003800000 */
.L_x_11763:
        /* <DEDUP_REMOVED lines=9> */
.L_x_11766:
[----:B------:R-:W-:Y:S05]  /*1ce50*/  BSYNC B2 ;  /* 0x0000000000027941 */ /* 0x000fea0003800000 */
.L_x_11765:
        /* <DEDUP_REMOVED lines=13> */
.L_x_11767:
        /* <DEDUP_REMOVED lines=13> */
.L_x_11986:
[----:B------:R-:W-:Y:S05]  /*1d000*/  BSYNC B2 ;  /* 0x0000000000027941 */ /* 0x000fea0003800000 */
.L_x_11768:
        /* <DEDUP_REMOVED lines=11> */
.L_x_11771:
[----:B------:R-:W-:Y:S05]  /*1d0c0*/  BSYNC B2 ;  /* 0x0000000000027941 */ /* 0x000fea0003800000 */
.L_x_11770:
        /* <DEDUP_REMOVED lines=10> */
.L_x_11772:
        /* <DEDUP_REMOVED lines=15> */
.L_x_11773:
        /* <DEDUP_REMOVED lines=15> */
.L_x_11774:
        /* <DEDUP_REMOVED lines=15> */
.L_x_11775:
        /* <DEDUP_REMOVED lines=10> */
.L_x_11762:
[----:B------:R-:W-:Y:S05]  /*1d4e0*/  BSYNC B1 ;  /* 0x0000000000017941 */ /* 0x000fea0003800000 */
.L_x_11761:
        /* <DEDUP_REMOVED lines=13> */
.L_x_11791:
        /* <DEDUP_REMOVED lines=13> */
.L_x_11987:
[----:B------:R-:W-:Y:S05]  /*1d690*/  BSYNC B2 ;  /* 0x0000000000027941 */ /* 0x000fea0003800000 */
.L_x_11778:
        /* <DEDUP_REMOVED lines=9> */
.L_x_11781:
[----:B------:R-:W-:Y:S05]  /*1d730*/  BSYNC B2 ;  /* 0x0000000000027941 */ /* 0x000fea0003800000 */
.L_x_11780:
        /* <DEDUP_REMOVED lines=12> */
.L_x_11782:
        /* <DEDUP_REMOVED lines=13> */
.L_x_11988:
[----:B------:R-:W-:Y:S05]  /*1d8d0*/  BSYNC B2 ;  /* 0x0000000000027941 */ /* 0x000fea0003800000 */
.L_x_11783:
        /* <DEDUP_REMOVED lines=11> */
.L_x_11786:
[----:B------:R-:W-:Y:S05]  /*1d990*/  BSYNC B2 ;  /* 0x0000000000027941 */ /* 0x000fea0003800000 */
.L_x_11785:
        /* <DEDUP_REMOVED lines=10> */
.L_x_11787:
        /* <DEDUP_REMOVED lines=15> */
.L_x_11788:
        /* <DEDUP_REMOVED lines=15> */
.L_x_11789:
        /* <DEDUP_REMOVED lines=15> */
.L_x_11790:
        /* <DEDUP_REMOVED lines=10> */
.L_x_11777:
[----:B------:R-:W-:Y:S05]  /*1ddb0*/  BSYNC B1 ;  /* 0x0000000000017941 */ /* 0x000fea0003800000 */
.L_x_11776:
        /* <DEDUP_REMOVED lines=12> */
.L_x_11755:
[----:B------:R-:W-:Y:S05]  /*1de80*/  BSYNC B0 ;  /* 0x0000000000007941 */ /* 0x000fea0003800000 */
.L_x_11754:
        /* <DEDUP_REMOVED lines=26> */
.L_x_11794:
[----:B------:R-:W-:-:S13]  /*1e030*/  ISETP.NE.AND P0, PT, R3, 0x1, PT ;  /* 0x000000010300780c */ /* 0x000fda0003f05270 */
[----:B-1----:R-:W1:Y:S02]  /*1e040*/  @P0 LDC.64 R6, c[0x0][0x9e8] ;  /* 0x00027a00ff060b82 */ /* 0x002e640000000a00 */
[----:B-1----:R-:W-:-:S05]  /*1e050*/  @P0 IMAD.HI.U32 R6, R5, R6, RZ ;  /* 0x0000000605060227 */ /* 0x002fca00078e00ff */
[----:B------:R-:W-:-:S07]  /*1e060*/  @P0 SHF.R.U32.HI R5, RZ, R7, R6 ;  /* 0x00000007ff050219 */ /* 0x000fce0000011606 */
.L_x_11795:
[----:B------:R-:W-:Y:S05]  /*1e070*/  BSYNC B0 ;  /* 0x0000000000007941 */ /* 0x000fea0003800000 */
.L_x_11793:
[----:B------:R-:W-:-:S05]  /*1e080*/  IMAD R5, R5, R3, R3 ;  /* 0x0000000305057224 */ /* 0x000fca00078e0203 */
[----:B------:R-:W-:-:S07]  /*1e090*/  VIMNMX R2, R2, R5, PT ;  /* 0x0000000502027248 */ /* 0x000fce0003fe0100 */
.L_x_11792:
[----:B------:R-:W2:Y:S01]  /*1e0a0*/  LDL R7, [R1+0x5c] ;  /* 0x00005c0001077983 */ /* 0x000ea20000100800 */
[----:B------:R-:W3:Y:S01]  /*1e0b0*/  @P1 LDC R0, c[0x0][0x44c] ;  /* 0x00011300ff001b82 */ /* 0x000ee20000000800 */
[----:B------:R-:W-:Y:S01]  /*1e0c0*/  VIADD R2, R2, 0x5f ;  /* 0x0000005f02027836 */ /* 0x000fe20000000000 */
[----:B------:R-:W-:Y:S01]  /*1e0d0*/  ULDC UR4, c[0x0][0x9dc] ;  /* 0x0002770000047ab9 */ /* 0x000fe20000000800 */
[----:B------:R-:W-:Y:S02]  /*1e0e0*/  IMAD.MOV.U32 R5, RZ, RZ, R8 ;  /* 0x000000ffff057224 */ /* 0x000fe400078e0008 */
[----:B------:R-:W-:-:S03]  /*1e0f0*/  IMAD.HI R2, R2, 0x2aaaaaab, RZ ;  /* 0x2aaaaaab02027827 */ /* 0x000fc600078e02ff */
[----:B-1----:R-:W1:Y:S01]  /*1e100*/  @P1 LDC R6, c[0x0][0x450] ;  /* 0x00011400ff061b82 */ /* 0x002e620000000800 */
[----:B---3--:R-:W-:-:S05]  /*1e110*/  @P1 IMAD.HI.U32 R0, R8, R0, RZ ;  /* 0x0000000008001227 */ /* 0x008fca00078e00ff */
[----:B-1----:R-:W-:-:S05]  /*1e120*/  @P1 SHF.R.U32.HI R5, RZ, R6, R0 ;  /* 0x00000006ff051219 */ /* 0x002fca0000011600 */
        /* <DEDUP_REMOVED lines=17> */
.L_x_11798:
[----:B------:R-:W-:-:S13]  /*1e240*/  ISETP.NE.AND P0, PT, R3, 0x1, PT ;  /* 0x000000010300780c */ /* 0x000fda0003f05270 */
[----:B------:R-:W1:Y:S02]  /*1e250*/  @P0 LDC.64 R6, c[0x0][0x9e8] ;  /* 0x00027a00ff060b82 */ /* 0x000e640000000a00 */
[----:B-1----:R-:W-:-:S05]  /*1e260*/  @P0 IMAD.HI.U32 R6, R0, R6, RZ ;  /* 0x0000000600060227 */ /* 0x002fca00078e00ff */
[----:B------:R-:W-:-:S07]  /*1e270*/  @P0 SHF.R.U32.HI R0, RZ, R7, R6 ;  /* 0x00000007ff000219 */ /* 0x000fce0000011606 */
.L_x_11799:
[----:B------:R-:W-:Y:S05]  /*1e280*/  BSYNC B0 ;  /* 0x0000000000007941 */ /* 0x000fea0003800000 */
.L_x_11797:
[----:B------:R-:W-:-:S05]  /*1e290*/  IMAD R0, R0, R3, RZ ;  /* 0x0000000300007224 */ /* 0x000fca00078e02ff */
[----:B------:R-:W-:-:S07]  /*1e2a0*/  VIMNMX R2, R2, R0, !PT ;  /* 0x0000000002027248 */ /* 0x000fce0007fe0100 */
.L_x_11796:
        /* <DEDUP_REMOVED lines=39> */
.L_x_11801:
[----:B------:R-:W-:Y:S05]  /*1e520*/  BSYNC B0 ;  /* 0x0000000000007941 */ /* 0x000fea0003800000 */
.L_x_11800:
        /* <DEDUP_REMOVED lines=27> */
.L_x_11803:
        /* <DEDUP_REMOVED lines=20> */
.L_x_11806:
[----:B------:R-:W-:Y:S05]  /*1e820*/  BSYNC B6 ;  /* 0x0000000000067941 */ /* 0x000fea0003800000 */
.L_x_11805:
        /* <DEDUP_REMOVED lines=20> */
.L_x_11809:
        /* <DEDUP_REMOVED lines=15> */
.L_x_11808:
[----:B------:R-:W-:Y:S05]  /*1ea60*/  BSYNC B6 ;  /* 0x0000000000067941 */ /* 0x000fea0003800000 */
.L_x_11807:
        /* <DEDUP_REMOVED lines=24> */
.L_x_11991:
        /* <DEDUP_REMOVED lines=9> */
.L_x_11994:
        /* <DEDUP_REMOVED lines=24> */
.L_x_11813:
[----:B------:R-:W4:Y:S04]  /*1ee00*/  LDL R0, [R1+0x10] ;  /* 0x0000100001007983 */ /* 0x000f280000100800 */
[----:B---3--:R-:W3:Y:S01]  /*1ee10*/  LDL R2, [R1+0x18] ;  /* 0x0000180001027983 */ /* 0x008ee20000100800 */
[----:B----4-:R-:W-:Y:S01]  /*1ee20*/  IMAD R0, R0, 0x8, R19 ;  /* 0x0000000800007824 */ /* 0x010fe200078e0213 */
[----:B---3--:R-:W-:-:S04]  /*1ee30*/  SHF.L.U32 R2, R2, 0x1f, RZ ;  /* 0x0000001f02027819 */ /* 0x008fc800000006ff */
[----:B------:R-:W3:Y:S02]  /*1ee40*/  SYNCS.PHASECHK.TRANS64.TRYWAIT P0, [R0+URZ+0x22840], R2 ;  /* 0x02284002000075a7 */ /* 0x000ee4000800017f */
[----:B---3--:R-:W-:Y:S05]  /*1ee50*/  @!P0 BRA `(.L_x_11814) ;  /* 0x0000006800088947 */ /* 0x008fea0003800000 */
.L_x_11995:
        /* <DEDUP_REMOVED lines=11> */
.L_x_11815:
        /* <DEDUP_REMOVED lines=23> */
.L_x_11811:
        /* <DEDUP_REMOVED lines=31> */
.L_x_11817:
[----:B------:R-:W-:Y:S05]  /*1f270*/  BSYNC B6 ;  /* 0x0000000000067941 */ /* 0x000fea0003800000 */
.L_x_11816:
        /* <DEDUP_REMOVED lines=131> */
.L_x_12012:
        /* <DEDUP_REMOVED lines=10> */
.L_x_11819:
        /* <DEDUP_REMOVED lines=18> */
.L_x_12013:
[----:B------:R-:W-:Y:S05]  /*1fc70*/  BSYNC B0 ;  /* 0x0000000000007941 */ /* 0x000fea0003800000 */
.L_x_11820:
        /* <DEDUP_REMOVED lines=13> */
.L_x_12014:
[----:B------:R-:W-:Y:S05]  /*1fd50*/  BSYNC B1 ;  /* 0x0000000000017941 */ /* 0x000fea0003800000 */
.L_x_11824:
        /* <DEDUP_REMOVED lines=9> */
.L_x_11827:
[----:B------:R-:W-:Y:S05]  /*1fdf0*/  BSYNC B1 ;  /* 0x0000000000017941 */ /* 0x000fea0003800000 */
.L_x_11826:
        /* <DEDUP_REMOVED lines=13> */
.L_x_11828:
        /* <DEDUP_REMOVED lines=15> */
.L_x_11829:
        /* <DEDUP_REMOVED lines=15> */
.L_x_11830:
        /* <DEDUP_REMOVED lines=15> */
.L_x_11831:
        /* <DEDUP_REMOVED lines=10> */
.L_x_11823:
[----:B------:R-:W-:Y:S05]  /*20240*/  BSYNC B0 ;  /* 0x0000000000007941 */ /* 0x000fea0003800000 */
.L_x_11822:
        /* <DEDUP_REMOVED lines=61> */
.L_x_11838:
        /* <DEDUP_REMOVED lines=8> */
.L_x_12015:
[----:B------:R-:W-:Y:S05]  /*206a0*/  BSYNC B3 ;  /* 0x0000000000037941 */ /* 0x000fea0003800000 */
.L_x_11839:
        /* <DEDUP_REMOVED lines=9> */
.L_x_11842:
[----:B------:R-:W-:Y:S05]  /*20740*/  BSYNC B3 ;  /* 0x0000000000037941 */ /* 0x000fea0003800000 */
.L_x_11841:
        /* <DEDUP_REMOVED lines=13> */
.L_x_11843:
        /* <DEDUP_REMOVED lines=13> */
.L_x_12016:
[----:B------:R-:W-:Y:S05]  /*208f0*/  BSYNC B3 ;  /* 0x0000000000037941 */ /* 0x000fea0003800000 */
.L_x_11844:
        /* <DEDUP_REMOVED lines=11> */
.L_x_11847:
[----:B------:R-:W-:Y:S05]  /*209b0*/  BSYNC B3 ;  /* 0x0000000000037941 */ /* 0x000fea0003800000 */
.L_x_11846:
        /* <DEDUP_REMOVED lines=10> */
.L_x_11848:
        /* <DEDUP_REMOVED lines=15> */
.L_x_11849:
        /* <DEDUP_REMOVED lines=15> */
.L_x_11850:
        /* <DEDUP_REMOVED lines=15> */
.L_x_11851:
        /* <DEDUP_REMOVED lines=10> */
.L_x_11837:
[----:B------:R-:W-:Y:S05]  /*20dd0*/  BSYNC B1 ;  /* 0x0000000000017941 */ /* 0x000fea0003800000 */
.L_x_11836:
[----:B------:R-:W2:Y:S02]  /*20de0*/  LDL.LU R4, [R1+0x34] ;  /* 0x0000340001047983 */ /* 0x000ea40000300800 */
[----:B--2---:R-:W-:-:S07]  /*20df0*/  VIADD R0, R4, 0xfffffffd ;  /* 0xfffffffd04007836 */ /* 0x004fce0000000000 */
.L_x_11835:
[----:B------:R-:W-:Y:S05]  /*20e00*/  BSYNC B2 ;  /* 0x0000000000027941 */ /* 0x000fea0003800000 */
.L_x_11834:
[----:B------:R-:W-:-:S05]  /*20e10*/  VIADD R8, R8, 0xfffffffe ;  /* 0xfffffffe08087836 */ /* 0x000fca0000000000 */
[----:B------:R-:W-:-:S13]  /*20e20*/  ISETP.NE.AND P0, PT, R8, R5, PT ;  /* 0x000000050800720c */ /* 0x000fda0003f05270 */
[----:B------:R-:W-:Y:S05]  /*20e30*/  @!P0 BRA `(.L_x_11833) ;  /* 0x0000001400008947 */ /* 0x000fea0003800000 */
.L_x_11884:
        /* <DEDUP_REMOVED lines=35> */
.L_x_11854:
        /* <DEDUP_REMOVED lines=8> */
.L_x_12017:
[----:B------:R-:W-:Y:S05]  /*210f0*/  BSYNC B2 ;  /* 0x0000000000027941 */ /* 0x000fea0003800000 */
.L_x_11855:
        /* <DEDUP_REMOVED lines=9> */
.L_x_11858:
[----:B------:R-:W-:Y:S05]  /*21190*/  BSYNC B2 ;  /* 0x0000000000027941 */ /* 0x000fea0003800000 */
.L_x_11857:
        /* <DEDUP_REMOVED lines=12> */
.L_x_11859:
        /* <DEDUP_REMOVED lines=13> */
.L_x_12018:
[----:B------:R-:W-:Y:S05]  /*21330*/  BSYNC B2 ;  /* 0x0000000000027941 */ /* 0x000fea0003800000 */
.L_x_11860:
        /* <DEDUP_REMOVED lines=11> */
.L_x_11863:
[----:B------:R-:W-:Y:S05]  /*213f0*/  BSYNC B2 ;  /* 0x0000000000027941 */ /* 0x000fea0003800000 */
.L_x_11862:
        /* <DEDUP_REMOVED lines=9> */
.L_x_11864:
        /* <DEDUP_REMOVED lines=15> */
.L_x_11865:
        /* <DEDUP_REMOVED lines=15> */
.L_x_11866:
        /* <DEDUP_REMOVED lines=15> */
.L_x_11867:
        /* <DEDUP_REMOVED lines=10> */
.L_x_11853:
[----:B------:R-:W-:Y:S05]  /*21800*/  BSYNC B1 ;  /* 0x0000000000017941 */ /* 0x000fea0003800000 */
.L_x_11852:
        /* <DEDUP_REMOVED lines=35> */
.L_x_11870:
        /* <DEDUP_REMOVED lines=8> */
.L_x_12019:
[----:B------:R-:W-:Y:S05]  /*21ac0*/  BSYNC B2 ;  /* 0x0000000000027941 */ /* 0x000fea0003800000 */
.L_x_11871:
        /* <DEDUP_REMOVED lines=9> */
.L_x_11874:
[----:B------:R-:W-:Y:S05]  /*21b60*/  BSYNC B2 ;  /* 0x0000000000027941 */ /* 0x000fea0003800000 */
.L_x_11873:
        /* <DEDUP_REMOVED lines=13> */
.L_x_11875:
        /* <DEDUP_REMOVED lines=13> */
.L_x_12020:
[----:B------:R-:W-:Y:S05]  /*21d10*/  BSYNC B2 ;  /* 0x0000000000027941 */ /* 0x000fea0003800000 */
.L_x_11876:
        /* <DEDUP_REMOVED lines=11> */
.L_x_11879:
[----:B------:R-:W-:Y:S05]  /*21dd0*/  BSYNC B2 ;  /* 0x0000000000027941 */ /* 0x000fea0003800000 */
.L_x_11878:
        /* <DEDUP_REMOVED lines=10> */
.L_x_11880:
        /* <DEDUP_REMOVED lines=15> */
.L_x_11881:
        /* <DEDUP_REMOVED lines=15> */
.L_x_11882:
        /* <DEDUP_REMOVED lines=15> */
.L_x_11883:
        /* <DEDUP_REMOVED lines=10> */
.L_x_11869:
[----:B------:R-:W-:Y:S05]  /*221f0*/  BSYNC B1 ;  /* 0x0000000000017941 */ /* 0x000fea0003800000 */
.L_x_11868:
[----:B------:R-:W2:Y:S01]  /*22200*/  LDL R5, [R1+0x24] ;  /* 0x0000240001057983 */ /* 0x000ea20000100800 */
[----:B------:R-:W-:Y:S01]  /*22210*/  VIADD R0, R0, 0xfffffffe ;  /* 0xfffffffe00007836 */ /* 0x000fe20000000000 */
[----:B--2---:R-:W-:-:S13]  /*22220*/  ISETP.GT.AND P0, PT, R6, R5, PT ;  /* 0x000000050600720c */ /* 0x004fda0003f04270 */
[----:B------:R-:W-:Y:S05]  /*22230*/  @P0 BRA `(.L_x_11884) ;  /* 0xffffffec00000947 */ /* 0x000fea000383ffff */
.L_x_11833:
[----:B------:R-:W-:Y:S05]  /*22240*/  BSYNC B0 ;  /* 0x0000000000007941 */ /* 0x000fea0003800000 */
.L_x_11832:
        /* <DEDUP_REMOVED lines=25> */
.L_x_11886:
[----:B------:R-:W-:Y:S05]  /*223e0*/  BSYNC B0 ;  /* 0x0000000000007941 */ /* 0x000fea0003800000 */
.L_x_11885:
[----:B------:R-:W-:-:S05]  /*223f0*/  SEL R0, R0, RZ, P0 ;  /* 0x000000ff00007207 */ /* 0x000fca0000000000 */
[----:B------:R3:W-:Y:S02]  /*22400*/  STL [R1+0x10], R0 ;  /* 0x0000100001007387 */ /* 0x0007e40000100800 */
.L_x_11804:
[----:B------:R-:W-:Y:S05]  /*22410*/  BSYNC B7 ;  /* 0x0000000000077941 */ /* 0x000fea0003800000 */
.L_x_11802:
        /* <DEDUP_REMOVED lines=8> */
[----:B-1----:R-:W1:Y:S04]  /*224a0*/  LDS.128 R4, [R19+0x228d0] ;  /* 0x0228d00013047984 */ /* 0x002e680000000c00 */
[----:B-1----:R1:W-:Y:S04]  /*224b0*/  STL.64 [R1], R4 ;  /* 0x0000000401007387 */ /* 0x0023e80000100a00 */
[----:B------:R1:W-:Y:S01]  /*224c0*/  STL.64 [R1+0x8], R6 ;  /* 0x0000080601007387 */ /* 0x0003e20000100a00 */
[----:B------:R-:W-:Y:S06]  /*224d0*/  BAR.ARV 0x4, 0x180 ;  /* 0x0106000000007b1d */ /* 0x000fec0000002000 */
[----:B------:R-:W-:Y:S05]  /*224e0*/  BRA `(.L_x_11888) ;  /* 0x0000001000307947 */ /* 0x000fea0003800000 */
.L_x_11887:
        /* <DEDUP_REMOVED lines=46> */
.L_x_12030:
[----:B------:R-:W-:Y:S02]  /*227d0*/  ULDC UR4, c[0x0][0xc38] ;  /* 0x00030e0000047ab9 */ /* 0x000fe40000000800 */
[----:B------:R-:W-:-:S04]  /*227e0*/  IMAD.U32 R2, RZ, RZ, UR4 ;  /* 0x00000004ff027e24 */ /* 0x000fc8000f8e00ff */
[----:B-1----:R-:W-:-:S04]  /*227f0*/  IMAD R9, R9, R2, RZ ;  /* 0x0000000209097224 */ /* 0x002fc800078e02ff */
[----:B------:R-:W-:-:S05]  /*22800*/  IMAD.IADD R0, R0, 0x1, R9 ;  /* 0x0000000100007824 */ /* 0x000fca00078e0209 */
[----:B------:R-:W-:-:S13]  /*22810*/  ISETP.GT.AND P6, PT, R0, R5, PT ;  /* 0x000000050000720c */ /* 0x000fda0003fc4270 */
[----:B------:R-:W-:Y:S05]  /*22820*/  @P6 BRA `(.L_x_11890) ;  /* 0x0000000000ac6947 */ /* 0x000fea0003800000 */
.L_x_11893:
        /* <DEDUP_REMOVED lines=37> */
.L_x_12038:
[----:B------:R-:W-:Y:S02]  /*22a80*/  ULDC UR4, c[0x0][0xc38] ;  /* 0x00030e0000047ab9 */ /* 0x000fe40000000800 */
[----:B------:R-:W-:-:S04]  /*22a90*/  IMAD.U32 R2, RZ, RZ, UR4 ;  /* 0x00000004ff027e24 */ /* 0x000fc8000f8e00ff */
[----:B-1----:R-:W-:-:S04]  /*22aa0*/  IMAD R9, R9, R2, RZ ;  /* 0x0000000209097224 */ /* 0x002fc800078e02ff */
[----:B------:R-:W-:-:S05]  /*22ab0*/  IMAD.IADD R0, R9, 0x1, R0 ;  /* 0x0000000109007824 */ /* 0x000fca00078e0200 */
[----:B------:R-:W-:-:S13]  /*22ac0*/  ISETP.GT.AND P6, PT, R0, R5, PT ;  /* 0x000000050000720c */ /* 0x000fda0003fc4270 */
[----:B------:R-:W-:Y:S05]  /*22ad0*/  @!P6 BRA `(.L_x_11893) ;  /* 0xfffffffc0054e947 */ /* 0x000fea000383ffff */
.L_x_11890:
        /* <DEDUP_REMOVED lines=12> */
.L_x_12043:
[----:B------:R-:W-:-:S13]  /*22ba0*/  ISETP.NE.AND P0, PT, R0, RZ, PT ;  /* 0x000000ff0000720c */ /* 0x000fda0003f05270 */
[----:B------:R-:W-:Y:S05]  /*22bb0*/  @!P0 BRA `(.L_x_11895) ;  /* 0x0000000000108947 */ /* 0x000fea0003800000 */
[----:B------:R-:W-:Y:S01]  /*22bc0*/  UMOV UR4, 0xffffffff ;  /* 0xffffffff00047882 */ /* 0x000fe20000000000 */
[----:B-1----:R-:W-:Y:S02]  /*22bd0*/  VIADD R3, R3, 0xffffffff ;  /* 0xffffffff03037836 */ /* 0x002fe40000000000 */
[----:B------:R-:W-:Y:S05]  /*22be0*/  BRA.DIV UR4, `(.L_x_11896) ;  /* 0x00000042048c7947 */ /* 0x000fea000b800000 */
[----:B------:R3:W4:Y:S02]  /*22bf0*/  SHFL.IDX PT, R8, R7, R3, 0x1f ;  /* 0x00001f0307087589 */ /* 0x00072400000e0000 */
.L_x_11895:
[----:B------:R-:W-:Y:S01]  /*22c00*/  ISETP.NE.AND P0, PT, R6, 0x1, PT ;  /* 0x000000010600780c */ /* 0x000fe20003f05270 */
[----:B----4-:R-:W-:-:S05]  /*22c10*/  IMAD R0, R8, R2, R9 ;  /* 0x0000000208007224 */ /* 0x010fca00078e0209 */
[----:B------:R4:W-:Y:S02]  /*22c20*/  STL [R1], R0 ;  /* 0x0000000001007387 */ /* 0x0009e40000100800 */
[----:B----4-:R-:W-:-:S05]  /*22c30*/  IMAD.IADD R0, R5, 0x1, -R0 ;  /* 0x0000000105007824 */ /* 0x010fca00078e0a00 */
[----:B------:R-:W-:Y:S05]  /*22c40*/  @!P0 BRA `(.L_x_11897) ;  /* 0x0000000000e48947 */ /* 0x000fea0003800000 */
[----:B------:R-:W-:-:S04]  /*22c50*/  IABS R5, R4 ;  /* 0x0000000400057213 */ /* 0x000fc80000000000 */
[----:B0--3--:R-:W0:Y:S08]  /*22c60*/  I2F.RP R7, R5 ;  /* 0x0000000500077306 */ /* 0x009e300000209400 */
[----:B0-----:R-:W0:Y:S02]  /*22c70*/  MUFU.RCP R7, R7 ;  /* 0x0000000700077308 */ /* 0x001e240000001000 */
[----:B0-----:R-:W-:-:S06]  /*22c80*/  VIADD R9, R7, 0xffffffe ;  /* 0x0ffffffe07097836 */ /* 0x001fcc0000000000 */
[----:B-1----:R-:W0:Y:S02]  /*22c90*/  F2I.FTZ.U32.TRUNC.NTZ R3, R9 ;  /* 0x0000000900037305 */ /* 0x002e24000021f000 */
        /* <DEDUP_REMOVED lines=52> */
.L_x_11897:
[----:B-1-3--:R-:W3:Y:S01]  /*22fe0*/  LDL R3, [R1+0xc] ;  /* 0x00000c0001037983 */ /* 0x00aee20000100800 */
        /* <DEDUP_REMOVED lines=62> */
.L_x_11898:
[----:B------:R-:W-:-:S05]  /*233d0*/  LOP3.LUT R3, RZ, R0, RZ, 0x33, !PT ;  /* 0x00000000ff037212 */ /* 0x000fca00078e33ff */
[----:B------:R-:W-:-:S05]  /*233e0*/  IMAD.IADD R0, R4, 0x1, R3 ;  /* 0x0000000104007824 */ /* 0x000fca00078e0203 */
[----:B------:R3:W-:Y:S01]  /*233f0*/  STL [R1+0x4], R0 ;  /* 0x0000040001007387 */ /* 0x0007e20000100800 */
[----:B------:R-:W-:Y:S05]  /*23400*/  BRA `(.L_x_11899) ;  /* 0x0000000000287947 */ /* 0x000fea0003800000 */
.L_x_11891:
        /* <DEDUP_REMOVED lines=10> */
.L_x_11899:
[----:B-1----:R-:W4:Y:S04]  /*234b0*/  LDL R3, [R1+0x8] ;  /* 0x0000080001037983 */ /* 0x002f280000100800 */
        /* <DEDUP_REMOVED lines=15> */
.L_x_11888:
[----:B---34-:R-:W3:Y:S01]  /*235b0*/  LDL R0, [R1+0xc] ;  /* 0x00000c0001007983 */ /* 0x018ee20000100800 */
[----:B------:R-:W-:Y:S02]  /*235c0*/  ULDC UR4, c[0x0][0xc3c] ;  /* 0x00030f0000047ab9 */ /* 0x000fe40000000800 */
[----:B---3--:R-:W-:-:S13]  /*235d0*/  ISETP.GE.AND P0, PT, R0, UR4, PT ;  /* 0x0000000400007c0c */ /* 0x008fda000bf06270 */
[----:B------:R-:W-:Y:S05]  /*235e0*/  @!P0 BRA `(.L_x_11900) ;  /* 0xffffff8800148947 */ /* 0x000fea000383ffff */
[----:B------:R-:W-:Y:S05]  /*235f0*/  BSYNC B8 ;  /* 0x0000000000087941 */ /* 0x000fea0003800000 */
.L_x_11740:
        /* <DEDUP_REMOVED lines=12> */
.L_x_12046:
[----:B------:R-:W-:Y:S05]  /*236c0*/  BSYNC B0 ;  /* 0x0000000000007941 */ /* 0x000fea0003800000 */
.L_x_11901:
[----:B------:R-:W-:-:S03]  /*236d0*/  UMOV UR4, 0xffffffff ;  /* 0xffffffff00047882 */ /* 0x000fc60000000000 */
[----:B------:R-:W-:Y:S05]  /*236e0*/  BRA.DIV UR4, `(.L_x_11903) ;  /* 0x0000003a040c7947 */ /* 0x000fea000b800000 */
[----:B------:R-:W1:Y:S02]  /*236f0*/  S2R R2, SR_TID.X ;  /* 0x0000000000027919 */ /* 0x000e640000002100 */
[----:B-1----:R-:W-:-:S04]  /*23700*/  SHF.R.U32.HI R2, RZ, 0x5, R2 ;  /* 0x00000005ff027819 */ /* 0x002fc80000011602 */
[----:B------:R-:W-:-:S05]  /*23710*/  LOP3.LUT R2, R2, 0x3, RZ, 0xc0, !PT ;  /* 0x0000000302027812 */ /* 0x000fca00078ec0ff */
[----:B------:R1:W2:Y:S02]  /*23720*/  SHFL.IDX PT, R14, R2, RZ, 0x1f ;  /* 0x00001fff020e7589 */ /* 0x0002a400000e0000 */
.L_x_12049:
[----:B--2---:R-:W-:-:S13]  /*23730*/  ISETP.NE.AND P0, PT, R14, RZ, PT ;  /* 0x000000ff0e00720c */ /* 0x004fda0003f05270 */
[----:B------:R-:W-:Y:S05]  /*23740*/  @P0 BRA `(.L_x_11511) ;  /* 0x0000000000940947 */ /* 0x000fea0003800000 */
[----:B------:R-:W-:-:S03]  /*23750*/  UMOV UR4, 0xffffffff ;  /* 0xffffffff00047882 */ /* 0x000fc60000000000 */
[----:B------:R-:W-:Y:S05]  /*23760*/  BRA.DIV UR4, `(.L_x_11904) ;  /* 0x0000003a04207947 */ /* 0x000fea000b800000 */
[----:B------:R-:W-:-:S13]  /*23770*/  ELECT P6, URZ, PT ;  /* 0x00000000003f782f */ /* 0x000fda00038c0000 */
.L_x_12052:
[----:B------:R-:W-:Y:S05]  /*23780*/  @!P6 BRA `(.L_x_11511) ;  /* 0x000000000084e947 */ /* 0x000fea0003800000 */
[----:B------:R-:W-:-:S06]  /*23790*/  ULOP3.LUT UR4, UR36, 0x2, URZ, 0xfc, !UPT ;  /* 0x0000000224047892 */ /* 0x000fcc000f8efc3f */
[----:B-1----:R-:W-:-:S05]  /*237a0*/  IMAD.U32 R2, RZ, RZ, UR4 ;  /* 0x00000004ff027e24 */ /* 0x002fca000f8e00ff */
[----:B------:R-:W-:-:S13]  /*237b0*/  ISETP.NE.AND P2, PT, R2, 0x3, PT ;  /* 0x000000030200780c */ /* 0x000fda0003f45270 */
[----:B------:R-:W-:Y:S05]  /*237c0*/  @!P2 BRA `(.L_x_11905) ;  /* 0x000000000004a947 */ /* 0x000fea0003800000 */
[----:B------:R-:W-:Y:S01]  /*237d0*/  BPT.TRAP 0x1 ;  /* 0x000000040000795c */ /* 0x000fe20000300000 */
.L_x_11905:
        /* <DEDUP_REMOVED lines=14> */
.L_x_12053:
[----:B------:R-:W1:Y:S02]  /*238c0*/  SYNCS.PHASECHK.TRANS64.TRYWAIT P0, [R7+URZ], R2 ;  /* 0x00000002070075a7 */ /* 0x000e64000800017f */
[----:B-1----:R-:W-:Y:S05]  /*238d0*/  @!P0 BRA `(.L_x_11907) ;  /* 0x0000003400f88947 */ /* 0x002fea0003800000 */
.L_x_12054:
[----:B------:R-:W-:Y:S05]  /*238e0*/  @!P2 BRA `(.L_x_11908) ;  /* 0x000000000004a947 */ /* 0x000fea0003800000 */
[----:B------:R-:W-:Y:S01]  /*238f0*/  BPT.TRAP 0x1 ;  /* 0x000000040000795c */ /* 0x000fe20000300000 */
.L_x_11908:
[----:B------:R-:W2:Y:S01]  /*23900*/  LDL.LU R4, [R1+0x10] ;  /* 0x0000100001047983 */ /* 0x000ea20000300800 */
[----:B------:R-:W-:-:S04]  /*23910*/  VIADD R0, R0, 0x22860 ;  /* 0x0002286000007836 */ /* 0x000fc80000000000 */
[----:B--2---:R-:W-:-:S04]  /*23920*/  IMAD R4, R4, 0x8, R0 ;  /* 0x0000000804047824 */ /* 0x004fc800078e0200 */
[----:B------:R-:W2:Y:S02]  /*23930*/  SYNCS.PHASECHK.TRANS64.TRYWAIT P0, [R4+URZ], R5 ;  /* 0x00000005040075a7 */ /* 0x000ea4000800017f */
[----:B--2---:R-:W-:Y:S05]  /*23940*/  @!P0 BRA `(.L_x_11909) ;  /* 0x0000003400f08947 */ /* 0x004fea0003800000 */
.L_x_12055:
[----:B------:R-:W-:-:S07]  /*23950*/  IMAD R3, R3, 0x8, R0 ;  /* 0x0000000803037824 */ /* 0x000fce00078e0200 */
.L_x_11910:
[----:B----4-:R4:W0:Y:S02]  /*23960*/  SYNCS.PHASECHK.TRANS64.TRYWAIT P0, [R3+URZ], R2 ;  /* 0x00000002030075a7 */ /* 0x010824000800017f */
[----:B0-----:R-:W-:Y:S05]  /*23970*/  @!P0 NANOSLEEP.SYNCS 0x989680 ;  /* 0x009896800000895d */ /* 0x001fea0003900000 */
[----:B------:R-:W0:Y:S02]  /*23980*/  @!P0 SYNCS.PHASECHK.TRANS64 P0, [R3+URZ], R2 ;  /* 0x00000002030085a7 */ /* 0x000e24000800007f */
[----:B0-----:R-:W-:Y:S05]  /*23990*/  @!P0 BRA `(.L_x_11910) ;  /* 0xfffffffc00f08947 */ /* 0x001fea000383ffff */
.L_x_11511:
[----:B------:R-:W-:Y:S05]  /*239a0*/  BSYNC B9 ;  /* 0x0000000000097941 */ /* 0x000fea0003800000 */
.L_x_11508:
[----:B------:R-:W-:Y:S05]  /*239b0*/  EXIT ;  /* 0x000000000000794d */ /* 0x000fea0003800000 */
.L_x_11539:
[----:B0-----:R0:W1:Y:S02]  /*239c0*/  SYNCS.PHASECHK.TRANS64.TRYWAIT P6, [R95+URZ+0x22890], R106 ;  /* 0x0228906a5f0075a7 */ /* 0x00106400080c017f */
[----:B-1----:R-:W-:Y:S05]  /*239d0*/  @!P6 NANOSLEEP.SYNCS 0x989680 ;  /* 0x009896800000e95d */ /* 0x002fea0003900000 */
[----:B------:R-:W1:Y:S02]  /*239e0*/  @!P6 SYNCS.PHASECHK.TRANS64 P6, [R95+URZ+0x22890], R106 ;  /* 0x0228906a5f00e5a7 */ /* 0x000e6400080c007f */
[----:B-1----:R-:W-:Y:S05]  /*239f0*/  @!P6 BRA `(.L_x_11539) ;  /* 0xfffffffc00f0e947 */ /* 0x002fea000383ffff */
[----:B------:R-:W-:Y:S05]  /*23a00*/  BRA `(.L_x_11911) ;  /* 0xfffffdf800f47947 */ /* 0x000fea000383ffff */
.L_x_11557:
[----:B0-----:R0:W1:Y:S02]  /*23a10*/  SYNCS.PHASECHK.TRANS64.TRYWAIT P5, [R95+URZ+0x22890], R106 ;  /* 0x0228906a5f0075a7 */ /* 0x00106400080a017f */
[----:B-1----:R-:W-:Y:S05]  /*23a20*/  @!P5 NANOSLEEP.SYNCS 0x989680 ;  /* 0x009896800000d95d */ /* 0x002fea0003900000 */
[----:B------:R-:W1:Y:S02]  /*23a30*/  @!P5 SYNCS.PHASECHK.TRANS64 P5, [R95+URZ+0x22890], R106 ;  /* 0x0228906a5f00d5a7 */ /* 0x000e6400080a007f */
[----:B-1----:R-:W-:Y:S05]  /*23a40*/  @!P5 BRA `(.L_x_11557) ;  /* 0xfffffffc00f0d947 */ /* 0x002fea000383ffff */
[----:B------:R-:W-:Y:S05]  /*23a50*/  BRA `(.L_x_11912) ;  /* 0xfffffe0c009c7947 */ /* 0x000fea000383ffff */
.L_x_11566:
[----:B0-----:R0:W1:Y:S02]  /*23a60*/  SYNCS.PHASECHK.TRANS64.TRYWAIT P4, [R95+URZ+0x22890], R106 ;  /* 0x0228906a5f0075a7 */ /* 0x001064000808017f */
[----:B-1----:R-:W-:Y:S05]  /*23a70*/  @!P4 NANOSLEEP.SYNCS 0x989680 ;  /* 0x009896800000c95d */ /* 0x002fea0003900000 */
[----:B------:R-:W1:Y:S02]  /*23a80*/  @!P4 SYNCS.PHASECHK.TRANS64 P4, [R95+URZ+0x22890], R106 ;  /* 0x0228906a5f00c5a7 */ /* 0x000e64000808007f */
[----:B-1----:R-:W-:Y:S05]  /*23a90*/  @!P4 BRA `(.L_x_11566) ;  /* 0xfffffffc00f0c947 */ /* 0x002fea000383ffff */
[----:B------:R-:W-:Y:S05]  /*23aa0*/  BRA `(.L_x_11913) ;  /* 0xfffffe1c00c87947 */ /* 0x000fea000383ffff */
.L_x_11572:
[----:B--2---:R2:W3:Y:S02]  /*23ab0*/  SYNCS.PHASECHK.TRANS64.TRYWAIT P3, [R95+URZ+0x228b0], R106 ;  /* 0x0228b06a5f0075a7 */ /* 0x0044e4000806017f */
[----:B---3--:R-:W-:Y:S05]  /*23ac0*/  @!P3 NANOSLEEP.SYNCS 0x989680 ;  /* 0x009896800000b95d */ /* 0x008fea0003900000 */
[----:B------:R-:W3:Y:S02]  /*23ad0*/  @!P3 SYNCS.PHASECHK.TRANS64 P3, [R95+URZ+0x228b0], R106 ;  /* 0x0228b06a5f00b5a7 */ /* 0x000ee4000806007f */
[----:B---3--:R-:W-:Y:S05]  /*23ae0*/  @!P3 BRA `(.L_x_11572) ;  /* 0xfffffffc00f0b947 */ /* 0x008fea000383ffff */
[----:B------:R-:W-:Y:S05]  /*23af0*/  BRA `(.L_x_11914) ;  /* 0xfffffe2000587947 */ /* 0x000fea000383ffff */
.L_x_11590:
[----:B------:R-:W-:Y:S01]  /*23b00*/  BSSY B0, `(.L_x_11915) ;  /* 0x0000007000007945 */ /* 0x000fe20003800000 */
[----:B------:R-:W-:Y:S02]  /*23b10*/  IMAD.MOV.U32 R12, RZ, RZ, RZ ;  /* 0x000000ffff0c7224 */ /* 0x000fe400078e00ff */
[----:B------:R-:W-:Y:S02]  /*23b20*/  IMAD.MOV.U32 R11, RZ, RZ, 0x1f ;  /* 0x0000001fff0b7424 */ /* 0x000fe400078e00ff */
[----:B------:R-:W-:-:S07]  /*23b30*/  IMAD.MOV.U32 R15, RZ, RZ, -0x1 ;  /* 0xffffffffff0f7424 */ /* 0x000fce00078e00ff */
[----:B-----5:R-:W-:Y:S05]  /*23b40*/  WARPSYNC.COLLECTIVE R15, `(.L_x_11916) ;  /* 0x000000000f087348 */ /* 0x020fea0003c00000 */
[----:B------:R0:W1:Y:S02]  /*23b50*/  SHFL.IDX P6, R14, R13, R12, R11 ;  /* 0x0000000c0d0e7389 */ /* 0x00006400000c000b */
[----:B01---5:R-:W-:Y:S01]  /*23b60*/  ENDCOLLECTIVE ;  /* 0x000000000000791b */ /* 0x023fe20003800000 */
.L_x_11916:
[----:B------:R-:W-:Y:S05]  /*23b70*/  BSYNC B0 ;  /* 0x0000000000007941 */ /* 0x000fea0003800000 */
.L_x_11915:
[----:B------:R-:W-:Y:S05]  /*23b80*/  BRA `(.L_x_11917) ;  /* 0xfffffe3000ac7947 */ /* 0x000fea000383ffff */
.L_x_11602:
        /* <DEDUP_REMOVED lines=8> */
.L_x_11919:
[----:B------:R-:W-:Y:S05]  /*23c10*/  BSYNC B1 ;  /* 0x0000000000017941 */ /* 0x000fea0003800000 */
.L_x_11918:
        /* <DEDUP_REMOVED lines=8> */
.L_x_11920:
[----:B------:R-:W-:Y:S02]  /*23ca0*/  IMAD.MOV.U32 R13, RZ, RZ, R10 ;  /* 0x000000ffff0d7224 */ /* 0x000fe400078e000a */
[----:B------:R-:W-:-:S07]  /*23cb0*/  IMAD.MOV.U32 R0, RZ, RZ, R14 ;  /* 0x000000ffff007224 */ /* 0x000fce00078e000e */
[----:B------:R-:W-:Y:S05]  /*23cc0*/  WARPSYNC.COLLECTIVE R15, `(.L_x_11921) ;  /* 0x000000000f087348 */ /* 0x000fea0003c00000 */
[----:B------:R0:W1:Y:S02]  /*23cd0*/  SHFL.IDX P6, R14, R13, R12, R11 ;  /* 0x0000000c0d0e7389 */ /* 0x00006400000c000b */
[----:B01----:R-:W-:Y:S01]  /*23ce0*/  ENDCOLLECTIVE ;  /* 0x000000000000791b */ /* 0x003fe20003800000 */
.L_x_11921:
[----:B------:R-:W-:Y:S02]  /*23cf0*/  IMAD.MOV.U32 R13, RZ, RZ, R4 ;  /* 0x000000ffff0d7224 */ /* 0x000fe400078e0004 */
[----:B------:R-:W-:-:S07]  /*23d00*/  IMAD.MOV.U32 R5, RZ, RZ, R14 ;  /* 0x000000ffff057224 */ /* 0x000fce00078e000e */
[----:B------:R-:W-:Y:S05]  /*23d10*/  WARPSYNC.COLLECTIVE R15, `(.L_x_11922) ;  /* 0x000000000f087348 */ /* 0x000fea0003c00000 */
[----:B------:R0:W1:Y:S02]  /*23d20*/  SHFL.IDX P6, R14, R13, R12, R11 ;  /* 0x0000000c0d0e7389 */ /* 0x00006400000c000b */
[----:B01----:R-:W-:Y:S01]  /*23d30*/  ENDCOLLECTIVE ;  /* 0x000000000000791b */ /* 0x003fe20003800000 */
.L_x_11922:
[----:B------:R-:W-:Y:S05]  /*23d40*/  BRA `(.L_x_11923) ;  /* 0xfffffe3800287947 */ /* 0x000fea000383ffff */
.L_x_11605:
[----:B------:R-:W-:Y:S01]  /*23d50*/  BSSY B1, `(.L_x_11924) ;  /* 0x0000008000017945 */ /* 0x000fe20003800000 */
[----:B------:R-:W-:Y:S02]  /*23d60*/  IMAD.MOV.U32 R13, RZ, RZ, R7 ;  /* 0x000000ffff0d7224 */ /* 0x000fe400078e0007 */
[----:B------:R-:W-:Y:S02]  /*23d70*/  IMAD.MOV.U32 R12, RZ, RZ, 0x1 ;  /* 0x00000001ff0c7424 */ /* 0x000fe400078e00ff */
[----:B------:R-:W-:Y:S02]  /*23d80*/  IMAD.MOV.U32 R11, RZ, RZ, 0x1c1f ;  /* 0x00001c1fff0b7424 */ /* 0x000fe400078e00ff */
[----:B------:R-:W-:-:S07]  /*23d90*/  IMAD.MOV.U32 R15, RZ, RZ, -0x1 ;  /* 0xffffffffff0f7424 */ /* 0x000fce00078e00ff */
[----:B-1----:R-:W-:Y:S05]  /*23da0*/  WARPSYNC.COLLECTIVE R15, `(.L_x_11925) ;  /* 0x000000000f087348 */ /* 0x002fea0003c00000 */
[----:B------:R0:W2:Y:S02]  /*23db0*/  SHFL.IDX P6, R14, R13, R12, R11 ;  /* 0x0000000c0d0e7389 */ /* 0x0000a400000c000b */
[----:B012---:R-:W-:Y:S01]  /*23dc0*/  ENDCOLLECTIVE ;  /* 0x000000000000791b */ /* 0x007fe20003800000 */
.L_x_11925:
[----:B------:R-:W-:Y:S05]  /*23dd0*/  BSYNC B1 ;  /* 0x0000000000017941 */ /* 0x000fea0003800000 */
.L_x_11924:
        /* <DEDUP_REMOVED lines=8> */
.L_x_11926:
[----:B------:R-:W-:Y:S02]  /*23e60*/  IMAD.MOV.U32 R13, RZ, RZ, R10 ;  /* 0x000000ffff0d7224 */ /* 0x000fe400078e000a */
[----:B------:R-:W-:-:S07]  /*23e70*/  IMAD.MOV.U32 R0, RZ, RZ, R14 ;  /* 0x000000ffff007224 */ /* 0x000fce00078e000e */
[----:B------:R-:W-:Y:S05]  /*23e80*/  WARPSYNC.COLLECTIVE R15, `(.L_x_11927) ;  /* 0x000000000f087348 */ /* 0x000fea0003c00000 */
[----:B------:R0:W1:Y:S02]  /*23e90*/  SHFL.IDX P6, R14, R13, R12, R11 ;  /* 0x0000000c0d0e7389 */ /* 0x00006400000c000b */
[----:B01----:R-:W-:Y:S01]  /*23ea0*/  ENDCOLLECTIVE ;  /* 0x000000000000791b */ /* 0x003fe20003800000 */
.L_x_11927:
[----:B------:R-:W-:Y:S02]  /*23eb0*/  IMAD.MOV.U32 R13, RZ, RZ, R4 ;  /* 0x000000ffff0d7224 */ /* 0x000fe400078e0004 */
[----:B------:R-:W-:-:S07]  /*23ec0*/  IMAD.MOV.U32 R5, RZ, RZ, R14 ;  /* 0x000000ffff057224 */ /* 0x000fce00078e000e */
[----:B------:R-:W-:Y:S05]  /*23ed0*/  WARPSYNC.COLLECTIVE R15, `(.L_x_11928) ;  /* 0x000000000f087348 */ /* 0x000fea0003c00000 */
[----:B------:R0:W1:Y:S02]  /*23ee0*/  SHFL.IDX P6, R14, R13, R12, R11 ;  /* 0x0000000c0d0e7389 */ /* 0x00006400000c000b */
[----:B01----:R-:W-:Y:S01]  /*23ef0*/  ENDCOLLECTIVE ;  /* 0x000000000000791b */ /* 0x003fe20003800000 */
.L_x_11928:
[----:B------:R-:W-:Y:S01]  /*23f00*/  IMAD.MOV.U32 R4, RZ, RZ, R14 ;  /* 0x000000ffff047224 */ /* 0x000fe200078e000e */
[----:B------:R-:W-:Y:S06]  /*23f10*/  BRA `(.L_x_11929) ;  /* 0xfffffe3800807947 */ /* 0x000fec000383ffff */
.L_x_11609:
[----:B0-----:R0:W1:Y:S02]  /*23f20*/  SYNCS.PHASECHK.TRANS64.TRYWAIT P0, [R19+URZ+0x22800], R40 ;  /* 0x02280028130075a7 */ /* 0x001064000800017f */
[----:B-1----:R-:W-:Y:S05]  /*23f30*/  @!P0 NANOSLEEP.SYNCS 0x989680 ;  /* 0x009896800000895d */ /* 0x002fea0003900000 */
[----:B------:R-:W1:Y:S02]  /*23f40*/  @!P0 SYNCS.PHASECHK.TRANS64 P0, [R19+URZ+0x22800], R40 ;  /* 0x02280028130085a7 */ /* 0x000e64000800007f */
[----:B-1----:R-:W-:Y:S05]  /*23f50*/  @!P0 BRA `(.L_x_11609) ;  /* 0xfffffffc00f08947 */ /* 0x002fea000383ffff */
[----:B------:R-:W-:Y:S05]  /*23f60*/  BRA `(.L_x_11930) ;  /* 0xfffffe3c00687947 */ /* 0x000fea000383ffff */
.L_x_11617:
[----:B------:R-:W1:Y:S01]  /*23f70*/  LDC R39, c[0x0][0x3f4] ;  /* 0x0000fd00ff277b82 */ /* 0x000e620000000800 */
[----:B------:R-:W-:Y:S01]  /*23f80*/  BSSY B1, `(.L_x_11931) ;  /* 0x0000008000017945 */ /* 0x000fe20003800000 */
[----:B0-----:R-:W-:Y:S02]  /*23f90*/  IMAD.MOV.U32 R13, RZ, RZ, R26 ;  /* 0x000000ffff0d7224 */ /* 0x001fe400078e001a */
[----:B------:R-:W-:Y:S02]  /*23fa0*/  IMAD.MOV.U32 R12, RZ, RZ, RZ ;  /* 0x000000ffff0c7224 */ /* 0x000fe400078e00ff */
[----:B------:R-:W-:Y:S02]  /*23fb0*/  IMAD.MOV.U32 R11, RZ, RZ, 0x1c1f ;  /* 0x00001c1fff0b7424 */ /* 0x000fe400078e00ff */
[----:B------:R-:W-:-:S07]  /*23fc0*/  IMAD.MOV.U32 R15, RZ, RZ, -0x1 ;  /* 0xffffffffff0f7424 */ /* 0x000fce00078e00ff */
[----:B-1----:R-:W-:Y:S05]  /*23fd0*/  WARPSYNC.COLLECTIVE R15, `(.L_x_11932) ;  /* 0x000000000f087348 */ /* 0x002fea0003c00000 */
[----:B------:R0:W2:Y:S02]  /*23fe0*/  SHFL.IDX P6, R14, R13, R12, R11 ;  /* 0x0000000c0d0e7389 */ /* 0x0000a400000c000b */
[----:B012---:R-:W-:Y:S01]  /*23ff0*/  ENDCOLLECTIVE ;  /* 0x000000000000791b */ /* 0x007fe20003800000 */
.L_x_11932:
[----:B------:R-:W-:Y:S05]  /*24000*/  BSYNC B1 ;  /* 0x0000000000017941 */ /* 0x000fea0003800000 */
.L_x_11931:
[----:B------:R-:W-:Y:S01]  /*24010*/  IMAD.MOV.U32 R13, RZ, RZ, R25 ;  /* 0x000000ffff0d7224 */ /* 0x000fe200078e0019 */
[----:B------:R-:W-:Y:S01]  /*24020*/  ISETP.GE.AND P0, PT, R16, R39, PT ;  /* 0x000000271000720c */ /* 0x000fe20003f06270 */
[----:B------:R-:W-:Y:S02]  /*24030*/  IMAD.MOV.U32 R12, RZ, RZ, RZ ;  /* 0x000000ffff0c7224 */ /* 0x000fe400078e00ff */
[----:B------:R-:W-:Y:S02]  /*24040*/  IMAD.MOV.U32 R11, RZ, RZ, 0x1c1f ;  /* 0x00001c1fff0b7424 */ /* 0x000fe400078e00ff */
[----:B------:R-:W-:Y:S02]  /*24050*/  IMAD.MOV.U32 R15, RZ, RZ, -0x1 ;  /* 0xffffffffff0f7424 */ /* 0x000fe400078e00ff */
[----:B------:R-:W-:Y:S02]  /*24060*/  IMAD.MOV.U32 R0, RZ, RZ, R14 ;  /* 0x000000ffff007224 */ /* 0x000fe400078e000e */
[----:B------:R-:W-:-:S07]  /*24070*/  IMAD R36, R207, R36, RZ ;  /* 0x00000024cf247224 */ /* 0x000fce00078e02ff */
[----:B------:R-:W-:Y:S05]  /*24080*/  WARPSYNC.COLLECTIVE R15, `(.L_x_11933) ;  /* 0x000000000f087348 */ /* 0x000fea0003c00000 */
[----:B------:R0:W1:Y:S02]  /*24090*/  SHFL.IDX P6, R14, R13, R12, R11 ;  /* 0x0000000c0d0e7389 */ /* 0x00006400000c000b */
[----:B01----:R-:W-:Y:S01]  /*240a0*/  ENDCOLLECTIVE ;  /* 0x000000000000791b */ /* 0x003fe20003800000 */
.L_x_11933:
[----:B------:R-:W-:Y:S01]  /*240b0*/  ISETP.GE.OR P1, PT, R41, R36, P0 ;  /* 0x000000242900720c */ /* 0x000fe20000726670 */
[----:B------:R-:W-:-:S12]  /*240c0*/  IMAD.MOV.U32 R13, RZ, RZ, R24 ;  /* 0x000000ffff0d7224 */ /* 0x000fd800078e0018 */
[C---:B------:R-:W-:Y:S01]  /*240d0*/  @!P1 IMAD.SHL.U32 R5, R16.reuse, 0x2, RZ ;  /* 0x0000000210059824 */ /* 0x040fe200078e00ff */
[----:B------:R-:W-:Y:S01]  /*240e0*/  @!P1 SHF.L.U64.HI R21, R16, 0x1, R43 ;  /* 0x0000000110159819 */ /* 0x000fe2000001022b */
[----:B------:R-:W-:-:S07]  /*240f0*/  IMAD.MOV.U32 R3, RZ, RZ, R14 ;  /* 0x000000ffff037224 */ /* 0x000fce00078e000e */
[----:B------:R-:W-:Y:S05]  /*24100*/  WARPSYNC.COLLECTIVE R15, `(.L_x_11934) ;  /* 0x000000000f087348 */ /* 0x000fea0003c00000 */
[----:B------:R0:W1:Y:S02]  /*24110*/  SHFL.IDX P6, R14, R13, R12, R11 ;  /* 0x0000000c0d0e7389 */ /* 0x00006400000c000b */
[----:B01----:R-:W-:Y:S01]  /*24120*/  ENDCOLLECTIVE ;  /* 0x000000000000791b */ /* 0x003fe20003800000 */
.L_x_11934:
[----:B------:R-:W-:-:S05]  /*24130*/  @!P1 IADD3 R6, P2, R3, R5, RZ ;  /* 0x0000000503069210 */ /* 0x000fca0007f5e0ff */
[----:B------:R-:W-:Y:S02]  /*24140*/  @!P1 IMAD.X R7, R0, 0x1, R21, P2 ;  /* 0x0000000100079824 */ /* 0x000fe400010e0615 */
[----:B------:R-:W-:Y:S02]  /*24150*/  IMAD.MOV.U32 R13, RZ, RZ, R27 ;  /* 0x000000ffff0d7224 */ /* 0x000fe400078e001b */
[----:B------:R-:W-:-:S07]  /*24160*/  IMAD.MOV.U32 R4, RZ, RZ, R14 ;  /* 0x000000ffff047224 */ /* 0x000fce00078e000e */
[----:B------:R-:W-:Y:S05]  /*24170*/  WARPSYNC.COLLECTIVE R15, `(.L_x_11935) ;  /* 0x000000000f087348 */ /* 0x000fea0003c00000 */
[----:B------:R0:W1:Y:S02]  /*24180*/  SHFL.IDX P6, R14, R13, R12, R11 ;  /* 0x0000000c0d0e7389 */ /* 0x00006400000c000b */
[----:B01----:R-:W-:Y:S01]  /*24190*/  ENDCOLLECTIVE ;  /* 0x000000000000791b */ /* 0x003fe20003800000 */
.L_x_11935:
[----:B------:R-:W2:Y:S01]  /*241a0*/  @!P1 LD.E.128 R8, desc[UR38][R6.64] ;  /* 0x0000002606089980 */ /* 0x000ea2000c101d00 */
[----:B------:R-:W-:-:S05]  /*241b0*/  @!P1 IADD3 R14, P2, R14, R5, RZ ;  /* 0x000000050e0e9210 */ /* 0x000fca0007f5e0ff */
[----:B------:R-:W-:-:S04]  /*241c0*/  @!P1 IMAD.X R3, R4, 0x1, R21, P2 ;  /* 0x0000000104039824 */ /* 0x000fc800010e0615 */
[----:B------:R-:W-:-:S05]  /*241d0*/  @!P1 IMAD.MOV.U32 R15, RZ, RZ, R3 ;  /* 0x000000ffff0f9224 */ /* 0x000fca00078e0003 */
[----:B------:R0:W5:Y:S01]  /*241e0*/  @!P1 LD.E.128 R4, desc[UR38][R14.64] ;  /* 0x000000260e049980 */ /* 0x000162000c101d00 */
[----:B------:R-:W-:Y:S01]  /*241f0*/  CS2R R28, SRZ ;  /* 0x00000000001c7805 */ /* 0x000fe2000001ff00 */
[----:B------:R-:W-:Y:S01]  /*24200*/  IMAD.MOV.U32 R13, RZ, RZ, R26 ;  /* 0x000000ffff0d7224 */ /* 0x000fe200078e001a */
[----:B------:R-:W-:Y:S01]  /*24210*/  CS2R R20, SRZ ;  /* 0x0000000000147805 */ /* 0x000fe2000001ff00 */
[----:B------:R-:W-:Y:S01]  /*24220*/  IMAD.MOV.U32 R12, RZ, RZ, 0x1 ;  /* 0x00000001ff0c7424 */ /* 0x000fe200078e00ff */
[----:B------:R-:W-:Y:S02]  /*24230*/  CS2R R30, SRZ ;  /* 0x00000000001e7805 */ /* 0x000fe4000001ff00 */
[----:B------:R-:W-:Y:S01]  /*24240*/  CS2R R32, SRZ ;  /* 0x0000000000207805 */ /* 0x000fe2000001ff00 */
[----:B0-----:R-:W-:Y:S02]  /*24250*/  IMAD.MOV.U32 R15, RZ, RZ, -0x1 ;  /* 0xffffffffff0f7424 */ /* 0x001fe400078e00ff */
[----:B--2---:R-:W-:-:S02]  /*24260*/  @!P1 IMAD.MOV.U32 R29, RZ, RZ, R11 ;  /* 0x000000ffff1d9224 */ /* 0x004fc400078e000b */
[----:B------:R-:W-:Y:S02]  /*24270*/  IMAD.MOV.U32 R11, RZ, RZ, 0x1c1f ;  /* 0x00001c1fff0b7424 */ /* 0x000fe400078e00ff */
[----:B------:R-:W-:Y:S02]  /*24280*/  @!P1 IMAD.MOV.U32 R20, RZ, RZ, R8 ;  /* 0x000000ffff149224 */ /* 0x000fe400078e0008 */
[----:B------:R-:W-:-:S07]  /*24290*/  @!P1 IMAD.MOV.U32 R21, RZ, RZ, R9 ;  /* 0x000000ffff159224 */ /* 0x000fce00078e0009 */
[----:B-----5:R-:W-:Y:S05]  /*242a0*/  WARPSYNC.COLLECTIVE R15, `(.L_x_11936) ;  /* 0x000000000f087348 */ /* 0x020fea0003c00000 */
[----:B------:R0:W1:Y:S02]  /*242b0*/  SHFL.IDX P6, R14, R13, R12, R11 ;  /* 0x0000000c0d0e7389 */ /* 0x00006400000c000b */
[----:B01---5:R-:W-:Y:S01]  /*242c0*/  ENDCOLLECTIVE ;  /* 0x000000000000791b */ /* 0x023fe20003800000 */
.L_x_11936:
[----:B------:R-:W-:Y:S02]  /*242d0*/  IMAD.MOV.U32 R0, RZ, RZ, R20 ;  /* 0x000000ffff007224 */ /* 0x000fe400078e0014 */
[----:B------:R-:W-:Y:S02]  /*242e0*/  IMAD.MOV.U32 R3, RZ, RZ, R21 ;  /* 0x000000ffff037224 */ /* 0x000fe400078e0015 */
[----:B------:R-:W-:Y:S01]  /*242f0*/  @!P1 IMAD.MOV.U32 R28, RZ, RZ, R10 ;  /* 0x000000ffff1c9224 */ /* 0x000fe200078e000a */
[----:B------:R-:W-:Y:S01]  /*24300*/  PRMT R37, R37, 0x5410, R0 ;  /* 0x0000541025257816 */ /* 0x000fe20000000000 */
[----:B------:R-:W-:Y:S01]  /*24310*/  IMAD.MOV.U32 R9, RZ, RZ, R29 ;  /* 0x000000ffff097224 */ /* 0x000fe200078e001d */
[----:B------:R-:W-:Y:S01]  /*24320*/  PRMT R49, R49, 0x5410, R3 ;  /* 0x0000541031317816 */ /* 0x000fe20000000003 */
[----:B------:R-:W-:-:S03]  /*24330*/  IMAD.MOV.U32 R8, RZ, RZ, R28 ;  /* 0x000000ffff087224 */ /* 0x000fc600078e001c */
[----:B------:R-:W-:Y:S01]  /*24340*/  PRMT R37, R9, 0x7610, R37 ;  /* 0x0000761009257816 */ /* 0x000fe20000000025 */
[----:B------:R-:W-:Y:S01]  /*24350*/  IMAD.MOV.U32 R13, RZ, RZ, R25 ;  /* 0x000000ffff0d7224 */ /* 0x000fe200078e0019 */
[----:B------:R-:W-:Y:S01]  /*24360*/  PRMT R35, R8, 0x7610, R35 ;  /* 0x0000761008237816 */ /* 0x000fe20000000023 */
[----:B------:R-:W-:Y:S02]  /*24370*/  @!P1 IMAD.MOV.U32 R30, RZ, RZ, R4 ;  /* 0x000000ffff1e9224 */ /* 0x000fe400078e0004 */
[----:B------:R-:W-:Y:S02]  /*24380*/  @!P1 IMAD.MOV.U32 R31, RZ, RZ, R5 ;  /* 0x000000ffff1f9224 */ /* 0x000fe400078e0005 */
[----:B------:R-:W-:Y:S02]  /*24390*/  @!P1 IMAD.MOV.U32 R33, RZ, RZ, R7 ;  /* 0x000000ffff219224 */ /* 0x000fe400078e0007 */
[----:B------:R-:W-:Y:S02]  /*243a0*/  @!P1 IMAD.MOV.U32 R32, RZ, RZ, R6 ;  /* 0x000000ffff209224 */ /* 0x000fe400078e0006 */
[----:B------:R-:W-:-:S07]  /*243b0*/  IMAD.MOV.U32 R0, RZ, RZ, R14 ;  /* 0x000000ffff007224 */ /* 0x000fce00078e000e */
[----:B------:R-:W-:Y:S05]  /*243c0*/  WARPSYNC.COLLECTIVE R15, `(.L_x_11937) ;  /* 0x000000000f087348 */ /* 0x000fea0003c00000 */
[----:B------:R0:W1:Y:S02]  /*243d0*/  SHFL.IDX P6, R14, R13, R12, R11 ;  /* 0x0000000c0d0e7389 */ /* 0x00006400000c000b */
[----:B01----:R-:W-:Y:S01]  /*243e0*/  ENDCOLLECTIVE ;  /* 0x000000000000791b */ /* 0x003fe20003800000 */
.L_x_11937:
[----:B------:R-:W-:Y:S02]  /*243f0*/  IMAD.MOV.U32 R4, RZ, RZ, R30 ;  /* 0x000000ffff047224 */ /* 0x000fe400078e001e */
[----:B------:R-:W-:Y:S02]  /*24400*/  IMAD.MOV.U32 R5, RZ, RZ, R31 ;  /* 0x000000ffff057224 */ /* 0x000fe400078e001f */
[----:B------:R-:W-:Y:S01]  /*24410*/  IMAD.MOV.U32 R7, RZ, RZ, R33 ;  /* 0x000000ffff077224 */ /* 0x000fe200078e0021 */
[----:B------:R-:W-:Y:S01]  /*24420*/  PRMT R35, R35, 0x5410, R4 ;  /* 0x0000541023237816 */ /* 0x000fe20000000004 */
[----:B------:R-:W-:-:S03]  /*24430*/  IMAD.MOV.U32 R6, RZ, RZ, R32 ;  /* 0x000000ffff067224 */ /* 0x000fc600078e0020 */
[----:B------:R-:W-:Y:S02]  /*24440*/  PRMT R45, R7, 0x5410, R5 ;  /* 0x00005410072d7816 */ /* 0x000fe40000000005 */
[----:B------:R-:W-:Y:S02]  /*24450*/  CS2R R4, SRZ ;  /* 0x0000000000047805 */ /* 0x000fe4000001ff00 */
[----:B------:R-:W-:Y:S01]  /*24460*/  PRMT R48, R48, 0x5410, R6 ;  /* 0x0000541030307816 */ /* 0x000fe20000000006 */
[----:B------:R-:W-:Y:S02]  /*24470*/  IMAD.MOV.U32 R13, RZ, RZ, R24 ;  /* 0x000000ffff0d7224 */ /* 0x000fe400078e0018 */
[----:B------:R-:W-:-:S07]  /*24480*/  IMAD.MOV.U32 R3, RZ, RZ, R14 ;  /* 0x000000ffff037224 */ /* 0x000fce00078e000e */
[----:B------:R-:W-:Y:S05]  /*24490*/  WARPSYNC.COLLECTIVE R15, `(.L_x_11938) ;  /* 0x000000000f087348 */ /* 0x000fea0003c00000 */
[----:B------:R0:W1:Y:S02]  /*244a0*/  SHFL.IDX P6, R14, R13, R12, R11 ;  /* 0x0000000c0d0e7389 */ /* 0x00006400000c000b */
[----:B01----:R-:W-:Y:S01]  /*244b0*/  ENDCOLLECTIVE ;  /* 0x000000000000791b */ /* 0x003fe20003800000 */
.L_x_11938:
[----:B------:R-:W-:Y:S02]  /*244c0*/  IMAD.MOV.U32 R13, RZ, RZ, R27 ;  /* 0x000000ffff0d7224 */ /* 0x000fe400078e001b */
[----:B------:R-:W-:-:S07]  /*244d0*/  IMAD.MOV.U32 R24, RZ, RZ, R14 ;  /* 0x000000ffff187224 */ /* 0x000fce00078e000e */
[----:B------:R-:W-:Y:S05]  /*244e0*/  WARPSYNC.COLLECTIVE R15, `(.L_x_11939) ;  /* 0x000000000f087348 */ /* 0x000fea0003c00000 */
[----:B------:R0:W1:Y:S02]  /*244f0*/  SHFL.IDX P6, R14, R13, R12, R11 ;  /* 0x0000000c0d0e7389 */ /* 0x00006400000c000b */
[----:B01----:R-:W-:Y:S01]  /*24500*/  ENDCOLLECTIVE ;  /* 0x000000000000791b */ /* 0x003fe20003800000 */
.L_x_11939:
[----:B------:R-:W-:Y:S05]  /*24510*/  BRA `(.L_x_11940) ;  /* 0xfffffe4800747947 */ /* 0x000fea000383ffff */
.L_x_11621:
[----:B0-----:R0:W1:Y:S02]  /*24520*/  SYNCS.PHASECHK.TRANS64.TRYWAIT P1, [R19+URZ+0x22800], R12 ;  /* 0x0228000c130075a7 */ /* 0x001064000802017f */
[----:B-1----:R-:W-:Y:S05]  /*24530*/  @!P1 NANOSLEEP.SYNCS 0x989680 ;  /* 0x009896800000995d */ /* 0x002fea0003900000 */
[----:B------:R-:W1:Y:S02]  /*24540*/  @!P1 SYNCS.PHASECHK.TRANS64 P1, [R19+URZ+0x22800], R12 ;  /* 0x0228000c130095a7 */ /* 0x000e64000802007f */
[----:B-1----:R-:W-:Y:S05]  /*24550*/  @!P1 BRA `(.L_x_11621) ;  /* 0xfffffffc00f09947 */ /* 0x002fea000383ffff */
[----:B------:R-:W-:Y:S05]  /*24560*/  BRA `(.L_x_11941) ;  /* 0xfffffe4c000c7947 */ /* 0x000fea000383ffff */
.L_x_11627:
[----:B---3--:R3:W4:Y:S02]  /*24570*/  SYNCS.PHASECHK.TRANS64.TRYWAIT P1, [R4+URZ+0x22830], R73 ;  /* 0x02283049040075a7 */ /* 0x008724000802017f */
[----:B----4-:R-:W-:Y:S05]  /*24580*/  @!P1 NANOSLEEP.SYNCS 0x989680 ;  /* 0x009896800000995d */ /* 0x010fea0003900000 */
[----:B------:R-:W4:Y:S02]  /*24590*/  @!P1 SYNCS.PHASECHK.TRANS64 P1, [R4+URZ+0x22830], R73 ;  /* 0x02283049040095a7 */ /* 0x000f24000802007f */
[----:B----4-:R-:W-:Y:S05]  /*245a0*/  @!P1 BRA `(.L_x_11627) ;  /* 0xfffffffc00f09947 */ /* 0x010fea000383ffff */
[----:B------:R-:W-:Y:S05]  /*245b0*/  BRA `(.L_x_11626) ;  /* 0xfffffe5800c47947 */ /* 0x000fea000383ffff */
.L_x_11640:
[----:B-1----:R1:W2:Y:S02]  /*245c0*/  SYNCS.PHASECHK.TRANS64.TRYWAIT P1, [R4+URZ+0x22850], R73 ;  /* 0x02285049040075a7 */ /* 0x0022a4000802017f */
[----:B--2---:R-:W-:Y:S05]  /*245d0*/  @!P1 NANOSLEEP.SYNCS 0x989680 ;  /* 0x009896800000995d */ /* 0x004fea0003900000 */
[----:B------:R-:W2:Y:S02]  /*245e0*/  @!P1 SYNCS.PHASECHK.TRANS64 P1, [R4+URZ+0x22850], R73 ;  /* 0x02285049040095a7 */ /* 0x000ea4000802007f */
[----:B--2---:R-:W-:Y:S05]  /*245f0*/  @!P1 BRA `(.L_x_11640) ;  /* 0xfffffffc00f09947 */ /* 0x004fea000383ffff */
[----:B------:R-:W-:Y:S05]  /*24600*/  BRA `(.L_x_11639) ;  /* 0xfffffe7c00b87947 */ /* 0x000fea000383ffff */
.L_x_11649:
[----:B-1----:R1:W2:Y:S02]  /*24610*/  SYNCS.PHASECHK.TRANS64.TRYWAIT P1, [R200+URZ+0x22830], R201 ;  /* 0x022830c9c80075a7 */ /* 0x0022a4000802017f */
[----:B--2---:R-:W-:Y:S05]  /*24620*/  @!P1 NANOSLEEP.SYNCS 0x989680 ;  /* 0x009896800000995d */ /* 0x004fea0003900000 */
[----:B------:R-:W2:Y:S02]  /*24630*/  @!P1 SYNCS.PHASECHK.TRANS64 P1, [R200+URZ+0x22830], R201 ;  /* 0x022830c9c80095a7 */ /* 0x000ea4000802007f */
[----:B--2---:R-:W-:Y:S05]  /*24640*/  @!P1 BRA `(.L_x_11649) ;  /* 0xfffffffc00f09947 */ /* 0x004fea000383ffff */
[----:B------:R-:W-:Y:S05]  /*24650*/  BRA `(.L_x_11648) ;  /* 0xfffffe84009c7947 */ /* 0x000fea000383ffff */
.L_x_11662:
[----:B---3--:R3:W4:Y:S02]  /*24660*/  SYNCS.PHASECHK.TRANS64.TRYWAIT P1, [R200+URZ+0x22850], R201 ;  /* 0x022850c9c80075a7 */ /* 0x008724000802017f */
[----:B----4-:R-:W-:Y:S05]  /*24670*/  @!P1 NANOSLEEP.SYNCS 0x989680 ;  /* 0x009896800000995d */ /* 0x010fea0003900000 */
[----:B------:R-:W4:Y:S02]  /*24680*/  @!P1 SYNCS.PHASECHK.TRANS64 P1, [R200+URZ+0x22850], R201 ;  /* 0x022850c9c80095a7 */ /* 0x000f24000802007f */
[----:B----4-:R-:W-:Y:S05]  /*24690*/  @!P1 BRA `(.L_x_11662) ;  /* 0xfffffffc00f09947 */ /* 0x010fea000383ffff */
[----:B------:R-:W-:Y:S05]  /*246a0*/  BRA `(.L_x_11661) ;  /* 0xfffffeb000b47947 */ /* 0x000fea000383ffff */
.L_x_11672:
[----:B-1----:R1:W2:Y:S02]  /*246b0*/  SYNCS.PHASECHK.TRANS64.TRYWAIT P2, [R4+URZ+0x22830], R216 ;  /* 0x022830d8040075a7 */ /* 0x0022a4000804017f */
[----:B--2---:R-:W-:Y:S05]  /*246c0*/  @!P2 NANOSLEEP.SYNCS 0x989680 ;  /* 0x009896800000a95d */ /* 0x004fea0003900000 */
[----:B------:R-:W2:Y:S02]  /*246d0*/  @!P2 SYNCS.PHASECHK.TRANS64 P2, [R4+URZ+0x22830], R216 ;  /* 0x022830d80400a5a7 */ /* 0x000ea4000804007f */
[----:B--2---:R-:W-:Y:S05]  /*246e0*/  @!P2 BRA `(.L_x_11672) ;  /* 0xfffffffc00f0a947 */ /* 0x004fea000383ffff */
[----:B------:R-:W-:Y:S05]  /*246f0*/  BRA `(.L_x_11671) ;  /* 0xfffffeb800a87947 */ /* 0x000fea000383ffff */
.L_x_11677:
[----:B--2---:R2:W3:Y:S02]  /*24700*/  SYNCS.PHASECHK.TRANS64.TRYWAIT P2, [R4+URZ+0x22850], R216 ;  /* 0x022850d8040075a7 */ /* 0x0044e4000804017f */
[----:B---3--:R-:W-:Y:S05]  /*24710*/  @!P2 NANOSLEEP.SYNCS 0x989680 ;  /* 0x009896800000a95d */ /* 0x008fea0003900000 */
[----:B------:R-:W3:Y:S02]  /*24720*/  @!P2 SYNCS.PHASECHK.TRANS64 P2, [R4+URZ+0x22850], R216 ;  /* 0x022850d80400a5a7 */ /* 0x000ee4000804007f */
[----:B---3--:R-:W-:Y:S05]  /*24730*/  @!P2 BRA `(.L_x_11677) ;  /* 0xfffffffc00f0a947 */ /* 0x008fea000383ffff */
[----:B------:R-:W-:Y:S05]  /*24740*/  BRA `(.L_x_11676) ;  /* 0xfffffed4000c7947 */ /* 0x000fea000383ffff */
.L_x_11683:
[----:B-1----:R1:W2:Y:S02]  /*24750*/  SYNCS.PHASECHK.TRANS64.TRYWAIT P1, [R11+URZ+0x22830], R200 ;  /* 0x022830c80b0075a7 */ /* 0x0022a4000802017f */
[----:B--2---:R-:W-:Y:S05]  /*24760*/  @!P1 NANOSLEEP.SYNCS 0x989680 ;  /* 0x009896800000995d */ /* 0x004fea0003900000 */
[----:B------:R-:W2:Y:S02]  /*24770*/  @!P1 SYNCS.PHASECHK.TRANS64 P1, [R11+URZ+0x22830], R200 ;  /* 0x022830c80b0095a7 */ /* 0x000ea4000802007f */
[----:B--2---:R-:W-:Y:S05]  /*24780*/  @!P1 BRA `(.L_x_11683) ;  /* 0xfffffffc00f09947 */ /* 0x004fea000383ffff */
[----:B------:R-:W-:Y:S05]  /*24790*/  BRA `(.L_x_11682) ;  /* 0xfffffed800487947 */ /* 0x000fea000383ffff */
.L_x_11696:
[----:B---3--:R3:W4:Y:S02]  /*247a0*/  SYNCS.PHASECHK.TRANS64.TRYWAIT P1, [R11+URZ+0x22850], R200 ;  /* 0x022850c80b0075a7 */ /* 0x008724000802017f */
[----:B----4-:R-:W-:Y:S05]  /*247b0*/  @!P1 NANOSLEEP.SYNCS 0x989680 ;  /* 0x009896800000995d */ /* 0x010fea0003900000 */
[----:B------:R-:W4:Y:S02]  /*247c0*/  @!P1 SYNCS.PHASECHK.TRANS64 P1, [R11+URZ+0x22850], R200 ;  /* 0x022850c80b0095a7 */ /* 0x000f24000802007f */
[----:B----4-:R-:W-:Y:S05]  /*247d0*/  @!P1 BRA `(.L_x_11696) ;  /* 0xfffffffc00f09947 */ /* 0x010fea000383ffff */
[----:B------:R-:W-:Y:S05]  /*247e0*/  BRA `(.L_x_11695) ;  /* 0xffffff0400507947 */ /* 0x000fea000383ffff */
.L_x_11702:
[----:B------:R-:W-:Y:S02]  /*247f0*/  IMAD.MOV.U32 R13, RZ, RZ, R21 ;  /* 0x000000ffff0d7224 */ /* 0x000fe400078e0015 */
[----:B------:R-:W-:Y:S02]  /*24800*/  IMAD.MOV.U32 R12, RZ, RZ, RZ ;  /* 0x000000ffff0c7224 */ /* 0x000fe400078e00ff */
[----:B------:R-:W-:Y:S02]  /*24810*/  IMAD.MOV.U32 R11, RZ, RZ, 0x181f ;  /* 0x0000181fff0b7424 */ /* 0x000fe400078e00ff */
[----:B------:R-:W-:-:S07]  /*24820*/  IMAD.MOV.U32 R15, RZ, RZ, -0x1 ;  /* 0xffffffffff0f7424 */ /* 0x000fce00078e00ff */
[----:B0----5:R-:W-:Y:S05]  /*24830*/  WARPSYNC.COLLECTIVE R15, `(.L_x_11942) ;  /* 0x000000000f087348 */ /* 0x021fea0003c00000 */
[----:B------:R1:W2:Y:S02]  /*24840*/  SHFL.IDX P6, R14, R13, R12, R11 ;  /* 0x0000000c0d0e7389 */ /* 0x0002a400000c000b */
[----:B012--5:R-:W-:Y:S01]  /*24850*/  ENDCOLLECTIVE ;  /* 0x000000000000791b */ /* 0x027fe20003800000 */
.L_x_11942:
[----:B------:R-:W-:Y:S02]  /*24860*/  IMAD.MOV.U32 R13, RZ, RZ, R20 ;  /* 0x000000ffff0d7224 */ /* 0x000fe400078e0014 */
[----:B------:R-:W-:-:S07]  /*24870*/  IMAD.MOV.U32 R3, RZ, RZ, R14 ;  /* 0x000000ffff037224 */ /* 0x000fce00078e000e */
[----:B------:R-:W-:Y:S05]  /*24880*/  WARPSYNC.COLLECTIVE R15, `(.L_x_11943) ;  /* 0x000000000f087348 */ /* 0x000fea0003c00000 */
[----:B------:R0:W1:Y:S02]  /*24890*/  SHFL.IDX P6, R14, R13, R12, R11 ;  /* 0x0000000c0d0e7389 */ /* 0x00006400000c000b */
[----:B01----:R-:W-:Y:S01]  /*248a0*/  ENDCOLLECTIVE ;  /* 0x000000000000791b */ /* 0x003fe20003800000 */
.L_x_11943:
[----:B------:R-:W-:Y:S05]  /*248b0*/  BRA `(.L_x_11944) ;  /* 0xffffff2c00607947 */ /* 0x000fea000383ffff */
.L_x_11705:
        /* <DEDUP_REMOVED lines=8> */
.L_x_11946:
[----:B------:R-:W-:Y:S05]  /*24940*/  BSYNC B1 ;  /* 0x0000000000017941 */ /* 0x000fea0003800000 */
.L_x_11945:
        /* <DEDUP_REMOVED lines=8> */
.L_x_11947:
[----:B------:R-:W-:Y:S05]  /*249d0*/  BRA `(.L_x_11948) ;  /* 0xffffff2c009c7947 */ /* 0x000fea000383ffff */
.L_x_11708:
        /* <DEDUP_REMOVED lines=8> */
.L_x_11950:
[----:B------:R-:W-:Y:S05]  /*24a60*/  BSYNC B1 ;  /* 0x0000000000017941 */ /* 0x000fea0003800000 */
.L_x_11949:
        /* <DEDUP_REMOVED lines=8> */
.L_x_11951:
[----:B------:R-:W-:Y:S05]  /*24af0*/  BRA `(.L_x_11952) ;  /* 0xffffff2c00c87947 */ /* 0x000fea000383ffff */
.L_x_11711:
[----:B------:R-:W-:Y:S01]  /*24b00*/  BSSY B1, `(.L_x_11953) ;  /* 0x0000008000017945 */ /* 0x000fe20003800000 */
[----:B------:R-:W-:Y:S02]  /*24b10*/  IMAD.MOV.U32 R13, RZ, RZ, R21 ;  /* 0x000000ffff0d7224 */ /* 0x000fe400078e0015 */
[----:B------:R-:W-:Y:S02]  /*24b20*/  IMAD.MOV.U32 R12, RZ, RZ, 0x3 ;  /* 0x00000003ff0c7424 */ /* 0x000fe400078e00ff */
[----:B------:R-:W-:Y:S02]  /*24b30*/  IMAD.MOV.U32 R11, RZ, RZ, 0x181f ;  /* 0x0000181fff0b7424 */ /* 0x000fe400078e00ff */
[----:B----4-:R-:W-:-:S07]  /*24b40*/  IMAD.MOV.U32 R15, RZ, RZ, -0x1 ;  /* 0xffffffffff0f7424 */ /* 0x010fce00078e00ff */
[----:B0123--:R-:W-:Y:S05]  /*24b50*/  WARPSYNC.COLLECTIVE R15, `(.L_x_11954) ;  /* 0x000000000f087348 */ /* 0x00ffea0003c00000 */
[----:B--2---:R2:W4:Y:S02]  /*24b60*/  SHFL.IDX P6, R14, R13, R12, R11 ;  /* 0x0000000c0d0e7389 */ /* 0x00452400000c000b */
[----:B01234-:R-:W-:Y:S01]  /*24b70*/  ENDCOLLECTIVE ;  /* 0x000000000000791b */ /* 0x01ffe20003800000 */
.L_x_11954:
[----:B------:R-:W-:Y:S05]  /*24b80*/  BSYNC B1 ;  /* 0x0000000000017941 */ /* 0x000fea0003800000 */
.L_x_11953:
        /* <DEDUP_REMOVED lines=8> */
.L_x_11955:
[----:B------:R-:W-:Y:S05]  /*24c10*/  BRA `(.L_x_11956) ;  /* 0xffffff2c00f47947 */ /* 0x000fea000383ffff */
.L_x_11713:
[----:B------:R-:W-:Y:S02]  /*24c20*/  IMAD.MOV.U32 R13, RZ, RZ, R6 ;  /* 0x000000ffff0d7224 */ /* 0x000fe400078e0006 */
[----:B------:R-:W-:Y:S02]  /*24c30*/  IMAD.MOV.U32 R12, RZ, RZ, RZ ;  /* 0x000000ffff0c7224 */ /* 0x000fe400078e00ff */
[----:B------:R-:W-:Y:S02]  /*24c40*/  IMAD.MOV.U32 R11, RZ, RZ, 0x1c1f ;  /* 0x00001c1fff0b7424 */ /* 0x000fe400078e00ff */
[----:B------:R-:W-:-:S07]  /*24c50*/  IMAD.MOV.U32 R15, RZ, RZ, -0x1 ;  /* 0xffffffffff0f7424 */ /* 0x000fce00078e00ff */
[----:B------:R-:W-:Y:S05]  /*24c60*/  WARPSYNC.COLLECTIVE R15, `(.L_x_11957) ;  /* 0x000000000f087348 */ /* 0x000fea0003c00000 */
[----:B------:R0:W1:Y:S02]  /*24c70*/  SHFL.IDX P6, R14, R13, R12, R11 ;  /* 0x0000000c0d0e7389 */ /* 0x00006400000c000b */
[----:B01----:R-:W-:Y:S01]  /*24c80*/  ENDCOLLECTIVE ;  /* 0x000000000000791b */ /* 0x003fe20003800000 */
.L_x_11957:
[----:B------:R-:W-:Y:S02]  /*24c90*/  IMAD.MOV.U32 R13, RZ, RZ, R3 ;  /* 0x000000ffff0d7224 */ /* 0x000fe400078e0003 */
[----:B------:R-:W-:-:S07]  /*24ca0*/  IMAD.MOV.U32 R10, RZ, RZ, R14 ;  /* 0x000000ffff0a7224 */ /* 0x000fce00078e000e */
[----:B------:R-:W-:Y:S05]  /*24cb0*/  WARPSYNC.COLLECTIVE R15, `(.L_x_11958) ;  /* 0x000000000f087348 */ /* 0x000fea0003c00000 */
[----:B------:R0:W1:Y:S02]  /*24cc0*/  SHFL.IDX P6, R14, R13, R12, R11 ;  /* 0x0000000c0d0e7389 */ /* 0x00006400000c000b */
[----:B01----:R-:W-:Y:S01]  /*24cd0*/  ENDCOLLECTIVE ;  /* 0x000000000000791b */ /* 0x003fe20003800000 */
.L_x_11958:
[----:B------:R-:W-:Y:S01]  /*24ce0*/  IMAD.MOV.U32 R11, RZ, RZ, R14 ;  /* 0x000000ffff0b7224 */ /* 0x000fe200078e000e */
[----:B------:R-:W-:Y:S06]  /*24cf0*/  BRA `(.L_x_11959) ;  /* 0xffffff3000d87947 */ /* 0x000fec000383ffff */
.L_x_11716:
        /* <DEDUP_REMOVED lines=8> */
.L_x_11961:
[----:B------:R-:W-:Y:S05]  /*24d80*/  BSYNC B1 ;  /* 0x0000000000017941 */ /* 0x000fea0003800000 */
.L_x_11960:
        /* <DEDUP_REMOVED lines=8> */
.L_x_11962:
[----:B------:R-:W-:Y:S05]  /*24e10*/  BRA `(.L_x_11963) ;  /* 0xffffff4000247947 */ /* 0x000fea000383ffff */
.L_x_11720:
[----:B------:R-:W-:Y:S02]  /*24e20*/  IMAD.MOV.U32 R13, RZ, RZ, R4 ;  /* 0x000000ffff0d7224 */ /* 0x000fe400078e0004 */
[----:B------:R-:W-:Y:S02]  /*24e30*/  IMAD.MOV.U32 R12, RZ, RZ, RZ ;  /* 0x000000ffff0c7224 */ /* 0x000fe400078e00ff */
[----:B------:R-:W-:Y:S02]  /*24e40*/  IMAD.MOV.U32 R11, RZ, RZ, 0x181f ;  /* 0x0000181fff0b7424 */ /* 0x000fe400078e00ff */
[----:B------:R-:W-:-:S07]  /*24e50*/  IMAD.MOV.U32 R15, RZ, RZ, -0x1 ;  /* 0xffffffffff0f7424 */ /* 0x000fce00078e00ff */
[----:B-12---:R-:W-:Y:S05]  /*24e60*/  WARPSYNC.COLLECTIVE R15, `(.L_x_11964) ;  /* 0x000000000f087348 */ /* 0x006fea0003c00000 */
[----:B------:R0:W3:Y:S02]  /*24e70*/  SHFL.IDX P6, R14, R13, R12, R11 ;  /* 0x0000000c0d0e7389 */ /* 0x0000e400000c000b */
[----:B0123--:R-:W-:Y:S01]  /*24e80*/  ENDCOLLECTIVE ;  /* 0x000000000000791b */ /* 0x00ffe20003800000 */
.L_x_11964:
[----:B------:R-:W-:Y:S02]  /*24e90*/  IMAD.MOV.U32 R13, RZ, RZ, R0 ;  /* 0x000000ffff0d7224 */ /* 0x000fe400078e0000 */
[----:B------:R-:W-:-:S07]  /*24ea0*/  IMAD.MOV.U32 R3, RZ, RZ, R14 ;  /* 0x000000ffff037224 */ /* 0x000fce00078e000e */
[----:B------:R-:W-:Y:S05]  /*24eb0*/  WARPSYNC.COLLECTIVE R15, `(.L_x_11965) ;  /* 0x000000000f087348 */ /* 0x000fea0003c00000 */
[----:B------:R0:W1:Y:S02]  /*24ec0*/  SHFL.IDX P6, R14, R13, R12, R11 ;  /* 0x0000000c0d0e7389 */ /* 0x00006400000c000b */
[----:B01----:R-:W-:Y:S01]  /*24ed0*/  ENDCOLLECTIVE ;  /* 0x000000000000791b */ /* 0x003fe20003800000 */
.L_x_11965:
[----:B------:R-:W-:Y:S05]  /*24ee0*/  BRA `(.L_x_11966) ;  /* 0xffffff54008c7947 */ /* 0x000fea000383ffff */
.L_x_11723:
        /* <DEDUP_REMOVED lines=8> */
.L_x_11968:
[----:B------:R-:W-:Y:S05]  /*24f70*/  BSYNC B1 ;  /* 0x0000000000017941 */ /* 0x000fea0003800000 */
.L_x_11967:
        /* <DEDUP_REMOVED lines=8> */
.L_x_11969:
[----:B------:R-:W-:Y:S05]  /*25000*/  BRA `(.L_x_11970) ;  /* 0xffffff5400bc7947 */ /* 0x000fea000383ffff */
.L_x_11726:
        /* <DEDUP_REMOVED lines=8> */
.L_x_11972:
[----:B------:R-:W-:Y:S05]  /*25090*/  BSYNC B1 ;  /* 0x0000000000017941 */ /* 0x000fea0003800000 */
.L_x_11971:
        /* <DEDUP_REMOVED lines=8> */
.L_x_11973:
[----:B------:R-:W-:Y:S05]  /*25120*/  BRA `(.L_x_11974) ;  /* 0xffffff5400e87947 */ /* 0x000fea000383ffff */
.L_x_11729:
        /* <DEDUP_REMOVED lines=8> */
.L_x_11976:
[----:B------:R-:W-:Y:S05]  /*251b0*/  BSYNC B1 ;  /* 0x0000000000017941 */ /* 0x000fea0003800000 */
.L_x_11975:
        /* <DEDUP_REMOVED lines=8> */
.L_x_11977:
[----:B------:R-:W-:Y:S05]  /*25240*/  BRA `(.L_x_11978) ;  /* 0xffffff5800147947 */ /* 0x000fea000383ffff */
.L_x_11756:
[----:B------:R-:W1:Y:S01]  /*25250*/  S2R R11, SR_TID.X ;  /* 0x00000000000b7919 */ /* 0x000e620000002100 */
[----:B------:R-:W-:Y:S01]  /*25260*/  BSSY B1, `(.L_x_11979) ;  /* 0x000000a000017945 */ /* 0x000fe20003800000 */
[----:B------:R-:W-:Y:S02]  /*25270*/  IMAD.MOV.U32 R12, RZ, RZ, RZ ;  /* 0x000000ffff0c7224 */ /* 0x000fe400078e00ff */
[----:B0-----:R-:W-:Y:S01]  /*25280*/  IMAD.MOV.U32 R15, RZ, RZ, -0x1 ;  /* 0xffffffffff0f7424 */ /* 0x001fe200078e00ff */
[----:B-1----:R-:W-:-:S04]  /*25290*/  SHF.R.U32.HI R11, RZ, 0x5, R11 ;  /* 0x00000005ff0b7819 */ /* 0x002fc8000001160b */
[----:B------:R-:W-:-:S05]  /*252a0*/  LOP3.LUT R11, R11, 0x3, RZ, 0xc0, !PT ;  /* 0x000000030b0b7812 */ /* 0x000fca00078ec0ff */
[----:B------:R-:W-:Y:S02]  /*252b0*/  IMAD.MOV.U32 R13, RZ, RZ, R11 ;  /* 0x000000ffff0d7224 */ /* 0x000fe400078e000b */
[----:B------:R-:W-:-:S07]  /*252c0*/  IMAD.MOV.U32 R11, RZ, RZ, 0x1f ;  /* 0x0000001fff0b7424 */ /* 0x000fce00078e00ff */
[----:B------:R-:W-:Y:S05]  /*252d0*/  WARPSYNC.COLLECTIVE R15, `(.L_x_11980) ;  /* 0x000000000f087348 */ /* 0x000fea0003c00000 */
[----:B------:R0:W1:Y:S02]  /*252e0*/  SHFL.IDX P6, R14, R13, R12, R11 ;  /* 0x0000000c0d0e7389 */ /* 0x00006400000c000b */
[----:B01----:R-:W-:Y:S01]  /*252f0*/  ENDCOLLECTIVE ;  /* 0x000000000000791b */ /* 0x003fe20003800000 */
.L_x_11980:
[----:B------:R-:W-:Y:S05]  /*25300*/  BSYNC B1 ;  /* 0x0000000000017941 */ /* 0x000fea0003800000 */
.L_x_11979:
[----:B------:R-:W-:Y:S05]  /*25310*/  BRA `(.L_x_11981) ;  /* 0xffffff7800347947 */ /* 0x000fea000383ffff */
.L_x_11758:
[----:B------:R-:W-:Y:S01]  /*25320*/  BSSY B1, `(.L_x_11982) ;  /* 0x0000006000017945 */ /* 0x000fe20003800000 */
[----:B0-----:R-:W-:-:S07]  /*25330*/  IMAD.MOV.U32 R15, RZ, RZ, -0x1 ;  /* 0xffffffffff0f7424 */ /* 0x001fce00078e00ff */
[----:B-1----:R-:W-:Y:S05]  /*25340*/  WARPSYNC.COLLECTIVE R15, `(.L_x_11983) ;  /* 0x000000000f0c7348 */ /* 0x002fea0003c00000 */
[----:B------:R-:W-:Y:S02]  /*25350*/  ELECT P6, UR62, PT ;  /* 0x00000000003e782f */ /* 0x000fe400038c0000 */
[----:B------:R-:W-:Y:S01]  /*25360*/  MOV R14, UR62 ;  /* 0x0000003e000e7c02 */ /* 0x000fe20008000f00 */
[----:B-1----:R-:W-:Y:S10]  /*25370*/  ENDCOLLECTIVE ;  /* 0x000000000000791b */ /* 0x002ff40003800000 */
.L_x_11983:
[----:B------:R-:W-:Y:S05]  /*25380*/  BSYNC B1 ;  /* 0x0000000000017941 */ /* 0x000fea0003800000 */
.L_x_11982:
[----:B------:R-:W-:Y:S05]  /*25390*/  BRA `(.L_x_11757) ;  /* 0xffffff78002c7947 */ /* 0x000fea000383ffff */
.L_x_11760:
[----:B-1----:R1:W2:Y:S02]  /*253a0*/  SYNCS.PHASECHK.TRANS64.TRYWAIT P0, [R19+URZ+0x22820], R6 ;  /* 0x02282006130075a7 */ /* 0x0022a4000800017f */
[----:B--2---:R-:W-:Y:S05]  /*253b0*/  @!P0 NANOSLEEP.SYNCS 0x989680 ;  /* 0x009896800000895d */ /* 0x004fea0003900000 */
[----:B------:R-:W2:Y:S02]  /*253c0*/  @!P0 SYNCS.PHASECHK.TRANS64 P0, [R19+URZ+0x22820], R6 ;  /* 0x02282006130085a7 */ /* 0x000ea4000800007f */
[----:B--2---:R-:W-:Y:S05]  /*253d0*/  @!P0 BRA `(.L_x_11760) ;  /* 0xfffffffc00f08947 */ /* 0x004fea000383ffff */
[----:B------:R-:W-:Y:S05]  /*253e0*/  BRA `(.L_x_11984) ;  /* 0xffffff78003c7947 */ /* 0x000fea000383ffff */
.L_x_11764:
[----:B--2---:R2:W3:Y:S02]  /*253f0*/  SYNCS.PHASECHK.TRANS64.TRYWAIT P0, [R7+URZ+0x228a0], R10 ;  /* 0x0228a00a070075a7 */ /* 0x0044e4000800017f */
[----:B---3--:R-:W-:Y:S05]  /*25400*/  @!P0 NANOSLEEP.SYNCS 0x989680 ;  /* 0x009896800000895d */ /* 0x008fea0003900000 */
[----:B------:R-:W3:Y:S02]  /*25410*/  @!P0 SYNCS.PHASECHK.TRANS64 P0, [R7+URZ+0x228a0], R10 ;  /* 0x0228a00a070085a7 */ /* 0x000ee4000800007f */
[----:B---3--:R-:W-:Y:S05]  /*25420*/  @!P0 BRA `(.L_x_11764) ;  /* 0xfffffffc00f08947 */ /* 0x008fea000383ffff */
[----:B------:R-:W-:Y:S05]  /*25430*/  BRA `(.L_x_11985) ;  /* 0xffffff78005c7947 */ /* 0x000fea000383ffff */
.L_x_11769:
[----:B-1----:R1:W3:Y:S02]  /*25440*/  SYNCS.PHASECHK.TRANS64.TRYWAIT P0, [R7+URZ+0x228c0], R10 ;  /* 0x0228c00a070075a7 */ /* 0x0022e4000800017f */
[----:B---3--:R-:W-:Y:S05]  /*25450*/  @!P0 NANOSLEEP.SYNCS 0x989680 ;  /* 0x009896800000895d */ /* 0x008fea0003900000 */
[----:B------:R-:W3:Y:S02]  /*25460*/  @!P0 SYNCS.PHASECHK.TRANS64 P0, [R7+URZ+0x228c0], R10 ;  /* 0x0228c00a070085a7 */ /* 0x000ee4000800007f */
[----:B---3--:R-:W-:Y:S05]  /*25470*/  @!P0 BRA `(.L_x_11769) ;  /* 0xfffffffc00f08947 */ /* 0x008fea000383ffff */
[----:B------:R-:W-:Y:S05]  /*25480*/  BRA `(.L_x_11986) ;  /* 0xffffff7800dc7947 */ /* 0x000fea000383ffff */
.L_x_11779:
[----:B-1----:R1:W2:Y:S02]  /*25490*/  SYNCS.PHASECHK.TRANS64.TRYWAIT P1, [R6+URZ+0x228a0], R7 ;  /* 0x0228a007060075a7 */ /* 0x0022a4000802017f */
[----:B--2---:R-:W-:Y:S05]  /*254a0*/  @!P1 NANOSLEEP.SYNCS 0x989680 ;  /* 0x009896800000995d */ /* 0x004fea0003900000 */
[----:B------:R-:W2:Y:S02]  /*254b0*/  @!P1 SYNCS.PHASECHK.TRANS64 P1, [R6+URZ+0x228a0], R7 ;  /* 0x0228a007060095a7 */ /* 0x000ea4000802007f */
[----:B--2---:R-:W-:Y:S05]  /*254c0*/  @!P1 BRA `(.L_x_11779) ;  /* 0xfffffffc00f09947 */ /* 0x004fea000383ffff */
[----:B------:R-:W-:Y:S05]  /*254d0*/  BRA `(.L_x_11987) ;  /* 0xffffff80006c7947 */ /* 0x000fea000383ffff */
.L_x_11784:
[----:B--2---:R2:W3:Y:S02]  /*254e0*/  SYNCS.PHASECHK.TRANS64.TRYWAIT P1, [R6+URZ+0x228c0], R7 ;  /* 0x0228c007060075a7 */ /* 0x0044e4000802017f */
[----:B---3--:R-:W-:Y:S05]  /*254f0*/  @!P1 NANOSLEEP.SYNCS 0x989680 ;  /* 0x009896800000995d */ /* 0x008fea0003900000 */
[----:B------:R-:W3:Y:S02]  /*25500*/  @!P1 SYNCS.PHASECHK.TRANS64 P1, [R6+URZ+0x228c0], R7 ;  /* 0x0228c007060095a7 */ /* 0x000ee4000802007f */
[----:B---3--:R-:W-:Y:S05]  /*25510*/  @!P1 BRA `(.L_x_11784) ;  /* 0xfffffffc00f09947 */ /* 0x008fea000383ffff */
[----:B------:R-:W-:Y:S05]  /*25520*/  BRA `(.L_x_11988) ;  /* 0xffffff8000e87947 */ /* 0x000fea000383ffff */
.L_x_11810:
        /* <DEDUP_REMOVED lines=11> */
.L_x_11990:
[----:B------:R-:W-:Y:S05]  /*255e0*/  BSYNC B0 ;  /* 0x0000000000007941 */ /* 0x000fea0003800000 */
.L_x_11989:
[----:B------:R-:W-:Y:S05]  /*255f0*/  BRA `(.L_x_11991) ;  /* 0xffffff94007c7947 */ /* 0x000fea000383ffff */
.L_x_11812:
[----:B------:R-:W-:Y:S01]  /*25600*/  BSSY B0, `(.L_x_11992) ;  /* 0x0000006000007945 */ /* 0x000fe20003800000 */
[----:B0-----:R-:W-:-:S07]  /*25610*/  IMAD.MOV.U32 R15, RZ, RZ, -0x1 ;  /* 0xffffffffff0f7424 */ /* 0x001fce00078e00ff */
[----:B-12---:R-:W-:Y:S05]  /*25620*/  WARPSYNC.COLLECTIVE R15, `(.L_x_11993) ;  /* 0x000000000f0c7348 */ /* 0x006fea0003c00000 */
[----:B------:R-:W-:Y:S02]  /*25630*/  ELECT P6, UR62, PT ;  /* 0x00000000003e782f */ /* 0x000fe400038c0000 */
[----:B------:R-:W-:Y:S01]  /*25640*/  MOV R14, UR62 ;  /* 0x0000003e000e7c02 */ /* 0x000fe20008000f00 */
[----:B-12---:R-:W-:Y:S10]  /*25650*/  ENDCOLLECTIVE ;  /* 0x000000000000791b */ /* 0x006ff40003800000 */
.L_x_11993:
[----:B------:R-:W-:Y:S05]  /*25660*/  BSYNC B0 ;  /* 0x0000000000007941 */ /* 0x000fea0003800000 */
.L_x_11992:
[----:B------:R-:W-:Y:S05]  /*25670*/  BRA `(.L_x_11994) ;  /* 0xffffff9400807947 */ /* 0x000fea000383ffff */
.L_x_11814:
[----:B---3--:R3:W4:Y:S02]  /*25680*/  SYNCS.PHASECHK.TRANS64.TRYWAIT P0, [R0+URZ+0x22840], R2 ;  /* 0x02284002000075a7 */ /* 0x008724000800017f */
[----:B----4-:R-:W-:Y:S05]  /*25690*/  @!P0 NANOSLEEP.SYNCS 0x989680 ;  /* 0x009896800000895d */ /* 0x010fea0003900000 */
[----:B------:R-:W4:Y:S02]  /*256a0*/  @!P0 SYNCS.PHASECHK.TRANS64 P0, [R0+URZ+0x22840], R2 ;  /* 0x02284002000085a7 */ /* 0x000f24000800007f */
[----:B----4-:R-:W-:Y:S05]  /*256b0*/  @!P0 BRA `(.L_x_11814) ;  /* 0xfffffffc00f08947 */ /* 0x010fea000383ffff */
[----:B------:R-:W-:Y:S05]  /*256c0*/  BRA `(.L_x_11995) ;  /* 0xffffff9400e47947 */ /* 0x000fea000383ffff */
.L_x_11818:
        /* <DEDUP_REMOVED lines=13> */
.L_x_11996:
[----:B------:R-:W-:Y:S02]  /*257a0*/  IMAD.MOV.U32 R13, RZ, RZ, R4 ;  /* 0x000000ffff0d7224 */ /* 0x000fe400078e0004 */
[----:B------:R-:W-:-:S07]  /*257b0*/  IMAD.MOV.U32 R6, RZ, RZ, R14 ;  /* 0x000000ffff067224 */ /* 0x000fce00078e000e */
[----:B------:R-:W-:Y:S05]  /*257c0*/  WARPSYNC.COLLECTIVE R15, `(.L_x_11997) ;  /* 0x000000000f087348 */ /* 0x000fea0003c00000 */
[----:B------:R0:W1:Y:S02]  /*257d0*/  SHFL.IDX P6, R14, R13, R12, R11 ;  /* 0x0000000c0d0e7389 */ /* 0x00006400000c000b */
[----:B01----:R-:W-:Y:S01]  /*257e0*/  ENDCOLLECTIVE ;  /* 0x000000000000791b */ /* 0x003fe20003800000 */
.L_x_11997:
[----:B------:R-:W-:Y:S02]  /*257f0*/  IMAD.MOV.U32 R13, RZ, RZ, R3 ;  /* 0x000000ffff0d7224 */ /* 0x000fe400078e0003 */
[----:B------:R-:W-:Y:S02]  /*25800*/  IMAD.MOV.U32 R12, RZ, RZ, 0x1 ;  /* 0x00000001ff0c7424 */ /* 0x000fe400078e00ff */
[----:B------:R-:W-:-:S07]  /*25810*/  IMAD.MOV.U32 R7, RZ, RZ, R14 ;  /* 0x000000ffff077224 */ /* 0x000fce00078e000e */
[----:B------:R-:W-:Y:S05]  /*25820*/  WARPSYNC.COLLECTIVE R15, `(.L_x_11998) ;  /* 0x000000000f087348 */ /* 0x000fea0003c00000 */
[----:B------:R0:W1:Y:S02]  /*25830*/  SHFL.IDX P6, R14, R13, R12, R11 ;  /* 0x0000000c0d0e7389 */ /* 0x00006400000c000b */
[----:B01----:R-:W-:Y:S01]  /*25840*/  ENDCOLLECTIVE ;  /* 0x000000000000791b */ /* 0x003fe20003800000 */
.L_x_11998:
        /* <DEDUP_REMOVED lines=15> */
.L_x_11999:
[----:B------:R-:W-:Y:S02]  /*25940*/  IMAD.MOV.U32 R13, RZ, RZ, R3 ;  /* 0x000000ffff0d7224 */ /* 0x000fe400078e0003 */
[----:B------:R-:W-:Y:S02]  /*25950*/  IMAD.MOV.U32 R12, RZ, RZ, 0x2 ;  /* 0x00000002ff0c7424 */ /* 0x000fe400078e00ff */
[----:B------:R-:W-:-:S07]  /*25960*/  IMAD.MOV.U32 R5, RZ, RZ, R14 ;  /* 0x000000ffff057224 */ /* 0x000fce00078e000e */
[----:B------:R-:W-:Y:S05]  /*25970*/  WARPSYNC.COLLECTIVE R15, `(.L_x_12000) ;  /* 0x000000000f087348 */ /* 0x000fea0003c00000 */
[----:B------:R0:W1:Y:S02]  /*25980*/  SHFL.IDX P6, R14, R13, R12, R11 ;  /* 0x0000000c0d0e7389 */ /* 0x00006400000c000b */
[----:B01----:R-:W-:Y:S01]  /*25990*/  ENDCOLLECTIVE ;  /* 0x000000000000791b */ /* 0x003fe20003800000 */
.L_x_12000:
        /* <DEDUP_REMOVED lines=15> */
.L_x_12001:
[----:B------:R-:W-:Y:S02]  /*25a90*/  IMAD.MOV.U32 R13, RZ, RZ, R3 ;  /* 0x000000ffff0d7224 */ /* 0x000fe400078e0003 */
[----:B------:R-:W-:Y:S02]  /*25aa0*/  IMAD.MOV.U32 R12, RZ, RZ, 0x3 ;  /* 0x00000003ff0c7424 */ /* 0x000fe400078e00ff */
[----:B------:R-:W-:-:S07]  /*25ab0*/  IMAD.MOV.U32 R5, RZ, RZ, R14 ;  /* 0x000000ffff057224 */ /* 0x000fce00078e000e */
[----:B------:R-:W-:Y:S05]  /*25ac0*/  WARPSYNC.COLLECTIVE R15, `(.L_x_12002) ;  /* 0x000000000f087348 */ /* 0x000fea0003c00000 */
[----:B------:R0:W1:Y:S02]  /*25ad0*/  SHFL.IDX P6, R14, R13, R12, R11 ;  /* 0x0000000c0d0e7389 */ /* 0x00006400000c000b */
[----:B01----:R-:W-:Y:S01]  /*25ae0*/  ENDCOLLECTIVE ;  /* 0x000000000000791b */ /* 0x003fe20003800000 */
.L_x_12002:
        /* <DEDUP_REMOVED lines=15> */
.L_x_12003:
[----:B------:R-:W-:Y:S02]  /*25be0*/  IMAD.MOV.U32 R13, RZ, RZ, R3 ;  /* 0x000000ffff0d7224 */ /* 0x000fe400078e0003 */
[----:B------:R-:W-:Y:S02]  /*25bf0*/  IMAD.MOV.U32 R12, RZ, RZ, 0x4 ;  /* 0x00000004ff0c7424 */ /* 0x000fe400078e00ff */
[----:B------:R-:W-:-:S07]  /*25c00*/  IMAD.MOV.U32 R5, RZ, RZ, R14 ;  /* 0x000000ffff057224 */ /* 0x000fce00078e000e */
[----:B------:R-:W-:Y:S05]  /*25c10*/  WARPSYNC.COLLECTIVE R15, `(.L_x_12004) ;  /* 0x000000000f087348 */ /* 0x000fea0003c00000 */
[----:B------:R0:W1:Y:S02]  /*25c20*/  SHFL.IDX P6, R14, R13, R12, R11 ;  /* 0x0000000c0d0e7389 */ /* 0x00006400000c000b */
[----:B01----:R-:W-:Y:S01]  /*25c30*/  ENDCOLLECTIVE ;  /* 0x000000000000791b */ /* 0x003fe20003800000 */
.L_x_12004:
        /* <DEDUP_REMOVED lines=15> */
.L_x_12005:
[----:B------:R-:W-:Y:S02]  /*25d30*/  IMAD.MOV.U32 R13, RZ, RZ, R3 ;  /* 0x000000ffff0d7224 */ /* 0x000fe400078e0003 */
[----:B------:R-:W-:Y:S02]  /*25d40*/  IMAD.MOV.U32 R12, RZ, RZ, 0x5 ;  /* 0x00000005ff0c7424 */ /* 0x000fe400078e00ff */
[----:B------:R-:W-:-:S07]  /*25d50*/  IMAD.MOV.U32 R5, RZ, RZ, R14 ;  /* 0x000000ffff057224 */ /* 0x000fce00078e000e */
[----:B------:R-:W-:Y:S05]  /*25d60*/  WARPSYNC.COLLECTIVE R15, `(.L_x_12006) ;  /* 0x000000000f087348 */ /* 0x000fea0003c00000 */
[----:B------:R0:W1:Y:S02]  /*25d70*/  SHFL.IDX P6, R14, R13, R12, R11 ;  /* 0x0000000c0d0e7389 */ /* 0x00006400000c000b */
[----:B01----:R-:W-:Y:S01]  /*25d80*/  ENDCOLLECTIVE ;  /* 0x000000000000791b */ /* 0x003fe20003800000 */
.L_x_12006:
        /* <DEDUP_REMOVED lines=15> */
.L_x_12007:
[----:B------:R-:W-:Y:S02]  /*25e80*/  IMAD.MOV.U32 R13, RZ, RZ, R3 ;  /* 0x000000ffff0d7224 */ /* 0x000fe400078e0003 */
[----:B------:R-:W-:Y:S02]  /*25e90*/  IMAD.MOV.U32 R12, RZ, RZ, 0x6 ;  /* 0x00000006ff0c7424 */ /* 0x000fe400078e00ff */
[----:B------:R-:W-:-:S07]  /*25ea0*/  IMAD.MOV.U32 R5, RZ, RZ, R14 ;  /* 0x000000ffff057224 */ /* 0x000fce00078e000e */
[----:B------:R-:W-:Y:S05]  /*25eb0*/  WARPSYNC.COLLECTIVE R15, `(.L_x_12008) ;  /* 0x000000000f087348 */ /* 0x000fea0003c00000 */
[----:B------:R0:W1:Y:S02]  /*25ec0*/  SHFL.IDX P6, R14, R13, R12, R11 ;  /* 0x0000000c0d0e7389 */ /* 0x00006400000c000b */
[----:B01----:R-:W-:Y:S01]  /*25ed0*/  ENDCOLLECTIVE ;  /* 0x000000000000791b */ /* 0x003fe20003800000 */
.L_x_12008:
        /* <DEDUP_REMOVED lines=13> */
.L_x_12009:
        /* <DEDUP_REMOVED lines=8> */
.L_x_12010:
        /* <DEDUP_REMOVED lines=13> */
.L_x_12011:
[----:B------:R-:W-:Y:S01]  /*26100*/  IMAD.MOV.U32 R3, RZ, RZ, R14 ;  /* 0x000000ffff037224 */ /* 0x000fe200078e000e */
[----:B------:R-:W-:Y:S06]  /*26110*/  BRA `(.L_x_12012) ;  /* 0xffffff9800647947 */ /* 0x000fec000383ffff */
.L_x_11821:
[----:B0-----:R0:W1:Y:S02]  /*26120*/  SYNCS.PHASECHK.TRANS64.TRYWAIT P0, [R19+URZ+0x22820], R0 ;  /* 0x02282000130075a7 */ /* 0x001064000800017f */
[----:B-1----:R-:W-:Y:S05]  /*26130*/  @!P0 NANOSLEEP.SYNCS 0x989680 ;  /* 0x009896800000895d */ /* 0x002fea0003900000 */
[----:B------:R-:W1:Y:S02]  /*26140*/  @!P0 SYNCS.PHASECHK.TRANS64 P0, [R19+URZ+0x22820], R0 ;  /* 0x02282000130085a7 */ /* 0x000e64000800007f */
[----:B-1----:R-:W-:Y:S05]  /*26150*/  @!P0 BRA `(.L_x_11821) ;  /* 0xfffffffc00f08947 */ /* 0x002fea000383ffff */
[----:B------:R-:W-:Y:S05]  /*26160*/  BRA `(.L_x_12013) ;  /* 0xffffff9800c07947 */ /* 0x000fea000383ffff */
.L_x_11825:
[----:B0-----:R0:W1:Y:S02]  /*26170*/  SYNCS.PHASECHK.TRANS64.TRYWAIT P0, [R2+URZ+0x22860], R0 ;  /* 0x02286000020075a7 */ /* 0x001064000800017f */
[----:B-1----:R-:W-:Y:S05]  /*26180*/  @!P0 NANOSLEEP.SYNCS 0x989680 ;  /* 0x009896800000895d */ /* 0x002fea0003900000 */
[----:B------:R-:W1:Y:S02]  /*26190*/  @!P0 SYNCS.PHASECHK.TRANS64 P0, [R2+URZ+0x22860], R0 ;  /* 0x02286000020085a7 */ /* 0x000e64000800007f */
[----:B-1----:R-:W-:Y:S05]  /*261a0*/  @!P0 BRA `(.L_x_11825) ;  /* 0xfffffffc00f08947 */ /* 0x002fea000383ffff */
[----:B------:R-:W-:Y:S05]  /*261b0*/  BRA `(.L_x_12014) ;  /* 0xffffff9800e47947 */ /* 0x000fea000383ffff */
.L_x_11840:
[----:B-1----:R1:W2:Y:S02]  /*261c0*/  SYNCS.PHASECHK.TRANS64.TRYWAIT P0, [R2+URZ+0x22840], R6 ;  /* 0x02284006020075a7 */ /* 0x0022a4000800017f */
[----:B--2---:R-:W-:Y:S05]  /*261d0*/  @!P0 NANOSLEEP.SYNCS 0x989680 ;  /* 0x009896800000895d */ /* 0x004fea0003900000 */
[----:B------:R-:W2:Y:S02]  /*261e0*/  @!P0 SYNCS.PHASECHK.TRANS64 P0, [R2+URZ+0x22840], R6 ;  /* 0x02284006020085a7 */ /* 0x000ea4000800007f */
[----:B--2---:R-:W-:Y:S05]  /*261f0*/  @!P0 BRA `(.L_x_11840) ;  /* 0xfffffffc00f08947 */ /* 0x004fea000383ffff */
[----:B------:R-:W-:Y:S05]  /*26200*/  BRA `(.L_x_12015) ;  /* 0xffffffa400247947 */ /* 0x000fea000383ffff */
.L_x_11845:
[----:B0-----:R0:W2:Y:S02]  /*26210*/  SYNCS.PHASECHK.TRANS64.TRYWAIT P0, [R2+URZ+0x22860], R6 ;  /* 0x02286006020075a7 */ /* 0x0010a4000800017f */
[----:B--2---:R-:W-:Y:S05]  /*26220*/  @!P0 NANOSLEEP.SYNCS 0x989680 ;  /* 0x009896800000895d */ /* 0x004fea0003900000 */
[----:B------:R-:W2:Y:S02]  /*26230*/  @!P0 SYNCS.PHASECHK.TRANS64 P0, [R2+URZ+0x22860], R6 ;  /* 0x02286006020085a7 */ /* 0x000ea4000800007f */
[----:B--2---:R-:W-:Y:S05]  /*26240*/  @!P0 BRA `(.L_x_11845) ;  /* 0xfffffffc00f08947 */ /* 0x004fea000383ffff */
[----:B------:R-:W-:Y:S05]  /*26250*/  BRA `(.L_x_12016) ;  /* 0xffffffa400a47947 */ /* 0x000fea000383ffff */
.L_x_11856:
[----:B-1----:R1:W2:Y:S02]  /*26260*/  SYNCS.PHASECHK.TRANS64.TRYWAIT P0, [R3+URZ+0x22840], R2 ;  /* 0x02284002030075a7 */ /* 0x0022a4000800017f */
[----:B--2---:R-:W-:Y:S05]  /*26270*/  @!P0 NANOSLEEP.SYNCS 0x989680 ;  /* 0x009896800000895d */ /* 0x004fea0003900000 */
[----:B------:R-:W2:Y:S02]  /*26280*/  @!P0 SYNCS.PHASECHK.TRANS64 P0, [R3+URZ+0x22840], R2 ;  /* 0x02284002030085a7 */ /* 0x000ea4000800007f */
[----:B--2---:R-:W-:Y:S05]  /*26290*/  @!P0 BRA `(.L_x_11856) ;  /* 0xfffffffc00f08947 */ /* 0x004fea000383ffff */
[----:B------:R-:W-:Y:S05]  /*262a0*/  BRA `(.L_x_12017) ;  /* 0xffffffac00907947 */ /* 0x000fea000383ffff */
.L_x_11861:
[----:B0-----:R0:W2:Y:S02]  /*262b0*/  SYNCS.PHASECHK.TRANS64.TRYWAIT P0, [R3+URZ+0x22860], R2 ;  /* 0x02286002030075a7 */ /* 0x0010a4000800017f */
[----:B--2---:R-:W-:Y:S05]  /*262c0*/  @!P0 NANOSLEEP.SYNCS 0x989680 ;  /* 0x009896800000895d */ /* 0x004fea0003900000 */
[----:B------:R-:W2:Y:S02]  /*262d0*/  @!P0 SYNCS.PHASECHK.TRANS64 P0, [R3+URZ+0x22860], R2 ;  /* 0x02286002030085a7 */ /* 0x000ea4000800007f */
[----:B--2---:R-:W-:Y:S05]  /*262e0*/  @!P0 BRA `(.L_x_11861) ;  /* 0xfffffffc00f08947 */ /* 0x004fea000383ffff */
[----:B------:R-:W-:Y:S05]  /*262f0*/  BRA `(.L_x_12018) ;  /* 0xffffffb0000c7947 */ /* 0x000fea000383ffff */
.L_x_11872:
[----:B-1----:R1:W2:Y:S02]  /*26300*/  SYNCS.PHASECHK.TRANS64.TRYWAIT P0, [R3+URZ+0x22840], R2 ;  /* 0x02284002030075a7 */ /* 0x0022a4000800017f */
[----:B--2---:R-:W-:Y:S05]  /*26310*/  @!P0 NANOSLEEP.SYNCS 0x989680 ;  /* 0x009896800000895d */ /* 0x004fea0003900000 */
[----:B------:R-:W2:Y:S02]  /*26320*/  @!P0 SYNCS.PHASECHK.TRANS64 P0, [R3+URZ+0x22840], R2 ;  /* 0x02284002030085a7 */ /* 0x000ea4000800007f */
[----:B--2---:R-:W-:Y:S05]  /*26330*/  @!P0 BRA `(.L_x_11872) ;  /* 0xfffffffc00f08947 */ /* 0x004fea000383ffff */
[----:B------:R-:W-:Y:S05]  /*26340*/  BRA `(.L_x_12019) ;  /* 0xffffffb400dc7947 */ /* 0x000fea000383ffff */
.L_x_11877:
[----:B--2---:R2:W3:Y:S02]  /*26350*/  SYNCS.PHASECHK.TRANS64.TRYWAIT P0, [R3+URZ+0x22860], R2 ;  /* 0x02286002030075a7 */ /* 0x0044e4000800017f */
[----:B---3--:R-:W-:Y:S05]  /*26360*/  @!P0 NANOSLEEP.SYNCS 0x989680 ;  /* 0x009896800000895d */ /* 0x008fea0003900000 */
[----:B------:R-:W3:Y:S02]  /*26370*/  @!P0 SYNCS.PHASECHK.TRANS64 P0, [R3+URZ+0x22860], R2 ;  /* 0x02286002030085a7 */ /* 0x000ee4000800007f */
[----:B---3--:R-:W-:Y:S05]  /*26380*/  @!P0 BRA `(.L_x_11877) ;  /* 0xfffffffc00f08947 */ /* 0x008fea000383ffff */
[----:B------:R-:W-:Y:S05]  /*26390*/  BRA `(.L_x_12020) ;  /* 0xffffffb8005c7947 */ /* 0x000fea000383ffff */
.L_x_11889:
[----:B---34-:R-:W3:Y:S01]  /*263a0*/  LDL R0, [R1] ;  /* 0x0000000001007983 */ /* 0x018ee20000100800 */
[----:B------:R-:W-:Y:S01]  /*263b0*/  BSSY B0, `(.L_x_12021) ;  /* 0x0000008000007945 */ /* 0x000fe20003800000 */
[----:B------:R-:W-:Y:S02]  /*263c0*/  IMAD.MOV.U32 R12, RZ, RZ, RZ ;  /* 0x000000ffff0c7224 */ /* 0x000fe400078e00ff */
[----:B------:R-:W-:Y:S02]  /*263d0*/  IMAD.MOV.U32 R11, RZ, RZ, 0x1f ;  /* 0x0000001fff0b7424 */ /* 0x000fe400078e00ff */
[----:B0-----:R-:W-:Y:S02]  /*263e0*/  IMAD.MOV.U32 R15, RZ, RZ, -0x1 ;  /* 0xffffffffff0f7424 */ /* 0x001fe400078e00ff */
[----:B---3--:R-:W-:-:S07]  /*263f0*/  IMAD.MOV.U32 R13, RZ, RZ, R0 ;  /* 0x000000ffff0d7224 */ /* 0x008fce00078e0000 */
[----:B-12---:R-:W-:Y:S05]  /*26400*/  WARPSYNC.COLLECTIVE R15, `(.L_x_12022) ;  /* 0x000000000f087348 */ /* 0x006fea0003c00000 */
[----:B------:R0:W3:Y:S02]  /*26410*/  SHFL.IDX P6, R14, R13, R12, R11 ;  /* 0x0000000c0d0e7389 */ /* 0x0000e400000c000b */
[----:B0123--:R-:W-:Y:S01]  /*26420*/  ENDCOLLECTIVE ;  /* 0x000000000000791b */ /* 0x00ffe20003800000 */
.L_x_12022:
[----:B------:R-:W-:Y:S05]  /*26430*/  BSYNC B0 ;  /* 0x0000000000007941 */ /* 0x000fea0003800000 */
.L_x_12021:
        /* <DEDUP_REMOVED lines=9> */
.L_x_12023:
        /* <DEDUP_REMOVED lines=26> */
.L_x_12024:
        /* <DEDUP_REMOVED lines=8> */
.L_x_12025:
        /* <DEDUP_REMOVED lines=8> */
.L_x_12026:
        /* <DEDUP_REMOVED lines=8> */
.L_x_12027:
        /* <DEDUP_REMOVED lines=8> */
.L_x_12028:
        /* <DEDUP_REMOVED lines=9> */
.L_x_12029:
[----:B------:R-:W-:Y:S01]  /*26900*/  IMAD.MOV.U32 R9, RZ, RZ, R14 ;  /* 0x000000ffff097224 */ /* 0x000fe200078e000e */
[----:B------:R-:W-:Y:S06]  /*26910*/  BRA `(.L_x_12030) ;  /* 0xffffffbc00ac7947 */ /* 0x000fec000383ffff */
.L_x_11892:
        /* <DEDUP_REMOVED lines=8> */
.L_x_12032:
[----:B------:R-:W-:Y:S05]  /*269a0*/  BSYNC B0 ;  /* 0x0000000000007941 */ /* 0x000fea0003800000 */
.L_x_12031:
        /* <DEDUP_REMOVED lines=10> */
.L_x_12033:
        /* <DEDUP_REMOVED lines=8> */
.L_x_12034:
        /* <DEDUP_REMOVED lines=8> */
.L_x_12035:
        /* <DEDUP_REMOVED lines=8> */
.L_x_12036:
        /* <DEDUP_REMOVED lines=9> */
.L_x_12037:
[----:B------:R-:W-:Y:S01]  /*26c60*/  IMAD.MOV.U32 R9, RZ, RZ, R14 ;  /* 0x000000ffff097224 */ /* 0x000fe200078e000e */
[----:B------:R-:W-:Y:S06]  /*26c70*/  BRA `(.L_x_12038) ;  /* 0xffffffbc00807947 */ /* 0x000fec000383ffff */
.L_x_11894:
[----:B------:R-:W-:Y:S01]  /*26c80*/  BSSY B0, `(.L_x_12039) ;  /* 0x0000006000007945 */ /* 0x000fe20003800000 */
[----:B------:R-:W-:Y:S01]  /*26c90*/  PLOP3.LUT P6, PT, P6, PT, PT, 0x8, 0x0 ;  /* 0x000000000000781c */ /* 0x000fe200037ce170 */
[----:B------:R-:W-:-:S12]  /*26ca0*/  IMAD.MOV.U32 R15, RZ, RZ, -0x1 ;  /* 0xffffffffff0f7424 */ /* 0x000fd800078e00ff */
[----:B0-----:R-:W-:Y:S05]  /*26cb0*/  WARPSYNC.COLLECTIVE R15, `(.L_x_12040) ;  /* 0x000000000f087348 */ /* 0x001fea0003c00000 */
[----:B------:R-:W-:Y:S01]  /*26cc0*/  VOTE.ANY R14, PT, P6 ;  /* 0x00000000000e7806 */ /* 0x000fe200030e0100 */
[----:B0-----:R-:W-:Y:S06]  /*26cd0*/  ENDCOLLECTIVE ;  /* 0x000000000000791b */ /* 0x001fec0003800000 */
.L_x_12040:
[----:B------:R-:W-:Y:S05]  /*26ce0*/  BSYNC B0 ;  /* 0x0000000000007941 */ /* 0x000fea0003800000 */
.L_x_12039:
        /* <DEDUP_REMOVED lines=10> */
.L_x_12041:
[----:B------:R-:W-:Y:S02]  /*26d90*/  IMAD.MOV.U32 R13, RZ, RZ, R6 ;  /* 0x000000ffff0d7224 */ /* 0x000fe400078e0006 */
[----:B------:R-:W-:-:S07]  /*26da0*/  IMAD.MOV.U32 R4, RZ, RZ, R14 ;  /* 0x000000ffff047224 */ /* 0x000fce00078e000e */
[----:B------:R-:W-:Y:S05]  /*26db0*/  WARPSYNC.COLLECTIVE R15, `(.L_x_12042) ;  /* 0x000000000f087348 */ /* 0x000fea0003c00000 */
[----:B------:R0:W1:Y:S02]  /*26dc0*/  SHFL.IDX P6, R14, R13, R12, R11 ;  /* 0x0000000c0d0e7389 */ /* 0x00006400000c000b */
[----:B01----:R-:W-:Y:S01]  /*26dd0*/  ENDCOLLECTIVE ;  /* 0x000000000000791b */ /* 0x003fe20003800000 */
.L_x_12042:
[----:B------:R-:W-:Y:S02]  /*26de0*/  IMAD.MOV.U32 R6, RZ, RZ, R14 ;  /* 0x000000ffff067224 */ /* 0x000fe400078e000e */
[----:B------:R-:W-:-:S05]  /*26df0*/  IMAD.IADD R10, R3, 0x1, R10 ;  /* 0x00000001030a7824 */ /* 0x000fca00078e020a */
[----:B------:R2:W-:Y:S01]  /*26e00*/  STL [R1+0xc], R10 ;  /* 0x00000c0a01007387 */ /* 0x0005e20000100800 */
[----:B------:R-:W-:Y:S05]  /*26e10*/  BRA `(.L_x_12043) ;  /* 0xffffffbc00607947 */ /* 0x000fea000383ffff */
.L_x_11896:
        /* <DEDUP_REMOVED lines=8> */
.L_x_12045:
[----:B------:R-:W-:Y:S05]  /*26ea0*/  BSYNC B0 ;  /* 0x0000000000007941 */ /* 0x000fea0003800000 */
.L_x_12044:
[----:B------:R-:W-:Y:S01]  /*26eb0*/  IMAD.MOV.U32 R8, RZ, RZ, R14 ;  /* 0x000000ffff087224 */ /* 0x000fe200078e000e */
[----:B------:R-:W-:Y:S06]  /*26ec0*/  BRA `(.L_x_11895) ;  /* 0xffffffbc004c7947 */ /* 0x000fec000383ffff */
.L_x_11902:
[----:B0-----:R0:W1:Y:S02]  /*26ed0*/  SYNCS.PHASECHK.TRANS64.TRYWAIT P0, [R0+URZ+0x22820], R3 ;  /* 0x02282003000075a7 */ /* 0x001064000800017f */
[----:B-1----:R-:W-:Y:S05]  /*26ee0*/  @!P0 NANOSLEEP.SYNCS 0x989680 ;  /* 0x009896800000895d */ /* 0x002fea0003900000 */
[----:B------:R-:W1:Y:S02]  /*26ef0*/  @!P0 SYNCS.PHASECHK.TRANS64 P0, [R0+URZ+0x22820], R3 ;  /* 0x02282003000085a7 */ /* 0x000e64000800007f */
[----:B-1----:R-:W-:Y:S05]  /*26f00*/  @!P0 BRA `(.L_x_11902) ;  /* 0xfffffffc00f08947 */ /* 0x002fea000383ffff */
[----:B------:R-:W-:Y:S05]  /*26f10*/  BRA `(.L_x_12046) ;  /* 0xffffffc400e87947 */ /* 0x000fea000383ffff */
.L_x_11903:
        /* <DEDUP_REMOVED lines=11> */
.L_x_12048:
[----:B------:R-:W-:Y:S05]  /*26fd0*/  BSYNC B0 ;  /* 0x0000000000007941 */ /* 0x000fea0003800000 */
.L_x_12047:
[----:B------:R-:W-:Y:S05]  /*26fe0*/  BRA `(.L_x_12049) ;  /* 0xffffffc400d07947 */ /* 0x000fea000383ffff */
.L_x_11904:
[----:B------:R-:W-:Y:S01]  /*26ff0*/  BSSY B0, `(.L_x_12050) ;  /* 0x0000006000007945 */ /* 0x000fe20003800000 */
[----:B------:R-:W-:-:S07]  /*27000*/  IMAD.MOV.U32 R15, RZ, RZ, -0x1 ;  /* 0xffffffffff0f7424 */ /* 0x000fce00078e00ff */
[----:B01-3--:R-:W-:Y:S05]  /*27010*/  WARPSYNC.COLLECTIVE R15, `(.L_x_12051) ;  /* 0x000000000f0c7348 */ /* 0x00bfea0003c00000 */
[----:B------:R-:W-:Y:S02]  /*27020*/  ELECT P6, UR62, PT ;  /* 0x00000000003e782f */ /* 0x000fe400038c0000 */
[----:B------:R-:W-:Y:S01]  /*27030*/  MOV R14, UR62 ;  /* 0x0000003e000e7c02 */ /* 0x000fe20008000f00 */
[----:B01-3--:R-:W-:Y:S10]  /*27040*/  ENDCOLLECTIVE ;  /* 0x000000000000791b */ /* 0x00bff40003800000 */
.L_x_12051:
[----:B------:R-:W-:Y:S05]  /*27050*/  BSYNC B0 ;  /* 0x0000000000007941 */ /* 0x000fea0003800000 */
.L_x_12050:
[----:B------:R-:W-:Y:S05]  /*27060*/  BRA `(.L_x_12052) ;  /* 0xffffffc400c47947 */ /* 0x000fea000383ffff */
.L_x_11906:
[----:B0-----:R0:W1:Y:S02]  /*27070*/  SYNCS.PHASECHK.TRANS64.TRYWAIT P0, [R6+URZ], R5 ;  /* 0x00000005060075a7 */ /* 0x001064000800017f */
[----:B-1----:R-:W-:Y:S05]  /*27080*/  @!P0 NANOSLEEP.SYNCS 0x989680 ;  /* 0x009896800000895d */ /* 0x002fea0003900000 */
[----:B------:R-:W1:Y:S02]  /*27090*/  @!P0 SYNCS.PHASECHK.TRANS64 P0, [R6+URZ], R5 ;  /* 0x00000005060085a7 */ /* 0x000e64000800007f */
[----:B-1----:R-:W-:Y:S05]  /*270a0*/  @!P0 BRA `(.L_x_11906) ;  /* 0xfffffffc00f08947 */ /* 0x002fea000383ffff */
[----:B------:R-:W-:Y:S05]  /*270b0*/  BRA `(.L_x_12053) ;  /* 0xffffffc800007947 */ /* 0x000fea000383ffff */
.L_x_11907:
[----:B-1----:R1:W2:Y:S02]  /*270c0*/  SYNCS.PHASECHK.TRANS64.TRYWAIT P0, [R7+URZ], R2 ;  /* 0x00000002070075a7 */ /* 0x0022a4000800017f */
[----:B--2---:R-:W-:Y:S05]  /*270d0*/  @!P0 NANOSLEEP.SYNCS 0x989680 ;  /* 0x009896800000895d */ /* 0x004fea0003900000 */
[----:B------:R-:W2:Y:S02]  /*270e0*/  @!P0 SYNCS.PHASECHK.TRANS64 P0, [R7+URZ], R2 ;  /* 0x00000002070085a7 */ /* 0x000ea4000800007f */
[----:B--2---:R-:W-:Y:S05]  /*270f0*/  @!P0 BRA `(.L_x_11907) ;  /* 0xfffffffc00f08947 */ /* 0x004fea000383ffff */
[----:B------:R-:W-:Y:S05]  /*27100*/  BRA `(.L_x_12054) ;  /* 0xffffffc400f47947 */ /* 0x000fea000383ffff */
.L_x_11909:
[----:B--2---:R2:W4:Y:S02]  /*27110*/  SYNCS.PHASECHK.TRANS64.TRYWAIT P0, [R4+URZ], R5 ;  /* 0x00000005040075a7 */ /* 0x004524000800017f */
[----:B----4-:R-:W-:Y:S05]  /*27120*/  @!P0 NANOSLEEP.SYNCS 0x989680 ;  /* 0x009896800000895d */ /* 0x010fea0003900000 */
[----:B------:R-:W4:Y:S02]  /*27130*/  @!P0 SYNCS.PHASECHK.TRANS64 P0, [R4+URZ], R5 ;  /* 0x00000005040085a7 */ /* 0x000f24000800007f */
[----:B----4-:R-:W-:Y:S05]  /*27140*/  @!P0 BRA `(.L_x_11909) ;  /* 0xfffffffc00f08947 */ /* 0x010fea000383ffff */
[----:B------:R-:W-:Y:S05]  /*27150*/  BRA `(.L_x_12055) ;  /* 0xffffffc400fc7947 */ /* 0x000fea000383ffff */
.L_x_12056:
        /* <DEDUP_REMOVED lines=10> */
.L_x_15024:


//--------------------- .text._ZN7cutlass13device_kernelIN5flash11enable_sm90INS1_16FlashAttnFwdSm90INS1_25CollectiveMainloopFwdSm90ILi2EN4cute5tupleIJNS5_1CILi1EEES8_S8_EEENS6_IJNS7_ILi128EEENS7_ILi96EEENS7_ILi64EEEEEELi256ENS_10bfloat16_tEfNS_4arch4Sm90ELb0ELb1ELb0ELb1ELb0ELb0ELb1ELb1ELb0ELb1ELb1ELb0EEENS1_21CollectiveEpilogueFwdINS6_IJSA_NS7_ILi256EEESB_EEES9_SE_SG_Li256ELb1ELb1ELb1ELb0EEENS1_36VarlenDynamicPersistentTileSchedulerILi128ELi96ELi256ELi128ELb1ELb1ELb1ELb1ELb0ELb1EEEEEEEEEvNT_6ParamsE --------------------------
	.section	.text._ZN7cutlass13device_kernelIN5flash11enable_sm90INS1_16FlashAttnFwdSm90INS1_25CollectiveMainloopFwdSm90ILi2EN4cute5tupleIJNS5_1CILi1EEES8_S8_EEENS6_IJNS7_ILi128EEENS7_ILi96EEENS7_ILi64EEEEEELi256ENS_10bfloat16_tEfNS_4arch4Sm90ELb0ELb1ELb0ELb1ELb0ELb0ELb1ELb1ELb0ELb1ELb1ELb0EEENS1_21CollectiveEpilogueFwdINS6_IJSA_NS7_ILi256EEESB_EEES9_SE_SG_Li256ELb1ELb1ELb1ELb0EEENS1_36VarlenDynamicPersistentTileSchedulerILi128ELi96ELi256ELi128ELb1ELb1ELb1ELb1ELb0ELb1EEEEEEEEEvNT_6ParamsE,"ax",@progbits
	.align	128
.text._ZN7cutlass13device_kernelIN5flash11enable_sm90INS1_16FlashAttnFwdSm90INS1_25CollectiveMainloopFwdSm90ILi2EN4cute5tupleIJNS5_1CILi1EEES8_S8_EEENS6_IJNS7_ILi128EEENS7_ILi96EEENS7_ILi64EEEEEELi256ENS_10bfloat16_tEfNS_4arch4Sm90ELb0ELb1ELb0ELb1ELb0ELb0ELb1ELb1ELb0ELb1ELb1ELb0EEENS1_21CollectiveEpilogueFwdINS6_IJSA_NS7_ILi256EEESB_EEES9_SE_SG_Li256ELb1ELb1ELb1ELb0EEENS1_36VarlenDynamicPersistentTileSchedulerILi128ELi96ELi256ELi128ELb1ELb1ELb1ELb1ELb0ELb1EEEEEEEEEvNT_6ParamsE:
        .type           _ZN7cutlass13device_kernelIN5flash11enable_sm90INS1_16FlashAttnFwdSm90INS1_25CollectiveMainloopFwdSm90ILi2EN4cute5tupleIJNS5_1CILi1EEES8_S8_EEENS6_IJNS7_ILi128EEENS7_ILi96EEENS7_ILi64EEEEEELi256ENS_10bfloat16_tEfNS_4arch4Sm90ELb0ELb1ELb0ELb1ELb0ELb0ELb1ELb1ELb0ELb1ELb1ELb0EEENS1_21CollectiveEpilogueFwdINS6_IJSA_NS7_ILi256EEESB_EEES9_SE_SG_Li256ELb1ELb1ELb1ELb0EEENS1_36VarlenDynamicPersistentTileSchedulerILi128ELi96ELi256ELi128ELb1ELb1ELb1ELb1ELb0ELb1EEEEEEEEEvNT_6ParamsE,@function
        .size           _ZN7cutlass13device_kernelIN5flash11enable_sm90INS1_16FlashAttnFwdSm90INS1_25CollectiveMainloopFwdSm90ILi2EN4cute5tupleIJNS5_1CILi1EEES8_S8_EEENS6_IJNS7_ILi128EEENS7_ILi96EEENS7_ILi64EEEEEELi256ENS_10bfloat16_tEfNS_4arch4Sm90ELb0ELb1ELb0ELb1ELb0ELb0ELb1ELb1ELb0ELb1ELb1ELb0EEENS1_21CollectiveEpilogueFwdINS6_IJSA_NS7_ILi256EEESB_EEES9_SE_SG_Li256ELb1ELb1ELb1ELb0EEENS1_36VarlenDynamicPersistentTileSchedulerILi128ELi96ELi256ELi128ELb1ELb1ELb1ELb1ELb0ELb1EEEEEEEEEvNT_6ParamsE,(.L_x_15025 - _ZN7cutlass13device_kernelIN5flash11enable_sm90INS1_16FlashAttnFwdSm90INS1_25CollectiveMainloopFwdSm90ILi2EN4cute5tupleIJNS5_1CILi1EEES8_S8_EEENS6_IJNS7_ILi128EEENS7_ILi96EEENS7_ILi64EEEEEELi256ENS_10bfloat16_tEfNS_4arch4Sm90ELb0ELb1ELb0ELb1ELb0ELb0ELb1ELb1ELb0ELb1ELb1ELb0EEENS1_21CollectiveEpilogueFwdINS6_IJSA_NS7_ILi256EEESB_EEES9_SE_SG_Li256ELb1ELb1ELb1ELb0EEENS1_36VarlenDynamicPersistentTileSchedulerILi128ELi96ELi256ELi128ELb1ELb1ELb1ELb1ELb0ELb1EEEEEEEEEvNT_6ParamsE)
        .other          _ZN7cutlass13device_kernelIN5flash11enable_sm90INS1_16FlashAttnFwdSm90INS1_25CollectiveMainloopFwdSm90ILi2EN4cute5tupleIJNS5_1CILi1EEES8_S8_EEENS6_IJNS7_ILi128EEENS7_ILi96EEENS7_ILi64EEEEEELi256ENS_10bfloat16_tEfNS_4arch4Sm90ELb0ELb1ELb0ELb1ELb0ELb0ELb1ELb1ELb0ELb1ELb1ELb0EEENS1_21CollectiveEpilogueFwdINS6_IJSA_NS7_ILi256EEESB_EEES9_SE_SG_Li256ELb1ELb1ELb1ELb0EEENS1_36VarlenDynamicPersistentTileSchedulerILi128ELi96ELi256ELi128ELb1ELb1ELb1ELb1ELb0ELb1EEEEEEEEEvNT_6ParamsE,@"STO_CUDA_ENTRY STV_DEFAULT"
_ZN7cutlass13device_kernelIN5flash11enable_sm90INS1_16FlashAttnFwdSm90INS1_25CollectiveMainloopFwdSm90ILi2EN4cute5tupleIJNS5_1CILi1EEES8_S8_EEENS6_IJNS7_ILi128EEENS7_ILi96EEENS7_ILi64EEEEEELi256ENS_10bfloat16_tEfNS_4arch4Sm90ELb0ELb1ELb0ELb1ELb0ELb0ELb1ELb1ELb0ELb1ELb1ELb0EEENS1_21CollectiveEpilogueFwdINS6_IJSA_NS7_ILi256EEESB_EEES9_SE_SG_Li256ELb1ELb1ELb1ELb0EEENS1_36VarlenDynamicPersistentTileSchedulerILi128ELi96ELi256ELi128ELb1ELb1ELb1ELb1ELb0ELb1EEEEEEEEEvNT_6ParamsE:
        /* <DEDUP_REMOVED lines=22> */
.L_x_12058:
[----:B------:R-:W-:Y:S05]  /*0160*/  BSYNC B0 ;  /* 0x0000000000007941 */ /* 0x000fea0003800000 */
.L_x_12057:
        /* <DEDUP_REMOVED lines=43> */
.L_x_12059:
        /* <DEDUP_REMOVED lines=22> */
.L_x_12060:
        /* <DEDUP_REMOVED lines=18> */
.L_x_12061:
        /* <DEDUP_REMOVED lines=22> */
.L_x_12062:
        /* <DEDUP_REMOVED lines=22> */
.L_x_12063:
[----:B------:R-:W-:Y:S01]  /*0960*/  PLOP3.LUT P0, PT, PT, PT, UP0, 0x80, 0x0 ;  /* 0x000000000000781c */ /* 0x000fe20003f0f008 */
[----:B------:R-:W-:Y:S01]  /*0970*/  UMOV UR36, 0x1 ;  /* 0x0000000100247882 */ /* 0x000fe20000000000 */
[----:B------:R-:W-:Y:S01]  /*0980*/  NOP ;  /* 0x0000000000007918 */ /* 0x000fe20000000000 */
[----:B------:R-:W-:Y:S01]  /*0990*/  USEL UR36, UR36, 0x2, !UP0 ;  /* 0x0000000224247887 */ /* 0x000fe2000c000000 */
[----:B------:R-:W-:Y:S01]  /*09a0*/  IMAD.MOV.U32 R22, RZ, RZ, R16 ;  /* 0x000000ffff167224 */ /* 0x000fe200078e0010 */
[----:B------:R-:W-:Y:S01]  /*09b0*/  ULDC.64 UR40, c[0x0][0x208] ;  /* 0x0000820000287ab9 */ /* 0x000fe20000000a00 */
[----:B------:R-:W-:Y:S01]  /*09c0*/  IMAD.MOV.U32 R23, RZ, RZ, R17 ;  /* 0x000000ffff177224 */ /* 0x000fe200078e0011 */
[----:B0123--:R-:W-:Y:S06]  /*09d0*/  BAR.SYNC.DEFER_BLOCKING 0x0 ;  /* 0x0000000000007b1d */ /* 0x00ffec0000010000 */
[----:B------:R-:W-:Y:S05]  /*09e0*/  @!P0 BRA `(.L_x_12064) ;  /* 0x0000023400248947 */ /* 0x000fea0003800000 */
.L_x_12065:
        /* <DEDUP_REMOVED lines=8> */
[----:B------:R-:W-:Y:S01]  /*0a70*/  IADD3 R2, P1, R16, 0x210, RZ ;  /* 0x0000021010027810 */ /* 0x000fe20007f3e0ff */
[----:B------:R-:W-:Y:S04]  /*0a80*/  STL.64 [R1+0x210], RZ ;  /* 0x000210ff01007387 */ /* 0x000fe80000100a00 */
[----:B------:R2:W-:Y:S04]  /*0a90*/  STL [R1+0x4c0], R2 ;  /* 0x0004c00201007387 */ /* 0x0005e80000100800 */
[----:B------:R-:W-:Y:S04]  /*0aa0*/  STL [R1+0x218], RZ ;  /* 0x000218ff01007387 */ /* 0x000fe80000100800 */
[----:B------:R-:W-:Y:S01]  /*0ab0*/  STL [R1+0x21c], RZ ;  /* 0x00021cff01007387 */ /* 0x000fe20000100800 */
[----:B-1----:R-:W-:Y:S01]  /*0ac0*/  ULEA UR4, UR5, UR4, 0x18 ;  /* 0x0000000405047291 */ /* 0x002fe2000f8ec03f */
[----:B--2---:R-:W-:-:S05]  /*0ad0*/  IMAD.X R2, RZ, RZ, R17, P1 ;  /* 0x000000ffff027224 */ /* 0x004fca00008e0611 */
[----:B------:R-:W-:Y:S01]  /*0ae0*/  STL [R1+0x4bc], R2 ;  /* 0x0004bc0201007387 */ /* 0x000fe20000100800 */
[----:B0-----:R-:W-:-:S04]  /*0af0*/  SHF.R.U32.HI R0, RZ, 0x7, R0 ;  /* 0x00000007ff007819 */ /* 0x001fc80000011600 */
[----:B------:R-:W-:-:S13]  /*0b00*/  ISETP.NE.AND P0, PT, R0, 0x1, PT ;  /* 0x000000010000780c */ /* 0x000fda0003f05270 */
[----:B------:R-:W-:Y:S08]  /*0b10*/  @!P0 BAR.ARV 0x9, 0x100 ;  /* 0x0244000000008b1d */ /* 0x000ff00000002000 */
[----:B------:R-:W-:Y:S01]  /*0b20*/  BAR.SYNC.DEFER_BLOCKING 0x5, 0x180 ;  /* 0x0146000000007b1d */ /* 0x000fe20000010000 */
[----:B------:R-:W-:-:S05]  /*0b30*/  IADD3 R0, P2, R16, 0x21c, RZ ;  /* 0x0000021c10007810 */ /* 0x000fca0007f5e0ff */
[----:B------:R0:W-:Y:S02]  /*0b40*/  STL [R1+0x4c8], R0 ;  /* 0x0004c80001007387 */ /* 0x0001e40000100800 */
[----:B0-----:R-:W-:-:S05]  /*0b50*/  IMAD.X R0, RZ, RZ, R17, P2 ;  /* 0x000000ffff007224 */ /* 0x001fca00010e0611 */
[----:B------:R-:W-:Y:S04]  /*0b60*/  STL [R1+0x4c4], R0 ;  /* 0x0004c40001007387 */ /* 0x000fe80000100800 */
[----:B------:R-:W0:Y:S01]  /*0b70*/  LDS.128 R12, [UR4+0x324d0] ;  /* 0x0324d004ff0c7984 */ /* 0x000e220008000c00 */
[----:B------:R-:W-:Y:S01]  /*0b80*/  ULDC UR4, c[0x0][0xd3c] ;  /* 0x00034f0000047ab9 */ /* 0x000fe20000000800 */
[----:B------:R-:W-:Y:S06]  /*0b90*/  BAR.ARV 0x4, 0x180 ;  /* 0x0106000000007b1d */ /* 0x000fec0000002000 */
[----:B0-----:R-:W-:-:S13]  /*0ba0*/  ISETP.GE.AND P0, PT, R15, UR4, PT ;  /* 0x000000040f007c0c */ /* 0x001fda000bf06270 */
[----:B------:R-:W-:Y:S05]  /*0bb0*/  @P0 EXIT ;  /* 0x000000000000094d */ /* 0x000fea0003800000 */
[----:B------:R-:W0:Y:S01]  /*0bc0*/  S2R R0, SR_TID.X ;  /* 0x0000000000007919 */ /* 0x000e220000002100 */
[----:B------:R-:W-:Y:S02]  /*0bd0*/  R2UR UR5, R13 ;  /* 0x000000000d0572ca */ /* 0x000fe400000e0000 */
[----:B------:R-:W-:Y:S02]  /*0be0*/  R2UR UR7, R14 ;  /* 0x000000000e0772ca */ /* 0x000fe400000e0000 */
[----:B------:R-:W-:Y:S01]  /*0bf0*/  R2UR UR6, R15 ;  /* 0x000000000f0672ca */ /* 0x000fe200000e0000 */
[----:B0-----:R-:W-:-:S05]  /*0c00*/  VIADD R223, R0, 0xffffff80 ;  /* 0xffffff8000df7836 */ /* 0x001fca0000000000 */
[----:B------:R-:W-:-:S04]  /*0c10*/  SHF.R.S32.HI R0, RZ, 0x1f, R223 ;  /* 0x0000001fff007819 */ /* 0x000fc800000114df */
[CC--:B------:R-:W-:Y:S02]  /*0c20*/  LEA.HI R2, R0.reuse, R223.reuse, RZ, 0x7 ;  /* 0x000000df00027211 */ /* 0x0c0fe400078f38ff */
[-C--:B------:R-:W-:Y:S02]  /*0c30*/  LEA.HI R5, R0, R223.reuse, RZ, 0x4 ;  /* 0x000000df00057211 */ /* 0x080fe400078f20ff */
[----:B------:R-:W-:Y:S02]  /*0c40*/  LOP3.LUT R4, R2, 0xffffff80, RZ, 0xc0, !PT ;  /* 0xffffff8002047812 */ /* 0x000fe400078ec0ff */
[----:B------:R-:W-:Y:S02]  /*0c50*/  SHF.R.S32.HI R10, RZ, 0x4, R5 ;  /* 0x00000004ff0a7819 */ /* 0x000fe40000011405 */
[----:B------:R-:W-:Y:S01]  /*0c60*/  LOP3.LUT R8, R5, 0x3fffff0, RZ, 0xc0, !PT ;  /* 0x03fffff005087812 */ /* 0x000fe200078ec0ff */
[----:B------:R-:W-:Y:S01]  /*0c70*/  IMAD.IADD R11, R223, 0x1, -R4 ;  /* 0x00000001df0b7824 */ /* 0x000fe200078e0a04 */
[----:B------:R-:W-:-:S02]  /*0c80*/  LEA.HI R4, R0, R223, RZ, 0x5 ;  /* 0x000000df00047211 */ /* 0x000fc400078f28ff */
[----:B------:R-:W-:Y:S01]  /*0c90*/  LEA.HI R7, R5, R10, RZ, 0x1 ;  /* 0x0000000a05077211 */ /* 0x000fe200078f08ff */
[----:B------:R-:W-:Y:S01]  /*0ca0*/  IMAD.IADD R8, R223, 0x1, -R8 ;  /* 0x00000001df087824 */ /* 0x000fe200078e0a08 */
[----:B------:R-:W-:Y:S01]  /*0cb0*/  SHF.R.S32.HI R3, RZ, 0x1f, R11 ;  /* 0x0000001fff037819 */ /* 0x000fe2000001140b */
[----:B------:R-:W-:Y:S01]  /*0cc0*/  IMAD.SHL.U32 R6, R4, 0x20, RZ ;  /* 0x0000002004067824 */ /* 0x000fe200078e00ff */
[----:B------:R-:W-:Y:S01]  /*0cd0*/  LOP3.LUT R7, R7, 0x1ffffffe, RZ, 0xc0, !PT ;  /* 0x1ffffffe07077812 */ /* 0x000fe200078ec0ff */
[----:B------:R-:W-:Y:S01]  /*0ce0*/  STL [R1+0x4b8], R11 ;  /* 0x0004b80b01007387 */ /* 0x000fe20000100800 */
[----:B------:R-:W-:Y:S02]  /*0cf0*/  LEA.HI R4, R3, R11, RZ, 0x2 ;  /* 0x0000000b03047211 */ /* 0x000fe400078f10ff */
[----:B------:R-:W-:Y:S01]  /*0d00*/  LOP3.LUT R9, R6, 0xfffffc00, RZ, 0xc0, !PT ;  /* 0xfffffc0006097812 */ /* 0x000fe200078ec0ff */
[----:B------:R-:W-:Y:S01]  /*0d10*/  IMAD.IADD R7, R10, 0x1, -R7 ;  /* 0x000000010a077824 */ /* 0x000fe200078e0a07 */
[----:B------:R-:W-:-:S02]  /*0d20*/  SHF.R.S32.HI R5, RZ, 0x2, R4 ;  /* 0x00000002ff057819 */ /* 0x000fc40000011404 */
[----:B------:R-:W-:Y:S01]  /*0d30*/  SHF.R.S32.HI R6, RZ, 0x1f, R4 ;  /* 0x0000001fff067819 */ /* 0x000fe20000011404 */
[----:B------:R-:W-:Y:S01]  /*0d40*/  IMAD R8, R8, 0x40, R9 ;  /* 0x0000004008087824 */ /* 0x000fe200078e0209 */
[----:B------:R-:W-:Y:S02]  /*0d50*/  LOP3.LUT R4, R4, 0x7ffffffc, RZ, 0xc0, !PT ;  /* 0x7ffffffc04047812 */ /* 0x000fe400078ec0ff */
[----:B------:R-:W-:Y:S01]  /*0d60*/  LEA.HI R9, R0, R223, RZ, 0x2 ;  /* 0x000000df00097211 */ /* 0x000fe200078f10ff */
[----:B------:R-:W-:Y:S01]  /*0d70*/  IMAD R7, R7, 0x8, R8 ;  /* 0x0000000807077824 */ /* 0x000fe200078e0208 */
[----:B------:R-:W-:Y:S01]  /*0d80*/  LEA.HI R6, R6, R5, RZ, 0x3 ;  /* 0x0000000506067211 */ /* 0x000fe200078f18ff */
[----:B------:R-:W-:Y:S01]  /*0d90*/  IMAD.IADD R4, R11, 0x1, -R4 ;  /* 0x000000010b047824 */ /* 0x000fe200078e0a04 */
[----:B------:R-:W-:Y:S02]  /*0da0*/  LOP3.LUT R10, R9, 0xfffffffc, RZ, 0xc0, !PT ;  /* 0xfffffffc090a7812 */ /* 0x000fe400078ec0ff */
[----:B------:R-:W-:Y:S01]  /*0db0*/  SHF.R.S32.HI R9, RZ, 0x7, R2 ;  /* 0x00000007ff097819 */ /* 0x000fe20000011402 */
[----:B------:R-:W-:Y:S01]  /*0dc0*/  IMAD.SHL.U32 R179, R4, 0x2, RZ ;  /* 0x0000000204b37824 */ /* 0x000fe200078e00ff */
[----:B------:R-:W-:Y:S01]  /*0dd0*/  LOP3.LUT R6, R6, 0xfffffff8, RZ, 0xc0, !PT ;  /* 0xfffffff806067812 */ /* 0x000fe200078ec0ff */
[----:B------:R-:W-:Y:S01]  /*0de0*/  IMAD.IADD R10, R223, 0x1, -R10 ;  /* 0x00000001df0a7824 */ /* 0x000fe200078e0a0a */
[----:B------:R-:W-:Y:S01]  /*0df0*/  LEA.HI R3, R3, R11, RZ, 0x5 ;  /* 0x0000000b03037211 */ /* 0x000fe200078f28ff */
[----:B------:R-:W-:Y:S01]  /*0e00*/  VIADD R211, R179, 0x10 ;  /* 0x00000010b3d37836 */ /* 0x000fe20000000000 */
[----:B------:R-:W-:Y:S01]  /*0e10*/  LEA.HI R2, R2, R9, RZ, 0x1 ;  /* 0x0000000902027211 */ /* 0x000fe200078f08ff */
[----:B------:R-:W-:Y:S01]  /*0e20*/  IMAD.IADD R6, R5, 0x1, -R6 ;  /* 0x0000000105067824 */ /* 0x000fe200078e0a06 */
[----:B------:R-:W-:Y:S01]  /*0e30*/  LEA.HI R0, R0, R223, RZ, 0x3 ;  /* 0x000000df00007211 */ /* 0x000fe200078f18ff */
[C---:B------:R-:W-:Y:S01]  /*0e40*/  VIADD R212, R179.reuse, 0x8 ;  /* 0x00000008b3d47836 */ /* 0x040fe20000000000 */
[----:B------:R-:W-:Y:S01]  /*0e50*/  SHF.R.S32.HI R3, RZ, 0x5, R3 ;  /* 0x00000005ff037819 */ /* 0x000fe20000011403 */
[C---:B------:R-:W-:Y:S01]  /*0e60*/  VIADD R208, R179.reuse, 0x28 ;  /* 0x00000028b3d07836 */ /* 0x040fe20000000000 */
[----:B------:R-:W-:Y:S01]  /*0e70*/  LOP3.LUT R2, R2, 0x3fffffe, RZ, 0xc0, !PT ;  /* 0x03fffffe02027812 */ /* 0x000fe200078ec0ff */
[----:B------:R-:W-:Y:S01]  /*0e80*/  VIADD R210, R179, 0x18 ;  /* 0x00000018b3d27836 */ /* 0x000fe20000000000 */
[----:B------:R-:W-:Y:S01]  /*0e90*/  LOP3.LUT R224, R0, 0xfffffff8, RZ, 0xc0, !PT ;  /* 0xfffffff800e07812 */ /* 0x000fe200078ec0ff */
[----:B------:R-:W-:Y:S01]  /*0ea0*/  IMAD R3, R3, 0x10, R6 ;  /* 0x0000001003037824 */ /* 0x000fe200078e0206 */
[----:B------:R-:W-:Y:S01]  /*0eb0*/  SHF.R.S32.HI R222, RZ, 0x3, R0 ;  /* 0x00000003ffde7819 */ /* 0x000fe20000011400 */
[----:B------:R-:W-:Y:S01]  /*0ec0*/  IMAD.IADD R2, R9, 0x1, -R2 ;  /* 0x0000000109027824 */ /* 0x000fe200078e0a02 */
[----:B------:R-:W-:Y:S01]  /*0ed0*/  SHF.R.S32.HI R0, RZ, 0x1f, R211 ;  /* 0x0000001fff007819 */ /* 0x000fe200000114d3 */
[C---:B------:R-:W-:Y:S01]  /*0ee0*/  VIADD R209, R179.reuse, 0x20 ;  /* 0x00000020b3d17836 */ /* 0x040fe20000000000 */
[----:B------:R-:W-:Y:S01]  /*0ef0*/  LEA.HI R5, R10, R10, RZ, 0x1 ;  /* 0x0000000a0a057211 */ /* 0x000fe200078f08ff */
[----:B------:R-:W-:Y:S01]  /*0f00*/  IMAD R178, R2, 0x40, R3 ;  /* 0x0000004002b27824 */ /* 0x000fe200078e0203 */
[----:B------:R-:W-:Y:S01]  /*0f10*/  SHF.R.S32.HI R2, RZ, 0x1f, R212 ;  /* 0x0000001fff027819 */ /* 0x000fe200000114d4 */
[----:B------:R0:W-:Y:S01]  /*0f20*/  STL [R1+0x4b0], R0 ;  /* 0x0004b00001007387 */ /* 0x0001e20000100800 */
[C---:B------:R-:W-:Y:S01]  /*0f30*/  VIADD R205, R179.reuse, 0x40 ;  /* 0x00000040b3cd7836 */ /* 0x040fe20000000000 */
[----:B------:R-:W-:Y:S01]  /*0f40*/  SHF.R.S32.HI R3, RZ, 0x1f, R210 ;  /* 0x0000001fff037819 */ /* 0x000fe200000114d2 */
[C---:B------:R-:W-:Y:S01]  /*0f50*/  VIADD R207, R179.reuse, 0x30 ;  /* 0x00000030b3cf7836 */ /* 0x040fe20000000000 */
[----:B------:R1:W-:Y:S01]  /*0f60*/  STL [R1+0x4b4], R2 ;  /* 0x0004b40201007387 */ /* 0x0003e20000100800 */
[----:B------:R-:W-:Y:S01]  /*0f70*/  VIADD R206, R179, 0x38 ;  /* 0x00000038b3ce7836 */ /* 0x000fe20000000000 */
[----:B------:R-:W-:Y:S01]  /*0f80*/  LOP3.LUT R5, R5, 0x1ffffffe, RZ, 0xc0, !PT ;  /* 0x1ffffffe05057812 */ /* 0x000fe200078ec0ff */
[C---:B------:R-:W-:Y:S01]  /*0f90*/  VIADD R202, R179.reuse, 0x58 ;  /* 0x00000058b3ca7836 */ /* 0x040fe20000000000 */
[----:B------:R2:W-:Y:S01]  /*0fa0*/  STL [R1+0x4ac], R3 ;  /* 0x0004ac0301007387 */ /* 0x0005e20000100800 */
[C---:B------:R-:W-:Y:S01]  /*0fb0*/  VIADD R204, R179.reuse, 0x48 ;  /* 0x00000048b3cc7836 */ /* 0x040fe20000000000 */
[----:B0-----:R-:W-:Y:S01]  /*0fc0*/  SHF.R.S32.HI R0, RZ, 0x1f, R208 ;  /* 0x0000001fff007819 */ /* 0x001fe200000114d0 */
[C---:B------:R-:W-:Y:S01]  /*0fd0*/  VIADD R203, R179.reuse, 0x50 ;  /* 0x00000050b3cb7836 */ /* 0x040fe20000000000 */
[----:B------:R-:W-:Y:S01]  /*0fe0*/  STL [R1+0x4d4], R7 ;  /* 0x0004d40701007387 */ /* 0x000fe20000100800 */
[C---:B------:R-:W-:Y:S01]  /*0ff0*/  VIADD R199, R179.reuse, 0x70 ;  /* 0x00000070b3c77836 */ /* 0x040fe20000000000 */
[----:B-1----:R-:W-:Y:S01]  /*1000*/  SHF.R.S32.HI R2, RZ, 0x1f, R209 ;  /* 0x0000001fff027819 */ /* 0x002fe200000114d1 */
[C---:B------:R-:W-:Y:S01]  /*1010*/  VIADD R201, R179.reuse, 0x60 ;  /* 0x00000060b3c97836 */ /* 0x040fe20000000000 */
[----:B------:R0:W-:Y:S01]  /*1020*/  STL [R1+0x4a4], R0 ;  /* 0x0004a40001007387 */ /* 0x0001e20000100800 */
[C---:B------:R-:W-:Y:S01]  /*1030*/  VIADD R200, R179.reuse, 0x68 ;  /* 0x00000068b3c87836 */ /* 0x040fe20000000000 */
[----:B--2---:R-:W-:Y:S01]  /*1040*/  SHF.R.S32.HI R3, RZ, 0x1f, R207 ;  /* 0x0000001fff037819 */ /* 0x004fe200000114cf */
[C---:B------:R-:W-:Y:S01]  /*1050*/  VIADD R196, R179.reuse, 0x88 ;  /* 0x00000088b3c47836 */ /* 0x040fe20000000000 */
[----:B------:R1:W-:Y:S01]  /*1060*/  STL [R1+0x4a8], R2 ;  /* 0x0004a80201007387 */ /* 0x0003e20000100800 */
[----:B------:R-:W-:-:S02]  /*1070*/  VIADD R198, R179, 0x78 ;  /* 0x00000078b3c67836 */ /* 0x000fc40000000000 */
[C---:B------:R-:W-:Y:S01]  /*1080*/  VIADD R197, R179.reuse, 0x80 ;  /* 0x00000080b3c57836 */ /* 0x040fe20000000000 */
[----:B------:R2:W-:Y:S01]  /*1090*/  STL [R1+0x4a0], R3 ;  /* 0x0004a00301007387 */ /* 0x0005e20000100800 */
[C---:B------:R-:W-:Y:S01]  /*10a0*/  VIADD R193, R179.reuse, 0xa0 ;  /* 0x000000a0b3c17836 */ /* 0x040fe20000000000 */
[----:B0-----:R-:W-:Y:S01]  /*10b0*/  SHF.R.S32.HI R0, RZ, 0x1f, R205 ;  /* 0x0000001fff007819 */ /* 0x001fe200000114cd */
[C---:B------:R-:W-:Y:S01]  /*10c0*/  VIADD R195, R179.reuse, 0x90 ;  /* 0x00000090b3c37836 */ /* 0x040fe20000000000 */
[----:B------:R-:W-:Y:S01]  /*10d0*/  STL [R1+0x4cc], R9 ;  /* 0x0004cc0901007387 */ /* 0x000fe20000100800 */
[----:B------:R-:W-:Y:S01]  /*10e0*/  VIADD R194, R179, 0x98 ;  /* 0x00000098b3c27836 */ /* 0x000fe20000000000 */
[----:B-1----:R-:W-:Y:S01]  /*10f0*/  SHF.R.S32.HI R2, RZ, 0x1f, R206 ;  /* 0x0000001fff027819 */ /* 0x002fe200000114ce */
[----:B------:R-:W-:Y:S01]  /*1100*/  IMAD.IADD R5, R10, 0x1, -R5 ;  /* 0x000000010a057824 */ /* 0x000fe200078e0a05 */
[----:B------:R0:W-:Y:S01]  /*1110*/  STL [R1+0x498], R0 ;  /* 0x0004980001007387 */ /* 0x0001e20000100800 */
[----:B------:R-:W-:Y:S01]  /*1120*/  IMAD.IADD R224, R223, 0x1, -R224 ;  /* 0x00000001dfe07824 */ /* 0x000fe200078e0ae0 */
[----:B--2---:R-:W-:Y:S01]  /*1130*/  SHF.R.S32.HI R3, RZ, 0x1f, R204 ;  /* 0x0000001fff037819 */ /* 0x004fe200000114cc */
[----:B------:R-:W-:Y:S01]  /*1140*/  VIADD R192, R179, 0xa8 ;  /* 0x000000a8b3c07836 */ /* 0x000fe20000000000 */
[----:B------:R1:W-:Y:S01]  /*1150*/  STL [R1+0x49c], R2 ;  /* 0x00049c0201007387 */ /* 0x0003e20000100800 */
[----:B------:R-:W-:-:S02]  /*1160*/  IMAD.SHL.U32 R18, R224, 0x8, RZ ;  /* 0x00000008e0127824 */ /* 0x000fc400078e00ff */
[C---:B------:R-:W-:Y:S01]  /*1170*/  VIADD R191, R179.reuse, 0xb0 ;  /* 0x000000b0b3bf7836 */ /* 0x040fe20000000000 */
[----:B------:R2:W-:Y:S01]  /*1180*/  STL [R1+0x494], R3 ;  /* 0x0004940301007387 */ /* 0x0005e20000100800 */
[C---:B------:R-:W-:Y:S01]  /*1190*/  VIADD R176, R18.reuse, 0x40 ;  /* 0x0000004012b07836 */ /* 0x040fe20000000000 */
[----:B0-----:R-:W-:Y:S01]  /*11a0*/  SHF.R.S32.HI R0, RZ, 0x1f, R202 ;  /* 0x0000001fff007819 */ /* 0x001fe200000114ca */
[C---:B------:R-:W-:Y:S01]  /*11b0*/  VIADD R19, R18.reuse, 0x80 ;  /* 0x0000008012137836 */ /* 0x040fe20000000000 */
[----:B------:R-:W-:Y:S01]  /*11c0*/  SHF.R.S32.HI R183, RZ, 0x1f, R18 ;  /* 0x0000001fffb77819 */ /* 0x000fe20000011412 */
[----:B------:R-:W-:Y:S01]  /*11d0*/  VIADD R177, R18, 0xc0 ;  /* 0x000000c012b17836 */ /* 0x000fe20000000000 */
[----:B-1----:R-:W-:Y:S01]  /*11e0*/  SHF.R.S32.HI R2, RZ, 0x1f, R203 ;  /* 0x0000001fff027819 */ /* 0x002fe200000114cb */
[----:B------:R0:W-:Y:S01]  /*11f0*/  STL [R1+0x48c], R0 ;  /* 0x00048c0001007387 */ /* 0x0001e20000100800 */
[C---:B------:R-:W-:Y:S01]  /*1200*/  VIADD R190, R179.reuse, 0xb8 ;  /* 0x000000b8b3be7836 */ /* 0x040fe20000000000 */
[----:B------:R-:W-:Y:S01]  /*1210*/  SHF.R.S32.HI R182, RZ, 0x1f, R176 ;  /* 0x0000001fffb67819 */ /* 0x000fe200000114b0 */
[C---:B------:R-:W-:Y:S01]  /*1220*/  VIADD R189, R179.reuse, 0xc0 ;  /* 0x000000c0b3bd7836 */ /* 0x040fe20000000000 */
[----:B------:R1:W-:Y:S01]  /*1230*/  STL [R1+0x490], R2 ;  /* 0x0004900201007387 */ /* 0x0003e20000100800 */
[----:B--2---:R-:W-:Y:S01]  /*1240*/  SHF.R.S32.HI R3, RZ, 0x1f, R201 ;  /* 0x0000001fff037819 */ /* 0x004fe200000114c9 */
[C---:B------:R-:W-:Y:S01]  /*1250*/  VIADD R188, R179.reuse, 0xc8 ;  /* 0x000000c8b3bc7836 */ /* 0x040fe20000000000 */
[----:B------:R-:W-:Y:S01]  /*1260*/  SHF.R.S32.HI R181, RZ, 0x1f, R19 ;  /* 0x0000001fffb57819 */ /* 0x000fe20000011413 */
[C---:B------:R-:W-:Y:S01]  /*1270*/  VIADD R187, R179.reuse, 0xd0 ;  /* 0x000000d0b3bb7836 */ /* 0x040fe20000000000 */
[----:B------:R-:W-:Y:S01]  /*1280*/  SHF.R.S32.HI R180, RZ, 0x1f, R177 ;  /* 0x0000001fffb47819 */ /* 0x000fe200000114b1 */
[----:B------:R2:W-:Y:S01]  /*1290*/  STL [R1+0x488], R3 ;  /* 0x0004880301007387 */ /* 0x0005e20000100800 */
[----:B0-----:R-:W-:Y:S01]  /*12a0*/  SHF.R.S32.HI R0, RZ, 0x1f, R199 ;  /* 0x0000001fff007819 */ /* 0x001fe200000114c7 */
[C---:B------:R-:W-:Y:S01]  /*12b0*/  VIADD R186, R179.reuse, 0xd8 ;  /* 0x000000d8b3ba7836 */ /* 0x040fe20000000000 */
[----:B------:R-:W-:Y:S01]  /*12c0*/  SHF.R.S32.HI R237, RZ, 0x1f, R192 ;  /* 0x0000001fffed7819 */ /* 0x000fe200000114c0 */
[C---:B------:R-:W-:Y:S01]  /*12d0*/  VIADD R185, R179.reuse, 0xe0 ;  /* 0x000000e0b3b97836 */ /* 0x040fe20000000000 */
[----:B-1----:R-:W-:Y:S01]  /*12e0*/  SHF.R.S32.HI R2, RZ, 0x1f, R200 ;  /* 0x0000001fff027819 */ /* 0x002fe200000114c8 */
[----:B------:R0:W-:Y:S01]  /*12f0*/  STL [R1+0x47c], R0 ;  /* 0x00047c0001007387 */ /* 0x0001e20000100800 */
[C---:B------:R-:W-:Y:S01]  /*1300*/  VIADD R184, R179.reuse, 0xe8 ;  /* 0x000000e8b3b87836 */ /* 0x040fe20000000000 */
[----:B------:R-:W-:Y:S01]  /*1310*/  SHF.R.S32.HI R236, RZ, 0x1f, R191 ;  /* 0x0000001fffec7819 */ /* 0x000fe200000114bf */
[C---:B------:R-:W-:Y:S01]  /*1320*/  VIADD R214, R179.reuse, 0xf0 ;  /* 0x000000f0b3d67836 */ /* 0x040fe20000000000 */
[----:B------:R1:W-:Y:S01]  /*1330*/  STL [R1+0x484], R2 ;  /* 0x0004840201007387 */ /* 0x0003e20000100800 */
[----:B--2---:R-:W-:Y:S01]  /*1340*/  SHF.R.S32.HI R3, RZ, 0x1f, R198 ;  /* 0x0000001fff037819 */ /* 0x004fe200000114c6 */
[----:B------:R-:W-:Y:S01]  /*1350*/  VIADD R213, R179, 0xf8 ;  /* 0x000000f8b3d57836 */ /* 0x000fe20000000000 */
[----:B------:R-:W-:-:S02]  /*1360*/  SHF.R.S32.HI R235, RZ, 0x1f, R190 ;  /* 0x0000001fffeb7819 */ /* 0x000fc400000114be */
[----:B------:R-:W-:Y:S01]  /*1370*/  SHF.R.S32.HI R234, RZ, 0x1f, R189 ;  /* 0x0000001fffea7819 */ /* 0x000fe200000114bd */
[----:B------:R2:W-:Y:S01]  /*1380*/  STL [R1+0x478], R3 ;  /* 0x0004780301007387 */ /* 0x0005e20000100800 */
[----:B0-----:R-:W-:Y:S02]  /*1390*/  SHF.R.S32.HI R0, RZ, 0x1f, R196 ;  /* 0x0000001fff007819 */ /* 0x001fe400000114c4 */
[----:B------:R-:W-:Y:S02]  /*13a0*/  SHF.R.S32.HI R231, RZ, 0x1f, R188 ;  /* 0x0000001fffe77819 */ /* 0x000fe400000114bc */
[----:B-1----:R-:W-:Y:S01]  /*13b0*/  SHF.R.S32.HI R2, RZ, 0x1f, R197 ;  /* 0x0000001fff027819 */ /* 0x002fe200000114c5 */
[----:B------:R0:W-:Y:S01]  /*13c0*/  STL [R1+0x470], R0 ;  /* 0x0004700001007387 */ /* 0x0001e20000100800 */
[----:B------:R-:W-:Y:S02]  /*13d0*/  SHF.R.S32.HI R230, RZ, 0x1f, R187 ;  /* 0x0000001fffe67819 */ /* 0x000fe400000114bb */
[----:B------:R-:W-:Y:S01]  /*13e0*/  SHF.R.S32.HI R229, RZ, 0x1f, R186 ;  /* 0x0000001fffe57819 */ /* 0x000fe200000114ba */
[----:B------:R1:W-:Y:S01]  /*13f0*/  STL [R1+0x474], R2 ;  /* 0x0004740201007387 */ /* 0x0003e20000100800 */
[----:B--2---:R-:W-:-:S02]  /*1400*/  SHF.R.S32.HI R3, RZ, 0x1f, R195 ;  /* 0x0000001fff037819 */ /* 0x004fc400000114c3 */
[----:B------:R-:W-:Y:S02]  /*1410*/  SHF.R.S32.HI R228, RZ, 0x1f, R185 ;  /* 0x0000001fffe47819 */ /* 0x000fe400000114b9 */
[----:B------:R-:W-:Y:S01]  /*1420*/  SHF.R.S32.HI R227, RZ, 0x1f, R184 ;  /* 0x0000001fffe37819 */ /* 0x000fe200000114b8 */
[----:B------:R-:W-:Y:S01]  /*1430*/  STL [R1+0x46c], R3 ;  /* 0x00046c0301007387 */ /* 0x000fe20000100800 */
[----:B0-----:R-:W-:Y:S02]  /*1440*/  SHF.R.S32.HI R0, RZ, 0x1f, R193 ;  /* 0x0000001fff007819 */ /* 0x001fe400000114c1 */
[----:B------:R-:W-:Y:S02]  /*1450*/  SHF.R.S32.HI R226, RZ, 0x1f, R214 ;  /* 0x0000001fffe27819 */ /* 0x000fe400000114d6 */
[----:B-1----:R-:W-:Y:S01]  /*1460*/  SHF.R.S32.HI R2, RZ, 0x1f, R194 ;  /* 0x0000001fff027819 */ /* 0x002fe200000114c2 */
[----:B------:R0:W-:Y:S01]  /*1470*/  STL [R1+0x464], R0 ;  /* 0x0004640001007387 */ /* 0x0001e20000100800 */
[----:B------:R-:W-:-:S03]  /*1480*/  SHF.R.S32.HI R225, RZ, 0x1f, R213 ;  /* 0x0000001fffe17819 */ /* 0x000fc600000114d5 */
[----:B------:R1:W-:Y:S01]  /*1490*/  STL [R1+0x468], R2 ;  /* 0x0004680201007387 */ /* 0x0003e20000100800 */
[----:B0-----:R-:W-:-:S05]  /*14a0*/  IMAD R0, R5, 0x8, R178 ;  /* 0x0000000805007824 */ /* 0x001fca00078e02b2 */
[----:B------:R1:W-:Y:S02]  /*14b0*/  STL [R1+0x4d0], R0 ;  /* 0x0004d00001007387 */ /* 0x0003e40000100800 */
.L_x_12189:
[----:B------:R-:W-:Y:S01]  /*14c0*/  ULDC.64 UR8, c[0x0][0xb20] ;  /* 0x0002c80000087ab9 */ /* 0x000fe20000000a00 */
[----:B------:R-:W-:Y:S02]  /*14d0*/  ULOP3.LUT UR44, UR7, 0xff0000, URZ, 0xc0, !UPT ;  /* 0x00ff0000072c7892 */ /* 0x000fe4000f8ec03f */
[----:B------:R-:W-:Y:S01]  /*14e0*/  UISETP.NE.U32.AND UP0, UPT, UR8, URZ, UPT ;  /* 0x0000003f0800728c */ /* 0x000fe2000bf05070 */
[----:B------:R-:W-:-:S03]  /*14f0*/  ULDC UR48, c[0x0][0x2f0] ;  /* 0x0000bc0000307ab9 */ /* 0x000fc60000000800 */
        /* <DEDUP_REMOVED lines=9> */
[----:B01-34-:R-:W-:Y:S02]  /*1590*/  IMAD.U32 R2, RZ, RZ, UR8 ;  /* 0x00000008ff027e24 */ /* 0x01bfe4000f8e00ff */
[----:B------:R-:W-:Y:S01]  /*15a0*/  IMAD.U32 R3, RZ, RZ, UR9 ;  /* 0x00000009ff037e24 */ /* 0x000fe2000f8e00ff */
[----:B------:R-:W-:-:S03]  /*15b0*/  @UP1 UIMAD.WIDE UR8, UR6, 0x4, UR10 ;  /* 0x00000004060818a5 */ /* 0x000fc6000f8e020a */
[----:B------:R-:W-:Y:S01]  /*15c0*/  ULDC.64 UR10, c[0x0][0xb18] ;  /* 0x0002c600000a7ab9 */ /* 0x000fe20000000a00 */
[----:B--2---:R-:W2:Y:S02]  /*15d0*/  @P0 LDG.E R2, desc[UR40][R2.64] ;  /* 0x0000002802020981 */ /* 0x004ea4000c1e1900 */
[----:B------:R-:W-:Y:S02]  /*15e0*/  IMAD.U32 R4, RZ, RZ, UR8 ;  /* 0x00000008ff047e24 */ /* 0x000fe4000f8e00ff */
        /* <DEDUP_REMOVED lines=8> */
[----:B------:R-:W-:Y:S01]  /*1670*/  USHF.R.U32.HI UR8, URZ, 0x8, UR8 ;  /* 0x000000083f087899 */ /* 0x000fe20008011608 */
[----:B------:R-:W-:Y:S01]  /*1680*/  ULDC UR9, c[0x0][0x424] ;  /* 0x0001090000097ab9 */ /* 0x000fe20000000800 */
[----:B------:R-:W-:Y:S01]  /*1690*/  UMOV UR4, URZ ;  /* 0x0000003f00047c82 */ /* 0x000fe20008000000 */
[----:B------:R-:W-:Y:S01]  /*16a0*/  USEL UR9, UR9, 0x1, UP0 ;  /* 0x0000000109097887 */ /* 0x000fe20008000000 */
[----:B------:R-:W-:Y:S01]  /*16b0*/  ULDC UR47, c[0x0][0x288] ;  /* 0x0000a200002f7ab9 */ /* 0x000fe20000000800 */
[----:B------:R-:W-:-:S02]  /*16c0*/  ULEA.HI UR44, UR44, UR8, URZ, 0x10 ;  /* 0x000000082c2c7291 */ /* 0x000fc4000f8f803f */
[----:B------:R-:W-:Y:S02]  /*16d0*/  UIMAD UR48, UR9, UR48, URZ ;  /* 0x00000030093072a4 */ /* 0x000fe4000f8e023f */
        /* <DEDUP_REMOVED lines=17> */
.L_x_12066:
        /* <DEDUP_REMOVED lines=9> */
.L_x_12067:
        /* <DEDUP_REMOVED lines=13> */
.L_x_12068:
[----:B------:R-:W0:Y:S01]  /*1950*/  S2R R0, SR_TID.X ;  /* 0x0000000000007919 */ /* 0x000e220000002100 */
[----:B------:R-:W1:Y:S01]  /*1960*/  LDC R20, c[0x0][0xa80] ;  /* 0x0002a000ff147b82 */ /* 0x000e620000000800 */
[----:B------:R-:W-:Y:S01]  /*1970*/  MOV R72, 0x400 ;  /* 0x0000040000487802 */ /* 0x000fe20000000f00 */
[----:B------:R-:W-:Y:S01]  /*1980*/  IMAD.MOV.U32 R2, RZ, RZ, 0x3000 ;  /* 0x00003000ff027424 */ /* 0x000fe200078e00ff */
[----:B------:R-:W2:Y:S01]  /*1990*/  S2R R11, SR_CgaCtaId ;  /* 0x00000000000b7919 */ /* 0x000ea20000008800 */
[----:B------:R-:W-:Y:S01]  /*19a0*/  IMAD.U32 R3, RZ, RZ, UR36 ;  /* 0x00000024ff037e24 */ /* 0x000fe2000f8e00ff */
[----:B------:R-:W-:Y:S01]  /*19b0*/  UIADD3 UR48, -UR4, UR48, URZ ;  /* 0x0000003004307290 */ /* 0x000fe2000fffe13f */
[----:B------:R-:W-:Y:S01]  /*19c0*/  IMAD.MOV.U32 R12, RZ, RZ, 0x1 ;  /* 0x00000001ff0c7424 */ /* 0x000fe200078e00ff */
[----:B------:R-:W3:Y:S01]  /*19d0*/  S2R R9, SR_SWINHI ;  /* 0x0000000000097919 */ /* 0x000ee20000002f00 */
[----:B------:R-:W-:Y:S01]  /*19e0*/  IMAD.MOV.U32 R13, RZ, RZ, RZ ;  /* 0x000000ffff0d7224 */ /* 0x000fe200078e00ff */
[----:B------:R-:W-:Y:S01]  /*19f0*/  ULDC UR4, c[0x0][0x448] ;  /* 0x0001120000047ab9 */ /* 0x000fe20000000800 */
[----:B------:R-:W-:Y:S01]  /*1a00*/  IMAD.MOV.U32 R5, RZ, RZ, 0x100 ;  /* 0x00000100ff057424 */ /* 0x000fe200078e00ff */
[----:B------:R-:W-:Y:S01]  /*1a10*/  STL.64 [R1+0x18], R2 ;  /* 0x0000180201007387 */ /* 0x000fe20000100a00 */
[----:B------:R-:W-:Y:S01]  /*1a20*/  IMAD.MOV.U32 R6, RZ, RZ, 0x1 ;  /* 0x00000001ff067424 */ /* 0x000fe200078e00ff */
[----:B------:R-:W-:Y:S01]  /*1a30*/  UISETP.NE.AND UP0, UPT, UR4, 0x1, UPT ;  /* 0x000000010400788c */ /* 0x000fe2000bf05270 */
[----:B------:R-:W-:Y:S01]  /*1a40*/  IMAD.MOV.U32 R7, RZ, RZ, RZ ;  /* 0x000000ffff077224 */ /* 0x000fe200078e00ff */
[----:B------:R4:W-:Y:S01]  /*1a50*/  STL.64 [R1+0x60], R12 ;  /* 0x0000600c01007387 */ /* 0x0009e20000100a00 */
[----:B------:R-:W-:Y:S01]  /*1a60*/  IMAD.U32 R26, RZ, RZ, UR5 ;  /* 0x00000005ff1a7e24 */ /* 0x000fe2000f8e00ff */
[----:B------:R-:W-:Y:S01]  /*1a70*/  USHF.L.U32 UR39, UR5, 0x7, URZ ;  /* 0x0000000705277899 */ /* 0x000fe2000800063f */
[----:B------:R-:W-:Y:S01]  /*1a80*/  IMAD.MOV.U32 R8, RZ, RZ, 0xc000 ;  /* 0x0000c000ff087424 */ /* 0x000fe200078e00ff */
[----:B------:R-:W-:Y:S01]  /*1a90*/  STL.128 [R1+0x230], RZ ;  /* 0x000230ff01007387 */ /* 0x000fe20000100c00 */
[----:B------:R-:W-:Y:S01]  /*1aa0*/  ULDC.64 UR4, c[0x0][0xad8] ;  /* 0x0002b60000047ab9 */ /* 0x000fe20000000a00 */
[----:B------:R-:W-:-:S02]  /*1ab0*/  UIADD3 UR8, UR39, 0x7f, URZ ;  /* 0x0000007f27087890 */ /* 0x000fc4000fffe03f */
[----:B------:R-:W-:Y:S01]  /*1ac0*/  UISETP.GE.AND UP1, UPT, UR5, 0x1, UPT ;  /* 0x000000010500788c */ /* 0x000fe2000bf26270 */
[----:B------:R-:W-:Y:S01]  /*1ad0*/  STL [R1+0x70], R26 ;  /* 0x0000701a01007387 */ /* 0x000fe20000100800 */
[----:B------:R-:W-:Y:S01]  /*1ae0*/  @UP0 ULDC UR6, c[0x0][0x44c] ;  /* 0x0001130000060ab9 */ /* 0x000fe20000000800 */
[----:B------:R-:W-:Y:S01]  /*1af0*/  @UP0 ULDC UR9, c[0x0][0x450] ;  /* 0x0001140000090ab9 */ /* 0x000fe20000000800 */
[----:B------:R-:W-:Y:S01]  /*1b00*/  UIMAD.WIDE.U32 UR6, UR8, UR6, URZ ;  /* 0x00000006080672a5 */ /* 0x000fe2000f8e003f */
[----:B-1----:R-:W-:Y:S01]  /*1b10*/  STL [R1+0x250], R20 ;  /* 0x0002501401007387 */ /* 0x002fe20000100800 */
[----:B------:R-:W-:Y:S01]  /*1b20*/  UIADD3 UR42, UR48, 0x1, -UR47 ;  /* 0x00000001302a7890 */ /* 0x000fe2000fffe82f */
[----:B0-----:R-:W-:Y:S02]  /*1b30*/  LOP3.LUT R0, R0, 0x7f, RZ, 0xc0, !PT ;  /* 0x0000007f00007812 */ /* 0x001fe400078ec0ff */
[----:B------:R-:W-:Y:S01]  /*1b40*/  STL.128 [R1+0x240], RZ ;  /* 0x000240ff01007387 */ /* 0x000fe20000100c00 */
[----:B------:R-:W-:Y:S01]  /*1b50*/  @UP0 USHF.R.U32.HI UR8, URZ, UR9, UR7 ;  /* 0x000000093f080299 */ /* 0x000fe20008011607 */
[----:B--2---:R-:W-:Y:S01]  /*1b60*/  LEA R72, R11, R72, 0x18 ;  /* 0x000000480b487211 */ /* 0x004fe200078ec0ff */
[----:B------:R-:W-:Y:S01]  /*1b70*/  IMAD.MOV.U32 R11, RZ, RZ, 0x100 ;  /* 0x00000100ff0b7424 */ /* 0x000fe200078e00ff */
[----:B------:R-:W-:Y:S01]  /*1b80*/  ISETP.NE.AND P0, PT, R0, RZ, PT ;  /* 0x000000ff0000720c */ /* 0x000fe20003f05270 */
[----:B------:R-:W-:Y:S01]  /*1b90*/  STL.128 [R1+0x260], RZ ;  /* 0x000260ff01007387 */ /* 0x000fe20000100c00 */
[----:B------:R-:W-:-:S02]  /*1ba0*/  MOV R24, R72 ;  /* 0x0000004800187202 */ /* 0x000fc40000000f00 */
[----:B---3--:R-:W-:Y:S01]  /*1bb0*/  MOV R25, R9 ;  /* 0x0000000900197202 */ /* 0x008fe20000000f00 */
[----:B------:R-:W-:Y:S01]  /*1bc0*/  IMAD.U32 R9, RZ, RZ, UR36 ;  /* 0x00000024ff097e24 */ /* 0x000fe2000f8e00ff */
[----:B------:R-:W-:Y:S01]  /*1bd0*/  SEL R4, RZ, 0x1, P0 ;  /* 0x00000001ff047807 */ /* 0x000fe20000000000 */
[----:B------:R-:W-:Y:S01]  /*1be0*/  STL.128 [R1+0x270], RZ ;  /* 0x000270ff01007387 */ /* 0x000fe20000100c00 */
[C---:B------:R-:W-:Y:S01]  /*1bf0*/  IADD3 R0, P2, R24.reuse, 0x32450, RZ ;  /* 0x0003245018007810 */ /* 0x040fe20007f5e0ff */
[----:B------:R-:W-:Y:S01]  /*1c00*/  UIADD3 UR6, UR42, UR8, URZ ;  /* 0x000000082a067290 */ /* 0x000fe2000fffe03f */
[C---:B------:R-:W-:Y:S01]  /*1c10*/  IADD3 R14, P3, R24.reuse, 0x32460, RZ ;  /* 0x00032460180e7810 */ /* 0x040fe20007f7e0ff */
[----:B------:R0:W-:Y:S01]  /*1c20*/  STL.128 [R1+0x20], R4 ;  /* 0x0000200401007387 */ /* 0x0001e20000100c00 */
[C---:B----4-:R-:W-:Y:S01]  /*1c30*/  IADD3 R12, P0, R24.reuse, 0x32430, RZ ;  /* 0x00032430180c7810 */ /* 0x050fe20007f1e0ff */
[----:B------:R-:W-:Y:S01]  /*1c40*/  IMAD.MOV.U32 R10, RZ, RZ, R4 ;  /* 0x000000ffff0a7224 */ /* 0x000fe200078e0004 */
[----:B------:R-:W-:Y:S01]  /*1c50*/  IADD3 R2, P1, R24, 0x32440, RZ ;  /* 0x0003244018027810 */ /* 0x000fe20007f3e0ff */
[----:B------:R1:W-:Y:S01]  /*1c60*/  STL.128 [R1+0x280], RZ ;  /* 0x000280ff01007387 */ /* 0x0003e20000100c00 */
[----:B------:R-:W-:Y:S01]  /*1c70*/  UIADD3 UR4, UR6, UR4, URZ ;  /* 0x0000000406047290 */ /* 0x000fe2000fffe03f */
[--C-:B------:R-:W-:Y:S01]  /*1c80*/  IMAD.X R13, RZ, RZ, R25.reuse, P0 ;  /* 0x000000ffff0d7224 */ /* 0x100fe200000e0619 */
[C---:B------:R-:W-:Y:S01]  /*1c90*/  IADD3 R29, P0, R16.reuse, 0x230, RZ ;  /* 0x00000230101d7810 */ /* 0x040fe20007f1e0ff */
[----:B------:R-:W-:Y:S01]  /*1ca0*/  IMAD.X R3, RZ, RZ, R25, P1 ;  /* 0x000000ffff037224 */ /* 0x000fe200008e0619 */
[----:B------:R1:W-:Y:S01]  /*1cb0*/  STL.128 [R1+0x50], R8 ;  /* 0x0000500801007387 */ /* 0x0003e20000100c00 */
[----:B------:R-:W-:-:S02]  /*1cc0*/  IADD3 R28, P1, R16, 0x260, RZ ;  /* 0x00000260101c7810 */ /* 0x000fc40007f3e0ff */
[--C-:B------:R-:W-:Y:S01]  /*1cd0*/  IMAD.X R40, RZ, RZ, R17.reuse, P0 ;  /* 0x000000ffff287224 */ /* 0x100fe200000e0611 */
[----:B------:R1:W-:Y:S02]  /*1ce0*/  STL.64 [R1+0x8], R12 ;  /* 0x0000080c01007387 */ /* 0x0003e40000100a00 */
[----:B------:R-:W-:Y:S02]  /*1cf0*/  IMAD.X R39, RZ, RZ, R17, P1 ;  /* 0x000000ffff277224 */ /* 0x000fe400008e0611 */
[--C-:B0-----:R-:W-:Y:S01]  /*1d00*/  IMAD.X R5, RZ, RZ, R25.reuse, P2 ;  /* 0x000000ffff057224 */ /* 0x101fe200010e0619 */
[----:B------:R1:W-:Y:S01]  /*1d10*/  STL.64 [R1+0x10], R2 ;  /* 0x0000100201007387 */ /* 0x0003e20000100a00 */
[----:B------:R-:W-:Y:S01]  /*1d20*/  IMAD.X R7, RZ, RZ, R25, P3 ;  /* 0x000000ffff077224 */ /* 0x000fe200018e0619 */
[----:B------:R-:W-:Y:S01]  /*1d30*/  PLOP3.LUT P3, PT, PT, PT, UP1, 0x80, 0x0 ;  /* 0x000000000000781c */ /* 0x000fe20003f6f018 */
[----:B------:R-:W-:Y:S01]  /*1d40*/  IMAD.MOV.U32 R4, RZ, RZ, R0 ;  /* 0x000000ffff047224 */ /* 0x000fe200078e0000 */
[----:B------:R1:W-:Y:S01]  /*1d50*/  STL.64 [R1+0x30], R2 ;  /* 0x0000300201007387 */ /* 0x0003e20000100a00 */
[----:B------:R-:W-:Y:S01]  /*1d60*/  IMAD.MOV.U32 R6, RZ, RZ, R14 ;  /* 0x000000ffff067224 */ /* 0x000fe200078e000e */
[----:B------:R-:W-:-:S02]  /*1d70*/  IADD3 R38, P2, R16, 0x38, RZ ;  /* 0x0000003810267810 */ /* 0x000fc40007f5e0ff */
[----:B------:R1:W-:Y:S03]  /*1d80*/  STL.128 [R1+0x290], RZ ;  /* 0x000290ff01007387 */ /* 0x0003e60000100c00 */
[----:B------:R-:W-:Y:S01]  /*1d90*/  IMAD.X R53, RZ, RZ, R17, P2 ;  /* 0x000000ffff357224 */ /* 0x000fe200010e0611 */
[----:B------:R1:W-:Y:S04]  /*1da0*/  STL.128 [R1+0x40], R4 ;  /* 0x0000400401007387 */ /* 0x0003e80000100c00 */
[----:B------:R1:W-:Y:S04]  /*1db0*/  STL.64 [R1+0x68], R6 ;  /* 0x0000680601007387 */ /* 0x0003e80000100a00 */
[----:B------:R1:W-:Y:S04]  /*1dc0*/  STL.128 [R1+0x2a0], RZ ;  /* 0x0002a0ff01007387 */ /* 0x0003e80000100c00 */
        /* <DEDUP_REMOVED lines=27> */
[----:B------:R1:W-:Y:S04]  /*1f80*/  STL.64 [R1], RZ ;  /* 0x000000ff01007387 */ /* 0x0003e80000100a00 */
[----:B------:R1:W-:Y:S01]  /*1f90*/  STL.64 [R1+0x38], RZ ;  /* 0x000038ff01007387 */ /* 0x0003e20000100a00 */
        /* <DEDUP_REMOVED lines=11> */
.L_x_12070:
[----:B------:R-:W-:-:S11]  /*2050*/  UISETP.NE.AND UP1, UPT, UR5, 0x1, UPT ;  /* 0x000000010500788c */ /* 0x000fd6000bf25270 */
[----:B------:R-:W-:Y:S02]  /*2060*/  @UP1 ULDC.64 UR10, c[0x0][0xae0] ;  /* 0x0002b800000a1ab9 */ /* 0x000fe40000000a00 */
[----:B------:R-:W-:-:S04]  /*2070*/  UIMAD.WIDE.U32 UR6, UR8, UR10, URZ ;  /* 0x0000000a080672a5 */ /* 0x000fc8000f8e003f */
[----:B------:R-:W-:-:S12]  /*2080*/  @UP1 USHF.R.U32.HI UR8, URZ, UR11, UR7 ;  /* 0x0000000b3f081299 */ /* 0x000fd80008011607 */
.L_x_12071:
[----:B------:R-:W-:-:S04]  /*2090*/  UIMAD UR8, UR8, UR5, UR5 ;  /* 0x00000005080872a4 */ /* 0x000fc8000f8e0205 */
[----:B------:R-:W-:-:S04]  /*20a0*/  UISETP.LT.AND UP1, UPT, UR4, UR8, UPT ;  /* 0x000000080400728c */ /* 0x000fc8000bf21270 */
[----:B------:R-:W-:-:S12]  /*20b0*/  USEL UR4, UR4, UR8, UP1 ;  /* 0x0000000804047287 */ /* 0x000fd80008800000 */
.L_x_12069:
[----:B------:R-:W-:Y:S02]  /*20c0*/  UIADD3 UR6, UR48, 0x5f, URZ ;  /* 0x0000005f30067890 */ /* 0x000fe4000fffe03f */
[----:B------:R-:W-:Y:S02]  /*20d0*/  UIADD3 UR8, UR4, 0x5f, URZ ;  /* 0x0000005f04087890 */ /* 0x000fe4000fffe03f */
[----:B------:R-:W-:Y:S02]  /*20e0*/  UIMAD.WIDE UR6, UR6, 0x2aaaaaab, URZ ;  /* 0x2aaaaaab060678a5 */ /* 0x000fe4000f8e023f */
[----:B------:R-:W-:Y:S01]  /*20f0*/  UIMAD.WIDE UR8, UR8, 0x2aaaaaab, URZ ;  /* 0x2aaaaaab080878a5 */ /* 0x000fe2000f8e023f */
[----:B------:R-:W-:Y:S01]  /*2100*/  @UP0 ULDC UR10, c[0x0][0x44c] ;  /* 0x00011300000a0ab9 */ /* 0x000fe20000000800 */
[----:B------:R-:W-:Y:S02]  /*2110*/  USHF.R.U32.HI UR4, URZ, 0x1f, UR7 ;  /* 0x0000001f3f047899 */ /* 0x000fe40008011607 */
[----:B------:R-:W-:-:S02]  /*2120*/  UIMAD.WIDE.U32 UR10, UR39, UR10, URZ ;  /* 0x0000000a270a72a5 */ /* 0x000fc4000f8e003f */
[----:B------:R-:W-:Y:S01]  /*2130*/  USHF.R.U32.HI UR6, URZ, 0x1f, UR9 ;  /* 0x0000001f3f067899 */ /* 0x000fe20008011609 */
[----:B------:R-:W-:Y:S01]  /*2140*/  @UP0 ULDC UR13, c[0x0][0x450] ;  /* 0x00011400000d0ab9 */ /* 0x000fe20000000800 */
[----:B------:R-:W-:Y:S01]  /*2150*/  UMOV UR12, UR39 ;  /* 0x00000027000c7c82 */ /* 0x000fe20008000000 */
[----:B------:R-:W-:Y:S02]  /*2160*/  UIADD3 UR46, UR48, -UR47, URZ ;  /* 0x8000002f302e7290 */ /* 0x000fe4000fffe03f */
[----:B------:R-:W-:Y:S02]  /*2170*/  @UP0 USHF.R.U32.HI UR12, URZ, UR13, UR11 ;  /* 0x0000000d3f0c0299 */ /* 0x000fe4000801160b */
[----:B------:R-:W-:Y:S02]  /*2180*/  ULEA.HI.SX32 UR4, UR7, UR4, 0x1c ;  /* 0x0000000407047291 */ /* 0x000fe4000f8fe23f */
[----:B------:R-:W-:Y:S02]  /*2190*/  ULEA.HI.SX32 UR6, UR9, UR6, 0x1c ;  /* 0x0000000609067291 */ /* 0x000fe4000f8fe23f */
[----:B------:R-:W-:-:S02]  /*21a0*/  UIADD3 UR7, UR46, UR12, URZ ;  /* 0x0000000c2e077290 */ /* 0x000fc4000fffe03f */
        /* <DEDUP_REMOVED lines=15> */
.L_x_12073:
[----:B------:R-:W-:-:S11]  /*22a0*/  UISETP.NE.AND UP0, UPT, UR5, 0x1, UPT ;  /* 0x000000010500788c */ /* 0x000fd6000bf05270 */
[----:B------:R-:W-:Y:S02]  /*22b0*/  @UP0 ULDC.64 UR12, c[0x0][0xae0] ;  /* 0x0002b800000c0ab9 */ /* 0x000fe40000000a00 */
[----:B------:R-:W-:-:S04]  /*22c0*/  UIMAD.WIDE.U32 UR8, UR7, UR12, URZ ;  /* 0x0000000c070872a5 */ /* 0x000fc8000f8e003f */
[----:B------:R-:W-:-:S12]  /*22d0*/  @UP0 USHF.R.U32.HI UR7, URZ, UR13, UR9 ;  /* 0x0000000d3f070299 */ /* 0x000fd80008011609 */
.L_x_12074:
[----:B------:R-:W-:-:S04]  /*22e0*/  UIMAD UR5, UR7, UR5, URZ ;  /* 0x00000005070572a4 */ /* 0x000fc8000f8e023f */
[----:B------:R-:W-:-:S04]  /*22f0*/  UISETP.LT.AND UP0, UPT, UR10, UR5, UPT ;  /* 0x000000050a00728c */ /* 0x000fc8000bf01270 */
[----:B------:R-:W-:-:S12]  /*2300*/  USEL UR10, UR10, UR5, !UP0 ;  /* 0x000000050a0a7287 */ /* 0x000fd8000c000000 */
.L_x_12072:
[----:B------:R-:W-:Y:S02]  /*2310*/  UIMAD.WIDE UR4, UR10, 0x2aaaaaab, URZ ;  /* 0x2aaaaaab0a0478a5 */ /* 0x000fe4000f8e023f */
[----:B------:R-:W-:Y:S02]  /*2320*/  ULOP3.LUT UR43, UR44, 0xff, URZ, 0xc0, !UPT ;  /* 0x000000ff2c2b7892 */ /* 0x000fe4000f8ec03f */
[----:B------:R-:W-:Y:S02]  /*2330*/  USHF.R.U32.HI UR4, URZ, 0x1f, UR5 ;  /* 0x0000001f3f047899 */ /* 0x000fe40008011605 */
[----:B------:R-:W-:Y:S02]  /*2340*/  USHF.R.U32.HI UR44, URZ, 0x10, UR44 ;  /* 0x000000103f2c7899 */ /* 0x000fe4000801162c */
[----:B------:R-:W-:-:S04]  /*2350*/  ULEA.HI.SX32 UR4, UR5, UR4, 0x1c ;  /* 0x0000000405047291 */ /* 0x000fc8000f8fe23f */
[----:B------:R-:W-:-:S04]  /*2360*/  UISETP.LT.AND UP0, UPT, URZ, UR4, UPT ;  /* 0x000000043f00728c */ /* 0x000fc8000bf01270 */
[----:B------:R-:W-:-:S03]  /*2370*/  USEL UR45, URZ, UR4, !UP0 ;  /* 0x000000043f2d7287 */ /* 0x000fc6000c000000 */
[----:B------:R-:W-:Y:S01]  /*2380*/  UMOV UR4, URZ ;  /* 0x0000003f00047c82 */ /* 0x000fe20008000000 */
[----:B------:R-:W-:-:S06]  /*2390*/  UISETP.GT.AND UP0, UPT, UR6, UR45, UPT ;  /* 0x0000002d0600728c */ /* 0x000fcc000bf04270 */
[----:B------:R-:W-:-:S13]  /*23a0*/  PLOP3.LUT P0, PT, PT, PT, UP0, 0x80, 0x0 ;  /* 0x000000000000781c */ /* 0x000fda0003f0f008 */
[----:B------:R-:W-:Y:S05]  /*23b0*/  @!P0 BRA `(.L_x_12075) ;  /* 0x0000000000948947 */ /* 0x000fea0003800000 */
[----:B------:R-:W-:Y:S01]  /*23c0*/  UISETP.NE.AND UP0, UPT, UR44, URZ, UPT ;  /* 0x0000003f2c00728c */ /* 0x000fe2000bf05270 */
[----:B------:R-:W-:-:S03]  /*23d0*/  ULDC UR4, c[0x0][0xae8] ;  /* 0x0002ba0000047ab9 */ /* 0x000fc60000000800 */
[----:B------:R-:W-:-:S04]  /*23e0*/  USEL UR10, UR44, UR4, UP0 ;  /* 0x000000042c0a7287 */ /* 0x000fc80008000000 */
[----:B------:R-:W-:Y:S02]  /*23f0*/  UIADD3 UR4, UR10, -0x1, UR6 ;  /* 0xffffffff0a047890 */ /* 0x000fe4000fffe006 */
[----:B-1----:R-:W-:Y:S02]  /*2400*/  IMAD.U32 R3, RZ, RZ, UR10 ;  /* 0x0000000aff037e24 */ /* 0x002fe4000f8e00ff */
[----:B------:R-:W-:-:S03]  /*2410*/  UIADD3 UR7, -UR45, UR4, URZ ;  /* 0x000000042d077290 */ /* 0x000fc6000fffe13f */
[-C--:B------:R-:W-:Y:S01]  /*2420*/  IABS R0, R3.reuse ;  /* 0x0000000300007213 */ /* 0x080fe20000000000 */
[----:B------:R-:W-:Y:S01]  /*2430*/  UMOV UR4, URZ ;  /* 0x0000003f00047c82 */ /* 0x000fe20008000000 */
[----:B------:R-:W-:Y:S01]  /*2440*/  IABS R5, R3 ;  /* 0x0000000300057213 */ /* 0x000fe20000000000 */
[----:B------:R-:W-:Y:S01]  /*2450*/  IMAD.U32 R4, RZ, RZ, UR7 ;  /* 0x00000007ff047e24 */ /* 0x000fe2000f8e00ff */
[----:B------:R-:W-:Y:S01]  /*2460*/  R2UR UR11, R0 ;  /* 0x00000000000b72ca */ /* 0x000fe200000e0000 */
[----:B------:R-:W-:-:S03]  /*2470*/  ULOP3.LUT UR7, UR7, UR10, URZ, 0x3c, !UPT ;  /* 0x0000000a07077292 */ /* 0x000fc6000f8e3c3f */
[----:B------:R-:W-:-:S05]  /*2480*/  IABS R4, R4 ;  /* 0x0000000400047213 */ /* 0x000fca0000000000 */
[----:B------:R-:W-:-:S04]  /*2490*/  IMAD.MOV.U32 R3, RZ, RZ, R4 ;  /* 0x000000ffff037224 */ /* 0x000fc800078e0004 */
[----:B------:R-:W0:Y:S01]  /*24a0*/  I2F.RP R0, UR11 ;  /* 0x0000000b00007d06 */ /* 0x000e220008209400 */
[----:B------:R-:W-:-:S07]  /*24b0*/  R2UR UR9, R3 ;  /* 0x00000000030972ca */ /* 0x000fce00000e0000 */
        /* <DEDUP_REMOVED lines=21> */
.L_x_12075:
[----:B------:R-:W-:Y:S01]  /*2610*/  UIMAD UR45, UR43, UR4, UR45 ;  /* 0x000000042b2d72a4 */ /* 0x000fe2000f8e022d */
[----:B------:R-:W-:Y:S01]  /*2620*/  IMAD.U32 R0, RZ, RZ, UR6 ;  /* 0x00000006ff007e24 */ /* 0x000fe2000f8e00ff */
[----:B------:R-:W-:Y:S01]  /*2630*/  PLOP3.LUT P0, PT, PT, PT, PT, 0x80, 0x0 ;  /* 0x000000000000781c */ /* 0x000fe20003f0f070 */
[----:B-1----:R-:W-:-:S05]  /*2640*/  IMAD.U32 R3, RZ, RZ, UR4 ;  /* 0x00000004ff037e24 */ /* 0x002fca000f8e00ff */
[----:B------:R-:W-:-:S04]  /*2650*/  VIADDMNMX R0, R3, UR45, R0, PT ;  /* 0x0000002d03007c46 */ /* 0x000fc8000b800100 */
[----:B------:R-:W-:-:S13]  /*2660*/  R2UR UR49, R0 ;  /* 0x00000000003172ca */ /* 0x000fda00000e0000 */
[----:B------:R-:W-:-:S06]  /*2670*/  UISETP.GT.AND UP0, UPT, UR49, UR45, UPT ;  /* 0x0000002d3100728c */ /* 0x000fcc000bf04270 */
[----:B------:R-:W-:-:S13]  /*2680*/  PLOP3.LUT P1, PT, PT, PT, UP0, 0x80, 0x0 ;  /* 0x000000000000781c */ /* 0x000fda0003f2f008 */
[----:B------:R-:W-:Y:S05]  /*2690*/  @!P1 BRA `(.L_x_12076) ;  /* 0x000001cc00309947 */ /* 0x000fea0003800000 */
[----:B------:R-:W2:Y:S01]  /*26a0*/  LDL R2, [R1+0x4cc] ;  /* 0x0004cc0001027983 */ /* 0x000ea20000100800 */
[----:B------:R-:W-:Y:S01]  /*26b0*/  VIADD R8, R72, 0x400 ;  /* 0x0000040048087836 */ /* 0x000fe20000000000 */
[----:B------:R-:W-:Y:S01]  /*26c0*/  IADD3 R36, P5, R16, 0xa8, RZ ;  /* 0x000000a810247810 */ /* 0x000fe20007fbe0ff */
[----:B------:R-:W-:Y:S01]  /*26d0*/  IMAD.MOV.U32 R4, RZ, RZ, 0x1 ;  /* 0x00000001ff047424 */ /* 0x000fe200078e00ff */
[----:B------:R-:W-:Y:S01]  /*26e0*/  STL.64 [R1+0x78], RZ ;  /* 0x000078ff01007387 */ /* 0x000fe20000100a00 */
[----:B------:R-:W-:Y:S01]  /*26f0*/  IMAD.MOV.U32 R5, RZ, RZ, RZ ;  /* 0x000000ffff057224 */ /* 0x000fe200078e00ff */
[----:B------:R-:W-:Y:S01]  /*2700*/  SHF.R.U32.HI R8, RZ, 0x4, R8 ;  /* 0x00000004ff087819 */ /* 0x000fe20000011608 */
[----:B------:R-:W-:Y:S01]  /*2710*/  IMAD.MOV.U32 R6, RZ, RZ, 0x1 ;  /* 0x00000001ff067424 */ /* 0x000fe200078e00ff */
[----:B------:R-:W-:Y:S01]  /*2720*/  STL.128 [R1+0xb0], RZ ;  /* 0x0000b0ff01007387 */ /* 0x000fe20000100c00 */
[----:B------:R-:W-:Y:S01]  /*2730*/  IMAD.MOV.U32 R7, RZ, RZ, RZ ;  /* 0x000000ffff077224 */ /* 0x000fe200078e00ff */
[----:B------:R-:W-:Y:S01]  /*2740*/  LOP3.LUT R8, R8, 0x3fff, RZ, 0xc0, !PT ;  /* 0x00003fff08087812 */ /* 0x000fe200078ec0ff */
[----:B------:R-:W-:Y:S01]  /*2750*/  IMAD.MOV.U32 R10, RZ, RZ, 0x1 ;  /* 0x00000001ff0a7424 */ /* 0x000fe200078e00ff */
[----:B------:R-:W-:Y:S01]  /*2760*/  STL.128 [R1+0xc0], RZ ;  /* 0x0000c0ff01007387 */ /* 0x000fe20000100c00 */
[----:B------:R-:W-:Y:S01]  /*2770*/  IMAD.MOV.U32 R11, RZ, RZ, RZ ;  /* 0x000000ffff0b7224 */ /* 0x000fe200078e00ff */
[C---:B------:R-:W-:Y:S01]  /*2780*/  IADD3 R26, P6, R16.reuse, 0x78, RZ ;  /* 0x00000078101a7810 */ /* 0x040fe20007fde0ff */
[----:B------:R-:W-:Y:S01]  /*2790*/  IMAD.X R37, RZ, RZ, R17, P5 ;  /* 0x000000ffff257224 */ /* 0x000fe200028e0611 */
[----:B------:R0:W-:Y:S01]  /*27a0*/  STL.128 [R1+0x80], R4 ;  /* 0x0000800401007387 */ /* 0x0001e20000100c00 */
[----:B------:R-:W-:-:S02]  /*27b0*/  IADD3 R35, P1, R16, 0x80, RZ ;  /* 0x0000008010237810 */ /* 0x000fc40007f3e0ff */
[C---:B------:R-:W-:Y:S01]  /*27c0*/  IADD3 R34, P2, R16.reuse, 0x88, RZ ;  /* 0x0000008810227810 */ /* 0x040fe20007f5e0ff */
[----:B------:R-:W-:Y:S01]  /*27d0*/  STL.64 [R1+0x90], R10 ;  /* 0x0000900a01007387 */ /* 0x000fe20000100a00 */
[--C-:B------:R-:W-:Y:S01]  /*27e0*/  IMAD.X R27, RZ, RZ, R17.reuse, P6 ;  /* 0x000000ffff1b7224 */ /* 0x100fe200030e0611 */
[C---:B------:R-:W-:Y:S01]  /*27f0*/  IADD3 R33, P3, R16.reuse, 0x90, RZ ;  /* 0x0000009010217810 */ /* 0x040fe20007f7e0ff */
[--C-:B------:R-:W-:Y:S01]  /*2800*/  IMAD.X R50, RZ, RZ, R17.reuse, P1 ;  /* 0x000000ffff327224 */ /* 0x100fe200008e0611 */
[----:B------:R-:W-:Y:S01]  /*2810*/  STL.128 [R1+0xd0], RZ ;  /* 0x0000d0ff01007387 */ /* 0x000fe20000100c00 */
[--C-:B------:R-:W-:Y:S01]  /*2820*/  IMAD.X R51, RZ, RZ, R17.reuse, P2 ;  /* 0x000000ffff337224 */ /* 0x100fe200010e0611 */
[C---:B------:R-:W-:Y:S01]  /*2830*/  IADD3 R32, P4, R16.reuse, 0x98, RZ ;  /* 0x0000009810207810 */ /* 0x040fe20007f9e0ff */
[----:B------:R-:W-:Y:S01]  /*2840*/  IMAD.X R48, RZ, RZ, R17, P3 ;  /* 0x000000ffff307224 */ /* 0x000fe200018e0611 */
[----:B------:R-:W-:Y:S01]  /*2850*/  STL.128 [R1+0xe0], RZ ;  /* 0x0000e0ff01007387 */ /* 0x000fe20000100c00 */
[----:B------:R-:W-:-:S02]  /*2860*/  IADD3 R31, P5, R16, 0xa0, RZ ;  /* 0x000000a0101f7810 */ /* 0x000fc40007fbe0ff */
[----:B------:R-:W-:Y:S01]  /*2870*/  IADD3 R30, P6, R16, 0xb0, RZ ;  /* 0x000000b0101e7810 */ /* 0x000fe20007fde0ff */
[----:B0-----:R-:W-:Y:S01]  /*2880*/  IMAD.MOV.U32 R5, RZ, RZ, 0x40000040 ;  /* 0x40000040ff057424 */ /* 0x001fe200078e00ff */
[C---:B------:R-:W-:Y:S01]  /*2890*/  LOP3.LUT R6, R8.reuse, 0x3000000, RZ, 0xfc, !PT ;  /* 0x0300000008067812 */ /* 0x040fe200078efcff */
[----:B------:R-:W-:Y:S01]  /*28a0*/  IMAD.MOV.U32 R7, RZ, RZ, 0x40000040 ;  /* 0x40000040ff077424 */ /* 0x000fe200078e00ff */
[----:B------:R-:W-:Y:S01]  /*28b0*/  LOP3.LUT R8, R8, 0x10000, RZ, 0xfc, !PT ;  /* 0x0001000008087812 */ /* 0x000fe200078efcff */
[----:B------:R-:W-:Y:S01]  /*28c0*/  STL.128 [R1+0xf0], RZ ;  /* 0x0000f0ff01007387 */ /* 0x000fe20000100c00 */
[C---:B------:R-:W-:Y:S01]  /*28d0*/  IADD3 R44, P1, R16.reuse, 0x110, RZ ;  /* 0x00000110102c7810 */ /* 0x040fe20007f3e0ff */
[--C-:B------:R-:W-:Y:S01]  /*28e0*/  IMAD.X R49, RZ, RZ, R17.reuse, P4 ;  /* 0x000000ffff317224 */ /* 0x100fe200020e0611 */
[----:B------:R-:W-:Y:S01]  /*28f0*/  IADD3 R42, P2, R16, 0x118, RZ ;  /* 0x00000118102a7810 */ /* 0x000fe20007f5e0ff */
[----:B------:R-:W-:Y:S01]  /*2900*/  STL.128 [R1+0x100], RZ ;  /* 0x000100ff01007387 */ /* 0x000fe20000100c00 */
[----:B------:R-:W-:-:S02]  /*2910*/  IMAD.X R46, RZ, RZ, R17, P5 ;  /* 0x000000ffff2e7224 */ /* 0x000fc400028e0611 */
[--C-:B------:R-:W-:Y:S02]  /*2920*/  IMAD.X R47, RZ, RZ, R17.reuse, P6 ;  /* 0x000000ffff2f7224 */ /* 0x100fe400030e0611 */
[--C-:B------:R-:W-:Y:S02]  /*2930*/  IMAD.X R45, RZ, RZ, R17.reuse, P1 ;  /* 0x000000ffff2d7224 */ /* 0x100fe400008e0611 */
[----:B------:R-:W-:Y:S01]  /*2940*/  IMAD.X R43, RZ, RZ, R17, P2 ;  /* 0x000000ffff2b7224 */ /* 0x000fe200010e0611 */
[----:B--2---:R-:W0:Y:S02]  /*2950*/  SHFL.IDX PT, R0, R2, RZ, 0x1f ;  /* 0x00001fff02007589 */ /* 0x004e2400000e0000 */
[----:B0-----:R-:W-:-:S04]  /*2960*/  LEA.HI R2, R0, R0, RZ, 0x1 ;  /* 0x0000000000027211 */ /* 0x001fc800078f08ff */
[----:B------:R-:W-:Y:S01]  /*2970*/  LOP3.LUT R3, R2, 0x7fffe, RZ, 0xc0, !PT ;  /* 0x0007fffe02037812 */ /* 0x000fe200078ec0ff */
[----:B------:R-:W-:-:S04]  /*2980*/  VIADD R2, R72, 0x1c400 ;  /* 0x0001c40048027836 */ /* 0x000fc80000000000 */
[----:B------:R-:W-:Y:S01]  /*2990*/  IMAD.IADD R0, R0, 0x1, -R3 ;  /* 0x0000000100007824 */ /* 0x000fe200078e0a03 */
[----:B------:R-:W-:Y:S01]  /*29a0*/  SHF.R.U32.HI R2, RZ, 0x4, R2 ;  /* 0x00000004ff027819 */ /* 0x000fe20000011602 */
[----:B------:R-:W-:-:S03]  /*29b0*/  VIADD R3, R72, 0x18400 ;  /* 0x0001840048037836 */ /* 0x000fc60000000000 */
[----:B------:R-:W-:Y:S01]  /*29c0*/  LOP3.LUT R2, R2, 0x3fff, RZ, 0xc0, !PT ;  /* 0x00003fff02027812 */ /* 0x000fe200078ec0ff */
[----:B------:R-:W-:Y:S01]  /*29d0*/  IMAD R0, R0, 0x2000, R3 ;  /* 0x0000200000007824 */ /* 0x000fe200078e0203 */
[----:B------:R-:W-:Y:S02]  /*29e0*/  LOP3.LUT P0, RZ, R3, 0x1bf, RZ, 0xc0, !PT ;  /* 0x000001bf03ff7812 */ /* 0x000fe4000780c0ff */
[----:B------:R-:W-:Y:S01]  /*29f0*/  LOP3.LUT R4, R2, 0x10000, RZ, 0xfc, !PT ;  /* 0x0001000002047812 */ /* 0x000fe200078efcff */
[----:B------:R-:W-:Y:S01]  /*2a00*/  VIADD R3, R0, 0xa000 ;  /* 0x0000a00000037836 */ /* 0x000fe20000000000 */
[----:B------:R-:W-:-:S03]  /*2a10*/  SHF.R.U32.HI R0, RZ, 0x4, R0 ;  /* 0x00000004ff007819 */ /* 0x000fc60000011600 */
[----:B------:R0:W-:Y:S01]  /*2a20*/  STL.128 [R1+0xa0], R4 ;  /* 0x0000a00401007387 */ /* 0x0001e20000100c00 */
[----:B------:R-:W-:Y:S02]  /*2a30*/  SHF.R.U32.HI R3, RZ, 0x4, R3 ;  /* 0x00000004ff037819 */ /* 0x000fe40000011603 */
[----:B------:R-:W-:Y:S02]  /*2a40*/  LOP3.LUT R0, R0, 0x3fff, RZ, 0xc0, !PT ;  /* 0x00003fff00007812 */ /* 0x000fe400078ec0ff */
[----:B------:R-:W-:Y:S02]  /*2a50*/  LOP3.LUT R3, R3, 0x3fff, RZ, 0xc0, !PT ;  /* 0x00003fff03037812 */ /* 0x000fe400078ec0ff */
[----:B------:R-:W-:Y:S02]  /*2a60*/  LOP3.LUT R2, R0, 0x10000, RZ, 0xfc, !PT ;  /* 0x0001000000027812 */ /* 0x000fe400078efcff */
[----:B------:R-:W-:Y:S01]  /*2a70*/  LOP3.LUT R0, R3, 0x10000, RZ, 0xfc, !PT ;  /* 0x0001000003007812 */ /* 0x000fe200078efcff */
[----:B------:R-:W-:-:S05]  /*2a80*/  IMAD.MOV.U32 R3, RZ, RZ, 0x40000040 ;  /* 0x40000040ff037424 */ /* 0x000fca00078e00ff */
[----:B------:R1:W-:Y:S01]  /*2a90*/  STL.64 [R1+0x98], R2 ;  /* 0x0000980201007387 */ /* 0x0003e20000100a00 */
[----:B0-----:R-:W-:Y:S02]  /*2aa0*/  IMAD.MOV.U32 R6, RZ, RZ, R8 ;  /* 0x000000ffff067224 */ /* 0x001fe400078e0008 */
[----:B------:R-:W-:-:S05]  /*2ab0*/  IMAD.MOV.U32 R4, RZ, RZ, R0 ;  /* 0x000000ffff047224 */ /* 0x000fca00078e0000 */
[----:B------:R1:W-:Y:S01]  /*2ac0*/  STL.128 [R1+0x110], R4 ;  /* 0x0001100401007387 */ /* 0x0003e20000100c00 */
[----:B------:R-:W-:Y:S05]  /*2ad0*/  @!P0 BRA `(.L_x_12077) ;  /* 0x0000000000408947 */ /* 0x000fea0003800000 */
[----:B-1----:R-:W-:Y:S01]  /*2ae0*/  MOV R2, 0x0 ;  /* 0x0000000000027802 */ /* 0x002fe20000000f00 */
        /* <DEDUP_REMOVED lines=15> */
.L_x_12077:
[----:B------:R-:W2:Y:S01]  /*2be0*/  LDL R41, [R1+0x21c] ;  /* 0x00021c0001297983 */ /* 0x000ea20000100800 */
[----:B-1----:R-:W0:Y:S01]  /*2bf0*/  LDC.64 R4, c[0x0][0xad8] ;  /* 0x0002b600ff047b82 */ /* 0x002e220000000a00 */
[----:B------:R-:W-:Y:S01]  /*2c00*/  IADD3 R20, P0, R16, 0x120, RZ ;  /* 0x0000012010147810 */ /* 0x000fe20007f1e0ff */
[----:B------:R-:W-:Y:S01]  /*2c10*/  IMAD.U32 R9, RZ, RZ, UR48 ;  /* 0x00000030ff097e24 */ /* 0x000fe2000f8e00ff */
[----:B------:R-:W1:Y:S01]  /*2c20*/  S2R R52, SR_TID.X ;  /* 0x0000000000347919 */ /* 0x000e620000002100 */
[----:B------:R-:W-:Y:S01]  /*2c30*/  IMAD.U32 R8, RZ, RZ, UR47 ;  /* 0x0000002fff087e24 */ /* 0x000fe2000f8e00ff */
[----:B------:R-:W-:Y:S01]  /*2c40*/  BSSY B0, `(.L_x_12078) ;  /* 0x000001c000007945 */ /* 0x000fe20003800000 */
[----:B------:R-:W-:Y:S01]  /*2c50*/  IMAD.MOV.U32 R12, RZ, RZ, RZ ;  /* 0x000000ffff0c7224 */ /* 0x000fe200078e00ff */
[----:B------:R3:W-:Y:S01]  /*2c60*/  STL.64 [R1+0x130], R26 ;  /* 0x0001301a01007387 */ /* 0x0007e20000100a00 */
[----:B------:R-:W4:Y:S01]  /*2c70*/  LDC.64 R2, c[0x0][0xae0] ;  /* 0x0002b800ff027b82 */ /* 0x000f220000000a00 */
[----:B------:R-:W-:-:S02]  /*2c80*/  IMAD.X R21, RZ, RZ, R17, P0 ;  /* 0x000000ffff157224 */ /* 0x000fc400000e0611 */
[----:B------:R0:W-:Y:S04]  /*2c90*/  STL.64 [R1+0x120], R178 ;  /* 0x000120b201007387 */ /* 0x0001e80000100a00 */
[----:B------:R0:W-:Y:S01]  /*2ca0*/  STL.64 [R1+0x128], R20 ;  /* 0x0001281401007387 */ /* 0x0001e20000100a00 */
[----:B------:R-:W5:Y:S03]  /*2cb0*/  LDC R10, c[0x0][0xad4] ;  /* 0x0002b500ff0a7b82 */ /* 0x000f660000000800 */
[----:B------:R0:W-:Y:S04]  /*2cc0*/  STL.U8 [R1+0x138], RZ ;  /* 0x000138ff01007387 */ /* 0x0001e80000100000 */
[----:B------:R0:W-:Y:S01]  /*2cd0*/  STL.U8 [R1+0x16c], RZ ;  /* 0x00016cff01007387 */ /* 0x0001e20000100000 */
[----:B------:R-:W3:Y:S01]  /*2ce0*/  LDC.64 R6, c[0x0][0x448] ;  /* 0x00011200ff067b82 */ /* 0x000ee20000000a00 */
[----:B0-----:R-:W-:-:S02]  /*2cf0*/  IMAD.MOV.U32 R11, RZ, RZ, R4 ;  /* 0x000000ffff0b7224 */ /* 0x001fc400078e0004 */
[----:B------:R-:W-:-:S05]  /*2d00*/  IMAD.MOV.U32 R13, RZ, RZ, R5 ;  /* 0x000000ffff0d7224 */ /* 0x000fca00078e0005 */
[----:B------:R-:W0:Y:S01]  /*2d10*/  LDC R220, c[0x0][0x450] ;  /* 0x00011400ffdc7b82 */ /* 0x000e220000000800 */
[----:B----4-:R-:W-:Y:S02]  /*2d20*/  IMAD.MOV.U32 R14, RZ, RZ, R2 ;  /* 0x000000ffff0e7224 */ /* 0x010fe400078e0002 */
[----:B------:R-:W-:Y:S02]  /*2d30*/  IMAD.MOV.U32 R15, RZ, RZ, R3 ;  /* 0x000000ffff0f7224 */ /* 0x000fe400078e0003 */
[----:B-1----:R-:W-:Y:S01]  /*2d40*/  VIADD R223, R52, 0xffffff80 ;  /* 0xffffff8034df7836 */ /* 0x002fe20000000000 */
[----:B-----5:R1:W-:Y:S04]  /*2d50*/  STL.128 [R1+0x140], R8 ;  /* 0x0001400801007387 */ /* 0x0203e80000100c00 */
[----:B------:R1:W-:Y:S04]  /*2d60*/  STL.128 [R1+0x150], R12 ;  /* 0x0001500c01007387 */ /* 0x0003e80000100c00 */
[----:B------:R1:W-:Y:S04]  /*2d70*/  STL [R1+0x13c], R223 ;  /* 0x00013cdf01007387 */ /* 0x0003e80000100800 */
[----:B---3--:R1:W-:Y:S04]  /*2d80*/  STL.64 [R1+0x160], R6 ;  /* 0x0001600601007387 */ /* 0x0083e80000100a00 */
[----:B0-----:R1:W-:Y:S01]  /*2d90*/  STL [R1+0x168], R220 ;  /* 0x000168dc01007387 */ /* 0x0013e20000100800 */
[----:B--2---:R-:W-:-:S04]  /*2da0*/  LEA.HI R0, R41, R41, RZ, 0x1 ;  /* 0x0000002929007211 */ /* 0x004fc800078f08ff */
[----:B------:R-:W-:-:S05]  /*2db0*/  LOP3.LUT R0, R0, 0xfffffffe, RZ, 0xc0, !PT ;  /* 0xfffffffe00007812 */ /* 0x000fca00078ec0ff */
[----:B------:R-:W-:-:S05]  /*2dc0*/  IMAD.IADD R0, R41, 0x1, -R0 ;  /* 0x0000000129007824 */ /* 0x000fca00078e0a00 */
[----:B------:R-:W-:-:S04]  /*2dd0*/  SHF.L.U32 R27, R0, 0x1f, RZ ;  /* 0x0000001f001b7819 */ /* 0x000fc800000006ff */
[----:B------:R-:W0:Y:S02]  /*2de0*/  SYNCS.PHASECHK.TRANS64.TRYWAIT P0, [R72+URZ+0x32400], R27 ;  /* 0x0324001b480075a7 */ /* 0x000e24000800017f */
[----:B01----:R-:W-:Y:S05]  /*2df0*/  @!P0 BRA `(.L_x_12079) ;  /* 0x0000028c00c08947 */ /* 0x003fea0003800000 */
.L_x_12330:
[----:B------:R-:W-:Y:S05]  /*2e00*/  BSYNC B0 ;  /* 0x0000000000007941 */ /* 0x000fea0003800000 */
.L_x_12078:
[----:B------:R-:W2:Y:S04]  /*2e10*/  LDL R9, [R1+0x4bc] ;  /* 0x0004bc0001097983 */ /* 0x000ea80000100800 */
[----:B------:R-:W2:Y:S04]  /*2e20*/  LDL R8, [R1+0x4c0] ;  /* 0x0004c00001087983 */ /* 0x000ea80000100800 */
[----:B------:R-:W3:Y:S04]  /*2e30*/  LDL R0, [R1+0x4c8] ;  /* 0x0004c80001007983 */ /* 0x000ee80000100800 */
[----:B------:R-:W0:Y:S04]  /*2e40*/  LDL R14, [R1+0x4c4] ;  /* 0x0004c400010e7983 */ /* 0x000e280000100800 */
[----:B------:R-:W4:Y:S04]  /*2e50*/  LDL R41, [R1+0x1c] ;  /* 0x00001c0001297983 */ /* 0x000f280000100800 */
[----:B------:R1:W5:Y:S01]  /*2e60*/  LDL.64 R12, [R1+0x210] ;  /* 0x00021000010c7983 */ /* 0x0003620000100a00 */
[----:B------:R-:W-:-:S02]  /*2e70*/  IMAD.MOV.U32 R10, RZ, RZ, R35 ;  /* 0x000000ffff0a7224 */ /* 0x000fc400078e0023 */
[----:B------:R-:W-:Y:S01]  /*2e80*/  IMAD.MOV.U32 R11, RZ, RZ, R50 ;  /* 0x000000ffff0b7224 */ /* 0x000fe200078e0032 */
[----:B------:R-:W-:Y:S01]  /*2e90*/  IADD3 R20, P0, R16, 0x16c, RZ ;  /* 0x0000016c10147810 */ /* 0x000fe20007f1e0ff */
[----:B------:R-:W1:Y:S01]  /*2ea0*/  S2R R52, SR_TID.X ;  /* 0x0000000000347919 */ /* 0x000e620000002100 */
[----:B------:R-:W-:Y:S05]  /*2eb0*/  WARPSYNC.ALL ;  /* 0x0000000000007948 */ /* 0x000fea0003800000 */
[----:B------:R-:W-:Y:S01]  /*2ec0*/  BSSY B0, `(.L_x_12080) ;  /* 0x0000037000007945 */ /* 0x000fe20003800000 */
[----:B-1----:R-:W-:-:S05]  /*2ed0*/  SHF.R.U32.HI R35, RZ, 0x7, R52 ;  /* 0x00000007ff237819 */ /* 0x002fca0000011634 */
[----:B------:R-:W-:-:S05]  /*2ee0*/  VIADD R78, R35, 0x8 ;  /* 0x00000008234e7836 */ /* 0x000fca0000000000 */
[----:B------:R1:W-:Y:S06]  /*2ef0*/  BAR.SYNC.DEFER_BLOCKING R78, 0x100 ;  /* 0x0004004e0000751d */ /* 0x0003ec0000010000 */
[----:B--2---:R2:W-:Y:S01]  /*2f00*/  STL.128 [R1+0x170], R8 ;  /* 0x0001700801007387 */ /* 0x0045e20000100c00 */
[----:B---3--:R-:W-:Y:S01]  /*2f10*/  IMAD.MOV.U32 R26, RZ, RZ, R0 ;  /* 0x000000ffff1a7224 */ /* 0x008fe200078e0000 */
[----:B------:R-:W-:Y:S01]  /*2f20*/  IADD3 R0, P2, R16, 0x220, RZ ;  /* 0x0000022010007810 */ /* 0x000fe20007f5e0ff */
[----:B--2---:R-:W-:Y:S02]  /*2f30*/  IMAD.MOV.U32 R8, RZ, RZ, R32 ;  /* 0x000000ffff087224 */ /* 0x004fe400078e0020 */
[----:B------:R-:W-:-:S02]  /*2f40*/  IMAD.MOV.U32 R9, RZ, RZ, R49 ;  /* 0x000000ffff097224 */ /* 0x000fc400078e0031 */
[----:B------:R-:W-:Y:S02]  /*2f50*/  IMAD.MOV.U32 R10, RZ, RZ, R31 ;  /* 0x000000ffff0a7224 */ /* 0x000fe400078e001f */
[----:B------:R-:W-:-:S05]  /*2f60*/  IMAD.MOV.U32 R11, RZ, RZ, R46 ;  /* 0x000000ffff0b7224 */ /* 0x000fca00078e002e */
[----:B------:R2:W-:Y:S01]  /*2f70*/  STL.128 [R1+0x190], R8 ;  /* 0x0001900801007387 */ /* 0x0005e20000100c00 */
[----:B0-----:R-:W-:Y:S01]  /*2f80*/  IMAD.MOV.U32 R27, RZ, RZ, R14 ;  /* 0x000000ffff1b7224 */ /* 0x001fe200078e000e */
[----:B------:R-:W-:Y:S01]  /*2f90*/  IADD3 R14, P1, R16, 0x128, RZ ;  /* 0x00000128100e7810 */ /* 0x000fe20007f3e0ff */
[--C-:B------:R-:W-:Y:S02]  /*2fa0*/  IMAD.X R31, RZ, RZ, R17.reuse, P0 ;  /* 0x000000ffff1f7224 */ /* 0x100fe400000e0611 */
[----:B------:R-:W-:Y:S02]  /*2fb0*/  IMAD.X R15, RZ, RZ, R17, P2 ;  /* 0x000000ffff0f7224 */ /* 0x000fe400010e0611 */
[----:B--2---:R-:W-:Y:S02]  /*2fc0*/  IMAD.MOV.U32 R8, RZ, RZ, R38 ;  /* 0x000000ffff087224 */ /* 0x004fe400078e0026 */
[----:B------:R-:W-:Y:S02]  /*2fd0*/  IMAD.MOV.U32 R9, RZ, RZ, R53 ;  /* 0x000000ffff097224 */ /* 0x000fe400078e0035 */
[----:B------:R-:W-:-:S02]  /*2fe0*/  IMAD.MOV.U32 R10, RZ, RZ, R33 ;  /* 0x000000ffff0a7224 */ /* 0x000fc400078e0021 */
[----:B------:R-:W-:-:S05]  /*2ff0*/  IMAD.MOV.U32 R11, RZ, RZ, R48 ;  /* 0x000000ffff0b7224 */ /* 0x000fca00078e0030 */
[----:B------:R0:W-:Y:S01]  /*3000*/  STL.128 [R1+0x1b0], R8 ;  /* 0x0001b00801007387 */ /* 0x0001e20000100c00 */
[----:B------:R-:W-:Y:S02]  /*3010*/  IMAD.X R21, RZ, RZ, R17, P1 ;  /* 0x000000ffff157224 */ /* 0x000fe400008e0611 */
        /* <DEDUP_REMOVED lines=9> */
[----:B------:R0:W-:Y:S01]  /*30b0*/  STL.128 [R1+0x1d0], R8 ;  /* 0x0001d00801007387 */ /* 0x0001e20000100c00 */
[----:B------:R-:W-:Y:S01]  /*30c0*/  IADD3 R20, P0, R16, 0x138, RZ ;  /* 0x0000013810147810 */ /* 0x000fe20007f1e0ff */
[----:B0-----:R-:W-:Y:S02]  /*30d0*/  IMAD.MOV.U32 R8, RZ, RZ, R29 ;  /* 0x000000ffff087224 */ /* 0x001fe400078e001d */
[----:B------:R-:W-:Y:S02]  /*30e0*/  IMAD.MOV.U32 R9, RZ, RZ, R40 ;  /* 0x000000ffff097224 */ /* 0x000fe400078e0028 */
[----:B------:R-:W-:Y:S02]  /*30f0*/  IMAD.MOV.U32 R10, RZ, RZ, R14 ;  /* 0x000000ffff0a7224 */ /* 0x000fe400078e000e */
[----:B------:R-:W-:-:S05]  /*3100*/  IMAD.MOV.U32 R11, RZ, RZ, R21 ;  /* 0x000000ffff0b7224 */ /* 0x000fca00078e0015 */
[----:B------:R0:W-:Y:S01]  /*3110*/  STL.128 [R1+0x1e0], R8 ;  /* 0x0001e00801007387 */ /* 0x0001e20000100c00 */
[----:B------:R-:W-:Y:S01]  /*3120*/  IMAD.X R21, RZ, RZ, R17, P0 ;  /* 0x000000ffff157224 */ /* 0x000fe200000e0611 */
[----:B----4-:R-:W-:Y:S02]  /*3130*/  LOP3.LUT R0, R41, 0x1, RZ, 0xfc, !PT ;  /* 0x0000000129007812 */ /* 0x010fe400078efcff */
[----:B------:R-:W-:Y:S01]  /*3140*/  STL.128 [R1+0x1a0], R24 ;  /* 0x0001a01801007387 */ /* 0x000fe20000100c00 */
[----:B0-----:R-:W-:Y:S02]  /*3150*/  IMAD.MOV.U32 R8, RZ, RZ, R28 ;  /* 0x000000ffff087224 */ /* 0x001fe400078e001c */
[----:B------:R-:W-:Y:S02]  /*3160*/  IMAD.MOV.U32 R9, RZ, RZ, R39 ;  /* 0x000000ffff097224 */ /* 0x000fe400078e0027 */
[----:B------:R-:W-:Y:S02]  /*3170*/  IMAD.MOV.U32 R10, RZ, RZ, R34 ;  /* 0x000000ffff0a7224 */ /* 0x000fe400078e0022 */
[----:B------:R-:W-:-:S05]  /*3180*/  IMAD.MOV.U32 R11, RZ, RZ, R51 ;  /* 0x000000ffff0b7224 */ /* 0x000fca00078e0033 */
[----:B------:R0:W-:Y:S04]  /*3190*/  STL.128 [R1+0x1f0], R8 ;  /* 0x0001f00801007387 */ /* 0x0001e80000100c00 */
[----:B------:R1:W-:Y:S01]  /*31a0*/  STL.128 [R1+0x180], R20 ;  /* 0x0001801401007387 */ /* 0x0003e20000100c00 */
[----:B------:R-:W-:Y:S01]  /*31b0*/  ISETP.NE.AND P1, PT, R0, 0x3, PT ;  /* 0x000000030000780c */ /* 0x000fe20003f25270 */
[----:B0-----:R-:W-:Y:S02]  /*31c0*/  IMAD.MOV.U32 R8, RZ, RZ, R30 ;  /* 0x000000ffff087224 */ /* 0x001fe400078e001e */
[----:B------:R-:W-:Y:S02]  /*31d0*/  IMAD.MOV.U32 R9, RZ, RZ, R47 ;  /* 0x000000ffff097224 */ /* 0x000fe400078e002f */
[----:B------:R-:W-:-:S02]  /*31e0*/  IMAD.MOV.U32 R10, RZ, RZ, R36 ;  /* 0x000000ffff0a7224 */ /* 0x000fc400078e0024 */
[----:B------:R-:W-:-:S05]  /*31f0*/  IMAD.MOV.U32 R11, RZ, RZ, R37 ;  /* 0x000000ffff0b7224 */ /* 0x000fca00078e0025 */
[----:B------:R1:W-:Y:S01]  /*3200*/  STL.128 [R1+0x200], R8 ;  /* 0x0002000801007387 */ /* 0x0003e20000100c00 */
[----:B------:R-:W-:Y:S05]  /*3210*/  @!P1 BRA `(.L_x_12081) ;  /* 0x0000000000049947 */ /* 0x000fea0003800000 */
[----:B------:R-:W-:Y:S01]  /*3220*/  BPT.TRAP 0x1 ;  /* 0x000000040000795c */ /* 0x000fe20000300000 */
.L_x_12081:
[----:B------:R-:W-:Y:S05]  /*3230*/  BSYNC B0 ;  /* 0x0000000000007941 */ /* 0x000fea0003800000 */
.L_x_12080:
[----:B-1----:R-:W2:Y:S01]  /*3240*/  LDL.64 R8, [R1+0x8] ;  /* 0x0000080001087983 */ /* 0x002ea20000100a00 */
[----:B-----5:R-:W-:Y:S01]  /*3250*/  SHF.L.U32 R13, R13, 0x1f, RZ ;  /* 0x0000001f0d0d7819 */ /* 0x020fe200000006ff */
[----:B------:R-:W-:Y:S01]  /*3260*/  BSSY B0, `(.L_x_12082) ;  /* 0x0000006000007945 */ /* 0x000fe20003800000 */
[----:B--2---:R-:W-:-:S05]  /*3270*/  MOV R9, R8 ;  /* 0x0000000800097202 */ /* 0x004fca0000000f00 */
[----:B------:R-:W-:-:S04]  /*3280*/  IMAD R12, R12, 0x8, R9 ;  /* 0x000000080c0c7824 */ /* 0x000fc800078e0209 */
[----:B------:R0:W1:Y:S01]  /*3290*/  SYNCS.PHASECHK.TRANS64.TRYWAIT P0, [R12+URZ], R13 ;  /* 0x0000000d0c0075a7 */ /* 0x000062000800017f */
[----:B------:R-:W-:Y:S05]  /*32a0*/  @!P1 BRA `(.L_x_12083) ;  /* 0x0000000000049947 */ /* 0x000fea0003800000 */
[----:B------:R-:W-:Y:S01]  /*32b0*/  BPT.TRAP 0x1 ;  /* 0x000000040000795c */ /* 0x000fe20000300000 */
.L_x_12083:
[----:B------:R-:W-:Y:S05]  /*32c0*/  BSYNC B0 ;  /* 0x0000000000007941 */ /* 0x000fea0003800000 */
.L_x_12082:
[----:B------:R-:W-:Y:S04]  /*32d0*/  BSSY B0, `(.L_x_12084) ;  /* 0x0000004000007945 */ /* 0x000fe80003800000 */
[----:B-1----:R-:W-:Y:S05]  /*32e0*/  @P0 BRA `(.L_x_12085) ;  /* 0x0000000000080947 */ /* 0x002fea0003800000 */
[----:B------:R-:W1:Y:S02]  /*32f0*/  SYNCS.PHASECHK.TRANS64.TRYWAIT P0, [R12+URZ], R13 ;  /* 0x0000000d0c0075a7 */ /* 0x000e64000800017f */
[----:B-1----:R-:W-:Y:S05]  /*3300*/  @!P0 BRA `(.L_x_12086) ;  /* 0x0000028800908947 */ /* 0x002fea0003800000 */
.L_x_12085:
[----:B------:R-:W-:Y:S05]  /*3310*/  BSYNC B0 ;  /* 0x0000000000007941 */ /* 0x000fea0003800000 */
.L_x_12084:
[----:B------:R-:W2:Y:S04]  /*3320*/  LDL R21, [R1+0x210] ;  /* 0x0002100001157983 */ /* 0x000ea80000100800 */
[----:B------:R-:W2:Y:S01]  /*3330*/  LDL.64 R8, [R1+0xa0] ;  /* 0x0000a00001087983 */ /* 0x000ea20000100a00 */
[----:B------:R-:W-:Y:S05]  /*3340*/  WARPSYNC.ALL ;  /* 0x0000000000007948 */ /* 0x000fea0003800000 */
[----:B------:R-:W3:Y:S04]  /*3350*/  LDL.64 R24, [R1+0x98] ;  /* 0x0000980001187983 */ /* 0x000ee80000100a00 */
[----:B------:R-:W4:Y:S04]  /*3360*/  LDL.64 R10, [R1+0x98] ;  /* 0x00009800010a7983 */ /* 0x000f280000100a00 */
[----:B01----:R-:W5:Y:S01]  /*3370*/  LDL.64 R12, [R1+0x98] ;  /* 0x00009800010c7983 */ /* 0x003f620000100a00 */
[----:B--2---:R-:W-:-:S03]  /*3380*/  IMAD R8, R21, 0x300, R8 ;  /* 0x0000030015087824 */ /* 0x004fc600078e0208 */
[----:B------:R-:W2:Y:S01]  /*3390*/  LDL.64 R14, [R1+0x98] ;  /* 0x00009800010e7983 */ /* 0x000ea20000100a00 */
[----:B------:R-:W-:Y:S02]  /*33a0*/  R2UR UR7, R9 ;  /* 0x00000000090772ca */ /* 0x000fe400000e0000 */
[C---:B------:R-:W-:Y:S01]  /*33b0*/  R2UR UR6, R8.reuse ;  /* 0x00000000080672ca */ /* 0x040fe200000e0000 */
[----:B------:R-:W2:Y:S01]  /*33c0*/  LDL R73, [R1+0x21c] ;  /* 0x00021c0001497983 */ /* 0x000ea20000100800 */
[----:B------:R-:W-:Y:S01]  /*33d0*/  VIADD R20, R8, 0x2 ;  /* 0x0000000208147836 */ /* 0x000fe20000000000 */
[----:B------:R-:W-:Y:S01]  /*33e0*/  BSSY B0, `(.L_x_12087) ;  /* 0x000002e000007945 */ /* 0x000fe20003800000 */
[----:B------:R-:W-:Y:S01]  /*33f0*/  IMAD.MOV.U32 R21, RZ, RZ, R9 ;  /* 0x000000ffff157224 */ /* 0x000fe200078e0009 */
[----:B------:R0:W-:Y:S01]  /*3400*/  STL [R1+0x80], RZ ;  /* 0x000080ff01007387 */ /* 0x0001e20000100800 */
[----:B---3--:R-:W-:Y:S02]  /*3410*/  R2UR UR4, R24 ;  /* 0x00000000180472ca */ /* 0x008fe400000e0000 */
[----:B------:R-:W-:-:S02]  /*3420*/  R2UR UR5, R25 ;  /* 0x00000000190572ca */ /* 0x000fc400000e0000 */
[----:B------:R-:W-:Y:S01]  /*3430*/  WARPGROUP.ARRIVE ;  /* 0x00000000000079c5 */ /* 0x000fe20000000000 */
[----:B----4-:R-:W-:Y:S02]  /*3440*/  VIADD R10, R10, 0x2 ;  /* 0x000000020a0a7836 */ /* 0x010fe40000000000 */
[----:B-----5:R-:W-:Y:S02]  /*3450*/  VIADD R12, R12, 0x4 ;  /* 0x000000040c0c7836 */ /* 0x020fe40000000000 */
[----:B--2---:R-:W-:-:S06]  /*3460*/  VIADD R14, R14, 0x6 ;  /* 0x000000060e0e7836 */ /* 0x004fcc0000000000 */
[----:B------:R-:W-:Y:S01]  /*3470*/  HGMMA.64x96x16.F32.BF16 R24, gdesc[UR4], RZ, !UPT, gsb0 ;  /* 0x01600000041879f0 */ /* 0x000fe2000c0018ff */
[----:B------:R-:W-:Y:S02]  /*3480*/  R2UR UR6, R20 ;  /* 0x00000000140672ca */ /* 0x000fe400000e0000 */
[----:B------:R-:W-:Y:S02]  /*3490*/  R2UR UR7, R21 ;  /* 0x00000000150772ca */ /* 0x000fe400000e0000 */
[----:B------:R-:W-:Y:S01]  /*34a0*/  R2UR UR4, R10 ;  /* 0x000000000a0472ca */ /* 0x000fe200000e0000 */
[C---:B------:R-:W-:Y:S01]  /*34b0*/  VIADD R10, R8.reuse, 0x4 ;  /* 0x00000004080a7836 */ /* 0x040fe20000000000 */
[----:B------:R-:W-:Y:S01]  /*34c0*/  R2UR UR5, R11 ;  /* 0x000000000b0572ca */ /* 0x000fe200000e0000 */
[----:B------:R-:W-:Y:S01]  /*34d0*/  IMAD.MOV.U32 R11, RZ, RZ, R9 ;  /* 0x000000ffff0b7224 */ /* 0x000fe200078e0009 */
[----:B------:R-:W-:Y:S01]  /*34e0*/  LEA.HI R0, R73, R73, RZ, 0x1 ;  /* 0x0000004949007211 */ /* 0x000fe200078f08ff */
[----:B------:R-:W-:Y:S01]  /*34f0*/  VIADD R8, R8, 0x6 ;  /* 0x0000000608087836 */ /* 0x000fe20000000000 */
[----:B------:R-:W-:-:S02]  /*3500*/  WARPGROUP.DEPBAR.LE gsb0, 0x0 ;  /* 0x00008000000079c5 */ /* 0x000fc40000010000 */
        /* <DEDUP_REMOVED lines=13> */
[----:B------:R-:W-:Y:S01]  /*35e0*/  LOP3.LUT R8, R0, 0xfffffffe, RZ, 0xc0, !PT ;  /* 0xfffffffe00087812 */ /* 0x000fe200078ec0ff */
[----:B------:R-:W-:-:S04]  /*35f0*/  IMAD.MOV.U32 R0, RZ, RZ, 0x1 ;  /* 0x00000001ff007424 */ /* 0x000fc800078e00ff */
[----:B------:R-:W-:Y:S01]  /*3600*/  IMAD.IADD R8, R73, 0x1, -R8 ;  /* 0x0000000149087824 */ /* 0x000fe200078e0a08 */
[----:B------:R0:W-:Y:S04]  /*3610*/  STL [R1+0x80], R0 ;  /* 0x0000800001007387 */ /* 0x0001e80000100800 */
[----:B------:R-:W-:Y:S01]  /*3620*/  SHF.L.U32 R9, R8, 0x1f, RZ ;  /* 0x0000001f08097819 */ /* 0x000fe200000006ff */
[----:B------:R0:W-:Y:S04]  /*3630*/  STL [R1+0x80], R0 ;  /* 0x0000800001007387 */ /* 0x0001e80000100800 */
[----:B------:R0:W-:Y:S04]  /*3640*/  STL [R1+0x80], R0 ;  /* 0x0000800001007387 */ /* 0x0001e80000100800 */
[----:B------:R0:W-:Y:S01]  /*3650*/  STL [R1+0x80], R0 ;  /* 0x0000800001007387 */ /* 0x0001e20000100800 */
[----:B------:R-:W-:-:S02]  /*3660*/  WARPGROUP.DEPBAR.LE gsb0, 0x0 ;  /* 0x00008000000079c5 */ /* 0x000fc40000010000 */
[----:B------:R-:W-:-:S06]  /*3670*/  WARPGROUP.ARRIVE ;  /* 0x00000000000079c5 */ /* 0x000fcc0000000000 */
[----:B------:R-:W-:Y:S03]  /*3680*/  HGMMA.64x96x16.F32.BF16 R24, gdesc[UR4], R24, gsb0 ;  /* 0x01600000041879f0 */ /* 0x000fe60008001818 */
[----:B------:R-:W-:Y:S02]  /*3690*/  WARPGROUP.DEPBAR.LE gsb0, 0x0 ;  /* 0x00008000000079c5 */ /* 0x000fe40000010000 */
[----:B------:R-:W1:Y:S02]  /*36a0*/  SYNCS.PHASECHK.TRANS64.TRYWAIT P0, [R72+URZ+0x32410], R9 ;  /* 0x03241009480075a7 */ /* 0x000e64000800017f */
[----:B01----:R-:W-:Y:S05]  /*36b0*/  @!P0 BRA `(.L_x_12088) ;  /* 0x0000028400b88947 */ /* 0x003fea0003800000 */
.L_x_12331:
[----:B------:R-:W-:Y:S05]  /*36c0*/  BSYNC B0 ;  /* 0x0000000000007941 */ /* 0x000fea0003800000 */
.L_x_12087:
[----:B------:R-:W2:Y:S04]  /*36d0*/  LDL R10, [R1+0x54] ;  /* 0x00005400010a7983 */ /* 0x000ea80000100800 */
[----:B0-----:R0:W5:Y:S01]  /*36e0*/  LDL.64 R8, [R1+0x210] ;  /* 0x0002100001087983 */ /* 0x0011620000100a00 */
[----:B------:R-:W-:Y:S01]  /*36f0*/  BSSY B0, `(.L_x_12089) ;  /* 0x0000005000007945 */ /* 0x000fe20003800000 */
[----:B--2---:R-:W-:-:S04]  /*3700*/  LOP3.LUT R10, R10, 0x1, RZ, 0xfc, !PT ;  /* 0x000000010a0a7812 */ /* 0x004fc800078efcff */
[----:B------:R-:W-:-:S13]  /*3710*/  ISETP.NE.AND P1, PT, R10, 0x3, PT ;  /* 0x000000030a00780c */ /* 0x000fda0003f25270 */
[----:B0-----:R-:W-:Y:S05]  /*3720*/  @!P1 BRA `(.L_x_12090) ;  /* 0x0000000000049947 */ /* 0x001fea0003800000 */
[----:B------:R-:W-:Y:S01]  /*3730*/  BPT.TRAP 0x1 ;  /* 0x000000040000795c */ /* 0x000fe20000300000 */
.L_x_12090:
[----:B------:R-:W-:Y:S05]  /*3740*/  BSYNC B0 ;  /* 0x0000000000007941 */ /* 0x000fea0003800000 */
.L_x_12089:
        /* <DEDUP_REMOVED lines=8> */
.L_x_12092:
[----:B------:R-:W-:Y:S05]  /*37d0*/  BSYNC B0 ;  /* 0x0000000000007941 */ /* 0x000fea0003800000 */
.L_x_12091:
[----:B------:R-:W-:Y:S04]  /*37e0*/  BSSY B0, `(.L_x_12093) ;  /* 0x0000004000007945 */ /* 0x000fe80003800000 */
[----:B-1----:R-:W-:Y:S05]  /*37f0*/  @P0 BRA `(.L_x_12094) ;  /* 0x0000000000080947 */ /* 0x002fea0003800000 */
[----:B------:R-:W1:Y:S02]  /*3800*/  SYNCS.PHASECHK.TRANS64.TRYWAIT P0, [R8+URZ], R9 ;  /* 0x00000009080075a7 */ /* 0x000e64000800017f */
[----:B-1----:R-:W-:Y:S05]  /*3810*/  @!P0 BRA `(.L_x_12095) ;  /* 0x0000028400748947 */ /* 0x002fea0003800000 */
.L_x_12094:
[----:B------:R-:W-:Y:S05]  /*3820*/  BSYNC B0 ;  /* 0x0000000000007941 */ /* 0x000fea0003800000 */
.L_x_12093:
        /* <DEDUP_REMOVED lines=9> */
[----:B------:R-:W5:Y:S04]  /*38c0*/  LDL.64 R74, [R1+0x110] ;  /* 0x00011000014a7983 */ /* 0x000f680000100a00 */
[----:B------:R-:W5:Y:S01]  /*38d0*/  LDL.64 R76, [R1+0x110] ;  /* 0x00011000014c7983 */ /* 0x000f620000100a00 */
[----:B--2---:R-:W-:Y:S01]  /*38e0*/  IMAD R8, R73, 0xc00, R8 ;  /* 0x00000c0049087824 */ /* 0x004fe200078e0208 */
[----:B------:R-:W-:-:S02]  /*38f0*/  R2UR UR7, R9 ;  /* 0x00000000090772ca */ /* 0x000fc400000e0000 */
[----:B---3--:R-:W-:Y:S02]  /*3900*/  ISETP.NE.U32.AND P0, PT, R72, RZ, PT ;  /* 0x000000ff4800720c */ /* 0x008fe40003f05070 */
[----:B------:R-:W-:Y:S02]  /*3910*/  R2UR UR6, R8 ;  /* 0x00000000080672ca */ /* 0x000fe400000e0000 */
[----:B----4-:R-:W-:Y:S02]  /*3920*/  R2UR UR4, R20 ;  /* 0x00000000140472ca */ /* 0x010fe400000e0000 */
[----:B------:R-:W-:Y:S02]  /*3930*/  R2UR UR5, R21 ;  /* 0x00000000150572ca */ /* 0x000fe400000e0000 */
[----:B------:R-:W2:Y:S05]  /*3940*/  LDL.64 R20, [R1+0x110] ;  /* 0x0001100001147983 */ /* 0x000eaa0000100a00 */
        /* <DEDUP_REMOVED lines=53> */
[----:B------:R-:W3:Y:S01]  /*3ca0*/  LDL.64 R72, [R1+0x110] ;  /* 0x0001100001487983 */ /* 0x000ee20000100a00 */
[----:B----4-:R-:W-:Y:S01]  /*3cb0*/  VIADD R12, R12, 0x404 ;  /* 0x000004040c0c7836 */ /* 0x010fe20000000000 */
[----:B------:R-:W-:Y:S02]  /*3cc0*/  WARPGROUP.DEPBAR.LE gsb0, 0x0 ;  /* 0x00008000000079c5 */ /* 0x000fe40000010000 */
[----:B------:R-:W-:-:S08]  /*3cd0*/  WARPGROUP.ARRIVE ;  /* 0x00000000000079c5 */ /* 0x000fd00000000000 */
[----:B------:R-:W-:Y:S01]  /*3ce0*/  HGMMA.64x96x16.F32.BF16 R24, gdesc[UR4], R24, gsb0 ;  /* 0x01600000041879f0 */ /* 0x000fe20008001818 */
[----:B------:R-:W-:Y:S02]  /*3cf0*/  VIADD R10, R8, 0x304 ;  /* 0x00000304080a7836 */ /* 0x000fe40000000000 */
[----:B------:R-:W-:Y:S01]  /*3d00*/  IMAD.MOV.U32 R11, RZ, RZ, R9 ;  /* 0x000000ffff0b7224 */ /* 0x000fe200078e0009 */
[----:B------:R-:W-:Y:S02]  /*3d10*/  R2UR UR4, R12 ;  /* 0x000000000c0472ca */ /* 0x000fe400000e0000 */
[----:B------:R-:W-:Y:S02]  /*3d20*/  R2UR UR6, R10 ;  /* 0x000000000a0672ca */ /* 0x000fe400000e0000 */
[----:B------:R-:W-:Y:S02]  /*3d30*/  R2UR UR7, R11 ;  /* 0x000000000b0772ca */ /* 0x000fe400000e0000 */
[----:B------:R-:W-:Y:S01]  /*3d40*/  R2UR UR5, R13 ;  /* 0x000000000d0572ca */ /* 0x000fe200000e0000 */
[----:B-----5:R-:W-:-:S02]  /*3d50*/  VIADD R14, R14, 0x406 ;  /* 0x000004060e0e7836 */ /* 0x020fc40000000000 */
        /* <DEDUP_REMOVED lines=9> */
[----:B--2---:R-:W-:Y:S02]  /*3df0*/  VIADD R20, R20, 0x800 ;  /* 0x0000080014147836 */ /* 0x004fe40000000000 */
[----:B------:R-:W-:-:S02]  /*3e00*/  VIADD R10, R8, 0x600 ;  /* 0x00000600080a7836 */ /* 0x000fc40000000000 */
[----:B------:R-:W-:Y:S01]  /*3e10*/  IMAD.MOV.U32 R11, RZ, RZ, R9 ;  /* 0x000000ffff0b7224 */ /* 0x000fe200078e0009 */
[----:B------:R-:W-:Y:S02]  /*3e20*/  WARPGROUP.DEPBAR.LE gsb0, 0x0 ;  /* 0x00008000000079c5 */ /* 0x000fe40000010000 */
[----:B------:R-:W-:-:S06]  /*3e30*/  WARPGROUP.ARRIVE ;  /* 0x00000000000079c5 */ /* 0x000fcc0000000000 */
[----:B------:R-:W-:Y:S01]  /*3e40*/  HGMMA.64x96x16.F32.BF16 R24, gdesc[UR4], R24, gsb0 ;  /* 0x01600000041879f0 */ /* 0x000fe20008001818 */
[----:B------:R-:W-:Y:S02]  /*3e50*/  R2UR UR6, R10 ;  /* 0x000000000a0672ca */ /* 0x000fe400000e0000 */
[----:B------:R-:W-:Y:S02]  /*3e60*/  R2UR UR7, R11 ;  /* 0x000000000b0772ca */ /* 0x000fe400000e0000 */
[----:B------:R-:W-:Y:S01]  /*3e70*/  R2UR UR4, R20 ;  /* 0x00000000140472ca */ /* 0x000fe200000e0000 */
[----:B------:R-:W2:Y:S01]  /*3e80*/  LDL.64 R10, [R1+0x110] ;  /* 0x00011000010a7983 */ /* 0x000ea20000100a00 */
[----:B------:R-:W-:Y:S01]  /*3e90*/  R2UR UR5, R21 ;  /* 0x00000000150572ca */ /* 0x000fe200000e0000 */
[----:B---3--:R-:W-:Y:S02]  /*3ea0*/  VIADD R72, R72, 0x802 ;  /* 0x0000080248487836 */ /* 0x008fe40000000000 */
        /* <DEDUP_REMOVED lines=8> */
[----:B------:R-:W3:Y:S01]  /*3f30*/  LDL.64 R12, [R1+0x110] ;  /* 0x00011000010c7983 */ /* 0x000ee20000100a00 */
[----:B------:R-:W-:Y:S01]  /*3f40*/  R2UR UR5, R73 ;  /* 0x00000000490572ca */ /* 0x000fe200000e0000 */
[----:B------:R-:W-:Y:S02]  /*3f50*/  VIADD R74, R74, 0x804 ;  /* 0x000008044a4a7836 */ /* 0x000fe40000000000 */
[----:B------:R-:W-:Y:S01]  /*3f60*/  VIADD R14, R8, 0x604 ;  /* 0x00000604080e7836 */ /* 0x000fe20000000000 */
[----:B------:R-:W4:Y:S01]  /*3f70*/  LDL.64 R72, [R1+0x110] ;  /* 0x0001100001487983 */ /* 0x000f220000100a00 */
[----:B------:R-:W-:Y:S01]  /*3f80*/  IMAD.MOV.U32 R15, RZ, RZ, R9 ;  /* 0x000000ffff0f7224 */ /* 0x000fe200078e0009 */
[----:B------:R-:W-:-:S02]  /*3f90*/  WARPGROUP.DEPBAR.LE gsb0, 0x0 ;  /* 0x00008000000079c5 */ /* 0x000fc40000010000 */
[----:B------:R-:W-:-:S06]  /*3fa0*/  WARPGROUP.ARRIVE ;  /* 0x00000000000079c5 */ /* 0x000fcc0000000000 */
[----:B------:R-:W-:Y:S01]  /*3fb0*/  HGMMA.64x96x16.F32.BF16 R24, gdesc[UR4], R24, gsb0 ;  /* 0x01600000041879f0 */ /* 0x000fe20008001818 */
[----:B------:R-:W-:Y:S02]  /*3fc0*/  R2UR UR6, R14 ;  /* 0x000000000e0672ca */ /* 0x000fe400000e0000 */
[----:B------:R-:W-:Y:S02]  /*3fd0*/  R2UR UR7, R15 ;  /* 0x000000000f0772ca */ /* 0x000fe400000e0000 */
[----:B------:R-:W-:Y:S01]  /*3fe0*/  R2UR UR4, R74 ;  /* 0x000000004a0472ca */ /* 0x000fe200000e0000 */
[----:B------:R-:W5:Y:S01]  /*3ff0*/  LDL.64 R14, [R1+0x110] ;  /* 0x00011000010e7983 */ /* 0x000f620000100a00 */
        /* <DEDUP_REMOVED lines=21> */
[----:B------:R-:W0:Y:S01]  /*4150*/  S2R R79, SR_TID.X ;  /* 0x00000000004f7919 */ /* 0x000e220000002100 */
[----:B---3--:R-:W-:Y:S02]  /*4160*/  VIADD R12, R12, 0xc02 ;  /* 0x00000c020c0c7836 */ /* 0x008fe40000000000 */
[----:B------:R-:W-:-:S02]  /*4170*/  VIADD R10, R8, 0x902 ;  /* 0x00000902080a7836 */ /* 0x000fc40000000000 */
[----:B------:R-:W-:Y:S01]  /*4180*/  IMAD.MOV.U32 R11, RZ, RZ, R9 ;  /* 0x000000ffff0b7224 */ /* 0x000fe200078e0009 */
[----:B------:R-:W-:Y:S02]  /*4190*/  WARPGROUP.DEPBAR.LE gsb0, 0x0 ;  /* 0x00008000000079c5 */ /* 0x000fe40000010000 */
[----:B------:R-:W-:-:S06]  /*41a0*/  WARPGROUP.ARRIVE ;  /* 0x00000000000079c5 */ /* 0x000fcc0000000000 */
[----:B------:R-:W-:Y:S01]  /*41b0*/  HGMMA.64x96x16.F32.BF16 R24, gdesc[UR4], R24, gsb0 ;  /* 0x01600000041879f0 */ /* 0x000fe20008001818 */
[----:B0-----:R-:W-:-:S04]  /*41c0*/  LOP3.LUT R79, R79, 0x7f, RZ, 0xc0, !PT ;  /* 0x0000007f4f4f7812 */ /* 0x001fc800078ec0ff */
[----:B------:R-:W-:Y:S02]  /*41d0*/  ISETP.NE.AND P0, PT, R79, RZ, PT ;  /* 0x000000ff4f00720c */ /* 0x000fe40003f05270 */
[----:B------:R-:W-:Y:S02]  /*41e0*/  R2UR UR6, R10 ;  /* 0x000000000a0672ca */ /* 0x000fe400000e0000 */
[----:B------:R-:W-:-:S09]  /*41f0*/  R2UR UR7, R11 ;  /* 0x000000000b0772ca */ /* 0x000fd200000e0000 */
[----:B------:R-:W2:Y:S04]  /*4200*/  @!P0 LDL.64 R20, [R1+0x30] ;  /* 0x0000300001148983 */ /* 0x000ea80000100a00 */
[----:B------:R-:W3:Y:S01]  /*4210*/  @!P0 LDL R76, [R1+0x210] ;  /* 0x00021000014c8983 */ /* 0x000ee20000100800 */
[----:B------:R-:W-:Y:S02]  /*4220*/  R2UR UR4, R12 ;  /* 0x000000000c0472ca */ /* 0x000fe400000e0000 */
[----:B------:R-:W-:Y:S01]  /*4230*/  R2UR UR5, R13 ;  /* 0x000000000d0572ca */ /* 0x000fe200000e0000 */
[----:B------:R-:W-:Y:S02]  /*4240*/  WARPGROUP.DEPBAR.LE gsb0, 0x0 ;  /* 0x00008000000079c5 */ /* 0x000fe40000010000 */
[----:B------:R-:W-:-:S10]  /*4250*/  WARPGROUP.ARRIVE ;  /* 0x00000000000079c5 */ /* 0x000fd40000000000 */
[----:B------:R-:W-:Y:S01]  /*4260*/  HGMMA.64x96x16.F32.BF16 R24, gdesc[UR4], R24, gsb0 ;  /* 0x01600000041879f0 */ /* 0x000fe20008001818 */
[----:B-----5:R-:W-:Y:S02]  /*4270*/  VIADD R14, R14, 0xc04 ;  /* 0x00000c040e0e7836 */ /* 0x020fe40000000000 */
        /* <DEDUP_REMOVED lines=10> */
[----:B----4-:R-:W-:Y:S01]  /*4320*/  VIADD R72, R72, 0xc06 ;  /* 0x00000c0648487836 */ /* 0x010fe20000000000 */
[----:B------:R-:W-:Y:S02]  /*4330*/  R2UR UR6, R8 ;  /* 0x00000000080672ca */ /* 0x000fe400000e0000 */
[----:B------:R-:W-:Y:S02]  /*4340*/  R2UR UR7, R9 ;  /* 0x00000000090772ca */ /* 0x000fe400000e0000 */
[----:B------:R-:W-:Y:S02]  /*4350*/  R2UR UR4, R72 ;  /* 0x00000000480472ca */ /* 0x000fe400000e0000 */
[----:B------:R-:W-:Y:S01]  /*4360*/  R2UR UR5, R73 ;  /* 0x00000000490572ca */ /* 0x000fe200000e0000 */
[----:B------:R-:W0:Y:S01]  /*4370*/  S2R R79, SR_TID.X ;  /* 0x00000000004f7919 */ /* 0x000e220000002100 */
[----:B------:R-:W-:Y:S01]  /*4380*/  STL [R1+0x90], R0 ;  /* 0x0000900001007387 */ /* 0x000fe20000100800 */
[----:B------:R-:W-:-:S02]  /*4390*/  WARPGROUP.DEPBAR.LE gsb0, 0x0 ;  /* 0x00008000000079c5 */ /* 0x000fc40000010000 */
[----:B------:R-:W-:-:S08]  /*43a0*/  WARPGROUP.ARRIVE ;  /* 0x00000000000079c5 */ /* 0x000fd00000000000 */
[----:B------:R-:W-:Y:S01]  /*43b0*/  HGMMA.64x96x16.F32.BF16 R24, gdesc[UR4], R24, gsb0 ;  /* 0x01600000041879f0 */ /* 0x000fe20008001818 */
[----:B------:R-:W-:Y:S01]  /*43c0*/  STL [R1+0x90], R0 ;  /* 0x0000900001007387 */ /* 0x000fe20000100800 */
[----:B--2---:R-:W-:-:S03]  /*43d0*/  @!P0 MOV R21, R20 ;  /* 0x0000001400158202 */ /* 0x004fc60000000f00 */
[----:B------:R-:W-:Y:S01]  /*43e0*/  STL [R1+0x90], R0 ;  /* 0x0000900001007387 */ /* 0x000fe20000100800 */
[----:B0-----:R-:W-:-:S03]  /*43f0*/  SHF.R.U32.HI R77, RZ, 0x7, R79 ;  /* 0x00000007ff4d7819 */ /* 0x001fc6000001164f */
[----:B------:R-:W-:Y:S01]  /*4400*/  STL [R1+0x90], R0 ;  /* 0x0000900001007387 */ /* 0x000fe20000100800 */
[----:B---3--:R-:W-:-:S03]  /*4410*/  @!P0 IMAD R10, R76, 0x8, R21 ;  /* 0x000000084c0a8824 */ /* 0x008fc600078e0215 */
[----:B------:R-:W-:Y:S04]  /*4420*/  STL [R1+0x90], R0 ;  /* 0x0000900001007387 */ /* 0x000fe80000100800 */
[----:B------:R-:W-:Y:S04]  /*4430*/  STL [R1+0x90], R0 ;  /* 0x0000900001007387 */ /* 0x000fe80000100800 */
[----:B------:R-:W-:Y:S01]  /*4440*/  STL [R1+0x90], R0 ;  /* 0x0000900001007387 */ /* 0x000fe20000100800 */
[----:B------:R-:W-:-:S03]  /*4450*/  IADD3 R76, -R77, 0xb, RZ ;  /* 0x0000000b4d4c7810 */ /* 0x000fc60007ffe1ff */
[----:B------:R-:W-:Y:S04]  /*4460*/  STL [R1+0x90], R0 ;  /* 0x0000900001007387 */ /* 0x000fe80000100800 */
        /* <DEDUP_REMOVED lines=13> */
[----:B------:R-:W3:Y:S04]  /*4540*/  LDL R81, [R1+0x70] ;  /* 0x0000700001517983 */ /* 0x000ee80000100800 */
[----:B------:R-:W4:Y:S04]  /*4550*/  LDL.64 R20, [R1+0x160] ;  /* 0x0001600001147983 */ /* 0x000f280000100a00 */
[----:B------:R-:W5:Y:S04]  /*4560*/  LDL R82, [R1+0x168] ;  /* 0x0001680001527983 */ /* 0x000f680000100800 */
[----:B-1----:R-:W5:Y:S04]  /*4570*/  LDL.128 R8, [R1+0x140] ;  /* 0x0001400001087983 */ /* 0x002f680000100c00 */
[----:B------:R-:W5:Y:S01]  /*4580*/  LDL.128 R12, [R1+0x150] ;  /* 0x00015000010c7983 */ /* 0x000f620000100c00 */
[----:B------:R-:W-:-:S02]  /*4590*/  UMOV UR4, 0xffffffa0 ;  /* 0xffffffa000047882 */ /* 0x000fc40000000000 */
[----:B------:R-:W-:Y:S01]  /*45a0*/  UIMAD UR4, UR49, UR4, 0x60 ;  /* 0x00000060310474a4 */ /* 0x000fe2000f8e0204 */
[----:B------:R-:W-:Y:S01]  /*45b0*/  BSSY B0, `(.L_x_12096) ;  /* 0x0000044000007945 */ /* 0x000fe20003800000 */
[----:B--2---:R-:W-:-:S04]  /*45c0*/  SHF.R.S32.HI R73, RZ, 0x1f, R72 ;  /* 0x0000001fff497819 */ /* 0x004fc80000011448 */
[----:B------:R-:W-:-:S04]  /*45d0*/  LEA.HI R74, R73, R72, RZ, 0x7 ;  /* 0x00000048494a7211 */ /* 0x000fc800078f38ff */
[----:B------:R-:W-:-:S05]  /*45e0*/  LOP3.LUT R75, R74, 0xffffff80, RZ, 0xc0, !PT ;  /* 0xffffff804a4b7812 */ /* 0x000fca00078ec0ff */
[----:B------:R-:W-:-:S05]  /*45f0*/  IMAD.IADD R75, R72, 0x1, -R75 ;  /* 0x00000001484b7824 */ /* 0x000fca00078e0a4b */
[----:B0-----:R-:W-:-:S04]  /*4600*/  SHF.R.S32.HI R76, RZ, 0x1f, R75 ;  /* 0x0000001fff4c7819 */ /* 0x001fc8000001144b */
        /* <DEDUP_REMOVED lines=23> */
[----:B------:R-:W-:-:S04]  /*4780*/  @P1 IMAD.HI.U32 R21, R72, R21, RZ ;  /* 0x0000001548151227 */ /* 0x000fc800078e00ff */
[----:B------:R-:W-:Y:S01]  /*4790*/  IMAD.U32 R20, RZ, RZ, UR49 ;  /* 0x00000031ff147e24 */ /* 0x000fe2000f8e00ff */
[----:B-----5:R-:W-:-:S03]  /*47a0*/  @P1 SHF.R.U32.HI R72, RZ, R82, R21 ;  /* 0x00000052ff481219 */ /* 0x020fc60000011615 */
[----:B------:R-:W-:Y:S01]  /*47b0*/  IMAD R21, R20, -0x60, R9 ;  /* 0xffffffa014157824 */ /* 0x000fe200078e0209 */
[----:B------:R-:W-:Y:S01]  /*47c0*/  LOP3.LUT R20, R77, 0x7ffffffc, RZ, 0xc0, !PT ;  /* 0x7ffffffc4d147812 */ /* 0x000fe200078ec0ff */
[----:B------:R-:W0:Y:S02]  /*47d0*/  SHFL.IDX PT, R83, R72, RZ, 0x1c1f ;  /* 0x001c1fff48537589 */ /* 0x000e2400000e0000 */
[----:B------:R-:W-:Y:S02]  /*47e0*/  VIADD R73, R21, 0x61 ;  /* 0x0000006115497836 */ /* 0x000fe40000000000 */
[----:B------:R-:W-:Y:S01]  /*47f0*/  IMAD.IADD R20, R75, 0x1, -R20 ;  /* 0x000000014b147824 */ /* 0x000fe200078e0a14 */
[----:B------:R-:W-:-:S03]  /*4800*/  ISETP.GE.AND P2, PT, R13, 0x1, PT ;  /* 0x000000010d00780c */ /* 0x000fc60003f46270 */
[C---:B------:R-:W-:Y:S02]  /*4810*/  IMAD R73, R20.reuse, -0x2, R73 ;  /* 0xfffffffe14497824 */ /* 0x040fe400078e0249 */
[----:B------:R-:W-:Y:S02]  /*4820*/  VIADD R21, R21, 0x60 ;  /* 0x0000006015157836 */ /* 0x000fe40000000000 */
[----:B------:R-:W-:Y:S01]  /*4830*/  IMAD.IADD R74, R73, 0x1, -R8 ;  /* 0x00000001494a7824 */ /* 0x000fe200078e0a08 */
[----:B------:R-:W-:Y:S01]  /*4840*/  LOP3.LUT R73, RZ, R10, RZ, 0x33, !PT ;  /* 0x0000000aff497212 */ /* 0x000fe200078e33ff */
[----:B------:R-:W-:Y:S02]  /*4850*/  IMAD R76, R20, -0x2, R21 ;  /* 0xfffffffe144c7824 */ /* 0x000fe400078e0215 */
[----:B------:R-:W-:Y:S02]  /*4860*/  IMAD.IADD R79, R74, 0x1, R11 ;  /* 0x000000014a4f7824 */ /* 0x000fe400078e020b */
[----:B------:R-:W-:-:S02]  /*4870*/  IMAD.U32 R81, RZ, RZ, UR4 ;  /* 0x00000004ff517e24 */ /* 0x000fc4000f8e00ff */
[----:B------:R-:W-:Y:S02]  /*4880*/  IMAD.IADD R74, R74, 0x1, R73 ;  /* 0x000000014a4a7824 */ /* 0x000fe400078e0249 */
[----:B------:R-:W-:Y:S02]  /*4890*/  VIADD R80, R12, UR4 ;  /* 0x000000040c507c36 */ /* 0x000fe40008000000 */
[----:B------:R-:W-:Y:S01]  /*48a0*/  IMAD R81, R20, -0x2, R81 ;  /* 0xfffffffe14517824 */ /* 0x000fe200078e0251 */
        /* <DEDUP_REMOVED lines=13> */
.L_x_12099:
[----:B------:R-:W-:-:S13]  /*4980*/  ISETP.NE.AND P1, PT, R13, 0x1, PT ;  /* 0x000000010d00780c */ /* 0x000fda0003f25270 */
[----:B------:R-:W-:-:S05]  /*4990*/  @P1 IMAD.HI.U32 R20, R12, R14, RZ ;  /* 0x0000000e0c141227 */ /* 0x000fca00078e00ff */
[----:B------:R-:W-:-:S07]  /*49a0*/  @P1 SHF.R.U32.HI R12, RZ, R15, R20 ;  /* 0x0000000fff0c1219 */ /* 0x000fce0000011614 */
.L_x_12100:
[----:B------:R-:W-:Y:S05]  /*49b0*/  BSYNC B1 ;  /* 0x0000000000017941 */ /* 0x000fea0003800000 */
.L_x_12098:
[----:B------:R-:W-:-:S05]  /*49c0*/  IMAD R12, R12, R13, R81 ;  /* 0x0000000d0c0c7224 */ /* 0x000fca00078e0251 */
[----:B------:R-:W-:Y:S02]  /*49d0*/  VIMNMX R11, R11, R12, !PT ;  /* 0x0000000c0b0b7248 */ /* 0x000fe40007fe0100 */
[----:B------:R-:W-:-:S07]  /*49e0*/  VIADDMNMX R10, R12, R13, R10, PT ;  /* 0x0000000d0c0a7246 */ /* 0x000fce000380010a */
.L_x_12097:
[----:B------:R-:W-:Y:S05]  /*49f0*/  BSYNC B0 ;  /* 0x0000000000007941 */ /* 0x000fea0003800000 */
.L_x_12096:
[C---:B------:R-:W-:Y:S01]  /*4a00*/  ISETP.GE.AND P1, PT, R80.reuse, 0x2, PT ;  /* 0x000000025000780c */ /* 0x040fe20003f26270 */
[----:B------:R-:W-:Y:S01]  /*4a10*/  BSSY B0, `(.L_x_12101) ;  /* 0x0000089000007945 */ /* 0x000fe20003800000 */
[C---:B------:R-:W-:Y:S02]  /*4a20*/  ISETP.GE.AND P5, PT, R80.reuse, 0xa, PT ;  /* 0x0000000a5000780c */ /* 0x040fe40003fa6270 */
[----:B------:R-:W-:Y:S02]  /*4a30*/  ISETP.GT.AND P3, PT, R11, 0x1, !P1 ;  /* 0x000000010b00780c */ /* 0x000fe40004f64270 */
[----:B------:R-:W-:Y:S02]  /*4a40*/  ISETP.GE.AND P2, PT, R80, 0x9, PT ;  /* 0x000000095000780c */ /* 0x000fe40003f46270 */
[----:B------:R-:W-:Y:S02]  /*4a50*/  ISETP.LT.OR P3, PT, R10, 0x2, P3 ;  /* 0x000000020a00780c */ /* 0x000fe40001f61670 */
[----:B------:R-:W-:-:S02]  /*4a60*/  P2R R20, PR, RZ, 0x20 ;  /* 0x00000020ff147803 */ /* 0x000fc40000000000 */
[----:B------:R-:W-:Y:S02]  /*4a70*/  FSEL R73, R25, -INF , !P3 ;  /* 0xff80000019497808 */ /* 0x000fe40005800000 */
[C---:B------:R-:W-:Y:S01]  /*4a80*/  ISETP.GT.AND P3, PT, R11.reuse, 0x9, !P5 ;  /* 0x000000090b00780c */ /* 0x040fe20006f64270 */
[----:B------:R-:W0:Y:S01]  /*4a90*/  SHFL.IDX PT, R25, R72, 0x1, 0x1c1f ;  /* 0x003c1f0048197f89 */ /* 0x000e2200000e0000 */
        /* <DEDUP_REMOVED lines=121> */
.L_x_12104:
[----:B------:R-:W-:-:S13]  /*5230*/  ISETP.NE.AND P6, PT, R13, 0x1, PT ;  /* 0x000000010d00780c */ /* 0x000fda0003fc5270 */
[----:B------:R-:W-:-:S05]  /*5240*/  @P6 IMAD.HI.U32 R14, R8, R14, RZ ;  /* 0x0000000e080e6227 */ /* 0x000fca00078e00ff */
[----:B------:R-:W-:-:S07]  /*5250*/  @P6 SHF.R.U32.HI R8, RZ, R15, R14 ;  /* 0x0000000fff086219 */ /* 0x000fce000001160e */
.L_x_12105:
[----:B------:R-:W-:Y:S05]  /*5260*/  BSYNC B1 ;  /* 0x0000000000017941 */ /* 0x000fea0003800000 */
.L_x_12103:
[----:B------:R-:W-:-:S05]  /*5270*/  IMAD R8, R8, R13, R81 ;  /* 0x0000000d08087224 */ /* 0x000fca00078e0251 */
[----:B------:R-:W-:Y:S02]  /*5280*/  VIADDMNMX R10, R8, R13, R10, PT ;  /* 0x0000000d080a7246 */ /* 0x000fe4000380010a */
[----:B------:R-:W-:-:S07]  /*5290*/  VIMNMX R11, R11, R8, !PT ;  /* 0x000000080b0b7248 */ /* 0x000fce0007fe0100 */
.L_x_12102:
[----:B------:R-:W-:Y:S05]  /*52a0*/  BSYNC B0 ;  /* 0x0000000000007941 */ /* 0x000fea0003800000 */
.L_x_12101:
        /* <DEDUP_REMOVED lines=13> */
[----:B------:R-:W5:Y:S01]  /*5380*/  LDL R30, [R1+0x298] ;  /* 0x00029800011e7983 */ /* 0x000f620000100800 */
[----:B------:R-:W-:Y:S02]  /*5390*/  ISETP.LT.OR P1, PT, R10, 0xa, P1 ;  /* 0x0000000a0a00780c */ /* 0x000fe40000f21670 */
[----:B------:R-:W-:Y:S01]  /*53a0*/  ISETP.NE.AND P6, PT, R36, RZ, PT ;  /* 0x000000ff2400720c */ /* 0x000fe20003fc5270 */
[----:B------:R-:W5:Y:S01]  /*53b0*/  LDL R32, [R1+0x270] ;  /* 0x0002700001207983 */ /* 0x000f620000100800 */
[----:B------:R-:W-:-:S02]  /*53c0*/  FSEL R140, R31, -INF , !P1 ;  /* 0xff8000001f8c7808 */ /* 0x000fc40004800000 */
[----:B------:R-:W-:Y:S01]  /*53d0*/  ISETP.NE.AND P1, PT, R28, RZ, PT ;  /* 0x000000ff1c00720c */ /* 0x000fe20003f25270 */
[----:B------:R-:W5:Y:S01]  /*53e0*/  LDL R36, [R1+0x2a4] ;  /* 0x0002a40001247983 */ /* 0x000f620000100800 */
[----:B------:R-:W-:Y:S02]  /*53f0*/  FMNMX.FTZ R8, R77, R73, !PT ;  /* 0x000000494d087209 */ /* 0x000fe40007810000 */
[----:B------:R-:W-:Y:S01]  /*5400*/  ISETP.GT.AND P1, PT, R11, 0x10, !P1 ;  /* 0x000000100b00780c */ /* 0x000fe20004f24270 */
[----:B------:R-:W5:Y:S01]  /*5410*/  LDL R28, [R1+0x2a8] ;  /* 0x0002a800011c7983 */ /* 0x000f620000100800 */
[----:B------:R-:W-:Y:S02]  /*5420*/  FMNMX.FTZ R8, R153, R8, !PT ;  /* 0x0000000899087209 */ /* 0x000fe40007810000 */
[----:B------:R-:W-:Y:S01]  /*5430*/  ISETP.LT.OR P1, PT, R10, 0x11, P1 ;  /* 0x000000110a00780c */ /* 0x000fe20000f21670 */
[----:B------:R-:W5:Y:S01]  /*5440*/  LDL R31, [R1+0x400] ;  /* 0x00040000011f7983 */ /* 0x000f620000100800 */
[----:B------:R-:W-:-:S02]  /*5450*/  FMNMX.FTZ R8, R135, R8, !PT ;  /* 0x0000000887087209 */ /* 0x000fc40007810000 */
[----:B------:R-:W-:Y:S01]  /*5460*/  FSEL R74, R34, -INF , !P1 ;  /* 0xff800000224a7808 */ /* 0x000fe20004800000 */
[----:B------:R0:W-:Y:S01]  /*5470*/  BAR.SYNC.DEFER_BLOCKING R78, 0x100 ;  /* 0x0004004e0000751d */ /* 0x0001e20000010000 */
[----:B------:R-:W-:Y:S02]  /*5480*/  ISETP.NE.AND P1, PT, R29, RZ, PT ;  /* 0x000000ff1d00720c */ /* 0x000fe40003f25270 */
[----:B------:R-:W-:Y:S02]  /*5490*/  FMNMX.FTZ R8, R151, R8, !PT ;  /* 0x0000000897087209 */ /* 0x000fe40007810000 */
[----:B------:R-:W-:Y:S02]  /*54a0*/  ISETP.GT.AND P1, PT, R11, 0x11, !P1 ;  /* 0x000000110b00780c */ /* 0x000fe40004f24270 */
[----:B------:R-:W-:Y:S01]  /*54b0*/  FMNMX.FTZ R8, R75, R8, !PT ;  /* 0x000000084b087209 */ /* 0x000fe20007810000 */
[----:B------:R-:W5:Y:S01]  /*54c0*/  LDL R34, [R1+0x2b4] ;  /* 0x0002b40001227983 */ /* 0x000f620000100800 */
[----:B------:R-:W-:-:S02]  /*54d0*/  ISETP.LT.OR P1, PT, R10, 0x12, P1 ;  /* 0x000000120a00780c */ /* 0x000fc40000f21670 */
[----:B------:R-:W-:Y:S01]  /*54e0*/  FMNMX.FTZ R8, R149, R8, !PT ;  /* 0x0000000895087209 */ /* 0x000fe20007810000 */
[----:B------:R-:W5:Y:S01]  /*54f0*/  LDL R29, [R1+0x250] ;  /* 0x00025000011d7983 */ /* 0x000f620000100800 */
[----:B------:R-:W-:Y:S02]  /*5500*/  FSEL R138, R35, -INF , !P1 ;  /* 0xff800000238a7808 */ /* 0x000fe40004800000 */
[----:B------:R-:W-:Y:S01]  /*5510*/  ISETP.GT.AND P1, PT, R11, 0x18, !P2 ;  /* 0x000000180b00780c */ /* 0x000fe20005724270 */
[----:B------:R-:W5:Y:S01]  /*5520*/  LDL R35, [R1+0x3e4] ;  /* 0x0003e40001237983 */ /* 0x000f620000100800 */
[----:B------:R-:W-:Y:S02]  /*5530*/  ISETP.NE.AND P2, PT, R56, RZ, PT ;  /* 0x000000ff3800720c */ /* 0x000fe40003f45270 */
[----:B------:R-:W-:Y:S01]  /*5540*/  ISETP.LT.OR P1, PT, R10, 0x19, P1 ;  /* 0x000000190a00780c */ /* 0x000fe20000f21670 */
[----:B------:R-:W5:Y:S01]  /*5550*/  LDL R56, [R1+0x28c] ;  /* 0x00028c0001387983 */ /* 0x000f620000100800 */
[----:B------:R-:W-:-:S02]  /*5560*/  FMNMX.FTZ R8, R37, R8, !PT ;  /* 0x0000000825087209 */ /* 0x000fc40007810000 */
[----:B------:R-:W-:Y:S01]  /*5570*/  FSEL R76, R38, -INF , !P1 ;  /* 0xff800000264c7808 */ /* 0x000fe20004800000 */
[----:B------:R-:W5:Y:S01]  /*5580*/  LDL R129, [R1+0x2c4] ;  /* 0x0002c40001817983 */ /* 0x000f620000100800 */
[----:B------:R-:W-:Y:S02]  /*5590*/  ISETP.GT.AND P1, PT, R11, 0x19, !P6 ;  /* 0x000000190b00780c */ /* 0x000fe40007724270 */
[----:B------:R-:W-:Y:S01]  /*55a0*/  ISETP.NE.AND P6, PT, R12, RZ, PT ;  /* 0x000000ff0c00720c */ /* 0x000fe20003fc5270 */
[----:B------:R-:W5:Y:S01]  /*55b0*/  LDL R38, [R1+0x294] ;  /* 0x0002940001267983 */ /* 0x000f620000100800 */
[----:B------:R-:W-:Y:S02]  /*55c0*/  ISETP.LT.OR P1, PT, R10, 0x1a, P1 ;  /* 0x0000001a0a00780c */ /* 0x000fe40000f21670 */
[----:B------:R-:W-:Y:S01]  /*55d0*/  FMNMX.FTZ R8, R147, R8, !PT ;  /* 0x0000000893087209 */ /* 0x000fe20007810000 */
        /* <DEDUP_REMOVED lines=12> */
[----:B------:R-:W5:Y:S01]  /*56a0*/  LDL R124, [R1+0x2dc] ;  /* 0x0002dc00017c7983 */ /* 0x000f620000100800 */
[----:B------:R-:W-:Y:S02]  /*56b0*/  ISETP.NE.AND P1, PT, R40, RZ, PT ;  /* 0x000000ff2800720c */ /* 0x000fe40003f25270 */
[----:B------:R-:W-:Y:S01]  /*56c0*/  FMNMX.FTZ R8, R173, R8, !PT ;  /* 0x00000008ad087209 */ /* 0x000fe20007810000 */
[----:B------:R-:W5:Y:S01]  /*56d0*/  LDL R40, [R1+0x264] ;  /* 0x0002640001287983 */ /* 0x000f620000100800 */
[----:B------:R-:W-:Y:S02]  /*56e0*/  ISETP.GT.AND P1, PT, R11, 0x21, !P1 ;  /* 0x000000210b00780c */ /* 0x000fe40004f24270 */
[----:B------:R-:W-:Y:S01]  /*56f0*/  FMNMX.FTZ R8, R49, R8, !PT ;  /* 0x0000000831087209 */ /* 0x000fe20007810000 */
[----:B------:R-:W5:Y:S01]  /*5700*/  LDL R123, [R1+0x2e0] ;  /* 0x0002e000017b7983 */ /* 0x000f620000100800 */
[----:B------:R-:W-:-:S02]  /*5710*/  ISETP.LT.OR P1, PT, R10, 0x22, P1 ;  /* 0x000000220a00780c */ /* 0x000fc40000f21670 */
[----:B------:R-:W-:Y:S01]  /*5720*/  FMNMX.FTZ R8, R175, R8, !PT ;  /* 0x00000008af087209 */ /* 0x000fe20007810000 */
[----:B------:R-:W5:Y:S01]  /*5730*/  LDL R122, [R1+0x2e4] ;  /* 0x0002e400017a7983 */ /* 0x000f620000100800 */
[----:B------:R-:W-:Y:S02]  /*5740*/  FSEL R80, R43, -INF , !P1 ;  /* 0xff8000002b507808 */ /* 0x000fe40004800000 */
[----:B------:R-:W-:Y:S01]  /*5750*/  ISETP.NE.AND P1, PT, R83, RZ, PT ;  /* 0x000000ff5300720c */ /* 0x000fe20003f25270 */
[----:B------:R-:W5:Y:S01]  /*5760*/  LDL R43, [R1+0x210] ;  /* 0x00021000012b7983 */ /* 0x000f620000100800 */
[----:B------:R-:W-:Y:S02]  /*5770*/  FMNMX.FTZ R8, R53, R8, !PT ;  /* 0x0000000835087209 */ /* 0x000fe40007810000 */
[----:B------:R-:W-:Y:S01]  /*5780*/  ISETP.GT.AND P1, PT, R11, 0x28, !P1 ;  /* 0x000000280b00780c */ /* 0x000fe20004f24270 */
[----:B------:R-:W5:Y:S01]  /*5790*/  LDL R121, [R1+0x2e8] ;  /* 0x0002e80001797983 */ /* 0x000f620000100800 */
[----:B------:R-:W-:-:S02]  /*57a0*/  FMNMX.FTZ R8, R167, R8, !PT ;  /* 0x00000008a7087209 */ /* 0x000fc40007810000 */
[----:B------:R-:W-:Y:S01]  /*57b0*/  ISETP.LT.OR P1, PT, R10, 0x29, P1 ;  /* 0x000000290a00780c */ /* 0x000fe20000f21670 */
[----:B------:R-:W5:Y:S01]  /*57c0*/  LDL R120, [R1+0x2f0] ;  /* 0x0002f00001787983 */ /* 0x000f620000100800 */
[----:B------:R-:W-:Y:S02]  /*57d0*/  FMNMX.FTZ R8, R57, R8, !PT ;  /* 0x0000000839087209 */ /* 0x000fe40007810000 */
[----:B------:R-:W-:Y:S01]  /*57e0*/  FSEL R134, R46, -INF , !P1 ;  /* 0xff8000002e867808 */ /* 0x000fe20004800000 */
[----:B------:R-:W5:Y:S01]  /*57f0*/  LDL R119, [R1+0x2f4] ;  /* 0x0002f40001777983 */ /* 0x000f620000100800 */
[----:B------:R-:W-:Y:S02]  /*5800*/  ISETP.NE.AND P1, PT, R44, RZ, PT ;  /* 0x000000ff2c00720c */ /* 0x000fe40003f25270 */
[----:B------:R-:W-:Y:S01]  /*5810*/  FMNMX.FTZ R8, R165, R8, !PT ;  /* 0x00000008a5087209 */ /* 0x000fe20007810000 */
[----:B------:R-:W5:Y:S01]  /*5820*/  LDL R46, [R1+0x2b0] ;  /* 0x0002b000012e7983 */ /* 0x000f620000100800 */
[----:B------:R-:W-:-:S02]  /*5830*/  ISETP.GT.AND P1, PT, R11, 0x29, !P1 ;  /* 0x000000290b00780c */ /* 0x000fc40004f24270 */
[----:B------:R-:W-:Y:S01]  /*5840*/  FMNMX.FTZ R8, R61, R8, !PT ;  /* 0x000000083d087209 */ /* 0x000fe20007810000 */
[----:B------:R-:W5:Y:S01]  /*5850*/  LDL R44, [R1+0x2b8] ;  /* 0x0002b800012c7983 */ /* 0x000f620000100800 */
[----:B------:R-:W-:Y:S02]  /*5860*/  ISETP.LT.OR P1, PT, R10, 0x2a, P1 ;  /* 0x0000002a0a00780c */ /* 0x000fe40000f21670 */
[----:B------:R-:W-:Y:S01]  /*5870*/  FMNMX.FTZ R8, R33, R8, !PT ;  /* 0x0000000821087209 */ /* 0x000fe20007810000 */
[----:B------:R-:W5:Y:S01]  /*5880*/  LDL R118, [R1+0x2f8] ;  /* 0x0002f80001767983 */ /* 0x000f620000100800 */
[----:B------:R-:W-:Y:S02]  /*5890*/  FSEL R82, R47, -INF , !P1 ;  /* 0xff8000002f527808 */ /* 0x000fe40004800000 */
[----:B------:R-:W-:Y:S01]  /*58a0*/  ISETP.NE.AND P1, PT, R84, RZ, PT ;  /* 0x000000ff5400720c */ /* 0x000fe20003f25270 */
[----:B------:R-:W5:Y:S01]  /*58b0*/  LDL R117, [R1+0x2fc] ;  /* 0x0002fc0001757983 */ /* 0x000f620000100800 */
[----:B------:R-:W-:-:S02]  /*58c0*/  ISETP.GT.AND P3, PT, R11, 0x50, !P3 ;  /* 0x000000500b00780c */ /* 0x000fc40005f64270 */
[----:B------:R-:W-:Y:S01]  /*58d0*/  ISETP.GT.AND P1, PT, R11, 0x30, !P1 ;  /* 0x000000300b00780c */ /* 0x000fe20004f24270 */
[----:B------:R-:W5:Y:S01]  /*58e0*/  LDL R116, [R1+0x300] ;  /* 0x0003000001747983 */ /* 0x000f620000100800 */
[----:B------:R-:W-:Y:S02]  /*58f0*/  FMNMX.FTZ R8, R65, R8, !PT ;  /* 0x0000000841087209 */ /* 0x000fe40007810000 */
[----:B------:R-:W-:Y:S01]  /*5900*/  ISETP.LT.OR P1, PT, R10, 0x31, P1 ;  /* 0x000000310a00780c */ /* 0x000fe20000f21670 */
[----:B------:R-:W5:Y:S01]  /*5910*/  LDL R39, [R1+0x304] ;  /* 0x0003040001277983 */ /* 0x000f620000100800 */
[----:B------:R-:W-:Y:S02]  /*5920*/  ISETP.GT.AND P4, PT, R11, 0x51, !P4 ;  /* 0x000000510b00780c */ /* 0x000fe40006784270 */
[----:B------:R-:W-:Y:S01]  /*5930*/  FSEL R216, R50, -INF , !P1 ;  /* 0xff80000032d87808 */ /* 0x000fe20004800000 */
[----:B------:R-:W5:Y:S01]  /*5940*/  LDL R115, [R1+0x308] ;  /* 0x0003080001737983 */ /* 0x000f620000100800 */
[----:B------:R-:W-:-:S02]  /*5950*/  ISETP.NE.AND P1, PT, R48, RZ, PT ;  /* 0x000000ff3000720c */ /* 0x000fc40003f25270 */
[C---:B------:R-:W-:Y:S01]  /*5960*/  ISETP.LT.OR P3, PT, R10.reuse, 0x51, P3 ;  /* 0x000000510a00780c */ /* 0x040fe20001f61670 */
[----:B------:R-:W5:Y:S01]  /*5970*/  LDL R50, [R1+0x2a0] ;  /* 0x0002a00001327983 */ /* 0x000f620000100800 */
[----:B------:R-:W-:Y:S02]  /*5980*/  ISETP.GT.AND P1, PT, R11, 0x31, !P1 ;  /* 0x000000310b00780c */ /* 0x000fe40004f24270 */
[----:B------:R-:W-:Y:S01]  /*5990*/  FMNMX.FTZ R8, R21, R8, !PT ;  /* 0x0000000815087209 */ /* 0x000fe20007810000 */
[----:B------:R-:W5:Y:S01]  /*59a0*/  LDL R48, [R1+0x2ac] ;  /* 0x0002ac0001307983 */ /* 0x000f620000100800 */
[----:B------:R-:W-:Y:S02]  /*59b0*/  ISETP.LT.OR P1, PT, R10, 0x32, P1 ;  /* 0x000000320a00780c */ /* 0x000fe40000f21670 */
[----:B------:R-:W-:Y:S01]  /*59c0*/  ISETP.GT.AND P5, PT, R11, 0x58, !P5 ;  /* 0x000000580b00780c */ /* 0x000fe20006fa4270 */
[----:B------:R-:W5:Y:S01]  /*59d0*/  LDL R114, [R1+0x30c] ;  /* 0x00030c0001727983 */ /* 0x000f620000100800 */
[----:B------:R-:W-:-:S02]  /*59e0*/  FSEL R84, R51, -INF , !P1 ;  /* 0xff80000033547808 */ /* 0x000fc40004800000 */
[----:B------:R-:W-:Y:S01]  /*59f0*/  ISETP.NE.AND P1, PT, R85, RZ, PT ;  /* 0x000000ff5500720c */ /* 0x000fe20003f25270 */
[----:B------:R-:W5:Y:S01]  /*5a00*/  LDL R113, [R1+0x310] ;  /* 0x0003100001717983 */ /* 0x000f620000100800 */
[----:B------:R-:W-:Y:S02]  /*5a10*/  ISETP.LT.OR P4, PT, R10, 0x52, P4 ;  /* 0x000000520a00780c */ /* 0x000fe40002781670 */
[----:B------:R-:W-:Y:S01]  /*5a20*/  ISETP.GT.AND P1, PT, R11, 0x38, !P1 ;  /* 0x000000380b00780c */ /* 0x000fe20004f24270 */
[----:B------:R-:W5:Y:S01]  /*5a30*/  LDL R112, [R1+0x314] ;  /* 0x0003140001707983 */ /* 0x000f620000100800 */
[----:B------:R-:W-:Y:S02]  /*5a40*/  FSEL R92, R66, -INF , !P3 ;  /* 0xff800000425c7808 */ /* 0x000fe40005800000 */
[----:B------:R-:W-:Y:S01]  /*5a50*/  ISETP.LT.OR P1, PT, R10, 0x39, P1 ;  /* 0x000000390a00780c */ /* 0x000fe20000f21670 */
[----:B------:R-:W5:Y:S01]  /*5a60*/  LDL R66, [R1+0x278] ;  /* 0x0002780001427983 */ /* 0x000f620000100800 */
[----:B------:R-:W-:-:S02]  /*5a70*/  FMNMX.FTZ R8, R69, R8, !PT ;  /* 0x0000000845087209 */ /* 0x000fc40007810000 */
[----:B------:R-:W-:Y:S01]  /*5a80*/  FSEL R218, R54, -INF , !P1 ;  /* 0xff80000036da7808 */ /* 0x000fe20004800000 */
[----:B------:R-:W5:Y:S01]  /*5a90*/  LDL R111, [R1+0x318] ;  /* 0x00031800016f7983 */ /* 0x000f620000100800 */
[----:B------:R-:W-:Y:S02]  /*5aa0*/  ISETP.NE.AND P1, PT, R52, RZ, PT ;  /* 0x000000ff3400720c */ /* 0x000fe40003f25270 */
[C---:B------:R-:W-:Y:S01]  /*5ab0*/  ISETP.LT.OR P5, PT, R10.reuse, 0x59, P5 ;  /* 0x000000590a00780c */ /* 0x040fe20002fa1670 */
[----:B------:R-:W5:Y:S01]  /*5ac0*/  LDL R54, [R1+0x290] ;  /* 0x0002900001367983 */ /* 0x000f620000100800 */
[----:B------:R-:W-:Y:S02]  /*5ad0*/  ISETP.GT.AND P1, PT, R11, 0x39, !P1 ;  /* 0x000000390b00780c */ /* 0x000fe40004f24270 */
[----:B------:R-:W-:Y:S01]  /*5ae0*/  FSEL R94, R67, -INF , !P4 ;  /* 0xff800000435e7808 */ /* 0x000fe20006000000 */
[----:B------:R-:W5:Y:S01]  /*5af0*/  LDL R52, [R1+0x29c] ;  /* 0x00029c0001347983 */ /* 0x000f620000100800 */
[----:B------:R-:W-:-:S02]  /*5b00*/  ISETP.LT.OR P1, PT, R10, 0x3a, P1 ;  /* 0x0000003a0a00780c */ /* 0x000fc40000f21670 */
[----:B------:R-:W-:Y:S01]  /*5b10*/  FSEL R96, R70, -INF , !P5 ;  /* 0xff80000046607808 */ /* 0x000fe20006800000 */
[----:B------:R-:W5:Y:S01]  /*5b20*/  LDL R110, [R1+0x31c] ;  /* 0x00031c00016e7983 */ /* 0x000f620000100800 */
[----:B------:R-:W-:Y:S02]  /*5b30*/  FSEL R86, R55, -INF , !P1 ;  /* 0xff80000037567808 */ /* 0x000fe40004800000 */
[----:B------:R-:W-:Y:S01]  /*5b40*/  ISETP.NE.AND P1, PT, R87, RZ, PT ;  /* 0x000000ff5700720c */ /* 0x000fe20003f25270 */
[----:B------:R-:W5:Y:S03]  /*5b50*/  LDL R70, [R1+0x284] ;  /* 0x0002840001467983 */ /* 0x000f660000100800 */
[C---:B------:R-:W-:Y:S01]  /*5b60*/  ISETP.GT.AND P1, PT, R11.reuse, 0x40, !P1 ;  /* 0x000000400b00780c */ /* 0x040fe20004f24270 */
[----:B------:R-:W5:Y:S03]  /*5b70*/  LDL R109, [R1+0x324] ;  /* 0x00032400016d7983 */ /* 0x000f660000100800 */
[----:B------:R-:W-:Y:S01]  /*5b80*/  ISETP.LT.OR P1, PT, R10, 0x41, P1 ;  /* 0x000000410a00780c */ /* 0x000fe20000f21670 */
[----:B------:R-:W5:Y:S03]  /*5b90*/  LDL R108, [R1+0x328] ;  /* 0x00032800016c7983 */ /* 0x000f660000100800 */
[----:B------:R-:W-:Y:S01]  /*5ba0*/  FSEL R168, R58, -INF , !P1 ;  /* 0xff8000003aa87808 */ /* 0x000fe20004800000 */
[----:B------:R-:W5:Y:S01]  /*5bb0*/  LDL R107, [R1+0x32c] ;  /* 0x00032c00016b7983 */ /* 0x000f620000100800 */
[----:B------:R-:W-:-:S02]  /*5bc0*/  ISETP.GT.AND P1, PT, R11, 0x41, !P2 ;  /* 0x000000410b00780c */ /* 0x000fc40005724270 */
[----:B------:R-:W-:Y:S01]  /*5bd0*/  ISETP.NE.AND P2, PT, R60, RZ, PT ;  /* 0x000000ff3c00720c */ /* 0x000fe20003f45270 */
[----:B------:R-:W5:Y:S01]  /*5be0*/  LDL R58, [R1+0x280] ;  /* 0x00028000013a7983 */ /* 0x000f620000100800 */
[C---:B------:R-:W-:Y:S02]  /*5bf0*/  ISETP.LT.OR P1, PT, R10.reuse, 0x42, P1 ;  /* 0x000000420a00780c */ /* 0x040fe40000f21670 */
[----:B------:R-:W-:Y:S01]  /*5c00*/  ISETP.GT.AND P2, PT, R11, 0x49, !P2 ;  /* 0x000000490b00780c */ /* 0x000fe20005744270 */
[----:B------:R-:W5:Y:S01]  /*5c10*/  LDL R60, [R1+0x268] ;  /* 0x00026800013c7983 */ /* 0x000f620000100800 */
[----:B------:R-:W-:Y:S02]  /*5c20*/  FSEL R88, R59, -INF , !P1 ;  /* 0xff8000003b587808 */ /* 0x000fe40004800000 */
[----:B------:R-:W-:Y:S01]  /*5c30*/  ISETP.GT.AND P1, PT, R11, RZ, !P6 ;  /* 0x000000ff0b00720c */ /* 0x000fe20007724270 */
[----:B------:R-:W5:Y:S01]  /*5c40*/  LDL R106, [R1+0x330] ;  /* 0x00033000016a7983 */ /* 0x000f620000100800 */
[----:B------:R-:W-:-:S02]  /*5c50*/  ISETP.LT.OR P2, PT, R10, 0x4a, P2 ;  /* 0x0000004a0a00780c */ /* 0x000fc40001741670 */
[----:B------:R-:W-:Y:S01]  /*5c60*/  ISETP.LT.OR P1, PT, R10, 0x1, P1 ;  /* 0x000000010a00780c */ /* 0x000fe20000f21670 */
[----:B------:R-:W5:Y:S01]  /*5c70*/  LDL R105, [R1+0x334] ;  /* 0x0003340001697983 */ /* 0x000f620000100800 */
[----:B------:R-:W-:Y:S02]  /*5c80*/  FSEL R90, R63, -INF , !P2 ;  /* 0xff8000003f5a7808 */ /* 0x000fe40005000000 */
        /* <DEDUP_REMOVED lines=12> */
[----:B------:R-:W-:Y:S01]  /*5d50*/  FMNMX.FTZ R9, R74, R9, !PT ;  /* 0x000000094a097209 */ /* 0x000fe20007810000 */
[----:B------:R-:W5:Y:S01]  /*5d60*/  LDL R62, [R1+0x26c] ;  /* 0x00026c00013e7983 */ /* 0x000f620000100800 */
[----:B------:R-:W-:-:S02]  /*5d70*/  ISETP.NE.AND P6, PT, R24, RZ, PT ;  /* 0x000000ff1800720c */ /* 0x000fc40003fc5270 */
[----:B------:R-:W-:Y:S01]  /*5d80*/  FMNMX.FTZ R9, R138, R9, !PT ;  /* 0x000000098a097209 */ /* 0x000fe20007810000 */
[----:B------:R-:W5:Y:S01]  /*5d90*/  LDL.64 R24, [R1+0xa8] ;  /* 0x0000a80001187983 */ /* 0x000f620000100a00 */
[----:B------:R-:W-:Y:S02]  /*5da0*/  ISETP.GT.AND P6, PT, R11, 0x59, !P6 ;  /* 0x000000590b00780c */ /* 0x000fe400077c4270 */
[----:B------:R-:W-:Y:S01]  /*5db0*/  FMNMX.FTZ R9, R76, R9, !PT ;  /* 0x000000094c097209 */ /* 0x000fe20007810000 */
[----:B------:R-:W1:Y:S01]  /*5dc0*/  SHFL.BFLY PT, R11, R8, 0x2, 0x1f ;  /* 0x0c401f00080b7f89 */ /* 0x000e6200000e0000 */
[----:B------:R-:W-:Y:S02]  /*5dd0*/  ISETP.LT.OR P6, PT, R10, 0x5a, P6 ;  /* 0x0000005a0a00780c */ /* 0x000fe400037c1670 */
[----:B------:R-:W-:Y:S01]  /*5de0*/  FMNMX.FTZ R9, R132, R9, !PT ;  /* 0x0000000984097209 */ /* 0x000fe20007810000 */
[----:B------:R-:W5:Y:S01]  /*5df0*/  LDL R101, [R1+0x348] ;  /* 0x0003480001657983 */ /* 0x000f620000100800 */
[----:B------:R-:W-:-:S02]  /*5e00*/  FSEL R98, R71, -INF , !P6 ;  /* 0xff80000047627808 */ /* 0x000fc40007000000 */
[----:B------:R-:W-:Y:S01]  /*5e10*/  FMNMX.FTZ R9, R42, R9, !PT ;  /* 0x000000092a097209 */ /* 0x000fe20007810000 */
[----:B------:R-:W5:Y:S03]  /*5e20*/  LDL R100, [R1+0x34c] ;  /* 0x00034c0001647983 */ /* 0x000f660000100800 */
        /* <DEDUP_REMOVED lines=23> */
[----:B0-----:R-:W5:Y:S03]  /*5fa0*/  LDL R78, [R1+0x3b4] ;  /* 0x0003b400014e7983 */ /* 0x001f660000100800 */
[----:B------:R-:W-:Y:S01]  /*5fb0*/  FMNMX.FTZ R9, R94, R9, !PT ;  /* 0x000000095e097209 */ /* 0x000fe20007810000 */
[----:B--2---:R-:W-:Y:S03]  /*5fc0*/  STL [R1+0x274], R64 ;  /* 0x0002744001007387 */ /* 0x004fe60000100800 */
[----:B------:R-:W-:Y:S01]  /*5fd0*/  FMNMX.FTZ R9, R96, R9, !PT ;  /* 0x0000000960097209 */ /* 0x000fe20007810000 */
[----:B---3--:R-:W-:Y:S03]  /*5fe0*/  STL [R1+0x27c], R68 ;  /* 0x00027c4401007387 */ /* 0x008fe60000100800 */
[----:B------:R-:W-:Y:S01]  /*5ff0*/  FMNMX.FTZ R9, R98, R9, !PT ;  /* 0x0000000962097209 */ /* 0x000fe20007810000 */
[----:B----4-:R-:W-:Y:S04]  /*6000*/  STL [R1+0x288], R72 ;  /* 0x0002884801007387 */ /* 0x010fe80000100800 */
[----:B------:R-:W-:Y:S04]  /*6010*/  STL.64 [R1+0x230], R8 ;  /* 0x0002300801007387 */ /* 0x000fe80000100a00 */
[----:B------:R-:W2:Y:S01]  /*6020*/  LDL R13, [R1+0x234] ;  /* 0x00023400010d7983 */ /* 0x000ea20000100800 */
[----:B-1----:R-:W-:-:S03]  /*6030*/  FMNMX.FTZ R10, R8, R11, !PT ;  /* 0x0000000b080a7209 */ /* 0x002fc60007810000 */
[----:B-----5:R0:W-:Y:S04]  /*6040*/  STL [R1+0x2bc], R27 ;  /* 0x0002bc1b01007387 */ /* 0x0201e80000100800 */
[----:B------:R-:W1:Y:S04]  /*6050*/  SHFL.BFLY PT, R11, R10, 0x1, 0x1f ;  /* 0x0c201f000a0b7f89 */ /* 0x000e6800000e0000 */
[----:B------:R3:W-:Y:S04]  /*6060*/  STL [R1+0x2a4], R36 ;  /* 0x0002a42401007387 */ /* 0x0007e80000100800 */
[----:B0-----:R-:W4:Y:S04]  /*6070*/  LDL R27, [R1+0x438] ;  /* 0x00043800011b7983 */ /* 0x001f280000100800 */
[----:B------:R0:W-:Y:S04]  /*6080*/  STL [R1+0x2a8], R28 ;  /* 0x0002a81c01007387 */ /* 0x0001e80000100800 */
[----:B---3--:R-:W3:Y:S04]  /*6090*/  LDL R36, [R1+0x3ac] ;  /* 0x0003ac0001247983 */ /* 0x008ee80000100800 */
[----:B------:R5:W-:Y:S01]  /*60a0*/  STL [R1+0x2b4], R34 ;  /* 0x0002b42201007387 */ /* 0x000be20000100800 */
[----:B-1----:R-:W-:-:S03]  /*60b0*/  FMNMX.FTZ R12, R10, R11, !PT ;  /* 0x0000000b0a0c7209 */ /* 0x002fc60007810000 */
[----:B0-----:R-:W4:Y:S04]  /*60c0*/  LDL R28, [R1+0x3c8] ;  /* 0x0003c800011c7983 */ /* 0x001f280000100800 */
[----:B------:R-:W-:Y:S04]  /*60d0*/  STL [R1+0x230], R12 ;  /* 0x0002300c01007387 */ /* 0x000fe80000100800 */
[----:B------:R-:W3:Y:S04]  /*60e0*/  LDL R14, [R1+0x230] ;  /* 0x00023000010e7983 */ /* 0x000ee80000100800 */
[----:B-----5:R-:W5:Y:S04]  /*60f0*/  LDL R34, [R1+0x41c] ;  /* 0x00041c0001227983 */ /* 0x020f680000100800 */
[----:B------:R0:W-:Y:S04]  /*6100*/  STL [R1+0x270], R32 ;  /* 0x0002702001007387 */ /* 0x0001e80000100800 */
[----:B------:R1:W-:Y:S04]  /*6110*/  STL [R1+0x298], R30 ;  /* 0x0002981e01007387 */ /* 0x0003e80000100800 */
[----:B------:R-:W-:Y:S04]  /*6120*/  STL [R1+0x28c], R56 ;  /* 0x00028c3801007387 */ /* 0x000fe80000100800 */
[----:B0-----:R-:W4:Y:S04]  /*6130*/  LDL R32, [R1+0x2ec] ;  /* 0x0002ec0001207983 */ /* 0x001f280000100800 */
[----:B-1----:R-:W4:Y:S04]  /*6140*/  LDL R30, [R1+0x358] ;  /* 0x00035800011e7983 */ /* 0x002f280000100800 */
[----:B------:R0:W-:Y:S04]  /*6150*/  STL [R1+0x294], R38 ;  /* 0x0002942601007387 */ /* 0x0001e80000100800 */
[----:B------:R1:W-:Y:S04]  /*6160*/  STL [R1+0x264], R40 ;  /* 0x0002642801007387 */ /* 0x0003e80000100800 */
[----:B------:R-:W4:Y:S04]  /*6170*/  LDL R72, [R1+0x3d0] ;  /* 0x0003d00001487983 */ /* 0x000f280000100800 */
[----:B0-----:R-:W4:Y:S04]  /*6180*/  LDL R38, [R1+0x33c] ;  /* 0x00033c0001267983 */ /* 0x001f280000100800 */
[----:B-1----:R-:W4:Y:S04]  /*6190*/  LDL R40, [R1+0x2d4] ;  /* 0x0002d40001287983 */ /* 0x002f280000100800 */
[----:B------:R-:W4:Y:S04]  /*61a0*/  LDL R71, [R1+0x3d4] ;  /* 0x0003d40001477983 */ /* 0x000f280000100800 */
[----:B------:R-:W4:Y:S04]  /*61b0*/  LDL R68, [R1+0x3e0] ;  /* 0x0003e00001447983 */ /* 0x000f280000100800 */
[----:B------:R-:W4:Y:S04]  /*61c0*/  LDL R67, [R1+0x3e8] ;  /* 0x0003e80001437983 */ /* 0x000f280000100800 */
[----:B------:R-:W-:Y:S04]  /*61d0*/  STL [R1+0x2b0], R46 ;  /* 0x0002b02e01007387 */ /* 0x000fe80000100800 */
[----:B------:R-:W-:Y:S04]  /*61e0*/  STL [R1+0x2b8], R44 ;  /* 0x0002b82c01007387 */ /* 0x000fe80000100800 */
[----:B------:R-:W4:Y:S04]  /*61f0*/  LDL R64, [R1+0x3f4] ;  /* 0x0003f40001407983 */ /* 0x000f280000100800 */
[----:B------:R-:W4:Y:S04]  /*6200*/  LDL R63, [R1+0x3f8] ;  /* 0x0003f800013f7983 */ /* 0x000f280000100800 */
[----:B------:R-:W4:Y:S04]  /*6210*/  LDL R59, [R1+0x40c] ;  /* 0x00040c00013b7983 */ /* 0x000f280000100800 */
[----:B------:R-:W4:Y:S04]  /*6220*/  LDL R56, [R1+0x418] ;  /* 0x0004180001387983 */ /* 0x000f280000100800 */
[----:B------:R-:W4:Y:S04]  /*6230*/  LDL R55, [R1+0x420] ;  /* 0x0004200001377983 */ /* 0x000f280000100800 */
[----:B------:R0:W-:Y:S04]  /*6240*/  STL [R1+0x2a0], R50 ;  /* 0x0002a03201007387 */ /* 0x0001e80000100800 */
[----:B------:R1:W-:Y:S04]  /*6250*/  STL [R1+0x2ac], R48 ;  /* 0x0002ac3001007387 */ /* 0x0003e80000100800 */
[----:B------:R-:W4:Y:S04]  /*6260*/  LDL R51, [R1+0x430] ;  /* 0x0004300001337983 */ /* 0x000f280000100800 */
[----:B0-----:R-:W4:Y:S04]  /*6270*/  LDL R50, [R1+0x434] ;  /* 0x0004340001327983 */ /* 0x001f280000100800 */
[----:B-1----:R-:W4:Y:S04]  /*6280*/  LDL R48, [R1+0x440] ;  /* 0x0004400001307983 */ /* 0x002f280000100800 */
[----:B------:R0:W-:Y:S04]  /*6290*/  STL [R1+0x278], R66 ;  /* 0x0002784201007387 */ /* 0x0001e80000100800 */
[----:B------:R-:W4:Y:S04]  /*62a0*/  LDL R47, [R1+0x444] ;  /* 0x00044400012f7983 */ /* 0x000f280000100800 */
[----:B------:R1:W-:Y:S04]  /*62b0*/  STL [R1+0x290], R54 ;  /* 0x0002903601007387 */ /* 0x0003e80000100800 */
[----:B------:R1:W-:Y:S04]  /*62c0*/  STL [R1+0x29c], R52 ;  /* 0x00029c3401007387 */ /* 0x0003e80000100800 */
[----:B0-----:R-:W4:Y:S04]  /*62d0*/  LDL R66, [R1+0x3ec] ;  /* 0x0003ec0001427983 */ /* 0x001f280000100800 */
[----:B------:R0:W-:Y:S04]  /*62e0*/  STL [R1+0x284], R70 ;  /* 0x0002844601007387 */ /* 0x0001e80000100800 */
[----:B-1----:R-:W4:Y:S04]  /*62f0*/  LDL R54, [R1+0x424] ;  /* 0x0004240001367983 */ /* 0x002f280000100800 */
[----:B------:R-:W4:Y:S04]  /*6300*/  LDL R52, [R1+0x42c] ;  /* 0x00042c0001347983 */ /* 0x000f280000100800 */
[----:B0-----:R-:W4:Y:S04]  /*6310*/  LDL R70, [R1+0x3d8] ;  /* 0x0003d80001467983 */ /* 0x001f280000100800 */
[----:B------:R0:W-:Y:S04]  /*6320*/  STL [R1+0x280], R58 ;  /* 0x0002803a01007387 */ /* 0x0001e80000100800 */
[----:B------:R1:W-:Y:S04]  /*6330*/  STL [R1+0x268], R60 ;  /* 0x0002683c01007387 */ /* 0x0003e80000100800 */
[----:B------:R-:W4:Y:S04]  /*6340*/  LDL R46, [R1+0x448] ;  /* 0x00044800012e7983 */ /* 0x000f280000100800 */
[----:B0-----:R-:W4:Y:S04]  /*6350*/  LDL R58, [R1+0x410] ;  /* 0x00041000013a7983 */ /* 0x001f280000100800 */
[----:B-1----:R-:W4:Y:S04]  /*6360*/  LDL R60, [R1+0x408] ;  /* 0x00040800013c7983 */ /* 0x002f280000100800 */
[----:B------:R0:W-:Y:S04]  /*6370*/  STL [R1+0x260], R26 ;  /* 0x0002601a01007387 */ /* 0x0001e80000100800 */
[----:B------:R-:W4:Y:S04]  /*6380*/  LDL R44, [R1+0x450] ;  /* 0x00045000012c7983 */ /* 0x000f280000100800 */
[----:B0-----:R-:W4:Y:S04]  /*6390*/  LDL R26, [R1+0x2c0] ;  /* 0x0002c000011a7983 */ /* 0x001f280000100800 */
[----:B--2---:R-:W0:Y:S02]  /*63a0*/  SHFL.BFLY PT, R8, R13, 0x2, 0x1f ;  /* 0x0c401f000d087f89 */ /* 0x004e2400000e0000 */
[----:B0-----:R-:W-:-:S05]  /*63b0*/  FMNMX.FTZ R9, R8, R13, !PT ;  /* 0x0000000d08097209 */ /* 0x001fca0007810000 */
[----:B------:R-:W0:Y:S01]  /*63c0*/  SHFL.BFLY PT, R8, R9, 0x1, 0x1f ;  /* 0x0c201f0009087f89 */ /* 0x000e2200000e0000 */
[----:B---3--:R-:W-:Y:S01]  /*63d0*/  FMUL.FTZ R10, R29, R14 ;  /* 0x0000000e1d0a7220 */ /* 0x008fe20000410000 */
[----:B------:R-:W-:-:S04]  /*63e0*/  FSETP.NEU.FTZ.AND P1, PT, R14, -INF , PT ;  /* 0xff8000000e00780b */ /* 0x000fc80003f3d000 */
[----:B------:R-:W-:-:S05]  /*63f0*/  FSEL R14, R10, RZ, P1 ;  /* 0x000000ff0a0e7208 */ /* 0x000fca0000800000 */
[-C--:B------:R-:W-:Y:S01]  /*6400*/  FFMA.FTZ R148, R37, R29.reuse, -R14 ;  /* 0x0000001d25947223 */ /* 0x080fe2000001080e */
[----:B0-----:R-:W-:Y:S01]  /*6410*/  FMNMX.FTZ R8, R9, R8, !PT ;  /* 0x0000000809087209 */ /* 0x001fe20007810000 */
[----:B------:R-:W2:Y:S03]  /*6420*/  LDL R37, [R1+0x374] ;  /* 0x0003740001257983 */ /* 0x000ea60000100800 */
[C---:B------:R-:W-:Y:S01]  /*6430*/  FSETP.NEU.FTZ.AND P1, PT, R8.reuse, -INF , PT ;  /* 0xff8000000800780b */ /* 0x040fe20003f3d000 */
[----:B------:R-:W-:-:S05]  /*6440*/  FMUL.FTZ R9, R8, R29 ;  /* 0x0000001d08097220 */ /* 0x000fca0000410000 */
        /* <DEDUP_REMOVED lines=26> */
[----:B------:R-:W-:-:S02]  /*65f0*/  IMAD R42, R43, 0xc00, R24 ;  /* 0x00000c002b2a7824 */ /* 0x000fc400078e0218 */
        /* <DEDUP_REMOVED lines=21> */
[----:B------:R-:W3:Y:S01]  /*6750*/  LDL R24, [R1+0x320] ;  /* 0x0003200001187983 */ /* 0x000ee20000100800 */
[----:B------:R-:W-:-:S03]  /*6760*/  FFMA.FTZ R9, R98, R29, -R9 ;  /* 0x0000001d62097223 */ /* 0x000fc60000010809 */
[----:B------:R-:W3:Y:S04]  /*6770*/  LDL R29, [R1+0x390] ;  /* 0x00039000011d7983 */ /* 0x000ee80000100800 */
[----:B------:R-:W3:Y:S04]  /*6780*/  LDL R33, [R1+0x454] ;  /* 0x0004540001217983 */ /* 0x000ee80000100800 */
[----:B------:R-:W3:Y:S04]  /*6790*/  LDL R43, [R1+0x458] ;  /* 0x00045800012b7983 */ /* 0x000ee80000100800 */
[----:B------:R0:W-:Y:S04]  /*67a0*/  STL [R1+0x26c], R62 ;  /* 0x00026c3e01007387 */ /* 0x0001e80000100800 */
        /* <DEDUP_REMOVED lines=17> */
[----:B0-----:R-:W3:Y:S04]  /*68c0*/  LDL R62, [R1+0x3fc] ;  /* 0x0003fc00013e7983 */ /* 0x001ee80000100800 */
[----:B------:R-:W3:Y:S04]  /*68d0*/  LDL R61, [R1+0x404] ;  /* 0x00040400013d7983 */ /* 0x000ee80000100800 */
[----:B------:R-:W3:Y:S04]  /*68e0*/  LDL R57, [R1+0x414] ;  /* 0x0004140001397983 */ /* 0x000ee80000100800 */
[----:B------:R-:W3:Y:S04]  /*68f0*/  LDL R53, [R1+0x428] ;  /* 0x0004280001357983 */ /* 0x000ee80000100800 */
[----:B------:R-:W3:Y:S04]  /*6900*/  LDL R49, [R1+0x43c] ;  /* 0x00043c0001317983 */ /* 0x000ee80000100800 */
[----:B------:R-:W3:Y:S04]  /*6910*/  LDL R45, [R1+0x44c] ;  /* 0x00044c00012d7983 */ /* 0x000ee80000100800 */
[----:B------:R-:W3:Y:S01]  /*6920*/  LDL R41, [R1+0x45c] ;  /* 0x00045c0001297983 */ /* 0x000ee20000100800 */
[----:B------:R-:W-:Y:S08]  /*6930*/  MUFU.EX2 R152, R152 ;  /* 0x0000009800987308 */ /* 0x000ff00000000800 */
[----:B------:R-:W0:Y:S08]  /*6940*/  MUFU.EX2 R130, R130 ;  /* 0x0000008200827308 */ /* 0x000e300000000800 */
[----:B------:R-:W1:Y:S08]  /*6950*/  MUFU.EX2 R153, R153 ;  /* 0x0000009900997308 */ /* 0x000e700000000800 */
[----:B------:R-:W4:Y:S01]  /*6960*/  MUFU.EX2 R135, R135 ;  /* 0x0000008700877308 */ /* 0x000f220000000800 */
[----:B-----5:R0:W-:Y:S07]  /*6970*/  STL [R1+0x41c], R34 ;  /* 0x00041c2201007387 */ /* 0x0201ee0000100800 */
[----:B------:R-:W-:Y:S08]  /*6980*/  MUFU.EX2 R143, R143 ;  /* 0x0000008f008f7308 */ /* 0x000ff00000000800 */
[----:B------:R-:W5:Y:S01]  /*6990*/  MUFU.EX2 R142, R142 ;  /* 0x0000008e008e7308 */ /* 0x000f620000000800 */
[----:B0-----:R-:W-:-:S07]  /*69a0*/  FADD.FTZ R34, R152, R130 ;  /* 0x0000008298227221 */ /* 0x001fce0000010000 */
[----:B------:R-:W-:Y:S08]  /*69b0*/  MUFU.EX2 R151, R151 ;  /* 0x0000009700977308 */ /* 0x000ff00000000800 */
[----:B------:R-:W0:Y:S01]  /*69c0*/  MUFU.EX2 R141, R141 ;  /* 0x0000008d008d7308 */ /* 0x000e220000000800 */
[----:B-1----:R-:W-:-:S07]  /*69d0*/  FADD.FTZ R34, R153, R34 ;  /* 0x0000002299227221 */ /* 0x002fce0000010000 */
[----:B------:R-:W-:Y:S01]  /*69e0*/  MUFU.EX2 R150, R150 ;  /* 0x0000009600967308 */ /* 0x000fe20000000800 */
[----:B------:R4:W-:Y:S07]  /*69f0*/  STL [R1+0x3ac], R36 ;  /* 0x0003ac2401007387 */ /* 0x0009ee0000100800 */
[----:B------:R-:W1:Y:S01]  /*6a00*/  MUFU.EX2 R140, R140 ;  /* 0x0000008c008c7308 */ /* 0x000e620000000800 */
[----:B----4-:R-:W-:-:S07]  /*6a10*/  FADD.FTZ R36, R135, R34 ;  /* 0x0000002287247221 */ /* 0x010fce0000010000 */
[----:B------:R-:W-:Y:S01]  /*6a20*/  MUFU.EX2 R149, R149 ;  /* 0x0000009500957308 */ /* 0x000fe20000000800 */
[----:B-----5:R-:W-:-:S07]  /*6a30*/  FADD.FTZ R34, R143, R142 ;  /* 0x0000008e8f227221 */ /* 0x020fce0000010000 */
[----:B------:R-:W4:Y:S01]  /*6a40*/  MUFU.EX2 R139, R139 ;  /* 0x0000008b008b7308 */ /* 0x000f220000000800 */
[----:B------:R0:W-:Y:S07]  /*6a50*/  STL [R1+0x3e4], R35 ;  /* 0x0003e42301007387 */ /* 0x0001ee0000100800 */
[----:B------:R-:W5:Y:S01]  /*6a60*/  MUFU.EX2 R148, R148 ;  /* 0x0000009400947308 */ /* 0x000f620000000800 */
[----:B------:R1:W-:Y:S01]  /*6a70*/  STL [R1+0x400], R31 ;  /* 0x0004001f01007387 */ /* 0x0003e20000100800 */
[----:B0-----:R-:W-:-:S06]  /*6a80*/  FADD.FTZ R35, R141, R34 ;  /* 0x000000228d237221 */ /* 0x001fcc0000010000 */
[----:B------:R-:W0:Y:S01]  /*6a90*/  MUFU.EX2 R138, R138 ;  /* 0x0000008a008a7308 */ /* 0x000e220000000800 */
[----:B------:R4:W-:Y:S01]  /*6aa0*/  STL [R1+0x438], R27 ;  /* 0x0004381b01007387 */ /* 0x0009e20000100800 */
[----:B-1----:R-:W-:-:S06]  /*6ab0*/  IMAD.MOV.U32 R31, RZ, RZ, R25 ;  /* 0x000000ffff1f7224 */ /* 0x002fcc00078e0019 */
[----:B------:R-:W1:Y:S01]  /*6ac0*/  MUFU.EX2 R147, R147 ;  /* 0x0000009300937308 */ /* 0x000e620000000800 */
[----:B------:R5:W-:Y:S01]  /*6ad0*/  STL [R1+0x3c8], R28 ;  /* 0x0003c81c01007387 */ /* 0x000be20000100800 */
[----:B----4-:R-:W-:-:S06]  /*6ae0*/  IMAD.MOV.U32 R27, RZ, RZ, R25 ;  /* 0x000000ffff1b7224 */ /* 0x010fcc00078e0019 */
[----:B------:R-:W4:Y:S01]  /*6af0*/  MUFU.EX2 R137, R137 ;  /* 0x0000008900897308 */ /* 0x000f220000000800 */
[----:B------:R-:W-:Y:S01]  /*6b00*/  FADD.FTZ R34, R140, R35 ;  /* 0x000000238c227221 */ /* 0x000fe20000010000 */
[----:B------:R0:W-:Y:S01]  /*6b10*/  STL [R1+0x2c0], R26 ;  /* 0x0002c01a01007387 */ /* 0x0001e20000100800 */
[----:B-----5:R-:W-:-:S03]  /*6b20*/  VIADD R28, R42, 0x180 ;  /* 0x000001802a1c7836 */ /* 0x020fc60000000000 */
[----:B--2---:R2:W-:Y:S02]  /*6b30*/  STL [R1+0x374], R37 ;  /* 0x0003742501007387 */ /* 0x0045e40000100800 */
[----:B------:R-:W5:Y:S01]  /*6b40*/  MUFU.EX2 R146, R146 ;  /* 0x0000009200927308 */ /* 0x000f620000000800 */
[----:B0-----:R-:W-:Y:S01]  /*6b50*/  VIADD R26, R42, 0x80 ;  /* 0x000000802a1a7836 */ /* 0x001fe20000000000 */
[----:B------:R-:W-:Y:S01]  /*6b60*/  R2UR UR15, R31 ;  /* 0x000000001f0f72ca */ /* 0x000fe200000e0000 */
[----:B--2---:R-:W-:-:S05]  /*6b70*/  FADD.FTZ R37, R151, R36 ;  /* 0x0000002497257221 */ /* 0x004fca0000010000 */
[----:B------:R-:W0:Y:S01]  /*6b80*/  MUFU.EX2 R132, R132 ;  /* 0x0000008400847308 */ /* 0x000e220000000800 */
[----:B------:R-:W-:Y:S01]  /*6b90*/  FADD.FTZ R36, R150, R37 ;  /* 0x0000002596247221 */ /* 0x000fe20000010000 */
[----:B------:R-:W-:Y:S01]  /*6ba0*/  R2UR UR11, R27 ;  /* 0x000000001b0b72ca */ /* 0x000fe200000e0000 */
[----:B------:R-:W-:Y:S02]  /*6bb0*/  FADD.FTZ R27, R139, R34 ;  /* 0x000000228b1b7221 */ /* 0x000fe40000010000 */
[----:B------:R-:W-:-:S03]  /*6bc0*/  FADD.FTZ R31, R149, R36 ;  /* 0x00000024951f7221 */ /* 0x000fc60000010000 */
[----:B------:R-:W2:Y:S01]  /*6bd0*/  MUFU.EX2 R145, R145 ;  /* 0x0000009100917308 */ /* 0x000ea20000000800 */
[----:B------:R-:W-:Y:S02]  /*6be0*/  R2UR UR18, R28 ;  /* 0x000000001c1272ca */ /* 0x000fe400000e0000 */
[----:B------:R-:W-:Y:S01]  /*6bf0*/  R2UR UR10, R26 ;  /* 0x000000001a0a72ca */ /* 0x000fe200000e0000 */
[----:B------:R-:W-:-:S04]  /*6c00*/  FADD.FTZ R28, R148, R31 ;  /* 0x0000001f941c7221 */ /* 0x000fc80000010000 */
[----:B------:R-:W2:Y:S01]  /*6c10*/  MUFU.EX2 R136, R136 ;  /* 0x0000008800887308 */ /* 0x000ea20000000800 */
[----:B------:R-:W-:Y:S01]  /*6c20*/  FADD.FTZ R26, R138, R27 ;  /* 0x0000001b8a1a7221 */ /* 0x000fe20000010000 */
[----:B------:R-:W-:Y:S01]  /*6c30*/  R2UR UR23, R25 ;  /* 0x00000000191772ca */ /* 0x000fe200000e0000 */
[----:B-1----:R-:W-:-:S05]  /*6c40*/  FADD.FTZ R27, R147, R28 ;  /* 0x0000001c931b7221 */ /* 0x002fca0000010000 */
[----:B------:R-:W1:Y:S08]  /*6c50*/  MUFU.EX2 R133, R133 ;  /* 0x0000008500857308 */ /* 0x000e700000000800 */
[----:B------:R-:W1:Y:S01]  /*6c60*/  MUFU.EX2 R134, R134 ;  /* 0x0000008600867308 */ /* 0x000e620000000800 */
[----:B---3--:R3:W-:Y:S04]  /*6c70*/  STL [R1+0x320], R24 ;  /* 0x0003201801007387 */ /* 0x0087e80000100800 */
[----:B------:R4:W-:Y:S04]  /*6c80*/  STL [R1+0x390], R29 ;  /* 0x0003901d01007387 */ /* 0x0009e80000100800 */
[----:B------:R5:W-:Y:S01]  /*6c90*/  STL [R1+0x454], R33 ;  /* 0x0004542101007387 */ /* 0x000be20000100800 */
[----:B---3--:R-:W-:-:S03]  /*6ca0*/  VIADD R24, R42, 0x200 ;  /* 0x000002002a187836 */ /* 0x008fc60000000000 */
[----:B------:R3:W-:Y:S01]  /*6cb0*/  STL [R1+0x458], R43 ;  /* 0x0004582b01007387 */ /* 0x0007e20000100800 */
[--C-:B----4-:R-:W-:Y:S01]  /*6cc0*/  IMAD.MOV.U32 R29, RZ, RZ, R25.reuse ;  /* 0x000000ffff1d7224 */ /* 0x110fe200078e0019 */
[----:B------:R-:W-:Y:S01]  /*6cd0*/  R2UR UR22, R24 ;  /* 0x00000000181672ca */ /* 0x000fe200000e0000 */
[--C-:B-----5:R-:W-:Y:S02]  /*6ce0*/  IMAD.MOV.U32 R33, RZ, RZ, R25.reuse ;  /* 0x000000ffff217224 */ /* 0x120fe400078e0019 */
[----:B---3--:R-:W-:Y:S02]  /*6cf0*/  IMAD.MOV.U32 R43, RZ, RZ, R25 ;  /* 0x000000ffff2b7224 */ /* 0x008fe400078e0019 */
[----:B------:R-:W-:Y:S01]  /*6d00*/  FADD.FTZ R25, R137, R26 ;  /* 0x0000001a89197221 */ /* 0x000fe20000010000 */
[----:B------:R-:W3:Y:S01]  /*6d10*/  MUFU.EX2 R144, R144 ;  /* 0x0000009000907308 */ /* 0x000ee20000000800 */
[----:B------:R-:W-:Y:S02]  /*6d20*/  FADD.FTZ R24, R146, R27 ;  /* 0x0000001b92187221 */ /* 0x000fe40000010000 */
[----:B0-----:R-:W-:-:S05]  /*6d30*/  FADD.FTZ R25, R132, R25 ;  /* 0x0000001984197221 */ /* 0x001fca0000010000 */
[----:B------:R-:W0:Y:S01]  /*6d40*/  MUFU.EX2 R131, R131 ;  /* 0x0000008300837308 */ /* 0x000e220000000800 */
[----:B--2---:R-:W-:Y:S01]  /*6d50*/  FADD.FTZ R219, R145, R24 ;  /* 0x0000001891db7221 */ /* 0x004fe20000010000 */
[----:B------:R-:W-:Y:S01]  /*6d60*/  FADD.FTZ R24, R136, R25 ;  /* 0x0000001988187221 */ /* 0x000fe20000010000 */
[----:B------:R2:W-:Y:S01]  /*6d70*/  STL [R1+0x2ec], R32 ;  /* 0x0002ec2001007387 */ /* 0x0005e20000100800 */
[----:B------:R-:W-:Y:S02]  /*6d80*/  R2UR UR6, R42 ;  /* 0x000000002a0672ca */ /* 0x000fe400000e0000 */
[----:B-1----:R-:W-:Y:S01]  /*6d90*/  FADD.FTZ R25, R133, R24 ;  /* 0x0000001885197221 */ /* 0x002fe20000010000 */
[----:B------:R1:W-:Y:S01]  /*6da0*/  STL [R1+0x358], R30 ;  /* 0x0003581e01007387 */ /* 0x0003e20000100800 */
[----:B------:R-:W-:Y:S02]  /*6db0*/  R2UR UR7, R43 ;  /* 0x000000002b0772ca */ /* 0x000fe400000e0000 */
[----:B------:R-:W-:Y:S01]  /*6dc0*/  F2FP.BF16.F32.PACK_AB R154, R135, R153 ;  /* 0x00000099879a723e */ /* 0x000fe200000010ff */
[----:B------:R-:W-:Y:S01]  /*6dd0*/  FADD.FTZ R172, R134, R25 ;  /* 0x0000001986ac7221 */ /* 0x000fe20000010000 */
[----:B--2---:R-:W-:Y:S01]  /*6de0*/  VIADD R32, R42, 0x280 ;  /* 0x000002802a207836 */ /* 0x004fe20000000000 */
[----:B------:R-:W-:Y:S01]  /*6df0*/  F2FP.BF16.F32.PACK_AB R152, R130, R152 ;  /* 0x000000988298723e */ /* 0x000fe200000010ff */
[----:B-1----:R-:W-:Y:S01]  /*6e00*/  VIADD R30, R42, 0x100 ;  /* 0x000001002a1e7836 */ /* 0x002fe20000000000 */
[----:B------:R-:W-:-:S02]  /*6e10*/  F2FP.BF16.F32.PACK_AB R153, R142, R143 ;  /* 0x0000008f8e99723e */ /* 0x000fc400000010ff */
[----:B------:R-:W-:Y:S01]  /*6e20*/  F2FP.BF16.F32.PACK_AB R155, R140, R141 ;  /* 0x0000008d8c9b723e */ /* 0x000fe200000010ff */
[----:B------:R-:W-:Y:S01]  /*6e30*/  STL [R1+0x2c4], R129 ;  /* 0x0002c48101007387 */ /* 0x000fe20000100800 */
[----:B------:R-:W-:Y:S01]  /*6e40*/  R2UR UR14, R30 ;  /* 0x000000001e0e72ca */ /* 0x000fe200000e0000 */
[----:B---3--:R-:W-:Y:S01]  /*6e50*/  FADD.FTZ R219, R144, R219 ;  /* 0x000000db90db7221 */ /* 0x008fe20000010000 */
[----:B------:R-:W-:Y:S01]  /*6e60*/  R2UR UR19, R29 ;  /* 0x000000001d1372ca */ /* 0x000fe200000e0000 */
[----:B------:R-:W-:Y:S01]  /*6e70*/  STL [R1+0x2c8], R128 ;  /* 0x0002c88001007387 */ /* 0x000fe20000100800 */
[----:B------:R-:W-:Y:S01]  /*6e80*/  R2UR UR26, R32 ;  /* 0x00000000201a72ca */ /* 0x000fe200000e0000 */
[----:B0-----:R-:W-:Y:S01]  /*6e90*/  FADD.FTZ R172, R131, R172 ;  /* 0x000000ac83ac7221 */ /* 0x001fe20000010000 */
[----:B------:R-:W-:Y:S01]  /*6ea0*/  R2UR UR27, R33 ;  /* 0x00000000211b72ca */ /* 0x000fe200000e0000 */
[----:B------:R-:W-:Y:S01]  /*6eb0*/  STL [R1+0x2cc], R127 ;  /* 0x0002cc7f01007387 */ /* 0x000fe20000100800 */
[----:B------:R-:W-:-:S02]  /*6ec0*/  F2FP.BF16.F32.PACK_AB R156, R150, R151 ;  /* 0x00000097969c723e */ /* 0x000fc400000010ff */
[----:B------:R-:W-:Y:S01]  /*6ed0*/  F2FP.BF16.F32.PACK_AB R158, R148, R149 ;  /* 0x00000095949e723e */ /* 0x000fe200000010ff */
[----:B------:R-:W-:Y:S01]  /*6ee0*/  STL [R1+0x2d0], R126 ;  /* 0x0002d07e01007387 */ /* 0x000fe20000100800 */
[----:B------:R-:W-:Y:S02]  /*6ef0*/  F2FP.BF16.F32.PACK_AB R160, R146, R147 ;  /* 0x0000009392a0723e */ /* 0x000fe400000010ff */
[----:B------:R-:W-:Y:S01]  /*6f00*/  F2FP.BF16.F32.PACK_AB R162, R144, R145 ;  /* 0x0000009190a2723e */ /* 0x000fe200000010ff */
[----:B------:R-:W-:Y:S01]  /*6f10*/  STL [R1+0x2d4], R40 ;  /* 0x0002d42801007387 */ /* 0x000fe20000100800 */
[----:B------:R-:W-:Y:S02]  /*6f20*/  F2FP.BF16.F32.PACK_AB R157, R138, R139 ;  /* 0x0000008b8a9d723e */ /* 0x000fe400000010ff */
[----:B------:R-:W-:Y:S01]  /*6f30*/  F2FP.BF16.F32.PACK_AB R159, R132, R137 ;  /* 0x00000089849f723e */ /* 0x000fe200000010ff */
[----:B------:R-:W-:Y:S01]  /*6f40*/  STL [R1+0x2d8], R125 ;  /* 0x0002d87d01007387 */ /* 0x000fe20000100800 */
[----:B------:R-:W-:-:S02]  /*6f50*/  F2FP.BF16.F32.PACK_AB R161, R133, R136 ;  /* 0x0000008885a1723e */ /* 0x000fc400000010ff */
[----:B------:R-:W-:Y:S01]  /*6f60*/  F2FP.BF16.F32.PACK_AB R163, R131, R134 ;  /* 0x0000008683a3723e */ /* 0x000fe200000010ff */
        /* <DEDUP_REMOVED lines=83> */
[----:B------:R0:W-:Y:S02]  /*74a0*/  STL [R1+0x45c], R41 ;  /* 0x00045c2901007387 */ /* 0x0001e40000100800 */
[----:B0-----:R-:W-:-:S06]  /*74b0*/  WARPGROUP.ARRIVE ;  /* 0x00000000000079c5 */ /* 0x001fcc0000000000 */
[----:B------:R-:W-:Y:S03]  /*74c0*/  HGMMA.64x256x16.F32.BF16 R24, R152, gdesc[UR4].tnspB, RZ, !UPT, gsb0 ;  /* 0x43e0000498187df0 */ /* 0x000fe6000c0018ff */
        /* <DEDUP_REMOVED lines=35> */
[----:B------:R-:W0:Y:S08]  /*7700*/  MUFU.EX2 R152, R173 ;  /* 0x000000ad00987308 */ /* 0x000e300000000800 */
[----:B------:R-:W-:Y:S08]  /*7710*/  MUFU.EX2 R174, R174 ;  /* 0x000000ae00ae7308 */ /* 0x000ff00000000800 */
[----:B------:R-:W-:Y:S08]  /*7720*/  MUFU.EX2 R154, R175 ;  /* 0x000000af009a7308 */ /* 0x000ff00000000800 */
[----:B------:R-:W1:Y:S08]  /*7730*/  MUFU.EX2 R153, R216 ;  /* 0x000000d800997308 */ /* 0x000e700000000800 */
[----:B------:R-:W-:Y:S08]  /*7740*/  MUFU.EX2 R215, R215 ;  /* 0x000000d700d77308 */ /* 0x000ff00000000800 */
[----:B------:R-:W2:Y:S08]  /*7750*/  MUFU.EX2 R217, R217 ;  /* 0x000000d900d97308 */ /* 0x000eb00000000800 */
[----:B------:R-:W-:Y:S08]  /*7760*/  MUFU.EX2 R218, R218 ;  /* 0x000000da00da7308 */ /* 0x000ff00000000800 */
[----:B------:R-:W3:Y:S01]  /*7770*/  MUFU.EX2 R171, R171 ;  /* 0x000000ab00ab7308 */ /* 0x000ee20000000800 */
[----:B0-----:R-:W-:Y:S01]  /*7780*/  FADD.FTZ R219, R152, R219 ;  /* 0x000000db98db7221 */ /* 0x001fe20000010000 */
[----:B-1----:R-:W-:Y:S01]  /*7790*/  FADD.FTZ R172, R153, R172 ;  /* 0x000000ac99ac7221 */ /* 0x002fe20000010000 */
[----:B------:R-:W-:-:S02]  /*77a0*/  F2FP.BF16.F32.PACK_AB R152, R174, R152 ;  /* 0x00000098ae98723e */ /* 0x000fc400000010ff */
[----:B--2---:R-:W-:Y:S02]  /*77b0*/  F2FP.BF16.F32.PACK_AB R153, R217, R153 ;  /* 0x00000099d999723e */ /* 0x004fe400000010ff */
[----:B---3--:R-:W-:Y:S01]  /*77c0*/  F2FP.BF16.F32.PACK_AB R155, R171, R218 ;  /* 0x000000daab9b723e */ /* 0x008fe200000010ff */
        /* <DEDUP_REMOVED lines=35> */
[----:B------:R-:W-:-:S04]  /*7a00*/  FADD.FTZ R156, R174, R219 ;  /* 0x000000dbae9c7221 */ /* 0x000fc80000010000 */
[----:B------:R-:W-:Y:S01]  /*7a10*/  FADD.FTZ R156, R154, R156 ;  /* 0x0000009c9a9c7221 */ /* 0x000fe20000010000 */
[----:B------:R-:W-:Y:S01]  /*7a20*/  F2FP.BF16.F32.PACK_AB R154, R215, R154 ;  /* 0x0000009ad79a723e */ /* 0x000fe200000010ff */
[----:B------:R-:W-:Y:S01]  /*7a30*/  MUFU.EX2 R166, R166 ;  /* 0x000000a600a67308 */ /* 0x000fe20000000800 */
[----:B------:R-:W-:Y:S01]  /*7a40*/  FADD.FTZ R172, R217, R172 ;  /* 0x000000acd9ac7221 */ /* 0x000fe20000010000 */
[----:B------:R-:W-:-:S06]  /*7a50*/  FADD.FTZ R156, R215, R156 ;  /* 0x0000009cd79c7221 */ /* 0x000fcc0000010000 */
[----:B------:R-:W-:Y:S08]  /*7a60*/  MUFU.EX2 R164, R164 ;  /* 0x000000a400a47308 */ /* 0x000ff00000000800 */
[----:B------:R-:W-:Y:S08]  /*7a70*/  MUFU.EX2 R169, R169 ;  /* 0x000000a900a97308 */ /* 0x000ff00000000800 */
[----:B------:R-:W-:Y:S08]  /*7a80*/  MUFU.EX2 R170, R170 ;  /* 0x000000aa00aa7308 */ /* 0x000ff00000000800 */
[----:B------:R-:W-:Y:S01]  /*7a90*/  MUFU.EX2 R21, R21 ;  /* 0x0000001500157308 */ /* 0x000fe20000000800 */
[----:B------:R-:W-:-:S04]  /*7aa0*/  FADD.FTZ R172, R218, R172 ;  /* 0x000000acdaac7221 */ /* 0x000fc80000010000 */
        /* <DEDUP_REMOVED lines=45> */
[----:B------:R-:W0:Y:S08]  /*7d80*/  MUFU.EX2 R152, R167 ;  /* 0x000000a700987308 */ /* 0x000e300000000800 */
[----:B------:R-:W1:Y:S08]  /*7d90*/  MUFU.EX2 R154, R165 ;  /* 0x000000a5009a7308 */ /* 0x000e700000000800 */
[----:B------:R-:W2:Y:S01]  /*7da0*/  MUFU.EX2 R153, R168 ;  /* 0x000000a800997308 */ /* 0x000ea20000000800 */
[----:B0-----:R-:W-:-:S04]  /*7db0*/  FADD.FTZ R156, R152, R156 ;  /* 0x0000009c989c7221 */ /* 0x001fc80000010000 */
[C---:B------:R-:W-:Y:S01]  /*7dc0*/  FADD.FTZ R156, R166.reuse, R156 ;  /* 0x0000009ca69c7221 */ /* 0x040fe20000010000 */
[----:B------:R-:W-:Y:S02]  /*7dd0*/  F2FP.BF16.F32.PACK_AB R152, R166, R152 ;  /* 0x00000098a698723e */ /* 0x000fe400000010ff */
[----:B------:R-:W-:Y:S01]  /*7de0*/  F2FP.BF16.F32.PACK_AB R155, R21, R170 ;  /* 0x000000aa159b723e */ /* 0x000fe200000010ff */
[----:B-1----:R-:W-:Y:S01]  /*7df0*/  FADD.FTZ R156, R154, R156 ;  /* 0x0000009c9a9c7221 */ /* 0x002fe20000010000 */
[----:B------:R-:W-:Y:S01]  /*7e00*/  F2FP.BF16.F32.PACK_AB R154, R164, R154 ;  /* 0x0000009aa49a723e */ /* 0x000fe200000010ff */
[----:B------:R-:W-:Y:S01]  /*7e10*/  STL.128 [R1+0x260], R24 ;  /* 0x0002601801007387 */ /* 0x000fe20000100c00 */
[----:B--2---:R-:W-:Y:S01]  /*7e20*/  FADD.FTZ R171, R153, R171 ;  /* 0x000000ab99ab7221 */ /* 0x004fe20000010000 */
[----:B------:R-:W-:Y:S02]  /*7e30*/  F2FP.BF16.F32.PACK_AB R153, R169, R153 ;  /* 0x00000099a999723e */ /* 0x000fe400000010ff */
        /* <DEDUP_REMOVED lines=35> */
[----:B------:R-:W-:-:S04]  /*8070*/  FADD.FTZ R171, R170, R171 ;  /* 0x000000abaaab7221 */ /* 0x000fc80000010000 */
[----:B------:R-:W-:Y:S01]  /*8080*/  FADD.FTZ R171, R21, R171 ;  /* 0x000000ab15ab7221 */ /* 0x000fe20000010000 */
[----:B------:R-:W-:-:S04]  /*8090*/  FADD.FTZ R21, R10, R156 ;  /* 0x0000009c0a157221 */ /* 0x000fc80000010000 */
[----:B------:R-:W-:Y:S01]  /*80a0*/  FADD.FTZ R21, R11, R21 ;  /* 0x000000150b157221 */ /* 0x000fe20000010000 */
[----:B------:R-:W-:-:S04]  /*80b0*/  FADD.FTZ R171, R14, R171 ;  /* 0x000000ab0eab7221 */ /* 0x000fc80000010000 */
[----:B------:R-:W-:Y:S01]  /*80c0*/  FADD.FTZ R171, R15, R171 ;  /* 0x000000ab0fab7221 */ /* 0x000fe20000010000 */
[----:B------:R-:W-:Y:S02]  /*80d0*/  WARPGROUP.DEPBAR.LE gsb0, 0x0 ;  /* 0x00008000000079c5 */ /* 0x000fe40000010000 */
[----:B------:R-:W-:Y:S02]  /*80e0*/  F2FP.BF16.F32.PACK_AB R152, R11, R10 ;  /* 0x0000000a0b98723e */ /* 0x000fe400000010ff */
[----:B------:R-:W-:Y:S02]  /*80f0*/  F2FP.BF16.F32.PACK_AB R153, R15, R14 ;  /* 0x0000000e0f99723e */ /* 0x000fe400000010ff */
        /* <DEDUP_REMOVED lines=34> */
[----:B------:R-:W2:Y:S01]  /*8320*/  @!P0 LDL.64 R10, [R1+0x68] ;  /* 0x00006800010a8983 */ /* 0x000ea20000100a00 */
[----:B0-----:R-:W-:-:S06]  /*8330*/  WARPGROUP.ARRIVE ;  /* 0x00000000000079c5 */ /* 0x001fcc0000000000 */
[----:B------:R-:W-:Y:S03]  /*8340*/  HGMMA.64x256x16.F32.BF16 R24, R152, gdesc[UR24].tnspB, R24, gsb0 ;  /* 0x43e0001898187df0 */ /* 0x000fe60008001818 */
[----:B------:R-:W-:Y:S02]  /*8350*/  WARPGROUP.DEPBAR.LE gsb0, 0x0 ;  /* 0x00008000000079c5 */ /* 0x000fe40000010000 */
[----:B------:R0:W-:Y:S04]  /*8360*/  STL.128 [R1+0x440], R144 ;  /* 0x0004409001007387 */ /* 0x0001e80000100c00 */
[----:B------:R1:W-:Y:S04]  /*8370*/  STL.128 [R1+0x260], R24 ;  /* 0x0002601801007387 */ /* 0x0003e80000100c00 */
[----:B------:R3:W-:Y:S04]  /*8380*/  STL.128 [R1+0x270], R28 ;  /* 0x0002701c01007387 */ /* 0x0007e80000100c00 */
[----:B------:R4:W-:Y:S04]  /*8390*/  STL.128 [R1+0x280], R32 ;  /* 0x0002802001007387 */ /* 0x0009e80000100c00 */
[----:B0-----:R-:W5:Y:S04]  /*83a0*/  @!P0 LDL R144, [R1+0x210] ;  /* 0x0002100001908983 */ /* 0x001f680000100800 */
        /* <DEDUP_REMOVED lines=28> */
[----:B------:R-:W5:Y:S04]  /*8570*/  LDL R14, [R1+0x260] ;  /* 0x00026000010e7983 */ /* 0x000f680000100800 */
[----:B------:R-:W5:Y:S04]  /*8580*/  LDL R15, [R1+0x264] ;  /* 0x00026400010f7983 */ /* 0x000f680000100800 */
[----:B-1----:R-:W5:Y:S04]  /*8590*/  LDL R24, [R1+0x268] ;  /* 0x0002680001187983 */ /* 0x002f680000100800 */
[----:B------:R-:W5:Y:S04]  /*85a0*/  LDL R25, [R1+0x26c] ;  /* 0x00026c0001197983 */ /* 0x000f680000100800 */
[----:B------:R-:W5:Y:S04]  /*85b0*/  LDL R26, [R1+0x270] ;  /* 0x00027000011a7983 */ /* 0x000f680000100800 */
[----:B------:R-:W5:Y:S04]  /*85c0*/  LDL R27, [R1+0x274] ;  /* 0x00027400011b7983 */ /* 0x000f680000100800 */
[----:B---3--:R-:W3:Y:S04]  /*85d0*/  LDL R28, [R1+0x278] ;  /* 0x00027800011c7983 */ /* 0x008ee80000100800 */
[----:B------:R-:W3:Y:S04]  /*85e0*/  LDL R29, [R1+0x27c] ;  /* 0x00027c00011d7983 */ /* 0x000ee80000100800 */
[----:B------:R-:W3:Y:S04]  /*85f0*/  LDL R30, [R1+0x280] ;  /* 0x00028000011e7983 */ /* 0x000ee80000100800 */
[----:B------:R-:W3:Y:S04]  /*8600*/  LDL R31, [R1+0x284] ;  /* 0x00028400011f7983 */ /* 0x000ee80000100800 */
[----:B----4-:R-:W4:Y:S04]  /*8610*/  LDL R32, [R1+0x288] ;  /* 0x0002880001207983 */ /* 0x010f280000100800 */
[----:B------:R-:W4:Y:S04]  /*8620*/  LDL R33, [R1+0x28c] ;  /* 0x00028c0001217983 */ /* 0x000f280000100800 */
[----:B------:R-:W4:Y:S04]  /*8630*/  LDL R34, [R1+0x290] ;  /* 0x0002900001227983 */ /* 0x000f280000100800 */
[----:B------:R-:W4:Y:S04]  /*8640*/  LDL R35, [R1+0x294] ;  /* 0x0002940001237983 */ /* 0x000f280000100800 */
        /* <DEDUP_REMOVED lines=52> */
[----:B--2---:R-:W2:Y:S04]  /*8990*/  LDL R88, [R1+0x368] ;  /* 0x0003680001587983 */ /* 0x004ea80000100800 */
        /* <DEDUP_REMOVED lines=47> */
[----:B-----5:R-:W5:Y:S04]  /*8c90*/  LDL R136, [R1+0x428] ;  /* 0x0004280001887983 */ /* 0x020f680000100800 */
        /* <DEDUP_REMOVED lines=13> */
[----:B------:R-:W-:Y:S01]  /*8d70*/  @!P0 MOV R11, R10 ;  /* 0x0000000a000b8202 */ /* 0x000fe20000000f00 */
[----:B------:R-:W-:Y:S01]  /*8d80*/  FADD.FTZ R12, R12, R21 ;  /* 0x000000150c0c7221 */ /* 0x000fe20000010000 */
[----:B------:R-:W-:Y:S01]  /*8d90*/  FADD.FTZ R20, R20, R171 ;  /* 0x000000ab14147221 */ /* 0x000fe20000010000 */
[----:B------:R-:W-:Y:S02]  /*8da0*/  STL [R1+0x88], RZ ;  /* 0x000088ff01007387 */ /* 0x000fe40000100800 */
[----:B------:R-:W-:-:S02]  /*8db0*/  @!P0 IMAD R144, R144, 0x8, R11 ;  /* 0x0000000890908824 */ /* 0x000fc400078e020b */
        /* <DEDUP_REMOVED lines=8> */
[----:B------:R0:W-:Y:S04]  /*8e40*/  STL [R1+0x88], R0 ;  /* 0x0000880001007387 */ /* 0x0001e80000100800 */
[----:B------:R1:W-:Y:S04]  /*8e50*/  STL [R1+0x234], R8 ;  /* 0x0002340801007387 */ /* 0x0003e80000100800 */
[----:B------:R1:W-:Y:S04]  /*8e60*/  STL.64 [R1+0x240], R12 ;  /* 0x0002400c01007387 */ /* 0x0003e80000100a00 */
[----:B------:R1:W-:Y:S04]  /*8e70*/  STL [R1+0x260], R14 ;  /* 0x0002600e01007387 */ /* 0x0003e80000100800 */
[----:B------:R1:W-:Y:S04]  /*8e80*/  STL [R1+0x264], R15 ;  /* 0x0002640f01007387 */ /* 0x0003e80000100800 */
[----:B------:R1:W-:Y:S04]  /*8e90*/  STL [R1+0x268], R24 ;  /* 0x0002681801007387 */ /* 0x0003e80000100800 */
[----:B------:R1:W-:Y:S04]  /*8ea0*/  STL [R1+0x26c], R25 ;  /* 0x00026c1901007387 */ /* 0x0003e80000100800 */
[----:B------:R1:W-:Y:S04]  /*8eb0*/  STL [R1+0x270], R26 ;  /* 0x0002701a01007387 */ /* 0x0003e80000100800 */
[----:B------:R1:W-:Y:S04]  /*8ec0*/  STL [R1+0x274], R27 ;  /* 0x0002741b01007387 */ /* 0x0003e80000100800 */
[----:B---3--:R1:W-:Y:S04]  /*8ed0*/  STL [R1+0x278], R28 ;  /* 0x0002781c01007387 */ /* 0x0083e80000100800 */
[----:B------:R1:W-:Y:S04]  /*8ee0*/  STL [R1+0x27c], R29 ;  /* 0x00027c1d01007387 */ /* 0x0003e80000100800 */
[----:B------:R1:W-:Y:S04]  /*8ef0*/  STL [R1+0x280], R30 ;  /* 0x0002801e01007387 */ /* 0x0003e80000100800 */
[----:B------:R1:W-:Y:S04]  /*8f00*/  STL [R1+0x284], R31 ;  /* 0x0002841f01007387 */ /* 0x0003e80000100800 */
[----:B----4-:R1:W-:Y:S04]  /*8f10*/  STL [R1+0x288], R32 ;  /* 0x0002882001007387 */ /* 0x0103e80000100800 */
        /* <DEDUP_REMOVED lines=55> */
[----:B--2---:R1:W-:Y:S04]  /*9290*/  STL [R1+0x368], R88 ;  /* 0x0003685801007387 */ /* 0x0043e80000100800 */
        /* <DEDUP_REMOVED lines=64> */
[----:B------:R-:W-:-:S06]  /*96a0*/  UIADD3 UR49, UR49, -0x2, URZ ;  /* 0xfffffffe31317890 */ /* 0x000fcc000fffe03f */
[----:B------:R-:W-:Y:S02]  /*96b0*/  IMAD.U32 R10, RZ, RZ, UR49 ;  /* 0x00000031ff0a7e24 */ /* 0x000fe4000f8e00ff */
[----:B--2---:R-:W-:-:S04]  /*96c0*/  IMAD.SHL.U32 R0, R0, 0x80, RZ ;  /* 0x0000008000007824 */ /* 0x004fc800078e00ff */
[----:B------:R-:W-:-:S04]  /*96d0*/  @P1 IMAD.HI.U32 R7, R0, R7, RZ ;  /* 0x0000000700071227 */ /* 0x000fc800078e00ff */
[----:B------:R-:W-:Y:S01]  /*96e0*/  IMAD.MOV.U32 R6, RZ, RZ, R0 ;  /* 0x000000ffff067224 */ /* 0x000fe200078e0000 */
[----:B------:R-:W-:Y:S02]  /*96f0*/  @P1 SHF.R.U32.HI R6, RZ, R220, R7 ;  /* 0x000000dcff061219 */ /* 0x000fe40000011607 */
[----:B------:R-:W-:-:S03]  /*9700*/  ISETP.GE.AND P1, PT, R5, 0x1, PT ;  /* 0x000000010500780c */ /* 0x000fc60003f26270 */
[----:B------:R-:W-:-:S04]  /*9710*/  VIADD R7, R6, UR46 ;  /* 0x0000002e06077c36 */ /* 0x000fc80008000000 */
        /* <DEDUP_REMOVED lines=12> */
.L_x_12108:
[----:B------:R-:W-:-:S13]  /*97e0*/  ISETP.NE.AND P1, PT, R5, 0x1, PT ;  /* 0x000000010500780c */ /* 0x000fda0003f25270 */
[----:B------:R-:W-:-:S05]  /*97f0*/  @P1 IMAD.HI.U32 R2, R6, R2, RZ ;  /* 0x0000000206021227 */ /* 0x000fca00078e00ff */
[----:B------:R-:W-:-:S07]  /*9800*/  @P1 SHF.R.U32.HI R6, RZ, R3, R2 ;  /* 0x00000003ff061219 */ /* 0x000fce0000011602 */
.L_x_12109:
[----:B------:R-:W-:Y:S05]  /*9810*/  BSYNC B0 ;  /* 0x0000000000007941 */ /* 0x000fea0003800000 */
.L_x_12107:
[----:B------:R-:W-:-:S05]  /*9820*/  IMAD R5, R6, R5, R5 ;  /* 0x0000000506057224 */ /* 0x000fca00078e0205 */
[----:B------:R-:W-:-:S07]  /*9830*/  VIMNMX R4, R4, R5, PT ;  /* 0x0000000504047248 */ /* 0x000fce0003fe0100 */
.L_x_12106:
[----:B------:R-:W-:Y:S01]  /*9840*/  IMAD.HI R4, R4, 0x2aaaaaab, RZ ;  /* 0x2aaaaaab04047827 */ /* 0x000fe200078e02ff */
[----:B------:R-:W-:Y:S04]  /*9850*/  BSSY B2, `(.L_x_12110) ;  /* 0x0000016000027945 */ /* 0x000fe80003800000 */
[----:B------:R-:W-:-:S04]  /*9860*/  SHF.R.U32.HI R3, RZ, 0x1f, R4 ;  /* 0x0000001fff037819 */ /* 0x000fc80000011604 */
[----:B------:R-:W-:-:S04]  /*9870*/  LEA.HI.SX32 R3, R4, R3, 0x1c ;  /* 0x0000000304037211 */ /* 0x000fc800078fe2ff */
[----:B------:R-:W-:-:S04]  /*9880*/  VIMNMX R11, R3, UR45, !PT ;  /* 0x0000002d030b7c48 */ /* 0x000fc8000ffe0100 */
[----:B------:R-:W-:-:S13]  /*9890*/  ISETP.GE.AND P1, PT, R10, R11, PT ;  /* 0x0000000b0a00720c */ /* 0x000fda0003f26270 */
[----:B------:R-:W-:Y:S05]  /*98a0*/  @!P1 BRA `(.L_x_12111) ;  /* 0x0000000000409947 */ /* 0x000fea0003800000 */
[----:B------:R-:W-:Y:S01]  /*98b0*/  BSSY B1, `(.L_x_12112) ;  /* 0x000000d000017945 */ /* 0x000fe20003800000 */
.L_x_12114:
[C---:B------:R-:W-:Y:S01]  /*98c0*/  IADD3 R2, P1, R16.reuse, 0x70, RZ ;  /* 0x0000007010027810 */ /* 0x040fe20007f3e0ff */
[----:B------:R-:W-:Y:S01]  /*98d0*/  BSSY B0, `(.L_x_12113) ;  /* 0x0000007000007945 */ /* 0x000fe20003800000 */
[C---:B------:R-:W-:Y:S01]  /*98e0*/  IADD3 R26, P2, R16.reuse, 0x13c, RZ ;  /* 0x0000013c101a7810 */ /* 0x040fe20007f5e0ff */
[----:B------:R-:W-:Y:S01]  /*98f0*/  VIADD R0, R16, 0x170 ;  /* 0x0000017010007836 */ /* 0x000fe20000000000 */
[----:B------:R-:W-:Y:S01]  /*9900*/  MOV R215, 0x9940 ;  /* 0x0000994000d77802 */ /* 0x000fe20000000f00 */
[--C-:B------:R-:W-:Y:S02]  /*9910*/  IMAD.X R3, RZ, RZ, R17.reuse, P1 ;  /* 0x000000ffff037224 */ /* 0x100fe400008e0611 */
[----:B------:R-:W-:-:S08]  /*9920*/  IMAD.X R27, RZ, RZ, R17, P2 ;  /* 0x000000ffff1b7224 */ /* 0x000fd000010e0611 */
[----:B------:R-:W-:Y:S05]  /*9930*/  CALL.REL.NOINC `($_ZN7cutlass13device_kernelIN5flash11enable_sm90INS1_16FlashAttnFwdSm90INS1_25CollectiveMainloopFwdSm90ILi2EN4cute5tupleIJNS5_1CILi1EEES8_S8_EEENS6_IJNS7_ILi128EEENS7_ILi96EEENS7_ILi64EEEEEELi256ENS_10bfloat16_tEfNS_4arch4Sm90ELb0ELb1ELb0ELb1ELb0ELb0ELb1ELb1ELb0ELb1ELb1ELb0EEENS1_21CollectiveEpilogueFwdINS6_IJSA_NS7_ILi256EEESB_EEES9_SE_SG_Li256ELb1ELb1ELb1ELb0EEENS1_36VarlenDynamicPersistentTileSchedulerILi128ELi96ELi256ELi128ELb1ELb1ELb1ELb1ELb0ELb1EEEEEEEEEvNT_6ParamsE$_ZZN5flash25CollectiveMainloopFwdSm90ILi2EN4cute5tupleIJNS1_1CILi1EEES4_S4_EEENS2_IJNS3_ILi128EEENS3_ILi96EEENS3_ILi64EEEEEELi256EN7cutlass10bfloat16_tEfNSA_4arch4Sm90ELb0ELb1ELb0ELb1ELb0ELb0ELb1ELb1ELb0ELb1ELb1ELb0EE3mmaINS_16FlashAttnFwdSm90ISE_NS_21CollectiveEpilogueFwdINS2_IJS6_NS3_ILi256EEES7_EEES5_SB_SD_Li256ELb1ELb1ELb1ELb0EEENS_36VarlenDynamicPersistentTileSchedulerILi128ELi96ELi256ELi128ELb1ELb1ELb1ELb1ELb0ELb1EEEE13SharedStorageENS1_6TensorINS1_11ArrayEngineIfLm128EEENS1_6LayoutINS2_IJNS2_IJNS3_ILi2EEEST_NS3_ILi32EEEEEES4_S4_EEENS2_IJNS2_IJS4_ST_NS3_ILi4EEEEEENS3_ILi0EEESZ_EEEEEEENS_7SoftmaxILi2ELi0EEEEEbRKNSE_6ParamsENSA_25PipelineTmaAsyncNoClusterILi2ENSA_16PipelineTmaAsyncILi2EEEEES1B_RNSA_13PipelineStateILj2EEERT0_RT1_iRiRKNS_16SeqlenInfoQKNewKILb1ELb0EEENS2_IJiiiiEEERT_ENKUliT_T0_T1_E_clIZSF_ISO_S12_S14_EbS17_S1B_S1B_S1E_S1G_S1I_iS1J_S1N_S1O_S1Q_EUlRS1R_iE1_NS3_ILb0EEENS3_ILb1EEEEEDaiS1R_S1S_S1T_) ;  /* 0x0000025000307944 */ /* 0x000fea0003c00000 */
[----:B------:R-:W-:Y:S05]  /*9940*/  BSYNC B0 ;  /* 0x0000000000007941 */ /* 0x000fea0003800000 */
.L_x_12113:
[C---:B------:R-:W-:Y:S01]  /*9950*/  ISETP.GT.AND P1, PT, R10.reuse, R11, PT ;  /* 0x0000000b0a00720c */ /* 0x040fe20003f24270 */
[----:B------:R-:W-:-:S12]  /*9960*/  VIADD R10, R10, 0xffffffff ;  /* 0xffffffff0a0a7836 */ /* 0x000fd80000000000 */
[----:B------:R-:W-:Y:S05]  /*9970*/  @P1 BRA `(.L_x_12114) ;  /* 0xfffffffc00d01947 */ /* 0x000fea000383ffff */
[----:B------:R-:W-:Y:S05]  /*9980*/  BSYNC B1 ;  /* 0x0000000000017941 */ /* 0x000fea0003800000 */
.L_x_12112:
[----:B------:R-:W2:Y:S02]  /*9990*/  LDL R0, [R1+0x70] ;  /* 0x0000700001007983 */ /* 0x000ea40000100800 */
[----:B--2---:R-:W-:-:S07]  /*99a0*/  IMAD.SHL.U32 R0, R0, 0x80, RZ ;  /* 0x0000008000007824 */ /* 0x004fce00078e00ff */
.L_x_12111:
[----:B------:R-:W-:Y:S05]  /*99b0*/  BSYNC B2 ;  /* 0x0000000000027941 */ /* 0x000fea0003800000 */
.L_x_12110:
        /* <DEDUP_REMOVED lines=10> */
[----:B------:R-:W-:-:S04]  /*9a60*/  VIADD R0, R0, UR42 ;  /* 0x0000002a00007c36 */ /* 0x000fc80008000000 */
        /* <DEDUP_REMOVED lines=12> */
.L_x_12117:
[----:B------:R-:W-:-:S13]  /*9b30*/  ISETP.NE.AND P1, PT, R7, 0x1, PT ;  /* 0x000000010700780c */ /* 0x000fda0003f25270 */
[----:B------:R-:W0:Y:S02]  /*9b40*/  @P1 LDC.64 R4, c[0x0][0xae0] ;  /* 0x0002b800ff041b82 */ /* 0x000e240000000a00 */
[----:B0-----:R-:W-:-:S05]  /*9b50*/  @P1 IMAD.HI.U32 R4, R0, R4, RZ ;  /* 0x0000000400041227 */ /* 0x001fca00078e00ff */
[----:B------:R-:W-:-:S07]  /*9b60*/  @P1 SHF.R.U32.HI R0, RZ, R5, R4 ;  /* 0x00000005ff001219 */ /* 0x000fce0000011604 */
.L_x_12118:
[----:B------:R-:W-:Y:S05]  /*9b70*/  BSYNC B0 ;  /* 0x0000000000007941 */ /* 0x000fea0003800000 */
.L_x_12116:
[----:B------:R-:W-:-:S05]  /*9b80*/  IMAD R3, R0, R7, RZ ;  /* 0x0000000700037224 */ /* 0x000fca00078e02ff */
[----:B------:R-:W-:-:S07]  /*9b90*/  VIMNMX R2, R2, R3, !PT ;  /* 0x0000000302027248 */ /* 0x000fce0007fe0100 */
.L_x_12115:
[----:B------:R-:W-:-:S04]  /*9ba0*/  VIADD R2, R2, 0x5f ;  /* 0x0000005f02027836 */ /* 0x000fc80000000000 */
[----:B------:R-:W-:-:S05]  /*9bb0*/  IMAD.HI R2, R2, 0x2aaaaaab, RZ ;  /* 0x2aaaaaab02027827 */ /* 0x000fca00078e02ff */
[----:B------:R-:W-:-:S04]  /*9bc0*/  SHF.R.U32.HI R3, RZ, 0x1f, R2 ;  /* 0x0000001fff037819 */ /* 0x000fc80000011602 */
[----:B------:R-:W-:-:S04]  /*9bd0*/  LEA.HI.SX32 R2, R2, R3, 0x1c ;  /* 0x0000000302027211 */ /* 0x000fc800078fe2ff */
[----:B------:R-:W-:-:S04]  /*9be0*/  VIMNMX R2, R2, UR45, !PT ;  /* 0x0000002d02027c48 */ /* 0x000fc8000ffe0100 */
[----:B------:R-:W-:-:S13]  /*9bf0*/  ISETP.GE.AND P1, PT, R10, R2, PT ;  /* 0x000000020a00720c */ /* 0x000fda0003f26270 */
[----:B------:R-:W-:Y:S05]  /*9c00*/  @!P1 BRA `(.L_x_12119) ;  /* 0x0000009800109947 */ /* 0x000fea0003800000 */
.L_x_12136:
[----:B0-----:R-:W2:Y:S04]  /*9c10*/  LD.E R3, desc[UR40][R22.64+0x210] ;  /* 0x0002102816037980 */ /* 0x001ea8000c101900 */
        /* <DEDUP_REMOVED lines=13> */
[----:B------:R-:W-:Y:S01]  /*9cf0*/  IMAD.MOV.U32 R5, RZ, RZ, R10 ;  /* 0x000000ffff057224 */ /* 0x000fe200078e000a */
[----:B------:R-:W-:Y:S05]  /*9d00*/  YIELD ;  /* 0x0000000000007946 */ /* 0x000fea0003800000 */
[----:B------:R-:W-:Y:S01]  /*9d10*/  BSSY B0, `(.L_x_12120) ;  /* 0x0000008000007945 */ /* 0x000fe20003800000 */
[----:B------:R-:W-:Y:S01]  /*9d20*/  VIADD R10, R10, 0xffffffff ;  /* 0xffffffff0a0a7836 */ /* 0x000fe20000000000 */
[----:B------:R-:W-:Y:S01]  /*9d30*/  ISETP.GT.AND P1, PT, R5, R2, PT ;  /* 0x000000020500720c */ /* 0x000fe20003f24270 */
[----:B-1----:R-:W-:Y:S01]  /*9d40*/  @!P2 IMAD.MOV.U32 R3, RZ, RZ, RZ ;  /* 0x000000ffff03a224 */ /* 0x002fe200078e00ff */
[----:B--2---:R-:W-:-:S04]  /*9d50*/  LOP3.LUT R0, R0, 0x1, RZ, 0xfc, !PT ;  /* 0x0000000100007812 */ /* 0x004fc800078efcff */
[----:B------:R-:W-:-:S13]  /*9d60*/  ISETP.NE.AND P3, PT, R0, 0x3, PT ;  /* 0x000000030000780c */ /* 0x000fda0003f65270 */
[----:B0-----:R-:W-:Y:S05]  /*9d70*/  @!P3 BRA `(.L_x_12121) ;  /* 0x000000000004b947 */ /* 0x001fea0003800000 */
[----:B------:R-:W-:Y:S01]  /*9d80*/  BPT.TRAP 0x1 ;  /* 0x000000040000795c */ /* 0x000fe20000300000 */
.L_x_12121:
[----:B------:R-:W-:Y:S05]  /*9d90*/  BSYNC B0 ;  /* 0x0000000000007941 */ /* 0x000fea0003800000 */
.L_x_12120:
[----:B------:R-:W2:Y:S01]  /*9da0*/  LD.E.64 R4, desc[UR40][R20.64+0x8] ;  /* 0x0000082814047980 */ /* 0x000ea2000c101b00 */
[----:B-----5:R-:W-:Y:S02]  /*9db0*/  SHF.L.U32 R8, R9, 0x1f, RZ ;  /* 0x0000001f09087819 */ /* 0x020fe400000006ff */
[----:B--2---:R-:W-:-:S05]  /*9dc0*/  MOV R4, R4 ;  /* 0x0000000400047202 */ /* 0x004fca0000000f00 */
[----:B------:R-:W-:-:S04]  /*9dd0*/  IMAD R3, R3, 0x8, R4 ;  /* 0x0000000803037824 */ /* 0x000fc800078e0204 */
[----:B------:R0:W1:Y:S01]  /*9de0*/  SYNCS.PHASECHK.TRANS64.TRYWAIT P2, [R3+URZ], R8 ;  /* 0x00000008030075a7 */ /* 0x000062000804017f */
[----:B------:R-:W2:Y:S04]  /*9df0*/  LD.E R4, desc[UR40][R20.64+0x1c] ;  /* 0x00001c2814047980 */ /* 0x000ea8000c101900 */
[----:B------:R0:W5:Y:S04]  /*9e00*/  LD.E R0, desc[UR40][R22.64+0x210] ;  /* 0x0002102816007980 */ /* 0x000168000c101900 */
[----:B------:R0:W5:Y:S01]  /*9e10*/  LD.E R6, desc[UR40][R22.64+0x214] ;  /* 0x0002142816067980 */ /* 0x000162000c101900 */
[----:B------:R-:W-:Y:S01]  /*9e20*/  BSSY B0, `(.L_x_12122) ;  /* 0x0000005000007945 */ /* 0x000fe20003800000 */
[----:B--2---:R-:W-:-:S04]  /*9e30*/  LOP3.LUT R4, R4, 0x1, RZ, 0xfc, !PT ;  /* 0x0000000104047812 */ /* 0x004fc800078efcff */
[----:B------:R-:W-:-:S13]  /*9e40*/  ISETP.NE.AND P3, PT, R4, 0x3, PT ;  /* 0x000000030400780c */ /* 0x000fda0003f65270 */
[----:B01----:R-:W-:Y:S05]  /*9e50*/  @!P3 BRA `(.L_x_12123) ;  /* 0x000000000004b947 */ /* 0x003fea0003800000 */
[----:B------:R-:W-:Y:S01]  /*9e60*/  BPT.TRAP 0x1 ;  /* 0x000000040000795c */ /* 0x000fe20000300000 */
.L_x_12123:
[----:B------:R-:W-:Y:S05]  /*9e70*/  BSYNC B0 ;  /* 0x0000000000007941 */ /* 0x000fea0003800000 */
.L_x_12122:
[----:B------:R-:W-:Y:S04]  /*9e80*/  BSSY B0, `(.L_x_12124) ;  /* 0x0000008000007945 */ /* 0x000fe80003800000 */
[----:B------:R-:W-:Y:S05]  /*9e90*/  @P2 BRA `(.L_x_12125) ;  /* 0x0000000000182947 */ /* 0x000fea0003800000 */
[----:B------:R-:W2:Y:S01]  /*9ea0*/  LD.E.64 R4, desc[UR40][R20.64+0x8] ;  /* 0x0000082814047980 */ /* 0x000ea2000c101b00 */
[----:B-----5:R-:W-:Y:S02]  /*9eb0*/  SHF.L.U32 R3, R6, 0x1f, RZ ;  /* 0x0000001f06037819 */ /* 0x020fe400000006ff */
[----:B--2---:R-:W-:-:S05]  /*9ec0*/  MOV R5, R4 ;  /* 0x0000000400057202 */ /* 0x004fca0000000f00 */
[----:B------:R-:W-:-:S04]  /*9ed0*/  IMAD R0, R0, 0x8, R5 ;  /* 0x0000000800007824 */ /* 0x000fc800078e0205 */
[----:B------:R-:W0:Y:S02]  /*9ee0*/  SYNCS.PHASECHK.TRANS64.TRYWAIT P2, [R0+URZ], R3 ;  /* 0x00000003000075a7 */ /* 0x000e24000804017f */
[----:B0-----:R-:W-:Y:S05]  /*9ef0*/  @!P2 BRA `(.L_x_12126) ;  /* 0x0000021c00d0a947 */ /* 0x001fea0003800000 */
.L_x_12125:
[----:B------:R-:W-:Y:S05]  /*9f00*/  BSYNC B0 ;  /* 0x0000000000007941 */ /* 0x000fea0003800000 */
.L_x_12124:
[----:B0-----:R-:W2:Y:S04]  /*9f10*/  LD.E R3, desc[UR40][R22.64+0x210] ;  /* 0x0002102816037980 */ /* 0x001ea8000c101900 */
[----:B------:R-:W2:Y:S01]  /*9f20*/  LDL.64 R12, [R1+0xa0] ;  /* 0x0000a000010c7983 */ /* 0x000ea20000100a00 */
[----:B------:R-:W-:Y:S05]  /*9f30*/  WARPSYNC.ALL ;  /* 0x0000000000007948 */ /* 0x000fea0003800000 */
[----:B------:R-:W3:Y:S04]  /*9f40*/  LDL.64 R14, [R1+0x98] ;  /* 0x00009800010e7983 */ /* 0x000ee80000100a00 */
[----:B------:R-:W4:Y:S04]  /*9f50*/  LDL.64 R4, [R1+0x98] ;  /* 0x0000980001047983 */ /* 0x000f280000100a00 */
[----:B-----5:R-:W4:Y:S01]  /*9f60*/  LDL.64 R6, [R1+0x98] ;  /* 0x0000980001067983 */ /* 0x020f220000100a00 */
[----:B--2---:R-:W-:-:S03]  /*9f70*/  IMAD R12, R3, 0x300, R12 ;  /* 0x00000300030c7824 */ /* 0x004fc600078e020c */
[----:B------:R-:W2:Y:S01]  /*9f80*/  LDL.64 R8, [R1+0x98] ;  /* 0x0000980001087983 */ /* 0x000ea20000100a00 */
[----:B------:R-:W-:Y:S01]  /*9f90*/  R2UR UR7, R13 ;  /* 0x000000000d0772ca */ /* 0x000fe200000e0000 */
[----:B------:R-:W-:Y:S01]  /*9fa0*/  WARPGROUP.ARRIVE ;  /* 0x00000000000079c5 */ /* 0x000fe20000000000 */
[----:B------:R-:W-:Y:S01]  /*9fb0*/  R2UR UR6, R12 ;  /* 0x000000000c0672ca */ /* 0x000fe200000e0000 */
[----:B------:R-:W2:Y:S01]  /*9fc0*/  LDL R72, [R1+0x54] ;  /* 0x0000540001487983 */ /* 0x000ea20000100800 */
[----:B------:R-:W-:-:S03]  /*9fd0*/  IMAD.MOV.U32 R0, RZ, RZ, 0x1 ;  /* 0x00000001ff007424 */ /* 0x000fc600078e00ff */
        /* <DEDUP_REMOVED lines=17> */
[----:B------:R0:W5:Y:S04]  /*a0f0*/  LD.E R3, desc[UR40][R22.64+0x210] ;  /* 0x0002102816037980 */ /* 0x000168000c101900 */
[----:B------:R0:W5:Y:S01]  /*a100*/  LD.E R11, desc[UR40][R22.64+0x214] ;  /* 0x00021428160b7980 */ /* 0x000162000c101900 */
[----:B------:R-:W-:-:S06]  /*a110*/  WARPGROUP.ARRIVE ;  /* 0x00000000000079c5 */ /* 0x000fcc0000000000 */
[----:B------:R-:W-:Y:S01]  /*a120*/  HGMMA.64x96x16.F32.BF16 R24, gdesc[UR4], R24, gsb0 ;  /* 0x01600000041879f0 */ /* 0x000fe20008001818 */
[----:B------:R-:W-:Y:S02]  /*a130*/  VIADD R4, R12, 0x4 ;  /* 0x000000040c047836 */ /* 0x000fe40000000000 */
[----:B------:R-:W-:Y:S01]  /*a140*/  IMAD.MOV.U32 R5, RZ, RZ, R13 ;  /* 0x000000ffff057224 */ /* 0x000fe200078e000d */
[----:B------:R-:W-:Y:S02]  /*a150*/  R2UR UR4, R6 ;  /* 0x00000000060472ca */ /* 0x000fe400000e0000 */
[----:B------:R-:W-:Y:S02]  /*a160*/  R2UR UR6, R4 ;  /* 0x00000000040672ca */ /* 0x000fe400000e0000 */
[----:B------:R-:W-:Y:S02]  /*a170*/  R2UR UR7, R5 ;  /* 0x00000000050772ca */ /* 0x000fe400000e0000 */
[----:B------:R-:W-:Y:S01]  /*a180*/  R2UR UR5, R7 ;  /* 0x00000000070572ca */ /* 0x000fe200000e0000 */
[----:B------:R-:W-:-:S02]  /*a190*/  VIADD R4, R12, 0x6 ;  /* 0x000000060c047836 */ /* 0x000fc40000000000 */
[----:B--2---:R-:W-:Y:S01]  /*a1a0*/  VIADD R8, R8, 0x6 ;  /* 0x0000000608087836 */ /* 0x004fe20000000000 */
[----:B------:R-:W-:Y:S02]  /*a1b0*/  WARPGROUP.DEPBAR.LE gsb0, 0x0 ;  /* 0x00008000000079c5 */ /* 0x000fe40000010000 */
[----:B------:R-:W-:-:S07]  /*a1c0*/  WARPGROUP.ARRIVE ;  /* 0x00000000000079c5 */ /* 0x000fce0000000000 */
[----:B------:R-:W-:Y:S01]  /*a1d0*/  HGMMA.64x96x16.F32.BF16 R24, gdesc[UR4], R24, gsb0 ;  /* 0x01600000041879f0 */ /* 0x000fe20008001818 */
[----:B------:R-:W-:Y:S01]  /*a1e0*/  IMAD.MOV.U32 R5, RZ, RZ, R13 ;  /* 0x000000ffff057224 */ /* 0x000fe200078e000d */
        /* <DEDUP_REMOVED lines=11> */
[----:B0-----:R-:W-:Y:S05]  /*a2a0*/  @!P3 BRA `(.L_x_12128) ;  /* 0x000000000004b947 */ /* 0x001fea0003800000 */
[----:B------:R-:W-:Y:S01]  /*a2b0*/  BPT.TRAP 0x1 ;  /* 0x000000040000795c */ /* 0x000fe20000300000 */
.L_x_12128:
[----:B------:R-:W-:Y:S05]  /*a2c0*/  BSYNC B0 ;  /* 0x0000000000007941 */ /* 0x000fea0003800000 */
.L_x_12127:
[----:B------:R-:W2:Y:S01]  /*a2d0*/  LDL.64 R4, [R1+0x40] ;  /* 0x0000400001047983 */ /* 0x000ea20000100a00 */
[----:B-----5:R-:W-:Y:S02]  /*a2e0*/  SHF.L.U32 R8, R11, 0x1f, RZ ;  /* 0x0000001f0b087819 */ /* 0x020fe400000006ff */
[----:B--2---:R-:W-:-:S05]  /*a2f0*/  MOV R6, R4 ;  /* 0x0000000400067202 */ /* 0x004fca0000000f00 */
[----:B------:R-:W-:-:S04]  /*a300*/  IMAD R3, R3, 0x8, R6 ;  /* 0x0000000803037824 */ /* 0x000fc800078e0206 */
[----:B------:R0:W1:Y:S01]  /*a310*/  SYNCS.PHASECHK.TRANS64.TRYWAIT P2, [R3+URZ], R8 ;  /* 0x00000008030075a7 */ /* 0x000062000804017f */
[----:B------:R0:W5:Y:S04]  /*a320*/  LD.E R4, desc[UR40][R22.64+0x210] ;  /* 0x0002102816047980 */ /* 0x000168000c101900 */
[----:B------:R0:W5:Y:S01]  /*a330*/  LD.E R5, desc[UR40][R22.64+0x214] ;  /* 0x0002142816057980 */ /* 0x000162000c101900 */
[----:B------:R-:W-:Y:S04]  /*a340*/  BSSY B0, `(.L_x_12129) ;  /* 0x0000003000007945 */ /* 0x000fe80003800000 */
[----:B------:R-:W-:Y:S05]  /*a350*/  @!P3 BRA `(.L_x_12130) ;  /* 0x000000000004b947 */ /* 0x000fea0003800000 */
[----:B------:R-:W-:Y:S01]  /*a360*/  BPT.TRAP 0x1 ;  /* 0x000000040000795c */ /* 0x000fe20000300000 */
.L_x_12130:
[----:B------:R-:W-:Y:S05]  /*a370*/  BSYNC B0 ;  /* 0x0000000000007941 */ /* 0x000fea0003800000 */
.L_x_12129:
[----:B------:R-:W-:Y:S04]  /*a380*/  BSSY B0, `(.L_x_12131) ;  /* 0x0000006000007945 */ /* 0x000fe80003800000 */
[----:B-1----:R-:W-:Y:S05]  /*a390*/  @P2 BRA `(.L_x_12132) ;  /* 0x0000000000102947 */ /* 0x002fea0003800000 */
[----:B-----5:R-:W-:Y:S01]  /*a3a0*/  IMAD R4, R4, 0x8, R6 ;  /* 0x0000000804047824 */ /* 0x020fe200078e0206 */
[----:B------:R-:W-:-:S04]  /*a3b0*/  SHF.L.U32 R5, R5, 0x1f, RZ ;  /* 0x0000001f05057819 */ /* 0x000fc800000006ff */
[----:B------:R-:W1:Y:S02]  /*a3c0*/  SYNCS.PHASECHK.TRANS64.TRYWAIT P2, [R4+URZ], R5 ;  /* 0x00000005040075a7 */ /* 0x000e64000804017f */
[----:B-1----:R-:W-:Y:S05]  /*a3d0*/  @!P2 BRA `(.L_x_12133) ;  /* 0x0000021800aca947 */ /* 0x002fea0003800000 */
.L_x_12132:
[----:B------:R-:W-:Y:S05]  /*a3e0*/  BSYNC B0 ;  /* 0x0000000000007941 */ /* 0x000fea0003800000 */
.L_x_12131:
[----:B------:R-:W2:Y:S04]  /*a3f0*/  LD.E R11, desc[UR40][R22.64+0x210] ;  /* 0x00021028160b7980 */ /* 0x000ea8000c101900 */
[----:B-1---5:R-:W2:Y:S04]  /*a400*/  LDL.64 R4, [R1+0x118] ;  /* 0x0001180001047983 */ /* 0x022ea80000100a00 */
[----:B0-----:R-:W3:Y:S04]  /*a410*/  LDL R3, [R1+0x90] ;  /* 0x0000900001037983 */ /* 0x001ee80000100800 */
[----:B------:R-:W4:Y:S04]  /*a420*/  LDL.64 R6, [R1+0x110] ;  /* 0x0001100001067983 */ /* 0x000f280000100a00 */
[----:B------:R-:W4:Y:S04]  /*a430*/  LDL.64 R14, [R1+0x110] ;  /* 0x00011000010e7983 */ /* 0x000f280000100a00 */
[----:B------:R-:W4:Y:S04]  /*a440*/  LDL.64 R12, [R1+0x110] ;  /* 0x00011000010c7983 */ /* 0x000f280000100a00 */
[----:B------:R-:W4:Y:S01]  /*a450*/  LDL.64 R8, [R1+0x110] ;  /* 0x0001100001087983 */ /* 0x000f220000100a00 */
[----:B------:R-:W-:Y:S05]  /*a460*/  WARPSYNC.ALL ;  /* 0x0000000000007948 */ /* 0x000fea0003800000 */
[----:B------:R-:W-:Y:S01]  /*a470*/  WARPGROUP.ARRIVE ;  /* 0x00000000000079c5 */ /* 0x000fe20000000000 */
        /* <DEDUP_REMOVED lines=137> */
[----:B---3--:R-:W-:Y:S01]  /*ad10*/  VIADD R14, R14, 0xc02 ;  /* 0x00000c020e0e7836 */ /* 0x008fe20000000000 */
        /* <DEDUP_REMOVED lines=28> */
[----:B------:R-:W0:Y:S01]  /*aee0*/  S2R R74, SR_TID.X ;  /* 0x00000000004a7919 */ /* 0x000e220000002100 */
[----:B------:R-:W-:Y:S04]  /*aef0*/  STL [R1+0x90], R0 ;  /* 0x0000900001007387 */ /* 0x000fe80000100800 */
[----:B------:R-:W-:Y:S01]  /*af00*/  STL [R1+0x90], R0 ;  /* 0x0000900001007387 */ /* 0x000fe20000100800 */
[----:B------:R-:W-:-:S02]  /*af10*/  WARPGROUP.DEPBAR.LE gsb0, 0x0 ;  /* 0x00008000000079c5 */ /* 0x000fc40000010000 */
[----:B------:R-:W-:-:S06]  /*af20*/  WARPGROUP.ARRIVE ;  /* 0x00000000000079c5 */ /* 0x000fcc0000000000 */
[----:B------:R-:W-:Y:S01]  /*af30*/  HGMMA.64x96x16.F32.BF16 R24, gdesc[UR4], R24, gsb0 ;  /* 0x01600000041879f0 */ /* 0x000fe20008001818 */
[----:B------:R-:W-:Y:S01]  /*af40*/  STL [R1+0x90], R0 ;  /* 0x0000900001007387 */ /* 0x000fe20000100800 */
[----:B0-----:R-:W-:-:S03]  /*af50*/  SHF.R.U32.HI R74, RZ, 0x7, R74 ;  /* 0x00000007ff4a7819 */ /* 0x001fc6000001164a */
[----:B------:R-:W-:Y:S04]  /*af60*/  STL [R1+0x90], R0 ;  /* 0x0000900001007387 */ /* 0x000fe80000100800 */
[----:B------:R-:W-:Y:S04]  /*af70*/  STL [R1+0x90], R0 ;  /* 0x0000900001007387 */ /* 0x000fe80000100800 */
[----:B------:R-:W-:Y:S04]  /*af80*/  STL [R1+0x90], R0 ;  /* 0x0000900001007387 */ /* 0x000fe80000100800 */
[----:B------:R-:W-:Y:S01]  /*af90*/  STL [R1+0x90], R0 ;  /* 0x0000900001007387 */ /* 0x000fe20000100800 */
[----:B------:R-:W-:-:S03]  /*afa0*/  IADD3 R5, -R74, 0xb, RZ ;  /* 0x0000000b4a057810 */ /* 0x000fc60007ffe1ff */
        /* <DEDUP_REMOVED lines=17> */
[----:B------:R-:W2:Y:S02]  /*b0c0*/  LDL.64 R6, [R1+0x230] ;  /* 0x0002300001067983 */ /* 0x000ea40000100a00 */
[----:B--2---:R-:W-:-:S04]  /*b0d0*/  FMNMX.FTZ R4, R24, R6, !PT ;  /* 0x0000000618047209 */ /* 0x004fc80007810000 */
        /* <DEDUP_REMOVED lines=16> */
[----:B0-----:R-:W-:Y:S02]  /*b1e0*/  FMNMX.FTZ R5, R53, R8, !PT ;  /* 0x0000000835057209 */ /* 0x001fe40007810000 */
        /* <DEDUP_REMOVED lines=33> */
[----:B------:R-:W2:Y:S01]  /*b400*/  LDL R8, [R1+0x250] ;  /* 0x0002500001087983 */ /* 0x000ea20000100800 */
[----:B0-----:R-:W-:-:S03]  /*b410*/  FMNMX.FTZ R12, R9, R12, !PT ;  /* 0x0000000c090c7209 */ /* 0x001fc60007810000 */
[----:B------:R0:W-:Y:S04]  /*b420*/  STL.64 [R1+0x230], R4 ;  /* 0x0002300401007387 */ /* 0x0001e80000100a00 */
[----:B------:R-:W-:Y:S04]  /*b430*/  STL [R1+0x230], R12 ;  /* 0x0002300c01007387 */ /* 0x000fe80000100800 */
[----:B------:R-:W3:Y:S04]  /*b440*/  LDL R13, [R1+0x230] ;  /* 0x00023000010d7983 */ /* 0x000ee80000100800 */
[----:B------:R-:W4:Y:S04]  /*b450*/  LDL R11, [R1+0x234] ;  /* 0x00023400010b7983 */ /* 0x000f280000100800 */
[----:B0-----:R-:W2:Y:S01]  /*b460*/  LDL.64 R4, [R1+0x240] ;  /* 0x0002400001047983 */ /* 0x001ea20000100a00 */
[----:B---3--:R-:W-:-:S03]  /*b470*/  FADD.FTZ R3, R6, -R13 ;  /* 0x8000000d06037221 */ /* 0x008fc60000010000 */
[----:B----4-:R-:W0:Y:S02]  /*b480*/  SHFL.BFLY PT, R6, R11, 0x2, 0x1f ;  /* 0x0c401f000b067f89 */ /* 0x010e2400000e0000 */
[----:B0-----:R-:W-:-:S05]  /*b490*/  FMNMX.FTZ R12, R6, R11, !PT ;  /* 0x0000000b060c7209 */ /* 0x001fca0007810000 */
[----:B------:R-:W0:Y:S01]  /*b4a0*/  SHFL.BFLY PT, R11, R12, 0x1, 0x1f ;  /* 0x0c201f000c0b7f89 */ /* 0x000e2200000e0000 */
[----:B--2---:R-:W-:Y:S01]  /*b4b0*/  FMUL.FTZ R13, R8, R13 ;  /* 0x0000000d080d7220 */ /* 0x004fe20000410000 */
[----:B------:R-:W-:-:S03]  /*b4c0*/  FMUL.FTZ R3, R3, R8 ;  /* 0x0000000803037220 */ /* 0x000fc60000410000 */
        /* <DEDUP_REMOVED lines=16> */
[----:B0-----:R-:W-:Y:S01]  /*b5d0*/  FMNMX.FTZ R6, R12, R11, !PT ;  /* 0x0000000b0c067209 */ /* 0x001fe20007810000 */
[-CC-:B------:R-:W-:Y:S01]  /*b5e0*/  FFMA.FTZ R165, R53, R8.reuse, -R13.reuse ;  /* 0x0000000835a57223 */ /* 0x180fe2000001080d */
[-CC-:B------:R-:W-:Y:S01]  /*b5f0*/  FFMA.FTZ R14, R56, R8.reuse, -R13.reuse ;  /* 0x00000008380e7223 */ /* 0x180fe2000001080d */
[-CC-:B------:R-:W-:Y:S01]  /*b600*/  FFMA.FTZ R166, R57, R8.reuse, -R13.reuse ;  /* 0x0000000839a67223 */ /* 0x180fe2000001080d */
[-CC-:B------:R-:W-:Y:S01]  /*b610*/  FFMA.FTZ R15, R60, R8.reuse, -R13.reuse ;  /* 0x000000083c0f7223 */ /* 0x180fe2000001080d */
[-CC-:B------:R-:W-:Y:S01]  /*b620*/  FFMA.FTZ R167, R61, R8.reuse, -R13.reuse ;  /* 0x000000083da77223 */ /* 0x180fe2000001080d */
[-CC-:B-1----:R-:W-:Y:S01]  /*b630*/  FFMA.FTZ R3, R64, R8.reuse, -R13.reuse ;  /* 0x0000000840037223 */ /* 0x182fe2000001080d */
[-CC-:B------:R-:W-:Y:S01]  /*b640*/  FFMA.FTZ R168, R65, R8.reuse, -R13.reuse ;  /* 0x0000000841a87223 */ /* 0x180fe2000001080d */
[-CC-:B------:R-:W-:Y:S01]  /*b650*/  FFMA.FTZ R68, R68, R8.reuse, -R13.reuse ;  /* 0x0000000844447223 */ /* 0x180fe2000001080d */
[-C--:B------:R-:W-:Y:S01]  /*b660*/  FFMA.FTZ R169, R69, R8.reuse, -R13 ;  /* 0x0000000845a97223 */ /* 0x080fe2000001080d */
[----:B------:R-:W-:Y:S01]  /*b670*/  FMUL.FTZ R13, R6, R8 ;  /* 0x00000008060d7220 */ /* 0x000fe20000410000 */
[----:B------:R-:W-:-:S03]  /*b680*/  FADD.FTZ R7, R7, -R6 ;  /* 0x8000000607077221 */ /* 0x000fc60000010000 */
[-CC-:B------:R-:W-:Y:S01]  /*b690*/  FFMA.FTZ R153, R26, R8.reuse, -R13.reuse ;  /* 0x000000081a997223 */ /* 0x180fe2000001080d */
[----:B------:R-:W-:Y:S01]  /*b6a0*/  FMUL.FTZ R7, R8, R7 ;  /* 0x0000000708077220 */ /* 0x000fe20000410000 */
[-CC-:B------:R-:W-:Y:S01]  /*b6b0*/  FFMA.FTZ R36, R27, R8.reuse, -R13.reuse ;  /* 0x000000081b247223 */ /* 0x180fe2000001080d */
[----:B------:R-:W-:Y:S01]  /*b6c0*/  MUFU.EX2 R152, R152 ;  /* 0x0000009800987308 */ /* 0x000fe20000000800 */
[-CC-:B------:R-:W-:Y:S01]  /*b6d0*/  FFMA.FTZ R155, R30, R8.reuse, -R13.reuse ;  /* 0x000000081e9b7223 */ /* 0x180fe2000001080d */
[----:B------:R-:W-:-:S06]  /*b6e0*/  FFMA.FTZ R37, R31, R8, -R13 ;  /* 0x000000081f257223 */ /* 0x000fcc000001080d */
[----:B------:R-:W-:Y:S08]  /*b6f0*/  MUFU.EX2 R24, R7 ;  /* 0x0000000700187308 */ /* 0x000ff00000000800 */
[----:B------:R-:W0:Y:S01]  /*b700*/  MUFU.EX2 R153, R153 ;  /* 0x0000009900997308 */ /* 0x000e220000000800 */
[----:B------:R-:W-:-:S07]  /*b710*/  FFMA.FTZ R157, R34, R8, -R13 ;  /* 0x00000008229d7223 */ /* 0x000fce000001080d */
[----:B------:R-:W1:Y:S08]  /*b720*/  MUFU.EX2 R36, R36 ;  /* 0x0000002400247308 */ /* 0x000e700000000800 */
[----:B------:R-:W2:Y:S01]  /*b730*/  MUFU.EX2 R72, R72 ;  /* 0x0000004800487308 */ /* 0x000ea20000000800 */
[----:B------:R-:W-:-:S07]  /*b740*/  FFMA.FTZ R31, R35, R8, -R13 ;  /* 0x00000008231f7223 */ /* 0x000fce000001080d */
[----:B------:R-:W3:Y:S08]  /*b750*/  MUFU.EX2 R155, R155 ;  /* 0x0000009b009b7308 */ /* 0x000ef00000000800 */
[----:B------:R-:W4:Y:S01]  /*b760*/  MUFU.EX2 R154, R154 ;  /* 0x0000009a009a7308 */ /* 0x000f220000000800 */
[----:B0-----:R-:W-:Y:S01]  /*b770*/  FFMA.FTZ R7, R5, R24, R153 ;  /* 0x0000001805077223 */ /* 0x001fe20000010099 */
[----:B------:R-:W-:-:S06]  /*b780*/  FFMA.FTZ R159, R38, R8, -R13 ;  /* 0x00000008269f7223 */ /* 0x000fcc000001080d */
[----:B------:R-:W0:Y:S01]  /*b790*/  MUFU.EX2 R37, R37 ;  /* 0x0000002500257308 */ /* 0x000e220000000800 */
[----:B------:R-:W-:-:S07]  /*b7a0*/  FFMA.FTZ R5, R9, R4, R152 ;  /* 0x0000000409057223 */ /* 0x000fce0000010098 */
[----:B------:R-:W0:Y:S01]  /*b7b0*/  MUFU.EX2 R73, R73 ;  /* 0x0000004900497308 */ /* 0x000e220000000800 */
[----:B-1----:R-:W-:Y:S01]  /*b7c0*/  FADD.FTZ R4, R36, R7 ;  /* 0x0000000724047221 */ /* 0x002fe20000010000 */
[----:B------:R-:W-:-:S06]  /*b7d0*/  FFMA.FTZ R34, R39, R8, -R13 ;  /* 0x0000000827227223 */ /* 0x000fcc000001080d */
[----:B------:R-:W1:Y:S01]  /*b7e0*/  MUFU.EX2 R157, R157 ;  /* 0x0000009d009d7308 */ /* 0x000e620000000800 */
[----:B--2---:R-:W-:-:S07]  /*b7f0*/  FADD.FTZ R5, R72, R5 ;  /* 0x0000000548057221 */ /* 0x004fce0000010000 */
[----:B------:R-:W2:Y:S01]  /*b800*/  MUFU.EX2 R156, R156 ;  /* 0x0000009c009c7308 */ /* 0x000ea20000000800 */
[----:B---3--:R-:W-:Y:S01]  /*b810*/  FADD.FTZ R12, R155, R4 ;  /* 0x000000049b0c7221 */ /* 0x008fe20000010000 */
[----:B------:R-:W-:-:S06]  /*b820*/  FFMA.FTZ R161, R42, R8, -R13 ;  /* 0x000000082aa17223 */ /* 0x000fcc000001080d */
[----:B------:R-:W3:Y:S01]  /*b830*/  MUFU.EX2 R31, R31 ;  /* 0x0000001f001f7308 */ /* 0x000ee20000000800 */
[----:B----4-:R-:W-:-:S07]  /*b840*/  FADD.FTZ R4, R154, R5 ;  /* 0x000000059a047221 */ /* 0x010fce0000010000 */
[----:B------:R-:W4:Y:S01]  /*b850*/  MUFU.EX2 R29, R29 ;  /* 0x0000001d001d7308 */ /* 0x000f220000000800 */
[----:B0-----:R-:W-:Y:S01]  /*b860*/  FADD.FTZ R12, R37, R12 ;  /* 0x0000000c250c7221 */ /* 0x001fe20000010000 */
[----:B------:R-:W-:-:S06]  /*b870*/  FFMA.FTZ R30, R43, R8, -R13 ;  /* 0x000000082b1e7223 */ /* 0x000fcc000001080d */
[----:B------:R-:W0:Y:S01]  /*b880*/  MUFU.EX2 R159, R159 ;  /* 0x0000009f009f7308 */ /* 0x000e220000000800 */
[----:B------:R-:W-:-:S07]  /*b890*/  FADD.FTZ R5, R73, R4 ;  /* 0x0000000449057221 */ /* 0x000fce0000010000 */
        /* <DEDUP_REMOVED lines=57> */
[----:B------:R-:W-:-:S06]  /*bc30*/  FADD.FTZ R5, R165, R4 ;  /* 0x00000004a5057221 */ /* 0x000fcc0000010000 */
[----:B------:R-:W0:Y:S01]  /*bc40*/  MUFU.EX2 R175, R175 ;  /* 0x000000af00af7308 */ /* 0x000e220000000800 */
[----:B------:R-:W-:-:S07]  /*bc50*/  FFMA.FTZ R172, R67, R8, -R13 ;  /* 0x0000000843ac7223 */ /* 0x000fce000001080d */
[----:B------:R-:W0:Y:S01]  /*bc60*/  MUFU.EX2 R15, R15 ;  /* 0x0000000f000f7308 */ /* 0x000e220000000800 */
[----:B-1----:R-:W-:Y:S01]  /*bc70*/  FADD.FTZ R4, R174, R7 ;  /* 0x00000007ae047221 */ /* 0x002fe20000010000 */
[----:B--2---:R-:W-:-:S06]  /*bc80*/  FADD.FTZ R5, R14, R5 ;  /* 0x000000050e057221 */ /* 0x004fcc0000010000 */
[----:B------:R-:W1:Y:S01]  /*bc90*/  MUFU.EX2 R216, R216 ;  /* 0x000000d800d87308 */ /* 0x000e620000000800 */
[----:B------:R-:W-:-:S07]  /*bca0*/  FFMA.FTZ R171, R70, R8, -R13 ;  /* 0x0000000846ab7223 */ /* 0x000fce000001080d */
[----:B------:R-:W2:Y:S01]  /*bcb0*/  MUFU.EX2 R167, R167 ;  /* 0x000000a700a77308 */ /* 0x000ea20000000800 */
[----:B---3--:R-:W-:Y:S01]  /*bcc0*/  FADD.FTZ R12, R215, R4 ;  /* 0x00000004d70c7221 */ /* 0x008fe20000010000 */
[----:B----4-:R-:W-:-:S06]  /*bcd0*/  FADD.FTZ R4, R166, R5 ;  /* 0x00000005a6047221 */ /* 0x010fcc0000010000 */
[----:B------:R-:W3:Y:S01]  /*bce0*/  MUFU.EX2 R170, R170 ;  /* 0x000000aa00aa7308 */ /* 0x000ee20000000800 */
[----:B------:R-:W-:-:S07]  /*bcf0*/  FFMA.FTZ R173, R71, R8, -R13 ;  /* 0x0000000847ad7223 */ /* 0x000fce000001080d */
[----:B------:R-:W4:Y:S01]  /*bd00*/  MUFU.EX2 R3, R3 ;  /* 0x0000000300037308 */ /* 0x000f220000000800 */
[----:B0-----:R-:W-:Y:S01]  /*bd10*/  FADD.FTZ R5, R175, R12 ;  /* 0x0000000caf057221 */ /* 0x001fe20000010000 */
[----:B------:R-:W-:-:S06]  /*bd20*/  FADD.FTZ R4, R15, R4 ;  /* 0x000000040f047221 */ /* 0x000fcc0000010000 */
[----:B------:R-:W-:Y:S08]  /*bd30*/  MUFU.EX2 R168, R168 ;  /* 0x000000a800a87308 */ /* 0x000ff00000000800 */
[----:B------:R-:W0:Y:S01]  /*bd40*/  MUFU.EX2 R172, R172 ;  /* 0x000000ac00ac7308 */ /* 0x000e220000000800 */
[----:B-1----:R-:W-:Y:S01]  /*bd50*/  FADD.FTZ R5, R216, R5 ;  /* 0x00000005d8057221 */ /* 0x002fe20000010000 */
[----:B--2---:R-:W-:-:S06]  /*bd60*/  FADD.FTZ R4, R167, R4 ;  /* 0x00000004a7047221 */ /* 0x004fcc0000010000 */
[----:B------:R-:W-:Y:S08]  /*bd70*/  MUFU.EX2 R11, R68 ;  /* 0x00000044000b7308 */ /* 0x000ff00000000800 */
[----:B------:R-:W1:Y:S01]  /*bd80*/  MUFU.EX2 R171, R171 ;  /* 0x000000ab00ab7308 */ /* 0x000e620000000800 */
[----:B---3--:R-:W-:Y:S01]  /*bd90*/  FADD.FTZ R7, R170, R5 ;  /* 0x00000005aa077221 */ /* 0x008fe20000010000 */
[----:B----4-:R-:W-:-:S06]  /*bda0*/  FADD.FTZ R5, R3, R4 ;  /* 0x0000000403057221 */ /* 0x010fcc0000010000 */
[----:B------:R-:W2:Y:S08]  /*bdb0*/  MUFU.EX2 R169, R169 ;  /* 0x000000a900a97308 */ /* 0x000eb00000000800 */
[----:B------:R-:W3:Y:S01]  /*bdc0*/  MUFU.EX2 R173, R173 ;  /* 0x000000ad00ad7308 */ /* 0x000ee20000000800 */
[----:B0-----:R-:W-:Y:S01]  /*bdd0*/  FADD.FTZ R8, R172, R7 ;  /* 0x00000007ac087221 */ /* 0x001fe20000010000 */
[----:B------:R-:W-:-:S03]  /*bde0*/  FADD.FTZ R4, R168, R5 ;  /* 0x00000005a8047221 */ /* 0x000fc60000010000 */
[----:B-1----:R-:W-:Y:S01]  /*bdf0*/  FADD.FTZ R8, R171, R8 ;  /* 0x00000008ab087221 */ /* 0x002fe20000010000 */
[----:B------:R-:W-:-:S04]  /*be00*/  FADD.FTZ R4, R11, R4 ;  /* 0x000000040b047221 */ /* 0x000fc80000010000 */
[----:B--2---:R-:W-:Y:S01]  /*be10*/  FADD.FTZ R4, R169, R4 ;  /* 0x00000004a9047221 */ /* 0x004fe20000010000 */
[----:B------:R-:W-:Y:S01]  /*be20*/  STL [R1+0x234], R6 ;  /* 0x0002340601007387 */ /* 0x000fe20000100800 */
[----:B---3--:R-:W-:-:S05]  /*be30*/  FADD.FTZ R5, R173, R8 ;  /* 0x00000008ad057221 */ /* 0x008fca0000010000 */
[----:B------:R0:W-:Y:S04]  /*be40*/  STL.64 [R1+0x240], R4 ;  /* 0x0002400401007387 */ /* 0x0001e80000100a00 */
[----:B------:R-:W2:Y:S01]  /*be50*/  LD.E R8, desc[UR40][R22.64+0x260] ;  /* 0x0002602816087980 */ /* 0x000ea2000c101900 */
[----:B------:R-:W-:-:S05]  /*be60*/  IADD3 R12, P2, R16, 0x260, RZ ;  /* 0x00000260100c7810 */ /* 0x000fca0007f5e0ff */
[----:B0-----:R-:W-:Y:S01]  /*be70*/  IMAD.X R5, RZ, RZ, R17, P2 ;  /* 0x000000ffff057224 */ /* 0x001fe200010e0611 */
[----:B------:R-:W-:Y:S01]  /*be80*/  LOP3.LUT R4, R12, 0x4, RZ, 0xfc, !PT ;  /* 0x000000040c047812 */ /* 0x000fe200078efcff */
[----:B--2---:R-:W-:-:S05]  /*be90*/  FMUL.FTZ R7, R9, R8 ;  /* 0x0000000809077220 */ /* 0x004fca0000410000 */
[----:B------:R0:W-:Y:S04]  /*bea0*/  ST.E desc[UR40][R22.64+0x260], R7 ;  /* 0x0002600716007985 */ /* 0x0001e8000c101928 */
[----:B------:R-:W2:Y:S02]  /*beb0*/  LD.E R8, desc[UR40][R4.64] ;  /* 0x0000002804087980 */ /* 0x000ea4000c101900 */
[----:B--2---:R-:W-:-:S05]  /*bec0*/  FMUL.FTZ R13, R9, R8 ;  /* 0x00000008090d7220 */ /* 0x004fca0000410000 */
[----:B------:R1:W-:Y:S04]  /*bed0*/  ST.E desc[UR40][R4.64], R13 ;  /* 0x0000000d04007985 */ /* 0x0003e8000c101928 */
[----:B------:R-:W0:Y:S04]  /*bee0*/  LD.E R104, desc[UR40][R22.64+0x270] ;  /* 0x0002702816687980 */ /* 0x000e28000c101900 */
[----:B------:R-:W2:Y:S04]  /*bef0*/  LD.E R6, desc[UR40][R22.64+0x454] ;  /* 0x0004542816067980 */ /* 0x000ea8000c101900 */
[----:B------:R-:W1:Y:S04]  /*bf00*/  LD.E R106, desc[UR40][R22.64+0x274] ;  /* 0x00027428166a7980 */ /* 0x000e68000c101900 */
[----:B------:R-:W3:Y:S04]  /*bf10*/  LD.E R108, desc[UR40][R22.64+0x280] ;  /* 0x00028028166c7980 */ /* 0x000ee8000c101900 */
        /* <DEDUP_REMOVED lines=58> */
[C---:B0-----:R-:W-:Y:S01]  /*c2c0*/  FMUL.FTZ R7, R9.reuse, R104 ;  /* 0x0000006809077220 */ /* 0x041fe20000410000 */
[----:B--2---:R-:W-:-:S04]  /*c2d0*/  FMUL.FTZ R43, R9, R6 ;  /* 0x00000006092b7220 */ /* 0x004fc80000410000 */
[----:B------:R0:W-:Y:S01]  /*c2e0*/  ST.E desc[UR40][R22.64+0x270], R7 ;  /* 0x0002700716007985 */ /* 0x0001e2000c101928 */
[C---:B-1----:R-:W-:Y:S01]  /*c2f0*/  FMUL.FTZ R13, R9.reuse, R106 ;  /* 0x0000006a090d7220 */ /* 0x042fe20000410000 */
[C---:B---3--:R-:W-:Y:S01]  /*c300*/  FMUL.FTZ R25, R9.reuse, R108 ;  /* 0x0000006c09197220 */ /* 0x048fe20000410000 */
[C---:B----4-:R-:W-:Y:S01]  /*c310*/  FMUL.FTZ R27, R9.reuse, R110 ;  /* 0x0000006e091b7220 */ /* 0x050fe20000410000 */
[C---:B------:R-:W-:Y:S01]  /*c320*/  FMUL.FTZ R35, R9.reuse, R112 ;  /* 0x0000007009237220 */ /* 0x040fe20000410000 */
[C---:B------:R-:W-:Y:S01]  /*c330*/  FMUL.FTZ R39, R9.reuse, R114 ;  /* 0x0000007209277220 */ /* 0x040fe20000410000 */
[C---:B------:R-:W-:Y:S01]  /*c340*/  FMUL.FTZ R41, R9.reuse, R116 ;  /* 0x0000007409297220 */ /* 0x040fe20000410000 */
[C---:B0-----:R-:W-:Y:S01]  /*c350*/  FMUL.FTZ R7, R9.reuse, R118 ;  /* 0x0000007609077220 */ /* 0x041fe20000410000 */
[----:B------:R0:W-:Y:S04]  /*c360*/  ST.E desc[UR40][R22.64+0x454], R43 ;  /* 0x0004542b16007985 */ /* 0x0001e8000c101928 */
[----:B------:R1:W-:Y:S04]  /*c370*/  ST.E desc[UR40][R22.64+0x274], R13 ;  /* 0x0002740d16007985 */ /* 0x0003e8000c101928 */
[----:B------:R2:W-:Y:S01]  /*c380*/  ST.E desc[UR40][R22.64+0x280], R25 ;  /* 0x0002801916007985 */ /* 0x0005e2000c101928 */
[----:B------:R-:W-:-:S03]  /*c390*/  FMUL.FTZ R45, R9, R124 ;  /* 0x0000007c092d7220 */ /* 0x000fc60000410000 */
[----:B------:R3:W-:Y:S01]  /*c3a0*/  ST.E desc[UR40][R22.64+0x284], R27 ;  /* 0x0002841b16007985 */ /* 0x0007e2000c101928 */
[C---:B0-----:R-:W-:Y:S01]  /*c3b0*/  FMUL.FTZ R43, R9.reuse, R122 ;  /* 0x0000007a092b7220 */ /* 0x041fe20000410000 */
[C---:B------:R-:W-:Y:S02]  /*c3c0*/  FMUL.FTZ R47, R9.reuse, R126 ;  /* 0x0000007e092f7220 */ /* 0x040fe40000410000 */
        /* <DEDUP_REMOVED lines=71> */
[----:B------:R0:W-:Y:S01]  /*c840*/  ST.E desc[UR40][R22.64+0x3a0], R13 ;  /* 0x0003a00d16007985 */ /* 0x0001e2000c101928 */
[C---:B------:R-:W-:Y:S01]  /*c850*/  FMUL.FTZ R49, R9.reuse, R49 ;  /* 0x0000003109317220 */ /* 0x040fe20000410000 */
[C---:B------:R-:W-:Y:S02]  /*c860*/  FMUL.FTZ R51, R9.reuse, R51 ;  /* 0x0000003309337220 */ /* 0x040fe40000410000 */
        /* <DEDUP_REMOVED lines=26> */
[----:B------:R-:W-:Y:S04]  /*ca10*/  ST.E desc[UR40][R22.64+0x404], R43 ;  /* 0x0004042b16007985 */ /* 0x000fe8000c101928 */
[----:B------:R1:W-:Y:S04]  /*ca20*/  ST.E desc[UR40][R22.64+0x410], R25 ;  /* 0x0004101916007985 */ /* 0x0003e8000c101928 */
[----:B------:R2:W-:Y:S04]  /*ca30*/  ST.E desc[UR40][R22.64+0x414], R27 ;  /* 0x0004141b16007985 */ /* 0x0005e8000c101928 */
[----:B------:R-:W-:Y:S04]  /*ca40*/  ST.E desc[UR40][R22.64+0x420], R35 ;  /* 0x0004202316007985 */ /* 0x000fe8000c101928 */
[----:B------:R-:W-:Y:S04]  /*ca50*/  ST.E desc[UR40][R22.64+0x424], R45 ;  /* 0x0004242d16007985 */ /* 0x000fe8000c101928 */
[----:B------:R3:W-:Y:S04]  /*ca60*/  ST.E desc[UR40][R22.64+0x430], R47 ;  /* 0x0004302f16007985 */ /* 0x0007e8000c101928 */
[----:B------:R-:W-:Y:S04]  /*ca70*/  ST.E desc[UR40][R22.64+0x434], R7 ;  /* 0x0004340716007985 */ /* 0x000fe8000c101928 */
[----:B------:R4:W-:Y:S04]  /*ca80*/  ST.E desc[UR40][R22.64+0x440], R39 ;  /* 0x0004402716007985 */ /* 0x0009e8000c101928 */
[----:B------:R4:W-:Y:S04]  /*ca90*/  ST.E desc[UR40][R22.64+0x444], R41 ;  /* 0x0004442916007985 */ /* 0x0009e8000c101928 */
[----:B0-----:R-:W1:Y:S01]  /*caa0*/  LD.E R13, desc[UR40][R8.64] ;  /* 0x00000028080d7980 */ /* 0x001e62000c101900 */
[----:B------:R-:W-:Y:S01]  /*cab0*/  LOP3.LUT R12, R12, 0xc, RZ, 0xfc, !PT ;  /* 0x0000000c0c0c7812 */ /* 0x000fe200078efcff */
[----:B-1----:R-:W-:Y:S01]  /*cac0*/  FMUL.FTZ R25, R24, R13 ;  /* 0x0000000d18197220 */ /* 0x002fe20000410000 */
[----:B------:R-:W-:-:S04]  /*cad0*/  IMAD.MOV.U32 R13, RZ, RZ, R5 ;  /* 0x000000ffff0d7224 */ /* 0x000fc800078e0005 */
[----:B------:R0:W-:Y:S04]  /*cae0*/  ST.E desc[UR40][R8.64], R25 ;  /* 0x0000001908007985 */ /* 0x0001e8000c101928 */
[----:B--2---:R-:W2:Y:S01]  /*caf0*/  LD.E R27, desc[UR40][R12.64] ;  /* 0x000000280c1b7980 */ /* 0x004ea2000c101900 */
[----:B------:R-:W1:Y:S01]  /*cb00*/  S2R R104, SR_TID.X ;  /* 0x0000000000687919 */ /* 0x000e620000002100 */
[----:B--2---:R-:W-:-:S05]  /*cb10*/  FMUL.FTZ R27, R24, R27 ;  /* 0x0000001b181b7220 */ /* 0x004fca0000410000 */
[----:B------:R2:W-:Y:S04]  /*cb20*/  ST.E desc[UR40][R12.64], R27 ;  /* 0x0000001b0c007985 */ /* 0x0005e8000c101928 */
        /* <DEDUP_REMOVED lines=53> */
[----:B---3--:R-:W3:Y:S04]  /*ce80*/  LD.E R47, desc[UR40][R22.64+0x418] ;  /* 0x00041828162f7980 */ /* 0x008ee8000c101900 */
[----:B----4-:R-:W4:Y:S04]  /*ce90*/  LD.E R39, desc[UR40][R22.64+0x41c] ;  /* 0x00041c2816277980 */ /* 0x010f28000c101900 */
[----:B------:R-:W4:Y:S04]  /*cea0*/  LD.E R45, desc[UR40][R22.64+0x428] ;  /* 0x00042828162d7980 */ /* 0x000f28000c101900 */
[----:B------:R-:W4:Y:S04]  /*ceb0*/  LD.E R43, desc[UR40][R22.64+0x42c] ;  /* 0x00042c28162b7980 */ /* 0x000f28000c101900 */
[----:B------:R-:W4:Y:S04]  /*cec0*/  LD.E R41, desc[UR40][R22.64+0x438] ;  /* 0x0004382816297980 */ /* 0x000f28000c101900 */
[----:B------:R-:W4:Y:S04]  /*ced0*/  LD.E R35, desc[UR40][R22.64+0x43c] ;  /* 0x00043c2816237980 */ /* 0x000f28000c101900 */
[----:B------:R-:W4:Y:S04]  /*cee0*/  LD.E R7, desc[UR40][R22.64+0x448] ;  /* 0x0004482816077980 */ /* 0x000f28000c101900 */
[----:B0-----:R-:W4:Y:S04]  /*cef0*/  LD.E R25, desc[UR40][R22.64+0x44c] ;  /* 0x00044c2816197980 */ /* 0x001f28000c101900 */
[----:B--2---:R-:W2:Y:S01]  /*cf00*/  LD.E R27, desc[UR40][R22.64+0x458] ;  /* 0x00045828161b7980 */ /* 0x004ea2000c101900 */
[----:B-1----:R-:W-:-:S05]  /*cf10*/  SHF.R.U32.HI R104, RZ, 0x7, R104 ;  /* 0x00000007ff687819 */ /* 0x002fca0000011668 */
[----:B------:R-:W-:Y:S02]  /*cf20*/  VIADD R26, R104, 0x8 ;  /* 0x00000008681a7836 */ /* 0x000fe40000000000 */
[C---:B------:R-:W-:Y:S01]  /*cf30*/  FMUL.FTZ R49, R24.reuse, R49 ;  /* 0x0000003118317220 */ /* 0x040fe20000410000 */
[----:B------:R-:W-:-:S04]  /*cf40*/  FMUL.FTZ R6, R24, R6 ;  /* 0x0000000618067220 */ /* 0x000fc80000410000 */
[----:B------:R0:W-:Y:S01]  /*cf50*/  ST.E desc[UR40][R22.64+0x3f8], R49 ;  /* 0x0003f83116007985 */ /* 0x0001e2000c101928 */
        /* <DEDUP_REMOVED lines=51> */
[C---:B---3--:R-:W-:Y:S01]  /*d290*/  FMUL.FTZ R47, R24.reuse, R47 ;  /* 0x0000002f182f7220 */ /* 0x048fe20000410000 */
[C---:B----4-:R-:W-:Y:S01]  /*d2a0*/  FMUL.FTZ R39, R24.reuse, R39 ;  /* 0x0000002718277220 */ /* 0x050fe20000410000 */
[C---:B------:R-:W-:Y:S01]  /*d2b0*/  FMUL.FTZ R45, R24.reuse, R45 ;  /* 0x0000002d182d7220 */ /* 0x040fe20000410000 */
[C---:B------:R-:W-:Y:S01]  /*d2c0*/  FMUL.FTZ R43, R24.reuse, R43 ;  /* 0x0000002b182b7220 */ /* 0x040fe20000410000 */
[C---:B------:R-:W-:Y:S01]  /*d2d0*/  FMUL.FTZ R41, R24.reuse, R41 ;  /* 0x0000002918297220 */ /* 0x040fe20000410000 */
[C---:B------:R-:W-:Y:S01]  /*d2e0*/  FMUL.FTZ R35, R24.reuse, R35 ;  /* 0x0000002318237220 */ /* 0x040fe20000410000 */
[C---:B0-----:R-:W-:Y:S01]  /*d2f0*/  FMUL.FTZ R49, R24.reuse, R7 ;  /* 0x0000000718317220 */ /* 0x041fe20000410000 */
[C---:B------:R-:W-:Y:S01]  /*d300*/  FMUL.FTZ R25, R24.reuse, R25 ;  /* 0x0000001918197220 */ /* 0x040fe20000410000 */
[----:B--2---:R-:W-:Y:S01]  /*d310*/  FMUL.FTZ R27, R24, R27 ;  /* 0x0000001b181b7220 */ /* 0x004fe20000410000 */
        /* <DEDUP_REMOVED lines=57> */
[----:B------:R2:W-:Y:S04]  /*d6b0*/  ST.E desc[UR40][R22.64+0x43c], R35 ;  /* 0x00043c2316007985 */ /* 0x0005e8000c101928 */
[----:B------:R-:W-:Y:S04]  /*d6c0*/  ST.E desc[UR40][R22.64+0x448], R49 ;  /* 0x0004483116007985 */ /* 0x000fe8000c101928 */
[----:B------:R3:W-:Y:S04]  /*d6d0*/  ST.E desc[UR40][R22.64+0x44c], R25 ;  /* 0x00044c1916007985 */ /* 0x0007e8000c101928 */
[----:B------:R4:W-:Y:S01]  /*d6e0*/  ST.E desc[UR40][R22.64+0x458], R27 ;  /* 0x0004581b16007985 */ /* 0x0009e2000c101928 */
[----:B------:R4:W-:Y:S06]  /*d6f0*/  BAR.SYNC.DEFER_BLOCKING R26, 0x100 ;  /* 0x0004001a0000751d */ /* 0x0009ec0000010000 */
[----:B0-----:R-:W2:Y:S04]  /*d700*/  LD.E R39, desc[UR40][R22.64+0x260] ;  /* 0x0002602816277980 */ /* 0x001ea8000c101900 */
[----:B------:R-:W4:Y:S04]  /*d710*/  LD.E R24, desc[UR40][R22.64+0x210] ;  /* 0x0002102816187980 */ /* 0x000f28000c101900 */
[----:B------:R-:W4:Y:S04]  /*d720*/  LD.E.64 R6, desc[UR40][R22.64+0xa8] ;  /* 0x0000a82816067980 */ /* 0x000f28000c101b00 */
[----:B--2---:R0:W-:Y:S04]  /*d730*/  ST.E desc[UR40][R22.64+0x260], R39 ;  /* 0x0002602716007985 */ /* 0x0041e8000c101928 */
[----:B-1----:R-:W2:Y:S04]  /*d740*/  LD.E R41, desc[UR40][R4.64] ;  /* 0x0000002804297980 */ /* 0x002ea8000c101900 */
[----:B--2---:R1:W-:Y:S04]  /*d750*/  ST.E desc[UR40][R4.64], R41 ;  /* 0x0000002904007985 */ /* 0x0043e8000c101928 */
[----:B------:R-:W2:Y:S04]  /*d760*/  LD.E R35, desc[UR40][R8.64] ;  /* 0x0000002808237980 */ /* 0x000ea8000c101900 */
[----:B--2---:R2:W-:Y:S04]  /*d770*/  ST.E desc[UR40][R8.64], R35 ;  /* 0x0000002308007985 */ /* 0x0045e8000c101928 */
[----:B---3--:R-:W3:Y:S04]  /*d780*/  LD.E R25, desc[UR40][R12.64] ;  /* 0x000000280c197980 */ /* 0x008ee8000c101900 */
[----:B---3--:R3:W-:Y:S04]  /*d790*/  ST.E desc[UR40][R12.64], R25 ;  /* 0x000000190c007985 */ /* 0x0087e8000c101928 */
[----:B----4-:R-:W4:Y:S04]  /*d7a0*/  LD.E R27, desc[UR40][R22.64+0x270] ;  /* 0x00027028161b7980 */ /* 0x010f28000c101900 */
[----:B------:R-:W4:Y:S04]  /*d7b0*/  LD.E R43, desc[UR40][R22.64+0x274] ;  /* 0x00027428162b7980 */ /* 0x000f28000c101900 */
[----:B0-----:R-:W4:Y:S04]  /*d7c0*/  LD.E R39, desc[UR40][R22.64+0x278] ;  /* 0x0002782816277980 */ /* 0x001f28000c101900 */
[----:B------:R-:W4:Y:S04]  /*d7d0*/  LD.E R45, desc[UR40][R22.64+0x27c] ;  /* 0x00027c28162d7980 */ /* 0x000f28000c101900 */
[----:B------:R-:W4:Y:S04]  /*d7e0*/  LD.E R47, desc[UR40][R22.64+0x280] ;  /* 0x00028028162f7980 */ /* 0x000f28000c101900 */
[----:B------:R-:W4:Y:S04]  /*d7f0*/  LD.E R49, desc[UR40][R22.64+0x284] ;  /* 0x0002842816317980 */ /* 0x000f28000c101900 */
[----:B-1----:R-:W4:Y:S04]  /*d800*/  LD.E R41, desc[UR40][R22.64+0x288] ;  /* 0x0002882816297980 */ /* 0x002f28000c101900 */
[----:B------:R-:W4:Y:S04]  /*d810*/  LD.E R51, desc[UR40][R22.64+0x28c] ;  /* 0x00028c2816337980 */ /* 0x000f28000c101900 */
[----:B--2---:R-:W2:Y:S04]  /*d820*/  LD.E R35, desc[UR40][R22.64+0x290] ;  /* 0x0002902816237980 */ /* 0x004ea8000c101900 */
        /* <DEDUP_REMOVED lines=67> */
[----:B------:R-:W-:Y:S04]  /*dc60*/  ST.E desc[UR40][R22.64+0x274], R43 ;  /* 0x0002742b16007985 */ /* 0x000fe8000c101928 */
[----:B------:R-:W-:Y:S04]  /*dc70*/  ST.E desc[UR40][R22.64+0x278], R39 ;  /* 0x0002782716007985 */ /* 0x000fe8000c101928 */
[----:B------:R-:W-:Y:S04]  /*dc80*/  ST.E desc[UR40][R22.64+0x27c], R45 ;  /* 0x00027c2d16007985 */ /* 0x000fe8000c101928 */
[----:B------:R-:W-:Y:S04]  /*dc90*/  ST.E desc[UR40][R22.64+0x280], R47 ;  /* 0x0002802f16007985 */ /* 0x000fe8000c101928 */
[----:B------:R-:W-:Y:S04]  /*dca0*/  ST.E desc[UR40][R22.64+0x284], R49 ;  /* 0x0002843116007985 */ /* 0x000fe8000c101928 */
[----:B------:R-:W-:Y:S04]  /*dcb0*/  ST.E desc[UR40][R22.64+0x288], R41 ;  /* 0x0002882916007985 */ /* 0x000fe8000c101928 */
[----:B------:R-:W-:Y:S04]  /*dcc0*/  ST.E desc[UR40][R22.64+0x28c], R51 ;  /* 0x00028c3316007985 */ /* 0x000fe8000c101928 */
[----:B--2---:R1:W-:Y:S04]  /*dcd0*/  ST.E desc[UR40][R22.64+0x290], R35 ;  /* 0x0002902316007985 */ /* 0x0043e8000c101928 */
[----:B------:R2:W-:Y:S04]  /*dce0*/  ST.E desc[UR40][R22.64+0x294], R53 ;  /* 0x0002943516007985 */ /* 0x0005e8000c101928 */
[----:B------:R4:W-:Y:S04]  /*dcf0*/  ST.E desc[UR40][R22.64+0x298], R55 ;  /* 0x0002983716007985 */ /* 0x0009e8000c101928 */
[----:B------:R4:W-:Y:S04]  /*dd00*/  ST.E desc[UR40][R22.64+0x29c], R57 ;  /* 0x00029c3916007985 */ /* 0x0009e8000c101928 */
[----:B------:R4:W-:Y:S04]  /*dd10*/  ST.E desc[UR40][R22.64+0x2a0], R59 ;  /* 0x0002a03b16007985 */ /* 0x0009e8000c101928 */
[----:B------:R4:W-:Y:S04]  /*dd20*/  ST.E desc[UR40][R22.64+0x2a4], R61 ;  /* 0x0002a43d16007985 */ /* 0x0009e8000c101928 */
[----:B------:R4:W-:Y:S04]  /*dd30*/  ST.E desc[UR40][R22.64+0x2a8], R63 ;  /* 0x0002a83f16007985 */ /* 0x0009e8000c101928 */
[----:B------:R4:W-:Y:S04]  /*dd40*/  ST.E desc[UR40][R22.64+0x2ac], R65 ;  /* 0x0002ac4116007985 */ /* 0x0009e8000c101928 */
[----:B0-----:R-:W3:Y:S04]  /*dd50*/  LD.E R27, desc[UR40][R22.64+0x2b8] ;  /* 0x0002b828161b7980 */ /* 0x001ee8000c101900 */
        /* <DEDUP_REMOVED lines=8> */
[----:B--2---:R-:W2:Y:S04]  /*dde0*/  LD.E R53, desc[UR40][R22.64+0x2fc] ;  /* 0x0002fc2816357980 */ /* 0x004ea8000c101900 */
[----:B----4-:R-:W4:Y:S04]  /*ddf0*/  LD.E R55, desc[UR40][R22.64+0x304] ;  /* 0x0003042816377980 */ /* 0x010f28000c101900 */
        /* <DEDUP_REMOVED lines=38> */
[----:B---3--:R0:W-:Y:S04]  /*e060*/  ST.E desc[UR40][R22.64+0x2b0], R25 ;  /* 0x0002b01916007985 */ /* 0x0081e8000c101928 */
        /* <DEDUP_REMOVED lines=34> */
[----:B--2---:R2:W-:Y:S04]  /*e290*/  ST.E desc[UR40][R22.64+0x2fc], R53 ;  /* 0x0002fc3516007985 */ /* 0x0045e8000c101928 */
[----:B----4-:R4:W-:Y:S04]  /*e2a0*/  ST.E desc[UR40][R22.64+0x304], R55 ;  /* 0x0003043716007985 */ /* 0x0109e8000c101928 */
        /* <DEDUP_REMOVED lines=71> */
[----:B0-----:R-:W4:Y:S01]  /*e720*/  LDL R25, [R1+0x88] ;  /* 0x0000880001197983 */ /* 0x001f220000100800 */
[----:B------:R-:W-:-:S02]  /*e730*/  IMAD R6, R24, 0xc00, R6 ;  /* 0x00000c0018067824 */ /* 0x000fc400078e0206 */
[----:B-1----:R-:W-:Y:S01]  /*e740*/  IMAD.MOV.U32 R27, RZ, RZ, R7 ;  /* 0x000000ffff1b7224 */ /* 0x002fe200078e0007 */
[----:B------:R-:W-:Y:S01]  /*e750*/  F2FP.BF16.F32.PACK_AB R152, R72, R152 ;  /* 0x000000984898723e */ /* 0x000fe200000010ff */
[----:B------:R-:W-:Y:S01]  /*e760*/  VIADD R24, R6, 0x80 ;  /* 0x0000008006187836 */ /* 0x000fe20000000000 */
[----:B------:R-:W-:Y:S01]  /*e770*/  F2FP.BF16.F32.PACK_AB R153, R36, R153 ;  /* 0x000000992499723e */ /* 0x000fe200000010ff */
[----:B------:R-:W-:Y:S01]  /*e780*/  VIADD R26, R6, 0x100 ;  /* 0x00000100061a7836 */ /* 0x000fe20000000000 */
[----:B------:R-:W-:Y:S01]  /*e790*/  R2UR UR15, R27 ;  /* 0x000000001b0f72ca */ /* 0x000fe200000e0000 */
[----:B---3--:R-:W3:Y:S01]  /*e7a0*/  LD.E R35, desc[UR40][R22.64+0x28c] ;  /* 0x00028c2816237980 */ /* 0x008ee2000c101900 */
[----:B------:R-:W-:Y:S02]  /*e7b0*/  R2UR UR10, R24 ;  /* 0x00000000180a72ca */ /* 0x000fe400000e0000 */
[----:B------:R-:W-:Y:S01]  /*e7c0*/  R2UR UR14, R26 ;  /* 0x000000001a0e72ca */ /* 0x000fe200000e0000 */
[----:B------:R-:W3:Y:S01]  /*e7d0*/  LD.E R24, desc[UR40][R22.64+0x260] ;  /* 0x0002602816187980 */ /* 0x000ee2000c101900 */
[----:B------:R-:W-:-:S02]  /*e7e0*/  F2FP.BF16.F32.PACK_AB R154, R73, R154 ;  /* 0x0000009a499a723e */ /* 0x000fc400000010ff */
[----:B------:R-:W-:Y:S01]  /*e7f0*/  F2FP.BF16.F32.PACK_AB R155, R37, R155 ;  /* 0x0000009b259b723e */ /* 0x000fe200000010ff */
[----:B------:R-:W3:Y:S01]  /*e800*/  LD.E R36, desc[UR40][R22.64+0x290] ;  /* 0x0002902816247980 */ /* 0x000ee2000c101900 */
[----:B------:R-:W-:Y:S02]  /*e810*/  F2FP.BF16.F32.PACK_AB R156, R29, R156 ;  /* 0x0000009c1d9c723e */ /* 0x000fe400000010ff */
[----:B------:R-:W-:Y:S01]  /*e820*/  F2FP.BF16.F32.PACK_AB R157, R31, R157 ;  /* 0x0000009d1f9d723e */ /* 0x000fe200000010ff */
[----:B------:R-:W3:Y:S01]  /*e830*/  LD.E R29, desc[UR40][R22.64+0x274] ;  /* 0x00027428161d7980 */ /* 0x000ee2000c101900 */
[----:B------:R-:W-:Y:S02]  /*e840*/  F2FP.BF16.F32.PACK_AB R158, R32, R158 ;  /* 0x0000009e209e723e */ /* 0x000fe400000010ff */
[----:B------:R-:W-:Y:S01]  /*e850*/  F2FP.BF16.F32.PACK_AB R159, R34, R159 ;  /* 0x0000009f229f723e */ /* 0x000fe200000010ff */
[----:B------:R-:W3:Y:S01]  /*e860*/  LD.E R31, desc[UR40][R22.64+0x27c] ;  /* 0x00027c28161f7980 */ /* 0x000ee2000c101900 */
[----:B------:R-:W-:-:S02]  /*e870*/  F2FP.BF16.F32.PACK_AB R160, R33, R160 ;  /* 0x000000a021a0723e */ /* 0x000fc400000010ff */
[----:B------:R-:W-:Y:S01]  /*e880*/  F2FP.BF16.F32.PACK_AB R161, R30, R161 ;  /* 0x000000a11ea1723e */ /* 0x000fe200000010ff */
[----:B------:R-:W3:Y:S01]  /*e890*/  LD.E R32, desc[UR40][R22.64+0x280] ;  /* 0x0002802816207980 */ /* 0x000ee2000c101900 */
[----:B------:R-:W-:-:S03]  /*e8a0*/  F2FP.BF16.F32.PACK_AB R162, R28, R162 ;  /* 0x000000a21ca2723e */ /* 0x000fc600000010ff */
        /* <DEDUP_REMOVED lines=20> */
[----:B--2---:R-:W3:Y:S04]  /*e9f0*/  LD.E R53, desc[UR40][R22.64+0x2d4] ;  /* 0x0002d42816357980 */ /* 0x004ee8000c101900 */
[----:B------:R-:W3:Y:S04]  /*ea00*/  LD.E R54, desc[UR40][R22.64+0x2d8] ;  /* 0x0002d82816367980 */ /* 0x000ee8000c101900 */
[----:B----4-:R-:W3:Y:S04]  /*ea10*/  LD.E R55, desc[UR40][R22.64+0x2dc] ;  /* 0x0002dc2816377980 */ /* 0x010ee8000c101900 */
        /* <DEDUP_REMOVED lines=44> */
[----:B------:R-:W-:Y:S01]  /*ece0*/  ISETP.NE.U32.AND P2, PT, R25, RZ, PT ;  /* 0x000000ff1900720c */ /* 0x000fe20003f45070 */
[----:B------:R-:W-:-:S02]  /*ecf0*/  IMAD.MOV.U32 R25, RZ, RZ, R7 ;  /* 0x000000ffff197224 */ /* 0x000fc400078e0007 */
[----:B------:R-:W3:Y:S03]  /*ed00*/  LD.E R100, desc[UR40][R22.64+0x390] ;  /* 0x0003902816647980 */ /* 0x000ee6000c101900 */
[----:B------:R-:W-:Y:S01]  /*ed10*/  R2UR UR11, R25 ;  /* 0x00000000190b72ca */ /* 0x000fe200000e0000 */
        /* <DEDUP_REMOVED lines=54> */
[----:B------:R-:W-:-:S02]  /*f080*/  R2UR UR6, R6 ;  /* 0x00000000060672ca */ /* 0x000fc400000e0000 */
[----:B------:R-:W-:Y:S01]  /*f090*/  R2UR UR7, R7 ;  /* 0x00000000070772ca */ /* 0x000fe200000e0000 */
[----:B------:R-:W-:Y:S01]  /*f0a0*/  VOTEU.ANY UP0, P2 ;  /* 0x00000000003f7886 */ /* 0x000fe20001000100 */
[----:B---3--:R-:W-:-:S11]  /*f0b0*/  WARPGROUP.ARRIVE ;  /* 0x00000000000079c5 */ /* 0x008fd60000000000 */
[----:B------:R-:W-:Y:S01]  /*f0c0*/  HGMMA.64x256x16.F32.BF16 R24, R152, gdesc[UR4].tnspB, R24, UP0, gsb0 ;  /* 0x43e0000498187df0 */ /* 0x000fe2000b801818 */
[----:B------:R-:W-:Y:S02]  /*f0d0*/  F2FP.BF16.F32.PACK_AB R163, R221, R163 ;  /* 0x000000a3dda3723e */ /* 0x000fe400000010ff */
        /* <DEDUP_REMOVED lines=131> */
[----:B------:R-:W-:Y:S01]  /*f910*/  STL [R1+0x88], R0 ;  /* 0x0000880001007387 */ /* 0x000fe20000100800 */
[----:B------:R-:W-:Y:S02]  /*f920*/  VIADD R152, R6, 0x180 ;  /* 0x0000018006987836 */ /* 0x000fe40000000000 */
[----:B------:R-:W-:-:S03]  /*f930*/  IMAD.MOV.U32 R153, RZ, RZ, R7 ;  /* 0x000000ffff997224 */ /* 0x000fc600078e0007 */
[----:B------:R-:W-:Y:S02]  /*f940*/  R2UR UR6, R152 ;  /* 0x00000000980672ca */ /* 0x000fe400000e0000 */
[----:B------:R-:W-:Y:S02]  /*f950*/  R2UR UR7, R153 ;  /* 0x00000000990772ca */ /* 0x000fe400000e0000 */
[----:B------:R-:W-:Y:S02]  /*f960*/  F2FP.BF16.F32.PACK_AB R152, R164, R20 ;  /* 0x00000014a498723e */ /* 0x000fe400000010ff */
        /* <DEDUP_REMOVED lines=136> */
[----:B------:R-:W-:Y:S01]  /*101f0*/  IMAD.MOV.U32 R21, RZ, RZ, R7 ;  /* 0x000000ffff157224 */ /* 0x000fe200078e0007 */
        /* <DEDUP_REMOVED lines=411> */
[----:B------:R0:W-:Y:S04]  /*11bb0*/  ST.E desc[UR40][R4.64], R25 ;  /* 0x0000001904007985 */ /* 0x0001e8000c101928 */
[----:B------:R-:W-:Y:S04]  /*11bc0*/  ST.E desc[UR40][R8.64], R26 ;  /* 0x0000001a08007985 */ /* 0x000fe8000c101928 */
[----:B------:R1:W-:Y:S04]  /*11bd0*/  ST.E desc[UR40][R12.64], R27 ;  /* 0x0000001b0c007985 */ /* 0x0003e8000c101928 */
        /* <DEDUP_REMOVED lines=125> */
[----:B------:R-:W3:Y:S04]  /*123b0*/  LD.E R3, desc[UR40][R22.64+0x260] ;  /* 0x0002602816037980 */ /* 0x000ee8000c101900 */
[----:B---3--:R3:W-:Y:S04]  /*123c0*/  ST.E desc[UR40][R22.64+0x260], R3 ;  /* 0x0002600316007985 */ /* 0x0087e8000c101928 */
[----:B------:R-:W4:Y:S04]  /*123d0*/  LD.E R7, desc[UR40][R4.64] ;  /* 0x0000002804077980 */ /* 0x000f28000c101900 */
[----:B----4-:R4:W-:Y:S04]  /*123e0*/  ST.E desc[UR40][R4.64], R7 ;  /* 0x0000000704007985 */ /* 0x0109e8000c101928 */
[----:B------:R-:W2:Y:S04]  /*123f0*/  LD.E R11, desc[UR40][R8.64] ;  /* 0x00000028080b7980 */ /* 0x000ea8000c101900 */
[----:B--2---:R2:W-:Y:S04]  /*12400*/  ST.E desc[UR40][R8.64], R11 ;  /* 0x0000000b08007985 */ /* 0x0045e8000c101928 */
[----:B------:R-:W3:Y:S04]  /*12410*/  LD.E R15, desc[UR40][R12.64] ;  /* 0x000000280c0f7980 */ /* 0x000ee8000c101900 */
[----:B---3--:R3:W-:Y:S04]  /*12420*/  ST.E desc[UR40][R12.64], R15 ;  /* 0x0000000f0c007985 */ /* 0x0087e8000c101928 */
[----:B------:R-:W3:Y:S04]  /*12430*/  LD.E R21, desc[UR40][R22.64+0x270] ;  /* 0x0002702816157980 */ /* 0x000ee8000c101900 */
[----:B0-----:R-:W3:Y:S04]  /*12440*/  LD.E R25, desc[UR40][R22.64+0x274] ;  /* 0x0002742816197980 */ /* 0x001ee8000c101900 */
[----:B-1----:R-:W3:Y:S04]  /*12450*/  LD.E R27, desc[UR40][R22.64+0x278] ;  /* 0x00027828161b7980 */ /* 0x002ee8000c101900 */
[----:B------:R-:W3:Y:S04]  /*12460*/  LD.E R29, desc[UR40][R22.64+0x27c] ;  /* 0x00027c28161d7980 */ /* 0x000ee8000c101900 */
[----:B------:R-:W3:Y:S04]  /*12470*/  LD.E R3, desc[UR40][R22.64+0x280] ;  /* 0x0002802816037980 */ /* 0x000ee8000c101900 */
[----:B------:R-:W3:Y:S04]  /*12480*/  LD.E R31, desc[UR40][R22.64+0x284] ;  /* 0x00028428161f7980 */ /* 0x000ee8000c101900 */
[----:B----4-:R-:W4:Y:S04]  /*12490*/  LD.E R5, desc[UR40][R22.64+0x288] ;  /* 0x0002882816057980 */ /* 0x010f28000c101900 */
[----:B------:R-:W4:Y:S04]  /*124a0*/  LD.E R7, desc[UR40][R22.64+0x28c] ;  /* 0x00028c2816077980 */ /* 0x000f28000c101900 */
        /* <DEDUP_REMOVED lines=116> */
[----:B------:R0:W-:Y:S04]  /*12bf0*/  ST.E desc[UR40][R22.64+0x270], R21 ;  /* 0x0002701516007985 */ /* 0x0001e8000c101928 */
[----:B------:R0:W-:Y:S04]  /*12c00*/  ST.E desc[UR40][R22.64+0x274], R25 ;  /* 0x0002741916007985 */ /* 0x0001e8000c101928 */
[----:B------:R0:W-:Y:S04]  /*12c10*/  ST.E desc[UR40][R22.64+0x278], R27 ;  /* 0x0002781b16007985 */ /* 0x0001e8000c101928 */
[----:B------:R0:W-:Y:S04]  /*12c20*/  ST.E desc[UR40][R22.64+0x27c], R29 ;  /* 0x00027c1d16007985 */ /* 0x0001e8000c101928 */
[----:B------:R0:W-:Y:S04]  /*12c30*/  ST.E desc[UR40][R22.64+0x280], R3 ;  /* 0x0002800316007985 */ /* 0x0001e8000c101928 */
[----:B------:R0:W-:Y:S04]  /*12c40*/  ST.E desc[UR40][R22.64+0x284], R31 ;  /* 0x0002841f16007985 */ /* 0x0001e8000c101928 */
[----:B----4-:R0:W-:Y:S04]  /*12c50*/  ST.E desc[UR40][R22.64+0x288], R5 ;  /* 0x0002880516007985 */ /* 0x0101e8000c101928 */
        /* <DEDUP_REMOVED lines=125> */
.L_x_12135:
[----:B------:R-:W-:Y:S05]  /*13430*/  BSYNC B0 ;  /* 0x0000000000007941 */ /* 0x000fea0003800000 */
.L_x_12134:
[----:B------:R-:W-:Y:S05]  /*13440*/  @P1 BRA `(.L_x_12136) ;  /* 0xffffff6400f01947 */ /* 0x000fea000383ffff */
.L_x_12119:
[----:B------:R-:W-:-:S13]  /*13450*/  ISETP.GE.AND P1, PT, R10, UR45, PT ;  /* 0x0000002d0a007c0c */ /* 0x000fda000bf26270 */
[----:B------:R-:W-:Y:S05]  /*13460*/  @!P1 BRA `(.L_x_12137) ;  /* 0x000000a800dc9947 */ /* 0x000fea0003800000 */
[----:B0-----:R0:W5:Y:S02]  /*13470*/  LDL.64 R2, [R1+0x170] ;  /* 0x0001700001027983 */ /* 0x0011640000100a00 */
.L_x_12164:
        /* <DEDUP_REMOVED lines=21> */
.L_x_12139:
[----:B------:R-:W-:Y:S05]  /*135d0*/  BSYNC B0 ;  /* 0x0000000000007941 */ /* 0x000fea0003800000 */
.L_x_12138:
        /* <DEDUP_REMOVED lines=13> */
.L_x_12141:
[----:B------:R-:W-:Y:S05]  /*136b0*/  BSYNC B0 ;  /* 0x0000000000007941 */ /* 0x000fea0003800000 */
.L_x_12140:
        /* <DEDUP_REMOVED lines=8> */
.L_x_12143:
[----:B------:R-:W-:Y:S05]  /*13740*/  BSYNC B0 ;  /* 0x0000000000007941 */ /* 0x000fea0003800000 */
.L_x_12142:
[----:B------:R-:W2:Y:S04]  /*13750*/  LD.E R11, desc[UR40][R2.64] ;  /* 0x00000028020b7980 */ /* 0x000ea8000c101900 */
[----:B------:R-:W2:Y:S01]  /*13760*/  LDL.64 R12, [R1+0xa0] ;  /* 0x0000a000010c7983 */ /* 0x000ea20000100a00 */
[----:B------:R-:W-:Y:S05]  /*13770*/  WARPSYNC.ALL ;  /* 0x0000000000007948 */ /* 0x000fea0003800000 */
[----:B------:R-:W3:Y:S04]  /*13780*/  LDL.64 R14, [R1+0x98] ;  /* 0x00009800010e7983 */ /* 0x000ee80000100a00 */
[----:B------:R-:W4:Y:S04]  /*13790*/  LDL.64 R4, [R1+0x98] ;  /* 0x0000980001047983 */ /* 0x000f280000100a00 */
[----:B-1---5:R-:W4:Y:S01]  /*137a0*/  LDL.64 R6, [R1+0x98] ;  /* 0x0000980001067983 */ /* 0x022f220000100a00 */
        /* <DEDUP_REMOVED lines=53> */
.L_x_12146:
[----:B------:R-:W-:Y:S05]  /*13b00*/  BSYNC B0 ;  /* 0x0000000000007941 */ /* 0x000fea0003800000 */
.L_x_12145:
        /* <DEDUP_REMOVED lines=10> */
.L_x_12148:
[----:B------:R-:W-:Y:S05]  /*13bb0*/  BSYNC B0 ;  /* 0x0000000000007941 */ /* 0x000fea0003800000 */
.L_x_12147:
[----:B------:R-:W-:Y:S04]  /*13bc0*/  BSSY B0, `(.L_x_12149) ;  /* 0x0000006000007945 */ /* 0x000fe80003800000 */
[----:B--2---:R-:W-:Y:S05]  /*13bd0*/  @P1 BRA `(.L_x_12150) ;  /* 0x0000000000101947 */ /* 0x004fea0003800000 */
[----:B-----5:R-:W-:Y:S01]  /*13be0*/  IMAD R4, R4, 0x8, R6 ;  /* 0x0000000804047824 */ /* 0x020fe200078e0206 */
[----:B------:R-:W-:-:S04]  /*13bf0*/  SHF.L.U32 R5, R5, 0x1f, RZ ;  /* 0x0000001f05057819 */ /* 0x000fc800000006ff */
[----:B------:R-:W2:Y:S02]  /*13c00*/  SYNCS.PHASECHK.TRANS64.TRYWAIT P1, [R4+URZ], R5 ;  /* 0x00000005040075a7 */ /* 0x000ea4000802017f */
[----:B--2---:R-:W-:Y:S05]  /*13c10*/  @!P1 BRA `(.L_x_12151) ;  /* 0x0000018000c49947 */ /* 0x004fea0003800000 */
.L_x_12150:
[----:B------:R-:W-:Y:S05]  /*13c20*/  BSYNC B0 ;  /* 0x0000000000007941 */ /* 0x000fea0003800000 */
.L_x_12149:
[----:B------:R-:W3:Y:S04]  /*13c30*/  LD.E R73, desc[UR40][R2.64] ;  /* 0x0000002802497980 */ /* 0x000ee8000c101900 */
[----:B--2--5:R-:W3:Y:S04]  /*13c40*/  LDL.64 R4, [R1+0x118] ;  /* 0x0001180001047983 */ /* 0x024ee80000100a00 */
[----:B-1----:R-:W2:Y:S04]  /*13c50*/  LDL R11, [R1+0x90] ;  /* 0x00009000010b7983 */ /* 0x002ea80000100800 */
[----:B------:R-:W4:Y:S04]  /*13c60*/  LDL.64 R6, [R1+0x110] ;  /* 0x0001100001067983 */ /* 0x000f280000100a00 */
[----:B------:R-:W4:Y:S04]  /*13c70*/  LDL.64 R14, [R1+0x110] ;  /* 0x00011000010e7983 */ /* 0x000f280000100a00 */
[----:B------:R-:W4:Y:S04]  /*13c80*/  LDL.64 R12, [R1+0x110] ;  /* 0x00011000010c7983 */ /* 0x000f280000100a00 */
[----:B------:R-:W4:Y:S01]  /*13c90*/  LDL.64 R8, [R1+0x110] ;  /* 0x0001100001087983 */ /* 0x000f220000100a00 */
[----:B------:R-:W-:Y:S05]  /*13ca0*/  WARPSYNC.ALL ;  /* 0x0000000000007948 */ /* 0x000fea0003800000 */
[----:B------:R-:W-:Y:S01]  /*13cb0*/  WARPGROUP.ARRIVE ;  /* 0x00000000000079c5 */ /* 0x000fe20000000000 */
[----:B---3--:R-:W-:Y:S01]  /*13cc0*/  IMAD R4, R73, 0xc00, R4 ;  /* 0x00000c0049047824 */ /* 0x008fe200078e0204 */
[----:B------:R-:W-:-:S02]  /*13cd0*/  R2UR UR7, R5 ;  /* 0x00000000050772ca */ /* 0x000fc400000e0000 */
[----:B--2---:R-:W-:Y:S02]  /*13ce0*/  ISETP.NE.U32.AND P1, PT, R11, RZ, PT ;  /* 0x000000ff0b00720c */ /* 0x004fe40003f25070 */
        /* <DEDUP_REMOVED lines=163> */
[----:B------:R-:W1:Y:S01]  /*14720*/  S2R R74, SR_TID.X ;  /* 0x00000000004a7919 */ /* 0x000e620000002100 */
[----:B------:R-:W-:Y:S04]  /*14730*/  STL [R1+0x90], R0 ;  /* 0x0000900001007387 */ /* 0x000fe80000100800 */
[----:B------:R-:W-:Y:S01]  /*14740*/  STL [R1+0x90], R0 ;  /* 0x0000900001007387 */ /* 0x000fe20000100800 */
[----:B------:R-:W-:-:S02]  /*14750*/  WARPGROUP.DEPBAR.LE gsb0, 0x0 ;  /* 0x00008000000079c5 */ /* 0x000fc40000010000 */
[----:B------:R-:W-:-:S06]  /*14760*/  WARPGROUP.ARRIVE ;  /* 0x00000000000079c5 */ /* 0x000fcc0000000000 */
[----:B------:R-:W-:Y:S01]  /*14770*/  HGMMA.64x96x16.F32.BF16 R24, gdesc[UR4], R24, gsb0 ;  /* 0x01600000041879f0 */ /* 0x000fe20008001818 */
[----:B------:R-:W-:Y:S01]  /*14780*/  STL [R1+0x90], R0 ;  /* 0x0000900001007387 */ /* 0x000fe20000100800 */
[----:B-1----:R-:W-:-:S03]  /*14790*/  SHF.R.U32.HI R74, RZ, 0x7, R74 ;  /* 0x00000007ff4a7819 */ /* 0x002fc6000001164a */
        /* <DEDUP_REMOVED lines=22> */
[----:B------:R-:W2:Y:S04]  /*14900*/  LDL R11, [R1+0x13c] ;  /* 0x00013c00010b7983 */ /* 0x000ea80000100800 */
[----:B------:R-:W3:Y:S04]  /*14910*/  LDL R77, [R1+0x70] ;  /* 0x00007000014d7983 */ /* 0x000ee80000100800 */
[----:B------:R-:W4:Y:S04]  /*14920*/  LDL.64 R8, [R1+0x160] ;  /* 0x0001600001087983 */ /* 0x000f280000100a00 */
[----:B------:R-:W4:Y:S04]  /*14930*/  LDL R78, [R1+0x168] ;  /* 0x00016800014e7983 */ /* 0x000f280000100800 */
[----:B------:R-:W4:Y:S04]  /*14940*/  LDL.128 R12, [R1+0x150] ;  /* 0x00015000010c7983 */ /* 0x000f280000100c00 */
[----:B-1----:R-:W4:Y:S01]  /*14950*/  LDL.128 R4, [R1+0x140] ;  /* 0x0001400001047983 */ /* 0x002f220000100c00 */
        /* <DEDUP_REMOVED lines=33> */
[----:B------:R-:W1:Y:S01]  /*14b70*/  SHFL.IDX PT, R76, R8, RZ, 0x1c1f ;  /* 0x001c1fff084c7589 */ /* 0x000e6200000e0000 */
        /* <DEDUP_REMOVED lines=10> */
[--C-:B-1----:R-:W-:Y:S02]  /*14c20*/  IMAD.IADD R6, R21, 0x1, R76.reuse ;  /* 0x0000000115067824 */ /* 0x102fe400078e024c */
        /* <DEDUP_REMOVED lines=12> */
.L_x_12155:
[----:B------:R-:W-:-:S13]  /*14cf0*/  ISETP.NE.AND P1, PT, R13, 0x1, PT ;  /* 0x000000010d00780c */ /* 0x000fda0003f25270 */
[----:B------:R-:W-:-:S05]  /*14d00*/  @P1 IMAD.HI.U32 R12, R9, R14, RZ ;  /* 0x0000000e090c1227 */ /* 0x000fca00078e00ff */
[----:B------:R-:W-:-:S07]  /*14d10*/  @P1 SHF.R.U32.HI R9, RZ, R15, R12 ;  /* 0x0000000fff091219 */ /* 0x000fce000001160c */
.L_x_12156:
[----:B------:R-:W-:Y:S05]  /*14d20*/  BSYNC B1 ;  /* 0x0000000000017941 */ /* 0x000fea0003800000 */
.L_x_12154:
[----:B------:R-:W-:-:S05]  /*14d30*/  IMAD R12, R9, R13, R92 ;  /* 0x0000000d090c7224 */ /* 0x000fca00078e025c */
[----:B------:R-:W-:Y:S02]  /*14d40*/  VIMNMX R7, R7, R12, !PT ;  /* 0x0000000c07077248 */ /* 0x000fe40007fe0100 */
[----:B------:R-:W-:-:S07]  /*14d50*/  VIADDMNMX R6, R12, R13, R6, PT ;  /* 0x0000000d0c067246 */ /* 0x000fce0003800106 */
.L_x_12153:
[----:B------:R-:W-:Y:S05]  /*14d60*/  BSYNC B0 ;  /* 0x0000000000007941 */ /* 0x000fea0003800000 */
.L_x_12152:
[C---:B------:R-:W-:Y:S01]  /*14d70*/  ISETP.GE.AND P1, PT, R73.reuse, 0x2, PT ;  /* 0x000000024900780c */ /* 0x040fe20003f26270 */
[----:B------:R-:W1:Y:S01]  /*14d80*/  SHFL.IDX PT, R8, R8, 0x1, 0x1c1f ;  /* 0x003c1f0008087f89 */ /* 0x000e6200000e0000 */
[----:B------:R-:W-:Y:S01]  /*14d90*/  ISETP.GE.AND P3, PT, R73, 0xa, PT ;  /* 0x0000000a4900780c */ /* 0x000fe20003f66270 */
[----:B------:R-:W-:Y:S01]  /*14da0*/  BSSY B0, `(.L_x_12157) ;  /* 0x0000087000007945 */ /* 0x000fe20003800000 */
[----:B------:R-:W-:Y:S02]  /*14db0*/  P2R R75, PR, RZ, 0x2 ;  /* 0x00000002ff4b7803 */ /* 0x000fe40000000000 */
[----:B------:R-:W-:Y:S02]  /*14dc0*/  ISETP.GT.AND P1, PT, R7, 0x1, !P1 ;  /* 0x000000010700780c */ /* 0x000fe40004f24270 */
[----:B------:R-:W-:Y:S02]  /*14dd0*/  ISETP.GE.AND P2, PT, R73, 0x9, PT ;  /* 0x000000094900780c */ /* 0x000fe40003f46270 */
[----:B------:R-:W-:-:S02]  /*14de0*/  ISETP.LT.OR P1, PT, R6, 0x2, P1 ;  /* 0x000000020600780c */ /* 0x000fc40000f21670 */
[----:B------:R-:W-:Y:S02]  /*14df0*/  P2R R77, PR, RZ, 0x4 ;  /* 0x00000004ff4d7803 */ /* 0x000fe40000000000 */
[----:B------:R-:W-:Y:S02]  /*14e00*/  FSEL R90, R25, -INF , !P1 ;  /* 0xff800000195a7808 */ /* 0x000fe40004800000 */
[C---:B------:R-:W-:Y:S02]  /*14e10*/  ISETP.GT.AND P1, PT, R7.reuse, 0x9, !P3 ;  /* 0x000000090700780c */ /* 0x040fe40005f24270 */
[----:B------:R-:W-:Y:S02]  /*14e20*/  P2R R25, PR, RZ, 0x8 ;  /* 0x00000008ff197803 */ /* 0x000fe40000000000 */
[----:B------:R-:W-:Y:S02]  /*14e30*/  ISETP.LT.OR P1, PT, R6, 0xa, P1 ;  /* 0x0000000a0600780c */ /* 0x000fe40000f21670 */
[----:B------:R-:W-:-:S02]  /*14e40*/  ISETP.GT.AND P2, PT, R7, 0x8, !P2 ;  /* 0x000000080700780c */ /* 0x000fc40005744270 */
[----:B------:R-:W-:Y:S01]  /*14e50*/  ISETP.GE.AND P3, PT, R73, 0x11, PT ;  /* 0x000000114900780c */ /* 0x000fe20003f66270 */
[--C-:B-1----:R-:W-:Y:S01]  /*14e60*/  IMAD.IADD R12, R21, 0x1, R8.reuse ;  /* 0x00000001150c7824 */ /* 0x102fe200078e0208 */
[----:B------:R-:W-:Y:S01]  /*14e70*/  FSEL R88, R29, -INF , !P1 ;  /* 0xff8000001d587808 */ /* 0x000fe20004800000 */
[----:B------:R-:W-:Y:S01]  /*14e80*/  IMAD.IADD R9, R11, 0x1, R8 ;  /* 0x000000010b097824 */ /* 0x000fe200078e0208 */
[----:B------:R-:W-:Y:S02]  /*14e90*/  ISETP.LT.OR P2, PT, R6, 0x9, P2 ;  /* 0x000000090600780c */ /* 0x000fe40001741670 */
[----:B------:R-:W-:Y:S02]  /*14ea0*/  ISETP.GT.AND P1, PT, R7, 0x10, !P3 ;  /* 0x000000100700780c */ /* 0x000fe40005f24270 */
[----:B------:R-:W-:Y:S02]  /*14eb0*/  FSEL R154, R28, -INF , !P2 ;  /* 0xff8000001c9a7808 */ /* 0x000fe40005000000 */
        /* <DEDUP_REMOVED lines=71> */
[----:B------:R-:W-:Y:S02]  /*15330*/  P2R R79, PR, RZ, 0x8 ;  /* 0x00000008ff4f7803 */ /* 0x000fe40000000000 */
[----:B------:R-:W-:-:S02]  /*15340*/  FSEL R60, R60, -INF , !P1 ;  /* 0xff8000003c3c7808 */ /* 0x000fc40004800000 */
        /* <DEDUP_REMOVED lines=37> */
.L_x_12160:
[----:B------:R-:W-:-:S13]  /*155a0*/  ISETP.NE.AND P6, PT, R13, 0x1, PT ;  /* 0x000000010d00780c */ /* 0x000fda0003fc5270 */
[----:B------:R-:W-:-:S05]  /*155b0*/  @P6 IMAD.HI.U32 R14, R4, R14, RZ ;  /* 0x0000000e040e6227 */ /* 0x000fca00078e00ff */
[----:B------:R-:W-:-:S07]  /*155c0*/  @P6 SHF.R.U32.HI R4, RZ, R15, R14 ;  /* 0x0000000fff046219 */ /* 0x000fce000001160e */
.L_x_12161:
[----:B------:R-:W-:Y:S05]  /*155d0*/  BSYNC B1 ;  /* 0x0000000000017941 */ /* 0x000fea0003800000 */
.L_x_12159:
[----:B------:R-:W-:-:S05]  /*155e0*/  IMAD R4, R4, R13, R92 ;  /* 0x0000000d04047224 */ /* 0x000fca00078e025c */
[----:B------:R-:W-:Y:S02]  /*155f0*/  VIADDMNMX R12, R4, R13, R12, PT ;  /* 0x0000000d040c7246 */ /* 0x000fe4000380010c */
[----:B------:R-:W-:-:S07]  /*15600*/  VIMNMX R9, R9, R4, !PT ;  /* 0x0000000409097248 */ /* 0x000fce0007fe0100 */
.L_x_12158:
[----:B------:R-:W-:Y:S05]  /*15610*/  BSYNC B0 ;  /* 0x0000000000007941 */ /* 0x000fea0003800000 */
.L_x_12157:
[----:B------:R-:W2:Y:S01]  /*15620*/  LDL.64 R6, [R1+0x230] ;  /* 0x0002300001067983 */ /* 0x000ea20000100a00 */
[----:B------:R-:W-:Y:S02]  /*15630*/  ISETP.GT.AND P5, PT, R9, RZ, !P5 ;  /* 0x000000ff0900720c */ /* 0x000fe40006fa4270 */
        /* <DEDUP_REMOVED lines=39> */
[----:B------:R-:W-:Y:S02]  /*158b0*/  ISETP.NE.AND P5, PT, R41, RZ, PT ;  /* 0x000000ff2900720c */ /* 0x000fe40003fa5270 */
[C---:B------:R-:W-:Y:S01]  /*158c0*/  ISETP.GT.AND P1, PT, R9.reuse, 0x49, !P1 ;  /* 0x000000490900780c */ /* 0x040fe20004f24270 */
[----:B------:R-:W3:Y:S01]  /*158d0*/  LDL R41, [R1+0x250] ;  /* 0x0002500001297983 */ /* 0x000ee20000100800 */
        /* <DEDUP_REMOVED lines=28> */
[----:B--2---:R-:W-:Y:S02]  /*15aa0*/  FMNMX.FTZ R4, R152, R6, !PT ;  /* 0x0000000698047209 */ /* 0x004fe40007810000 */
[----:B------:R-:W-:Y:S02]  /*15ab0*/  ISETP.LT.OR P5, PT, R12, 0x42, P5 ;  /* 0x000000420c00780c */ /* 0x000fe40002fa1670 */
[----:B------:R-:W-:Y:S02]  /*15ac0*/  FMNMX.FTZ R4, R90, R4, !PT ;  /* 0x000000045a047209 */ /* 0x000fe40007810000 */
[----:B------:R-:W-:-:S02]  /*15ad0*/  FSEL R59, R59, -INF , !P5 ;  /* 0xff8000003b3b7808 */ /* 0x000fc40006800000 */
[----:B------:R-:W-:Y:S02]  /*15ae0*/  FMNMX.FTZ R4, R154, R4, !PT ;  /* 0x000000049a047209 */ /* 0x000fe40007810000 */
[----:B------:R-:W-:Y:S02]  /*15af0*/  ISETP.NE.AND P5, PT, R57, RZ, PT ;  /* 0x000000ff3900720c */ /* 0x000fe40003fa5270 */
[----:B------:R-:W-:Y:S02]  /*15b00*/  FMNMX.FTZ R4, R88, R4, !PT ;  /* 0x0000000458047209 */ /* 0x000fe40007810000 */
[----:B------:R-:W-:Y:S02]  /*15b10*/  ISETP.GT.AND P2, PT, R9, 0x50, !P2 ;  /* 0x000000500900780c */ /* 0x000fe40005744270 */
[----:B------:R-:W-:Y:S02]  /*15b20*/  FMNMX.FTZ R4, R76, R4, !PT ;  /* 0x000000044c047209 */ /* 0x000fe40007810000 */
[----:B------:R-:W-:-:S02]  /*15b30*/  ISETP.LT.OR P1, PT, R12, 0x4a, P1 ;  /* 0x0000004a0c00780c */ /* 0x000fc40000f21670 */
        /* <DEDUP_REMOVED lines=9> */
[----:B------:R-:W-:Y:S02]  /*15bd0*/  FMNMX.FTZ R5, R48, R5, !PT ;  /* 0x0000000530057209 */ /* 0x000fe40007810000 */
[----:B------:R-:W-:Y:S02]  /*15be0*/  FMNMX.FTZ R4, R26, R7, !PT ;  /* 0x000000071a047209 */ /* 0x000fe40007810000 */
[----:B------:R-:W-:-:S04]  /*15bf0*/  FMNMX.FTZ R5, R40, R5, !PT ;  /* 0x0000000528057209 */ /* 0x000fc80007810000 */
        /* <DEDUP_REMOVED lines=19> */
[----:B------:R-:W-:Y:S02]  /*15d30*/  ISETP.GT.AND P5, PT, R9, 0x48, !P5 ;  /* 0x000000480900780c */ /* 0x000fe40006fa4270 */
[----:B------:R-:W-:Y:S02]  /*15d40*/  FMNMX.FTZ R5, R55, R4, !PT ;  /* 0x0000000437057209 */ /* 0x000fe40007810000 */
[----:B------:R-:W-:-:S02]  /*15d50*/  FMNMX.FTZ R11, R32, R11, !PT ;  /* 0x0000000b200b7209 */ /* 0x000fc40007810000 */
[----:B------:R-:W-:Y:S02]  /*15d60*/  ISETP.LT.OR P5, PT, R12, 0x49, P5 ;  /* 0x000000490c00780c */ /* 0x000fe40002fa1670 */
[----:B------:R-:W-:Y:S02]  /*15d70*/  FMNMX.FTZ R4, R58, R5, !PT ;  /* 0x000000053a047209 */ /* 0x000fe40007810000 */
[----:B------:R-:W-:Y:S02]  /*15d80*/  FMNMX.FTZ R11, R64, R11, !PT ;  /* 0x0000000b400b7209 */ /* 0x000fe40007810000 */
[----:B------:R-:W-:Y:S02]  /*15d90*/  FSEL R62, R62, -INF , !P5 ;  /* 0xff8000003e3e7808 */ /* 0x000fe40006800000 */
[----:B------:R-:W-:Y:S02]  /*15da0*/  FMNMX.FTZ R5, R59, R4, !PT ;  /* 0x000000043b057209 */ /* 0x000fe40007810000 */
[----:B------:R-:W-:-:S02]  /*15db0*/  FMNMX.FTZ R11, R20, R11, !PT ;  /* 0x0000000b140b7209 */ /* 0x000fc40007810000 */
[----:B------:R-:W-:Y:S02]  /*15dc0*/  ISETP.LT.OR P2, PT, R12, 0x51, P2 ;  /* 0x000000510c00780c */ /* 0x000fe40001741670 */
[----:B------:R-:W-:Y:S02]  /*15dd0*/  FSEL R63, R63, -INF , !P1 ;  /* 0xff8000003f3f7808 */ /* 0x000fe40004800000 */
[----:B------:R-:W-:Y:S02]  /*15de0*/  FMNMX.FTZ R4, R62, R5, !PT ;  /* 0x000000053e047209 */ /* 0x000fe40007810000 */
[----:B------:R-:W-:Y:S02]  /*15df0*/  FMNMX.FTZ R11, R68, R11, !PT ;  /* 0x0000000b440b7209 */ /* 0x000fe40007810000 */
[----:B------:R-:W-:Y:S02]  /*15e00*/  ISETP.GT.AND P4, PT, R9, 0x58, !P4 ;  /* 0x000000580900780c */ /* 0x000fe40006784270 */
[----:B------:R-:W-:-:S02]  /*15e10*/  ISETP.LT.OR P3, PT, R12, 0x52, P3 ;  /* 0x000000520c00780c */ /* 0x000fc40001f61670 */
[----:B------:R-:W-:Y:S02]  /*15e20*/  FSEL R66, R66, -INF , !P2 ;  /* 0xff80000042427808 */ /* 0x000fe40005000000 */
[----:B------:R-:W-:Y:S02]  /*15e30*/  FMNMX.FTZ R5, R63, R4, !PT ;  /* 0x000000043f057209 */ /* 0x000fe40007810000 */
[----:B------:R-:W-:Y:S02]  /*15e40*/  FMNMX.FTZ R8, R24, R11, !PT ;  /* 0x0000000b18087209 */ /* 0x000fe40007810000 */
[----:B------:R-:W-:Y:S02]  /*15e50*/  ISETP.GT.AND P1, PT, R9, 0x59, !P6 ;  /* 0x000000590900780c */ /* 0x000fe40007724270 */
[----:B------:R-:W-:Y:S02]  /*15e60*/  ISETP.LT.OR P4, PT, R12, 0x59, P4 ;  /* 0x000000590c00780c */ /* 0x000fe40002781670 */
[----:B------:R-:W-:-:S02]  /*15e70*/  FSEL R67, R67, -INF , !P3 ;  /* 0xff80000043437808 */ /* 0x000fc40005800000 */
[----:B------:R-:W-:Y:S01]  /*15e80*/  FMNMX.FTZ R4, R66, R5, !PT ;  /* 0x0000000542047209 */ /* 0x000fe20007810000 */
[----:B------:R-:W1:Y:S01]  /*15e90*/  SHFL.BFLY PT, R11, R8, 0x2, 0x1f ;  /* 0x0c401f00080b7f89 */ /* 0x000e6200000e0000 */
[----:B------:R-:W-:Y:S02]  /*15ea0*/  ISETP.LT.OR P1, PT, R12, 0x5a, P1 ;  /* 0x0000005a0c00780c */ /* 0x000fe40000f21670 */
[----:B------:R-:W-:Y:S02]  /*15eb0*/  FSEL R70, R70, -INF , !P4 ;  /* 0xff80000046467808 */ /* 0x000fe40006000000 */
[----:B------:R-:W-:Y:S02]  /*15ec0*/  FMNMX.FTZ R5, R67, R4, !PT ;  /* 0x0000000443057209 */ /* 0x000fe40007810000 */
[----:B------:R-:W-:Y:S02]  /*15ed0*/  FSEL R71, R71, -INF , !P1 ;  /* 0xff80000047477808 */ /* 0x000fe40004800000 */
[----:B------:R-:W-:-:S04]  /*15ee0*/  FMNMX.FTZ R4, R70, R5, !PT ;  /* 0x0000000546047209 */ /* 0x000fc80007810000 */
[----:B------:R-:W-:Y:S02]  /*15ef0*/  FMNMX.FTZ R9, R71, R4, !PT ;  /* 0x0000000447097209 */ /* 0x000fe40007810000 */
[----:B------:R-:W2:Y:S04]  /*15f00*/  LDL.64 R4, [R1+0x240] ;  /* 0x0002400001047983 */ /* 0x000ea80000100a00 */
[----:B------:R-:W-:Y:S04]  /*15f10*/  STL.64 [R1+0x230], R8 ;  /* 0x0002300801007387 */ /* 0x000fe80000100a00 */
[----:B------:R-:W4:Y:S01]  /*15f20*/  LDL R13, [R1+0x234] ;  /* 0x00023400010d7983 */ /* 0x000f220000100800 */
[----:B-1----:R-:W-:-:S05]  /*15f30*/  FMNMX.FTZ R11, R8, R11, !PT ;  /* 0x0000000b080b7209 */ /* 0x002fca0007810000 */
[----:B------:R-:W1:Y:S02]  /*15f40*/  SHFL.BFLY PT, R14, R11, 0x1, 0x1f ;  /* 0x0c201f000b0e7f89 */ /* 0x000e6400000e0000 */
[----:B-1----:R-:W-:-:S05]  /*15f50*/  FMNMX.FTZ R12, R11, R14, !PT ;  /* 0x0000000e0b0c7209 */ /* 0x002fca0007810000 */
[----:B------:R-:W-:Y:S04]  /*15f60*/  STL [R1+0x230], R12 ;  /* 0x0002300c01007387 */ /* 0x000fe80000100800 */
[----:B------:R-:W5:Y:S04]  /*15f70*/  LDL R14, [R1+0x230] ;  /* 0x00023000010e7983 */ /* 0x000f680000100800 */
[----:B----4-:R-:W1:Y:S02]  /*15f80*/  SHFL.BFLY PT, R8, R13, 0x2, 0x1f ;  /* 0x0c401f000d087f89 */ /* 0x010e6400000e0000 */
[----:B-1----:R-:W-:-:S05]  /*15f90*/  FMNMX.FTZ R8, R8, R13, !PT ;  /* 0x0000000d08087209 */ /* 0x002fca0007810000 */
[----:B------:R-:W1:Y:S01]  /*15fa0*/  SHFL.BFLY PT, R9, R8, 0x1, 0x1f ;  /* 0x0c201f0008097f89 */ /* 0x000e6200000e0000 */
[----:B-----5:R-:W-:-:S04]  /*15fb0*/  FSETP.NEU.FTZ.AND P1, PT, R14, -INF , PT ;  /* 0xff8000000e00780b */ /* 0x020fc80003f3d000 */
[----:B------:R-:W-:Y:S01]  /*15fc0*/  FSEL R13, R14, RZ, P1 ;  /* 0x000000ff0e0d7208 */ /* 0x000fe20000800000 */
[----:B---3--:R-:W-:-:S04]  /*15fd0*/  FMUL.FTZ R11, R41, R14 ;  /* 0x0000000e290b7220 */ /* 0x008fc80000410000 */
[----:B------:R-:W-:Y:S01]  /*15fe0*/  FADD.FTZ R6, R6, -R13 ;  /* 0x8000000d06067221 */ /* 0x000fe20000010000 */
[----:B------:R-:W-:Y:S02]  /*15ff0*/  FSEL R11, R11, RZ, P1 ;  /* 0x000000ff0b0b7208 */ /* 0x000fe40000800000 */
[----:B-1----:R-:W-:Y:S01]  /*16000*/  FMNMX.FTZ R8, R8, R9, !PT ;  /* 0x0000000908087209 */ /* 0x002fe20007810000 */
[----:B------:R-:W-:-:S03]  /*16010*/  FMUL.FTZ R6, R6, R41 ;  /* 0x0000002906067220 */ /* 0x000fc60000410000 */
[C---:B------:R-:W-:Y:S01]  /*16020*/  FSETP.NEU.FTZ.AND P1, PT, R8.reuse, -INF , PT ;  /* 0xff8000000800780b */ /* 0x040fe20003f3d000 */
[-C--:B------:R-:W-:Y:S01]  /*16030*/  FMUL.FTZ R9, R8, R41.reuse ;  /* 0x0000002908097220 */ /* 0x080fe20000410000 */
[----:B------:R1:W-:Y:S01]  /*16040*/  MUFU.EX2 R13, R6 ;  /* 0x00000006000d7308 */ /* 0x0003e20000000800 */
[----:B------:R-:W-:-:S03]  /*16050*/  FFMA.FTZ R168, R20, R41, -R11 ;  /* 0x0000002914a87223 */ /* 0x000fc6000001080b */
[----:B------:R-:W-:Y:S02]  /*16060*/  FSEL R20, R9, RZ, P1 ;  /* 0x000000ff09147208 */ /* 0x000fe40000800000 */
[----:B-1----:R-:W-:Y:S01]  /*16070*/  FSEL R6, R8, RZ, P1 ;  /* 0x000000ff08067208 */ /* 0x002fe20000800000 */
[-CC-:B------:R-:W-:Y:S01]  /*16080*/  FFMA.FTZ R152, R152, R41.reuse, -R11.reuse ;  /* 0x0000002998987223 */ /* 0x180fe2000001080b */
[-CC-:B------:R-:W-:Y:S01]  /*16090*/  FFMA.FTZ R173, R32, R41.reuse, -R11.reuse ;  /* 0x0000002920ad7223 */ /* 0x180fe2000001080b */
[-C--:B------:R-:W-:Y:S02]  /*160a0*/  FFMA.FTZ R32, R26, R41.reuse, -R20 ;  /* 0x000000291a207223 */ /* 0x080fe40000010814 */
[----:B------:R-:W-:Y:S01]  /*160b0*/  FADD.FTZ R6, R7, -R6 ;  /* 0x8000000607067221 */ /* 0x000fe20000010000 */
[-CC-:B------:R-:W-:Y:S01]  /*160c0*/  FFMA.FTZ R15, R90, R41.reuse, -R11.reuse ;  /* 0x000000295a0f7223 */ /* 0x180fe2000001080b */
[-CC-:B------:R-:W-:Y:S02]  /*160d0*/  FFMA.FTZ R153, R29, R41.reuse, -R20.reuse ;  /* 0x000000291d997223 */ /* 0x180fe40000010814 */
[----:B------:R-:W-:Y:S01]  /*160e0*/  FMUL.FTZ R6, R41, R6 ;  /* 0x0000000629067220 */ /* 0x000fe20000410000 */
[----:B------:R-:W2:Y:S01]  /*160f0*/  MUFU.EX2 R152, R152 ;  /* 0x0000009800987308 */ /* 0x000ea20000000800 */
[-CC-:B------:R-:W-:Y:S01]  /*16100*/  FFMA.FTZ R154, R154, R41.reuse, -R11.reuse ;  /* 0x000000299a9a7223 */ /* 0x180fe2000001080b */
[-C--:B------:R-:W-:Y:S01]  /*16110*/  FFMA.FTZ R31, R30, R41.reuse, -R20 ;  /* 0x000000291e1f7223 */ /* 0x080fe20000010814 */
[----:B------:R-:W-:-:S05]  /*16120*/  FFMA.FTZ R37, R88, R41, -R11 ;  /* 0x0000002958257223 */ /* 0x000fca000001080b */
[----:B------:R-:W-:Y:S01]  /*16130*/  MUFU.EX2 R32, R32 ;  /* 0x0000002000207308 */ /* 0x000fe20000000800 */
[----:B------:R-:W-:-:S07]  /*16140*/  FFMA.FTZ R155, R27, R41, -R20 ;  /* 0x000000291b9b7223 */ /* 0x000fce0000010814 */
[----:B------:R-:W1:Y:S01]  /*16150*/  MUFU.EX2 R12, R6 ;  /* 0x00000006000c7308 */ /* 0x000e620000000800 */
[----:B------:R-:W-:-:S07]  /*16160*/  FFMA.FTZ R36, R76, R41, -R11 ;  /* 0x000000294c247223 */ /* 0x000fce000001080b */
[----:B------:R-:W3:Y:S01]  /*16170*/  MUFU.EX2 R15, R15 ;  /* 0x0000000f000f7308 */ /* 0x000ee20000000800 */
[----:B------:R-:W-:-:S07]  /*16180*/  FFMA.FTZ R30, R21, R41, -R20 ;  /* 0x00000029151e7223 */ /* 0x000fce0000010814 */
[----:B------:R-:W4:Y:S01]  /*16190*/  MUFU.EX2 R153, R153 ;  /* 0x0000009900997308 */ /* 0x000f220000000800 */
[----:B------:R-:W-:-:S07]  /*161a0*/  FFMA.FTZ R156, R86, R41, -R11 ;  /* 0x00000029569c7223 */ /* 0x000fce000001080b */
[----:B------:R-:W5:Y:S01]  /*161b0*/  MUFU.EX2 R154, R154 ;  /* 0x0000009a009a7308 */ /* 0x000f620000000800 */
[----:B------:R-:W-:-:S07]  /*161c0*/  FFMA.FTZ R157, R25, R41, -R20 ;  /* 0x00000029199d7223 */ /* 0x000fce0000010814 */
[----:B------:R-:W0:Y:S01]  /*161d0*/  MUFU.EX2 R31, R31 ;  /* 0x0000001f001f7308 */ /* 0x000e220000000800 */
[----:B------:R-:W-:Y:S01]  /*161e0*/  FFMA.FTZ R165, R24, R41, -R11 ;  /* 0x0000002918a57223 */ /* 0x000fe2000001080b */
[----:B--2---:R-:W-:-:S06]  /*161f0*/  FFMA.FTZ R4, R13, R4, R152 ;  /* 0x000000040d047223 */ /* 0x004fcc0000010098 */
[----:B------:R-:W2:Y:S01]  /*16200*/  MUFU.EX2 R37, R37 ;  /* 0x0000002500257308 */ /* 0x000ea20000000800 */
[----:B------:R-:W-:Y:S01]  /*16210*/  FFMA.FTZ R35, R78, R41, -R11 ;  /* 0x000000294e237223 */ /* 0x000fe2000001080b */
[----:B-1----:R-:W-:-:S06]  /*16220*/  FFMA.FTZ R24, R5, R12, R32 ;  /* 0x0000000c05187223 */ /* 0x002fcc0000010020 */
[----:B------:R-:W1:Y:S01]  /*16230*/  MUFU.EX2 R155, R155 ;  /* 0x0000009b009b7308 */ /* 0x000e620000000800 */
[----:B------:R-:W-:Y:S01]  /*16240*/  FFMA.FTZ R29, R38, R41, -R20 ;  /* 0x00000029261d7223 */ /* 0x000fe20000010814 */
[----:B---3--:R-:W-:-:S06]  /*16250*/  FADD.FTZ R5, R15, R4 ;  /* 0x000000040f057221 */ /* 0x008fcc0000010000 */
[----:B------:R-:W3:Y:S01]  /*16260*/  MUFU.EX2 R36, R36 ;  /* 0x0000002400247308 */ /* 0x000ee20000000800 */
[----:B------:R-:W-:Y:S01]  /*16270*/  FFMA.FTZ R158, R84, R41, -R11 ;  /* 0x00000029549e7223 */ /* 0x000fe2000001080b */
[----:B----4-:R-:W-:-:S06]  /*16280*/  FADD.FTZ R24, R153, R24 ;  /* 0x0000001899187221 */ /* 0x010fcc0000010000 */
[----:B------:R-:W4:Y:S01]  /*16290*/  MUFU.EX2 R30, R30 ;  /* 0x0000001e001e7308 */ /* 0x000f220000000800 */
[----:B------:R-:W-:Y:S01]  /*162a0*/  FFMA.FTZ R159, R39, R41, -R20 ;  /* 0x00000029279f7223 */ /* 0x000fe20000010814 */
[----:B-----5:R-:W-:-:S06]  /*162b0*/  FADD.FTZ R4, R154, R5 ;  /* 0x000000059a047221 */ /* 0x020fcc0000010000 */
[----:B------:R-:W5:Y:S01]  /*162c0*/  MUFU.EX2 R156, R156 ;  /* 0x0000009c009c7308 */ /* 0x000f620000000800 */
[-CC-:B------:R-:W-:Y:S01]  /*162d0*/  FFMA.FTZ R34, R72, R41.reuse, -R11.reuse ;  /* 0x0000002948227223 */ /* 0x180fe2000001080b */
[----:B------:R-:W-:Y:S01]  /*162e0*/  FFMA.FTZ R175, R28, R41, -R11 ;  /* 0x000000291caf7223 */ /* 0x000fe2000001080b */
[----:B0-----:R-:W-:-:S05]  /*162f0*/  FADD.FTZ R24, R31, R24 ;  /* 0x000000181f187221 */ /* 0x001fca0000010000 */
[----:B------:R-:W0:Y:S01]  /*16300*/  MUFU.EX2 R157, R157 ;  /* 0x0000009d009d7308 */ /* 0x000e220000000800 */
[----:B------:R-:W-:Y:S01]  /*16310*/  FFMA.FTZ R28, R42, R41, -R20 ;  /* 0x000000292a1c7223 */ /* 0x000fe20000010814 */
[----:B--2---:R-:W-:-:S06]  /*16320*/  FADD.FTZ R5, R37, R4 ;  /* 0x0000000425057221 */ /* 0x004fcc0000010000 */
[----:B------:R-:W2:Y:S01]  /*16330*/  MUFU.EX2 R35, R35 ;  /* 0x0000002300237308 */ /* 0x000ea20000000800 */
[----:B------:R-:W-:Y:S01]  /*16340*/  FFMA.FTZ R160, R82, R41, -R11 ;  /* 0x0000002952a07223 */ /* 0x000fe2000001080b */
[----:B-1----:R-:W-:-:S06]  /*16350*/  FADD.FTZ R7, R155, R24 ;  /* 0x000000189b077221 */ /* 0x002fcc0000010000 */
        /* <DEDUP_REMOVED lines=10> */
[----:B------:R-:W-:Y:S01]  /*16400*/  FFMA.FTZ R162, R80, R41, -R11 ;  /* 0x0000002950a27223 */ /* 0x000fe2000001080b */
[----:B0-----:R-:W-:-:S06]  /*16410*/  FADD.FTZ R4, R157, R4 ;  /* 0x000000049d047221 */ /* 0x001fcc0000010000 */
        /* <DEDUP_REMOVED lines=34> */
[----:B0-----:R-:W-:Y:S01]  /*16640*/  FADD.FTZ R7, R14, R7 ;  /* 0x000000070e077221 */ /* 0x001fe20000010000 */
[----:B------:R-:W-:-:S06]  /*16650*/  FFMA.FTZ R172, R59, R41, -R20 ;  /* 0x000000293bac7223 */ /* 0x000fcc0000010814 */
[----:B------:R-:W0:Y:S01]  /*16660*/  MUFU.EX2 R216, R216 ;  /* 0x000000d800d87308 */ /* 0x000e220000000800 */
[----:B--2---:R-:W-:Y:S01]  /*16670*/  FADD.FTZ R4, R232, R5 ;  /* 0x00000005e8047221 */ /* 0x004fe20000010000 */
[----:B------:R-:W-:-:S06]  /*16680*/  FFMA.FTZ R174, R60, R41, -R11 ;  /* 0x000000293cae7223 */ /* 0x000fcc000001080b */
[----:B------:R-:W2:Y:S01]  /*16690*/  MUFU.EX2 R221, R221 ;  /* 0x000000dd00dd7308 */ /* 0x000ea20000000800 */
[----:B-1----:R-:W-:Y:S01]  /*166a0*/  FADD.FTZ R6, R218, R7 ;  /* 0x00000007da067221 */ /* 0x002fe20000010000 */
[----:B------:R-:W-:-:S06]  /*166b0*/  FFMA.FTZ R169, R62, R41, -R20 ;  /* 0x000000293ea97223 */ /* 0x000fcc0000010814 */
[----:B------:R-:W1:Y:S01]  /*166c0*/  MUFU.EX2 R217, R217 ;  /* 0x000000d900d97308 */ /* 0x000e620000000800 */
[----:B---3--:R-:W-:Y:S01]  /*166d0*/  FADD.FTZ R5, R233, R4 ;  /* 0x00000004e9057221 */ /* 0x008fe20000010000 */
[----:B----4-:R-:W-:-:S06]  /*166e0*/  FADD.FTZ R7, R219, R6 ;  /* 0x00000006db077221 */ /* 0x010fcc0000010000 */
[----:B------:R-:W3:Y:S01]  /*166f0*/  MUFU.EX2 R215, R215 ;  /* 0x000000d700d77308 */ /* 0x000ee20000000800 */
[----:B------:R-:W-:-:S07]  /*16700*/  FFMA.FTZ R170, R63, R41, -R20 ;  /* 0x000000293faa7223 */ /* 0x000fce0000010814 */
[----:B------:R-:W4:Y:S01]  /*16710*/  MUFU.EX2 R171, R171 ;  /* 0x000000ab00ab7308 */ /* 0x000f220000000800 */
[----:B-----5:R-:W-:Y:S01]  /*16720*/  FADD.FTZ R4, R220, R5 ;  /* 0x00000005dc047221 */ /* 0x020fe20000010000 */
[----:B------:R-:W-:-:S06]  /*16730*/  FFMA.FTZ R167, R64, R41, -R11 ;  /* 0x0000002940a77223 */ /* 0x000fcc000001080b */
[----:B------:R-:W5:Y:S01]  /*16740*/  MUFU.EX2 R175, R175 ;  /* 0x000000af00af7308 */ /* 0x000f620000000800 */
[----:B0-----:R-:W-:Y:S01]  /*16750*/  FADD.FTZ R6, R216, R7 ;  /* 0x00000007d8067221 */ /* 0x001fe20000010000 */
[----:B------:R-:W-:-:S06]  /*16760*/  FFMA.FTZ R21, R66, R41, -R20 ;  /* 0x0000002942157223 */ /* 0x000fcc0000010814 */
[----:B------:R-:W0:Y:S01]  /*16770*/  MUFU.EX2 R172, R172 ;  /* 0x000000ac00ac7308 */ /* 0x000e220000000800 */
[----:B--2---:R-:W-:Y:S01]  /*16780*/  FADD.FTZ R4, R221, R4 ;  /* 0x00000004dd047221 */ /* 0x004fe20000010000 */
[----:B-1----:R-:W-:-:S06]  /*16790*/  FADD.FTZ R6, R217, R6 ;  /* 0x00000006d9067221 */ /* 0x002fcc0000010000 */
[----:B------:R-:W1:Y:S01]  /*167a0*/  MUFU.EX2 R174, R174 ;  /* 0x000000ae00ae7308 */ /* 0x000e620000000800 */
[----:B------:R-:W-:-:S07]  /*167b0*/  FFMA.FTZ R164, R67, R41, -R20 ;  /* 0x0000002943a47223 */ /* 0x000fce0000010814 */
[----:B------:R-:W2:Y:S01]  /*167c0*/  MUFU.EX2 R169, R169 ;  /* 0x000000a900a97308 */ /* 0x000ea20000000800 */
[----:B---3--:R-:W-:Y:S01]  /*167d0*/  FADD.FTZ R4, R215, R4 ;  /* 0x00000004d7047221 */ /* 0x008fe20000010000 */
[----:B------:R-:W-:-:S06]  /*167e0*/  FFMA.FTZ R166, R68, R41, -R11 ;  /* 0x0000002944a67223 */ /* 0x000fcc000001080b */
[----:B------:R-:W3:Y:S01]  /*167f0*/  MUFU.EX2 R173, R173 ;  /* 0x000000ad00ad7308 */ /* 0x000ee20000000800 */
[----:B----4-:R-:W-:Y:S01]  /*16800*/  FADD.FTZ R5, R171, R6 ;  /* 0x00000006ab057221 */ /* 0x010fe20000010000 */
[----:B------:R-:W-:-:S06]  /*16810*/  FFMA.FTZ R11, R70, R41, -R20 ;  /* 0x00000029460b7223 */ /* 0x000fcc0000010814 */
[----:B------:R-:W4:Y:S01]  /*16820*/  MUFU.EX2 R170, R170 ;  /* 0x000000aa00aa7308 */ /* 0x000f220000000800 */
[----:B-----5:R-:W-:Y:S01]  /*16830*/  FADD.FTZ R7, R175, R4 ;  /* 0x00000004af077221 */ /* 0x020fe20000010000 */
[----:B0-----:R-:W-:-:S06]  /*16840*/  FADD.FTZ R4, R172, R5 ;  /* 0x00000005ac047221 */ /* 0x001fcc0000010000 */
[----:B------:R-:W0:Y:S01]  /*16850*/  MUFU.EX2 R167, R167 ;  /* 0x000000a700a77308 */ /* 0x000e220000000800 */
[----:B------:R-:W-:-:S07]  /*16860*/  FFMA.FTZ R20, R71, R41, -R20 ;  /* 0x0000002947147223 */ /* 0x000fce0000010814 */
[----:B------:R-:W5:Y:S01]  /*16870*/  MUFU.EX2 R21, R21 ;  /* 0x0000001500157308 */ /* 0x000f620000000800 */
[----:B-1----:R-:W-:Y:S01]  /*16880*/  FADD.FTZ R6, R174, R7 ;  /* 0x00000007ae067221 */ /* 0x002fe20000010000 */
[----:B--2---:R-:W-:-:S06]  /*16890*/  FADD.FTZ R5, R169, R4 ;  /* 0x00000004a9057221 */ /* 0x004fcc0000010000 */
[----:B------:R-:W1:Y:S08]  /*168a0*/  MUFU.EX2 R168, R168 ;  /* 0x000000a800a87308 */ /* 0x000e700000000800 */
[----:B------:R-:W2:Y:S01]  /*168b0*/  MUFU.EX2 R164, R164 ;  /* 0x000000a400a47308 */ /* 0x000ea20000000800 */
[----:B---3--:R-:W-:Y:S01]  /*168c0*/  FADD.FTZ R6, R173, R6 ;  /* 0x00000006ad067221 */ /* 0x008fe20000010000 */
[----:B----4-:R-:W-:-:S06]  /*168d0*/  FADD.FTZ R4, R170, R5 ;  /* 0x00000005aa047221 */ /* 0x010fcc0000010000 */
[----:B------:R-:W3:Y:S08]  /*168e0*/  MUFU.EX2 R166, R166 ;  /* 0x000000a600a67308 */ /* 0x000ef00000000800 */
[----:B------:R-:W4:Y:S01]  /*168f0*/  MUFU.EX2 R11, R11 ;  /* 0x0000000b000b7308 */ /* 0x000f220000000800 */
[----:B0-----:R-:W-:Y:S01]  /*16900*/  FADD.FTZ R5, R167, R6 ;  /* 0x00000006a7057221 */ /* 0x001fe20000010000 */
[----:B-----5:R-:W-:-:S06]  /*16910*/  FADD.FTZ R7, R21, R4 ;  /* 0x0000000415077221 */ /* 0x020fcc0000010000 */
[----:B------:R-:W0:Y:S08]  /*16920*/  MUFU.EX2 R165, R165 ;  /* 0x000000a500a57308 */ /* 0x000e300000000800 */
[----:B------:R-:W5:Y:S01]  /*16930*/  MUFU.EX2 R20, R20 ;  /* 0x0000001400147308 */ /* 0x000f620000000800 */
[----:B-1----:R-:W-:Y:S01]  /*16940*/  FADD.FTZ R5, R168, R5 ;  /* 0x00000005a8057221 */ /* 0x002fe20000010000 */
[----:B--2---:R-:W-:-:S03]  /*16950*/  FADD.FTZ R4, R164, R7 ;  /* 0x00000007a4047221 */ /* 0x004fc60000010000 */
[----:B---3--:R-:W-:Y:S01]  /*16960*/  FADD.FTZ R6, R166, R5 ;  /* 0x00000005a6067221 */ /* 0x008fe20000010000 */
[----:B----4-:R-:W-:-:S03]  /*16970*/  FADD.FTZ R5, R11, R4 ;  /* 0x000000040b057221 */ /* 0x010fc60000010000 */
[----:B0-----:R-:W-:Y:S01]  /*16980*/  FADD.FTZ R4, R165, R6 ;  /* 0x00000006a5047221 */ /* 0x001fe20000010000 */
[----:B------:R-:W-:Y:S01]  /*16990*/  STL [R1+0x234], R8 ;  /* 0x0002340801007387 */ /* 0x000fe20000100800 */
[----:B-----5:R-:W-:-:S05]  /*169a0*/  FADD.FTZ R5, R20, R5 ;  /* 0x0000000514057221 */ /* 0x020fca0000010000 */
[----:B------:R0:W-:Y:S04]  /*169b0*/  STL.64 [R1+0x240], R4 ;  /* 0x0002400401007387 */ /* 0x0001e80000100a00 */
[----:B------:R-:W2:Y:S01]  /*169c0*/  LD.E R7, desc[UR40][R22.64+0x260] ;  /* 0x0002602816077980 */ /* 0x000ea2000c101900 */
[----:B------:R-:W-:-:S05]  /*169d0*/  IADD3 R6, P1, R16, 0x260, RZ ;  /* 0x0000026010067810 */ /* 0x000fca0007f3e0ff */
[----:B0-----:R-:W-:Y:S01]  /*169e0*/  IMAD.X R5, RZ, RZ, R17, P1 ;  /* 0x000000ffff057224 */ /* 0x001fe200008e0611 */
[----:B------:R-:W-:Y:S01]  /*169f0*/  LOP3.LUT R4, R6, 0x4, RZ, 0xfc, !PT ;  /* 0x0000000406047812 */ /* 0x000fe200078efcff */
[----:B--2---:R-:W-:-:S05]  /*16a00*/  FMUL.FTZ R7, R13, R7 ;  /* 0x000000070d077220 */ /* 0x004fca0000410000 */
[----:B------:R-:W-:Y:S04]  /*16a10*/  ST.E desc[UR40][R22.64+0x260], R7 ;  /* 0x0002600716007985 */ /* 0x000fe8000c101928 */
[----:B------:R-:W2:Y:S02]  /*16a20*/  LD.E R9, desc[UR40][R4.64] ;  /* 0x0000002804097980 */ /* 0x000ea4000c101900 */
[----:B--2---:R-:W-:-:S05]  /*16a30*/  FMUL.FTZ R9, R13, R9 ;  /* 0x000000090d097220 */ /* 0x004fca0000410000 */
[----:B------:R0:W-:Y:S04]  /*16a40*/  ST.E desc[UR40][R4.64], R9 ;  /* 0x0000000904007985 */ /* 0x0001e8000c101928 */
[----:B------:R-:W0:Y:S04]  /*16a50*/  LD.E R104, desc[UR40][R22.64+0x274] ;  /* 0x0002742816687980 */ /* 0x000e28000c101900 */
[----:B------:R-:W2:Y:S04]  /*16a60*/  LD.E R118, desc[UR40][R22.64+0x2b0] ;  /* 0x0002b02816767980 */ /* 0x000ea8000c101900 */
[----:B------:R-:W3:Y:S04]  /*16a70*/  LD.E R8, desc[UR40][R22.64+0x454] ;  /* 0x0004542816087980 */ /* 0x000ee8000c101900 */
[----:B------:R-:W4:Y:S04]  /*16a80*/  LD.E R102, desc[UR40][R22.64+0x270] ;  /* 0x0002702816667980 */ /* 0x000f28000c101900 */
        /* <DEDUP_REMOVED lines=58> */
[----:B0-----:R-:W-:-:S05]  /*16e30*/  FMUL.FTZ R9, R13, R104 ;  /* 0x000000680d097220 */ /* 0x001fca0000410000 */
[----:B------:R2:W-:Y:S01]  /*16e40*/  ST.E desc[UR40][R22.64+0x274], R9 ;  /* 0x0002740916007985 */ /* 0x0005e2000c101928 */
[C---:B---3--:R-:W-:Y:S01]  /*16e50*/  FMUL.FTZ R45, R13.reuse, R8 ;  /* 0x000000080d2d7220 */ /* 0x048fe20000410000 */
[C---:B----4-:R-:W-:Y:S01]  /*16e60*/  FMUL.FTZ R7, R13.reuse, R102 ;  /* 0x000000660d077220 */ /* 0x050fe20000410000 */
[C---:B--2---:R-:W-:Y:S01]  /*16e70*/  FMUL.FTZ R9, R13.reuse, R118 ;  /* 0x000000760d097220 */ /* 0x044fe20000410000 */
[C---:B-----5:R-:W-:Y:S01]  /*16e80*/  FMUL.FTZ R25, R13.reuse, R106 ;  /* 0x0000006a0d197220 */ /* 0x060fe20000410000 */
[----:B------:R-:W-:-:S03]  /*16e90*/  FMUL.FTZ R27, R13, R108 ;  /* 0x0000006c0d1b7220 */ /* 0x000fc60000410000 */
[----:B------:R0:W-:Y:S01]  /*16ea0*/  ST.E desc[UR40][R22.64+0x2b0], R9 ;  /* 0x0002b00916007985 */ /* 0x0001e2000c101928 */
[C---:B------:R-:W-:Y:S01]  /*16eb0*/  FMUL.FTZ R39, R13.reuse, R110 ;  /* 0x0000006e0d277220 */ /* 0x040fe20000410000 */
[C---:B------:R-:W-:Y:S01]  /*16ec0*/  FMUL.FTZ R41, R13.reuse, R112 ;  /* 0x000000700d297220 */ /* 0x040fe20000410000 */
[C---:B------:R-:W-:Y:S01]  /*16ed0*/  FMUL.FTZ R43, R13.reuse, R114 ;  /* 0x000000720d2b7220 */ /* 0x040fe20000410000 */
[----:B------:R1:W-:Y:S01]  /*16ee0*/  ST.E desc[UR40][R22.64+0x454], R45 ;  /* 0x0004542d16007985 */ /* 0x0003e2000c101928 */
[----:B0-----:R-:W-:-:S03]  /*16ef0*/  FMUL.FTZ R9, R13, R138 ;  /* 0x0000008a0d097220 */ /* 0x001fc60000410000 */
[----:B------:R0:W-:Y:S04]  /*16f00*/  ST.E desc[UR40][R22.64+0x270], R7 ;  /* 0x0002700716007985 */ /* 0x0001e8000c101928 */
[----:B------:R2:W-:Y:S04]  /*16f10*/  ST.E desc[UR40][R22.64+0x280], R25 ;  /* 0x0002801916007985 */ /* 0x0005e8000c101928 */
[----:B------:R3:W-:Y:S01]  /*16f20*/  ST.E desc[UR40][R22.64+0x284], R27 ;  /* 0x0002841b16007985 */ /* 0x0007e2000c101928 */
[C---:B-1----:R-:W-:Y:S01]  /*16f30*/  FMUL.FTZ R45, R13.reuse, R120 ;  /* 0x000000780d2d7220 */ /* 0x042fe20000410000 */
[----:B------:R-:W-:-:S02]  /*16f40*/  FMUL.FTZ R47, R13, R122 ;  /* 0x0000007a0d2f7220 */ /* 0x000fc40000410000 */
[----:B------:R1:W-:Y:S01]  /*16f50*/  ST.E desc[UR40][R22.64+0x290], R39 ;  /* 0x0002902716007985 */ /* 0x0003e2000c101928 */
[C---:B0-----:R-:W-:Y:S01]  /*16f60*/  FMUL.FTZ R7, R13.reuse, R116 ;  /* 0x000000740d077220 */ /* 0x041fe20000410000 */
[C---:B------:R-:W-:Y:S02]  /*16f70*/  FMUL.FTZ R49, R13.reuse, R124 ;  /* 0x0000007c0d317220 */ /* 0x040fe40000410000 */
[----:B------:R0:W-:Y:S01]  /*16f80*/  ST.E desc[UR40][R22.64+0x294], R41 ;  /* 0x0002942916007985 */ /* 0x0001e2000c101928 */
[----:B--2---:R-:W-:-:S03]  /*16f90*/  FMUL.FTZ R25, R13, R126 ;  /* 0x0000007e0d197220 */ /* 0x004fc60000410000 */
[----:B------:R2:W-:Y:S01]  /*16fa0*/  ST.E desc[UR40][R22.64+0x2a0], R43 ;  /* 0x0002a02b16007985 */ /* 0x0005e2000c101928 */
[----:B---3--:R-:W-:-:S03]  /*16fb0*/  FMUL.FTZ R27, R13, R128 ;  /* 0x000000800d1b7220 */ /* 0x008fc60000410000 */
[----:B------:R3:W-:Y:S01]  /*16fc0*/  ST.E desc[UR40][R22.64+0x300], R9 ;  /* 0x0003000916007985 */ /* 0x0007e2000c101928 */
[C---:B-1----:R-:W-:Y:S01]  /*16fd0*/  FMUL.FTZ R39, R13.reuse, R130 ;  /* 0x000000820d277220 */ /* 0x042fe20000410000 */
[C---:B0-----:R-:W-:Y:S01]  /*16fe0*/  FMUL.FTZ R41, R13.reuse, R132 ;  /* 0x000000840d297220 */ /* 0x041fe20000410000 */
[C---:B--2---:R-:W-:Y:S01]  /*16ff0*/  FMUL.FTZ R43, R13.reuse, R134 ;  /* 0x000000860d2b7220 */ /* 0x044fe20000410000 */
[----:B------:R0:W-:Y:S01]  /*17000*/  ST.E desc[UR40][R22.64+0x2a4], R7 ;  /* 0x0002a40716007985 */ /* 0x0001e2000c101928 */
[----:B---3--:R-:W-:-:S03]  /*17010*/  FMUL.FTZ R9, R13, R98 ;  /* 0x000000620d097220 */ /* 0x008fc60000410000 */
        /* <DEDUP_REMOVED lines=13> */
[C---:B-1----:R-:W-:Y:S01]  /*170f0*/  FMUL.FTZ R27, R13.reuse, R148 ;  /* 0x000000940d1b7220 */ /* 0x042fe20000410000 */
[C---:B--2---:R-:W-:Y:S02]  /*17100*/  FMUL.FTZ R39, R13.reuse, R150 ;  /* 0x000000960d277220 */ /* 0x044fe40000410000 */
[----:B------:R1:W-:Y:S01]  /*17110*/  ST.E desc[UR40][R22.64+0x350], R9 ;  /* 0x0003500916007985 */ /* 0x0003e2000c101928 */
[C---:B---3--:R-:W-:Y:S01]  /*17120*/  FMUL.FTZ R41, R13.reuse, R96 ;  /* 0x000000600d297220 */ /* 0x048fe20000410000 */
[C---:B0-----:R-:W-:Y:S02]  /*17130*/  FMUL.FTZ R43, R13.reuse, R94 ;  /* 0x0000005e0d2b7220 */ /* 0x041fe40000410000 */
[----:B------:R0:W-:Y:S01]  /*17140*/  ST.E desc[UR40][R22.64+0x2f4], R7 ;  /* 0x0002f40716007985 */ /* 0x0001e2000c101928 */
[----:B-1----:R-:W-:-:S03]  /*17150*/  FMUL.FTZ R9, R13, R72 ;  /* 0x000000480d097220 */ /* 0x002fc60000410000 */
[----:B------:R1:W-:Y:S04]  /*17160*/  ST.E desc[UR40][R22.64+0x304], R45 ;  /* 0x0003042d16007985 */ /* 0x0003e8000c101928 */
[----:B------:R2:W-:Y:S01]  /*17170*/  ST.E desc[UR40][R22.64+0x310], R47 ;  /* 0x0003102f16007985 */ /* 0x0005e2000c101928 */
[----:B0-----:R-:W-:-:S03]  /*17180*/  FMUL.FTZ R7, R13, R100 ;  /* 0x000000640d077220 */ /* 0x001fc60000410000 */
[----:B------:R0:W-:Y:S04]  /*17190*/  ST.E desc[UR40][R22.64+0x314], R49 ;  /* 0x0003143116007985 */ /* 0x0001e8000c101928 */
[----:B------:R3:W-:Y:S01]  /*171a0*/  ST.E desc[UR40][R22.64+0x320], R25 ;  /* 0x0003201916007985 */ /* 0x0007e2000c101928 */
[----:B-1----:R-:W-:-:S03]  /*171b0*/  FMUL.FTZ R45, R13, R92 ;  /* 0x0000005c0d2d7220 */ /* 0x002fc60000410000 */
[----:B------:R1:W-:Y:S01]  /*171c0*/  ST.E desc[UR40][R22.64+0x324], R27 ;  /* 0x0003241b16007985 */ /* 0x0003e2000c101928 */
[----:B--2---:R-:W-:-:S03]  /*171d0*/  FMUL.FTZ R47, R13, R86 ;  /* 0x000000560d2f7220 */ /* 0x004fc60000410000 */
[----:B------:R2:W-:Y:S01]  /*171e0*/  ST.E desc[UR40][R22.64+0x330], R39 ;  /* 0x0003302716007985 */ /* 0x0005e2000c101928 */
[----:B0-----:R-:W-:-:S03]  /*171f0*/  FMUL.FTZ R49, R13, R84 ;  /* 0x000000540d317220 */ /* 0x001fc60000410000 */
[----:B------:R0:W-:Y:S01]  /*17200*/  ST.E desc[UR40][R22.64+0x354], R41 ;  /* 0x0003542916007985 */ /* 0x0001e2000c101928 */
[----:B---3--:R-:W-:-:S03]  /*17210*/  FMUL.FTZ R25, R13, R90 ;  /* 0x0000005a0d197220 */ /* 0x008fc60000410000 */
[----:B------:R3:W-:Y:S01]  /*17220*/  ST.E desc[UR40][R22.64+0x360], R43 ;  /* 0x0003602b16007985 */ /* 0x0007e2000c101928 */
[C---:B-1----:R-:W-:Y:S01]  /*17230*/  FMUL.FTZ R27, R13.reuse, R82 ;  /* 0x000000520d1b7220 */ /* 0x042fe20000410000 */
[C---:B--2---:R-:W-:Y:S02]  /*17240*/  FMUL.FTZ R39, R13.reuse, R88 ;  /* 0x000000580d277220 */ /* 0x044fe40000410000 */
[----:B------:R1:W-:Y:S01]  /*17250*/  ST.E desc[UR40][R22.64+0x3a0], R9 ;  /* 0x0003a00916007985 */ /* 0x0003e2000c101928 */
[C---:B0-----:R-:W-:Y:S01]  /*17260*/  FMUL.FTZ R41, R13.reuse, R78 ;  /* 0x0000004e0d297220 */ /* 0x041fe20000410000 */
[C---:B---3--:R-:W-:Y:S02]  /*17270*/  FMUL.FTZ R43, R13.reuse, R76 ;  /* 0x0000004c0d2b7220 */ /* 0x048fe40000410000 */
        /* <DEDUP_REMOVED lines=22> */
[----:B------:R1:W-:Y:S01]  /*173e0*/  ST.E desc[UR40][R22.64+0x3b4], R45 ;  /* 0x0003b42d16007985 */ /* 0x0003e2000c101928 */
[C---:B------:R-:W-:Y:S01]  /*173f0*/  FMUL.FTZ R51, R13.reuse, R51 ;  /* 0x000000330d337220 */ /* 0x040fe20000410000 */
[C---:B------:R-:W-:Y:S02]  /*17400*/  FMUL.FTZ R53, R13.reuse, R53 ;  /* 0x000000350d357220 */ /* 0x040fe40000410000 */
[----:B------:R2:W-:Y:S01]  /*17410*/  ST.E desc[UR40][R22.64+0x3c0], R25 ;  /* 0x0003c01916007985 */ /* 0x0005e2000c101928 */
[----:B------:R-:W-:Y:S01]  /*17420*/  LOP3.LUT R8, R6, 0x8, RZ, 0xfc, !PT ;  /* 0x0000000806087812 */ /* 0x000fe200078efcff */
[C---:B0-----:R-:W-:Y:S02]  /*17430*/  FMUL.FTZ R7, R13.reuse, R60 ;  /* 0x0000003c0d077220 */ /* 0x041fe40000410000 */
        /* <DEDUP_REMOVED lines=14> */
[C---:B---3--:R-:W-:Y:S01]  /*17520*/  FMUL.FTZ R43, R13.reuse, R26 ;  /* 0x0000001a0d2b7220 */ /* 0x048fe20000410000 */
[----:B------:R-:W-:Y:S01]  /*17530*/  FMUL.FTZ R13, R13, R38 ;  /* 0x000000260d0d7220 */ /* 0x000fe20000410000 */
[--C-:B-1----:R-:W-:Y:S01]  /*17540*/  IMAD.MOV.U32 R9, RZ, RZ, R5.reuse ;  /* 0x000000ffff097224 */ /* 0x102fe200078e0005 */
[----:B------:R-:W-:Y:S04]  /*17550*/  ST.E desc[UR40][R22.64+0x334], R51 ;  /* 0x0003343316007985 */ /* 0x000fe8000c101928 */
[----:B------:R-:W-:Y:S04]  /*17560*/  ST.E desc[UR40][R22.64+0x340], R53 ;  /* 0x0003403516007985 */ /* 0x000fe8000c101928 */
[----:B------:R0:W-:Y:S04]  /*17570*/  ST.E desc[UR40][R22.64+0x3e4], R7 ;  /* 0x0003e40716007985 */ /* 0x0001e8000c101928 */
[----:B------:R-:W-:Y:S04]  /*17580*/  ST.E desc[UR40][R22.64+0x404], R45 ;  /* 0x0004042d16007985 */ /* 0x000fe8000c101928 */
[----:B------:R1:W-:Y:S04]  /*17590*/  ST.E desc[UR40][R22.64+0x410], R25 ;  /* 0x0004101916007985 */ /* 0x0003e8000c101928 */
[----:B------:R2:W-:Y:S04]  /*175a0*/  ST.E desc[UR40][R22.64+0x414], R27 ;  /* 0x0004141b16007985 */ /* 0x0005e8000c101928 */
[----:B------:R-:W-:Y:S04]  /*175b0*/  ST.E desc[UR40][R22.64+0x420], R39 ;  /* 0x0004202716007985 */ /* 0x000fe8000c101928 */
[----:B------:R-:W-:Y:S04]  /*175c0*/  ST.E desc[UR40][R22.64+0x424], R47 ;  /* 0x0004242f16007985 */ /* 0x000fe8000c101928 */
[----:B------:R3:W-:Y:S04]  /*175d0*/  ST.E desc[UR40][R22.64+0x430], R49 ;  /* 0x0004303116007985 */ /* 0x0007e8000c101928 */
        /* <DEDUP_REMOVED lines=69> */
[----:B-----5:R-:W5:Y:S04]  /*17a30*/  LD.E R43, desc[UR40][R22.64+0x438] ;  /* 0x00043828162b7980 */ /* 0x020f68000c101900 */
[----:B------:R-:W5:Y:S04]  /*17a40*/  LD.E R39, desc[UR40][R22.64+0x43c] ;  /* 0x00043c2816277980 */ /* 0x000f68000c101900 */
[----:B------:R-:W5:Y:S04]  /*17a50*/  LD.E R13, desc[UR40][R22.64+0x448] ;  /* 0x00044828160d7980 */ /* 0x000f68000c101900 */
[----:B0-----:R-:W5:Y:S04]  /*17a60*/  LD.E R25, desc[UR40][R22.64+0x44c] ;  /* 0x00044c2816197980 */ /* 0x001f68000c101900 */
[----:B--2---:R-:W2:Y:S01]  /*17a70*/  LD.E R27, desc[UR40][R22.64+0x458] ;  /* 0x00045828161b7980 */ /* 0x004ea2000c101900 */
[----:B-1----:R-:W-:Y:S01]  /*17a80*/  SHF.R.U32.HI R102, RZ, 0x7, R102 ;  /* 0x00000007ff667819 */ /* 0x002fe20000011666 */
[C---:B------:R-:W-:Y:S01]  /*17a90*/  FMUL.FTZ R105, R12.reuse, R105 ;  /* 0x000000690c697220 */ /* 0x040fe20000410000 */
[C---:B------:R-:W-:Y:S01]  /*17aa0*/  FMUL.FTZ R51, R12.reuse, R51 ;  /* 0x000000330c337220 */ /* 0x040fe20000410000 */
[----:B------:R-:W-:-:S03]  /*17ab0*/  FMUL.FTZ R26, R12, R26 ;  /* 0x0000001a0c1a7220 */ /* 0x000fc60000410000 */
[----:B------:R-:W-:Y:S01]  /*17ac0*/  ST.E desc[UR40][R22.64+0x278], R105 ;  /* 0x0002786916007985 */ /* 0x000fe2000c101928 */
[----:B------:R-:W-:-:S03]  /*17ad0*/  FMUL.FTZ R107, R12, R107 ;  /* 0x0000006b0c6b7220 */ /* 0x000fc60000410000 */
[----:B------:R-:W-:Y:S01]  /*17ae0*/  ST.E desc[UR40][R22.64+0x3f8], R51 ;  /* 0x0003f83316007985 */ /* 0x000fe2000c101928 */
[----:B------:R-:W-:-:S03]  /*17af0*/  FMUL.FTZ R109, R12, R109 ;  /* 0x0000006d0c6d7220 */ /* 0x000fc60000410000 */
[----:B------:R0:W-:Y:S01]  /*17b00*/  ST.E desc[UR40][R22.64+0x45c], R26 ;  /* 0x00045c1a16007985 */ /* 0x0001e2000c101928 */
[C---:B------:R-:W-:Y:S01]  /*17b10*/  FMUL.FTZ R111, R12.reuse, R111 ;  /* 0x0000006f0c6f7220 */ /* 0x040fe20000410000 */
[C---:B------:R-:W-:Y:S01]  /*17b20*/  FMUL.FTZ R113, R12.reuse, R113 ;  /* 0x000000710c717220 */ /* 0x040fe20000410000 */
[----:B------:R-:W-:Y:S01]  /*17b30*/  FMUL.FTZ R115, R12, R115 ;  /* 0x000000730c737220 */ /* 0x000fe20000410000 */
[----:B0-----:R-:W-:Y:S02]  /*17b40*/  VIADD R26, R102, 0x8 ;  /* 0x00000008661a7836 */ /* 0x001fe40000000000 */
        /* <DEDUP_REMOVED lines=115> */
[----:B------:R-:W5:Y:S04]  /*18280*/  LD.E R24, desc[UR40][R2.64] ;  /* 0x0000002802187980 */ /* 0x000f68000c101900 */
[----:B------:R-:W5:Y:S04]  /*18290*/  LD.E.64 R12, desc[UR40][R22.64+0xa8] ;  /* 0x0000a828160c7980 */ /* 0x000f68000c101b00 */
        /* <DEDUP_REMOVED lines=9> */
[----:B------:R-:W4:Y:S04]  /*18330*/  LD.E R47, desc[UR40][R22.64+0x278] ;  /* 0x00027828162f7980 */ /* 0x000f28000c101900 */
[----:B0-----:R-:W4:Y:S04]  /*18340*/  LD.E R41, desc[UR40][R22.64+0x27c] ;  /* 0x00027c2816297980 */ /* 0x001f28000c101900 */
        /* <DEDUP_REMOVED lines=87> */
[----:B0-----:R-:W5:Y:S04]  /*188c0*/  LD.E R27, desc[UR40][R22.64+0x2b8] ;  /* 0x0002b828161b7980 */ /* 0x001f68000c101900 */
        /* <DEDUP_REMOVED lines=8> */
[----:B--2---:R-:W2:Y:S04]  /*18950*/  LD.E R55, desc[UR40][R22.64+0x300] ;  /* 0x0003002816377980 */ /* 0x004ea8000c101900 */
[----:B----4-:R-:W4:Y:S04]  /*18960*/  LD.E R57, desc[UR40][R22.64+0x308] ;  /* 0x0003082816397980 */ /* 0x010f28000c101900 */
[----:B------:R-:W4:Y:S04]  /*18970*/  LD.E R59, desc[UR40][R22.64+0x310] ;  /* 0x00031028163b7980 */ /* 0x000f28000c101900 */
        /* <DEDUP_REMOVED lines=145> */
[----:B0-----:R-:W3:Y:S01]  /*19290*/  LDL R25, [R1+0x88] ;  /* 0x0000880001197983 */ /* 0x001ee20000100800 */
[----:B------:R-:W-:-:S02]  /*192a0*/  IMAD R12, R24, 0xc00, R12 ;  /* 0x00000c00180c7824 */ /* 0x000fc400078e020c */
[----:B-1----:R-:W-:Y:S01]  /*192b0*/  IMAD.MOV.U32 R27, RZ, RZ, R13 ;  /* 0x000000ffff1b7224 */ /* 0x002fe200078e000d */
[----:B------:R-:W-:Y:S01]  /*192c0*/  F2FP.BF16.F32.PACK_AB R154, R37, R154 ;  /* 0x0000009a259a723e */ /* 0x000fe200000010ff */
[----:B------:R-:W-:Y:S01]  /*192d0*/  VIADD R24, R12, 0x80 ;  /* 0x000000800c187836 */ /* 0x000fe20000000000 */
[----:B------:R-:W-:Y:S01]  /*192e0*/  F2FP.BF16.F32.PACK_AB R156, R156, R36 ;  /* 0x000000249c9c723e */ /* 0x000fe200000010ff */
[----:B------:R-:W-:Y:S01]  /*192f0*/  VIADD R26, R12, 0x100 ;  /* 0x000001000c1a7836 */ /* 0x000fe20000000000 */
[----:B------:R-:W-:Y:S01]  /*19300*/  R2UR UR15, R27 ;  /* 0x000000001b0f72ca */ /* 0x000fe200000e0000 */
[----:B------:R-:W3:Y:S01]  /*19310*/  LD.E R36, desc[UR40][R22.64+0x290] ;  /* 0x0002902816247980 */ /* 0x000ee2000c101900 */
        /* <DEDUP_REMOVED lines=14> */
[----:B------:R-:W3:Y:S04]  /*19400*/  LD.E R29, desc[UR40][R22.64+0x274] ;  /* 0x00027428161d7980 */ /* 0x000ee8000c101900 */
[----:B------:R-:W3:Y:S04]  /*19410*/  LD.E R28, desc[UR40][R22.64+0x270] ;  /* 0x00027028161c7980 */ /* 0x000ee8000c101900 */
[----:B------:R-:W3:Y:S04]  /*19420*/  LD.E R30, desc[UR40][R22.64+0x278] ;  /* 0x00027828161e7980 */ /* 0x000ee8000c101900 */
[----:B------:R-:W3:Y:S04]  /*19430*/  LD.E R32, desc[UR40][R22.64+0x280] ;  /* 0x0002802816207980 */ /* 0x000ee8000c101900 */
[----:B------:R-:W3:Y:S04]  /*19440*/  LD.E R34, desc[UR40][R22.64+0x288] ;  /* 0x0002882816227980 */ /* 0x000ee8000c101900 */
[----:B------:R-:W3:Y:S04]  /*19450*/  LD.E R37, desc[UR40][R22.64+0x294] ;  /* 0x0002942816257980 */ /* 0x000ee8000c101900 */
        /* <DEDUP_REMOVED lines=17> */
[----:B--2---:R-:W5:Y:S04]  /*19570*/  LD.E R55, desc[UR40][R22.64+0x2dc] ;  /* 0x0002dc2816377980 */ /* 0x004f68000c101900 */
[----:B------:R-:W5:Y:S04]  /*19580*/  LD.E R56, desc[UR40][R22.64+0x2e0] ;  /* 0x0002e02816387980 */ /* 0x000f68000c101900 */
[----:B----4-:R-:W5:Y:S04]  /*19590*/  LD.E R57, desc[UR40][R22.64+0x2e4] ;  /* 0x0002e42816397980 */ /* 0x010f68000c101900 */
[----:B------:R-:W5:Y:S04]  /*195a0*/  LD.E R58, desc[UR40][R22.64+0x2e8] ;  /* 0x0002e828163a7980 */ /* 0x000f68000c101900 */
[----:B------:R-:W5:Y:S04]  /*195b0*/  LD.E R59, desc[UR40][R22.64+0x2ec] ;  /* 0x0002ec28163b7980 */ /* 0x000f68000c101900 */
[----:B------:R-:W5:Y:S04]  /*195c0*/  LD.E R60, desc[UR40][R22.64+0x2f0] ;  /* 0x0002f028163c7980 */ /* 0x000f68000c101900 */
[----:B---3--:R-:W5:Y:S04]  /*195d0*/  LD.E R61, desc[UR40][R22.64+0x2f4] ;  /* 0x0002f428163d7980 */ /* 0x008f68000c101900 */
        /* <DEDUP_REMOVED lines=38> */
[----:B------:R-:W-:Y:S01]  /*19840*/  ISETP.NE.U32.AND P1, PT, R25, RZ, PT ;  /* 0x000000ff1900720c */ /* 0x000fe20003f25070 */
[----:B------:R-:W-:-:S02]  /*19850*/  IMAD.MOV.U32 R25, RZ, RZ, R13 ;  /* 0x000000ffff197224 */ /* 0x000fc400078e000d */
[----:B------:R-:W5:Y:S03]  /*19860*/  LD.E R100, desc[UR40][R22.64+0x390] ;  /* 0x0003902816647980 */ /* 0x000f66000c101900 */
        /* <DEDUP_REMOVED lines=55> */
[----:B------:R-:W-:-:S02]  /*19be0*/  R2UR UR6, R12 ;  /* 0x000000000c0672ca */ /* 0x000fc400000e0000 */
[----:B------:R-:W-:Y:S02]  /*19bf0*/  R2UR UR7, R13 ;  /* 0x000000000d0772ca */ /* 0x000fe400000e0000 */
[----:B------:R-:W-:Y:S01]  /*19c00*/  F2FP.BF16.F32.PACK_AB R152, R15, R152 ;  /* 0x000000980f98723e */ /* 0x000fe200000010ff */
[----:B------:R-:W-:-:S03]  /*19c10*/  VOTEU.ANY UP0, P1 ;  /* 0x00000000003f7886 */ /* 0x000fc60000800100 */
[----:B-----5:R-:W-:-:S07]  /*19c20*/  WARPGROUP.ARRIVE ;  /* 0x00000000000079c5 */ /* 0x020fce0000000000 */
        /* <DEDUP_REMOVED lines=815> */
[----:B------:R-:W4:Y:S04]  /*1cf20*/  LD.E R11, desc[UR40][R22.64+0x260] ;  /* 0x00026028160b7980 */ /* 0x000f28000c101900 */
[----:B----4-:R4:W-:Y:S04]  /*1cf30*/  ST.E desc[UR40][R22.64+0x260], R11 ;  /* 0x0002600b16007985 */ /* 0x0109e8000c101928 */
[----:B------:R-:W5:Y:S04]  /*1cf40*/  LD.E R13, desc[UR40][R4.64] ;  /* 0x00000028040d7980 */ /* 0x000f68000c101900 */
[----:B-----5:R5:W-:Y:S04]  /*1cf50*/  ST.E desc[UR40][R4.64], R13 ;  /* 0x0000000d04007985 */ /* 0x020be8000c101928 */
[----:B------:R-:W2:Y:S04]  /*1cf60*/  LD.E R15, desc[UR40][R8.64] ;  /* 0x00000028080f7980 */ /* 0x000ea8000c101900 */
[----:B--2---:R2:W-:Y:S04]  /*1cf70*/  ST.E desc[UR40][R8.64], R15 ;  /* 0x0000000f08007985 */ /* 0x0045e8000c101928 */
[----:B------:R-:W3:Y:S04]  /*1cf80*/  LD.E R21, desc[UR40][R6.64] ;  /* 0x0000002806157980 */ /* 0x000ee8000c101900 */
[----:B---3--:R3:W-:Y:S04]  /*1cf90*/  ST.E desc[UR40][R6.64], R21 ;  /* 0x0000001506007985 */ /* 0x0087e8000c101928 */
[----:B0-----:R-:W3:Y:S04]  /*1cfa0*/  LD.E R25, desc[UR40][R22.64+0x270] ;  /* 0x0002702816197980 */ /* 0x001ee8000c101900 */
[----:B-1----:R-:W3:Y:S04]  /*1cfb0*/  LD.E R27, desc[UR40][R22.64+0x274] ;  /* 0x00027428161b7980 */ /* 0x002ee8000c101900 */
[----:B------:R-:W3:Y:S04]  /*1cfc0*/  LD.E R29, desc[UR40][R22.64+0x278] ;  /* 0x00027828161d7980 */ /* 0x000ee8000c101900 */
[----:B------:R-:W3:Y:S04]  /*1cfd0*/  LD.E R31, desc[UR40][R22.64+0x27c] ;  /* 0x00027c28161f7980 */ /* 0x000ee8000c101900 */
[----:B----4-:R-:W4:Y:S04]  /*1cfe0*/  LD.E R11, desc[UR40][R22.64+0x280] ;  /* 0x00028028160b7980 */ /* 0x010f28000c101900 */
[----:B------:R-:W4:Y:S04]  /*1cff0*/  LD.E R33, desc[UR40][R22.64+0x284] ;  /* 0x0002842816217980 */ /* 0x000f28000c101900 */
[----:B-----5:R-:W5:Y:S04]  /*1d000*/  LD.E R5, desc[UR40][R22.64+0x288] ;  /* 0x0002882816057980 */ /* 0x020f68000c101900 */
        /* <DEDUP_REMOVED lines=121> */
[----:B----4-:R0:W-:Y:S04]  /*1d7a0*/  ST.E desc[UR40][R22.64+0x280], R11 ;  /* 0x0002800b16007985 */ /* 0x0101e8000c101928 */
[----:B------:R0:W-:Y:S04]  /*1d7b0*/  ST.E desc[UR40][R22.64+0x284], R33 ;  /* 0x0002842116007985 */ /* 0x0001e8000c101928 */
[----:B-----5:R0:W-:Y:S04]  /*1d7c0*/  ST.E desc[UR40][R22.64+0x288], R5 ;  /* 0x0002880516007985 */ /* 0x0201e8000c101928 */
        /* <DEDUP_REMOVED lines=125> */
.L_x_12163:
[----:B------:R-:W-:Y:S05]  /*1dfa0*/  BSYNC B0 ;  /* 0x0000000000007941 */ /* 0x000fea0003800000 */
.L_x_12162:
[C---:B------:R-:W-:Y:S01]  /*1dfb0*/  ISETP.GT.AND P1, PT, R10.reuse, UR45, PT ;  /* 0x0000002d0a007c0c */ /* 0x040fe2000bf24270 */
[----:B------:R-:W-:-:S12]  /*1dfc0*/  VIADD R10, R10, 0xffffffff ;  /* 0xffffffff0a0a7836 */ /* 0x000fd80000000000 */
[----:B------:R-:W-:Y:S05]  /*1dfd0*/  @P1 BRA `(.L_x_12164) ;  /* 0xffffff5400281947 */ /* 0x000fea000383ffff */
.L_x_12137:
[----:B01----:R-:W0:Y:S01]  /*1dfe0*/  S2R R0, SR_TID.X ;  /* 0x0000000000007919 */ /* 0x003e220000002100 */
[----:B------:R-:W-:Y:S05]  /*1dff0*/  WARPSYNC.ALL ;  /* 0x0000000000007948 */ /* 0x000fea0003800000 */
[----:B0-----:R-:W-:-:S04]  /*1e000*/  SHF.R.U32.HI R0, RZ, 0x7, R0 ;  /* 0x00000007ff007819 */ /* 0x001fc80000011600 */
[----:B------:R-:W-:Y:S01]  /*1e010*/  IADD3 R145, -R0, 0xb, RZ ;  /* 0x0000000b00917810 */ /* 0x000fe20007ffe1ff */
[----:B------:R-:W2:Y:S04]  /*1e020*/  LDL R5, [R1+0x240] ;  /* 0x0002400001057983 */ /* 0x000ea80000100800 */
        /* <DEDUP_REMOVED lines=64> */
[----:B------:R-:W5:Y:S04]  /*1e430*/  LDL R138, [R1+0x21c] ;  /* 0x00021c00018a7983 */ /* 0x000f680000100800 */
[----:B--2---:R-:W0:Y:S02]  /*1e440*/  SHFL.BFLY PT, R0, R5, 0x2, 0x1f ;  /* 0x0c401f0005007f89 */ /* 0x004e2400000e0000 */
[----:B0-----:R-:W-:-:S05]  /*1e450*/  FADD.FTZ R0, R5, R0 ;  /* 0x0000000005007221 */ /* 0x001fca0000010000 */
[----:B------:R-:W0:Y:S02]  /*1e460*/  SHFL.BFLY PT, R3, R0, 0x1, 0x1f ;  /* 0x0c201f0000037f89 */ /* 0x000e2400000e0000 */
[----:B0-----:R-:W-:-:S05]  /*1e470*/  FADD.FTZ R2, R0, R3 ;  /* 0x0000000300027221 */ /* 0x001fca0000010000 */
[----:B------:R-:W-:Y:S04]  /*1e480*/  STL [R1+0x240], R2 ;  /* 0x0002400201007387 */ /* 0x000fe80000100800 */
[----:B------:R-:W2:Y:S04]  /*1e490*/  LDL R143, [R1+0x240] ;  /* 0x00024000018f7983 */ /* 0x000ea80000100800 */
[----:B---3--:R-:W0:Y:S02]  /*1e4a0*/  SHFL.BFLY PT, R3, R6, 0x2, 0x1f ;  /* 0x0c401f0006037f89 */ /* 0x008e2400000e0000 */
[----:B0-----:R-:W-:Y:S01]  /*1e4b0*/  FADD.FTZ R3, R3, R6 ;  /* 0x0000000603037221 */ /* 0x001fe20000010000 */
[----:B----4-:R-:W-:Y:S01]  /*1e4c0*/  VIADD R0, R4, 0x1 ;  /* 0x0000000104007836 */ /* 0x010fe20000000000 */
[----:B------:R-:W3:Y:S04]  /*1e4d0*/  LDL.64 R6, [R1+0x428] ;  /* 0x0004280001067983 */ /* 0x000ee80000100a00 */
[----:B------:R-:W0:Y:S01]  /*1e4e0*/  SHFL.BFLY PT, R140, R3, 0x1, 0x1f ;  /* 0x0c201f00038c7f89 */ /* 0x000e2200000e0000 */
[----:B------:R-:W-:-:S03]  /*1e4f0*/  ISETP.NE.AND P2, PT, R0, 0x2, PT ;  /* 0x000000020000780c */ /* 0x000fc60003f45270 */
[----:B------:R-:W4:Y:S10]  /*1e500*/  LDL.64 R4, [R1+0x448] ;  /* 0x0004480001047983 */ /* 0x000f340000100a00 */
[----:B------:R-:W4:Y:S01]  /*1e510*/  @!P2 LDL R137, [R1+0x214] ;  /* 0x000214000189a983 */ /* 0x000f220000100800 */
[----:B0-----:R-:W-:-:S03]  /*1e520*/  FADD.FTZ R140, R3, R140 ;  /* 0x0000008c038c7221 */ /* 0x001fc60000010000 */
[----:B------:R-:W3:Y:S01]  /*1e530*/  LDL.64 R2, [R1+0x290] ;  /* 0x0002900001027983 */ /* 0x000ee20000100a00 */
[----:B------:R0:W-:Y:S08]  /*1e540*/  BAR.ARV R145, 0x100 ;  /* 0x000400910000751d */ /* 0x0001f00000002000 */
[----:B------:R-:W-:Y:S06]  /*1e550*/  BAR.ARV 0x8, 0x180 ;  /* 0x0206000000007b1d */ /* 0x000fec0000002000 */
[----:B------:R-:W-:-:S13]  /*1e560*/  FSETP.NE.FTZ.AND P1, PT, R140, RZ, PT ;  /* 0x000000ff8c00720b */ /* 0x000fda0003f35000 */
[----:B------:R-:W4:Y:S04]  /*1e570*/  @P1 LDL R142, [R1+0x250] ;  /* 0x00025000018e1983 */ /* 0x000f280000100800 */
[----:B------:R-:W4:Y:S01]  /*1e580*/  @P1 LDL R141, [R1+0x234] ;  /* 0x00023400018d1983 */ /* 0x000f220000100800 */
[----:B--2---:R-:W-:-:S13]  /*1e590*/  FSETP.NE.FTZ.AND P0, PT, R143, RZ, PT ;  /* 0x000000ff8f00720b */ /* 0x004fda0003f15000 */
[----:B------:R-:W2:Y:S04]  /*1e5a0*/  @P0 LDL R144, [R1+0x250] ;  /* 0x0002500001900983 */ /* 0x000ea80000100800 */
[----:B------:R-:W2:Y:S01]  /*1e5b0*/  @P0 LDL R147, [R1+0x230] ;  /* 0x0002300001930983 */ /* 0x000ea20000100800 */
[----:B------:R-:W-:-:S06]  /*1e5c0*/  IMAD.MOV.U32 R139, RZ, RZ, RZ ;  /* 0x000000ffff8b7224 */ /* 0x000fcc00078e00ff */
[----:B------:R-:W5:Y:S08]  /*1e5d0*/  @P0 MUFU.RCP R139, R143 ;  /* 0x0000008f008b0308 */ /* 0x000f700000001000 */
[----:B------:R-:W1:Y:S01]  /*1e5e0*/  @P0 MUFU.LG2 R146, R143 ;  /* 0x0000008f00920308 */ /* 0x000e620000000c00 */
[-C--:B-----5:R-:W-:Y:S01]  /*1e5f0*/  FMUL.FTZ R131, R131, R139.reuse ;  /* 0x0000008b83837220 */ /* 0x0a0fe20000410000 */
[----:B------:R-:W-:-:S06]  /*1e600*/  FMUL.FTZ R130, R130, R139 ;  /* 0x0000008b82827220 */ /* 0x000fcc0000410000 */
[----:B------:R-:W-:Y:S01]  /*1e610*/  @P1 MUFU.LG2 R148, R140 ;  /* 0x0000008c00941308 */ /* 0x000fe20000000c00 */
[----:B------:R5:W-:Y:S02]  /*1e620*/  STL.64 [R1+0x280], R130 ;  /* 0x0002808201007387 */ /* 0x000be40000100a00 */
[----:B-----5:R-:W-:-:S06]  /*1e630*/  IMAD.MOV.U32 R130, RZ, RZ, RZ ;  /* 0x000000ffff827224 */ /* 0x020fcc00078e00ff */
[----:B------:R-:W5:Y:S01]  /*1e640*/  @P1 MUFU.RCP R130, R140 ;  /* 0x0000008c00821308 */ /* 0x000f620000001000 */
[----:B-1----:R-:W-:Y:S01]  /*1e650*/  @P0 FMUL.FTZ R149, R146, 0.69314718246459960938 ;  /* 0x3f31721892950820 */ /* 0x002fe20000410000 */
[-C--:B---3--:R-:W-:Y:S01]  /*1e660*/  FMUL.FTZ R3, R3, R139.reuse ;  /* 0x0000008b03037220 */ /* 0x088fe20000410000 */
        /* <DEDUP_REMOVED lines=122> */
[-C--:B----4-:R-:W-:Y:S01]  /*1ee10*/  FMUL.FTZ R5, R5, R130.reuse ;  /* 0x0000008205057220 */ /* 0x090fe20000410000 */
[-C--:B------:R-:W-:Y:S01]  /*1ee20*/  FMUL.FTZ R4, R4, R130.reuse ;  /* 0x0000008204047220 */ /* 0x080fe20000410000 */
[-C--:B------:R-:W-:Y:S01]  /*1ee30*/  FMUL.FTZ R9, R9, R130.reuse ;  /* 0x0000008209097220 */ /* 0x080fe20000410000 */
[----:B------:R-:W-:Y:S01]  /*1ee40*/  FMUL.FTZ R8, R8, R130 ;  /* 0x0000008208087220 */ /* 0x000fe20000410000 */
[----:B------:R-:W-:Y:S01]  /*1ee50*/  VIADD R136, R136, 0x1 ;  /* 0x0000000188887836 */ /* 0x000fe20000000000 */
[----:B-1----:R-:W-:Y:S01]  /*1ee60*/  @!P2 LOP3.LUT R2, R137, 0x1, RZ, 0x3c, !PT ;  /* 0x000000018902a812 */ /* 0x002fe200078e3cff */
[----:B------:R-:W-:Y:S01]  /*1ee70*/  VIADD R138, R138, 0x1 ;  /* 0x000000018a8a7836 */ /* 0x000fe20000000000 */
[----:B------:R0:W-:Y:S04]  /*1ee80*/  STL [R1+0x244], R140 ;  /* 0x0002448c01007387 */ /* 0x0001e80000100800 */
        /* <DEDUP_REMOVED lines=24> */
[----:B------:R0:W-:Y:S01]  /*1f010*/  STL.64 [R1+0x3f0], R88 ;  /* 0x0003f05801007387 */ /* 0x0001e20000100a00 */
[----:B--2---:R-:W-:Y:S01]  /*1f020*/  @P0 FMUL.FTZ R146, R144, 0.69314718246459960938 ;  /* 0x3f31721890920820 */ /* 0x004fe20000410000 */
[----:B------:R-:W-:-:S03]  /*1f030*/  IMAD.MOV.U32 R144, RZ, RZ, -0x800000 ;  /* 0xff800000ff907424 */ /* 0x000fc600078e00ff */
[----:B------:R-:W-:Y:S01]  /*1f040*/  @P0 FFMA.FTZ R144, R146, R147, R149 ;  /* 0x0000009392900223 */ /* 0x000fe20000010095 */
[----:B------:R-:W-:Y:S01]  /*1f050*/  @P1 FMUL.FTZ R147, R148, 0.69314718246459960938 ;  /* 0x3f31721894931820 */ /* 0x000fe20000410000 */
[----:B------:R-:W-:Y:S01]  /*1f060*/  @P1 FMUL.FTZ R146, R142, 0.69314718246459960938 ;  /* 0x3f3172188e921820 */ /* 0x000fe20000410000 */
[----:B------:R-:W-:-:S03]  /*1f070*/  IMAD.MOV.U32 R142, RZ, RZ, -0x800000 ;  /* 0xff800000ff8e7424 */ /* 0x000fc600078e00ff */
[----:B------:R-:W-:Y:S01]  /*1f080*/  @P1 FFMA.FTZ R142, R146, R141, R147 ;  /* 0x0000008d928e1223 */ /* 0x000fe20000010093 */
        /* <DEDUP_REMOVED lines=40> */
[----:B------:R0:W-:Y:S04]  /*1f310*/  STL [R1+0x218], R136 ;  /* 0x0002188801007387 */ /* 0x0001e80000100800 */
[----:B------:R0:W-:Y:S04]  /*1f320*/  @!P2 STL [R1+0x214], R2 ;  /* 0x000214020100a387 */ /* 0x0001e80000100800 */
[----:B------:R0:W-:Y:S04]  /*1f330*/  STL [R1+0x21c], R138 ;  /* 0x00021c8a01007387 */ /* 0x0001e80000100800 */
[----:B------:R0:W-:Y:S01]  /*1f340*/  @!P2 STL [R1+0x210], RZ ;  /* 0x000210ff0100a387 */ /* 0x0001e20000100800 */
[----:B------:R-:W-:-:S13]  /*1f350*/  PLOP3.LUT P0, PT, PT, PT, PT, 0x8, 0x0 ;  /* 0x000000000000781c */ /* 0x000fda0003f0e170 */
.L_x_12076:
[----:B------:R-:W1:Y:S01]  /*1f360*/  S2R R3, SR_CgaCtaId ;  /* 0x0000000000037919 */ /* 0x000e620000008800 */
[----:B0-----:R-:W-:Y:S01]  /*1f370*/  MOV R0, 0x400 ;  /* 0x0000040000007802 */ /* 0x001fe20000000f00 */
[----:B------:R-:W-:Y:S01]  /*1f380*/  BSSY B0, `(.L_x_12165) ;  /* 0x00004aa000007945 */ /* 0x000fe20003800000 */
[----:B------:R-:W-:Y:S02]  /*1f390*/  BAR.SYNC.DEFER_BLOCKING 0x5, 0x180 ;  /* 0x0146000000007b1d */ /* 0x000fe40000010000 */
[----:B-1----:R-:W-:-:S05]  /*1f3a0*/  LEA R0, R3, R0, 0x18 ;  /* 0x0000000003007211 */ /* 0x002fca00078ec0ff */
[----:B------:R-:W0:Y:S02]  /*1f3b0*/  LDS.128 R4, [R0+0x324d0] ;  /* 0x0324d00000047984 */ /* 0x000e240000000c00 */
[----:B0-----:R-:W-:Y:S02]  /*1f3c0*/  R2UR UR5, R5 ;  /* 0x00000000050572ca */ /* 0x001fe400000e0000 */
[----:B------:R-:W-:Y:S02]  /*1f3d0*/  R2UR UR7, R6 ;  /* 0x00000000060772ca */ /* 0x000fe400000e0000 */
[----:B------:R-:W-:Y:S01]  /*1f3e0*/  R2UR UR6, R7 ;  /* 0x00000000070672ca */ /* 0x000fe200000e0000 */
[----:B------:R-:W-:Y:S06]  /*1f3f0*/  BAR.ARV 0x4, 0x180 ;  /* 0x0106000000007b1d */ /* 0x000fec0000002000 */
[----:B------:R-:W-:Y:S08]  /*1f400*/  @P0 BRA `(.L_x_12166) ;  /* 0x0000003800ec0947 */ /* 0x000ff00003800000 */
[----:B------:R-:W2:Y:S01]  /*1f410*/  LDL R20, [R1+0x4d4] ;  /* 0x0004d40001147983 */ /* 0x000ea20000100800 */
[----:B------:R-:W-:Y:S01]  /*1f420*/  ULDC.64 UR8, c[0x0][0xd00] ;  /* 0x0003400000087ab9 */ /* 0x000fe20000000a00 */
[----:B------:R-:W-:Y:S02]  /*1f430*/  ULDC.64 UR10, c[0x0][0xd00] ;  /* 0x00034000000a7ab9 */ /* 0x000fe40000000a00 */
[----:B------:R-:W3:Y:S04]  /*1f440*/  LDL.128 R136, [R1+0x260] ;  /* 0x0002600001887983 */ /* 0x000ee80000100c00 */
[----:B------:R-:W4:Y:S04]  /*1f450*/  LDL.128 R4, [R1+0x270] ;  /* 0x0002700001047983 */ /* 0x000f280000100c00 */
        /* <DEDUP_REMOVED lines=29> */
[----:B------:R-:W4:Y:S01]  /*1f630*/  LDL.128 R132, [R1+0x450] ;  /* 0x0004500001847983 */ /* 0x000f220000100c00 */
[----:B------:R-:W0:Y:S01]  /*1f640*/  S2R R21, SR_SWINHI ;  /* 0x0000000000157919 */ /* 0x000e220000002f00 */
[----:B------:R-:W-:-:S02]  /*1f650*/  MOV R2, R0 ;  /* 0x0000000000027202 */ /* 0x000fc40000000f00 */
[----:B0-----:R-:W-:Y:S01]  /*1f660*/  MOV R3, R21 ;  /* 0x0000001500037202 */ /* 0x001fe20000000f00 */
[----:B------:R-:W-:Y:S01]  /*1f670*/  UIMAD.WIDE UR8, UR38, 0x4, UR8 ;  /* 0x00000004260878a5 */ /* 0x000fe2000f8e0208 */
[----:B------:R-:W-:Y:S01]  /*1f680*/  ULDC UR4, c[0x0][0xb88] ;  /* 0x0002e20000047ab9 */ /* 0x000fe20000000800 */
[----:B--2---:R-:W-:-:S03]  /*1f690*/  IMAD.WIDE R20, R20, 0x2, R2 ;  /* 0x0000000214147825 */ /* 0x004fc600078e0202 */
[----:B------:R-:W-:Y:S02]  /*1f6a0*/  LOP3.LUT R141, R20, 0x380, RZ, 0xc0, !PT ;  /* 0x00000380148d7812 */ /* 0x000fe400078ec0ff */
[----:B---3--:R-:W-:Y:S02]  /*1f6b0*/  F2FP.BF16.F32.PACK_AB R136, R137, R136 ;  /* 0x000000888988723e */ /* 0x008fe400000010ff */
[----:B------:R-:W-:Y:S02]  /*1f6c0*/  SHF.R.U64 R141, R141, 0x3, RZ ;  /* 0x000000038d8d7819 */ /* 0x000fe400000012ff */
[----:B------:R-:W-:Y:S02]  /*1f6d0*/  F2FP.BF16.F32.PACK_AB R137, R139, R138 ;  /* 0x0000008a8b89723e */ /* 0x000fe400000010ff */
[----:B------:R-:W-:Y:S01]  /*1f6e0*/  LOP3.LUT R140, R141, R20, RZ, 0x3c, !PT ;  /* 0x000000148d8c7212 */ /* 0x000fe200078e3cff */
[----:B------:R-:W-:Y:S01]  /*1f6f0*/  IMAD.MOV.U32 R141, RZ, RZ, R21 ;  /* 0x000000ffff8d7224 */ /* 0x000fe200078e0015 */
[----:B----4-:R-:W-:-:S02]  /*1f700*/  F2FP.BF16.F32.PACK_AB R138, R5, R4 ;  /* 0x00000004058a723e */ /* 0x010fc400000010ff */
[C---:B------:R-:W-:Y:S02]  /*1f710*/  IADD3 R5, P1, R20.reuse, 0x20, RZ ;  /* 0x0000002014057810 */ /* 0x040fe40007f3e0ff */
[----:B------:R-:W-:Y:S02]  /*1f720*/  F2FP.BF16.F32.PACK_AB R139, R7, R6 ;  /* 0x00000006078b723e */ /* 0x000fe400000010ff */
[----:B------:R-:W-:Y:S02]  /*1f730*/  LOP3.LUT R4, R5, 0x380, RZ, 0xc0, !PT ;  /* 0x0000038005047812 */ /* 0x000fe400078ec0ff */
[----:B------:R-:W-:Y:S01]  /*1f740*/  MOV R140, R140 ;  /* 0x0000008c008c7202 */ /* 0x000fe20000000f00 */
[----:B------:R-:W-:Y:S01]  /*1f750*/  BAR.SYNC.DEFER_BLOCKING 0x1, 0x100 ;  /* 0x0044000000007b1d */ /* 0x000fe20000010000 */
[----:B------:R-:W-:Y:S02]  /*1f760*/  IADD3 R7, P0, R20, 0x40, RZ ;  /* 0x0000004014077810 */ /* 0x000fe40007f1e0ff */
[----:B------:R-:W-:-:S02]  /*1f770*/  SHF.R.U64 R4, R4, 0x3, RZ ;  /* 0x0000000304047819 */ /* 0x000fc400000012ff */
[----:B------:R-:W-:Y:S02]  /*1f780*/  LOP3.LUT R6, R7, 0x380, RZ, 0xc0, !PT ;  /* 0x0000038007067812 */ /* 0x000fe400078ec0ff */
[----:B------:R-:W-:Y:S02]  /*1f790*/  F2FP.BF16.F32.PACK_AB R8, R9, R8 ;  /* 0x000000080908723e */ /* 0x000fe400000010ff */
[----:B------:R-:W-:Y:S02]  /*1f7a0*/  F2FP.BF16.F32.PACK_AB R9, R11, R10 ;  /* 0x0000000a0b09723e */ /* 0x000fe400000010ff */
[----:B------:R-:W-:Y:S02]  /*1f7b0*/  F2FP.BF16.F32.PACK_AB R10, R13, R12 ;  /* 0x0000000c0d0a723e */ /* 0x000fe400000010ff */
[----:B------:R-:W-:Y:S01]  /*1f7c0*/  IADD3 R149, P5, R20, 0x4040, RZ ;  /* 0x0000404014957810 */ /* 0x000fe20007fbe0ff */
[----:B------:R0:W-:Y:S03]  /*1f7d0*/  STSM.16.M88.4 [R140], R136 ;  /* 0x000000888c007844 */ /* 0x0001e60000000200 */
[----:B------:R-:W-:Y:S01]  /*1f7e0*/  LOP3.LUT R148, R149, 0x380, RZ, 0xc0, !PT ;  /* 0x0000038095947812 */ /* 0x000fe200078ec0ff */
[----:B0-----:R-:W-:Y:S01]  /*1f7f0*/  IMAD.X R137, RZ, RZ, R21, P1 ;  /* 0x000000ffff897224 */ /* 0x001fe200008e0615 */
[----:B------:R-:W-:-:S02]  /*1f800*/  LOP3.LUT R136, R4, R5, RZ, 0x3c, !PT ;  /* 0x0000000504887212 */ /* 0x000fc400078e3cff */
[----:B------:R-:W-:Y:S02]  /*1f810*/  SHF.R.U64 R4, R6, 0x3, RZ ;  /* 0x0000000306047819 */ /* 0x000fe400000012ff */
[----:B------:R-:W-:Y:S02]  /*1f820*/  MOV R136, R136 ;  /* 0x0000008800887202 */ /* 0x000fe40000000f00 */
[----:B------:R-:W-:Y:S02]  /*1f830*/  IADD3 R137, P6, R20, 0x4020, RZ ;  /* 0x0000402014897810 */ /* 0x000fe40007fde0ff */
[----:B------:R-:W-:Y:S02]  /*1f840*/  LOP3.LUT R4, R4, R7, RZ, 0x3c, !PT ;  /* 0x0000000704047212 */ /* 0x000fe400078e3cff */
[----:B------:R-:W-:Y:S02]  /*1f850*/  IADD3 R7, P3, R20, 0x4000, RZ ;  /* 0x0000400014077810 */ /* 0x000fe40007f7e0ff */
[----:B------:R-:W-:-:S02]  /*1f860*/  LOP3.LUT R12, R137, 0x380, RZ, 0xc0, !PT ;  /* 0x00000380890c7812 */ /* 0x000fc400078ec0ff */
[----:B------:R-:W-:Y:S02]  /*1f870*/  LOP3.LUT R5, R7, 0x380, RZ, 0xc0, !PT ;  /* 0x0000038007057812 */ /* 0x000fe400078ec0ff */
[----:B------:R-:W-:Y:S02]  /*1f880*/  SHF.R.U64 R12, R12, 0x3, RZ ;  /* 0x000000030c0c7819 */ /* 0x000fe400000012ff */
[----:B------:R-:W-:Y:S02]  /*1f890*/  IADD3 R141, P4, R20, 0x60, RZ ;  /* 0x00000060148d7810 */ /* 0x000fe40007f9e0ff */
[----:B------:R-:W-:Y:S02]  /*1f8a0*/  F2FP.BF16.F32.PACK_AB R11, R15, R14 ;  /* 0x0000000e0f0b723e */ /* 0x000fe400000010ff */
[----:B------:R-:W-:Y:S02]  /*1f8b0*/  SHF.R.U64 R148, R148, 0x3, RZ ;  /* 0x0000000394947819 */ /* 0x000fe400000012ff */
[----:B------:R-:W-:-:S02]  /*1f8c0*/  SHF.R.U64 R14, R5, 0x3, RZ ;  /* 0x00000003050e7819 */ /* 0x000fc400000012ff */
[----:B------:R-:W-:Y:S02]  /*1f8d0*/  LOP3.LUT R12, R12, R137, RZ, 0x3c, !PT ;  /* 0x000000890c0c7212 */ /* 0x000fe400078e3cff */
[C---:B------:R-:W-:Y:S02]  /*1f8e0*/  IADD3 R147, P2, R20.reuse, 0x4060, RZ ;  /* 0x0000406014937810 */ /* 0x040fe40007f5e0ff */
[----:B------:R-:W-:Y:S01]  /*1f8f0*/  IADD3 R137, P1, R20, 0x8000, RZ ;  /* 0x0000800014897810 */ /* 0x000fe20007f3e0ff */
[----:B------:R0:W-:Y:S01]  /*1f900*/  STSM.16.M88.4 [R136], R8 ;  /* 0x0000000888007844 */ /* 0x0001e20000000200 */
[----:B------:R-:W-:Y:S02]  /*1f910*/  LOP3.LUT R6, R141, 0x380, RZ, 0xc0, !PT ;  /* 0x000003808d067812 */ /* 0x000fe400078ec0ff */
[----:B------:R-:W-:Y:S01]  /*1f920*/  LOP3.LUT R148, R148, R149, RZ, 0x3c, !PT ;  /* 0x0000009594947212 */ /* 0x000fe200078e3cff */
[----:B------:R-:W-:Y:S01]  /*1f930*/  IMAD.X R149, RZ, RZ, R21, P5 ;  /* 0x000000ffff957224 */ /* 0x000fe200028e0615 */
[----:B------:R-:W-:-:S02]  /*1f940*/  LOP3.LUT R14, R14, R7, RZ, 0x3c, !PT ;  /* 0x000000070e0e7212 */ /* 0x000fc400078e3cff */
[----:B------:R-:W-:Y:S02]  /*1f950*/  LOP3.LUT R146, R147, 0x380, RZ, 0xc0, !PT ;  /* 0x0000038093927812 */ /* 0x000fe400078ec0ff */
[----:B------:R-:W-:Y:S02]  /*1f960*/  LOP3.LUT R7, R137, 0x380, RZ, 0xc0, !PT ;  /* 0x0000038089077812 */ /* 0x000fe400078ec0ff */
[----:B------:R-:W-:Y:S01]  /*1f970*/  SHF.R.U64 R6, R6, 0x3, RZ ;  /* 0x0000000306067819 */ /* 0x000fe200000012ff */
[--C-:B------:R-:W-:Y:S01]  /*1f980*/  IMAD.X R5, RZ, RZ, R21.reuse, P0 ;  /* 0x000000ffff057224 */ /* 0x100fe200000e0615 */
[----:B------:R-:W-:Y:S02]  /*1f990*/  SHF.R.U64 R146, R146, 0x3, RZ ;  /* 0x0000000392927819 */ /* 0x000fe400000012ff */
[C---:B0-----:R-:W-:Y:S02]  /*1f9a0*/  IADD3 R11, P5, R20.reuse, 0xc020, RZ ;  /* 0x0000c020140b7810 */ /* 0x041fe40007fbe0ff */
[----:B------:R-:W-:Y:S01]  /*1f9b0*/  SHF.R.U64 R136, R7, 0x3, RZ ;  /* 0x0000000307887819 */ /* 0x000fe200000012ff */
[--C-:B------:R-:W-:Y:S01]  /*1f9c0*/  IMAD.X R7, RZ, RZ, R21.reuse, P4 ;  /* 0x000000ffff077224 */ /* 0x100fe200020e0615 */
[----:B------:R-:W-:Y:S01]  /*1f9d0*/  LOP3.LUT R10, R11, 0x380, RZ, 0xc0, !PT ;  /* 0x000003800b0a7812 */ /* 0x000fe200078ec0ff */
[--C-:B------:R-:W-:Y:S01]  /*1f9e0*/  IMAD.X R15, RZ, RZ, R21.reuse, P3 ;  /* 0x000000ffff0f7224 */ /* 0x100fe200018e0615 */
[----:B------:R-:W-:Y:S01]  /*1f9f0*/  IADD3 R145, P0, R20, 0x8020, RZ ;  /* 0x0000802014917810 */ /* 0x000fe20007f1e0ff */
[----:B------:R-:W-:Y:S01]  /*1fa00*/  IMAD.X R13, RZ, RZ, R21, P6 ;  /* 0x000000ffff0d7224 */ /* 0x000fe200030e0615 */
[----:B------:R-:W-:-:S02]  /*1fa10*/  LOP3.LUT R6, R6, R141, RZ, 0x3c, !PT ;  /* 0x0000008d06067212 */ /* 0x000fc400078e3cff */
[----:B------:R-:W-:Y:S02]  /*1fa20*/  IADD3 R143, P4, R20, 0x8040, RZ ;  /* 0x00008040148f7810 */ /* 0x000fe40007f9e0ff */
[----:B------:R-:W-:Y:S01]  /*1fa30*/  LOP3.LUT R146, R146, R147, RZ, 0x3c, !PT ;  /* 0x0000009392927212 */ /* 0x000fe200078e3cff */
[--C-:B------:R-:W-:Y:S01]  /*1fa40*/  IMAD.X R147, RZ, RZ, R21.reuse, P2 ;  /* 0x000000ffff937224 */ /* 0x100fe200010e0615 */
[----:B------:R-:W-:Y:S02]  /*1fa50*/  IADD3 R141, P3, R20, 0x8060, RZ ;  /* 0x00008060148d7810 */ /* 0x000fe40007f7e0ff */
[----:B------:R-:W-:Y:S01]  /*1fa60*/  LOP3.LUT R136, R136, R137, RZ, 0x3c, !PT ;  /* 0x0000008988887212 */ /* 0x000fe200078e3cff */
[----:B------:R-:W-:Y:S01]  /*1fa70*/  IMAD.X R137, RZ, RZ, R21, P1 ;  /* 0x000000ffff897224 */ /* 0x000fe200008e0615 */
[----:B------:R-:W-:Y:S02]  /*1fa80*/  IADD3 R139, P6, R20, 0xc000, RZ ;  /* 0x0000c000148b7810 */ /* 0x000fe40007fde0ff */
[----:B------:R-:W-:-:S02]  /*1fa90*/  SHF.R.U64 R10, R10, 0x3, RZ ;  /* 0x000000030a0a7819 */ /* 0x000fc400000012ff */
[----:B------:R-:W-:Y:S02]  /*1faa0*/  LOP3.LUT R144, R145, 0x380, RZ, 0xc0, !PT ;  /* 0x0000038091907812 */ /* 0x000fe400078ec0ff */
[C---:B------:R-:W-:Y:S02]  /*1fab0*/  IADD3 R8, P2, R20.reuse, 0xc040, RZ ;  /* 0x0000c04014087810 */ /* 0x040fe40007f5e0ff */
[----:B------:R-:W-:Y:S02]  /*1fac0*/  LOP3.LUT R142, R143, 0x380, RZ, 0xc0, !PT ;  /* 0x000003808f8e7812 */ /* 0x000fe400078ec0ff */
[----:B------:R-:W-:Y:S02]  /*1fad0*/  IADD3 R20, P1, R20, 0xc060, RZ ;  /* 0x0000c06014147810 */ /* 0x000fe40007f3e0ff */
[----:B------:R-:W-:Y:S02]  /*1fae0*/  LOP3.LUT R140, R141, 0x380, RZ, 0xc0, !PT ;  /* 0x000003808d8c7812 */ /* 0x000fe400078ec0ff */
[----:B------:R-:W-:-:S02]  /*1faf0*/  LOP3.LUT R138, R139, 0x380, RZ, 0xc0, !PT ;  /* 0x000003808b8a7812 */ /* 0x000fc400078ec0ff */
[----:B------:R-:W-:Y:S02]  /*1fb00*/  LOP3.LUT R10, R10, R11, RZ, 0x3c, !PT ;  /* 0x0000000b0a0a7212 */ /* 0x000fe400078e3cff */
[----:B------:R-:W-:Y:S02]  /*1fb10*/  SHF.R.U64 R144, R144, 0x3, RZ ;  /* 0x0000000390907819 */ /* 0x000fe400000012ff */
[----:B------:R-:W-:Y:S02]  /*1fb20*/  LOP3.LUT R11, R8, 0x380, RZ, 0xc0, !PT ;  /* 0x00000380080b7812 */ /* 0x000fe400078ec0ff */
[----:B------:R-:W-:Y:S02]  /*1fb30*/  SHF.R.U64 R142, R142, 0x3, RZ ;  /* 0x000000038e8e7819 */ /* 0x000fe400000012ff */
[----:B------:R-:W-:Y:S02]  /*1fb40*/  LOP3.LUT R9, R20, 0x380, RZ, 0xc0, !PT ;  /* 0x0000038014097812 */ /* 0x000fe400078ec0ff */
[----:B------:R-:W-:-:S02]  /*1fb50*/  F2FP.BF16.F32.PACK_AB R24, R25, R24 ;  /* 0x000000181918723e */ /* 0x000fc400000010ff */
[----:B------:R-:W-:Y:S02]  /*1fb60*/  SHF.R.U64 R140, R140, 0x3, RZ ;  /* 0x000000038c8c7819 */ /* 0x000fe400000012ff */
[----:B------:R-:W-:Y:S02]  /*1fb70*/  F2FP.BF16.F32.PACK_AB R25, R27, R26 ;  /* 0x0000001a1b19723e */ /* 0x000fe400000010ff */
[----:B------:R-:W-:Y:S02]  /*1fb80*/  F2FP.BF16.F32.PACK_AB R32, R33, R32 ;  /* 0x000000202120723e */ /* 0x000fe400000010ff */
[----:B------:R-:W-:Y:S02]  /*1fb90*/  SHF.R.U64 R138, R138, 0x3, RZ ;  /* 0x000000038a8a7819 */ /* 0x000fe400000012ff */
[----:B------:R-:W-:Y:S02]  /*1fba0*/  MOV R4, R4 ;  /* 0x0000000400047202 */ /* 0x000fe40000000f00 */
[----:B------:R-:W-:-:S02]  /*1fbb0*/  F2FP.BF16.F32.PACK_AB R26, R29, R28 ;  /* 0x0000001c1d1a723e */ /* 0x000fc400000010ff */
[----:B------:R-:W-:Y:S02]  /*1fbc0*/  F2FP.BF16.F32.PACK_AB R27, R31, R30 ;  /* 0x0000001e1f1b723e */ /* 0x000fe400000010ff */
[----:B------:R-:W-:Y:S02]  /*1fbd0*/  F2FP.BF16.F32.PACK_AB R33, R35, R34 ;  /* 0x000000222321723e */ /* 0x000fe400000010ff */
[----:B------:R-:W-:Y:S02]  /*1fbe0*/  F2FP.BF16.F32.PACK_AB R40, R41, R40 ;  /* 0x000000282928723e */ /* 0x000fe400000010ff */
[----:B------:R-:W-:Y:S01]  /*1fbf0*/  LOP3.LUT R144, R144, R145, RZ, 0x3c, !PT ;  /* 0x0000009190907212 */ /* 0x000fe200078e3cff */
[----:B------:R-:W-:Y:S01]  /*1fc00*/  IMAD.X R145, RZ, RZ, R21, P0 ;  /* 0x000000ffff917224 */ /* 0x000fe200000e0615 */
[----:B------:R-:W-:Y:S02]  /*1fc10*/  SHF.R.U64 R11, R11, 0x3, RZ ;  /* 0x000000030b0b7819 */ /* 0x000fe400000012ff */
[----:B------:R-:W-:-:S02]  /*1fc20*/  MOV R6, R6 ;  /* 0x0000000600067202 */ /* 0x000fc40000000f00 */
[----:B------:R-:W-:Y:S02]  /*1fc30*/  F2FP.BF16.F32.PACK_AB R34, R37, R36 ;  /* 0x000000242522723e */ /* 0x000fe400000010ff */
[----:B------:R-:W-:Y:S02]  /*1fc40*/  F2FP.BF16.F32.PACK_AB R35, R39, R38 ;  /* 0x000000262723723e */ /* 0x000fe400000010ff */
[----:B------:R-:W-:Y:S02]  /*1fc50*/  F2FP.BF16.F32.PACK_AB R41, R43, R42 ;  /* 0x0000002a2b29723e */ /* 0x000fe400000010ff */
[----:B------:R-:W-:Y:S02]  /*1fc60*/  F2FP.BF16.F32.PACK_AB R48, R49, R48 ;  /* 0x000000303130723e */ /* 0x000fe400000010ff */
[----:B------:R-:W-:Y:S01]  /*1fc70*/  LOP3.LUT R142, R142, R143, RZ, 0x3c, !PT ;  /* 0x0000008f8e8e7212 */ /* 0x000fe200078e3cff */
[----:B------:R-:W-:Y:S01]  /*1fc80*/  IMAD.X R143, RZ, RZ, R21, P4 ;  /* 0x000000ffff8f7224 */ /* 0x000fe200020e0615 */
[----:B------:R-:W-:-:S02]  /*1fc90*/  SHF.R.U64 R9, R9, 0x3, RZ ;  /* 0x0000000309097819 */ /* 0x000fc400000012ff */
[----:B------:R-:W-:Y:S02]  /*1fca0*/  MOV R14, R14 ;  /* 0x0000000e000e7202 */ /* 0x000fe40000000f00 */
[----:B------:R-:W-:Y:S02]  /*1fcb0*/  F2FP.BF16.F32.PACK_AB R42, R45, R44 ;  /* 0x0000002c2d2a723e */ /* 0x000fe400000010ff */
[----:B------:R-:W-:Y:S02]  /*1fcc0*/  F2FP.BF16.F32.PACK_AB R43, R47, R46 ;  /* 0x0000002e2f2b723e */ /* 0x000fe400000010ff */
[----:B------:R-:W-:Y:S02]  /*1fcd0*/  F2FP.BF16.F32.PACK_AB R49, R51, R50 ;  /* 0x000000323331723e */ /* 0x000fe400000010ff */
[----:B------:R-:W-:Y:S02]  /*1fce0*/  F2FP.BF16.F32.PACK_AB R56, R57, R56 ;  /* 0x000000383938723e */ /* 0x000fe400000010ff */
[----:B------:R-:W-:Y:S01]  /*1fcf0*/  LOP3.LUT R140, R140, R141, RZ, 0x3c, !PT ;  /* 0x0000008d8c8c7212 */ /* 0x000fe200078e3cff */
[----:B------:R-:W-:Y:S01]  /*1fd00*/  IMAD.X R141, RZ, RZ, R21, P3 ;  /* 0x000000ffff8d7224 */ /* 0x000fe200018e0615 */
[----:B------:R-:W-:-:S02]  /*1fd10*/  MOV R12, R12 ;  /* 0x0000000c000c7202 */ /* 0x000fc40000000f00 */
[----:B------:R-:W-:Y:S02]  /*1fd20*/  F2FP.BF16.F32.PACK_AB R50, R53, R52 ;  /* 0x000000343532723e */ /* 0x000fe400000010ff */
[----:B------:R-:W-:Y:S02]  /*1fd30*/  F2FP.BF16.F32.PACK_AB R51, R55, R54 ;  /* 0x000000363733723e */ /* 0x000fe400000010ff */
[----:B------:R-:W-:Y:S02]  /*1fd40*/  F2FP.BF16.F32.PACK_AB R57, R59, R58 ;  /* 0x0000003a3b39723e */ /* 0x000fe400000010ff */
[----:B------:R-:W-:Y:S01]  /*1fd50*/  F2FP.BF16.F32.PACK_AB R64, R65, R64 ;  /* 0x000000404140723e */ /* 0x000fe200000010ff */
[----:B------:R0:W-:Y:S01]  /*1fd60*/  STSM.16.M88.4 [R4], R24 ;  /* 0x0000001804007844 */ /* 0x0001e20000000200 */
        /* <DEDUP_REMOVED lines=23> */
[----:B------:R-:W-:Y:S01]  /*1fee0*/  IMAD.X R21, RZ, RZ, R21, P1 ;  /* 0x000000ffff157224 */ /* 0x000fe200008e0615 */
[----:B------:R-:W-:Y:S01]  /*1fef0*/  MOV R144, R144 ;  /* 0x0000009000907202 */ /* 0x000fe20000000f00 */
[----:B------:R2:W-:Y:S01]  /*1ff00*/  STSM.16.M88.4 [R12], R48 ;  /* 0x000000300c007844 */ /* 0x0005e20000000200 */
[----:B------:R-:W-:-:S02]  /*1ff10*/  F2FP.BF16.F32.PACK_AB R82, R85, R84 ;  /* 0x000000545552723e */ /* 0x000fc400000010ff */
[----:B------:R-:W-:Y:S02]  /*1ff20*/  F2FP.BF16.F32.PACK_AB R96, R97, R96 ;  /* 0x000000606160723e */ /* 0x000fe400000010ff */
[----:B------:R-:W-:Y:S02]  /*1ff30*/  MOV R142, R142 ;  /* 0x0000008e008e7202 */ /* 0x000fe40000000f00 */
[----:B------:R-:W-:Y:S02]  /*1ff40*/  F2FP.BF16.F32.PACK_AB R104, R105, R104 ;  /* 0x000000686968723e */ /* 0x000fe400000010ff */
[----:B------:R-:W-:Y:S02]  /*1ff50*/  MOV R140, R140 ;  /* 0x0000008c008c7202 */ /* 0x000fe40000000f00 */
[----:B------:R-:W-:Y:S02]  /*1ff60*/  F2FP.BF16.F32.PACK_AB R112, R113, R112 ;  /* 0x000000707170723e */ /* 0x000fe400000010ff */
[----:B------:R-:W-:Y:S01]  /*1ff70*/  F2FP.BF16.F32.PACK_AB R120, R121, R120 ;  /* 0x000000787978723e */ /* 0x000fe200000010ff */
[----:B0-----:R-:W-:Y:S01]  /*1ff80*/  IMAD.U32 R4, RZ, RZ, UR8 ;  /* 0x00000008ff047e24 */ /* 0x001fe2000f8e00ff */
[----:B------:R-:W-:Y:S01]  /*1ff90*/  F2FP.BF16.F32.PACK_AB R83, R87, R86 ;  /* 0x000000565753723e */ /* 0x000fe200000010ff */
[----:B------:R-:W-:Y:S01]  /*1ffa0*/  IMAD.U32 R5, RZ, RZ, UR9 ;  /* 0x00000009ff057e24 */ /* 0x000fe2000f8e00ff */
[----:B------:R-:W-:Y:S01]  /*1ffb0*/  F2FP.BF16.F32.PACK_AB R89, R91, R90 ;  /* 0x0000005a5b59723e */ /* 0x000fe200000010ff */
[----:B------:R2:W-:Y:S01]  /*1ffc0*/  STSM.16.M88.4 [R148], R56 ;  /* 0x0000003894007844 */ /* 0x0005e20000000200 */
[----:B------:R-:W-:Y:S01]  /*1ffd0*/  F2FP.BF16.F32.PACK_AB R90, R93, R92 ;  /* 0x0000005c5d5a723e */ /* 0x000fe200000010ff */
[----:B------:R-:W-:Y:S01]  /*1ffe0*/  ULDC.64 UR8, c[0x0][0xd08] ;  /* 0x0003420000087ab9 */ /* 0x000fe20000000a00 */
[----:B------:R-:W-:Y:S01]  /*1fff0*/  F2FP.BF16.F32.PACK_AB R91, R95, R94 ;  /* 0x0000005e5f5b723e */ /* 0x000fe200000010ff */
[----:B------:R-:W0:Y:S01]  /*20000*/  LDC R76, c[0x0][0xce8] ;  /* 0x00033a00ff4c7b82 */ /* 0x000e220000000800 */
[----:B------:R-:W-:Y:S01]  /*20010*/  F2FP.BF16.F32.PACK_AB R97, R99, R98 ;  /* 0x000000626361723e */ /* 0x000fe200000010ff */
[----:B------:R2:W-:Y:S01]  /*20020*/  STSM.16.M88.4 [R146], R64 ;  /* 0x0000004092007844 */ /* 0x0005e20000000200 */
[----:B------:R-:W-:-:S02]  /*20030*/  F2FP.BF16.F32.PACK_AB R98, R101, R100 ;  /* 0x000000646562723e */ /* 0x000fc400000010ff */
[----:B------:R-:W-:Y:S02]  /*20040*/  F2FP.BF16.F32.PACK_AB R99, R103, R102 ;  /* 0x000000666763723e */ /* 0x000fe400000010ff */
[----:B------:R-:W-:Y:S01]  /*20050*/  F2FP.BF16.F32.PACK_AB R105, R107, R106 ;  /* 0x0000006a6b69723e */ /* 0x000fe200000010ff */
[----:B------:R2:W-:Y:S01]  /*20060*/  STSM.16.M88.4 [R136], R72 ;  /* 0x0000004888007844 */ /* 0x0005e20000000200 */
[----:B------:R-:W-:Y:S02]  /*20070*/  MOV R138, R138 ;  /* 0x0000008a008a7202 */ /* 0x000fe40000000f00 */
[----:B------:R-:W-:Y:S02]  /*20080*/  F2FP.BF16.F32.PACK_AB R106, R109, R108 ;  /* 0x0000006c6d6a723e */ /* 0x000fe400000010ff */
[----:B------:R-:W-:Y:S02]  /*20090*/  F2FP.BF16.F32.PACK_AB R107, R111, R110 ;  /* 0x0000006e6f6b723e */ /* 0x000fe400000010ff */
[----:B------:R-:W-:Y:S01]  /*200a0*/  F2FP.BF16.F32.PACK_AB R113, R115, R114 ;  /* 0x000000727371723e */ /* 0x000fe200000010ff */
[----:B------:R2:W-:Y:S01]  /*200b0*/  STSM.16.M88.4 [R144], R80 ;  /* 0x0000005090007844 */ /* 0x0005e20000000200 */
[----:B------:R-:W-:-:S02]  /*200c0*/  MOV R10, R10 ;  /* 0x0000000a000a7202 */ /* 0x000fc40000000f00 */
[----:B------:R-:W-:Y:S02]  /*200d0*/  F2FP.BF16.F32.PACK_AB R114, R117, R116 ;  /* 0x000000747572723e */ /* 0x000fe400000010ff */
[----:B------:R-:W-:Y:S02]  /*200e0*/  F2FP.BF16.F32.PACK_AB R115, R119, R118 ;  /* 0x000000767773723e */ /* 0x000fe400000010ff */
[----:B------:R-:W-:Y:S02]  /*200f0*/  F2FP.BF16.F32.PACK_AB R121, R123, R122 ;  /* 0x0000007a7b79723e */ /* 0x000fe400000010ff */
[----:B------:R-:W-:Y:S01]  /*20100*/  F2FP.BF16.F32.PACK_AB R128, R129, R128 ;  /* 0x000000808180723e */ /* 0x000fe200000010ff */
[----:B------:R2:W-:Y:S01]  /*20110*/  STSM.16.M88.4 [R142], R88 ;  /* 0x000000588e007844 */ /* 0x0005e20000000200 */
[----:B------:R-:W-:Y:S02]  /*20120*/  MOV R8, R8 ;  /* 0x0000000800087202 */ /* 0x000fe40000000f00 */
[----:B------:R-:W-:-:S02]  /*20130*/  F2FP.BF16.F32.PACK_AB R122, R125, R124 ;  /* 0x0000007c7d7a723e */ /* 0x000fc400000010ff */
[----:B------:R-:W-:Y:S02]  /*20140*/  F2FP.BF16.F32.PACK_AB R123, R127, R126 ;  /* 0x0000007e7f7b723e */ /* 0x000fe400000010ff */
[----:B------:R-:W-:Y:S01]  /*20150*/  F2FP.BF16.F32.PACK_AB R129, R131, R130 ;  /* 0x000000828381723e */ /* 0x000fe200000010ff */
[----:B------:R2:W-:Y:S01]  /*20160*/  STSM.16.M88.4 [R140], R96 ;  /* 0x000000608c007844 */ /* 0x0005e20000000200 */
[----:B------:R-:W-:Y:S02]  /*20170*/  MOV R20, R20 ;  /* 0x0000001400147202 */ /* 0x000fe40000000f00 */
[----:B------:R-:W-:Y:S02]  /*20180*/  F2FP.BF16.F32.PACK_AB R130, R133, R132 ;  /* 0x000000848582723e */ /* 0x000fe400000010ff */
[----:B------:R-:W-:Y:S01]  /*20190*/  F2FP.BF16.F32.PACK_AB R131, R135, R134 ;  /* 0x000000868783723e */ /* 0x000fe200000010ff */
[----:B------:R2:W-:Y:S01]  /*201a0*/  STSM.16.M88.4 [R138], R104 ;  /* 0x000000688a007844 */ /* 0x0005e20000000200 */
[----:B------:R-:W-:-:S03]  /*201b0*/  UISETP.NE.U32.AND UP0, UPT, UR8, URZ, UPT ;  /* 0x0000003f0800728c */ /* 0x000fc6000bf05070 */
[----:B------:R2:W-:Y:S01]  /*201c0*/  STSM.16.M88.4 [R10], R112 ;  /* 0x000000700a007844 */ /* 0x0005e20000000200 */
[----:B------:R-:W-:-:S03]  /*201d0*/  UISETP.NE.AND.EX UP0, UPT, UR9, URZ, UPT, UP0 ;  /* 0x0000003f0900728c */ /* 0x000fc6000bf05300 */
[----:B------:R2:W-:Y:S04]  /*201e0*/  STSM.16.M88.4 [R8], R120 ;  /* 0x0000007808007844 */ /* 0x0005e80000000200 */
[----:B------:R2:W-:Y:S01]  /*201f0*/  STSM.16.M88.4 [R20], R128 ;  /* 0x0000008014007844 */ /* 0x0005e20000000200 */
[----:B------:R-:W-:Y:S01]  /*20200*/  BAR.SYNC.DEFER_BLOCKING 0x1, 0x100 ;  /* 0x0044000000007b1d */ /* 0x000fe20000010000 */
[----:B------:R-:W-:Y:S02]  /*20210*/  ISETP.NE.U32.AND P1, PT, RZ, UR10, PT ;  /* 0x0000000aff007c0c */ /* 0x000fe4000bf25070 */
[----:B------:R-:W-:Y:S02]  /*20220*/  PLOP3.LUT P0, PT, PT, PT, UP0, 0x80, 0x0 ;  /* 0x000000000000781c */ /* 0x000fe40003f0f008 */
[----:B------:R-:W-:Y:S01]  /*20230*/  ISETP.NE.AND.EX P1, PT, RZ, UR11, PT, P1 ;  /* 0x0000000bff007c0c */ /* 0x000fe2000bf25310 */
[----:B------:R-:W-:-:S02]  /*20240*/  @UP0 ULDC.64 UR8, c[0x0][0xd08] ;  /* 0x0003420000080ab9 */ /* 0x000fc40000000a00 */
[----:B------:R-:W-:Y:S01]  /*20250*/  @UP0 UIMAD.WIDE UR8, UR38, 0x4, UR8 ;  /* 0x00000004260808a5 */ /* 0x000fe2000f8e0208 */
[----:B------:R-:W-:-:S09]  /*20260*/  IMAD.U32 R9, RZ, RZ, UR4 ;  /* 0x00000004ff097e24 */ /* 0x000fd2000f8e00ff */
[----:B------:R2:W5:Y:S01]  /*20270*/  @P1 LDG.E R11, desc[UR40][R4.64] ;  /* 0x00000028040b1981 */ /* 0x000562000c1e1900 */
[----:B-1----:R-:W-:Y:S01]  /*20280*/  IMAD.U32 R6, RZ, RZ, UR8 ;  /* 0x00000008ff067e24 */ /* 0x002fe2000f8e00ff */
[----:B------:R-:W-:Y:S01]  /*20290*/  UISETP.NE.AND UP0, UPT, UR44, URZ, UPT ;  /* 0x0000003f2c00728c */ /* 0x000fe2000bf05270 */
[----:B------:R-:W-:Y:S01]  /*202a0*/  IMAD.U32 R7, RZ, RZ, UR9 ;  /* 0x00000009ff077e24 */ /* 0x000fe2000f8e00ff */
[----:B------:R-:W-:-:S04]  /*202b0*/  ULDC UR4, c[0x0][0xbd4] ;  /* 0x0002f50000047ab9 */ /* 0x000fc80000000800 */
[----:B------:R2:W5:Y:S01]  /*202c0*/  @P0 LDG.E R9, desc[UR40][R6.64] ;  /* 0x0000002806090981 */ /* 0x000562000c1e1900 */
[----:B------:R-:W-:Y:S01]  /*202d0*/  USEL UR4, UR44, UR4, UP0 ;  /* 0x000000042c047287 */ /* 0x000fe20008000000 */
[----:B0-----:R-:W-:Y:S11]  /*202e0*/  @P0 BRA `(.L_x_12167) ;  /* 0x0000000000100947 */ /* 0x001ff60003800000 */
[----:B------:R-:W-:Y:S05]  /*202f0*/  @!P1 BRA `(.L_x_12167) ;  /* 0x00000000000c9947 */ /* 0x000fea0003800000 */
[----:B--2---:R-:W2:Y:S04]  /*20300*/  LDG.E R6, desc[UR40][R4.64] ;  /* 0x0000002804067981 */ /* 0x004ea8000c1e1900 */
[----:B-----5:R-:W2:Y:S02]  /*20310*/  LDG.E R9, desc[UR40][R4.64+0x4] ;  /* 0x0000042804097981 */ /* 0x020ea4000c1e1900 */
[----:B--2---:R-:W-:-:S07]  /*20320*/  IMAD.IADD R9, R9, 0x1, -R6 ;  /* 0x0000000109097824 */ /* 0x004fce00078e0a06 */
.L_x_12167:
[----:B--2---:R-:W2:Y:S04]  /*20330*/  LDL R4, [R1+0x4b8] ;  /* 0x0004b80001047983 */ /* 0x004ea80000100800 */
[----:B------:R-:W3:Y:S01]  /*20340*/  LDL R6, [R1+0x4d0] ;  /* 0x0004d00001067983 */ /* 0x000ee20000100800 */
[----:B-----5:R-:W-:Y:S02]  /*20350*/  IMAD R80, R9, R76, RZ ;  /* 0x0000004c09507224 */ /* 0x020fe400078e02ff */
[----:B------:R-:W-:Y:S01]  /*20360*/  VIADD R15, R178, UR39 ;  /* 0x00000027b20f7c36 */ /* 0x000fe20008000000 */
[----:B------:R-:W-:Y:S01]  /*20370*/  ISETP.NE.AND P2, PT, R76, 0x1, PT ;  /* 0x000000014c00780c */ /* 0x000fe20003f45270 */
[----:B------:R-:W-:Y:S01]  /*20380*/  UISETP.GT.AND UP1, UPT, UR4, 0x1, UPT ;  /* 0x000000010400788c */ /* 0x000fe2000bf24270 */
[----:B------:R-:W-:-:S03]  /*20390*/  UMOV UR19, 0xab8 ;  /* 0x00000ab800137882 */ /* 0x000fc60000000000 */
[----:B------:R-:W-:-:S08]  /*203a0*/  USEL UR19, UR19, 0xa78, UP1 ;  /* 0x00000a7813137887 */ /* 0x000fd00008800000 */
[----:B------:R-:W0:Y:S01]  /*203b0*/  @P2 LDC R5, c[0x0][0xcf0] ;  /* 0x00033c00ff052b82 */ /* 0x000e220000000800 */
[----:B------:R-:W-:Y:S01]  /*203c0*/  UISETP.NE.U32.AND UP0, UPT, UR10, URZ, UPT ;  /* 0x0000003f0a00728c */ /* 0x000fe2000bf05070 */
[----:B------:R-:W-:Y:S01]  /*203d0*/  UMOV UR4, URZ ;  /* 0x0000003f00047c82 */ /* 0x000fe20008000000 */
[----:B------:R-:W-:Y:S01]  /*203e0*/  USHF.R.S32.HI UR10, URZ, 0x1f, UR38 ;  /* 0x0000001f3f0a7899 */ /* 0x000fe20008011426 */
[----:B------:R-:W-:Y:S01]  /*203f0*/  @P1 R2UR UR4, R11 ;  /* 0x000000000b0412ca */ /* 0x000fe200000e0000 */
[----:B------:R-:W-:Y:S02]  /*20400*/  UISETP.NE.AND.EX UP0, UPT, UR11, URZ, UPT, UP0 ;  /* 0x0000003f0b00728c */ /* 0x000fe4000bf05300 */
[----:B------:R-:W-:Y:S02]  /*20410*/  USEL UR9, UR43, URZ, UP1 ;  /* 0x0000003f2b097287 */ /* 0x000fe40008800000 */
[----:B------:R-:W-:Y:S02]  /*20420*/  USEL UR8, UR38, URZ, !UP0 ;  /* 0x0000003f26087287 */ /* 0x000fe4000c000000 */
[----:B------:R-:W-:Y:S01]  /*20430*/  USEL UR18, UR10, URZ, !UP0 ;  /* 0x0000003f0a127287 */ /* 0x000fe2000c000000 */
[----:B------:R-:W-:-:S02]  /*20440*/  ULDC.64 UR12, c[0x0][UR19+0x220] ;  /* 0x00008800130c7abb */ /* 0x000fc40008000a00 */
[----:B------:R-:W-:Y:S01]  /*20450*/  ULDC.64 UR10, c[0x0][UR19+0x218] ;  /* 0x00008600130a7abb */ /* 0x000fe20008000a00 */
[----:B------:R-:W-:Y:S01]  /*20460*/  ULDC.64 UR14, c[0x0][UR19+0x228] ;  /* 0x00008a00130e7abb */ /* 0x000fe20008000a00 */
[----:B------:R-:W-:Y:S02]  /*20470*/  UIMAD UR13, UR13, UR8, URZ ;  /* 0x000000080d0d72a4 */ /* 0x000fe4000f8e023f */
[----:B------:R-:W-:Y:S02]  /*20480*/  UIMAD.WIDE.U32 UR16, UR10, UR37, URZ ;  /* 0x000000250a1072a5 */ /* 0x000fe4000f8e003f */
[----:B------:R-:W-:Y:S01]  /*20490*/  UIMAD UR20, UR11, UR37, URZ ;  /* 0x000000250b1472a4 */ /* 0x000fe2000f8e023f */
[----:B--2---:R-:W-:Y:S02]  /*204a0*/  LOP3.LUT P0, RZ, R4, 0x3, RZ, 0xc0, !PT ;  /* 0x0000000304ff7812 */ /* 0x004fe4000780c0ff */
[----:B------:R-:W1:Y:S02]  /*204b0*/  @P2 LDC R4, c[0x0][0xcec] ;  /* 0x00033b00ff042b82 */ /* 0x000e640000000800 */
[----:B------:R-:W-:-:S13]  /*204c0*/  ISETP.GE.OR P3, PT, R15, R80, P0 ;  /* 0x000000500f00720c */ /* 0x000fda0000766670 */
[----:B------:R-:W2:Y:S01]  /*204d0*/  @!P3 LDL R13, [R1+0x240] ;  /* 0x00024000010db983 */ /* 0x000ea20000100800 */
[----:B---3--:R-:W-:Y:S01]  /*204e0*/  VIADD R11, R6, UR39 ;  /* 0x00000027060b7c36 */ /* 0x008fe20008000000 */
[----:B------:R-:W-:Y:S01]  /*204f0*/  UIMAD.WIDE.U32 UR10, UR12, UR8, URZ ;  /* 0x000000080c0a72a5 */ /* 0x000fe2000f8e003f */
[----:B------:R-:W-:Y:S01]  /*20500*/  VIADD R21, R15, 0x8 ;  /* 0x000000080f157836 */ /* 0x000fe20000000000 */
[----:B------:R-:W-:Y:S01]  /*20510*/  UIMAD.WIDE.U32 UR22, UR14, UR9, URZ ;  /* 0x000000090e1672a5 */ /* 0x000fe2000f8e003f */
[----:B------:R-:W-:Y:S01]  /*20520*/  IMAD.MOV.U32 R7, RZ, RZ, R11 ;  /* 0x000000ffff077224 */ /* 0x000fe200078e000b */
[----:B------:R-:W-:Y:S02]  /*20530*/  UIMAD UR9, UR15, UR9, URZ ;  /* 0x000000090f0972a4 */ /* 0x000fe4000f8e023f */
[----:B------:R-:W-:Y:S01]  /*20540*/  UIMAD UR13, UR12, UR18, UR13 ;  /* 0x000000120c0d72a4 */ /* 0x000fe2000f8e020d */
[----:B-1----:R-:W-:Y:S01]  /*20550*/  @P2 IMAD.HI.U32 R4, R11, R4, RZ ;  /* 0x000000040b042227 */ /* 0x002fe200078e00ff */
[----:B------:R-:W-:Y:S01]  /*20560*/  UIADD3 UR16, UP0, UP2, UR10, UR16, UR4 ;  /* 0x000000100a107290 */ /* 0x000fe2000fa1e004 */
[----:B------:R-:W-:Y:S01]  /*20570*/  ISETP.GE.OR P0, PT, R21, R80, P0 ;  /* 0x000000501500720c */ /* 0x000fe20000706670 */
[----:B------:R-:W-:-:S02]  /*20580*/  UIADD3 UR10, UR23, UR9, URZ ;  /* 0x00000009170a7290 */ /* 0x000fc4000fffe03f */
[----:B0-----:R-:W-:Y:S01]  /*20590*/  @P2 SHF.R.U32.HI R7, RZ, R5, R4 ;  /* 0x00000005ff072219 */ /* 0x001fe20000011604 */
[----:B------:R-:W-:Y:S01]  /*205a0*/  UIADD3 UR20, UR17, UR20, URZ ;  /* 0x0000001411147290 */ /* 0x000fe2000fffe03f */
[----:B------:R-:W-:Y:S01]  /*205b0*/  IMAD.U32 R4, RZ, RZ, UR22 ;  /* 0x00000016ff047e24 */ /* 0x000fe2000f8e00ff */
[----:B------:R-:W-:Y:S01]  /*205c0*/  UIADD3 UR9, UR11, UR13, URZ ;  /* 0x0000000d0b097290 */ /* 0x000fe2000fffe03f */
[----:B------:R-:W-:Y:S01]  /*205d0*/  IMAD.U32 R5, RZ, RZ, UR23 ;  /* 0x00000017ff057e24 */ /* 0x000fe2000f8e00ff */
[----:B------:R-:W-:Y:S01]  /*205e0*/  USHF.R.S32.HI UR14, URZ, 0x1f, UR4 ;  /* 0x0000001f3f0e7899 */ /* 0x000fe20008011404 */
[----:B------:R-:W-:Y:S01]  /*205f0*/  IMAD.MOV R9, RZ, RZ, -R7 ;  /* 0x000000ffff097224 */ /* 0x000fe200078e0a07 */
[----:B------:R-:W-:Y:S01]  /*20600*/  IADD3 R4, P1, P4, R7, UR16, R4 ;  /* 0x0000001007047c10 */ /* 0x000fe2000fc3e004 */
[----:B------:R-:W-:Y:S01]  /*20610*/  IMAD.U32 R8, RZ, RZ, UR10 ;  /* 0x0000000aff087e24 */ /* 0x000fe2000f8e00ff */
[----:B------:R-:W-:Y:S01]  /*20620*/  UIADD3.X UR9, UR9, UR20, UR14, UP0, UP2 ;  /* 0x0000001409097290 */ /* 0x000fe200087e440e */
[----:B------:R-:W-:Y:S01]  /*20630*/  IMAD R9, R76, R9, R11 ;  /* 0x000000094c097224 */ /* 0x000fe200078e020b */
[----:B------:R-:W-:Y:S01]  /*20640*/  SHF.R.S32.HI R5, RZ, 0x1f, R7 ;  /* 0x0000001fff057819 */ /* 0x000fe20000011407 */
[----:B------:R-:W-:Y:S01]  /*20650*/  ULDC.64 UR10, c[0x0][UR19+0x210] ;  /* 0x00008400130a7abb */ /* 0x000fe20008000a00 */
[----:B------:R-:W-:Y:S01]  /*20660*/  ULDC.64 UR12, c[0x0][0xca8] ;  /* 0x00032a00000c7ab9 */ /* 0x000fe20000000a00 */
[----:B------:R-:W-:Y:S01]  /*20670*/  IMAD R7, R9, UR11, RZ ;  /* 0x0000000b09077c24 */ /* 0x000fe2000f8e02ff */
[----:B------:R-:W-:Y:S01]  /*20680*/  SHF.R.S32.HI R6, RZ, 0x1f, R9 ;  /* 0x0000001fff067819 */ /* 0x000fe20000011409 */
[----:B------:R-:W-:Y:S01]  /*20690*/  @!UP1 ULDC UR12, c[0x0][0xc50] ;  /* 0x00031400000c9ab9 */ /* 0x000fe20000000800 */
[----:B------:R-:W-:Y:S01]  /*206a0*/  IADD3.X R5, R5, UR9, R8, P1, P4 ;  /* 0x0000000905057c10 */ /* 0x000fe20008fe8408 */
[----:B------:R-:W-:-:S02]  /*206b0*/  @!UP1 ULDC UR13, c[0x0][0xc54] ;  /* 0x00031500000d9ab9 */ /* 0x000fc40000000800 */
[----:B------:R-:W-:Y:S02]  /*206c0*/  IMAD R7, R6, UR10, R7 ;  /* 0x0000000a06077c24 */ /* 0x000fe4000f8e0207 */
[----:B------:R-:W-:-:S04]  /*206d0*/  IMAD.WIDE.U32 R4, R9, UR10, R4 ;  /* 0x0000000a09047c25 */ /* 0x000fc8000f8e0004 */
[----:B------:R-:W-:Y:S01]  /*206e0*/  IMAD.IADD R5, R5, 0x1, R7 ;  /* 0x0000000105057824 */ /* 0x000fe200078e0207 */
[----:B------:R-:W-:-:S04]  /*206f0*/  LEA R8, P1, R4, UR12, 0x2 ;  /* 0x0000000c04087c11 */ /* 0x000fc8000f8210ff */
[----:B------:R-:W-:Y:S01]  /*20700*/  LEA.HI.X R10, R4, UR13, R5, 0x2, P1 ;  /* 0x0000000d040a7c11 */ /* 0x000fe200088f1405 */
[----:B------:R-:W-:Y:S04]  /*20710*/  SHFL.IDX PT, R6, R8, RZ, 0x1c1f ;  /* 0x001c1fff08067589 */ /* 0x000fe800000e0000 */
[----:B------:R-:W2:Y:S04]  /*20720*/  SHFL.IDX PT, R7, R10, RZ, 0x1c1f ;  /* 0x001c1fff0a077589 */ /* 0x000ea800000e0000 */
[----:B--2---:R-:W-:Y:S04]  /*20730*/  @!P3 ST.E desc[UR40][R6.64], R13 ;  /* 0x0000000d0600b985 */ /* 0x004fe8000c101928 */
[----:B------:R-:W2:Y:S04]  /*20740*/  @!P0 LDL R9, [R1+0x244] ;  /* 0x0002440001098983 */ /* 0x000ea80000100800 */
[----:B------:R-:W-:Y:S04]  /*20750*/  SHFL.IDX PT, R4, R8, 0x1, 0x1c1f ;  /* 0x003c1f0008047f89 */ /* 0x000fe800000e0000 */
[----:B------:R-:W2:Y:S04]  /*20760*/  SHFL.IDX PT, R5, R10, 0x1, 0x1c1f ;  /* 0x003c1f000a057f89 */ /* 0x000ea800000e0000 */
[----:B--2---:R0:W-:Y:S01]  /*20770*/  @!P0 ST.E desc[UR40][R4.64], R9 ;  /* 0x0000000904008985 */ /* 0x0041e2000c101928 */
[----:B------:R-:W-:-:S13]  /*20780*/  PLOP3.LUT P0, PT, PT, PT, UP1, 0x80, 0x0 ;  /* 0x000000000000781c */ /* 0x000fda0003f0f018 */
[----:B0-----:R-:W-:Y:S05]  /*20790*/  @P0 BRA `(.L_x_12168) ;  /* 0x0000000c00c80947 */ /* 0x001fea0003800000 */
[----:B------:R-:W-:Y:S01]  /*207a0*/  IMAD R5, R222, 0x40, R18 ;  /* 0x00000040de057824 */ /* 0x000fe200078e0212 */
[----:B------:R-:W-:Y:S01]  /*207b0*/  ULDC.64 UR12, c[0x0][0xba0] ;  /* 0x0002e800000c7ab9 */ /* 0x000fe20000000a00 */
[----:B------:R-:W0:Y:S02]  /*207c0*/  @P2 LDC R77, c[0x0][0xcf0] ;  /* 0x00033c00ff4d2b82 */ /* 0x000e240000000800 */
[----:B------:R-:W-:-:S03]  /*207d0*/  IMAD.WIDE R2, R5, 0x2, R2 ;  /* 0x0000000205027825 */ /* 0x000fc600078e0202 */
[C---:B------:R-:W-:Y:S02]  /*207e0*/  IADD3 R25, P1, R2.reuse, 0x3000, RZ ;  /* 0x0000300002197810 */ /* 0x040fe40007f3e0ff */
[C---:B------:R-:W-:Y:S02]  /*207f0*/  IADD3 R9, P4, R2.reuse, 0x1000, RZ ;  /* 0x0000100002097810 */ /* 0x040fe40007f9e0ff */
[----:B------:R-:W-:Y:S02]  /*20800*/  IADD3 R13, P3, R2, 0x2000, RZ ;  /* 0x00002000020d7810 */ /* 0x000fe40007f7e0ff */
[----:B------:R-:W-:Y:S02]  /*20810*/  LOP3.LUT R24, R25, 0x380, RZ, 0xc0, !PT ;  /* 0x0000038019187812 */ /* 0x000fe400078ec0ff */
[----:B------:R-:W-:Y:S02]  /*20820*/  LOP3.LUT R8, R9, 0x380, RZ, 0xc0, !PT ;  /* 0x0000038009087812 */ /* 0x000fe400078ec0ff */
[----:B------:R-:W-:-:S02]  /*20830*/  LOP3.LUT R12, R13, 0x380, RZ, 0xc0, !PT ;  /* 0x000003800d0c7812 */ /* 0x000fc400078ec0ff */
        /* <DEDUP_REMOVED lines=8> */
[----:B------:R-:W-:Y:S01]  /*208c0*/  IMAD.X R13, RZ, RZ, R3, P3 ;  /* 0x000000ffff0d7224 */ /* 0x000fe200018e0603 */
[C---:B------:R-:W-:Y:S01]  /*208d0*/  IADD3 R49, P1, R2.reuse, 0x9000, RZ ;  /* 0x0000900002317810 */ /* 0x040fe20007f3e0ff */
[----:B------:R-:W-:Y:S01]  /*208e0*/  UIMAD UR9, UR14, UR12, URZ ;  /* 0x0000000c0e0972a4 */ /* 0x000fe2000f8e023f */
[C---:B------:R-:W-:Y:S01]  /*208f0*/  IADD3 R29, P0, R2.reuse, 0x4000, RZ ;  /* 0x00004000021d7810 */ /* 0x040fe20007f1e0ff */
[----:B------:R-:W-:Y:S01]  /*20900*/  UIMAD.WIDE.U32 UR10, UR4, UR12, URZ ;  /* 0x0000000c040a72a5 */ /* 0x000fe2000f8e003f */
[C---:B------:R-:W-:Y:S01]  /*20910*/  IADD3 R33, P6, R2.reuse, 0x5000, RZ ;  /* 0x0000500002217810 */ /* 0x040fe20007fde0ff */
[----:B------:R-:W5:Y:S01]  /*20920*/  LD.E.128 R8, desc[UR40][R8.64] ;  /* 0x0000002808087980 */ /* 0x000f62000c101d00 */
[----:B------:R-:W-:-:S02]  /*20930*/  IADD3 R37, P5, R2, 0x6000, RZ ;  /* 0x0000600002257810 */ /* 0x000fc40007fbe0ff */
[C---:B------:R-:W-:Y:S01]  /*20940*/  IADD3 R41, P4, R2.reuse, 0x7000, RZ ;  /* 0x0000700002297810 */ /* 0x040fe20007f9e0ff */
[----:B------:R-:W5:Y:S01]  /*20950*/  LD.E.128 R12, desc[UR40][R12.64] ;  /* 0x000000280c0c7980 */ /* 0x000f62000c101d00 */
[----:B------:R-:W-:Y:S02]  /*20960*/  IADD3 R45, P3, R2, 0x8000, RZ ;  /* 0x00008000022d7810 */ /* 0x000fe40007f7e0ff */
[----:B------:R-:W-:Y:S01]  /*20970*/  LOP3.LUT R48, R49, 0x380, RZ, 0xc0, !PT ;  /* 0x0000038031307812 */ /* 0x000fe200078ec0ff */
[----:B------:R-:W5:Y:S01]  /*20980*/  LD.E.128 R24, desc[UR40][R24.64] ;  /* 0x0000002818187980 */ /* 0x000f62000c101d00 */
[----:B------:R-:W-:Y:S02]  /*20990*/  LOP3.LUT R28, R29, 0x380, RZ, 0xc0, !PT ;  /* 0x000003801d1c7812 */ /* 0x000fe400078ec0ff */
[----:B------:R-:W-:Y:S02]  /*209a0*/  LOP3.LUT R32, R33, 0x380, RZ, 0xc0, !PT ;  /* 0x0000038021207812 */ /* 0x000fe400078ec0ff */
[----:B------:R-:W-:-:S02]  /*209b0*/  LOP3.LUT R36, R37, 0x380, RZ, 0xc0, !PT ;  /* 0x0000038025247812 */ /* 0x000fc400078ec0ff */
[----:B------:R-:W-:Y:S02]  /*209c0*/  LOP3.LUT R40, R41, 0x380, RZ, 0xc0, !PT ;  /* 0x0000038029287812 */ /* 0x000fe400078ec0ff */
[----:B------:R-:W-:Y:S02]  /*209d0*/  LOP3.LUT R44, R45, 0x380, RZ, 0xc0, !PT ;  /* 0x000003802d2c7812 */ /* 0x000fe400078ec0ff */
[----:B------:R-:W-:Y:S02]  /*209e0*/  SHF.R.U64 R48, R48, 0x3, RZ ;  /* 0x0000000330307819 */ /* 0x000fe400000012ff */
[----:B------:R-:W-:Y:S02]  /*209f0*/  SHF.R.U64 R28, R28, 0x3, RZ ;  /* 0x000000031c1c7819 */ /* 0x000fe400000012ff */
[----:B------:R-:W-:Y:S02]  /*20a00*/  SHF.R.U64 R32, R32, 0x3, RZ ;  /* 0x0000000320207819 */ /* 0x000fe400000012ff */
[----:B------:R-:W-:-:S02]  /*20a10*/  SHF.R.U64 R36, R36, 0x3, RZ ;  /* 0x0000000324247819 */ /* 0x000fc400000012ff */
        /* <DEDUP_REMOVED lines=15> */
[C---:B------:R-:W-:Y:S01]  /*20b10*/  LOP3.LUT R7, R2.reuse, 0x380, RZ, 0xc0, !PT ;  /* 0x0000038002077812 */ /* 0x040fe200078ec0ff */
[----:B------:R-:W-:Y:S01]  /*20b20*/  UIMAD UR9, UR4, UR13, UR9 ;  /* 0x0000000d040972a4 */ /* 0x000fe2000f8e0209 */
[C---:B------:R-:W-:Y:S01]  /*20b30*/  IADD3 R53, P0, R2.reuse, 0xa000, RZ ;  /* 0x0000a00002357810 */ /* 0x040fe20007f1e0ff */
[----:B------:R-:W-:Y:S01]  /*20b40*/  IMAD.X R73, RZ, RZ, R3, P1 ;  /* 0x000000ffff497224 */ /* 0x000fe200008e0603 */
[C---:B------:R-:W-:Y:S01]  /*20b50*/  IADD3 R57, P6, R2.reuse, 0xb000, RZ ;  /* 0x0000b00002397810 */ /* 0x040fe20007fde0ff */
[----:B------:R-:W-:Y:S01]  /*20b60*/  ULDC.64 UR12, c[0x0][0xbe8] ;  /* 0x0002fa00000c7ab9 */ /* 0x000fe20000000a00 */
[C---:B------:R-:W-:Y:S01]  /*20b70*/  IADD3 R61, P5, R2.reuse, 0xc000, RZ ;  /* 0x0000c000023d7810 */ /* 0x040fe20007fbe0ff */
[----:B------:R-:W5:Y:S01]  /*20b80*/  LD.E.128 R28, desc[UR40][R28.64] ;  /* 0x000000281c1c7980 */ /* 0x000f62000c101d00 */
[C---:B------:R-:W-:Y:S02]  /*20b90*/  IADD3 R65, P4, R2.reuse, 0xd000, RZ ;  /* 0x0000d00002417810 */ /* 0x040fe40007f9e0ff */
[----:B------:R-:W-:Y:S01]  /*20ba0*/  IADD3 R69, P3, R2, 0xe000, RZ ;  /* 0x0000e00002457810 */ /* 0x000fe20007f7e0ff */
        /* <DEDUP_REMOVED lines=11> */
[----:B------:R-:W-:Y:S01]  /*20c60*/  SHF.R.U64 R4, R4, 0x3, RZ ;  /* 0x0000000304047819 */ /* 0x000fe200000012ff */
[----:B------:R-:W5:Y:S01]  /*20c70*/  LD.E.128 R48, desc[UR40][R48.64] ;  /* 0x0000002830307980 */ /* 0x000f62000c101d00 */
[----:B------:R-:W-:Y:S02]  /*20c80*/  SHF.R.U64 R52, R52, 0x3, RZ ;  /* 0x0000000334347819 */ /* 0x000fe400000012ff */
[----:B------:R-:W-:Y:S02]  /*20c90*/  SHF.R.U64 R56, R56, 0x3, RZ ;  /* 0x0000000338387819 */ /* 0x000fe400000012ff */
[----:B------:R-:W-:Y:S02]  /*20ca0*/  SHF.R.U64 R60, R60, 0x3, RZ ;  /* 0x000000033c3c7819 */ /* 0x000fe400000012ff */
[----:B------:R-:W-:Y:S02]  /*20cb0*/  SHF.R.U64 R64, R64, 0x3, RZ ;  /* 0x0000000340407819 */ /* 0x000fe400000012ff */
[----:B------:R-:W-:-:S02]  /*20cc0*/  SHF.R.U64 R68, R68, 0x3, RZ ;  /* 0x0000000344447819 */ /* 0x000fc400000012ff */
        /* <DEDUP_REMOVED lines=12> */
[----:B------:R-:W-:Y:S01]  /*20d90*/  UIADD3 UR11, UR11, UR9, URZ ;  /* 0x000000090b0b7290 */ /* 0x000fe2000fffe03f */
[----:B------:R1:W5:Y:S01]  /*20da0*/  LD.E.128 R4, desc[UR40][R2.64] ;  /* 0x0000002802047980 */ /* 0x000362000c101d00 */
[----:B------:R-:W-:-:S03]  /*20db0*/  USHF.R.S32.HI UR4, URZ, 0x1f, UR8 ;  /* 0x0000001f3f047899 */ /* 0x000fc60008011408 */
[----:B------:R-:W5:Y:S04]  /*20dc0*/  LD.E.128 R52, desc[UR40][R52.64] ;  /* 0x0000002834347980 */ /* 0x000f68000c101d00 */
[----:B------:R-:W5:Y:S01]  /*20dd0*/  LD.E.128 R56, desc[UR40][R56.64] ;  /* 0x0000002838387980 */ /* 0x000f62000c101d00 */
[----:B-1----:R-:W1:Y:S01]  /*20de0*/  @P2 LDC R3, c[0x0][0xcec] ;  /* 0x00033b00ff032b82 */ /* 0x002e620000000800 */
[----:B------:R-:W-:Y:S01]  /*20df0*/  IMAD R2, R224, 0x20, R222 ;  /* 0x00000020e0027824 */ /* 0x000fe200078e02de */
[----:B------:R-:W-:Y:S01]  /*20e00*/  UIMAD.WIDE.U32 UR10, UR37, UR12, UR10 ;  /* 0x0000000c250a72a5 */ /* 0x000fe2000f8e000a */
[----:B------:R-:W5:Y:S02]  /*20e10*/  LD.E.128 R60, desc[UR40][R60.64] ;  /* 0x000000283c3c7980 */ /* 0x000f64000c101d00 */
[----:B------:R-:W-:Y:S01]  /*20e20*/  VIADD R78, R2, UR39 ;  /* 0x00000027024e7c36 */ /* 0x000fe20008000000 */
[----:B------:R-:W-:Y:S01]  /*20e30*/  UIMAD UR11, UR37, UR13, UR11 ;  /* 0x0000000d250b72a4 */ /* 0x000fe2000f8e020b */
[----:B------:R-:W5:Y:S02]  /*20e40*/  LD.E.128 R64, desc[UR40][R64.64] ;  /* 0x0000002840407980 */ /* 0x000f64000c101d00 */
[----:B------:R-:W-:-:S02]  /*20e50*/  ULDC.64 UR12, c[0x0][0xbf0] ;  /* 0x0002fc00000c7ab9 */ /* 0x000fc40000000a00 */
[----:B------:R-:W-:Y:S01]  /*20e60*/  UIMAD UR4, UR4, UR12, URZ ;  /* 0x0000000c040472a4 */ /* 0x000fe2000f8e023f */
[----:B------:R-:W-:Y:S01]  /*20e70*/  IMAD.MOV.U32 R21, RZ, RZ, R78 ;  /* 0x000000ffff157224 */ /* 0x000fe200078e004e */
[----:B------:R-:W5:Y:S02]  /*20e80*/  LD.E.128 R68, desc[UR40][R68.64] ;  /* 0x0000002844447980 */ /* 0x000f64000c101d00 */
[----:B------:R-:W-:Y:S02]  /*20e90*/  UIMAD UR4, UR8, UR13, UR4 ;  /* 0x0000000d080472a4 */ /* 0x000fe4000f8e0204 */
[----:B------:R-:W-:Y:S01]  /*20ea0*/  UIMAD.WIDE.U32 UR8, UR8, UR12, UR10 ;  /* 0x0000000c080872a5 */ /* 0x000fe2000f8e000a */
[----:B------:R-:W5:Y:S02]  /*20eb0*/  LD.E.128 R72, desc[UR40][R72.64] ;  /* 0x0000002848487980 */ /* 0x000f64000c101d00 */
[----:B------:R-:W-:Y:S01]  /*20ec0*/  ULDC.64 UR10, c[0x0][0xbe0] ;  /* 0x0002f800000a7ab9 */ /* 0x000fe20000000a00 */
[----:B-1----:R-:W-:Y:S01]  /*20ed0*/  @P2 IMAD.HI.U32 R2, R78, R3, RZ ;  /* 0x000000034e022227 */ /* 0x002fe200078e00ff */
[----:B------:R-:W-:Y:S01]  /*20ee0*/  UIADD3 UR4, UR9, UR4, URZ ;  /* 0x0000000409047290 */ /* 0x000fe2000fffe03f */
[----:B------:R-:W-:Y:S01]  /*20ef0*/  @!PT LDS RZ, [RZ] ;  /* 0x00000000fffff984 */ /* 0x000fe20000000800 */
[----:B------:R-:W-:Y:S01]  /*20f00*/  @!PT LDS RZ, [RZ] ;  /* 0x00000000fffff984 */ /* 0x000fe20000000800 */
[----:B------:R-:W-:Y:S01]  /*20f10*/  @!PT LDS RZ, [RZ] ;  /* 0x00000000fffff984 */ /* 0x000fe20000000800 */
[----:B------:R-:W-:Y:S01]  /*20f20*/  @!PT LDS RZ, [RZ] ;  /* 0x00000000fffff984 */ /* 0x000fe20000000800 */
[----:B------:R1:W-:Y:S06]  /*20f30*/  MEMBAR.ALL.CTA ;  /* 0x0000000000007992 */ /* 0x0003ec0000008000 */
[----:B-1----:R-:W1:Y:S01]  /*20f40*/  FENCE.VIEW.ASYNC.S ;  /* 0x00000000000073c6 */ /* 0x002e620000000000 */
[----:B0-----:R-:W-:-:S04]  /*20f50*/  @P2 SHF.R.U32.HI R21, RZ, R77, R2 ;  /* 0x0000004dff152219 */ /* 0x001fc80000011602 */
[--C-:B------:R-:W-:Y:S01]  /*20f60*/  SHF.R.S32.HI R20, RZ, 0x1f, R21.reuse ;  /* 0x0000001fff147819 */ /* 0x100fe20000011415 */
[----:B------:R-:W-:Y:S02]  /*20f70*/  IMAD.MOV R77, RZ, RZ, -R21 ;  /* 0x000000ffff4d7224 */ /* 0x000fe400078e0a15 */
[----:B------:R-:W-:Y:S02]  /*20f80*/  IMAD.U32 R3, RZ, RZ, UR9 ;  /* 0x00000009ff037e24 */ /* 0x000fe4000f8e00ff */
[----:B------:R-:W-:Y:S02]  /*20f90*/  IMAD R20, R20, UR10, RZ ;  /* 0x0000000a14147c24 */ /* 0x000fe4000f8e02ff */
[----:B------:R-:W-:Y:S02]  /*20fa0*/  IMAD R77, R76, R77, R78 ;  /* 0x0000004d4c4d7224 */ /* 0x000fe400078e024e */
[----:B------:R-:W-:Y:S01]  /*20fb0*/  IMAD.U32 R2, RZ, RZ, UR8 ;  /* 0x00000008ff027e24 */ /* 0x000fe2000f8e00ff */
[----:B------:R-:W-:Y:S01]  /*20fc0*/  ULDC.64 UR8, c[0x0][0xbd8] ;  /* 0x0002f60000087ab9 */ /* 0x000fe20000000a00 */
[----:B------:R-:W-:-:S02]  /*20fd0*/  IMAD.U32 R3, RZ, RZ, UR4 ;  /* 0x00000004ff037e24 */ /* 0x000fc4000f8e00ff */
        /* <DEDUP_REMOVED lines=11> */
[C---:B------:R-:W-:Y:S01]  /*21090*/  LEA R81, P3, R2.reuse, UR8, 0x1 ;  /* 0x0000000802517c11 */ /* 0x040fe2000f8608ff */
[----:B------:R-:W-:Y:S02]  /*210a0*/  IMAD.IADD R3, R3, 0x1, R79 ;  /* 0x0000000103037824 */ /* 0x000fe400078e024f */
[----:B------:R-:W-:Y:S01]  /*210b0*/  VIADD R21, R83, 0x20 ;  /* 0x0000002053157836 */ /* 0x000fe20000000000 */
[----:B------:R-:W-:Y:S02]  /*210c0*/  PRMT R0, RZ, 0x654, R0 ;  /* 0x00000654ff007816 */ /* 0x000fe40000000000 */
[----:B------:R-:W-:Y:S02]  /*210d0*/  LEA.HI.X R82, R2, UR9, R3, 0x1, P3 ;  /* 0x0000000902527c11 */ /* 0x000fe400098f0c03 */
[-C--:B------:R-:W-:Y:S01]  /*210e0*/  ISETP.GE.AND P1, PT, R21, R80.reuse, PT ;  /* 0x000000501500720c */ /* 0x080fe20003f26270 */
[----:B------:R-:W-:Y:S01]  /*210f0*/  VIADD R21, R83, 0x40 ;  /* 0x0000004053157836 */ /* 0x000fe20000000000 */
[----:B-1----:R0:W-:Y:S01]  /*21100*/  SYNCS.ARRIVE.TRANS64.RED.A1T0 RZ, [R0+URZ], RZ ;  /* 0x000000ff00ff79a7 */ /* 0x0021e2000810043f */
[----:B------:R1:W2:Y:S01]  /*21110*/  SHFL.IDX PT, R78, R81, RZ, 0x181f ;  /* 0x00181fff514e7589 */ /* 0x0002a200000e0000 */
[----:B------:R-:W-:Y:S02]  /*21120*/  BSSY B1, `(.L_x_12169) ;  /* 0x0000015000017945 */ /* 0x000fe40003800000 */
[----:B------:R-:W-:Y:S01]  /*21130*/  ISETP.GE.AND P0, PT, R21, R80, PT ;  /* 0x000000501500720c */ /* 0x000fe20003f06270 */
[----:B0-----:R1:W0:Y:S01]  /*21140*/  SHFL.IDX PT, R0, R82, RZ, 0x181f ;  /* 0x00181fff52007589 */ /* 0x00122200000e0000 */
[----:B------:R-:W-:Y:S11]  /*21150*/  @P2 BRA `(.L_x_12170) ;  /* 0x0000000000442947 */ /* 0x000ff60003800000 */
[----:B------:R-:W-:Y:S02]  /*21160*/  ULDC UR4, c[0x0][0xbc8] ;  /* 0x0002f20000047ab9 */ /* 0x000fe40000000800 */
[----:B------:R-:W-:Y:S02]  /*21170*/  ISETP.GE.AND P5, PT, R18, UR4, PT ;  /* 0x0000000412007c0c */ /* 0x000fe4000bfa6270 */
[----:B------:R-:W-:Y:S02]  /*21180*/  ISETP.GE.AND P4, PT, R176, UR4, PT ;  /* 0x00000004b0007c0c */ /* 0x000fe4000bf86270 */
[----:B------:R-:W-:Y:S02]  /*21190*/  ISETP.GE.AND P3, PT, R19, UR4, PT ;  /* 0x0000000413007c0c */ /* 0x000fe4000bf66270 */
[----:B------:R-:W-:-:S07]  /*211a0*/  ISETP.GE.AND P2, PT, R177, UR4, PT ;  /* 0x00000004b1007c0c */ /* 0x000fce000bf46270 */
[----:B--2---:R-:W-:-:S04]  /*211b0*/  @!P5 LEA R2, P6, R18, R78, 0x1 ;  /* 0x0000004e1202d211 */ /* 0x004fc800078c08ff */
[----:B0-----:R-:W-:Y:S02]  /*211c0*/  @!P5 LEA.HI.X R3, R18, R0, R183, 0x1, P6 ;  /* 0x000000001203d211 */ /* 0x001fe400030f0cb7 */
        /* <DEDUP_REMOVED lines=10> */
.L_x_12170:
[----:B------:R-:W-:Y:S05]  /*21270*/  BSYNC B1 ;  /* 0x0000000000017941 */ /* 0x000fea0003800000 */
.L_x_12169:
[----:B0-----:R0:W4:Y:S01]  /*21280*/  SHFL.IDX PT, R0, R82, 0x1, 0x181f ;  /* 0x00381f0052007f89 */ /* 0x00112200000e0000 */
[----:B------:R-:W-:Y:S03]  /*21290*/  BSSY B1, `(.L_x_12171) ;  /* 0x0000014000017945 */ /* 0x000fe60003800000 */
[----:B---3--:R0:W3:Y:S01]  /*212a0*/  SHFL.IDX PT, R20, R81, 0x1, 0x181f ;  /* 0x00381f0051147f89 */ /* 0x0080e200000e0000 */
[----:B------:R-:W-:Y:S05]  /*212b0*/  @P1 BRA `(.L_x_12172) ;  /* 0x0000000000441947 */ /* 0x000fea0003800000 */
[----:B------:R-:W-:Y:S02]  /*212c0*/  ULDC UR4, c[0x0][0xbc8] ;  /* 0x0002f20000047ab9 */ /* 0x000fe40000000800 */
[----:B------:R-:W-:Y:S02]  /*212d0*/  ISETP.GE.AND P4, PT, R18, UR4, PT ;  /* 0x0000000412007c0c */ /* 0x000fe4000bf86270 */
[----:B------:R-:W-:Y:S02]  /*212e0*/  ISETP.GE.AND P3, PT, R176, UR4, PT ;  /* 0x00000004b0007c0c */ /* 0x000fe4000bf66270 */
[----:B------:R-:W-:Y:S02]  /*212f0*/  ISETP.GE.AND P2, PT, R19, UR4, PT ;  /* 0x0000000413007c0c */ /* 0x000fe4000bf46270 */
[----:B------:R-:W-:-:S07]  /*21300*/  ISETP.GE.AND P1, PT, R177, UR4, PT ;  /* 0x00000004b1007c0c */ /* 0x000fce000bf26270 */
[-C--:B---3--:R-:W-:Y:S02]  /*21310*/  @!P4 LEA R2, P6, R18, R20.reuse, 0x1 ;  /* 0x000000141202c211 */ /* 0x088fe400078c08ff */
[----:B-----5:R-:W-:Y:S02]  /*21320*/  @!P3 LEA R4, P5, R176, R20, 0x1 ;  /* 0x00000014b004b211 */ /* 0x020fe400078a08ff */
[----:B----4-:R-:W-:Y:S02]  /*21330*/  @!P4 LEA.HI.X R3, R18, R0, R183, 0x1, P6 ;  /* 0x000000001203c211 */ /* 0x010fe400030f0cb7 */
        /* <DEDUP_REMOVED lines=9> */
.L_x_12172:
[----:B------:R-:W-:Y:S05]  /*213d0*/  BSYNC B1 ;  /* 0x0000000000017941 */ /* 0x000fea0003800000 */
.L_x_12171:
[----:B----4-:R4:W0:Y:S01]  /*213e0*/  SHFL.IDX PT, R0, R82, 0x2, 0x181f ;  /* 0x00581f0052007f89 */ /* 0x01082200000e0000 */
[----:B------:R-:W-:Y:S03]  /*213f0*/  BSSY B1, `(.L_x_12173) ;  /* 0x0000014000017945 */ /* 0x000fe60003800000 */
[----:B---3-5:R4:W3:Y:S01]  /*21400*/  SHFL.IDX PT, R8, R81, 0x2, 0x181f ;  /* 0x00581f0051087f89 */ /* 0x0288e200000e0000 */
[----:B------:R-:W-:Y:S05]  /*21410*/  @P0 BRA `(.L_x_12174) ;  /* 0x0000000000440947 */ /* 0x000fea0003800000 */
[----:B------:R-:W-:Y:S02]  /*21420*/  ULDC UR4, c[0x0][0xbc8] ;  /* 0x0002f20000047ab9 */ /* 0x000fe40000000800 */
[----:B------:R-:W-:Y:S02]  /*21430*/  ISETP.GE.AND P3, PT, R18, UR4, PT ;  /* 0x0000000412007c0c */ /* 0x000fe4000bf66270 */
[----:B------:R-:W-:Y:S02]  /*21440*/  ISETP.GE.AND P2, PT, R176, UR4, PT ;  /* 0x00000004b0007c0c */ /* 0x000fe4000bf46270 */
[----:B------:R-:W-:Y:S02]  /*21450*/  ISETP.GE.AND P1, PT, R19, UR4, PT ;  /* 0x0000000413007c0c */ /* 0x000fe4000bf26270 */
[----:B------:R-:W-:-:S07]  /*21460*/  ISETP.GE.AND P0, PT, R177, UR4, PT ;  /* 0x00000004b1007c0c */ /* 0x000fce000bf06270 */
[-C--:B---3--:R-:W-:Y:S02]  /*21470*/  @!P3 LEA R2, P6, R18, R8.reuse, 0x1 ;  /* 0x000000081202b211 */ /* 0x088fe400078c08ff */
        /* <DEDUP_REMOVED lines=11> */
.L_x_12174:
[----:B------:R-:W-:Y:S05]  /*21530*/  BSYNC B1 ;  /* 0x0000000000017941 */ /* 0x000fea0003800000 */
.L_x_12173:
[----:B0-----:R-:W-:Y:S01]  /*21540*/  VIADD R3, R83, 0x60 ;  /* 0x0000006053037836 */ /* 0x001fe20000000000 */
[----:B-1--4-:R-:W0:Y:S04]  /*21550*/  SHFL.IDX PT, R82, R82, 0x3, 0x181f ;  /* 0x00781f0052527f89 */ /* 0x012e2800000e0000 */
[----:B------:R-:W-:Y:S01]  /*21560*/  ISETP.GE.AND P0, PT, R3, R80, PT ;  /* 0x000000500300720c */ /* 0x000fe20003f06270 */
[----:B------:R-:W1:-:S12]  /*21570*/  SHFL.IDX PT, R81, R81, 0x3, 0x181f ;  /* 0x00781f0051517f89 */ /* 0x000e5800000e0000 */
[----:B------:R-:W-:Y:S05]  /*21580*/  @P0 BRA `(.L_x_12175) ;  /* 0x0000002800240947 */ /* 0x000fea0003800000 */
[----:B------:R-:W-:Y:S02]  /*21590*/  ULDC UR4, c[0x0][0xbc8] ;  /* 0x0002f20000047ab9 */ /* 0x000fe40000000800 */
[----:B------:R-:W-:Y:S02]  /*215a0*/  ISETP.GE.AND P3, PT, R18, UR4, PT ;  /* 0x0000000412007c0c */ /* 0x000fe4000bf66270 */
[----:B------:R-:W-:Y:S02]  /*215b0*/  ISETP.GE.AND P4, PT, R176, UR4, PT ;  /* 0x00000004b0007c0c */ /* 0x000fe4000bf86270 */
[----:B------:R-:W-:-:S09]  /*215c0*/  ISETP.GE.AND P5, PT, R19, UR4, PT ;  /* 0x0000000413007c0c */ /* 0x000fd2000bfa6270 */
[-C--:B-1----:R-:W-:Y:S02]  /*215d0*/  @!P3 LEA R2, P0, R18, R81.reuse, 0x1 ;  /* 0x000000511202b211 */ /* 0x082fe400078008ff */
[-C--:B------:R-:W-:Y:S02]  /*215e0*/  @!P4 LEA R4, P1, R176, R81.reuse, 0x1 ;  /* 0x00000051b004c211 */ /* 0x080fe400078208ff */
[C---:B------:R-:W-:Y:S02]  /*215f0*/  @!P5 LEA R6, P2, R19.reuse, R81, 0x1 ;  /* 0x000000511306d211 */ /* 0x040fe400078408ff */
        /* <DEDUP_REMOVED lines=12> */
.L_x_12168:
[----:B------:R0:W5:Y:S01]  /*216c0*/  LDL R43, [R1+0x4b4] ;  /* 0x0004b400012b7983 */ /* 0x0001620000100800 */
[----:B------:R-:W-:Y:S01]  /*216d0*/  ULDC.64 UR12, c[0x0][0xc08] ;  /* 0x00030200000c7ab9 */ /* 0x000fe20000000a00 */
[----:B------:R-:W1:Y:S02]  /*216e0*/  @P2 LDC R2, c[0x0][0xcec] ;  /* 0x00033b00ff022b82 */ /* 0x000e640000000800 */
[----:B------:R0:W5:Y:S04]  /*216f0*/  LDL R42, [R1+0x4b0] ;  /* 0x0004b000012a7983 */ /* 0x0001680000100800 */
        /* <DEDUP_REMOVED lines=17> */
[----:B------:R0:W5:Y:S01]  /*21810*/  LDL R24, [R1+0x464] ;  /* 0x0004640001187983 */ /* 0x0001620000100800 */
[----:B------:R-:W-:Y:S01]  /*21820*/  UIMAD UR9, UR14, UR12, URZ ;  /* 0x0000000c0e0972a4 */ /* 0x000fe2000f8e023f */
[----:B------:R-:W2:Y:S01]  /*21830*/  @P2 LDC R3, c[0x0][0xcf0] ;  /* 0x00033c00ff032b82 */ /* 0x000ea20000000800 */
[----:B------:R-:W-:Y:S01]  /*21840*/  UIMAD.WIDE.U32 UR10, UR4, UR12, URZ ;  /* 0x0000000c040a72a5 */ /* 0x000fe2000f8e003f */
[----:B-1----:R-:W-:Y:S01]  /*21850*/  @P2 IMAD.HI.U32 R2, R11, R2, RZ ;  /* 0x000000020b022227 */ /* 0x002fe200078e00ff */
[----:B------:R-:W-:Y:S01]  /*21860*/  UIMAD UR9, UR4, UR13, UR9 ;  /* 0x0000000d040972a4 */ /* 0x000fe2000f8e0209 */
[----:B------:R-:W-:Y:S01]  /*21870*/  ISETP.GE.AND P0, PT, R15, R80, PT ;  /* 0x000000500f00720c */ /* 0x000fe20003f06270 */
[----:B------:R-:W-:Y:S01]  /*21880*/  USHF.R.S32.HI UR4, URZ, 0x1f, UR8 ;  /* 0x0000001f3f047899 */ /* 0x000fe20008011408 */
[----:B------:R-:W-:Y:S01]  /*21890*/  IMAD.MOV.U32 R5, RZ, RZ, R11 ;  /* 0x000000ffff057224 */ /* 0x000fe200078e000b */
[----:B------:R-:W-:Y:S01]  /*218a0*/  UIADD3 UR11, UR11, UR9, URZ ;  /* 0x000000090b0b7290 */ /* 0x000fe2000fffe03f */
[----:B------:R-:W-:Y:S01]  /*218b0*/  BSSY B1, `(.L_x_12176) ;  /* 0x00000c7000017945 */ /* 0x000fe20003800000 */
[----:B------:R-:W-:-:S02]  /*218c0*/  ULDC.64 UR12, c[0x0][0xc38] ;  /* 0x00030e00000c7ab9 */ /* 0x000fc40000000a00 */
[----:B------:R-:W-:-:S04]  /*218d0*/  UIMAD.WIDE.U32 UR10, UR37, UR12, UR10 ;  /* 0x0000000c250a72a5 */ /* 0x000fc8000f8e000a */
[----:B------:R-:W-:-:S03]  /*218e0*/  UIMAD UR11, UR37, UR13, UR11 ;  /* 0x0000000d250b72a4 */ /* 0x000fc6000f8e020b */
[----:B------:R-:W-:Y:S02]  /*218f0*/  ULDC.64 UR12, c[0x0][0xc40] ;  /* 0x00031000000c7ab9 */ /* 0x000fe40000000a00 */
[----:B------:R-:W-:-:S04]  /*21900*/  UIMAD UR4, UR4, UR12, URZ ;  /* 0x0000000c040472a4 */ /* 0x000fc8000f8e023f */
[----:B------:R-:W-:Y:S01]  /*21910*/  UIMAD UR4, UR8, UR13, UR4 ;  /* 0x0000000d080472a4 */ /* 0x000fe2000f8e0204 */
[----:B--2---:R-:W-:Y:S01]  /*21920*/  @P2 SHF.R.U32.HI R5, RZ, R3, R2 ;  /* 0x00000003ff052219 */ /* 0x004fe20000011602 */
[----:B------:R-:W-:-:S03]  /*21930*/  UIMAD.WIDE.U32 UR8, UR8, UR12, UR10 ;  /* 0x0000000c080872a5 */ /* 0x000fc6000f8e000a */
[----:B------:R-:W-:Y:S01]  /*21940*/  ULDC.64 UR10, c[0x0][0xc48] ;  /* 0x00031200000a7ab9 */ /* 0x000fe20000000a00 */
[----:B------:R-:W-:Y:S01]  /*21950*/  UIADD3 UR9, UR9, UR4, URZ ;  /* 0x0000000409097290 */ /* 0x000fe2000fffe03f */
[--C-:B------:R-:W-:Y:S01]  /*21960*/  SHF.R.S32.HI R2, RZ, 0x1f, R5.reuse ;  /* 0x0000001fff027819 */ /* 0x100fe20000011405 */
[----:B------:R-:W-:Y:S02]  /*21970*/  IMAD.MOV R7, RZ, RZ, -R5 ;  /* 0x000000ffff077224 */ /* 0x000fe400078e0a05 */
[----:B------:R-:W-:Y:S02]  /*21980*/  UIMAD.WIDE.U32 UR8, UR43, UR10, UR8 ;  /* 0x0000000a2b0872a5 */ /* 0x000fe4000f8e0008 */
[----:B------:R-:W-:Y:S02]  /*21990*/  IMAD R7, R76, R7, R11 ;  /* 0x000000074c077224 */ /* 0x000fe400078e020b */
[----:B------:R-:W-:Y:S02]  /*219a0*/  UIMAD UR43, UR43, UR11, UR9 ;  /* 0x0000000b2b2b72a4 */ /* 0x000fe4000f8e0209 */
[----:B------:R-:W-:Y:S01]  /*219b0*/  IMAD.U32 R3, RZ, RZ, UR9 ;  /* 0x00000009ff037e24 */ /* 0x000fe2000f8e00ff */
[----:B------:R-:W-:-:S02]  /*219c0*/  ULDC.64 UR10, c[0x0][0xc30] ;  /* 0x00030c00000a7ab9 */ /* 0x000fc40000000a00 */
[----:B------:R-:W-:Y:S02]  /*219d0*/  IMAD R4, R2, UR10, RZ ;  /* 0x0000000a02047c24 */ /* 0x000fe4000f8e02ff */
        /* <DEDUP_REMOVED lines=14> */
[----:B------:R-:W-:Y:S01]  /*21ac0*/  PRMT R4, RZ, 0x654, R4 ;  /* 0x00000654ff047816 */ /* 0x000fe20000000004 */
[----:B------:R0:W1:Y:S01]  /*21ad0*/  SHFL.IDX PT, R8, R0, RZ, 0x1c1f ;  /* 0x001c1fff00087589 */ /* 0x00006200000e0000 */
[----:B------:R-:W-:Y:S02]  /*21ae0*/  LEA.HI.X R20, R2, UR9, R3, 0x2, P1 ;  /* 0x0000000902147c11 */ /* 0x000fe400088f1403 */
[----:B------:R0:W-:Y:S03]  /*21af0*/  SYNCS.ARRIVE.TRANS64.RED.A1T0 RZ, [R4+URZ], RZ ;  /* 0x000000ff04ff79a7 */ /* 0x0001e6000810043f */
[----:B------:R0:W2:Y:S01]  /*21b00*/  SHFL.IDX PT, R9, R20, RZ, 0x1c1f ;  /* 0x001c1fff14097589 */ /* 0x0000a200000e0000 */
[----:B------:R-:W-:Y:S05]  /*21b10*/  @P0 BRA `(.L_x_12177) ;  /* 0x0000000800800947 */ /* 0x000fea0003800000 */
[----:B------:R-:W-:Y:S02]  /*21b20*/  ULDC UR4, c[0x0][0xbc8] ;  /* 0x0002f20000047ab9 */ /* 0x000fe40000000800 */
[----:B------:R-:W-:-:S13]  /*21b30*/  ISETP.GE.AND P0, PT, R179, UR4, PT ;  /* 0x00000004b3007c0c */ /* 0x000fda000bf06270 */
[----:B------:R-:W3:Y:S01]  /*21b40*/  @!P0 LDL.64 R14, [R1+0x260] ;  /* 0x00026000010e8983 */ /* 0x000ee20000100a00 */
[----:B------:R-:W-:Y:S01]  /*21b50*/  ISETP.GE.AND P1, PT, R212, UR4, PT ;  /* 0x00000004d4007c0c */ /* 0x000fe2000bf26270 */
[----:B-12---:R-:W-:-:S05]  /*21b60*/  @!P0 IMAD.WIDE R2, R179, 0x4, R8 ;  /* 0x00000004b3028825 */ /* 0x006fca00078e0208 */
[----:B---3--:R1:W-:Y:S07]  /*21b70*/  @!P0 ST.E.64 desc[UR40][R2.64], R14 ;  /* 0x0000000e02008985 */ /* 0x0083ee000c101b28 */
[----:B0-----:R-:W2:Y:S01]  /*21b80*/  @!P1 LDL.64 R4, [R1+0x270] ;  /* 0x0002700001049983 */ /* 0x001ea20000100a00 */
[----:B------:R-:W-:Y:S02]  /*21b90*/  ISETP.GE.AND P0, PT, R211, UR4, PT ;  /* 0x00000004d3007c0c */ /* 0x000fe4000bf06270 */
[----:B------:R-:W-:-:S04]  /*21ba0*/  @!P1 LEA R10, P2, R212, R8, 0x2 ;  /* 0x00000008d40a9211 */ /* 0x000fc800078410ff */
[----:B-----5:R-:W-:-:S05]  /*21bb0*/  @!P1 LEA.HI.X R11, R212, R9, R43, 0x2, P2 ;  /* 0x00000009d40b9211 */ /* 0x020fca00010f142b */
[----:B--2---:R0:W-:Y:S04]  /*21bc0*/  @!P1 ST.E.64 desc[UR40][R10.64], R4 ;  /* 0x000000040a009985 */ /* 0x0041e8000c101b28 */
[----:B------:R-:W2:Y:S01]  /*21bd0*/  @!P0 LDL.64 R6, [R1+0x280] ;  /* 0x0002800001068983 */ /* 0x000ea20000100a00 */
[----:B------:R-:W-:Y:S02]  /*21be0*/  ISETP.GE.AND P1, PT, R210, UR4, PT ;  /* 0x00000004d2007c0c */ /* 0x000fe4000bf26270 */
[----:B------:R-:W-:-:S04]  /*21bf0*/  @!P0 LEA R12, P2, R211, R8, 0x2 ;  /* 0x00000008d30c8211 */ /* 0x000fc800078410ff */
[----:B------:R-:W-:-:S05]  /*21c00*/  @!P0 LEA.HI.X R13, R211, R9, R42, 0x2, P2 ;  /* 0x00000009d30d8211 */ /* 0x000fca00010f142a */
[----:B--2---:R2:W-:Y:S04]  /*21c10*/  @!P0 ST.E.64 desc[UR40][R12.64], R6 ;  /* 0x000000060c008985 */ /* 0x0045e8000c101b28 */
[----:B-1----:R-:W3:Y:S01]  /*21c20*/  @!P1 LDL.64 R2, [R1+0x290] ;  /* 0x0002900001029983 */ /* 0x002ee20000100a00 */
[----:B------:R-:W-:Y:S02]  /*21c30*/  ISETP.GE.AND P0, PT, R209, UR4, PT ;  /* 0x00000004d1007c0c */ /* 0x000fe4000bf06270 */
[----:B------:R-:W-:-:S04]  /*21c40*/  @!P1 LEA R14, P2, R210, R8, 0x2 ;  /* 0x00000008d20e9211 */ /* 0x000fc800078410ff */
[----:B------:R-:W-:-:S05]  /*21c50*/  @!P1 LEA.HI.X R15, R210, R9, R41, 0x2, P2 ;  /* 0x00000009d20f9211 */ /* 0x000fca00010f1429 */
[----:B---3--:R1:W-:Y:S04]  /*21c60*/  @!P1 ST.E.64 desc[UR40][R14.64], R2 ;  /* 0x000000020e009985 */ /* 0x0083e8000c101b28 */
[----:B0-----:R-:W3:Y:S01]  /*21c70*/  @!P0 LDL.64 R4, [R1+0x2a0] ;  /* 0x0002a00001048983 */ /* 0x001ee20000100a00 */
[----:B------:R-:W-:Y:S02]  /*21c80*/  ISETP.GE.AND P1, PT, R208, UR4, PT ;  /* 0x00000004d0007c0c */ /* 0x000fe4000bf26270 */
[----:B------:R-:W-:-:S04]  /*21c90*/  @!P0 LEA R10, P2, R209, R8, 0x2 ;  /* 0x00000008d10a8211 */ /* 0x000fc800078410ff */
[----:B------:R-:W-:-:S05]  /*21ca0*/  @!P0 LEA.HI.X R11, R209, R9, R40, 0x2, P2 ;  /* 0x00000009d10b8211 */ /* 0x000fca00010f1428 */
[----:B---3--:R0:W-:Y:S04]  /*21cb0*/  @!P0 ST.E.64 desc[UR40][R10.64], R4 ;  /* 0x000000040a008985 */ /* 0x0081e8000c101b28 */
[----:B--2---:R-:W2:Y:S01]  /*21cc0*/  @!P1 LDL.64 R6, [R1+0x2b0] ;  /* 0x0002b00001069983 */ /* 0x004ea20000100a00 */
        /* <DEDUP_REMOVED lines=124> */
[----:B-1----:R-:W2:Y:S01]  /*22490*/  @!P0 LDL.64 R2, [R1+0x440] ;  /* 0x0004400001028983 */ /* 0x002ea20000100a00 */
[----:B------:R-:W-:Y:S02]  /*224a0*/  ISETP.GE.AND P1, PT, R213, UR4, PT ;  /* 0x00000004d5007c0c */ /* 0x000fe4000bf26270 */
[----:B------:R-:W-:-:S04]  /*224b0*/  @!P0 LEA R14, P2, R214, R8, 0x2 ;  /* 0x00000008d60e8211 */ /* 0x000fc800078410ff */
[----:B------:R-:W-:-:S05]  /*224c0*/  @!P0 LEA.HI.X R15, R214, R9, R226, 0x2, P2 ;  /* 0x00000009d60f8211 */ /* 0x000fca00010f14e2 */
[----:B--2---:R3:W-:Y:S04]  /*224d0*/  @!P0 ST.E.64 desc[UR40][R14.64], R2 ;  /* 0x000000020e008985 */ /* 0x0047e8000c101b28 */
[----:B0-----:R-:W2:Y:S01]  /*224e0*/  @!P1 LDL.64 R4, [R1+0x450] ;  /* 0x0004500001049983 */ /* 0x001ea20000100a00 */
[----:B------:R-:W-:-:S04]  /*224f0*/  @!P1 LEA R8, P0, R213, R8, 0x2 ;  /* 0x00000008d5089211 */ /* 0x000fc800078010ff */
[----:B------:R-:W-:-:S05]  /*22500*/  @!P1 LEA.HI.X R9, R213, R9, R225, 0x2, P0 ;  /* 0x00000009d5099211 */ /* 0x000fca00000f14e1 */
[----:B--2---:R3:W-:Y:S04]  /*22510*/  @!P1 ST.E.64 desc[UR40][R8.64], R4 ;  /* 0x0000000408009985 */ /* 0x0047e8000c101b28 */
.L_x_12177:
[----:B------:R-:W-:Y:S05]  /*22520*/  BSYNC B1 ;  /* 0x0000000000017941 */ /* 0x000fea0003800000 */
.L_x_12176:
[----:B------:R-:W-:Y:S01]  /*22530*/  ISETP.GE.AND P0, PT, R21, R80, PT ;  /* 0x000000501500720c */ /* 0x000fe20003f06270 */
[----:B--23--:R4:W2:Y:S04]  /*22540*/  SHFL.IDX PT, R9, R20, 0x1, 0x1c1f ;  /* 0x003c1f0014097f89 */ /* 0x00c8a800000e0000 */
[----:B-1----:R4:W1:Y:S08]  /*22550*/  SHFL.IDX PT, R8, R0, 0x1, 0x1c1f ;  /* 0x003c1f0000087f89 */ /* 0x00287000000e0000 */
[----:B----4-:R-:W-:Y:S05]  /*22560*/  @P0 BRA `(.L_x_12175) ;  /* 0x00000018002c0947 */ /* 0x010fea0003800000 */
[----:B0-----:R-:W0:Y:S02]  /*22570*/  LDC R0, c[0x0][0xbc8] ;  /* 0x0002f200ff007b82 */ /* 0x001e240000000800 */
[----:B0-----:R-:W-:-:S13]  /*22580*/  ISETP.GE.AND P0, PT, R179, R0, PT ;  /* 0x00000000b300720c */ /* 0x001fda0003f06270 */
[----:B------:R-:W3:Y:S01]  /*22590*/  @!P0 LDL.64 R14, [R1+0x268] ;  /* 0x00026800010e8983 */ /* 0x000ee20000100a00 */
[-C--:B------:R-:W-:Y:S01]  /*225a0*/  ISETP.GE.AND P1, PT, R212, R0.reuse, PT ;  /* 0x00000000d400720c */ /* 0x080fe20003f26270 */
[----:B-12---:R-:W-:Y:S01]  /*225b0*/  @!P0 IMAD.WIDE R2, R179, 0x4, R8 ;  /* 0x00000004b3028825 */ /* 0x006fe200078e0208 */
[----:B------:R-:W-:-:S04]  /*225c0*/  ISETP.GE.AND P2, PT, R211, R0, PT ;  /* 0x00000000d300720c */ /* 0x000fc80003f46270 */
[----:B---3--:R0:W-:Y:S07]  /*225d0*/  @!P0 ST.E.64 desc[UR40][R2.64], R14 ;  /* 0x0000000e02008985 */ /* 0x0081ee000c101b28 */
[----:B------:R-:W2:Y:S01]  /*225e0*/  @!P1 LDL.64 R4, [R1+0x278] ;  /* 0x0002780001049983 */ /* 0x000ea20000100a00 */
[----:B------:R-:W-:-:S04]  /*225f0*/  @!P1 LEA R10, P0, R212, R8, 0x2 ;  /* 0x00000008d40a9211 */ /* 0x000fc800078010ff */
[----:B-----5:R-:W-:Y:S02]  /*22600*/  @!P1 LEA.HI.X R11, R212, R9, R43, 0x2, P0 ;  /* 0x00000009d40b9211 */ /* 0x020fe400000f142b */
[----:B------:R-:W-:-:S03]  /*22610*/  @!P2 LEA R12, P0, R211, R8, 0x2 ;  /* 0x00000008d30ca211 */ /* 0x000fc600078010ff */
[----:B--2---:R1:W-:Y:S04]  /*22620*/  @!P1 ST.E.64 desc[UR40][R10.64], R4 ;  /* 0x000000040a009985 */ /* 0x0043e8000c101b28 */
[----:B------:R-:W2:Y:S01]  /*22630*/  @!P2 LDL.64 R6, [R1+0x288] ;  /* 0x000288000106a983 */ /* 0x000ea20000100a00 */
[----:B------:R-:W-:Y:S02]  /*22640*/  ISETP.GE.AND P1, PT, R210, R0, PT ;  /* 0x00000000d200720c */ /* 0x000fe40003f26270 */
[----:B------:R-:W-:-:S05]  /*22650*/  @!P2 LEA.HI.X R13, R211, R9, R42, 0x2, P0 ;  /* 0x00000009d30da211 */ /* 0x000fca00000f142a */
[----:B--2---:R2:W-:Y:S06]  /*22660*/  @!P2 ST.E.64 desc[UR40][R12.64], R6 ;  /* 0x000000060c00a985 */ /* 0x0045ec000c101b28 */
[----:B0-----:R-:W3:Y:S01]  /*22670*/  @!P1 LDL.64 R2, [R1+0x298] ;  /* 0x0002980001029983 */ /* 0x001ee20000100a00 */
[----:B------:R-:W-:Y:S02]  /*22680*/  ISETP.GE.AND P2, PT, R209, R0, PT ;  /* 0x00000000d100720c */ /* 0x000fe40003f46270 */
[----:B------:R-:W-:-:S04]  /*22690*/  @!P1 LEA R14, P0, R210, R8, 0x2 ;  /* 0x00000008d20e9211 */ /* 0x000fc800078010ff */
[----:B------:R-:W-:-:S05]  /*226a0*/  @!P1 LEA.HI.X R15, R210, R9, R41, 0x2, P0 ;  /* 0x00000009d20f9211 */ /* 0x000fca00000f1429 */
[----:B---3--:R0:W-:Y:S04]  /*226b0*/  @!P1 ST.E.64 desc[UR40][R14.64], R2 ;  /* 0x000000020e009985 */ /* 0x0081e8000c101b28 */
[----:B-1----:R-:W3:Y:S01]  /*226c0*/  @!P2 LDL.64 R4, [R1+0x2a8] ;  /* 0x0002a8000104a983 */ /* 0x002ee20000100a00 */
[----:B------:R-:W-:Y:S02]  /*226d0*/  ISETP.GE.AND P1, PT, R208, R0, PT ;  /* 0x00000000d000720c */ /* 0x000fe40003f26270 */
[----:B------:R-:W-:-:S04]  /*226e0*/  @!P2 LEA R10, P0, R209, R8, 0x2 ;  /* 0x00000008d10aa211 */ /* 0x000fc800078010ff */
[----:B------:R-:W-:-:S05]  /*226f0*/  @!P2 LEA.HI.X R11, R209, R9, R40, 0x2, P0 ;  /* 0x00000009d10ba211 */ /* 0x000fca00000f1428 */
[----:B---3--:R1:W-:Y:S04]  /*22700*/  @!P2 ST.E.64 desc[UR40][R10.64], R4 ;  /* 0x000000040a00a985 */ /* 0x0083e8000c101b28 */
[----:B--2---:R-:W2:Y:S01]  /*22710*/  @!P1 LDL.64 R6, [R1+0x2b8] ;  /* 0x0002b80001069983 */ /* 0x004ea20000100a00 */
[----:B------:R-:W-:Y:S02]  /*22720*/  ISETP.GE.AND P2, PT, R207, R0, PT ;  /* 0x00000000cf00720c */ /* 0x000fe40003f46270 */
[----:B------:R-:W-:-:S04]  /*22730*/  @!P1 LEA R12, P0, R208, R8, 0x2 ;  /* 0x00000008d00c9211 */ /* 0x000fc800078010ff */
[----:B------:R-:W-:-:S05]  /*22740*/  @!P1 LEA.HI.X R13, R208, R9, R39, 0x2, P0 ;  /* 0x00000009d00d9211 */ /* 0x000fca00000f1427 */
[----:B--2---:R2:W-:Y:S04]  /*22750*/  @!P1 ST.E.64 desc[UR40][R12.64], R6 ;  /* 0x000000060c009985 */ /* 0x0045e8000c101b28 */
        /* <DEDUP_REMOVED lines=113> */
[----:B------:R-:W-:-:S07]  /*22e70*/  @!P2 LEA.HI.X R11, R185, R9, R228, 0x2, P0 ;  /* 0x00000009b90ba211 */ /* 0x000fce00000f14e4 */
[C---:B--2---:R-:W-:Y:S01]  /*22e80*/  @!P1 LEA R12, P0, R184.reuse, R8, 0x2 ;  /* 0x00000008b80c9211 */ /* 0x044fe200078010ff */
[----:B---3--:R0:W-:Y:S04]  /*22e90*/  @!P2 ST.E.64 desc[UR40][R10.64], R4 ;  /* 0x000000040a00a985 */ /* 0x0081e8000c101b28 */
[----:B------:R-:W2:Y:S01]  /*22ea0*/  @!P1 LDL.64 R6, [R1+0x438] ;  /* 0x0004380001069983 */ /* 0x000ea20000100a00 */
[----:B------:R-:W-:Y:S01]  /*22eb0*/  @!P1 LEA.HI.X R13, R184, R9, R227, 0x2, P0 ;  /* 0x00000009b80d9211 */ /* 0x000fe200000f14e3 */
[----:B------:R-:W-:Y:S01]  /*22ec0*/  BSSY B1, `(.L_x_12178) ;  /* 0x0000009000017945 */ /* 0x000fe20003800000 */
[----:B------:R-:W-:-:S03]  /*22ed0*/  ISETP.GE.AND P0, PT, R214, R0, PT ;  /* 0x00000000d600720c */ /* 0x000fc60003f06270 */
[----:B--2---:R0:W-:Y:S01]  /*22ee0*/  @!P1 ST.E.64 desc[UR40][R12.64], R6 ;  /* 0x000000060c009985 */ /* 0x0041e2000c101b28 */
[----:B------:R-:W-:-:S09]  /*22ef0*/  ISETP.GE.AND P1, PT, R213, R0, PT ;  /* 0x00000000d500720c */ /* 0x000fd20003f26270 */
[----:B------:R-:W-:Y:S05]  /*22f00*/  @P0 BRA `(.L_x_12179) ;  /* 0x0000000000100947 */ /* 0x000fea0003800000 */
[----:B0-----:R-:W2:Y:S01]  /*22f10*/  LDL.64 R4, [R1+0x448] ;  /* 0x0004480001047983 */ /* 0x001ea20000100a00 */
[----:B------:R-:W-:-:S04]  /*22f20*/  LEA R2, P0, R214, R8, 0x2 ;  /* 0x00000008d6027211 */ /* 0x000fc800078010ff */
[----:B------:R-:W-:-:S05]  /*22f30*/  LEA.HI.X R3, R214, R9, R226, 0x2, P0 ;  /* 0x00000009d6037211 */ /* 0x000fca00000f14e2 */
[----:B--2---:R1:W-:Y:S04]  /*22f40*/  ST.E.64 desc[UR40][R2.64], R4 ;  /* 0x0000000402007985 */ /* 0x0043e8000c101b28 */
.L_x_12179:
[----:B------:R-:W-:Y:S05]  /*22f50*/  BSYNC B1 ;  /* 0x0000000000017941 */ /* 0x000fea0003800000 */
.L_x_12178:
[----:B------:R-:W-:Y:S05]  /*22f60*/  @P1 BRA `(.L_x_12175) ;  /* 0x0000000c00ac1947 */ /* 0x000fea0003800000 */
[----:B01----:R-:W2:Y:S01]  /*22f70*/  LDL.64 R4, [R1+0x458] ;  /* 0x0004580001047983 */ /* 0x003ea20000100a00 */
[----:B------:R-:W-:-:S04]  /*22f80*/  LEA R2, P0, R213, R8, 0x2 ;  /* 0x00000008d5027211 */ /* 0x000fc800078010ff */
[----:B------:R-:W-:-:S05]  /*22f90*/  LEA.HI.X R3, R213, R9, R225, 0x2, P0 ;  /* 0x00000009d5037211 */ /* 0x000fca00000f14e1 */
[----:B--2---:R4:W-:Y:S01]  /*22fa0*/  ST.E.64 desc[UR40][R2.64], R4 ;  /* 0x0000000402007985 */ /* 0x0049e2000c101b28 */
[----:B------:R-:W-:Y:S05]  /*22fb0*/  BRA `(.L_x_12175) ;  /* 0x0000000c00987947 */ /* 0x000fea0003800000 */
.L_x_12166:
        /* <DEDUP_REMOVED lines=21> */
[----:B------:R-:W-:Y:S01]  /*23110*/  ISETP.GT.AND P0, PT, R223, 0x7f, PT ;  /* 0x0000007fdf00780c */ /* 0x000fe20003f04270 */
[----:B------:R-:W-:-:S09]  /*23120*/  UMOV UR4, URZ ;  /* 0x0000003f00047c82 */ /* 0x000fd20008000000 */
[----:B------:R-:W-:Y:S01]  /*23130*/  @!UP1 ULDC UR44, c[0x0][0xbd4] ;  /* 0x0002f500002c9ab9 */ /* 0x000fe20000000800 */
[----:B--2---:R-:W-:Y:S01]  /*23140*/  @P1 R2UR UR4, R6 ;  /* 0x00000000060412ca */ /* 0x004fe200000e0000 */
[----:B0-----:R-:W-:-:S14]  /*23150*/  @P2 BRA `(.L_x_12180) ;  /* 0x0000000000102947 */ /* 0x001fdc0003800000 */
[----:B------:R-:W-:Y:S05]  /*23160*/  @!P1 BRA `(.L_x_12180) ;  /* 0x00000000000c9947 */ /* 0x000fea0003800000 */
[----:B------:R-:W2:Y:S04]  /*23170*/  LDG.E R5, desc[UR40][R2.64] ;  /* 0x0000002802057981 */ /* 0x000ea8000c1e1900 */
[----:B-----5:R-:W2:Y:S02]  /*23180*/  LDG.E R0, desc[UR40][R2.64+0x4] ;  /* 0x0000042802007981 */ /* 0x020ea4000c1e1900 */
[----:B--2---:R-:W-:-:S07]  /*23190*/  IMAD.IADD R0, R0, 0x1, -R5 ;  /* 0x0000000100007824 */ /* 0x004fce00078e0a05 */
.L_x_12180:
[----:B------:R-:W-:Y:S01]  /*231a0*/  USHF.R.S32.HI UR21, URZ, 0x1f, UR38 ;  /* 0x0000001f3f157899 */ /* 0x000fe20008011426 */
[----:B------:R-:W-:Y:S01]  /*231b0*/  BSSY B1, `(.L_x_12181) ;  /* 0x000003a000017945 */ /* 0x000fe20003800000 */
[----:B------:R-:W-:Y:S02]  /*231c0*/  USHF.R.S32.HI UR20, URZ, 0x1f, UR4 ;  /* 0x0000001f3f147899 */ /* 0x000fe40008011404 */
[----:B------:R-:W-:Y:S02]  /*231d0*/  USEL UR8, UR38, URZ, !UP0 ;  /* 0x0000003f26087287 */ /* 0x000fe4000c000000 */
[----:B------:R-:W-:Y:S01]  /*231e0*/  USEL UR21, UR21, URZ, !UP0 ;  /* 0x0000003f15157287 */ /* 0x000fe2000c000000 */
[----:B------:R-:W-:Y:S11]  /*231f0*/  @P0 BRA `(.L_x_12182) ;  /* 0x0000000000d40947 */ /* 0x000ff60003800000 */
        /* <DEDUP_REMOVED lines=9> */
[----:B------:R-:W-:Y:S01]  /*23290*/  IMAD.MOV.U32 R5, RZ, RZ, R4 ;  /* 0x000000ffff057224 */ /* 0x000fe200078e0004 */
[----:B------:R-:W-:Y:S02]  /*232a0*/  UMOV UR18, 0xab8 ;  /* 0x00000ab800127882 */ /* 0x000fe40000000000 */
[----:B------:R-:W-:Y:S02]  /*232b0*/  USEL UR18, UR18, 0xa78, UP0 ;  /* 0x00000a7812127887 */ /* 0x000fe40008000000 */
[----:B------:R-:W-:-:S06]  /*232c0*/  USEL UR9, UR43, URZ, UP0 ;  /* 0x0000003f2b097287 */ /* 0x000fcc0008000000 */
[----:B------:R-:W0:Y:S04]  /*232d0*/  @P0 LDC R3, c[0x0][0xcec] ;  /* 0x00033b00ff030b82 */ /* 0x000e280000000800 */
[----:B------:R-:W-:Y:S01]  /*232e0*/  ULDC.64 UR12, c[0x0][UR18+0x220] ;  /* 0x00008800120c7abb */ /* 0x000fe20008000a00 */
[----:B------:R-:W-:Y:S01]  /*232f0*/  ULDC.64 UR10, c[0x0][UR18+0x218] ;  /* 0x00008600120a7abb */ /* 0x000fe20008000a00 */
[----:B------:R-:W-:Y:S01]  /*23300*/  ULDC.64 UR14, c[0x0][UR18+0x228] ;  /* 0x00008a00120e7abb */ /* 0x000fe20008000a00 */
[----:B------:R-:W-:Y:S01]  /*23310*/  UIMAD UR13, UR13, UR8, URZ ;  /* 0x000000080d0d72a4 */ /* 0x000fe2000f8e023f */
[----:B------:R-:W1:Y:S01]  /*23320*/  @P0 LDC R7, c[0x0][0xcf0] ;  /* 0x00033c00ff070b82 */ /* 0x000e620000000800 */
[----:B------:R-:W-:Y:S02]  /*23330*/  UIMAD.WIDE.U32 UR16, UR10, UR37, URZ ;  /* 0x000000250a1072a5 */ /* 0x000fe4000f8e003f */
        /* <DEDUP_REMOVED lines=10> */
[----:B------:R-:W-:Y:S02]  /*233e0*/  IMAD.U32 R3, RZ, RZ, UR23 ;  /* 0x00000017ff037e24 */ /* 0x000fe4000f8e00ff */
[----:B------:R-:W-:Y:S01]  /*233f0*/  IMAD.U32 R6, RZ, RZ, UR10 ;  /* 0x0000000aff067e24 */ /* 0x000fe2000f8e00ff */
[----:B------:R-:W-:Y:S01]  /*23400*/  UIADD3.X UR9, UR9, UR19, UR20, UP1, UP2 ;  /* 0x0000001309097290 */ /* 0x000fe20008fe4414 */
[----:B-1----:R-:W-:Y:S01]  /*23410*/  @P0 SHF.R.U32.HI R5, RZ, R7, R2 ;  /* 0x00000007ff050219 */ /* 0x002fe20000011602 */
[----:B------:R-:W-:Y:S01]  /*23420*/  IMAD.U32 R2, RZ, RZ, UR22 ;  /* 0x00000016ff027e24 */ /* 0x000fe2000f8e00ff */
[----:B------:R-:W-:Y:S01]  /*23430*/  ULDC.64 UR10, c[0x0][UR18+0x210] ;  /* 0x00008400120a7abb */ /* 0x000fe20008000a00 */
[----:B------:R-:W-:Y:S01]  /*23440*/  ULDC.64 UR12, c[0x0][0xca8] ;  /* 0x00032a00000c7ab9 */ /* 0x000fe20000000a00 */
[----:B------:R-:W-:Y:S01]  /*23450*/  @!UP0 ULDC UR12, c[0x0][0xc50] ;  /* 0x00031400000c8ab9 */ /* 0x000fe20000000800 */
[--C-:B------:R-:W-:Y:S01]  /*23460*/  IMAD.MOV R7, RZ, RZ, -R5.reuse ;  /* 0x000000ffff077224 */ /* 0x100fe200078e0a05 */
[----:B------:R-:W-:Y:S01]  /*23470*/  IADD3 R2, P0, P1, R5, UR16, R2 ;  /* 0x0000001005027c10 */ /* 0x000fe2000f91e002 */
[----:B------:R-:W-:Y:S01]  /*23480*/  @!UP0 ULDC UR13, c[0x0][0xc54] ;  /* 0x00031500000d8ab9 */ /* 0x000fe20000000800 */
[----:B------:R-:W-:Y:S01]  /*23490*/  SHF.R.S32.HI R5, RZ, 0x1f, R5 ;  /* 0x0000001fff057819 */ /* 0x000fe20000011405 */
[----:B------:R-:W-:-:S03]  /*234a0*/  IMAD R7, R9, R7, R4 ;  /* 0x0000000709077224 */ /* 0x000fc600078e0204 */
[----:B------:R-:W-:Y:S01]  /*234b0*/  IADD3.X R3, R5, UR9, R6, P0, P1 ;  /* 0x0000000905037c10 */ /* 0x000fe200087e2406 */
        /* <DEDUP_REMOVED lines=9> */
.L_x_12182:
[----:B------:R-:W-:Y:S05]  /*23550*/  BSYNC B1 ;  /* 0x0000000000017941 */ /* 0x000fea0003800000 */
.L_x_12181:
[----:B------:R-:W-:-:S06]  /*23560*/  UISETP.GT.AND UP0, UPT, UR44, 0x1, UPT ;  /* 0x000000012c00788c */ /* 0x000fcc000bf04270 */
[----:B------:R-:W-:-:S13]  /*23570*/  PLOP3.LUT P0, PT, PT, PT, UP0, 0x80, 0x0 ;  /* 0x000000000000781c */ /* 0x000fda0003f0f008 */
[----:B------:R-:W-:Y:S05]  /*23580*/  @P0 BRA `(.L_x_12175) ;  /* 0x0000000800240947 */ /* 0x000fea0003800000 */
[----:B------:R-:W1:Y:S01]  /*23590*/  LDC R11, c[0x0][0xce8] ;  /* 0x00033a00ff0b7b82 */ /* 0x000e620000000800 */
[----:B------:R-:W-:Y:S01]  /*235a0*/  ULDC.64 UR12, c[0x0][0xba0] ;  /* 0x0002e800000c7ab9 */ /* 0x000fe20000000a00 */
[----:B------:R-:W-:Y:S01]  /*235b0*/  IMAD R2, R224, 0x20, R222 ;  /* 0x00000020e0027824 */ /* 0x000fe200078e02de */
[----:B------:R-:W-:Y:S01]  /*235c0*/  UIMAD UR9, UR20, UR12, URZ ;  /* 0x0000000c140972a4 */ /* 0x000fe2000f8e023f */
[----:B------:R-:W-:Y:S01]  /*235d0*/  BSSY B1, `(.L_x_12183) ;  /* 0x0000042000017945 */ /* 0x000fe20003800000 */
[----:B------:R-:W-:Y:S01]  /*235e0*/  UIMAD.WIDE.U32 UR10, UR4, UR12, URZ ;  /* 0x0000000c040a72a5 */ /* 0x000fe2000f8e003f */
[----:B------:R-:W-:Y:S01]  /*235f0*/  VIADD R6, R2, UR39 ;  /* 0x0000002702067c36 */ /* 0x000fe20008000000 */
[----:B------:R-:W-:-:S03]  /*23600*/  UIMAD UR9, UR4, UR13, UR9 ;  /* 0x0000000d040972a4 */ /* 0x000fc6000f8e0209 */
[----:B------:R-:W-:Y:S01]  /*23610*/  ULDC.64 UR12, c[0x0][0xbe8] ;  /* 0x0002fa00000c7ab9 */ /* 0x000fe20000000a00 */
[----:B------:R-:W-:Y:S01]  /*23620*/  UIADD3 UR11, UR11, UR9, URZ ;  /* 0x000000090b0b7290 */ /* 0x000fe2000fffe03f */
[----:B0-----:R-:W-:-:S03]  /*23630*/  IMAD.MOV.U32 R5, RZ, RZ, R6 ;  /* 0x000000ffff057224 */ /* 0x001fc600078e0006 */
[----:B------:R-:W-:-:S04]  /*23640*/  UIMAD.WIDE.U32 UR10, UR37, UR12, UR10 ;  /* 0x0000000c250a72a5 */ /* 0x000fc8000f8e000a */
[----:B------:R-:W-:-:S03]  /*23650*/  UIMAD UR11, UR37, UR13, UR11 ;  /* 0x0000000d250b72a4 */ /* 0x000fc6000f8e020b */
[----:B------:R-:W-:Y:S01]  /*23660*/  ULDC.64 UR12, c[0x0][0xbf0] ;  /* 0x0002fc00000c7ab9 */ /* 0x000fe20000000a00 */
[----:B-1----:R-:W-:Y:S01]  /*23670*/  ISETP.NE.AND P0, PT, R11, 0x1, PT ;  /* 0x000000010b00780c */ /* 0x002fe20003f05270 */
[----:B------:R-:W-:-:S04]  /*23680*/  UIMAD UR4, UR21, UR12, URZ ;  /* 0x0000000c150472a4 */ /* 0x000fc8000f8e023f */
[----:B------:R-:W-:Y:S02]  /*23690*/  UIMAD UR4, UR8, UR13, UR4 ;  /* 0x0000000d080472a4 */ /* 0x000fe4000f8e0204 */
[----:B------:R-:W-:-:S03]  /*236a0*/  UIMAD.WIDE.U32 UR8, UR8, UR12, UR10 ;  /* 0x0000000c080872a5 */ /* 0x000fc6000f8e000a */
[----:B------:R-:W-:Y:S01]  /*236b0*/  ULDC.64 UR10, c[0x0][0xbe0] ;  /* 0x0002f800000a7ab9 */ /* 0x000fe20000000a00 */
[----:B------:R-:W-:Y:S02]  /*236c0*/  UIADD3 UR4, UR9, UR4, URZ ;  /* 0x0000000409047290 */ /* 0x000fe4000fffe03f */
[----:B------:R-:W0:Y:S08]  /*236d0*/  @P0 LDC R3, c[0x0][0xcec] ;  /* 0x00033b00ff030b82 */ /* 0x000e300000000800 */
[----:B------:R-:W1:Y:S01]  /*236e0*/  @P0 LDC R7, c[0x0][0xcf0] ;  /* 0x00033c00ff070b82 */ /* 0x000e620000000800 */
        /* <DEDUP_REMOVED lines=16> */
[----:B-----5:R-:W-:Y:S02]  /*237f0*/  IMAD R11, R0, R11, RZ ;  /* 0x0000000b000b7224 */ /* 0x020fe400078e02ff */
        /* <DEDUP_REMOVED lines=31> */
.L_x_12184:
[----:B------:R-:W-:Y:S05]  /*239f0*/  BSYNC B1 ;  /* 0x0000000000017941 */ /* 0x000fea0003800000 */
.L_x_12183:
        /* <DEDUP_REMOVED lines=21> */
.L_x_12186:
[----:B------:R-:W-:Y:S05]  /*23b50*/  BSYNC B1 ;  /* 0x0000000000017941 */ /* 0x000fea0003800000 */
.L_x_12185:
        /* <DEDUP_REMOVED lines=21> */
.L_x_12188:
[----:B------:R-:W-:Y:S05]  /*23cb0*/  BSYNC B1 ;  /* 0x0000000000017941 */ /* 0x000fea0003800000 */
.L_x_12187:
        /* <DEDUP_REMOVED lines=10> */
[-C--:B---3--:R-:W-:Y:S02]  /*23d60*/  @!P3 LEA R6, P6, R18, R2.reuse, 0x1 ;  /* 0x000000021206b211 */ /* 0x088fe400078c08ff */
[-C--:B------:R-:W-:Y:S02]  /*23d70*/  @!P2 LEA R8, P5, R176, R2.reuse, 0x1 ;  /* 0x00000002b008a211 */ /* 0x080fe400078a08ff */
[-C--:B------:R-:W-:Y:S02]  /*23d80*/  @!P1 LEA R10, P4, R19, R2.reuse, 0x1 ;  /* 0x00000002130a9211 */ /* 0x080fe400078808ff */
[-C--:B--2---:R-:W-:Y:S02]  /*23d90*/  @!P3 LEA.HI.X R7, R18, R5.reuse, R183, 0x1, P6 ;  /* 0x000000051207b211 */ /* 0x084fe400030f0cb7 */
        /* <DEDUP_REMOVED lines=8> */
.L_x_12175:
[----:B------:R-:W-:Y:S05]  /*23e20*/  BSYNC B0 ;  /* 0x0000000000007941 */ /* 0x000fea0003800000 */
.L_x_12165:
[----:B------:R-:W-:Y:S02]  /*23e30*/  ULDC UR4, c[0x0][0xd3c] ;  /* 0x00034f0000047ab9 */ /* 0x000fe40000000800 */
[----:B------:R-:W-:-:S06]  /*23e40*/  UISETP.GE.AND UP0, UPT, UR6, UR4, UPT ;  /* 0x000000040600728c */ /* 0x000fcc000bf06270 */
[----:B------:R-:W-:-:S13]  /*23e50*/  PLOP3.LUT P0, PT, PT, PT, UP0, 0x80, 0x0 ;  /* 0x000000000000781c */ /* 0x000fda0003f0f008 */
[----:B------:R-:W-:Y:S05]  /*23e60*/  @!P0 BRA `(.L_x_12189) ;  /* 0xfffffdd400948947 */ /* 0x000fea000383ffff */
[----:B------:R-:W-:Y:S05]  /*23e70*/  EXIT ;  /* 0x000000000000794d */ /* 0x000fea0003800000 */
.L_x_12064:
        /* <DEDUP_REMOVED lines=16> */
[----:B-1----:R3:W-:Y:S01]  /*23f80*/  STL.128 [R1+0x460], R4 ;  /* 0x0004600401007387 */ /* 0x0027e20000100c00 */
[----:B------:R-:W-:Y:S06]  /*23f90*/  BAR.ARV 0x4, 0x180 ;  /* 0x0106000000007b1d */ /* 0x000fec0000002000 */
[----:B------:R-:W-:Y:S05]  /*23fa0*/  BRA `(.L_x_12191) ;  /* 0x0000000c00b47947 */ /* 0x000fea0003800000 */
.L_x_12190:
[----:B------:R-:W1:Y:S01]  /*23fb0*/  S2R R0, SR_TID.X ;  /* 0x0000000000007919 */ /* 0x000e620000002100 */
[----:B------:R-:W-:Y:S01]  /*23fc0*/  ULDC UR4, c[0x0][0xd3c] ;  /* 0x00034f0000047ab9 */ /* 0x000fe20000000800 */
        /* <DEDUP_REMOVED lines=9> */
[----:B-1----:R-:W-:-:S04]  /*24060*/  @!P1 IMAD.WIDE.U32 R2, R0, 0x4, R4 ;  /* 0x0000000400029825 */ /* 0x002fc800078e0004 */
        /* <DEDUP_REMOVED lines=32> */
.L_x_12194:
        /* <DEDUP_REMOVED lines=39> */
.L_x_12192:
        /* <DEDUP_REMOVED lines=12> */
.L_x_12195:
[----:B----4-:R-:W-:Y:S01]  /*245a0*/  IMAD R2, R8, UR5, R9 ;  /* 0x0000000508027c24 */ /* 0x010fe2000f8e0209 */
[----:B-1----:R-:W-:Y:S01]  /*245b0*/  ISETP.NE.AND P0, PT, R7, 0x1, PT ;  /* 0x000000010700780c */ /* 0x002fe20003f05270 */
[----:B------:R-:W-:-:S03]  /*245c0*/  VIADD R12, R10, UR4 ;  /* 0x000000040a0c7c36 */ /* 0x000fc60008000000 */
[----:B------:R1:W-:Y:S01]  /*245d0*/  STL [R1+0x460], R2 ;  /* 0x0004600201007387 */ /* 0x0003e20000100800 */
[----:B0-----:R-:W-:-:S03]  /*245e0*/  IADD3 R5, -R2, UR6, RZ ;  /* 0x0000000602057c10 */ /* 0x001fc6000fffe1ff */
[----:B------:R1:W-:Y:S05]  /*245f0*/  STL [R1+0x46c], R12 ;  /* 0x00046c0c01007387 */ /* 0x0003ea0000100800 */
[----:B------:R-:W-:Y:S05]  /*24600*/  @!P0 BRA `(.L_x_12196) ;  /* 0x0000000000e08947 */ /* 0x000fea0003800000 */
[-C--:B--2---:R-:W-:Y:S02]  /*24610*/  IABS R6, R4.reuse ;  /* 0x0000000400067213 */ /* 0x084fe40000000000 */
[----:B------:R-:W-:Y:S02]  /*24620*/  IABS R8, R7 ;  /* 0x0000000700087213 */ /* 0x000fe40000000000 */
[----:B------:R-:W0:Y:S08]  /*24630*/  I2F.RP R9, R6 ;  /* 0x0000000600097306 */ /* 0x000e300000209400 */
[----:B------:R-:W2:Y:S08]  /*24640*/  I2F.RP R10, R8 ;  /* 0x00000008000a7306 */ /* 0x000eb00000209400 */
[----:B0-----:R-:W1:Y:S08]  /*24650*/  MUFU.RCP R9, R9 ;  /* 0x0000000900097308 */ /* 0x001e700000001000 */
[----:B--2---:R-:W-:Y:S01]  /*24660*/  MUFU.RCP R10, R10 ;  /* 0x0000000a000a7308 */ /* 0x004fe20000001000 */
[----:B-1----:R-:W-:Y:S01]  /*24670*/  VIADD R2, R9, 0xffffffe ;  /* 0x0ffffffe09027836 */ /* 0x002fe20000000000 */
[----:B------:R-:W-:-:S06]  /*24680*/  IABS R9, R4 ;  /* 0x0000000400097213 */ /* 0x000fcc0000000000 */
[----:B---3--:R0:W1:Y:S02]  /*24690*/  F2I.FTZ.U32.TRUNC.NTZ R3, R2 ;  /* 0x0000000200037305 */ /* 0x008064000021f000 */
        /* <DEDUP_REMOVED lines=8> */
[----:B------:R-:W-:Y:S02]  /*24720*/  VIADD R3, R10, 0xffffffe ;  /* 0x0ffffffe0a037836 */ /* 0x000fe40000000000 */
[----:B------:R-:W-:Y:S01]  /*24730*/  IMAD.MOV.U32 R2, RZ, RZ, RZ ;  /* 0x000000ffff027224 */ /* 0x000fe200078e00ff */
[----:B------:R-:W-:-:S03]  /*24740*/  ISETP.GT.U32.AND P1, PT, R6, R11, PT ;  /* 0x0000000b0600720c */ /* 0x000fc60003f24070 */
        /* <DEDUP_REMOVED lines=36> */
.L_x_12196:
[----:B-1-3--:R-:W0:Y:S02]  /*24990*/  LDC.64 R2, c[0x0][0xd90] ;  /* 0x00036400ff027b82 */ /* 0x00ae240000000a00 */
        /* <DEDUP_REMOVED lines=60> */
.L_x_12197:
[----:B01----:R-:W-:-:S05]  /*24d60*/  LOP3.LUT R3, RZ, R2, RZ, 0x33, !PT ;  /* 0x00000002ff037212 */ /* 0x003fca00078e33ff */
[----:B------:R-:W-:-:S05]  /*24d70*/  IMAD.IADD R2, R4, 0x1, R3 ;  /* 0x0000000104027824 */ /* 0x000fca00078e0203 */
[----:B------:R1:W-:Y:S01]  /*24d80*/  STL [R1+0x464], R2 ;  /* 0x0004640201007387 */ /* 0x0003e20000100800 */
[----:B------:R-:W-:Y:S05]  /*24d90*/  BRA `(.L_x_12198) ;  /* 0x0000000000107947 */ /* 0x000fea0003800000 */
.L_x_12193:
[----:B------:R-:W-:Y:S01]  /*24da0*/  IMAD.U32 R2, RZ, RZ, UR6 ;  /* 0x00000006ff027e24 */ /* 0x000fe2000f8e00ff */
[----:B------:R0:W-:Y:S04]  /*24db0*/  STL [R1+0x464], RZ ;  /* 0x000464ff01007387 */ /* 0x0001e80000100800 */
[----:B------:R0:W-:Y:S04]  /*24dc0*/  STL [R1+0x468], RZ ;  /* 0x000468ff01007387 */ /* 0x0001e80000100800 */
[----:B------:R0:W-:Y:S02]  /*24dd0*/  STL [R1+0x460], R2 ;  /* 0x0004600201007387 */ /* 0x0001e40000100800 */
.L_x_12198:
[----:B------:R-:W2:Y:S04]  /*24de0*/  LDL R4, [R1+0x460] ;  /* 0x0004600001047983 */ /* 0x000ea80000100800 */
        /* <DEDUP_REMOVED lines=9> */
.L_x_12191:
[----:B--2---:R-:W2:Y:S01]  /*24e80*/  LDL R0, [R1+0x46c] ;  /* 0x00046c0001007983 */ /* 0x004ea20000100800 */
        /* <DEDUP_REMOVED lines=11> */
[----:B------:R-:W-:Y:S01]  /*24f40*/  STL [R1+0x4d8], RZ ;  /* 0x0004d8ff01007387 */ /* 0x000fe20000100800 */
[----:B------:R-:W-:Y:S01]  /*24f50*/  IMAD.MOV.U32 R19, RZ, RZ, RZ ;  /* 0x000000ffff137224 */ /* 0x000fe200078e00ff */
[----:B------:R-:W-:Y:S01]  /*24f60*/  ULDC UR37, c[0x0][0xc] ;  /* 0x0000030000257ab9 */ /* 0x000fe20000000800 */
[----:B------:R-:W-:Y:S01]  /*24f70*/  ULDC.64 UR38, c[0x0][0x198] ;  /* 0x0000660000267ab9 */ /* 0x000fe20000000a00 */
[----:B---3--:R-:W-:-:S06]  /*24f80*/  ULEA UR4, UR5, UR4, 0x18 ;  /* 0x0000000405047291 */ /* 0x008fcc000f8ec03f */
[----:B------:R-:W-:Y:S01]  /*24f90*/  IMAD.U32 R18, RZ, RZ, UR4 ;  /* 0x00000004ff127e24 */ /* 0x000fe2000f8e00ff */
[C---:B--2---:R-:W-:Y:S01]  /*24fa0*/  LOP3.LUT R4, R5.reuse, 0x7f, RZ, 0xc0, !PT ;  /* 0x0000007f05047812 */ /* 0x044fe200078ec0ff */
[----:B----4-:R-:W-:-:S05]  /*24fb0*/  IMAD.SHL.U32 R0, R5, 0x8, RZ ;  /* 0x0000000805007824 */ /* 0x010fca00078e00ff */
[C---:B01----:R-:W-:Y:S02]  /*24fc0*/  LOP3.LUT R2, R0.reuse, 0x1f8, RZ, 0xc0, !PT ;  /* 0x000001f800027812 */ /* 0x043fe400078ec0ff */
        /* <DEDUP_REMOVED lines=10> */
[----:B------:R1:W-:Y:S01]  /*25070*/  STL [R1+0x474], R2 ;  /* 0x0004740201007387 */ /* 0x0003e20000100800 */
[C---:B0-----:R-:W-:Y:S02]  /*25080*/  LOP3.LUT R3, R0.reuse, 0x40, RZ, 0xfc, !PT ;  /* 0x0000004000037812 */ /* 0x041fe400078efcff */
[C---:B-1----:R-:W-:Y:S02]  /*25090*/  LOP3.LUT R2, R0.reuse, 0x80, RZ, 0xfc, !PT ;  /* 0x0000008000027812 */ /* 0x042fe400078efcff */
[----:B------:R-:W-:-:S07]  /*250a0*/  LOP3.LUT R0, R0, 0xc0, RZ, 0xfc, !PT ;  /* 0x000000c000007812 */ /* 0x000fce00078efcff */
.L_x_12317:
[----:B------:R-:W2:Y:S01]  /*250b0*/  LDL R11, [R1+0x46c] ;  /* 0x00046c00010b7983 */ /* 0x000ea20000100800 */
[----:B------:R-:W-:Y:S05]  /*250c0*/  YIELD ;  /* 0x0000000000007946 */ /* 0x000fea0003800000 */
[----:B------:R-:W-:Y:S01]  /*250d0*/  ULDC.64 UR4, c[0x0][0xb20] ;  /* 0x0002c80000047ab9 */ /* 0x000fe20000000a00 */
[----:B------:R-:W-:Y:S01]  /*250e0*/  IMAD.MOV.U32 R0, RZ, RZ, RZ ;  /* 0x000000ffff007224 */ /* 0x000fe200078e00ff */
[----:B------:R-:W-:Y:S01]  /*250f0*/  ISETP.NE.U32.AND P0, PT, RZ, UR4, PT ;  /* 0x00000004ff007c0c */ /* 0x000fe2000bf05070 */
[----:B01----:R-:W0:Y:S01]  /*25100*/  LDC.64 R4, c[0x0][0xaf8] ;  /* 0x0002be00ff047b82 */ /* 0x003e220000000a00 */
[----:B------:R-:W-:Y:S01]  /*25110*/  CS2R R6, SRZ ;  /* 0x0000000000067805 */ /* 0x000fe2000001ff00 */
        /* <DEDUP_REMOVED lines=11> */
[----:B------:R-:W-:Y:S02]  /*251d0*/  ISETP.NE.AND.EX P1, PT, RZ, UR7, PT, P1 ;  /* 0x00000007ff007c0c */ /* 0x000fe4000bf25310 */
[----:B------:R-:W-:Y:S01]  /*251e0*/  ISETP.NE.U32.AND P0, PT, RZ, UR4, PT ;  /* 0x00000004ff007c0c */ /* 0x000fe2000bf05070 */
[----:B-1----:R-:W0:Y:S03]  /*251f0*/  LDC.64 R2, c[0x0][0xb00] ;  /* 0x0002c000ff027b82 */ /* 0x002e260000000a00 */
[----:B------:R-:W-:-:S05]  /*25200*/  ISETP.NE.AND.EX P0, PT, RZ, UR5, PT, P0 ;  /* 0x00000005ff007c0c */ /* 0x000fca000bf05300 */
[----:B------:R-:W1:Y:S08]  /*25210*/  @P2 LDC.64 R8, c[0x0][0xb10] ;  /* 0x0002c400ff082b82 */ /* 0x000e700000000a00 */
[----:B------:R-:W2:Y:S01]  /*25220*/  @P0 LDG.E R6, desc[UR40][R4.64] ;  /* 0x0000002804060981 */ /* 0x000ea2000c1e1900 */
[----:B------:R-:W-:Y:S01]  /*25230*/  ULDC UR4, c[0x0][0x288] ;  /* 0x0000a20000047ab9 */ /* 0x000fe20000000800 */
[----:B0-----:R-:W-:-:S05]  /*25240*/  IMAD.WIDE R2, R11, 0x4, R2 ;  /* 0x000000040b027825 */ /* 0x001fca00078e0202 */
[----:B------:R0:W5:Y:S01]  /*25250*/  @P1 LDG.E R7, desc[UR40][R2.64] ;  /* 0x0000002802071981 */ /* 0x000162000c1e1900 */
[----:B-1----:R-:W-:-:S03]  /*25260*/  @P2 IMAD.WIDE R8, R11, 0x4, R8 ;  /* 0x000000040b082825 */ /* 0x002fc600078e0208 */
        /* <DEDUP_REMOVED lines=8> */
[----:B------:R-:W-:-:S04]  /*252f0*/  USEL UR4, UR4, 0x1, UP0 ;  /* 0x0000000104047887 */ /* 0x000fc80008000000 */
[----:B------:R-:W-:Y:S01]  /*25300*/  UIMAD UR4, UR4, UR5, URZ ;  /* 0x00000005040472a4 */ /* 0x000fe2000f8e023f */
[----:B--2---:R1:W-:Y:S01]  /*25310*/  STL [R1+0x490], R6 ;  /* 0x0004900601007387 */ /* 0x0043e20000100800 */
[----:B------:R-:W-:-:S04]  /*25320*/  IMAD.MOV.U32 R10, RZ, RZ, R6 ;  /* 0x000000ffff0a7224 */ /* 0x000fc800078e0006 */
[----:B-1----:R-:W-:Y:S01]  /*25330*/  IMAD.U32 R6, RZ, RZ, UR4 ;  /* 0x00000004ff067e24 */ /* 0x002fe2000f8e00ff */
[----:B0-----:R-:W-:Y:S06]  /*25340*/  @P2 BRA `(.L_x_12200) ;  /* 0x0000000000142947 */ /* 0x001fec0003800000 */
[----:B------:R-:W-:Y:S05]  /*25350*/  @!P0 BRA `(.L_x_12200) ;  /* 0x0000000000108947 */ /* 0x000fea0003800000 */
[----:B------:R-:W2:Y:S04]  /*25360*/  LDG.E R8, desc[UR40][R4.64] ;  /* 0x0000002804087981 */ /* 0x000ea8000c1e1900 */
[----:B------:R-:W2:Y:S02]  /*25370*/  LDG.E R4, desc[UR40][R4.64+0x4] ;  /* 0x0000042804047981 */ /* 0x000ea4000c1e1900 */
[----:B--2---:R-:W-:-:S05]  /*25380*/  IMAD.IADD R10, R4, 0x1, -R8 ;  /* 0x00000001040a7824 */ /* 0x004fca00078e0a08 */
[----:B------:R0:W-:Y:S02]  /*25390*/  STL [R1+0x490], R10 ;  /* 0x0004900a01007387 */ /* 0x0001e40000100800 */
.L_x_12200:
        /* <DEDUP_REMOVED lines=12> */
[----:B------:R-:W2:Y:S02]  /*25460*/  LDC.64 R6, c[0x0][0xb18] ;  /* 0x0002c600ff067b82 */ /* 0x000ea40000000a00 */
[----:B--2---:R-:W-:-:S06]  /*25470*/  IMAD.WIDE R6, R11, 0x4, R6 ;  /* 0x000000040b067825 */ /* 0x004fcc00078e0206 */
[----:B------:R2:W5:Y:S01]  /*25480*/  LDG.E R6, desc[UR40][R6.64] ;  /* 0x0000002806067981 */ /* 0x000562000c1e1900 */
[----:B------:R-:W-:Y:S05]  /*25490*/  BRA `(.L_x_12202) ;  /* 0x0000000000107947 */ /* 0x000fea0003800000 */
.L_x_12201:
[----:B------:R-:W-:Y:S05]  /*254a0*/  @!P1 BRA `(.L_x_12202) ;  /* 0x00000000000c9947 */ /* 0x000fea0003800000 */
[----:B------:R-:W2:Y:S04]  /*254b0*/  LDG.E R6, desc[UR40][R2.64] ;  /* 0x0000002802067981 */ /* 0x000ea8000c1e1900 */
[----:B------:R-:W2:Y:S02]  /*254c0*/  LDG.E R2, desc[UR40][R2.64+0x4] ;  /* 0x0000042802027981 */ /* 0x000ea4000c1e1900 */
[----:B--2---:R-:W-:-:S07]  /*254d0*/  IMAD.IADD R6, R2, 0x1, -R6 ;  /* 0x0000000102067824 */ /* 0x004fce00078e0a06 */
.L_x_12202:
[----:B------:R-:W3:Y:S01]  /*254e0*/  LDL.LU R3, [R1+0x464] ;  /* 0x0004640001037983 */ /* 0x000ee20000300800 */
[----:B------:R-:W4:Y:S01]  /*254f0*/  LDC R2, c[0x0][0x448] ;  /* 0x00011200ff027b82 */ /* 0x000f220000000800 */
[----:B-----5:R-:W-:Y:S01]  /*25500*/  IMAD.IADD R0, R6, 0x1, -R0 ;  /* 0x0000000106007824 */ /* 0x020fe200078e0a00 */
[----:B----4-:R-:W-:-:S13]  /*25510*/  ISETP.NE.AND P1, PT, R2, 0x1, PT ;  /* 0x000000010200780c */ /* 0x010fda0003f25270 */
[----:B------:R-:W4:Y:S08]  /*25520*/  @P1 LDC R2, c[0x0][0x44c] ;  /* 0x00011300ff021b82 */ /* 0x000f300000000800 */
[----:B-1----:R-:W1:Y:S01]  /*25530*/  @P1 LDC R4, c[0x0][0x450] ;  /* 0x00011400ff041b82 */ /* 0x002e620000000800 */
[----:B---3--:R-:W-:-:S04]  /*25540*/  IMAD.SHL.U32 R11, R3, 0x80, RZ ;  /* 0x00000080030b7824 */ /* 0x008fc800078e00ff */
[----:B------:R-:W-:Y:S01]  /*25550*/  VIADD R3, R11, 0x7f ;  /* 0x0000007f0b037836 */ /* 0x000fe20000000000 */
[----:B------:R3:W-:Y:S03]  /*25560*/  STL [R1+0x484], R11 ;  /* 0x0004840b01007387 */ /* 0x0007e60000100800 */
[----:B----4-:R-:W-:-:S04]  /*25570*/  @P1 IMAD.HI.U32 R2, R3, R2, RZ ;  /* 0x0000000203021227 */ /* 0x010fc800078e00ff */
[----:B------:R-:W-:Y:S01]  /*25580*/  IMAD.MOV.U32 R6, RZ, RZ, R3 ;  /* 0x000000ffff067224 */ /* 0x000fe200078e0003 */
[----:B-1----:R-:W-:Y:S01]  /*25590*/  @P1 SHF.R.U32.HI R6, RZ, R4, R2 ;  /* 0x00000004ff061219 */ /* 0x002fe20000011602 */
[----:B------:R-:W-:-:S04]  /*255a0*/  VIADD R2, R0, 0x5f ;  /* 0x0000005f00027836 */ /* 0x000fc80000000000 */
[----:B------:R-:W-:-:S05]  /*255b0*/  IMAD.HI R2, R2, 0x2aaaaaab, RZ ;  /* 0x2aaaaaab02027827 */ /* 0x000fca00078e02ff */
[----:B------:R-:W-:-:S04]  /*255c0*/  SHF.R.U32.HI R3, RZ, 0x1f, R2 ;  /* 0x0000001fff037819 */ /* 0x000fc80000011602 */
[----:B------:R-:W-:Y:S02]  /*255d0*/  LEA.HI.SX32 R9, R2, R3, 0x1c ;  /* 0x0000000302097211 */ /* 0x000fe400078fe2ff */
[----:B------:R-:W-:-:S03]  /*255e0*/  IADD3 R2, R0, 0x1, -R10 ;  /* 0x0000000100027810 */ /* 0x000fc60007ffe80a */
[----:B------:R3:W-:Y:S02]  /*255f0*/  STL [R1+0x4e4], R9 ;  /* 0x0004e40901007387 */ /* 0x0007e40000100800 */
[----:B------:R-:W-:Y:S02]  /*25600*/  IMAD.IADD R6, R2, 0x1, R6 ;  /* 0x0000000102067824 */ /* 0x000fe400078e0206 */
[----:B------:R-:W1:Y:S02]  /*25610*/  LDC.64 R2, c[0x0][0xad8] ;  /* 0x0002b600ff027b82 */ /* 0x000e640000000a00 */
[----:B-1----:R-:W-:Y:S01]  /*25620*/  ISETP.GE.AND P2, PT, R3, 0x1, PT ;  /* 0x000000010300780c */ /* 0x002fe20003f46270 */
[----:B------:R-:W-:-:S12]  /*25630*/  IMAD.IADD R2, R6, 0x1, R2 ;  /* 0x0000000106027824 */ /* 0x000fd800078e0202 */
[----:B---3--:R-:W-:Y:S05]  /*25640*/  @!P2 BRA `(.L_x_12203) ;  /* 0x000000000048a947 */ /* 0x008fea0003800000 */
        /* <DEDUP_REMOVED lines=11> */
.L_x_12205:
[----:B------:R-:W-:-:S13]  /*25700*/  ISETP.NE.AND P0, PT, R3, 0x1, PT ;  /* 0x000000010300780c */ /* 0x000fda0003f05270 */
[----:B------:R-:W1:Y:S02]  /*25710*/  @P0 LDC.64 R4, c[0x0][0xae0] ;  /* 0x0002b800ff040b82 */ /* 0x000e640000000a00 */
[----:B-1----:R-:W-:-:S05]  /*25720*/  @P0 IMAD.HI.U32 R4, R7, R4, RZ ;  /* 0x0000000407040227 */ /* 0x002fca00078e00ff */
[----:B------:R-:W-:-:S07]  /*25730*/  @P0 SHF.R.U32.HI R7, RZ, R5, R4 ;  /* 0x00000005ff070219 */ /* 0x000fce0000011604 */
.L_x_12206:
[----:B------:R-:W-:Y:S05]  /*25740*/  BSYNC B0 ;  /* 0x0000000000007941 */ /* 0x000fea0003800000 */
.L_x_12204:
[----:B------:R-:W-:-:S05]  /*25750*/  IMAD R7, R7, R3, R3 ;  /* 0x0000000307077224 */ /* 0x000fca00078e0203 */
[----:B------:R-:W-:-:S07]  /*25760*/  VIMNMX R2, R2, R7, PT ;  /* 0x0000000702027248 */ /* 0x000fce0003fe0100 */
.L_x_12203:
[----:B------:R-:W1:Y:S01]  /*25770*/  @P1 LDC R4, c[0x0][0x44c] ;  /* 0x00011300ff041b82 */ /* 0x000e620000000800 */
[----:B------:R-:W-:Y:S01]  /*25780*/  VIADD R2, R2, 0x5f ;  /* 0x0000005f02027836 */ /* 0x000fe20000000000 */
[----:B------:R-:W-:Y:S01]  /*25790*/  ULDC UR4, c[0x0][0xad4] ;  /* 0x0002b50000047ab9 */ /* 0x000fe20000000800 */
[----:B------:R-:W-:Y:S02]  /*257a0*/  IMAD.MOV.U32 R5, RZ, RZ, R11 ;  /* 0x000000ffff057224 */ /* 0x000fe400078e000b */
[----:B------:R-:W-:-:S03]  /*257b0*/  IMAD.HI R2, R2, 0x2aaaaaab, RZ ;  /* 0x2aaaaaab02027827 */ /* 0x000fc600078e02ff */
[----:B------:R-:W3:Y:S01]  /*257c0*/  @P1 LDC R6, c[0x0][0x450] ;  /* 0x00011400ff061b82 */ /* 0x000ee20000000800 */
[----:B-1----:R-:W-:-:S05]  /*257d0*/  @P1 IMAD.HI.U32 R4, R11, R4, RZ ;  /* 0x000000040b041227 */ /* 0x002fca00078e00ff */
        /* <DEDUP_REMOVED lines=13> */
[----:B-1----:R-:W1:Y:S02]  /*258b0*/  @P0 LDC.64 R4, c[0x0][0xae0] ;  /* 0x0002b800ff040b82 */ /* 0x002e640000000a00 */
[----:B-1----:R-:W-:-:S05]  /*258c0*/  @P0 IMAD.HI.U32 R4, R6, R4, RZ ;  /* 0x0000000406040227 */ /* 0x002fca00078e00ff */
[----:B------:R-:W-:-:S04]  /*258d0*/  @P0 SHF.R.U32.HI R6, RZ, R5, R4 ;  /* 0x00000005ff060219 */ /* 0x000fc80000011604 */
[----:B------:R-:W-:Y:S01]  /*258e0*/  LOP3.LUT R6, RZ, R6, RZ, 0x33, !PT ;  /* 0x00000006ff067212 */ /* 0x000fe200078e33ff */
[----:B------:R-:W-:Y:S06]  /*258f0*/  BRA `(.L_x_12210) ;  /* 0x0000000000107947 */ /* 0x000fec0003800000 */
.L_x_12209:
[----:B------:R-:W-:-:S13]  /*25900*/  ISETP.NE.AND P0, PT, R3, 0x1, PT ;  /* 0x000000010300780c */ /* 0x000fda0003f05270 */
[----:B-1----:R-:W1:Y:S02]  /*25910*/  @P0 LDC.64 R4, c[0x0][0xae0] ;  /* 0x0002b800ff040b82 */ /* 0x002e640000000a00 */
[----:B-1----:R-:W-:-:S05]  /*25920*/  @P0 IMAD.HI.U32 R4, R6, R4, RZ ;  /* 0x0000000406040227 */ /* 0x002fca00078e00ff */
[----:B------:R-:W-:-:S07]  /*25930*/  @P0 SHF.R.U32.HI R6, RZ, R5, R4 ;  /* 0x00000005ff060219 */ /* 0x000fce0000011604 */
.L_x_12210:
[----:B------:R-:W-:Y:S05]  /*25940*/  BSYNC B0 ;  /* 0x0000000000007941 */ /* 0x000fea0003800000 */
.L_x_12208:
[----:B------:R-:W-:-:S05]  /*25950*/  IMAD R3, R6, R3, RZ ;  /* 0x0000000306037224 */ /* 0x000fca00078e02ff */
[----:B------:R-:W-:-:S07]  /*25960*/  VIMNMX R2, R2, R3, !PT ;  /* 0x0000000302027248 */ /* 0x000fce0007fe0100 */
.L_x_12207:
[----:B------:R-:W-:Y:S01]  /*25970*/  IMAD.HI R2, R2, 0x2aaaaaab, RZ ;  /* 0x2aaaaaab02027827 */ /* 0x000fe200078e02ff */
[----:B-1----:R-:W-:Y:S01]  /*25980*/  SHF.R.U32.HI R4, RZ, 0x10, R8 ;  /* 0x00000010ff047819 */ /* 0x002fe20000011608 */
[----:B------:R-:W-:Y:S01]  /*25990*/  BSSY B0, `(.L_x_12211) ;  /* 0x000002a000007945 */ /* 0x000fe20003800000 */
[----:B------:R-:W-:Y:S01]  /*259a0*/  LOP3.LUT R9, R8, 0xff, RZ, 0xc0, !PT ;  /* 0x000000ff08097812 */ /* 0x000fe200078ec0ff */
[----:B------:R-:W-:Y:S01]  /*259b0*/  IMAD.MOV.U32 R5, RZ, RZ, RZ ;  /* 0x000000ffff057224 */ /* 0x000fe200078e00ff */
[----:B------:R-:W-:Y:S02]  /*259c0*/  SHF.R.U32.HI R3, RZ, 0x1f, R2 ;  /* 0x0000001fff037819 */ /* 0x000fe40000011602 */
[----:B------:R-:W-:Y:S01]  /*259d0*/  ISETP.NE.AND P0, PT, R4, RZ, PT ;  /* 0x000000ff0400720c */ /* 0x000fe20003f05270 */
[----:B------:R1:W-:Y:S01]  /*259e0*/  STL [R1+0x4dc], R9 ;  /* 0x0004dc0901007387 */ /* 0x0003e20000100800 */
[----:B------:R-:W-:Y:S01]  /*259f0*/  LEA.HI.SX32 R3, R2, R3, 0x1c ;  /* 0x0000000302037211 */ /* 0x000fe200078fe2ff */
[----:B------:R-:W-:-:S02]  /*25a00*/  IMAD.MOV.U32 R8, RZ, RZ, R5 ;  /* 0x000000ffff087224 */ /* 0x000fc400078e0005 */
[----:B------:R1:W-:Y:S01]  /*25a10*/  STL [R1+0x4ac], R5 ;  /* 0x0004ac0501007387 */ /* 0x0003e20000100800 */
[----:B0-----:R-:W-:-:S04]  /*25a20*/  VIMNMX R10, RZ, R3, !PT ;  /* 0x00000003ff0a7248 */ /* 0x001fc80007fe0100 */
[----:B------:R-:W-:Y:S01]  /*25a30*/  ISETP.GT.AND P1, PT, R0, R10, PT ;  /* 0x0000000a0000720c */ /* 0x000fe20003f24270 */
[----:B------:R1:W-:Y:S02]  /*25a40*/  STL [R1+0x4a8], R10 ;  /* 0x0004a80a01007387 */ /* 0x0003e40000100800 */
[----:B------:R-:W0:Y:S10]  /*25a50*/  @!P0 LDC R4, c[0x0][0xae8] ;  /* 0x0002ba00ff048b82 */ /* 0x000e340000000800 */
[----:B-1----:R-:W-:Y:S05]  /*25a60*/  @!P1 BRA `(.L_x_12212) ;  /* 0x0000000000709947 */ /* 0x002fea0003800000 */
[-C--:B0-----:R-:W-:Y:S02]  /*25a70*/  IABS R5, R4.reuse ;  /* 0x0000000400057213 */ /* 0x081fe40000000000 */
[----:B--2---:R-:W-:Y:S02]  /*25a80*/  IABS R7, R4 ;  /* 0x0000000400077213 */ /* 0x004fe40000000000 */
        /* <DEDUP_REMOVED lines=26> */
.L_x_12212:
[----:B------:R-:W-:Y:S05]  /*25c30*/  BSYNC B0 ;  /* 0x0000000000007941 */ /* 0x000fea0003800000 */
.L_x_12211:
        /* <DEDUP_REMOVED lines=15> */
[----:B------:R-:W4:Y:S01]  /*25d30*/  POPC R5, UR4 ;  /* 0x0000000400057d09 */ /* 0x000f220008000000 */
[----:B---3--:R-:W-:-:S02]  /*25d40*/  ISETP.EQ.U32.AND P0, PT, R0, R3, PT ;  /* 0x000000030000720c */ /* 0x008fc40003f02070 */
[----:B------:R-:W4:Y:S11]  /*25d50*/  LDC.64 R2, c[0x0][0xd60] ;  /* 0x00035800ff027b82 */ /* 0x000f360000000a00 */
[----:B----4-:R-:W3:Y:S01]  /*25d60*/  @P0 ATOMG.E.ADD.STRONG.GPU PT, R3, desc[UR40][R2.64], R5 ;  /* 0x00000005020309a8 */ /* 0x010ee200081ee1e8 */
[----:B0-----:R-:W0:Y:S02]  /*25d70*/  S2R R4, SR_LTMASK ;  /* 0x0000000000047919 */ /* 0x001e240000003900 */
[----:B0-----:R-:W-:-:S04]  /*25d80*/  LOP3.LUT R4, R4, UR4, RZ, 0xc0, !PT ;  /* 0x0000000404047c12 */ /* 0x001fc8000f8ec0ff */
[----:B--2---:R-:W0:Y:S01]  /*25d90*/  POPC R7, R4 ;  /* 0x0000000400077309 */ /* 0x004e220000000000 */
[----:B---3--:R-:W0:Y:S02]  /*25da0*/  SHFL.IDX PT, R0, R3, R0, 0x1f ;  /* 0x00001f0003007589 */ /* 0x008e2400000e0000 */
[----:B0-----:R-:W-:-:S05]  /*25db0*/  IADD3 R0, R0, UR37, R7 ;  /* 0x0000002500007c10 */ /* 0x001fca000fffe007 */
[----:B------:R3:W-:Y:S01]  /*25dc0*/  STL [R1+0x460], R0 ;  /* 0x0004600001007387 */ /* 0x0007e20000100800 */
[----:B------:R-:W-:Y:S05]  /*25dd0*/  BRA `(.L_x_12215) ;  /* 0x00000048005c7947 */ /* 0x000fea0003800000 */
.L_x_12214:
        /* <DEDUP_REMOVED lines=12> */
[----:B--2---:R-:W-:-:S02]  /*25ea0*/  IMAD.U32 R7, RZ, RZ, UR9 ;  /* 0x00000009ff077e24 */ /* 0x004fc4000f8e00ff */
[----:B------:R-:W-:Y:S02]  /*25eb0*/  IMAD.U32 R10, RZ, RZ, UR4 ;  /* 0x00000004ff0a7e24 */ /* 0x000fe4000f8e00ff */
[----:B------:R-:W-:Y:S02]  /*25ec0*/  IMAD.U32 R11, RZ, RZ, UR5 ;  /* 0x00000005ff0b7e24 */ /* 0x000fe4000f8e00ff */
[----:B-1----:R-:W-:Y:S02]  /*25ed0*/  IMAD.MOV.U32 R8, RZ, RZ, 0x70 ;  /* 0x00000070ff087424 */ /* 0x002fe400078e00ff */
[----:B------:R-:W-:Y:S02]  /*25ee0*/  IMAD.MOV.U32 R12, RZ, RZ, 0x1 ;  /* 0x00000001ff0c7424 */ /* 0x000fe400078e00ff */
[----:B------:R-:W-:-:S07]  /*25ef0*/  IMAD.MOV.U32 R13, RZ, RZ, RZ ;  /* 0x000000ffff0d7224 */ /* 0x000fce00078e00ff */
[----:B------:R-:W-:-:S07]  /*25f00*/  LEPC R20, `(.L_x_12217) ;  /* 0x000000001014794e */ /* 0x000fce0000000000 */
[----:B0-----:R-:W-:Y:S05]  /*25f10*/  CALL.ABS.NOINC R2 ;  /* 0x0000000002007343 */ /* 0x001fea0003c00000 */
.L_x_12217:
[----:B------:R-:W-:Y:S05]  /*25f20*/  BSYNC B6 ;  /* 0x0000000000067941 */ /* 0x000fea0003800000 */
.L_x_12216:
        /* <DEDUP_REMOVED lines=9> */
[----:B0-----:R-:W-:Y:S02]  /*25fc0*/  IMAD.U32 R4, RZ, RZ, UR6 ;  /* 0x00000006ff047e24 */ /* 0x001fe4000f8e00ff */
[----:B------:R-:W-:Y:S02]  /*25fd0*/  IMAD.U32 R5, RZ, RZ, UR7 ;  /* 0x00000007ff057e24 */ /* 0x000fe4000f8e00ff */
[----:B------:R-:W-:Y:S02]  /*25fe0*/  IMAD.U32 R6, RZ, RZ, UR8 ;  /* 0x00000008ff067e24 */ /* 0x000fe4000f8e00ff */
[----:B--2---:R-:W-:-:S02]  /*25ff0*/  IMAD.U32 R7, RZ, RZ, UR9 ;  /* 0x00000009ff077e24 */ /* 0x004fc4000f8e00ff */
[----:B------:R-:W-:Y:S02]  /*26000*/  IMAD.U32 R10, RZ, RZ, UR4 ;  /* 0x00000004ff0a7e24 */ /* 0x000fe4000f8e00ff */
[----:B------:R-:W-:Y:S02]  /*26010*/  IMAD.U32 R11, RZ, RZ, UR5 ;  /* 0x00000005ff0b7e24 */ /* 0x000fe4000f8e00ff */
[----:B-1----:R-:W-:Y:S02]  /*26020*/  IMAD.MOV.U32 R8, RZ, RZ, 0x70 ;  /* 0x00000070ff087424 */ /* 0x002fe400078e00ff */
[----:B------:R-:W-:Y:S02]  /*26030*/  IMAD.MOV.U32 R12, RZ, RZ, 0x1 ;  /* 0x00000001ff0c7424 */ /* 0x000fe400078e00ff */
[----:B---3--:R-:W-:-:S07]  /*26040*/  IMAD.MOV.U32 R13, RZ, RZ, RZ ;  /* 0x000000ffff0d7224 */ /* 0x008fce00078e00ff */
[----:B------:R-:W-:-:S07]  /*26050*/  LEPC R20, `(.L_x_12220) ;  /* 0x000000001014794e */ /* 0x000fce0000000000 */
[----:B----4-:R-:W-:Y:S05]  /*26060*/  CALL.ABS.NOINC R2 ;  /* 0x0000000002007343 */ /* 0x010fea0003c00000 */
.L_x_12220:
        /* <DEDUP_REMOVED lines=15> */
.L_x_12219:
[----:B------:R-:W-:Y:S05]  /*26160*/  BSYNC B6 ;  /* 0x0000000000067941 */ /* 0x000fea0003800000 */
.L_x_12218:
        /* <DEDUP_REMOVED lines=9> */
[----:B------:R2:W1:Y:S01]  /*26200*/  @P0 LDG.E R7, desc[UR40][R2.64] ;  /* 0x0000002802070981 */ /* 0x000462000c1e1900 */
[----:B---3--:R-:W-:Y:S01]  /*26210*/  VIADD R0, R16, 0xffffffff ;  /* 0xffffffff10007836 */ /* 0x008fe20000000000 */
[----:B--2---:R-:W2:Y:S02]  /*26220*/  LDC.64 R2, c[0x0][0x418] ;  /* 0x00010600ff027b82 */ /* 0x004ea40000000a00 */
[----:B--2---:R-:W-:Y:S01]  /*26230*/  LOP3.LUT P0, RZ, R2, UR4, RZ, 0xfc, !PT ;  /* 0x0000000402ff7c12 */ /* 0x004fe2000f80fcff */
[----:B------:R-:W-:-:S03]  /*26240*/  UMOV UR4, 0xffffffff ;  /* 0xffffffff00047882 */ /* 0x000fc60000000000 */
[----:B------:R-:W-:Y:S02]  /*26250*/  LOP3.LUT P0, RZ, R3, UR5, RZ, 0xfc, P0 ;  /* 0x0000000503ff7c12 */ /* 0x000fe4000800fcff */
[----:B-1----:R-:W-:Y:S01]  /*26260*/  SHF.R.S32.HI R8, RZ, 0x1f, R7 ;  /* 0x0000001fff087819 */ /* 0x002fe20000011407 */
[----:B------:R1:W-:Y:S01]  /*26270*/  STL [R1+0x464], R7 ;  /* 0x0004640701007387 */ /* 0x0003e20000100800 */
[----:B------:R-:W-:-:S03]  /*26280*/  SEL R16, R7, RZ, !P0 ;  /* 0x000000ff07107207 */ /* 0x000fc60004000000 */
[----:B------:R1:W-:Y:S01]  /*26290*/  STL [R1+0x468], R8 ;  /* 0x0004680801007387 */ /* 0x0003e20000100800 */
[----:B------:R-:W-:Y:S05]  /*262a0*/  BRA.DIV UR4, `(.L_x_12221) ;  /* 0x0000005e04347947 */ /* 0x000fea000b800000 */
[----:B0-----:R-:W0:Y:S02]  /*262b0*/  S2R R4, SR_TID.X ;  /* 0x0000000000047919 */ /* 0x001e240000002100 */
[----:B0-----:R-:W-:-:S04]  /*262c0*/  SHF.R.U32.HI R4, RZ, 0x5, R4 ;  /* 0x00000005ff047819 */ /* 0x001fc80000011604 */
[----:B------:R-:W-:-:S05]  /*262d0*/  LOP3.LUT R4, R4, 0x3, RZ, 0xc0, !PT ;  /* 0x0000000304047812 */ /* 0x000fca00078ec0ff */
[----:B------:R0:W2:Y:S02]  /*262e0*/  SHFL.IDX PT, R14, R4, RZ, 0x1f ;  /* 0x00001fff040e7589 */ /* 0x0000a400000e0000 */
.L_x_12334:
[----:B0-----:R-:W3:Y:S01]  /*262f0*/  LDL.LU R4, [R1+0x480] ;  /* 0x0004800001047983 */ /* 0x001ee20000300800 */
[----:B------:R-:W-:Y:S02]  /*26300*/  PLOP3.LUT P1, PT, PT, PT, PT, 0x8, 0x0 ;  /* 0x000000000000781c */ /* 0x000fe40003f2e170 */
[----:B--2---:R-:W-:Y:S01]  /*26310*/  ISETP.NE.AND P0, PT, R14, RZ, PT ;  /* 0x000000ff0e00720c */ /* 0x004fe20003f05270 */
[----:B------:R0:W-:Y:S01]  /*26320*/  STL [R1+0x494], R0 ;  /* 0x0004940001007387 */ /* 0x0001e20000100800 */
[----:B---3--:R-:W-:-:S09]  /*26330*/  LOP3.LUT R4, R4, 0xfffffffe, RZ, 0xc0, !PT ;  /* 0xfffffffe04047812 */ /* 0x008fd200078ec0ff */
[----:B------:R-:W-:-:S05]  /*26340*/  @P1 LOP3.LUT R4, R4, 0x1, RZ, 0xfc, !PT ;  /* 0x0000000104041812 */ /* 0x000fca00078efcff */
[----:B------:R0:W-:Y:S01]  /*26350*/  STL [R1+0x480], R4 ;  /* 0x0004800401007387 */ /* 0x0001e20000100800 */
[----:B------:R-:W-:Y:S05]  /*26360*/  @P0 BRA `(.L_x_12222) ;  /* 0x00000004000c0947 */ /* 0x000fea0003800000 */
[----:B------:R-:W-:-:S03]  /*26370*/  UMOV UR4, 0xffffffff ;  /* 0xffffffff00047882 */ /* 0x000fc60000000000 */
[----:B------:R-:W-:Y:S05]  /*26380*/  BRA.DIV UR4, `(.L_x_12223) ;  /* 0x0000005e04307947 */ /* 0x000fea000b800000 */
[----:B------:R-:W-:-:S13]  /*26390*/  ELECT P6, URZ, PT ;  /* 0x00000000003f782f */ /* 0x000fda00038c0000 */
.L_x_12337:
[----:B------:R-:W-:Y:S05]  /*263a0*/  @!P6 BRA `(.L_x_12222) ;  /* 0x0000000000fce947 */ /* 0x000fea0003800000 */
[----:B------:R-:W-:-:S04]  /*263b0*/  ISETP.NE.U32.AND P0, PT, R2, RZ, PT ;  /* 0x000000ff0200720c */ /* 0x000fc80003f05070 */
[----:B------:R-:W-:-:S13]  /*263c0*/  ISETP.NE.AND.EX P0, PT, R3, RZ, PT, P0 ;  /* 0x000000ff0300720c */ /* 0x000fda0003f05300 */
[----:B------:R-:W-:Y:S05]  /*263d0*/  @!P0 BRA `(.L_x_12224) ;  /* 0x0000000000508947 */ /* 0x000fea0003800000 */
[----:B------:R-:W2:Y:S01]  /*263e0*/  LDC R6, c[0x0][0x43c] ;  /* 0x00010f00ff067b82 */ /* 0x000ea20000000800 */
[----:B------:R-:W-:Y:S01]  /*263f0*/  IMAD.MOV.U32 R9, RZ, RZ, R0 ;  /* 0x000000ffff097224 */ /* 0x000fe200078e0000 */
[----:B------:R-:W-:-:S03]  /*26400*/  ULDC.64 UR4, c[0x0][0x428] ;  /* 0x00010a0000047ab9 */ /* 0x000fc60000000a00 */
[----:B0-----:R-:W-:Y:S01]  /*26410*/  IMAD.MOV.U32 R0, RZ, RZ, R9 ;  /* 0x000000ffff007224 */ /* 0x001fe200078e0009 */
[----:B--2---:R-:W-:-:S13]  /*26420*/  ISETP.NE.AND P0, PT, R6, 0x1, PT ;  /* 0x000000010600780c */ /* 0x004fda0003f05270 */
        /* <DEDUP_REMOVED lines=15> */
.L_x_12224:
[----:B--2---:R-:W2:Y:S01]  /*26520*/  LDL R2, [R1+0x474] ;  /* 0x0004740001027983 */ /* 0x004ea20000100800 */
[----:B0-----:R-:W-:Y:S01]  /*26530*/  IMAD R0, R19, 0x8, R18 ;  /* 0x0000000813007824 */ /* 0x001fe200078e0212 */
[----:B--2---:R-:W-:-:S04]  /*26540*/  SHF.L.U32 R2, R2, 0x1f, RZ ;  /* 0x0000001f02027819 */ /* 0x004fc800000006ff */
[----:B------:R-:W0:Y:S02]  /*26550*/  SYNCS.PHASECHK.TRANS64.TRYWAIT P0, [R0+URZ+0x32440], R2 ;  /* 0x03244002000075a7 */ /* 0x000e24000800017f */
[----:B0-----:R-:W-:Y:S05]  /*26560*/  @!P0 BRA `(.L_x_12225) ;  /* 0x0000005800d88947 */ /* 0x001fea0003800000 */
.L_x_12338:
[----:B------:R-:W2:Y:S02]  /*26570*/  S2R R3, SR_TID.X ;  /* 0x0000000000037919 */ /* 0x000ea40000002100 */
[----:B--2---:R-:W-:-:S04]  /*26580*/  LOP3.LUT R3, R3, 0x7f, RZ, 0xc0, !PT ;  /* 0x0000007f03037812 */ /* 0x004fc800078ec0ff */
[----:B------:R-:W-:-:S13]  /*26590*/  ISETP.NE.AND P0, PT, R3, RZ, PT ;  /* 0x000000ff0300720c */ /* 0x000fda0003f05270 */
        /* <DEDUP_REMOVED lines=8> */
.L_x_12226:
        /* <DEDUP_REMOVED lines=24> */
.L_x_12222:
[----:B--2---:R-:W2:Y:S04]  /*267a0*/  LDL R2, [R1+0x46c] ;  /* 0x00046c0001027983 */ /* 0x004ea80000100800 */
[----:B------:R-:W3:Y:S01]  /*267b0*/  LDL R3, [R1+0x48c] ;  /* 0x00048c0001037983 */ /* 0x000ee20000100800 */
[----:B------:R-:W-:Y:S05]  /*267c0*/  WARPSYNC.ALL ;  /* 0x0000000000007948 */ /* 0x000fea0003800000 */
[----:B------:R-:W-:Y:S01]  /*267d0*/  ULDC.64 UR4, c[0x0][0xaf8] ;  /* 0x0002be0000047ab9 */ /* 0x000fe20000000a00 */
[----:B0-----:R-:W-:Y:S01]  /*267e0*/  VIADD R0, R18, 0x18400 ;  /* 0x0001840012007836 */ /* 0x001fe20000000000 */
[----:B------:R-:W-:Y:S01]  /*267f0*/  BAR.SYNC.DEFER_BLOCKING 0x8, 0x180 ;  /* 0x0206000000007b1d */ /* 0x000fe20000010000 */
[----:B------:R-:W-:-:S03]  /*26800*/  ISETP.NE.U32.AND P0, PT, RZ, UR4, PT ;  /* 0x00000004ff007c0c */ /* 0x000fc6000bf05070 */
[----:B------:R-:W-:Y:S02]  /*26810*/  LOP3.LUT P1, RZ, R0, 0x3ff, RZ, 0xc0, !PT ;  /* 0x000003ff00ff7812 */ /* 0x000fe4000782c0ff */
[----:B------:R-:W-:Y:S01]  /*26820*/  ISETP.NE.AND.EX P0, PT, RZ, UR5, PT, P0 ;  /* 0x00000005ff007c0c */ /* 0x000fe2000bf05300 */
[----:B------:R-:W-:Y:S01]  /*26830*/  BSSY B6, `(.L_x_12227) ;  /* 0x0000019000067945 */ /* 0x000fe20003800000 */
[----:B--2---:R-:W-:-:S04]  /*26840*/  SHF.R.S32.HI R0, RZ, 0x1f, R2 ;  /* 0x0000001fff007819 */ /* 0x004fc80000011402 */
[----:B------:R-:W-:Y:S02]  /*26850*/  SEL R4, R0, RZ, !P0 ;  /* 0x000000ff00047207 */ /* 0x000fe40004000000 */
[----:B---3--:R-:W-:Y:S02]  /*26860*/  SHF.R.S32.HI R3, RZ, 0x1f, R3 ;  /* 0x0000001fff037819 */ /* 0x008fe40000011403 */
[----:B------:R-:W-:Y:S01]  /*26870*/  SEL R0, R2, RZ, !P0 ;  /* 0x000000ff02007207 */ /* 0x000fe20004000000 */
        /* <DEDUP_REMOVED lines=19> */
[----:B0-----:R-:W-:Y:S05]  /*269b0*/  CALL.ABS.NOINC R2 ;  /* 0x0000000002007343 */ /* 0x001fea0003c00000 */
.L_x_12228:
[----:B------:R-:W-:Y:S05]  /*269c0*/  BSYNC B6 ;  /* 0x0000000000067941 */ /* 0x000fea0003800000 */
.L_x_12227:
[----:B------:R-:W2:Y:S01]  /*269d0*/  LDL R11, [R1+0x484] ;  /* 0x00048400010b7983 */ /* 0x000ea20000100800 */
[----:B-1----:R-:W1:Y:S01]  /*269e0*/  LDC R7, c[0x0][0x448] ;  /* 0x00011200ff077b82 */ /* 0x002e620000000800 */
        /* <DEDUP_REMOVED lines=15> */
[----:B--2---:R-:W-:-:S04]  /*26ae0*/  IMAD.IADD R5, R0, 0x1, R11 ;  /* 0x0000000100057824 */ /* 0x004fc800078e020b */
        /* <DEDUP_REMOVED lines=8> */
[----:B------:R-:W-:-:S04]  /*26b70*/  IMAD.WIDE.U32 R2, R17, UR4, R2 ;  /* 0x0000000411027c25 */ /* 0x000fc8000f8e0002 */
[----:B------:R-:W-:Y:S01]  /*26b80*/  IMAD R3, R17, UR5, R3 ;  /* 0x0000000511037c24 */ /* 0x000fe2000f8e0203 */
[----:B------:R-:W-:Y:S02]  /*26b90*/  ULDC.64 UR4, c[0x0][0x2e0] ;  /* 0x0000b80000047ab9 */ /* 0x000fe40000000a00 */
[----:B------:R-:W-:Y:S02]  /*26ba0*/  IMAD R4, R8, UR4, RZ ;  /* 0x0000000408047c24 */ /* 0x000fe4000f8e02ff */
[----:B------:R0:W5:Y:S01]  /*26bb0*/  LDL R8, [R1+0x470] ;  /* 0x0004700001087983 */ /* 0x0001620000100800 */
[C---:B------:R-:W-:Y:S01]  /*26bc0*/  IMAD.WIDE.U32 R2, R6.reuse, UR4, R2 ;  /* 0x0000000406027c25 */ /* 0x040fe2000f8e0002 */
[----:B------:R-:W1:Y:S03]  /*26bd0*/  S2R R10, SR_TID.X ;  /* 0x00000000000a7919 */ /* 0x000e660000002100 */
        /* <DEDUP_REMOVED lines=11> */
[----:B------:R-:W-:Y:S01]  /*26c90*/  IMAD.IADD R3, R3, 0x1, R4 ;  /* 0x0000000103037824 */ /* 0x000fe200078e0204 */
[----:B------:R2:W-:Y:S01]  /*26ca0*/  STL [R1+0x488], R5 ;  /* 0x0004880501007387 */ /* 0x0005e20000100800 */
[----:B-1----:R-:W-:Y:S02]  /*26cb0*/  IMAD.SHL.U32 R9, R10, 0x8, RZ ;  /* 0x000000080a097824 */ /* 0x002fe400078e00ff */
[----:B------:R-:W-:-:S03]  /*26cc0*/  IMAD R6, R6, UR4, RZ ;  /* 0x0000000406067c24 */ /* 0x000fc6000f8e02ff */
[----:B------:R-:W-:Y:S01]  /*26cd0*/  LOP3.LUT R9, R9, 0x38, RZ, 0xc0, !PT ;  /* 0x0000003809097812 */ /* 0x000fe200078ec0ff */
[----:B--2---:R-:W-:Y:S01]  /*26ce0*/  IMAD.WIDE.U32 R4, R0, UR4, R2 ;  /* 0x0000000400047c25 */ /* 0x004fe2000f8e0002 */
[----:B------:R-:W-:-:S03]  /*26cf0*/  ULDC UR4, c[0x0][0x2b8] ;  /* 0x0000ae0000047ab9 */ /* 0x000fc60000000800 */
[----:B------:R-:W-:Y:S01]  /*26d00*/  IMAD R0, R0, UR5, R6 ;  /* 0x0000000500007c24 */ /* 0x000fe2000f8e0206 */
[----:B------:R-:W-:-:S03]  /*26d10*/  LEA R3, P1, R4, UR6, 0x1 ;  /* 0x0000000604037c11 */ /* 0x000fc6000f8208ff */
[----:B------:R-:W-:Y:S01]  /*26d20*/  IMAD.IADD R0, R5, 0x1, R0 ;  /* 0x0000000105007824 */ /* 0x000fe200078e0200 */
[----:B------:R-:W-:Y:S01]  /*26d30*/  ISETP.GE.AND P0, PT, R9, UR4, PT ;  /* 0x0000000409007c0c */ /* 0x000fe2000bf06270 */
[----:B------:R-:W-:Y:S01]  /*26d40*/  UMOV UR4, 0xffffffff ;  /* 0xffffffff00047882 */ /* 0x000fe20000000000 */
[----:B------:R-:W-:Y:S02]  /*26d50*/  LOP3.LUT R10, R10, 0x7f, RZ, 0xc0, !PT ;  /* 0x0000007f0a0a7812 */ /* 0x000fe400078ec0ff */
[----:B------:R-:W-:Y:S02]  /*26d60*/  LEA.HI.X R0, R4, UR7, R0, 0x1, P1 ;  /* 0x0000000704007c11 */ /* 0x000fe400088f0c00 */
[----:B------:R-:W-:Y:S01]  /*26d70*/  SHF.R.U32.HI R10, RZ, 0x3, R10 ;  /* 0x00000003ff0a7819 */ /* 0x000fe2000001160a */
[----:B0-----:R-:W-:Y:S06]  /*26d80*/  BRA.DIV UR4, `(.L_x_12229) ;  /* 0x0000005204e47947 */ /* 0x001fec000b800000 */
[----:B------:R-:W2:Y:S04]  /*26d90*/  LDL R4, [R1+0x490] ;  /* 0x0004900001047983 */ /* 0x000ea80000100800 */
[----:B------:R-:W3:Y:S04]  /*26da0*/  LDL.LU R6, [R1+0x484] ;  /* 0x0004840001067983 */ /* 0x000ee80000300800 */
[----:B------:R-:W0:Y:S01]  /*26db0*/  SHFL.IDX PT, R5, R3, RZ, 0x181f ;  /* 0x00181fff03057589 */ /* 0x000e2200000e0000 */
[----:B--2---:R-:W-:-:S03]  /*26dc0*/  IMAD R2, R4, R7, RZ ;  /* 0x0000000704027224 */ /* 0x004fc600078e02ff */
[----:B------:R-:W1:Y:S01]  /*26dd0*/  SHFL.IDX PT, R4, R0, RZ, 0x181f ;  /* 0x00181fff00047589 */ /* 0x000e6200000e0000 */
[----:B---3--:R-:W-:-:S03]  /*26de0*/  IMAD.IADD R10, R10, 0x1, R6 ;  /* 0x000000010a0a7824 */ /* 0x008fc600078e0206 */
[----:B------:R-:W2:Y:S01]  /*26df0*/  SHFL.IDX PT, R6, R3, 0x1, 0x181f ;  /* 0x00381f0003067f89 */ /* 0x000ea200000e0000 */
[C---:B------:R-:W-:Y:S01]  /*26e00*/  VIADD R11, R10.reuse, 0x10 ;  /* 0x000000100a0b7836 */ /* 0x040fe20000000000 */
[CC--:B------:R-:W-:Y:S02]  /*26e10*/  ISETP.GE.AND P1, PT, R10.reuse, R2.reuse, PT ;  /* 0x000000020a00720c */ /* 0x0c0fe40003f26270 */
[----:B------:R-:W3:Y:S02]  /*26e20*/  SHFL.IDX PT, R7, R0, 0x1, 0x181f ;  /* 0x00381f0000077f89 */ /* 0x000ee400000e0000 */
[----:B------:R-:W-:Y:S02]  /*26e30*/  ISETP.GE.AND P2, PT, R11, R2, PT ;  /* 0x000000020b00720c */ /* 0x000fe40003f46270 */
[----:B------:R4:W-:Y:S04]  /*26e40*/  STL [R1+0x4b8], R11 ;  /* 0x0004b80b01007387 */ /* 0x0009e80000100800 */
[----:B------:R-:W-:Y:S03]  /*26e50*/  STL [R1+0x484], R10 ;  /* 0x0004840a01007387 */ /* 0x000fe60000100800 */
[----:B0-----:R-:W-:Y:S01]  /*26e60*/  @!P1 LEA R5, P3, R9, R5, 0x1 ;  /* 0x0000000509059211 */ /* 0x001fe200078608ff */
[----:B----4-:R-:W-:-:S04]  /*26e70*/  VIADD R11, R10, 0x20 ;  /* 0x000000200a0b7836 */ /* 0x010fc80000000000 */
[----:B-1----:R-:W-:Y:S01]  /*26e80*/  @!P1 IMAD.X R4, RZ, RZ, R4, P3 ;  /* 0x000000ffff049224 */ /* 0x002fe200018e0604 */
[----:B------:R-:W-:Y:S04]  /*26e90*/  STL [R1+0x4bc], R11 ;  /* 0x0004bc0b01007387 */ /* 0x000fe80000100800 */
[----:B------:R-:W-:-:S04]  /*26ea0*/  @!P1 LOP3.LUT R5, R5, R4, RZ, 0x3c, !PT ;  /* 0x0000000405059212 */ /* 0x000fc800078e3cff */
[----:B------:R-:W-:-:S04]  /*26eb0*/  @!P1 LOP3.LUT R4, R5, R4, RZ, 0x3c, !PT ;  /* 0x0000000405049212 */ /* 0x000fc800078e3cff */
[----:B------:R-:W-:-:S05]  /*26ec0*/  @!P1 LOP3.LUT R5, R5, R4, RZ, 0x3c, !PT ;  /* 0x0000000405059212 */ /* 0x000fca00078e3cff */
[----:B-----5:R2:W-:Y:S02]  /*26ed0*/  @!P1 LDGSTS.E.BYPASS.LTC128B.128 [R8+0x18400], desc[UR40][R4.64], !P0 ;  /* 0x1840000004089fae */ /* 0x0205e4000c101d68 */
[----:B--2---:R-:W-:Y:S02]  /*26ee0*/  @!P2 LEA R5, P1, R9, R6, 0x1 ;  /* 0x000000060905a211 */ /* 0x004fe400078208ff */
[----:B------:R-:W-:Y:S03]  /*26ef0*/  SHFL.IDX PT, R6, R0, 0x2, 0x181f ;  /* 0x00581f0000067f89 */ /* 0x000fe600000e0000 */
[----:B---3--:R-:W-:Y:S01]  /*26f00*/  @!P2 IMAD.X R4, RZ, RZ, R7, P1 ;  /* 0x000000ffff04a224 */ /* 0x008fe200008e0607 */
        /* <DEDUP_REMOVED lines=58> */
.L_x_12355:
        /* <DEDUP_REMOVED lines=12> */
.L_x_12230:
        /* <DEDUP_REMOVED lines=8> */
[----:B------:R-:W-:-:S03]  /*273f0*/  ULDC.64 UR4, c[0x0][0x398] ;  /* 0x0000e60000047ab9 */ /* 0x000fc60000000a00 */
[----:B0-----:R-:W3:Y:S01]  /*27400*/  LDL.LU R3, [R1+0x48c] ;  /* 0x00048c0001037983 */ /* 0x001ee20000300800 */
[----:B------:R-:W-:Y:S01]  /*27410*/  VIADD R2, R18, 0x22400 ;  /* 0x0002240012027836 */ /* 0x000fe20000000000 */
[----:B------:R0:W-:Y:S01]  /*27420*/  SYNCS.ARRIVE.TRANS64.A1T0 RZ, [R18+URZ+0x32400], RZ ;  /* 0x032400ff12ff79a7 */ /* 0x0001e2000810003f */
[----:B------:R-:W-:Y:S03]  /*27430*/  BSSY B6, `(.L_x_12231) ;  /* 0x0000019000067945 */ /* 0x000fe60003800000 */
        /* <DEDUP_REMOVED lines=24> */
.L_x_12232:
[----:B------:R-:W-:Y:S05]  /*275c0*/  BSYNC B6 ;  /* 0x0000000000067941 */ /* 0x000fea0003800000 */
.L_x_12231:
[----:B------:R-:W2:Y:S01]  /*275d0*/  LDL.LU R5, [R1+0x48c] ;  /* 0x00048c0001057983 */ /* 0x000ea20000300800 */
[----:B------:R-:W1:Y:S01]  /*275e0*/  LDC R7, c[0x0][0x448] ;  /* 0x00011200ff077b82 */ /* 0x000e620000000800 */
[----:B------:R-:W-:Y:S01]  /*275f0*/  ULDC.64 UR4, c[0x0][0x3d8] ;  /* 0x0000f60000047ab9 */ /* 0x000fe20000000a00 */
[----:B------:R-:W-:Y:S01]  /*27600*/  ULDC.64 UR6, c[0x0][0x390] ;  /* 0x0000e40000067ab9 */ /* 0x000fe20000000a00 */
[----:B0-----:R-:W2:Y:S04]  /*27610*/  LDL.LU.64 R2, [R1+0x4b0] ;  /* 0x0004b00001027983 */ /* 0x001ea80000300a00 */
[----:B------:R-:W3:Y:S04]  /*27620*/  LDL.LU R0, [R1+0x4c0] ;  /* 0x0004c00001007983 */ /* 0x000ee80000300800 */
[----:B------:R-:W4:Y:S04]  /*27630*/  LDL.LU R4, [R1+0x49c] ;  /* 0x00049c0001047983 */ /* 0x000f280000300800 */
[----:B------:R-:W5:Y:S01]  /*27640*/  LDL.LU R8, [R1+0x488] ;  /* 0x0004880001087983 */ /* 0x000f620000300800 */
[----:B------:R-:W0:Y:S01]  /*27650*/  S2R R9, SR_TID.X ;  /* 0x0000000000097919 */ /* 0x000e220000002100 */
[----:B-1----:R-:W-:Y:S01]  /*27660*/  ISETP.NE.AND P0, PT, R7, 0x1, PT ;  /* 0x000000010700780c */ /* 0x002fe20003f05270 */
[----:B--2---:R-:W-:-:S12]  /*27670*/  IMAD.MOV.U32 R3, RZ, RZ, R5 ;  /* 0x000000ffff037224 */ /* 0x004fd800078e0005 */
[----:B------:R-:W1:Y:S01]  /*27680*/  @P0 LDC R5, c[0x0][0x450] ;  /* 0x00011400ff050b82 */ /* 0x000e620000000800 */
[----:B------:R-:W-:-:S04]  /*27690*/  IMAD.WIDE.U32 R2, R17, UR4, R2 ;  /* 0x0000000411027c25 */ /* 0x000fc8000f8e0002 */
[----:B------:R-:W-:Y:S01]  /*276a0*/  IMAD R3, R17, UR5, R3 ;  /* 0x0000000511037c24 */ /* 0x000fe2000f8e0203 */
[----:B------:R-:W-:Y:S02]  /*276b0*/  ULDC.64 UR4, c[0x0][0x3e0] ;  /* 0x0000f80000047ab9 */ /* 0x000fe40000000a00 */
[----:B---3--:R-:W-:Y:S02]  /*276c0*/  IMAD R0, R0, UR4, RZ ;  /* 0x0000000400007c24 */ /* 0x008fe4000f8e02ff */
[----:B----4-:R-:W-:-:S04]  /*276d0*/  IMAD.WIDE.U32 R2, R4, UR4, R2 ;  /* 0x0000000404027c25 */ /* 0x010fc8000f8e0002 */
[----:B------:R-:W-:Y:S01]  /*276e0*/  IMAD R0, R4, UR5, R0 ;  /* 0x0000000504007c24 */ /* 0x000fe2000f8e0200 */
[----:B------:R-:W-:Y:S01]  /*276f0*/  ULDC.64 UR4, c[0x0][0x3d0] ;  /* 0x0000f40000047ab9 */ /* 0x000fe20000000a00 */
[----:B------:R-:W2:Y:S02]  /*27700*/  @P0 LDC R4, c[0x0][0x44c] ;  /* 0x00011300ff040b82 */ /* 0x000ea40000000800 */
[----:B------:R-:W-:Y:S02]  /*27710*/  IMAD.IADD R3, R3, 0x1, R0 ;  /* 0x0000000103037824 */ /* 0x000fe400078e0200 */
[----:B-----5:R-:W-:Y:S02]  /*27720*/  IMAD.MOV.U32 R0, RZ, RZ, R8 ;  /* 0x000000ffff007224 */ /* 0x020fe400078e0008 */
[----:B--2---:R-:W-:-:S05]  /*27730*/  @P0 IMAD.HI.U32 R4, R8, R4, RZ ;  /* 0x0000000408040227 */ /* 0x004fca00078e00ff */
[----:B-1----:R-:W-:-:S04]  /*27740*/  @P0 SHF.R.U32.HI R0, RZ, R5, R4 ;  /* 0x00000005ff000219 */ /* 0x002fc80000011604 */
[--C-:B------:R-:W-:Y:S01]  /*27750*/  SHF.R.S32.HI R4, RZ, 0x1f, R0.reuse ;  /* 0x0000001fff047819 */ /* 0x100fe20000011400 */
[----:B------:R-:W-:Y:S02]  /*27760*/  IMAD.MOV R6, RZ, RZ, -R0 ;  /* 0x000000ffff067224 */ /* 0x000fe400078e0a00 */
[----:B------:R-:W-:-:S04]  /*27770*/  IMAD.WIDE.U32 R2, R0, UR4, R2 ;  /* 0x0000000400027c25 */ /* 0x000fc8000f8e0002 */
[----:B------:R-:W-:Y:S02]  /*27780*/  IMAD R4, R4, UR4, RZ ;  /* 0x0000000404047c24 */ /* 0x000fe4000f8e02ff */
[----:B------:R-:W-:Y:S02]  /*27790*/  IMAD R6, R7, R6, R8 ;  /* 0x0000000607067224 */ /* 0x000fe400078e0208 */
[----:B------:R-:W-:Y:S01]  /*277a0*/  IMAD R0, R0, UR5, R4 ;  /* 0x0000000500007c24 */ /* 0x000fe2000f8e0204 */
[----:B------:R-:W-:Y:S01]  /*277b0*/  ULDC.64 UR4, c[0x0][0x3c8] ;  /* 0x0000f20000047ab9 */ /* 0x000fe20000000a00 */
[----:B0-----:R-:W-:Y:S02]  /*277c0*/  IMAD.SHL.U32 R8, R9, 0x8, RZ ;  /* 0x0000000809087824 */ /* 0x001fe400078e00ff */
[----:B------:R-:W-:Y:S01]  /*277d0*/  IMAD.IADD R3, R3, 0x1, R0 ;  /* 0x0000000103037824 */ /* 0x000fe200078e0200 */
[----:B------:R-:W-:Y:S01]  /*277e0*/  SHF.R.S32.HI R0, RZ, 0x1f, R6 ;  /* 0x0000001fff007819 */ /* 0x000fe20000011406 */
[----:B------:R-:W-:Y:S01]  /*277f0*/  IMAD.SHL.U32 R9, R9, 0x8, RZ ;  /* 0x0000000809097824 */ /* 0x000fe200078e00ff */
[----:B------:R-:W-:Y:S01]  /*27800*/  LOP3.LUT R8, R8, 0x38, RZ, 0xc0, !PT ;  /* 0x0000003808087812 */ /* 0x000fe200078ec0ff */
[----:B------:R-:W-:-:S03]  /*27810*/  IMAD.WIDE.U32 R4, R6, UR4, R2 ;  /* 0x0000000406047c25 */ /* 0x000fc6000f8e0002 */
[----:B------:R-:W-:Y:S01]  /*27820*/  LOP3.LUT R9, R9, 0x38, RZ, 0xc0, !PT ;  /* 0x0000003809097812 */ /* 0x000fe200078ec0ff */
[----:B------:R-:W-:Y:S01]  /*27830*/  IMAD R0, R0, UR4, RZ ;  /* 0x0000000400007c24 */ /* 0x000fe2000f8e02ff */
[----:B------:R-:W-:Y:S01]  /*27840*/  ULDC UR4, c[0x0][0x3b8] ;  /* 0x0000ee0000047ab9 */ /* 0x000fe20000000800 */
[----:B------:R-:W-:Y:S02]  /*27850*/  LEA R2, P4, R4, UR6, 0x1 ;  /* 0x0000000604027c11 */ /* 0x000fe4000f8808ff */
[----:B------:R-:W-:Y:S01]  /*27860*/  IMAD R6, R6, UR5, R0 ;  /* 0x0000000506067c24 */ /* 0x000fe2000f8e0200 */
[C---:B------:R-:W-:Y:S02]  /*27870*/  LOP3.LUT R11, R9.reuse, 0x40, RZ, 0xfc, !PT ;  /* 0x00000040090b7812 */ /* 0x040fe400078efcff */
[----:B------:R-:W-:Y:S01]  /*27880*/  LOP3.LUT R10, R9, 0x80, RZ, 0xfc, !PT ;  /* 0x00000080090a7812 */ /* 0x000fe200078efcff */
[----:B------:R-:W-:Y:S01]  /*27890*/  IMAD.IADD R0, R5, 0x1, R6 ;  /* 0x0000000105007824 */ /* 0x000fe200078e0206 */
[----:B------:R-:W-:-:S02]  /*278a0*/  LOP3.LUT R9, R9, 0xc0, RZ, 0xfc, !PT ;  /* 0x000000c009097812 */ /* 0x000fc400078efcff */
[----:B------:R-:W-:Y:S02]  /*278b0*/  ISETP.GE.AND P3, PT, R8, UR4, PT ;  /* 0x0000000408007c0c */ /* 0x000fe4000bf66270 */
[----:B------:R-:W-:Y:S02]  /*278c0*/  ISETP.GE.AND P2, PT, R11, UR4, PT ;  /* 0x000000040b007c0c */ /* 0x000fe4000bf46270 */
[----:B------:R-:W-:Y:S02]  /*278d0*/  ISETP.GE.AND P1, PT, R10, UR4, PT ;  /* 0x000000040a007c0c */ /* 0x000fe4000bf26270 */
[----:B------:R-:W-:Y:S01]  /*278e0*/  ISETP.GE.AND P0, PT, R9, UR4, PT ;  /* 0x0000000409007c0c */ /* 0x000fe2000bf06270 */
[----:B------:R-:W-:Y:S01]  /*278f0*/  UMOV UR4, 0xffffffff ;  /* 0xffffffff00047882 */ /* 0x000fe20000000000 */
[----:B------:R-:W-:Y:S02]  /*27900*/  LEA.HI.X R0, R4, UR7, R0, 0x1, P4 ;  /* 0x0000000704007c11 */ /* 0x000fe4000a0f0c00 */
[----:B------:R-:W-:Y:S09]  /*27910*/  BRA.DIV UR4, `(.L_x_12233) ;  /* 0x0000005204c87947 */ /* 0x000ff2000b800000 */
[----:B------:R-:W2:Y:S04]  /*27920*/  LDL.LU R10, [R1+0x490] ;  /* 0x00049000010a7983 */ /* 0x000ea80000300800 */
[----:B------:R-:W3:Y:S04]  /*27930*/  LDL.LU R5, [R1+0x484] ;  /* 0x0004840001057983 */ /* 0x000ee80000300800 */
[----:B------:R-:W4:Y:S04]  /*27940*/  LDL.LU R4, [R1+0x4b8] ;  /* 0x0004b80001047983 */ /* 0x000f280000300800 */
[----:B------:R-:W5:Y:S04]  /*27950*/  LDL R9, [R1+0x470] ;  /* 0x0004700001097983 */ /* 0x000f680000100800 */
[----:B------:R-:W5:Y:S04]  /*27960*/  LDL.LU R11, [R1+0x4bc] ;  /* 0x0004bc00010b7983 */ /* 0x000f680000300800 */
[----:B------:R-:W5:Y:S04]  /*27970*/  LDL.LU R12, [R1+0x4c8] ;  /* 0x0004c800010c7983 */ /* 0x000f680000300800 */
[----:B------:R-:W-:Y:S01]  /*27980*/  SHFL.IDX PT, R6, R0, 0x1, 0x181f ;  /* 0x00381f0000067f89 */ /* 0x000fe200000e0000 */
[----:B--2---:R-:W-:-:S03]  /*27990*/  IMAD R3, R10, R7, RZ ;  /* 0x000000070a037224 */ /* 0x004fc600078e02ff */
[----:B------:R-:W2:Y:S02]  /*279a0*/  LDL.LU R10, [R1+0x4c4] ;  /* 0x0004c400010a7983 */ /* 0x000ea40000300800 */
[-C--:B---3--:R-:W-:Y:S02]  /*279b0*/  ISETP.GE.AND P5, PT, R5, R3.reuse, PT ;  /* 0x000000030500720c */ /* 0x088fe40003fa6270 */
[----:B------:R-:W0:Y:S01]  /*279c0*/  SHFL.IDX PT, R5, R2, RZ, 0x181f ;  /* 0x00181fff02057589 */ /* 0x000e2200000e0000 */
[----:B----4-:R-:W-:-:S03]  /*279d0*/  ISETP.GE.AND P4, PT, R4, R3, PT ;  /* 0x000000030400720c */ /* 0x010fc60003f86270 */
[----:B------:R-:W1:Y:S07]  /*279e0*/  SHFL.IDX PT, R4, R0, RZ, 0x181f ;  /* 0x00181fff00047589 */ /* 0x000e6e00000e0000 */
        /* <DEDUP_REMOVED lines=17> */
[----:B------:R-:W3:Y:S04]  /*27b00*/  LDL.LU R11, [R1+0x4cc] ;  /* 0x0004cc00010b7983 */ /* 0x000ee80000300800 */
        /* <DEDUP_REMOVED lines=47> */
.L_x_12373:
        /* <DEDUP_REMOVED lines=14> */
.L_x_12235:
[----:B------:R-:W-:Y:S05]  /*27ee0*/  BSYNC B0 ;  /* 0x0000000000007941 */ /* 0x000fea0003800000 */
.L_x_12234:
[----:B------:R-:W-:Y:S01]  /*27ef0*/  NOP ;  /* 0x0000000000007918 */ /* 0x000fe20000000000 */
[----:B------:R-:W-:-:S13]  /*27f00*/  PLOP3.LUT P0, PT, PT, PT, PT, 0x80, 0x0 ;  /* 0x000000000000781c */ /* 0x000fda0003f0f070 */
.L_x_12236:
        /* <DEDUP_REMOVED lines=18> */
.L_x_12374:
[----:B------:R-:W-:Y:S05]  /*28030*/  BSYNC B0 ;  /* 0x0000000000007941 */ /* 0x000fea0003800000 */
.L_x_12237:
        /* <DEDUP_REMOVED lines=13> */
.L_x_12375:
[----:B------:R-:W-:Y:S05]  /*28110*/  BSYNC B1 ;  /* 0x0000000000017941 */ /* 0x000fea0003800000 */
.L_x_12241:
        /* <DEDUP_REMOVED lines=9> */
.L_x_12244:
[----:B------:R-:W-:Y:S05]  /*281b0*/  BSYNC B1 ;  /* 0x0000000000017941 */ /* 0x000fea0003800000 */
.L_x_12243:
        /* <DEDUP_REMOVED lines=12> */
.L_x_12245:
        /* <DEDUP_REMOVED lines=15> */
.L_x_12246:
        /* <DEDUP_REMOVED lines=15> */
.L_x_12247:
        /* <DEDUP_REMOVED lines=15> */
.L_x_12248:
        /* <DEDUP_REMOVED lines=10> */
.L_x_12240:
[----:B------:R-:W-:Y:S05]  /*285f0*/  BSYNC B0 ;  /* 0x0000000000007941 */ /* 0x000fea0003800000 */
.L_x_12239:
        /* <DEDUP_REMOVED lines=8> */
[----:B------:R-:W5:Y:S04]  /*28680*/  LDL.LU R7, [R1+0x4e0] ;  /* 0x0004e00001077983 */ /* 0x000f680000300800 */
[----:B--2---:R-:W2:Y:S04]  /*28690*/  LDL.LU R6, [R1+0x4a8] ;  /* 0x0004a80001067983 */ /* 0x004ea80000300800 */
[----:B------:R-:W2:Y:S01]  /*286a0*/  LDL.LU R4, [R1+0x4e4] ;  /* 0x0004e40001047983 */ /* 0x000ea20000300800 */
[----:B------:R-:W-:Y:S01]  /*286b0*/  BSSY B2, `(.L_x_12251) ;  /* 0x00000ad000027945 */ /* 0x000fe20003800000 */
[----:B---3--:R-:W-:-:S04]  /*286c0*/  VIADD R2, R9, 0x1 ;  /* 0x0000000109027836 */ /* 0x008fc80000000000 */
[----:B----4-:R-:W-:Y:S01]  /*286d0*/  IMAD R2, R2, R8, RZ ;  /* 0x0000000802027224 */ /* 0x010fe200078e02ff */
[----:B------:R-:W-:Y:S02]  /*286e0*/  LOP3.LUT R8, RZ, R5, RZ, 0x33, !PT ;  /* 0x00000005ff087212 */ /* 0x000fe400078e33ff */
[----:B-----5:R-:W-:Y:S02]  /*286f0*/  LOP3.LUT R3, RZ, R7, RZ, 0x33, !PT ;  /* 0x00000007ff037212 */ /* 0x020fe400078e33ff */
[----:B------:R-:W-:-:S04]  /*28700*/  LOP3.LUT R2, RZ, R2, RZ, 0x33, !PT ;  /* 0x00000002ff027212 */ /* 0x000fc800078e33ff */
[----:B--2---:R-:W-:Y:S02]  /*28710*/  VIADDMNMX R2, R2, -R6, R3, !PT ;  /* 0x8000000602027246 */ /* 0x004fe40007800103 */
        /* <DEDUP_REMOVED lines=9> */
[----:B------:R-:W3:Y:S01]  /*287b0*/  LDL R5, [R1+0x480] ;  /* 0x0004800001057983 */ /* 0x000ee20000100800 */
[----:B------:R-:W-:-:S05]  /*287c0*/  VIADD R19, R19, 0x1 ;  /* 0x0000000113137836 */ /* 0x000fca0000000000 */
[----:B------:R-:W-:-:S04]  /*287d0*/  ISETP.NE.AND P0, PT, R19, 0x2, PT ;  /* 0x000000021300780c */ /* 0x000fc80003f05270 */
[----:B------:R-:W-:Y:S01]  /*287e0*/  SEL R2, RZ, 0x1, P0 ;  /* 0x00000001ff027807 */ /* 0x000fe20000000000 */
[----:B------:R-:W-:Y:S01]  /*287f0*/  BSSY B1, `(.L_x_12253) ;  /* 0x0000096000017945 */ /* 0x000fe20003800000 */
[----:B------:R-:W-:Y:S02]  /*28800*/  SEL R19, R19, RZ, P0 ;  /* 0x000000ff13137207 */ /* 0x000fe40000000000 */
[----:B--2---:R-:W-:-:S05]  /*28810*/  LOP3.LUT R9, R9, R2, RZ, 0x3c, !PT ;  /* 0x0000000209097212 */ /* 0x004fca00078e3cff */
[----:B------:R0:W-:Y:S01]  /*28820*/  STL [R1+0x474], R9 ;  /* 0x0004740901007387 */ /* 0x0001e20000100800 */
[----:B---3--:R-:W-:-:S13]  /*28830*/  LOP3.LUT P2, RZ, R5, 0x1, RZ, 0xc0, !PT ;  /* 0x0000000105ff7812 */ /* 0x008fda000784c0ff */
[----:B0-----:R-:W-:Y:S05]  /*28840*/  @!P2 BRA `(.L_x_12254) ;  /* 0x000000080040a947 */ /* 0x001fea0003800000 */
[----:B------:R-:W-:Y:S02]  /*28850*/  ULDC.64 UR4, c[0x0][0x418] ;  /* 0x0001060000047ab9 */ /* 0x000fe40000000a00 */
        /* <DEDUP_REMOVED lines=22> */
.L_x_12255:
[----:B------:R-:W1:Y:S01]  /*289c0*/  S2R R2, SR_TID.X ;  /* 0x0000000000027919 */ /* 0x000e620000002100 */
[----:B0-----:R-:W-:Y:S01]  /*289d0*/  SHF.L.U32 R6, R9, 0x1f, RZ ;  /* 0x0000001f09067819 */ /* 0x001fe200000006ff */
[----:B------:R-:W-:Y:S01]  /*289e0*/  BSSY B3, `(.L_x_12256) ;  /* 0x0000006000037945 */ /* 0x000fe20003800000 */
[----:B-1----:R-:W-:Y:S01]  /*289f0*/  LOP3.LUT R3, R2, 0x7f, RZ, 0xc0, !PT ;  /* 0x0000007f02037812 */ /* 0x002fe200078ec0ff */
[----:B------:R-:W-:-:S03]  /*28a00*/  IMAD R2, R19, 0x8, R18 ;  /* 0x0000000813027824 */ /* 0x000fc600078e0212 */
[----:B------:R-:W-:Y:S01]  /*28a10*/  ISETP.NE.AND P1, PT, R3, RZ, PT ;  /* 0x000000ff0300720c */ /* 0x000fe20003f25270 */
[----:B------:R-:W0:Y:S02]  /*28a20*/  SYNCS.PHASECHK.TRANS64.TRYWAIT P0, [R2+URZ+0x32440], R6 ;  /* 0x03244006020075a7 */ /* 0x000e24000800017f */
[----:B0-----:R-:W-:Y:S10]  /*28a30*/  @!P0 BRA `(.L_x_12257) ;  /* 0x0000005000088947 */ /* 0x001ff40003800000 */
.L_x_12376:
[----:B------:R-:W-:Y:S05]  /*28a40*/  BSYNC B3 ;  /* 0x0000000000037941 */ /* 0x000fea0003800000 */
.L_x_12256:
[----:B------:R-:W-:Y:S04]  /*28a50*/  BSSY B3, `(.L_x_12258) ;  /* 0x0000009000037945 */ /* 0x000fe80003800000 */
[----:B------:R-:W-:Y:S05]  /*28a60*/  @P1 BRA `(.L_x_12259) ;  /* 0x00000000001c1947 */ /* 0x000fea0003800000 */
[----:B------:R-:W1:Y:S02]  /*28a70*/  S2R R3, SR_TID.X ;  /* 0x0000000000037919 */ /* 0x000e640000002100 */
[----:B-1----:R-:W-:Y:S01]  /*28a80*/  LOP3.LUT R5, R3, 0x1f, RZ, 0xc0, !PT ;  /* 0x0000001f03057812 */ /* 0x002fe200078ec0ff */
[----:B------:R-:W-:-:S03]  /*28a90*/  IMAD.MOV.U32 R3, RZ, RZ, 0x3000 ;  /* 0x00003000ff037424 */ /* 0x000fc600078e00ff */
[----:B------:R-:W-:Y:S01]  /*28aa0*/  ISETP.NE.AND P0, PT, R5, RZ, PT ;  /* 0x000000ff0500720c */ /* 0x000fe20003f05270 */
[----:B------:R1:W-:-:S12]  /*28ab0*/  SYNCS.ARRIVE.TRANS64 RZ, [R2+URZ+0x32430], R3 ;  /* 0x0324300302ff79a7 */ /* 0x0003d8000800003f */
[----:B-1----:R-:W-:Y:S05]  /*28ac0*/  @!P0 BRA `(.L_x_12259) ;  /* 0x0000000000048947 */ /* 0x002fea0003800000 */
[----:B------:R-:W-:Y:S01]  /*28ad0*/  BPT.TRAP 0x1 ;  /* 0x000000040000795c */ /* 0x000fe20000300000 */
.L_x_12259:
[----:B------:R-:W-:Y:S05]  /*28ae0*/  BSYNC B3 ;  /* 0x0000000000037941 */ /* 0x000fea0003800000 */
.L_x_12258:
        /* <DEDUP_REMOVED lines=12> */
.L_x_12260:
        /* <DEDUP_REMOVED lines=13> */
.L_x_12377:
[----:B------:R-:W-:Y:S05]  /*28c80*/  BSYNC B3 ;  /* 0x0000000000037941 */ /* 0x000fea0003800000 */
.L_x_12261:
        /* <DEDUP_REMOVED lines=11> */
.L_x_12264:
[----:B------:R-:W-:Y:S05]  /*28d40*/  BSYNC B3 ;  /* 0x0000000000037941 */ /* 0x000fea0003800000 */
.L_x_12263:
        /* <DEDUP_REMOVED lines=9> */
.L_x_12265:
        /* <DEDUP_REMOVED lines=15> */
.L_x_12266:
        /* <DEDUP_REMOVED lines=15> */
.L_x_12267:
        /* <DEDUP_REMOVED lines=15> */
.L_x_12268:
        /* <DEDUP_REMOVED lines=10> */
.L_x_12254:
[----:B------:R-:W-:Y:S05]  /*29150*/  BSYNC B1 ;  /* 0x0000000000017941 */ /* 0x000fea0003800000 */
.L_x_12253:
[----:B------:R-:W2:Y:S02]  /*29160*/  LDL.LU R5, [R1+0x4a4] ;  /* 0x0004a40001057983 */ /* 0x000ea40000300800 */
[----:B--2---:R-:W-:-:S07]  /*29170*/  VIADD R0, R5, 0xfffffffd ;  /* 0xfffffffd05007836 */ /* 0x004fce0000000000 */
.L_x_12252:
[----:B------:R-:W-:Y:S05]  /*29180*/  BSYNC B2 ;  /* 0x0000000000027941 */ /* 0x000fea0003800000 */
.L_x_12251:
[----:B------:R-:W-:-:S05]  /*29190*/  VIADD R8, R8, 0xfffffffe ;  /* 0xfffffffe08087836 */ /* 0x000fca0000000000 */
[----:B------:R-:W-:-:S13]  /*291a0*/  ISETP.NE.AND P0, PT, R8, R4, PT ;  /* 0x000000040800720c */ /* 0x000fda0003f05270 */
[----:B------:R-:W-:Y:S05]  /*291b0*/  @!P0 BRA `(.L_x_12250) ;  /* 0x0000001000f88947 */ /* 0x000fea0003800000 */
.L_x_12301:
        /* <DEDUP_REMOVED lines=35> */
.L_x_12271:
[----:B------:R-:W0:Y:S01]  /*293f0*/  S2R R2, SR_TID.X ;  /* 0x0000000000027919 */ /* 0x000e220000002100 */
[----:B------:R-:W-:Y:S01]  /*29400*/  SHF.L.U32 R3, R6, 0x1f, RZ ;  /* 0x0000001f06037819 */ /* 0x000fe200000006ff */
[----:B------:R-:W-:Y:S01]  /*29410*/  BSSY B2, `(.L_x_12272) ;  /* 0x0000006000027945 */ /* 0x000fe20003800000 */
[----:B0-----:R-:W-:Y:S01]  /*29420*/  LOP3.LUT R4, R2, 0x7f, RZ, 0xc0, !PT ;  /* 0x0000007f02047812 */ /* 0x001fe200078ec0ff */
[----:B------:R-:W-:-:S03]  /*29430*/  IMAD R2, R7, 0x8, R18 ;  /* 0x0000000807027824 */ /* 0x000fc600078e0212 */
[----:B------:R-:W-:Y:S01]  /*29440*/  ISETP.NE.AND P1, PT, R4, RZ, PT ;  /* 0x000000ff0400720c */ /* 0x000fe20003f25270 */
[----:B------:R-:W0:Y:S02]  /*29450*/  SYNCS.PHASECHK.TRANS64.TRYWAIT P0, [R2+URZ+0x32440], R3 ;  /* 0x03244003020075a7 */ /* 0x000e24000800017f */
[----:B0-----:R-:W-:Y:S10]  /*29460*/  @!P0 BRA `(.L_x_12273) ;  /* 0x0000004400a48947 */ /* 0x001ff40003800000 */
.L_x_12378:
[----:B------:R-:W-:Y:S05]  /*29470*/  BSYNC B2 ;  /* 0x0000000000027941 */ /* 0x000fea0003800000 */
.L_x_12272:
        /* <DEDUP_REMOVED lines=9> */
.L_x_12275:
[----:B------:R-:W-:Y:S05]  /*29510*/  BSYNC B2 ;  /* 0x0000000000027941 */ /* 0x000fea0003800000 */
.L_x_12274:
        /* <DEDUP_REMOVED lines=12> */
.L_x_12276:
        /* <DEDUP_REMOVED lines=13> */
.L_x_12379:
[----:B------:R-:W-:Y:S05]  /*296b0*/  BSYNC B2 ;  /* 0x0000000000027941 */ /* 0x000fea0003800000 */
.L_x_12277:
        /* <DEDUP_REMOVED lines=11> */
.L_x_12280:
[----:B------:R-:W-:Y:S05]  /*29770*/  BSYNC B2 ;  /* 0x0000000000027941 */ /* 0x000fea0003800000 */
.L_x_12279:
        /* <DEDUP_REMOVED lines=9> */
.L_x_12281:
        /* <DEDUP_REMOVED lines=15> */
.L_x_12282:
        /* <DEDUP_REMOVED lines=15> */
.L_x_12283:
        /* <DEDUP_REMOVED lines=15> */
.L_x_12284:
        /* <DEDUP_REMOVED lines=10> */
.L_x_12270:
[----:B------:R-:W-:Y:S05]  /*29b80*/  BSYNC B1 ;  /* 0x0000000000017941 */ /* 0x000fea0003800000 */
.L_x_12269:
        /* <DEDUP_REMOVED lines=10> */
[----:B0-----:R-:W-:Y:S05]  /*29c30*/  @!P2 BRA `(.L_x_12286) ;  /* 0x000000080044a947 */ /* 0x001fea0003800000 */
        /* <DEDUP_REMOVED lines=24> */
.L_x_12287:
[----:B------:R-:W0:Y:S01]  /*29dc0*/  S2R R2, SR_TID.X ;  /* 0x0000000000027919 */ /* 0x000e220000002100 */
[----:B------:R-:W-:Y:S01]  /*29dd0*/  IMAD R3, R19, 0x8, R18 ;  /* 0x0000000813037824 */ /* 0x000fe200078e0212 */
[----:B------:R-:W-:Y:S01]  /*29de0*/  BSSY B2, `(.L_x_12288) ;  /* 0x0000006000027945 */ /* 0x000fe20003800000 */
[----:B0-----:R-:W-:Y:S02]  /*29df0*/  LOP3.LUT R4, R2, 0x7f, RZ, 0xc0, !PT ;  /* 0x0000007f02047812 */ /* 0x001fe400078ec0ff */
[----:B------:R-:W-:Y:S02]  /*29e00*/  SHF.L.U32 R2, R8, 0x1f, RZ ;  /* 0x0000001f08027819 */ /* 0x000fe400000006ff */
[----:B------:R-:W-:Y:S02]  /*29e10*/  ISETP.NE.AND P1, PT, R4, RZ, PT ;  /* 0x000000ff0400720c */ /* 0x000fe40003f25270 */
[----:B------:R-:W0:Y:S02]  /*29e20*/  SYNCS.PHASECHK.TRANS64.TRYWAIT P0, [R3+URZ+0x32440], R2 ;  /* 0x03244002030075a7 */ /* 0x000e24000800017f */
[----:B0-----:R-:W-:Y:S09]  /*29e30*/  @!P0 BRA `(.L_x_12289) ;  /* 0x0000003c00588947 */ /* 0x001ff20003800000 */
.L_x_12380:
[----:B------:R-:W-:Y:S05]  /*29e40*/  BSYNC B2 ;  /* 0x0000000000027941 */ /* 0x000fea0003800000 */
.L_x_12288:
        /* <DEDUP_REMOVED lines=9> */
.L_x_12291:
[----:B------:R-:W-:Y:S05]  /*29ee0*/  BSYNC B2 ;  /* 0x0000000000027941 */ /* 0x000fea0003800000 */
.L_x_12290:
        /* <DEDUP_REMOVED lines=12> */
.L_x_12292:
        /* <DEDUP_REMOVED lines=13> */
.L_x_12381:
[----:B------:R-:W-:Y:S05]  /*2a080*/  BSYNC B2 ;  /* 0x0000000000027941 */ /* 0x000fea0003800000 */
.L_x_12293:
        /* <DEDUP_REMOVED lines=11> */
.L_x_12296:
[----:B------:R-:W-:Y:S05]  /*2a140*/  BSYNC B2 ;  /* 0x0000000000027941 */ /* 0x000fea0003800000 */
.L_x_12295:
        /* <DEDUP_REMOVED lines=9> */
.L_x_12297:
        /* <DEDUP_REMOVED lines=15> */
.L_x_12298:
        /* <DEDUP_REMOVED lines=15> */
.L_x_12299:
        /* <DEDUP_REMOVED lines=15> */
.L_x_12300:
        /* <DEDUP_REMOVED lines=10> */
.L_x_12286:
[----:B------:R-:W-:Y:S05]  /*2a550*/  BSYNC B1 ;  /* 0x0000000000017941 */ /* 0x000fea0003800000 */
.L_x_12285:
[----:B------:R-:W2:Y:S01]  /*2a560*/  LDL R5, [R1+0x47c] ;  /* 0x00047c0001057983 */ /* 0x000ea20000100800 */
[----:B------:R-:W-:Y:S01]  /*2a570*/  VIADD R0, R0, 0xfffffffe ;  /* 0xfffffffe00007836 */ /* 0x000fe20000000000 */
[----:B--2---:R-:W-:-:S13]  /*2a580*/  ISETP.GT.AND P0, PT, R6, R5, PT ;  /* 0x000000050600720c */ /* 0x004fda0003f04270 */
[----:B------:R-:W-:Y:S05]  /*2a590*/  @P0 BRA `(.L_x_12301) ;  /* 0xffffffec00080947 */ /* 0x000fea000383ffff */
.L_x_12250:
[----:B------:R-:W-:Y:S05]  /*2a5a0*/  BSYNC B0 ;  /* 0x0000000000007941 */ /* 0x000fea0003800000 */
.L_x_12249:
[----:B------:R-:W0:Y:S02]  /*2a5b0*/  S2R R2, SR_TID.X ;  /* 0x0000000000027919 */ /* 0x000e240000002100 */
[----:B0-----:R-:W-:Y:S02]  /*2a5c0*/  LOP3.LUT R3, R2, 0x7f, RZ, 0xc0, !PT ;  /* 0x0000007f02037812 */ /* 0x001fe400078ec0ff */
        /* <DEDUP_REMOVED lines=9> */
[----:B------:R-:W1:Y:S01]  /*2a660*/  S2R R3, SR_LANEID ;  /* 0x0000000000037919 */ /* 0x000e620000000000 */
[----:B------:R-:W-:Y:S02]  /*2a670*/  VOTEU.ANY UR4, UPT, PT ;  /* 0x0000000000047886 */ /* 0x000fe400038e0100 */
[----:B------:R-:W1:Y:S08]  /*2a680*/  FLO.U32 R0, UR4 ;  /* 0x0000000400007d00 */ /* 0x000e7000080e0000 */
[----:B------:R-:W3:Y:S01]  /*2a690*/  POPC R5, UR4 ;  /* 0x0000000400057d09 */ /* 0x000ee20008000000 */
[----:B-1----:R-:W-:-:S02]  /*2a6a0*/  ISETP.EQ.U32.AND P1, PT, R0, R3, PT ;  /* 0x000000030000720c */ /* 0x002fc40003f22070 */
[----:B0-----:R-:W3:Y:S11]  /*2a6b0*/  LDC.64 R2, c[0x0][0xd60] ;  /* 0x00035800ff027b82 */ /* 0x001ef60000000a00 */
[----:B---3--:R-:W3:Y:S01]  /*2a6c0*/  @P1 ATOMG.E.ADD.STRONG.GPU PT, R3, desc[UR40][R2.64], R5 ;  /* 0x00000005020319a8 */ /* 0x008ee200081ee1e8 */
[----:B------:R-:W0:Y:S02]  /*2a6d0*/  S2R R4, SR_LTMASK ;  /* 0x0000000000047919 */ /* 0x000e240000003900 */
[----:B0-----:R-:W-:-:S04]  /*2a6e0*/  LOP3.LUT R4, R4, UR4, RZ, 0xc0, !PT ;  /* 0x0000000404047c12 */ /* 0x001fc8000f8ec0ff */
[----:B------:R-:W0:Y:S01]  /*2a6f0*/  POPC R7, R4 ;  /* 0x0000000400077309 */ /* 0x000e220000000000 */
[----:B---3--:R-:W0:Y:S02]  /*2a700*/  SHFL.IDX PT, R0, R3, R0, 0x1f ;  /* 0x00001f0003007589 */ /* 0x008e2400000e0000 */
[----:B0-----:R-:W-:-:S05]  /*2a710*/  IADD3 R0, R0, UR37, R7 ;  /* 0x0000002500007c10 */ /* 0x001fca000fffe007 */
[----:B------:R1:W-:Y:S02]  /*2a720*/  STL [R1+0x460], R0 ;  /* 0x0004600001007387 */ /* 0x0003e40000100800 */
.L_x_12303:
[----:B------:R-:W-:Y:S05]  /*2a730*/  BSYNC B0 ;  /* 0x0000000000007941 */ /* 0x000fea0003800000 */
.L_x_12302:
[----:B------:R-:W-:-:S07]  /*2a740*/  SEL R19, R19, RZ, P0 ;  /* 0x000000ff13137207 */ /* 0x000fce0000000000 */
.L_x_12215:
[----:B------:R-:W-:Y:S05]  /*2a750*/  BSYNC B7 ;  /* 0x0000000000077941 */ /* 0x000fea0003800000 */
.L_x_12213:
[----:B-1-3--:R-:W3:Y:S02]  /*2a760*/  LDL R0, [R1+0x480] ;  /* 0x0004800001007983 */ /* 0x00aee40000100800 */
[----:B---3--:R-:W-:-:S13]  /*2a770*/  LOP3.LUT P0, RZ, R0, 0x40, RZ, 0xc0, !PT ;  /* 0x0000004000ff7812 */ /* 0x008fda000780c0ff */
[----:B------:R-:W-:Y:S05]  /*2a780*/  @!P0 BRA `(.L_x_12304) ;  /* 0x0000000000288947 */ /* 0x000fea0003800000 */
[----:B------:R-:W-:Y:S05]  /*2a790*/  WARPSYNC.ALL ;  /* 0x0000000000007948 */ /* 0x000fea0003800000 */
[----:B------:R-:W1:Y:S08]  /*2a7a0*/  S2UR UR5, SR_CgaCtaId ;  /* 0x00000000000579c3 */ /* 0x000e700000008800 */
[----:B------:R-:W-:Y:S06]  /*2a7b0*/  BAR.SYNC.DEFER_BLOCKING 0x5, 0x180 ;  /* 0x0146000000007b1d */ /* 0x000fec0000010000 */
[----:B------:R-:W-:-:S02]  /*2a7c0*/  UMOV UR4, 0x400 ;  /* 0x0000040000047882 */ /* 0x000fc40000000000 */
[----:B-1----:R-:W-:-:S06]  /*2a7d0*/  ULEA UR4, UR5, UR4, 0x18 ;  /* 0x0000000405047291 */ /* 0x002fcc000f8ec03f */
[----:B------:R-:W-:-:S05]  /*2a7e0*/  IMAD.U32 R18, RZ, RZ, UR4 ;  /* 0x00000004ff127e24 */ /* 0x000fca000f8e00ff */
[----:B0-2---:R-:W0:Y:S04]  /*2a7f0*/  LDS.128 R4, [R18+0x324d0] ;  /* 0x0324d00012047984 */ /* 0x005e280000000c00 */
[----:B0-----:R1:W-:Y:S01]  /*2a800*/  STL.128 [R1+0x460], R4 ;  /* 0x0004600401007387 */ /* 0x0013e20000100c00 */
[----:B------:R-:W-:Y:S06]  /*2a810*/  BAR.ARV 0x4, 0x180 ;  /* 0x0106000000007b1d */ /* 0x000fec0000002000 */
[----:B------:R-:W-:Y:S05]  /*2a820*/  BRA `(.L_x_12305) ;  /* 0x0000001000347947 */ /* 0x000fea0003800000 */
.L_x_12304:
[----:B------:R-:W1:Y:S01]  /*2a830*/  S2R R0, SR_TID.X ;  /* 0x0000000000007919 */ /* 0x000e620000002100 */
[----:B------:R-:W-:Y:S01]  /*2a840*/  UMOV UR4, 0xffffffff ;  /* 0xffffffff00047882 */ /* 0x000fe20000000000 */
[----:B-1----:R-:W-:-:S04]  /*2a850*/  LOP3.LUT R16, R0, 0x1f, RZ, 0xc0, !PT ;  /* 0x0000001f00107812 */ /* 0x002fc800078ec0ff */
[----:B------:R-:W-:Y:S01]  /*2a860*/  ISETP.NE.AND P0, PT, R16, 0x1f, PT ;  /* 0x0000001f1000780c */ /* 0x000fe20003f05270 */
[----:B------:R-:W-:-:S12]  /*2a870*/  BRA.DIV UR4, `(.L_x_12306) ;  /* 0x0000003204f07947 */ /* 0x000fd8000b800000 */
[----:B0-----:R-:W3:Y:S01]  /*2a880*/  LDL R4, [R1+0x46c] ;  /* 0x00046c0001047983 */ /* 0x001ee20000100800 */
[----:B------:R-:W-:-:S03]  /*2a890*/  ULDC UR4, c[0x0][0xd3c] ;  /* 0x00034f0000047ab9 */ /* 0x000fc60000000800 */
[----:B------:R-:W4:Y:S01]  /*2a8a0*/  LDL.LU R3, [R1+0x460] ;  /* 0x0004600001037983 */ /* 0x000f220000300800 */
[----:B---3--:R-:W-:-:S05]  /*2a8b0*/  IMAD.IADD R0, R4, 0x1, R16 ;  /* 0x0000000104007824 */ /* 0x008fca00078e0210 */
[----:B------:R-:W-:Y:S01]  /*2a8c0*/  ISETP.GE.OR P1, PT, R0, UR4, !P0 ;  /* 0x0000000400007c0c */ /* 0x000fe2000c726670 */
[----:B----4-:R-:W-:-:S12]  /*2a8d0*/  IMAD.MOV.U32 R11, RZ, RZ, R3 ;  /* 0x000000ffff0b7224 */ /* 0x010fd800078e0003 */
[----:B------:R-:W0:Y:S08]  /*2a8e0*/  @!P1 LDC.64 R2, c[0x0][0xd80] ;  /* 0x00036000ff029b82 */ /* 0x000e300000000a00 */
[----:B------:R-:W1:Y:S01]  /*2a8f0*/  @!P1 LDC.64 R4, c[0x0][0xd78] ;  /* 0x00035e00ff049b82 */ /* 0x000e620000000a00 */
[----:B0-----:R-:W-:-:S05]  /*2a900*/  @!P1 IMAD.WIDE R2, R0, 0x4, R2 ;  /* 0x0000000400029825 */ /* 0x001fca00078e0202 */
[----:B--2---:R1:W2:Y:S02]  /*2a910*/  @!P1 LDG.E R6, desc[UR40][R2.64] ;  /* 0x0000002802069981 */ /* 0x0042a4000c1e1900 */
[----:B-1----:R-:W-:-:S06]  /*2a920*/  @!P1 IMAD.WIDE R2, R0, 0x4, R4 ;  /* 0x0000000400029825 */ /* 0x002fcc00078e0204 */
[----:B------:R-:W3:Y:S01]  /*2a930*/  @!P1 LDG.E R2, desc[UR40][R2.64] ;  /* 0x0000002802029981 */ /* 0x000ee2000c1e1900 */
[----:B------:R-:W-:Y:S01]  /*2a940*/  IMAD.MOV.U32 R5, RZ, RZ, RZ ;  /* 0x000000ffff057224 */ /* 0x000fe200078e00ff */
[C---:B------:R-:W-:Y:S02]  /*2a950*/  ISETP.GE.U32.AND P2, PT, R16.reuse, 0x2, PT ;  /* 0x000000021000780c */ /* 0x040fe40003f46070 */
[C---:B------:R-:W-:Y:S02]  /*2a960*/  ISETP.GE.U32.AND P3, PT, R16.reuse, 0x4, PT ;  /* 0x000000041000780c */ /* 0x040fe40003f66070 */
[C---:B------:R-:W-:Y:S02]  /*2a970*/  ISETP.GE.U32.AND P4, PT, R16.reuse, 0x8, PT ;  /* 0x000000081000780c */ /* 0x040fe40003f86070 */
[----:B------:R-:W-:Y:S01]  /*2a980*/  ISETP.GE.U32.AND P5, PT, R16, 0x10, PT ;  /* 0x000000101000780c */ /* 0x000fe20003fa6070 */
[----:B------:R-:W-:Y:S04]  /*2a990*/  SHFL.IDX PT, R0, R11, RZ, 0x1f ;  /* 0x00001fff0b007589 */ /* 0x000fe800000e0000 */
[----:B------:R-:W-:Y:S01]  /*2a9a0*/  SHFL.IDX PT, R9, R11, 0x1, 0x1f ;  /* 0x00201f000b097f89 */ /* 0x000fe200000e0000 */
[----:B------:R-:W-:-:S02]  /*2a9b0*/  IMAD.MOV.U32 R8, RZ, RZ, RZ ;  /* 0x000000ffff087224 */ /* 0x000fc400078e00ff */
[----:B--2---:R-:W-:Y:S02]  /*2a9c0*/  @!P1 IMAD.MOV.U32 R5, RZ, RZ, R6 ;  /* 0x000000ffff059224 */ /* 0x004fe400078e0006 */
[----:B------:R-:W-:Y:S02]  /*2a9d0*/  IMAD.MOV.U32 R6, RZ, RZ, RZ ;  /* 0x000000ffff067224 */ /* 0x000fe400078e00ff */
[----:B---3--:R-:W-:-:S04]  /*2a9e0*/  @!P1 IMAD.MOV.U32 R6, RZ, RZ, R2 ;  /* 0x000000ffff069224 */ /* 0x008fc800078e0002 */
[----:B------:R-:W-:-:S05]  /*2a9f0*/  IMAD R2, R6, R5, RZ ;  /* 0x0000000506027224 */ /* 0x000fca00078e02ff */
[----:B------:R-:W0:Y:S01]  /*2aa00*/  SHFL.UP PT, R3, R2, 0x1, RZ ;  /* 0x0420000002037989 */ /* 0x000e2200000e00ff */
[----:B------:R-:W-:-:S04]  /*2aa10*/  ISETP.NE.AND P1, PT, R16, RZ, PT ;  /* 0x000000ff1000720c */ /* 0x000fc80003f25270 */
        /* <DEDUP_REMOVED lines=15> */
.L_x_12391:
[----:B------:R-:W-:Y:S02]  /*2ab10*/  ULDC UR4, c[0x0][0xd38] ;  /* 0x00034e0000047ab9 */ /* 0x000fe40000000800 */
[----:B------:R-:W-:-:S04]  /*2ab20*/  IMAD.U32 R7, RZ, RZ, UR4 ;  /* 0x00000004ff077e24 */ /* 0x000fc8000f8e00ff */
[----:B-1----:R-:W-:-:S04]  /*2ab30*/  IMAD R10, R10, R7, RZ ;  /* 0x000000070a0a7224 */ /* 0x002fc800078e02ff */
[----:B------:R-:W-:-:S05]  /*2ab40*/  IMAD.IADD R4, R9, 0x1, R10 ;  /* 0x0000000109047824 */ /* 0x000fca00078e020a */
[----:B------:R-:W-:-:S13]  /*2ab50*/  ISETP.GT.AND P6, PT, R4, R0, PT ;  /* 0x000000000400720c */ /* 0x000fda0003fc4270 */
[----:B------:R-:W-:Y:S05]  /*2ab60*/  @P6 BRA `(.L_x_12307) ;  /* 0x0000000000ac6947 */ /* 0x000fea0003800000 */
.L_x_12310:
        /* <DEDUP_REMOVED lines=37> */
.L_x_12399:
[----:B------:R-:W-:Y:S02]  /*2adc0*/  ULDC UR4, c[0x0][0xd38] ;  /* 0x00034e0000047ab9 */ /* 0x000fe40000000800 */
[----:B------:R-:W-:-:S04]  /*2add0*/  IMAD.U32 R7, RZ, RZ, UR4 ;  /* 0x00000004ff077e24 */ /* 0x000fc8000f8e00ff */
[----:B-1----:R-:W-:-:S04]  /*2ade0*/  IMAD R10, R10, R7, RZ ;  /* 0x000000070a0a7224 */ /* 0x002fc800078e02ff */
[----:B------:R-:W-:-:S05]  /*2adf0*/  IMAD.IADD R4, R10, 0x1, R4 ;  /* 0x000000010a047824 */ /* 0x000fca00078e0204 */
[----:B------:R-:W-:-:S13]  /*2ae00*/  ISETP.GT.AND P6, PT, R4, R0, PT ;  /* 0x000000000400720c */ /* 0x000fda0003fc4270 */
[----:B------:R-:W-:Y:S05]  /*2ae10*/  @!P6 BRA `(.L_x_12310) ;  /* 0xfffffffc0054e947 */ /* 0x000fea000383ffff */
.L_x_12307:
        /* <DEDUP_REMOVED lines=12> */
.L_x_12404:
[----:B------:R-:W-:-:S13]  /*2aee0*/  ISETP.NE.AND P0, PT, R3, RZ, PT ;  /* 0x000000ff0300720c */ /* 0x000fda0003f05270 */
[----:B------:R-:W-:Y:S05]  /*2aef0*/  @!P0 BRA `(.L_x_12312) ;  /* 0x0000000000148947 */ /* 0x000fea0003800000 */
[----:B------:R-:W-:Y:S01]  /*2af00*/  UMOV UR4, 0xffffffff ;  /* 0xffffffff00047882 */ /* 0x000fe20000000000 */
[----:B---3--:R-:W-:Y:S02]  /*2af10*/  VIADD R9, R9, 0xffffffff ;  /* 0xffffffff09097836 */ /* 0x008fe40000000000 */
[----:B------:R-:W-:Y:S05]  /*2af20*/  BRA.DIV UR4, `(.L_x_12313) ;  /* 0x0000003604e47947 */ /* 0x000fea000b800000 */
[----:B0-----:R0:W2:Y:S02]  /*2af30*/  SHFL.IDX PT, R2, R2, R9, 0x1f ;  /* 0x00001f0902027589 */ /* 0x0010a400000e0000 */
.L_x_12407:
[----:B--2---:R-:W-:-:S07]  /*2af40*/  IMAD.MOV.U32 R8, RZ, RZ, R2 ;  /* 0x000000ffff087224 */ /* 0x004fce00078e0002 */
.L_x_12312:
[----:B0-----:R-:W-:Y:S01]  /*2af50*/  IMAD R2, R8, R7, R10 ;  /* 0x0000000708027224 */ /* 0x001fe200078e020a */
[----:B------:R-:W-:-:S03]  /*2af60*/  ISETP.NE.AND P0, PT, R6, 0x1, PT ;  /* 0x000000010600780c */ /* 0x000fc60003f05270 */
[----:B------:R-:W-:Y:S01]  /*2af70*/  IMAD.IADD R0, R0, 0x1, -R2 ;  /* 0x0000000100007824 */ /* 0x000fe200078e0a02 */
[----:B------:R0:W-:Y:S09]  /*2af80*/  STL [R1+0x460], R2 ;  /* 0x0004600201007387 */ /* 0x0001f20000100800 */
        /* <DEDUP_REMOVED lines=58> */
.L_x_12314:
        /* <DEDUP_REMOVED lines=54> */
[----:B------:R-:W-:Y:S02]  /*2b690*/  ISETP.GE.AND P2, PT, R3, RZ, PT ;  /* 0x000000ff0300720c */ /* 0x000fe40003f46270 */
[----:B------:R-:W-:-:S05]  /*2b6a0*/  IADD3 R3, R8, 0x1000000, R0 ;  /* 0x0100000008037810 */ /* 0x000fca0007ffe000 */
[----:B------:R-:W-:-:S06]  /*2b6b0*/  @P0 VIADD R2, R2, 0x1 ;  /* 0x0000000102020836 */ /* 0x000fcc0000000000 */
[----:B------:R-:W-:Y:S01]  /*2b6c0*/  @!P2 IMAD.MOV R2, RZ, RZ, -R2 ;  /* 0x000000ffff02a224 */ /* 0x000fe200078e0a02 */
[----:B------:R-:W-:Y:S01]  /*2b6d0*/  @!P1 LOP3.LUT R2, RZ, R6, RZ, 0x33, !PT ;  /* 0x00000006ff029212 */ /* 0x000fe200078e33ff */
[----:B------:R-:W-:-:S04]  /*2b6e0*/  IMAD.MOV R6, RZ, RZ, -R6 ;  /* 0x000000ffff067224 */ /* 0x000fc800078e0a06 */
[----:B------:R-:W-:Y:S02]  /*2b6f0*/  IMAD R3, R2, R6, R3 ;  /* 0x0000000602037224 */ /* 0x000fe400078e0203 */
[----:B------:R-:W-:-:S03]  /*2b700*/  IMAD.MOV.U32 R0, RZ, RZ, R2 ;  /* 0x000000ffff007224 */ /* 0x000fc600078e0002 */
[----:B------:R1:W-:Y:S04]  /*2b710*/  STL [R1+0x468], R3 ;  /* 0x0004680301007387 */ /* 0x0003e80000100800 */
.L_x_12315:
[----:B-1----:R-:W-:-:S05]  /*2b720*/  LOP3.LUT R3, RZ, R0, RZ, 0x33, !PT ;  /* 0x00000000ff037212 */ /* 0x002fca00078e33ff */
[----:B------:R-:W-:-:S05]  /*2b730*/  IMAD.IADD R0, R4, 0x1, R3 ;  /* 0x0000000104007824 */ /* 0x000fca00078e0203 */
[----:B------:R2:W-:Y:S01]  /*2b740*/  STL [R1+0x464], R0 ;  /* 0x0004640001007387 */ /* 0x0005e20000100800 */
[----:B------:R-:W-:Y:S05]  /*2b750*/  BRA `(.L_x_12316) ;  /* 0x0000000000287947 */ /* 0x000fea0003800000 */
.L_x_12308:
[----:B------:R-:W-:Y:S01]  /*2b760*/  UMOV UR4, URZ ;  /* 0x0000003f00047c82 */ /* 0x000fe20008000000 */
[----:B------:R-:W-:Y:S01]  /*2b770*/  UMOV UR5, URZ ;  /* 0x0000003f00057c82 */ /* 0x000fe20008000000 */
[----:B------:R-:W-:Y:S01]  /*2b780*/  ULDC UR6, c[0x0][0xd3c] ;  /* 0x00034f0000067ab9 */ /* 0x000fe20000000800 */
[----:B------:R0:W-:Y:S01]  /*2b790*/  STL [R1+0x460], R0 ;  /* 0x0004600001007387 */ /* 0x0001e20000100800 */
[----:B------:R-:W-:Y:S02]  /*2b7a0*/  IMAD.U32 R3, RZ, RZ, UR4 ;  /* 0x00000004ff037e24 */ /* 0x000fe4000f8e00ff */
[----:B------:R-:W-:-:S03]  /*2b7b0*/  IMAD.U32 R2, RZ, RZ, UR5 ;  /* 0x00000005ff027e24 */ /* 0x000fc6000f8e00ff */
[----:B------:R1:W-:Y:S01]  /*2b7c0*/  STL [R1+0x464], R3 ;  /* 0x0004640301007387 */ /* 0x0003e20000100800 */
[----:B0-----:R-:W-:-:S03]  /*2b7d0*/  IMAD.U32 R0, RZ, RZ, UR6 ;  /* 0x00000006ff007e24 */ /* 0x001fc6000f8e00ff */
[----:B------:R1:W-:Y:S04]  /*2b7e0*/  STL [R1+0x468], R2 ;  /* 0x0004680201007387 */ /* 0x0003e80000100800 */
[----:B------:R1:W-:Y:S02]  /*2b7f0*/  STL [R1+0x46c], R0 ;  /* 0x00046c0001007387 */ /* 0x0003e40000100800 */
.L_x_12316:
[----:B-1----:R-:W3:Y:S04]  /*2b800*/  LDL R3, [R1+0x468] ;  /* 0x0004680001037983 */ /* 0x002ee80000100800 */
[----:B0-----:R-:W4:Y:S04]  /*2b810*/  LDL R2, [R1+0x46c] ;  /* 0x00046c0001027983 */ /* 0x001f280000100800 */
[----:B------:R-:W5:Y:S04]  /*2b820*/  LDL R4, [R1+0x460] ;  /* 0x0004600001047983 */ /* 0x000f680000100800 */
        /* <DEDUP_REMOVED lines=13> */
.L_x_12305:
[----:B------:R-:W2:Y:S01]  /*2b900*/  LDL R0, [R1+0x46c] ;  /* 0x00046c0001007983 */ /* 0x000ea20000100800 */
[----:B------:R-:W-:Y:S02]  /*2b910*/  ULDC UR4, c[0x0][0xd3c] ;  /* 0x00034f0000047ab9 */ /* 0x000fe40000000800 */
[----:B--2---:R-:W-:-:S13]  /*2b920*/  ISETP.GE.AND P0, PT, R0, UR4, PT ;  /* 0x0000000400007c0c */ /* 0x004fda000bf06270 */
[----:B------:R-:W-:Y:S05]  /*2b930*/  @!P0 BRA `(.L_x_12317) ;  /* 0xffffff9400dc8947 */ /* 0x000fea000383ffff */
[----:B------:R-:W-:Y:S05]  /*2b940*/  BSYNC B8 ;  /* 0x0000000000087941 */ /* 0x000fea0003800000 */
.L_x_12199:
[----:B----4-:R-:W2:Y:S01]  /*2b950*/  LDL.LU R0, [R1+0x4d8] ;  /* 0x0004d80001007983 */ /* 0x010ea20000300800 */
[----:B------:R-:W-:Y:S01]  /*2b960*/  BSSY B0, `(.L_x_12318) ;  /* 0x000000b000007945 */ /* 0x000fe20003800000 */
[----:B01-3--:R-:W0:Y:S01]  /*2b970*/  S2R R5, SR_CgaCtaId ;  /* 0x0000000000057919 */ /* 0x00be220000008800 */
        /* <DEDUP_REMOVED lines=9> */
.L_x_12408:
[----:B------:R-:W-:Y:S05]  /*2ba10*/  BSYNC B0 ;  /* 0x0000000000007941 */ /* 0x000fea0003800000 */
.L_x_12318:
[----:B------:R-:W-:-:S03]  /*2ba20*/  UMOV UR4, 0xffffffff ;  /* 0xffffffff00047882 */ /* 0x000fc60000000000 */
[----:B------:R-:W-:Y:S05]  /*2ba30*/  BRA.DIV UR4, `(.L_x_12320) ;  /* 0x0000002e04607947 */ /* 0x000fea000b800000 */
[----:B------:R-:W1:Y:S02]  /*2ba40*/  S2R R2, SR_TID.X ;  /* 0x0000000000027919 */ /* 0x000e640000002100 */
[----:B-1----:R-:W-:-:S04]  /*2ba50*/  SHF.R.U32.HI R2, RZ, 0x5, R2 ;  /* 0x00000005ff027819 */ /* 0x002fc80000011602 */
[----:B------:R-:W-:-:S05]  /*2ba60*/  LOP3.LUT R2, R2, 0x3, RZ, 0xc0, !PT ;  /* 0x0000000302027812 */ /* 0x000fca00078ec0ff */
[----:B------:R1:W2:Y:S02]  /*2ba70*/  SHFL.IDX PT, R14, R2, RZ, 0x1f ;  /* 0x00001fff020e7589 */ /* 0x0002a400000e0000 */
.L_x_12411:
[----:B--2---:R-:W-:Y:S01]  /*2ba80*/  ISETP.NE.AND P0, PT, R14, RZ, PT ;  /* 0x000000ff0e00720c */ /* 0x004fe20003f05270 */
[----:B------:R-:W-:-:S12]  /*2ba90*/  BSSY B0, `(.L_x_12321) ;  /* 0x0000025000007945 */ /* 0x000fd80003800000 */
[----:B------:R-:W-:Y:S05]  /*2baa0*/  @P0 BRA `(.L_x_12322) ;  /* 0x00000000008c0947 */ /* 0x000fea0003800000 */
[----:B------:R-:W-:-:S03]  /*2bab0*/  UMOV UR4, 0xffffffff ;  /* 0xffffffff00047882 */ /* 0x000fc60000000000 */
[----:B------:R-:W-:Y:S05]  /*2bac0*/  BRA.DIV UR4, `(.L_x_12323) ;  /* 0x0000002e04707947 */ /* 0x000fea000b800000 */
[----:B------:R-:W-:-:S13]  /*2bad0*/  ELECT P6, URZ, PT ;  /* 0x00000000003f782f */ /* 0x000fda00038c0000 */
.L_x_12414:
[----:B------:R-:W-:Y:S05]  /*2bae0*/  @!P6 BRA `(.L_x_12322) ;  /* 0x00000000007ce947 */ /* 0x000fea0003800000 */
[----:B------:R-:W-:-:S06]  /*2baf0*/  ULOP3.LUT UR4, UR36, 0x2, URZ, 0xfc, !UPT ;  /* 0x0000000224047892 */ /* 0x000fcc000f8efc3f */
[----:B-1----:R-:W-:-:S05]  /*2bb00*/  IMAD.U32 R2, RZ, RZ, UR4 ;  /* 0x00000004ff027e24 */ /* 0x002fca000f8e00ff */
[----:B------:R-:W-:-:S13]  /*2bb10*/  ISETP.NE.AND P2, PT, R2, 0x3, PT ;  /* 0x000000030200780c */ /* 0x000fda0003f45270 */
[----:B------:R-:W-:Y:S05]  /*2bb20*/  @!P2 BRA `(.L_x_12324) ;  /* 0x000000000004a947 */ /* 0x000fea0003800000 */
[----:B------:R-:W-:Y:S01]  /*2bb30*/  BPT.TRAP 0x1 ;  /* 0x000000040000795c */ /* 0x000fe20000300000 */
.L_x_12324:
        /* <DEDUP_REMOVED lines=13> */
.L_x_12415:
[----:B------:R-:W1:Y:S02]  /*2bc10*/  SYNCS.PHASECHK.TRANS64.TRYWAIT P0, [R7+URZ], R2 ;  /* 0x00000002070075a7 */ /* 0x000e64000800017f */
[----:B-1----:R-:W-:Y:S05]  /*2bc20*/  @!P0 BRA `(.L_x_12326) ;  /* 0x0000002c004c8947 */ /* 0x002fea0003800000 */
.L_x_12416:
[----:B------:R-:W-:Y:S05]  /*2bc30*/  @!P2 BRA `(.L_x_12327) ;  /* 0x000000000004a947 */ /* 0x000fea0003800000 */
[----:B------:R-:W-:Y:S01]  /*2bc40*/  BPT.TRAP 0x1 ;  /* 0x000000040000795c */ /* 0x000fe20000300000 */
.L_x_12327:
[----:B------:R-:W-:-:S04]  /*2bc50*/  VIADD R0, R0, 0x32460 ;  /* 0x0003246000007836 */ /* 0x000fc80000000000 */
[----:B------:R-:W-:-:S04]  /*2bc60*/  IMAD R4, R19, 0x8, R0 ;  /* 0x0000000813047824 */ /* 0x000fc800078e0200 */
[----:B------:R-:W2:Y:S02]  /*2bc70*/  SYNCS.PHASECHK.TRANS64.TRYWAIT P0, [R4+URZ], R5 ;  /* 0x00000005040075a7 */ /* 0x000ea4000800017f */
[----:B--2---:R-:W-:Y:S05]  /*2bc80*/  @!P0 BRA `(.L_x_12328) ;  /* 0x0000002c00488947 */ /* 0x004fea0003800000 */
.L_x_12417:
[----:B------:R-:W-:-:S07]  /*2bc90*/  IMAD R3, R3, 0x8, R0 ;  /* 0x0000000803037824 */ /* 0x000fce00078e0200 */
.L_x_12329:
[----:B---3--:R3:W4:Y:S02]  /*2bca0*/  SYNCS.PHASECHK.TRANS64.TRYWAIT P0, [R3+URZ], R2 ;  /* 0x00000002030075a7 */ /* 0x008724000800017f */
[----:B----4-:R-:W-:Y:S05]  /*2bcb0*/  @!P0 NANOSLEEP.SYNCS 0x989680 ;  /* 0x009896800000895d */ /* 0x010fea0003900000 */
[----:B------:R-:W4:Y:S02]  /*2bcc0*/  @!P0 SYNCS.PHASECHK.TRANS64 P0, [R3+URZ], R2 ;  /* 0x00000002030085a7 */ /* 0x000f24000800007f */
[----:B----4-:R-:W-:Y:S05]  /*2bcd0*/  @!P0 BRA `(.L_x_12329) ;  /* 0xfffffffc00f08947 */ /* 0x010fea000383ffff */
.L_x_12322:
[----:B------:R-:W-:Y:S05]  /*2bce0*/  BSYNC B0 ;  /* 0x0000000000007941 */ /* 0x000fea0003800000 */
.L_x_12321:
[----:B------:R-:W-:Y:S05]  /*2bcf0*/  EXIT ;  /* 0x000000000000794d */ /* 0x000fea0003800000 */
.L_x_12079:
[----:B0-----:R0:W1:Y:S02]  /*2bd00*/  SYNCS.PHASECHK.TRANS64.TRYWAIT P0, [R72+URZ+0x32400], R27 ;  /* 0x0324001b480075a7 */ /* 0x001064000800017f */
[----:B-1----:R-:W-:Y:S05]  /*2bd10*/  @!P0 NANOSLEEP.SYNCS 0x989680 ;  /* 0x009896800000895d */ /* 0x002fea0003900000 */
[----:B------:R-:W1:Y:S02]  /*2bd20*/  @!P0 SYNCS.PHASECHK.TRANS64 P0, [R72+URZ+0x32400], R27 ;  /* 0x0324001b480085a7 */ /* 0x000e64000800007f */
[----:B-1----:R-:W-:Y:S05]  /*2bd30*/  @!P0 BRA `(.L_x_12079) ;  /* 0xfffffffc00f08947 */ /* 0x002fea000383ffff */
[----:B------:R-:W-:Y:S05]  /*2bd40*/  BRA `(.L_x_12330) ;  /* 0xfffffd70002c7947 */ /* 0x000fea000383ffff */
.L_x_12086:
[----:B-1----:R1:W2:Y:S02]  /*2bd50*/  SYNCS.PHASECHK.TRANS64.TRYWAIT P0, [R12+URZ], R13 ;  /* 0x0000000d0c0075a7 */ /* 0x0022a4000800017f */
[----:B--2---:R-:W-:Y:S05]  /*2bd60*/  @!P0 NANOSLEEP.SYNCS 0x989680 ;  /* 0x009896800000895d */ /* 0x004fea0003900000 */
[----:B------:R-:W2:Y:S02]  /*2bd70*/  @!P0 SYNCS.PHASECHK.TRANS64 P0, [R12+URZ], R13 ;  /* 0x0000000d0c0085a7 */ /* 0x000ea4000800007f */
[----:B--2---:R-:W-:Y:S05]  /*2bd80*/  @!P0 BRA `(.L_x_12086) ;  /* 0xfffffffc00f08947 */ /* 0x004fea000383ffff */
[----:B------:R-:W-:Y:S05]  /*2bd90*/  BRA `(.L_x_12085) ;  /* 0xfffffd74005c7947 */ /* 0x000fea000383ffff */
.L_x_12088:
[----:B0-----:R0:W1:Y:S02]  /*2bda0*/  SYNCS.PHASECHK.TRANS64.TRYWAIT P0, [R72+URZ+0x32410], R9 ;  /* 0x03241009480075a7 */ /* 0x001064000800017f */
[----:B-1----:R-:W-:Y:S05]  /*2bdb0*/  @!P0 NANOSLEEP.SYNCS 0x989680 ;  /* 0x009896800000895d */ /* 0x002fea0003900000 */
[----:B------:R-:W1:Y:S02]  /*2bdc0*/  @!P0 SYNCS.PHASECHK.TRANS64 P0, [R72+URZ+0x32410], R9 ;  /* 0x03241009480085a7 */ /* 0x000e64000800007f */
[----:B-1----:R-:W-:Y:S05]  /*2bdd0*/  @!P0 BRA `(.L_x_12088) ;  /* 0xfffffffc00f08947 */ /* 0x002fea000383ffff */
[----:B------:R-:W-:Y:S05]  /*2bde0*/  BRA `(.L_x_12331) ;  /* 0xfffffd7800347947 */ /* 0x000fea000383ffff */
.L_x_12095:
[----:B-1----:R1:W2:Y:S02]  /*2bdf0*/  SYNCS.PHASECHK.TRANS64.TRYWAIT P0, [R8+URZ], R9 ;  /* 0x00000009080075a7 */ /* 0x0022a4000800017f */
[----:B--2---:R-:W-:Y:S05]  /*2be00*/  @!P0 NANOSLEEP.SYNCS 0x989680 ;  /* 0x009896800000895d */ /* 0x004fea0003900000 */
[----:B------:R-:W2:Y:S02]  /*2be10*/  @!P0 SYNCS.PHASECHK.TRANS64 P0, [R8+URZ], R9 ;  /* 0x00000009080085a7 */ /* 0x000ea4000800007f */
[----:B--2---:R-:W-:Y:S05]  /*2be20*/  @!P0 BRA `(.L_x_12095) ;  /* 0xfffffffc00f08947 */ /* 0x004fea000383ffff */
[----:B------:R-:W-:Y:S05]  /*2be30*/  BRA `(.L_x_12094) ;  /* 0xfffffd7800787947 */ /* 0x000fea000383ffff */
.L_x_12126:
[----:B0-----:R0:W1:Y:S02]  /*2be40*/  SYNCS.PHASECHK.TRANS64.TRYWAIT P2, [R0+URZ], R3 ;  /* 0x00000003000075a7 */ /* 0x001064000804017f */
[----:B-1----:R-:W-:Y:S05]  /*2be50*/  @!P2 NANOSLEEP.SYNCS 0x989680 ;  /* 0x009896800000a95d */ /* 0x002fea0003900000 */
[----:B------:R-:W1:Y:S02]  /*2be60*/  @!P2 SYNCS.PHASECHK.TRANS64 P2, [R0+URZ], R3 ;  /* 0x000000030000a5a7 */ /* 0x000e64000804007f */
[----:B-1----:R-:W-:Y:S05]  /*2be70*/  @!P2 BRA `(.L_x_12126) ;  /* 0xfffffffc00f0a947 */ /* 0x002fea000383ffff */
[----:B------:R-:W-:Y:S05]  /*2be80*/  BRA `(.L_x_12125) ;  /* 0xfffffde0001c7947 */ /* 0x000fea000383ffff */
.L_x_12133:
[----:B-1----:R1:W2:Y:S02]  /*2be90*/  SYNCS.PHASECHK.TRANS64.TRYWAIT P2, [R4+URZ], R5 ;  /* 0x00000005040075a7 */ /* 0x0022a4000804017f */
[----:B--2---:R-:W-:Y:S05]  /*2bea0*/  @!P2 NANOSLEEP.SYNCS 0x989680 ;  /* 0x009896800000a95d */ /* 0x004fea0003900000 */
[----:B------:R-:W2:Y:S02]  /*2beb0*/  @!P2 SYNCS.PHASECHK.TRANS64 P2, [R4+URZ], R5 ;  /* 0x000000050400a5a7 */ /* 0x000ea4000804007f */
[----:B--2---:R-:W-:Y:S05]  /*2bec0*/  @!P2 BRA `(.L_x_12133) ;  /* 0xfffffffc00f0a947 */ /* 0x004fea000383ffff */
[----:B------:R-:W-:Y:S05]  /*2bed0*/  BRA `(.L_x_12132) ;  /* 0xfffffde400407947 */ /* 0x000fea000383ffff */
.L_x_12144:
[----:B-1----:R1:W2:Y:S02]  /*2bee0*/  SYNCS.PHASECHK.TRANS64.TRYWAIT P1, [R0+URZ], R7 ;  /* 0x00000007000075a7 */ /* 0x0022a4000802017f */
[----:B--2---:R-:W-:Y:S05]  /*2bef0*/  @!P1 NANOSLEEP.SYNCS 0x989680 ;  /* 0x009896800000995d */ /* 0x004fea0003900000 */
[----:B------:R-:W2:Y:S02]  /*2bf00*/  @!P1 SYNCS.PHASECHK.TRANS64 P1, [R0+URZ], R7 ;  /* 0x00000007000095a7 */ /* 0x000ea4000802007f */
[----:B--2---:R-:W-:Y:S05]  /*2bf10*/  @!P1 BRA `(.L_x_12144) ;  /* 0xfffffffc00f09947 */ /* 0x004fea000383ffff */
[----:B------:R-:W-:Y:S05]  /*2bf20*/  BRA `(.L_x_12143) ;  /* 0xfffffe7800047947 */ /* 0x000fea000383ffff */
.L_x_12151:
[----:B--2---:R2:W3:Y:S02]  /*2bf30*/  SYNCS.PHASECHK.TRANS64.TRYWAIT P1, [R4+URZ], R5 ;  /* 0x00000005040075a7 */ /* 0x0044e4000802017f */
[----:B---3--:R-:W-:Y:S05]  /*2bf40*/  @!P1 NANOSLEEP.SYNCS 0x989680 ;  /* 0x009896800000995d */ /* 0x008fea0003900000 */
[----:B------:R-:W3:Y:S02]  /*2bf50*/  @!P1 SYNCS.PHASECHK.TRANS64 P1, [R4+URZ], R5 ;  /* 0x00000005040095a7 */ /* 0x000ee4000802007f */
[----:B---3--:R-:W-:Y:S05]  /*2bf60*/  @!P1 BRA `(.L_x_12151) ;  /* 0xfffffffc00f09947 */ /* 0x008fea000383ffff */
[----:B------:R-:W-:Y:S05]  /*2bf70*/  BRA `(.L_x_12150) ;  /* 0xfffffe7c00287947 */ /* 0x000fea000383ffff */
.L_x_12221:
        /* <DEDUP_REMOVED lines=8> */
[----:B-1----:R-:W-:Y:S05]  /*2c000*/  WARPSYNC.COLLECTIVE R15, `(.L_x_12333) ;  /* 0x000000000f087348 */ /* 0x002fea0003c00000 */
[----:B------:R0:W2:Y:S02]  /*2c010*/  SHFL.IDX P6, R14, R13, R12, R11 ;  /* 0x0000000c0d0e7389 */ /* 0x0000a400000c000b */
[----:B012---:R-:W-:Y:S01]  /*2c020*/  ENDCOLLECTIVE ;  /* 0x000000000000791b */ /* 0x007fe20003800000 */
.L_x_12333:
[----:B------:R-:W-:Y:S05]  /*2c030*/  BSYNC B0 ;  /* 0x0000000000007941 */ /* 0x000fea0003800000 */
.L_x_12332:
[----:B------:R-:W-:Y:S05]  /*2c040*/  BRA `(.L_x_12334) ;  /* 0xffffffa000a87947 */ /* 0x000fea000383ffff */
.L_x_12223:
[----:B------:R-:W-:Y:S01]  /*2c050*/  BSSY B0, `(.L_x_12335) ;  /* 0x0000006000007945 */ /* 0x000fe20003800000 */
[----:B------:R-:W-:-:S07]  /*2c060*/  IMAD.MOV.U32 R15, RZ, RZ, -0x1 ;  /* 0xffffffffff0f7424 */ /* 0x000fce00078e00ff */
[----:B01----:R-:W-:Y:S05]  /*2c070*/  WARPSYNC.COLLECTIVE R15, `(.L_x_12336) ;  /* 0x000000000f0c7348 */ /* 0x003fea0003c00000 */
[----:B------:R-:W-:Y:S02]  /*2c080*/  ELECT P6, UR62, PT ;  /* 0x00000000003e782f */ /* 0x000fe400038c0000 */
[----:B------:R-:W-:Y:S01]  /*2c090*/  MOV R14, UR62 ;  /* 0x0000003e000e7c02 */ /* 0x000fe20008000f00 */
[----:B01----:R-:W-:Y:S10]  /*2c0a0*/  ENDCOLLECTIVE ;  /* 0x000000000000791b */ /* 0x003ff40003800000 */
.L_x_12336:
[----:B------:R-:W-:Y:S05]  /*2c0b0*/  BSYNC B0 ;  /* 0x0000000000007941 */ /* 0x000fea0003800000 */
.L_x_12335:
[----:B------:R-:W-:Y:S05]  /*2c0c0*/  BRA `(.L_x_12337) ;  /* 0xffffffa000b47947 */ /* 0x000fea000383ffff */
.L_x_12225:
[----:B0-----:R0:W2:Y:S02]  /*2c0d0*/  SYNCS.PHASECHK.TRANS64.TRYWAIT P0, [R0+URZ+0x32440], R2 ;  /* 0x03244002000075a7 */ /* 0x0010a4000800017f */
[----:B--2---:R-:W-:Y:S05]  /*2c0e0*/  @!P0 NANOSLEEP.SYNCS 0x989680 ;  /* 0x009896800000895d */ /* 0x004fea0003900000 */
[----:B------:R-:W2:Y:S02]  /*2c0f0*/  @!P0 SYNCS.PHASECHK.TRANS64 P0, [R0+URZ+0x32440], R2 ;  /* 0x03244002000085a7 */ /* 0x000ea4000800007f */
[----:B--2---:R-:W-:Y:S05]  /*2c100*/  @!P0 BRA `(.L_x_12225) ;  /* 0xfffffffc00f08947 */ /* 0x004fea000383ffff */
[----:B------:R-:W-:Y:S05]  /*2c110*/  BRA `(.L_x_12338) ;  /* 0xffffffa400147947 */ /* 0x000fea000383ffff */
.L_x_12229:
        /* <DEDUP_REMOVED lines=10> */
.L_x_12339:
[----:B------:R0:W-:Y:S01]  /*2c1c0*/  STL [R1+0x484], R10 ;  /* 0x0004840a01007387 */ /* 0x0001e20000100800 */
[----:B------:R-:W-:Y:S02]  /*2c1d0*/  IMAD.MOV.U32 R13, RZ, RZ, R3 ;  /* 0x000000ffff0d7224 */ /* 0x000fe400078e0003 */
[----:B------:R-:W-:-:S07]  /*2c1e0*/  IMAD.MOV.U32 R4, RZ, RZ, R14 ;  /* 0x000000ffff047224 */ /* 0x000fce00078e000e */
[----:B0-----:R-:W-:Y:S05]  /*2c1f0*/  WARPSYNC.COLLECTIVE R15, `(.L_x_12340) ;  /* 0x000000000f087348 */ /* 0x001fea0003c00000 */
[----:B------:R1:W2:Y:S02]  /*2c200*/  SHFL.IDX P6, R14, R13, R12, R11 ;  /* 0x0000000c0d0e7389 */ /* 0x0002a400000c000b */
[----:B012---:R-:W-:Y:S01]  /*2c210*/  ENDCOLLECTIVE ;  /* 0x000000000000791b */ /* 0x007fe20003800000 */
.L_x_12340:
[----:B------:R-:W-:Y:S02]  /*2c220*/  IMAD.MOV.U32 R13, RZ, RZ, R0 ;  /* 0x000000ffff0d7224 */ /* 0x000fe400078e0000 */
[----:B------:R-:W-:Y:S02]  /*2c230*/  IMAD.MOV.U32 R12, RZ, RZ, 0x1 ;  /* 0x00000001ff0c7424 */ /* 0x000fe400078e00ff */
[----:B------:R-:W-:-:S07]  /*2c240*/  IMAD.MOV.U32 R5, RZ, RZ, R14 ;  /* 0x000000ffff057224 */ /* 0x000fce00078e000e */
[----:B------:R-:W-:Y:S05]  /*2c250*/  WARPSYNC.COLLECTIVE R15, `(.L_x_12341) ;  /* 0x000000000f087348 */ /* 0x000fea0003c00000 */
[----:B------:R0:W1:Y:S02]  /*2c260*/  SHFL.IDX P6, R14, R13, R12, R11 ;  /* 0x0000000c0d0e7389 */ /* 0x00006400000c000b */
[----:B01----:R-:W-:Y:S01]  /*2c270*/  ENDCOLLECTIVE ;  /* 0x000000000000791b */ /* 0x003fe20003800000 */
.L_x_12341:
[----:B------:R-:W-:Y:S02]  /*2c280*/  IMAD.MOV.U32 R13, RZ, RZ, R3 ;  /* 0x000000ffff0d7224 */ /* 0x000fe400078e0003 */
[----:B------:R-:W-:Y:S02]  /*2c290*/  IMAD R2, R2, R7, RZ ;  /* 0x0000000702027224 */ /* 0x000fe400078e02ff */
[----:B------:R-:W-:-:S07]  /*2c2a0*/  IMAD.MOV.U32 R7, RZ, RZ, R14 ;  /* 0x000000ffff077224 */ /* 0x000fce00078e000e */
[----:B------:R-:W-:Y:S05]  /*2c2b0*/  WARPSYNC.COLLECTIVE R15, `(.L_x_12342) ;  /* 0x000000000f087348 */ /* 0x000fea0003c00000 */
[----:B------:R0:W1:Y:S02]  /*2c2c0*/  SHFL.IDX P6, R14, R13, R12, R11 ;  /* 0x0000000c0d0e7389 */ /* 0x00006400000c000b */
[----:B01----:R-:W-:Y:S01]  /*2c2d0*/  ENDCOLLECTIVE ;  /* 0x000000000000791b */ /* 0x003fe20003800000 */
.L_x_12342:
[----:B------:R-:W-:-:S13]  /*2c2e0*/  ISETP.GE.AND P1, PT, R10, R2, PT ;  /* 0x000000020a00720c */ /* 0x000fda0003f26270 */
[----:B------:R-:W-:Y:S01]  /*2c2f0*/  @!P1 LEA R5, P3, R9, R5, 0x1 ;  /* 0x0000000509059211 */ /* 0x000fe200078608ff */
[----:B------:R-:W-:Y:S02]  /*2c300*/  IMAD.MOV.U32 R13, RZ, RZ, R0 ;  /* 0x000000ffff0d7224 */ /* 0x000fe400078e0000 */
[----:B------:R-:W-:Y:S02]  /*2c310*/  IMAD.MOV.U32 R12, RZ, RZ, 0x2 ;  /* 0x00000002ff0c7424 */ /* 0x000fe400078e00ff */
[----:B------:R-:W-:-:S05]  /*2c320*/  @!P1 IMAD.X R4, RZ, RZ, R4, P3 ;  /* 0x000000ffff049224 */ /* 0x000fca00018e0604 */
[----:B------:R-:W-:Y:S01]  /*2c330*/  @!P1 LOP3.LUT R5, R5, R4, RZ, 0x3c, !PT ;  /* 0x0000000405059212 */ /* 0x000fe200078e3cff */
[----:B------:R-:W-:-:S07]  /*2c340*/  IMAD.MOV.U32 R6, RZ, RZ, R14 ;  /* 0x000000ffff067224 */ /* 0x000fce00078e000e */
[----:B------:R-:W-:Y:S05]  /*2c350*/  WARPSYNC.COLLECTIVE R15, `(.L_x_12343) ;  /* 0x000000000f087348 */ /* 0x000fea0003c00000 */
[----:B------:R0:W1:Y:S02]  /*2c360*/  SHFL.IDX P6, R14, R13, R12, R11 ;  /* 0x0000000c0d0e7389 */ /* 0x00006400000c000b */
[----:B01----:R-:W-:Y:S01]  /*2c370*/  ENDCOLLECTIVE ;  /* 0x000000000000791b */ /* 0x003fe20003800000 */
.L_x_12343:
        /* <DEDUP_REMOVED lines=15> */
.L_x_12344:
        /* <DEDUP_REMOVED lines=19> */
.L_x_12345:
        /* <DEDUP_REMOVED lines=10> */
.L_x_12346:
        /* <DEDUP_REMOVED lines=13> */
.L_x_12347:
        /* <DEDUP_REMOVED lines=10> */
.L_x_12348:
        /* <DEDUP_REMOVED lines=13> */
.L_x_12349:
        /* <DEDUP_REMOVED lines=10> */
.L_x_12350:
        /* <DEDUP_REMOVED lines=13> */
.L_x_12351:
        /* <DEDUP_REMOVED lines=10> */
.L_x_12352:
        /* <DEDUP_REMOVED lines=11> */
.L_x_12353:
        /* <DEDUP_REMOVED lines=10> */
.L_x_12354:
[----:B------:R-:W-:Y:S01]  /*2cbe0*/  @!PT LDS RZ, [RZ] ;  /* 0x00000000fffff984 */ /* 0x000fe20000000800 */
[----:B------:R-:W-:Y:S01]  /*2cbf0*/  @!PT LDS RZ, [RZ] ;  /* 0x00000000fffff984 */ /* 0x000fe20000000800 */
[----:B------:R-:W-:Y:S01]  /*2cc00*/  @!PT LDS RZ, [RZ] ;  /* 0x00000000fffff984 */ /* 0x000fe20000000800 */
[----:B------:R1:W-:Y:S01]  /*2cc10*/  @!P1 LDGSTS.E.BYPASS.LTC128B.128 [R8+0x1b400], desc[UR40][R4.64], !P0 ;  /* 0x1b40000004089fae */ /* 0x0003e2000c101d68 */
[----:B------:R-:W-:Y:S01]  /*2cc20*/  IMAD.MOV.U32 R3, RZ, RZ, R14 ;  /* 0x000000ffff037224 */ /* 0x000fe200078e000e */
[----:B------:R-:W-:Y:S06]  /*2cc30*/  BRA `(.L_x_12355) ;  /* 0xffffffa4009c7947 */ /* 0x000fec000383ffff */
.L_x_12233:
        /* <DEDUP_REMOVED lines=11> */
[-C--:B---3--:R-:W-:Y:S02]  /*2ccf0*/  ISETP.GE.AND P4, PT, R6, R3.reuse, PT ;  /* 0x000000030600720c */ /* 0x088fe40003f86270 */
[----:B----4-:R-:W-:Y:S02]  /*2cd00*/  ISETP.GE.AND P5, PT, R15, R3, PT ;  /* 0x000000030f00720c */ /* 0x010fe40003fa6270 */
[----:B-----5:R-:W-:-:S09]  /*2cd10*/  LOP3.LUT R9, R9, 0xffffffef, RZ, 0xc0, !PT ;  /* 0xffffffef09097812 */ /* 0x020fd200078ec0ff */
        /* <DEDUP_REMOVED lines=9> */
[----:B------:R-:W-:-:S04]  /*2cdb0*/  @P4 LOP3.LUT R9, R9, 0x2, RZ, 0xfc, !PT ;  /* 0x0000000209094812 */ /* 0x000fc800078efcff */
[----:B------:R-:W-:-:S04]  /*2cdc0*/  LOP3.LUT R9, R9, 0xffffffdf, RZ, 0xc0, !PT ;  /* 0xffffffdf09097812 */ /* 0x000fc800078ec0ff */
[----:B------:R-:W-:-:S05]  /*2cdd0*/  @P6 LOP3.LUT R9, R9, 0x20, RZ, 0xfc, !PT ;  /* 0x0000002009096812 */ /* 0x000fca00078efcff */
[----:B------:R0:W-:Y:S01]  /*2cde0*/  STL [R1+0x480], R9 ;  /* 0x0004800901007387 */ /* 0x0001e20000100800 */
[-C--:B------:R-:W-:Y:S01]  /*2cdf0*/  ISETP.GE.AND P5, PT, R12, R3.reuse, PT ;  /* 0x000000030c00720c */ /* 0x080fe20003fa6270 */
[----:B------:R-:W-:Y:S01]  /*2ce00*/  IMAD.MOV.U32 R13, RZ, RZ, R0 ;  /* 0x000000ffff0d7224 */ /* 0x000fe200078e0000 */
[----:B------:R-:W-:Y:S01]  /*2ce10*/  ISETP.GE.AND P4, PT, R10, R3, PT ;  /* 0x000000030a00720c */ /* 0x000fe20003f86270 */
[----:B------:R-:W-:Y:S02]  /*2ce20*/  IMAD.MOV.U32 R12, RZ, RZ, RZ ;  /* 0x000000ffff0c7224 */ /* 0x000fe400078e00ff */
[----:B------:R-:W-:Y:S02]  /*2ce30*/  IMAD.MOV.U32 R11, RZ, RZ, 0x181f ;  /* 0x0000181fff0b7424 */ /* 0x000fe400078e00ff */
[----:B------:R-:W-:-:S08]  /*2ce40*/  IMAD.MOV.U32 R15, RZ, RZ, -0x1 ;  /* 0xffffffffff0f7424 */ /* 0x000fd000078e00ff */
[----:B0-----:R-:W-:Y:S05]  /*2ce50*/  WARPSYNC.COLLECTIVE R15, `(.L_x_12357) ;  /* 0x000000000f087348 */ /* 0x001fea0003c00000 */
[----:B------:R1:W2:Y:S02]  /*2ce60*/  SHFL.IDX P6, R14, R13, R12, R11 ;  /* 0x0000000c0d0e7389 */ /* 0x0002a400000c000b */
[----:B012---:R-:W-:Y:S01]  /*2ce70*/  ENDCOLLECTIVE ;  /* 0x000000000000791b */ /* 0x007fe20003800000 */
.L_x_12357:
[----:B------:R-:W-:Y:S05]  /*2ce80*/  BSYNC B0 ;  /* 0x0000000000007941 */ /* 0x000fea0003800000 */
.L_x_12356:
        /* <DEDUP_REMOVED lines=10> */
.L_x_12358:
        /* <DEDUP_REMOVED lines=16> */
.L_x_12359:
        /* <DEDUP_REMOVED lines=15> */
.L_x_12360:
        /* <DEDUP_REMOVED lines=12> */
.L_x_12361:
        /* <DEDUP_REMOVED lines=12> */
.L_x_12362:
        /* <DEDUP_REMOVED lines=12> */
.L_x_12363:
        /* <DEDUP_REMOVED lines=12> */
.L_x_12364:
        /* <DEDUP_REMOVED lines=12> */
.L_x_12365:
        /* <DEDUP_REMOVED lines=12> */
.L_x_12366:
        /* <DEDUP_REMOVED lines=12> */
.L_x_12367:
        /* <DEDUP_REMOVED lines=11> */
.L_x_12368:
        /* <DEDUP_REMOVED lines=16> */
.L_x_12369:
[----:B------:R-:W-:Y:S02]  /*2d810*/  IMAD.MOV.U32 R13, RZ, RZ, R2 ;  /* 0x000000ffff0d7224 */ /* 0x000fe400078e0002 */
[----:B------:R-:W-:-:S07]  /*2d820*/  IMAD.MOV.U32 R6, RZ, RZ, R14 ;  /* 0x000000ffff067224 */ /* 0x000fce00078e000e */
[----:B------:R-:W-:Y:S05]  /*2d830*/  WARPSYNC.COLLECTIVE R15, `(.L_x_12370) ;  /* 0x000000000f087348 */ /* 0x000fea0003c00000 */
[----:B------:R0:W1:Y:S02]  /*2d840*/  SHFL.IDX P6, R14, R13, R12, R11 ;  /* 0x0000000c0d0e7389 */ /* 0x00006400000c000b */
[----:B01----:R-:W-:Y:S01]  /*2d850*/  ENDCOLLECTIVE ;  /* 0x000000000000791b */ /* 0x003fe20003800000 */
.L_x_12370:
[----:B------:R-:W-:Y:S02]  /*2d860*/  IMAD.MOV.U32 R13, RZ, RZ, R0 ;  /* 0x000000ffff0d7224 */ /* 0x000fe400078e0000 */
[----:B------:R-:W-:Y:S02]  /*2d870*/  IMAD.MOV.U32 R12, RZ, RZ, 0x7 ;  /* 0x00000007ff0c7424 */ /* 0x000fe400078e00ff */
[----:B------:R-:W-:-:S07]  /*2d880*/  IMAD.MOV.U32 R4, RZ, RZ, R14 ;  /* 0x000000ffff047224 */ /* 0x000fce00078e000e */
[----:B------:R-:W-:Y:S05]  /*2d890*/  WARPSYNC.COLLECTIVE R15, `(.L_x_12371) ;  /* 0x000000000f087348 */ /* 0x000fea0003c00000 */
[----:B------:R0:W1:Y:S02]  /*2d8a0*/  SHFL.IDX P6, R14, R13, R12, R11 ;  /* 0x0000000c0d0e7389 */ /* 0x00006400000c000b */
[----:B01----:R-:W-:Y:S01]  /*2d8b0*/  ENDCOLLECTIVE ;  /* 0x000000000000791b */ /* 0x003fe20003800000 */
.L_x_12371:
        /* <DEDUP_REMOVED lines=14> */
.L_x_12372:
[----:B------:R-:W-:Y:S01]  /*2d9a0*/  IMAD.MOV.U32 R2, RZ, RZ, R14 ;  /* 0x000000ffff027224 */ /* 0x000fe200078e000e */
[----:B------:R-:W-:Y:S06]  /*2d9b0*/  BRA `(.L_x_12373) ;  /* 0xffffffa400107947 */ /* 0x000fec000383ffff */
.L_x_12238:
[----:B0-----:R0:W1:Y:S02]  /*2d9c0*/  SYNCS.PHASECHK.TRANS64.TRYWAIT P0, [R18+URZ+0x32420], R0 ;  /* 0x03242000120075a7 */ /* 0x001064000800017f */
[----:B-1----:R-:W-:Y:S05]  /*2d9d0*/  @!P0 NANOSLEEP.SYNCS 0x989680 ;  /* 0x009896800000895d */ /* 0x002fea0003900000 */
[----:B------:R-:W1:Y:S02]  /*2d9e0*/  @!P0 SYNCS.PHASECHK.TRANS64 P0, [R18+URZ+0x32420], R0 ;  /* 0x03242000120085a7 */ /* 0x000e64000800007f */
[----:B-1----:R-:W-:Y:S05]  /*2d9f0*/  @!P0 BRA `(.L_x_12238) ;  /* 0xfffffffc00f08947 */ /* 0x002fea000383ffff */
[----:B------:R-:W-:Y:S05]  /*2da00*/  BRA `(.L_x_12374) ;  /* 0xffffffa400887947 */ /* 0x000fea000383ffff */
.L_x_12242:
[----:B0-----:R0:W1:Y:S02]  /*2da10*/  SYNCS.PHASECHK.TRANS64.TRYWAIT P0, [R2+URZ+0x32460], R0 ;  /* 0x03246000020075a7 */ /* 0x001064000800017f */
[----:B-1----:R-:W-:Y:S05]  /*2da20*/  @!P0 NANOSLEEP.SYNCS 0x989680 ;  /* 0x009896800000895d */ /* 0x002fea0003900000 */
[----:B------:R-:W1:Y:S02]  /*2da30*/  @!P0 SYNCS.PHASECHK.TRANS64 P0, [R2+URZ+0x32460], R0 ;  /* 0x03246000020085a7 */ /* 0x000e64000800007f */
[----:B-1----:R-:W-:Y:S05]  /*2da40*/  @!P0 BRA `(.L_x_12242) ;  /* 0xfffffffc00f08947 */ /* 0x002fea000383ffff */
[----:B------:R-:W-:Y:S05]  /*2da50*/  BRA `(.L_x_12375) ;  /* 0xffffffa400ac7947 */ /* 0x000fea000383ffff */
.L_x_12257:
[----:B0-----:R0:W1:Y:S02]  /*2da60*/  SYNCS.PHASECHK.TRANS64.TRYWAIT P0, [R2+URZ+0x32440], R6 ;  /* 0x03244006020075a7 */ /* 0x001064000800017f */
[----:B-1----:R-:W-:Y:S05]  /*2da70*/  @!P0 NANOSLEEP.SYNCS 0x989680 ;  /* 0x009896800000895d */ /* 0x002fea0003900000 */
[----:B------:R-:W1:Y:S02]  /*2da80*/  @!P0 SYNCS.PHASECHK.TRANS64 P0, [R2+URZ+0x32440], R6 ;  /* 0x03244006020085a7 */ /* 0x000e64000800007f */
[----:B-1----:R-:W-:Y:S05]  /*2da90*/  @!P0 BRA `(.L_x_12257) ;  /* 0xfffffffc00f08947 */ /* 0x002fea000383ffff */
[----:B------:R-:W-:Y:S05]  /*2daa0*/  BRA `(.L_x_12376) ;  /* 0xffffffac00e47947 */ /* 0x000fea000383ffff */
.L_x_12262:
[----:B-1----:R1:W2:Y:S02]  /*2dab0*/  SYNCS.PHASECHK.TRANS64.TRYWAIT P0, [R2+URZ+0x32460], R6 ;  /* 0x03246006020075a7 */ /* 0x0022a4000800017f */
[----:B--2---:R-:W-:Y:S05]  /*2dac0*/  @!P0 NANOSLEEP.SYNCS 0x989680 ;  /* 0x009896800000895d */ /* 0x004fea0003900000 */
[----:B------:R-:W2:Y:S02]  /*2dad0*/  @!P0 SYNCS.PHASECHK.TRANS64 P0, [R2+URZ+0x32460], R6 ;  /* 0x03246006020085a7 */ /* 0x000ea4000800007f */
[----:B--2---:R-:W-:Y:S05]  /*2dae0*/  @!P0 BRA `(.L_x_12262) ;  /* 0xfffffffc00f08947 */ /* 0x004fea000383ffff */
[----:B------:R-:W-:Y:S05]  /*2daf0*/  BRA `(.L_x_12377) ;  /* 0xffffffb000607947 */ /* 0x000fea000383ffff */
.L_x_12273:
[----:B0-----:R0:W1:Y:S02]  /*2db00*/  SYNCS.PHASECHK.TRANS64.TRYWAIT P0, [R2+URZ+0x32440], R3 ;  /* 0x03244003020075a7 */ /* 0x001064000800017f */
[----:B-1----:R-:W-:Y:S05]  /*2db10*/  @!P0 NANOSLEEP.SYNCS 0x989680 ;  /* 0x009896800000895d */ /* 0x002fea0003900000 */
[----:B------:R-:W1:Y:S02]  /*2db20*/  @!P0 SYNCS.PHASECHK.TRANS64 P0, [R2+URZ+0x32440], R3 ;  /* 0x03244003020085a7 */ /* 0x000e64000800007f */
[----:B-1----:R-:W-:Y:S05]  /*2db30*/  @!P0 BRA `(.L_x_12273) ;  /* 0xfffffffc00f08947 */ /* 0x002fea000383ffff */
[----:B------:R-:W-:Y:S05]  /*2db40*/  BRA `(.L_x_12378) ;  /* 0xffffffb800487947 */ /* 0x000fea000383ffff */
.L_x_12278:
[----:B-1----:R1:W2:Y:S02]  /*2db50*/  SYNCS.PHASECHK.TRANS64.TRYWAIT P0, [R2+URZ+0x32460], R3 ;  /* 0x03246003020075a7 */ /* 0x0022a4000800017f */
[----:B--2---:R-:W-:Y:S05]  /*2db60*/  @!P0 NANOSLEEP.SYNCS 0x989680 ;  /* 0x009896800000895d */ /* 0x004fea0003900000 */
[----:B------:R-:W2:Y:S02]  /*2db70*/  @!P0 SYNCS.PHASECHK.TRANS64 P0, [R2+URZ+0x32460], R3 ;  /* 0x03246003020085a7 */ /* 0x000ea4000800007f */
[----:B--2---:R-:W-:Y:S05]  /*2db80*/  @!P0 BRA `(.L_x_12278) ;  /* 0xfffffffc00f08947 */ /* 0x004fea000383ffff */
[----:B------:R-:W-:Y:S05]  /*2db90*/  BRA `(.L_x_12379) ;  /* 0xffffffb800c47947 */ /* 0x000fea000383ffff */
.L_x_12289:
[----:B0-----:R0:W1:Y:S02]  /*2dba0*/  SYNCS.PHASECHK.TRANS64.TRYWAIT P0, [R3+URZ+0x32440], R2 ;  /* 0x03244002030075a7 */ /* 0x001064000800017f */
[----:B-1----:R-:W-:Y:S05]  /*2dbb0*/  @!P0 NANOSLEEP.SYNCS 0x989680 ;  /* 0x009896800000895d */ /* 0x002fea0003900000 */
[----:B------:R-:W1:Y:S02]  /*2dbc0*/  @!P0 SYNCS.PHASECHK.TRANS64 P0, [R3+URZ+0x32440], R2 ;  /* 0x03244002030085a7 */ /* 0x000e64000800007f */
[----:B-1----:R-:W-:Y:S05]  /*2dbd0*/  @!P0 BRA `(.L_x_12289) ;  /* 0xfffffffc00f08947 */ /* 0x002fea000383ffff */
[----:B------:R-:W-:Y:S05]  /*2dbe0*/  BRA `(.L_x_12380) ;  /* 0xffffffc000947947 */ /* 0x000fea000383ffff */
.L_x_12294:
[----:B-1----:R1:W2:Y:S02]  /*2dbf0*/  SYNCS.PHASECHK.TRANS64.TRYWAIT P0, [R3+URZ+0x32460], R2 ;  /* 0x03246002030075a7 */ /* 0x0022a4000800017f */
[----:B--2---:R-:W-:Y:S05]  /*2dc00*/  @!P0 NANOSLEEP.SYNCS 0x989680 ;  /* 0x009896800000895d */ /* 0x004fea0003900000 */
[----:B------:R-:W2:Y:S02]  /*2dc10*/  @!P0 SYNCS.PHASECHK.TRANS64 P0, [R3+URZ+0x32460], R2 ;  /* 0x03246002030085a7 */ /* 0x000ea4000800007f */
[----:B--2---:R-:W-:Y:S05]  /*2dc20*/  @!P0 BRA `(.L_x_12294) ;  /* 0xfffffffc00f08947 */ /* 0x004fea000383ffff */
[----:B------:R-:W-:Y:S05]  /*2dc30*/  BRA `(.L_x_12381) ;  /* 0xffffffc400107947 */ /* 0x000fea000383ffff */
.L_x_12306:
[----:B------:R-:W3:Y:S01]  /*2dc40*/  LDL R3, [R1+0x460] ;  /* 0x0004600001037983 */ /* 0x000ee20000100800 */
[----:B------:R-:W-:Y:S01]  /*2dc50*/  BSSY B0, `(.L_x_12382) ;  /* 0x0000008000007945 */ /* 0x000fe20003800000 */
[----:B------:R-:W-:Y:S02]  /*2dc60*/  IMAD.MOV.U32 R12, RZ, RZ, RZ ;  /* 0x000000ffff0c7224 */ /* 0x000fe400078e00ff */
[----:B------:R-:W-:Y:S02]  /*2dc70*/  IMAD.MOV.U32 R11, RZ, RZ, 0x1f ;  /* 0x0000001fff0b7424 */ /* 0x000fe400078e00ff */
[----:B------:R-:W-:Y:S02]  /*2dc80*/  IMAD.MOV.U32 R15, RZ, RZ, -0x1 ;  /* 0xffffffffff0f7424 */ /* 0x000fe400078e00ff */
[----:B---3--:R-:W-:-:S07]  /*2dc90*/  IMAD.MOV.U32 R13, RZ, RZ, R3 ;  /* 0x000000ffff0d7224 */ /* 0x008fce00078e0003 */
[----:B0-2---:R-:W-:Y:S05]  /*2dca0*/  WARPSYNC.COLLECTIVE R15, `(.L_x_12383) ;  /* 0x000000000f087348 */ /* 0x005fea0003c00000 */
[----:B------:R1:W3:Y:S02]  /*2dcb0*/  SHFL.IDX P6, R14, R13, R12, R11 ;  /* 0x0000000c0d0e7389 */ /* 0x0002e400000c000b */
[----:B0123--:R-:W-:Y:S01]  /*2dcc0*/  ENDCOLLECTIVE ;  /* 0x000000000000791b */ /* 0x00ffe20003800000 */
.L_x_12383:
[----:B------:R-:W-:Y:S05]  /*2dcd0*/  BSYNC B0 ;  /* 0x0000000000007941 */ /* 0x000fea0003800000 */
.L_x_12382:
        /* <DEDUP_REMOVED lines=9> */
.L_x_12384:
        /* <DEDUP_REMOVED lines=26> */
.L_x_12385:
        /* <DEDUP_REMOVED lines=8> */
.L_x_12386:
        /* <DEDUP_REMOVED lines=8> */
.L_x_12387:
        /* <DEDUP_REMOVED lines=8> */
.L_x_12388:
        /* <DEDUP_REMOVED lines=8> */
.L_x_12389:
        /* <DEDUP_REMOVED lines=9> */
.L_x_12390:
[----:B------:R-:W-:Y:S01]  /*2e1a0*/  IMAD.MOV.U32 R10, RZ, RZ, R14 ;  /* 0x000000ffff0a7224 */ /* 0x000fe200078e000e */
[----:B------:R-:W-:Y:S06]  /*2e1b0*/  BRA `(.L_x_12391) ;  /* 0xffffffc800547947 */ /* 0x000fec000383ffff */
.L_x_12309:
        /* <DEDUP_REMOVED lines=8> */
.L_x_12393:
[----:B------:R-:W-:Y:S05]  /*2e240*/  BSYNC B0 ;  /* 0x0000000000007941 */ /* 0x000fea0003800000 */
.L_x_12392:
        /* <DEDUP_REMOVED lines=10> */
.L_x_12394:
        /* <DEDUP_REMOVED lines=8> */
.L_x_12395:
        /* <DEDUP_REMOVED lines=8> */
.L_x_12396:
        /* <DEDUP_REMOVED lines=8> */
.L_x_12397:
        /* <DEDUP_REMOVED lines=9> */
.L_x_12398:
[----:B------:R-:W-:Y:S01]  /*2e500*/  IMAD.MOV.U32 R10, RZ, RZ, R14 ;  /* 0x000000ffff0a7224 */ /* 0x000fe200078e000e */
[----:B------:R-:W-:Y:S06]  /*2e510*/  BRA `(.L_x_12399) ;  /* 0xffffffc800287947 */ /* 0x000fec000383ffff */
.L_x_12311:
[----:B------:R-:W-:Y:S01]  /*2e520*/  BSSY B0, `(.L_x_12400) ;  /* 0x0000006000007945 */ /* 0x000fe20003800000 */
[----:B------:R-:W-:Y:S01]  /*2e530*/  PLOP3.LUT P6, PT, P6, PT, PT, 0x8, 0x0 ;  /* 0x000000000000781c */ /* 0x000fe200037ce170 */
[----:B------:R-:W-:-:S12]  /*2e540*/  IMAD.MOV.U32 R15, RZ, RZ, -0x1 ;  /* 0xffffffffff0f7424 */ /* 0x000fd800078e00ff */
[----:B0-----:R-:W-:Y:S05]  /*2e550*/  WARPSYNC.COLLECTIVE R15, `(.L_x_12401) ;  /* 0x000000000f087348 */ /* 0x001fea0003c00000 */
[----:B------:R-:W-:Y:S01]  /*2e560*/  VOTE.ANY R14, PT, P6 ;  /* 0x00000000000e7806 */ /* 0x000fe200030e0100 */
[----:B0-----:R-:W-:Y:S06]  /*2e570*/  ENDCOLLECTIVE ;  /* 0x000000000000791b */ /* 0x001fec0003800000 */
.L_x_12401:
[----:B------:R-:W-:Y:S05]  /*2e580*/  BSYNC B0 ;  /* 0x0000000000007941 */ /* 0x000fea0003800000 */
.L_x_12400:
        /* <DEDUP_REMOVED lines=10> */
.L_x_12402:
[----:B------:R-:W-:Y:S02]  /*2e630*/  IMAD.MOV.U32 R13, RZ, RZ, R6 ;  /* 0x000000ffff0d7224 */ /* 0x000fe400078e0006 */
[----:B------:R-:W-:-:S07]  /*2e640*/  IMAD.MOV.U32 R4, RZ, RZ, R14 ;  /* 0x000000ffff047224 */ /* 0x000fce00078e000e */
[----:B------:R-:W-:Y:S05]  /*2e650*/  WARPSYNC.COLLECTIVE R15, `(.L_x_12403) ;  /* 0x000000000f087348 */ /* 0x000fea0003c00000 */
[----:B------:R0:W1:Y:S02]  /*2e660*/  SHFL.IDX P6, R14, R13, R12, R11 ;  /* 0x0000000c0d0e7389 */ /* 0x00006400000c000b */
[----:B01----:R-:W-:Y:S01]  /*2e670*/  ENDCOLLECTIVE ;  /* 0x000000000000791b */ /* 0x003fe20003800000 */
.L_x_12403:
[----:B------:R-:W-:Y:S02]  /*2e680*/  IMAD.MOV.U32 R6, RZ, RZ, R14 ;  /* 0x000000ffff067224 */ /* 0x000fe400078e000e */
[----:B------:R-:W-:-:S05]  /*2e690*/  IMAD.IADD R5, R9, 0x1, R16 ;  /* 0x0000000109057824 */ /* 0x000fca00078e0210 */
[----:B------:R1:W-:Y:S01]  /*2e6a0*/  STL [R1+0x46c], R5 ;  /* 0x00046c0501007387 */ /* 0x0003e20000100800 */
[----:B------:R-:W-:Y:S05]  /*2e6b0*/  BRA `(.L_x_12404) ;  /* 0xffffffc800087947 */ /* 0x000fea000383ffff */
.L_x_12313:
        /* <DEDUP_REMOVED lines=8> */
.L_x_12406:
[----:B------:R-:W-:Y:S05]  /*2e740*/  BSYNC B0 ;  /* 0x0000000000007941 */ /* 0x000fea0003800000 */
.L_x_12405:
[----:B------:R-:W-:Y:S01]  /*2e750*/  IMAD.MOV.U32 R2, RZ, RZ, R14 ;  /* 0x000000ffff027224 */ /* 0x000fe200078e000e */
[----:B------:R-:W-:Y:S06]  /*2e760*/  BRA `(.L_x_12407) ;  /* 0xffffffc400f47947 */ /* 0x000fec000383ffff */
.L_x_12319:
[----:B0-----:R0:W1:Y:S02]  /*2e770*/  SYNCS.PHASECHK.TRANS64.TRYWAIT P0, [R0+URZ+0x32420], R3 ;  /* 0x03242003000075a7 */ /* 0x001064000800017f */
[----:B-1----:R-:W-:Y:S05]  /*2e780*/  @!P0 NANOSLEEP.SYNCS 0x989680 ;  /* 0x009896800000895d */ /* 0x002fea0003900000 */
[----:B------:R-:W1:Y:S02]  /*2e790*/  @!P0 SYNCS.PHASECHK.TRANS64 P0, [R0+URZ+0x32420], R3 ;  /* 0x03242003000085a7 */ /* 0x000e64000800007f */
[----:B-1----:R-:W-:Y:S05]  /*2e7a0*/  @!P0 BRA `(.L_x_12319) ;  /* 0xfffffffc00f08947 */ /* 0x002fea000383ffff */
[----:B------:R-:W-:Y:S05]  /*2e7b0*/  BRA `(.L_x_12408) ;  /* 0xffffffd000947947 */ /* 0x000fea000383ffff */
.L_x_12320:
        /* <DEDUP_REMOVED lines=11> */
.L_x_12410:
[----:B------:R-:W-:Y:S05]  /*2e870*/  BSYNC B0 ;  /* 0x0000000000007941 */ /* 0x000fea0003800000 */
.L_x_12409:
[----:B------:R-:W-:Y:S05]  /*2e880*/  BRA `(.L_x_12411) ;  /* 0xffffffd0007c7947 */ /* 0x000fea000383ffff */
.L_x_12323:
[----:B------:R-:W-:Y:S01]  /*2e890*/  BSSY B1, `(.L_x_12412) ;  /* 0x0000006000017945 */ /* 0x000fe20003800000 */
[----:B------:R-:W-:-:S07]  /*2e8a0*/  IMAD.MOV.U32 R15, RZ, RZ, -0x1 ;  /* 0xffffffffff0f7424 */ /* 0x000fce00078e00ff */
[----:B01----:R-:W-:Y:S05]  /*2e8b0*/  WARPSYNC.COLLECTIVE R15, `(.L_x_12413) ;  /* 0x000000000f0c7348 */ /* 0x003fea0003c00000 */
[----:B------:R-:W-:Y:S02]  /*2e8c0*/  ELECT P6, UR62, PT ;  /* 0x00000000003e782f */ /* 0x000fe400038c0000 */
[----:B------:R-:W-:Y:S01]  /*2e8d0*/  MOV R14, UR62 ;  /* 0x0000003e000e7c02 */ /* 0x000fe20008000f00 */
[----:B01----:R-:W-:Y:S10]  /*2e8e0*/  ENDCOLLECTIVE ;  /* 0x000000000000791b */ /* 0x003ff40003800000 */
.L_x_12413:
[----:B------:R-:W-:Y:S05]  /*2e8f0*/  BSYNC B1 ;  /* 0x0000000000017941 */ /* 0x000fea0003800000 */
.L_x_12412:
[----:B------:R-:W-:Y:S05]  /*2e900*/  BRA `(.L_x_12414) ;  /* 0xffffffd000747947 */ /* 0x000fea000383ffff */
.L_x_12325:
[----:B0-----:R0:W1:Y:S02]  /*2e910*/  SYNCS.PHASECHK.TRANS64.TRYWAIT P0, [R6+URZ], R5 ;  /* 0x00000005060075a7 */ /* 0x001064000800017f */
[----:B-1----:R-:W-:Y:S05]  /*2e920*/  @!P0 NANOSLEEP.SYNCS 0x989680 ;  /* 0x009896800000895d */ /* 0x002fea0003900000 */
[----:B------:R-:W1:Y:S02]  /*2e930*/  @!P0 SYNCS.PHASECHK.TRANS64 P0, [R6+URZ], R5 ;  /* 0x00000005060085a7 */ /* 0x000e64000800007f */
[----:B-1----:R-:W-:Y:S05]  /*2e940*/  @!P0 BRA `(.L_x_12325) ;  /* 0xfffffffc00f08947 */ /* 0x002fea000383ffff */
[----:B------:R-:W-:Y:S05]  /*2e950*/  BRA `(.L_x_12415) ;  /* 0xffffffd000ac7947 */ /* 0x000fea000383ffff */
.L_x_12326:
[----:B-1----:R1:W2:Y:S02]  /*2e960*/  SYNCS.PHASECHK.TRANS64.TRYWAIT P0, [R7+URZ], R2 ;  /* 0x00000002070075a7 */ /* 0x0022a4000800017f */
[----:B--2---:R-:W-:Y:S05]  /*2e970*/  @!P0 NANOSLEEP.SYNCS 0x989680 ;  /* 0x009896800000895d */ /* 0x004fea0003900000 */
[----:B------:R-:W2:Y:S02]  /*2e980*/  @!P0 SYNCS.PHASECHK.TRANS64 P0, [R7+URZ], R2 ;  /* 0x00000002070085a7 */ /* 0x000ea4000800007f */
[----:B--2---:R-:W-:Y:S05]  /*2e990*/  @!P0 BRA `(.L_x_12326) ;  /* 0xfffffffc00f08947 */ /* 0x004fea000383ffff */
[----:B------:R-:W-:Y:S05]  /*2e9a0*/  BRA `(.L_x_12416) ;  /* 0xffffffd000a07947 */ /* 0x000fea000383ffff */
.L_x_12328:
[----:B--2---:R2:W3:Y:S02]  /*2e9b0*/  SYNCS.PHASECHK.TRANS64.TRYWAIT P0, [R4+URZ], R5 ;  /* 0x00000005040075a7 */ /* 0x0044e4000800017f */
[----:B---3--:R-:W-:Y:S05]  /*2e9c0*/  @!P0 NANOSLEEP.SYNCS 0x989680 ;  /* 0x009896800000895d */ /* 0x008fea0003900000 */
[----:B------:R-:W3:Y:S02]  /*2e9d0*/  @!P0 SYNCS.PHASECHK.TRANS64 P0, [R4+URZ], R5 ;  /* 0x00000005040085a7 */ /* 0x000ee4000800007f */
[----:B---3--:R-:W-:Y:S05]  /*2e9e0*/  @!P0 BRA `(.L_x_12328) ;  /* 0xfffffffc00f08947 */ /* 0x008fea000383ffff */
[----:B------:R-:W-:Y:S05]  /*2e9f0*/  BRA `(.L_x_12417) ;  /* 0xffffffd000a47947 */ /* 0x000fea000383ffff */
        .type           $_ZN7cutlass13device_kernelIN5flash11enable_sm90INS1_16FlashAttnFwdSm90INS1_25CollectiveMainloopFwdSm90ILi2EN4cute5tupleIJNS5_1CILi1EEES8_S8_EEENS6_IJNS7_ILi128EEENS7_ILi96EEENS7_ILi64EEEEEELi256ENS_10bfloat16_tEfNS_4arch4Sm90ELb0ELb1ELb0ELb1ELb0ELb0ELb1ELb1ELb0ELb1ELb1ELb0EEENS1_21CollectiveEpilogueFwdINS6_IJSA_NS7_ILi256EEESB_EEES9_SE_SG_Li256ELb1ELb1ELb1ELb0EEENS1_36VarlenDynamicPersistentTileSchedulerILi128ELi96ELi256ELi128ELb1ELb1ELb1ELb1ELb0ELb1EEEEEEEEEvNT_6ParamsE$_ZZN5flash25CollectiveMainloopFwdSm90ILi2EN4cute5tupleIJNS1_1CILi1EEES4_S4_EEENS2_IJNS3_ILi128EEENS3_ILi96EEENS3_ILi64EEEEEELi256EN7cutlass10bfloat16_tEfNSA_4arch4Sm90ELb0ELb1ELb0ELb1ELb0ELb0ELb1ELb1ELb0ELb1ELb1ELb0EE3mmaINS_16FlashAttnFwdSm90ISE_NS_21CollectiveEpilogueFwdINS2_IJS6_NS3_ILi256EEES7_EEES5_SB_SD_Li256ELb1ELb1ELb1ELb0EEENS_36VarlenDynamicPersistentTileSchedulerILi128ELi96ELi256ELi128ELb1ELb1ELb1ELb1ELb0ELb1EEEE13SharedStorageENS1_6TensorINS1_11ArrayEngineIfLm128EEENS1_6LayoutINS2_IJNS2_IJNS3_ILi2EEEST_NS3_ILi32EEEEEES4_S4_EEENS2_IJNS2_IJS4_ST_NS3_ILi4EEEEEENS3_ILi0EEESZ_EEEEEEENS_7SoftmaxILi2ELi0EEEEEbRKNSE_6ParamsENSA_25PipelineTmaAsyncNoClusterILi2ENSA_16PipelineTmaAsyncILi2EEEEES1B_RNSA_13PipelineStateILj2EEERT0_RT1_iRiRKNS_16SeqlenInfoQKNewKILb1ELb0EEENS2_IJiiiiEEERT_ENKUliT_T0_T1_E_clIZSF_ISO_S12_S14_EbS17_S1B_S1B_S1E_S1G_S1I_iS1J_S1N_S1O_S1Q_EUlRS1R_iE1_NS3_ILb0EEENS3_ILb1EEEEEDaiS1R_S1S_S1T_,@function
        .size           $_ZN7cutlass13device_kernelIN5flash11enable_sm90INS1_16FlashAttnFwdSm90INS1_25CollectiveMainloopFwdSm90ILi2EN4cute5tupleIJNS5_1CILi1EEES8_S8_EEENS6_IJNS7_ILi128EEENS7_ILi96EEENS7_ILi64EEEEEELi256ENS_10bfloat16_tEfNS_4arch4Sm90ELb0ELb1ELb0ELb1ELb0ELb0ELb1ELb1ELb0ELb1ELb1ELb0EEENS1_21CollectiveEpilogueFwdINS6_IJSA_NS7_ILi256EEESB_EEES9_SE_SG_Li256ELb1ELb1ELb1ELb0EEENS1_36VarlenDynamicPersistentTileSchedulerILi128ELi96ELi256ELi128ELb1ELb1ELb1ELb1ELb0ELb1EEEEEEEEEvNT_6ParamsE$_ZZN5flash25CollectiveMainloopFwdSm90ILi2EN4cute5tupleIJNS1_1CILi1EEES4_S4_EEENS2_IJNS3_ILi128EEENS3_ILi96EEENS3_ILi64EEEEEELi256EN7cutlass10bfloat16_tEfNSA_4arch4Sm90ELb0ELb1ELb0ELb1ELb0ELb0ELb1ELb1ELb0ELb1ELb1ELb0EE3mmaINS_16FlashAttnFwdSm90ISE_NS_21CollectiveEpilogueFwdINS2_IJS6_NS3_ILi256EEES7_EEES5_SB_SD_Li256ELb1ELb1ELb1ELb0EEENS_36VarlenDynamicPersistentTileSchedulerILi128ELi96ELi256ELi128ELb1ELb1ELb1ELb1ELb0ELb1EEEE13SharedStorageENS1_6TensorINS1_11ArrayEngineIfLm128EEENS1_6LayoutINS2_IJNS2_IJNS3_ILi2EEEST_NS3_ILi32EEEEEES4_S4_EEENS2_IJNS2_IJS4_ST_NS3_ILi4EEEEEENS3_ILi0EEESZ_EEEEEEENS_7SoftmaxILi2ELi0EEEEEbRKNSE_6ParamsENSA_25PipelineTmaAsyncNoClusterILi2ENSA_16PipelineTmaAsyncILi2EEEEES1B_RNSA_13PipelineStateILj2EEERT0_RT1_iRiRKNS_16SeqlenInfoQKNewKILb1ELb0EEENS2_IJiiiiEEERT_ENKUliT_T0_T1_E_clIZSF_ISO_S12_S14_EbS17_S1B_S1B_S1E_S1G_S1I_iS1J_S1N_S1O_S1Q_EUlRS1R_iE1_NS3_ILb0EEENS3_ILb1EEEEEDaiS1R_S1S_S1T_,(.L_x_15025 - $_ZN7cutlass13device_kernelIN5flash11enable_sm90INS1_16FlashAttnFwdSm90INS1_25CollectiveMainloopFwdSm90ILi2EN4cute5tupleIJNS5_1CILi1EEES8_S8_EEENS6_IJNS7_ILi128EEENS7_ILi96EEENS7_ILi64EEEEEELi256ENS_10bfloat16_tEfNS_4arch4Sm90ELb0ELb1ELb0ELb1ELb0ELb0ELb1ELb1ELb0ELb1ELb1ELb0EEENS1_21CollectiveEpilogueFwdINS6_IJSA_NS7_ILi256EEESB_EEES9_SE_SG_Li256ELb1ELb1ELb1ELb0EEENS1_36VarlenDynamicPersistentTileSchedulerILi128ELi96ELi256ELi128ELb1ELb1ELb1ELb1ELb0ELb1EEEEEEEEEvNT_6ParamsE$_ZZN5flash25CollectiveMainloopFwdSm90ILi2EN4cute5tupleIJNS1_1CILi1EEES4_S4_EEENS2_IJNS3_ILi128EEENS3_ILi96EEENS3_ILi64EEEEEELi256EN7cutlass10bfloat16_tEfNSA_4arch4Sm90ELb0ELb1ELb0ELb1ELb0ELb0ELb1ELb1ELb0ELb1ELb1ELb0EE3mmaINS_16FlashAttnFwdSm90ISE_NS_21CollectiveEpilogueFwdINS2_IJS6_NS3_ILi256EEES7_EEES5_SB_SD_Li256ELb1ELb1ELb1ELb0EEENS_36VarlenDynamicPersistentTileSchedulerILi128ELi96ELi256ELi128ELb1ELb1ELb1ELb1ELb0ELb1EEEE13SharedStorageENS1_6TensorINS1_11ArrayEngineIfLm128EEENS1_6LayoutINS2_IJNS2_IJNS3_ILi2EEEST_NS3_ILi32EEEEEES4_S4_EEENS2_IJNS2_IJS4_ST_NS3_ILi4EEEEEENS3_ILi0EEESZ_EEEEEEENS_7SoftmaxILi2ELi0EEEEEbRKNSE_6ParamsENSA_25PipelineTmaAsyncNoClusterILi2ENSA_16PipelineTmaAsyncILi2EEEEES1B_RNSA_13PipelineStateILj2EEERT0_RT1_iRiRKNS_16SeqlenInfoQKNewKILb1ELb0EEENS2_IJiiiiEEERT_ENKUliT_T0_T1_E_clIZSF_ISO_S12_S14_EbS17_S1B_S1B_S1E_S1G_S1I_iS1J_S1N_S1O_S1Q_EUlRS1R_iE1_NS3_ILb0EEENS3_ILb1EEEEEDaiS1R_S1S_S1T_)
$_ZN7cutlass13device_kernelIN5flash11enable_sm90INS1_16FlashAttnFwdSm90INS1_25CollectiveMainloopFwdSm90ILi2EN4cute5tupleIJNS5_1CILi1EEES8_S8_EEENS6_IJNS7_ILi128EEENS7_ILi96EEENS7_ILi64EEEEEELi256ENS_10bfloat16_tEfNS_4arch4Sm90ELb0ELb1ELb0ELb1ELb0ELb0ELb1ELb1ELb0ELb1ELb1ELb0EEENS1_21CollectiveEpilogueFwdINS6_IJSA_NS7_ILi256EEESB_EEES9_SE_SG_Li256ELb1ELb1ELb1ELb0EEENS1_36VarlenDynamicPersistentTileSchedulerILi128ELi96ELi256ELi128ELb1ELb1ELb1ELb1ELb0ELb1EEEEEEEEEvNT_6ParamsE$_ZZN5flash25CollectiveMainloopFwdSm90ILi2EN4cute5tupleIJNS1_1CILi1EEES4_S4_EEENS2_IJNS3_ILi128EEENS3_ILi96EEENS3_ILi64EEEEEELi256EN7cutlass10bfloat16_tEfNSA_4arch4Sm90ELb0ELb1ELb0ELb1ELb0ELb0ELb1ELb1ELb0ELb1ELb1ELb0EE3mmaINS_16FlashAttnFwdSm90ISE_NS_21CollectiveEpilogueFwdINS2_IJS6_NS3_ILi256EEES7_EEES5_SB_SD_Li256ELb1ELb1ELb1ELb0EEENS_36VarlenDynamicPersistentTileSchedulerILi128ELi96ELi256ELi128ELb1ELb1ELb1ELb1ELb0ELb1EEEE13SharedStorageENS1_6TensorINS1_11ArrayEngineIfLm128EEENS1_6LayoutINS2_IJNS2_IJNS3_ILi2EEEST_NS3_ILi32EEEEEES4_S4_EEENS2_IJNS2_IJS4_ST_NS3_ILi4EEEEEENS3_ILi0EEESZ_EEEEEEENS_7SoftmaxILi2ELi0EEEEEbRKNSE_6ParamsENSA_25PipelineTmaAsyncNoClusterILi2ENSA_16PipelineTmaAsyncILi2EEEEES1B_RNSA_13PipelineStateILj2EEERT0_RT1_iRiRKNS_16SeqlenInfoQKNewKILb1ELb0EEENS2_IJiiiiEEERT_ENKUliT_T0_T1_E_clIZSF_ISO_S12_S14_EbS17_S1B_S1B_S1E_S1G_S1I_iS1J_S1N_S1O_S1Q_EUlRS1R_iE1_NS3_ILb0EEENS3_ILb1EEEEEDaiS1R_S1S_S1T_:
        /* <DEDUP_REMOVED lines=48> */
.L_x_12419:
[----:B------:R-:W-:Y:S05]  /*2ed00*/  BSYNC B3 ;  /* 0x0000000000037941 */ /* 0x000fea0003800000 */
.L_x_12418:
        /* <DEDUP_REMOVED lines=17> */
.L_x_12421:
[----:B------:R-:W-:Y:S05]  /*2ee20*/  BSYNC B3 ;  /* 0x0000000000037941 */ /* 0x000fea0003800000 */
.L_x_12420:
        /* <DEDUP_REMOVED lines=10> */
.L_x_12423:
[----:B------:R-:W-:Y:S05]  /*2eed0*/  BSYNC B3 ;  /* 0x0000000000037941 */ /* 0x000fea0003800000 */
.L_x_12422:
[----:B------:R-:W2:Y:S04]  /*2eee0*/  LDL.64 R12, [R0] ;  /* 0x00000000000c7983 */ /* 0x000ea80000100a00 */
[----:B------:R-:W3:Y:S01]  /*2eef0*/  LDL.64 R8, [R0+0x28] ;  /* 0x0000280000087983 */ /* 0x000ee20000100a00 */
[C---:B------:R-:W-:Y:S02]  /*2ef00*/  R2UR UR6, R4.reuse ;  /* 0x00000000040672ca */ /* 0x040fe400000e0000 */
[C---:B------:R-:W-:Y:S01]  /*2ef10*/  R2UR UR7, R5.reuse ;  /* 0x00000000050772ca */ /* 0x040fe200000e0000 */
[----:B------:R-:W4:Y:S01]  /*2ef20*/  LDL.64 R20, [R0+0x20] ;  /* 0x0000200000147983 */ /* 0x000f220000100a00 */
[C---:B------:R-:W-:Y:S02]  /*2ef30*/  R2UR UR4, R4.reuse ;  /* 0x00000000040472ca */ /* 0x040fe400000e0000 */
[----:B------:R-:W-:Y:S01]  /*2ef40*/  R2UR UR5, R5 ;  /* 0x00000000050572ca */ /* 0x000fe200000e0000 */
[----:B0----5:R-:W4:Y:S08]  /*2ef50*/  LDL.64 R14, [R0+0x8] ;  /* 0x00000800000e7983 */ /* 0x021f300000100a00 */
[----:B--2---:R-:W2:Y:S04]  /*2ef60*/  LD.E R25, desc[UR6][R12.64] ;  /* 0x000000060c197980 */ /* 0x004ea8000c101900 */
[----:B---3--:R-:W2:Y:S01]  /*2ef70*/  LD.E.64 R8, desc[UR4][R8.64] ;  /* 0x0000000408087980 */ /* 0x008ea2000c101b00 */
[----:B------:R-:W-:Y:S05]  /*2ef80*/  WARPSYNC.ALL ;  /* 0x0000000000007948 */ /* 0x000fea0003800000 */
[----:B------:R-:W-:-:S02]  /*2ef90*/  R2UR UR4, R4 ;  /* 0x00000000040472ca */ /* 0x000fc400000e0000 */
[C---:B------:R-:W-:Y:S02]  /*2efa0*/  R2UR UR5, R5.reuse ;  /* 0x00000000050572ca */ /* 0x040fe400000e0000 */
[----:B------:R-:W-:Y:S02]  /*2efb0*/  R2UR UR6, R4 ;  /* 0x00000000040672ca */ /* 0x000fe400000e0000 */
[----:B------:R-:W-:-:S09]  /*2efc0*/  R2UR UR7, R5 ;  /* 0x00000000050772ca */ /* 0x000fd200000e0000 */
[----:B----4-:R-:W-:Y:S04]  /*2efd0*/  ST.E desc[UR4][R14.64], RZ ;  /* 0x000000ff0e007985 */ /* 0x010fe8000c101904 */
[----:B------:R-:W3:Y:S01]  /*2efe0*/  LD.E.64 R12, desc[UR6][R20.64] ;  /* 0x00000006140c7980 */ /* 0x000ee2000c101b00 */
[----:B--2---:R-:W-:Y:S01]  /*2eff0*/  IMAD R8, R25, 0x300, R8 ;  /* 0x0000030019087824 */ /* 0x004fe200078e0208 */
[----:B------:R-:W-:Y:S01]  /*2f000*/  R2UR UR7, R9 ;  /* 0x00000000090772ca */ /* 0x000fe200000e0000 */
[----:B------:R-:W-:Y:S01]  /*2f010*/  WARPGROUP.ARRIVE ;  /* 0x00000000000079c5 */ /* 0x000fe20000000000 */
[----:B------:R-:W-:Y:S02]  /*2f020*/  R2UR UR8, R4 ;  /* 0x00000000040872ca */ /* 0x000fe400000e0000 */
[----:B------:R-:W-:-:S02]  /*2f030*/  R2UR UR6, R8 ;  /* 0x00000000080672ca */ /* 0x000fc400000e0000 */
[C---:B------:R-:W-:Y:S02]  /*2f040*/  R2UR UR9, R5.reuse ;  /* 0x00000000050972ca */ /* 0x040fe400000e0000 */
[----:B------:R-:W-:Y:S02]  /*2f050*/  R2UR UR10, R4 ;  /* 0x00000000040a72ca */ /* 0x000fe400000e0000 */
[----:B------:R-:W-:Y:S02]  /*2f060*/  R2UR UR11, R5 ;  /* 0x00000000050b72ca */ /* 0x000fe400000e0000 */
[----:B---3--:R-:W-:Y:S01]  /*2f070*/  R2UR UR4, R12 ;  /* 0x000000000c0472ca */ /* 0x008fe200000e0000 */
[----:B------:R-:W-:Y:S01]  /*2f080*/  IMAD.MOV.U32 R12, RZ, RZ, 0x1 ;  /* 0x00000001ff0c7424 */ /* 0x000fe200078e00ff */
[----:B------:R-:W-:-:S13]  /*2f090*/  R2UR UR5, R13 ;  /* 0x000000000d0572ca */ /* 0x000fda00000e0000 */
[----:B------:R-:W-:Y:S03]  /*2f0a0*/  HGMMA.64x96x16.F32.BF16 R24, gdesc[UR4], RZ, !UPT, gsb0 ;  /* 0x01600000041879f0 */ /* 0x000fe6000c0018ff */
[----:B------:R-:W-:Y:S02]  /*2f0b0*/  WARPGROUP.DEPBAR.LE gsb0, 0x0 ;  /* 0x00008000000079c5 */ /* 0x000fe40000010000 */
[----:B------:R-:W-:Y:S04]  /*2f0c0*/  ST.E desc[UR8][R14.64], R12 ;  /* 0x0000000c0e007985 */ /* 0x000fe8000c101908 */
[----:B------:R-:W2:Y:S01]  /*2f0d0*/  LD.E.64 R72, desc[UR10][R20.64] ;  /* 0x0000000a14487980 */ /* 0x000ea2000c101b00 */
[----:B------:R-:W-:Y:S01]  /*2f0e0*/  VIADD R74, R8, 0x2 ;  /* 0x00000002084a7836 */ /* 0x000fe20000000000 */
[----:B------:R-:W-:Y:S01]  /*2f0f0*/  WARPGROUP.ARRIVE ;  /* 0x00000000000079c5 */ /* 0x000fe20000000000 */
[----:B------:R-:W-:Y:S01]  /*2f100*/  IMAD.MOV.U32 R75, RZ, RZ, R9 ;  /* 0x000000ffff4b7224 */ /* 0x000fe200078e0009 */
[----:B------:R-:W-:-:S02]  /*2f110*/  R2UR UR8, R4 ;  /* 0x00000000040872ca */ /* 0x000fc400000e0000 */
[----:B------:R-:W-:Y:S02]  /*2f120*/  R2UR UR6, R74 ;  /* 0x000000004a0672ca */ /* 0x000fe400000e0000 */
        /* <DEDUP_REMOVED lines=28> */
[----:B------:R-:W-:Y:S01]  /*2f2f0*/  R2UR UR7, R9 ;  /* 0x00000000090772ca */ /* 0x000fe200000e0000 */
[----:B------:R-:W-:Y:S01]  /*2f300*/  WARPGROUP.ARRIVE ;  /* 0x00000000000079c5 */ /* 0x000fe20000000000 */
[----:B------:R-:W-:-:S02]  /*2f310*/  R2UR UR8, R4 ;  /* 0x00000000040872ca */ /* 0x000fc400000e0000 */
        /* <DEDUP_REMOVED lines=11> */
[----:B0-----:R-:W3:-:S12]  /*2f3d0*/  LDL.64 R14, [R0] ;  /* 0x00000000000e7983 */ /* 0x001ed80000100a00 */
        /* <DEDUP_REMOVED lines=12> */
.L_x_12426:
[----:B------:R-:W-:Y:S05]  /*2f4a0*/  BSYNC B3 ;  /* 0x0000000000037941 */ /* 0x000fea0003800000 */
.L_x_12425:
        /* <DEDUP_REMOVED lines=17> */
.L_x_12428:
[----:B------:R-:W-:Y:S05]  /*2f5c0*/  BSYNC B3 ;  /* 0x0000000000037941 */ /* 0x000fea0003800000 */
.L_x_12427:
        /* <DEDUP_REMOVED lines=10> */
.L_x_12430:
[----:B------:R-:W-:Y:S05]  /*2f670*/  BSYNC B3 ;  /* 0x0000000000037941 */ /* 0x000fea0003800000 */
.L_x_12429:
[----:B------:R-:W2:Y:S04]  /*2f680*/  LDL.64 R14, [R0] ;  /* 0x00000000000e7983 */ /* 0x000ea80000100a00 */
[----:B------:R-:W3:Y:S04]  /*2f690*/  LDL.64 R72, [R0+0x58] ;  /* 0x0000580000487983 */ /* 0x000ee80000100a00 */
[----:B------:R-:W4:Y:S04]  /*2f6a0*/  LDL.64 R8, [R0+0x48] ;  /* 0x0000480000087983 */ /* 0x000f280000100a00 */
[----:B0----5:R-:W4:Y:S01]  /*2f6b0*/  LDL.64 R20, [R0+0x50] ;  /* 0x0000500000147983 */ /* 0x021f220000100a00 */
[----:B------:R-:W-:-:S02]  /*2f6c0*/  R2UR UR6, R4 ;  /* 0x00000000040672ca */ /* 0x000fc400000e0000 */
[C---:B------:R-:W-:Y:S01]  /*2f6d0*/  R2UR UR7, R5.reuse ;  /* 0x00000000050772ca */ /* 0x040fe200000e0000 */
[----:B------:R-:W4:Y:S01]  /*2f6e0*/  LDL.LU R76, [R1+0x480] ;  /* 0x00048000014c7983 */ /* 0x000f220000300800 */
        /* <DEDUP_REMOVED lines=16> */
[----:B--2---:R-:W-:Y:S01]  /*2f7f0*/  IMAD R14, R13, 0xc00, R14 ;  /* 0x00000c000d0e7824 */ /* 0x004fe200078e020e */
[----:B------:R-:W-:-:S04]  /*2f800*/  R2UR UR7, R15 ;  /* 0x000000000f0772ca */ /* 0x000fc800000e0000 */
        /* <DEDUP_REMOVED lines=9> */
[----:B------:R-:W-:-:S02]  /*2f8a0*/  VIADD R74, R14, 0x2 ;  /* 0x000000020e4a7836 */ /* 0x000fc40000000000 */
[----:B------:R-:W-:-:S03]  /*2f8b0*/  IMAD.MOV.U32 R75, RZ, RZ, R15 ;  /* 0x000000ffff4b7224 */ /* 0x000fc600078e000f */
[----:B------:R-:W-:Y:S02]  /*2f8c0*/  R2UR UR6, R74 ;  /* 0x000000004a0672ca */ /* 0x000fe400000e0000 */
        /* <DEDUP_REMOVED lines=236> */
[----:B0-----:R-:W3:Y:S01]  /*30790*/  @!P2 LDL.64 R8, [R0] ;  /* 0x000000000008a983 */ /* 0x001ee20000100a00 */
[----:B------:R-:W-:-:S02]  /*307a0*/  @!P2 R2UR UR4, R4 ;  /* 0x000000000404a2ca */ /* 0x000fc400000e0000 */
[C---:B------:R-:W-:Y:S02]  /*307b0*/  @!P2 R2UR UR5, R5.reuse ;  /* 0x000000000505a2ca */ /* 0x040fe400000e0000 */
[----:B------:R-:W-:Y:S02]  /*307c0*/  SHF.R.U32.HI R20, RZ, 0x7, R13 ;  /* 0x00000007ff147819 */ /* 0x000fe4000001160d */
[----:B------:R-:W-:Y:S02]  /*307d0*/  @!P2 R2UR UR6, R4 ;  /* 0x000000000406a2ca */ /* 0x000fe400000e0000 */
[----:B------:R-:W-:Y:S02]  /*307e0*/  @!P2 R2UR UR7, R5 ;  /* 0x000000000507a2ca */ /* 0x000fe400000e0000 */
[----:B------:R-:W-:-:S05]  /*307f0*/  IADD3 R20, -R20, 0xb, RZ ;  /* 0x0000000b14147810 */ /* 0x000fca0007ffe1ff */
[----:B------:R0:W-:Y:S06]  /*30800*/  BAR.ARV R20, 0x100 ;  /* 0x000400140000751d */ /* 0x0001ec0000002000 */
[----:B--2---:R-:W2:Y:S04]  /*30810*/  @!P2 LD.E.64 R14, desc[UR4][R14.64+0x30] ;  /* 0x000030040e0ea980 */ /* 0x004ea8000c101b00 */
[----:B---3--:R-:W3:Y:S01]  /*30820*/  @!P2 LD.E R21, desc[UR6][R8.64] ;  /* 0x000000060815a980 */ /* 0x008ee2000c101900 */
[----:B------:R-:W-:-:S02]  /*30830*/  R2UR UR4, R4 ;  /* 0x00000000040472ca */ /* 0x000fc400000e0000 */
[----:B------:R-:W-:Y:S02]  /*30840*/  R2UR UR5, R5 ;  /* 0x00000000050572ca */ /* 0x000fe400000e0000 */
[----:B--2---:R-:W-:-:S05]  /*30850*/  @!P2 MOV R72, R14 ;  /* 0x0000000e0048a202 */ /* 0x004fca0000000f00 */
[----:B---3--:R-:W-:-:S05]  /*30860*/  @!P2 IMAD R21, R21, 0x8, R72 ;  /* 0x000000081515a824 */ /* 0x008fca00078e0248 */
[----:B------:R-:W-:-:S04]  /*30870*/  @!P2 PRMT R21, RZ, 0x654, R21 ;  /* 0x00000654ff15a816 */ /* 0x000fc80000000015 */
[----:B------:R1:W-:Y:S01]  /*30880*/  @!P2 SYNCS.ARRIVE.TRANS64.RED.A1T0 RZ, [R21+URZ], RZ ;  /* 0x000000ff15ffa9a7 */ /* 0x0003e2000810043f */
[----:B------:R-:W2:Y:S01]  /*30890*/  LD.E R72, desc[UR4][R6.64+0x24] ;  /* 0x0000240406487980 */ /* 0x000ea2000c101900 */
[----:B------:R-:W-:Y:S02]  /*308a0*/  R2UR UR4, R4 ;  /* 0x00000000040472ca */ /* 0x000fe400000e0000 */
[----:B------:R-:W-:-:S13]  /*308b0*/  R2UR UR5, R5 ;  /* 0x00000000050572ca */ /* 0x000fda00000e0000 */
[----:B-1----:R-:W3:Y:S01]  /*308c0*/  LD.E R21, desc[UR4][R6.64] ;  /* 0x0000000406157980 */ /* 0x002ee2000c101900 */
[----:B------:R-:W-:Y:S02]  /*308d0*/  R2UR UR4, R4 ;  /* 0x00000000040472ca */ /* 0x000fe400000e0000 */
[----:B------:R-:W-:Y:S02]  /*308e0*/  R2UR UR5, R5 ;  /* 0x00000000050572ca */ /* 0x000fe400000e0000 */
[----:B------:R-:W-:-:S04]  /*308f0*/  LOP3.LUT R76, R76, 0xfff7ffff, RZ, 0xc0, !PT ;  /* 0xfff7ffff4c4c7812 */ /* 0x000fc800078ec0ff */
[----:B------:R-:W-:-:S05]  /*30900*/  @P2 LOP3.LUT R76, R76, 0x80000, RZ, 0xfc, !PT ;  /* 0x000800004c4c2812 */ /* 0x000fca00078efcff */
[----:B------:R1:W-:Y:S04]  /*30910*/  STL [R1+0x480], R76 ;  /* 0x0004804c01007387 */ /* 0x0003e80000100800 */
[----:B-1----:R-:W4:Y:S01]  /*30920*/  LD.E R76, desc[UR4][R2.64] ;  /* 0x00000004024c7980 */ /* 0x002f22000c101900 */
        /* <DEDUP_REMOVED lines=12> */
[----:B--2---:R-:W-:-:S13]  /*309f0*/  ISETP.NE.AND P1, PT, R72, 0x1, PT ;  /* 0x000000014800780c */ /* 0x004fda0003f25270 */
[C---:B------:R-:W-:Y:S02]  /*30a00*/  @P1 R2UR UR4, R4.reuse ;  /* 0x00000000040412ca */ /* 0x040fe400000e0000 */
[C---:B------:R-:W-:Y:S02]  /*30a10*/  @P1 R2UR UR5, R5.reuse ;  /* 0x00000000050512ca */ /* 0x040fe400000e0000 */
[----:B------:R-:W-:Y:S02]  /*30a20*/  @P1 R2UR UR6, R4 ;  /* 0x00000000040612ca */ /* 0x000fe400000e0000 */
        /* <DEDUP_REMOVED lines=11> */
[----:B0-----:R-:W-:-:S05]  /*30ae0*/  LOP3.LUT R20, R9, 0xffffff80, RZ, 0xc0, !PT ;  /* 0xffffff8009147812 */ /* 0x001fca00078ec0ff */
[----:B------:R-:W-:-:S05]  /*30af0*/  IMAD.IADD R20, R21, 0x1, -R20 ;  /* 0x0000000115147824 */ /* 0x000fca00078e0a14 */
[----:B------:R-:W-:Y:S02]  /*30b00*/  SHF.R.S32.HI R15, RZ, 0x1f, R20 ;  /* 0x0000001fff0f7819 */ /* 0x000fe40000011414 */
[----:B------:R-:W-:Y:S02]  /*30b10*/  LEA.HI R75, R14, R21, RZ, 0x2 ;  /* 0x000000150e4b7211 */ /* 0x000fe400078f10ff */
[CC--:B------:R-:W-:Y:S02]  /*30b20*/  LEA.HI R72, R15.reuse, R20.reuse, RZ, 0x2 ;  /* 0x000000140f487211 */ /* 0x0c0fe400078f10ff */
[----:B------:R-:W-:Y:S02]  /*30b30*/  LEA.HI R15, R15, R20, RZ, 0x5 ;  /* 0x000000140f0f7211 */ /* 0x000fe400078f28ff */
[--C-:B------:R-:W-:Y:S02]  /*30b40*/  SHF.R.S32.HI R73, RZ, 0x2, R72.reuse ;  /* 0x00000002ff497819 */ /* 0x100fe40000011448 */
[----:B------:R-:W-:-:S02]  /*30b50*/  SHF.R.S32.HI R74, RZ, 0x1f, R72 ;  /* 0x0000001fff4a7819 */ /* 0x000fc40000011448 */
[----:B------:R-:W-:Y:S02]  /*30b60*/  LOP3.LUT R78, R75, 0xfffffffc, RZ, 0xc0, !PT ;  /* 0xfffffffc4b4e7812 */ /* 0x000fe400078ec0ff */
[----:B------:R-:W-:Y:S02]  /*30b70*/  SHF.R.S32.HI R14, RZ, 0x7, R9 ;  /* 0x00000007ff0e7819 */ /* 0x000fe40000011409 */
[----:B------:R-:W-:Y:S01]  /*30b80*/  LEA.HI R74, R74, R73, RZ, 0x3 ;  /* 0x000000494a4a7211 */ /* 0x000fe200078f18ff */
[----:B------:R-:W-:Y:S01]  /*30b90*/  IMAD.IADD R78, R21, 0x1, -R78 ;  /* 0x00000001154e7824 */ /* 0x000fe200078e0a4e */
[----:B------:R-:W-:Y:S02]  /*30ba0*/  SHF.R.S32.HI R15, RZ, 0x5, R15 ;  /* 0x00000005ff0f7819 */ /* 0x000fe4000001140f */
[----:B------:R-:W-:Y:S02]  /*30bb0*/  LEA.HI R9, R9, R14, RZ, 0x1 ;  /* 0x0000000e09097211 */ /* 0x000fe400078f08ff */
[----:B------:R-:W-:Y:S01]  /*30bc0*/  LOP3.LUT R74, R74, 0xfffffff8, RZ, 0xc0, !PT ;  /* 0xfffffff84a4a7812 */ /* 0x000fe200078ec0ff */
[----:B----4-:R-:W-:Y:S01]  /*30bd0*/  IMAD R21, R76, 0x8, R15 ;  /* 0x000000084c157824 */ /* 0x010fe200078e020f */
[----:B------:R-:W-:-:S02]  /*30be0*/  LOP3.LUT R9, R9, 0x3fffffe, RZ, 0xc0, !PT ;  /* 0x03fffffe09097812 */ /* 0x000fc400078ec0ff */
[----:B------:R-:W-:Y:S01]  /*30bf0*/  LEA.HI R15, R78, R78, RZ, 0x1 ;  /* 0x0000004e4e0f7211 */ /* 0x000fe200078f08ff */
[----:B------:R-:W-:Y:S02]  /*30c00*/  IMAD.IADD R74, R73, 0x1, -R74 ;  /* 0x00000001494a7824 */ /* 0x000fe400078e0a4a */
[----:B------:R-:W-:Y:S01]  /*30c10*/  IMAD.IADD R9, R14, 0x1, -R9 ;  /* 0x000000010e097824 */ /* 0x000fe200078e0a09 */
[----:B------:R-:W-:Y:S01]  /*30c20*/  LOP3.LUT R15, R15, 0x1ffffffe, RZ, 0xc0, !PT ;  /* 0x1ffffffe0f0f7812 */ /* 0x000fe200078ec0ff */
[----:B------:R-:W-:-:S04]  /*30c30*/  IMAD.U32 R74, R21, 0x10, R74 ;  /* 0x00000010154a7824 */ /* 0x000fc800078e004a */
[----:B------:R-:W-:Y:S02]  /*30c40*/  IMAD.IADD R15, R78, 0x1, -R15 ;  /* 0x000000014e0f7824 */ /* 0x000fe400078e0a0f */
[----:B------:R-:W-:-:S04]  /*30c50*/  IMAD R74, R9, 0x40, R74 ;  /* 0x00000040094a7824 */ /* 0x000fc800078e024a */
[----:B------:R-:W-:Y:S01]  /*30c60*/  IMAD R74, R15, 0x8, R74 ;  /* 0x000000080f4a7824 */ /* 0x000fe200078e024a */
[----:B------:R-:W-:Y:S01]  /*30c70*/  LOP3.LUT R9, R72, 0x7ffffffc, RZ, 0xc0, !PT ;  /* 0x7ffffffc48097812 */ /* 0x000fe200078ec0ff */
[----:B------:R-:W-:Y:S01]  /*30c80*/  IMAD.MOV.U32 R15, RZ, RZ, -0x60 ;  /* 0xffffffa0ff0f7424 */ /* 0x000fe200078e00ff */
[----:B------:R-:W-:-:S03]  /*30c90*/  ISETP.GE.AND P2, PT, R2, 0x1, PT ;  /* 0x000000010200780c */ /* 0x000fc60003f46270 */
[----:B------:R-:W-:Y:S02]  /*30ca0*/  IMAD.IADD R9, R20, 0x1, -R9 ;  /* 0x0000000114097824 */ /* 0x000fe400078e0a09 */
[----:B------:R-:W-:-:S04]  /*30cb0*/  IMAD R14, R10, R15, 0x1 ;  /* 0x000000010a0e7424 */ /* 0x000fc800078e020f */
[----:B------:R-:W-:Y:S01]  /*30cc0*/  IMAD R9, R9, -0x2, R14 ;  /* 0xfffffffe09097824 */ /* 0x000fe200078e020e */
[----:B------:R-:W-:Y:S01]  /*30cd0*/  LOP3.LUT R81, RZ, R81, RZ, 0x33, !PT ;  /* 0x00000051ff517212 */ /* 0x000fe200078e33ff */
[----:B------:R-:W-:Y:S01]  /*30ce0*/  BSSY B3, `(.L_x_12432) ;  /* 0x000002d000037945 */ /* 0x000fe20003800000 */
[----:B------:R-:W-:Y:S02]  /*30cf0*/  IMAD R83, R10, -0x60, R83 ;  /* 0xffffffa00a537824 */ /* 0x000fe400078e0253 */
[----:B------:R-:W-:Y:S02]  /*30d00*/  VIADD R21, R9, 0xffffffff ;  /* 0xffffffff09157836 */ /* 0x000fe40000000000 */
[----:B--2---:R-:W-:-:S05]  /*30d10*/  @P1 IMAD.HI.U32 R77, R74, R77, RZ ;  /* 0x0000004d4a4d1227 */ /* 0x004fca00078e00ff */
[----:B------:R-:W-:-:S05]  /*30d20*/  @P1 SHF.R.U32.HI R74, RZ, R80, R77 ;  /* 0x00000050ff4a1219 */ /* 0x000fca000001164d */
[----:B------:R-:W0:Y:S01]  /*30d30*/  SHFL.IDX PT, R76, R74, RZ, 0x1c1f ;  /* 0x001c1fff4a4c7589 */ /* 0x000e2200000e0000 */
[----:B------:R-:W-:-:S05]  /*30d40*/  IADD3 R14, -R8, R9, R3 ;  /* 0x00000009080e7210 */ /* 0x000fca0007ffe103 */
        /* <DEDUP_REMOVED lines=21> */
.L_x_12437:
[----:B------:R-:W-:Y:S05]  /*30ea0*/  BSYNC B5 ;  /* 0x0000000000057941 */ /* 0x000fea0003800000 */
.L_x_12436:
[----:B------:R-:W-:Y:S01]  /*30eb0*/  LOP3.LUT R15, RZ, R15, RZ, 0x33, !PT ;  /* 0x0000000fff0f7212 */ /* 0x000fe200078e33ff */
[----:B------:R-:W-:Y:S06]  /*30ec0*/  BRA `(.L_x_12438) ;  /* 0x0000000000287947 */ /* 0x000fec0003800000 */
.L_x_12435:
        /* <DEDUP_REMOVED lines=10> */
.L_x_12438:
[----:B------:R-:W-:Y:S05]  /*30f70*/  BSYNC B4 ;  /* 0x0000000000047941 */ /* 0x000fea0003800000 */
.L_x_12434:
[----:B------:R-:W-:-:S05]  /*30f80*/  IMAD R15, R2, R15, R21 ;  /* 0x0000000f020f7224 */ /* 0x000fca00078e0215 */
[----:B------:R-:W-:Y:S02]  /*30f90*/  VIMNMX R14, R14, R15, !PT ;  /* 0x0000000f0e0e7248 */ /* 0x000fe40007fe0100 */
[----:B------:R-:W-:-:S07]  /*30fa0*/  VIADDMNMX R9, R15, R2, R9, PT ;  /* 0x000000020f097246 */ /* 0x000fce0003800109 */
.L_x_12433:
[----:B------:R-:W-:Y:S05]  /*30fb0*/  BSYNC B3 ;  /* 0x0000000000037941 */ /* 0x000fea0003800000 */
.L_x_12432:
        /* <DEDUP_REMOVED lines=137> */
.L_x_12444:
[----:B------:R-:W-:Y:S05]  /*31850*/  BSYNC B5 ;  /* 0x0000000000057941 */ /* 0x000fea0003800000 */
.L_x_12443:
[----:B------:R-:W-:Y:S01]  /*31860*/  LOP3.LUT R3, RZ, R3, RZ, 0x33, !PT ;  /* 0x00000003ff037212 */ /* 0x000fe200078e33ff */
[----:B------:R-:W-:Y:S06]  /*31870*/  BRA `(.L_x_12445) ;  /* 0x0000000000287947 */ /* 0x000fec0003800000 */
.L_x_12442:
        /* <DEDUP_REMOVED lines=10> */
.L_x_12445:
[----:B------:R-:W-:Y:S05]  /*31920*/  BSYNC B4 ;  /* 0x0000000000047941 */ /* 0x000fea0003800000 */
.L_x_12441:
[----:B------:R-:W-:-:S05]  /*31930*/  IMAD R3, R2, R3, R21 ;  /* 0x0000000302037224 */ /* 0x000fca00078e0215 */
[----:B------:R-:W-:Y:S02]  /*31940*/  VIADDMNMX R9, R3, R2, R9, PT ;  /* 0x0000000203097246 */ /* 0x000fe40003800109 */
[----:B------:R-:W-:-:S07]  /*31950*/  VIMNMX R14, R14, R3, !PT ;  /* 0x000000030e0e7248 */ /* 0x000fce0007fe0100 */
.L_x_12440:
[----:B------:R-:W-:Y:S05]  /*31960*/  BSYNC B3 ;  /* 0x0000000000037941 */ /* 0x000fea0003800000 */
.L_x_12439:
        /* <DEDUP_REMOVED lines=169> */
[----:B------:R-:W-:Y:S02]  /*32400*/  FMUL.FTZ R20, R14, R7 ;  /* 0x000000070e147220 */ /* 0x000fe40000410000 */
[----:B------:R-:W0:Y:S08]  /*32410*/  MUFU.EX2 R14, R21 ;  /* 0x00000015000e7308 */ /* 0x000e300000000800 */
[----:B------:R-:W4:Y:S01]  /*32420*/  MUFU.EX2 R20, R20 ;  /* 0x0000001400147308 */ /* 0x000f220000000800 */
[----:B------:R-:W-:Y:S01]  /*32430*/  ST.E desc[UR4][R2.64+0x4], R9 ;  /* 0x0000040902007985 */ /* 0x000fe2000c101904 */
[----:B0-----:R-:W-:Y:S01]  /*32440*/  FMUL.FTZ R75, R14, R75 ;  /* 0x0000004b0e4b7220 */ /* 0x001fe20000410000 */
[----:B----4-:R-:W-:-:S04]  /*32450*/  FMUL.FTZ R73, R20, R79 ;  /* 0x0000004f14497220 */ /* 0x010fc80000410000 */
[----:B------:R0:W-:Y:S04]  /*32460*/  ST.E desc[UR6][R2.64+0x10], R75 ;  /* 0x0000104b02007985 */ /* 0x0001e8000c101906 */
[----:B------:R1:W-:Y:S04]  /*32470*/  ST.E desc[UR8][R2.64+0x14], R73 ;  /* 0x0000144902007985 */ /* 0x0003e8000c101908 */
[----:B------:R-:W2:Y:S04]  /*32480*/  LDL.64 R6, [R0+0x70] ;  /* 0x0000700000067983 */ /* 0x000ea80000100a00 */
[----:B--2---:R-:W1:Y:S04]  /*32490*/  LD.E R24, desc[UR6][R6.64+0x20] ;  /* 0x0000200606187980 */ /* 0x004e68000c101900 */
[----:B------:R-:W1:Y:S04]  /*324a0*/  LD.E R8, desc[UR4][R6.64] ;  /* 0x0000000406087980 */ /* 0x000e68000c101900 */
[----:B------:R-:W2:Y:S04]  /*324b0*/  LD.E R21, desc[UR8][R6.64+0x4] ;  /* 0x0000040806157980 */ /* 0x000ea8000c101900 */
[----:B0-----:R-:W3:Y:S04]  /*324c0*/  LD.E R75, desc[UR4][R6.64+0x10] ;  /* 0x00001004064b7980 */ /* 0x001ee8000c101900 */
[----:B------:R-:W4:Y:S01]  /*324d0*/  LD.E R72, desc[UR6][R6.64+0x14] ;  /* 0x0000140606487980 */ /* 0x000f22000c101900 */
[C---:B-1----:R-:W-:Y:S01]  /*324e0*/  FMUL.FTZ R2, R8.reuse, R24 ;  /* 0x0000001808027220 */ /* 0x042fe20000410000 */
[----:B------:R-:W-:-:S02]  /*324f0*/  FSETP.NEU.FTZ.AND P1, PT, R8, -INF , PT ;  /* 0xff8000000800780b */ /* 0x000fc40003f3d000 */
[----:B--2---:R-:W-:Y:S01]  /*32500*/  FSETP.NEU.FTZ.AND P2, PT, R21, -INF , PT ;  /* 0xff8000001500780b */ /* 0x004fe20003f5d000 */
[----:B------:R-:W-:Y:S01]  /*32510*/  FMUL.FTZ R21, R24, R21 ;  /* 0x0000001518157220 */ /* 0x000fe20000410000 */
[----:B------:R-:W-:-:S04]  /*32520*/  FSEL R3, R2, RZ, P1 ;  /* 0x000000ff02037208 */ /* 0x000fc80000800000 */
[----:B------:R-:W-:Y:S01]  /*32530*/  FSEL R73, R21, RZ, P2 ;  /* 0x000000ff15497208 */ /* 0x000fe20001000000 */
[-CC-:B------:R-:W-:Y:S01]  /*32540*/  FFMA.FTZ R172, R15, R24.reuse, -R3.reuse ;  /* 0x000000180fac7223 */ /* 0x180fe20000010803 */
[----:B------:R-:W-:-:S03]  /*32550*/  FFMA.FTZ R25, R25, R24, -R3 ;  /* 0x0000001819197223 */ /* 0x000fc60000010803 */
[-C--:B------:R-:W-:Y:S02]  /*32560*/  FFMA.FTZ R173, R26, R24.reuse, -R73 ;  /* 0x000000181aad7223 */ /* 0x080fe40000010849 */
[----:B------:R-:W3:Y:S01]  /*32570*/  MUFU.EX2 R172, R172 ;  /* 0x000000ac00ac7308 */ /* 0x000ee20000000800 */
[-CC-:B------:R-:W-:Y:S01]  /*32580*/  FFMA.FTZ R174, R28, R24.reuse, -R3.reuse ;  /* 0x000000181cae7223 */ /* 0x180fe20000010803 */
[-CC-:B------:R-:W-:Y:S01]  /*32590*/  FFMA.FTZ R21, R29, R24.reuse, -R3.reuse ;  /* 0x000000181d157223 */ /* 0x180fe20000010803 */
[-C--:B------:R-:W-:Y:S01]  /*325a0*/  FFMA.FTZ R8, R33, R24.reuse, -R3 ;  /* 0x0000001821087223 */ /* 0x080fe20000010803 */
[-C--:B------:R-:W-:Y:S01]  /*325b0*/  FFMA.FTZ R15, R27, R24.reuse, -R73 ;  /* 0x000000181b0f7223 */ /* 0x080fe20000010849 */
        /* <DEDUP_REMOVED lines=43> */
[----:B------:R-:W1:Y:S08]  /*32870*/  MUFU.EX2 R174, R174 ;  /* 0x000000ae00ae7308 */ /* 0x000e700000000800 */
[----:B------:R-:W2:Y:S08]  /*32880*/  MUFU.EX2 R24, R15 ;  /* 0x0000000f00187308 */ /* 0x000eb00000000800 */
[----:B------:R-:W5:Y:S08]  /*32890*/  MUFU.EX2 R175, R175 ;  /* 0x000000af00af7308 */ /* 0x000f700000000800 */
[----:B------:R-:W5:Y:S08]  /*328a0*/  MUFU.EX2 R21, R21 ;  /* 0x0000001500157308 */ /* 0x000f700000000800 */
[----:B------:R-:W5:Y:S08]  /*328b0*/  MUFU.EX2 R26, R26 ;  /* 0x0000001a001a7308 */ /* 0x000f700000000800 */
[----:B------:R-:W5:Y:S08]  /*328c0*/  MUFU.EX2 R152, R152 ;  /* 0x0000009800987308 */ /* 0x000f700000000800 */
[----:B------:R3:W-:Y:S02]  /*328d0*/  MUFU.EX2 R27, R8 ;  /* 0x00000008001b7308 */ /* 0x0007e40000000800 */
[----:B---3--:R-:W-:-:S06]  /*328e0*/  FADD.FTZ R8, R172, R75 ;  /* 0x0000004bac087221 */ /* 0x008fcc0000010000 */
[----:B------:R4:W-:Y:S01]  /*328f0*/  MUFU.EX2 R31, R9 ;  /* 0x00000009001f7308 */ /* 0x0009e20000000800 */
[----:B0-----:R-:W-:-:S07]  /*32900*/  FADD.FTZ R47, R25, R8 ;  /* 0x00000008192f7221 */ /* 0x001fce0000010000 */
[----:B------:R-:W0:Y:S01]  /*32910*/  MUFU.EX2 R153, R153 ;  /* 0x0000009900997308 */ /* 0x000e220000000800 */
[----:B----4-:R-:W-:Y:S01]  /*32920*/  FADD.FTZ R9, R173, R72 ;  /* 0x00000048ad097221 */ /* 0x010fe20000010000 */
[----:B-1----:R-:W-:-:S03]  /*32930*/  FADD.FTZ R44, R174, R47 ;  /* 0x0000002fae2c7221 */ /* 0x002fc60000010000 */
[----:B--2---:R-:W-:-:S03]  /*32940*/  FADD.FTZ R8, R24, R9 ;  /* 0x0000000918087221 */ /* 0x004fc60000010000 */
[----:B------:R-:W1:Y:S01]  /*32950*/  MUFU.EX2 R28, R28 ;  /* 0x0000001c001c7308 */ /* 0x000e620000000800 */
[----:B-----5:R-:W-:Y:S01]  /*32960*/  FADD.FTZ R9, R175, R8 ;  /* 0x00000008af097221 */ /* 0x020fe20000010000 */
[----:B------:R-:W-:-:S06]  /*32970*/  FADD.FTZ R15, R21, R44 ;  /* 0x0000002c150f7221 */ /* 0x000fcc0000010000 */
[----:B------:R-:W2:Y:S01]  /*32980*/  MUFU.EX2 R154, R154 ;  /* 0x0000009a009a7308 */ /* 0x000ea20000000800 */
[----:B------:R-:W-:Y:S01]  /*32990*/  FADD.FTZ R8, R26, R9 ;  /* 0x000000091a087221 */ /* 0x000fe20000010000 */
[----:B------:R-:W-:-:S06]  /*329a0*/  FADD.FTZ R44, R152, R15 ;  /* 0x0000000f982c7221 */ /* 0x000fcc0000010000 */
[----:B------:R-:W3:Y:S08]  /*329b0*/  MUFU.EX2 R155, R155 ;  /* 0x0000009b009b7308 */ /* 0x000ef00000000800 */
[----:B------:R-:W4:Y:S01]  /*329c0*/  MUFU.EX2 R29, R29 ;  /* 0x0000001d001d7308 */ /* 0x000f220000000800 */
[----:B0-----:R-:W-:Y:S01]  /*329d0*/  FADD.FTZ R9, R153, R8 ;  /* 0x0000000899097221 */ /* 0x001fe20000010000 */
[----:B------:R-:W-:-:S06]  /*329e0*/  FADD.FTZ R15, R27, R44 ;  /* 0x0000002c1b0f7221 */ /* 0x000fcc0000010000 */
[----:B------:R-:W0:Y:S08]  /*329f0*/  MUFU.EX2 R30, R30 ;  /* 0x0000001e001e7308 */ /* 0x000e300000000800 */
[----:B------:R-:W5:Y:S01]  /*32a00*/  MUFU.EX2 R156, R156 ;  /* 0x0000009c009c7308 */ /* 0x000f620000000800 */
[----:B-1----:R-:W-:Y:S01]  /*32a10*/  FADD.FTZ R8, R28, R9 ;  /* 0x000000091c087221 */ /* 0x002fe20000010000 */
[----:B--2---:R-:W-:-:S06]  /*32a20*/  FADD.FTZ R44, R154, R15 ;  /* 0x0000000f9a2c7221 */ /* 0x004fcc0000010000 */
[----:B------:R-:W1:Y:S01]  /*32a30*/  MUFU.EX2 R157, R157 ;  /* 0x0000009d009d7308 */ /* 0x000e620000000800 */
[----:B---3--:R-:W-:Y:S01]  /*32a40*/  FADD.FTZ R9, R155, R8 ;  /* 0x000000089b097221 */ /* 0x008fe20000010000 */
[----:B----4-:R-:W-:-:S06]  /*32a50*/  FADD.FTZ R15, R29, R44 ;  /* 0x0000002c1d0f7221 */ /* 0x010fcc0000010000 */
[----:B------:R-:W2:Y:S08]  /*32a60*/  MUFU.EX2 R32, R32 ;  /* 0x0000002000207308 */ /* 0x000eb00000000800 */
[----:B------:R-:W3:Y:S01]  /*32a70*/  MUFU.EX2 R158, R158 ;  /* 0x0000009e009e7308 */ /* 0x000ee20000000800 */
[----:B0-----:R-:W-:Y:S01]  /*32a80*/  FADD.FTZ R8, R30, R9 ;  /* 0x000000091e087221 */ /* 0x001fe20000010000 */
[----:B-----5:R-:W-:-:S06]  /*32a90*/  FADD.FTZ R44, R156, R15 ;  /* 0x0000000f9c2c7221 */ /* 0x020fcc0000010000 */
[----:B------:R-:W0:Y:S08]  /*32aa0*/  MUFU.EX2 R159, R159 ;  /* 0x0000009f009f7308 */ /* 0x000e300000000800 */
[----:B------:R-:W4:Y:S01]  /*32ab0*/  MUFU.EX2 R33, R33 ;  /* 0x0000002100217308 */ /* 0x000f220000000800 */
[----:B-1----:R-:W-:Y:S01]  /*32ac0*/  FADD.FTZ R9, R157, R8 ;  /* 0x000000089d097221 */ /* 0x002fe20000010000 */
[----:B------:R-:W-:-:S06]  /*32ad0*/  FADD.FTZ R15, R31, R44 ;  /* 0x0000002c1f0f7221 */ /* 0x000fcc0000010000 */
[----:B------:R-:W1:Y:S08]  /*32ae0*/  MUFU.EX2 R34, R34 ;  /* 0x0000002200227308 */ /* 0x000e700000000800 */
[----:B------:R-:W5:Y:S01]  /*32af0*/  MUFU.EX2 R160, R160 ;  /* 0x000000a000a07308 */ /* 0x000f620000000800 */
[----:B--2---:R-:W-:Y:S01]  /*32b00*/  FADD.FTZ R8, R32, R9 ;  /* 0x0000000920087221 */ /* 0x004fe20000010000 */
[----:B---3--:R-:W-:-:S06]  /*32b10*/  FADD.FTZ R44, R158, R15 ;  /* 0x0000000f9e2c7221 */ /* 0x008fcc0000010000 */
[----:B------:R-:W2:Y:S08]  /*32b20*/  MUFU.EX2 R161, R161 ;  /* 0x000000a100a17308 */ /* 0x000eb00000000800 */
[----:B------:R-:W3:Y:S01]  /*32b30*/  MUFU.EX2 R35, R49 ;  /* 0x0000003100237308 */ /* 0x000ee20000000800 */
[----:B0-----:R-:W-:Y:S01]  /*32b40*/  FADD.FTZ R9, R159, R8 ;  /* 0x000000089f097221 */ /* 0x001fe20000010000 */
[----:B----4-:R-:W-:-:S06]  /*32b50*/  FADD.FTZ R15, R33, R44 ;  /* 0x0000002c210f7221 */ /* 0x010fcc0000010000 */
[----:B------:R-:W0:Y:S08]  /*32b60*/  MUFU.EX2 R36, R36 ;  /* 0x0000002400247308 */ /* 0x000e300000000800 */
[----:B------:R-:W4:Y:S01]  /*32b70*/  MUFU.EX2 R162, R162 ;  /* 0x000000a200a27308 */ /* 0x000f220000000800 */
[----:B-1----:R-:W-:Y:S01]  /*32b80*/  FADD.FTZ R8, R34, R9 ;  /* 0x0000000922087221 */ /* 0x002fe20000010000 */
[----:B-----5:R-:W-:-:S06]  /*32b90*/  FADD.FTZ R44, R160, R15 ;  /* 0x0000000fa02c7221 */ /* 0x020fcc0000010000 */
        /* <DEDUP_REMOVED lines=8> */
[----:B------:R-:W0:Y:S01]  /*32c20*/  MUFU.EX2 R165, R165 ;  /* 0x000000a500a57308 */ /* 0x000e220000000800 */
[----:B-1----:R-:W-:-:S07]  /*32c30*/  FADD.FTZ R9, R163, R8 ;  /* 0x00000008a3097221 */ /* 0x002fce0000010000 */
[----:B------:R-:W1:Y:S01]  /*32c40*/  MUFU.EX2 R39, R57 ;  /* 0x0000003900277308 */ /* 0x000e620000000800 */
[----:B-----5:R-:W-:-:S07]  /*32c50*/  FADD.FTZ R15, R37, R44 ;  /* 0x0000002c250f7221 */ /* 0x020fce0000010000 */
[----:B------:R-:W4:Y:S01]  /*32c60*/  MUFU.EX2 R40, R40 ;  /* 0x0000002800287308 */ /* 0x000f220000000800 */
[----:B--2---:R-:W-:Y:S01]  /*32c70*/  FADD.FTZ R8, R38, R9 ;  /* 0x0000000926087221 */ /* 0x004fe20000010000 */
[----:B---3--:R-:W-:-:S06]  /*32c80*/  FADD.FTZ R44, R164, R15 ;  /* 0x0000000fa42c7221 */ /* 0x008fcc0000010000 */
[----:B------:R-:W2:Y:S08]  /*32c90*/  MUFU.EX2 R166, R166 ;  /* 0x000000a600a67308 */ /* 0x000eb00000000800 */
[----:B------:R-:W3:Y:S01]  /*32ca0*/  MUFU.EX2 R167, R167 ;  /* 0x000000a700a77308 */ /* 0x000ee20000000800 */
[----:B0-----:R-:W-:-:S07]  /*32cb0*/  FADD.FTZ R9, R165, R8 ;  /* 0x00000008a5097221 */ /* 0x001fce0000010000 */
[----:B------:R-:W0:Y:S01]  /*32cc0*/  MUFU.EX2 R41, R41 ;  /* 0x0000002900297308 */ /* 0x000e220000000800 */
[----:B-1----:R-:W-:-:S07]  /*32cd0*/  FADD.FTZ R15, R39, R44 ;  /* 0x0000002c270f7221 */ /* 0x002fce0000010000 */
[----:B------:R-:W1:Y:S01]  /*32ce0*/  MUFU.EX2 R42, R42 ;  /* 0x0000002a002a7308 */ /* 0x000e620000000800 */
[----:B----4-:R-:W-:-:S07]  /*32cf0*/  FADD.FTZ R8, R40, R9 ;  /* 0x0000000928087221 */ /* 0x010fce0000010000 */
[----:B------:R-:W4:Y:S08]  /*32d00*/  MUFU.EX2 R168, R168 ;  /* 0x000000a800a87308 */ /* 0x000f300000000800 */
[----:B------:R-:W5:Y:S01]  /*32d10*/  MUFU.EX2 R169, R169 ;  /* 0x000000a900a97308 */ /* 0x000f620000000800 */
[----:B--2---:R-:W-:Y:S01]  /*32d20*/  FADD.FTZ R48, R166, R15 ;  /* 0x0000000fa6307221 */ /* 0x004fe20000010000 */
[----:B---3--:R-:W-:-:S06]  /*32d30*/  FADD.FTZ R9, R167, R8 ;  /* 0x00000008a7097221 */ /* 0x008fcc0000010000 */
[----:B------:R-:W2:Y:S08]  /*32d40*/  MUFU.EX2 R43, R65 ;  /* 0x00000041002b7308 */ /* 0x000eb00000000800 */
[----:B------:R-:W3:Y:S01]  /*32d50*/  MUFU.EX2 R44, R67 ;  /* 0x00000043002c7308 */ /* 0x000ee20000000800 */
[----:B0-----:R-:W-:Y:S01]  /*32d60*/  FADD.FTZ R15, R41, R48 ;  /* 0x00000030290f7221 */ /* 0x001fe20000010000 */
[----:B-1----:R-:W-:-:S06]  /*32d70*/  FADD.FTZ R8, R42, R9 ;  /* 0x000000092a087221 */ /* 0x002fcc0000010000 */
[----:B------:R-:W0:Y:S08]  /*32d80*/  MUFU.EX2 R170, R170 ;  /* 0x000000aa00aa7308 */ /* 0x000e300000000800 */
[----:B------:R-:W1:Y:S01]  /*32d90*/  MUFU.EX2 R171, R2 ;  /* 0x0000000200ab7308 */ /* 0x000e620000000800 */
[----:B----4-:R-:W-:Y:S01]  /*32da0*/  FADD.FTZ R48, R168, R15 ;  /* 0x0000000fa8307221 */ /* 0x010fe20000010000 */
[----:B-----5:R-:W-:-:S06]  /*32db0*/  FADD.FTZ R9, R169, R8 ;  /* 0x00000008a9097221 */ /* 0x020fcc0000010000 */
[----:B------:R-:W4:Y:S08]  /*32dc0*/  MUFU.EX2 R45, R45 ;  /* 0x0000002d002d7308 */ /* 0x000f300000000800 */
[----:B------:R4:W5:Y:S01]  /*32dd0*/  MUFU.EX2 R46, R3 ;  /* 0x00000003002e7308 */ /* 0x0009620000000800 */
[----:B--2---:R-:W-:Y:S01]  /*32de0*/  FADD.FTZ R15, R43, R48 ;  /* 0x000000302b0f7221 */ /* 0x004fe20000010000 */
[----:B---3--:R-:W-:-:S03]  /*32df0*/  FADD.FTZ R8, R44, R9 ;  /* 0x000000092c087221 */ /* 0x008fc60000010000 */
[----:B0-----:R-:W-:Y:S01]  /*32e00*/  FADD.FTZ R48, R170, R15 ;  /* 0x0000000faa307221 */ /* 0x001fe20000010000 */
[----:B-1----:R-:W-:-:S03]  /*32e10*/  FADD.FTZ R9, R171, R8 ;  /* 0x00000008ab097221 */ /* 0x002fc60000010000 */
[----:B----4-:R-:W-:Y:S01]  /*32e20*/  FADD.FTZ R3, R45, R48 ;  /* 0x000000302d037221 */ /* 0x010fe20000010000 */
[----:B-----5:R-:W-:-:S04]  /*32e30*/  FADD.FTZ R15, R46, R9 ;  /* 0x000000092e0f7221 */ /* 0x020fc80000010000 */
[----:B------:R0:W-:Y:S04]  /*32e40*/  ST.E desc[UR4][R6.64+0x10], R3 ;  /* 0x0000100306007985 */ /* 0x0001e8000c101904 */
[----:B------:R1:W-:Y:S04]  /*32e50*/  ST.E desc[UR6][R6.64+0x14], R15 ;  /* 0x0000140f06007985 */ /* 0x0003e8000c101906 */
[----:B------:R-:W0:Y:S01]  /*32e60*/  LDL.64 R8, [R0+0x80] ;  /* 0x0000800000087983 */ /* 0x000e220000100a00 */
[----:B------:R-:W-:Y:S02]  /*32e70*/  R2UR UR10, R4 ;  /* 0x00000000040a72ca */ /* 0x000fe400000e0000 */
[----:B------:R-:W-:-:S02]  /*32e80*/  R2UR UR11, R5 ;  /* 0x00000000050b72ca */ /* 0x000fc400000e0000 */
[C---:B------:R-:W-:Y:S02]  /*32e90*/  R2UR UR12, R4.reuse ;  /* 0x00000000040c72ca */ /* 0x040fe400000e0000 */
[----:B------:R-:W-:Y:S01]  /*32ea0*/  R2UR UR13, R5 ;  /* 0x00000000050d72ca */ /* 0x000fe200000e0000 */
[----:B0-----:R-:W2:Y:S08]  /*32eb0*/  LD.E R3, desc[UR8][R8.64+0x10] ;  /* 0x0000100808037980 */ /* 0x001eb0000c101900 */
[----:B-1----:R-:W3:Y:S04]  /*32ec0*/  LD.E R7, desc[UR10][R8.64+0x14] ;  /* 0x0000140a08077980 */ /* 0x002ee8000c101900 */
[----:B------:R-:W4:Y:S01]  /*32ed0*/  LD.E R15, desc[UR12][R8.64+0x20] ;  /* 0x0000200c080f7980 */ /* 0x000f22000c101900 */
[----:B------:R-:W-:-:S02]  /*32ee0*/  R2UR UR18, R4 ;  /* 0x00000000041272ca */ /* 0x000fc400000e0000 */
[C---:B------:R-:W-:Y:S01]  /*32ef0*/  R2UR UR19, R5.reuse ;  /* 0x00000000051372ca */ /* 0x040fe200000e0000 */
[----:B------:R-:W5:Y:S01]  /*32f00*/  LD.E R47, desc[UR4][R8.64] ;  /* 0x00000004082f7980 */ /* 0x000f62000c101900 */
[C---:B------:R-:W-:Y:S02]  /*32f10*/  R2UR UR14, R4.reuse ;  /* 0x00000000040e72ca */ /* 0x040fe400000e0000 */
        /* <DEDUP_REMOVED lines=43> */
[----:B----4-:R-:W-:-:S03]  /*331d0*/  FMUL.FTZ R15, R14, R15 ;  /* 0x0000000f0e0f7220 */ /* 0x010fc60000410000 */
[----:B------:R0:W-:Y:S04]  /*331e0*/  ST.E desc[UR8][R8.64+0x10], R3 ;  /* 0x0000100308007985 */ /* 0x0001e8000c101908 */
[----:B------:R1:W-:Y:S04]  /*331f0*/  ST.E desc[UR10][R8.64+0x14], R7 ;  /* 0x0000140708007985 */ /* 0x0003e8000c10190a */
[----:B------:R2:W-:Y:S04]  /*33200*/  ST.E desc[UR12][R8.64+0x20], R15 ;  /* 0x0000200f08007985 */ /* 0x0005e8000c10190c */
[----:B0-----:R-:W3:Y:S04]  /*33210*/  LD.E R3, desc[UR18][R8.64+0x150] ;  /* 0x0001501208037980 */ /* 0x001ee8000c101900 */
[----:B-1----:R-:W4:Y:S04]  /*33220*/  LD.E R7, desc[UR6][R8.64+0x154] ;  /* 0x0001540608077980 */ /* 0x002f28000c101900 */
[----:B--2---:R-:W2:Y:S01]  /*33230*/  LD.E R15, desc[UR6][R8.64+0x160] ;  /* 0x00016006080f7980 */ /* 0x004ea2000c101900 */
[C---:B---3--:R-:W-:Y:S01]  /*33240*/  FMUL.FTZ R3, R14.reuse, R3 ;  /* 0x000000030e037220 */ /* 0x048fe20000410000 */
[C---:B----4-:R-:W-:Y:S01]  /*33250*/  FMUL.FTZ R7, R14.reuse, R7 ;  /* 0x000000070e077220 */ /* 0x050fe20000410000 */
[----:B--2---:R-:W-:-:S03]  /*33260*/  FMUL.FTZ R15, R14, R15 ;  /* 0x0000000f0e0f7220 */ /* 0x004fc60000410000 */
        /* <DEDUP_REMOVED lines=60> */
[----:B---3--:R-:W-:Y:S01]  /*33630*/  FMUL.FTZ R3, R14, R3 ;  /* 0x000000030e037220 */ /* 0x008fe20000410000 */
        /* <DEDUP_REMOVED lines=131> */
[C---:B---3--:R-:W-:Y:S01]  /*33e70*/  FMUL.FTZ R3, R20.reuse, R3 ;  /* 0x0000000314037220 */ /* 0x048fe20000410000 */
[C---:B----4-:R-:W-:Y:S01]  /*33e80*/  FMUL.FTZ R7, R20.reuse, R7 ;  /* 0x0000000714077220 */ /* 0x050fe20000410000 */
[----:B--2---:R-:W-:-:S03]  /*33e90*/  FMUL.FTZ R15, R20, R15 ;  /* 0x0000000f140f7220 */ /* 0x004fc60000410000 */
[----:B------:R0:W-:Y:S04]  /*33ea0*/  ST.E desc[UR4][R8.64+0x8c], R3 ;  /* 0x00008c0308007985 */ /* 0x0001e8000c101904 */
[----:B------:R1:W-:Y:S04]  /*33eb0*/  ST.E desc[UR4][R8.64+0x98], R7 ;  /* 0x0000980708007985 */ /* 0x0003e8000c101904 */
[----:B------:R2:W-:Y:S04]  /*33ec0*/  ST.E desc[UR4][R8.64+0x9c], R15 ;  /* 0x00009c0f08007985 */ /* 0x0005e8000c101904 */
[----:B0-----:R-:W3:Y:S02]  /*33ed0*/  LD.E R3, desc[UR6][R8.64+0xa8] ;  /* 0x0000a80608037980 */ /* 0x001ee4000c101900 */
[----:B---3--:R-:W-:-:S05]  /*33ee0*/  FMUL.FTZ R3, R20, R3 ;  /* 0x0000000314037220 */ /* 0x008fca0000410000 */
[----:B------:R0:W-:Y:S04]  /*33ef0*/  ST.E desc[UR4][R8.64+0xa8], R3 ;  /* 0x0000a80308007985 */ /* 0x0001e8000c101904 */
[----:B-1----:R-:W3:Y:S02]  /*33f00*/  LD.E R7, desc[UR6][R8.64+0xac] ;  /* 0x0000ac0608077980 */ /* 0x002ee4000c101900 */
[----:B---3--:R-:W-:-:S05]  /*33f10*/  FMUL.FTZ R7, R20, R7 ;  /* 0x0000000714077220 */ /* 0x008fca0000410000 */
[----:B------:R1:W-:Y:S04]  /*33f20*/  ST.E desc[UR4][R8.64+0xac], R7 ;  /* 0x0000ac0708007985 */ /* 0x0003e8000c101904 */
[----:B--2---:R-:W2:Y:S02]  /*33f30*/  LD.E R15, desc[UR6][R8.64+0xb8] ;  /* 0x0000b806080f7980 */ /* 0x004ea4000c101900 */
[----:B--2---:R-:W-:-:S05]  /*33f40*/  FMUL.FTZ R15, R20, R15 ;  /* 0x0000000f140f7220 */ /* 0x004fca0000410000 */
        /* <DEDUP_REMOVED lines=114> */
[----:B------:R-:W-:Y:S04]  /*34670*/  ST.E desc[UR4][R8.64+0x1e8], R7 ;  /* 0x0001e80708007985 */ /* 0x000fe8000c101904 */
[----:B--2---:R-:W2:Y:S02]  /*34680*/  LD.E R15, desc[UR6][R8.64+0x1ec] ;  /* 0x0001ec06080f7980 */ /* 0x004ea4000c101900 */
[----:B--2---:R-:W-:-:S05]  /*34690*/  FMUL.FTZ R15, R20, R15 ;  /* 0x0000000f140f7220 */ /* 0x004fca0000410000 */
[----:B------:R1:W-:Y:S04]  /*346a0*/  ST.E desc[UR4][R8.64+0x1ec], R15 ;  /* 0x0001ec0f08007985 */ /* 0x0003e8000c101904 */
[----:B0-----:R-:W2:Y:S02]  /*346b0*/  LD.E R3, desc[UR6][R8.64+0x1f8] ;  /* 0x0001f80608037980 */ /* 0x001ea4000c101900 */
[----:B--2---:R-:W-:-:S05]  /*346c0*/  FMUL.FTZ R47, R20, R3 ;  /* 0x00000003142f7220 */ /* 0x004fca0000410000 */
[----:B------:R-:W-:Y:S04]  /*346d0*/  ST.E desc[UR4][R8.64+0x1f8], R47 ;  /* 0x0001f82f08007985 */ /* 0x000fe8000c101904 */
[----:B------:R-:W2:Y:S02]  /*346e0*/  LD.E R3, desc[UR6][R8.64+0x1fc] ;  /* 0x0001fc0608037980 */ /* 0x000ea4000c101900 */
[----:B--2---:R-:W-:-:S05]  /*346f0*/  FMUL.FTZ R49, R20, R3 ;  /* 0x0000000314317220 */ /* 0x004fca0000410000 */
[----:B------:R0:W-:Y:S04]  /*34700*/  ST.E desc[UR4][R8.64+0x1fc], R49 ;  /* 0x0001fc3108007985 */ /* 0x0001e8000c101904 */
[----:B------:R-:W2:Y:S01]  /*34710*/  LDL.64 R2, [R0+0x80] ;  /* 0x0000800000027983 */ /* 0x000ea20000100a00 */
[----:B------:R-:W-:-:S03]  /*34720*/  LEA.HI R20, R13, 0x8, RZ, 0x19 ;  /* 0x000000080d147811 */ /* 0x000fc600078fc8ff */
[----:B-1----:R-:W3:Y:S02]  /*34730*/  LDL.64 R14, [R0] ;  /* 0x00000000000e7983 */ /* 0x002ee40000100a00 */
[----:B------:R1:W-:Y:S06]  /*34740*/  BAR.SYNC.DEFER_BLOCKING R20, 0x100 ;  /* 0x000400140000751d */ /* 0x0003ec0000010000 */
[----:B------:R-:W4:Y:S04]  /*34750*/  LDL.64 R6, [R0+0x98] ;  /* 0x0000980000067983 */ /* 0x000f280000100a00 */
[----:B0-----:R-:W5:Y:S04]  /*34760*/  LDL.64 R8, [R0+0x88] ;  /* 0x0000880000087983 */ /* 0x001f680000100a00 */
[----:B--2---:R-:W2:Y:S04]  /*34770*/  LD.E R47, desc[UR4][R2.64] ;  /* 0x00000004022f7980 */ /* 0x004ea8000c101900 */
[----:B---3--:R-:W3:Y:S04]  /*34780*/  LD.E R15, desc[UR6][R14.64] ;  /* 0x000000060e0f7980 */ /* 0x008ee8000c101900 */
[----:B----4-:R-:W3:Y:S04]  /*34790*/  LD.E.64 R6, desc[UR4][R6.64] ;  /* 0x0000000406067980 */ /* 0x010ee8000c101b00 */
[----:B--2---:R0:W-:Y:S04]  /*347a0*/  ST.E desc[UR8][R2.64], R47 ;  /* 0x0000002f02007985 */ /* 0x0041e8000c101908 */
[----:B------:R-:W2:Y:S04]  /*347b0*/  LD.E R49, desc[UR10][R2.64+0x4] ;  /* 0x0000040a02317980 */ /* 0x000ea8000c101900 */
[----:B--2---:R2:W-:Y:S04]  /*347c0*/  ST.E desc[UR4][R2.64+0x4], R49 ;  /* 0x0000043102007985 */ /* 0x0045e8000c101904 */
[----:B------:R-:W4:Y:S04]  /*347d0*/  LD.E R51, desc[UR6][R2.64+0x8] ;  /* 0x0000080602337980 */ /* 0x000f28000c101900 */
[----:B----4-:R4:W-:Y:S04]  /*347e0*/  ST.E desc[UR4][R2.64+0x8], R51 ;  /* 0x0000083302007985 */ /* 0x0109e8000c101904 */
[----:B------:R-:W5:Y:S04]  /*347f0*/  LD.E R53, desc[UR6][R2.64+0xc] ;  /* 0x00000c0602357980 */ /* 0x000f68000c101900 */
[----:B-----5:R5:W-:Y:S04]  /*34800*/  ST.E desc[UR4][R2.64+0xc], R53 ;  /* 0x00000c3502007985 */ /* 0x020be8000c101904 */
[----:B0-----:R-:W3:Y:S04]  /*34810*/  LD.E R47, desc[UR6][R2.64+0x10] ;  /* 0x00001006022f7980 */ /* 0x001ee8000c101900 */
[----:B---3--:R0:W-:Y:S04]  /*34820*/  ST.E desc[UR4][R2.64+0x10], R47 ;  /* 0x0000102f02007985 */ /* 0x0081e8000c101904 */
[----:B--2---:R-:W2:Y:S04]  /*34830*/  LD.E R49, desc[UR6][R2.64+0x14] ;  /* 0x0000140602317980 */ /* 0x004ea8000c101900 */
[----:B--2---:R2:W-:Y:S04]  /*34840*/  ST.E desc[UR4][R2.64+0x14], R49 ;  /* 0x0000143102007985 */ /* 0x0045e8000c101904 */
[----:B----4-:R-:W3:Y:S04]  /*34850*/  LD.E R51, desc[UR6][R2.64+0x18] ;  /* 0x0000180602337980 */ /* 0x010ee8000c101900 */
[----:B---3--:R3:W-:Y:S04]  /*34860*/  ST.E desc[UR4][R2.64+0x18], R51 ;  /* 0x0000183302007985 */ /* 0x0087e8000c101904 */
[----:B-----5:R-:W4:Y:S04]  /*34870*/  LD.E R53, desc[UR6][R2.64+0x1c] ;  /* 0x00001c0602357980 */ /* 0x020f28000c101900 */
[----:B----4-:R4:W-:Y:S04]  /*34880*/  ST.E desc[UR4][R2.64+0x1c], R53 ;  /* 0x00001c3502007985 */ /* 0x0109e8000c101904 */
[----:B0-----:R-:W5:Y:S04]  /*34890*/  LD.E R47, desc[UR6][R2.64+0x20] ;  /* 0x00002006022f7980 */ /* 0x001f68000c101900 */
[----:B-----5:R0:W-:Y:S04]  /*348a0*/  ST.E desc[UR4][R2.64+0x20], R47 ;  /* 0x0000202f02007985 */ /* 0x0201e8000c101904 */
[----:B--2---:R-:W2:Y:S04]  /*348b0*/  LD.E R49, desc[UR6][R2.64+0x24] ;  /* 0x0000240602317980 */ /* 0x004ea8000c101900 */
[----:B--2---:R2:W-:Y:S04]  /*348c0*/  ST.E desc[UR4][R2.64+0x24], R49 ;  /* 0x0000243102007985 */ /* 0x0045e8000c101904 */
[----:B---3--:R-:W3:Y:S04]  /*348d0*/  LD.E R51, desc[UR6][R2.64+0x28] ;  /* 0x0000280602337980 */ /* 0x008ee8000c101900 */
[----:B---3--:R3:W-:Y:S04]  /*348e0*/  ST.E desc[UR4][R2.64+0x28], R51 ;  /* 0x0000283302007985 */ /* 0x0087e8000c101904 */
[----:B----4-:R-:W4:Y:S04]  /*348f0*/  LD.E R53, desc[UR6][R2.64+0x2c] ;  /* 0x00002c0602357980 */ /* 0x010f28000c101900 */
        /* <DEDUP_REMOVED lines=231> */
[----:B----4-:R-:W4:Y:S01]  /*35770*/  LD.E R53, desc[UR6][R2.64+0x1fc] ;  /* 0x0001fc0602357980 */ /* 0x010f22000c101900 */
        /* <DEDUP_REMOVED lines=32> */
[----:B------:R-:W-:Y:S02]  /*35980*/  F2FP.BF16.F32.PACK_AB R172, R25, R172 ;  /* 0x000000ac19ac723e */ /* 0x000fe400000010ff */
        /* <DEDUP_REMOVED lines=21> */
[----:B------:R-:W-:Y:S01]  /*35ae0*/  F2FP.BF16.F32.PACK_AB R171, R46, R171 ;  /* 0x000000ab2eab723e */ /* 0x000fe200000010ff */
[----:B----4-:R4:W-:Y:S04]  /*35af0*/  ST.E desc[UR4][R2.64+0x1fc], R53 ;  /* 0x0001fc3502007985 */ /* 0x0109e8000c101904 */
        /* <DEDUP_REMOVED lines=24> */
[----:B0-----:R-:W5:Y:S04]  /*35c80*/  LD.E R47, desc[UR26][R2.64+0x5c] ;  /* 0x00005c1a022f7980 */ /* 0x001f68000c101900 */
[----:B------:R-:W5:Y:S04]  /*35c90*/  LD.E R48, desc[UR28][R2.64+0x60] ;  /* 0x0000601c02307980 */ /* 0x000f68000c101900 */
[----:B--2---:R-:W2:Y:S04]  /*35ca0*/  LD.E R49, desc[UR30][R2.64+0x64] ;  /* 0x0000641e02317980 */ /* 0x004ea8000c101900 */
[----:B------:R-:W2:Y:S04]  /*35cb0*/  LD.E R50, desc[UR32][R2.64+0x68] ;  /* 0x0000682002327980 */ /* 0x000ea8000c101900 */
[----:B---3--:R-:W2:Y:S04]  /*35cc0*/  LD.E R51, desc[UR34][R2.64+0x6c] ;  /* 0x00006c2202337980 */ /* 0x008ea8000c101900 */
[----:B------:R-:W2:Y:S04]  /*35cd0*/  LD.E R52, desc[UR46][R2.64+0x70] ;  /* 0x0000702e02347980 */ /* 0x000ea8000c101900 */
[----:B----4-:R-:W2:Y:S04]  /*35ce0*/  LD.E R53, desc[UR48][R2.64+0x74] ;  /* 0x0000743002357980 */ /* 0x010ea8000c101900 */
        /* <DEDUP_REMOVED lines=99> */
[----:B-----5:R-:W-:-:S02]  /*36320*/  ISETP.NE.U32.AND P1, PT, R14, RZ, PT ;  /* 0x000000ff0e00720c */ /* 0x020fc40003f25070 */
[----:B------:R-:W-:Y:S02]  /*36330*/  R2UR UR7, R7 ;  /* 0x00000000070772ca */ /* 0x000fe400000e0000 */
[----:B------:R-:W-:Y:S02]  /*36340*/  R2UR UR6, R6 ;  /* 0x00000000060672ca */ /* 0x000fe400000e0000 */
[----:B------:R-:W-:-:S07]  /*36350*/  F2FP.BF16.F32.PACK_AB R174, R21, R174 ;  /* 0x000000ae15ae723e */ /* 0x000fce00000010ff */
[----:B------:R-:W-:Y:S01]  /*36360*/  VOTEU.ANY UP0, P1 ;  /* 0x00000000003f7886 */ /* 0x000fe20000800100 */
        /* <DEDUP_REMOVED lines=23> */
[----:B------:R-:W-:Y:S01]  /*364e0*/  R2UR UR29, R5 ;  /* 0x00000000051d72ca */ /* 0x000fe200000e0000 */
[----:B--2---:R-:W-:-:S06]  /*364f0*/  WARPGROUP.ARRIVE ;  /* 0x00000000000079c5 */ /* 0x004fcc0000000000 */
        /* <DEDUP_REMOVED lines=25> */
[----:B------:R-:W-:-:S02]  /*36690*/  WARPGROUP.DEPBAR.LE gsb0, 0x0 ;  /* 0x00008000000079c5 */ /* 0x000fc40000010000 */
[----:B------:R0:W-:Y:S01]  /*366a0*/  ST.E desc[UR4][R2.64], R24 ;  /* 0x0000001802007985 */ /* 0x0001e2000c101904 */
[C---:B------:R-:W-:Y:S02]  /*366b0*/  R2UR UR4, R4.reuse ;  /* 0x00000000040472ca */ /* 0x040fe400000e0000 */
[C---:B------:R-:W-:Y:S01]  /*366c0*/  R2UR UR5, R5.reuse ;  /* 0x00000000050572ca */ /* 0x040fe200000e0000 */
[----:B------:R2:W-:Y:S01]  /*366d0*/  ST.E desc[UR6][R2.64+0x4], R25 ;  /* 0x0000041902007985 */ /* 0x0005e2000c101906 */
[----:B------:R-:W-:Y:S02]  /*366e0*/  R2UR UR6, R4 ;  /* 0x00000000040672ca */ /* 0x000fe400000e0000 */
[----:B------:R-:W-:-:S09]  /*366f0*/  R2UR UR7, R5 ;  /* 0x00000000050772ca */ /* 0x000fd200000e0000 */
[----:B------:R3:W-:Y:S01]  /*36700*/  ST.E desc[UR4][R2.64+0x8], R26 ;  /* 0x0000081a02007985 */ /* 0x0007e2000c101904 */
[C---:B------:R-:W-:Y:S02]  /*36710*/  R2UR UR4, R4.reuse ;  /* 0x00000000040472ca */ /* 0x040fe400000e0000 */
        /* <DEDUP_REMOVED lines=349> */
[----:B------:R-:W-:-:S02]  /*37cf0*/  R2UR UR26, R4 ;  /* 0x00000000041a72ca */ /* 0x000fc400000e0000 */
[C---:B------:R-:W-:Y:S01]  /*37d00*/  R2UR UR27, R5.reuse ;  /* 0x00000000051b72ca */ /* 0x040fe200000e0000 */
[----:B------:R1:W-:Y:S01]  /*37d10*/  ST.E desc[UR28][R2.64+0x1fc], R151 ;  /* 0x0001fc9702007985 */ /* 0x0003e2000c10191c */
[C---:B------:R-:W-:Y:S02]  /*37d20*/  R2UR UR28, R4.reuse ;  /* 0x00000000041c72ca */ /* 0x040fe400000e0000 */
[C---:B------:R-:W-:Y:S02]  /*37d30*/  R2UR UR29, R5.reuse ;  /* 0x00000000051d72ca */ /* 0x040fe400000e0000 */
[C---:B------:R-:W-:Y:S02]  /*37d40*/  R2UR UR4, R4.reuse ;  /* 0x00000000040472ca */ /* 0x040fe400000e0000 */
[----:B------:R-:W-:Y:S02]  /*37d50*/  R2UR UR5, R5 ;  /* 0x00000000050572ca */ /* 0x000fe400000e0000 */
[----:B------:R-:W-:-:S03]  /*37d60*/  R2UR UR6, R4 ;  /* 0x00000000040672ca */ /* 0x000fc600000e0000 */
[----:B------:R-:W-:Y:S01]  /*37d70*/  ST.E desc[UR26][R8.64], R12 ;  /* 0x0000000c08007985 */ /* 0x000fe2000c10191a */
[C---:B------:R-:W-:Y:S02]  /*37d80*/  R2UR UR7, R5.reuse ;  /* 0x00000000050772ca */ /* 0x040fe400000e0000 */
[C---:B------:R-:W-:Y:S01]  /*37d90*/  R2UR UR8, R4.reuse ;  /* 0x00000000040872ca */ /* 0x040fe200000e0000 */
[----:B0-----:R-:W5:Y:S01]  /*37da0*/  LD.E R24, desc[UR28][R2.64] ;  /* 0x0000001c02187980 */ /* 0x001f62000c101900 */
[C---:B------:R-:W-:Y:S02]  /*37db0*/  R2UR UR9, R5.reuse ;  /* 0x00000000050972ca */ /* 0x040fe400000e0000 */
[C---:B------:R-:W-:Y:S01]  /*37dc0*/  R2UR UR10, R4.reuse ;  /* 0x00000000040a72ca */ /* 0x040fe200000e0000 */
[----:B--2---:R-:W2:Y:S01]  /*37dd0*/  LD.E R25, desc[UR30][R2.64+0x4] ;  /* 0x0000041e02197980 */ /* 0x004ea2000c101900 */
[C---:B------:R-:W-:Y:S02]  /*37de0*/  R2UR UR11, R5.reuse ;  /* 0x00000000050b72ca */ /* 0x040fe400000e0000 */
[----:B------:R-:W-:Y:S01]  /*37df0*/  R2UR UR12, R4 ;  /* 0x00000000040c72ca */ /* 0x000fe200000e0000 */
[----:B---3--:R-:W2:Y:S01]  /*37e00*/  LD.E R26, desc[UR32][R2.64+0x8] ;  /* 0x00000820021a7980 */ /* 0x008ea2000c101900 */
[----:B------:R-:W-:-:S02]  /*37e10*/  R2UR UR13, R5 ;  /* 0x00000000050d72ca */ /* 0x000fc400000e0000 */
[C---:B------:R-:W-:Y:S01]  /*37e20*/  R2UR UR14, R4.reuse ;  /* 0x00000000040e72ca */ /* 0x040fe200000e0000 */
[----:B----4-:R-:W2:Y:S01]  /*37e30*/  LD.E R27, desc[UR34][R2.64+0xc] ;  /* 0x00000c22021b7980 */ /* 0x010ea2000c101900 */
[C---:B------:R-:W-:Y:S02]  /*37e40*/  R2UR UR15, R5.reuse ;  /* 0x00000000050f72ca */ /* 0x040fe400000e0000 */
[C---:B------:R-:W-:Y:S01]  /*37e50*/  R2UR UR16, R4.reuse ;  /* 0x00000000041072ca */ /* 0x040fe200000e0000 */
[----:B-----5:R-:W2:Y:S01]  /*37e60*/  LD.E R28, desc[UR46][R2.64+0x10] ;  /* 0x0000102e021c7980 */ /* 0x020ea2000c101900 */
[C---:B------:R-:W-:Y:S02]  /*37e70*/  R2UR UR17, R5.reuse ;  /* 0x00000000051172ca */ /* 0x040fe400000e0000 */
[----:B------:R-:W-:Y:S01]  /*37e80*/  R2UR UR18, R4 ;  /* 0x00000000041272ca */ /* 0x000fe200000e0000 */
[----:B-1----:R-:W2:Y:S01]  /*37e90*/  LD.E R29, desc[UR48][R2.64+0x14] ;  /* 0x00001430021d7980 */ /* 0x002ea2000c101900 */
        /* <DEDUP_REMOVED lines=3077> */
[----:B------:R5:W-:Y:S04]  /*43ef0*/  ST.E desc[UR24][R2.64+0x1dc], R143 ;  /* 0x0001dc8f02007985 */ /* 0x000be8000c101918 */
[----:B------:R5:W-:Y:S01]  /*43f00*/  ST.E desc[UR26][R2.64+0x1e0], R144 ;  /* 0x0001e09002007985 */ /* 0x000be2000c10191a */
[C---:B------:R-:W-:Y:S02]  /*43f10*/  R2UR UR26, R4.reuse ;  /* 0x00000000041a72ca */ /* 0x040fe400000e0000 */
[----:B------:R-:W-:Y:S01]  /*43f20*/  R2UR UR27, R5 ;  /* 0x00000000051b72ca */ /* 0x000fe200000e0000 */
[----:B------:R5:W-:Y:S01]  /*43f30*/  ST.E desc[UR28][R2.64+0x1e4], R145 ;  /* 0x0001e49102007985 */ /* 0x000be2000c10191c */
[----:B------:R-:W-:-:S02]  /*43f40*/  R2UR UR28, R4 ;  /* 0x00000000041c72ca */ /* 0x000fc400000e0000 */
[----:B------:R-:W-:Y:S01]  /*43f50*/  R2UR UR29, R5 ;  /* 0x00000000051d72ca */ /* 0x000fe200000e0000 */
[----:B------:R-:W-:Y:S04]  /*43f60*/  ST.E desc[UR6][R2.64+0x1ec], R147 ;  /* 0x0001ec9302007985 */ /* 0x000fe8000c101906 */
[----:B------:R-:W-:Y:S04]  /*43f70*/  ST.E desc[UR8][R2.64+0x1f0], R148 ;  /* 0x0001f09402007985 */ /* 0x000fe8000c101908 */
[----:B------:R-:W-:Y:S04]  /*43f80*/  ST.E desc[UR10][R2.64+0x1f4], R149 ;  /* 0x0001f49502007985 */ /* 0x000fe8000c10190a */
[----:B------:R-:W-:Y:S04]  /*43f90*/  ST.E desc[UR12][R2.64+0x1f8], R150 ;  /* 0x0001f89602007985 */ /* 0x000fe8000c10190c */
[----:B------:R-:W-:Y:S01]  /*43fa0*/  ST.E desc[UR14][R2.64+0x1fc], R151 ;  /* 0x0001fc9702007985 */ /* 0x000fe2000c10190e */
        /* <DEDUP_REMOVED lines=363> */
[----:B------:R-:W-:-:S04]  /*45660*/  R2UR UR7, R7 ;  /* 0x00000000070772ca */ /* 0x000fc800000e0000 */
[----:B------:R-:W-:Y:S02]  /*45670*/  R2UR UR6, R6 ;  /* 0x00000000060672ca */ /* 0x000fe400000e0000 */
        /* <DEDUP_REMOVED lines=1172> */
.L_x_12446:
[----:B-1----:R-:W-:Y:S02]  /*49fc0*/  IMAD.MOV.U32 R2, RZ, RZ, R215 ;  /* 0x000000ffff027224 */ /* 0x002fe400078e00d7 */
[----:B------:R-:W-:-:S04]  /*49fd0*/  IMAD.MOV.U32 R3, RZ, RZ, 0x0 ;  /* 0x00000000ff037424 */ /* 0x000fc800078e00ff */
[----:B0-----:R-:W-:Y:S05]  /*49fe0*/  RET.REL.NODEC R2 `(_ZN7cutlass13device_kernelIN5flash11enable_sm90INS1_16FlashAttnFwdSm90INS1_25CollectiveMainloopFwdSm90ILi2EN4cute5tupleIJNS5_1CILi1EEES8_S8_EEENS6_IJNS7_ILi128EEENS7_ILi96EEENS7_ILi64EEEEEELi256ENS_10bfloat16_tEfNS_4arch4Sm90ELb0ELb1ELb0ELb1ELb0ELb0ELb1ELb1ELb0ELb1ELb1ELb0EEENS1_21CollectiveEpilogueFwdINS6_IJSA_NS7_ILi256EEESB_EEES9_SE_SG_Li256ELb1ELb1ELb1ELb0EEENS1_36VarlenDynamicPersistentTileSchedulerILi128ELi96ELi256ELi128ELb1ELb1ELb1ELb1ELb0ELb1EEEEEEEEEvNT_6ParamsE) ;  /* 0xfffffb6002047950 */ /* 0x001fea0003c3ffff */
.L_x_12424:
[----:B0-----:R0:W1:Y:S02]  /*49ff0*/  SYNCS.PHASECHK.TRANS64.TRYWAIT P1, [R14+URZ], R15 ;  /* 0x0000000f0e0075a7 */ /* 0x001064000802017f */
[----:B-1----:R-:W-:Y:S05]  /*4a000*/  @!P1 NANOSLEEP.SYNCS 0x989680 ;  /* 0x009896800000995d */ /* 0x002fea0003900000 */
[----:B------:R-:W1:Y:S02]  /*4a010*/  @!P1 SYNCS.PHASECHK.TRANS64 P1, [R14+URZ], R15 ;  /* 0x0000000f0e0095a7 */ /* 0x000e64000802007f */
[----:B-1----:R-:W-:Y:S05]  /*4a020*/  @!P1 BRA `(.L_x_12424) ;  /* 0xfffffffc00f09947 */ /* 0x002fea000383ffff */
[----:B------:R-:W-:Y:S05]  /*4a030*/  BRA `(.L_x_12423) ;  /* 0xfffffe4c00a47947 */ /* 0x000fea000383ffff */
.L_x_12431:
[----:B0-----:R0:W1:Y:S02]  /*4a040*/  SYNCS.PHASECHK.TRANS64.TRYWAIT P1, [R20+URZ], R21 ;  /* 0x00000015140075a7 */ /* 0x001064000802017f */
[----:B-1----:R-:W-:Y:S05]  /*4a050*/  @!P1 NANOSLEEP.SYNCS 0x989680 ;  /* 0x009896800000995d */ /* 0x002fea0003900000 */
[----:B------:R-:W1:Y:S02]  /*4a060*/  @!P1 SYNCS.PHASECHK.TRANS64 P1, [R20+URZ], R21 ;  /* 0x00000015140095a7 */ /* 0x000e64000802007f */
[----:B-1----:R-:W-:Y:S05]  /*4a070*/  @!P1 BRA `(.L_x_12431) ;  /* 0xfffffffc00f09947 */ /* 0x002fea000383ffff */
[----:B------:R-:W-:Y:S05]  /*4a080*/  BRA `(.L_x_12430) ;  /* 0xfffffe5400787947 */ /* 0x000fea000383ffff */
.L_x_12447:
        /* <DEDUP_REMOVED lines=15> */
.L_x_15025:


//--------------------- .text._ZN7cutlass13device_kernelIN5flash11enable_sm90INS1_16FlashAttnFwdSm90INS1_25CollectiveMainloopFwdSm90ILi2EN4cute5tupleIJNS5_1CILi1EEES8_S8_EEENS6_IJNS7_ILi128EEENS7_ILi96EEENS7_ILi64EEEEEELi256ENS_10bfloat16_tEfNS_4arch4Sm90ELb0ELb1ELb0ELb1ELb0ELb1ELb1ELb1ELb0ELb1ELb1ELb0EEENS1_21CollectiveEpilogueFwdINS6_IJSA_NS7_ILi256EEESB_EEES9_SE_SG_Li256ELb1ELb1ELb1ELb0EEENS1_36VarlenDynamicPersistentTileSchedulerILi128ELi96ELi256ELi128ELb1ELb1ELb1ELb1ELb0ELb1EEEEEEEEEvNT_6ParamsE --------------------------
	.section	.text._ZN7cutlass13device_kernelIN5flash11enable_sm90INS1_16FlashAttnFwdSm90INS1_25CollectiveMainloopFwdSm90ILi2EN4cute5tupleIJNS5_1CILi1EEES8_S8_EEENS6_IJNS7_ILi128EEENS7_ILi96EEENS7_ILi64EEEEEELi256ENS_10bfloat16_tEfNS_4arch4Sm90ELb0ELb1ELb0ELb1ELb0ELb1ELb1ELb1ELb0ELb1ELb1ELb0EEENS1_21CollectiveEpilogueFwdINS6_IJSA_NS7_ILi256EEESB_EEES9_SE_SG_Li256ELb1ELb1ELb1ELb0EEENS1_36VarlenDynamicPersistentTileSchedulerILi128ELi96ELi256ELi128ELb1ELb1ELb1ELb1ELb0ELb1EEEEEEEEEvNT_6ParamsE,"ax",@progbits
	.align	128
.text._ZN7cutlass13device_kernelIN5flash11enable_sm90INS1_16FlashAttnFwdSm90INS1_25CollectiveMainloopFwdSm90ILi2EN4cute5tupleIJNS5_1CILi1EEES8_S8_EEENS6_IJNS7_ILi128EEENS7_ILi96EEENS7_ILi64EEEEEELi256ENS_10bfloat16_tEfNS_4arch4Sm90ELb0ELb1ELb0ELb1ELb0ELb1ELb1ELb1ELb0ELb1ELb1ELb0EEENS1_21CollectiveEpilogueFwdINS6_IJSA_NS7_ILi256EEESB_EEES9_SE_SG_Li256ELb1ELb1ELb1ELb0EEENS1_36VarlenDynamicPersistentTileSchedulerILi128ELi96ELi256ELi128ELb1ELb1ELb1ELb1ELb0ELb1EEEEEEEEEvNT_6ParamsE:
        .type           _ZN7cutlass13device_kernelIN5flash11enable_sm90INS1_16FlashAttnFwdSm90INS1_25CollectiveMainloopFwdSm90ILi2EN4cute5tupleIJNS5_1CILi1EEES8_S8_EEENS6_IJNS7_ILi128EEENS7_ILi96EEENS7_ILi64EEEEEELi256ENS_10bfloat16_tEfNS_4arch4Sm90ELb0ELb1ELb0ELb1ELb0ELb1ELb1ELb1ELb0ELb1ELb1ELb0EEENS1_21CollectiveEpilogueFwdINS6_IJSA_NS7_ILi256EEESB_EEES9_SE_SG_Li256ELb1ELb1ELb1ELb0EEENS1_36VarlenDynamicPersistentTileSchedulerILi128ELi96ELi256ELi128ELb1ELb1ELb1ELb1ELb0ELb1EEEEEEEEEvNT_6ParamsE,@function
        .size           _ZN7cutlass13device_kernelIN5flash11enable_sm90INS1_16FlashAttnFwdSm90INS1_25CollectiveMainloopFwdSm90ILi2EN4cute5tupleIJNS5_1CILi1EEES8_S8_EEENS6_IJNS7_ILi128EEENS7_ILi96EEENS7_ILi64EEEEEELi256ENS_10bfloat16_tEfNS_4arch4Sm90ELb0ELb1ELb0ELb1ELb0ELb1ELb1ELb1ELb0ELb1ELb1ELb0EEENS1_21CollectiveEpilogueFwdINS6_IJSA_NS7_ILi256EEESB_EEES9_SE_SG_Li256ELb1ELb1ELb1ELb0EEENS1_36VarlenDynamicPersistentTileSchedulerILi128ELi96ELi256ELi128ELb1ELb1ELb1ELb1ELb0ELb1EEEEEEEEEvNT_6ParamsE,(.L_x_15027 - _ZN7cutlass13device_kernelIN5flash11enable_sm90INS1_16FlashAttnFwdSm90INS1_25CollectiveMainloopFwdSm90ILi2EN4cute5tupleIJNS5_1CILi1EEES8_S8_EEENS6_IJNS7_ILi128EEENS7_ILi96EEENS7_ILi64EEEEEELi256ENS_10bfloat16_tEfNS_4arch4Sm90ELb0ELb1ELb0ELb1ELb0ELb1ELb1ELb1ELb0ELb1ELb1ELb0EEENS1_21CollectiveEpilogueFwdINS6_IJSA_NS7_ILi256EEESB_EEES9_SE_SG_Li256ELb1ELb1ELb1ELb0EEENS1_36VarlenDynamicPersistentTileSchedulerILi128ELi96ELi256ELi128ELb1ELb1ELb1ELb1ELb0ELb1EEEEEEEEEvNT_6ParamsE)
        .other          _ZN7cutlass13device_kernelIN5flash11enable_sm90INS1_16FlashAttnFwdSm90INS1_25CollectiveMainloopFwdSm90ILi2EN4cute5tupleIJNS5_1CILi1EEES8_S8_EEENS6_IJNS7_ILi128EEENS7_ILi96EEENS7_ILi64EEEEEELi256ENS_10bfloat16_tEfNS_4arch4Sm90ELb0ELb1ELb0ELb1ELb0ELb1ELb1ELb1ELb0ELb1ELb1ELb0EEENS1_21CollectiveEpilogueFwdINS6_IJSA_NS7_ILi256EEESB_EEES9_SE_SG_Li256ELb1ELb1ELb1ELb0EEENS1_36VarlenDynamicPersistentTileSchedulerILi128ELi96ELi256ELi128ELb1ELb1ELb1ELb1ELb0ELb1EEEEEEEEEvNT_6ParamsE,@"STO_CUDA_ENTRY STV_DEFAULT"
_ZN7cutlass13device_kernelIN5flash11enable_sm90INS1_16FlashAttnFwdSm90INS1_25CollectiveMainloopFwdSm90ILi2EN4cute5tupleIJNS5_1CILi1EEES8_S8_EEENS6_IJNS7_ILi128EEENS7_ILi96EEENS7_ILi64EEEEEELi256ENS_10bfloat16_tEfNS_4arch4Sm90ELb0ELb1ELb0ELb1ELb0ELb1ELb1ELb1ELb0ELb1ELb1ELb0EEENS1_21CollectiveEpilogueFwdINS6_IJSA_NS7_ILi256EEESB_EEES9_SE_SG_Li256ELb1ELb1ELb1ELb0EEENS1_36VarlenDynamicPersistentTileSchedulerILi128ELi96ELi256ELi128ELb1ELb1ELb1ELb1ELb0ELb1EEEEEEEEEvNT_6ParamsE:
[----:B------:R-:W0:Y:S02]  /*0000*/  LDC R1, c[0x0][0x28] ;  /* 0x00000a00ff017b82 */ /* 0x000e240000000800 */
[----:B0-----:R-:W-:-:S05]  /*0010*/  VIADD R1, R1, 0xfffffae0 ;  /* 0xfffffae001017836 */ /* 0x001fca0000000000 */
[----:B------:R-:W-:Y:S01]  /*0020*/  R2UR UR4, R1 ;  /* 0x00000000010472ca */ /* 0x000fe200000e0000 */
[----:B------:R-:W0:Y:S01]  /*0030*/  S2R R3, SR_TID.X ;  /* 0x0000000000037919 */ /* 0x000e220000002100 */
[----:B------:R-:W-:Y:S01]  /*0040*/  ELECT P0, URZ, PT ;  /* 0x00000000003f782f */ /* 0x000fe20003800000 */
[----:B------:R-:W-:Y:S01]  /*0050*/  BSSY B0, `(.L_x_12448) ;  /* 0x0000018000007945 */ /* 0x000fe20003800000 */
[----:B------:R-:W-:Y:S01]  /*0060*/  ULDC UR37, c[0x0][0x20] ;  /* 0x0000080000257ab9 */ /* 0x000fe20000000800 */
[----:B------:R-:W-:-:S08]  /*0070*/  ULDC UR36, c[0x0][0x24] ;  /* 0x0000090000247ab9 */ /* 0x000fd00000000800 */
[----:B------:R-:W-:-:S04]  /*0080*/  UIADD3 UR37, UP0, UR4, UR37, URZ ;  /* 0x0000002504257290 */ /* 0x000fc8000ff1e03f */
[----:B------:R-:W-:Y:S01]  /*0090*/  UIADD3.X UR36, URZ, UR36, URZ, UP0, !UPT ;  /* 0x000000243f247290 */ /* 0x000fe200087fe43f */
        /* <DEDUP_REMOVED lines=19> */
.L_x_12449:
[----:B------:R-:W-:Y:S05]  /*01d0*/  BSYNC B0 ;  /* 0x0000000000007941 */ /* 0x000fea0003800000 */
.L_x_12448:
        /* <DEDUP_REMOVED lines=43> */
.L_x_12450:
        /* <DEDUP_REMOVED lines=22> */
.L_x_12451:
        /* <DEDUP_REMOVED lines=18> */
.L_x_12452:
        /* <DEDUP_REMOVED lines=22> */
.L_x_12453:
        /* <DEDUP_REMOVED lines=22> */
.L_x_12454:
[----:B------:R-:W-:Y:S01]  /*09d0*/  PLOP3.LUT P0, PT, PT, PT, UP0, 0x80, 0x0 ;  /* 0x000000000000781c */ /* 0x000fe20003f0f008 */
[----:B------:R-:W-:Y:S01]  /*09e0*/  UMOV UR38, 0x1 ;  /* 0x0000000100267882 */ /* 0x000fe20000000000 */
[----:B------:R-:W-:Y:S01]  /*09f0*/  NOP ;  /* 0x0000000000007918 */ /* 0x000fe20000000000 */
[----:B------:R-:W-:Y:S01]  /*0a00*/  USEL UR38, UR38, 0x2, !UP0 ;  /* 0x0000000226267887 */ /* 0x000fe2000c000000 */
[----:B------:R-:W-:Y:S01]  /*0a10*/  BSSY B9, `(.L_x_12455) ;  /* 0x00039b0000097945 */ /* 0x000fe20003800000 */
[----:B------:R-:W-:Y:S01]  /*0a20*/  ULDC.64 UR42, c[0x0][0x208] ;  /* 0x00008200002a7ab9 */ /* 0x000fe20000000a00 */
[----:B------:R-:W-:Y:S02]  /*0a30*/  IMAD.U32 R18, RZ, RZ, UR37 ;  /* 0x00000025ff127e24 */ /* 0x000fe4000f8e00ff */
[----:B------:R-:W-:Y:S01]  /*0a40*/  IMAD.U32 R19, RZ, RZ, UR36 ;  /* 0x00000024ff137e24 */ /* 0x000fe2000f8e00ff */
[----:B0123--:R-:W-:Y:S06]  /*0a50*/  BAR.SYNC.DEFER_BLOCKING 0x0 ;  /* 0x0000000000007b1d */ /* 0x00ffec0000010000 */
[----:B------:R-:W-:Y:S05]  /*0a60*/  @!P0 BRA `(.L_x_12456) ;  /* 0x000002fc00e48947 */ /* 0x000fea0003800000 */
.L_x_12457:
[----:B------:R-:W-:-:S08]  /*0a70*/  NOP ;  /* 0x0000000000007918 */ /* 0x000fd00000000000 */
[----:B------:R-:W0:Y:S02]  /*0a80*/  USETMAXREG.TRY_ALLOC.CTAPOOL UP0, 0xf0 ;  /* 0x000000f0000079c8 */ /* 0x000e240008000600 */
[----:B0-----:R-:W-:-:S13]  /*0a90*/  PLOP3.LUT P0, PT, PT, PT, UP0, 0x80, 0x0 ;  /* 0x000000000000781c */ /* 0x001fda0003f0f008 */
[----:B------:R-:W-:Y:S05]  /*0aa0*/  @!P0 BRA `(.L_x_12457) ;  /* 0xfffffffc00f08947 */ /* 0x000fea000383ffff */
[----:B------:R-:W2:Y:S01]  /*0ab0*/  LDL.LU R0, [R1+0x48c] ;  /* 0x00048c0001007983 */ /* 0x000ea20000300800 */
[----:B------:R-:W0:Y:S01]  /*0ac0*/  S2R R2, SR_TID.X ;  /* 0x0000000000027919 */ /* 0x000e220000002100 */
[----:B------:R-:W1:Y:S01]  /*0ad0*/  S2UR UR5, SR_CgaCtaId ;  /* 0x00000000000579c3 */ /* 0x000e620000008800 */
[----:B------:R-:W-:Y:S01]  /*0ae0*/  UMOV UR4, 0x400 ;  /* 0x0000040000047882 */ /* 0x000fe20000000000 */
[----:B0-----:R-:W-:-:S04]  /*0af0*/  SHF.R.U32.HI R2, RZ, 0x7, R2 ;  /* 0x00000007ff027819 */ /* 0x001fc80000011602 */
[----:B------:R-:W-:Y:S01]  /*0b00*/  ISETP.NE.AND P0, PT, R2, 0x1, PT ;  /* 0x000000010200780c */ /* 0x000fe20003f05270 */
[----:B-1----:R-:W-:-:S06]  /*0b10*/  ULEA UR4, UR5, UR4, 0x18 ;  /* 0x0000000405047291 */ /* 0x002fcc000f8ec03f */
[----:B------:R-:W-:Y:S01]  /*0b20*/  IMAD.U32 R2, RZ, RZ, UR4 ;  /* 0x00000004ff027e24 */ /* 0x000fe2000f8e00ff */
[----:B------:R-:W-:Y:S06]  /*0b30*/  BAR.ARV 0x8, 0x180 ;  /* 0x0206000000007b1d */ /* 0x000fec0000002000 */
[----:B------:R-:W-:Y:S01]  /*0b40*/  ULDC UR4, c[0x0][0xd3c] ;  /* 0x00034f0000047ab9 */ /* 0x000fe20000000800 */
[----:B------:R-:W-:Y:S04]  /*0b50*/  STL.64 [R1+0x210], RZ ;  /* 0x000210ff01007387 */ /* 0x000fe80000100a00 */
[----:B------:R-:W-:Y:S04]  /*0b60*/  STL [R1+0x218], RZ ;  /* 0x000218ff01007387 */ /* 0x000fe80000100800 */
[----:B------:R-:W-:Y:S01]  /*0b70*/  STL [R1+0x21c], RZ ;  /* 0x00021cff01007387 */ /* 0x000fe20000100800 */
[----:B------:R-:W-:-:S02]  /*0b80*/  UIADD3 UR39, UP0, UR37, 0x210, URZ ;  /* 0x0000021025277890 */ /* 0x000fc4000ff1e03f */
[----:B------:R-:W-:Y:S02]  /*0b90*/  UIADD3 UR46, UP1, UR37, 0x21c, URZ ;  /* 0x0000021c252e7890 */ /* 0x000fe4000ff3e03f */
[----:B------:R-:W-:Y:S02]  /*0ba0*/  UIADD3.X UR47, URZ, UR36, URZ, UP0, !UPT ;  /* 0x000000243f2f7290 */ /* 0x000fe400087fe43f */
[----:B------:R-:W-:Y:S01]  /*0bb0*/  UIADD3.X UR48, URZ, UR36, URZ, UP1, !UPT ;  /* 0x000000243f307290 */ /* 0x000fe20008ffe43f */
[----:B------:R-:W-:Y:S08]  /*0bc0*/  @!P0 BAR.ARV 0x9, 0x100 ;  /* 0x0244000000008b1d */ /* 0x000ff00000002000 */
[----:B------:R-:W-:Y:S06]  /*0bd0*/  BAR.SYNC.DEFER_BLOCKING 0x5, 0x180 ;  /* 0x0146000000007b1d */ /* 0x000fec0000010000 */
[----:B------:R-:W0:Y:S02]  /*0be0*/  LDS.128 R88, [R2+0x324d0] ;  /* 0x0324d00002587984 */ /* 0x000e240000000c00 */
[----:B------:R-:W-:Y:S06]  /*0bf0*/  BAR.ARV 0x4, 0x180 ;  /* 0x0106000000007b1d */ /* 0x000fec0000002000 */
[----:B--2---:R-:W-:-:S04]  /*0c00*/  LOP3.LUT R0, R0, 0xffefffff, RZ, 0xc0, !PT ;  /* 0xffefffff00007812 */ /* 0x004fc800078ec0ff */
[----:B------:R-:W-:-:S05]  /*0c10*/  @P0 LOP3.LUT R0, R0, 0x100000, RZ, 0xfc, !PT ;  /* 0x0010000000000812 */ /* 0x000fca00078efcff */
[----:B------:R4:W-:Y:S01]  /*0c20*/  STL [R1+0x48c], R0 ;  /* 0x00048c0001007387 */ /* 0x0009e20000100800 */
[----:B0-----:R-:W-:-:S13]  /*0c30*/  ISETP.GE.AND P0, PT, R91, UR4, PT ;  /* 0x000000045b007c0c */ /* 0x001fda000bf06270 */
[----:B----4-:R-:W-:Y:S05]  /*0c40*/  @P0 BRA `(.L_x_12458) ;  /* 0x0000039800300947 */ /* 0x010fea0003800000 */
[----:B------:R-:W0:Y:S01]  /*0c50*/  S2R R0, SR_TID.X ;  /* 0x0000000000007919 */ /* 0x000e220000002100 */
[----:B------:R-:W-:Y:S02]  /*0c60*/  IMAD.MOV.U32 R23, RZ, RZ, RZ ;  /* 0x000000ffff177224 */ /* 0x000fe400078e00ff */
[----:B------:R-:W-:Y:S02]  /*0c70*/  IMAD.MOV.U32 R158, RZ, RZ, RZ ;  /* 0x000000ffff9e7224 */ /* 0x000fe400078e00ff */
[----:B0-----:R-:W-:-:S05]  /*0c80*/  VIADD R12, R0, 0xffffff80 ;  /* 0xffffff80000c7836 */ /* 0x001fca0000000000 */
[----:B------:R-:W-:Y:S01]  /*0c90*/  SHF.R.S32.HI R0, RZ, 0x1f, R12 ;  /* 0x0000001fff007819 */ /* 0x000fe2000001140c */
[----:B------:R-:W-:Y:S03]  /*0ca0*/  STL [R1+0x47c], R12 ;  /* 0x00047c0c01007387 */ /* 0x000fe60000100800 */
[CC--:B------:R-:W-:Y:S02]  /*0cb0*/  LEA.HI R3, R0.reuse, R12.reuse, RZ, 0x7 ;  /* 0x0000000c00037211 */ /* 0x0c0fe400078f38ff */
[----:B------:R-:W-:Y:S02]  /*0cc0*/  LEA.HI R8, R0, R12, RZ, 0x4 ;  /* 0x0000000c00087211 */ /* 0x000fe400078f20ff */
[----:B------:R-:W-:Y:S02]  /*0cd0*/  LOP3.LUT R4, R3, 0xffffff80, RZ, 0xc0, !PT ;  /* 0xffffff8003047812 */ /* 0x000fe400078ec0ff */
[----:B------:R-:W-:-:S02]  /*0ce0*/  SHF.R.S32.HI R13, RZ, 0x7, R3 ;  /* 0x00000007ff0d7819 */ /* 0x000fc40000011403 */
[----:B------:R-:W-:Y:S01]  /*0cf0*/  SHF.R.S32.HI R11, RZ, 0x4, R8 ;  /* 0x00000004ff0b7819 */ /* 0x000fe20000011408 */
[----:B------:R-:W-:Y:S01]  /*0d00*/  IMAD.IADD R10, R12, 0x1, -R4 ;  /* 0x000000010c0a7824 */ /* 0x000fe200078e0a04 */
[----:B------:R-:W-:Y:S01]  /*0d10*/  LEA.HI R3, R3, R13, RZ, 0x1 ;  /* 0x0000000d03037211 */ /* 0x000fe200078f08ff */
[----:B------:R-:W-:Y:S01]  /*0d20*/  STL [R1+0x514], R13 ;  /* 0x0005140d01007387 */ /* 0x000fe20000100800 */
[----:B------:R-:W-:Y:S02]  /*0d30*/  LEA.HI R180, R0, R12, RZ, 0x5 ;  /* 0x0000000c00b47211 */ /* 0x000fe400078f28ff */
[----:B------:R-:W-:Y:S01]  /*0d40*/  SHF.R.S32.HI R4, RZ, 0x1f, R10 ;  /* 0x0000001fff047819 */ /* 0x000fe2000001140a */
[----:B------:R-:W-:Y:S01]  /*0d50*/  STL [R1+0x510], R10 ;  /* 0x0005100a01007387 */ /* 0x000fe20000100800 */
[----:B------:R-:W-:Y:S02]  /*0d60*/  LOP3.LUT R3, R3, 0x3fffffe, RZ, 0xc0, !PT ;  /* 0x03fffffe03037812 */ /* 0x000fe400078ec0ff */
[----:B------:R-:W-:-:S02]  /*0d70*/  LEA.HI R5, R4, R10, RZ, 0x2 ;  /* 0x0000000a04057211 */ /* 0x000fc400078f10ff */
[----:B------:R-:W-:Y:S01]  /*0d80*/  LEA.HI R4, R4, R10, RZ, 0x5 ;  /* 0x0000000a04047211 */ /* 0x000fe200078f28ff */
[----:B------:R-:W-:Y:S01]  /*0d90*/  IMAD.IADD R3, R13, 0x1, -R3 ;  /* 0x000000010d037824 */ /* 0x000fe200078e0a03 */
[--C-:B------:R-:W-:Y:S02]  /*0da0*/  SHF.R.S32.HI R6, RZ, 0x2, R5.reuse ;  /* 0x00000002ff067819 */ /* 0x100fe40000011405 */
[----:B------:R-:W-:Y:S02]  /*0db0*/  SHF.R.S32.HI R7, RZ, 0x1f, R5 ;  /* 0x0000001fff077819 */ /* 0x000fe40000011405 */
[----:B------:R-:W-:Y:S02]  /*0dc0*/  SHF.R.S32.HI R4, RZ, 0x5, R4 ;  /* 0x00000005ff047819 */ /* 0x000fe40000011404 */
[----:B------:R-:W-:Y:S02]  /*0dd0*/  LEA.HI R7, R7, R6, RZ, 0x3 ;  /* 0x0000000607077211 */ /* 0x000fe400078f18ff */
[----:B------:R-:W-:-:S02]  /*0de0*/  SHF.R.S32.HI R180, RZ, 0x5, R180 ;  /* 0x00000005ffb47819 */ /* 0x000fc400000114b4 */
[----:B------:R-:W-:Y:S02]  /*0df0*/  LOP3.LUT R7, R7, 0xfffffff8, RZ, 0xc0, !PT ;  /* 0xfffffff807077812 */ /* 0x000fe400078ec0ff */
[----:B------:R-:W-:-:S03]  /*0e00*/  LOP3.LUT R5, R5, 0x7ffffffc, RZ, 0xc0, !PT ;  /* 0x7ffffffc05057812 */ /* 0x000fc600078ec0ff */
[----:B------:R-:W-:Y:S01]  /*0e10*/  IMAD.IADD R7, R6, 0x1, -R7 ;  /* 0x0000000106077824 */ /* 0x000fe200078e0a07 */
[----:B------:R-:W-:Y:S01]  /*0e20*/  LOP3.LUT R6, R8, 0x3fffff0, RZ, 0xc0, !PT ;  /* 0x03fffff008067812 */ /* 0x000fe200078ec0ff */
[----:B------:R-:W-:Y:S01]  /*0e30*/  IMAD.IADD R5, R10, 0x1, -R5 ;  /* 0x000000010a057824 */ /* 0x000fe200078e0a05 */
[----:B------:R-:W-:Y:S01]  /*0e40*/  LEA.HI R8, R8, R11, RZ, 0x1 ;  /* 0x0000000b08087211 */ /* 0x000fe200078f08ff */
[----:B------:R-:W-:Y:S02]  /*0e50*/  IMAD R4, R4, 0x10, R7 ;  /* 0x0000001004047824 */ /* 0x000fe400078e0207 */
[----:B------:R-:W-:Y:S01]  /*0e60*/  IMAD.IADD R9, R12, 0x1, -R6 ;  /* 0x000000010c097824 */ /* 0x000fe200078e0a06 */
[----:B------:R-:W-:Y:S01]  /*0e70*/  LOP3.LUT R8, R8, 0x1ffffffe, RZ, 0xc0, !PT ;  /* 0x1ffffffe08087812 */ /* 0x000fe200078ec0ff */
[----:B------:R-:W-:Y:S01]  /*0e80*/  IMAD R196, R3, 0x40, R4 ;  /* 0x0000004003c47824 */ /* 0x000fe200078e0204 */
[-C--:B------:R-:W-:Y:S01]  /*0e90*/  LEA.HI R3, R0, R12.reuse, RZ, 0x2 ;  /* 0x0000000c00037211 */ /* 0x080fe200078f10ff */
[----:B------:R-:W-:Y:S01]  /*0ea0*/  IMAD R9, R180, 0x10, R9 ;  /* 0x00000010b4097824 */ /* 0x000fe200078e0209 */
[----:B------:R-:W-:Y:S01]  /*0eb0*/  LEA.HI R4, R0, R12, RZ, 0x3 ;  /* 0x0000000c00047211 */ /* 0x000fe200078f18ff */
[----:B------:R-:W-:Y:S01]  /*0ec0*/  IMAD.IADD R8, R11, 0x1, -R8 ;  /* 0x000000010b087824 */ /* 0x000fe200078e0a08 */
[--C-:B------:R-:W-:Y:S01]  /*0ed0*/  SHF.R.S32.HI R22, RZ, 0x2, R3.reuse ;  /* 0x00000002ff167819 */ /* 0x100fe20000011403 */
[----:B------:R-:W-:Y:S01]  /*0ee0*/  IMAD.SHL.U32 R197, R5, 0x2, RZ ;  /* 0x0000000205c57824 */ /* 0x000fe200078e00ff */
[----:B------:R-:W-:Y:S01]  /*0ef0*/  LOP3.LUT R0, R3, 0xfffffffc, RZ, 0xc0, !PT ;  /* 0xfffffffc03007812 */ /* 0x000fe200078ec0ff */
[----:B------:R-:W-:Y:S01]  /*0f00*/  IMAD R8, R9, 0x8, R8 ;  /* 0x0000000809087824 */ /* 0x000fe200078e0208 */
[----:B------:R-:W-:Y:S01]  /*0f10*/  SHF.R.S32.HI R3, RZ, 0x1f, R3 ;  /* 0x0000001fff037819 */ /* 0x000fe20000011403 */
[----:B------:R-:W-:Y:S01]  /*0f20*/  VIADD R156, R22, 0x40 ;  /* 0x00000040169c7836 */ /* 0x000fe20000000000 */
[----:B------:R-:W-:Y:S01]  /*0f30*/  LOP3.LUT R6, R4, 0xfffffff8, RZ, 0xc0, !PT ;  /* 0xfffffff804067812 */ /* 0x000fe200078ec0ff */
[----:B------:R-:W-:Y:S01]  /*0f40*/  IMAD.IADD R9, R12, 0x1, -R0 ;  /* 0x000000010c097824 */ /* 0x000fe200078e0a00 */
[----:B------:R-:W-:Y:S01]  /*0f50*/  LEA.HI R3, R3, R22, RZ, 0x3 ;  /* 0x0000001603037211 */ /* 0x000fe200078f18ff */
[----:B------:R-:W-:Y:S01]  /*0f60*/  IMAD.SHL.U32 R190, R156, 0x40, RZ ;  /* 0x000000409cbe7824 */ /* 0x000fe200078e00ff */
[----:B------:R-:W-:Y:S01]  /*0f70*/  SHF.R.S32.HI R7, RZ, 0x1f, R156 ;  /* 0x0000001fff077819 */ /* 0x000fe2000001149c */
[----:B------:R-:W-:Y:S01]  /*0f80*/  IMAD.SHL.U32 R152, R9, 0x8, RZ ;  /* 0x0000000809987824 */ /* 0x000fe200078e00ff */
[----:B------:R-:W-:Y:S01]  /*0f90*/  LOP3.LUT R3, R3, 0xfffffff8, RZ, 0xc0, !PT ;  /* 0xfffffff803037812 */ /* 0x000fe200078ec0ff */
[----:B------:R-:W-:Y:S01]  /*0fa0*/  VIADD R5, R197, 0x10 ;  /* 0x00000010c5057836 */ /* 0x000fe20000000000 */
[----:B------:R-:W-:Y:S01]  /*0fb0*/  LEA.HI R0, R9, R9, RZ, 0x1 ;  /* 0x0000000909007211 */ /* 0x000fe200078f08ff */
[----:B------:R-:W-:Y:S01]  /*0fc0*/  VIADD R237, R197, 0x18 ;  /* 0x00000018c5ed7836 */ /* 0x000fe20000000000 */
[----:B------:R-:W-:Y:S01]  /*0fd0*/  LEA.HI R7, R7, R156, RZ, 0x3 ;  /* 0x0000009c07077211 */ /* 0x000fe200078f18ff */
[----:B------:R-:W-:Y:S01]  /*0fe0*/  IMAD.IADD R3, R22, 0x1, -R3 ;  /* 0x0000000116037824 */ /* 0x000fe200078e0a03 */
[----:B------:R-:W-:Y:S01]  /*0ff0*/  LOP3.LUT R0, R0, 0x1ffffffe, RZ, 0xc0, !PT ;  /* 0x1ffffffe00007812 */ /* 0x000fe200078ec0ff */
[----:B------:R-:W-:Y:S01]  /*1000*/  STL [R1+0x464], R5 ;  /* 0x0004640501007387 */ /* 0x000fe20000100800 */
[----:B------:R-:W-:Y:S01]  /*1010*/  LOP3.LUT R190, R190, 0x1c0, RZ, 0xc0, !PT ;  /* 0x000001c0bebe7812 */ /* 0x000fe200078ec0ff */
[----:B------:R-:W-:Y:S01]  /*1020*/  IMAD.SHL.U32 R7, R7, 0x40, RZ ;  /* 0x0000004007077824 */ /* 0x000fe200078e00ff */
[----:B------:R-:W-:Y:S01]  /*1030*/  SHF.R.S32.HI R4, RZ, 0x3, R4 ;  /* 0x00000003ff047819 */ /* 0x000fe20000011404 */
[----:B------:R0:W-:Y:S01]  /*1040*/  STL [R1+0x474], R3 ;  /* 0x0004740301007387 */ /* 0x0001e20000100800 */
[----:B------:R-:W-:Y:S01]  /*1050*/  SHF.R.U32.HI R191, RZ, 0x3, R190 ;  /* 0x00000003ffbf7819 */ /* 0x000fe200000116be */
[----:B------:R-:W-:Y:S01]  /*1060*/  VIADD R234, R197, 0x30 ;  /* 0x00000030c5ea7836 */ /* 0x000fe20000000000 */
[----:B------:R-:W-:Y:S01]  /*1070*/  LOP3.LUT R192, R7, 0xfffffe00, RZ, 0xc0, !PT ;  /* 0xfffffe0007c07812 */ /* 0x000fe200078ec0ff */
[----:B------:R1:W-:Y:S01]  /*1080*/  STL [R1+0x478], R4 ;  /* 0x0004780401007387 */ /* 0x0003e20000100800 */
[C---:B------:R-:W-:Y:S01]  /*1090*/  VIADD R236, R197.reuse, 0x20 ;  /* 0x00000020c5ec7836 */ /* 0x040fe20000000000 */
[----:B------:R-:W-:Y:S01]  /*10a0*/  SHF.R.S32.HI R157, RZ, 0x1f, R22 ;  /* 0x0000001fff9d7819 */ /* 0x000fe20000011416 */
[C---:B------:R-:W-:Y:S01]  /*10b0*/  VIADD R235, R197.reuse, 0x28 ;  /* 0x00000028c5eb7836 */ /* 0x040fe20000000000 */
[----:B------:R-:W-:Y:S01]  /*10c0*/  STL [R1+0x480], R9 ;  /* 0x0004800901007387 */ /* 0x000fe20000100800 */
[----:B------:R-:W-:Y:S01]  /*10d0*/  VIADD R231, R197, 0x48 ;  /* 0x00000048c5e77836 */ /* 0x000fe20000000000 */
[----:B------:R-:W-:Y:S01]  /*10e0*/  SHF.R.S32.HI R153, RZ, 0x1f, R152 ;  /* 0x0000001fff997819 */ /* 0x000fe20000011498 */
[----:B0-----:R-:W-:Y:S01]  /*10f0*/  IMAD.IADD R3, R9, 0x1, -R0 ;  /* 0x0000000109037824 */ /* 0x001fe200078e0a00 */
[----:B------:R-:W-:Y:S01]  /*1100*/  LOP3.LUT R0, R190, 0x38, R152, 0xf8, !PT ;  /* 0x00000038be007812 */ /* 0x000fe200078ef898 */
[----:B------:R-:W-:-:S02]  /*1110*/  VIADD R233, R197, 0x38 ;  /* 0x00000038c5e97836 */ /* 0x000fc40000000000 */
[----:B-1----:R-:W-:Y:S01]  /*1120*/  IMAD.IADD R4, R12, 0x1, -R6 ;  /* 0x000000010c047824 */ /* 0x002fe200078e0a06 */
[----:B------:R-:W-:Y:S01]  /*1130*/  LOP3.LUT R7, R192, R0, R191, 0xf6, !PT ;  /* 0x00000000c0077212 */ /* 0x000fe200078ef6bf */
[C---:B------:R-:W-:Y:S02]  /*1140*/  VIADD R6, R197.reuse, 0x8 ;  /* 0x00000008c5067836 */ /* 0x040fe40000000000 */
[----:B------:R-:W-:Y:S01]  /*1150*/  VIADD R232, R197, 0x40 ;  /* 0x00000040c5e87836 */ /* 0x000fe20000000000 */
[----:B------:R-:W-:Y:S01]  /*1160*/  STL [R1+0x488], R4 ;  /* 0x0004880401007387 */ /* 0x000fe20000100800 */
[----:B------:R-:W-:Y:S01]  /*1170*/  IMAD R0, R7, 0x2, R2 ;  /* 0x0000000207007824 */ /* 0x000fe200078e0202 */
[----:B------:R-:W-:Y:S01]  /*1180*/  SHF.R.S32.HI R7, RZ, 0x1f, R6 ;  /* 0x0000001fff077819 */ /* 0x000fe20000011406 */
[C---:B------:R-:W-:Y:S01]  /*1190*/  VIADD R228, R197.reuse, 0x60 ;  /* 0x00000060c5e47836 */ /* 0x040fe20000000000 */
[----:B------:R0:W-:Y:S01]  /*11a0*/  STL [R1+0x468], R6 ;  /* 0x0004680601007387 */ /* 0x0001e20000100800 */
[----:B------:R-:W-:-:S02]  /*11b0*/  VIADD R230, R197, 0x50 ;  /* 0x00000050c5e67836 */ /* 0x000fc40000000000 */
[C---:B------:R-:W-:Y:S01]  /*11c0*/  VIADD R229, R197.reuse, 0x58 ;  /* 0x00000058c5e57836 */ /* 0x040fe20000000000 */
[----:B------:R1:W-:Y:S01]  /*11d0*/  STL [R1+0x508], R7 ;  /* 0x0005080701007387 */ /* 0x0003e20000100800 */
[C---:B------:R-:W-:Y:S02]  /*11e0*/  VIADD R225, R197.reuse, 0x78 ;  /* 0x00000078c5e17836 */ /* 0x040fe40000000000 */
[C---:B------:R-:W-:Y:S01]  /*11f0*/  VIADD R227, R197.reuse, 0x68 ;  /* 0x00000068c5e37836 */ /* 0x040fe20000000000 */
[----:B------:R-:W-:Y:S01]  /*1200*/  STL [R1+0x50c], R0 ;  /* 0x00050c0001007387 */ /* 0x000fe20000100800 */
[C---:B------:R-:W-:Y:S01]  /*1210*/  VIADD R226, R197.reuse, 0x70 ;  /* 0x00000070c5e27836 */ /* 0x040fe20000000000 */
[----:B0-----:R-:W-:Y:S01]  /*1220*/  SHF.R.S32.HI R6, RZ, 0x1f, R5 ;  /* 0x0000001fff067819 */ /* 0x001fe20000011405 */
[C---:B------:R-:W-:Y:S01]  /*1230*/  VIADD R222, R197.reuse, 0x90 ;  /* 0x00000090c5de7836 */ /* 0x040fe20000000000 */
[----:B------:R-:W-:Y:S01]  /*1240*/  SHF.R.S32.HI R5, RZ, 0x1f, R237 ;  /* 0x0000001fff057819 */ /* 0x000fe200000114ed */
[C---:B------:R-:W-:Y:S01]  /*1250*/  VIADD R224, R197.reuse, 0x80 ;  /* 0x00000080c5e07836 */ /* 0x040fe20000000000 */
[----:B-1----:R-:W-:Y:S01]  /*1260*/  SHF.R.S32.HI R7, RZ, 0x1f, R236 ;  /* 0x0000001fff077819 */ /* 0x002fe200000114ec */
[----:B------:R0:W-:Y:S01]  /*1270*/  STL [R1+0x504], R6 ;  /* 0x0005040601007387 */ /* 0x0001e20000100800 */
[----:B------:R-:W-:-:S02]  /*1280*/  VIADD R223, R197, 0x88 ;  /* 0x00000088c5df7836 */ /* 0x000fc40000000000 */
[----:B------:R-:W-:Y:S01]  /*1290*/  IMAD.SHL.U32 R154, R9, 0x4, RZ ;  /* 0x00000004099a7824 */ /* 0x000fe200078e00ff */
[----:B------:R1:W-:Y:S01]  /*12a0*/  STL [R1+0x500], R5 ;  /* 0x0005000501007387 */ /* 0x0003e20000100800 */
[C---:B------:R-:W-:Y:S02]  /*12b0*/  VIADD R214, R197.reuse, 0xa8 ;  /* 0x000000a8c5d67836 */ /* 0x040fe40000000000 */
[----:B------:R-:W-:Y:S01]  /*12c0*/  VIADD R159, R154, 0x10 ;  /* 0x000000109a9f7836 */ /* 0x000fe20000000000 */
[----:B------:R2:W-:Y:S01]  /*12d0*/  STL [R1+0x4fc], R7 ;  /* 0x0004fc0701007387 */ /* 0x0005e20000100800 */
[C---:B------:R-:W-:Y:S01]  /*12e0*/  VIADD R221, R197.reuse, 0x98 ;  /* 0x00000098c5dd7836 */ /* 0x040fe20000000000 */
[----:B0-----:R-:W-:Y:S01]  /*12f0*/  SHF.R.S32.HI R6, RZ, 0x1f, R235 ;  /* 0x0000001fff067819 */ /* 0x001fe200000114eb */
[C---:B------:R-:W-:Y:S02]  /*1300*/  VIADD R215, R197.reuse, 0xa0 ;  /* 0x000000a0c5d77836 */ /* 0x040fe40000000000 */
[----:B------:R-:W-:Y:S01]  /*1310*/  IMAD.SHL.U32 R181, R4, 0x8, RZ ;  /* 0x0000000804b57824 */ /* 0x000fe200078e00ff */
[----:B-1----:R-:W-:Y:S01]  /*1320*/  SHF.R.S32.HI R5, RZ, 0x1f, R234 ;  /* 0x0000001fff057819 */ /* 0x002fe200000114ea */
[----:B------:R0:W-:Y:S01]  /*1330*/  STL [R1+0x4f8], R6 ;  /* 0x0004f80601007387 */ /* 0x0001e20000100800 */
[----:B------:R-:W-:Y:S01]  /*1340*/  SHF.R.S32.HI R4, RZ, 0x1f, R159 ;  /* 0x0000001fff047819 */ /* 0x000fe2000001149f */
[C---:B------:R-:W-:Y:S01]  /*1350*/  VIADD R211, R197.reuse, 0xc0 ;  /* 0x000000c0c5d37836 */ /* 0x040fe20000000000 */
[----:B--2---:R-:W-:Y:S01]  /*1360*/  SHF.R.S32.HI R7, RZ, 0x1f, R233 ;  /* 0x0000001fff077819 */ /* 0x004fe200000114e9 */
[----:B------:R1:W-:Y:S01]  /*1370*/  STL [R1+0x4f4], R5 ;  /* 0x0004f40501007387 */ /* 0x0003e20000100800 */
[C---:B------:R-:W-:Y:S01]  /*1380*/  VIADD R213, R197.reuse, 0xb0 ;  /* 0x000000b0c5d57836 */ /* 0x040fe20000000000 */
[----:B------:R-:W-:Y:S01]  /*1390*/  SHF.R.S32.HI R202, RZ, 0x1f, R181 ;  /* 0x0000001fffca7819 */ /* 0x000fe200000114b5 */
[C---:B------:R-:W-:Y:S01]  /*13a0*/  VIADD R212, R197.reuse, 0xb8 ;  /* 0x000000b8c5d47836 */ /* 0x040fe20000000000 */
[----:B------:R2:W-:Y:S01]  /*13b0*/  STL [R1+0x4f0], R7 ;  /* 0x0004f00701007387 */ /* 0x0005e20000100800 */
[C---:B------:R-:W-:Y:S01]  /*13c0*/  VIADD R208, R197.reuse, 0xd8 ;  /* 0x000000d8c5d07836 */ /* 0x040fe20000000000 */
[----:B0-----:R-:W-:Y:S01]  /*13d0*/  SHF.R.S32.HI R6, RZ, 0x1f, R232 ;  /* 0x0000001fff067819 */ /* 0x001fe200000114e8 */
[C---:B------:R-:W-:Y:S01]  /*13e0*/  VIADD R210, R197.reuse, 0xc8 ;  /* 0x000000c8c5d27836 */ /* 0x040fe20000000000 */
[----:B------:R0:W-:Y:S01]  /*13f0*/  STL [R1+0x484], R4 ;  /* 0x0004840401007387 */ /* 0x0001e20000100800 */
[C---:B------:R-:W-:Y:S01]  /*1400*/  VIADD R209, R197.reuse, 0xd0 ;  /* 0x000000d0c5d17836 */ /* 0x040fe20000000000 */
[----:B-1----:R-:W-:Y:S01]  /*1410*/  SHF.R.S32.HI R5, RZ, 0x1f, R231 ;  /* 0x0000001fff057819 */ /* 0x002fe200000114e7 */
[C---:B------:R-:W-:Y:S01]  /*1420*/  VIADD R0, R197.reuse, 0xf8 ;  /* 0x000000f8c5007836 */ /* 0x040fe20000000000 */
[----:B------:R1:W-:Y:S01]  /*1430*/  STL [R1+0x4ec], R6 ;  /* 0x0004ec0601007387 */ /* 0x0003e20000100800 */
[C---:B------:R-:W-:Y:S01]  /*1440*/  VIADD R207, R197.reuse, 0xe0 ;  /* 0x000000e0c5cf7836 */ /* 0x040fe20000000000 */
[----:B--2---:R-:W-:Y:S01]  /*1450*/  SHF.R.S32.HI R7, RZ, 0x1f, R230 ;  /* 0x0000001fff077819 */ /* 0x004fe200000114e6 */
[----:B------:R-:W-:Y:S01]  /*1460*/  VIADD R206, R197, 0xe8 ;  /* 0x000000e8c5ce7836 */ /* 0x000fe20000000000 */
[----:B------:R2:W-:Y:S01]  /*1470*/  STL [R1+0x4e8], R5 ;  /* 0x0004e80501007387 */ /* 0x0005e20000100800 */
[----:B------:R-:W-:-:S02]  /*1480*/  VIADD R183, R181, 0x40 ;  /* 0x00000040b5b77836 */ /* 0x000fc40000000000 */
[----:B0-----:R-:W-:Y:S01]  /*1490*/  IMAD.SHL.U32 R4, R8, 0x8, RZ ;  /* 0x0000000808047824 */ /* 0x001fe200078e00ff */
[----:B------:R0:W-:Y:S01]  /*14a0*/  STL [R1+0x4e4], R7 ;  /* 0x0004e40701007387 */ /* 0x0001e20000100800 */
[C---:B------:R-:W-:Y:S01]  /*14b0*/  VIADD R182, R181.reuse, 0x80 ;  /* 0x00000080b5b67836 */ /* 0x040fe20000000000 */
[----:B-1----:R-:W-:Y:S01]  /*14c0*/  SHF.R.S32.HI R6, RZ, 0x1f, R229 ;  /* 0x0000001fff067819 */ /* 0x002fe200000114e5 */
[----:B------:R-:W-:Y:S01]  /*14d0*/  VIADD R188, R181, 0xc0 ;  /* 0x000000c0b5bc7836 */ /* 0x000fe20000000000 */
[----:B------:R1:W-:Y:S01]  /*14e0*/  STL [R1+0x51c], R4 ;  /* 0x00051c0401007387 */ /* 0x0003e20000100800 */
[----:B------:R-:W-:Y:S02]  /*14f0*/  SHF.R.S32.HI R201, RZ, 0x1f, R183 ;  /* 0x0000001fffc97819 */ /* 0x000fe400000114b7 */
[----:B--2---:R-:W-:Y:S01]  /*1500*/  SHF.R.S32.HI R5, RZ, 0x1f, R228 ;  /* 0x0000001fff057819 */ /* 0x004fe200000114e4 */
[----:B------:R2:W-:Y:S01]  /*1510*/  STL [R1+0x4e0], R6 ;  /* 0x0004e00601007387 */ /* 0x0005e20000100800 */
[----:B------:R-:W-:-:S02]  /*1520*/  SHF.R.S32.HI R200, RZ, 0x1f, R182 ;  /* 0x0000001fffc87819 */ /* 0x000fc400000114b6 */
[----:B0-----:R-:W-:Y:S01]  /*1530*/  SHF.R.S32.HI R7, RZ, 0x1f, R227 ;  /* 0x0000001fff077819 */ /* 0x001fe200000114e3 */
[----:B------:R0:W-:Y:S01]  /*1540*/  STL [R1+0x4dc], R5 ;  /* 0x0004dc0501007387 */ /* 0x0001e20000100800 */
[----:B------:R-:W-:Y:S01]  /*1550*/  SHF.R.S32.HI R199, RZ, 0x1f, R188 ;  /* 0x0000001fffc77819 */ /* 0x000fe200000114bc */
[----:B-1----:R-:W-:Y:S02]  /*1560*/  VIADD R4, R197, 0xf0 ;  /* 0x000000f0c5047836 */ /* 0x002fe40000000000 */
[----:B------:R1:W-:Y:S01]  /*1570*/  STL [R1+0x4d8], R7 ;  /* 0x0004d80701007387 */ /* 0x0003e20000100800 */
[----:B--2---:R-:W-:-:S03]  /*1580*/  SHF.R.S32.HI R6, RZ, 0x1f, R226 ;  /* 0x0000001fff067819 */ /* 0x004fc600000114e2 */
[----:B------:R-:W-:Y:S01]  /*1590*/  STL [R1+0x470], R4 ;  /* 0x0004700401007387 */ /* 0x000fe20000100800 */
[----:B0-----:R-:W-:-:S03]  /*15a0*/  SHF.R.S32.HI R5, RZ, 0x1f, R225 ;  /* 0x0000001fff057819 */ /* 0x001fc600000114e1 */
[----:B------:R0:W-:Y:S01]  /*15b0*/  STL [R1+0x4d4], R6 ;  /* 0x0004d40601007387 */ /* 0x0001e20000100800 */
[----:B-1----:R-:W-:-:S03]  /*15c0*/  SHF.R.S32.HI R7, RZ, 0x1f, R224 ;  /* 0x0000001fff077819 */ /* 0x002fc600000114e0 */
[----:B------:R1:W-:Y:S04]  /*15d0*/  STL [R1+0x4d0], R5 ;  /* 0x0004d00501007387 */ /* 0x0003e80000100800 */
[----:B------:R2:W-:Y:S01]  /*15e0*/  STL [R1+0x4cc], R7 ;  /* 0x0004cc0701007387 */ /* 0x0005e20000100800 */
[----:B0-----:R-:W-:-:S03]  /*15f0*/  SHF.R.S32.HI R6, RZ, 0x1f, R223 ;  /* 0x0000001fff067819 */ /* 0x001fc600000114df */
[----:B------:R-:W-:Y:S01]  /*1600*/  STL [R1+0x46c], R0 ;  /* 0x00046c0001007387 */ /* 0x000fe20000100800 */
[----:B-1----:R-:W-:-:S03]  /*1610*/  SHF.R.S32.HI R5, RZ, 0x1f, R222 ;  /* 0x0000001fff057819 */ /* 0x002fc600000114de */
[----:B------:R0:W-:Y:S01]  /*1620*/  STL [R1+0x4c8], R6 ;  /* 0x0004c80601007387 */ /* 0x0001e20000100800 */
[----:B--2---:R-:W-:-:S03]  /*1630*/  SHF.R.S32.HI R7, RZ, 0x1f, R221 ;  /* 0x0000001fff077819 */ /* 0x004fc600000114dd */
[----:B------:R1:W-:Y:S04]  /*1640*/  STL [R1+0x4c4], R5 ;  /* 0x0004c40501007387 */ /* 0x0003e80000100800 */
[----:B------:R2:W-:Y:S01]  /*1650*/  STL [R1+0x4c0], R7 ;  /* 0x0004c00701007387 */ /* 0x0005e20000100800 */
[----:B0-----:R-:W-:Y:S02]  /*1660*/  SHF.R.S32.HI R6, RZ, 0x1f, R215 ;  /* 0x0000001fff067819 */ /* 0x001fe400000114d7 */
        /* <DEDUP_REMOVED lines=20> */
[----:B------:R-:W-:Y:S01]  /*17b0*/  SHF.R.S32.HI R4, RZ, 0x1f, R0 ;  /* 0x0000001fff047819 */ /* 0x000fe20000011400 */
[----:B------:R-:W-:Y:S02]  /*17c0*/  IMAD R0, R3, 0x8, R196 ;  /* 0x0000000803007824 */ /* 0x000fe400078e02c4 */
[----:B------:R2:W-:Y:S04]  /*17d0*/  STL [R1+0x494], R5 ;  /* 0x0004940501007387 */ /* 0x0005e80000100800 */
[----:B------:R2:W-:Y:S04]  /*17e0*/  STL [R1+0x518], R0 ;  /* 0x0005180001007387 */ /* 0x0005e80000100800 */
[----:B------:R2:W-:Y:S02]  /*17f0*/  STL [R1+0x490], R4 ;  /* 0x0004900401007387 */ /* 0x0005e40000100800 */
.L_x_12692:
[----:B------:R-:W-:Y:S05]  /*1800*/  YIELD ;  /* 0x0000000000007946 */ /* 0x000fea0003800000 */
[----:B------:R-:W-:Y:S01]  /*1810*/  ULDC.64 UR4, c[0x0][0xb20] ;  /* 0x0002c80000047ab9 */ /* 0x000fe20000000a00 */
[----:B0-2---:R-:W0:Y:S01]  /*1820*/  LDC.64 R4, c[0x0][0xb00] ;  /* 0x0002c000ff047b82 */ /* 0x005e220000000a00 */
[----:B------:R-:W-:Y:S01]  /*1830*/  ISETP.NE.U32.AND P1, PT, RZ, UR4, PT ;  /* 0x00000004ff007c0c */ /* 0x000fe2000bf25070 */
[----:B------:R-:W-:Y:S02]  /*1840*/  IMAD.MOV.U32 R10, RZ, RZ, RZ ;  /* 0x000000ffff0a7224 */ /* 0x000fe400078e00ff */
[----:B----4-:R-:W-:Y:S01]  /*1850*/  IMAD.MOV.U32 R16, RZ, RZ, RZ ;  /* 0x000000ffff107224 */ /* 0x010fe200078e00ff */
[----:B------:R-:W-:Y:S01]  /*1860*/  ISETP.NE.AND.EX P1, PT, RZ, UR5, PT, P1 ;  /* 0x00000005ff007c0c */ /* 0x000fe2000bf25310 */
[----:B------:R-:W-:-:S02]  /*1870*/  ULDC.64 UR4, c[0x0][0xb10] ;  /* 0x0002c40000047ab9 */ /* 0x000fc40000000a00 */
        /* <DEDUP_REMOVED lines=25> */
[----:B--23--:R-:W-:Y:S06]  /*1a10*/  @P2 BRA `(.L_x_12459) ;  /* 0x0000000000242947 */ /* 0x00cfec0003800000 */
        /* <DEDUP_REMOVED lines=9> */
.L_x_12459:
        /* <DEDUP_REMOVED lines=14> */
.L_x_12460:
[----:B------:R-:W-:Y:S05]  /*1b90*/  @!P0 BRA `(.L_x_12461) ;  /* 0x00000000000c8947 */ /* 0x000fea0003800000 */
[----:B------:R-:W2:Y:S04]  /*1ba0*/  LDG.E R0, desc[UR42][R4.64] ;  /* 0x0000002a04007981 */ /* 0x000ea8000c1e1900 */
[----:B------:R-:W2:Y:S02]  /*1bb0*/  LDG.E R17, desc[UR42][R4.64+0x4] ;  /* 0x0000042a04117981 */ /* 0x000ea4000c1e1900 */
[----:B--2---:R-:W-:-:S07]  /*1bc0*/  IMAD.IADD R17, R17, 0x1, -R0 ;  /* 0x0000000111117824 */ /* 0x004fce00078e0a00 */
.L_x_12461:
        /* <DEDUP_REMOVED lines=27> */
[----:B------:R-:W-:Y:S01]  /*1d80*/  VIADD R0, R29, 0x5f ;  /* 0x0000005f1d007836 */ /* 0x000fe20000000000 */
[----:B----4-:R-:W-:-:S03]  /*1d90*/  @P1 SHF.R.U32.HI R3, RZ, R11, R6 ;  /* 0x0000000bff031219 */ /* 0x010fc60000011606 */
        /* <DEDUP_REMOVED lines=17> */
.L_x_12464:
[----:B------:R-:W-:-:S13]  /*1eb0*/  ISETP.NE.AND P0, PT, R5, 0x1, PT ;  /* 0x000000010500780c */ /* 0x000fda0003f05270 */
[----:B------:R-:W0:Y:S02]  /*1ec0*/  @P0 LDC.64 R6, c[0x0][0xae0] ;  /* 0x0002b800ff060b82 */ /* 0x000e240000000a00 */
[----:B0-----:R-:W-:-:S05]  /*1ed0*/  @P0 IMAD.HI.U32 R6, R0, R6, RZ ;  /* 0x0000000600060227 */ /* 0x001fca00078e00ff */
[----:B------:R-:W-:-:S07]  /*1ee0*/  @P0 SHF.R.U32.HI R0, RZ, R7, R6 ;  /* 0x00000007ff000219 */ /* 0x000fce0000011606 */
.L_x_12465:
[----:B------:R-:W-:Y:S05]  /*1ef0*/  BSYNC B0 ;  /* 0x0000000000007941 */ /* 0x000fea0003800000 */
.L_x_12463:
[----:B------:R-:W-:-:S05]  /*1f00*/  IMAD R3, R0, R5, R5 ;  /* 0x0000000500037224 */ /* 0x000fca00078e0205 */
[----:B------:R-:W-:-:S07]  /*1f10*/  VIMNMX R4, R4, R3, PT ;  /* 0x0000000304047248 */ /* 0x000fce0003fe0100 */
.L_x_12462:
        /* <DEDUP_REMOVED lines=25> */
.L_x_12468:
[----:B------:R-:W-:-:S13]  /*20b0*/  ISETP.NE.AND P0, PT, R5, 0x1, PT ;  /* 0x000000010500780c */ /* 0x000fda0003f05270 */
[----:B------:R-:W0:Y:S02]  /*20c0*/  @P0 LDC.64 R6, c[0x0][0xae0] ;  /* 0x0002b800ff060b82 */ /* 0x000e240000000a00 */
[----:B0-----:R-:W-:-:S05]  /*20d0*/  @P0 IMAD.HI.U32 R6, R0, R6, RZ ;  /* 0x0000000600060227 */ /* 0x001fca00078e00ff */
[----:B------:R-:W-:-:S07]  /*20e0*/  @P0 SHF.R.U32.HI R0, RZ, R7, R6 ;  /* 0x00000007ff000219 */ /* 0x000fce0000011606 */
.L_x_12469:
[----:B------:R-:W-:Y:S05]  /*20f0*/  BSYNC B0 ;  /* 0x0000000000007941 */ /* 0x000fea0003800000 */
.L_x_12467:
[----:B------:R-:W-:-:S05]  /*2100*/  IMAD R0, R0, R5, RZ ;  /* 0x0000000500007224 */ /* 0x000fca00078e02ff */
[----:B------:R-:W-:-:S07]  /*2110*/  VIMNMX R3, R3, R0, !PT ;  /* 0x0000000003037248 */ /* 0x000fce0007fe0100 */
.L_x_12466:
        /* <DEDUP_REMOVED lines=41> */
.L_x_12471:
[----:B------:R-:W-:Y:S05]  /*23b0*/  BSYNC B0 ;  /* 0x0000000000007941 */ /* 0x000fea0003800000 */
.L_x_12470:
        /* <DEDUP_REMOVED lines=37> */
.L_x_12474:
[----:B------:R-:W-:Y:S05]  /*2610*/  BSYNC B6 ;  /* 0x0000000000067941 */ /* 0x000fea0003800000 */
.L_x_12473:
        /* <DEDUP_REMOVED lines=20> */
.L_x_12476:
[----:B------:R-:W-:Y:S05]  /*2760*/  BSYNC B6 ;  /* 0x0000000000067941 */ /* 0x000fea0003800000 */
.L_x_12475:
[----:B------:R-:W-:Y:S01]  /*2770*/  ULDC.64 UR4, c[0x0][0xaf0] ;  /* 0x0002bc0000047ab9 */ /* 0x000fe20000000a00 */
[----:B------:R-:W2:Y:S01]  /*2780*/  LDL R12, [R1+0x474] ;  /* 0x00047400010c7983 */ /* 0x000ea20000100800 */
[----:B------:R-:W-:Y:S01]  /*2790*/  ISETP.NE.U32.AND P0, PT, RZ, UR4, PT ;  /* 0x00000004ff007c0c */ /* 0x000fe2000bf05070 */
[----:B------:R-:W-:Y:S01]  /*27a0*/  IMAD.IADD R43, R16, 0x1, R17 ;  /* 0x00000001102b7824 */ /* 0x000fe200078e0211 */
[----:B------:R-:W-:Y:S01]  /*27b0*/  ULDC.64 UR8, c[0x0][0x408] ;  /* 0x0001020000087ab9 */ /* 0x000fe20000000a00 */
[----:B------:R-:W-:Y:S01]  /*27c0*/  SHF.R.S32.HI R155, RZ, 0x1f, R154 ;  /* 0x0000001fff9b7819 */ /* 0x000fe2000001149a */
[----:B------:R-:W-:Y:S01]  /*27d0*/  ULDC.64 UR10, c[0x0][0xb00] ;  /* 0x0002c000000a7ab9 */ /* 0x000fe20000000a00 */
[----:B------:R-:W-:Y:S01]  /*27e0*/  ISETP.NE.AND.EX P0, PT, RZ, UR5, PT, P0 ;  /* 0x00000005ff007c0c */ /* 0x000fe2000bf05300 */
[----:B------:R-:W0:Y:S01]  /*27f0*/  S2R R24, SR_TID.X ;  /* 0x0000000000187919 */ /* 0x000e220000002100 */
[----:B------:R-:W-:Y:S01]  /*2800*/  SHF.R.S32.HI R10, RZ, 0x1f, R43 ;  /* 0x0000001fff0a7819 */ /* 0x000fe2000001142b */
[----:B------:R-:W-:Y:S01]  /*2810*/  ULDC.64 UR4, c[0x0][0x300] ;  /* 0x0000c00000047ab9 */ /* 0x000fe20000000a00 */
[----:B------:R-:W-:-:S09]  /*2820*/  ULDC.64 UR6, c[0x0][0x3f8] ;  /* 0x0000fe0000067ab9 */ /* 0x000fd20000000a00 */
[----:B------:R-:W1:Y:S02]  /*2830*/  @P0 LDC.64 R4, c[0x0][0xaf0] ;  /* 0x0002bc00ff040b82 */ /* 0x000e640000000a00 */
[----:B-1----:R-:W-:-:S05]  /*2840*/  @P0 IMAD.WIDE R4, R91, 0x4, R4 ;  /* 0x000000045b040825 */ /* 0x002fca00078e0204 */
[----:B------:R1:W3:Y:S01]  /*2850*/  @P0 LDG.E R91, desc[UR42][R4.64] ;  /* 0x0000002a045b0981 */ /* 0x0002e2000c1e1900 */
[----:B------:R-:W-:Y:S01]  /*2860*/  IMAD R0, R10, UR4, RZ ;  /* 0x000000040a007c24 */ /* 0x000fe2000f8e02ff */
[----:B------:R-:W-:Y:S01]  /*2870*/  ISETP.NE.U32.AND P0, PT, RZ, UR10, PT ;  /* 0x0000000aff007c0c */ /* 0x000fe2000bf05070 */
[C---:B------:R-:W-:Y:S01]  /*2880*/  IMAD.WIDE.U32 R30, R43.reuse, UR4, RZ ;  /* 0x000000042b1e7c25 */ /* 0x040fe2000f8e00ff */
[----:B0-----:R-:W-:Y:S02]  /*2890*/  SHF.R.U32.HI R24, RZ, 0x7, R24 ;  /* 0x00000007ff187819 */ /* 0x001fe40000011618 */
[----:B------:R-:W-:Y:S01]  /*28a0*/  ISETP.NE.AND.EX P0, PT, RZ, UR11, PT, P0 ;  /* 0x0000000bff007c0c */ /* 0x000fe2000bf05300 */
[----:B------:R-:W-:Y:S01]  /*28b0*/  IMAD R3, R43, UR5, R0 ;  /* 0x000000052b037c24 */ /* 0x000fe2000f8e0200 */
[----:B------:R-:W-:Y:S01]  /*28c0*/  ULDC.64 UR4, c[0x0][0x308] ;  /* 0x0000c20000047ab9 */ /* 0x000fe20000000a00 */
[----:B------:R-:W-:Y:S01]  /*28d0*/  IMAD.WIDE.U32 R20, R22, UR8, R154 ;  /* 0x0000000816147c25 */ /* 0x000fe2000f8e009a */
[----:B------:R-:W-:-:S02]  /*28e0*/  ISETP.NE.AND P6, PT, R24, 0x1, PT ;  /* 0x000000011800780c */ /* 0x000fc40003fc5270 */
[----:B-----5:R-:W-:Y:S01]  /*28f0*/  SHF.R.S32.HI R0, RZ, 0x1f, R44 ;  /* 0x0000001fff007819 */ /* 0x020fe2000001142c */
[----:B------:R-:W-:Y:S02]  /*2900*/  IMAD.IADD R31, R31, 0x1, R3 ;  /* 0x000000011f1f7824 */ /* 0x000fe400078e0203 */
[C---:B------:R-:W-:Y:S02]  /*2910*/  IMAD R3, R157.reuse, UR8, RZ ;  /* 0x000000089d037c24 */ /* 0x040fe4000f8e02ff */
[----:B------:R-:W-:Y:S02]  /*2920*/  IMAD R7, R157, UR6, RZ ;  /* 0x000000069d077c24 */ /* 0x000fe4000f8e02ff */
[----:B------:R-:W-:Y:S02]  /*2930*/  IMAD R3, R22, UR9, R3 ;  /* 0x0000000916037c24 */ /* 0x000fe4000f8e0203 */
[----:B------:R-:W-:-:S04]  /*2940*/  IMAD.WIDE.U32 R30, R193, UR4, R30 ;  /* 0x00000004c11e7c25 */ /* 0x000fc8000f8e001e */
[----:B------:R-:W-:Y:S02]  /*2950*/  IMAD.IADD R21, R21, 0x1, R3 ;  /* 0x0000000115157824 */ /* 0x000fe400078e0203 */
[C---:B------:R-:W-:Y:S02]  /*2960*/  IMAD R7, R22.reuse, UR7, R7 ;  /* 0x0000000716077c24 */ /* 0x040fe4000f8e0207 */
[----:B------:R-:W-:-:S04]  /*2970*/  IMAD.WIDE.U32 R16, R22, UR6, R154 ;  /* 0x0000000616107c25 */ /* 0x000fc8000f8e009a */
[----:B------:R-:W-:Y:S01]  /*2980*/  IMAD R31, R193, UR5, R31 ;  /* 0x00000005c11f7c24 */ /* 0x000fe2000f8e021f */
[----:B------:R-:W-:Y:S01]  /*2990*/  ULDC.64 UR4, c[0x0][0x310] ;  /* 0x0000c40000047ab9 */ /* 0x000fe20000000a00 */
[----:B------:R-:W-:Y:S02]  /*29a0*/  IMAD.IADD R17, R17, 0x1, R7 ;  /* 0x0000000111117824 */ /* 0x000fe400078e0207 */
[C---:B-1----:R-:W-:Y:S02]  /*29b0*/  IMAD R5, R0.reuse, UR6, RZ ;  /* 0x0000000600057c24 */ /* 0x042fe4000f8e02ff */
[----:B------:R-:W-:Y:S02]  /*29c0*/  IMAD R7, R0, UR8, RZ ;  /* 0x0000000800077c24 */ /* 0x000fe4000f8e02ff */
[C---:B------:R-:W-:Y:S02]  /*29d0*/  IMAD R13, R44.reuse, UR7, R5 ;  /* 0x000000072c0d7c24 */ /* 0x040fe4000f8e0205 */
[----:B------:R-:W-:-:S04]  /*29e0*/  IMAD.WIDE.U32 R16, R44, UR6, R16 ;  /* 0x000000062c107c25 */ /* 0x000fc8000f8e0010 */
[C---:B------:R-:W-:Y:S02]  /*29f0*/  IMAD R61, R44.reuse, UR9, R7 ;  /* 0x000000092c3d7c24 */ /* 0x040fe4000f8e0207 */
[----:B------:R-:W-:Y:S01]  /*2a00*/  IMAD.WIDE.U32 R20, R44, UR8, R20 ;  /* 0x000000082c147c25 */ /* 0x000fe2000f8e0014 */
[----:B------:R-:W0:Y:S03]  /*2a10*/  LDC R7, c[0x0][0x3f4] ;  /* 0x0000fd00ff077b82 */ /* 0x000e260000000800 */
[C---:B------:R-:W-:Y:S02]  /*2a20*/  VIADD R4, R152.reuse, 0xc0 ;  /* 0x000000c098047836 */ /* 0x040fe40000000000 */
[C---:B------:R-:W-:Y:S02]  /*2a30*/  VIADD R51, R152.reuse, 0x40 ;  /* 0x0000004098337836 */ /* 0x040fe40000000000 */
[----:B------:R-:W-:-:S02]  /*2a40*/  VIADD R52, R152, 0x60 ;  /* 0x0000006098347836 */ /* 0x000fc40000000000 */
[C---:B------:R-:W-:Y:S02]  /*2a50*/  VIADD R53, R152.reuse, 0x80 ;  /* 0x0000008098357836 */ /* 0x040fe40000000000 */
[C---:B------:R-:W-:Y:S02]  /*2a60*/  VIADD R54, R152.reuse, 0xa0 ;  /* 0x000000a098367836 */ /* 0x040fe40000000000 */
[----:B------:R-:W-:Y:S02]  /*2a70*/  VIADD R9, R152, 0xe0 ;  /* 0x000000e098097836 */ /* 0x000fe40000000000 */
[----:B------:R-:W-:Y:S02]  /*2a80*/  IMAD.MOV.U32 R57, RZ, RZ, 0x20 ;  /* 0x00000020ff397424 */ /* 0x000fe400078e00ff */
[----:B------:R-:W-:Y:S02]  /*2a90*/  IMAD.IADD R60, R17, 0x1, R13 ;  /* 0x00000001113c7824 */ /* 0x000fe400078e020d */
[----:B------:R-:W-:Y:S01]  /*2aa0*/  IMAD.IADD R61, R21, 0x1, R61 ;  /* 0x00000001153d7824 */ /* 0x000fe200078e023d */
[----:B---3--:R-:W-:-:S02]  /*2ab0*/  SHF.R.S32.HI R3, RZ, 0x1f, R91 ;  /* 0x0000001fff037819 */ /* 0x008fc4000001145b */
[----:B------:R-:W-:Y:S02]  /*2ac0*/  SEL R91, R91, RZ, !P0 ;  /* 0x000000ff5b5b7207 */ /* 0x000fe40004000000 */
[----:B------:R-:W-:-:S05]  /*2ad0*/  SEL R8, R3, RZ, !P0 ;  /* 0x000000ff03087207 */ /* 0x000fca0004000000 */
[----:B------:R-:W-:Y:S02]  /*2ae0*/  IMAD R3, R8, UR4, RZ ;  /* 0x0000000408037c24 */ /* 0x000fe4000f8e02ff */
[----:B------:R-:W-:-:S04]  /*2af0*/  IMAD.WIDE.U32 R30, R91, UR4, R30 ;  /* 0x000000045b1e7c25 */ /* 0x000fc8000f8e001e */
[----:B------:R-:W-:Y:S02]  /*2b00*/  IMAD R11, R91, UR5, R3 ;  /* 0x000000055b0b7c24 */ /* 0x000fe4000f8e0203 */
[----:B------:R-:W-:Y:S01]  /*2b10*/  VIADD R3, R152, 0x20 ;  /* 0x0000002098037836 */ /* 0x000fe20000000000 */
[----:B------:R-:W-:Y:S05]  /*2b20*/  @!P6 WARPSYNC.ALL ;  /* 0x000000000000e948 */ /* 0x000fea0003800000 */
[----:B------:R-:W-:Y:S01]  /*2b30*/  ULDC UR4, c[0x0][0x320] ;  /* 0x0000c80000047ab9 */ /* 0x000fe20000000800 */
[----:B--2---:R-:W-:Y:S01]  /*2b40*/  IMAD.SHL.U32 R55, R12, 0x40, RZ ;  /* 0x000000400c377824 */ /* 0x004fe200078e00ff */
[----:B------:R-:W-:Y:S01]  /*2b50*/  @!P6 BAR.SYNC.DEFER_BLOCKING 0x9, 0x100 ;  /* 0x024400000000eb1d */ /* 0x000fe20000010000 */
[----:B------:R-:W-:-:S02]  /*2b60*/  ISETP.GE.AND P0, PT, R3, UR4, PT ;  /* 0x0000000403007c0c */ /* 0x000fc4000bf06270 */
[----:B------:R-:W-:Y:S02]  /*2b70*/  ISETP.GE.AND P1, PT, R152, UR4, PT ;  /* 0x0000000498007c0c */ /* 0x000fe4000bf26270 */
[----:B------:R-:W-:Y:S01]  /*2b80*/  SEL R5, RZ, 0xffffffff, P0 ;  /* 0xffffffffff057807 */ /* 0x000fe20000000000 */
[----:B------:R-:W-:Y:S01]  /*2b90*/  ULDC.64 UR6, c[0x0][0x330] ;  /* 0x0000cc0000067ab9 */ /* 0x000fe20000000a00 */
[----:B------:R-:W-:Y:S02]  /*2ba0*/  ISETP.GE.AND P0, PT, R4, UR4, PT ;  /* 0x0000000404007c0c */ /* 0x000fe4000bf06270 */
[----:B------:R-:W-:Y:S01]  /*2bb0*/  SEL R4, RZ, 0x1, P1 ;  /* 0x00000001ff047807 */ /* 0x000fe20000800000 */
[----:B------:R-:W-:Y:S01]  /*2bc0*/  IMAD.SHL.U32 R5, R5, 0x2, RZ ;  /* 0x0000000205057824 */ /* 0x000fe200078e00ff */
[----:B------:R-:W-:Y:S02]  /*2bd0*/  ISETP.GE.AND P1, PT, R51, UR4, PT ;  /* 0x0000000433007c0c */ /* 0x000fe4000bf26270 */
[----:B------:R-:W-:-:S02]  /*2be0*/  ISETP.GE.AND P2, PT, R52, UR4, PT ;  /* 0x0000000434007c0c */ /* 0x000fc4000bf46270 */
[----:B------:R-:W-:Y:S02]  /*2bf0*/  LOP3.LUT R4, R5, 0x2, R4, 0xe2, !PT ;  /* 0x0000000205047812 */ /* 0x000fe400078ee204 */
[----:B------:R-:W-:Y:S02]  /*2c00*/  SEL R5, RZ, 0x4, P1 ;  /* 0x00000004ff057807 */ /* 0x000fe40000800000 */
[----:B------:R-:W-:Y:S02]  /*2c10*/  SEL R6, RZ, 0x8, P2 ;  /* 0x00000008ff067807 */ /* 0x000fe40001000000 */
[----:B------:R-:W-:Y:S02]  /*2c20*/  ISETP.GE.AND P1, PT, R53, UR4, PT ;  /* 0x0000000435007c0c */ /* 0x000fe4000bf26270 */
[----:B------:R-:W-:Y:S02]  /*2c30*/  ISETP.GE.AND P2, PT, R54, UR4, PT ;  /* 0x0000000436007c0c */ /* 0x000fe4000bf46270 */
[----:B------:R-:W-:-:S02]  /*2c40*/  LOP3.LUT R4, R6, R4, R5, 0xfe, !PT ;  /* 0x0000000406047212 */ /* 0x000fc400078efe05 */
[----:B------:R-:W-:Y:S02]  /*2c50*/  SEL R5, RZ, 0x10, P1 ;  /* 0x00000010ff057807 */ /* 0x000fe40000800000 */
[----:B------:R-:W-:-:S04]  /*2c60*/  SEL R6, RZ, 0x20, P2 ;  /* 0x00000020ff067807 */ /* 0x000fc80001000000 */
[----:B------:R-:W-:Y:S02]  /*2c70*/  LOP3.LUT R5, R6, R4, R5, 0xfe, !PT ;  /* 0x0000000406057212 */ /* 0x000fe400078efe05 */
[----:B------:R-:W-:Y:S02]  /*2c80*/  SEL R4, RZ, 0x40, P0 ;  /* 0x00000040ff047807 */ /* 0x000fe40000000000 */
[----:B0-----:R-:W-:-:S04]  /*2c90*/  ISETP.GE.AND P0, PT, R152, R7, PT ;  /* 0x000000079800720c */ /* 0x001fc80003f06270 */
[----:B------:R-:W-:-:S05]  /*2ca0*/  SEL R7, R7, RZ, P0 ;  /* 0x000000ff07077207 */ /* 0x000fca0000000000 */
[----:B------:R-:W-:Y:S01]  /*2cb0*/  IMAD.IADD R7, R152, 0x1, R7 ;  /* 0x0000000198077824 */ /* 0x000fe200078e0207 */
[----:B------:R-:W-:Y:S02]  /*2cc0*/  LOP3.LUT R5, R5, R4, RZ, 0xfc, !PT ;  /* 0x0000000405057212 */ /* 0x000fe400078efcff */
[----:B------:R-:W-:Y:S02]  /*2cd0*/  LOP3.LUT R55, R55, 0x1c0, RZ, 0xc0, !PT ;  /* 0x000001c037377812 */ /* 0x000fe400078ec0ff */
[----:B------:R-:W-:Y:S02]  /*2ce0*/  SHF.R.S32.HI R4, RZ, 0x1f, R7 ;  /* 0x0000001fff047819 */ /* 0x000fe40000011407 */
[----:B------:R-:W-:Y:S01]  /*2cf0*/  ISETP.GE.AND P3, PT, R9, UR4, PT ;  /* 0x0000000409007c0c */ /* 0x000fe2000bf66270 */
[----:B------:R-:W-:Y:S01]  /*2d00*/  IMAD.WIDE.U32 R40, R193, UR6, R152 ;  /* 0x00000006c1287c25 */ /* 0x000fe2000f8e0098 */
[----:B------:R-:W-:Y:S01]  /*2d10*/  LOP3.LUT R9, R55, 0x18, R152, 0xf8, !PT ;  /* 0x0000001837097812 */ /* 0x000fe200078ef898 */
[----:B------:R-:W-:Y:S01]  /*2d20*/  ULDC.64 UR4, c[0x0][0x338] ;  /* 0x0000ce0000047ab9 */ /* 0x000fe20000000a00 */
[----:B------:R-:W-:-:S02]  /*2d30*/  SHF.R.U32.HI R56, RZ, 0x3, R55 ;  /* 0x00000003ff387819 */ /* 0x000fc40000011637 */
[----:B------:R-:W-:Y:S01]  /*2d40*/  LEA.HI R7, R4, R7, RZ, 0x3 ;  /* 0x0000000704077211 */ /* 0x000fe200078f18ff */
[----:B------:R-:W-:Y:S01]  /*2d50*/  IMAD R41, R193, UR7, R41 ;  /* 0x00000007c1297c24 */ /* 0x000fe2000f8e0229 */
[----:B------:R-:W-:Y:S01]  /*2d60*/  LOP3.LUT P1, RZ, R12, 0x4, RZ, 0xc0, !PT ;  /* 0x000000040cff7812 */ /* 0x000fe2000782c0ff */
[----:B------:R-:W-:Y:S01]  /*2d70*/  IMAD R6, R8, UR4, RZ ;  /* 0x0000000408067c24 */ /* 0x000fe2000f8e02ff */
[----:B------:R-:W-:Y:S02]  /*2d80*/  LOP3.LUT R9, R9, R56, RZ, 0x3c, !PT ;  /* 0x0000003809097212 */ /* 0x000fe400078e3cff */
[----:B------:R-:W-:Y:S02]  /*2d90*/  LOP3.LUT R4, R190, 0x38, R7, 0xf8, !PT ;  /* 0x00000038be047812 */ /* 0x000fe400078ef807 */
[----:B------:R-:W-:Y:S01]  /*2da0*/  IADD3 R42, P2, R22, R43, RZ ;  /* 0x0000002b162a7210 */ /* 0x000fe20007f5e0ff */
[----:B------:R-:W-:Y:S01]  /*2db0*/  IMAD R65, R91, UR5, R6 ;  /* 0x000000055b417c24 */ /* 0x000fe2000f8e0206 */
[----:B------:R-:W-:Y:S01]  /*2dc0*/  SEL R57, R57, 0xffffffe0, !P1 ;  /* 0xffffffe039397807 */ /* 0x000fe20004800000 */
[----:B------:R-:W-:Y:S01]  /*2dd0*/  IMAD.WIDE.U32 R40, R91, UR4, R40 ;  /* 0x000000045b287c25 */ /* 0x000fe2000f8e0028 */
[----:B------:R-:W-:Y:S01]  /*2de0*/  LOP3.LUT R63, R4, R191, RZ, 0x3c, !PT ;  /* 0x000000bf043f7212 */ /* 0x000fe200078e3cff */
[----:B------:R-:W-:Y:S01]  /*2df0*/  ULDC UR4, c[0x0][0x2f4] ;  /* 0x0000bd0000047ab9 */ /* 0x000fe20000000800 */
[----:B------:R-:W-:Y:S01]  /*2e00*/  SEL R66, RZ, 0xffffff80, P3 ;  /* 0xffffff80ff427807 */ /* 0x000fe20001800000 */
[----:B------:R-:W-:Y:S01]  /*2e10*/  IMAD R58, R180, 0x200, R9 ;  /* 0x00000200b43a7824 */ /* 0x000fe200078e0209 */
[----:B------:R-:W-:Y:S01]  /*2e20*/  SHF.R.S32.HI R62, RZ, 0x3, R7 ;  /* 0x00000003ff3e7819 */ /* 0x000fe20000011407 */
[----:B------:R-:W-:Y:S01]  /*2e30*/  IMAD.X R43, R157, 0x1, R10, P2 ;  /* 0x000000019d2b7824 */ /* 0x000fe200010e060a */
[----:B------:R-:W-:Y:S01]  /*2e40*/  ISETP.GE.AND P1, PT, R152, UR4, PT ;  /* 0x0000000498007c0c */ /* 0x000fe2000bf26270 */
[----:B------:R-:W-:Y:S01]  /*2e50*/  IMAD.IADD R59, R57, 0x1, R58 ;  /* 0x00000001393b7824 */ /* 0x000fe200078e023a */
[----:B------:R-:W-:Y:S01]  /*2e60*/  ISETP.GE.AND P2, PT, R3, UR4, PT ;  /* 0x0000000403007c0c */ /* 0x000fe2000bf46270 */
[----:B------:R-:W-:Y:S01]  /*2e70*/  IMAD.IADD R63, R192, 0x1, R63 ;  /* 0x00000001c03f7824 */ /* 0x000fe200078e023f */
[----:B------:R-:W-:Y:S01]  /*2e80*/  LOP3.LUT R66, R5, 0x80, R66, 0xc8, !PT ;  /* 0x0000008005427812 */ /* 0x000fe200078ec842 */
[----:B------:R-:W-:Y:S01]  /*2e90*/  IMAD.IADD R64, R31, 0x1, R11 ;  /* 0x000000011f407824 */ /* 0x000fe200078e020b */
[----:B------:R-:W-:Y:S01]  /*2ea0*/  LOP3.LUT R67, R5, 0x40, RZ, 0xc0, !PT ;  /* 0x0000004005437812 */ /* 0x000fe200078ec0ff */
[----:B------:R-:W-:-:S08]  /*2eb0*/  IMAD.IADD R65, R41, 0x1, R65 ;  /* 0x0000000129417824 */ /* 0x000fd000078e0241 */
.L_x_12528:
[----:B------:R-:W0:Y:S01]  /*2ec0*/  LDC.64 R74, c[0x0][0x300] ;  /* 0x0000c000ff4a7b82 */ /* 0x000e220000000a00 */
[----:B------:R-:W-:Y:S01]  /*2ed0*/  VIADD R49, R49, 0xffffffff ;  /* 0xffffffff31317836 */ /* 0x000fe20000000000 */
[----:B------:R-:W-:Y:S05]  /*2ee0*/  YIELD ;  /* 0x0000000000007946 */ /* 0x000fea0003800000 */
[----:B------:R-:W-:Y:S01]  /*2ef0*/  SHF.R.S32.HI R11, RZ, 0x1f, R49 ;  /* 0x0000001fff0b7819 */ /* 0x000fe20000011431 */
[----:B------:R-:W1:Y:S01]  /*2f00*/  LDC.64 R70, c[0x0][0x2e8] ;  /* 0x0000ba00ff467b82 */ /* 0x000e620000000a00 */
[----:B------:R-:W-:Y:S01]  /*2f10*/  IMAD.MOV.U32 R78, RZ, RZ, R152 ;  /* 0x000000ffff4e7224 */ /* 0x000fe200078e0098 */
[----:B------:R-:W-:Y:S01]  /*2f20*/  BSSY B0, `(.L_x_12477) ;  /* 0x0000328000007945 */ /* 0x000fe20003800000 */
[----:B------:R-:W-:-:S02]  /*2f30*/  IMAD.MOV.U32 R79, RZ, RZ, R153 ;  /* 0x000000ffff4f7224 */ /* 0x000fc400078e0099 */
[----:B------:R-:W-:-:S03]  /*2f40*/  IMAD R83, R23, 0x1800, R59 ;  /* 0x0000180017537824 */ /* 0x000fc600078e023b */
[----:B------:R-:W2:Y:S01]  /*2f50*/  LDC R73, c[0x0][0x3f4] ;  /* 0x0000fd00ff497b82 */ /* 0x000ea20000000800 */
[----:B------:R-:W-:Y:S02]  /*2f60*/  IMAD R83, R83, 0x2, R48 ;  /* 0x0000000253537824 */ /* 0x000fe400078e0230 */
[-C--:B0-----:R-:W-:Y:S02]  /*2f70*/  IMAD R4, R11, R74.reuse, RZ ;  /* 0x0000004a0b047224 */ /* 0x081fe400078e02ff */
[----:B------:R-:W-:-:S04]  /*2f80*/  IMAD.WIDE.U32 R32, R49, R74, RZ ;  /* 0x0000004a31207225 */ /* 0x000fc800078e00ff */
[----:B------:R-:W-:Y:S02]  /*2f90*/  IMAD R5, R49, R75, R4 ;  /* 0x0000004b31057224 */ /* 0x000fe400078e0204 */
[-C--:B------:R-:W-:Y:S02]  /*2fa0*/  IMAD R81, R157, R74.reuse, RZ ;  /* 0x0000004a9d517224 */ /* 0x080fe400078e02ff */
[----:B------:R-:W-:Y:S02]  /*2fb0*/  IMAD.IADD R6, R33, 0x1, R5 ;  /* 0x0000000121067824 */ /* 0x000fe400078e0205 */
[----:B------:R-:W-:-:S04]  /*2fc0*/  IMAD.WIDE.U32 R4, R22, R74, R78 ;  /* 0x0000004a16047225 */ /* 0x000fc800078e004e */
[----:B------:R-:W-:Y:S01]  /*2fd0*/  IMAD.WIDE.U32 R32, R32, 0x60, RZ ;  /* 0x0000006020207825 */ /* 0x000fe200078e00ff */
[----:B------:R-:W-:-:S03]  /*2fe0*/  IADD3 R7, P3, R30, R4, RZ ;  /* 0x000000041e077210 */ /* 0x000fc60007f7e0ff */
[----:B------:R-:W-:Y:S01]  /*2ff0*/  IMAD R9, R6, 0x60, RZ ;  /* 0x0000006006097824 */ /* 0x000fe200078e02ff */
[-C--:B------:R-:W-:Y:S01]  /*3000*/  LEA R4, P5, R74, R32.reuse, 0x6 ;  /* 0x000000204a047211 */ /* 0x080fe200078a30ff */
[----:B------:R-:W-:Y:S02]  /*3010*/  IMAD R81, R22, R75, R81 ;  /* 0x0000004b16517224 */ /* 0x000fe400078e0251 */
[----:B------:R-:W-:Y:S01]  /*3020*/  IMAD.IADD R82, R33, 0x1, R9 ;  /* 0x0000000121527824 */ /* 0x000fe200078e0209 */
[----:B------:R-:W-:Y:S02]  /*3030*/  IADD3 R4, P4, R4, R7, RZ ;  /* 0x0000000704047210 */ /* 0x000fe40007f9e0ff */
[----:B------:R-:W-:Y:S02]  /*3040*/  IADD3.X R8, R64, R5, R81, P3, !PT ;  /* 0x0000000540087210 */ /* 0x000fe40001ffe451 */
[----:B------:R-:W-:Y:S02]  /*3050*/  IADD3 R6, P3, R7, R32, RZ ;  /* 0x0000002007067210 */ /* 0x000fe40007f7e0ff */
[----:B------:R-:W-:-:S02]  /*3060*/  LEA.HI.X R5, R74, R82, R75, 0x6, P5 ;  /* 0x000000524a057211 */ /* 0x000fc400028f344b */
[-C--:B-1----:R-:W-:Y:S01]  /*3070*/  LEA R14, P5, R6, R70.reuse, 0x1 ;  /* 0x00000046060e7211 */ /* 0x082fe200078a08ff */
[----:B------:R-:W-:Y:S01]  /*3080*/  IMAD.X R7, R8, 0x1, R82, P3 ;  /* 0x0000000108077824 */ /* 0x000fe200018e0652 */
[----:B----4-:R-:W-:Y:S01]  /*3090*/  LEA R12, P3, R4, R70, 0x1 ;  /* 0x00000046040c7211 */ /* 0x010fe200078608ff */
[----:B------:R-:W-:Y:S01]  /*30a0*/  IMAD.X R5, R5, 0x1, R8, P4 ;  /* 0x0000000105057824 */ /* 0x000fe200020e0608 */
[----:B------:R-:W-:Y:S02]  /*30b0*/  ISETP.GT.AND P4, PT, R49, R50, PT ;  /* 0x000000323100720c */ /* 0x000fe40003f84270 */
[-C--:B------:R-:W-:Y:S02]  /*30c0*/  LEA.HI.X R15, R6, R71.reuse, R7, 0x1, P5 ;  /* 0x00000047060f7211 */ /* 0x080fe400028f0c07 */
[----:B------:R-:W-:Y:S01]  /*30d0*/  LEA.HI.X R13, R4, R71, R5, 0x1, P3 ;  /* 0x00000047040d7211 */ /* 0x000fe200018f0c05 */
[----:B------:R-:W-:Y:S01]  /*30e0*/  IMAD R5, R23, 0x1800, R58 ;  /* 0x0000180017057824 */ /* 0x000fe200078e023a */
[----:B--2---:R-:W-:-:S02]  /*30f0*/  ISETP.GE.AND P3, PT, R73, 0x1, PT ;  /* 0x000000014900780c */ /* 0x004fc40003f66270 */
[----:B------:R-:W-:Y:S01]  /*3100*/  P2R R69, PR, RZ, 0x10 ;  /* 0x00000010ff457803 */ /* 0x000fe20000000000 */
[----:B------:R-:W-:-:S10]  /*3110*/  IMAD R84, R5, 0x2, R48 ;  /* 0x0000000205547824 */ /* 0x000fd400078e0230 */
[----:B------:R-:W-:Y:S05]  /*3120*/  @!P3 BRA `(.L_x_12478) ;  /* 0x0000002c00b0b947 */ /* 0x000fea0003800000 */
[----:B------:R-:W0:Y:S01]  /*3130*/  LDC.64 R76, c[0x0][0x3f8] ;  /* 0x0000fe00ff4c7b82 */ /* 0x000e220000000a00 */
[----:B------:R-:W-:Y:S01]  /*3140*/  ULDC.U8 UR4, c[0x0][0x410] ;  /* 0x0001040000047ab9 */ /* 0x000fe20000000000 */
[----:B------:R-:W-:Y:S01]  /*3150*/  IMAD R72, R49, -0x60, R46 ;  /* 0xffffffa031487824 */ /* 0x000fe200078e022e */
[----:B------:R-:W-:-:S04]  /*3160*/  ISETP.NE.AND P3, PT, RZ, UR4, PT ;  /* 0x00000004ff007c0c */ /* 0x000fc8000bf65270 */
[----:B------:R-:W-:Y:S01]  /*3170*/  VIMNMX R72, R72, 0x60, PT ;  /* 0x0000006048487848 */ /* 0x000fe20003fe0100 */
[----:B------:R-:W1:Y:S01]  /*3180*/  LDC.64 R38, c[0x0][0x408] ;  /* 0x00010200ff267b82 */ /* 0x000e620000000a00 */
[-C--:B0-----:R-:W-:Y:S02]  /*3190*/  IMAD R4, R11, R76.reuse, RZ ;  /* 0x0000004c0b047224 */ /* 0x081fe400078e02ff */
[----:B------:R-:W-:-:S04]  /*31a0*/  IMAD.WIDE.U32 R36, R49, R76, RZ ;  /* 0x0000004c31247225 */ /* 0x000fc800078e00ff */
[----:B------:R-:W-:Y:S02]  /*31b0*/  IMAD R5, R49, R77, R4 ;  /* 0x0000004d31057224 */ /* 0x000fe400078e0204 */
[-C--:B-1----:R-:W-:Y:S02]  /*31c0*/  IMAD R6, R11, R38.reuse, RZ ;  /* 0x000000260b067224 */ /* 0x082fe400078e02ff */
[----:B------:R-:W-:-:S04]  /*31d0*/  IMAD.WIDE.U32 R34, R49, R38, RZ ;  /* 0x0000002631227225 */ /* 0x000fc800078e00ff */
[----:B------:R-:W-:Y:S02]  /*31e0*/  IMAD R7, R49, R39, R6 ;  /* 0x0000002731077224 */ /* 0x000fe400078e0206 */
        /* <DEDUP_REMOVED lines=11> */
[----:B------:R-:W-:Y:S01]  /*32a0*/  IMAD.MOV.U32 R4, RZ, RZ, R16 ;  /* 0x000000ffff047224 */ /* 0x000fe200078e0010 */
[----:B------:R-:W-:Y:S01]  /*32b0*/  ULDC.64 UR4, c[0x0][0x3e8] ;  /* 0x0000fa0000047ab9 */ /* 0x000fe20000000a00 */
[----:B------:R-:W-:Y:S01]  /*32c0*/  IMAD.MOV.U32 R5, RZ, RZ, R60 ;  /* 0x000000ffff057224 */ /* 0x000fe200078e003c */
[----:B------:R-:W-:Y:S01]  /*32d0*/  ULDC.64 UR6, c[0x0][0x400] ;  /* 0x0001000000067ab9 */ /* 0x000fe20000000a00 */
[----:B------:R-:W-:Y:S01]  /*32e0*/  IMAD R25, R80, 0x60, RZ ;  /* 0x0000006050197824 */ /* 0x000fe200078e02ff */
[----:B------:R-:W-:Y:S01]  /*32f0*/  CS2R R74, SRZ ;  /* 0x00000000004a7805 */ /* 0x000fe2000001ff00 */
[----:B------:R-:W-:Y:S01]  /*3300*/  IMAD.WIDE.U32 R6, R36, 0x60, R4 ;  /* 0x0000006024067825 */ /* 0x000fe200078e0004 */
[----:B------:R-:W-:-:S03]  /*3310*/  CS2R R78, SRZ ;  /* 0x00000000004e7805 */ /* 0x000fc6000001ff00 */
[----:B------:R-:W-:Y:S02]  /*3320*/  IMAD.MOV.U32 R4, RZ, RZ, R20 ;  /* 0x000000ffff047224 */ /* 0x000fe400078e0014 */
[----:B------:R-:W-:Y:S02]  /*3330*/  IMAD.MOV.U32 R5, RZ, RZ, R61 ;  /* 0x000000ffff057224 */ /* 0x000fe400078e003d */
[----:B------:R-:W-:Y:S02]  /*3340*/  IMAD R27, R68, 0x60, RZ ;  /* 0x00000060441b7824 */ /* 0x000fe400078e02ff */
[----:B------:R-:W-:Y:S01]  /*3350*/  IMAD.WIDE.U32 R10, R34, 0x60, R4 ;  /* 0x00000060220a7825 */ /* 0x000fe200078e0004 */
[----:B------:R-:W-:-:S03]  /*3360*/  LEA R4, P3, R6, UR4, 0x1 ;  /* 0x0000000406047c11 */ /* 0x000fc6000f8608ff */
[----:B------:R-:W-:Y:S02]  /*3370*/  IMAD.IADD R5, R7, 0x1, R25 ;  /* 0x0000000107057824 */ /* 0x000fe400078e0219 */
[----:B------:R-:W-:-:S03]  /*3380*/  IMAD.IADD R7, R11, 0x1, R27 ;  /* 0x000000010b077824 */ /* 0x000fc600078e021b */
        /* <DEDUP_REMOVED lines=11> */
.L_x_12481:
[----:B------:R-:W-:Y:S05]  /*3440*/  BSYNC B1 ;  /* 0x0000000000017941 */ /* 0x000fea0003800000 */
.L_x_12480:
[----:B------:R-:W-:Y:S01]  /*3450*/  ISETP.GE.AND P5, PT, R156, R72, PT ;  /* 0x000000489c00720c */ /* 0x000fe20003fa6270 */
[----:B------:R-:W-:Y:S01]  /*3460*/  BSSY B1, `(.L_x_12482) ;  /* 0x0000023000017945 */ /* 0x000fe20003800000 */
[----:B------:R-:W-:Y:S02]  /*3470*/  CS2R R24, SRZ ;  /* 0x0000000000187805 */ /* 0x000fe4000001ff00 */
[----:B------:R-:W-:Y:S01]  /*3480*/  CS2R R10, SRZ ;  /* 0x00000000000a7805 */ /* 0x000fe2000001ff00 */
[----:B-----5:R-:W-:Y:S01]  /*3490*/  IMAD.MOV.U32 R81, RZ, RZ, R32 ;  /* 0x000000ffff517224 */ /* 0x020fe200078e0020 */
[----:B------:R-:W-:Y:S01]  /*34a0*/  CS2R R26, SRZ ;  /* 0x00000000001a7805 */ /* 0x000fe2000001ff00 */
[----:B------:R-:W-:-:S06]  /*34b0*/  IMAD.MOV.U32 R82, RZ, RZ, R33 ;  /* 0x000000ffff527224 */ /* 0x000fcc00078e0021 */
[----:B------:R-:W-:Y:S05]  /*34c0*/  @P5 BRA `(.L_x_12483) ;  /* 0x0000000000705947 */ /* 0x000fea0003800000 */
[C---:B0-----:R-:W-:Y:S01]  /*34d0*/  SHF.L.U64.HI R5, R76.reuse, 0x6, R77 ;  /* 0x000000064c057819 */ /* 0x041fe2000001024d */
[----:B------:R-:W-:Y:S01]  /*34e0*/  IMAD.SHL.U32 R4, R76, 0x40, RZ ;  /* 0x000000404c047824 */ /* 0x000fe200078e00ff */
[----:B------:R-:W-:Y:S01]  /*34f0*/  ULDC.64 UR4, c[0x0][0x3e8] ;  /* 0x0000fa0000047ab9 */ /* 0x000fe20000000a00 */
[----:B------:R-:W-:Y:S01]  /*3500*/  IMAD R9, R80, 0x60, RZ ;  /* 0x0000006050097824 */ /* 0x000fe200078e02ff */
[----:B------:R-:W-:Y:S01]  /*3510*/  CS2R R24, SRZ ;  /* 0x0000000000187805 */ /* 0x000fe2000001ff00 */
[----:B------:R-:W-:Y:S01]  /*3520*/  IMAD.WIDE.U32 R4, R36, 0x60, R4 ;  /* 0x0000006024047825 */ /* 0x000fe200078e0004 */
[----:B------:R-:W-:-:S03]  /*3530*/  CS2R R26, SRZ ;  /* 0x00000000001a7805 */ /* 0x000fc6000001ff00 */
[----:B------:R-:W-:Y:S01]  /*3540*/  IMAD R8, R68, 0x60, RZ ;  /* 0x0000006044087824 */ /* 0x000fe200078e02ff */
[----:B------:R-:W-:Y:S01]  /*3550*/  IADD3 R6, P3, R16, R4, RZ ;  /* 0x0000000410067210 */ /* 0x000fe20007f7e0ff */
[----:B------:R-:W-:-:S03]  /*3560*/  IMAD.SHL.U32 R4, R38, 0x40, RZ ;  /* 0x0000004026047824 */ /* 0x000fc600078e00ff */
[----:B------:R-:W-:Y:S02]  /*3570*/  IADD3.X R9, R60, R9, R5, P3, !PT ;  /* 0x000000093c097210 */ /* 0x000fe40001ffe405 */
[----:B------:R-:W-:-:S03]  /*3580*/  SHF.L.U64.HI R5, R38, 0x6, R39 ;  /* 0x0000000626057819 */ /* 0x000fc60000010227 */
[----:B------:R-:W-:-:S03]  /*3590*/  IMAD.WIDE.U32 R4, R34, 0x60, R4 ;  /* 0x0000006022047825 */ /* 0x000fc600078e0004 */
[----:B------:R-:W-:-:S04]  /*35a0*/  IADD3 R7, P3, R20, R4, RZ ;  /* 0x0000000414077210 */ /* 0x000fc80007f7e0ff */
[----:B------:R-:W-:Y:S02]  /*35b0*/  IADD3.X R8, R61, R8, R5, P3, !PT ;  /* 0x000000083d087210 */ /* 0x000fe40001ffe405 */
        /* <DEDUP_REMOVED lines=13> */
.L_x_12483:
[----:B------:R-:W-:Y:S05]  /*3690*/  BSYNC B1 ;  /* 0x0000000000017941 */ /* 0x000fea0003800000 */
.L_x_12482:
[----:B------:R-:W-:Y:S01]  /*36a0*/  ULOP3.LUT UR4, UR38, 0x1, URZ, 0xfc, !UPT ;  /* 0x0000000126047892 */ /* 0x000fe2000f8efc3f */
[----:B01----:R-:W-:Y:S01]  /*36b0*/  IMAD.MOV.U32 R4, RZ, RZ, R74 ;  /* 0x000000ffff047224 */ /* 0x003fe200078e004a */
[----:B------:R-:W-:Y:S01]  /*36c0*/  PRMT R35, R35, 0x5410, R82 ;  /* 0x0000541023237816 */ /* 0x000fe20000000052 */
[----:B------:R-:W-:Y:S01]  /*36d0*/  IMAD.MOV.U32 R5, RZ, RZ, R75 ;  /* 0x000000ffff057224 */ /* 0x000fe200078e004b */
[----:B------:R-:W-:Y:S01]  /*36e0*/  UISETP.NE.AND UP0, UPT, UR4, 0x3, UPT ;  /* 0x000000030400788c */ /* 0x000fe2000bf05270 */
        /* <DEDUP_REMOVED lines=30> */
.L_x_12484:
[----:B------:R-:W-:Y:S01]  /*38d0*/  IMAD R68, R23, 0x8, R2 ;  /* 0x0000000817447824 */ /* 0x000fe200078e0202 */
[----:B------:R-:W-:Y:S01]  /*38e0*/  SHF.L.U32 R80, R158, 0x1f, RZ ;  /* 0x0000001f9e507819 */ /* 0x000fe200000006ff */
[----:B------:R-:W-:Y:S03]  /*38f0*/  BSSY B1, `(.L_x_12485) ;  /* 0x0000003000017945 */ /* 0x000fe60003800000 */
[----:B------:R-:W0:Y:S02]  /*3900*/  SYNCS.PHASECHK.TRANS64.TRYWAIT P6, [R68+URZ+0x32490], R80 ;  /* 0x03249050440075a7 */ /* 0x000e2400080c017f */
[----:B0-----:R-:W-:Y:S05]  /*3910*/  @!P6 BRA `(.L_x_12486) ;  /* 0x0000036c0004e947 */ /* 0x001fea0003800000 */
.L_x_12879:
[----:B------:R-:W-:Y:S05]  /*3920*/  BSYNC B1 ;  /* 0x0000000000017941 */ /* 0x000fea0003800000 */
.L_x_12485:
        /* <DEDUP_REMOVED lines=32> */
[----:B------:R-:W-:Y:S01]  /*3b30*/  LOP3.LUT R90, R90, 0xffff0000, RZ, 0xc0, !PT ;  /* 0xffff00005a5a7812 */ /* 0x000fe200078ec0ff */
[----:B------:R-:W-:Y:S01]  /*3b40*/  FMUL.FTZ R75, R75, R86 ;  /* 0x000000564b4b7220 */ /* 0x000fe20000410000 */
[----:B------:R-:W-:Y:S01]  /*3b50*/  LOP3.LUT R85, R85, 0xffff0000, RZ, 0xc0, !PT ;  /* 0xffff000055557812 */ /* 0x000fe200078ec0ff */
[----:B------:R-:W-:Y:S02]  /*3b60*/  IMAD.U32 R81, R81, 0x10000, RZ ;  /* 0x0001000051517824 */ /* 0x000fe400078e00ff */
[C---:B------:R-:W-:Y:S01]  /*3b70*/  FFMA.FTZ R93, R6.reuse, R82, -R93 ;  /* 0x00000052065d7223 */ /* 0x040fe2000001085d */
[----:B------:R-:W-:Y:S01]  /*3b80*/  FFMA.FTZ R88, R6, R88, R7 ;  /* 0x0000005806587223 */ /* 0x000fe20000010007 */
[----:B------:R-:W-:Y:S01]  /*3b90*/  FFMA.FTZ R95, R74, R86, -R95 ;  /* 0x000000564a5f7223 */ /* 0x000fe2000001085f */
[----:B------:R-:W-:Y:S01]  /*3ba0*/  FMUL.FTZ R6, R4, R87 ;  /* 0x0000005704067220 */ /* 0x000fe20000410000 */
[----:B------:R-:W-:Y:S01]  /*3bb0*/  FFMA.FTZ R74, R74, R91, R75 ;  /* 0x0000005b4a4a7223 */ /* 0x000fe2000001004b */
[CC--:B------:R-:W-:Y:S01]  /*3bc0*/  FMUL.FTZ R7, R79.reuse, R90.reuse ;  /* 0x0000005a4f077220 */ /* 0x0c0fe20000410000 */
[----:B------:R-:W-:Y:S01]  /*3bd0*/  FMUL.FTZ R4, R4, R81 ;  /* 0x0000005104047220 */ /* 0x000fe20000410000 */
[----:B------:R-:W-:Y:S01]  /*3be0*/  FMUL.FTZ R79, R79, R85 ;  /* 0x000000554f4f7220 */ /* 0x000fe20000410000 */
        /* <DEDUP_REMOVED lines=10> */
.L_x_12492:
[----:B------:R-:W-:Y:S05]  /*3c90*/  BSYNC B3 ;  /* 0x0000000000037941 */ /* 0x000fea0003800000 */
.L_x_12491:
[----:B--2---:R1:W-:Y:S02]  /*3ca0*/  STG.E.128 desc[UR42][R14.64], R4 ;  /* 0x000000040e007986 */ /* 0x0043e4000c101d2a */
.L_x_12490:
[----:B------:R-:W-:Y:S05]  /*3cb0*/  BSYNC B2 ;  /* 0x0000000000027941 */ /* 0x000fea0003800000 */
.L_x_12489:
[----:B------:R-:W-:Y:S05]  /*3cc0*/  @P2 BRA `(.L_x_12488) ;  /* 0x0000000000d02947 */ /* 0x000fea0003800000 */
[----:B-1----:R1:W2:Y:S01]  /*3cd0*/  LDS.128 R4, [R83] ;  /* 0x0000000053047984 */ /* 0x0022a20000000c00 */
        /* <DEDUP_REMOVED lines=49> */
.L_x_12494:
[----:B------:R-:W-:Y:S05]  /*3ff0*/  BSYNC B2 ;  /* 0x0000000000027941 */ /* 0x000fea0003800000 */
.L_x_12493:
[----:B--2---:R2:W-:Y:S02]  /*4000*/  STG.E.128 desc[UR42][R14.64+0x40], R4 ;  /* 0x000040040e007986 */ /* 0x0045e4000c101d2a */
.L_x_12488:
[----:B------:R-:W-:Y:S05]  /*4010*/  BSYNC B1 ;  /* 0x0000000000017941 */ /* 0x000fea0003800000 */
.L_x_12487:
        /* <DEDUP_REMOVED lines=31> */
[----:B------:R-:W-:Y:S01]  /*4210*/  LOP3.LUT R38, R38, 0xffff0000, RZ, 0xc0, !PT ;  /* 0xffff000026267812 */ /* 0x000fe200078ec0ff */
[-C--:B------:R-:W-:Y:S01]  /*4220*/  FMUL.FTZ R15, R15, R27.reuse ;  /* 0x0000001b0f0f7220 */ /* 0x080fe20000410000 */
[----:B------:R-:W-:Y:S01]  /*4230*/  LOP3.LUT R76, R76, 0xffff0000, RZ, 0xc0, !PT ;  /* 0xffff00004c4c7812 */ /* 0x000fe200078ec0ff */
[----:B------:R-:W-:Y:S02]  /*4240*/  IMAD.U32 R77, R77, 0x10000, RZ ;  /* 0x000100004d4d7824 */ /* 0x000fe400078e00ff */
[C---:B------:R-:W-:Y:S01]  /*4250*/  FFMA.FTZ R71, R6.reuse, R26, -R71 ;  /* 0x0000001a06477223 */ /* 0x040fe20000010847 */
[----:B------:R-:W-:Y:S01]  /*4260*/  FFMA.FTZ R32, R6, R32, R7 ;  /* 0x0000002006207223 */ /* 0x000fe20000010007 */
[----:B------:R-:W-:Y:S01]  /*4270*/  FFMA.FTZ R75, R14, R27, -R75 ;  /* 0x0000001b0e4b7223 */ /* 0x000fe2000001084b */
[----:B------:R-:W-:Y:S01]  /*4280*/  FMUL.FTZ R6, R4, R39 ;  /* 0x0000002704067220 */ /* 0x000fe20000410000 */
[----:B------:R-:W-:Y:S01]  /*4290*/  FFMA.FTZ R14, R14, R33, R15 ;  /* 0x000000210e0e7223 */ /* 0x000fe2000001000f */
        /* <DEDUP_REMOVED lines=13> */
.L_x_12499:
[----:B------:R-:W-:Y:S05]  /*4370*/  BSYNC B2 ;  /* 0x0000000000027941 */ /* 0x000fea0003800000 */
.L_x_12498:
[----:B--2---:R3:W-:Y:S02]  /*4380*/  STG.E.128 desc[UR42][R12.64], R4 ;  /* 0x000000040c007986 */ /* 0x0047e4000c101d2a */
.L_x_12497:
[----:B------:R-:W-:Y:S05]  /*4390*/  BSYNC B1 ;  /* 0x0000000000017941 */ /* 0x000fea0003800000 */
.L_x_12496:
        /* <DEDUP_REMOVED lines=51> */
.L_x_12501:
[----:B------:R-:W-:Y:S05]  /*46d0*/  BSYNC B1 ;  /* 0x0000000000017941 */ /* 0x000fea0003800000 */
.L_x_12500:
[----:B--2---:R1:W-:Y:S01]  /*46e0*/  STG.E.128 desc[UR42][R12.64+0x40], R4 ;  /* 0x000040040c007986 */ /* 0x0043e2000c101d2a */
[----:B------:R-:W-:Y:S05]  /*46f0*/  BRA `(.L_x_12495) ;  /* 0x0000001800a87947 */ /* 0x000fea0003800000 */
.L_x_12479:
[-C--:B------:R-:W-:Y:S01]  /*4700*/  ISETP.GE.AND P3, PT, R22, R72.reuse, PT ;  /* 0x000000481600720c */ /* 0x080fe20003f66270 */
[----:B------:R-:W-:Y:S01]  /*4710*/  BSSY B1, `(.L_x_12502) ;  /* 0x000002a000017945 */ /* 0x000fe20003800000 */
[----:B------:R-:W-:Y:S02]  /*4720*/  ISETP.GE.AND P4, PT, R156, R72, PT ;  /* 0x000000489c00720c */ /* 0x000fe40003f86270 */
[----:B------:R-:W-:Y:S02]  /*4730*/  CS2R R10, SRZ ;  /* 0x00000000000a7805 */ /* 0x000fe4000001ff00 */
[CC--:B------:R-:W-:Y:S02]  /*4740*/  ISETP.GE.OR P3, PT, R152.reuse, R73.reuse, P3 ;  /* 0x000000499800720c */ /* 0x0c0fe40001f66670 */
[----:B------:R-:W-:Y:S02]  /*4750*/  CS2R R6, SRZ ;  /* 0x0000000000067805 */ /* 0x000fe4000001ff00 */
[----:B------:R-:W-:-:S02]  /*4760*/  ISETP.GE.OR P4, PT, R152, R73, P4 ;  /* 0x000000499800720c */ /* 0x000fc40002786670 */
[----:B------:R-:W-:Y:S02]  /*4770*/  CS2R R4, SRZ ;  /* 0x0000000000047805 */ /* 0x000fe4000001ff00 */
[----:B------:R-:W-:Y:S02]  /*4780*/  CS2R R14, SRZ ;  /* 0x00000000000e7805 */ /* 0x000fe4000001ff00 */
[----:B------:R-:W-:Y:S02]  /*4790*/  CS2R R8, SRZ ;  /* 0x0000000000087805 */ /* 0x000fe4000001ff00 */
[----:B------:R-:W-:Y:S02]  /*47a0*/  CS2R R26, SRZ ;  /* 0x00000000001a7805 */ /* 0x000fe4000001ff00 */
[----:B------:R-:W-:Y:S01]  /*47b0*/  CS2R R12, SRZ ;  /* 0x00000000000c7805 */ /* 0x000fe2000001ff00 */
[----:B------:R-:W-:Y:S06]  /*47c0*/  @P3 BRA `(.L_x_12503) ;  /* 0x0000000000783947 */ /* 0x000fec0003800000 */
[C---:B------:R-:W-:Y:S01]  /*47d0*/  IMAD R4, R157.reuse, R76, RZ ;  /* 0x0000004c9d047224 */ /* 0x040fe200078e02ff */
[----:B------:R-:W-:Y:S01]  /*47e0*/  ULDC.64 UR4, c[0x0][0x3e8] ;  /* 0x0000fa0000047ab9 */ /* 0x000fe20000000a00 */
[----:B------:R-:W-:Y:S01]  /*47f0*/  IMAD R6, R157, R38, RZ ;  /* 0x000000269d067224 */ /* 0x000fe200078e02ff */
[----:B------:R-:W-:Y:S01]  /*4800*/  ULDC.64 UR6, c[0x0][0x400] ;  /* 0x0001000000067ab9 */ /* 0x000fe20000000a00 */
[----:B------:R-:W-:-:S04]  /*4810*/  IMAD.WIDE.U32 R12, R22, R76, R78 ;  /* 0x0000004c160c7225 */ /* 0x000fc800078e004e */
[C---:B------:R-:W-:Y:S02]  /*4820*/  IMAD R7, R22.reuse, R77, R4 ;  /* 0x0000004d16077224 */ /* 0x040fe400078e0204 */
[----:B------:R-:W-:Y:S02]  /*4830*/  IMAD R15, R22, R39, R6 ;  /* 0x00000027160f7224 */ /* 0x000fe400078e0206 */
[----:B------:R-:W-:Y:S02]  /*4840*/  IMAD.IADD R13, R7, 0x1, R13 ;  /* 0x00000001070d7824 */ /* 0x000fe400078e020d */
[----:B------:R-:W-:Y:S02]  /*4850*/  IMAD R6, R0, R76, RZ ;  /* 0x0000004c00067224 */ /* 0x000fe400078e02ff */
[----:B------:R-:W-:-:S04]  /*4860*/  IMAD.WIDE.U32 R4, R22, R38, R78 ;  /* 0x0000002616047225 */ /* 0x000fc800078e004e */
[C---:B------:R-:W-:Y:S02]  /*4870*/  IMAD R7, R44.reuse, R77, R6 ;  /* 0x0000004d2c077224 */ /* 0x040fe400078e0206 */
[----:B------:R-:W-:-:S04]  /*4880*/  IMAD.WIDE.U32 R12, R44, R76, R12 ;  /* 0x0000004c2c0c7225 */ /* 0x000fc800078e000c */
[----:B------:R-:W-:Y:S02]  /*4890*/  IMAD.IADD R5, R15, 0x1, R5 ;  /* 0x000000010f057824 */ /* 0x000fe400078e0205 */
[-C--:B------:R-:W-:Y:S02]  /*48a0*/  IMAD R14, R0, R38.reuse, RZ ;  /* 0x00000026000e7224 */ /* 0x080fe400078e02ff */
[----:B------:R-:W-:Y:S02]  /*48b0*/  IMAD.IADD R13, R7, 0x1, R13 ;  /* 0x00000001070d7824 */ /* 0x000fe400078e020d */
[C---:B------:R-:W-:Y:S02]  /*48c0*/  IMAD R15, R44.reuse, R39, R14 ;  /* 0x000000272c0f7224 */ /* 0x040fe400078e020e */
[----:B------:R-:W-:-:S04]  /*48d0*/  IMAD.WIDE.U32 R4, R44, R38, R4 ;  /* 0x000000262c047225 */ /* 0x000fc800078e0004 */
[----:B------:R-:W-:Y:S02]  /*48e0*/  IMAD R7, R80, 0x60, RZ ;  /* 0x0000006050077824 */ /* 0x000fe400078e02ff */
[----:B------:R-:W-:-:S04]  /*48f0*/  IMAD.WIDE.U32 R12, R36, 0x60, R12 ;  /* 0x00000060240c7825 */ /* 0x000fc800078e000c */
[----:B------:R-:W-:Y:S01]  /*4900*/  IMAD.IADD R5, R15, 0x1, R5 ;  /* 0x000000010f057824 */ /* 0x000fe200078e0205 */
[----:B------:R-:W-:Y:S01]  /*4910*/  LEA R6, P3, R12, UR4, 0x1 ;  /* 0x000000040c067c11 */ /* 0x000fe2000f8608ff */
[----:B------:R-:W-:Y:S02]  /*4920*/  IMAD.IADD R7, R7, 0x1, R13 ;  /* 0x0000000107077824 */ /* 0x000fe400078e020d */
[----:B------:R-:W-:Y:S02]  /*4930*/  IMAD R15, R68, 0x60, RZ ;  /* 0x00000060440f7824 */ /* 0x000fe400078e02ff */
[----:B------:R-:W-:Y:S01]  /*4940*/  IMAD.WIDE.U32 R4, R34, 0x60, R4 ;  /* 0x0000006022047825 */ /* 0x000fe200078e0004 */
[----:B------:R-:W-:-:S03]  /*4950*/  LEA.HI.X R7, R12, UR5, R7, 0x1, P3 ;  /* 0x000000050c077c11 */ /* 0x000fc600098f0c07 */
[----:B------:R-:W-:Y:S01]  /*4960*/  IMAD.IADD R5, R15, 0x1, R5 ;  /* 0x000000010f057824 */ /* 0x000fe200078e0205 */
[----:B------:R-:W-:-:S04]  /*4970*/  LEA R12, P3, R4, UR6, 0x1 ;  /* 0x00000006040c7c11 */ /* 0x000fc8000f8608ff */
[----:B------:R-:W-:Y:S02]  /*4980*/  LEA.HI.X R13, R4, UR7, R5, 0x1, P3 ;  /* 0x00000007040d7c11 */ /* 0x000fe400098f0c05 */
[----:B------:R-:W5:Y:S04]  /*4990*/  LDG.E.128 R4, desc[UR42][R6.64] ;  /* 0x0000002a06047981 */ /* 0x000f68000c1e1d00 */
[----:B------:R-:W5:Y:S03]  /*49a0*/  LDG.E.128 R12, desc[UR42][R12.64] ;  /* 0x0000002a0c0c7981 */ /* 0x000f66000c1e1d00 */
.L_x_12503:
[----:B------:R-:W-:Y:S05]  /*49b0*/  BSYNC B1 ;  /* 0x0000000000017941 */ /* 0x000fea0003800000 */
.L_x_12502:
[----:B------:R-:W-:Y:S01]  /*49c0*/  BSSY B1, `(.L_x_12504) ;  /* 0x0000029000017945 */ /* 0x000fe20003800000 */
[----:B-----5:R-:W-:Y:S01]  /*49d0*/  IMAD.MOV.U32 R83, RZ, RZ, R6 ;  /* 0x000000ffff537224 */ /* 0x020fe200078e0006 */
[----:B------:R-:W-:Y:S01]  /*49e0*/  CS2R R24, SRZ ;  /* 0x0000000000187805 */ /* 0x000fe2000001ff00 */
[----:B------:R-:W-:Y:S01]  /*49f0*/  IMAD.MOV.U32 R84, RZ, RZ, R7 ;  /* 0x000000ffff547224 */ /* 0x000fe200078e0007 */
[----:B------:R-:W-:Y:S06]  /*4a00*/  @P4 BRA `(.L_x_12505) ;  /* 0x0000000000904947 */ /* 0x000fec0003800000 */
[CC--:B------:R-:W-:Y:S01]  /*4a10*/  IMAD R8, R157.reuse, R76.reuse, RZ ;  /* 0x0000004c9d087224 */ /* 0x0c0fe200078e02ff */
[----:B------:R-:W-:Y:S01]  /*4a20*/  SHF.L.U64.HI R9, R76, 0x6, R77 ;  /* 0x000000064c097819 */ /* 0x000fe2000001024d */
[----:B------:R-:W-:Y:S01]  /*4a30*/  IMAD R10, R0, R76, RZ ;  /* 0x0000004c000a7224 */ /* 0x000fe200078e02ff */
[----:B------:R-:W-:Y:S01]  /*4a40*/  SHF.L.U64.HI R25, R38, 0x6, R39 ;  /* 0x0000000626197819 */ /* 0x000fe20000010227 */
[----:B------:R-:W-:Y:S01]  /*4a50*/  IMAD R24, R157, R38, RZ ;  /* 0x000000269d187224 */ /* 0x000fe200078e02ff */
[----:B------:R-:W-:Y:S01]  /*4a60*/  ULDC.64 UR4, c[0x0][0x3e8] ;  /* 0x0000fa0000047ab9 */ /* 0x000fe20000000a00 */
[-C--:B------:R-:W-:Y:S01]  /*4a70*/  IMAD R27, R22, R77.reuse, R8 ;  /* 0x0000004d161b7224 */ /* 0x080fe200078e0208 */
[----:B------:R-:W-:Y:S01]  /*4a80*/  ULDC.64 UR6, c[0x0][0x400] ;  /* 0x0001000000067ab9 */ /* 0x000fe20000000a00 */
[----:B------:R-:W-:Y:S02]  /*4a90*/  IMAD R77, R44, R77, R10 ;  /* 0x0000004d2c4d7224 */ /* 0x000fe400078e020a */
[----:B------:R-:W-:-:S04]  /*4aa0*/  IMAD.WIDE.U32 R10, R22, R76, R78 ;  /* 0x0000004c160a7225 */ /* 0x000fc800078e004e */
[----:B------:R-:W-:-:S04]  /*4ab0*/  IMAD.WIDE.U32 R78, R22, R38, R78 ;  /* 0x00000026164e7225 */ /* 0x000fc800078e004e */
[----:B------:R-:W-:Y:S02]  /*4ac0*/  IMAD R35, R22, R39, R24 ;  /* 0x0000002716237224 */ /* 0x000fe400078e0218 */
[----:B------:R-:W-:Y:S02]  /*4ad0*/  IMAD.SHL.U32 R8, R76, 0x40, RZ ;  /* 0x000000404c087824 */ /* 0x000fe400078e00ff */
[----:B------:R-:W-:Y:S02]  /*4ae0*/  IMAD.SHL.U32 R24, R38, 0x40, RZ ;  /* 0x0000004026187824 */ /* 0x000fe400078e00ff */
[----:B------:R-:W-:Y:S02]  /*4af0*/  IMAD.IADD R11, R27, 0x1, R11 ;  /* 0x000000011b0b7824 */ /* 0x000fe400078e020b */
[----:B------:R-:W-:Y:S02]  /*4b00*/  IMAD.IADD R79, R35, 0x1, R79 ;  /* 0x00000001234f7824 */ /* 0x000fe400078e024f */
[----:B------:R-:W-:-:S04]  /*4b10*/  IMAD.WIDE.U32 R8, R36, 0x60, R8 ;  /* 0x0000006024087825 */ /* 0x000fc800078e0008 */
[----:B------:R-:W-:-:S04]  /*4b20*/  IMAD.WIDE.U32 R24, R34, 0x60, R24 ;  /* 0x0000006022187825 */ /* 0x000fc800078e0018 */
[----:B------:R-:W-:Y:S02]  /*4b30*/  IMAD R27, R80, 0x60, RZ ;  /* 0x00000060501b7824 */ /* 0x000fe400078e02ff */
[----:B------:R-:W-:Y:S02]  /*4b40*/  IMAD R26, R0, R38, RZ ;  /* 0x00000026001a7224 */ /* 0x000fe400078e02ff */
[----:B------:R-:W-:-:S04]  /*4b50*/  IMAD.WIDE.U32 R10, R44, R76, R10 ;  /* 0x0000004c2c0a7225 */ /* 0x000fc800078e000a */
[----:B------:R-:W-:Y:S02]  /*4b60*/  IMAD R35, R68, 0x60, RZ ;  /* 0x0000006044237824 */ /* 0x000fe400078e02ff */
[----:B------:R-:W-:-:S04]  /*4b70*/  IMAD.WIDE.U32 R78, R44, R38, R78 ;  /* 0x000000262c4e7225 */ /* 0x000fc800078e004e */
[----:B------:R-:W-:Y:S02]  /*4b80*/  IMAD R26, R44, R39, R26 ;  /* 0x000000272c1a7224 */ /* 0x000fe400078e021a */
[----:B------:R-:W-:Y:S01]  /*4b90*/  IMAD.IADD R27, R27, 0x1, R9 ;  /* 0x000000011b1b7824 */ /* 0x000fe200078e0209 */
[----:B------:R-:W-:Y:S01]  /*4ba0*/  IADD3 R9, P3, R8, R10, RZ ;  /* 0x0000000a08097210 */ /* 0x000fe20007f7e0ff */
[----:B------:R-:W-:Y:S01]  /*4bb0*/  IMAD.IADD R35, R35, 0x1, R25 ;  /* 0x0000000123237824 */ /* 0x000fe200078e0219 */
[----:B------:R-:W-:Y:S02]  /*4bc0*/  IADD3 R25, P4, R24, R78, RZ ;  /* 0x0000004e18197210 */ /* 0x000fe40007f9e0ff */
[----:B------:R-:W-:Y:S02]  /*4bd0*/  IADD3.X R10, R27, R77, R11, P3, !PT ;  /* 0x0000004d1b0a7210 */ /* 0x000fe40001ffe40b */
[----:B------:R-:W-:Y:S02]  /*4be0*/  IADD3.X R78, R35, R26, R79, P4, !PT ;  /* 0x0000001a234e7210 */ /* 0x000fe400027fe44f */
[----:B------:R-:W-:-:S02]  /*4bf0*/  LEA R8, P3, R9, UR4, 0x1 ;  /* 0x0000000409087c11 */ /* 0x000fc4000f8608ff */
[----:B------:R-:W-:Y:S02]  /*4c00*/  LEA R24, P4, R25, UR6, 0x1 ;  /* 0x0000000619187c11 */ /* 0x000fe4000f8808ff */
[----:B------:R-:W-:Y:S02]  /*4c10*/  LEA.HI.X R9, R9, UR5, R10, 0x1, P3 ;  /* 0x0000000509097c11 */ /* 0x000fe400098f0c0a */
[----:B------:R-:W-:-:S04]  /*4c20*/  LEA.HI.X R25, R25, UR7, R78, 0x1, P4 ;  /* 0x0000000719197c11 */ /* 0x000fc8000a0f0c4e */
[----:B------:R-:W5:Y:S04]  /*4c30*/  LDG.E.128 R8, desc[UR42][R8.64] ;  /* 0x0000002a08087981 */ /* 0x000f68000c1e1d00 */
[----:B------:R-:W5:Y:S02]  /*4c40*/  LDG.E.128 R24, desc[UR42][R24.64] ;  /* 0x0000002a18187981 */ /* 0x000f64000c1e1d00 */
.L_x_12505:
[----:B------:R-:W-:Y:S05]  /*4c50*/  BSYNC B1 ;  /* 0x0000000000017941 */ /* 0x000fea0003800000 */
.L_x_12504:
[----:B------:R-:W-:Y:S01]  /*4c60*/  ULOP3.LUT UR4, UR38, 0x1, URZ, 0xfc, !UPT ;  /* 0x0000000126047892 */ /* 0x000fe2000f8efc3f */
[----:B------:R-:W-:Y:S01]  /*4c70*/  IMAD.MOV.U32 R34, RZ, RZ, R4 ;  /* 0x000000ffff227224 */ /* 0x000fe200078e0004 */
        /* <DEDUP_REMOVED lines=11> */
[----:B-----5:R-:W-:Y:S01]  /*4d30*/  IMAD.MOV.U32 R37, RZ, RZ, R10 ;  /* 0x000000ffff257224 */ /* 0x020fe200078e000a */
        /* <DEDUP_REMOVED lines=15> */
[----:B------:R-:W-:Y:S02]  /*4e30*/  ISETP.GE.AND P4, PT, R152, R73, PT ;  /* 0x000000499800720c */ /* 0x000fe40003f86270 */
[----:B------:R-:W-:Y:S02]  /*4e40*/  PRMT R91, R34, 0x7610, R91 ;  /* 0x00007610225b7816 */ /* 0x000fe4000000005b */
[----:B------:R-:W-:Y:S02]  /*4e50*/  PRMT R92, R35, 0x7610, R92 ;  /* 0x00007610235c7816 */ /* 0x000fe4000000005c */
[----:B------:R-:W-:Y:S02]  /*4e60*/  PRMT R93, R36, 0x7610, R93 ;  /* 0x00007610245d7816 */ /* 0x000fe4000000005d */
[----:B------:R-:W-:Y:S01]  /*4e70*/  PRMT R94, R37, 0x7610, R94 ;  /* 0x00007610255e7816 */ /* 0x000fe2000000005e */
[----:B------:R-:W-:Y:S06]  /*4e80*/  @!P3 BRA `(.L_x_12506) ;  /* 0x000000000004b947 */ /* 0x000fec0003800000 */
[----:B------:R-:W-:Y:S01]  /*4e90*/  BPT.TRAP 0x1 ;  /* 0x000000040000795c */ /* 0x000fe20000300000 */
.L_x_12506:
[----:B------:R-:W-:Y:S01]  /*4ea0*/  IMAD R68, R23, 0x8, R2 ;  /* 0x0000000817447824 */ /* 0x000fe200078e0202 */
[----:B------:R-:W-:Y:S01]  /*4eb0*/  SHF.L.U32 R80, R158, 0x1f, RZ ;  /* 0x0000001f9e507819 */ /* 0x000fe200000006ff */
[----:B------:R-:W-:Y:S01]  /*4ec0*/  BSSY B1, `(.L_x_12507) ;  /* 0x0000006000017945 */ /* 0x000fe20003800000 */
[----:B------:R-:W-:Y:S02]  /*4ed0*/  IMAD.MOV.U32 R76, RZ, RZ, R32 ;  /* 0x000000ffff4c7224 */ /* 0x000fe400078e0020 */
[----:B------:R-:W0:Y:S01]  /*4ee0*/  SYNCS.PHASECHK.TRANS64.TRYWAIT P5, [R68+URZ+0x32490], R80 ;  /* 0x03249050440075a7 */ /* 0x000e2200080a017f */
[----:B------:R-:W-:Y:S02]  /*4ef0*/  IMAD.MOV.U32 R77, RZ, RZ, R82 ;  /* 0x000000ffff4d7224 */ /* 0x000fe400078e0052 */
[----:B------:R-:W-:Y:S01]  /*4f00*/  IMAD.SHL.U32 R73, R73, 0x2, RZ ;  /* 0x0000000249497824 */ /* 0x000fe200078e00ff */
[----:B0-----:R-:W-:Y:S06]  /*4f10*/  @!P5 BRA `(.L_x_12508) ;  /* 0x000003540098d947 */ /* 0x001fec0003800000 */
.L_x_12880:
[----:B------:R-:W-:Y:S05]  /*4f20*/  BSYNC B1 ;  /* 0x0000000000017941 */ /* 0x000fea0003800000 */
.L_x_12507:
[----:B------:R-:W-:Y:S01]  /*4f30*/  ISETP.GE.OR P5, PT, R22, R72, P1 ;  /* 0x000000481600720c */ /* 0x000fe20000fa6670 */
[----:B------:R-:W-:-:S12]  /*4f40*/  BSSY B1, `(.L_x_12509) ;  /* 0x0000085000017945 */ /* 0x000fd80003800000 */
[----:B------:R-:W-:Y:S05]  /*4f50*/  @P5 BRA `(.L_x_12510) ;  /* 0x00000008000c5947 */ /* 0x000fea0003800000 */
[----:B------:R-:W1:Y:S01]  /*4f60*/  LDC R84, c[0x0][0x2f4] ;  /* 0x0000bd00ff547b82 */ /* 0x000e620000000800 */
[----:B------:R-:W-:Y:S01]  /*4f70*/  IMAD.WIDE.U32 R78, R22, R74, R76 ;  /* 0x0000004a164e7225 */ /* 0x000fe200078e004c */
[----:B------:R-:W-:Y:S03]  /*4f80*/  BSSY B2, `(.L_x_12511) ;  /* 0x0000074000027945 */ /* 0x000fe60003800000 */
[----:B------:R-:W-:Y:S02]  /*4f90*/  IMAD.SHL.U32 R35, R62, 0x8, RZ ;  /* 0x000000083e237824 */ /* 0x000fe400078e00ff */
[----:B------:R-:W-:-:S03]  /*4fa0*/  IMAD.IADD R83, R81, 0x1, R79 ;  /* 0x0000000151537824 */ /* 0x000fc600078e024f */
[--C-:B------:R-:W-:Y:S02]  /*4fb0*/  SHF.R.S32.HI R82, RZ, 0x1f, R35.reuse ;  /* 0x0000001fff527819 */ /* 0x100fe40000011423 */
[--C-:B------:R-:W-:Y:S02]  /*4fc0*/  IADD3 R81, P5, P6, R30, R78, R35.reuse ;  /* 0x0000004e1e517210 */ /* 0x100fe40007ebe023 */
[----:B------:R-:W-:Y:S02]  /*4fd0*/  LOP3.LUT R35, R55, 0x38, R35, 0xf8, !PT ;  /* 0x0000003837237812 */ /* 0x000fe400078ef823 */
[----:B------:R-:W-:Y:S02]  /*4fe0*/  IADD3.X R82, R64, R83, R82, P5, P6 ;  /* 0x0000005340527210 */ /* 0x000fe40002fec452 */
[----:B------:R-:W-:Y:S01]  /*4ff0*/  LOP3.LUT R35, R35, R56, RZ, 0x3c, !PT ;  /* 0x0000003823237212 */ /* 0x000fe200078e3cff */
[----:B-1----:R-:W-:-:S05]  /*5000*/  IMAD.IADD R32, R84, 0x1, -R73 ;  /* 0x0000000154207824 */ /* 0x002fca00078e0a49 */
[----:B------:R-:W-:-:S04]  /*5010*/  SEL R32, R73, R32, !P0 ;  /* 0x0000002049207207 */ /* 0x000fc80004000000 */
[----:B------:R-:W-:-:S04]  /*5020*/  SHF.R.S32.HI R33, RZ, 0x1f, R32 ;  /* 0x0000001fff217819 */ /* 0x000fc80000011420 */
[----:B------:R-:W-:Y:S01]  /*5030*/  LEA.HI R33, R33, R32, RZ, 0x4 ;  /* 0x0000002021217211 */ /* 0x000fe200078f20ff */
[----:B------:R-:W-:-:S03]  /*5040*/  IMAD R32, R180, 0x200, R35 ;  /* 0x00000200b4207824 */ /* 0x000fc600078e0223 */
[----:B------:R-:W-:-:S05]  /*5050*/  LEA.HI.SX32 R33, R33, R62, 0x1c ;  /* 0x0000003e21217211 */ /* 0x000fca00078fe2ff */
[----:B------:R-:W-:-:S05]  /*5060*/  IMAD.SHL.U32 R85, R33, 0x8, RZ ;  /* 0x0000000821557824 */ /* 0x000fca00078e00ff */
[----:B------:R-:W-:-:S04]  /*5070*/  LOP3.LUT R33, R55, 0x38, R85, 0xf8, !PT ;  /* 0x0000003837217812 */ /* 0x000fc800078ef855 */
[----:B------:R-:W-:-:S05]  /*5080*/  LOP3.LUT R33, R33, R56, RZ, 0x3c, !PT ;  /* 0x0000003821217212 */ /* 0x000fca00078e3cff */
[----:B------:R-:W-:Y:S02]  /*5090*/  IMAD R34, R180, 0x200, R33 ;  /* 0x00000200b4227824 */ /* 0x000fe400078e0221 */
        /* <DEDUP_REMOVED lines=8> */
[----:B-1----:R-:W-:Y:S01]  /*5120*/  IMAD.U32 R98, R35, 0x10000, RZ ;  /* 0x0001000023627824 */ /* 0x002fe200078e00ff */
[----:B------:R-:W-:Y:S02]  /*5130*/  SHF.R.U32.HI R96, RZ, 0x10, R5 ;  /* 0x00000010ff607819 */ /* 0x000fe40000011605 */
[----:B------:R-:W-:Y:S01]  /*5140*/  SHF.R.U64 R101, R12, 0x10, R13 ;  /* 0x000000100c657819 */ /* 0x000fe2000000120d */
[----:B--2---:R-:W-:Y:S01]  /*5150*/  IMAD.U32 R13, R37, 0x10000, RZ ;  /* 0x00010000250d7824 */ /* 0x004fe200078e00ff */
[----:B------:R-:W-:Y:S01]  /*5160*/  SHF.R.U64 R103, R4, 0x10, R5 ;  /* 0x0000001004677819 */ /* 0x000fe20000001205 */
[----:B------:R-:W-:Y:S01]  /*5170*/  IMAD.U32 R5, R38, 0x10000, RZ ;  /* 0x0001000026057824 */ /* 0x000fe200078e00ff */
[----:B------:R-:W-:Y:S01]  /*5180*/  SHF.R.U64 R12, R14, 0x10, R15 ;  /* 0x000000100e0c7819 */ /* 0x000fe2000000120f */
[----:B------:R-:W-:Y:S01]  /*5190*/  IMAD.U32 R14, R33, 0x10000, RZ ;  /* 0x00010000210e7824 */ /* 0x000fe200078e00ff */
[----:B------:R-:W-:Y:S01]  /*51a0*/  PRMT R102, R91, 0x5432, R102 ;  /* 0x000054325b667816 */ /* 0x000fe20000000066 */
[----:B------:R-:W-:Y:S01]  /*51b0*/  IMAD.U32 R4, R34, 0x10000, RZ ;  /* 0x0001000022047824 */ /* 0x000fe200078e00ff */
[----:B------:R-:W-:-:S02]  /*51c0*/  LOP3.LUT R97, R33, 0xffff0000, RZ, 0xc0, !PT ;  /* 0xffff000021617812 */ /* 0x000fc400078ec0ff */
[----:B------:R-:W-:Y:S01]  /*51d0*/  LOP3.LUT R33, R35, 0xffff0000, RZ, 0xc0, !PT ;  /* 0xffff000023217812 */ /* 0x000fe200078ec0ff */
[C---:B------:R-:W-:Y:S01]  /*51e0*/  IMAD.U32 R35, R39.reuse, 0x10000, RZ ;  /* 0x0001000027237824 */ /* 0x040fe200078e00ff */
[----:B------:R-:W-:Y:S01]  /*51f0*/  SHF.R.U64 R99, R6, 0x10, R7 ;  /* 0x0000001006637819 */ /* 0x000fe20000001207 */
[----:B------:R-:W-:Y:S01]  /*5200*/  IMAD.U32 R6, R32, 0x10000, RZ ;  /* 0x0001000020067824 */ /* 0x000fe200078e00ff */
[----:B------:R-:W-:Y:S02]  /*5210*/  LOP3.LUT R95, R39, 0xffff0000, RZ, 0xc0, !PT ;  /* 0xffff0000275f7812 */ /* 0x000fe400078ec0ff */
[----:B------:R-:W-:Y:S02]  /*5220*/  PRMT R96, R87, 0x5432, R96 ;  /* 0x0000543257607816 */ /* 0x000fe40000000060 */
[----:B------:R-:W-:Y:S01]  /*5230*/  PRMT R39, R106, 0x5410, R103 ;  /* 0x000054106a277816 */ /* 0x000fe20000000067 */
[----:B------:R-:W-:Y:S01]  /*5240*/  IMAD.U32 R103, R102, 0x10000, RZ ;  /* 0x0001000066677824 */ /* 0x000fe200078e00ff */
[----:B------:R-:W-:-:S02]  /*5250*/  SHF.R.U32.HI R100, RZ, 0x10, R7 ;  /* 0x00000010ff647819 */ /* 0x000fc40000011607 */
[----:B------:R-:W-:Y:S01]  /*5260*/  SHF.R.U32.HI R104, RZ, 0x10, R15 ;  /* 0x00000010ff687819 */ /* 0x000fe2000001160f */
[----:B------:R-:W-:Y:S01]  /*5270*/  IMAD.U32 R15, R36, 0x10000, RZ ;  /* 0x00010000240f7824 */ /* 0x000fe200078e00ff */
[----:B------:R-:W-:Y:S01]  /*5280*/  PRMT R7, R105, 0x5410, R99 ;  /* 0x0000541069077816 */ /* 0x000fe20000000063 */
[----:B------:R-:W-:Y:S01]  /*5290*/  IMAD.U32 R99, R96, 0x10000, RZ ;  /* 0x0001000060637824 */ /* 0x000fe200078e00ff */
[----:B------:R-:W-:Y:S01]  /*52a0*/  LOP3.LUT R37, R37, 0xffff0000, RZ, 0xc0, !PT ;  /* 0xffff000025257812 */ /* 0x000fe200078ec0ff */
[----:B------:R-:W-:Y:S01]  /*52b0*/  FMUL.FTZ R105, R13, R103 ;  /* 0x000000670d697220 */ /* 0x000fe20000410000 */
[----:B------:R-:W-:Y:S02]  /*52c0*/  LOP3.LUT R102, R102, 0xffff0000, RZ, 0xc0, !PT ;  /* 0xffff000066667812 */ /* 0x000fe400078ec0ff */
[----:B------:R-:W-:Y:S02]  /*52d0*/  PRMT R100, R86, 0x5432, R100 ;  /* 0x0000543256647816 */ /* 0x000fe40000000064 */
[----:B------:R-:W-:Y:S01]  /*52e0*/  PRMT R104, R90, 0x5432, R104 ;  /* 0x000054325a687816 */ /* 0x000fe20000000068 */
[----:B------:R-:W-:Y:S01]  /*52f0*/  FMUL.FTZ R106, R37, R102 ;  /* 0x00000066256a7220 */ /* 0x000fe20000410000 */
[----:B------:R-:W-:Y:S01]  /*5300*/  PRMT R101, R107, 0x5410, R101 ;  /* 0x000054106b657816 */ /* 0x000fe20000000065 */
[-C--:B------:R-:W-:Y:S01]  /*5310*/  FMUL.FTZ R107, R13, R99.reuse ;  /* 0x000000630d6b7220 */ /* 0x080fe20000410000 */
[----:B------:R-:W-:Y:S01]  /*5320*/  LOP3.LUT R96, R96, 0xffff0000, RZ, 0xc0, !PT ;  /* 0xffff000060607812 */ /* 0x000fe200078ec0ff */
[----:B------:R-:W-:Y:S01]  /*5330*/  FFMA.FTZ R13, R14, R99, -R105 ;  /* 0x000000630e0d7223 */ /* 0x000fe20000010869 */
[C---:B------:R-:W-:Y:S01]  /*5340*/  IMAD.U32 R105, R104.reuse, 0x10000, RZ ;  /* 0x0001000068697824 */ /* 0x040fe200078e00ff */
[----:B------:R-:W-:Y:S01]  /*5350*/  LOP3.LUT R104, R104, 0xffff0000, RZ, 0xc0, !PT ;  /* 0xffff000068687812 */ /* 0x000fe200078ec0ff */
[----:B------:R-:W-:-:S02]  /*5360*/  IMAD.U32 R99, R100, 0x10000, RZ ;  /* 0x0001000064637824 */ /* 0x000fc400078e00ff */
[-C--:B------:R-:W-:Y:S01]  /*5370*/  FMUL.FTZ R108, R37, R96.reuse ;  /* 0x00000060256c7220 */ /* 0x080fe20000410000 */
[----:B------:R-:W-:Y:S01]  /*5380*/  FFMA.FTZ R96, R97, R96, -R106 ;  /* 0x0000006061607223 */ /* 0x000fe2000001086a */
[C---:B------:R-:W-:Y:S01]  /*5390*/  FMUL.FTZ R37, R35.reuse, R105 ;  /* 0x0000006923257220 */ /* 0x040fe20000410000 */
[-C--:B------:R-:W-:Y:S01]  /*53a0*/  FMUL.FTZ R106, R35, R99.reuse ;  /* 0x00000063236a7220 */ /* 0x080fe20000410000 */
[----:B------:R-:W-:Y:S01]  /*53b0*/  LOP3.LUT R100, R100, 0xffff0000, RZ, 0xc0, !PT ;  /* 0xffff000064647812 */ /* 0x000fe200078ec0ff */
[----:B------:R-:W-:Y:S01]  /*53c0*/  FFMA.FTZ R35, R97, R102, R108 ;  /* 0x0000006661237223 */ /* 0x000fe2000001006c */
[C---:B------:R-:W-:Y:S01]  /*53d0*/  FFMA.FTZ R37, R98.reuse, R99, -R37 ;  /* 0x0000006362257223 */ /* 0x040fe20000010825 */
[----:B------:R-:W-:Y:S01]  /*53e0*/  FFMA.FTZ R106, R98, R105, R106 ;  /* 0x00000069626a7223 */ /* 0x000fe2000001006a */
[----:B------:R-:W-:Y:S01]  /*53f0*/  IMAD.U32 R98, R101, 0x10000, RZ ;  /* 0x0001000065627824 */ /* 0x000fe200078e00ff */
[----:B------:R-:W-:Y:S01]  /*5400*/  LOP3.LUT R36, R36, 0xffff0000, RZ, 0xc0, !PT ;  /* 0xffff000024247812 */ /* 0x000fe200078ec0ff */
[C---:B------:R-:W-:Y:S01]  /*5410*/  FMUL.FTZ R102, R95.reuse, R104 ;  /* 0x000000685f667220 */ /* 0x040fe20000410000 */
[----:B------:R-:W-:Y:S01]  /*5420*/  FMUL.FTZ R108, R95, R100 ;  /* 0x000000645f6c7220 */ /* 0x000fe20000410000 */
[----:B------:R-:W-:Y:S01]  /*5430*/  LOP3.LUT R101, R101, 0xffff0000, RZ, 0xc0, !PT ;  /* 0xffff000065657812 */ /* 0x000fe200078ec0ff */
[C---:B------:R-:W-:Y:S01]  /*5440*/  IMAD.U32 R97, R39.reuse, 0x10000, RZ ;  /* 0x0001000027617824 */ /* 0x040fe200078e00ff */
[----:B------:R-:W-:Y:S01]  /*5450*/  LOP3.LUT R39, R39, 0xffff0000, RZ, 0xc0, !PT ;  /* 0xffff000027277812 */ /* 0x000fe200078ec0ff */
[----:B------:R-:W-:Y:S01]  /*5460*/  FMUL.FTZ R95, R15, R98 ;  /* 0x000000620f5f7220 */ /* 0x000fe20000410000 */
[----:B------:R-:W-:Y:S01]  /*5470*/  LOP3.LUT R32, R32, 0xffff0000, RZ, 0xc0, !PT ;  /* 0xffff000020207812 */ /* 0x000fe200078ec0ff */
[C---:B------:R-:W-:Y:S01]  /*5480*/  FFMA.FTZ R102, R33.reuse, R100, -R102 ;  /* 0x0000006421667223 */ /* 0x040fe20000010866 */
[----:B------:R-:W-:Y:S01]  /*5490*/  FFMA.FTZ R99, R33, R104, R108 ;  /* 0x0000006821637223 */ /* 0x000fe2000001006c */
[----:B------:R-:W-:Y:S01]  /*54a0*/  PRMT R12, R88, 0x5432, R12 ;  /* 0x00005432580c7816 */ /* 0x000fe2000000000c */
[----:B------:R-:W-:Y:S01]  /*54b0*/  FMUL.FTZ R15, R15, R97 ;  /* 0x000000610f0f7220 */ /* 0x000fe20000410000 */
[----:B------:R-:W-:Y:S01]  /*54c0*/  FMUL.FTZ R33, R36, R101 ;  /* 0x0000006524217220 */ /* 0x000fe20000410000 */
[----:B------:R-:W-:Y:S01]  /*54d0*/  FFMA.FTZ R95, R6, R97, -R95 ;  /* 0x00000061065f7223 */ /* 0x000fe2000001085f */
[-C--:B------:R-:W-:Y:S01]  /*54e0*/  FMUL.FTZ R97, R36, R39.reuse ;  /* 0x0000002724617220 */ /* 0x080fe20000410000 */
[----:B------:R-:W-:Y:S01]  /*54f0*/  FFMA.FTZ R98, R6, R98, R15 ;  /* 0x0000006206627223 */ /* 0x000fe2000001000f */
[----:B------:R-:W-:Y:S01]  /*5500*/  FFMA.FTZ R36, R32, R39, -R33 ;  /* 0x0000002720247223 */ /* 0x000fe20000010821 */
[----:B------:R-:W-:Y:S01]  /*5510*/  LOP3.LUT R38, R38, 0xffff0000, RZ, 0xc0, !PT ;  /* 0xffff000026267812 */ /* 0x000fe200078ec0ff */
[C---:B------:R-:W-:Y:S01]  /*5520*/  IMAD.U32 R15, R12.reuse, 0x10000, RZ ;  /* 0x000100000c0f7824 */ /* 0x040fe200078e00ff */
[----:B------:R-:W-:Y:S01]  /*5530*/  LOP3.LUT R33, R12, 0xffff0000, RZ, 0xc0, !PT ;  /* 0xffff00000c217812 */ /* 0x000fe200078ec0ff */
[C---:B------:R-:W-:Y:S01]  /*5540*/  IMAD.U32 R6, R7.reuse, 0x10000, RZ ;  /* 0x0001000007067824 */ /* 0x040fe200078e00ff */
[----:B------:R-:W-:Y:S01]  /*5550*/  LOP3.LUT R7, R7, 0xffff0000, RZ, 0xc0, !PT ;  /* 0xffff000007077812 */ /* 0x000fe200078ec0ff */
[C---:B------:R-:W-:Y:S01]  /*5560*/  FMUL.FTZ R39, R5.reuse, R15 ;  /* 0x0000000f05277220 */ /* 0x040fe20000410000 */
[----:B------:R-:W-:Y:S01]  /*5570*/  LOP3.LUT R34, R34, 0xffff0000, RZ, 0xc0, !PT ;  /* 0xffff000022227812 */ /* 0x000fe200078ec0ff */
        /* <DEDUP_REMOVED lines=19> */
[----:B------:R-:W-:-:S07]  /*56b0*/  F2FP.BF16.F32.PACK_AB R36, R97, R98 ;  /* 0x000000626124723e */ /* 0x000fce00000010ff */
.L_x_12512:
[----:B------:R-:W-:Y:S05]  /*56c0*/  BSYNC B2 ;  /* 0x0000000000027941 */ /* 0x000fea0003800000 */
.L_x_12511:
[----:B------:R-:W-:Y:S02]  /*56d0*/  ISETP.GE.AND P5, PT, R85, R84, PT ;  /* 0x000000545500720c */ /* 0x000fe40003fa6270 */
[----:B------:R-:W-:-:S11]  /*56e0*/  P2R R5, PR, RZ, 0x1 ;  /* 0x00000001ff057803 */ /* 0x000fd60000000000 */
[--C-:B------:R-:W-:Y:S02]  /*56f0*/  @!P5 SHF.R.S32.HI R4, RZ, 0x1f, R85.reuse ;  /* 0x0000001fff04d819 */ /* 0x100fe40000011455 */
[----:B------:R-:W-:-:S04]  /*5700*/  @!P5 IADD3 R78, P0, P6, R30, R78, R85 ;  /* 0x0000004e1e4ed210 */ /* 0x000fc80007e1e055 */
[----:B------:R-:W-:Y:S02]  /*5710*/  @!P5 IADD3.X R83, R64, R83, R4, P0, P6 ;  /* 0x000000534053d210 */ /* 0x000fe400007ec404 */
[-C--:B------:R-:W-:Y:S02]  /*5720*/  LEA R4, P6, R81, R70.reuse, 0x1 ;  /* 0x0000004651047211 */ /* 0x080fe400078c08ff */
[----:B------:R-:W-:Y:S02]  /*5730*/  ISETP.NE.AND P0, PT, R5, RZ, PT ;  /* 0x000000ff0500720c */ /* 0x000fe40003f05270 */
[----:B------:R-:W-:Y:S02]  /*5740*/  LEA.HI.X R5, R81, R71, R82, 0x1, P6 ;  /* 0x0000004751057211 */ /* 0x000fe400030f0c52 */
[----:B------:R-:W-:-:S03]  /*5750*/  @!P5 LEA R6, P6, R78, R70, 0x1 ;  /* 0x000000464e06d211 */ /* 0x000fc600078c08ff */
[----:B-1----:R1:W-:Y:S01]  /*5760*/  STG.E.128 desc[UR42][R4.64], R32 ;  /* 0x0000002004007986 */ /* 0x0023e2000c101d2a */
[----:B------:R-:W-:-:S05]  /*5770*/  @!P5 LEA.HI.X R7, R78, R71, R83, 0x1, P6 ;  /* 0x000000474e07d211 */ /* 0x000fca00030f0c53 */
[----:B--2---:R1:W-:Y:S04]  /*5780*/  @!P5 STG.E.128 desc[UR42][R6.64], R36 ;  /* 0x000000240600d986 */ /* 0x0043e8000c101d2a */
.L_x_12510:
[----:B------:R-:W-:Y:S05]  /*5790*/  BSYNC B1 ;  /* 0x0000000000017941 */ /* 0x000fea0003800000 */
.L_x_12509:
[C---:B------:R-:W-:Y:S01]  /*57a0*/  ISETP.GE.OR P5, PT, R156.reuse, R72, P1 ;  /* 0x000000489c00720c */ /* 0x040fe20000fa6670 */
[----:B------:R-:W-:Y:S01]  /*57b0*/  IMAD.WIDE.U32 R76, R156, R74, R76 ;  /* 0x0000004a9c4c7225 */ /* 0x000fe200078e004c */
[----:B-1----:R-:W-:-:S05]  /*57c0*/  SHF.R.S32.HI R5, RZ, 0x1f, R156 ;  /* 0x0000001fff057819 */ /* 0x002fca000001149c */
[----:B------:R-:W-:-:S04]  /*57d0*/  IMAD R5, R5, R74, RZ ;  /* 0x0000004a05057224 */ /* 0x000fc800078e02ff */
[----:B------:R-:W-:Y:S02]  /*57e0*/  IMAD R5, R156, R75, R5 ;  /* 0x0000004b9c057224 */ /* 0x000fe400078e0205 */
[----:B------:R-:W-:Y:S05]  /*57f0*/  @P5 BRA `(.L_x_12495) ;  /* 0x0000000800685947 */ /* 0x000fea0003800000 */
[----:B------:R-:W1:Y:S01]  /*5800*/  LDC R34, c[0x0][0x2f4] ;  /* 0x0000bd00ff227b82 */ /* 0x000e620000000800 */
[----:B------:R-:W-:Y:S01]  /*5810*/  IMAD.SHL.U32 R7, R62, 0x8, RZ ;  /* 0x000000083e077824 */ /* 0x000fe200078e00ff */
[----:B------:R-:W-:Y:S01]  /*5820*/  BSSY B1, `(.L_x_12513) ;  /* 0x0000072000017945 */ /* 0x000fe20003800000 */
[----:B------:R-:W-:-:S03]  /*5830*/  IMAD.IADD R35, R77, 0x1, R5 ;  /* 0x000000014d237824 */ /* 0x000fc600078e0205 */
[--C-:B------:R-:W-:Y:S02]  /*5840*/  SHF.R.S32.HI R5, RZ, 0x1f, R7.reuse ;  /* 0x0000001fff057819 */ /* 0x100fe40000011407 */
[----:B------:R-:W-:-:S04]  /*5850*/  IADD3 R4, P5, P6, R30, R76, R7 ;  /* 0x0000004c1e047210 */ /* 0x000fc80007ebe007 */
[----:B------:R-:W-:Y:S02]  /*5860*/  IADD3.X R5, R64, R35, R5, P5, P6 ;  /* 0x0000002340057210 */ /* 0x000fe40002fec405 */
[----:B------:R-:W-:-:S04]  /*5870*/  LEA R32, P5, R4, R70, 0x1 ;  /* 0x0000004604207211 */ /* 0x000fc800078a08ff */
[----:B------:R-:W-:Y:S01]  /*5880*/  LEA.HI.X R33, R4, R71, R5, 0x1, P5 ;  /* 0x0000004704217211 */ /* 0x000fe200028f0c05 */
[----:B-1----:R-:W-:-:S05]  /*5890*/  @P0 IMAD.IADD R73, R34, 0x1, -R73 ;  /* 0x0000000122490824 */ /* 0x002fca00078e0a49 */
        /* <DEDUP_REMOVED lines=14> */
[----:B------:R-:W-:Y:S02]  /*5980*/  SHF.R.U32.HI R73, RZ, 0x10, R25 ;  /* 0x00000010ff497819 */ /* 0x000fe40000011619 */
[----:B------:R-:W-:Y:S02]  /*5990*/  SHF.R.U32.HI R79, RZ, 0x10, R9 ;  /* 0x00000010ff4f7819 */ /* 0x000fe40000011609 */
[----:B------:R-:W-:Y:S02]  /*59a0*/  PRMT R94, R94, 0x5410, R73 ;  /* 0x000054105e5e7816 */ /* 0x000fe40000000049 */
[----:B------:R-:W-:Y:S01]  /*59b0*/  SHF.R.U64 R36, R24, 0x10, R25 ;  /* 0x0000001018247819 */ /* 0x000fe20000001219 */
[----:B--2---:R-:W-:Y:S01]  /*59c0*/  IMAD.U32 R25, R13, 0x10000, RZ ;  /* 0x000100000d197824 */ /* 0x004fe200078e00ff */
[----:B------:R-:W-:Y:S01]  /*59d0*/  SHF.R.U64 R74, R26, 0x10, R27 ;  /* 0x000000101a4a7819 */ /* 0x000fe2000000121b */
[----:B------:R-:W-:Y:S01]  /*59e0*/  IMAD.U32 R38, R94, 0x10000, RZ ;  /* 0x000100005e267824 */ /* 0x000fe200078e00ff */
[----:B------:R-:W-:Y:S01]  /*59f0*/  PRMT R90, R90, 0x5410, R79 ;  /* 0x000054105a5a7816 */ /* 0x000fe2000000004f */
[----:B------:R-:W-:Y:S01]  /*5a00*/  IMAD.U32 R24, R12, 0x10000, RZ ;  /* 0x000100000c187824 */ /* 0x000fe200078e00ff */
[----:B------:R-:W-:Y:S01]  /*5a10*/  SHF.R.U32.HI R39, RZ, 0x10, R27 ;  /* 0x00000010ff277819 */ /* 0x000fe2000001161b */
[----:B------:R-:W-:Y:S01]  /*5a20*/  IMAD.U32 R27, R15, 0x10000, RZ ;  /* 0x000100000f1b7824 */ /* 0x000fe200078e00ff */
[----:B------:R-:W-:-:S02]  /*5a30*/  SHF.R.U32.HI R78, RZ, 0x10, R11 ;  /* 0x00000010ff4e7819 */ /* 0x000fc4000001160b */
[----:B------:R-:W-:Y:S01]  /*5a40*/  SHF.R.U64 R81, R8, 0x10, R9 ;  /* 0x0000001008517819 */ /* 0x000fe20000001209 */
[----:B-1----:R-:W-:Y:S01]  /*5a50*/  IMAD.U32 R9, R5, 0x10000, RZ ;  /* 0x0001000005097824 */ /* 0x002fe200078e00ff */
[----:B------:R-:W-:Y:S01]  /*5a60*/  PRMT R93, R93, 0x5410, R36 ;  /* 0x000054105d5d7816 */ /* 0x000fe20000000024 */
[----:B------:R-:W-:Y:S01]  /*5a70*/  IMAD.U32 R36, R90, 0x10000, RZ ;  /* 0x000100005a247824 */ /* 0x000fe200078e00ff */
[----:B------:R-:W-:Y:S01]  /*5a80*/  PRMT R91, R91, 0x5410, R74 ;  /* 0x000054105b5b7816 */ /* 0x000fe2000000004a */
[----:B------:R-:W-:Y:S01]  /*5a90*/  FMUL.FTZ R74, R25, R38 ;  /* 0x00000026194a7220 */ /* 0x000fe20000410000 */
[----:B------:R-:W-:Y:S01]  /*5aa0*/  PRMT R92, R92, 0x5410, R39 ;  /* 0x000054105c5c7816 */ /* 0x000fe20000000027 */
[----:B------:R-:W-:Y:S01]  /*5ab0*/  IMAD.U32 R8, R4, 0x10000, RZ ;  /* 0x0001000004087824 */ /* 0x000fe200078e00ff */
[----:B------:R-:W-:Y:S01]  /*5ac0*/  PRMT R87, R87, 0x5410, R78 ;  /* 0x0000541057577816 */ /* 0x000fe2000000004e */
[-C--:B------:R-:W-:Y:S01]  /*5ad0*/  FMUL.FTZ R78, R25, R36.reuse ;  /* 0x00000024194e7220 */ /* 0x080fe20000410000 */
[----:B------:R-:W-:Y:S01]  /*5ae0*/  FFMA.FTZ R73, R9, R36, -R74 ;  /* 0x0000002409497223 */ /* 0x000fe2000001084a */
[----:B------:R-:W-:Y:S01]  /*5af0*/  SHF.R.U64 R75, R10, 0x10, R11 ;  /* 0x000000100a4b7819 */ /* 0x000fe2000000120b */
        /* <DEDUP_REMOVED lines=8> */
[----:B------:R-:W-:Y:S01]  /*5b80*/  IMAD.U32 R11, R7, 0x10000, RZ ;  /* 0x00010000070b7824 */ /* 0x000fe200078e00ff */
[----:B------:R-:W-:Y:S01]  /*5b90*/  PRMT R86, R86, 0x5410, R75 ;  /* 0x0000541056567816 */ /* 0x000fe2000000004b */
[C---:B------:R-:W-:Y:S01]  /*5ba0*/  FMUL.FTZ R75, R26.reuse, R39 ;  /* 0x000000271a4b7220 */ /* 0x040fe20000410000 */
[-C--:B------:R-:W-:Y:S01]  /*5bb0*/  FMUL.FTZ R9, R26, R25.reuse ;  /* 0x000000191a097220 */ /* 0x080fe20000410000 */
[-C--:B------:R-:W-:Y:S01]  /*5bc0*/  FMUL.FTZ R27, R27, R36.reuse ;  /* 0x000000241b1b7220 */ /* 0x080fe20000410000 */
[----:B------:R-:W-:Y:S01]  /*5bd0*/  LOP3.LUT R15, R15, 0xffff0000, RZ, 0xc0, !PT ;  /* 0xffff00000f0f7812 */ /* 0x000fe200078ec0ff */
[----:B------:R-:W-:Y:S01]  /*5be0*/  FFMA.FTZ R26, R10, R25, -R75 ;  /* 0x000000190a1a7223 */ /* 0x000fe2000001084b */
[----:B------:R-:W-:Y:S01]  /*5bf0*/  LOP3.LUT R92, R92, 0xffff0000, RZ, 0xc0, !PT ;  /* 0xffff00005c5c7812 */ /* 0x000fe200078ec0ff */
[----:B------:R-:W-:Y:S01]  /*5c00*/  FFMA.FTZ R39, R10, R39, R9 ;  /* 0x000000270a277223 */ /* 0x000fe20000010009 */
[----:B------:R-:W-:Y:S01]  /*5c10*/  PRMT R88, R88, 0x5410, R81 ;  /* 0x0000541058587816 */ /* 0x000fe20000000051 */
[C---:B------:R-:W-:Y:S01]  /*5c20*/  FFMA.FTZ R38, R11.reuse, R36, -R38 ;  /* 0x000000240b267223 */ /* 0x040fe20000010826 */
[----:B------:R-:W-:Y:S01]  /*5c30*/  FFMA.FTZ R27, R11, R74, R27 ;  /* 0x0000004a0b1b7223 */ /* 0x000fe2000001001b */
[----:B------:R-:W-:Y:S01]  /*5c40*/  LOP3.LUT R13, R7, 0xffff0000, RZ, 0xc0, !PT ;  /* 0xffff0000070d7812 */ /* 0x000fe200078ec0ff */
[----:B------:R-:W-:Y:S01]  /*5c50*/  IMAD.U32 R11, R93, 0x10000, RZ ;  /* 0x000100005d0b7824 */ /* 0x000fe200078e00ff */
[----:B------:R-:W-:Y:S01]  /*5c60*/  LOP3.LUT R10, R87, 0xffff0000, RZ, 0xc0, !PT ;  /* 0xffff0000570a7812 */ /* 0x000fe200078ec0ff */
[----:B------:R-:W-:Y:S01]  /*5c70*/  FMUL.FTZ R36, R15, R92 ;  /* 0x0000005c0f247220 */ /* 0x000fe20000410000 */
[----:B------:R-:W-:Y:S01]  /*5c80*/  LOP3.LUT R12, R12, 0xffff0000, RZ, 0xc0, !PT ;  /* 0xffff00000c0c7812 */ /* 0x000fe200078ec0ff */
[C---:B------:R-:W-:Y:S01]  /*5c90*/  IMAD.U32 R9, R88.reuse, 0x10000, RZ ;  /* 0x0001000058097824 */ /* 0x040fe200078e00ff */
[----:B------:R-:W-:Y:S01]  /*5ca0*/  LOP3.LUT R93, R93, 0xffff0000, RZ, 0xc0, !PT ;  /* 0xffff00005d5d7812 */ /* 0x000fe200078ec0ff */
[-C--:B------:R-:W-:Y:S01]  /*5cb0*/  FMUL.FTZ R74, R15, R10.reuse ;  /* 0x0000000a0f4a7220 */ /* 0x080fe20000410000 */
[----:B------:R-:W-:Y:S01]  /*5cc0*/  LOP3.LUT R88, R88, 0xffff0000, RZ, 0xc0, !PT ;  /* 0xffff000058587812 */ /* 0x000fe200078ec0ff */
[----:B------:R-:W-:Y:S01]  /*5cd0*/  FFMA.FTZ R25, R13, R10, -R36 ;  /* 0x0000000a0d197223 */ /* 0x000fe20000010824 */
[----:B------:R-:W-:Y:S01]  /*5ce0*/  LOP3.LUT R5, R4, 0xffff0000, RZ, 0xc0, !PT ;  /* 0xffff000004057812 */ /* 0x000fe200078ec0ff */
[----:B------:R-:W-:Y:S01]  /*5cf0*/  FMUL.FTZ R15, R24, R11 ;  /* 0x0000000b180f7220 */ /* 0x000fe20000410000 */
[----:B------:R-:W-:Y:S01]  /*5d00*/  FMUL.FTZ R10, R12, R93 ;  /* 0x0000005d0c0a7220 */ /* 0x000fe20000410000 */
[----:B------:R-:W-:Y:S01]  /*5d10*/  FMUL.FTZ R24, R24, R9 ;  /* 0x0000000918187220 */ /* 0x000fe20000410000 */
[----:B------:R-:W-:Y:S01]  /*5d20*/  FMUL.FTZ R12, R12, R88 ;  /* 0x000000580c0c7220 */ /* 0x000fe20000410000 */
[----:B------:R-:W-:-:S02]  /*5d30*/  IMAD.U32 R7, R14, 0x10000, RZ ;  /* 0x000100000e077824 */ /* 0x000fc400078e00ff */
[----:B------:R-:W-:Y:S01]  /*5d40*/  FFMA.FTZ R88, R5, R88, -R10 ;  /* 0x0000005805587223 */ /* 0x000fe2000001080a */
[C---:B------:R-:W-:Y:S01]  /*5d50*/  FFMA.FTZ R15, R8.reuse, R9, -R15 ;  /* 0x00000009080f7223 */ /* 0x040fe2000001080f */
[----:B------:R-:W-:Y:S01]  /*5d60*/  FFMA.FTZ R24, R8, R11, R24 ;  /* 0x0000000b08187223 */ /* 0x000fe20000010018 */
[C---:B------:R-:W-:Y:S01]  /*5d70*/  IMAD.U32 R10, R91.reuse, 0x10000, RZ ;  /* 0x000100005b0a7824 */ /* 0x040fe200078e00ff */
[----:B------:R-:W-:Y:S01]  /*5d80*/  LOP3.LUT R14, R14, 0xffff0000, RZ, 0xc0, !PT ;  /* 0xffff00000e0e7812 */ /* 0x000fe200078ec0ff */
        /* <DEDUP_REMOVED lines=9> */
[-C--:B------:R-:W-:Y:S01]  /*5e20*/  FMUL.FTZ R14, R14, R9.reuse ;  /* 0x000000090e0e7220 */ /* 0x080fe20000410000 */
[C---:B------:R-:W-:Y:S01]  /*5e30*/  FFMA.FTZ R11, R4.reuse, R8, -R11 ;  /* 0x00000008040b7223 */ /* 0x040fe2000001080b */
[----:B------:R-:W-:Y:S01]  /*5e40*/  FFMA.FTZ R7, R4, R10, R7 ;  /* 0x0000000a04077223 */ /* 0x000fe20000010007 */
        /* <DEDUP_REMOVED lines=15> */
.L_x_12514:
[----:B------:R-:W-:Y:S05]  /*5f40*/  BSYNC B1 ;  /* 0x0000000000017941 */ /* 0x000fea0003800000 */
.L_x_12513:
        /* <DEDUP_REMOVED lines=10> */
.L_x_12478:
[----:B------:R-:W-:-:S04]  /*5ff0*/  ULOP3.LUT UR4, UR38, 0x1, URZ, 0xfc, !UPT ;  /* 0x0000000126047892 */ /* 0x000fc8000f8efc3f */
[----:B------:R-:W-:-:S06]  /*6000*/  UISETP.NE.AND UP0, UPT, UR4, 0x3, UPT ;  /* 0x000000030400788c */ /* 0x000fcc000bf05270 */
[----:B------:R-:W-:-:S13]  /*6010*/  PLOP3.LUT P3, PT, PT, PT, UP0, 0x80, 0x0 ;  /* 0x000000000000781c */ /* 0x000fda0003f6f008 */
[----:B------:R-:W-:Y:S05]  /*6020*/  @!P3 BRA `(.L_x_12515) ;  /* 0x000000000004b947 */ /* 0x000fea0003800000 */
[----:B------:R-:W-:Y:S01]  /*6030*/  BPT.TRAP 0x1 ;  /* 0x000000040000795c */ /* 0x000fe20000300000 */
.L_x_12515:
[----:B------:R-:W-:Y:S01]  /*6040*/  IMAD R68, R23, 0x8, R2 ;  /* 0x0000000817447824 */ /* 0x000fe200078e0202 */
[----:B------:R-:W-:Y:S01]  /*6050*/  SHF.L.U32 R80, R158, 0x1f, RZ ;  /* 0x0000001f9e507819 */ /* 0x000fe200000006ff */
[----:B------:R-:W-:Y:S01]  /*6060*/  IMAD R72, R49, -0x60, R46 ;  /* 0xffffffa031487824 */ /* 0x000fe200078e022e */
[----:B------:R-:W-:Y:S02]  /*6070*/  BSSY B1, `(.L_x_12516) ;  /* 0x0000004000017945 */ /* 0x000fe40003800000 */
[----:B------:R-:W0:Y:S02]  /*6080*/  SYNCS.PHASECHK.TRANS64.TRYWAIT P4, [R68+URZ+0x32490], R80 ;  /* 0x03249050440075a7 */ /* 0x000e24000808017f */
[----:B------:R-:W-:Y:S01]  /*6090*/  VIMNMX R72, R72, 0x60, PT ;  /* 0x0000006048487848 */ /* 0x000fe20003fe0100 */
[----:B0-----:R-:W-:Y:S06]  /*60a0*/  @!P4 BRA `(.L_x_12517) ;  /* 0x000003440048c947 */ /* 0x001fec0003800000 */
.L_x_12881:
[----:B------:R-:W-:Y:S05]  /*60b0*/  BSYNC B1 ;  /* 0x0000000000017941 */ /* 0x000fea0003800000 */
.L_x_12516:
        /* <DEDUP_REMOVED lines=8> */
.L_x_12519:
[----:B------:R-:W-:Y:S05]  /*6140*/  BSYNC B1 ;  /* 0x0000000000017941 */ /* 0x000fea0003800000 */
.L_x_12518:
[----:B------:R-:W-:Y:S05]  /*6150*/  @P4 BRA `(.L_x_12495) ;  /* 0x0000000000104947 */ /* 0x000fea0003800000 */
[----:B-1----:R-:W1:Y:S04]  /*6160*/  @!P1 LDS.128 R4, [R84+0x2000] ;  /* 0x0020000054049984 */ /* 0x002e680000000c00 */
[----:B------:R-:W2:Y:S04]  /*6170*/  @!P2 LDS.128 R8, [R83+0x2000] ;  /* 0x002000005308a984 */ /* 0x000ea80000000c00 */
[----:B-1----:R3:W-:Y:S04]  /*6180*/  @!P1 STG.E.128 desc[UR42][R12.64], R4 ;  /* 0x000000040c009986 */ /* 0x0027e8000c101d2a */
[----:B--2---:R3:W-:Y:S02]  /*6190*/  @!P2 STG.E.128 desc[UR42][R12.64+0x40], R8 ;  /* 0x000040080c00a986 */ /* 0x0047e4000c101d2a */
.L_x_12495:
[----:B------:R-:W-:Y:S05]  /*61a0*/  BSYNC B0 ;  /* 0x0000000000007941 */ /* 0x000fea0003800000 */
.L_x_12477:
        /* <DEDUP_REMOVED lines=9> */
[----:B-1----:R-:W-:-:S02]  /*6240*/  LOP3.LUT R4, R5, 0x7f, RZ, 0xc0, !PT ;  /* 0x0000007f05047812 */ /* 0x002fc400078ec0ff */
[----:B------:R-:W-:Y:S02]  /*6250*/  SHF.R.U32.HI R5, RZ, 0x7, R5 ;  /* 0x00000007ff057819 */ /* 0x000fe40000011605 */
[----:B------:R-:W-:-:S03]  /*6260*/  ISETP.NE.AND P4, PT, R4, RZ, PT ;  /* 0x000000ff0400720c */ /* 0x000fc60003f85270 */
[----:B------:R-:W-:-:S10]  /*6270*/  VIADD R12, R5, 0x8 ;  /* 0x00000008050c7836 */ /* 0x000fd40000000000 */
[----:B------:R-:W-:-:S05]  /*6280*/  @!P4 VIADD R4, R68, 0x324a0 ;  /* 0x000324a04404c836 */ /* 0x000fca0000000000 */
[----:B------:R-:W-:Y:S01]  /*6290*/  @!P4 PRMT R4, RZ, 0x654, R4 ;  /* 0x00000654ff04c816 */ /* 0x000fe20000000004 */
[----:B--2---:R1:W-:Y:S06]  /*62a0*/  BAR.SYNC.DEFER_BLOCKING R12, 0x80 ;  /* 0x0002000c0000751d */ /* 0x0043ec0000010000 */
[----:B------:R1:W-:Y:S01]  /*62b0*/  @!P4 SYNCS.ARRIVE.TRANS64.RED.A1T0 RZ, [R4+URZ], RZ ;  /* 0x000000ff04ffc9a7 */ /* 0x0003e2000810043f */
[----:B------:R-:W-:Y:S05]  /*62c0*/  @!P3 BRA `(.L_x_12521) ;  /* 0x000000000004b947 */ /* 0x000fea0003800000 */
[----:B------:R-:W-:Y:S01]  /*62d0*/  BPT.TRAP 0x1 ;  /* 0x000000040000795c */ /* 0x000fe20000300000 */
.L_x_12521:
[----:B------:R-:W-:Y:S05]  /*62e0*/  BSYNC B0 ;  /* 0x0000000000007941 */ /* 0x000fea0003800000 */
.L_x_12520:
[----:B------:R-:W2:Y:S01]  /*62f0*/  SYNCS.PHASECHK.TRANS64.TRYWAIT P3, [R68+URZ+0x324b0], R80 ;  /* 0x0324b050440075a7 */ /* 0x000ea2000806017f */
[----:B------:R-:W-:Y:S01]  /*6300*/  ULDC UR49, c[0x0][0x320] ;  /* 0x0000c80000317ab9 */ /* 0x000fe20000000800 */
[----:B------:R-:W-:Y:S01]  /*6310*/  ULDC.64 UR44, c[0x0][0x328] ;  /* 0x0000ca00002c7ab9 */ /* 0x000fe20000000a00 */
[----:B------:R-:W-:Y:S01]  /*6320*/  ULDC.64 UR40, c[0x0][0x318] ;  /* 0x0000c60000287ab9 */ /* 0x000fe20000000a00 */
[----:B------:R-:W-:Y:S01]  /*6330*/  BSSY B0, `(.L_x_12522) ;  /* 0x0000003000007945 */ /* 0x000fe20003800000 */
[----:B-1----:R-:W-:-:S03]  /*6340*/  IMAD R4, R23, 0x6000, R58 ;  /* 0x0000600017047824 */ /* 0x002fc600078e023a */
[----:B--2---:R-:W-:Y:S05]  /*6350*/  @!P3 BRA `(.L_x_12523) ;  /* 0x0000034000b0b947 */ /* 0x004fea0003800000 */
.L_x_12882:
[----:B------:R-:W-:Y:S05]  /*6360*/  BSYNC B0 ;  /* 0x0000000000007941 */ /* 0x000fea0003800000 */
.L_x_12522:
        /* <DEDUP_REMOVED lines=16> */
[----:B------:R-:W2:Y:S04]  /*6470*/  @!P3 LDS.128 R4, [R14] ;  /* 0x000000000e04b984 */ /* 0x000ea80000000c00 */
[----:B--2---:R-:W-:Y:S01]  /*6480*/  @!P3 STG.E.128 desc[UR42][R10.64], R4 ;  /* 0x000000040a00b986 */ /* 0x004fe2000c101d2a */
[----:B------:R-:W-:-:S13]  /*6490*/  ISETP.GE.AND P3, PT, R3, UR49, PT ;  /* 0x0000003103007c0c */ /* 0x000fda000bf66270 */
[----:B------:R-:W2:Y:S04]  /*64a0*/  @!P3 LDS.128 R4, [R13] ;  /* 0x000000000d04b984 */ /* 0x000ea80000000c00 */
[----:B--2---:R-:W-:Y:S01]  /*64b0*/  @!P3 STG.E.128 desc[UR42][R10.64+0x40], R4 ;  /* 0x000040040a00b986 */ /* 0x004fe2000c101d2a */
[----:B------:R-:W-:-:S13]  /*64c0*/  ISETP.GE.AND P3, PT, R51, UR49, PT ;  /* 0x0000003133007c0c */ /* 0x000fda000bf66270 */
[----:B------:R-:W2:Y:S04]  /*64d0*/  @!P3 LDS.128 R4, [R14+0x3000] ;  /* 0x003000000e04b984 */ /* 0x000ea80000000c00 */
        /* <DEDUP_REMOVED lines=10> */
[----:B------:R-:W-:-:S13]  /*6580*/  ISETP.NE.AND P3, PT, R67, RZ, PT ;  /* 0x000000ff4300720c */ /* 0x000fda0003f65270 */
[----:B------:R-:W2:Y:S04]  /*6590*/  @P3 LDS.128 R4, [R14+0x9000] ;  /* 0x009000000e043984 */ /* 0x000ea80000000c00 */
[----:B--2---:R-:W-:Y:S01]  /*65a0*/  @P3 STG.E.128 desc[UR42][R10.64+0x180], R4 ;  /* 0x000180040a003986 */ /* 0x004fe2000c101d2a */
[----:B------:R-:W-:-:S13]  /*65b0*/  ISETP.NE.AND P3, PT, R66, RZ, PT ;  /* 0x000000ff4200720c */ /* 0x000fda0003f65270 */
[----:B------:R-:W2:Y:S04]  /*65c0*/  @P3 LDS.128 R4, [R13+0x9000] ;  /* 0x009000000d043984 */ /* 0x000ea80000000c00 */
[----:B--2---:R2:W-:Y:S02]  /*65d0*/  @P3 STG.E.128 desc[UR42][R10.64+0x1c0], R4 ;  /* 0x0001c0040a003986 */ /* 0x0045e4000c101d2a */
.L_x_12525:
[----:B------:R-:W-:Y:S05]  /*65e0*/  BSYNC B0 ;  /* 0x0000000000007941 */ /* 0x000fea0003800000 */
.L_x_12524:
[----:B------:R-:W-:Y:S01]  /*65f0*/  ISETP.GE.AND P3, PT, R156, R72, PT ;  /* 0x000000489c00720c */ /* 0x000fe20003f66270 */
[----:B------:R-:W-:-:S12]  /*6600*/  BSSY B0, `(.L_x_12526) ;  /* 0x0000024000007945 */ /* 0x000fd80003800000 */
[----:B------:R-:W-:Y:S05]  /*6610*/  @P3 BRA `(.L_x_12527) ;  /* 0x0000000000883947 */ /* 0x000fea0003800000 */
[----:B--2---:R-:W-:Y:S01]  /*6620*/  IADD3 R7, P3, R8, 0x40, RZ ;  /* 0x0000004008077810 */ /* 0x004fe20007f7e0ff */
        /* <DEDUP_REMOVED lines=32> */
[----:B--2---:R3:W-:Y:S02]  /*6830*/  @P3 STG.E.128 desc[UR42][R8.64+0x1c0], R4 ;  /* 0x0001c00408003986 */ /* 0x0047e4000c101d2a */
.L_x_12527:
[----:B------:R-:W-:Y:S05]  /*6840*/  BSYNC B0 ;  /* 0x0000000000007941 */ /* 0x000fea0003800000 */
.L_x_12526:
[----:B------:R-:W-:Y:S01]  /*6850*/  @!PT LDS RZ, [RZ] ;  /* 0x00000000fffff984 */ /* 0x000fe20000000800 */
[----:B------:R-:W-:Y:S01]  /*6860*/  @!PT LDS RZ, [RZ] ;  /* 0x00000000fffff984 */ /* 0x000fe20000000800 */
[----:B------:R-:W-:Y:S01]  /*6870*/  @!PT LDS RZ, [RZ] ;  /* 0x00000000fffff984 */ /* 0x000fe20000000800 */
[----:B------:R-:W-:Y:S01]  /*6880*/  @!PT LDS RZ, [RZ] ;  /* 0x00000000fffff984 */ /* 0x000fe20000000800 */
[----:B------:R4:W-:Y:S06]  /*6890*/  MEMBAR.ALL.CTA ;  /* 0x0000000000007992 */ /* 0x0009ec0000008000 */
[----:B----4-:R-:W4:Y:S02]  /*68a0*/  FENCE.VIEW.ASYNC.S ;  /* 0x00000000000073c6 */ /* 0x010f240000000000 */
[----:B----4-:R4:W-:Y:S01]  /*68b0*/  BAR.SYNC.DEFER_BLOCKING R12, 0x80 ;  /* 0x0002000c0000751d */ /* 0x0109e20000010000 */
[----:B------:R-:W-:Y:S01]  /*68c0*/  ISETP.NE.AND P5, PT, R69, RZ, PT ;  /* 0x000000ff4500720c */ /* 0x000fe20003fa5270 */
[----:B------:R-:W-:-:S02]  /*68d0*/  VIADD R23, R23, 0x1 ;  /* 0x0000000117177836 */ /* 0x000fc40000000000 */
[----:B01----:R-:W-:-:S03]  /*68e0*/  @!P4 VIADD R68, R68, 0x324c0 ;  /* 0x000324c04444c836 */ /* 0x003fc60000000000 */
[C---:B------:R-:W-:Y:S02]  /*68f0*/  ISETP.NE.AND P3, PT, R23.reuse, 0x2, PT ;  /* 0x000000021700780c */ /* 0x040fe40003f65270 */
[----:B------:R-:W-:Y:S02]  /*6900*/  @!P4 PRMT R68, RZ, 0x654, R68 ;  /* 0x00000654ff44c816 */ /* 0x000fe40000000044 */
[----:B--23--:R-:W-:Y:S02]  /*6910*/  SEL R5, RZ, 0x1, P3 ;  /* 0x00000001ff057807 */ /* 0x00cfe40001800000 */
[----:B------:R-:W-:Y:S02]  /*6920*/  SEL R23, R23, RZ, P3 ;  /* 0x000000ff17177207 */ /* 0x000fe40001800000 */
[----:B------:R-:W-:Y:S01]  /*6930*/  LOP3.LUT R158, R158, R5, RZ, 0x3c, !PT ;  /* 0x000000059e9e7212 */ /* 0x000fe200078e3cff */
[----:B------:R4:W-:Y:S01]  /*6940*/  @!P4 SYNCS.ARRIVE.TRANS64.RED.A1T0 RZ, [R68+URZ], RZ ;  /* 0x000000ff44ffc9a7 */ /* 0x0009e2000810043f */
[----:B------:R-:W-:Y:S05]  /*6950*/  @P5 BRA `(.L_x_12528) ;  /* 0xffffffc400585947 */ /* 0x000fea000383ffff */
[----:B------:R-:W0:Y:S01]  /*6960*/  S2R R4, SR_TID.X ;  /* 0x0000000000047919 */ /* 0x000e220000002100 */
[----:B------:R-:W-:Y:S02]  /*6970*/  PLOP3.LUT P0, PT, PT, PT, PT, 0x8, 0x0 ;  /* 0x000000000000781c */ /* 0x000fe40003f0e170 */
[----:B0-----:R-:W-:-:S04]  /*6980*/  SHF.R.U32.HI R4, RZ, 0x7, R4 ;  /* 0x00000007ff047819 */ /* 0x001fc80000011604 */
[----:B------:R-:W-:-:S13]  /*6990*/  ISETP.NE.AND P5, PT, R4, 0x1, PT ;  /* 0x000000010400780c */ /* 0x000fda0003fa5270 */
[----:B------:R-:W-:Y:S06]  /*69a0*/  @!P5 BAR.ARV 0x9, 0x100 ;  /* 0x024400000000db1d */ /* 0x000fec0000002000 */
.L_x_12472:
[----:B------:R-:W0:Y:S01]  /*69b0*/  S2R R0, SR_TID.X ;  /* 0x0000000000007919 */ /* 0x000e220000002100 */
[----:B------:R-:W1:Y:S01]  /*69c0*/  LDC R17, c[0x0][0x448] ;  /* 0x00011200ff117b82 */ /* 0x000e620000000800 */
[----:B----4-:R-:W-:Y:S01]  /*69d0*/  IMAD.MOV.U32 R12, RZ, RZ, 0x3000 ;  /* 0x00003000ff0c7424 */ /* 0x010fe200078e00ff */
[----:B------:R-:W2:Y:S01]  /*69e0*/  S2R R3, SR_SWINHI ;  /* 0x0000000000037919 */ /* 0x000ea20000002f00 */
[----:B------:R-:W-:Y:S02]  /*69f0*/  IMAD.U32 R13, RZ, RZ, UR38 ;  /* 0x00000026ff0d7e24 */ /* 0x000fe4000f8e00ff */
[----:B------:R-:W-:Y:S01]  /*6a00*/  IMAD.MOV.U32 R14, RZ, RZ, 0x1 ;  /* 0x00000001ff0e7424 */ /* 0x000fe200078e00ff */
[----:B------:R-:W-:Y:S02]  /*6a10*/  STL [R1+0x70], R89 ;  /* 0x0000705901007387 */ /* 0x000fe40000100800 */
[----:B------:R-:W3:Y:S01]  /*6a20*/  LDC R16, c[0x0][0xa80] ;  /* 0x0002a000ff107b82 */ /* 0x000ee20000000800 */
[----:B------:R-:W-:Y:S01]  /*6a30*/  IMAD.MOV.U32 R15, RZ, RZ, RZ ;  /* 0x000000ffff0f7224 */ /* 0x000fe200078e00ff */
[----:B------:R4:W-:Y:S01]  /*6a40*/  STL.64 [R1+0x18], R12 ;  /* 0x0000180c01007387 */ /* 0x0009e20000100a00 */
[----:B------:R-:W-:-:S02]  /*6a50*/  IMAD.MOV.U32 R5, RZ, RZ, 0x100 ;  /* 0x00000100ff057424 */ /* 0x000fc400078e00ff */
[----:B------:R-:W-:Y:S01]  /*6a60*/  IMAD.MOV.U32 R6, RZ, RZ, 0x1 ;  /* 0x00000001ff067424 */ /* 0x000fe200078e00ff */
[----:B------:R1:W-:Y:S01]  /*6a70*/  STL.64 [R1+0x60], R14 ;  /* 0x0000600e01007387 */ /* 0x0003e20000100a00 */
[----:B------:R-:W-:Y:S02]  /*6a80*/  IMAD.MOV.U32 R7, RZ, RZ, RZ ;  /* 0x000000ffff077224 */ /* 0x000fe400078e00ff */
[----:B------:R-:W-:Y:S01]  /*6a90*/  IMAD.MOV.U32 R8, RZ, RZ, 0xc000 ;  /* 0x0000c000ff087424 */ /* 0x000fe200078e00ff */
[----:B------:R-:W-:Y:S01]  /*6aa0*/  STL.128 [R1+0x230], RZ ;  /* 0x000230ff01007387 */ /* 0x000fe20000100c00 */
[----:B------:R-:W-:Y:S02]  /*6ab0*/  IMAD.U32 R9, RZ, RZ, UR38 ;  /* 0x00000026ff097e24 */ /* 0x000fe4000f8e00ff */
[----:B------:R-:W-:Y:S01]  /*6ac0*/  IMAD.MOV.U32 R11, RZ, RZ, 0x100 ;  /* 0x00000100ff0b7424 */ /* 0x000fe200078e00ff */
[----:B------:R-:W-:Y:S01]  /*6ad0*/  STL.128 [R1+0x240], RZ ;  /* 0x000240ff01007387 */ /* 0x000fe20000100c00 */
[----:B------:R-:W-:-:S02]  /*6ae0*/  IMAD.U32 R27, RZ, RZ, UR37 ;  /* 0x00000025ff1b7e24 */ /* 0x000fc4000f8e00ff */
[----:B------:R-:W-:Y:S01]  /*6af0*/  IMAD.U32 R36, RZ, RZ, UR37 ;  /* 0x00000025ff247e24 */ /* 0x000fe2000f8e00ff */
[----:B------:R-:W-:Y:S01]  /*6b00*/  STL.128 [R1+0x260], RZ ;  /* 0x000260ff01007387 */ /* 0x000fe20000100c00 */
[----:B------:R-:W-:Y:S01]  /*6b10*/  IMAD.U32 R72, RZ, RZ, UR37 ;  /* 0x00000025ff487e24 */ /* 0x000fe2000f8e00ff */
[----:B0-----:R-:W-:Y:S02]  /*6b20*/  LOP3.LUT R0, R0, 0x7f, RZ, 0xc0, !PT ;  /* 0x0000007f00007812 */ /* 0x001fe400078ec0ff */
[----:B---3--:R-:W-:Y:S02]  /*6b30*/  STL [R1+0x250], R16 ;  /* 0x0002501001007387 */ /* 0x008fe40000100800 */
[----:B------:R-:W-:Y:S02]  /*6b40*/  IADD3 R72, P5, R72, 0x70, RZ ;  /* 0x0000007048487810 */ /* 0x000fe40007fbe0ff */
[----:B------:R-:W-:Y:S01]  /*6b50*/  ISETP.NE.AND P1, PT, R0, RZ, PT ;  /* 0x000000ff0000720c */ /* 0x000fe20003f25270 */
[----:B------:R-:W-:Y:S01]  /*6b60*/  STL.128 [R1+0x270], RZ ;  /* 0x000270ff01007387 */ /* 0x000fe20000100c00 */
[----:B------:R-:W-:-:S02]  /*6b70*/  MOV R24, R2 ;  /* 0x0000000200187202 */ /* 0x000fc40000000f00 */
[----:B--2---:R-:W-:Y:S02]  /*6b80*/  MOV R25, R3 ;  /* 0x0000000300197202 */ /* 0x004fe40000000f00 */
[----:B------:R-:W-:Y:S01]  /*6b90*/  SEL R4, RZ, 0x1, P1 ;  /* 0x00000001ff047807 */ /* 0x000fe20000800000 */
[----:B------:R-:W-:Y:S01]  /*6ba0*/  STL.128 [R1+0x280], RZ ;  /* 0x000280ff01007387 */ /* 0x000fe20000100c00 */
[C---:B----4-:R-:W-:Y:S02]  /*6bb0*/  IADD3 R12, P1, R24.reuse, 0x32430, RZ ;  /* 0x00032430180c7810 */ /* 0x050fe40007f3e0ff */
[C---:B------:R-:W-:Y:S01]  /*6bc0*/  IADD3 R0, P3, R24.reuse, 0x32450, RZ ;  /* 0x0003245018007810 */ /* 0x040fe20007f7e0ff */
[----:B------:R0:W-:Y:S01]  /*6bd0*/  STL.128 [R1+0x20], R4 ;  /* 0x0000200401007387 */ /* 0x0001e20000100c00 */
[C---:B------:R-:W-:Y:S01]  /*6be0*/  IADD3 R3, P4, R24.reuse, 0x32460, RZ ;  /* 0x0003246018037810 */ /* 0x040fe20007f9e0ff */
[----:B------:R-:W-:Y:S01]  /*6bf0*/  IMAD.X R13, RZ, RZ, R25, P1 ;  /* 0x000000ffff0d7224 */ /* 0x000fe200008e0619 */
[----:B-1----:R-:W-:Y:S01]  /*6c00*/  ISETP.NE.AND P1, PT, R17, 0x1, PT ;  /* 0x000000011100780c */ /* 0x002fe20003f25270 */
[----:B------:R-:W-:Y:S01]  /*6c10*/  IMAD.MOV.U32 R10, RZ, RZ, R4 ;  /* 0x000000ffff0a7224 */ /* 0x000fe200078e0004 */
[----:B------:R-:W-:Y:S01]  /*6c20*/  IADD3 R14, P2, R24, 0x32440, RZ ;  /* 0x00032440180e7810 */ /* 0x000fe20007f5e0ff */
[----:B------:R-:W-:Y:S01]  /*6c30*/  STL.128 [R1+0x290], RZ ;  /* 0x000290ff01007387 */ /* 0x000fe20000100c00 */
[----:B------:R-:W-:-:S03]  /*6c40*/  IMAD.U32 R17, RZ, RZ, UR37 ;  /* 0x00000025ff117e24 */ /* 0x000fc6000f8e00ff */
[----:B------:R-:W-:Y:S01]  /*6c50*/  IMAD.X R15, RZ, RZ, R25, P2 ;  /* 0x000000ffff0f7224 */ /* 0x000fe200010e0619 */
[----:B------:R-:W-:Y:S01]  /*6c60*/  STL.128 [R1+0x50], R8 ;  /* 0x0000500801007387 */ /* 0x000fe20000100c00 */
[----:B------:R-:W-:-:S03]  /*6c70*/  IADD3 R27, P2, R27, 0x230, RZ ;  /* 0x000002301b1b7810 */ /* 0x000fc60007f5e0ff */
[----:B------:R-:W-:Y:S01]  /*6c80*/  STL.64 [R1+0x8], R12 ;  /* 0x0000080c01007387 */ /* 0x000fe20000100a00 */
[--C-:B0-----:R-:W-:Y:S01]  /*6c90*/  IMAD.X R5, RZ, RZ, R25.reuse, P3 ;  /* 0x000000ffff057224 */ /* 0x101fe200018e0619 */
[----:B------:R-:W-:Y:S01]  /*6ca0*/  IADD3 R17, P3, R17, 0x260, RZ ;  /* 0x0000026011117810 */ /* 0x000fe20007f7e0ff */
[----:B------:R-:W-:Y:S01]  /*6cb0*/  IMAD.X R7, RZ, RZ, R25, P4 ;  /* 0x000000ffff077224 */ /* 0x000fe200020e0619 */
[----:B------:R-:W-:Y:S01]  /*6cc0*/  STL.64 [R1+0x10], R14 ;  /* 0x0000100e01007387 */ /* 0x000fe20000100a00 */
[----:B------:R-:W-:Y:S01]  /*6cd0*/  IMAD.MOV.U32 R4, RZ, RZ, R0 ;  /* 0x000000ffff047224 */ /* 0x000fe200078e0000 */
[----:B------:R-:W-:Y:S01]  /*6ce0*/  IADD3 R36, P4, R36, 0x38, RZ ;  /* 0x0000003824247810 */ /* 0x000fe20007f9e0ff */
[----:B------:R-:W-:Y:S01]  /*6cf0*/  IMAD.MOV.U32 R6, RZ, RZ, R3 ;  /* 0x000000ffff067224 */ /* 0x000fe200078e0003 */
[----:B------:R-:W0:Y:S01]  /*6d00*/  @P1 LDC R0, c[0x0][0x44c] ;  /* 0x00011300ff001b82 */ /* 0x000e220000000800 */
[----:B------:R-:W-:Y:S01]  /*6d10*/  STL.64 [R1+0x30], R14 ;  /* 0x0000300e01007387 */ /* 0x000fe20000100a00 */
[----:B------:R-:W-:-:S03]  /*6d20*/  VIADD R3, R194, 0x7f ;  /* 0x0000007fc2037836 */ /* 0x000fc60000000000 */
[----:B------:R-:W-:Y:S04]  /*6d30*/  STL.128 [R1+0x40], R4 ;  /* 0x0000400401007387 */ /* 0x000fe80000100c00 */
[----:B------:R1:W-:Y:S04]  /*6d40*/  STL.64 [R1+0x68], R6 ;  /* 0x0000680601007387 */ /* 0x0003e80000100a00 */
[----:B------:R2:W-:Y:S04]  /*6d50*/  STL.128 [R1+0x2a0], RZ ;  /* 0x0002a0ff01007387 */ /* 0x0005e80000100c00 */
[----:B------:R2:W-:Y:S01]  /*6d60*/  STL.128 [R1+0x2b0], RZ ;  /* 0x0002b0ff01007387 */ /* 0x0005e20000100c00 */
[----:B-1----:R-:W1:Y:S03]  /*6d70*/  @P1 LDC R7, c[0x0][0x450] ;  /* 0x00011400ff071b82 */ /* 0x002e660000000800 */
[----:B------:R2:W-:Y:S01]  /*6d80*/  STL.128 [R1+0x2c0], RZ ;  /* 0x0002c0ff01007387 */ /* 0x0005e20000100c00 */
[----:B0-----:R-:W-:-:S03]  /*6d90*/  @P1 IMAD.HI.U32 R0, R3, R0, RZ ;  /* 0x0000000003001227 */ /* 0x001fc600078e00ff */
[----:B------:R2:W-:Y:S01]  /*6da0*/  STL.128 [R1+0x2d0], RZ ;  /* 0x0002d0ff01007387 */ /* 0x0005e20000100c00 */
[----:B------:R-:W0:Y:S03]  /*6db0*/  LDC.64 R4, c[0x0][0xad8] ;  /* 0x0002b600ff047b82 */ /* 0x000e260000000a00 */
[----:B------:R2:W-:Y:S04]  /*6dc0*/  STL.128 [R1+0x2e0], RZ ;  /* 0x0002e0ff01007387 */ /* 0x0005e80000100c00 */
[----:B------:R2:W-:Y:S04]  /*6dd0*/  STL.128 [R1+0x2f0], RZ ;  /* 0x0002f0ff01007387 */ /* 0x0005e80000100c00 */
[----:B------:R2:W-:Y:S04]  /*6de0*/  STL.128 [R1+0x300], RZ ;  /* 0x000300ff01007387 */ /* 0x0005e80000100c00 */
[----:B------:R2:W-:Y:S01]  /*6df0*/  STL.128 [R1+0x310], RZ ;  /* 0x000310ff01007387 */ /* 0x0005e20000100c00 */
[----:B-1----:R-:W-:-:S03]  /*6e00*/  @P1 SHF.R.U32.HI R3, RZ, R7, R0 ;  /* 0x00000007ff031219 */ /* 0x002fc60000011600 */
[----:B------:R2:W-:Y:S04]  /*6e10*/  STL.128 [R1+0x320], RZ ;  /* 0x000320ff01007387 */ /* 0x0005e80000100c00 */
[----:B------:R2:W-:Y:S01]  /*6e20*/  STL.128 [R1+0x330], RZ ;  /* 0x000330ff01007387 */ /* 0x0005e20000100c00 */
[----:B0-----:R-:W-:-:S03]  /*6e30*/  ISETP.GE.AND P6, PT, R5, 0x1, PT ;  /* 0x000000010500780c */ /* 0x001fc60003fc6270 */
        /* <DEDUP_REMOVED lines=20> */
[----:B------:R-:W-:Y:S05]  /*6f80*/  @P0 BRA `(.L_x_12529) ;  /* 0x00000000000c0947 */ /* 0x000fea0003800000 */
[----:B------:R-:W0:Y:S01]  /*6f90*/  FENCE.VIEW.ASYNC.G ;  /* 0x00000000000073c6 */ /* 0x000e220000000100 */
[----:B------:R-:W-:Y:S05]  /*6fa0*/  WARPSYNC.ALL ;  /* 0x0000000000007948 */ /* 0x000fea0003800000 */
[----:B0-----:R-:W-:Y:S06]  /*6fb0*/  BAR.ARV 0xc, 0x180 ;  /* 0x0306000000007b1d */ /* 0x001fec0000002000 */
.L_x_12529:
[----:B------:R-:W-:Y:S02]  /*6fc0*/  IMAD.IADD R3, R220, 0x1, R3 ;  /* 0x00000001dc037824 */ /* 0x000fe400078e0203 */
[----:B------:R-:W-:Y:S02]  /*6fd0*/  IMAD.X R46, RZ, RZ, UR36, P2 ;  /* 0x00000024ff2e7e24 */ /* 0x000fe400090e06ff */
[----:B------:R-:W-:Y:S02]  /*6fe0*/  IMAD.X R42, RZ, RZ, UR36, P3 ;  /* 0x00000024ff2a7e24 */ /* 0x000fe400098e06ff */
[----:B------:R-:W-:Y:S02]  /*6ff0*/  IMAD.X R50, RZ, RZ, UR36, P4 ;  /* 0x00000024ff327e24 */ /* 0x000fe4000a0e06ff */
[----:B------:R-:W-:Y:S02]  /*7000*/  IMAD.X R73, RZ, RZ, UR36, P5 ;  /* 0x00000024ff497e24 */ /* 0x000fe4000a8e06ff */
        /* <DEDUP_REMOVED lines=13> */
.L_x_12532:
[----:B------:R-:W-:-:S13]  /*70e0*/  ISETP.NE.AND P0, PT, R5, 0x1, PT ;  /* 0x000000010500780c */ /* 0x000fda0003f05270 */
[----:B------:R-:W0:Y:S02]  /*70f0*/  @P0 LDC.64 R6, c[0x0][0xae0] ;  /* 0x0002b800ff060b82 */ /* 0x000e240000000a00 */
[----:B0-----:R-:W-:-:S05]  /*7100*/  @P0 IMAD.HI.U32 R6, R0, R6, RZ ;  /* 0x0000000600060227 */ /* 0x001fca00078e00ff */
[----:B------:R-:W-:-:S07]  /*7110*/  @P0 SHF.R.U32.HI R0, RZ, R7, R6 ;  /* 0x00000007ff000219 */ /* 0x000fce0000011606 */
.L_x_12533:
[----:B------:R-:W-:Y:S05]  /*7120*/  BSYNC B0 ;  /* 0x0000000000007941 */ /* 0x000fea0003800000 */
.L_x_12531:
[----:B------:R-:W-:-:S05]  /*7130*/  IMAD R3, R0, R5, R5 ;  /* 0x0000000500037224 */ /* 0x000fca00078e0205 */
[----:B------:R-:W-:-:S07]  /*7140*/  VIMNMX R4, R4, R3, PT ;  /* 0x0000000304047248 */ /* 0x000fce0003fe0100 */
.L_x_12530:
[----:B------:R-:W0:Y:S01]  /*7150*/  @P1 LDC R3, c[0x0][0x44c] ;  /* 0x00011300ff031b82 */ /* 0x000e220000000800 */
[----:B------:R-:W-:Y:S01]  /*7160*/  VIADD R4, R4, 0x5f ;  /* 0x0000005f04047836 */ /* 0x000fe20000000000 */
[----:B------:R-:W-:Y:S01]  /*7170*/  ULDC UR4, c[0x0][0xad4] ;  /* 0x0002b50000047ab9 */ /* 0x000fe20000000800 */
[----:B------:R-:W-:Y:S02]  /*7180*/  IMAD.MOV.U32 R0, RZ, RZ, R194 ;  /* 0x000000ffff007224 */ /* 0x000fe400078e00c2 */
[----:B------:R-:W-:-:S03]  /*7190*/  IMAD.HI R4, R4, 0x2aaaaaab, RZ ;  /* 0x2aaaaaab04047827 */ /* 0x000fc600078e02ff */
[----:B------:R-:W1:Y:S01]  /*71a0*/  @P1 LDC R7, c[0x0][0x450] ;  /* 0x00011400ff071b82 */ /* 0x000e620000000800 */
        /* <DEDUP_REMOVED lines=18> */
.L_x_12536:
[----:B------:R-:W-:-:S13]  /*72d0*/  ISETP.NE.AND P0, PT, R5, 0x1, PT ;  /* 0x000000010500780c */ /* 0x000fda0003f05270 */
[----:B------:R-:W0:Y:S02]  /*72e0*/  @P0 LDC.64 R6, c[0x0][0xae0] ;  /* 0x0002b800ff060b82 */ /* 0x000e240000000a00 */
[----:B0-----:R-:W-:-:S05]  /*72f0*/  @P0 IMAD.HI.U32 R6, R0, R6, RZ ;  /* 0x0000000600060227 */ /* 0x001fca00078e00ff */
[----:B------:R-:W-:-:S07]  /*7300*/  @P0 SHF.R.U32.HI R0, RZ, R7, R6 ;  /* 0x00000007ff000219 */ /* 0x000fce0000011606 */
.L_x_12537:
[----:B------:R-:W-:Y:S05]  /*7310*/  BSYNC B0 ;  /* 0x0000000000007941 */ /* 0x000fea0003800000 */
.L_x_12535:
[----:B------:R-:W-:-:S05]  /*7320*/  IMAD R0, R0, R5, RZ ;  /* 0x0000000500007224 */ /* 0x000fca00078e02ff */
[----:B------:R-:W-:-:S07]  /*7330*/  VIMNMX R3, R3, R0, !PT ;  /* 0x0000000003037248 */ /* 0x000fce0007fe0100 */
.L_x_12534:
        /* <DEDUP_REMOVED lines=39> */
.L_x_12539:
[----:B------:R-:W-:Y:S05]  /*75b0*/  BSYNC B0 ;  /* 0x0000000000007941 */ /* 0x000fea0003800000 */
.L_x_12538:
[----:B------:R-:W-:Y:S01]  /*75c0*/  IMAD R189, R203, R204, R189 ;  /* 0x000000cccbbd7224 */ /* 0x000fe200078e02bd */
[----:B------:R-:W-:-:S04]  /*75d0*/  PLOP3.LUT P0, PT, PT, PT, PT, 0x80, 0x0 ;  /* 0x000000000000781c */ /* 0x000fc80003f0f070 */
[----:B------:R-:W-:-:S04]  /*75e0*/  VIADDMNMX R204, R189, R204, R45, PT ;  /* 0x000000ccbdcc7246 */ /* 0x000fc8000380012d */
[----:B------:R-:W-:-:S13]  /*75f0*/  ISETP.GT.AND P1, PT, R204, R189, PT ;  /* 0x000000bdcc00720c */ /* 0x000fda0003f24270 */
[----:B------:R-:W-:Y:S05]  /*7600*/  @!P1 BRA `(.L_x_12540) ;  /* 0x00000244004c9947 */ /* 0x000fea0003800000 */
[----:B------:R0:W-:Y:S01]  /*7610*/  STL.64 [R1+0x78], RZ ;  /* 0x000078ff01007387 */ /* 0x0001e20000100a00 */
[----:B------:R-:W-:Y:S01]  /*7620*/  IMAD.U32 R16, RZ, RZ, UR37 ;  /* 0x00000025ff107e24 */ /* 0x000fe2000f8e00ff */
[----:B------:R-:W-:Y:S01]  /*7630*/  UMOV UR4, 0xffffffff ;  /* 0xffffffff00047882 */ /* 0x000fe20000000000 */
[----:B------:R-:W-:Y:S02]  /*7640*/  IMAD.U32 R32, RZ, RZ, UR37 ;  /* 0x00000025ff207e24 */ /* 0x000fe4000f8e00ff */
[----:B------:R-:W-:Y:S01]  /*7650*/  IMAD.U32 R26, RZ, RZ, UR37 ;  /* 0x00000025ff1a7e24 */ /* 0x000fe2000f8e00ff */
[----:B------:R-:W-:Y:S02]  /*7660*/  IADD3 R16, P0, R16, 0xa8, RZ ;  /* 0x000000a810107810 */ /* 0x000fe40007f1e0ff */
[----:B------:R-:W-:Y:S02]  /*7670*/  IADD3 R32, P1, R32, 0x78, RZ ;  /* 0x0000007820207810 */ /* 0x000fe40007f3e0ff */
[----:B------:R-:W-:Y:S01]  /*7680*/  IADD3 R26, P2, R26, 0x80, RZ ;  /* 0x000000801a1a7810 */ /* 0x000fe20007f5e0ff */
[----:B------:R-:W-:-:S02]  /*7690*/  IMAD.X R40, RZ, RZ, UR36, P0 ;  /* 0x00000024ff287e24 */ /* 0x000fc400080e06ff */
[----:B------:R-:W-:Y:S02]  /*76a0*/  IMAD.X R33, RZ, RZ, UR36, P1 ;  /* 0x00000024ff217e24 */ /* 0x000fe400088e06ff */
[----:B------:R-:W-:Y:S01]  /*76b0*/  IMAD.X R39, RZ, RZ, UR36, P2 ;  /* 0x00000024ff277e24 */ /* 0x000fe200090e06ff */
[----:B0-----:R-:W-:Y:S07]  /*76c0*/  BRA.DIV UR4, `(.L_x_12541) ;  /* 0x0000032e04e87947 */ /* 0x001fee000b800000 */
[----:B------:R-:W3:Y:S04]  /*76d0*/  LDL R0, [R1+0x514] ;  /* 0x0005140001007983 */ /* 0x000ee80000100800 */
[----:B---3--:R0:W1:Y:S02]  /*76e0*/  SHFL.IDX PT, R14, R0, RZ, 0x1f ;  /* 0x00001fff000e7589 */ /* 0x00806400000e0000 */
.L_x_12885:
[----:B01----:R-:W-:Y:S01]  /*76f0*/  LEA.HI R0, R14, R14, RZ, 0x1 ;  /* 0x0000000e0e007211 */ /* 0x003fe200078f08ff */
[C---:B------:R-:W-:Y:S01]  /*7700*/  VIADD R54, R2.reuse, 0x18400 ;  /* 0x0001840002367836 */ /* 0x040fe20000000000 */
[----:B------:R-:W-:Y:S01]  /*7710*/  STL.128 [R1+0xb0], RZ ;  /* 0x0000b0ff01007387 */ /* 0x000fe20000100c00 */
[----:B------:R-:W-:Y:S01]  /*7720*/  VIADD R10, R2, 0x400 ;  /* 0x00000400020a7836 */ /* 0x000fe20000000000 */
[----:B------:R-:W-:Y:S01]  /*7730*/  LOP3.LUT R3, R0, 0x7fffe, RZ, 0xc0, !PT ;  /* 0x0007fffe00037812 */ /* 0x000fe200078ec0ff */
[----:B------:R-:W-:Y:S01]  /*7740*/  IMAD.MOV.U32 R4, RZ, RZ, 0x1 ;  /* 0x00000001ff047424 */ /* 0x000fe200078e00ff */
[----:B------:R-:W-:Y:S01]  /*7750*/  STL.128 [R1+0xc0], RZ ;  /* 0x0000c0ff01007387 */ /* 0x000fe20000100c00 */
[----:B------:R-:W-:Y:S01]  /*7760*/  IMAD.MOV.U32 R5, RZ, RZ, RZ ;  /* 0x000000ffff057224 */ /* 0x000fe200078e00ff */
[----:B------:R-:W-:Y:S01]  /*7770*/  SHF.R.U32.HI R10, RZ, 0x4, R10 ;  /* 0x00000004ff0a7819 */ /* 0x000fe2000001160a */
[----:B------:R-:W-:Y:S01]  /*7780*/  IMAD.IADD R11, R14, 0x1, -R3 ;  /* 0x000000010e0b7824 */ /* 0x000fe200078e0a03 */
[----:B------:R-:W-:Y:S01]  /*7790*/  STL.128 [R1+0xd0], RZ ;  /* 0x0000d0ff01007387 */ /* 0x000fe20000100c00 */
[----:B------:R-:W-:Y:S01]  /*77a0*/  VIADD R3, R2, 0x1c400 ;  /* 0x0001c40002037836 */ /* 0x000fe20000000000 */
[----:B------:R-:W-:Y:S01]  /*77b0*/  LOP3.LUT R10, R10, 0x3fff, RZ, 0xc0, !PT ;  /* 0x00003fff0a0a7812 */ /* 0x000fe200078ec0ff */
[----:B------:R-:W-:Y:S01]  /*77c0*/  IMAD R0, R11, 0x2000, R54 ;  /* 0x000020000b007824 */ /* 0x000fe200078e0236 */
[----:B------:R-:W-:Y:S01]  /*77d0*/  STL.128 [R1+0xe0], RZ ;  /* 0x0000e0ff01007387 */ /* 0x000fe20000100c00 */
[----:B------:R-:W-:Y:S01]  /*77e0*/  IMAD.MOV.U32 R6, RZ, RZ, 0x1 ;  /* 0x00000001ff067424 */ /* 0x000fe200078e00ff */
[----:B------:R-:W-:Y:S01]  /*77f0*/  SHF.R.U32.HI R3, RZ, 0x4, R3 ;  /* 0x00000004ff037819 */ /* 0x000fe20000011603 */
[----:B------:R-:W-:Y:S01]  /*7800*/  VIADD R11, R0, 0xa000 ;  /* 0x0000a000000b7836 */ /* 0x000fe20000000000 */
[----:B------:R-:W-:Y:S01]  /*7810*/  SHF.R.U32.HI R0, RZ, 0x4, R0 ;  /* 0x00000004ff007819 */ /* 0x000fe20000011600 */
[----:B------:R-:W-:Y:S01]  /*7820*/  IMAD.MOV.U32 R7, RZ, RZ, RZ ;  /* 0x000000ffff077224 */ /* 0x000fe200078e00ff */
[----:B------:R-:W-:Y:S01]  /*7830*/  LOP3.LUT R3, R3, 0x3fff, RZ, 0xc0, !PT ;  /* 0x00003fff03037812 */ /* 0x000fe200078ec0ff */
[----:B------:R-:W-:Y:S01]  /*7840*/  IMAD.MOV.U32 R8, RZ, RZ, 0x1 ;  /* 0x00000001ff087424 */ /* 0x000fe200078e00ff */
[----:B------:R-:W-:Y:S01]  /*7850*/  SHF.R.U32.HI R11, RZ, 0x4, R11 ;  /* 0x00000004ff0b7819 */ /* 0x000fe2000001160b */
[----:B------:R-:W-:Y:S01]  /*7860*/  IMAD.MOV.U32 R9, RZ, RZ, RZ ;  /* 0x000000ffff097224 */ /* 0x000fe200078e00ff */
[----:B------:R-:W-:Y:S01]  /*7870*/  LOP3.LUT R3, R3, 0x10000, RZ, 0xfc, !PT ;  /* 0x0001000003037812 */ /* 0x000fe200078efcff */
[----:B------:R0:W-:Y:S01]  /*7880*/  STL.128 [R1+0x80], R4 ;  /* 0x0000800401007387 */ /* 0x0001e20000100c00 */
[----:B------:R-:W-:Y:S01]  /*7890*/  LOP3.LUT R11, R11, 0x3fff, RZ, 0xc0, !PT ;  /* 0x00003fff0b0b7812 */ /* 0x000fe200078ec0ff */
[----:B------:R-:W-:Y:S01]  /*78a0*/  IMAD.U32 R38, RZ, RZ, UR37 ;  /* 0x00000025ff267e24 */ /* 0x000fe2000f8e00ff */
[----:B------:R-:W-:Y:S01]  /*78b0*/  LOP3.LUT R0, R0, 0x3fff, RZ, 0xc0, !PT ;  /* 0x00003fff00007812 */ /* 0x000fe200078ec0ff */
[----:B------:R1:W-:Y:S01]  /*78c0*/  STL.64 [R1+0x90], R8 ;  /* 0x0000900801007387 */ /* 0x0003e20000100a00 */
[----:B------:R-:W-:Y:S01]  /*78d0*/  LOP3.LUT R11, R11, 0x10000, RZ, 0xfc, !PT ;  /* 0x000100000b0b7812 */ /* 0x000fe200078efcff */
[----:B------:R-:W-:Y:S01]  /*78e0*/  IMAD.U32 R34, RZ, RZ, UR37 ;  /* 0x00000025ff227e24 */ /* 0x000fe2000f8e00ff */
[----:B------:R-:W-:Y:S01]  /*78f0*/  IADD3 R38, P5, R38, 0x90, RZ ;  /* 0x0000009026267810 */ /* 0x000fe20007fbe0ff */
[----:B------:R-:W-:Y:S01]  /*7900*/  STL.128 [R1+0xf0], RZ ;  /* 0x0000f0ff01007387 */ /* 0x000fe20000100c00 */
[----:B------:R-:W-:Y:S01]  /*7910*/  IMAD.U32 R61, RZ, RZ, UR37 ;  /* 0x00000025ff3d7e24 */ /* 0x000fe2000f8e00ff */
[----:B------:R-:W-:Y:S01]  /*7920*/  BSSY B6, `(.L_x_12542) ;  /* 0x0000031000067945 */ /* 0x000fe20003800000 */
[----:B------:R-:W-:Y:S01]  /*7930*/  IADD3 R34, P0, R34, 0x88, RZ ;  /* 0x0000008822227810 */ /* 0x000fe20007f1e0ff */
[----:B------:R-:W-:Y:S01]  /*7940*/  STL.128 [R1+0x100], RZ ;  /* 0x000100ff01007387 */ /* 0x000fe20000100c00 */
[----:B------:R-:W-:Y:S01]  /*7950*/  IMAD.X R58, RZ, RZ, UR36, P5 ;  /* 0x00000024ff3a7e24 */ /* 0x000fe2000a8e06ff */
[----:B------:R-:W-:Y:S01]  /*7960*/  LOP3.LUT P5, RZ, R54, 0x1bf, RZ, 0xc0, !PT ;  /* 0x000001bf36ff7812 */ /* 0x000fe200078ac0ff */
[----:B------:R-:W-:Y:S01]  /*7970*/  IMAD.U32 R59, RZ, RZ, UR37 ;  /* 0x00000025ff3b7e24 */ /* 0x000fe2000f8e00ff */
[C---:B0-----:R-:W-:Y:S01]  /*7980*/  LOP3.LUT R6, R10.reuse, 0x3000000, RZ, 0xfc, !PT ;  /* 0x030000000a067812 */ /* 0x041fe200078efcff */
[----:B------:R-:W-:Y:S01]  /*7990*/  IMAD.MOV.U32 R4, RZ, RZ, R3 ;  /* 0x000000ffff047224 */ /* 0x000fe200078e0003 */
[----:B------:R-:W-:Y:S01]  /*79a0*/  LOP3.LUT R10, R10, 0x10000, RZ, 0xfc, !PT ;  /* 0x000100000a0a7812 */ /* 0x000fe200078efcff */
[----:B------:R-:W-:Y:S01]  /*79b0*/  IMAD.MOV.U32 R5, RZ, RZ, 0x40000040 ;  /* 0x40000040ff057424 */ /* 0x000fe200078e00ff */
[----:B-1----:R-:W-:Y:S01]  /*79c0*/  LOP3.LUT R8, R0, 0x10000, RZ, 0xfc, !PT ;  /* 0x0001000000087812 */ /* 0x002fe200078efcff */
[----:B------:R-:W-:Y:S01]  /*79d0*/  IMAD.MOV.U32 R7, RZ, RZ, 0x40000040 ;  /* 0x40000040ff077424 */ /* 0x000fe200078e00ff */
[----:B------:R-:W-:Y:S01]  /*79e0*/  IADD3 R61, P4, R61, 0x98, RZ ;  /* 0x000000983d3d7810 */ /* 0x000fe20007f9e0ff */
[----:B------:R-:W-:Y:S01]  /*79f0*/  IMAD.MOV.U32 R9, RZ, RZ, 0x40000040 ;  /* 0x40000040ff097424 */ /* 0x000fe200078e00ff */
[----:B------:R-:W-:Y:S01]  /*7a00*/  IADD3 R59, P3, R59, 0xa0, RZ ;  /* 0x000000a03b3b7810 */ /* 0x000fe20007f7e0ff */
[----:B------:R-:W-:Y:S01]  /*7a10*/  IMAD.U32 R47, RZ, RZ, UR37 ;  /* 0x00000025ff2f7e24 */ /* 0x000fe2000f8e00ff */
[----:B------:R0:W-:Y:S01]  /*7a20*/  STL.128 [R1+0xa0], R4 ;  /* 0x0000a00401007387 */ /* 0x0001e20000100c00 */
[----:B------:R-:W-:-:S02]  /*7a30*/  IMAD.U32 R53, RZ, RZ, UR37 ;  /* 0x00000025ff357e24 */ /* 0x000fc4000f8e00ff */
[----:B------:R-:W-:Y:S01]  /*7a40*/  IMAD.U32 R52, RZ, RZ, UR37 ;  /* 0x00000025ff347e24 */ /* 0x000fe2000f8e00ff */
[----:B------:R1:W-:Y:S01]  /*7a50*/  STL.64 [R1+0x98], R8 ;  /* 0x0000980801007387 */ /* 0x0003e20000100a00 */
[----:B------:R-:W-:Y:S01]  /*7a60*/  IMAD.X R48, RZ, RZ, UR36, P0 ;  /* 0x00000024ff307e24 */ /* 0x000fe200080e06ff */
[----:B------:R-:W-:Y:S01]  /*7a70*/  IADD3 R47, P2, R47, 0xb0, RZ ;  /* 0x000000b02f2f7810 */ /* 0x000fe20007f5e0ff */
[----:B------:R-:W-:Y:S01]  /*7a80*/  IMAD.X R62, RZ, RZ, UR36, P4 ;  /* 0x00000024ff3e7e24 */ /* 0x000fe2000a0e06ff */
[----:B------:R-:W-:Y:S01]  /*7a90*/  IADD3 R53, P1, R53, 0x110, RZ ;  /* 0x0000011035357810 */ /* 0x000fe20007f3e0ff */
[----:B------:R-:W-:Y:S01]  /*7aa0*/  IMAD.X R60, RZ, RZ, UR36, P3 ;  /* 0x00000024ff3c7e24 */ /* 0x000fe200098e06ff */
[----:B------:R-:W-:Y:S01]  /*7ab0*/  IADD3 R52, P0, R52, 0x118, RZ ;  /* 0x0000011834347810 */ /* 0x000fe20007f1e0ff */
[----:B------:R-:W-:Y:S02]  /*7ac0*/  IMAD.X R45, RZ, RZ, UR36, P2 ;  /* 0x00000024ff2d7e24 */ /* 0x000fe400090e06ff */
[----:B------:R-:W-:-:S02]  /*7ad0*/  IMAD.X R56, RZ, RZ, UR36, P1 ;  /* 0x00000024ff387e24 */ /* 0x000fc400088e06ff */
[----:B------:R-:W-:Y:S02]  /*7ae0*/  IMAD.X R51, RZ, RZ, UR36, P0 ;  /* 0x00000024ff337e24 */ /* 0x000fe400080e06ff */
[----:B0-----:R-:W-:Y:S02]  /*7af0*/  IMAD.MOV.U32 R6, RZ, RZ, R10 ;  /* 0x000000ffff067224 */ /* 0x001fe400078e000a */
[----:B------:R-:W-:-:S05]  /*7b00*/  IMAD.MOV.U32 R4, RZ, RZ, R11 ;  /* 0x000000ffff047224 */ /* 0x000fca00078e000b */
[----:B------:R1:W-:Y:S01]  /*7b10*/  STL.128 [R1+0x110], R4 ;  /* 0x0001100401007387 */ /* 0x0003e20000100c00 */
[----:B------:R-:W-:Y:S05]  /*7b20*/  @!P5 BRA `(.L_x_12543) ;  /* 0x000000000040d947 */ /* 0x000fea0003800000 */
[----:B------:R-:W-:Y:S01]  /*7b30*/  MOV R14, 0x0 ;  /* 0x00000000000e7802 */ /* 0x000fe20000000f00 */
[----:B------:R-:W-:Y:S01]  /*7b40*/  ULDC.64 UR4, c[0x4][0x118] ;  /* 0x0100460000047ab9 */ /* 0x000fe20000000a00 */
[----:B------:R-:W-:Y:S01]  /*7b50*/  ULDC.64 UR6, c[0x4][0x120] ;  /* 0x0100480000067ab9 */ /* 0x000fe20000000a00 */
[----:B-1----:R-:W-:Y:S02]  /*7b60*/  IMAD.U32 R4, RZ, RZ, UR4 ;  /* 0x00000004ff047e24 */ /* 0x002fe4000f8e00ff */
        /* <DEDUP_REMOVED lines=11> */
[----:B0-2--5:R-:W-:Y:S05]  /*7c20*/  CALL.ABS.NOINC R14 ;  /* 0x000000000e007343 */ /* 0x025fea0003c00000 */
.L_x_12543:
[----:B------:R-:W-:Y:S05]  /*7c30*/  BSYNC B6 ;  /* 0x0000000000067941 */ /* 0x000fea0003800000 */
.L_x_12542:
[----:B------:R-:W0:Y:S01]  /*7c40*/  S2R R20, SR_TID.X ;  /* 0x0000000000147919 */ /* 0x000e220000002100 */
[----:B-1----:R-:W1:Y:S01]  /*7c50*/  LDC.64 R6, c[0x0][0xad8] ;  /* 0x0002b600ff067b82 */ /* 0x002e620000000a00 */
[----:B------:R-:W-:Y:S01]  /*7c60*/  UIADD3 UR4, UP0, UR37, 0x120, URZ ;  /* 0x0000012025047890 */ /* 0x000fe2000ff1e03f */
[----:B------:R-:W-:Y:S01]  /*7c70*/  IMAD.MOV.U32 R4, RZ, RZ, RZ ;  /* 0x000000ffff047224 */ /* 0x000fe200078e00ff */
[----:B------:R-:W-:Y:S01]  /*7c80*/  STL.64 [R1+0x120], R196 ;  /* 0x000120c401007387 */ /* 0x000fe20000100a00 */
[----:B------:R-:W-:Y:S01]  /*7c90*/  IMAD.U32 R35, RZ, RZ, UR37 ;  /* 0x00000025ff237e24 */ /* 0x000fe2000f8e00ff */
[----:B------:R-:W-:Y:S01]  /*7ca0*/  UIADD3.X UR5, URZ, UR36, URZ, UP0, !UPT ;  /* 0x000000243f057290 */ /* 0x000fe200087fe43f */
[----:B------:R-:W-:Y:S01]  /*7cb0*/  IMAD.U32 R37, RZ, RZ, UR37 ;  /* 0x00000025ff257e24 */ /* 0x000fe2000f8e00ff */
[----:B------:R-:W-:Y:S01]  /*7cc0*/  STL.U8 [R1+0x138], RZ ;  /* 0x000138ff01007387 */ /* 0x000fe20000100000 */
[----:B------:R-:W3:Y:S01]  /*7cd0*/  LDC.64 R12, c[0x0][0xae0] ;  /* 0x0002b800ff0c7b82 */ /* 0x000ee20000000a00 */
[----:B------:R-:W-:Y:S01]  /*7ce0*/  IMAD.U32 R10, RZ, RZ, UR4 ;  /* 0x00000004ff0a7e24 */ /* 0x000fe2000f8e00ff */
[----:B------:R-:W-:Y:S01]  /*7cf0*/  ULDC UR4, c[0x0][0x3f4] ;  /* 0x0000fd0000047ab9 */ /* 0x000fe20000000800 */
[----:B------:R-:W-:Y:S01]  /*7d00*/  IMAD.U32 R11, RZ, RZ, UR5 ;  /* 0x00000005ff0b7e24 */ /* 0x000fe2000f8e00ff */
[----:B------:R-:W-:Y:S01]  /*7d10*/  STL.U8 [R1+0x16c], RZ ;  /* 0x00016cff01007387 */ /* 0x000fe20000100000 */
[----:B------:R-:W-:-:S02]  /*7d20*/  ISETP.LT.AND P0, PT, RZ, UR4, PT ;  /* 0x00000004ff007c0c */ /* 0x000fc4000bf01270 */
[----:B------:R-:W-:Y:S01]  /*7d30*/  IADD3 R35, P3, R35, 0x138, RZ ;  /* 0x0000013823237810 */ /* 0x000fe20007f7e0ff */
[----:B------:R-:W4:Y:S01]  /*7d40*/  LDC R30, c[0x0][0xad4] ;  /* 0x0002b500ff1e7b82 */ /* 0x000f220000000800 */
[----:B------:R-:W-:Y:S01]  /*7d50*/  STL.64 [R1+0x128], R10 ;  /* 0x0001280a01007387 */ /* 0x000fe20000100a00 */
[----:B------:R-:W-:Y:S02]  /*7d60*/  IADD3 R37, P4, R37, 0x128, RZ ;  /* 0x0000012825257810 */ /* 0x000fe40007f9e0ff */
[----:B------:R-:W-:Y:S01]  /*7d70*/  IMAD.X R49, RZ, RZ, UR36, P3 ;  /* 0x00000024ff317e24 */ /* 0x000fe200098e06ff */
[----:B------:R2:W-:Y:S02]  /*7d80*/  STL.64 [R1+0x130], R32 ;  /* 0x0001302001007387 */ /* 0x0005e40000100a00 */
[----:B------:R-:W-:Y:S01]  /*7d90*/  IMAD.X R57, RZ, RZ, UR36, P4 ;  /* 0x00000024ff397e24 */ /* 0x000fe2000a0e06ff */
[----:B------:R-:W4:Y:S01]  /*7da0*/  LDC.64 R8, c[0x0][0x448] ;  /* 0x00011200ff087b82 */ /* 0x000f220000000a00 */
[----:B-1----:R-:W-:-:S02]  /*7db0*/  IMAD.MOV.U32 R31, RZ, RZ, R6 ;  /* 0x000000ffff1f7224 */ /* 0x002fc400078e0006 */
[----:B------:R-:W-:Y:S02]  /*7dc0*/  IMAD.MOV.U32 R5, RZ, RZ, R7 ;  /* 0x000000ffff057224 */ /* 0x000fe400078e0007 */
[----:B0-----:R-:W-:-:S03]  /*7dd0*/  VIADD R3, R20, 0xffffff80 ;  /* 0xffffff8014037836 */ /* 0x001fc60000000000 */
[----:B------:R-:W0:Y:S01]  /*7de0*/  LDC R0, c[0x0][0x450] ;  /* 0x00011400ff007b82 */ /* 0x000e220000000800 */
[----:B---3--:R-:W-:Y:S02]  /*7df0*/  IMAD.MOV.U32 R6, RZ, RZ, R12 ;  /* 0x000000ffff067224 */ /* 0x008fe400078e000c */
[----:B------:R-:W-:Y:S01]  /*7e00*/  IMAD.MOV.U32 R7, RZ, RZ, R13 ;  /* 0x000000ffff077224 */ /* 0x000fe200078e000d */
[----:B------:R1:W-:Y:S01]  /*7e10*/  STL [R1+0x47c], R3 ;  /* 0x00047c0301007387 */ /* 0x0003e20000100800 */
[----:B--2---:R-:W-:Y:S02]  /*7e20*/  IMAD.U32 R33, RZ, RZ, UR37 ;  /* 0x00000025ff217e24 */ /* 0x004fe4000f8e00ff */
[----:B------:R-:W-:Y:S01]  /*7e30*/  IMAD.U32 R32, RZ, RZ, UR37 ;  /* 0x00000025ff207e24 */ /* 0x000fe2000f8e00ff */
[----:B----4-:R1:W-:Y:S02]  /*7e40*/  STL.128 [R1+0x140], R28 ;  /* 0x0001401c01007387 */ /* 0x0103e40000100c00 */
[----:B------:R-:W-:-:S02]  /*7e50*/  IADD3 R33, P1, R33, 0x16c, RZ ;  /* 0x0000016c21217810 */ /* 0x000fc40007f3e0ff */
[----:B------:R1:W-:Y:S01]  /*7e60*/  STL.128 [R1+0x150], R4 ;  /* 0x0001500401007387 */ /* 0x0003e20000100c00 */
[----:B------:R-:W-:Y:S02]  /*7e70*/  IADD3 R32, P2, R32, 0x13c, RZ ;  /* 0x0000013c20207810 */ /* 0x000fe40007f5e0ff */
[----:B------:R-:W-:Y:S01]  /*7e80*/  IMAD.X R43, RZ, RZ, UR36, P1 ;  /* 0x00000024ff2b7e24 */ /* 0x000fe200088e06ff */
[----:B------:R1:W-:Y:S02]  /*7e90*/  STL.64 [R1+0x160], R8 ;  /* 0x0001600801007387 */ /* 0x0003e40000100a00 */
[----:B------:R-:W-:Y:S02]  /*7ea0*/  IMAD.X R41, RZ, RZ, UR36, P2 ;  /* 0x00000024ff297e24 */ /* 0x000fe400090e06ff */
[----:B------:R1:W-:Y:S04]  /*7eb0*/  STL [R1+0x13c], R3 ;  /* 0x00013c0301007387 */ /* 0x0003e80000100800 */
[----:B0-----:R1:W-:Y:S01]  /*7ec0*/  STL [R1+0x168], R0 ;  /* 0x0001680001007387 */ /* 0x0013e20000100800 */
[----:B------:R-:W-:Y:S05]  /*7ed0*/  @P0 BRA `(.L_x_12544) ;  /* 0x0000000000400947 */ /* 0x000fea0003800000 */
[----:B-1----:R-:W2:Y:S02]  /*7ee0*/  LDL R3, [R1+0x21c] ;  /* 0x00021c0001037983 */ /* 0x002ea40000100800 */
[----:B--2---:R-:W-:-:S04]  /*7ef0*/  LEA.HI R0, R3, R3, RZ, 0x1 ;  /* 0x0000000303007211 */ /* 0x004fc800078f08ff */
        /* <DEDUP_REMOVED lines=8> */
.L_x_12547:
[----:B-1----:R1:W2:Y:S02]  /*7f80*/  SYNCS.PHASECHK.TRANS64.TRYWAIT P0, [R2+URZ+0x32400], R3 ;  /* 0x03240003020075a7 */ /* 0x0022a4000800017f */
[----:B--2---:R-:W-:Y:S05]  /*7f90*/  @!P0 NANOSLEEP.SYNCS 0x989680 ;  /* 0x009896800000895d */ /* 0x004fea0003900000 */
[----:B------:R-:W2:Y:S02]  /*7fa0*/  @!P0 SYNCS.PHASECHK.TRANS64 P0, [R2+URZ+0x32400], R3 ;  /* 0x03240003020085a7 */ /* 0x000ea4000800007f */
[----:B--2---:R-:W-:Y:S05]  /*7fb0*/  @!P0 BRA `(.L_x_12547) ;  /* 0xfffffffc00f08947 */ /* 0x004fea000383ffff */
.L_x_12546:
[----:B------:R-:W-:Y:S05]  /*7fc0*/  BSYNC B0 ;  /* 0x0000000000007941 */ /* 0x000fea0003800000 */
.L_x_12545:
[----:B------:R-:W-:Y:S05]  /*7fd0*/  BRA `(.L_x_12548) ;  /* 0x0000002c00a07947 */ /* 0x000fea0003800000 */
.L_x_12544:
[----:B------:R-:W-:Y:S01]  /*7fe0*/  LOP3.LUT P0, RZ, R54, 0x3ff, RZ, 0xc0, !PT ;  /* 0x000003ff36ff7812 */ /* 0x000fe2000780c0ff */
[----:B------:R-:W-:Y:S01]  /*7ff0*/  ULDC.64 UR4, c[0x0][0x3f8] ;  /* 0x0000fe0000047ab9 */ /* 0x000fe20000000a00 */
[----:B-1---5:R-:W-:Y:S01]  /*8000*/  SHF.R.S32.HI R5, RZ, 0x1f, R44 ;  /* 0x0000001fff057819 */ /* 0x022fe2000001142c */
        /* <DEDUP_REMOVED lines=27> */
.L_x_12550:
[----:B------:R-:W-:Y:S05]  /*81c0*/  BSYNC B6 ;  /* 0x0000000000067941 */ /* 0x000fea0003800000 */
.L_x_12549:
[----:B------:R-:W2:Y:S01]  /*81d0*/  LDL R3, [R1+0x70] ;  /* 0x0000700001037983 */ /* 0x000ea20000100800 */
[----:B------:R-:W-:Y:S01]  /*81e0*/  ULDC.U8 UR4, c[0x0][0x410] ;  /* 0x0001040000047ab9 */ /* 0x000fe20000000000 */
[----:B------:R-:W-:Y:S01]  /*81f0*/  BSSY B0, `(.L_x_12551) ;  /* 0x00002be000007945 */ /* 0x000fe20003800000 */
[----:B------:R-:W-:Y:S01]  /*8200*/  ISETP.NE.AND P0, PT, RZ, UR4, PT ;  /* 0x00000004ff007c0c */ /* 0x000fe2000bf05270 */
[----:B--2---:R-:W-:-:S12]  /*8210*/  IMAD R0, R3, 0x80, R22 ;  /* 0x0000008003007824 */ /* 0x004fd800078e0216 */
[----:B------:R-:W-:Y:S05]  /*8220*/  @!P0 BRA `(.L_x_12552) ;  /* 0x0000001400b08947 */ /* 0x000fea0003800000 */
[----:B------:R-:W2:Y:S01]  /*8230*/  LDL R20, [R1+0x480] ;  /* 0x0004800001147983 */ /* 0x000ea20000100800 */
[----:B------:R-:W0:Y:S01]  /*8240*/  LDC R67, c[0x0][0x448] ;  /* 0x00011200ff437b82 */ /* 0x000e220000000800 */
[----:B------:R-:W-:Y:S01]  /*8250*/  ULDC.64 UR4, c[0x0][0x3f8] ;  /* 0x0000fe0000047ab9 */ /* 0x000fe20000000a00 */
[----:B------:R-:W-:Y:S01]  /*8260*/  ULDC.64 UR6, c[0x0][0x408] ;  /* 0x0001020000067ab9 */ /* 0x000fe20000000a00 */
[----:B------:R-:W-:Y:S02]  /*8270*/  IMAD.MOV.U32 R31, RZ, RZ, R29 ;  /* 0x000000ffff1f7224 */ /* 0x000fe400078e001d */
[----:B------:R-:W-:Y:S01]  /*8280*/  IMAD.MOV.U32 R55, RZ, RZ, R63 ;  /* 0x000000ffff377224 */ /* 0x000fe200078e003f */
[----:B0-----:R-:W-:-:S13]  /*8290*/  ISETP.NE.AND P0, PT, R67, 0x1, PT ;  /* 0x000000014300780c */ /* 0x001fda0003f05270 */
[----:B------:R-:W0:Y:S08]  /*82a0*/  @P0 LDC R4, c[0x0][0x44c] ;  /* 0x00011300ff040b82 */ /* 0x000e300000000800 */
[----:B------:R-:W1:Y:S01]  /*82b0*/  @P0 LDC R5, c[0x0][0x450] ;  /* 0x00011400ff050b82 */ /* 0x000e620000000800 */
[----:B--2---:R-:W-:-:S04]  /*82c0*/  IMAD R3, R20, 0x40, R0 ;  /* 0x0000004014037824 */ /* 0x004fc800078e0200 */
        /* <DEDUP_REMOVED lines=23> */
.L_x_12891:
        /* <DEDUP_REMOVED lines=8> */
[----:B------:R-:W3:Y:S01]  /*84c0*/  LDL R11, [R1+0x484] ;  /* 0x00048400010b7983 */ /* 0x000ee20000100800 */
[----:B------:R-:W-:Y:S01]  /*84d0*/  ULDC UR4, c[0x0][0x3f4] ;  /* 0x0000fd0000047ab9 */ /* 0x000fe20000000800 */
[----:B--2---:R-:W-:Y:S01]  /*84e0*/  IMAD.MOV.U32 R4, RZ, RZ, R6 ;  /* 0x000000ffff047224 */ /* 0x004fe200078e0006 */
[----:B------:R-:W-:Y:S01]  /*84f0*/  ISETP.GE.AND P2, PT, R154, UR4, PT ;  /* 0x000000049a007c0c */ /* 0x000fe2000bf46270 */
[----:B-1----:R-:W-:Y:S01]  /*8500*/  IMAD.MOV.U32 R5, RZ, RZ, R3 ;  /* 0x000000ffff057224 */ /* 0x002fe200078e0003 */
[----:B------:R-:W-:Y:S02]  /*8510*/  ISETP.GE.AND P3, PT, R159, UR4, PT ;  /* 0x000000049f007c0c */ /* 0x000fe4000bf66270 */
[----:B------:R-:W-:-:S09]  /*8520*/  CS2R R54, SRZ ;  /* 0x0000000000367805 */ /* 0x000fd2000001ff00 */
[----:B------:R-:W-:-:S04]  /*8530*/  @!P2 IMAD.WIDE R4, R154, 0x2, R4 ;  /* 0x000000029a04a825 */ /* 0x000fc800078e0204 */
[----:B------:R-:W-:Y:S01]  /*8540*/  @!P3 IMAD.SHL.U32 R9, R159, 0x2, RZ ;  /* 0x000000029f09b824 */ /* 0x000fe200078e00ff */
[----:B------:R1:W5:Y:S01]  /*8550*/  @!P2 LD.E.64 R54, desc[UR42][R4.64] ;  /* 0x0000002a0436a980 */ /* 0x000362000c101b00 */
[----:B------:R-:W-:Y:S02]  /*8560*/  CS2R R64, SRZ ;  /* 0x0000000000407805 */ /* 0x000fe4000001ff00 */
[----:B------:R-:W-:Y:S02]  /*8570*/  CS2R R28, SRZ ;  /* 0x00000000001c7805 */ /* 0x000fe4000001ff00 */
[----:B------:R-:W-:Y:S02]  /*8580*/  CS2R R30, SRZ ;  /* 0x00000000001e7805 */ /* 0x000fe4000001ff00 */
[-C--:B-1----:R-:W-:Y:S02]  /*8590*/  @!P3 IADD3 R4, P0, R6, R9.reuse, RZ ;  /* 0x000000090604b210 */ /* 0x082fe40007f1e0ff */
[----:B----4-:R-:W-:Y:S01]  /*85a0*/  @!P3 IADD3 R6, P1, R8, R9, RZ ;  /* 0x000000090806b210 */ /* 0x010fe20007f3e0ff */
[----:B---3--:R-:W-:-:S02]  /*85b0*/  IMAD.MOV.U32 R9, RZ, RZ, R7 ;  /* 0x000000ffff097224 */ /* 0x008fc400078e0007 */
[----:B------:R-:W-:-:S05]  /*85c0*/  @!P2 IMAD.WIDE R8, R154, 0x2, R8 ;  /* 0x000000029a08a825 */ /* 0x000fca00078e0208 */
[----:B------:R1:W5:Y:S01]  /*85d0*/  @!P2 LD.E.64 R64, desc[UR42][R8.64] ;  /* 0x0000002a0840a980 */ /* 0x000362000c101b00 */
[----:B------:R-:W-:-:S05]  /*85e0*/  @!P3 SHF.L.U64.HI R12, R159, 0x1, R11 ;  /* 0x000000019f0cb819 */ /* 0x000fca000001020b */
[--C-:B------:R-:W-:Y:S02]  /*85f0*/  @!P3 IMAD.X R5, R3, 0x1, R12.reuse, P0 ;  /* 0x000000010305b824 */ /* 0x100fe400000e060c */
[----:B------:R-:W-:-:S03]  /*8600*/  @!P3 IMAD.X R7, R7, 0x1, R12, P1 ;  /* 0x000000010707b824 */ /* 0x000fc600008e060c */
[----:B------:R1:W5:Y:S04]  /*8610*/  @!P3 LD.E.64 R28, desc[UR42][R4.64] ;  /* 0x0000002a041cb980 */ /* 0x000368000c101b00 */
[----:B------:R1:W5:Y:S02]  /*8620*/  @!P3 LD.E.64 R30, desc[UR42][R6.64] ;  /* 0x0000002a061eb980 */ /* 0x000364000c101b00 */
.L_x_12555:
[----:B------:R-:W-:Y:S05]  /*8630*/  BSYNC B1 ;  /* 0x0000000000017941 */ /* 0x000fea0003800000 */
.L_x_12554:
[----:B-1---5:R-:W-:Y:S01]  /*8640*/  IMAD.MOV.U32 R3, RZ, RZ, R28 ;  /* 0x000000ffff037224 */ /* 0x022fe200078e001c */
[----:B------:R-:W-:Y:S01]  /*8650*/  UMOV UR4, 0xffffffff ;  /* 0xffffffff00047882 */ /* 0x000fe20000000000 */
[----:B------:R-:W-:Y:S01]  /*8660*/  IMAD.MOV.U32 R4, RZ, RZ, R29 ;  /* 0x000000ffff047224 */ /* 0x000fe200078e001d */
[----:B------:R-:W-:Y:S01]  /*8670*/  CS2R R20, SRZ ;  /* 0x0000000000147805 */ /* 0x000fe2000001ff00 */
[----:B------:R-:W-:Y:S01]  /*8680*/  IMAD.MOV.U32 R5, RZ, RZ, R54 ;  /* 0x000000ffff057224 */ /* 0x000fe200078e0036 */
[----:B------:R-:W-:Y:S01]  /*8690*/  PRMT R70, R3, 0x7610, R70 ;  /* 0x0000761003467816 */ /* 0x000fe20000000046 */
        /* <DEDUP_REMOVED lines=13> */
[----:B------:R1:W2:Y:S04]  /*8770*/  SHFL.IDX PT, R3, R44, 0x1, 0x1c1f ;  /* 0x003c1f002c037f89 */ /* 0x0002a800000e0000 */
[----:B------:R1:W0:Y:S04]  /*8780*/  SHFL.IDX PT, R6, R10, 0x1, 0x1c1f ;  /* 0x003c1f000a067f89 */ /* 0x00022800000e0000 */
[----:B---3--:R1:W3:Y:S04]  /*8790*/  SHFL.IDX PT, R7, R66, 0x1, 0x1c1f ;  /* 0x003c1f0042077f89 */ /* 0x0082e800000e0000 */
[----:B------:R1:W0:Y:S02]  /*87a0*/  SHFL.IDX PT, R14, R63, 0x1, 0x1c1f ;  /* 0x003c1f003f0e7f89 */ /* 0x00022400000e0000 */
.L_x_12897:
[----:B------:R-:W5:Y:S01]  /*87b0*/  LDL R5, [R1+0x21c] ;  /* 0x00021c0001057983 */ /* 0x000f620000100800 */
[----:B------:R-:W-:Y:S01]  /*87c0*/  VIADD R0, R0, 0x40 ;  /* 0x0000004000007836 */ /* 0x000fe20000000000 */
[----:B------:R-:W-:Y:S01]  /*87d0*/  BSSY B1, `(.L_x_12557) ;  /* 0x0000022000017945 */ /* 0x000fe20003800000 */
[----:B01----:R-:W-:Y:S02]  /*87e0*/  CS2R R10, SRZ ;  /* 0x00000000000a7805 */ /* 0x003fe4000001ff00 */
[----:B----4-:R-:W-:Y:S02]  /*87f0*/  CS2R R8, SRZ ;  /* 0x0000000000087805 */ /* 0x010fe4000001ff00 */
[----:B------:R-:W-:Y:S02]  /*8800*/  CS2R R12, SRZ ;  /* 0x00000000000c7805 */ /* 0x000fe4000001ff00 */
[----:B------:R-:W-:Y:S02]  /*8810*/  ISETP.GE.AND P0, PT, R0, R67, PT ;  /* 0x000000430000720c */ /* 0x000fe40003f06270 */
[----:B-----5:R-:W-:-:S04]  /*8820*/  LEA.HI R4, R5, R5, RZ, 0x1 ;  /* 0x0000000505047211 */ /* 0x020fc800078f08ff */
[----:B------:R-:W-:-:S05]  /*8830*/  LOP3.LUT R4, R4, 0xfffffffe, RZ, 0xc0, !PT ;  /* 0xfffffffe04047812 */ /* 0x000fca00078ec0ff */
[----:B------:R-:W-:-:S05]  /*8840*/  IMAD.IADD R4, R5, 0x1, -R4 ;  /* 0x0000000105047824 */ /* 0x000fca00078e0a04 */
[----:B------:R-:W-:Y:S01]  /*8850*/  SHF.L.U32 R63, R4, 0x1f, RZ ;  /* 0x0000001f043f7819 */ /* 0x000fe200000006ff */
[----:B------:R-:W-:Y:S06]  /*8860*/  @P0 BRA `(.L_x_12558) ;  /* 0x0000000000600947 */ /* 0x000fec0003800000 */
[----:B------:R-:W4:Y:S01]  /*8870*/  LDL R15, [R1+0x484] ;  /* 0x00048400010f7983 */ /* 0x000f220000100800 */
[----:B------:R-:W-:Y:S01]  /*8880*/  ULDC UR4, c[0x0][0x3f4] ;  /* 0x0000fd0000047ab9 */ /* 0x000fe20000000800 */
[----:B------:R-:W-:Y:S01]  /*8890*/  IMAD.MOV.U32 R4, RZ, RZ, R6 ;  /* 0x000000ffff047224 */ /* 0x000fe200078e0006 */
[----:B------:R-:W-:Y:S01]  /*88a0*/  ISETP.GE.AND P2, PT, R154, UR4, PT ;  /* 0x000000049a007c0c */ /* 0x000fe2000bf46270 */
[----:B--2---:R-:W-:Y:S01]  /*88b0*/  IMAD.MOV.U32 R5, RZ, RZ, R3 ;  /* 0x000000ffff057224 */ /* 0x004fe200078e0003 */
[----:B------:R-:W-:Y:S02]  /*88c0*/  ISETP.GE.AND P3, PT, R159, UR4, PT ;  /* 0x000000049f007c0c */ /* 0x000fe4000bf66270 */
[----:B------:R-:W-:Y:S01]  /*88d0*/  CS2R R10, SRZ ;  /* 0x00000000000a7805 */ /* 0x000fe2000001ff00 */
[----:B------:R-:W-:-:S08]  /*88e0*/  IMAD.MOV.U32 R8, RZ, RZ, R14 ;  /* 0x000000ffff087224 */ /* 0x000fd000078e000e */
[----:B------:R-:W-:-:S04]  /*88f0*/  @!P2 IMAD.WIDE R4, R154, 0x2, R4 ;  /* 0x000000029a04a825 */ /* 0x000fc800078e0204 */
[C---:B------:R-:W-:Y:S01]  /*8900*/  @!P3 IMAD.SHL.U32 R9, R159.reuse, 0x2, RZ ;  /* 0x000000029f09b824 */ /* 0x040fe200078e00ff */
[----:B------:R0:W5:Y:S01]  /*8910*/  @!P2 LD.E.64 R10, desc[UR42][R4.64] ;  /* 0x0000002a040aa980 */ /* 0x000162000c101b00 */
[----:B------:R-:W-:Y:S02]  /*8920*/  CS2R R12, SRZ ;  /* 0x00000000000c7805 */ /* 0x000fe4000001ff00 */
[----:B------:R-:W-:Y:S02]  /*8930*/  CS2R R20, SRZ ;  /* 0x0000000000147805 */ /* 0x000fe4000001ff00 */
[-C--:B0-----:R-:W-:Y:S02]  /*8940*/  @!P3 IADD3 R4, P0, R6, R9.reuse, RZ ;  /* 0x000000090604b210 */ /* 0x081fe40007f1e0ff */
[----:B------:R-:W-:Y:S01]  /*8950*/  @!P3 IADD3 R6, P1, R14, R9, RZ ;  /* 0x000000090e06b210 */ /* 0x000fe20007f3e0ff */
[----:B---3--:R-:W-:Y:S01]  /*8960*/  IMAD.MOV.U32 R9, RZ, RZ, R7 ;  /* 0x000000ffff097224 */ /* 0x008fe200078e0007 */
[----:B----4-:R-:W-:Y:S01]  /*8970*/  @!P3 SHF.L.U64.HI R0, R159, 0x1, R15 ;  /* 0x000000019f00b819 */ /* 0x010fe2000001020f */
[----:B------:R-:W-:Y:S01]  /*8980*/  @!P2 IMAD.WIDE R14, R154, 0x2, R8 ;  /* 0x000000029a0ea825 */ /* 0x000fe200078e0208 */
[----:B------:R-:W-:-:S03]  /*8990*/  CS2R R8, SRZ ;  /* 0x0000000000087805 */ /* 0x000fc6000001ff00 */
[--C-:B------:R-:W-:Y:S01]  /*89a0*/  @!P3 IMAD.X R5, R3, 0x1, R0.reuse, P0 ;  /* 0x000000010305b824 */ /* 0x100fe200000e0600 */
[----:B------:R0:W5:Y:S01]  /*89b0*/  @!P2 LD.E.64 R12, desc[UR42][R14.64] ;  /* 0x0000002a0e0ca980 */ /* 0x000162000c101b00 */
[----:B------:R-:W-:-:S03]  /*89c0*/  @!P3 IMAD.X R7, R7, 0x1, R0, P1 ;  /* 0x000000010707b824 */ /* 0x000fc600008e0600 */
[----:B------:R0:W5:Y:S04]  /*89d0*/  @!P3 LD.E.64 R20, desc[UR42][R4.64] ;  /* 0x0000002a0414b980 */ /* 0x000168000c101b00 */
[----:B------:R0:W5:Y:S02]  /*89e0*/  @!P3 LD.E.64 R8, desc[UR42][R6.64] ;  /* 0x0000002a0608b980 */ /* 0x000164000c101b00 */
.L_x_12558:
[----:B------:R-:W-:Y:S05]  /*89f0*/  BSYNC B1 ;  /* 0x0000000000017941 */ /* 0x000fea0003800000 */
.L_x_12557:
[----:B------:R-:W1:Y:S01]  /*8a00*/  SYNCS.PHASECHK.TRANS64.TRYWAIT P0, [R2+URZ+0x32400], R63 ;  /* 0x0324003f020075a7 */ /* 0x000e62000800017f */
[----:B------:R-:W-:Y:S04]  /*8a10*/  BSSY B1, `(.L_x_12559) ;  /* 0x0000002000017945 */ /* 0x000fe80003800000 */
[----:B-1----:R-:W-:Y:S05]  /*8a20*/  @!P0 BRA `(.L_x_12560) ;  /* 0x00000320001c8947 */ /* 0x002fea0003800000 */
.L_x_12898:
[----:B------:R-:W-:Y:S05]  /*8a30*/  BSYNC B1 ;  /* 0x0000000000017941 */ /* 0x000fea0003800000 */
.L_x_12559:
[----:B0--3--:R-:W3:Y:S04]  /*8a40*/  LDL R7, [R1+0x474] ;  /* 0x0004740001077983 */ /* 0x009ee80000100800 */
[----:B------:R-:W4:Y:S01]  /*8a50*/  LDL R6, [R1+0x70] ;  /* 0x0000700001067983 */ /* 0x000f220000100800 */
[----:B-----5:R-:W-:Y:S01]  /*8a60*/  IMAD.MOV.U32 R4, RZ, RZ, R21 ;  /* 0x000000ffff047224 */ /* 0x020fe200078e0015 */
[----:B------:R-:W-:Y:S01]  /*8a70*/  BSSY B1, `(.L_x_12561) ;  /* 0x0000081000017945 */ /* 0x000fe20003800000 */
[----:B------:R-:W-:-:S03]  /*8a80*/  IMAD.MOV.U32 R5, RZ, RZ, R8 ;  /* 0x000000ffff057224 */ /* 0x000fc600078e0008 */
[----:B------:R-:W-:Y:S01]  /*8a90*/  PRMT R14, R4, 0x7610, R14 ;  /* 0x00007610040e7816 */ /* 0x000fe2000000000e */
[----:B------:R-:W-:Y:S01]  /*8aa0*/  IMAD.MOV.U32 R4, RZ, RZ, R11 ;  /* 0x000000ffff047224 */ /* 0x000fe200078e000b */
[----:B------:R-:W-:Y:S01]  /*8ab0*/  PRMT R44, R5, 0x7610, R44 ;  /* 0x00007610052c7816 */ /* 0x000fe2000000002c */
[----:B------:R-:W-:-:S05]  /*8ac0*/  IMAD.MOV.U32 R5, RZ, RZ, R12 ;  /* 0x000000ffff057224 */ /* 0x000fca00078e000c */
[----:B------:R-:W-:Y:S01]  /*8ad0*/  PRMT R68, R5, 0x7610, R68 ;  /* 0x0000761005447816 */ /* 0x000fe20000000044 */
[C---:B---3--:R-:W-:Y:S01]  /*8ae0*/  IMAD.SHL.U32 R0, R7.reuse, 0x40, RZ ;  /* 0x0000004007007824 */ /* 0x048fe200078e00ff */
[----:B------:R-:W-:Y:S01]  /*8af0*/  LOP3.LUT P1, RZ, R7, 0x4, RZ, 0xc0, !PT ;  /* 0x0000000407ff7812 */ /* 0x000fe2000782c0ff */
[----:B----4-:R-:W-:-:S03]  /*8b00*/  IMAD R6, R6, -0x80, R67 ;  /* 0xffffff8006067824 */ /* 0x010fc600078e0243 */
[----:B--2---:R-:W-:Y:S02]  /*8b10*/  LOP3.LUT R3, R0, 0x1c0, RZ, 0xc0, !PT ;  /* 0x000001c000037812 */ /* 0x004fe400078ec0ff */
[----:B------:R-:W-:Y:S01]  /*8b20*/  PRMT R67, R4, 0x7610, R67 ;  /* 0x0000761004437816 */ /* 0x000fe20000000043 */
[----:B------:R-:W-:Y:S01]  /*8b30*/  IMAD.MOV.U32 R4, RZ, RZ, R9 ;  /* 0x000000ffff047224 */ /* 0x000fe200078e0009 */
[----:B------:R-:W-:Y:S02]  /*8b40*/  LOP3.LUT R0, R3, 0x18, R152, 0xf8, !PT ;  /* 0x0000001803007812 */ /* 0x000fe400078ef898 */
[----:B------:R-:W-:Y:S02]  /*8b50*/  SHF.R.U32.HI R3, RZ, 0x3, R3 ;  /* 0x00000003ff037819 */ /* 0x000fe40000011603 */
[----:B------:R-:W-:Y:S01]  /*8b60*/  VIMNMX R15, R6, 0x80, PT ;  /* 0x00000080060f7848 */ /* 0x000fe20003fe0100 */
[----:B------:R-:W-:Y:S01]  /*8b70*/  IMAD.MOV.U32 R6, RZ, RZ, R13 ;  /* 0x000000ffff067224 */ /* 0x000fe200078e000d */
[----:B------:R-:W-:Y:S01]  /*8b80*/  LOP3.LUT R3, R0, R3, RZ, 0x3c, !PT ;  /* 0x0000000300037212 */ /* 0x000fe200078e3cff */
[----:B------:R-:W-:Y:S01]  /*8b90*/  IMAD.MOV.U32 R0, RZ, RZ, R20 ;  /* 0x000000ffff007224 */ /* 0x000fe200078e0014 */
[----:B------:R-:W-:-:S02]  /*8ba0*/  ISETP.GE.AND P0, PT, R22, R15, PT ;  /* 0x0000000f1600720c */ /* 0x000fc40003f06270 */
[----:B-1----:R-:W-:Y:S01]  /*8bb0*/  PRMT R63, R4, 0x7610, R63 ;  /* 0x00007610043f7816 */ /* 0x002fe2000000003f */
[----:B------:R-:W-:Y:S01]  /*8bc0*/  IMAD R3, R180, 0x200, R3 ;  /* 0x00000200b4037824 */ /* 0x000fe200078e0203 */
[----:B------:R-:W-:-:S03]  /*8bd0*/  PRMT R66, R6, 0x7610, R66 ;  /* 0x0000761006427816 */ /* 0x000fc60000000042 */
[----:B------:R-:W-:Y:S02]  /*8be0*/  IMAD R2, R3, 0x2, R2 ;  /* 0x0000000203027824 */ /* 0x000fe400078e0202 */
[----:B------:R-:W-:Y:S02]  /*8bf0*/  IMAD.MOV.U32 R3, RZ, RZ, R10 ;  /* 0x000000ffff037224 */ /* 0x000fe400078e000a */
[----:B------:R-:W-:-:S03]  /*8c00*/  VIADD R7, R2, 0x18400 ;  /* 0x0001840002077836 */ /* 0x000fc60000000000 */
[----:B------:R-:W-:Y:S01]  /*8c10*/  PRMT R69, R3, 0x7610, R69 ;  /* 0x0000761003457816 */ /* 0x000fe20000000045 */
[----:B------:R-:W-:Y:S02]  /*8c20*/  VIADD R3, R2, 0x18440 ;  /* 0x0001844002037836 */ /* 0x000fe40000000000 */
[----:B------:R-:W-:Y:S01]  /*8c30*/  @P1 VIADD R3, R7, 0xffffffc0 ;  /* 0xffffffc007031836 */ /* 0x000fe20000000000 */
[----:B------:R-:W-:Y:S06]  /*8c40*/  @P0 BRA `(.L_x_12562) ;  /* 0x00000004008c0947 */ /* 0x000fec0003800000 */
[----:B------:R-:W0:Y:S01]  /*8c50*/  LDC R4, c[0x0][0x3f4] ;  /* 0x0000fd00ff047b82 */ /* 0x000e220000000800 */
[----:B------:R-:W-:Y:S01]  /*8c60*/  BSSY B2, `(.L_x_12563) ;  /* 0x0000032000027945 */ /* 0x000fe20003800000 */
[-C--:B0-----:R-:W-:Y:S02]  /*8c70*/  ISETP.GE.AND P0, PT, R154, R4.reuse, PT ;  /* 0x000000049a00720c */ /* 0x081fe40003f06270 */
[----:B------:R-:W-:-:S11]  /*8c80*/  ISETP.GE.AND P1, PT, R159, R4, PT ;  /* 0x000000049f00720c */ /* 0x000fd60003f26270 */
[----:B------:R-:W-:Y:S05]  /*8c90*/  @P0 BRA `(.L_x_12564) ;  /* 0x0000000000b80947 */ /* 0x000fea0003800000 */
[----:B------:R-:W0:Y:S01]  /*8ca0*/  LDS.128 R4, [R2+0x18400] ;  /* 0x0184000002047984 */ /* 0x000e220000000c00 */
[----:B------:R-:W-:Y:S02]  /*8cb0*/  SHF.R.U32.HI R80, RZ, 0x10, R65 ;  /* 0x00000010ff507819 */ /* 0x000fe40000011641 */
[----:B------:R-:W-:Y:S02]  /*8cc0*/  SHF.R.U32.HI R77, RZ, 0x10, R55 ;  /* 0x00000010ff4d7819 */ /* 0x000fe40000011637 */
[----:B------:R-:W-:Y:S02]  /*8cd0*/  SHF.R.U64 R79, R64, 0x10, R65 ;  /* 0x00000010404f7819 */ /* 0x000fe40000001241 */
[----:B------:R-:W-:Y:S02]  /*8ce0*/  PRMT R80, R69, 0x5432, R80 ;  /* 0x0000543245507816 */ /* 0x000fe40000000050 */
[----:B------:R-:W-:Y:S02]  /*8cf0*/  PRMT R77, R78, 0x5410, R77 ;  /* 0x000054104e4d7816 */ /* 0x000fe4000000004d */
[----:B------:R-:W-:-:S02]  /*8d00*/  SHF.R.U64 R76, R54, 0x10, R55 ;  /* 0x00000010364c7819 */ /* 0x000fc40000001237 */
        /* <DEDUP_REMOVED lines=39> */
.L_x_12564:
[----:B------:R-:W-:Y:S05]  /*8f80*/  BSYNC B2 ;  /* 0x0000000000027941 */ /* 0x000fea0003800000 */
.L_x_12563:
        /* <DEDUP_REMOVED lines=46> */
[----:B------:R1:W-:Y:S02]  /*9270*/  STS.128 [R3], R4 ;  /* 0x0000000403007388 */ /* 0x0003e40000000c00 */
.L_x_12562:
[----:B------:R-:W-:Y:S05]  /*9280*/  BSYNC B1 ;  /* 0x0000000000017941 */ /* 0x000fea0003800000 */
.L_x_12561:
[----:B------:R-:W-:-:S13]  /*9290*/  ISETP.GE.AND P0, PT, R156, R15, PT ;  /* 0x0000000f9c00720c */ /* 0x000fda0003f06270 */
[----:B------:R-:W-:Y:S05]  /*92a0*/  @P0 BRA `(.L_x_12565) ;  /* 0x0000001800c80947 */ /* 0x000fea0003800000 */
[----:B01----:R-:W0:Y:S01]  /*92b0*/  LDC R4, c[0x0][0x3f4] ;  /* 0x0000fd00ff047b82 */ /* 0x003e220000000800 */
[----:B------:R-:W-:Y:S01]  /*92c0*/  BSSY B1, `(.L_x_12566) ;  /* 0x0000032000017945 */ /* 0x000fe20003800000 */
[-C--:B0-----:R-:W-:Y:S02]  /*92d0*/  ISETP.GE.AND P0, PT, R154, R4.reuse, PT ;  /* 0x000000049a00720c */ /* 0x081fe40003f06270 */
[----:B------:R-:W-:-:S11]  /*92e0*/  ISETP.GE.AND P1, PT, R159, R4, PT ;  /* 0x000000049f00720c */ /* 0x000fd60003f26270 */
[----:B------:R-:W-:Y:S05]  /*92f0*/  @P0 BRA `(.L_x_12567) ;  /* 0x0000000000b80947 */ /* 0x000fea0003800000 */
[----:B------:R-:W0:Y:S01]  /*9300*/  LDS.128 R4, [R2+0x1a400] ;  /* 0x01a4000002047984 */ /* 0x000e220000000c00 */
        /* <DEDUP_REMOVED lines=20> */
[C---:B------:R-:W-:Y:S01]  /*9450*/  FFMA.FTZ R30, R10.reuse, R15, -R29 ;  /* 0x0000000f0a1e7223 */ /* 0x040fe2000001081d */
[-C--:B------:R-:W-:Y:S01]  /*9460*/  FMUL.FTZ R15, R13, R67.reuse ;  /* 0x000000430d0f7220 */ /* 0x080fe20000410000 */
        /* <DEDUP_REMOVED lines=23> */
.L_x_12567:
[----:B------:R-:W-:Y:S05]  /*95e0*/  BSYNC B1 ;  /* 0x0000000000017941 */ /* 0x000fea0003800000 */
.L_x_12566:
        /* <DEDUP_REMOVED lines=8> */
[----:B------:R-:W-:Y:S02]  /*9670*/  PRMT R10, R0, 0x5410, R13 ;  /* 0x00005410000a7816 */ /* 0x000fe4000000000d */
[----:B------:R-:W-:Y:S01]  /*9680*/  PRMT R44, R44, 0x5410, R11 ;  /* 0x000054102c2c7816 */ /* 0x000fe2000000000b */
        /* <DEDUP_REMOVED lines=21> */
[C---:B------:R-:W-:Y:S01]  /*97e0*/  FFMA.FTZ R28, R9.reuse, R14, -R28 ;  /* 0x0000000e091c7223 */ /* 0x040fe2000001081c */
        /* <DEDUP_REMOVED lines=16> */
.L_x_12552:
        /* <DEDUP_REMOVED lines=29> */
[----:B------:R-:W0:Y:S01]  /*9ac0*/  LDC R69, c[0x0][0x3f4] ;  /* 0x0000fd00ff457b82 */ /* 0x000e220000000800 */
[----:B------:R-:W1:Y:S01]  /*9ad0*/  SHFL.IDX PT, R5, R29, RZ, 0x1c1f ;  /* 0x001c1fff1d057589 */ /* 0x000e6200000e0000 */
[----:B------:R-:W-:-:S03]  /*9ae0*/  IMAD R3, R28, R7, RZ ;  /* 0x000000071c037224 */ /* 0x000fc600078e02ff */
[----:B------:R-:W2:Y:S04]  /*9af0*/  SHFL.IDX PT, R4, R31, RZ, 0x1c1f ;  /* 0x001c1fff1f047589 */ /* 0x000ea800000e0000 */
[----:B------:R-:W3:Y:S04]  /*9b00*/  SHFL.IDX PT, R14, R44, RZ, 0x1c1f ;  /* 0x001c1fff2c0e7589 */ /* 0x000ee800000e0000 */
[----:B------:R-:W4:Y:S01]  /*9b10*/  SHFL.IDX PT, R6, R30, RZ, 0x1c1f ;  /* 0x001c1fff1e067589 */ /* 0x000f2200000e0000 */
[----:B0-----:R-:W-:-:S04]  /*9b20*/  ISETP.GE.AND P0, PT, R152, R69, PT ;  /* 0x000000459800720c */ /* 0x001fc80003f06270 */
[----:B------:R-:W-:-:S13]  /*9b30*/  ISETP.GE.OR P1, PT, R0, R3, P0 ;  /* 0x000000030000720c */ /* 0x000fda0000726670 */
[C---:B------:R-:W-:Y:S01]  /*9b40*/  @!P1 IMAD.SHL.U32 R7, R152.reuse, 0x2, RZ ;  /* 0x0000000298079824 */ /* 0x040fe200078e00ff */
[----:B------:R-:W-:-:S04]  /*9b50*/  @!P1 SHF.L.U64.HI R21, R152, 0x1, R153 ;  /* 0x0000000198159819 */ /* 0x000fc80000010299 */
[----:B-1----:R-:W-:-:S05]  /*9b60*/  @!P1 IADD3 R8, P2, R5, R7, RZ ;  /* 0x0000000705089210 */ /* 0x002fca0007f5e0ff */
[----:B--2---:R-:W-:Y:S01]  /*9b70*/  @!P1 IMAD.X R9, R4, 0x1, R21, P2 ;  /* 0x0000000104099824 */ /* 0x004fe200010e0615 */
[----:B---3--:R-:W-:-:S05]  /*9b80*/  @!P1 IADD3 R4, P2, R14, R7, RZ ;  /* 0x000000070e049210 */ /* 0x008fca0007f5e0ff */
[----:B----4-:R-:W-:Y:S01]  /*9b90*/  @!P1 IMAD.X R5, R6, 0x1, R21, P2 ;  /* 0x0000000106059824 */ /* 0x010fe200010e0615 */
[----:B------:R-:W2:Y:S05]  /*9ba0*/  @!P1 LD.E.128 R8, desc[UR42][R8.64] ;  /* 0x0000002a08089980 */ /* 0x000eaa000c101d00 */
[----:B------:R-:W3:Y:S01]  /*9bb0*/  @!P1 LD.E.128 R4, desc[UR42][R4.64] ;  /* 0x0000002a04049980 */ /* 0x000ee2000c101d00 */
[----:B------:R-:W-:Y:S02]  /*9bc0*/  CS2R R20, SRZ ;  /* 0x0000000000147805 */ /* 0x000fe4000001ff00 */
[----:B------:R-:W-:Y:S02]  /*9bd0*/  CS2R R66, SRZ ;  /* 0x0000000000427805 */ /* 0x000fe4000001ff00 */
[----:B------:R-:W-:Y:S01]  /*9be0*/  CS2R R54, SRZ ;  /* 0x0000000000367805 */ /* 0x000fe2000001ff00 */
[----:B------:R-:W0:Y:S01]  /*9bf0*/  SHFL.IDX PT, R29, R29, 0x1, 0x1c1f ;  /* 0x003c1f001d1d7f89 */ /* 0x000e2200000e0000 */
[----:B------:R-:W-:-:S03]  /*9c00*/  CS2R R64, SRZ ;  /* 0x0000000000407805 */ /* 0x000fc6000001ff00 */
[----:B------:R-:W1:Y:S04]  /*9c10*/  SHFL.IDX PT, R28, R31, 0x1, 0x1c1f ;  /* 0x003c1f001f1c7f89 */ /* 0x000e6800000e0000 */
[----:B------:R-:W4:Y:S04]  /*9c20*/  SHFL.IDX PT, R30, R30, 0x1, 0x1c1f ;  /* 0x003c1f001e1e7f89 */ /* 0x000f2800000e0000 */
[----:B------:R5:W0:Y:S01]  /*9c30*/  SHFL.IDX PT, R14, R44, 0x1, 0x1c1f ;  /* 0x003c1f002c0e7f89 */ /* 0x000a2200000e0000 */
[----:B--2---:R-:W-:Y:S02]  /*9c40*/  @!P1 IMAD.MOV.U32 R20, RZ, RZ, R10 ;  /* 0x000000ffff149224 */ /* 0x004fe400078e000a */
[----:B------:R-:W-:-:S02]  /*9c50*/  @!P1 IMAD.MOV.U32 R21, RZ, RZ, R11 ;  /* 0x000000ffff159224 */ /* 0x000fc400078e000b */
[----:B------:R-:W-:Y:S02]  /*9c60*/  IMAD.MOV.U32 R10, RZ, RZ, R20 ;  /* 0x000000ffff0a7224 */ /* 0x000fe400078e0014 */
[----:B---3--:R-:W-:Y:S02]  /*9c70*/  @!P1 IMAD.MOV.U32 R66, RZ, RZ, R4 ;  /* 0x000000ffff429224 */ /* 0x008fe400078e0004 */
[----:B------:R-:W-:Y:S01]  /*9c80*/  @!P1 IMAD.MOV.U32 R67, RZ, RZ, R5 ;  /* 0x000000ffff439224 */ /* 0x000fe200078e0005 */
[----:B------:R-:W-:Y:S01]  /*9c90*/  PRMT R63, R63, 0x5410, R10 ;  /* 0x000054103f3f7816 */ /* 0x000fe2000000000a */
[----:B------:R-:W-:Y:S02]  /*9ca0*/  IMAD.MOV.U32 R11, RZ, RZ, R21 ;  /* 0x000000ffff0b7224 */ /* 0x000fe400078e0015 */
[----:B------:R-:W-:Y:S02]  /*9cb0*/  @!P1 IMAD.MOV.U32 R54, RZ, RZ, R8 ;  /* 0x000000ffff369224 */ /* 0x000fe400078e0008 */
[----:B------:R-:W-:Y:S01]  /*9cc0*/  @!P1 IMAD.MOV.U32 R55, RZ, RZ, R9 ;  /* 0x000000ffff379224 */ /* 0x000fe200078e0009 */
[----:B------:R-:W-:Y:S01]  /*9cd0*/  PRMT R68, R68, 0x5410, R11 ;  /* 0x0000541044447816 */ /* 0x000fe2000000000b */
[----:B------:R-:W-:-:S02]  /*9ce0*/  @!P1 IMAD.MOV.U32 R64, RZ, RZ, R6 ;  /* 0x000000ffff409224 */ /* 0x000fc400078e0006 */
[----:B------:R-:W-:Y:S02]  /*9cf0*/  @!P1 IMAD.MOV.U32 R65, RZ, RZ, R7 ;  /* 0x000000ffff419224 */ /* 0x000fe400078e0007 */
        /* <DEDUP_REMOVED lines=12> */
[----:B01--45:R-:W-:-:S07]  /*9dc0*/  PRMT R44, R44, 0x5410, R5 ;  /* 0x000054102c2c7816 */ /* 0x033fce0000000005 */
.L_x_12908:
[----:B------:R-:W2:Y:S01]  /*9dd0*/  LDL R5, [R1+0x21c] ;  /* 0x00021c0001057983 */ /* 0x000ea20000100800 */
[----:B------:R-:W-:Y:S01]  /*9de0*/  VIADD R0, R0, 0x40 ;  /* 0x0000004000007836 */ /* 0x000fe20000000000 */
[----:B------:R-:W-:Y:S01]  /*9df0*/  BSSY B1, `(.L_x_12569) ;  /* 0x0000016000017945 */ /* 0x000fe20003800000 */
[----:B------:R-:W-:Y:S02]  /*9e00*/  CS2R R10, SRZ ;  /* 0x00000000000a7805 */ /* 0x000fe4000001ff00 */
[----:B------:R-:W-:Y:S02]  /*9e10*/  CS2R R8, SRZ ;  /* 0x0000000000087805 */ /* 0x000fe4000001ff00 */
[----:B------:R-:W-:Y:S02]  /*9e20*/  ISETP.GE.AND P1, PT, R0, R3, PT ;  /* 0x000000030000720c */ /* 0x000fe40003f26270 */
[----:B--2---:R-:W-:-:S04]  /*9e30*/  LEA.HI R4, R5, R5, RZ, 0x1 ;  /* 0x0000000505047211 */ /* 0x004fc800078f08ff */
        /* <DEDUP_REMOVED lines=11> */
[-C--:B------:R-:W-:Y:S02]  /*9ef0*/  IADD3 R4, P1, R29, R8.reuse, RZ ;  /* 0x000000081d047210 */ /* 0x080fe40007f3e0ff */
[----:B------:R-:W-:-:S03]  /*9f00*/  IADD3 R8, P2, R14, R8, RZ ;  /* 0x000000080e087210 */ /* 0x000fc60007f5e0ff */
[--C-:B------:R-:W-:Y:S02]  /*9f10*/  IMAD.X R5, R28, 0x1, R7.reuse, P1 ;  /* 0x000000011c057824 */ /* 0x100fe400008e0607 */
[----:B------:R-:W-:-:S04]  /*9f20*/  IMAD.X R9, R30, 0x1, R7, P2 ;  /* 0x000000011e097824 */ /* 0x000fc800010e0607 */
[----:B------:R-:W5:Y:S04]  /*9f30*/  LD.E.128 R4, desc[UR42][R4.64] ;  /* 0x0000002a04047980 */ /* 0x000f68000c101d00 */
[----:B------:R-:W5:Y:S02]  /*9f40*/  LD.E.128 R8, desc[UR42][R8.64] ;  /* 0x0000002a08087980 */ /* 0x000f64000c101d00 */
.L_x_12570:
[----:B------:R-:W-:Y:S05]  /*9f50*/  BSYNC B1 ;  /* 0x0000000000017941 */ /* 0x000fea0003800000 */
.L_x_12569:
[----:B------:R-:W0:Y:S01]  /*9f60*/  SYNCS.PHASECHK.TRANS64.TRYWAIT P1, [R2+URZ+0x32400], R13 ;  /* 0x0324000d020075a7 */ /* 0x000e22000802017f */
[----:B------:R-:W-:Y:S04]  /*9f70*/  BSSY B1, `(.L_x_12571) ;  /* 0x0000002000017945 */ /* 0x000fe80003800000 */
[----:B0-----:R-:W-:Y:S05]  /*9f80*/  @!P1 BRA `(.L_x_12572) ;  /* 0x0000031000409947 */ /* 0x001fea0003800000 */
.L_x_12909:
[----:B------:R-:W-:Y:S05]  /*9f90*/  BSYNC B1 ;  /* 0x0000000000017941 */ /* 0x000fea0003800000 */
.L_x_12571:
[----:B------:R-:W2:Y:S01]  /*9fa0*/  LDL R0, [R1+0x70] ;  /* 0x0000700001007983 */ /* 0x000ea20000100800 */
[----:B-----5:R-:W-:Y:S01]  /*9fb0*/  IMAD.MOV.U32 R12, RZ, RZ, R7 ;  /* 0x000000ffff0c7224 */ /* 0x020fe200078e0007 */
[----:B------:R-:W-:Y:S01]  /*9fc0*/  BSSY B1, `(.L_x_12573) ;  /* 0x000007b000017945 */ /* 0x000fe20003800000 */
[----:B0-----:R-:W-:Y:S02]  /*9fd0*/  IMAD.MOV.U32 R13, RZ, RZ, R10 ;  /* 0x000000ffff0d7224 */ /* 0x001fe400078e000a */
[----:B------:R-:W-:Y:S01]  /*9fe0*/  IMAD.MOV.U32 R14, RZ, RZ, R11 ;  /* 0x000000ffff0e7224 */ /* 0x000fe200078e000b */
[----:B------:R-:W-:Y:S01]  /*9ff0*/  PRMT R44, R12, 0x7610, R44 ;  /* 0x000076100c2c7816 */ /* 0x000fe2000000002c */
[----:B------:R-:W-:Y:S01]  /*a000*/  IMAD.MOV.U32 R12, RZ, RZ, R5 ;  /* 0x000000ffff0c7224 */ /* 0x000fe200078e0005 */
[----:B------:R-:W-:Y:S01]  /*a010*/  PRMT R76, R13, 0x7610, R76 ;  /* 0x000076100d4c7816 */ /* 0x000fe2000000004c */
[----:B------:R-:W-:Y:S01]  /*a020*/  IMAD.MOV.U32 R70, RZ, RZ, R9 ;  /* 0x000000ffff467224 */ /* 0x000fe200078e0009 */
[----:B------:R-:W-:-:S02]  /*a030*/  PRMT R75, R14, 0x7610, R75 ;  /* 0x000076100e4b7816 */ /* 0x000fc4000000004b */
[----:B------:R-:W-:Y:S01]  /*a040*/  PRMT R78, R12, 0x7610, R78 ;  /* 0x000076100c4e7816 */ /* 0x000fe2000000004e */
[----:B--2---:R-:W-:Y:S02]  /*a050*/  IMAD R3, R0, -0x80, R3 ;  /* 0xffffff8000037824 */ /* 0x004fe400078e0203 */
[----:B------:R-:W-:-:S03]  /*a060*/  IMAD.MOV.U32 R0, RZ, RZ, R6 ;  /* 0x000000ffff007224 */ /* 0x000fc600078e0006 */
[----:B------:R-:W-:-:S04]  /*a070*/  VIMNMX R3, R3, 0x80, PT ;  /* 0x0000008003037848 */ /* 0x000fc80003fe0100 */
[-C--:B------:R-:W-:Y:S02]  /*a080*/  ISETP.GE.OR P1, PT, R22, R3.reuse, P0 ;  /* 0x000000031600720c */ /* 0x080fe40000726670 */
[----:B------:R-:W-:Y:S01]  /*a090*/  ISETP.GE.OR P0, PT, R156, R3, P0 ;  /* 0x000000039c00720c */ /* 0x000fe20000706670 */
[----:B------:R-:W-:-:S05]  /*a0a0*/  IMAD.MOV.U32 R3, RZ, RZ, R4 ;  /* 0x000000ffff037224 */ /* 0x000fca00078e0004 */
[----:B------:R-:W-:Y:S01]  /*a0b0*/  PRMT R77, R3, 0x7610, R77 ;  /* 0x00007610034d7816 */ /* 0x000fe2000000004d */
[----:B------:R-:W-:-:S04]  /*a0c0*/  IMAD.MOV.U32 R3, RZ, RZ, R8 ;  /* 0x000000ffff037224 */ /* 0x000fc800078e0008 */
[----:B------:R-:W-:Y:S05]  /*a0d0*/  @P1 BRA `(.L_x_12574) ;  /* 0x0000000400a41947 */ /* 0x000fea0003800000 */
[----:B------:R-:W2:Y:S01]  /*a0e0*/  LDL R15, [R1+0x474] ;  /* 0x00047400010f7983 */ /* 0x000ea20000100800 */
[----:B------:R-:W-:Y:S01]  /*a0f0*/  IMAD.IADD R14, R152, 0x1, R69 ;  /* 0x00000001980e7824 */ /* 0x000fe200078e0245 */
[----:B------:R-:W-:Y:S02]  /*a100*/  SHF.R.U64 R80, R54, 0x10, R55 ;  /* 0x0000001036507819 */ /* 0x000fe40000001237 */
[----:B------:R-:W-:Y:S02]  /*a110*/  SHF.R.U64 R82, R66, 0x10, R67 ;  /* 0x0000001042527819 */ /* 0x000fe40000001243 */
[--C-:B------:R-:W-:Y:S02]  /*a120*/  SHF.R.U64 R54, R20, 0x10, R21.reuse ;  /* 0x0000001014367819 */ /* 0x100fe40000001215 */
[----:B------:R-:W-:Y:S02]  /*a130*/  SHF.R.U32.HI R20, RZ, 0x10, R21 ;  /* 0x00000010ff147819 */ /* 0x000fe40000011615 */
[----:B------:R-:W-:-:S02]  /*a140*/  SHF.R.U64 R85, R64, 0x10, R65 ;  /* 0x0000001040557819 */ /* 0x000fc40000001241 */
[----:B------:R-:W-:Y:S02]  /*a150*/  PRMT R82, R75, 0x5432, R82 ;  /* 0x000054324b527816 */ /* 0x000fe40000000052 */
[----:B------:R-:W-:Y:S02]  /*a160*/  SHF.R.U32.HI R81, RZ, 0x10, R55 ;  /* 0x00000010ff517819 */ /* 0x000fe40000011637 */
[C---:B------:R-:W-:Y:S02]  /*a170*/  PRMT R79, R63.reuse, 0x5410, R80 ;  /* 0x000054103f4f7816 */ /* 0x040fe40000000050 */
[----:B------:R-:W-:Y:S02]  /*a180*/  PRMT R21, R63, 0x5432, R54 ;  /* 0x000054323f157816 */ /* 0x000fe40000000036 */
[----:B------:R-:W-:Y:S01]  /*a190*/  SHF.R.U32.HI R86, RZ, 0x10, R65 ;  /* 0x00000010ff567819 */ /* 0x000fe20000011641 */
[----:B------:R-:W-:Y:S01]  /*a1a0*/  IMAD.U32 R80, R79, 0x10000, RZ ;  /* 0x000100004f507824 */ /* 0x000fe200078e00ff */
[----:B------:R-:W-:Y:S01]  /*a1b0*/  PRMT R85, R83, 0x5410, R85 ;  /* 0x0000541053557816 */ /* 0x000fe20000000055 */
[----:B------:R-:W-:Y:S01]  /*a1c0*/  IMAD.U32 R83, R82, 0x10000, RZ ;  /* 0x0001000052537824 */ /* 0x000fe200078e00ff */
[----:B------:R-:W-:-:S02]  /*a1d0*/  SHF.R.U32.HI R84, RZ, 0x10, R67 ;  /* 0x00000010ff547819 */ /* 0x000fc40000011643 */
[----:B------:R-:W-:Y:S02]  /*a1e0*/  LOP3.LUT R82, R82, 0xffff0000, RZ, 0xc0, !PT ;  /* 0xffff000052527812 */ /* 0x000fe400078ec0ff */
[----:B------:R-:W-:Y:S02]  /*a1f0*/  LOP3.LUT R79, R79, 0xffff0000, RZ, 0xc0, !PT ;  /* 0xffff00004f4f7812 */ /* 0x000fe400078ec0ff */
[----:B------:R-:W-:Y:S02]  /*a200*/  PRMT R81, R68, 0x5410, R81 ;  /* 0x0000541044517816 */ /* 0x000fe40000000051 */
[----:B------:R-:W-:Y:S02]  /*a210*/  PRMT R84, R76, 0x5432, R84 ;  /* 0x000054324c547816 */ /* 0x000fe40000000054 */
[----:B------:R-:W-:Y:S02]  /*a220*/  PRMT R86, R44, 0x5432, R86 ;  /* 0x000054322c567816 */ /* 0x000fe40000000056 */
[----:B------:R-:W-:Y:S01]  /*a230*/  PRMT R20, R68, 0x5432, R20 ;  /* 0x0000543244147816 */ /* 0x000fe20000000014 */
[----:B--2---:R-:W-:-:S05]  /*a240*/  IMAD.SHL.U32 R12, R15, 0x40, RZ ;  /* 0x000000400f0c7824 */ /* 0x004fca00078e00ff */
[----:B------:R-:W-:-:S04]  /*a250*/  LOP3.LUT R15, R12, 0x1c0, RZ, 0xc0, !PT ;  /* 0x000001c00c0f7812 */ /* 0x000fc800078ec0ff */
[C---:B------:R-:W-:Y:S02]  /*a260*/  LOP3.LUT R12, R15.reuse, 0x38, R152, 0xf8, !PT ;  /* 0x000000380f0c7812 */ /* 0x040fe400078ef898 */
[----:B------:R-:W-:Y:S02]  /*a270*/  SHF.R.U32.HI R29, RZ, 0x3, R15 ;  /* 0x00000003ff1d7819 */ /* 0x000fe4000001160f */
[----:B------:R-:W-:Y:S02]  /*a280*/  LOP3.LUT R14, R15, 0x38, R14, 0xf8, !PT ;  /* 0x000000380f0e7812 */ /* 0x000fe400078ef80e */
[-C--:B------:R-:W-:Y:S02]  /*a290*/  LOP3.LUT R13, R12, R29.reuse, RZ, 0x3c, !PT ;  /* 0x0000001d0c0d7212 */ /* 0x080fe400078e3cff */
[----:B------:R-:W-:-:S03]  /*a2a0*/  LOP3.LUT R15, R14, R29, RZ, 0x3c, !PT ;  /* 0x0000001d0e0f7212 */ /* 0x000fc600078e3cff */
[C---:B------:R-:W-:Y:S02]  /*a2b0*/  IMAD R13, R180.reuse, 0x200, R13 ;  /* 0x00000200b40d7824 */ /* 0x040fe400078e020d */
[----:B------:R-:W-:Y:S02]  /*a2c0*/  IMAD R29, R180, 0x200, R15 ;  /* 0x00000200b41d7824 */ /* 0x000fe400078e020f */
[--C-:B------:R-:W-:Y:S02]  /*a2d0*/  IMAD R71, R13, 0x2, R2.reuse ;  /* 0x000000020d477824 */ /* 0x100fe400078e0202 */
[----:B------:R-:W-:-:S03]  /*a2e0*/  IMAD R74, R29, 0x2, R2 ;  /* 0x000000021d4a7824 */ /* 0x000fc600078e0202 */
[----:B------:R-:W0:Y:S04]  /*a2f0*/  LDS.128 R12, [R71+0x18400] ;  /* 0x01840000470c7984 */ /* 0x000e280000000c00 */
[----:B------:R-:W1:Y:S01]  /*a300*/  LDS.128 R28, [R74+0x18400] ;  /* 0x018400004a1c7984 */ /* 0x000e620000000c00 */
        /* <DEDUP_REMOVED lines=12> */
[C---:B------:R-:W-:Y:S01]  /*a3d0*/  FMUL.FTZ R88, R28.reuse, R82 ;  /* 0x000000521c587220 */ /* 0x040fe20000410000 */
[----:B------:R-:W-:Y:S01]  /*a3e0*/  FMUL.FTZ R28, R28, R79 ;  /* 0x0000004f1c1c7220 */ /* 0x000fe20000410000 */
[C---:B------:R-:W-:Y:S01]  /*a3f0*/  FFMA.FTZ R87, R54.reuse, R80, -R87 ;  /* 0x0000005036577223 */ /* 0x040fe20000010857 */
[----:B------:R-:W-:Y:S01]  /*a400*/  FFMA.FTZ R83, R54, R83, R15 ;  /* 0x0000005336537223 */ /* 0x000fe2000001000f */
[C---:B------:R-:W-:Y:S01]  /*a410*/  IMAD.U32 R80, R84.reuse, 0x10000, RZ ;  /* 0x0001000054507824 */ /* 0x040fe200078e00ff */
[----:B------:R-:W-:Y:S01]  /*a420*/  LOP3.LUT R84, R84, 0xffff0000, RZ, 0xc0, !PT ;  /* 0xffff000054547812 */ /* 0x000fe200078ec0ff */
[----:B------:R-:W-:-:S02]  /*a430*/  IMAD.U32 R15, R81, 0x10000, RZ ;  /* 0x00010000510f7824 */ /* 0x000fc400078e00ff */
[C---:B------:R-:W-:Y:S01]  /*a440*/  FFMA.FTZ R88, R55.reuse, R79, -R88 ;  /* 0x0000004f37587223 */ /* 0x040fe20000010858 */
[----:B------:R-:W-:Y:S01]  /*a450*/  FFMA.FTZ R82, R55, R82, R28 ;  /* 0x0000005237527223 */ /* 0x000fe2000001001c */
[----:B------:R-:W-:Y:S02]  /*a460*/  IMAD.U32 R63, R13, 0x10000, RZ ;  /* 0x000100000d3f7824 */ /* 0x000fe400078e00ff */
[C---:B------:R-:W-:Y:S01]  /*a470*/  FMUL.FTZ R79, R66.reuse, R15 ;  /* 0x0000000f424f7220 */ /* 0x040fe20000410000 */
[----:B------:R-:W-:Y:S01]  /*a480*/  LOP3.LUT R28, R81, 0xffff0000, RZ, 0xc0, !PT ;  /* 0xffff0000511c7812 */ /* 0x000fe200078ec0ff */
[----:B------:R-:W-:Y:S01]  /*a490*/  FMUL.FTZ R54, R66, R80 ;  /* 0x0000005042367220 */ /* 0x000fe20000410000 */
[----:B------:R-:W-:Y:S01]  /*a4a0*/  LOP3.LUT R13, R13, 0xffff0000, RZ, 0xc0, !PT ;  /* 0xffff00000d0d7812 */ /* 0x000fe200078ec0ff */
[----:B------:R-:W-:Y:S01]  /*a4b0*/  FMUL.FTZ R66, R29, R84 ;  /* 0x000000541d427220 */ /* 0x000fe20000410000 */
[----:B------:R-:W-:Y:S01]  /*a4c0*/  FFMA.FTZ R79, R63, R80, R79 ;  /* 0x000000503f4f7223 */ /* 0x000fe2000001004f */
[----:B------:R-:W-:Y:S01]  /*a4d0*/  FMUL.FTZ R80, R29, R28 ;  /* 0x0000001c1d507220 */ /* 0x000fe20000410000 */
[----:B------:R-:W-:-:S02]  /*a4e0*/  IMAD.U32 R68, R31, 0x10000, RZ ;  /* 0x000100001f447824 */ /* 0x000fc400078e00ff */
[----:B------:R-:W-:Y:S01]  /*a4f0*/  FFMA.FTZ R55, R63, R15, -R54 ;  /* 0x0000000f3f377223 */ /* 0x000fe20000010836 */
[C---:B------:R-:W-:Y:S01]  /*a500*/  FFMA.FTZ R66, R13.reuse, R28, -R66 ;  /* 0x0000001c0d427223 */ /* 0x040fe20000010842 */
[----:B------:R-:W-:Y:S02]  /*a510*/  IMAD.U32 R29, R86, 0x10000, RZ ;  /* 0x00010000561d7824 */ /* 0x000fe400078e00ff */
[----:B------:R-:W-:Y:S01]  /*a520*/  FFMA.FTZ R80, R13, R84, R80 ;  /* 0x000000540d507223 */ /* 0x000fe20000010050 */
[C---:B------:R-:W-:Y:S01]  /*a530*/  IMAD.U32 R67, R30.reuse, 0x10000, RZ ;  /* 0x000100001e437824 */ /* 0x040fe200078e00ff */
[----:B------:R-:W-:Y:S01]  /*a540*/  LOP3.LUT R30, R30, 0xffff0000, RZ, 0xc0, !PT ;  /* 0xffff00001e1e7812 */ /* 0x000fe200078ec0ff */
[----:B------:R-:W-:Y:S02]  /*a550*/  IMAD.U32 R54, R85, 0x10000, RZ ;  /* 0x0001000055367824 */ /* 0x000fe400078e00ff */
[----:B------:R-:W-:Y:S01]  /*a560*/  FMUL.FTZ R84, R68, R29 ;  /* 0x0000001d44547220 */ /* 0x000fe20000410000 */
[----:B------:R-:W-:Y:S01]  /*a570*/  IMAD.U32 R28, R20, 0x10000, RZ ;  /* 0x00010000141c7824 */ /* 0x000fe200078e00ff */
[----:B------:R-:W-:Y:S01]  /*a580*/  LOP3.LUT R31, R31, 0xffff0000, RZ, 0xc0, !PT ;  /* 0xffff00001f1f7812 */ /* 0x000fe200078ec0ff */
[----:B------:R-:W-:-:S02]  /*a590*/  IMAD.U32 R15, R21, 0x10000, RZ ;  /* 0x00010000150f7824 */ /* 0x000fc400078e00ff */
[----:B------:R-:W-:Y:S01]  /*a5a0*/  FMUL.FTZ R63, R67, R54 ;  /* 0x00000036433f7220 */ /* 0x000fe20000410000 */
[-C--:B------:R-:W-:Y:S01]  /*a5b0*/  FMUL.FTZ R68, R68, R28.reuse ;  /* 0x0000001c44447220 */ /* 0x080fe20000410000 */
[----:B------:R-:W-:Y:S01]  /*a5c0*/  LOP3.LUT R85, R85, 0xffff0000, RZ, 0xc0, !PT ;  /* 0xffff000055557812 */ /* 0x000fe200078ec0ff */
[-C--:B------:R-:W-:Y:S01]  /*a5d0*/  FMUL.FTZ R67, R67, R15.reuse ;  /* 0x0000000f43437220 */ /* 0x080fe20000410000 */
[----:B------:R-:W-:Y:S01]  /*a5e0*/  LOP3.LUT R86, R86, 0xffff0000, RZ, 0xc0, !PT ;  /* 0xffff000056567812 */ /* 0x000fe200078ec0ff */
[----:B------:R-:W-:Y:S01]  /*a5f0*/  FFMA.FTZ R63, R64, R15, -R63 ;  /* 0x0000000f403f7223 */ /* 0x000fe2000001083f */
[----:B------:R-:W-:Y:S01]  /*a600*/  LOP3.LUT R21, R21, 0xffff0000, RZ, 0xc0, !PT ;  /* 0xffff000015157812 */ /* 0x000fe200078ec0ff */
[C---:B------:R-:W-:Y:S01]  /*a610*/  FFMA.FTZ R68, R65.reuse, R29, R68 ;  /* 0x0000001d41447223 */ /* 0x040fe20000010044 */
[----:B------:R-:W-:Y:S01]  /*a620*/  LOP3.LUT R20, R20, 0xffff0000, RZ, 0xc0, !PT ;  /* 0xffff000014147812 */ /* 0x000fe200078ec0ff */
[----:B------:R-:W-:Y:S01]  /*a630*/  FFMA.FTZ R15, R65, R28, -R84 ;  /* 0x0000001c410f7223 */ /* 0x000fe20000010854 */
[C---:B------:R-:W-:Y:S01]  /*a640*/  FMUL.FTZ R13, R30.reuse, R85 ;  /* 0x000000551e0d7220 */ /* 0x040fe20000410000 */
[C---:B------:R-:W-:Y:S01]  /*a650*/  FMUL.FTZ R29, R31.reuse, R86 ;  /* 0x000000561f1d7220 */ /* 0x040fe20000410000 */
[-C--:B------:R-:W-:Y:S01]  /*a660*/  FMUL.FTZ R28, R30, R21.reuse ;  /* 0x000000151e1c7220 */ /* 0x080fe20000410000 */
[----:B------:R-:W-:Y:S01]  /*a670*/  FMUL.FTZ R31, R31, R20 ;  /* 0x000000141f1f7220 */ /* 0x000fe20000410000 */
        /* <DEDUP_REMOVED lines=15> */
.L_x_12574:
[----:B------:R-:W-:Y:S05]  /*a770*/  BSYNC B1 ;  /* 0x0000000000017941 */ /* 0x000fea0003800000 */
.L_x_12573:
[----:B------:R-:W-:Y:S02]  /*a780*/  PRMT R0, R0, 0x5410, R3 ;  /* 0x0000541000007816 */ /* 0x000fe40000000003 */
[----:B------:R-:W-:Y:S01]  /*a790*/  PRMT R63, R70, 0x7610, R63 ;  /* 0x00007610463f7816 */ /* 0x000fe2000000003f */
[----:B------:R-:W-:Y:S06]  /*a7a0*/  @P0 BRA `(.L_x_12565) ;  /* 0x0000000400880947 */ /* 0x000fec0003800000 */
[----:B------:R-:W2:Y:S01]  /*a7b0*/  LDL R66, [R1+0x50c] ;  /* 0x00050c0001427983 */ /* 0x000ea20000100800 */
[----:B------:R-:W-:Y:S01]  /*a7c0*/  IMAD.IADD R69, R152, 0x1, R69 ;  /* 0x0000000198457824 */ /* 0x000fe200078e0245 */
[----:B------:R-:W-:Y:S02]  /*a7d0*/  SHF.R.U64 R54, R8, 0x10, R9 ;  /* 0x0000001008367819 */ /* 0x000fe40000001209 */
[----:B------:R-:W-:Y:S02]  /*a7e0*/  SHF.R.U64 R4, R4, 0x10, R5 ;  /* 0x0000001004047819 */ /* 0x000fe40000001205 */
[----:B0-----:R-:W-:Y:S02]  /*a7f0*/  LOP3.LUT R12, R190, 0x38, R69, 0xf8, !PT ;  /* 0x00000038be0c7812 */ /* 0x001fe400078ef845 */
[----:B------:R-:W-:Y:S02]  /*a800*/  PRMT R54, R0, 0x5432, R54 ;  /* 0x0000543200367816 */ /* 0x000fe40000000036 */
[----:B------:R-:W-:-:S02]  /*a810*/  LOP3.LUT R3, R12, R191, RZ, 0x3c, !PT ;  /* 0x000000bf0c037212 */ /* 0x000fc400078e3cff */
[----:B------:R-:W-:Y:S02]  /*a820*/  SHF.R.U32.HI R21, RZ, 0x10, R5 ;  /* 0x00000010ff157819 */ /* 0x000fe40000011605 */
[----:B------:R-:W-:Y:S01]  /*a830*/  SHF.R.U64 R5, R6, 0x10, R7 ;  /* 0x0000001006057819 */ /* 0x000fe20000001207 */
[----:B------:R-:W-:Y:S01]  /*a840*/  IMAD.IADD R3, R192, 0x1, R3 ;  /* 0x00000001c0037824 */ /* 0x000fe200078e0203 */
[----:B------:R-:W-:Y:S02]  /*a850*/  SHF.R.U32.HI R55, RZ, 0x10, R9 ;  /* 0x00000010ff377819 */ /* 0x000fe40000011609 */
[----:B------:R-:W-:Y:S01]  /*a860*/  PRMT R77, R77, 0x5410, R4 ;  /* 0x000054104d4d7816 */ /* 0x000fe20000000004 */
[----:B------:R-:W-:Y:S01]  /*a870*/  IMAD R2, R3, 0x2, R2 ;  /* 0x0000000203027824 */ /* 0x000fe200078e0202 */
[--C-:B------:R-:W-:Y:S02]  /*a880*/  SHF.R.U64 R3, R10, 0x10, R11.reuse ;  /* 0x000000100a037819 */ /* 0x100fe4000000120b */
[----:B------:R-:W-:-:S02]  /*a890*/  SHF.R.U32.HI R10, RZ, 0x10, R11 ;  /* 0x00000010ff0a7819 */ /* 0x000fc4000001160b */
[----:B------:R-:W0:Y:S01]  /*a8a0*/  LDS.128 R28, [R2+0x18400] ;  /* 0x01840000021c7984 */ /* 0x000e220000000c00 */
[----:B------:R-:W-:Y:S02]  /*a8b0*/  SHF.R.U32.HI R7, RZ, 0x10, R7 ;  /* 0x00000010ff077819 */ /* 0x000fe40000011607 */
[----:B------:R-:W-:Y:S02]  /*a8c0*/  PRMT R75, R75, 0x5410, R10 ;  /* 0x000054104b4b7816 */ /* 0x000fe4000000000a */
[----:B------:R-:W-:Y:S01]  /*a8d0*/  PRMT R78, R78, 0x5410, R21 ;  /* 0x000054104e4e7816 */ /* 0x000fe20000000015 */
[----:B------:R-:W-:Y:S01]  /*a8e0*/  IMAD.U32 R21, R77, 0x10000, RZ ;  /* 0x000100004d157824 */ /* 0x000fe200078e00ff */
[----:B------:R-:W-:Y:S02]  /*a8f0*/  PRMT R20, R0, 0x5410, R5 ;  /* 0x0000541000147816 */ /* 0x000fe40000000005 */
[----:B------:R-:W-:Y:S02]  /*a900*/  PRMT R55, R63, 0x5410, R55 ;  /* 0x000054103f377816 */ /* 0x000fe40000000037 */
[----:B------:R-:W-:-:S02]  /*a910*/  PRMT R76, R76, 0x5410, R3 ;  /* 0x000054104c4c7816 */ /* 0x000fc40000000003 */
[----:B------:R-:W-:Y:S01]  /*a920*/  PRMT R44, R44, 0x5410, R7 ;  /* 0x000054102c2c7816 */ /* 0x000fe20000000007 */
[C---:B0-----:R-:W-:Y:S01]  /*a930*/  IMAD.U32 R8, R28.reuse, 0x10000, RZ ;  /* 0x000100001c087824 */ /* 0x041fe200078e00ff */
[----:B------:R-:W-:Y:S01]  /*a940*/  LOP3.LUT R9, R28, 0xffff0000, RZ, 0xc0, !PT ;  /* 0xffff00001c097812 */ /* 0x000fe200078ec0ff */
[C---:B------:R-:W-:Y:S01]  /*a950*/  IMAD.U32 R10, R29.reuse, 0x10000, RZ ;  /* 0x000100001d0a7824 */ /* 0x040fe200078e00ff */
[----:B------:R-:W-:Y:S01]  /*a960*/  LOP3.LUT R28, R29, 0xffff0000, RZ, 0xc0, !PT ;  /* 0xffff00001d1c7812 */ /* 0x000fe200078ec0ff */
[----:B------:R-:W-:Y:S02]  /*a970*/  IMAD.U32 R29, R54, 0x10000, RZ ;  /* 0x00010000361d7824 */ /* 0x000fe400078e00ff */
[----:B------:R-:W-:Y:S01]  /*a980*/  FMUL.FTZ R65, R8, R21 ;  /* 0x0000001508417220 */ /* 0x000fe20000410000 */
[----:B------:R-:W-:Y:S01]  /*a990*/  IMAD.U32 R11, R30, 0x10000, RZ ;  /* 0x000100001e0b7824 */ /* 0x000fe200078e00ff */
[----:B------:R-:W-:Y:S01]  /*a9a0*/  LOP3.LUT R54, R54, 0xffff0000, RZ, 0xc0, !PT ;  /* 0xffff000036367812 */ /* 0x000fe200078ec0ff */
[----:B------:R-:W-:Y:S01]  /*a9b0*/  FMUL.FTZ R63, R8, R29 ;  /* 0x0000001d083f7220 */ /* 0x000fe20000410000 */
[C---:B------:R-:W-:Y:S01]  /*a9c0*/  IMAD.U32 R8, R75.reuse, 0x10000, RZ ;  /* 0x000100004b087824 */ /* 0x040fe200078e00ff */
[----:B------:R-:W-:Y:S01]  /*a9d0*/  LOP3.LUT R75, R75, 0xffff0000, RZ, 0xc0, !PT ;  /* 0xffff00004b4b7812 */ /* 0x000fe200078ec0ff */
[----:B--2---:R-:W0:Y:S02]  /*a9e0*/  LDS.128 R12, [R66+0x18400] ;  /* 0x01840000420c7984 */ /* 0x004e240000000c00 */
        /* <DEDUP_REMOVED lines=9> */
[----:B------:R-:W-:Y:S01]  /*aa80*/  LOP3.LUT R13, R30, 0xffff0000, RZ, 0xc0, !PT ;  /* 0xffff00001e0d7812 */ /* 0x000fe200078ec0ff */
[----:B------:R-:W-:Y:S01]  /*aa90*/  FFMA.FTZ R63, R0, R21, -R63 ;  /* 0x00000015003f7223 */ /* 0x000fe2000001083f */
[----:B------:R-:W-:Y:S01]  /*aaa0*/  LOP3.LUT R30, R31, 0xffff0000, RZ, 0xc0, !PT ;  /* 0xffff00001f1e7812 */ /* 0x000fe200078ec0ff */
[----:B------:R-:W-:-:S02]  /*aab0*/  IMAD.U32 R31, R55, 0x10000, RZ ;  /* 0x00010000371f7824 */ /* 0x000fc400078e00ff */
[----:B------:R-:W-:Y:S01]  /*aac0*/  FFMA.FTZ R65, R0, R29, R65 ;  /* 0x0000001d00417223 */ /* 0x000fe20000010041 */
[----:B------:R-:W-:Y:S01]  /*aad0*/  IMAD.U32 R21, R78, 0x10000, RZ ;  /* 0x000100004e157824 */ /* 0x000fe200078e00ff */
[----:B------:R-:W-:Y:S01]  /*aae0*/  LOP3.LUT R55, R55, 0xffff0000, RZ, 0xc0, !PT ;  /* 0xffff000037377812 */ /* 0x000fe200078ec0ff */
[----:B------:R-:W-:Y:S01]  /*aaf0*/  FMUL.FTZ R67, R10, R31 ;  /* 0x0000001f0a437220 */ /* 0x000fe20000410000 */
[----:B------:R-:W-:Y:S02]  /*ab00*/  IMAD.U32 R0, R44, 0x10000, RZ ;  /* 0x000100002c007824 */ /* 0x000fe400078e00ff */
[-C--:B------:R-:W-:Y:S01]  /*ab10*/  FMUL.FTZ R29, R10, R21.reuse ;  /* 0x000000150a1d7220 */ /* 0x080fe20000410000 */
[C---:B------:R-:W-:Y:S01]  /*ab20*/  FMUL.FTZ R10, R15.reuse, R8 ;  /* 0x000000080f0a7220 */ /* 0x040fe20000410000 */
[C---:B------:R-:W-:Y:S01]  /*ab30*/  FFMA.FTZ R67, R4.reuse, R21, -R67 ;  /* 0x0000001504437223 */ /* 0x040fe20000010843 */
[-C--:B------:R-:W-:Y:S01]  /*ab40*/  FMUL.FTZ R21, R15, R0.reuse ;  /* 0x000000000f157220 */ /* 0x080fe20000410000 */
[----:B------:R-:W-:Y:S01]  /*ab50*/  FFMA.FTZ R29, R4, R31, R29 ;  /* 0x0000001f041d7223 */ /* 0x000fe2000001001d */
[----:B------:R-:W-:Y:S01]  /*ab60*/  FFMA.FTZ R15, R7, R0, -R10 ;  /* 0x00000000070f7223 */ /* 0x000fe2000001080a */
[----:B------:R-:W-:Y:S01]  /*ab70*/  LOP3.LUT R0, R77, 0xffff0000, RZ, 0xc0, !PT ;  /* 0xffff00004d007812 */ /* 0x000fe200078ec0ff */
[----:B------:R-:W-:Y:S01]  /*ab80*/  FFMA.FTZ R21, R7, R8, R21 ;  /* 0x0000000807157223 */ /* 0x000fe20000010015 */
[----:B------:R-:W-:Y:S01]  /*ab90*/  LOP3.LUT R7, R78, 0xffff0000, RZ, 0xc0, !PT ;  /* 0xffff00004e077812 */ /* 0x000fe200078ec0ff */
[----:B------:R-:W-:-:S02]  /*aba0*/  FMUL.FTZ R4, R9, R54 ;  /* 0x0000003609047220 */ /* 0x000fc40000410000 */
[-C--:B------:R-:W-:Y:S01]  /*abb0*/  FMUL.FTZ R10, R9, R0.reuse ;  /* 0x00000000090a7220 */ /* 0x080fe20000410000 */
[C---:B------:R-:W-:Y:S01]  /*abc0*/  FMUL.FTZ R9, R28.reuse, R55 ;  /* 0x000000371c097220 */ /* 0x040fe20000410000 */
[C---:B------:R-:W-:Y:S01]  /*abd0*/  FFMA.FTZ R8, R3.reuse, R0, -R4 ;  /* 0x0000000003087223 */ /* 0x040fe20000010804 */
[-C--:B------:R-:W-:Y:S01]  /*abe0*/  FMUL.FTZ R64, R28, R7.reuse ;  /* 0x000000071c407220 */ /* 0x080fe20000410000 */
[----:B------:R-:W-:Y:S02]  /*abf0*/  IMAD.U32 R4, R76, 0x10000, RZ ;  /* 0x000100004c047824 */ /* 0x000fe400078e00ff */
[----:B------:R-:W-:Y:S01]  /*ac00*/  FFMA.FTZ R10, R3, R54, R10 ;  /* 0x00000036030a7223 */ /* 0x000fe2000001000a */
[----:B------:R-:W-:Y:S02]  /*ac10*/  IMAD.U32 R0, R20, 0x10000, RZ ;  /* 0x0001000014007824 */ /* 0x000fe400078e00ff */
        /* <DEDUP_REMOVED lines=10> */
[C---:B------:R-:W-:Y:S01]  /*acc0*/  FMUL.FTZ R5, R13.reuse, R76 ;  /* 0x0000004c0d057220 */ /* 0x040fe20000410000 */
[-C--:B------:R-:W-:Y:S01]  /*acd0*/  FMUL.FTZ R13, R13, R20.reuse ;  /* 0x000000140d0d7220 */ /* 0x080fe20000410000 */
[----:B------:R-:W-:Y:S01]  /*ace0*/  F2FP.BF16.F32.PACK_AB R4, R8, R63 ;  /* 0x0000003f0804723e */ /* 0x000fe200000010ff */
        /* <DEDUP_REMOVED lines=14> */
.L_x_12565:
[----:B------:R-:W-:Y:S05]  /*add0*/  BSYNC B0 ;  /* 0x0000000000007941 */ /* 0x000fea0003800000 */
.L_x_12551:
        /* <DEDUP_REMOVED lines=8> */
.L_x_12548:
[----:B------:R-:W4:Y:S01]  /*ae60*/  S2R R0, SR_TID.X ;  /* 0x0000000000007919 */ /* 0x000f220000002100 */
[----:B------:R-:W-:Y:S05]  /*ae70*/  WARPSYNC.ALL ;  /* 0x0000000000007948 */ /* 0x000fea0003800000 */
[----:B----4-:R-:W-:-:S05]  /*ae80*/  SHF.R.U32.HI R0, RZ, 0x7, R0 ;  /* 0x00000007ff007819 */ /* 0x010fca0000011600 */
[----:B------:R-:W-:Y:S02]  /*ae90*/  VIADD R0, R0, 0x8 ;  /* 0x0000000800007836 */ /* 0x000fe40000000000 */
[----:B0123--:R-:W-:Y:S01]  /*aea0*/  IMAD.MOV.U32 R4, RZ, RZ, R61 ;  /* 0x000000ffff047224 */ /* 0x00ffe200078e003d */
[----:B------:R-:W-:Y:S01]  /*aeb0*/  UIADD3 UR4, UP0, UR37, 0x220, URZ ;  /* 0x0000022025047890 */ /* 0x000fe2000ff1e03f */
[----:B------:R-:W-:Y:S01]  /*aec0*/  IMAD.MOV.U32 R5, RZ, RZ, R62 ;  /* 0x000000ffff057224 */ /* 0x000fe200078e003e */
[----:B------:R0:W-:Y:S01]  /*aed0*/  BAR.SYNC.DEFER_BLOCKING R0, 0x100 ;  /* 0x000400000000751d */ /* 0x0001e20000010000 */
[----:B------:R-:W-:Y:S01]  /*aee0*/  IMAD.MOV.U32 R6, RZ, RZ, R59 ;  /* 0x000000ffff067224 */ /* 0x000fe200078e003b */
[----:B------:R-:W-:Y:S01]  /*aef0*/  UIADD3.X UR5, URZ, UR36, URZ, UP0, !UPT ;  /* 0x000000243f057290 */ /* 0x000fe200087fe43f */
[----:B------:R-:W-:Y:S01]  /*af00*/  IMAD.MOV.U32 R7, RZ, RZ, R60 ;  /* 0x000000ffff077224 */ /* 0x000fe200078e003c */
[----:B------:R-:W-:Y:S01]  /*af10*/  MOV R217, 0xb250 ;  /* 0x0000b25000d97802 */ /* 0x000fe20000000f00 */
[----:B------:R-:W-:Y:S01]  /*af20*/  IMAD.MOV.U32 R8, RZ, RZ, R36 ;  /* 0x000000ffff087224 */ /* 0x000fe200078e0024 */
[----:B------:R-:W-:Y:S01]  /*af30*/  BSSY B0, `(.L_x_12575) ;  /* 0x0000032000007945 */ /* 0x000fe20003800000 */
[----:B------:R-:W-:Y:S01]  /*af40*/  IMAD.MOV.U32 R9, RZ, RZ, R50 ;  /* 0x000000ffff097224 */ /* 0x000fe200078e0032 */
[----:B------:R1:W-:Y:S01]  /*af50*/  STL.128 [R1+0x190], R4 ;  /* 0x0001900401007387 */ /* 0x0003e20000100c00 */
[----:B------:R-:W-:-:S02]  /*af60*/  IMAD.MOV.U32 R10, RZ, RZ, R38 ;  /* 0x000000ffff0a7224 */ /* 0x000fc400078e0026 */
[----:B------:R-:W-:Y:S02]  /*af70*/  IMAD.MOV.U32 R11, RZ, RZ, R58 ;  /* 0x000000ffff0b7224 */ /* 0x000fe400078e003a */
[----:B0-----:R-:W-:Y:S02]  /*af80*/  IMAD.U32 R0, RZ, RZ, UR39 ;  /* 0x00000027ff007e24 */ /* 0x001fe4000f8e00ff */
[----:B------:R-:W-:Y:S01]  /*af90*/  IMAD.U32 R3, RZ, RZ, UR47 ;  /* 0x0000002fff037e24 */ /* 0x000fe2000f8e00ff */
[----:B------:R0:W-:Y:S01]  /*afa0*/  STL.128 [R1+0x1b0], R8 ;  /* 0x0001b00801007387 */ /* 0x0001e20000100c00 */
[----:B------:R-:W-:Y:S02]  /*afb0*/  IMAD.U32 R2, RZ, RZ, UR46 ;  /* 0x0000002eff027e24 */ /* 0x000fe4000f8e00ff */
[----:B-1----:R-:W-:Y:S02]  /*afc0*/  IMAD.MOV.U32 R4, RZ, RZ, R53 ;  /* 0x000000ffff047224 */ /* 0x002fe400078e0035 */
[----:B------:R-:W-:-:S02]  /*afd0*/  IMAD.MOV.U32 R5, RZ, RZ, R56 ;  /* 0x000000ffff057224 */ /* 0x000fc400078e0038 */
[----:B------:R-:W-:Y:S02]  /*afe0*/  IMAD.MOV.U32 R6, RZ, RZ, R52 ;  /* 0x000000ffff067224 */ /* 0x000fe400078e0034 */
[----:B------:R-:W-:Y:S02]  /*aff0*/  IMAD.MOV.U32 R7, RZ, RZ, R51 ;  /* 0x000000ffff077224 */ /* 0x000fe400078e0033 */
[----:B0-----:R-:W-:Y:S02]  /*b000*/  IMAD.U32 R8, RZ, RZ, UR4 ;  /* 0x00000004ff087e24 */ /* 0x001fe4000f8e00ff */
[----:B------:R-:W-:Y:S01]  /*b010*/  IMAD.U32 R9, RZ, RZ, UR5 ;  /* 0x00000005ff097e24 */ /* 0x000fe2000f8e00ff */
[----:B------:R0:W-:Y:S01]  /*b020*/  STL.128 [R1+0x1c0], R4 ;  /* 0x0001c00401007387 */ /* 0x0001e20000100c00 */
[----:B------:R-:W-:Y:S01]  /*b030*/  UIADD3 UR5, UR37, 0x170, URZ ;  /* 0x0000017025057890 */ /* 0x000fe2000fffe03f */
[----:B0-----:R-:W-:Y:S02]  /*b040*/  IMAD.MOV.U32 R4, RZ, RZ, R27 ;  /* 0x000000ffff047224 */ /* 0x001fe400078e001b */
[----:B------:R-:W-:-:S02]  /*b050*/  IMAD.MOV.U32 R5, RZ, RZ, R46 ;  /* 0x000000ffff057224 */ /* 0x000fc400078e002e */
[----:B------:R-:W-:Y:S02]  /*b060*/  IMAD.MOV.U32 R6, RZ, RZ, R37 ;  /* 0x000000ffff067224 */ /* 0x000fe400078e0025 */
[----:B------:R-:W-:Y:S02]  /*b070*/  IMAD.MOV.U32 R7, RZ, RZ, R57 ;  /* 0x000000ffff077224 */ /* 0x000fe400078e0039 */
[----:B------:R-:W-:-:S03]  /*b080*/  IMAD.U32 R27, RZ, RZ, UR48 ;  /* 0x00000030ff1b7e24 */ /* 0x000fc6000f8e00ff */
[----:B------:R0:W-:Y:S02]  /*b090*/  STL.128 [R1+0x1e0], R4 ;  /* 0x0001e00401007387 */ /* 0x0001e40000100c00 */
[----:B0-----:R-:W-:Y:S02]  /*b0a0*/  IMAD.MOV.U32 R4, RZ, RZ, R17 ;  /* 0x000000ffff047224 */ /* 0x001fe400078e0011 */
[----:B------:R-:W-:Y:S02]  /*b0b0*/  IMAD.MOV.U32 R5, RZ, RZ, R42 ;  /* 0x000000ffff057224 */ /* 0x000fe400078e002a */
[----:B------:R-:W-:Y:S02]  /*b0c0*/  IMAD.MOV.U32 R6, RZ, RZ, R34 ;  /* 0x000000ffff067224 */ /* 0x000fe400078e0022 */
[----:B------:R-:W-:Y:S02]  /*b0d0*/  IMAD.MOV.U32 R7, RZ, RZ, R48 ;  /* 0x000000ffff077224 */ /* 0x000fe400078e0030 */
[----:B------:R-:W-:-:S03]  /*b0e0*/  IMAD.MOV.U32 R17, RZ, RZ, R49 ;  /* 0x000000ffff117224 */ /* 0x000fc600078e0031 */
[----:B------:R0:W-:Y:S02]  /*b0f0*/  STL.128 [R1+0x1f0], R4 ;  /* 0x0001f00401007387 */ /* 0x0001e40000100c00 */
[----:B0-----:R-:W-:Y:S02]  /*b100*/  IMAD.MOV.U32 R4, RZ, RZ, R47 ;  /* 0x000000ffff047224 */ /* 0x001fe400078e002f */
[----:B------:R-:W-:Y:S02]  /*b110*/  IMAD.MOV.U32 R5, RZ, RZ, R45 ;  /* 0x000000ffff057224 */ /* 0x000fe400078e002d */
[----:B------:R-:W-:Y:S02]  /*b120*/  IMAD.MOV.U32 R6, RZ, RZ, R16 ;  /* 0x000000ffff067224 */ /* 0x000fe400078e0010 */
[----:B------:R-:W-:Y:S02]  /*b130*/  IMAD.MOV.U32 R7, RZ, RZ, R40 ;  /* 0x000000ffff077224 */ /* 0x000fe400078e0028 */
[----:B------:R-:W-:-:S03]  /*b140*/  IMAD.MOV.U32 R16, RZ, RZ, R35 ;  /* 0x000000ffff107224 */ /* 0x000fc600078e0023 */
[----:B------:R0:W-:Y:S04]  /*b150*/  STL.128 [R1+0x200], R4 ;  /* 0x0002000401007387 */ /* 0x0001e80000100c00 */
[----:B------:R-:W-:Y:S01]  /*b160*/  STL.128 [R1+0x180], R16 ;  /* 0x0001801001007387 */ /* 0x000fe20000100c00 */
[----:B0-----:R-:W-:Y:S02]  /*b170*/  IMAD.MOV.U32 R6, RZ, RZ, R26 ;  /* 0x000000ffff067224 */ /* 0x001fe400078e001a */
[----:B------:R-:W-:Y:S02]  /*b180*/  IMAD.MOV.U32 R7, RZ, RZ, R39 ;  /* 0x000000ffff077224 */ /* 0x000fe400078e0027 */
[----:B------:R-:W-:Y:S02]  /*b190*/  IMAD.MOV.U32 R4, RZ, RZ, R0 ;  /* 0x000000ffff047224 */ /* 0x000fe400078e0000 */
[----:B------:R-:W-:-:S02]  /*b1a0*/  IMAD.MOV.U32 R5, RZ, RZ, R3 ;  /* 0x000000ffff057224 */ /* 0x000fc400078e0003 */
[----:B------:R-:W-:Y:S02]  /*b1b0*/  IMAD.MOV.U32 R26, RZ, RZ, R2 ;  /* 0x000000ffff1a7224 */ /* 0x000fe400078e0002 */
[----:B------:R-:W-:Y:S01]  /*b1c0*/  VIADD R2, R204, 0xffffffff ;  /* 0xffffffffcc027836 */ /* 0x000fe20000000000 */
[----:B------:R0:W-:Y:S04]  /*b1d0*/  STL.128 [R1+0x170], R4 ;  /* 0x0001700401007387 */ /* 0x0001e80000100c00 */
[----:B------:R1:W-:Y:S01]  /*b1e0*/  STL.128 [R1+0x1a0], R24 ;  /* 0x0001a01801007387 */ /* 0x0003e20000100c00 */
[----:B0-----:R-:W-:Y:S02]  /*b1f0*/  IMAD.MOV.U32 R6, RZ, RZ, R33 ;  /* 0x000000ffff067224 */ /* 0x001fe400078e0021 */
[----:B------:R-:W-:-:S02]  /*b200*/  IMAD.MOV.U32 R7, RZ, RZ, R43 ;  /* 0x000000ffff077224 */ /* 0x000fc400078e002b */
[----:B------:R-:W-:Y:S02]  /*b210*/  IMAD.MOV.U32 R4, RZ, RZ, R8 ;  /* 0x000000ffff047224 */ /* 0x000fe400078e0008 */
[----:B------:R-:W-:-:S05]  /*b220*/  IMAD.MOV.U32 R5, RZ, RZ, R9 ;  /* 0x000000ffff057224 */ /* 0x000fca00078e0009 */
[----:B------:R1:W-:Y:S02]  /*b230*/  STL.128 [R1+0x1d0], R4 ;  /* 0x0001d00401007387 */ /* 0x0003e40000100c00 */
[----:B-1---5:R-:W-:Y:S05]  /*b240*/  CALL.REL.NOINC `($_ZN7cutlass13device_kernelIN5flash11enable_sm90INS1_16FlashAttnFwdSm90INS1_25CollectiveMainloopFwdSm90ILi2EN4cute5tupleIJNS5_1CILi1EEES8_S8_EEENS6_IJNS7_ILi128EEENS7_ILi96EEENS7_ILi64EEEEEELi256ENS_10bfloat16_tEfNS_4arch4Sm90ELb0ELb1ELb0ELb1ELb0ELb1ELb1ELb1ELb0ELb1ELb1ELb0EEENS1_21CollectiveEpilogueFwdINS6_IJSA_NS7_ILi256EEESB_EEES9_SE_SG_Li256ELb1ELb1ELb1ELb0EEENS1_36VarlenDynamicPersistentTileSchedulerILi128ELi96ELi256ELi128ELb1ELb1ELb1ELb1ELb0ELb1EEEEEEEEEvNT_6ParamsE$_ZZN5flash25CollectiveMainloopFwdSm90ILi2EN4cute5tupleIJNS1_1CILi1EEES4_S4_EEENS2_IJNS3_ILi128EEENS3_ILi96EEENS3_ILi64EEEEEELi256EN7cutlass10bfloat16_tEfNSA_4arch4Sm90ELb0ELb1ELb0ELb1ELb0ELb1ELb1ELb1ELb0ELb1ELb1ELb0EE3mmaINS_16FlashAttnFwdSm90ISE_NS_21CollectiveEpilogueFwdINS2_IJS6_NS3_ILi256EEES7_EEES5_SB_SD_Li256ELb1ELb1ELb1ELb0EEENS_36VarlenDynamicPersistentTileSchedulerILi128ELi96ELi256ELi128ELb1ELb1ELb1ELb1ELb0ELb1EEEE13SharedStorageENS1_6TensorINS1_11ArrayEngineIfLm128EEENS1_6LayoutINS2_IJNS2_IJNS3_ILi2EEEST_NS3_ILi32EEEEEES4_S4_EEENS2_IJNS2_IJS4_ST_NS3_ILi4EEEEEENS3_ILi0EEESZ_EEEEEEENS_7SoftmaxILi2ELi0EEEEEbRKNSE_6ParamsENSA_25PipelineTmaAsyncNoClusterILi2ENSA_16PipelineTmaAsyncILi2EEEEES1B_RNSA_13PipelineStateILj2EEERT0_RT1_iRiRKNS_16SeqlenInfoQKNewKILb1ELb1EEENS2_IJiiiiEEERT_ENKUliT_T0_T1_E_clIZSF_ISO_S12_S14_EbS17_S1B_S1B_S1E_S1G_S1I_iS1J_S1N_S1O_S1Q_EUlRS1R_iE0_NS3_ILb1EEES1Y_EEDaiS1R_S1S_S1T_) ;  /* 0x0000033800207944 */ /* 0x022fea0003c00000 */
[----:B------:R-:W-:Y:S05]  /*b250*/  BSYNC B0 ;  /* 0x0000000000007941 */ /* 0x000fea0003800000 */
.L_x_12575:
[----:B------:R-:W2:Y:S01]  /*b260*/  LDL R4, [R1+0x70] ;  /* 0x0000700001047983 */ /* 0x000ea20000100800 */
[----:B------:R-:W0:Y:S08]  /*b270*/  LDC R0, c[0x0][0x448] ;  /* 0x00011200ff007b82 */ /* 0x000e300000000800 */
[----:B------:R-:W1:Y:S01]  /*b280*/  LDC.64 R2, c[0x0][0xad8] ;  /* 0x0002b600ff027b82 */ /* 0x000e620000000a00 */
[----:B0-----:R-:W-:-:S13]  /*b290*/  ISETP.NE.AND P0, PT, R0, 0x1, PT ;  /* 0x000000010000780c */ /* 0x001fda0003f05270 */
[----:B------:R-:W0:Y:S08]  /*b2a0*/  @P0 LDC R5, c[0x0][0x44c] ;  /* 0x00011300ff050b82 */ /* 0x000e300000000800 */
[----:B------:R-:W3:Y:S01]  /*b2b0*/  @P0 LDC R6, c[0x0][0x450] ;  /* 0x00011400ff060b82 */ /* 0x000ee20000000800 */
[----:B--2---:R-:W-:-:S04]  /*b2c0*/  IMAD.SHL.U32 R4, R4, 0x80, RZ ;  /* 0x0000008004047824 */ /* 0x004fc800078e00ff */
[----:B0-----:R-:W-:-:S04]  /*b2d0*/  @P0 IMAD.HI.U32 R5, R4, R5, RZ ;  /* 0x0000000504050227 */ /* 0x001fc800078e00ff */
[----:B------:R-:W-:Y:S01]  /*b2e0*/  IMAD.MOV.U32 R0, RZ, RZ, R4 ;  /* 0x000000ffff007224 */ /* 0x000fe200078e0004 */
[----:B---3--:R-:W-:Y:S02]  /*b2f0*/  @P0 SHF.R.U32.HI R0, RZ, R6, R5 ;  /* 0x00000006ff000219 */ /* 0x008fe40000011605 */
[----:B-1----:R-:W-:-:S03]  /*b300*/  ISETP.GE.AND P0, PT, R3, 0x1, PT ;  /* 0x000000010300780c */ /* 0x002fc60003f06270 */
[----:B------:R-:W-:Y:S02]  /*b310*/  IMAD.IADD R205, R205, 0x1, R0 ;  /* 0x00000001cdcd7824 */ /* 0x000fe400078e0200 */
[----:B------:R-:W-:Y:S02]  /*b320*/  VIADD R0, R204, 0xfffffffe ;  /* 0xfffffffecc007836 */ /* 0x000fe40000000000 */
[----:B------:R-:W-:-:S06]  /*b330*/  IMAD.IADD R2, R205, 0x1, R2 ;  /* 0x00000001cd027824 */ /* 0x000fcc00078e0202 */
[----:B------:R-:W-:Y:S05]  /*b340*/  @!P0 BRA `(.L_x_12576) ;  /* 0x0000000000488947 */ /* 0x000fea0003800000 */
        /* <DEDUP_REMOVED lines=11> */
.L_x_12578:
[----:B------:R-:W-:-:S13]  /*b400*/  ISETP.NE.AND P0, PT, R3, 0x1, PT ;  /* 0x000000010300780c */ /* 0x000fda0003f05270 */
[----:B------:R-:W0:Y:S02]  /*b410*/  @P0 LDC.64 R6, c[0x0][0xae0] ;  /* 0x0002b800ff060b82 */ /* 0x000e240000000a00 */
[----:B0-----:R-:W-:-:S05]  /*b420*/  @P0 IMAD.HI.U32 R6, R5, R6, RZ ;  /* 0x0000000605060227 */ /* 0x001fca00078e00ff */
[----:B------:R-:W-:-:S07]  /*b430*/  @P0 SHF.R.U32.HI R5, RZ, R7, R6 ;  /* 0x00000007ff050219 */ /* 0x000fce0000011606 */
.L_x_12579:
[----:B------:R-:W-:Y:S05]  /*b440*/  BSYNC B0 ;  /* 0x0000000000007941 */ /* 0x000fea0003800000 */
.L_x_12577:
[----:B------:R-:W-:-:S05]  /*b450*/  IMAD R3, R5, R3, R3 ;  /* 0x0000000305037224 */ /* 0x000fca00078e0203 */
[----:B------:R-:W-:-:S07]  /*b460*/  VIMNMX R2, R2, R3, PT ;  /* 0x0000000302027248 */ /* 0x000fce0003fe0100 */
.L_x_12576:
[----:B------:R-:W-:-:S05]  /*b470*/  IMAD.HI R2, R2, 0x2aaaaaab, RZ ;  /* 0x2aaaaaab02027827 */ /* 0x000fca00078e02ff */
[----:B------:R-:W-:-:S04]  /*b480*/  SHF.R.U32.HI R3, RZ, 0x1f, R2 ;  /* 0x0000001fff037819 */ /* 0x000fc80000011602 */
[----:B------:R-:W-:-:S04]  /*b490*/  LEA.HI.SX32 R2, R2, R3, 0x1c ;  /* 0x0000000302027211 */ /* 0x000fc800078fe2ff */
[----:B------:R-:W-:-:S04]  /*b4a0*/  VIMNMX R3, R189, R2, !PT ;  /* 0x00000002bd037248 */ /* 0x000fc80007fe0100 */
[----:B------:R-:W-:-:S13]  /*b4b0*/  ISETP.GE.AND P0, PT, R0, R3, PT ;  /* 0x000000030000720c */ /* 0x000fda0003f06270 */
[----:B------:R-:W-:Y:S05]  /*b4c0*/  @!P0 BRA `(.L_x_12580) ;  /* 0x000000a800f88947 */ /* 0x000fea0003800000 */
.L_x_12607:
        /* <DEDUP_REMOVED lines=16> */
[----:B-1----:R-:W-:Y:S01]  /*b5d0*/  @!P0 IMAD.MOV.U32 R5, RZ, RZ, RZ ;  /* 0x000000ffff058224 */ /* 0x002fe200078e00ff */
[----:B--2---:R-:W-:-:S04]  /*b5e0*/  LOP3.LUT R2, R2, 0x1, RZ, 0xfc, !PT ;  /* 0x0000000102027812 */ /* 0x004fc800078efcff */
[----:B------:R-:W-:-:S13]  /*b5f0*/  ISETP.NE.AND P1, PT, R2, 0x3, PT ;  /* 0x000000030200780c */ /* 0x000fda0003f25270 */
[----:B0-----:R-:W-:Y:S05]  /*b600*/  @!P1 BRA `(.L_x_12582) ;  /* 0x0000000000049947 */ /* 0x001fea0003800000 */
[----:B------:R-:W-:Y:S01]  /*b610*/  BPT.TRAP 0x1 ;  /* 0x000000040000795c */ /* 0x000fe20000300000 */
.L_x_12582:
[----:B------:R-:W-:Y:S05]  /*b620*/  BSYNC B0 ;  /* 0x0000000000007941 */ /* 0x000fea0003800000 */
.L_x_12581:
        /* <DEDUP_REMOVED lines=13> */
.L_x_12584:
[----:B------:R-:W-:Y:S05]  /*b700*/  BSYNC B0 ;  /* 0x0000000000007941 */ /* 0x000fea0003800000 */
.L_x_12583:
        /* <DEDUP_REMOVED lines=8> */
.L_x_12586:
[----:B------:R-:W-:Y:S05]  /*b790*/  BSYNC B0 ;  /* 0x0000000000007941 */ /* 0x000fea0003800000 */
.L_x_12585:
[----:B------:R-:W2:Y:S04]  /*b7a0*/  LD.E R13, desc[UR42][R18.64+0x210] ;  /* 0x0002102a120d7980 */ /* 0x000ea8000c101900 */
[----:B------:R-:W2:Y:S01]  /*b7b0*/  LDL.64 R10, [R1+0xa0] ;  /* 0x0000a000010a7983 */ /* 0x000ea20000100a00 */
[----:B------:R-:W-:Y:S05]  /*b7c0*/  WARPSYNC.ALL ;  /* 0x0000000000007948 */ /* 0x000fea0003800000 */
[----:B------:R-:W3:Y:S04]  /*b7d0*/  LDL.64 R16, [R1+0x98] ;  /* 0x0000980001107983 */ /* 0x000ee80000100a00 */
[----:B------:R-:W4:Y:S04]  /*b7e0*/  LDL.64 R4, [R1+0x98] ;  /* 0x0000980001047983 */ /* 0x000f280000100a00 */
[----:B0----5:R-:W4:Y:S01]  /*b7f0*/  LDL.64 R6, [R1+0x98] ;  /* 0x0000980001067983 */ /* 0x021f220000100a00 */
[----:B--2---:R-:W-:-:S03]  /*b800*/  IMAD R10, R13, 0x300, R10 ;  /* 0x000003000d0a7824 */ /* 0x004fc600078e020a */
[----:B------:R-:W2:Y:S01]  /*b810*/  LDL.64 R8, [R1+0x98] ;  /* 0x0000980001087983 */ /* 0x000ea20000100a00 */
[----:B------:R-:W-:Y:S01]  /*b820*/  R2UR UR7, R11 ;  /* 0x000000000b0772ca */ /* 0x000fe200000e0000 */
[----:B------:R-:W-:Y:S01]  /*b830*/  WARPGROUP.ARRIVE ;  /* 0x00000000000079c5 */ /* 0x000fe20000000000 */
[C---:B------:R-:W-:Y:S01]  /*b840*/  R2UR UR6, R10.reuse ;  /* 0x000000000a0672ca */ /* 0x040fe200000e0000 */
[----:B------:R-:W2:Y:S01]  /*b850*/  LDL R20, [R1+0x54] ;  /* 0x0000540001147983 */ /* 0x000ea20000100800 */
[----:B------:R-:W-:Y:S02]  /*b860*/  VIADD R12, R10, 0x2 ;  /* 0x000000020a0c7836 */ /* 0x000fe40000000000 */
[----:B------:R-:W-:Y:S02]  /*b870*/  IMAD.MOV.U32 R13, RZ, RZ, R11 ;  /* 0x000000ffff0d7224 */ /* 0x000fe400078e000b */
        /* <DEDUP_REMOVED lines=45> */
.L_x_12589:
[----:B------:R-:W-:Y:S05]  /*bb50*/  BSYNC B0 ;  /* 0x0000000000007941 */ /* 0x000fea0003800000 */
.L_x_12588:
        /* <DEDUP_REMOVED lines=10> */
.L_x_12591:
[----:B------:R-:W-:Y:S05]  /*bc00*/  BSYNC B0 ;  /* 0x0000000000007941 */ /* 0x000fea0003800000 */
.L_x_12590:
[----:B------:R-:W-:Y:S04]  /*bc10*/  BSSY B0, `(.L_x_12592) ;  /* 0x0000006000007945 */ /* 0x000fe80003800000 */
[----:B-1----:R-:W-:Y:S05]  /*bc20*/  @P0 BRA `(.L_x_12593) ;  /* 0x0000000000100947 */ /* 0x002fea0003800000 */
[----:B-----5:R-:W-:Y:S01]  /*bc30*/  IMAD R4, R4, 0x8, R7 ;  /* 0x0000000804047824 */ /* 0x020fe200078e0207 */
[----:B------:R-:W-:-:S04]  /*bc40*/  SHF.L.U32 R5, R5, 0x1f, RZ ;  /* 0x0000001f05057819 */ /* 0x000fc800000006ff */
[----:B------:R-:W1:Y:S02]  /*bc50*/  SYNCS.PHASECHK.TRANS64.TRYWAIT P0, [R4+URZ], R5 ;  /* 0x00000005040075a7 */ /* 0x000e64000800017f */
[----:B-1----:R-:W-:Y:S05]  /*bc60*/  @!P0 BRA `(.L_x_12594) ;  /* 0x000002f400308947 */ /* 0x002fea0003800000 */
.L_x_12593:
[----:B------:R-:W-:Y:S05]  /*bc70*/  BSYNC B0 ;  /* 0x0000000000007941 */ /* 0x000fea0003800000 */
.L_x_12592:
[----:B0-----:R-:W2:Y:S04]  /*bc80*/  LD.E R17, desc[UR42][R18.64+0x210] ;  /* 0x0002102a12117980 */ /* 0x001ea8000c101900 */
[----:B-1---5:R-:W2:Y:S04]  /*bc90*/  LDL.64 R4, [R1+0x118] ;  /* 0x0001180001047983 */ /* 0x022ea80000100a00 */
[----:B------:R-:W3:Y:S04]  /*bca0*/  LDL R16, [R1+0x90] ;  /* 0x0000900001107983 */ /* 0x000ee80000100800 */
        /* <DEDUP_REMOVED lines=178> */
[----:B0-----:R-:W-:Y:S01]  /*c7d0*/  LOP3.LUT R21, R20, 0x7f, RZ, 0xc0, !PT ;  /* 0x0000007f14157812 */ /* 0x001fe200078ec0ff */
[----:B------:R-:W-:Y:S03]  /*c7e0*/  STL [R1+0x90], R2 ;  /* 0x0000900201007387 */ /* 0x000fe60000100800 */
[----:B------:R-:W-:Y:S01]  /*c7f0*/  ISETP.NE.AND P0, PT, R21, RZ, PT ;  /* 0x000000ff1500720c */ /* 0x000fe20003f05270 */
[----:B------:R-:W-:Y:S01]  /*c800*/  STL [R1+0x90], R2 ;  /* 0x0000900201007387 */ /* 0x000fe20000100800 */
[----:B------:R-:W-:-:S03]  /*c810*/  SHF.R.U32.HI R20, RZ, 0x7, R20 ;  /* 0x00000007ff147819 */ /* 0x000fc60000011614 */
        /* <DEDUP_REMOVED lines=26> */
[----:B0-----:R-:W4:Y:S01]  /*c9c0*/  LDL.128 R4, [R1+0x140] ;  /* 0x0001400001047983 */ /* 0x001f220000100c00 */
[----:B------:R-:W-:Y:S01]  /*c9d0*/  BSSY B0, `(.L_x_12595) ;  /* 0x0000040000007945 */ /* 0x000fe20003800000 */
[----:B--2---:R-:W-:-:S04]  /*c9e0*/  SHF.R.S32.HI R15, RZ, 0x1f, R16 ;  /* 0x0000001fff0f7819 */ /* 0x004fc80000011410 */
        /* <DEDUP_REMOVED lines=10> */
[----:B------:R-:W-:Y:S02]  /*ca90*/  LEA.HI R73, R73, R72, RZ, 0x3 ;  /* 0x0000004849497211 */ /* 0x000fe400078f18ff */
[----:B------:R-:W-:Y:S01]  /*caa0*/  SHF.R.S32.HI R77, RZ, 0x7, R14 ;  /* 0x00000007ff4d7819 */ /* 0x000fe2000001140e */
[----:B------:R-:W-:Y:S01]  /*cab0*/  IMAD.IADD R79, R16, 0x1, -R79 ;  /* 0x00000001104f7824 */ /* 0x000fe200078e0a4f */
[----:B------:R-:W-:Y:S02]  /*cac0*/  SHF.R.S32.HI R15, RZ, 0x5, R20 ;  /* 0x00000005ff0f7819 */ /* 0x000fe40000011414 */
[----:B------:R-:W-:Y:S02]  /*cad0*/  LOP3.LUT R73, R73, 0xfffffff8, RZ, 0xc0, !PT ;  /* 0xfffffff849497812 */ /* 0x000fe400078ec0ff */
[----:B------:R-:W-:Y:S01]  /*cae0*/  LEA.HI R14, R14, R77, RZ, 0x1 ;  /* 0x0000004d0e0e7211 */ /* 0x000fe200078f08ff */
[----:B---3--:R-:W-:Y:S01]  /*caf0*/  IMAD R74, R74, 0x8, R15 ;  /* 0x000000084a4a7824 */ /* 0x008fe200078e020f */
[----:B------:R-:W-:Y:S01]  /*cb00*/  LEA.HI R15, R79, R79, RZ, 0x1 ;  /* 0x0000004f4f0f7211 */ /* 0x000fe200078f08ff */
[----:B------:R-:W-:Y:S01]  /*cb10*/  IMAD.IADD R73, R72, 0x1, -R73 ;  /* 0x0000000148497824 */ /* 0x000fe200078e0a49 */
[----:B------:R-:W-:-:S02]  /*cb20*/  LOP3.LUT R14, R14, 0x3fffffe, RZ, 0xc0, !PT ;  /* 0x03fffffe0e0e7812 */ /* 0x000fc400078ec0ff */
[----:B------:R-:W-:Y:S01]  /*cb30*/  LOP3.LUT R16, R15, 0x1ffffffe, RZ, 0xc0, !PT ;  /* 0x1ffffffe0f107812 */ /* 0x000fe200078ec0ff */
[----:B------:R-:W-:Y:S01]  /*cb40*/  IMAD.U32 R73, R74, 0x10, R73 ;  /* 0x000000104a497824 */ /* 0x000fe200078e0049 */
[----:B----4-:R-:W-:Y:S01]  /*cb50*/  ISETP.NE.AND P1, PT, R12, 0x1, PT ;  /* 0x000000010c00780c */ /* 0x010fe20003f25270 */
[----:B------:R-:W-:Y:S02]  /*cb60*/  IMAD.IADD R14, R77, 0x1, -R14 ;  /* 0x000000014d0e7824 */ /* 0x000fe400078e0a0e */
[----:B------:R-:W-:Y:S02]  /*cb70*/  IMAD.IADD R16, R79, 0x1, -R16 ;  /* 0x000000014f107824 */ /* 0x000fe400078e0a10 */
[----:B------:R-:W-:-:S04]  /*cb80*/  IMAD R73, R14, 0x40, R73 ;  /* 0x000000400e497824 */ /* 0x000fc800078e0249 */
[----:B------:R-:W-:-:S04]  /*cb90*/  IMAD R14, R16, 0x8, R73 ;  /* 0x00000008100e7824 */ /* 0x000fc800078e0249 */
[----:B------:R-:W-:-:S05]  /*cba0*/  @P1 IMAD.HI.U32 R12, R14, R13, RZ ;  /* 0x0000000d0e0c1227 */ /* 0x000fca00078e00ff */
[----:B------:R-:W-:Y:S01]  /*cbb0*/  @P1 SHF.R.U32.HI R14, RZ, R75, R12 ;  /* 0x0000004bff0e1219 */ /* 0x000fe2000001160c */
[----:B------:R-:W-:Y:S01]  /*cbc0*/  IMAD.MOV.U32 R13, RZ, RZ, -0x60 ;  /* 0xffffffa0ff0d7424 */ /* 0x000fe200078e00ff */
[----:B------:R-:W-:-:S03]  /*cbd0*/  LOP3.LUT R12, R21, 0x7ffffffc, RZ, 0xc0, !PT ;  /* 0x7ffffffc150c7812 */ /* 0x000fc600078ec0ff */
[----:B------:R-:W0:Y:S01]  /*cbe0*/  SHFL.IDX PT, R20, R14, RZ, 0x1c1f ;  /* 0x001c1fff0e147589 */ /* 0x000e2200000e0000 */
        /* <DEDUP_REMOVED lines=10> */
[--C-:B0-----:R-:W-:Y:S02]  /*cc90*/  IMAD.IADD R6, R15, 0x1, R20.reuse ;  /* 0x000000010f067824 */ /* 0x101fe400078e0214 */
        /* <DEDUP_REMOVED lines=12> */
.L_x_12598:
[----:B------:R-:W-:-:S13]  /*cd60*/  ISETP.NE.AND P1, PT, R9, 0x1, PT ;  /* 0x000000010900780c */ /* 0x000fda0003f25270 */
[----:B------:R-:W-:-:S05]  /*cd70*/  @P1 IMAD.HI.U32 R12, R8, R10, RZ ;  /* 0x0000000a080c1227 */ /* 0x000fca00078e00ff */
[----:B------:R-:W-:-:S07]  /*cd80*/  @P1 SHF.R.U32.HI R8, RZ, R11, R12 ;  /* 0x0000000bff081219 */ /* 0x000fce000001160c */
.L_x_12599:
[----:B------:R-:W-:Y:S05]  /*cd90*/  BSYNC B1 ;  /* 0x0000000000017941 */ /* 0x000fea0003800000 */
.L_x_12597:
[----:B------:R-:W-:-:S05]  /*cda0*/  IMAD R8, R8, R9, R73 ;  /* 0x0000000908087224 */ /* 0x000fca00078e0249 */
[----:B------:R-:W-:Y:S02]  /*cdb0*/  VIMNMX R7, R7, R8, !PT ;  /* 0x0000000807077248 */ /* 0x000fe40007fe0100 */
[----:B------:R-:W-:-:S07]  /*cdc0*/  VIADDMNMX R6, R8, R9, R6, PT ;  /* 0x0000000908067246 */ /* 0x000fce0003800106 */
.L_x_12596:
[----:B------:R-:W-:Y:S05]  /*cdd0*/  BSYNC B0 ;  /* 0x0000000000007941 */ /* 0x000fea0003800000 */
.L_x_12595:
[C---:B------:R-:W-:Y:S01]  /*cde0*/  ISETP.GE.AND P1, PT, R21.reuse, 0x9, PT ;  /* 0x000000091500780c */ /* 0x040fe20003f26270 */
[----:B------:R-:W0:Y:S01]  /*cdf0*/  SHFL.IDX PT, R14, R14, 0x1, 0x1c1f ;  /* 0x003c1f000e0e7f89 */ /* 0x000e2200000e0000 */
[----:B------:R-:W-:Y:S01]  /*ce00*/  ISETP.GE.AND P2, PT, R21, 0x2, PT ;  /* 0x000000021500780c */ /* 0x000fe20003f46270 */
[----:B------:R-:W-:Y:S01]  /*ce10*/  BSSY B0, `(.L_x_12600) ;  /* 0x0000087000007945 */ /* 0x000fe20003800000 */
[----:B------:R-:W-:Y:S02]  /*ce20*/  P2R R75, PR, RZ, 0x2 ;  /* 0x00000002ff4b7803 */ /* 0x000fe40000000000 */
[----:B------:R-:W-:Y:S02]  /*ce30*/  ISETP.GT.AND P1, PT, R7, 0x8, !P1 ;  /* 0x000000080700780c */ /* 0x000fe40004f24270 */
[----:B------:R-:W-:Y:S02]  /*ce40*/  P2R R8, PR, RZ, 0x4 ;  /* 0x00000004ff087803 */ /* 0x000fe40000000000 */
[----:B------:R-:W-:-:S02]  /*ce50*/  ISETP.LT.OR P1, PT, R6, 0x9, P1 ;  /* 0x000000090600780c */ /* 0x000fc40000f21670 */
[----:B------:R-:W-:Y:S02]  /*ce60*/  ISETP.GT.AND P2, PT, R7, 0x1, !P2 ;  /* 0x000000010700780c */ /* 0x000fe40005744270 */
[----:B------:R-:W-:Y:S02]  /*ce70*/  ISETP.GE.AND P3, PT, R21, 0xa, PT ;  /* 0x0000000a1500780c */ /* 0x000fe40003f66270 */
[----:B------:R-:W-:Y:S02]  /*ce80*/  FSEL R162, R28, -INF , !P1 ;  /* 0xff8000001ca27808 */ /* 0x000fe40004800000 */
[----:B------:R-:W-:Y:S02]  /*ce90*/  ISETP.LT.OR P2, PT, R6, 0x2, P2 ;  /* 0x000000020600780c */ /* 0x000fe40001741670 */
[----:B------:R-:W-:Y:S02]  /*cea0*/  ISETP.GT.AND P1, PT, R7, 0x9, !P3 ;  /* 0x000000090700780c */ /* 0x000fe40005f24270 */
[----:B------:R-:W-:-:S02]  /*ceb0*/  FSEL R88, R25, -INF , !P2 ;  /* 0xff80000019587808 */ /* 0x000fc40005000000 */
[C---:B------:R-:W-:Y:S01]  /*cec0*/  ISETP.LT.OR P1, PT, R6.reuse, 0xa, P1 ;  /* 0x0000000a0600780c */ /* 0x040fe20000f21670 */
[--C-:B0-----:R-:W-:Y:S01]  /*ced0*/  IMAD.IADD R12, R15, 0x1, R14.reuse ;  /* 0x000000010f0c7824 */ /* 0x101fe200078e020e */
[----:B------:R-:W-:Y:S01]  /*cee0*/  ISETP.GE.AND P2, PT, R21, 0x11, PT ;  /* 0x000000111500780c */ /* 0x000fe20003f46270 */
[----:B------:R-:W-:Y:S01]  /*cef0*/  IMAD.IADD R13, R17, 0x1, R14 ;  /* 0x00000001110d7824 */ /* 0x000fe200078e020e */
        /* <DEDUP_REMOVED lines=113> */
.L_x_12603:
[----:B------:R-:W-:-:S13]  /*d610*/  ISETP.NE.AND P6, PT, R9, 0x1, PT ;  /* 0x000000010900780c */ /* 0x000fda0003fc5270 */
[----:B------:R-:W-:-:S05]  /*d620*/  @P6 IMAD.HI.U32 R10, R4, R10, RZ ;  /* 0x0000000a040a6227 */ /* 0x000fca00078e00ff */
[----:B------:R-:W-:-:S07]  /*d630*/  @P6 SHF.R.U32.HI R4, RZ, R11, R10 ;  /* 0x0000000bff046219 */ /* 0x000fce000001160a */
.L_x_12604:
[----:B------:R-:W-:Y:S05]  /*d640*/  BSYNC B1 ;  /* 0x0000000000017941 */ /* 0x000fea0003800000 */
.L_x_12602:
[----:B------:R-:W-:-:S05]  /*d650*/  IMAD R4, R4, R9, R73 ;  /* 0x0000000904047224 */ /* 0x000fca00078e0249 */
[----:B------:R-:W-:Y:S02]  /*d660*/  VIADDMNMX R12, R4, R9, R12, PT ;  /* 0x00000009040c7246 */ /* 0x000fe4000380010c */
[----:B------:R-:W-:-:S07]  /*d670*/  VIMNMX R13, R13, R4, !PT ;  /* 0x000000040d0d7248 */ /* 0x000fce0007fe0100 */
.L_x_12601:
[----:B------:R-:W-:Y:S05]  /*d680*/  BSYNC B0 ;  /* 0x0000000000007941 */ /* 0x000fea0003800000 */
.L_x_12600:
        /* <DEDUP_REMOVED lines=81> */
[C---:B------:R-:W-:Y:S02]  /*dba0*/  ISETP.GT.AND P2, PT, R13.reuse, 0x50, !P2 ;  /* 0x000000500d00780c */ /* 0x040fe40005744270 */
[----:B------:R-:W-:Y:S02]  /*dbb0*/  FMNMX.FTZ R4, R86, R4, !PT ;  /* 0x0000000456047209 */ /* 0x000fe40007810000 */
[----:B------:R-:W-:Y:S02]  /*dbc0*/  ISETP.LT.OR P1, PT, R12, 0x4a, P1 ;  /* 0x0000004a0c00780c */ /* 0x000fe40000f21670 */
[----:B------:R-:W-:Y:S02]  /*dbd0*/  FMNMX.FTZ R4, R74, R4, !PT ;  /* 0x000000044a047209 */ /* 0x000fe40007810000 */
[----:B------:R-:W-:-:S02]  /*dbe0*/  ISETP.GT.AND P3, PT, R13, 0x51, !P3 ;  /* 0x000000510d00780c */ /* 0x000fc40005f64270 */
        /* <DEDUP_REMOVED lines=35> */
[----:B------:R-:W-:-:S04]  /*de20*/  FMNMX.FTZ R5, R55, R4, !PT ;  /* 0x0000000437057209 */ /* 0x000fc80007810000 */
[----:B------:R-:W-:Y:S01]  /*de30*/  FMNMX.FTZ R4, R58, R5, !PT ;  /* 0x000000053a047209 */ /* 0x000fe20007810000 */
[----:B------:R-:W0:Y:S03]  /*de40*/  SHFL.BFLY PT, R9, R8, 0x2, 0x1f ;  /* 0x0c401f0008097f89 */ /* 0x000e2600000e0000 */
        /* <DEDUP_REMOVED lines=17> */
[----:B0-----:R-:W-:Y:S02]  /*df60*/  FMNMX.FTZ R10, R8, R9, !PT ;  /* 0x00000009080a7209 */ /* 0x001fe40007810000 */
[----:B------:R-:W-:Y:S02]  /*df70*/  FMNMX.FTZ R9, R71, R4, !PT ;  /* 0x0000000447097209 */ /* 0x000fe40007810000 */
[----:B------:R-:W2:Y:S04]  /*df80*/  LDL.64 R4, [R1+0x240] ;  /* 0x0002400001047983 */ /* 0x000ea80000100a00 */
[----:B------:R-:W-:Y:S04]  /*df90*/  STL.64 [R1+0x230], R8 ;  /* 0x0002300801007387 */ /* 0x000fe80000100a00 */
[----:B------:R-:W4:Y:S04]  /*dfa0*/  LDL R12, [R1+0x234] ;  /* 0x00023400010c7983 */ /* 0x000f280000100800 */
[----:B------:R-:W0:Y:S02]  /*dfb0*/  SHFL.BFLY PT, R11, R10, 0x1, 0x1f ;  /* 0x0c201f000a0b7f89 */ /* 0x000e2400000e0000 */
[----:B0-----:R-:W-:-:S05]  /*dfc0*/  FMNMX.FTZ R10, R10, R11, !PT ;  /* 0x0000000b0a0a7209 */ /* 0x001fca0007810000 */
[----:B------:R-:W-:Y:S04]  /*dfd0*/  STL [R1+0x230], R10 ;  /* 0x0002300a01007387 */ /* 0x000fe80000100800 */
[----:B------:R-:W3:Y:S04]  /*dfe0*/  LDL R14, [R1+0x230] ;  /* 0x00023000010e7983 */ /* 0x000ee80000100800 */
[----:B----4-:R-:W0:Y:S02]  /*dff0*/  SHFL.BFLY PT, R9, R12, 0x2, 0x1f ;  /* 0x0c401f000c097f89 */ /* 0x010e2400000e0000 */
[----:B0-----:R-:W-:-:S05]  /*e000*/  FMNMX.FTZ R9, R9, R12, !PT ;  /* 0x0000000c09097209 */ /* 0x001fca0007810000 */
[----:B------:R-:W0:Y:S01]  /*e010*/  SHFL.BFLY PT, R8, R9, 0x1, 0x1f ;  /* 0x0c201f0009087f89 */ /* 0x000e2200000e0000 */
[----:B---3--:R-:W-:Y:S01]  /*e020*/  FMUL.FTZ R11, R41, R14 ;  /* 0x0000000e290b7220 */ /* 0x008fe20000410000 */
[----:B------:R-:W-:-:S04]  /*e030*/  FSETP.NEU.FTZ.AND P1, PT, R14, -INF , PT ;  /* 0xff8000000e00780b */ /* 0x000fc80003f3d000 */
[----:B------:R-:W-:Y:S02]  /*e040*/  FSEL R29, R14, RZ, P1 ;  /* 0x000000ff0e1d7208 */ /* 0x000fe40000800000 */
[----:B------:R-:W-:Y:S02]  /*e050*/  FSEL R11, R11, RZ, P1 ;  /* 0x000000ff0b0b7208 */ /* 0x000fe40000800000 */
[----:B0-----:R-:W-:Y:S01]  /*e060*/  FMNMX.FTZ R8, R9, R8, !PT ;  /* 0x0000000809087209 */ /* 0x001fe20007810000 */
[----:B------:R-:W-:-:S03]  /*e070*/  FADD.FTZ R6, R6, -R29 ;  /* 0x8000001d06067221 */ /* 0x000fc60000010000 */
[C---:B------:R-:W-:Y:S01]  /*e080*/  FSETP.NEU.FTZ.AND P1, PT, R8.reuse, -INF , PT ;  /* 0xff8000000800780b */ /* 0x040fe20003f3d000 */
[-C--:B------:R-:W-:Y:S01]  /*e090*/  FMUL.FTZ R9, R8, R41.reuse ;  /* 0x0000002908097220 */ /* 0x080fe20000410000 */
[-CC-:B------:R-:W-:Y:S02]  /*e0a0*/  FFMA.FTZ R184, R20, R41.reuse, -R11.reuse ;  /* 0x0000002914b87223 */ /* 0x180fe4000001080b */
        /* <DEDUP_REMOVED lines=25> */
[----:B------:R-:W-:Y:S01]  /*e240*/  FSEL R6, R9, RZ, P1 ;  /* 0x000000ff09067208 */ /* 0x000fe20000800000 */
[----:B------:R-:W-:-:S04]  /*e250*/  FADD.FTZ R10, R7, -R10 ;  /* 0x8000000a070a7221 */ /* 0x000fc80000010000 */
[-CC-:B------:R-:W-:Y:S01]  /*e260*/  FFMA.FTZ R32, R26, R41.reuse, -R6.reuse ;  /* 0x000000291a207223 */ /* 0x180fe20000010806 */
[----:B------:R-:W-:Y:S01]  /*e270*/  FMUL.FTZ R10, R41, R10 ;  /* 0x0000000a290a7220 */ /* 0x000fe20000410000 */
[-CC-:B------:R-:W-:Y:S01]  /*e280*/  FFMA.FTZ R161, R27, R41.reuse, -R6.reuse ;  /* 0x000000291ba17223 */ /* 0x180fe20000010806 */
[----:B------:R-:W-:Y:S01]  /*e290*/  MUFU.EX2 R160, R160 ;  /* 0x000000a000a07308 */ /* 0x000fe20000000800 */
[----:B------:R-:W-:-:S07]  /*e2a0*/  FFMA.FTZ R31, R30, R41, -R6 ;  /* 0x000000291e1f7223 */ /* 0x000fce0000010806 */
[----:B------:R-:W2:Y:S01]  /*e2b0*/  MUFU.EX2 R11, R11 ;  /* 0x0000000b000b7308 */ /* 0x000ea20000000800 */
[----:B------:R-:W-:-:S07]  /*e2c0*/  FFMA.FTZ R163, R25, R41, -R6 ;  /* 0x0000002919a37223 */ /* 0x000fce0000010806 */
[----:B------:R-:W-:Y:S08]  /*e2d0*/  MUFU.EX2 R32, R32 ;  /* 0x0000002000207308 */ /* 0x000ff00000000800 */
[----:B------:R-:W0:Y:S01]  /*e2e0*/  MUFU.EX2 R10, R10 ;  /* 0x0000000a000a7308 */ /* 0x000e220000000800 */
[----:B------:R-:W-:-:S07]  /*e2f0*/  FFMA.FTZ R30, R15, R41, -R6 ;  /* 0x000000290f1e7223 */ /* 0x000fce0000010806 */
[----:B------:R-:W1:Y:S08]  /*e300*/  MUFU.EX2 R13, R13 ;  /* 0x0000000d000d7308 */ /* 0x000e700000000800 */
[----:B------:R-:W3:Y:S01]  /*e310*/  MUFU.EX2 R161, R161 ;  /* 0x000000a100a17308 */ /* 0x000ee20000000800 */
[----:B------:R-:W-:-:S07]  /*e320*/  FFMA.FTZ R165, R17, R41, -R6 ;  /* 0x0000002911a57223 */ /* 0x000fce0000010806 */
[----:B------:R-:W4:Y:S08]  /*e330*/  MUFU.EX2 R162, R162 ;  /* 0x000000a200a27308 */ /* 0x000f300000000800 */
[----:B------:R-:W5:Y:S01]  /*e340*/  MUFU.EX2 R31, R31 ;  /* 0x0000001f001f7308 */ /* 0x000f620000000800 */
[----:B--2---:R-:W-:Y:S01]  /*e350*/  FFMA.FTZ R4, R11, R4, R160 ;  /* 0x000000040b047223 */ /* 0x004fe200000100a0 */
[----:B0-----:R-:W-:-:S06]  /*e360*/  FFMA.FTZ R14, R5, R10, R32 ;  /* 0x0000000a050e7223 */ /* 0x001fcc0000010020 */
[----:B------:R-:W0:Y:S01]  /*e370*/  MUFU.EX2 R37, R37 ;  /* 0x0000002500257308 */ /* 0x000e220000000800 */
[----:B------:R-:W-:-:S07]  /*e380*/  FFMA.FTZ R29, R38, R41, -R6 ;  /* 0x00000029261d7223 */ /* 0x000fce0000010806 */
[----:B------:R-:W2:Y:S01]  /*e390*/  MUFU.EX2 R163, R163 ;  /* 0x000000a300a37308 */ /* 0x000ea20000000800 */
[----:B-1----:R-:W-:Y:S01]  /*e3a0*/  FADD.FTZ R5, R13, R4 ;  /* 0x000000040d057221 */ /* 0x002fe20000010000 */
[----:B---3--:R-:W-:-:S06]  /*e3b0*/  FADD.FTZ R14, R161, R14 ;  /* 0x0000000ea10e7221 */ /* 0x008fcc0000010000 */
[----:B------:R-:W1:Y:S01]  /*e3c0*/  MUFU.EX2 R36, R36 ;  /* 0x0000002400247308 */ /* 0x000e620000000800 */
[----:B------:R-:W-:-:S07]  /*e3d0*/  FFMA.FTZ R167, R39, R41, -R6 ;  /* 0x0000002927a77223 */ /* 0x000fce0000010806 */
[----:B------:R-:W3:Y:S01]  /*e3e0*/  MUFU.EX2 R30, R30 ;  /* 0x0000001e001e7308 */ /* 0x000ee20000000800 */
[----:B----4-:R-:W-:Y:S01]  /*e3f0*/  FADD.FTZ R4, R162, R5 ;  /* 0x00000005a2047221 */ /* 0x010fe20000010000 */
[----:B-----5:R-:W-:-:S06]  /*e400*/  FADD.FTZ R14, R31, R14 ;  /* 0x0000000e1f0e7221 */ /* 0x020fcc0000010000 */
[----:B------:R-:W4:Y:S01]  /*e410*/  MUFU.EX2 R164, R164 ;  /* 0x000000a400a47308 */ /* 0x000f220000000800 */
[----:B------:R-:W-:-:S07]  /*e420*/  FFMA.FTZ R28, R42, R41, -R6 ;  /* 0x000000292a1c7223 */ /* 0x000fce0000010806 */
[----:B------:R-:W5:Y:S01]  /*e430*/  MUFU.EX2 R165, R165 ;  /* 0x000000a500a57308 */ /* 0x000f620000000800 */
[----:B0-----:R-:W-:Y:S01]  /*e440*/  FADD.FTZ R5, R37, R4 ;  /* 0x0000000425057221 */ /* 0x001fe20000010000 */
[----:B--2---:R-:W-:-:S06]  /*e450*/  FADD.FTZ R7, R163, R14 ;  /* 0x0000000ea3077221 */ /* 0x004fcc0000010000 */
        /* <DEDUP_REMOVED lines=75> */
[----:B------:R-:W0:Y:S08]  /*e910*/  MUFU.EX2 R173, R173 ;  /* 0x000000ad00ad7308 */ /* 0x000e300000000800 */
[----:B------:R-:W2:Y:S01]  /*e920*/  MUFU.EX2 R17, R17 ;  /* 0x0000001100117308 */ /* 0x000ea20000000800 */
[----:B-1----:R-:W-:Y:S01]  /*e930*/  FADD.FTZ R7, R178, R7 ;  /* 0x00000007b2077221 */ /* 0x002fe20000010000 */
[----:B---3--:R-:W-:-:S06]  /*e940*/  FADD.FTZ R5, R175, R4 ;  /* 0x00000004af057221 */ /* 0x008fcc0000010000 */
[----:B------:R-:W1:Y:S08]  /*e950*/  MUFU.EX2 R21, R21 ;  /* 0x0000001500157308 */ /* 0x000e700000000800 */
[----:B------:R-:W3:Y:S01]  /*e960*/  MUFU.EX2 R14, R14 ;  /* 0x0000000e000e7308 */ /* 0x000ee20000000800 */
[----:B----4-:R-:W-:Y:S01]  /*e970*/  FADD.FTZ R4, R172, R7 ;  /* 0x00000007ac047221 */ /* 0x010fe20000010000 */
[----:B-----5:R-:W-:-:S06]  /*e980*/  FADD.FTZ R6, R16, R5 ;  /* 0x0000000510067221 */ /* 0x020fcc0000010000 */
[----:B------:R-:W4:Y:S08]  /*e990*/  MUFU.EX2 R20, R20 ;  /* 0x0000001400147308 */ /* 0x000f300000000800 */
[----:B------:R-:W5:Y:S01]  /*e9a0*/  MUFU.EX2 R15, R15 ;  /* 0x0000000f000f7308 */ /* 0x000f620000000800 */
[----:B0-----:R-:W-:Y:S01]  /*e9b0*/  FADD.FTZ R4, R173, R4 ;  /* 0x00000004ad047221 */ /* 0x001fe20000010000 */
[----:B--2---:R-:W-:-:S03]  /*e9c0*/  FADD.FTZ R5, R17, R6 ;  /* 0x0000000611057221 */ /* 0x004fc60000010000 */
[----:B-1----:R-:W-:Y:S01]  /*e9d0*/  FADD.FTZ R7, R21, R4 ;  /* 0x0000000415077221 */ /* 0x002fe20000010000 */
[----:B---3--:R-:W-:-:S03]  /*e9e0*/  FADD.FTZ R6, R14, R5 ;  /* 0x000000050e067221 */ /* 0x008fc60000010000 */
[----:B----4-:R-:W-:Y:S01]  /*e9f0*/  FADD.FTZ R4, R20, R7 ;  /* 0x0000000714047221 */ /* 0x010fe20000010000 */
[----:B------:R-:W-:Y:S01]  /*ea00*/  STL [R1+0x234], R8 ;  /* 0x0002340801007387 */ /* 0x000fe20000100800 */
[----:B-----5:R-:W-:-:S05]  /*ea10*/  FADD.FTZ R5, R15, R6 ;  /* 0x000000060f057221 */ /* 0x020fca0000010000 */
[----:B------:R0:W-:Y:S04]  /*ea20*/  STL.64 [R1+0x240], R4 ;  /* 0x0002400401007387 */ /* 0x0001e80000100a00 */
[----:B------:R-:W2:Y:S01]  /*ea30*/  LD.E R6, desc[UR42][R18.64+0x260] ;  /* 0x0002602a12067980 */ /* 0x000ea2000c101900 */
[----:B------:R-:W-:-:S04]  /*ea40*/  UIADD3 UR4, UP0, UR37, 0x260, URZ ;  /* 0x0000026025047890 */ /* 0x000fc8000ff1e03f */
[----:B------:R-:W-:Y:S02]  /*ea50*/  ULOP3.LUT UR5, UR4, 0x4, URZ, 0xfc, !UPT ;  /* 0x0000000404057892 */ /* 0x000fe4000f8efc3f */
[----:B------:R-:W-:-:S04]  /*ea60*/  UIADD3.X UR6, URZ, UR36, URZ, UP0, !UPT ;  /* 0x000000243f067290 */ /* 0x000fc800087fe43f */
[----:B0-----:R-:W-:Y:S02]  /*ea70*/  IMAD.U32 R4, RZ, RZ, UR5 ;  /* 0x00000005ff047e24 */ /* 0x001fe4000f8e00ff */
[----:B------:R-:W-:Y:S02]  /*ea80*/  IMAD.U32 R5, RZ, RZ, UR6 ;  /* 0x00000006ff057e24 */ /* 0x000fe4000f8e00ff */
        /* <DEDUP_REMOVED lines=67> */
[----:B------:R-:W-:Y:S01]  /*eec0*/  ULOP3.LUT UR5, UR4, 0x8, URZ, 0xfc, !UPT ;  /* 0x0000000804057892 */ /* 0x000fe2000f8efc3f */
[C---:B0-----:R-:W-:Y:S01]  /*eed0*/  FMUL.FTZ R9, R11.reuse, R134 ;  /* 0x000000860b097220 */ /* 0x041fe20000410000 */
[----:B--2---:R-:W-:-:S04]  /*eee0*/  FMUL.FTZ R45, R11, R25 ;  /* 0x000000190b2d7220 */ /* 0x004fc80000410000 */
[----:B------:R0:W-:Y:S01]  /*eef0*/  ST.E desc[UR42][R18.64+0x274], R9 ;  /* 0x0002740912007985 */ /* 0x0001e2000c10192a */
[C---:B---3--:R-:W-:Y:S01]  /*ef00*/  FMUL.FTZ R7, R11.reuse, R132 ;  /* 0x000000840b077220 */ /* 0x048fe20000410000 */
[C---:B----4-:R-:W-:Y:S01]  /*ef10*/  FMUL.FTZ R25, R11.reuse, R136 ;  /* 0x000000880b197220 */ /* 0x050fe20000410000 */
[C---:B-----5:R-:W-:Y:S01]  /*ef20*/  FMUL.FTZ R27, R11.reuse, R138 ;  /* 0x0000008a0b1b7220 */ /* 0x060fe20000410000 */
[C---:B------:R-:W-:Y:S01]  /*ef30*/  FMUL.FTZ R39, R11.reuse, R140 ;  /* 0x0000008c0b277220 */ /* 0x040fe20000410000 */
[----:B------:R-:W-:Y:S01]  /*ef40*/  ST.E desc[UR42][R18.64+0x454], R45 ;  /* 0x0004542d12007985 */ /* 0x000fe2000c10192a */
[----:B0-----:R-:W-:-:S03]  /*ef50*/  FMUL.FTZ R9, R11, R148 ;  /* 0x000000940b097220 */ /* 0x001fc60000410000 */
[----:B------:R0:W-:Y:S01]  /*ef60*/  ST.E desc[UR42][R18.64+0x270], R7 ;  /* 0x0002700712007985 */ /* 0x0001e2000c10192a */
[----:B------:R-:W-:-:S03]  /*ef70*/  FMUL.FTZ R41, R11, R142 ;  /* 0x0000008e0b297220 */ /* 0x000fc60000410000 */
[----:B------:R1:W-:Y:S01]  /*ef80*/  ST.E desc[UR42][R18.64+0x280], R25 ;  /* 0x0002801912007985 */ /* 0x0003e2000c10192a */
[----:B------:R-:W-:-:S03]  /*ef90*/  FMUL.FTZ R43, R11, R144 ;  /* 0x000000900b2b7220 */ /* 0x000fc60000410000 */
[----:B------:R2:W-:Y:S04]  /*efa0*/  ST.E desc[UR42][R18.64+0x284], R27 ;  /* 0x0002841b12007985 */ /* 0x0005e8000c10192a */
[----:B------:R3:W-:Y:S01]  /*efb0*/  ST.E desc[UR42][R18.64+0x290], R39 ;  /* 0x0002902712007985 */ /* 0x0007e2000c10192a */
[C---:B0-----:R-:W-:Y:S01]  /*efc0*/  FMUL.FTZ R7, R11.reuse, R146 ;  /* 0x000000920b077220 */ /* 0x041fe20000410000 */
[C---:B------:R-:W-:Y:S02]  /*efd0*/  FMUL.FTZ R45, R11.reuse, R150 ;  /* 0x000000960b2d7220 */ /* 0x040fe40000410000 */
[----:B------:R0:W-:Y:S01]  /*efe0*/  ST.E desc[UR42][R18.64+0x2b0], R9 ;  /* 0x0002b00912007985 */ /* 0x0001e2000c10192a */
[C---:B------:R-:W-:Y:S01]  /*eff0*/  FMUL.FTZ R47, R11.reuse, R130 ;  /* 0x000000820b2f7220 */ /* 0x040fe20000410000 */
[C---:B-1----:R-:W-:Y:S01]  /*f000*/  FMUL.FTZ R25, R11.reuse, R128 ;  /* 0x000000800b197220 */ /* 0x042fe20000410000 */
[C---:B--2---:R-:W-:Y:S01]  /*f010*/  FMUL.FTZ R27, R11.reuse, R126 ;  /* 0x0000007e0b1b7220 */ /* 0x044fe20000410000 */
[C---:B---3--:R-:W-:Y:S01]  /*f020*/  FMUL.FTZ R39, R11.reuse, R124 ;  /* 0x0000007c0b277220 */ /* 0x048fe20000410000 */
[----:B------:R1:W-:Y:S01]  /*f030*/  ST.E desc[UR42][R18.64+0x294], R41 ;  /* 0x0002942912007985 */ /* 0x0003e2000c10192a */
[----:B0-----:R-:W-:-:S03]  /*f040*/  FMUL.FTZ R9, R11, R118 ;  /* 0x000000760b097220 */ /* 0x001fc60000410000 */
[----:B------:R0:W-:Y:S04]  /*f050*/  ST.E desc[UR42][R18.64+0x2a0], R43 ;  /* 0x0002a02b12007985 */ /* 0x0001e8000c10192a */
[----:B------:R2:W-:Y:S04]  /*f060*/  ST.E desc[UR42][R18.64+0x2a4], R7 ;  /* 0x0002a40712007985 */ /* 0x0005e8000c10192a */
[----:B------:R3:W-:Y:S01]  /*f070*/  ST.E desc[UR42][R18.64+0x2b4], R45 ;  /* 0x0002b42d12007985 */ /* 0x0007e2000c10192a */
[----:B-1----:R-:W-:-:S03]  /*f080*/  FMUL.FTZ R41, R11, R110 ;  /* 0x0000006e0b297220 */ /* 0x002fc60000410000 */
[----:B------:R1:W-:Y:S01]  /*f090*/  ST.E desc[UR42][R18.64+0x2c0], R47 ;  /* 0x0002c02f12007985 */ /* 0x0003e2000c10192a */
[----:B0-----:R-:W-:-:S03]  /*f0a0*/  FMUL.FTZ R43, R11, R120 ;  /* 0x000000780b2b7220 */ /* 0x001fc60000410000 */
[----:B------:R0:W-:Y:S01]  /*f0b0*/  ST.E desc[UR42][R18.64+0x2c4], R25 ;  /* 0x0002c41912007985 */ /* 0x0001e2000c10192a */
[----:B--2---:R-:W-:-:S03]  /*f0c0*/  FMUL.FTZ R7, R11, R122 ;  /* 0x0000007a0b077220 */ /* 0x004fc60000410000 */
[----:B------:R2:W-:Y:S01]  /*f0d0*/  ST.E desc[UR42][R18.64+0x2d0], R27 ;  /* 0x0002d01b12007985 */ /* 0x0005e2000c10192a */
[----:B---3--:R-:W-:-:S03]  /*f0e0*/  FMUL.FTZ R45, R11, R100 ;  /* 0x000000640b2d7220 */ /* 0x008fc60000410000 */
[----:B------:R3:W-:Y:S01]  /*f0f0*/  ST.E desc[UR42][R18.64+0x2d4], R39 ;  /* 0x0002d42712007985 */ /* 0x0007e2000c10192a */
[C---:B-1----:R-:W-:Y:S01]  /*f100*/  FMUL.FTZ R47, R11.reuse, R112 ;  /* 0x000000700b2f7220 */ /* 0x042fe20000410000 */
[C---:B0-----:R-:W-:Y:S02]  /*f110*/  FMUL.FTZ R25, R11.reuse, R116 ;  /* 0x000000740b197220 */ /* 0x041fe40000410000 */
[----:B------:R0:W-:Y:S01]  /*f120*/  ST.E desc[UR42][R18.64+0x2f4], R9 ;  /* 0x0002f40912007985 */ /* 0x0001e2000c10192a */
[C---:B--2---:R-:W-:Y:S01]  /*f130*/  FMUL.FTZ R27, R11.reuse, R114 ;  /* 0x000000720b1b7220 */ /* 0x044fe20000410000 */
[C---:B---3--:R-:W-:Y:S02]  /*f140*/  FMUL.FTZ R39, R11.reuse, R108 ;  /* 0x0000006c0b277220 */ /* 0x048fe40000410000 */
[----:B------:R1:W-:Y:S01]  /*f150*/  ST.E desc[UR42][R18.64+0x2e0], R41 ;  /* 0x0002e02912007985 */ /* 0x0003e2000c10192a */
[----:B0-----:R-:W-:-:S03]  /*f160*/  FMUL.FTZ R9, R11, R104 ;  /* 0x000000680b097220 */ /* 0x001fc60000410000 */
[----:B------:R0:W-:Y:S04]  /*f170*/  ST.E desc[UR42][R18.64+0x2e4], R43 ;  /* 0x0002e42b12007985 */ /* 0x0001e8000c10192a */
[----:B------:R2:W-:Y:S01]  /*f180*/  ST.E desc[UR42][R18.64+0x2f0], R7 ;  /* 0x0002f00712007985 */ /* 0x0005e2000c10192a */
[----:B-1----:R-:W-:-:S03]  /*f190*/  FMUL.FTZ R41, R11, R90 ;  /* 0x0000005a0b297220 */ /* 0x002fc60000410000 */
[----:B------:R1:W-:Y:S04]  /*f1a0*/  ST.E desc[UR42][R18.64+0x300], R25 ;  /* 0x0003001912007985 */ /* 0x0003e8000c10192a */
[----:B------:R3:W-:Y:S01]  /*f1b0*/  ST.E desc[UR42][R18.64+0x304], R45 ;  /* 0x0003042d12007985 */ /* 0x0007e2000c10192a */
[----:B0-----:R-:W-:-:S03]  /*f1c0*/  FMUL.FTZ R43, R11, R102 ;  /* 0x000000660b2b7220 */ /* 0x001fc60000410000 */
[----:B------:R0:W-:Y:S01]  /*f1d0*/  ST.E desc[UR42][R18.64+0x310], R47 ;  /* 0x0003102f12007985 */ /* 0x0001e2000c10192a */
[----:B--2---:R-:W-:-:S03]  /*f1e0*/  FMUL.FTZ R7, R11, R106 ;  /* 0x0000006a0b077220 */ /* 0x004fc60000410000 */
[----:B------:R2:W-:Y:S01]  /*f1f0*/  ST.E desc[UR42][R18.64+0x314], R27 ;  /* 0x0003141b12007985 */ /* 0x0005e2000c10192a */
[----:B-1----:R-:W-:-:S03]  /*f200*/  FMUL.FTZ R25, R11, R98 ;  /* 0x000000620b197220 */ /* 0x002fc60000410000 */
[----:B------:R1:W-:Y:S01]  /*f210*/  ST.E desc[UR42][R18.64+0x320], R39 ;  /* 0x0003202712007985 */ /* 0x0003e2000c10192a */
[C---:B---3--:R-:W-:Y:S01]  /*f220*/  FMUL.FTZ R45, R11.reuse, R80 ;  /* 0x000000500b2d7220 */ /* 0x048fe20000410000 */
[C---:B0-----:R-:W-:Y:S02]  /*f230*/  FMUL.FTZ R47, R11.reuse, R92 ;  /* 0x0000005c0b2f7220 */ /* 0x041fe40000410000 */
[----:B------:R0:W-:Y:S01]  /*f240*/  ST.E desc[UR42][R18.64+0x340], R9 ;  /* 0x0003400912007985 */ /* 0x0001e2000c10192a */
[C---:B--2---:R-:W-:Y:S01]  /*f250*/  FMUL.FTZ R27, R11.reuse, R96 ;  /* 0x000000600b1b7220 */ /* 0x044fe20000410000 */
[C---:B-1----:R-:W-:Y:S02]  /*f260*/  FMUL.FTZ R39, R11.reuse, R94 ;  /* 0x0000005e0b277220 */ /* 0x042fe40000410000 */
        /* <DEDUP_REMOVED lines=41> */
[----:B------:R1:W-:Y:S01]  /*f500*/  ST.E desc[UR42][R18.64+0x3d4], R43 ;  /* 0x0003d42b12007985 */ /* 0x0003e2000c10192a */
[----:B------:R-:W-:-:S03]  /*f510*/  FMUL.FTZ R49, R11, R8 ;  /* 0x000000080b317220 */ /* 0x000fc60000410000 */
        /* <DEDUP_REMOVED lines=8> */
[----:B------:R-:W-:Y:S02]  /*f5a0*/  IMAD.U32 R8, RZ, RZ, UR5 ;  /* 0x00000005ff087e24 */ /* 0x000fe4000f8e00ff */
[C---:B0-----:R-:W-:Y:S01]  /*f5b0*/  FMUL.FTZ R39, R11.reuse, R44 ;  /* 0x0000002c0b277220 */ /* 0x041fe20000410000 */
[----:B------:R0:W-:Y:S01]  /*f5c0*/  ST.E desc[UR42][R18.64+0x404], R9 ;  /* 0x0004040912007985 */ /* 0x0001e2000c10192a */
[C---:B--2---:R-:W-:Y:S01]  /*f5d0*/  FMUL.FTZ R45, R11.reuse, R26 ;  /* 0x0000001a0b2d7220 */ /* 0x044fe20000410000 */
[C---:B-1----:R-:W-:Y:S01]  /*f5e0*/  FMUL.FTZ R47, R11.reuse, R6 ;  /* 0x000000060b2f7220 */ /* 0x042fe20000410000 */
[----:B------:R-:W-:Y:S01]  /*f5f0*/  FMUL.FTZ R11, R11, R24 ;  /* 0x000000180b0b7220 */ /* 0x000fe20000410000 */
[----:B0-----:R-:W-:Y:S01]  /*f600*/  IMAD.U32 R9, RZ, RZ, UR6 ;  /* 0x00000006ff097e24 */ /* 0x001fe2000f8e00ff */
[----:B------:R-:W-:Y:S04]  /*f610*/  ST.E desc[UR42][R18.64+0x3f0], R7 ;  /* 0x0003f00712007985 */ /* 0x000fe8000c10192a */
[----:B------:R0:W-:Y:S04]  /*f620*/  ST.E desc[UR42][R18.64+0x410], R25 ;  /* 0x0004101912007985 */ /* 0x0001e8000c10192a */
[----:B------:R1:W-:Y:S04]  /*f630*/  ST.E desc[UR42][R18.64+0x414], R27 ;  /* 0x0004141b12007985 */ /* 0x0003e8000c10192a */
[----:B------:R-:W-:Y:S04]  /*f640*/  ST.E desc[UR42][R18.64+0x420], R41 ;  /* 0x0004202912007985 */ /* 0x000fe8000c10192a */
[----:B------:R-:W-:Y:S04]  /*f650*/  ST.E desc[UR42][R18.64+0x424], R43 ;  /* 0x0004242b12007985 */ /* 0x000fe8000c10192a */
[----:B------:R-:W-:Y:S04]  /*f660*/  ST.E desc[UR42][R18.64+0x430], R39 ;  /* 0x0004302712007985 */ /* 0x000fe8000c10192a */
[----:B------:R-:W-:Y:S04]  /*f670*/  ST.E desc[UR42][R18.64+0x434], R45 ;  /* 0x0004342d12007985 */ /* 0x000fe8000c10192a */
[----:B------:R-:W-:Y:S04]  /*f680*/  ST.E desc[UR42][R18.64+0x440], R47 ;  /* 0x0004402f12007985 */ /* 0x000fe8000c10192a */
[----:B------:R2:W-:Y:S04]  /*f690*/  ST.E desc[UR42][R18.64+0x444], R49 ;  /* 0x0004443112007985 */ /* 0x0005e8000c10192a */
[----:B------:R3:W-:Y:S04]  /*f6a0*/  ST.E desc[UR42][R18.64+0x450], R11 ;  /* 0x0004500b12007985 */ /* 0x0007e8000c10192a */
[----:B0-----:R-:W4:Y:S01]  /*f6b0*/  LD.E R25, desc[UR42][R8.64] ;  /* 0x0000002a08197980 */ /* 0x001f22000c101900 */
[----:B------:R-:W-:Y:S01]  /*f6c0*/  ULOP3.LUT UR4, UR4, 0xc, URZ, 0xfc, !UPT ;  /* 0x0000000c04047892 */ /* 0x000fe2000f8efc3f */
[----:B------:R-:W-:-:S05]  /*f6d0*/  IMAD.U32 R7, RZ, RZ, UR6 ;  /* 0x00000006ff077e24 */ /* 0x000fca000f8e00ff */
[----:B------:R-:W-:Y:S02]  /*f6e0*/  IMAD.U32 R6, RZ, RZ, UR4 ;  /* 0x00000004ff067e24 */ /* 0x000fe4000f8e00ff */
[----:B----4-:R-:W-:-:S05]  /*f6f0*/  FMUL.FTZ R25, R10, R25 ;  /* 0x000000190a197220 */ /* 0x010fca0000410000 */
[----:B------:R0:W-:Y:S04]  /*f700*/  ST.E desc[UR42][R8.64], R25 ;  /* 0x0000001908007985 */ /* 0x0001e8000c10192a */
[----:B-1----:R-:W4:Y:S01]  /*f710*/  LD.E R27, desc[UR42][R6.64] ;  /* 0x0000002a061b7980 */ /* 0x002f22000c101900 */
[----:B------:R-:W1:Y:S01]  /*f720*/  S2R R132, SR_TID.X ;  /* 0x0000000000847919 */ /* 0x000e620000002100 */
[----:B----4-:R-:W-:-:S05]  /*f730*/  FMUL.FTZ R27, R10, R27 ;  /* 0x0000001b0a1b7220 */ /* 0x010fca0000410000 */
[----:B------:R4:W-:Y:S04]  /*f740*/  ST.E desc[UR42][R6.64], R27 ;  /* 0x0000001b06007985 */ /* 0x0009e8000c10192a */
        /* <DEDUP_REMOVED lines=54> */
[----:B------:R-:W2:Y:S04]  /*fab0*/  LD.E R41, desc[UR42][R18.64+0x41c] ;  /* 0x00041c2a12297980 */ /* 0x000ea8000c101900 */
[----:B------:R-:W2:Y:S04]  /*fac0*/  LD.E R47, desc[UR42][R18.64+0x428] ;  /* 0x0004282a122f7980 */ /* 0x000ea8000c101900 */
[----:B------:R-:W2:Y:S04]  /*fad0*/  LD.E R45, desc[UR42][R18.64+0x42c] ;  /* 0x00042c2a122d7980 */ /* 0x000ea8000c101900 */
[----:B------:R-:W2:Y:S04]  /*fae0*/  LD.E R43, desc[UR42][R18.64+0x438] ;  /* 0x0004382a122b7980 */ /* 0x000ea8000c101900 */
[----:B------:R-:W2:Y:S04]  /*faf0*/  LD.E R39, desc[UR42][R18.64+0x43c] ;  /* 0x00043c2a12277980 */ /* 0x000ea8000c101900 */
[----:B---3--:R-:W3:Y:S04]  /*fb00*/  LD.E R11, desc[UR42][R18.64+0x448] ;  /* 0x0004482a120b7980 */ /* 0x008ee8000c101900 */
[----:B0-----:R-:W3:Y:S04]  /*fb10*/  LD.E R25, desc[UR42][R18.64+0x44c] ;  /* 0x00044c2a12197980 */ /* 0x001ee8000c101900 */
[----:B----4-:R-:W4:Y:S01]  /*fb20*/  LD.E R27, desc[UR42][R18.64+0x458] ;  /* 0x0004582a121b7980 */ /* 0x010f22000c101900 */
[----:B-1----:R-:W-:Y:S01]  /*fb30*/  SHF.R.U32.HI R132, RZ, 0x7, R132 ;  /* 0x00000007ff847819 */ /* 0x002fe20000011684 */
[C---:B-----5:R-:W-:Y:S01]  /*fb40*/  FMUL.FTZ R51, R10.reuse, R51 ;  /* 0x000000330a337220 */ /* 0x060fe20000410000 */
[----:B------:R-:W-:-:S04]  /*fb50*/  FMUL.FTZ R26, R10, R26 ;  /* 0x0000001a0a1a7220 */ /* 0x000fc80000410000 */
        /* <DEDUP_REMOVED lines=54> */
[C---:B--2---:R-:W-:Y:S01]  /*fec0*/  FMUL.FTZ R49, R10.reuse, R49 ;  /* 0x000000310a317220 */ /* 0x044fe20000410000 */
[C---:B------:R-:W-:Y:S01]  /*fed0*/  FMUL.FTZ R41, R10.reuse, R41 ;  /* 0x000000290a297220 */ /* 0x040fe20000410000 */
[C---:B------:R-:W-:Y:S01]  /*fee0*/  FMUL.FTZ R47, R10.reuse, R47 ;  /* 0x0000002f0a2f7220 */ /* 0x040fe20000410000 */
[C---:B------:R-:W-:Y:S01]  /*fef0*/  FMUL.FTZ R45, R10.reuse, R45 ;  /* 0x0000002d0a2d7220 */ /* 0x040fe20000410000 */
[C---:B------:R-:W-:Y:S01]  /*ff00*/  FMUL.FTZ R43, R10.reuse, R43 ;  /* 0x0000002b0a2b7220 */ /* 0x040fe20000410000 */
[C---:B------:R-:W-:Y:S01]  /*ff10*/  FMUL.FTZ R39, R10.reuse, R39 ;  /* 0x000000270a277220 */ /* 0x040fe20000410000 */
[C---:B---3--:R-:W-:Y:S01]  /*ff20*/  FMUL.FTZ R51, R10.reuse, R11 ;  /* 0x0000000b0a337220 */ /* 0x048fe20000410000 */
[C---:B------:R-:W-:Y:S01]  /*ff30*/  FMUL.FTZ R25, R10.reuse, R25 ;  /* 0x000000190a197220 */ /* 0x040fe20000410000 */
[----:B----4-:R-:W-:Y:S01]  /*ff40*/  FMUL.FTZ R27, R10, R27 ;  /* 0x0000001b0a1b7220 */ /* 0x010fe20000410000 */
        /* <DEDUP_REMOVED lines=1292> */
[----:B------:R-:W5:Y:S04]  /*15010*/  LD.E R15, desc[UR42][R8.64] ;  /* 0x0000002a080f7980 */ /* 0x000f68000c101900 */
[----:B-----5:R5:W-:Y:S04]  /*15020*/  ST.E desc[UR42][R8.64], R15 ;  /* 0x0000000f08007985 */ /* 0x020be8000c10192a */
[----:B------:R-:W2:Y:S04]  /*15030*/  LD.E R17, desc[UR42][R6.64] ;  /* 0x0000002a06117980 */ /* 0x000ea8000c101900 */
[----:B--2---:R2:W-:Y:S04]  /*15040*/  ST.E desc[UR42][R6.64], R17 ;  /* 0x0000001106007985 */ /* 0x0045e8000c10192a */
[----:B------:R-:W2:Y:S04]  /*15050*/  LD.E R21, desc[UR42][R18.64+0x270] ;  /* 0x0002702a12157980 */ /* 0x000ea8000c101900 */
[----:B0-----:R-:W2:Y:S04]  /*15060*/  LD.E R25, desc[UR42][R18.64+0x274] ;  /* 0x0002742a12197980 */ /* 0x001ea8000c101900 */
[----:B-1----:R-:W2:Y:S04]  /*15070*/  LD.E R27, desc[UR42][R18.64+0x278] ;  /* 0x0002782a121b7980 */ /* 0x002ea8000c101900 */
[----:B------:R-:W2:Y:S04]  /*15080*/  LD.E R29, desc[UR42][R18.64+0x27c] ;  /* 0x00027c2a121d7980 */ /* 0x000ea8000c101900 */
[----:B---3--:R-:W3:Y:S04]  /*15090*/  LD.E R11, desc[UR42][R18.64+0x280] ;  /* 0x0002802a120b7980 */ /* 0x008ee8000c101900 */
[----:B------:R-:W3:Y:S04]  /*150a0*/  LD.E R31, desc[UR42][R18.64+0x284] ;  /* 0x0002842a121f7980 */ /* 0x000ee8000c101900 */
[----:B----4-:R-:W4:Y:S04]  /*150b0*/  LD.E R5, desc[UR42][R18.64+0x288] ;  /* 0x0002882a12057980 */ /* 0x010f28000c101900 */
[----:B------:R-:W4:Y:S04]  /*150c0*/  LD.E R13, desc[UR42][R18.64+0x28c] ;  /* 0x00028c2a120d7980 */ /* 0x000f28000c101900 */
[----:B-----5:R-:W5:Y:S04]  /*150d0*/  LD.E R9, desc[UR42][R18.64+0x290] ;  /* 0x0002902a12097980 */ /* 0x020f68000c101900 */
[----:B------:R-:W5:Y:S04]  /*150e0*/  LD.E R15, desc[UR42][R18.64+0x294] ;  /* 0x0002942a120f7980 */ /* 0x000f68000c101900 */
        /* <DEDUP_REMOVED lines=114> */
[----:B------:R0:W-:Y:S04]  /*15810*/  ST.E desc[UR42][R18.64+0x270], R21 ;  /* 0x0002701512007985 */ /* 0x0001e8000c10192a */
[----:B------:R0:W-:Y:S04]  /*15820*/  ST.E desc[UR42][R18.64+0x274], R25 ;  /* 0x0002741912007985 */ /* 0x0001e8000c10192a */
[----:B------:R0:W-:Y:S04]  /*15830*/  ST.E desc[UR42][R18.64+0x278], R27 ;  /* 0x0002781b12007985 */ /* 0x0001e8000c10192a */
[----:B------:R0:W-:Y:S04]  /*15840*/  ST.E desc[UR42][R18.64+0x27c], R29 ;  /* 0x00027c1d12007985 */ /* 0x0001e8000c10192a */
[----:B---3--:R0:W-:Y:S04]  /*15850*/  ST.E desc[UR42][R18.64+0x280], R11 ;  /* 0x0002800b12007985 */ /* 0x0081e8000c10192a */
[----:B------:R0:W-:Y:S04]  /*15860*/  ST.E desc[UR42][R18.64+0x284], R31 ;  /* 0x0002841f12007985 */ /* 0x0001e8000c10192a */
[----:B----4-:R0:W-:Y:S04]  /*15870*/  ST.E desc[UR42][R18.64+0x288], R5 ;  /* 0x0002880512007985 */ /* 0x0101e8000c10192a */
[----:B------:R0:W-:Y:S04]  /*15880*/  ST.E desc[UR42][R18.64+0x28c], R13 ;  /* 0x00028c0d12007985 */ /* 0x0001e8000c10192a */
[----:B-----5:R0:W-:Y:S04]  /*15890*/  ST.E desc[UR42][R18.64+0x290], R9 ;  /* 0x0002900912007985 */ /* 0x0201e8000c10192a */
[----:B------:R0:W-:Y:S04]  /*158a0*/  ST.E desc[UR42][R18.64+0x294], R15 ;  /* 0x0002940f12007985 */ /* 0x0001e8000c10192a */
        /* <DEDUP_REMOVED lines=122> */
.L_x_12606:
[----:B------:R-:W-:Y:S05]  /*16050*/  BSYNC B0 ;  /* 0x0000000000007941 */ /* 0x000fea0003800000 */
.L_x_12605:
[C---:B------:R-:W-:Y:S01]  /*16060*/  ISETP.GT.AND P0, PT, R0.reuse, R3, PT ;  /* 0x000000030000720c */ /* 0x040fe20003f04270 */
[----:B------:R-:W-:-:S12]  /*16070*/  VIADD R0, R0, 0xffffffff ;  /* 0xffffffff00007836 */ /* 0x000fd80000000000 */
[----:B------:R-:W-:Y:S05]  /*16080*/  @P0 BRA `(.L_x_12607) ;  /* 0xffffff5400100947 */ /* 0x000fea000383ffff */
[----:B0-----:R-:W2:Y:S02]  /*16090*/  LDL R4, [R1+0x70] ;  /* 0x0000700001047983 */ /* 0x001ea40000100800 */
[----:B--2---:R-:W-:-:S07]  /*160a0*/  IMAD.SHL.U32 R4, R4, 0x80, RZ ;  /* 0x0000008004047824 */ /* 0x004fce00078e00ff */
.L_x_12580:
[----:B-1----:R-:W0:Y:S01]  /*160b0*/  LDC R2, c[0x0][0x448] ;  /* 0x00011200ff027b82 */ /* 0x002e220000000800 */
        /* <DEDUP_REMOVED lines=22> */
.L_x_12610:
[----:B------:R-:W-:-:S13]  /*16220*/  ISETP.NE.AND P0, PT, R6, 0x1, PT ;  /* 0x000000010600780c */ /* 0x000fda0003f05270 */
[----:B------:R-:W0:Y:S02]  /*16230*/  @P0 LDC.64 R4, c[0x0][0xae0] ;  /* 0x0002b800ff040b82 */ /* 0x000e240000000a00 */
[----:B0-----:R-:W-:-:S05]  /*16240*/  @P0 IMAD.HI.U32 R4, R3, R4, RZ ;  /* 0x0000000403040227 */ /* 0x001fca00078e00ff */
[----:B------:R-:W-:-:S07]  /*16250*/  @P0 SHF.R.U32.HI R3, RZ, R5, R4 ;  /* 0x00000005ff030219 */ /* 0x000fce0000011604 */
.L_x_12611:
[----:B------:R-:W-:Y:S05]  /*16260*/  BSYNC B0 ;  /* 0x0000000000007941 */ /* 0x000fea0003800000 */
.L_x_12609:
[----:B------:R-:W-:-:S05]  /*16270*/  IMAD R3, R3, R6, RZ ;  /* 0x0000000603037224 */ /* 0x000fca00078e02ff */
[----:B------:R-:W-:-:S07]  /*16280*/  VIMNMX R2, R2, R3, !PT ;  /* 0x0000000302027248 */ /* 0x000fce0007fe0100 */
.L_x_12608:
        /* <DEDUP_REMOVED lines=9> */
.L_x_12629:
        /* <DEDUP_REMOVED lines=24> */
.L_x_12614:
[----:B------:R-:W-:Y:S05]  /*164a0*/  BSYNC B0 ;  /* 0x0000000000007941 */ /* 0x000fea0003800000 */
.L_x_12613:
        /* <DEDUP_REMOVED lines=13> */
.L_x_12616:
[----:B------:R-:W-:Y:S05]  /*16580*/  BSYNC B0 ;  /* 0x0000000000007941 */ /* 0x000fea0003800000 */
.L_x_12615:
        /* <DEDUP_REMOVED lines=8> */
.L_x_12618:
[----:B------:R-:W-:Y:S05]  /*16610*/  BSYNC B0 ;  /* 0x0000000000007941 */ /* 0x000fea0003800000 */
.L_x_12617:
        /* <DEDUP_REMOVED lines=59> */
.L_x_12621:
[----:B------:R-:W-:Y:S05]  /*169d0*/  BSYNC B0 ;  /* 0x0000000000007941 */ /* 0x000fea0003800000 */
.L_x_12620:
        /* <DEDUP_REMOVED lines=10> */
.L_x_12623:
[----:B------:R-:W-:Y:S05]  /*16a80*/  BSYNC B0 ;  /* 0x0000000000007941 */ /* 0x000fea0003800000 */
.L_x_12622:
[----:B------:R-:W-:Y:S04]  /*16a90*/  BSSY B0, `(.L_x_12624) ;  /* 0x0000006000007945 */ /* 0x000fe80003800000 */
[----:B--2---:R-:W-:Y:S05]  /*16aa0*/  @P1 BRA `(.L_x_12625) ;  /* 0x0000000000101947 */ /* 0x004fea0003800000 */
[----:B-----5:R-:W-:Y:S01]  /*16ab0*/  IMAD R6, R6, 0x8, R9 ;  /* 0x0000000806067824 */ /* 0x020fe200078e0209 */
[----:B------:R-:W-:-:S04]  /*16ac0*/  SHF.L.U32 R7, R7, 0x1f, RZ ;  /* 0x0000001f07077819 */ /* 0x000fc800000006ff */
[----:B------:R-:W2:Y:S02]  /*16ad0*/  SYNCS.PHASECHK.TRANS64.TRYWAIT P1, [R6+URZ], R7 ;  /* 0x00000007060075a7 */ /* 0x000ea4000802017f */
[----:B--2---:R-:W-:Y:S05]  /*16ae0*/  @!P1 BRA `(.L_x_12626) ;  /* 0x0000024400b89947 */ /* 0x004fea0003800000 */
.L_x_12625:
[----:B------:R-:W-:Y:S05]  /*16af0*/  BSYNC B0 ;  /* 0x0000000000007941 */ /* 0x000fea0003800000 */
.L_x_12624:
[----:B-1----:R-:W3:Y:S04]  /*16b00*/  LD.E R21, desc[UR42][R2.64] ;  /* 0x0000002a02157980 */ /* 0x002ee8000c101900 */
[----:B--2--5:R-:W3:Y:S04]  /*16b10*/  LDL.64 R6, [R1+0x118] ;  /* 0x0001180001067983 */ /* 0x024ee80000100a00 */
[----:B------:R-:W2:Y:S04]  /*16b20*/  LDL R20, [R1+0x90] ;  /* 0x0000900001147983 */ /* 0x000ea80000100800 */
        /* <DEDUP_REMOVED lines=178> */
[----:B-1----:R-:W-:Y:S01]  /*17650*/  LOP3.LUT R73, R72, 0x7f, RZ, 0xc0, !PT ;  /* 0x0000007f48497812 */ /* 0x002fe200078ec0ff */
        /* <DEDUP_REMOVED lines=41> */
[----:B-1----:R-:W-:Y:S02]  /*178f0*/  FMNMX.FTZ R10, R52, R7, !PT ;  /* 0x00000007340a7209 */ /* 0x002fe40007810000 */
        /* <DEDUP_REMOVED lines=23> */
[----:B------:R-:W-:Y:S01]  /*17a70*/  FMNMX.FTZ R7, R55, R10, !PT ;  /* 0x0000000a37077209 */ /* 0x000fe20007810000 */
[----:B------:R-:W1:Y:S03]  /*17a80*/  SHFL.BFLY PT, R11, R6, 0x2, 0x1f ;  /* 0x0c401f00060b7f89 */ /* 0x000e6600000e0000 */
[----:B------:R-:W-:-:S04]  /*17a90*/  FMNMX.FTZ R10, R58, R7, !PT ;  /* 0x000000073a0a7209 */ /* 0x000fc80007810000 */
        /* <DEDUP_REMOVED lines=8> */
[----:B------:R-:W1:Y:S04]  /*17b20*/  SHFL.BFLY PT, R12, R11, 0x1, 0x1f ;  /* 0x0c201f000b0c7f89 */ /* 0x000e6800000e0000 */
[----:B------:R2:W-:Y:S04]  /*17b30*/  STL.64 [R1+0x230], R6 ;  /* 0x0002300601007387 */ /* 0x0005e80000100a00 */
[----:B------:R-:W3:Y:S04]  /*17b40*/  LDL R14, [R1+0x234] ;  /* 0x00023400010e7983 */ /* 0x000ee80000100800 */
[----:B--2---:R-:W2:Y:S01]  /*17b50*/  LDL.64 R6, [R1+0x240] ;  /* 0x0002400001067983 */ /* 0x004ea20000100a00 */
[----:B-1----:R-:W-:-:S03]  /*17b60*/  FMNMX.FTZ R10, R11, R12, !PT ;  /* 0x0000000c0b0a7209 */ /* 0x002fc60007810000 */
[----:B------:R-:W4:Y:S04]  /*17b70*/  LDL R12, [R1+0x250] ;  /* 0x00025000010c7983 */ /* 0x000f280000100800 */
[----:B------:R-:W-:Y:S04]  /*17b80*/  STL [R1+0x230], R10 ;  /* 0x0002300a01007387 */ /* 0x000fe80000100800 */
[----:B------:R-:W2:Y:S04]  /*17b90*/  LDL R15, [R1+0x230] ;  /* 0x00023000010f7983 */ /* 0x000ea80000100800 */
[----:B---3--:R-:W1:Y:S02]  /*17ba0*/  SHFL.BFLY PT, R17, R14, 0x2, 0x1f ;  /* 0x0c401f000e117f89 */ /* 0x008e6400000e0000 */
[----:B-1----:R-:W-:Y:S01]  /*17bb0*/  FMNMX.FTZ R21, R17, R14, !PT ;  /* 0x0000000e11157209 */ /* 0x002fe20007810000 */
[----:B--2---:R-:W-:-:S04]  /*17bc0*/  FADD.FTZ R11, R8, -R15 ;  /* 0x8000000f080b7221 */ /* 0x004fc80000010000 */
[----:B------:R-:W1:Y:S01]  /*17bd0*/  SHFL.BFLY PT, R8, R21, 0x1, 0x1f ;  /* 0x0c201f0015087f89 */ /* 0x000e6200000e0000 */
[----:B----4-:R-:W-:-:S04]  /*17be0*/  FMUL.FTZ R15, R12, R15 ;  /* 0x0000000f0c0f7220 */ /* 0x010fc80000410000 */
[-CC-:B------:R-:W-:Y:S01]  /*17bf0*/  FFMA.FTZ R160, R24, R12.reuse, -R15.reuse ;  /* 0x0000000c18a07223 */ /* 0x180fe2000001080f */
[-C--:B------:R-:W-:Y:S01]  /*17c00*/  FMUL.FTZ R11, R11, R12.reuse ;  /* 0x0000000c0b0b7220 */ /* 0x080fe20000410000 */
[----:B------:R-:W-:Y:S01]  /*17c10*/  FFMA.FTZ R166, R36, R12, -R15 ;  /* 0x0000000c24a67223 */ /* 0x000fe2000001080f */
[----:B-1----:R-:W-:-:S05]  /*17c20*/  FMNMX.FTZ R8, R21, R8, !PT ;  /* 0x0000000815087209 */ /* 0x002fca0007810000 */
[----:B------:R-:W-:-:S04]  /*17c30*/  FADD.FTZ R9, R9, -R8 ;  /* 0x8000000809097221 */ /* 0x000fc80000010000 */
[----:B------:R-:W-:Y:S01]  /*17c40*/  FMUL.FTZ R24, R12, R9 ;  /* 0x000000090c187220 */ /* 0x000fe20000410000 */
[----:B------:R-:W-:-:S04]  /*17c50*/  FMUL.FTZ R9, R8, R12 ;  /* 0x0000000c08097220 */ /* 0x000fc80000410000 */
[-CC-:B------:R-:W-:Y:S01]  /*17c60*/  FFMA.FTZ R161, R26, R12.reuse, -R9.reuse ;  /* 0x0000000c1aa17223 */ /* 0x180fe20000010809 */
[-C--:B------:R-:W-:Y:S01]  /*17c70*/  FFMA.FTZ R36, R27, R12.reuse, -R9 ;  /* 0x0000000c1b247223 */ /* 0x080fe20000010809 */
[-C--:B------:R-:W-:Y:S01]  /*17c80*/  FFMA.FTZ R72, R25, R12.reuse, -R15 ;  /* 0x0000000c19487223 */ /* 0x080fe2000001080f */
[----:B------:R-:W-:Y:S01]  /*17c90*/  MUFU.EX2 R24, R24 ;  /* 0x0000001800187308 */ /* 0x000fe20000000800 */
[-C--:B------:R-:W-:Y:S01]  /*17ca0*/  FFMA.FTZ R163, R30, R12.reuse, -R9 ;  /* 0x0000000c1ea37223 */ /* 0x080fe20000010809 */
[-CC-:B------:R-:W-:Y:S01]  /*17cb0*/  FFMA.FTZ R162, R28, R12.reuse, -R15.reuse ;  /* 0x0000000c1ca27223 */ /* 0x180fe2000001080f */
[----:B------:R-:W-:-:S05]  /*17cc0*/  FFMA.FTZ R164, R32, R12, -R15 ;  /* 0x0000000c20a47223 */ /* 0x000fca000001080f */
[----:B------:R-:W1:Y:S01]  /*17cd0*/  MUFU.EX2 R161, R161 ;  /* 0x000000a100a17308 */ /* 0x000e620000000800 */
[-C--:B------:R-:W-:Y:S01]  /*17ce0*/  FFMA.FTZ R32, R37, R12.reuse, -R15 ;  /* 0x0000000c25207223 */ /* 0x080fe2000001080f */
[----:B------:R-:W-:-:S06]  /*17cf0*/  FFMA.FTZ R37, R31, R12, -R9 ;  /* 0x0000000c1f257223 */ /* 0x000fcc0000010809 */
[----:B------:R2:W-:Y:S01]  /*17d00*/  MUFU.EX2 R13, R11 ;  /* 0x0000000b000d7308 */ /* 0x0005e20000000800 */
[----:B------:R-:W-:-:S07]  /*17d10*/  FFMA.FTZ R73, R29, R12, -R15 ;  /* 0x0000000c1d497223 */ /* 0x000fce000001080f */
[----:B------:R-:W3:Y:S01]  /*17d20*/  MUFU.EX2 R160, R160 ;  /* 0x000000a000a07308 */ /* 0x000ee20000000800 */
[----:B------:R-:W-:-:S07]  /*17d30*/  FFMA.FTZ R165, R34, R12, -R9 ;  /* 0x0000000c22a57223 */ /* 0x000fce0000010809 */
[----:B------:R-:W4:Y:S08]  /*17d40*/  MUFU.EX2 R36, R36 ;  /* 0x0000002400247308 */ /* 0x000f300000000800 */
[----:B------:R-:W0:Y:S01]  /*17d50*/  MUFU.EX2 R72, R72 ;  /* 0x0000004800487308 */ /* 0x000e220000000800 */
[----:B------:R-:W-:-:S07]  /*17d60*/  FFMA.FTZ R31, R35, R12, -R9 ;  /* 0x0000000c231f7223 */ /* 0x000fce0000010809 */
[----:B------:R-:W0:Y:S01]  /*17d70*/  MUFU.EX2 R163, R163 ;  /* 0x000000a300a37308 */ /* 0x000e220000000800 */
[----:B------:R-:W-:-:S07]  /*17d80*/  FFMA.FTZ R29, R33, R12, -R15 ;  /* 0x0000000c211d7223 */ /* 0x000fce000001080f */
[----:B------:R-:W0:Y:S01]  /*17d90*/  MUFU.EX2 R162, R162 ;  /* 0x000000a200a27308 */ /* 0x000e220000000800 */
[-CC-:B------:R-:W-:Y:S01]  /*17da0*/  FFMA.FTZ R168, R40, R12.reuse, -R15.reuse ;  /* 0x0000000c28a87223 */ /* 0x180fe2000001080f */
[-CC-:B------:R-:W-:Y:S01]  /*17db0*/  FFMA.FTZ R33, R41, R12.reuse, -R15.reuse ;  /* 0x0000000c29217223 */ /* 0x180fe2000001080f */
[-CC-:B------:R-:W-:Y:S01]  /*17dc0*/  FFMA.FTZ R170, R44, R12.reuse, -R15.reuse ;  /* 0x0000000c2caa7223 */ /* 0x180fe2000001080f */
[----:B------:R-:W-:-:S04]  /*17dd0*/  FFMA.FTZ R28, R45, R12, -R15 ;  /* 0x0000000c2d1c7223 */ /* 0x000fc8000001080f */
[----:B------:R-:W0:Y:S01]  /*17de0*/  MUFU.EX2 R37, R37 ;  /* 0x0000002500257308 */ /* 0x000e220000000800 */
[-CC-:B------:R-:W-:Y:S01]  /*17df0*/  FFMA.FTZ R10, R48, R12.reuse, -R15.reuse ;  /* 0x0000000c300a7223 */ /* 0x180fe2000001080f */
[-CC-:B------:R-:W-:Y:S01]  /*17e00*/  FFMA.FTZ R177, R49, R12.reuse, -R15.reuse ;  /* 0x0000000c31b17223 */ /* 0x180fe2000001080f */
[-CC-:B--2---:R-:W-:Y:S01]  /*17e10*/  FFMA.FTZ R11, R52, R12.reuse, -R15.reuse ;  /* 0x0000000c340b7223 */ /* 0x184fe2000001080f */
[-CC-:B------:R-:W-:Y:S01]  /*17e20*/  FFMA.FTZ R176, R53, R12.reuse, -R15.reuse ;  /* 0x0000000c35b07223 */ /* 0x180fe2000001080f */
[----:B------:R-:W-:-:S03]  /*17e30*/  FFMA.FTZ R16, R56, R12, -R15 ;  /* 0x0000000c38107223 */ /* 0x000fc6000001080f */
[----:B------:R-:W2:Y:S01]  /*17e40*/  MUFU.EX2 R73, R73 ;  /* 0x0000004900497308 */ /* 0x000ea20000000800 */
        /* <DEDUP_REMOVED lines=8> */
[----:B-1----:R-:W-:Y:S01]  /*17ed0*/  FFMA.FTZ R15, R7, R24, R161 ;  /* 0x00000018070f7223 */ /* 0x002fe200000100a1 */
[----:B------:R-:W-:Y:S01]  /*17ee0*/  FFMA.FTZ R167, R38, R12, -R9 ;  /* 0x0000000c26a77223 */ /* 0x000fe20000010809 */
[----:B---3--:R-:W-:-:S05]  /*17ef0*/  FFMA.FTZ R7, R13, R6, R160 ;  /* 0x000000060d077223 */ /* 0x008fca00000100a0 */
[----:B------:R-:W1:Y:S01]  /*17f00*/  MUFU.EX2 R164, R164 ;  /* 0x000000a400a47308 */ /* 0x000e620000000800 */
[----:B----4-:R-:W-:Y:S01]  /*17f10*/  FADD.FTZ R6, R36, R15 ;  /* 0x0000000f24067221 */ /* 0x010fe20000010000 */
[----:B------:R-:W-:Y:S01]  /*17f20*/  FFMA.FTZ R34, R39, R12, -R9 ;  /* 0x0000000c27227223 */ /* 0x000fe20000010809 */
[----:B0-----:R-:W-:-:S05]  /*17f30*/  FADD.FTZ R7, R72, R7 ;  /* 0x0000000748077221 */ /* 0x001fca0000010000 */
[----:B------:R-:W0:Y:S01]  /*17f40*/  MUFU.EX2 R31, R31 ;  /* 0x0000001f001f7308 */ /* 0x000e220000000800 */
[----:B------:R-:W-:Y:S01]  /*17f50*/  FADD.FTZ R14, R163, R6 ;  /* 0x00000006a30e7221 */ /* 0x000fe20000010000 */
[----:B------:R-:W-:Y:S01]  /*17f60*/  FFMA.FTZ R169, R42, R12, -R9 ;  /* 0x0000000c2aa97223 */ /* 0x000fe20000010809 */
[----:B------:R-:W-:-:S05]  /*17f70*/  FADD.FTZ R6, R162, R7 ;  /* 0x00000007a2067221 */ /* 0x000fca0000010000 */
[----:B------:R-:W3:Y:S01]  /*17f80*/  MUFU.EX2 R29, R29 ;  /* 0x0000001d001d7308 */ /* 0x000ee20000000800 */
[----:B------:R-:W-:Y:S01]  /*17f90*/  FADD.FTZ R14, R37, R14 ;  /* 0x0000000e250e7221 */ /* 0x000fe20000010000 */
[----:B------:R-:W-:-:S06]  /*17fa0*/  FFMA.FTZ R30, R43, R12, -R9 ;  /* 0x0000000c2b1e7223 */ /* 0x000fcc0000010809 */
[----:B------:R-:W4:Y:S01]  /*17fb0*/  MUFU.EX2 R167, R167 ;  /* 0x000000a700a77308 */ /* 0x000f220000000800 */
[----:B--2---:R-:W-:-:S07]  /*17fc0*/  FADD.FTZ R7, R73, R6 ;  /* 0x0000000649077221 */ /* 0x004fce0000010000 */
[----:B------:R-:W2:Y:S01]  /*17fd0*/  MUFU.EX2 R166, R166 ;  /* 0x000000a600a67308 */ /* 0x000ea20000000800 */
[----:B------:R-:W-:Y:S01]  /*17fe0*/  FADD.FTZ R14, R165, R14 ;  /* 0x0000000ea50e7221 */ /* 0x000fe20000010000 */
[----:B------:R-:W-:-:S06]  /*17ff0*/  FFMA.FTZ R171, R46, R12, -R9 ;  /* 0x0000000c2eab7223 */ /* 0x000fcc0000010809 */
[----:B------:R-:W2:Y:S01]  /*18000*/  MUFU.EX2 R34, R34 ;  /* 0x0000002200227308 */ /* 0x000ea20000000800 */
[----:B-1----:R-:W-:-:S07]  /*18010*/  FADD.FTZ R6, R164, R7 ;  /* 0x00000007a4067221 */ /* 0x002fce0000010000 */
[----:B------:R-:W1:Y:S01]  /*18020*/  MUFU.EX2 R32, R32 ;  /* 0x0000002000207308 */ /* 0x000e620000000800 */
[----:B0-----:R-:W-:Y:S01]  /*18030*/  FADD.FTZ R14, R31, R14 ;  /* 0x0000000e1f0e7221 */ /* 0x001fe20000010000 */
[----:B------:R-:W-:-:S06]  /*18040*/  FFMA.FTZ R220, R47, R12, -R9 ;  /* 0x0000000c2fdc7223 */ /* 0x000fcc0000010809 */
[----:B------:R-:W0:Y:S01]  /*18050*/  MUFU.EX2 R169, R169 ;  /* 0x000000a900a97308 */ /* 0x000e220000000800 */
[----:B---3--:R-:W-:-:S07]  /*18060*/  FADD.FTZ R7, R29, R6 ;  /* 0x000000061d077221 */ /* 0x008fce0000010000 */
[----:B------:R-:W3:Y:S01]  /*18070*/  MUFU.EX2 R168, R168 ;  /* 0x000000a800a87308 */ /* 0x000ee20000000800 */
[----:B----4-:R-:W-:Y:S01]  /*18080*/  FADD.FTZ R15, R167, R14 ;  /* 0x0000000ea70f7221 */ /* 0x010fe20000010000 */
[----:B------:R-:W-:-:S06]  /*18090*/  FFMA.FTZ R217, R50, R12, -R9 ;  /* 0x0000000c32d97223 */ /* 0x000fcc0000010809 */
[----:B------:R-:W4:Y:S01]  /*180a0*/  MUFU.EX2 R30, R30 ;  /* 0x0000001e001e7308 */ /* 0x000f220000000800 */
[----:B--2---:R-:W-:-:S07]  /*180b0*/  FADD.FTZ R7, R166, R7 ;  /* 0x00000007a6077221 */ /* 0x004fce0000010000 */
[----:B------:R-:W2:Y:S01]  /*180c0*/  MUFU.EX2 R33, R33 ;  /* 0x0000002100217308 */ /* 0x000ea20000000800 */
[----:B------:R-:W-:Y:S01]  /*180d0*/  FADD.FTZ R6, R34, R15 ;  /* 0x0000000f22067221 */ /* 0x000fe20000010000 */
[----:B-1----:R-:W-:-:S06]  /*180e0*/  FADD.FTZ R7, R32, R7 ;  /* 0x0000000720077221 */ /* 0x002fcc0000010000 */
[----:B------:R-:W1:Y:S01]  /*180f0*/  MUFU.EX2 R171, R171 ;  /* 0x000000ab00ab7308 */ /* 0x000e620000000800 */
[----:B------:R-:W-:-:S07]  /*18100*/  FFMA.FTZ R218, R51, R12, -R9 ;  /* 0x0000000c33da7223 */ /* 0x000fce0000010809 */
[----:B------:R-:W1:Y:S01]  /*18110*/  MUFU.EX2 R170, R170 ;  /* 0x000000aa00aa7308 */ /* 0x000e620000000800 */
[----:B0-----:R-:W-:Y:S01]  /*18120*/  FADD.FTZ R15, R169, R6 ;  /* 0x00000006a90f7221 */ /* 0x001fe20000010000 */
[----:B---3--:R-:W-:-:S06]  /*18130*/  FADD.FTZ R6, R168, R7 ;  /* 0x00000007a8067221 */ /* 0x008fcc0000010000 */
[----:B------:R-:W0:Y:S01]  /*18140*/  MUFU.EX2 R220, R220 ;  /* 0x000000dc00dc7308 */ /* 0x000e220000000800 */
[----:B------:R-:W-:-:S07]  /*18150*/  FFMA.FTZ R216, R54, R12, -R9 ;  /* 0x0000000c36d87223 */ /* 0x000fce0000010809 */
[----:B------:R-:W3:Y:S01]  /*18160*/  MUFU.EX2 R28, R28 ;  /* 0x0000001c001c7308 */ /* 0x000ee20000000800 */
[----:B----4-:R-:W-:Y:S01]  /*18170*/  FADD.FTZ R14, R30, R15 ;  /* 0x0000000f1e0e7221 */ /* 0x010fe20000010000 */
[----:B--2---:R-:W-:-:S06]  /*18180*/  FADD.FTZ R7, R33, R6 ;  /* 0x0000000621077221 */ /* 0x004fcc0000010000 */
[----:B------:R-:W2:Y:S01]  /*18190*/  MUFU.EX2 R217, R217 ;  /* 0x000000d900d97308 */ /* 0x000ea20000000800 */
[----:B------:R-:W-:-:S07]  /*181a0*/  FFMA.FTZ R219, R55, R12, -R9 ;  /* 0x0000000c37db7223 */ /* 0x000fce0000010809 */
[----:B------:R-:W4:Y:S01]  /*181b0*/  MUFU.EX2 R10, R10 ;  /* 0x0000000a000a7308 */ /* 0x000f220000000800 */
[----:B-1----:R-:W-:Y:S01]  /*181c0*/  FADD.FTZ R15, R171, R14 ;  /* 0x0000000eab0f7221 */ /* 0x002fe20000010000 */
[----:B------:R-:W-:-:S06]  /*181d0*/  FADD.FTZ R7, R170, R7 ;  /* 0x00000007aa077221 */ /* 0x000fcc0000010000 */
[----:B------:R-:W-:Y:S01]  /*181e0*/  MUFU.EX2 R177, R177 ;  /* 0x000000b100b17308 */ /* 0x000fe20000000800 */
[----:B------:R-:W-:-:S07]  /*181f0*/  FFMA.FTZ R186, R58, R12, -R9 ;  /* 0x0000000c3aba7223 */ /* 0x000fce0000010809 */
[----:B------:R-:W1:Y:S01]  /*18200*/  MUFU.EX2 R218, R218 ;  /* 0x000000da00da7308 */ /* 0x000e620000000800 */
[----:B0-----:R-:W-:Y:S01]  /*18210*/  FADD.FTZ R6, R220, R15 ;  /* 0x0000000fdc067221 */ /* 0x001fe20000010000 */
[----:B---3--:R-:W-:-:S06]  /*18220*/  FADD.FTZ R7, R28, R7 ;  /* 0x000000071c077221 */ /* 0x008fcc0000010000 */
[----:B------:R-:W-:Y:S01]  /*18230*/  MUFU.EX2 R11, R11 ;  /* 0x0000000b000b7308 */ /* 0x000fe20000000800 */
[----:B------:R-:W-:-:S07]  /*18240*/  FFMA.FTZ R204, R59, R12, -R9 ;  /* 0x0000000c3bcc7223 */ /* 0x000fce0000010809 */
[----:B------:R-:W0:Y:S01]  /*18250*/  MUFU.EX2 R216, R216 ;  /* 0x000000d800d87308 */ /* 0x000e220000000800 */
[----:B--2---:R-:W-:Y:S01]  /*18260*/  FADD.FTZ R15, R217, R6 ;  /* 0x00000006d90f7221 */ /* 0x004fe20000010000 */
[----:B----4-:R-:W-:-:S06]  /*18270*/  FADD.FTZ R6, R10, R7 ;  /* 0x000000070a067221 */ /* 0x010fcc0000010000 */
[----:B------:R-:W-:Y:S01]  /*18280*/  MUFU.EX2 R176, R176 ;  /* 0x000000b000b07308 */ /* 0x000fe20000000800 */
[----:B------:R-:W-:-:S07]  /*18290*/  FFMA.FTZ R187, R62, R12, -R9 ;  /* 0x0000000c3ebb7223 */ /* 0x000fce0000010809 */
[----:B------:R-:W2:Y:S01]  /*182a0*/  MUFU.EX2 R219, R219 ;  /* 0x000000db00db7308 */ /* 0x000ea20000000800 */
[----:B-1----:R-:W-:Y:S01]  /*182b0*/  FADD.FTZ R15, R218, R15 ;  /* 0x0000000fda0f7221 */ /* 0x002fe20000010000 */
[----:B------:R-:W-:-:S06]  /*182c0*/  FADD.FTZ R6, R177, R6 ;  /* 0x00000006b1067221 */ /* 0x000fcc0000010000 */
[----:B------:R-:W-:Y:S01]  /*182d0*/  MUFU.EX2 R16, R16 ;  /* 0x0000001000107308 */ /* 0x000fe20000000800 */
[----:B------:R-:W-:-:S07]  /*182e0*/  FFMA.FTZ R205, R63, R12, -R9 ;  /* 0x0000000c3fcd7223 */ /* 0x000fce0000010809 */
[----:B------:R-:W1:Y:S01]  /*182f0*/  MUFU.EX2 R186, R186 ;  /* 0x000000ba00ba7308 */ /* 0x000e620000000800 */
[----:B0-----:R-:W-:Y:S01]  /*18300*/  FADD.FTZ R14, R216, R15 ;  /* 0x0000000fd80e7221 */ /* 0x001fe20000010000 */
[----:B------:R-:W-:-:S06]  /*18310*/  FADD.FTZ R7, R11, R6 ;  /* 0x000000060b077221 */ /* 0x000fcc0000010000 */
[----:B------:R-:W-:Y:S01]  /*18320*/  MUFU.EX2 R175, R175 ;  /* 0x000000af00af7308 */ /* 0x000fe20000000800 */
[----:B------:R-:W-:-:S07]  /*18330*/  FFMA.FTZ R178, R66, R12, -R9 ;  /* 0x0000000c42b27223 */ /* 0x000fce0000010809 */
[----:B------:R-:W0:Y:S01]  /*18340*/  MUFU.EX2 R204, R204 ;  /* 0x000000cc00cc7308 */ /* 0x000e220000000800 */
[----:B--2---:R-:W-:Y:S01]  /*18350*/  FADD.FTZ R15, R219, R14 ;  /* 0x0000000edb0f7221 */ /* 0x004fe20000010000 */
[----:B------:R-:W-:-:S06]  /*18360*/  FADD.FTZ R7, R176, R7 ;  /* 0x00000007b0077221 */ /* 0x000fcc0000010000 */
        /* <DEDUP_REMOVED lines=15> */
[----:B------:R-:W-:Y:S08]  /*18460*/  MUFU.EX2 R173, R173 ;  /* 0x000000ad00ad7308 */ /* 0x000ff00000000800 */
[----:B------:R-:W2:Y:S01]  /*18470*/  MUFU.EX2 R184, R184 ;  /* 0x000000b800b87308 */ /* 0x000ea20000000800 */
[----:B-1----:R-:W-:Y:S01]  /*18480*/  FADD.FTZ R9, R205, R14 ;  /* 0x0000000ecd097221 */ /* 0x002fe20000010000 */
[----:B------:R-:W-:-:S06]  /*18490*/  FADD.FTZ R7, R174, R7 ;  /* 0x00000007ae077221 */ /* 0x000fcc0000010000 */
[----:B------:R-:W-:Y:S08]  /*184a0*/  MUFU.EX2 R21, R68 ;  /* 0x0000004400157308 */ /* 0x000ff00000000800 */
[----:B------:R-:W1:Y:S01]  /*184b0*/  MUFU.EX2 R179, R179 ;  /* 0x000000b300b37308 */ /* 0x000e620000000800 */
[----:B0-----:R-:W-:Y:S01]  /*184c0*/  FADD.FTZ R9, R178, R9 ;  /* 0x00000009b2097221 */ /* 0x001fe20000010000 */
[----:B------:R-:W-:-:S06]  /*184d0*/  FADD.FTZ R6, R20, R7 ;  /* 0x0000000714067221 */ /* 0x000fcc0000010000 */
[----:B------:R-:W0:Y:S08]  /*184e0*/  MUFU.EX2 R172, R172 ;  /* 0x000000ac00ac7308 */ /* 0x000e300000000800 */
[----:B------:R-:W3:Y:S01]  /*184f0*/  MUFU.EX2 R185, R185 ;  /* 0x000000b900b97308 */ /* 0x000ee20000000800 */
[----:B--2---:R-:W-:Y:S01]  /*18500*/  FADD.FTZ R12, R184, R9 ;  /* 0x00000009b80c7221 */ /* 0x004fe20000010000 */
[----:B------:R-:W-:-:S03]  /*18510*/  FADD.FTZ R6, R173, R6 ;  /* 0x00000006ad067221 */ /* 0x000fc60000010000 */
[----:B-1----:R-:W-:Y:S01]  /*18520*/  FADD.FTZ R12, R179, R12 ;  /* 0x0000000cb30c7221 */ /* 0x002fe20000010000 */
[----:B------:R-:W-:-:S04]  /*18530*/  FADD.FTZ R9, R21, R6 ;  /* 0x0000000615097221 */ /* 0x000fc80000010000 */
[----:B0-----:R-:W-:Y:S01]  /*18540*/  FADD.FTZ R6, R172, R9 ;  /* 0x00000009ac067221 */ /* 0x001fe20000010000 */
[----:B------:R-:W-:Y:S01]  /*18550*/  STL [R1+0x234], R8 ;  /* 0x0002340801007387 */ /* 0x000fe20000100800 */
[----:B---3--:R-:W-:-:S05]  /*18560*/  FADD.FTZ R7, R185, R12 ;  /* 0x0000000cb9077221 */ /* 0x008fca0000010000 */
        /* <DEDUP_REMOVED lines=74> */
[----:B------:R-:W-:Y:S01]  /*18a10*/  ULOP3.LUT UR6, UR4, 0x8, URZ, 0xfc, !UPT ;  /* 0x0000000804067892 */ /* 0x000fe2000f8efc3f */
        /* <DEDUP_REMOVED lines=8> */
[C---:B0-----:R-:W-:Y:S01]  /*18aa0*/  FMUL.FTZ R9, R13.reuse, R136 ;  /* 0x000000880d097220 */ /* 0x041fe20000410000 */
        /* <DEDUP_REMOVED lines=12> */
[C---:B---3--:R-:W-:Y:S01]  /*18b70*/  FMUL.FTZ R27, R13.reuse, R128 ;  /* 0x000000800d1b7220 */ /* 0x048fe20000410000 */
[C---:B0-----:R-:W-:Y:S01]  /*18b80*/  FMUL.FTZ R35, R13.reuse, R126 ;  /* 0x0000007e0d237220 */ /* 0x041fe20000410000 */
[C---:B-1----:R-:W-:Y:S01]  /*18b90*/  FMUL.FTZ R39, R13.reuse, R112 ;  /* 0x000000700d277220 */ /* 0x042fe20000410000 */
[C---:B--2---:R-:W-:Y:S01]  /*18ba0*/  FMUL.FTZ R9, R13.reuse, R120 ;  /* 0x000000780d097220 */ /* 0x044fe20000410000 */
        /* <DEDUP_REMOVED lines=15> */
[C---:B--2---:R-:W-:Y:S01]  /*18ca0*/  FMUL.FTZ R35, R13.reuse, R110 ;  /* 0x0000006e0d237220 */ /* 0x044fe20000410000 */
[C---:B---3--:R-:W-:Y:S01]  /*18cb0*/  FMUL.FTZ R39, R13.reuse, R108 ;  /* 0x0000006c0d277220 */ /* 0x048fe20000410000 */
[C---:B0-----:R-:W-:Y:S01]  /*18cc0*/  FMUL.FTZ R9, R13.reuse, R106 ;  /* 0x0000006a0d097220 */ /* 0x041fe20000410000 */
        /* <DEDUP_REMOVED lines=70> */
[----:B------:R-:W-:Y:S02]  /*19130*/  IMAD.U32 R12, RZ, RZ, UR6 ;  /* 0x00000006ff0c7e24 */ /* 0x000fe4000f8e00ff */
[C---:B---3--:R-:W-:Y:S01]  /*19140*/  FMUL.FTZ R45, R13.reuse, R14 ;  /* 0x0000000e0d2d7220 */ /* 0x048fe20000410000 */
[----:B0-----:R-:W-:Y:S01]  /*19150*/  FMUL.FTZ R9, R13, R26 ;  /* 0x0000001a0d097220 */ /* 0x001fe20000410000 */
[----:B------:R-:W-:Y:S01]  /*19160*/  IMAD.U32 R13, RZ, RZ, UR5 ;  /* 0x00000005ff0d7e24 */ /* 0x000fe2000f8e00ff */
[----:B------:R-:W-:Y:S04]  /*19170*/  ST.E desc[UR42][R18.64+0x410], R15 ;  /* 0x0004100f12007985 */ /* 0x000fe8000c10192a */
[----:B------:R0:W-:Y:S04]  /*19180*/  ST.E desc[UR42][R18.64+0x414], R25 ;  /* 0x0004141912007985 */ /* 0x0001e8000c10192a */
[----:B------:R-:W-:Y:S04]  /*19190*/  ST.E desc[UR42][R18.64+0x420], R41 ;  /* 0x0004202912007985 */ /* 0x000fe8000c10192a */
[----:B------:R-:W-:Y:S04]  /*191a0*/  ST.E desc[UR42][R18.64+0x424], R43 ;  /* 0x0004242b12007985 */ /* 0x000fe8000c10192a */
[----:B------:R1:W-:Y:S04]  /*191b0*/  ST.E desc[UR42][R18.64+0x430], R27 ;  /* 0x0004301b12007985 */ /* 0x0003e8000c10192a */
        /* <DEDUP_REMOVED lines=68> */
[----:B--2---:R-:W2:Y:S04]  /*19600*/  LD.E R39, desc[UR42][R18.64+0x41c] ;  /* 0x00041c2a12277980 */ /* 0x004ea8000c101900 */
[----:B---3--:R-:W3:Y:S04]  /*19610*/  LD.E R45, desc[UR42][R18.64+0x428] ;  /* 0x0004282a122d7980 */ /* 0x008ee8000c101900 */
[----:B------:R-:W3:Y:S04]  /*19620*/  LD.E R43, desc[UR42][R18.64+0x42c] ;  /* 0x00042c2a122b7980 */ /* 0x000ee8000c101900 */
[----:B------:R-:W3:Y:S04]  /*19630*/  LD.E R41, desc[UR42][R18.64+0x438] ;  /* 0x0004382a12297980 */ /* 0x000ee8000c101900 */
[----:B------:R-:W3:Y:S04]  /*19640*/  LD.E R35, desc[UR42][R18.64+0x43c] ;  /* 0x00043c2a12237980 */ /* 0x000ee8000c101900 */
[----:B------:R-:W3:Y:S04]  /*19650*/  LD.E R9, desc[UR42][R18.64+0x448] ;  /* 0x0004482a12097980 */ /* 0x000ee8000c101900 */
[----:B0-----:R-:W3:Y:S04]  /*19660*/  LD.E R25, desc[UR42][R18.64+0x44c] ;  /* 0x00044c2a12197980 */ /* 0x001ee8000c101900 */
[----:B----4-:R-:W4:Y:S01]  /*19670*/  LD.E R27, desc[UR42][R18.64+0x458] ;  /* 0x0004582a121b7980 */ /* 0x010f22000c101900 */
[----:B-1----:R-:W-:Y:S01]  /*19680*/  SHF.R.U32.HI R138, RZ, 0x7, R138 ;  /* 0x00000007ff8a7819 */ /* 0x002fe2000001168a */
[C---:B------:R-:W-:Y:S01]  /*19690*/  FMUL.FTZ R49, R24.reuse, R49 ;  /* 0x0000003118317220 */ /* 0x040fe20000410000 */
        /* <DEDUP_REMOVED lines=57> */
[C---:B---3--:R-:W-:Y:S01]  /*19a30*/  FMUL.FTZ R45, R24.reuse, R45 ;  /* 0x0000002d182d7220 */ /* 0x048fe20000410000 */
[C---:B------:R-:W-:Y:S01]  /*19a40*/  FMUL.FTZ R43, R24.reuse, R43 ;  /* 0x0000002b182b7220 */ /* 0x040fe20000410000 */
[C---:B------:R-:W-:Y:S01]  /*19a50*/  FMUL.FTZ R41, R24.reuse, R41 ;  /* 0x0000002918297220 */ /* 0x040fe20000410000 */
[C---:B------:R-:W-:Y:S01]  /*19a60*/  FMUL.FTZ R35, R24.reuse, R35 ;  /* 0x0000002318237220 */ /* 0x040fe20000410000 */
[C---:B------:R-:W-:Y:S01]  /*19a70*/  FMUL.FTZ R49, R24.reuse, R9 ;  /* 0x0000000918317220 */ /* 0x040fe20000410000 */
        /* <DEDUP_REMOVED lines=1289> */
[----:B------:R0:W-:Y:S04]  /*1eb10*/  STL [R1+0x88], R0 ;  /* 0x0000880001007387 */ /* 0x0001e80000100800 */
[----:B------:R-:W2:Y:S04]  /*1eb20*/  LD.E R9, desc[UR42][R18.64+0x260] ;  /* 0x0002602a12097980 */ /* 0x000ea8000c101900 */
[----:B--2---:R-:W-:Y:S04]  /*1eb30*/  ST.E desc[UR42][R18.64+0x260], R9 ;  /* 0x0002600912007985 */ /* 0x004fe8000c10192a */
[----:B------:R-:W2:Y:S04]  /*1eb40*/  LD.E R11, desc[UR42][R6.64] ;  /* 0x0000002a060b7980 */ /* 0x000ea8000c101900 */
[----:B--2---:R1:W-:Y:S04]  /*1eb50*/  ST.E desc[UR42][R6.64], R11 ;  /* 0x0000000b06007985 */ /* 0x0043e8000c10192a */
[----:B------:R-:W2:Y:S04]  /*1eb60*/  LD.E R17, desc[UR42][R12.64] ;  /* 0x0000002a0c117980 */ /* 0x000ea8000c101900 */
[----:B--2---:R2:W-:Y:S04]  /*1eb70*/  ST.E desc[UR42][R12.64], R17 ;  /* 0x000000110c007985 */ /* 0x0045e8000c10192a */
[----:B------:R-:W3:Y:S04]  /*1eb80*/  LD.E R21, desc[UR42][R14.64] ;  /* 0x0000002a0e157980 */ /* 0x000ee8000c101900 */
[----:B---3--:R3:W-:Y:S04]  /*1eb90*/  ST.E desc[UR42][R14.64], R21 ;  /* 0x000000150e007985 */ /* 0x0087e8000c10192a */
[----:B0-----:R-:W4:Y:S04]  /*1eba0*/  LD.E R0, desc[UR42][R18.64+0x270] ;  /* 0x0002702a12007980 */ /* 0x001f28000c101900 */
[----:B-1----:R-:W4:Y:S04]  /*1ebb0*/  LD.E R6, desc[UR42][R18.64+0x274] ;  /* 0x0002742a12067980 */ /* 0x002f28000c101900 */
[----:B------:R-:W4:Y:S04]  /*1ebc0*/  LD.E R7, desc[UR42][R18.64+0x278] ;  /* 0x0002782a12077980 */ /* 0x000f28000c101900 */
[----:B------:R-:W4:Y:S04]  /*1ebd0*/  LD.E R8, desc[UR42][R18.64+0x27c] ;  /* 0x00027c2a12087980 */ /* 0x000f28000c101900 */
[----:B------:R-:W4:Y:S04]  /*1ebe0*/  LD.E R9, desc[UR42][R18.64+0x280] ;  /* 0x0002802a12097980 */ /* 0x000f28000c101900 */
[----:B------:R-:W4:Y:S04]  /*1ebf0*/  LD.E R10, desc[UR42][R18.64+0x284] ;  /* 0x0002842a120a7980 */ /* 0x000f28000c101900 */
        /* <DEDUP_REMOVED lines=250> */
.L_x_12628:
[----:B------:R-:W-:Y:S05]  /*1fba0*/  BSYNC B0 ;  /* 0x0000000000007941 */ /* 0x000fea0003800000 */
.L_x_12627:
[----:B------:R-:W-:Y:S05]  /*1fbb0*/  @P0 BRA `(.L_x_12629) ;  /* 0xffffff6400d80947 */ /* 0x000fea000383ffff */
[----:B01----:R-:W-:-:S07]  /*1fbc0*/  IMAD.MOV.U32 R0, RZ, RZ, R5 ;  /* 0x000000ffff007224 */ /* 0x003fce00078e0005 */
.L_x_12612:
[----:B------:R-:W-:-:S13]  /*1fbd0*/  ISETP.GE.AND P0, PT, R0, R189, PT ;  /* 0x000000bd0000720c */ /* 0x000fda0003f06270 */
[----:B------:R-:W-:Y:S05]  /*1fbe0*/  @!P0 BRA `(.L_x_12630) ;  /* 0x000000a800f48947 */ /* 0x000fea0003800000 */
[----:B------:R0:W5:Y:S02]  /*1fbf0*/  LDL.64 R2, [R1+0x170] ;  /* 0x0001700001027983 */ /* 0x0001640000100a00 */
.L_x_12657:
        /* <DEDUP_REMOVED lines=21> */
.L_x_12632:
[----:B------:R-:W-:Y:S05]  /*1fd50*/  BSYNC B0 ;  /* 0x0000000000007941 */ /* 0x000fea0003800000 */
.L_x_12631:
        /* <DEDUP_REMOVED lines=13> */
.L_x_12634:
[----:B------:R-:W-:Y:S05]  /*1fe30*/  BSYNC B0 ;  /* 0x0000000000007941 */ /* 0x000fea0003800000 */
.L_x_12633:
        /* <DEDUP_REMOVED lines=8> */
.L_x_12636:
[----:B------:R-:W-:Y:S05]  /*1fec0*/  BSYNC B0 ;  /* 0x0000000000007941 */ /* 0x000fea0003800000 */
.L_x_12635:
[----:B------:R-:W2:Y:S04]  /*1fed0*/  LD.E R5, desc[UR42][R2.64] ;  /* 0x0000002a02057980 */ /* 0x000ea8000c101900 */
[----:B------:R-:W2:Y:S01]  /*1fee0*/  LDL.64 R12, [R1+0xa0] ;  /* 0x0000a000010c7983 */ /* 0x000ea20000100a00 */
[----:B------:R-:W-:Y:S05]  /*1fef0*/  WARPSYNC.ALL ;  /* 0x0000000000007948 */ /* 0x000fea0003800000 */
[----:B------:R-:W3:Y:S04]  /*1ff00*/  LDL.64 R14, [R1+0x98] ;  /* 0x00009800010e7983 */ /* 0x000ee80000100a00 */
[----:B-1---5:R-:W4:Y:S04]  /*1ff10*/  LDL.64 R6, [R1+0x98] ;  /* 0x0000980001067983 */ /* 0x022f280000100a00 */
[----:B------:R-:W4:Y:S01]  /*1ff20*/  LDL.64 R8, [R1+0x98] ;  /* 0x0000980001087983 */ /* 0x000f220000100a00 */
        /* <DEDUP_REMOVED lines=53> */
.L_x_12639:
[----:B------:R-:W-:Y:S05]  /*20280*/  BSYNC B0 ;  /* 0x0000000000007941 */ /* 0x000fea0003800000 */
.L_x_12638:
        /* <DEDUP_REMOVED lines=10> */
.L_x_12641:
[----:B------:R-:W-:Y:S05]  /*20330*/  BSYNC B0 ;  /* 0x0000000000007941 */ /* 0x000fea0003800000 */
.L_x_12640:
[----:B------:R-:W-:Y:S04]  /*20340*/  BSSY B0, `(.L_x_12642) ;  /* 0x0000006000007945 */ /* 0x000fe80003800000 */
[----:B--2---:R-:W-:Y:S05]  /*20350*/  @P0 BRA `(.L_x_12643) ;  /* 0x0000000000100947 */ /* 0x004fea0003800000 */
[----:B-----5:R-:W-:Y:S01]  /*20360*/  IMAD R6, R6, 0x8, R8 ;  /* 0x0000000806067824 */ /* 0x020fe200078e0208 */
[----:B------:R-:W-:-:S04]  /*20370*/  SHF.L.U32 R7, R7, 0x1f, RZ ;  /* 0x0000001f07077819 */ /* 0x000fc800000006ff */
[----:B------:R-:W2:Y:S02]  /*20380*/  SYNCS.PHASECHK.TRANS64.TRYWAIT P0, [R6+URZ], R7 ;  /* 0x00000007060075a7 */ /* 0x000ea4000800017f */
[----:B--2---:R-:W-:Y:S05]  /*20390*/  @!P0 BRA `(.L_x_12644) ;  /* 0x000001ac00b48947 */ /* 0x004fea0003800000 */
.L_x_12643:
[----:B------:R-:W-:Y:S05]  /*203a0*/  BSYNC B0 ;  /* 0x0000000000007941 */ /* 0x000fea0003800000 */
.L_x_12642:
        /* <DEDUP_REMOVED lines=253> */
[----:B------:R-:W-:-:S04]  /*21380*/  VIADD R92, R5, 0xffffffff ;  /* 0xffffffff055c7836 */ /* 0x000fc80000000000 */
[C---:B------:R-:W-:Y:S02]  /*21390*/  IMAD.IADD R11, R6.reuse, 0x1, R11 ;  /* 0x00000001060b7824 */ /* 0x040fe400078e020b */
[----:B------:R-:W-:Y:S02]  /*213a0*/  IMAD.IADD R17, R6, 0x1, R7 ;  /* 0x0000000106117824 */ /* 0x000fe400078e0207 */
[----:B------:R-:W-:Y:S02]  /*213b0*/  IMAD R12, R0, -0x60, R12 ;  /* 0xffffffa0000c7824 */ /* 0x000fe400078e020c */
        /* <DEDUP_REMOVED lines=13> */
.L_x_12648:
[----:B------:R-:W-:-:S13]  /*21490*/  ISETP.NE.AND P1, PT, R13, 0x1, PT ;  /* 0x000000010d00780c */ /* 0x000fda0003f25270 */
[----:B------:R-:W-:-:S05]  /*214a0*/  @P1 IMAD.HI.U32 R10, R7, R14, RZ ;  /* 0x0000000e070a1227 */ /* 0x000fca00078e00ff */
[----:B------:R-:W-:-:S07]  /*214b0*/  @P1 SHF.R.U32.HI R7, RZ, R15, R10 ;  /* 0x0000000fff071219 */ /* 0x000fce000001160a */
.L_x_12649:
[----:B------:R-:W-:Y:S05]  /*214c0*/  BSYNC B1 ;  /* 0x0000000000017941 */ /* 0x000fea0003800000 */
.L_x_12647:
[----:B------:R-:W-:-:S05]  /*214d0*/  IMAD R10, R7, R13, R92 ;  /* 0x0000000d070a7224 */ /* 0x000fca00078e025c */
[----:B------:R-:W-:Y:S02]  /*214e0*/  VIMNMX R5, R5, R10, !PT ;  /* 0x0000000a05057248 */ /* 0x000fe40007fe0100 */
[----:B------:R-:W-:-:S07]  /*214f0*/  VIADDMNMX R6, R10, R13, R6, PT ;  /* 0x0000000d0a067246 */ /* 0x000fce0003800106 */
.L_x_12646:
[----:B------:R-:W-:Y:S05]  /*21500*/  BSYNC B0 ;  /* 0x0000000000007941 */ /* 0x000fea0003800000 */
.L_x_12645:
[C---:B------:R-:W-:Y:S01]  /*21510*/  ISETP.GE.AND P1, PT, R12.reuse, 0x9, PT ;  /* 0x000000090c00780c */ /* 0x040fe20003f26270 */
[----:B------:R-:W1:Y:S01]  /*21520*/  SHFL.IDX PT, R90, R90, 0x1, 0x1c1f ;  /* 0x003c1f005a5a7f89 */ /* 0x000e6200000e0000 */
[----:B------:R-:W-:Y:S01]  /*21530*/  ISETP.GE.AND P2, PT, R12, 0x2, PT ;  /* 0x000000020c00780c */ /* 0x000fe20003f46270 */
[----:B------:R-:W-:Y:S01]  /*21540*/  BSSY B0, `(.L_x_12650) ;  /* 0x0000087000007945 */ /* 0x000fe20003800000 */
[----:B------:R-:W-:Y:S02]  /*21550*/  P2R R21, PR, RZ, 0x2 ;  /* 0x00000002ff157803 */ /* 0x000fe40000000000 */
[----:B------:R-:W-:Y:S02]  /*21560*/  ISETP.GT.AND P1, PT, R5, 0x8, !P1 ;  /* 0x000000080500780c */ /* 0x000fe40004f24270 */
[----:B------:R-:W-:Y:S02]  /*21570*/  P2R R10, PR, RZ, 0x4 ;  /* 0x00000004ff0a7803 */ /* 0x000fe40000000000 */
[----:B------:R-:W-:-:S02]  /*21580*/  ISETP.LT.OR P1, PT, R6, 0x9, P1 ;  /* 0x000000090600780c */ /* 0x000fc40000f21670 */
[C---:B------:R-:W-:Y:S02]  /*21590*/  ISETP.GT.AND P2, PT, R5.reuse, 0x1, !P2 ;  /* 0x000000010500780c */ /* 0x040fe40005744270 */
[----:B------:R-:W-:Y:S02]  /*215a0*/  ISETP.GE.AND P3, PT, R12, 0xa, PT ;  /* 0x0000000a0c00780c */ /* 0x000fe40003f66270 */
[----:B------:R-:W-:Y:S02]  /*215b0*/  FSEL R162, R28, -INF , !P1 ;  /* 0xff8000001ca27808 */ /* 0x000fe40004800000 */
[----:B------:R-:W-:Y:S02]  /*215c0*/  ISETP.LT.OR P2, PT, R6, 0x2, P2 ;  /* 0x000000020600780c */ /* 0x000fe40001741670 */
[----:B------:R-:W-:Y:S02]  /*215d0*/  ISETP.GT.AND P1, PT, R5, 0x9, !P3 ;  /* 0x000000090500780c */ /* 0x000fe40005f24270 */
[----:B------:R-:W-:-:S02]  /*215e0*/  FSEL R88, R25, -INF , !P2 ;  /* 0xff80000019587808 */ /* 0x000fc40005000000 */
[----:B------:R-:W-:Y:S01]  /*215f0*/  ISETP.LT.OR P1, PT, R6, 0xa, P1 ;  /* 0x0000000a0600780c */ /* 0x000fe20000f21670 */
[----:B-1----:R-:W-:Y:S01]  /*21600*/  IMAD.IADD R7, R17, 0x1, R90 ;  /* 0x0000000111077824 */ /* 0x002fe200078e025a */
        /* <DEDUP_REMOVED lines=115> */
.L_x_12653:
[----:B------:R-:W-:-:S13]  /*21d40*/  ISETP.NE.AND P6, PT, R13, 0x1, PT ;  /* 0x000000010d00780c */ /* 0x000fda0003fc5270 */
[----:B------:R-:W-:-:S05]  /*21d50*/  @P6 IMAD.HI.U32 R14, R8, R14, RZ ;  /* 0x0000000e080e6227 */ /* 0x000fca00078e00ff */
[----:B------:R-:W-:-:S07]  /*21d60*/  @P6 SHF.R.U32.HI R8, RZ, R15, R14 ;  /* 0x0000000fff086219 */ /* 0x000fce000001160e */
.L_x_12654:
[----:B------:R-:W-:Y:S05]  /*21d70*/  BSYNC B1 ;  /* 0x0000000000017941 */ /* 0x000fea0003800000 */
.L_x_12652:
[----:B------:R-:W-:-:S05]  /*21d80*/  IMAD R8, R8, R13, R92 ;  /* 0x0000000d08087224 */ /* 0x000fca00078e025c */
[----:B------:R-:W-:Y:S02]  /*21d90*/  VIADDMNMX R6, R8, R13, R6, PT ;  /* 0x0000000d08067246 */ /* 0x000fe40003800106 */
[----:B------:R-:W-:-:S07]  /*21da0*/  VIMNMX R7, R7, R8, !PT ;  /* 0x0000000807077248 */ /* 0x000fce0007fe0100 */
.L_x_12651:
[----:B------:R-:W-:Y:S05]  /*21db0*/  BSYNC B0 ;  /* 0x0000000000007941 */ /* 0x000fea0003800000 */
.L_x_12650:
        /* <DEDUP_REMOVED lines=78> */
[----:B--2---:R-:W-:Y:S02]  /*222a0*/  FMNMX.FTZ R5, R160, R8, !PT ;  /* 0x00000008a0057209 */ /* 0x004fe40007810000 */
[----:B------:R-:W-:-:S02]  /*222b0*/  FMNMX.FTZ R10, R26, R9, !PT ;  /* 0x000000091a0a7209 */ /* 0x000fc40007810000 */
[----:B------:R-:W-:Y:S02]  /*222c0*/  FMNMX.FTZ R5, R88, R5, !PT ;  /* 0x0000000558057209 */ /* 0x000fe40007810000 */
[----:B------:R-:W-:Y:S02]  /*222d0*/  FSEL R62, R62, -INF , !P5 ;  /* 0xff8000003e3e7808 */ /* 0x000fe40006800000 */
        /* <DEDUP_REMOVED lines=39> */
[----:B------:R-:W-:Y:S02]  /*22550*/  ISETP.GT.AND P2, PT, R7, 0x50, !P2 ;  /* 0x000000500700780c */ /* 0x000fe40005744270 */
[----:B-1----:R-:W-:Y:S02]  /*22560*/  FMNMX.FTZ R13, R10, R11, !PT ;  /* 0x0000000b0a0d7209 */ /* 0x002fe40007810000 */
[----:B------:R-:W-:Y:S02]  /*22570*/  ISETP.LT.OR P1, PT, R6, 0x4a, P1 ;  /* 0x0000004a0600780c */ /* 0x000fe40000f21670 */
[----:B------:R-:W-:Y:S01]  /*22580*/  FMNMX.FTZ R5, R59, R12, !PT ;  /* 0x0000000c3b057209 */ /* 0x000fe20007810000 */
[----:B------:R-:W1:Y:S01]  /*22590*/  SHFL.BFLY PT, R14, R13, 0x1, 0x1f ;  /* 0x0c201f000d0e7f89 */ /* 0x000e6200000e0000 */
[----:B------:R-:W-:-:S02]  /*225a0*/  ISETP.GT.AND P3, PT, R7, 0x51, !P3 ;  /* 0x000000510700780c */ /* 0x000fc40005f64270 */
[----:B------:R-:W-:Y:S02]  /*225b0*/  ISETP.LT.OR P2, PT, R6, 0x51, P2 ;  /* 0x000000510600780c */ /* 0x000fe40001741670 */
[----:B------:R-:W-:Y:S02]  /*225c0*/  FSEL R63, R63, -INF , !P1 ;  /* 0xff8000003f3f7808 */ /* 0x000fe40004800000 */
[----:B------:R-:W-:Y:S02]  /*225d0*/  FMNMX.FTZ R12, R62, R5, !PT ;  /* 0x000000053e0c7209 */ /* 0x000fe40007810000 */
[----:B------:R-:W-:Y:S02]  /*225e0*/  ISETP.GT.AND P4, PT, R7, 0x58, !P4 ;  /* 0x000000580700780c */ /* 0x000fe40006784270 */
[----:B------:R-:W-:Y:S02]  /*225f0*/  ISETP.LT.OR P3, PT, R6, 0x52, P3 ;  /* 0x000000520600780c */ /* 0x000fe40001f61670 */
[----:B------:R-:W-:-:S02]  /*22600*/  FSEL R66, R66, -INF , !P2 ;  /* 0xff80000042427808 */ /* 0x000fc40005000000 */
[----:B------:R-:W-:Y:S02]  /*22610*/  FMNMX.FTZ R5, R63, R12, !PT ;  /* 0x0000000c3f057209 */ /* 0x000fe40007810000 */
[----:B------:R-:W-:Y:S02]  /*22620*/  ISETP.GT.AND P1, PT, R7, 0x59, !P6 ;  /* 0x000000590700780c */ /* 0x000fe40007724270 */
[----:B------:R-:W-:Y:S02]  /*22630*/  ISETP.LT.OR P4, PT, R6, 0x59, P4 ;  /* 0x000000590600780c */ /* 0x000fe40002781670 */
[----:B------:R-:W-:Y:S02]  /*22640*/  FSEL R67, R67, -INF , !P3 ;  /* 0xff80000043437808 */ /* 0x000fe40005800000 */
[----:B------:R-:W-:Y:S02]  /*22650*/  FMNMX.FTZ R12, R66, R5, !PT ;  /* 0x00000005420c7209 */ /* 0x000fe40007810000 */
[----:B------:R-:W-:-:S02]  /*22660*/  ISETP.LT.OR P1, PT, R6, 0x5a, P1 ;  /* 0x0000005a0600780c */ /* 0x000fc40000f21670 */
[----:B------:R-:W-:Y:S02]  /*22670*/  FSEL R70, R70, -INF , !P4 ;  /* 0xff80000046467808 */ /* 0x000fe40006000000 */
[----:B------:R-:W-:Y:S02]  /*22680*/  FMNMX.FTZ R5, R67, R12, !PT ;  /* 0x0000000c43057209 */ /* 0x000fe40007810000 */
[----:B------:R-:W-:Y:S02]  /*22690*/  FSEL R71, R71, -INF , !P1 ;  /* 0xff80000047477808 */ /* 0x000fe40004800000 */
[----:B------:R-:W-:-:S04]  /*226a0*/  FMNMX.FTZ R6, R70, R5, !PT ;  /* 0x0000000546067209 */ /* 0x000fc80007810000 */
[----:B------:R-:W-:Y:S02]  /*226b0*/  FMNMX.FTZ R11, R71, R6, !PT ;  /* 0x00000006470b7209 */ /* 0x000fe40007810000 */
[----:B-1----:R-:W-:Y:S01]  /*226c0*/  FMNMX.FTZ R12, R13, R14, !PT ;  /* 0x0000000e0d0c7209 */ /* 0x002fe20007810000 */
[----:B------:R-:W2:Y:S04]  /*226d0*/  LDL.64 R6, [R1+0x240] ;  /* 0x0002400001067983 */ /* 0x000ea80000100a00 */
[----:B------:R-:W-:Y:S04]  /*226e0*/  STL.64 [R1+0x230], R10 ;  /* 0x0002300a01007387 */ /* 0x000fe80000100a00 */
[----:B------:R-:W4:Y:S04]  /*226f0*/  LDL R13, [R1+0x234] ;  /* 0x00023400010d7983 */ /* 0x000f280000100800 */
[----:B------:R-:W-:Y:S04]  /*22700*/  STL [R1+0x230], R12 ;  /* 0x0002300c01007387 */ /* 0x000fe80000100800 */
[----:B------:R-:W3:Y:S04]  /*22710*/  LDL R14, [R1+0x230] ;  /* 0x00023000010e7983 */ /* 0x000ee80000100800 */
[----:B----4-:R-:W1:Y:S02]  /*22720*/  SHFL.BFLY PT, R10, R13, 0x2, 0x1f ;  /* 0x0c401f000d0a7f89 */ /* 0x010e6400000e0000 */
[----:B-1----:R-:W-:-:S05]  /*22730*/  FMNMX.FTZ R10, R10, R13, !PT ;  /* 0x0000000d0a0a7209 */ /* 0x002fca0007810000 */
[----:B------:R-:W1:Y:S01]  /*22740*/  SHFL.BFLY PT, R11, R10, 0x1, 0x1f ;  /* 0x0c201f000a0b7f89 */ /* 0x000e6200000e0000 */
[----:B---3--:R-:W-:Y:S01]  /*22750*/  FMUL.FTZ R5, R41, R14 ;  /* 0x0000000e29057220 */ /* 0x008fe20000410000 */
[----:B------:R-:W-:-:S04]  /*22760*/  FSETP.NEU.FTZ.AND P1, PT, R14, -INF , PT ;  /* 0xff8000000e00780b */ /* 0x000fc80003f3d000 */
[----:B------:R-:W-:Y:S02]  /*22770*/  FSEL R5, R5, RZ, P1 ;  /* 0x000000ff05057208 */ /* 0x000fe40000800000 */
[----:B------:R-:W-:-:S03]  /*22780*/  FSEL R13, R14, RZ, P1 ;  /* 0x000000ff0e0d7208 */ /* 0x000fc60000800000 */
[-CC-:B------:R-:W-:Y:S01]  /*22790*/  FFMA.FTZ R160, R160, R41.reuse, -R5.reuse ;  /* 0x00000029a0a07223 */ /* 0x180fe20000010805 */
        /* <DEDUP_REMOVED lines=9> */
[----:B------:R-:W-:-:S02]  /*22830*/  FFMA.FTZ R168, R80, R41, -R5 ;  /* 0x0000002950a87223 */ /* 0x000fc40000010805 */
[----:B------:R-:W-:Y:S01]  /*22840*/  FSETP.NEU.FTZ.AND P1, PT, R10, -INF , PT ;  /* 0xff8000000a00780b */ /* 0x000fe20003f3d000 */
        /* <DEDUP_REMOVED lines=14> */
[----:B------:R-:W-:Y:S01]  /*22930*/  FADD.FTZ R8, R8, -R13 ;  /* 0x8000000d08087221 */ /* 0x000fe20000010000 */
[C---:B------:R-:W-:Y:S01]  /*22940*/  FMUL.FTZ R5, R10.reuse, R41 ;  /* 0x000000290a057220 */ /* 0x040fe20000410000 */
[----:B------:R-:W-:-:S02]  /*22950*/  FSEL R12, R10, RZ, P1 ;  /* 0x000000ff0a0c7208 */ /* 0x000fc40000800000 */
[----:B------:R-:W-:Y:S02]  /*22960*/  FMUL.FTZ R13, R8, R41 ;  /* 0x00000029080d7220 */ /* 0x000fe40000410000 */
        /* <DEDUP_REMOVED lines=10> */
[----:B------:R-:W1:Y:S01]  /*22a10*/  MUFU.EX2 R12, R12 ;  /* 0x0000000c000c7308 */ /* 0x000e620000000800 */
[----:B------:R-:W-:-:S07]  /*22a20*/  FFMA.FTZ R30, R17, R41, -R8 ;  /* 0x00000029111e7223 */ /* 0x000fce0000010808 */
[----:B------:R-:W3:Y:S08]  /*22a30*/  MUFU.EX2 R15, R15 ;  /* 0x0000000f000f7308 */ /* 0x000ef00000000800 */
[----:B------:R-:W4:Y:S01]  /*22a40*/  MUFU.EX2 R161, R161 ;  /* 0x000000a100a17308 */ /* 0x000f220000000800 */
[----:B------:R-:W-:-:S07]  /*22a50*/  FFMA.FTZ R165, R25, R41, -R8 ;  /* 0x0000002919a57223 */ /* 0x000fce0000010808 */
[----:B------:R-:W5:Y:S08]  /*22a60*/  MUFU.EX2 R162, R162 ;  /* 0x000000a200a27308 */ /* 0x000f700000000800 */
[----:B------:R-:W0:Y:S01]  /*22a70*/  MUFU.EX2 R31, R31 ;  /* 0x0000001f001f7308 */ /* 0x000e220000000800 */
[----:B--2---:R-:W-:Y:S01]  /*22a80*/  FFMA.FTZ R6, R13, R6, R160 ;  /* 0x000000060d067223 */ /* 0x004fe200000100a0 */
[----:B-1----:R-:W-:-:S06]  /*22a90*/  FFMA.FTZ R16, R7, R12, R32 ;  /* 0x0000000c07107223 */ /* 0x002fcc0000010020 */
        /* <DEDUP_REMOVED lines=1998> */
.L_x_12656:
[----:B------:R-:W-:Y:S05]  /*2a780*/  BSYNC B0 ;  /* 0x0000000000007941 */ /* 0x000fea0003800000 */
.L_x_12655:
[C---:B------:R-:W-:Y:S01]  /*2a790*/  ISETP.GT.AND P0, PT, R0.reuse, R189, PT ;  /* 0x000000bd0000720c */ /* 0x040fe20003f04270 */
[----:B------:R-:W-:-:S12]  /*2a7a0*/  VIADD R0, R0, 0xffffffff ;  /* 0xffffffff00007836 */ /* 0x000fd80000000000 */
[----:B------:R-:W-:Y:S05]  /*2a7b0*/  @P0 BRA `(.L_x_12657) ;  /* 0xffffff5400100947 */ /* 0x000fea000383ffff */
.L_x_12630:
[----:B0-----:R-:W2:Y:S01]  /*2a7c0*/  LDL R5, [R1+0x240] ;  /* 0x0002400001057983 */ /* 0x001ea20000100800 */
[----:B------:R-:W-:Y:S05]  /*2a7d0*/  WARPSYNC.ALL ;  /* 0x0000000000007948 */ /* 0x000fea0003800000 */
[----:B------:R-:W3:Y:S04]  /*2a7e0*/  LDL R6, [R1+0x244] ;  /* 0x0002440001067983 */ /* 0x000ee80000100800 */
[----:B------:R-:W4:Y:S04]  /*2a7f0*/  LDL.64 R8, [R1+0x260] ;  /* 0x0002600001087983 */ /* 0x000f280000100a00 */
[----:B------:R-:W5:Y:S04]  /*2a800*/  LDL R126, [R1+0x210] ;  /* 0x00021000017e7983 */ /* 0x000f680000100800 */
[----:B------:R-:W4:Y:S01]  /*2a810*/  LDL.64 R112, [R1+0x300] ;  /* 0x0003000001707983 */ /* 0x000f220000100a00 */
[----:B------:R-:W-:-:S02]  /*2a820*/  IMAD.MOV.U32 R132, RZ, RZ, -0x800000 ;  /* 0xff800000ff847424 */ /* 0x000fc400078e00ff */
[----:B------:R-:W-:Y:S01]  /*2a830*/  IMAD.MOV.U32 R130, RZ, RZ, -0x800000 ;  /* 0xff800000ff827424 */ /* 0x000fe200078e00ff */
        /* <DEDUP_REMOVED lines=51> */
[----:B------:R-:W4:Y:S04]  /*2ab70*/  LDL R127, [R1+0x218] ;  /* 0x00021800017f7983 */ /* 0x000f280000100800 */
[----:B------:R-:W4:Y:S04]  /*2ab80*/  LDL R129, [R1+0x21c] ;  /* 0x00021c0001817983 */ /* 0x000f280000100800 */
[----:B--2---:R-:W0:Y:S02]  /*2ab90*/  SHFL.BFLY PT, R0, R5, 0x2, 0x1f ;  /* 0x0c401f0005007f89 */ /* 0x004e2400000e0000 */
[----:B0-----:R-:W-:-:S05]  /*2aba0*/  FADD.FTZ R0, R5, R0 ;  /* 0x0000000005007221 */ /* 0x001fca0000010000 */
[----:B------:R-:W0:Y:S02]  /*2abb0*/  SHFL.BFLY PT, R3, R0, 0x1, 0x1f ;  /* 0x0c201f0000037f89 */ /* 0x000e2400000e0000 */
[----:B0-----:R-:W-:-:S05]  /*2abc0*/  FADD.FTZ R2, R0, R3 ;  /* 0x0000000300027221 */ /* 0x001fca0000010000 */
[----:B------:R-:W-:Y:S04]  /*2abd0*/  STL [R1+0x240], R2 ;  /* 0x0002400201007387 */ /* 0x000fe80000100800 */
[----:B------:R-:W2:Y:S04]  /*2abe0*/  LDL R16, [R1+0x240] ;  /* 0x0002400001107983 */ /* 0x000ea80000100800 */
[----:B---3--:R-:W0:Y:S02]  /*2abf0*/  SHFL.BFLY PT, R3, R6, 0x2, 0x1f ;  /* 0x0c401f0006037f89 */ /* 0x008e2400000e0000 */
[----:B0-----:R-:W-:-:S02]  /*2ac00*/  FADD.FTZ R3, R3, R6 ;  /* 0x0000000603037221 */ /* 0x001fc40000010000 */
[----:B------:R-:W3:Y:S04]  /*2ac10*/  LDL.64 R6, [R1+0x270] ;  /* 0x0002700001067983 */ /* 0x000ee80000100a00 */
[----:B-1----:R-:W0:Y:S02]  /*2ac20*/  SHFL.BFLY PT, R4, R3, 0x1, 0x1f ;  /* 0x0c201f0003047f89 */ /* 0x002e2400000e0000 */
[----:B0-----:R-:W-:Y:S02]  /*2ac30*/  FADD.FTZ R131, R3, R4 ;  /* 0x0000000403837221 */ /* 0x001fe40000010000 */
[----:B------:R-:W3:Y:S03]  /*2ac40*/  LDL.64 R4, [R1+0x280] ;  /* 0x0002800001047983 */ /* 0x000ee60000100a00 */
[----:B------:R-:W-:Y:S01]  /*2ac50*/  FSETP.NE.FTZ.AND P1, PT, R131, RZ, PT ;  /* 0x000000ff8300720b */ /* 0x000fe20003f35000 */
[----:B------:R-:W3:-:S12]  /*2ac60*/  LDL.64 R2, [R1+0x290] ;  /* 0x0002900001027983 */ /* 0x000ed80000100a00 */
[----:B------:R-:W3:Y:S04]  /*2ac70*/  @P1 LDL R14, [R1+0x250] ;  /* 0x00025000010e1983 */ /* 0x000ee80000100800 */
[----:B------:R-:W3:Y:S01]  /*2ac80*/  @P1 LDL R15, [R1+0x234] ;  /* 0x00023400010f1983 */ /* 0x000ee20000100800 */
[----:B--2---:R-:W-:-:S13]  /*2ac90*/  FSETP.NE.FTZ.AND P0, PT, R16, RZ, PT ;  /* 0x000000ff1000720b */ /* 0x004fda0003f15000 */
[----:B------:R-:W2:Y:S04]  /*2aca0*/  @P0 LDL R10, [R1+0x250] ;  /* 0x00025000010a0983 */ /* 0x000ea80000100800 */
[----:B------:R-:W2:Y:S01]  /*2acb0*/  @P0 LDL R11, [R1+0x230] ;  /* 0x00023000010b0983 */ /* 0x000ea20000100800 */
[----:B------:R-:W0:Y:S01]  /*2acc0*/  @P1 MUFU.LG2 R13, R131 ;  /* 0x00000083000d1308 */ /* 0x000e220000000c00 */
[----:B------:R-:W-:-:S07]  /*2acd0*/  IMAD.MOV.U32 R0, RZ, RZ, RZ ;  /* 0x000000ffff007224 */ /* 0x000fce00078e00ff */
[----:B------:R-:W1:Y:S08]  /*2ace0*/  @P0 MUFU.LG2 R12, R16 ;  /* 0x00000010000c0308 */ /* 0x000e700000000c00 */
[----:B------:R-:W4:Y:S01]  /*2acf0*/  @P0 MUFU.RCP R0, R16 ;  /* 0x0000001000000308 */ /* 0x000f220000001000 */
[----:B0-----:R-:W-:Y:S01]  /*2ad00*/  @P1 FMUL.FTZ R17, R13, 0.69314718246459960938 ;  /* 0x3f3172180d111820 */ /* 0x001fe20000410000 */
[----:B-1----:R-:W-:Y:S01]  /*2ad10*/  @P0 FMUL.FTZ R13, R12, 0.69314718246459960938 ;  /* 0x3f3172180c0d0820 */ /* 0x002fe20000410000 */
[----:B-----5:R-:W-:-:S02]  /*2ad20*/  VIADD R126, R126, 0x1 ;  /* 0x000000017e7e7836 */ /* 0x020fc40000000000 */
[-C--:B----4-:R-:W-:Y:S01]  /*2ad30*/  FMUL.FTZ R9, R9, R0.reuse ;  /* 0x0000000009097220 */ /* 0x090fe20000410000 */
[-C--:B------:R-:W-:Y:S01]  /*2ad40*/  FMUL.FTZ R8, R8, R0.reuse ;  /* 0x0000000008087220 */ /* 0x080fe20000410000 */
[-C--:B---3--:R-:W-:Y:S01]  /*2ad50*/  FMUL.FTZ R7, R7, R0.reuse ;  /* 0x0000000007077220 */ /* 0x088fe20000410000 */
[-C--:B------:R-:W-:Y:S01]  /*2ad60*/  FMUL.FTZ R6, R6, R0.reuse ;  /* 0x0000000006067220 */ /* 0x080fe20000410000 */
[-C--:B------:R-:W-:Y:S01]  /*2ad70*/  FMUL.FTZ R5, R5, R0.reuse ;  /* 0x0000000005057220 */ /* 0x080fe20000410000 */
[-C--:B------:R-:W-:Y:S01]  /*2ad80*/  FMUL.FTZ R4, R4, R0.reuse ;  /* 0x0000000004047220 */ /* 0x080fe20000410000 */
[-C--:B------:R-:W-:Y:S01]  /*2ad90*/  FMUL.FTZ R3, R3, R0.reuse ;  /* 0x0000000003037220 */ /* 0x080fe20000410000 */
[----:B------:R-:W-:Y:S01]  /*2ada0*/  FMUL.FTZ R2, R2, R0 ;  /* 0x0000000002027220 */ /* 0x000fe20000410000 */
[----:B------:R0:W-:Y:S04]  /*2adb0*/  STL.64 [R1+0x260], R8 ;  /* 0x0002600801007387 */ /* 0x0001e80000100a00 */
[----:B------:R-:W-:Y:S01]  /*2adc0*/  STL.64 [R1+0x270], R6 ;  /* 0x0002700601007387 */ /* 0x000fe20000100a00 */
[----:B------:R-:W-:-:S03]  /*2add0*/  @P1 FMUL.FTZ R14, R14, 0.69314718246459960938 ;  /* 0x3f3172180e0e1820 */ /* 0x000fc60000410000 */
[----:B------:R1:W-:Y:S01]  /*2ade0*/  STL.64 [R1+0x280], R4 ;  /* 0x0002800401007387 */ /* 0x0003e20000100a00 */
[----:B------:R-:W-:-:S03]  /*2adf0*/  @P1 FFMA.FTZ R130, R14, R15, R17 ;  /* 0x0000000f0e821223 */ /* 0x000fc60000010011 */
[----:B------:R3:W-:Y:S04]  /*2ae00*/  STL.64 [R1+0x290], R2 ;  /* 0x0002900201007387 */ /* 0x0007e80000100a00 */
[----:B------:R-:W4:Y:S04]  /*2ae10*/  LDL.64 R16, [R1+0x3f8] ;  /* 0x0003f80001107983 */ /* 0x000f280000100a00 */
[----:B------:R-:W5:Y:S04]  /*2ae20*/  LDL.64 R14, [R1+0x408] ;  /* 0x00040800010e7983 */ /* 0x000f680000100a00 */
[----:B0-----:R-:W5:Y:S04]  /*2ae30*/  LDL.64 R8, [R1+0x418] ;  /* 0x0004180001087983 */ /* 0x001f680000100a00 */
[----:B-1----:R-:W5:Y:S04]  /*2ae40*/  LDL.64 R4, [R1+0x428] ;  /* 0x0004280001047983 */ /* 0x002f680000100a00 */
[----:B---3--:R-:W3:Y:S04]  /*2ae50*/  LDL.64 R2, [R1+0x448] ;  /* 0x0004480001027983 */ /* 0x008ee80000100a00 */
[----:B------:R-:W3:Y:S01]  /*2ae60*/  LDL.64 R6, [R1+0x458] ;  /* 0x0004580001067983 */ /* 0x000ee20000100a00 */
[----:B--2---:R-:W-:-:S04]  /*2ae70*/  @P0 FMUL.FTZ R10, R10, 0.69314718246459960938 ;  /* 0x3f3172180a0a0820 */ /* 0x004fc80000410000 */
[----:B------:R-:W-:Y:S02]  /*2ae80*/  @P0 FFMA.FTZ R132, R10, R11, R13 ;  /* 0x0000000b0a840223 */ /* 0x000fe4000001000d */
[----:B------:R-:W2:Y:S04]  /*2ae90*/  LDL.64 R12, [R1+0x3c8] ;  /* 0x0003c800010c7983 */ /* 0x000ea80000100a00 */
[----:B------:R-:W2:Y:S01]  /*2aea0*/  LDL.64 R10, [R1+0x438] ;  /* 0x00043800010a7983 */ /* 0x000ea20000100a00 */
[----:B------:R-:W-:-:S13]  /*2aeb0*/  ISETP.NE.AND P0, PT, R126, 0x2, PT ;  /* 0x000000027e00780c */ /* 0x000fda0003f05270 */
[----:B------:R-:W2:Y:S01]  /*2aec0*/  @!P0 LDL R128, [R1+0x214] ;  /* 0x0002140001808983 */ /* 0x000ea20000100800 */
[-C--:B------:R-:W-:Y:S01]  /*2aed0*/  FMUL.FTZ R113, R113, R0.reuse ;  /* 0x0000000071717220 */ /* 0x080fe20000410000 */
[----:B------:R-:W-:Y:S01]  /*2aee0*/  FMUL.FTZ R112, R112, R0 ;  /* 0x0000000070707220 */ /* 0x000fe20000410000 */
[----:B------:R-:W0:Y:S04]  /*2aef0*/  S2R R133, SR_TID.X ;  /* 0x0000000000857919 */ /* 0x000e280000002100 */
[----:B------:R1:W-:Y:S02]  /*2af00*/  STL.64 [R1+0x300], R112 ;  /* 0x0003007001007387 */ /* 0x0003e40000100a00 */
[----:B-1----:R-:W-:-:S06]  /*2af10*/  IMAD.MOV.U32 R112, RZ, RZ, RZ ;  /* 0x000000ffff707224 */ /* 0x002fcc00078e00ff */
[----:B------:R-:W1:Y:S01]  /*2af20*/  @P1 MUFU.RCP R112, R131 ;  /* 0x0000008300701308 */ /* 0x000e620000001000 */
[-C--:B------:R-:W-:Y:S01]  /*2af30*/  FMUL.FTZ R125, R125, R0.reuse ;  /* 0x000000007d7d7220 */ /* 0x080fe20000410000 */
[-C--:B------:R-:W-:Y:S01]  /*2af40*/  FMUL.FTZ R124, R124, R0.reuse ;  /* 0x000000007c7c7220 */ /* 0x080fe20000410000 */
[-C--:B------:R-:W-:Y:S01]  /*2af50*/  FMUL.FTZ R123, R123, R0.reuse ;  /* 0x000000007b7b7220 */ /* 0x080fe20000410000 */
[-C--:B------:R-:W-:Y:S01]  /*2af60*/  FMUL.FTZ R122, R122, R0.reuse ;  /* 0x000000007a7a7220 */ /* 0x080fe20000410000 */
[-C--:B------:R-:W-:Y:S01]  /*2af70*/  FMUL.FTZ R121, R121, R0.reuse ;  /* 0x0000000079797220 */ /* 0x080fe20000410000 */
[-C--:B------:R-:W-:Y:S01]  /*2af80*/  FMUL.FTZ R120, R120, R0.reuse ;  /* 0x0000000078787220 */ /* 0x080fe20000410000 */
[----:B0-----:R-:W-:Y:S01]  /*2af90*/  SHF.R.U32.HI R133, RZ, 0x7, R133 ;  /* 0x00000007ff857819 */ /* 0x001fe20000011685 */
        /* <DEDUP_REMOVED lines=12> */
[----:B------:R-:W-:Y:S01]  /*2b060*/  IADD3 R113, -R133, 0xb, RZ ;  /* 0x0000000b85717810 */ /* 0x000fe20007ffe1ff */
        /* <DEDUP_REMOVED lines=86> */
[-C--:B-----5:R-:W-:Y:S01]  /*2b5d0*/  FMUL.FTZ R15, R15, R112.reuse ;  /* 0x000000700f0f7220 */ /* 0x0a0fe20000410000 */
[-C--:B------:R-:W-:Y:S01]  /*2b5e0*/  FMUL.FTZ R14, R14, R112.reuse ;  /* 0x000000700e0e7220 */ /* 0x080fe20000410000 */
[-C--:B------:R-:W-:Y:S01]  /*2b5f0*/  FMUL.FTZ R9, R9, R112.reuse ;  /* 0x0000007009097220 */ /* 0x080fe20000410000 */
[-C--:B------:R-:W-:Y:S01]  /*2b600*/  FMUL.FTZ R8, R8, R112.reuse ;  /* 0x0000007008087220 */ /* 0x080fe20000410000 */
[-C--:B------:R-:W-:Y:S01]  /*2b610*/  FMUL.FTZ R5, R5, R112.reuse ;  /* 0x0000007005057220 */ /* 0x080fe20000410000 */
[-C--:B------:R-:W-:Y:S01]  /*2b620*/  FMUL.FTZ R4, R4, R112.reuse ;  /* 0x0000007004047220 */ /* 0x080fe20000410000 */
[-C--:B---3--:R-:W-:Y:S01]  /*2b630*/  FMUL.FTZ R3, R3, R112.reuse ;  /* 0x0000007003037220 */ /* 0x088fe20000410000 */
[-C--:B------:R-:W-:Y:S01]  /*2b640*/  FMUL.FTZ R2, R2, R112.reuse ;  /* 0x0000007002027220 */ /* 0x080fe20000410000 */
[-C--:B------:R-:W-:Y:S01]  /*2b650*/  FMUL.FTZ R7, R7, R112.reuse ;  /* 0x0000007007077220 */ /* 0x080fe20000410000 */
[-C--:B------:R-:W-:Y:S01]  /*2b660*/  FMUL.FTZ R6, R6, R112.reuse ;  /* 0x0000007006067220 */ /* 0x080fe20000410000 */
[----:B------:R-:W-:Y:S01]  /*2b670*/  VIADD R0, R127, 0x1 ;  /* 0x000000017f007836 */ /* 0x000fe20000000000 */
[----:B------:R-:W-:Y:S04]  /*2b680*/  STL [R1+0x244], R131 ;  /* 0x0002448301007387 */ /* 0x000fe80000100800 */
[----:B------:R-:W-:Y:S04]  /*2b690*/  STL.64 [R1+0x2a0], R124 ;  /* 0x0002a07c01007387 */ /* 0x000fe80000100a00 */
[----:B------:R-:W-:Y:S04]  /*2b6a0*/  STL.64 [R1+0x2b0], R122 ;  /* 0x0002b07a01007387 */ /* 0x000fe80000100a00 */
[----:B------:R-:W-:Y:S04]  /*2b6b0*/  STL.64 [R1+0x2c0], R120 ;  /* 0x0002c07801007387 */ /* 0x000fe80000100a00 */
[----:B------:R-:W-:Y:S04]  /*2b6c0*/  STL.64 [R1+0x2d0], R118 ;  /* 0x0002d07601007387 */ /* 0x000fe80000100a00 */
[----:B------:R-:W-:Y:S04]  /*2b6d0*/  STL.64 [R1+0x2e0], R116 ;  /* 0x0002e07401007387 */ /* 0x000fe80000100a00 */
[----:B------:R-:W-:Y:S04]  /*2b6e0*/  STL.64 [R1+0x2f0], R114 ;  /* 0x0002f07201007387 */ /* 0x000fe80000100a00 */
[----:B------:R-:W-:Y:S04]  /*2b6f0*/  STL [R1+0x240], R132 ;  /* 0x0002408401007387 */ /* 0x000fe80000100800 */
        /* <DEDUP_REMOVED lines=23> */
[----:B------:R-:W-:Y:S01]  /*2b870*/  STL.64 [R1+0x278], R68 ;  /* 0x0002784401007387 */ /* 0x000fe20000100a00 */
[-C--:B--2---:R-:W-:Y:S01]  /*2b880*/  FMUL.FTZ R13, R13, R112.reuse ;  /* 0x000000700d0d7220 */ /* 0x084fe20000410000 */
[-C--:B------:R-:W-:Y:S01]  /*2b890*/  FMUL.FTZ R12, R12, R112.reuse ;  /* 0x000000700c0c7220 */ /* 0x080fe20000410000 */
[-C--:B------:R-:W-:Y:S01]  /*2b8a0*/  FMUL.FTZ R11, R11, R112.reuse ;  /* 0x000000700b0b7220 */ /* 0x080fe20000410000 */
[----:B------:R-:W-:-:S03]  /*2b8b0*/  FMUL.FTZ R10, R10, R112 ;  /* 0x000000700a0a7220 */ /* 0x000fc60000410000 */
[----:B------:R0:W-:Y:S04]  /*2b8c0*/  STL.64 [R1+0x3c8], R12 ;  /* 0x0003c80c01007387 */ /* 0x0001e80000100a00 */
[----:B------:R1:W-:Y:S01]  /*2b8d0*/  STL.64 [R1+0x288], R56 ;  /* 0x0002883801007387 */ /* 0x0003e20000100a00 */
[----:B0-----:R-:W-:-:S03]  /*2b8e0*/  VIADD R12, R129, 0x1 ;  /* 0x00000001810c7836 */ /* 0x001fc60000000000 */
        /* <DEDUP_REMOVED lines=29> */
[----:B------:R1:W-:Y:S01]  /*2bac0*/  STL [R1+0x21c], R12 ;  /* 0x00021c0c01007387 */ /* 0x0003e20000100800 */
[----:B------:R-:W-:-:S03]  /*2bad0*/  @!P0 LOP3.LUT R128, R128, 0x1, RZ, 0x3c, !PT ;  /* 0x0000000180808812 */ /* 0x000fc600078e3cff */
[----:B------:R1:W-:Y:S04]  /*2bae0*/  STL [R1+0x210], R126 ;  /* 0x0002107e01007387 */ /* 0x0003e80000100800 */
[----:B------:R1:W-:Y:S04]  /*2baf0*/  @!P0 STL [R1+0x214], R128 ;  /* 0x0002148001008387 */ /* 0x0003e80000100800 */
[----:B------:R1:W-:Y:S01]  /*2bb00*/  @!P0 STL [R1+0x210], RZ ;  /* 0x000210ff01008387 */ /* 0x0003e20000100800 */
[----:B------:R1:W-:Y:S08]  /*2bb10*/  BAR.ARV R113, 0x100 ;  /* 0x000400710000751d */ /* 0x0003f00000002000 */
[----:B------:R-:W-:Y:S06]  /*2bb20*/  BAR.ARV 0x8, 0x180 ;  /* 0x0206000000007b1d */ /* 0x000fec0000002000 */
[----:B------:R-:W-:-:S13]  /*2bb30*/  PLOP3.LUT P0, PT, PT, PT, PT, 0x8, 0x0 ;  /* 0x000000000000781c */ /* 0x000fda0003f0e170 */
.L_x_12540:
[----:B------:R-:W-:Y:S05]  /*2bb40*/  WARPSYNC.ALL ;  /* 0x0000000000007948 */ /* 0x000fea0003800000 */
[----:B------:R-:W0:Y:S08]  /*2bb50*/  S2UR UR5, SR_CgaCtaId ;  /* 0x00000000000579c3 */ /* 0x000e300000008800 */
[----:B------:R-:W-:Y:S06]  /*2bb60*/  BAR.SYNC.DEFER_BLOCKING 0x5, 0x180 ;  /* 0x0146000000007b1d */ /* 0x000fec0000010000 */
[----:B------:R-:W-:Y:S01]  /*2bb70*/  UMOV UR4, 0x400 ;  /* 0x0000040000047882 */ /* 0x000fe20000000000 */
[----:B------:R-:W-:Y:S01]  /*2bb80*/  BSSY B0, `(.L_x_12658) ;  /* 0x00004e3000007945 */ /* 0x000fe20003800000 */
[----:B0-----:R-:W-:-:S06]  /*2bb90*/  ULEA UR4, UR5, UR4, 0x18 ;  /* 0x0000000405047291 */ /* 0x001fcc000f8ec03f */
[----:B-1----:R-:W-:-:S05]  /*2bba0*/  IMAD.U32 R2, RZ, RZ, UR4 ;  /* 0x00000004ff027e24 */ /* 0x002fca000f8e00ff */
[----:B------:R0:W1:Y:S01]  /*2bbb0*/  LDS.128 R88, [R2+0x324d0] ;  /* 0x0324d00002587984 */ /* 0x0000620000000c00 */
[----:B------:R-:W-:Y:S06]  /*2bbc0*/  BAR.ARV 0x4, 0x180 ;  /* 0x0106000000007b1d */ /* 0x000fec0000002000 */
[----:B------:R-:W-:Y:S05]  /*2bbd0*/  @P0 BRA `(.L_x_12659) ;  /* 0x0000003c00ec0947 */ /* 0x000fea0003800000 */
[----:B------:R-:W3:Y:S04]  /*2bbe0*/  LDL R0, [R1+0x51c] ;  /* 0x00051c0001007983 */ /* 0x000ee80000100800 */
[----:B------:R-:W4:Y:S04]  /*2bbf0*/  LDL.128 R28, [R1+0x260] ;  /* 0x00026000011c7983 */ /* 0x000f280000100c00 */
[----:B------:R-:W2:Y:S04]  /*2bc00*/  LDL.128 R24, [R1+0x270] ;  /* 0x0002700001187983 */ /* 0x000ea80000100c00 */
[----:B------:R-:W2:Y:S04]  /*2bc10*/  LDL.128 R32, [R1+0x280] ;  /* 0x0002800001207983 */ /* 0x000ea80000100c00 */
[----:B------:R-:W2:Y:S04]  /*2bc20*/  LDL.128 R12, [R1+0x290] ;  /* 0x00029000010c7983 */ /* 0x000ea80000100c00 */
[----:B------:R-:W2:Y:S04]  /*2bc30*/  LDL.128 R4, [R1+0x2a0] ;  /* 0x0002a00001047983 */ /* 0x000ea80000100c00 */
[----:B------:R-:W2:Y:S01]  /*2bc40*/  LDL.128 R8, [R1+0x2b0] ;  /* 0x0002b00001087983 */ /* 0x000ea20000100c00 */
[C---:B------:R-:W-:Y:S01]  /*2bc50*/  ISETP.NE.AND P0, PT, R195.reuse, RZ, PT ;  /* 0x000000ffc300720c */ /* 0x040fe20003f05270 */
[----:B------:R-:W-:Y:S01]  /*2bc60*/  ULDC UR4, c[0x0][0xbd4] ;  /* 0x0002f50000047ab9 */ /* 0x000fe20000000800 */
[----:B------:R-:W0:Y:S02]  /*2bc70*/  S2R R3, SR_SWINHI ;  /* 0x0000000000037919 */ /* 0x000e240000002f00 */
[----:B------:R-:W-:Y:S01]  /*2bc80*/  SEL R195, R195, UR4, P0 ;  /* 0x00000004c3c37c07 */ /* 0x000fe20008000000 */
[----:B------:R-:W-:Y:S05]  /*2bc90*/  WARPSYNC.ALL ;  /* 0x0000000000007948 */ /* 0x000fea0003800000 */
[----:B------:R-:W2:Y:S01]  /*2bca0*/  LDL.128 R116, [R1+0x2c0] ;  /* 0x0002c00001747983 */ /* 0x000ea20000100c00 */
[----:B------:R-:W-:Y:S01]  /*2bcb0*/  ULDC.64 UR6, c[0x0][0xd08] ;  /* 0x0003420000067ab9 */ /* 0x000fe20000000a00 */
[----:B------:R-:W-:-:S02]  /*2bcc0*/  ULDC.64 UR4, c[0x0][0xd00] ;  /* 0x0003400000047ab9 */ /* 0x000fc40000000a00 */
[----:B------:R-:W2:Y:S04]  /*2bcd0*/  LDL.128 R108, [R1+0x2e0] ;  /* 0x0002e000016c7983 */ /* 0x000ea80000100c00 */
[----:B------:R-:W2:Y:S04]  /*2bce0*/  LDL.128 R112, [R1+0x2d0] ;  /* 0x0002d00001707983 */ /* 0x000ea80000100c00 */
[----:B------:R-:W2:Y:S04]  /*2bcf0*/  LDL.128 R100, [R1+0x300] ;  /* 0x0003000001647983 */ /* 0x000ea80000100c00 */
[----:B------:R-:W2:Y:S04]  /*2bd00*/  LDL.128 R104, [R1+0x2f0] ;  /* 0x0002f00001687983 */ /* 0x000ea80000100c00 */
[----:B------:R-:W2:Y:S04]  /*2bd10*/  LDL.128 R92, [R1+0x320] ;  /* 0x00032000015c7983 */ /* 0x000ea80000100c00 */
[----:B------:R-:W2:Y:S01]  /*2bd20*/  LDL.128 R96, [R1+0x310] ;  /* 0x0003100001607983 */ /* 0x000ea20000100c00 */
[----:B------:R-:W-:-:S02]  /*2bd30*/  MOV R16, R2 ;  /* 0x0000000200107202 */ /* 0x000fc40000000f00 */
[----:B0-----:R-:W-:Y:S01]  /*2bd40*/  MOV R17, R3 ;  /* 0x0000000300117202 */ /* 0x001fe20000000f00 */
[----:B------:R-:W2:Y:S04]  /*2bd50*/  LDL.128 R80, [R1+0x340] ;  /* 0x0003400001507983 */ /* 0x000ea80000100c00 */
        /* <DEDUP_REMOVED lines=9> */
[----:B-----5:R-:W2:Y:S01]  /*2bdf0*/  LDL.128 R44, [R1+0x3d0] ;  /* 0x0003d000012c7983 */ /* 0x020ea20000100c00 */
[----:B---3--:R-:W-:Y:S01]  /*2be00*/  IMAD.WIDE R20, R0, 0x2, R16 ;  /* 0x0000000200147825 */ /* 0x008fe200078e0210 */
[----:B----4-:R-:W-:-:S02]  /*2be10*/  F2FP.BF16.F32.PACK_AB R28, R29, R28 ;  /* 0x0000001c1d1c723e */ /* 0x010fc400000010ff */
[C---:B------:R-:W-:Y:S02]  /*2be20*/  IADD3 R37, P3, R20.reuse, 0x20, RZ ;  /* 0x0000002014257810 */ /* 0x040fe40007f7e0ff */
[C---:B------:R-:W-:Y:S02]  /*2be30*/  LOP3.LUT R41, R20.reuse, 0x380, RZ, 0xc0, !PT ;  /* 0x0000038014297812 */ /* 0x040fe400078ec0ff */
[----:B------:R-:W-:Y:S02]  /*2be40*/  IADD3 R38, P2, R20, 0x40, RZ ;  /* 0x0000004014267810 */ /* 0x000fe40007f5e0ff */
[----:B------:R-:W-:Y:S02]  /*2be50*/  LOP3.LUT R36, R37, 0x380, RZ, 0xc0, !PT ;  /* 0x0000038025247812 */ /* 0x000fe400078ec0ff */
[----:B------:R-:W-:Y:S02]  /*2be60*/  SHF.R.U64 R41, R41, 0x3, RZ ;  /* 0x0000000329297819 */ /* 0x000fe400000012ff */
[----:B------:R-:W-:-:S02]  /*2be70*/  LOP3.LUT R0, R38, 0x380, RZ, 0xc0, !PT ;  /* 0x0000038026007812 */ /* 0x000fc400078ec0ff */
[----:B------:R-:W-:Y:S02]  /*2be80*/  SHF.R.U64 R36, R36, 0x3, RZ ;  /* 0x0000000324247819 */ /* 0x000fe400000012ff */
[----:B------:R-:W-:Y:S01]  /*2be90*/  LOP3.LUT R40, R41, R20, RZ, 0x3c, !PT ;  /* 0x0000001429287212 */ /* 0x000fe200078e3cff */
[--C-:B------:R-:W-:Y:S01]  /*2bea0*/  IMAD.MOV.U32 R41, RZ, RZ, R21.reuse ;  /* 0x000000ffff297224 */ /* 0x100fe200078e0015 */
[----:B------:R-:W-:Y:S02]  /*2beb0*/  SHF.R.U64 R39, R0, 0x3, RZ ;  /* 0x0000000300277819 */ /* 0x000fe400000012ff */
[----:B------:R-:W-:Y:S01]  /*2bec0*/  LOP3.LUT R36, R36, R37, RZ, 0x3c, !PT ;  /* 0x0000002524247212 */ /* 0x000fe200078e3cff */
[--C-:B------:R-:W-:Y:S01]  /*2bed0*/  IMAD.X R37, RZ, RZ, R21.reuse, P3 ;  /* 0x000000ffff257224 */ /* 0x100fe200018e0615 */
[----:B------:R-:W-:Y:S01]  /*2bee0*/  LOP3.LUT R38, R39, R38, RZ, 0x3c, !PT ;  /* 0x0000002627267212 */ /* 0x000fe200078e3cff */
[----:B------:R-:W-:Y:S01]  /*2bef0*/  IMAD.X R39, RZ, RZ, R21, P2 ;  /* 0x000000ffff277224 */ /* 0x000fe200010e0615 */
[----:B------:R-:W-:-:S02]  /*2bf00*/  F2FP.BF16.F32.PACK_AB R29, R31, R30 ;  /* 0x0000001e1f1d723e */ /* 0x000fc400000010ff */
[----:B------:R-:W-:Y:S02]  /*2bf10*/  MOV R40, R40 ;  /* 0x0000002800287202 */ /* 0x000fe40000000f00 */
[----:B--2---:R-:W-:Y:S02]  /*2bf20*/  F2FP.BF16.F32.PACK_AB R30, R25, R24 ;  /* 0x00000018191e723e */ /* 0x004fe400000010ff */
[----:B------:R-:W-:Y:S01]  /*2bf30*/  F2FP.BF16.F32.PACK_AB R31, R27, R26 ;  /* 0x0000001a1b1f723e */ /* 0x000fe200000010ff */
[----:B------:R-:W-:Y:S01]  /*2bf40*/  BAR.SYNC.DEFER_BLOCKING 0x1, 0x100 ;  /* 0x0044000000007b1d */ /* 0x000fe20000010000 */
[----:B------:R-:W-:Y:S02]  /*2bf50*/  MOV R36, R36 ;  /* 0x0000002400247202 */ /* 0x000fe40000000f00 */
[----:B------:R-:W-:Y:S02]  /*2bf60*/  F2FP.BF16.F32.PACK_AB R24, R33, R32 ;  /* 0x000000202118723e */ /* 0x000fe400000010ff */
[----:B------:R-:W-:-:S02]  /*2bf70*/  F2FP.BF16.F32.PACK_AB R25, R35, R34 ;  /* 0x000000222319723e */ /* 0x000fc400000010ff */
[----:B------:R-:W-:Y:S01]  /*2bf80*/  F2FP.BF16.F32.PACK_AB R26, R13, R12 ;  /* 0x0000000c0d1a723e */ /* 0x000fe200000010ff */
[----:B------:R-:W2:Y:S01]  /*2bf90*/  LDL.128 R32, [R1+0x400] ;  /* 0x0004000001207983 */ /* 0x000ea20000100c00 */
[----:B------:R-:W-:Y:S02]  /*2bfa0*/  F2FP.BF16.F32.PACK_AB R27, R15, R14 ;  /* 0x0000000e0f1b723e */ /* 0x000fe400000010ff */
[----:B------:R-:W-:Y:S01]  /*2bfb0*/  F2FP.BF16.F32.PACK_AB R4, R5, R4 ;  /* 0x000000040504723e */ /* 0x000fe200000010ff */
[----:B------:R-:W3:Y:S01]  /*2bfc0*/  LDL.128 R12, [R1+0x430] ;  /* 0x00043000010c7983 */ /* 0x000ee20000100c00 */
[----:B------:R-:W-:Y:S02]  /*2bfd0*/  F2FP.BF16.F32.PACK_AB R5, R7, R6 ;  /* 0x000000060705723e */ /* 0x000fe400000010ff */
[----:B------:R-:W-:Y:S02]  /*2bfe0*/  MOV R0, R38 ;  /* 0x0000002600007202 */ /* 0x000fe40000000f00 */
[----:B------:R-:W-:-:S02]  /*2bff0*/  F2FP.BF16.F32.PACK_AB R6, R9, R8 ;  /* 0x000000080906723e */ /* 0x000fc400000010ff */
[----:B------:R-:W-:Y:S02]  /*2c000*/  F2FP.BF16.F32.PACK_AB R7, R11, R10 ;  /* 0x0000000a0b07723e */ /* 0x000fe400000010ff */
[----:B------:R-:W4:Y:S01]  /*2c010*/  LDL.128 R8, [R1+0x440] ;  /* 0x0004400001087983 */ /* 0x000f220000100c00 */
[C---:B------:R-:W-:Y:S02]  /*2c020*/  IADD3 R135, P0, R20.reuse, 0x4000, RZ ;  /* 0x0000400014877810 */ /* 0x040fe40007f1e0ff */
[C---:B------:R-:W-:Y:S01]  /*2c030*/  IADD3 R136, P1, R20.reuse, 0x60, RZ ;  /* 0x0000006014887810 */ /* 0x040fe20007f3e0ff */
[----:B------:R0:W-:Y:S01]  /*2c040*/  STSM.16.M88.4 [R40], R28 ;  /* 0x0000001c28007844 */ /* 0x0001e20000000200 */
[----:B------:R-:W-:Y:S02]  /*2c050*/  LOP3.LUT R134, R135, 0x380, RZ, 0xc0, !PT ;  /* 0x0000038087867812 */ /* 0x000fe400078ec0ff */
[----:B------:R-:W-:Y:S01]  /*2c060*/  IADD3 R129, P5, R20, 0x4020, RZ ;  /* 0x0000402014817810 */ /* 0x000fe20007fbe0ff */
[----:B------:R1:W-:Y:S01]  /*2c070*/  STSM.16.M88.4 [R36], R24 ;  /* 0x0000001824007844 */ /* 0x0003e20000000200 */
[----:B------:R-:W-:Y:S01]  /*2c080*/  SHF.R.U64 R134, R134, 0x3, RZ ;  /* 0x0000000386867819 */ /* 0x000fe200000012ff */
[----:B------:R-:W-:Y:S01]  /*2c090*/  IMAD.X R137, RZ, RZ, R21, P1 ;  /* 0x000000ffff897224 */ /* 0x000fe200008e0615 */
[C---:B------:R-:W-:Y:S01]  /*2c0a0*/  IADD3 R121, P4, R20.reuse, 0x4040, RZ ;  /* 0x0000404014797810 */ /* 0x040fe20007f9e0ff */
[----:B------:R1:W-:Y:S01]  /*2c0b0*/  STSM.16.M88.4 [R0], R4 ;  /* 0x0000000400007844 */ /* 0x0003e20000000200 */
[----:B------:R-:W-:-:S02]  /*2c0c0*/  IADD3 R123, P3, R20, 0x4060, RZ ;  /* 0x00004060147b7810 */ /* 0x000fc40007f7e0ff */
[----:B------:R-:W-:Y:S02]  /*2c0d0*/  IADD3 R125, P2, R20, 0x8000, RZ ;  /* 0x00008000147d7810 */ /* 0x000fe40007f5e0ff */
[----:B------:R-:W-:Y:S02]  /*2c0e0*/  LOP3.LUT R128, R129, 0x380, RZ, 0xc0, !PT ;  /* 0x0000038081807812 */ /* 0x000fe400078ec0ff */
[----:B------:R-:W-:Y:S01]  /*2c0f0*/  LOP3.LUT R134, R134, R135, RZ, 0x3c, !PT ;  /* 0x0000008786867212 */ /* 0x000fe200078e3cff */
[----:B0-----:R-:W3:Y:S01]  /*2c100*/  LDL.128 R40, [R1+0x3e0] ;  /* 0x0003e00001287983 */ /* 0x001ee20000100c00 */
[----:B------:R-:W-:Y:S01]  /*2c110*/  LOP3.LUT R120, R121, 0x380, RZ, 0xc0, !PT ;  /* 0x0000038079787812 */ /* 0x000fe200078ec0ff */
[----:B------:R-:W-:Y:S01]  /*2c120*/  IMAD.X R135, RZ, RZ, R21, P0 ;  /* 0x000000ffff877224 */ /* 0x000fe200000e0615 */
[----:B------:R-:W-:Y:S01]  /*2c130*/  LOP3.LUT R122, R123, 0x380, RZ, 0xc0, !PT ;  /* 0x000003807b7a7812 */ /* 0x000fe200078ec0ff */
[----:B-1----:R-:W3:Y:S01]  /*2c140*/  LDL.128 R36, [R1+0x3f0] ;  /* 0x0003f00001247983 */ /* 0x002ee20000100c00 */
[----:B------:R-:W-:-:S02]  /*2c150*/  IADD3 R127, P1, R20, 0x8020, RZ ;  /* 0x00008020147f7810 */ /* 0x000fc40007f3e0ff */
[----:B------:R-:W-:Y:S01]  /*2c160*/  IADD3 R131, P0, R20, 0x8040, RZ ;  /* 0x0000804014837810 */ /* 0x000fe20007f1e0ff */
[----:B------:R-:W3:Y:S01]  /*2c170*/  LDL.128 R24, [R1+0x420] ;  /* 0x0004200001187983 */ /* 0x000ee20000100c00 */
[----:B------:R-:W-:Y:S02]  /*2c180*/  LOP3.LUT R124, R125, 0x380, RZ, 0xc0, !PT ;  /* 0x000003807d7c7812 */ /* 0x000fe400078ec0ff */
[----:B------:R-:W-:Y:S01]  /*2c190*/  SHF.R.U64 R128, R128, 0x3, RZ ;  /* 0x0000000380807819 */ /* 0x000fe200000012ff */
[----:B------:R-:W3:Y:S01]  /*2c1a0*/  LDL.128 R28, [R1+0x410] ;  /* 0x00041000011c7983 */ /* 0x000ee20000100c00 */
[----:B------:R-:W-:Y:S02]  /*2c1b0*/  SHF.R.U64 R120, R120, 0x3, RZ ;  /* 0x0000000378787819 */ /* 0x000fe400000012ff */
[----:B------:R-:W-:Y:S01]  /*2c1c0*/  SHF.R.U64 R122, R122, 0x3, RZ ;  /* 0x000000037a7a7819 */ /* 0x000fe200000012ff */
[----:B------:R-:W3:Y:S01]  /*2c1d0*/  LDL.128 R4, [R1+0x450] ;  /* 0x0004500001047983 */ /* 0x000ee20000100c00 */
[----:B------:R-:W-:-:S02]  /*2c1e0*/  LOP3.LUT R126, R127, 0x380, RZ, 0xc0, !PT ;  /* 0x000003807f7e7812 */ /* 0x000fc400078ec0ff */
[----:B------:R-:W-:Y:S02]  /*2c1f0*/  LOP3.LUT R130, R131, 0x380, RZ, 0xc0, !PT ;  /* 0x0000038083827812 */ /* 0x000fe400078ec0ff */
[----:B------:R-:W-:Y:S02]  /*2c200*/  SHF.R.U64 R124, R124, 0x3, RZ ;  /* 0x000000037c7c7819 */ /* 0x000fe400000012ff */
[----:B------:R-:W-:Y:S02]  /*2c210*/  LOP3.LUT R3, R136, 0x380, RZ, 0xc0, !PT ;  /* 0x0000038088037812 */ /* 0x000fe400078ec0ff */
[----:B------:R-:W-:Y:S01]  /*2c220*/  LOP3.LUT R128, R128, R129, RZ, 0x3c, !PT ;  /* 0x0000008180807212 */ /* 0x000fe200078e3cff */
[--C-:B------:R-:W-:Y:S01]  /*2c230*/  IMAD.X R129, RZ, RZ, R21.reuse, P5 ;  /* 0x000000ffff817224 */ /* 0x100fe200028e0615 */
[----:B------:R-:W-:Y:S01]  /*2c240*/  LOP3.LUT R120, R120, R121, RZ, 0x3c, !PT ;  /* 0x0000007978787212 */ /* 0x000fe200078e3cff */
[--C-:B------:R-:W-:Y:S01]  /*2c250*/  IMAD.X R121, RZ, RZ, R21.reuse, P4 ;  /* 0x000000ffff797224 */ /* 0x100fe200020e0615 */
[----:B------:R-:W-:Y:S01]  /*2c260*/  LOP3.LUT R122, R122, R123, RZ, 0x3c, !PT ;  /* 0x0000007b7a7a7212 */ /* 0x000fe200078e3cff */
[----:B------:R-:W-:Y:S01]  /*2c270*/  IMAD.X R123, RZ, RZ, R21, P3 ;  /* 0x000000ffff7b7224 */ /* 0x000fe200018e0615 */
[----:B------:R-:W-:-:S02]  /*2c280*/  IADD3 R133, P5, R20, 0x8060, RZ ;  /* 0x0000806014857810 */ /* 0x000fc40007fbe0ff */
[----:B------:R-:W-:Y:S02]  /*2c290*/  SHF.R.U64 R126, R126, 0x3, RZ ;  /* 0x000000037e7e7819 */ /* 0x000fe400000012ff */
[----:B------:R-:W-:Y:S02]  /*2c2a0*/  SHF.R.U64 R130, R130, 0x3, RZ ;  /* 0x0000000382827819 */ /* 0x000fe400000012ff */
[----:B------:R-:W-:Y:S01]  /*2c2b0*/  LOP3.LUT R124, R124, R125, RZ, 0x3c, !PT ;  /* 0x0000007d7c7c7212 */ /* 0x000fe200078e3cff */
[----:B------:R-:W-:Y:S01]  /*2c2c0*/  IMAD.X R125, RZ, RZ, R21, P2 ;  /* 0x000000ffff7d7224 */ /* 0x000fe200010e0615 */
[C---:B------:R-:W-:Y:S02]  /*2c2d0*/  IADD3 R139, P4, R20.reuse, 0xc000, RZ ;  /* 0x0000c000148b7810 */ /* 0x040fe40007f9e0ff */
[----:B------:R-:W-:Y:S02]  /*2c2e0*/  SHF.R.U64 R3, R3, 0x3, RZ ;  /* 0x0000000303037819 */ /* 0x000fe400000012ff */
[----:B------:R-:W-:-:S02]  /*2c2f0*/  IADD3 R141, P3, R20, 0xc020, RZ ;  /* 0x0000c020148d7810 */ /* 0x000fc40007f7e0ff */
[----:B------:R-:W-:Y:S02]  /*2c300*/  IADD3 R143, P2, R20, 0xc040, RZ ;  /* 0x0000c040148f7810 */ /* 0x000fe40007f5e0ff */
[----:B------:R-:W-:Y:S02]  /*2c310*/  LOP3.LUT R132, R133, 0x380, RZ, 0xc0, !PT ;  /* 0x0000038085847812 */ /* 0x000fe400078ec0ff */
[----:B------:R-:W-:Y:S01]  /*2c320*/  LOP3.LUT R126, R126, R127, RZ, 0x3c, !PT ;  /* 0x0000007f7e7e7212 */ /* 0x000fe200078e3cff */
[--C-:B------:R-:W-:Y:S01]  /*2c330*/  IMAD.X R127, RZ, RZ, R21.reuse, P1 ;  /* 0x000000ffff7f7224 */ /* 0x100fe200008e0615 */
[----:B------:R-:W-:Y:S01]  /*2c340*/  LOP3.LUT R130, R130, R131, RZ, 0x3c, !PT ;  /* 0x0000008382827212 */ /* 0x000fe200078e3cff */
[----:B------:R-:W-:Y:S01]  /*2c350*/  IMAD.X R131, RZ, RZ, R21, P0 ;  /* 0x000000ffff837224 */ /* 0x000fe200000e0615 */
[----:B------:R-:W-:Y:S02]  /*2c360*/  LOP3.LUT R138, R139, 0x380, RZ, 0xc0, !PT ;  /* 0x000003808b8a7812 */ /* 0x000fe400078ec0ff */
[----:B------:R-:W-:-:S02]  /*2c370*/  LOP3.LUT R136, R3, R136, RZ, 0x3c, !PT ;  /* 0x0000008803887212 */ /* 0x000fc400078e3cff */
[----:B------:R-:W-:Y:S02]  /*2c380*/  LOP3.LUT R140, R141, 0x380, RZ, 0xc0, !PT ;  /* 0x000003808d8c7812 */ /* 0x000fe400078ec0ff */
[----:B------:R-:W-:Y:S02]  /*2c390*/  IADD3 R20, P1, R20, 0xc060, RZ ;  /* 0x0000c06014147810 */ /* 0x000fe40007f3e0ff */
[----:B------:R-:W-:Y:S02]  /*2c3a0*/  ISETP.NE.U32.AND P0, PT, RZ, UR6, PT ;  /* 0x00000006ff007c0c */ /* 0x000fe4000bf05070 */
[----:B------:R-:W-:Y:S02]  /*2c3b0*/  LOP3.LUT R142, R143, 0x380, RZ, 0xc0, !PT ;  /* 0x000003808f8e7812 */ /* 0x000fe400078ec0ff */
[----:B------:R-:W-:Y:S02]  /*2c3c0*/  SHF.R.U64 R132, R132, 0x3, RZ ;  /* 0x0000000384847819 */ /* 0x000fe400000012ff */
[----:B------:R-:W-:-:S02]  /*2c3d0*/  F2FP.BF16.F32.PACK_AB R116, R117, R116 ;  /* 0x000000747574723e */ /* 0x000fc400000010ff */
[----:B------:R-:W-:Y:S02]  /*2c3e0*/  SHF.R.U64 R138, R138, 0x3, RZ ;  /* 0x000000038a8a7819 */ /* 0x000fe400000012ff */
[----:B------:R-:W-:Y:S02]  /*2c3f0*/  F2FP.BF16.F32.PACK_AB R117, R119, R118 ;  /* 0x000000767775723e */ /* 0x000fe400000010ff */
[----:B------:R-:W-:Y:S02]  /*2c400*/  F2FP.BF16.F32.PACK_AB R108, R109, R108 ;  /* 0x0000006c6d6c723e */ /* 0x000fe400000010ff */
[----:B------:R-:W-:Y:S02]  /*2c410*/  SHF.R.U64 R140, R140, 0x3, RZ ;  /* 0x000000038c8c7819 */ /* 0x000fe400000012ff */
[----:B------:R-:W-:Y:S02]  /*2c420*/  MOV R136, R136 ;  /* 0x0000008800887202 */ /* 0x000fe40000000f00 */
[----:B------:R-:W-:-:S02]  /*2c430*/  LOP3.LUT R0, R20, 0x380, RZ, 0xc0, !PT ;  /* 0x0000038014007812 */ /* 0x000fc400078ec0ff */
[----:B------:R-:W-:Y:S02]  /*2c440*/  F2FP.BF16.F32.PACK_AB R118, R113, R112 ;  /* 0x000000707176723e */ /* 0x000fe400000010ff */
[----:B------:R-:W-:Y:S02]  /*2c450*/  F2FP.BF16.F32.PACK_AB R119, R115, R114 ;  /* 0x000000727377723e */ /* 0x000fe400000010ff */
[----:B------:R-:W-:Y:S02]  /*2c460*/  F2FP.BF16.F32.PACK_AB R109, R111, R110 ;  /* 0x0000006e6f6d723e */ /* 0x000fe400000010ff */
[----:B------:R-:W-:Y:S02]  /*2c470*/  F2FP.BF16.F32.PACK_AB R100, R101, R100 ;  /* 0x000000646564723e */ /* 0x000fe400000010ff */
[----:B------:R-:W-:Y:S02]  /*2c480*/  ISETP.NE.AND.EX P0, PT, RZ, UR7, PT, P0 ;  /* 0x00000007ff007c0c */ /* 0x000fe4000bf05300 */
        /* <DEDUP_REMOVED lines=23> */
[----:B------:R-:W-:-:S02]  /*2c600*/  SHF.R.U64 R0, R0, 0x3, RZ ;  /* 0x0000000300007819 */ /* 0x000fc400000012ff */
[----:B------:R-:W-:Y:S02]  /*2c610*/  MOV R122, R122 ;  /* 0x0000007a007a7202 */ /* 0x000fe40000000f00 */
        /* <DEDUP_REMOVED lines=17> */
[----:B------:R-:W-:Y:S02]  /*2c730*/  F2FP.BF16.F32.PACK_AB R57, R59, R58 ;  /* 0x0000003a3b39723e */ /* 0x000fe400000010ff */
[----:B------:R-:W-:Y:S01]  /*2c740*/  F2FP.BF16.F32.PACK_AB R48, R49, R48 ;  /* 0x000000303130723e */ /* 0x000fe200000010ff */
[----:B------:R0:W-:Y:S01]  /*2c750*/  STSM.16.M88.4 [R120], R92 ;  /* 0x0000005c78007844 */ /* 0x0001e20000000200 */
[----:B------:R-:W-:Y:S02]  /*2c760*/  MOV R130, R130 ;  /* 0x0000008200827202 */ /* 0x000fe40000000f00 */
[----:B------:R-:W-:Y:S02]  /*2c770*/  F2FP.BF16.F32.PACK_AB R58, R53, R52 ;  /* 0x00000034353a723e */ /* 0x000fe400000010ff */
[----:B------:R-:W-:-:S02]  /*2c780*/  F2FP.BF16.F32.PACK_AB R59, R55, R54 ;  /* 0x00000036373b723e */ /* 0x000fc400000010ff */
[----:B------:R-:W-:Y:S01]  /*2c790*/  F2FP.BF16.F32.PACK_AB R49, R51, R50 ;  /* 0x000000323331723e */ /* 0x000fe200000010ff */
[----:B------:R0:W-:Y:S01]  /*2c7a0*/  STSM.16.M88.4 [R122], R80 ;  /* 0x000000507a007844 */ /* 0x0001e20000000200 */
[----:B------:R-:W-:Y:S02]  /*2c7b0*/  LOP3.LUT R20, R0, R20, RZ, 0x3c, !PT ;  /* 0x0000001400147212 */ /* 0x000fe400078e3cff */
[----:B------:R-:W-:Y:S02]  /*2c7c0*/  MOV R132, R132 ;  /* 0x0000008400847202 */ /* 0x000fe40000000f00 */
[----:B------:R-:W-:Y:S02]  /*2c7d0*/  F2FP.BF16.F32.PACK_AB R50, R45, R44 ;  /* 0x0000002c2d32723e */ /* 0x000fe400000010ff */
[----:B------:R-:W-:Y:S01]  /*2c7e0*/  F2FP.BF16.F32.PACK_AB R51, R47, R46 ;  /* 0x0000002e2f33723e */ /* 0x000fe200000010ff */
[----:B------:R0:W-:Y:S01]  /*2c7f0*/  STSM.16.M88.4 [R124], R72 ;  /* 0x000000487c007844 */ /* 0x0001e20000000200 */
[----:B------:R-:W-:Y:S01]  /*2c800*/  MOV R138, R138 ;  /* 0x0000008a008a7202 */ /* 0x000fe20000000f00 */
[----:B------:R-:W1:Y:S01]  /*2c810*/  LDC.64 R44, c[0x0][0xd00] ;  /* 0x00034000ff2c7b82 */ /* 0x000e620000000a00 */
[----:B------:R-:W-:Y:S01]  /*2c820*/  MOV R140, R140 ;  /* 0x0000008c008c7202 */ /* 0x000fe20000000f00 */
[----:B------:R0:W-:Y:S01]  /*2c830*/  STSM.16.M88.4 [R126], R64 ;  /* 0x000000407e007844 */ /* 0x0001e20000000200 */
[----:B------:R-:W-:-:S02]  /*2c840*/  MOV R142, R142 ;  /* 0x0000008e008e7202 */ /* 0x000fc40000000f00 */
[----:B------:R-:W-:Y:S01]  /*2c850*/  MOV R20, R20 ;  /* 0x0000001400147202 */ /* 0x000fe20000000f00 */
[----:B------:R0:W-:Y:S04]  /*2c860*/  STSM.16.M88.4 [R130], R56 ;  /* 0x0000003882007844 */ /* 0x0001e80000000200 */
[----:B------:R0:W-:Y:S01]  /*2c870*/  STSM.16.M88.4 [R132], R48 ;  /* 0x0000003084007844 */ /* 0x0001e20000000200 */
[----:B------:R-:W-:-:S04]  /*2c880*/  ISETP.NE.U32.AND P1, PT, RZ, UR4, PT ;  /* 0x00000004ff007c0c */ /* 0x000fc8000bf25070 */
[----:B------:R-:W-:Y:S01]  /*2c890*/  ISETP.NE.AND.EX P1, PT, RZ, UR5, PT, P1 ;  /* 0x00000005ff007c0c */ /* 0x000fe2000bf25310 */
[----:B------:R-:W-:Y:S01]  /*2c8a0*/  ULDC UR6, c[0x0][0xb88] ;  /* 0x0002e20000067ab9 */ /* 0x000fe20000000800 */
[----:B------:R-:W-:Y:S02]  /*2c8b0*/  IMAD.MOV.U32 R3, RZ, RZ, RZ ;  /* 0x000000ffff037224 */ /* 0x000fe400078e00ff */
[----:B-1----:R-:W-:Y:S01]  /*2c8c0*/  IMAD.WIDE R44, R198, 0x4, R44 ;  /* 0x00000004c62c7825 */ /* 0x002fe200078e022c */
[----:B--2---:R-:W-:Y:S02]  /*2c8d0*/  F2FP.BF16.F32.PACK_AB R32, R33, R32 ;  /* 0x000000202120723e */ /* 0x004fe400000010ff */
[----:B------:R-:W-:Y:S02]  /*2c8e0*/  F2FP.BF16.F32.PACK_AB R33, R35, R34 ;  /* 0x000000222321723e */ /* 0x000fe400000010ff */
[----:B----4-:R-:W-:Y:S02]  /*2c8f0*/  F2FP.BF16.F32.PACK_AB R8, R9, R8 ;  /* 0x000000080908723e */ /* 0x010fe400000010ff */
[----:B------:R-:W-:-:S02]  /*2c900*/  F2FP.BF16.F32.PACK_AB R9, R11, R10 ;  /* 0x0000000a0b09723e */ /* 0x000fc400000010ff */
[----:B---3--:R-:W-:Y:S02]  /*2c910*/  F2FP.BF16.F32.PACK_AB R40, R41, R40 ;  /* 0x000000282928723e */ /* 0x008fe400000010ff */
        /* <DEDUP_REMOVED lines=11> */
[----:B------:R-:W1:Y:S01]  /*2c9d0*/  @P0 LDC.64 R4, c[0x0][0xd08] ;  /* 0x00034200ff040b82 */ /* 0x000e620000000a00 */
[----:B------:R0:W-:Y:S04]  /*2c9e0*/  STSM.16.M88.4 [R138], R40 ;  /* 0x000000288a007844 */ /* 0x0001e80000000200 */
[----:B------:R0:W-:Y:S03]  /*2c9f0*/  STSM.16.M88.4 [R140], R32 ;  /* 0x000000208c007844 */ /* 0x0001e60000000200 */
[----:B------:R-:W2:Y:S01]  /*2ca00*/  LDC R12, c[0x0][0xce8] ;  /* 0x00033a00ff0c7b82 */ /* 0x000ea20000000800 */
[----:B------:R0:W-:Y:S04]  /*2ca10*/  STSM.16.M88.4 [R142], R24 ;  /* 0x000000188e007844 */ /* 0x0001e80000000200 */
[----:B------:R0:W-:Y:S03]  /*2ca20*/  STSM.16.M88.4 [R20], R8 ;  /* 0x0000000814007844 */ /* 0x0001e60000000200 */
[----:B------:R-:W-:Y:S01]  /*2ca30*/  BAR.SYNC.DEFER_BLOCKING 0x1, 0x100 ;  /* 0x0044000000007b1d */ /* 0x000fe20000010000 */
[----:B------:R-:W-:-:S02]  /*2ca40*/  IMAD.U32 R7, RZ, RZ, UR6 ;  /* 0x00000006ff077e24 */ /* 0x000fc4000f8e00ff */
[----:B-1----:R-:W-:-:S03]  /*2ca50*/  @P0 IMAD.WIDE R4, R198, 0x4, R4 ;  /* 0x00000004c6040825 */ /* 0x002fc600078e0204 */
[----:B------:R0:W5:Y:S04]  /*2ca60*/  @P1 LDG.E R3, desc[UR42][R44.64] ;  /* 0x0000002a2c031981 */ /* 0x000168000c1e1900 */
[----:B------:R0:W5:Y:S01]  /*2ca70*/  @P0 LDG.E R7, desc[UR42][R4.64] ;  /* 0x0000002a04070981 */ /* 0x000162000c1e1900 */
[----:B------:R-:W-:Y:S05]  /*2ca80*/  @P0 BRA `(.L_x_12660) ;  /* 0x0000000000100947 */ /* 0x000fea0003800000 */
[----:B------:R-:W-:Y:S05]  /*2ca90*/  @!P1 BRA `(.L_x_12660) ;  /* 0x00000000000c9947 */ /* 0x000fea0003800000 */
[----:B------:R-:W3:Y:S04]  /*2caa0*/  LDG.E R0, desc[UR42][R44.64] ;  /* 0x0000002a2c007981 */ /* 0x000ee8000c1e1900 */
[----:B-----5:R-:W3:Y:S02]  /*2cab0*/  LDG.E R7, desc[UR42][R44.64+0x4] ;  /* 0x0000042a2c077981 */ /* 0x020ee4000c1e1900 */
[----:B---3--:R-:W-:-:S07]  /*2cac0*/  IMAD.IADD R7, R7, 0x1, -R0 ;  /* 0x0000000107077824 */ /* 0x008fce00078e0a00 */
.L_x_12660:
[----:B------:R-:W3:Y:S04]  /*2cad0*/  LDL R0, [R1+0x510] ;  /* 0x0005100001007983 */ /* 0x000ee80000100800 */
[----:B0-----:R-:W4:Y:S01]  /*2cae0*/  LDL R26, [R1+0x518] ;  /* 0x00051800011a7983 */ /* 0x001f220000100800 */
[----:B------:R-:W-:Y:S01]  /*2caf0*/  IMAD.IADD R37, R196, 0x1, R194 ;  /* 0x00000001c4257824 */ /* 0x000fe200078e02c2 */
[----:B------:R-:W-:Y:S01]  /*2cb00*/  ISETP.GT.AND P3, PT, R195, 0x1, PT ;  /* 0x00000001c300780c */ /* 0x000fe20003f64270 */
[----:B------:R-:W-:Y:S01]  /*2cb10*/  IMAD.MOV.U32 R13, RZ, RZ, 0xab8 ;  /* 0x00000ab8ff0d7424 */ /* 0x000fe200078e00ff */
[----:B--2---:R-:W-:Y:S01]  /*2cb20*/  ISETP.NE.AND P2, PT, R12, 0x1, PT ;  /* 0x000000010c00780c */ /* 0x004fe20003f45270 */
[----:B------:R-:W0:Y:S03]  /*2cb30*/  LDC.64 R20, c[0x0][0xca8] ;  /* 0x00032a00ff147b82 */ /* 0x000e260000000a00 */
[----:B------:R-:W-:-:S05]  /*2cb40*/  SEL R13, R13, 0xa78, P3 ;  /* 0x00000a780d0d7807 */ /* 0x000fca0001800000 */
[----:B------:R-:W1:Y:S08]  /*2cb50*/  LDC.64 R10, c[0x0][R13+0x218] ;  /* 0x000086000d0a7b82 */ /* 0x000e700000000a00 */
[----:B------:R-:W2:Y:S08]  /*2cb60*/  LDC.64 R4, c[0x0][R13+0x228] ;  /* 0x00008a000d047b82 */ /* 0x000eb00000000a00 */
[----:B------:R2:W2:Y:S01]  /*2cb70*/  LDC.64 R8, c[0x0][R13+0x210] ;  /* 0x000084000d087b82 */ /* 0x0004a20000000a00 */
[----:B------:R-:W-:-:S07]  /*2cb80*/  ISETP.NE.U32.AND P1, PT, RZ, UR4, PT ;  /* 0x00000004ff007c0c */ /* 0x000fce000bf25070 */
[----:B------:R-:W1:Y:S01]  /*2cb90*/  @P2 LDC R14, c[0x0][0xcec] ;  /* 0x00033b00ff0e2b82 */ /* 0x000e620000000800 */
[----:B------:R-:W-:-:S07]  /*2cba0*/  ISETP.NE.AND.EX P1, PT, RZ, UR5, PT, P1 ;  /* 0x00000005ff007c0c */ /* 0x000fce000bf25310 */
[----:B------:R-:W2:Y:S01]  /*2cbb0*/  @P2 LDC R33, c[0x0][0xcf0] ;  /* 0x00033c00ff212b82 */ /* 0x000ea20000000800 */
[----:B------:R-:W-:Y:S02]  /*2cbc0*/  SHF.R.S32.HI R24, RZ, 0x1f, R198 ;  /* 0x0000001fff187819 */ /* 0x000fe400000114c6 */
[----:B------:R-:W-:Y:S02]  /*2cbd0*/  SEL R15, R198, RZ, !P1 ;  /* 0x000000ffc60f7207 */ /* 0x000fe40004800000 */
[----:B---3--:R-:W-:Y:S01]  /*2cbe0*/  LOP3.LUT P0, RZ, R0, 0x3, RZ, 0xc0, !PT ;  /* 0x0000000300ff7812 */ /* 0x008fe2000780c0ff */
[----:B-----5:R-:W-:Y:S02]  /*2cbf0*/  IMAD R0, R7, R12, RZ ;  /* 0x0000000c07007224 */ /* 0x020fe400078e02ff */
[----:B0-----:R-:W0:Y:S03]  /*2cc00*/  @!P3 LDC R20, c[0x0][0xc50] ;  /* 0x00031400ff14bb82 */ /* 0x001e260000000800 */
[----:B------:R-:W-:Y:S01]  /*2cc10*/  ISETP.GE.OR P4, PT, R37, R0, P0 ;  /* 0x000000002500720c */ /* 0x000fe20000786670 */
[----:B----4-:R-:W-:-:S04]  /*2cc20*/  IMAD.IADD R35, R26, 0x1, R194 ;  /* 0x000000011a237824 */ /* 0x010fc800078e02c2 */
[----:B------:R-:W3:Y:S08]  /*2cc30*/  @!P3 LDC R21, c[0x0][0xc54] ;  /* 0x00031500ff15bb82 */ /* 0x000ef00000000800 */
[----:B------:R-:W4:Y:S01]  /*2cc40*/  @!P4 LDL R27, [R1+0x240] ;  /* 0x00024000011bc983 */ /* 0x000f220000100800 */
[----:B------:R-:W2:Y:S01]  /*2cc50*/  LDC.64 R6, c[0x0][R13+0x220] ;  /* 0x000088000d067b82 */ /* 0x000ea20000000a00 */
[----:B------:R-:W-:Y:S01]  /*2cc60*/  SEL R25, R24, RZ, !P1 ;  /* 0x000000ff18197207 */ /* 0x000fe20004800000 */
[----:B-1----:R-:W-:-:S04]  /*2cc70*/  @P2 IMAD.HI.U32 R14, R35, R14, RZ ;  /* 0x0000000e230e2227 */ /* 0x002fc800078e00ff */
[-C--:B------:R-:W-:Y:S02]  /*2cc80*/  IMAD R29, R11, R193.reuse, RZ ;  /* 0x000000c10b1d7224 */ /* 0x080fe400078e02ff */
[----:B------:R-:W-:-:S04]  /*2cc90*/  IMAD.WIDE.U32 R10, R10, R193, RZ ;  /* 0x000000c10a0a7225 */ /* 0x000fc800078e00ff */
[----:B------:R-:W-:Y:S02]  /*2cca0*/  IMAD.IADD R29, R11, 0x1, R29 ;  /* 0x000000010b1d7824 */ /* 0x000fe400078e021d */
[----:B--2---:R-:W-:-:S04]  /*2ccb0*/  IMAD R7, R7, R15, RZ ;  /* 0x0000000f07077224 */ /* 0x004fc800078e02ff */
[C---:B------:R-:W-:Y:S01]  /*2ccc0*/  IMAD R31, R6.reuse, R25, R7 ;  /* 0x00000019061f7224 */ /* 0x040fe200078e0207 */
[----:B------:R-:W-:Y:S01]  /*2ccd0*/  SEL R25, R203, RZ, P3 ;  /* 0x000000ffcb197207 */ /* 0x000fe20001800000 */
[----:B------:R-:W-:-:S04]  /*2cce0*/  IMAD.WIDE.U32 R6, R6, R15, RZ ;  /* 0x0000000f06067225 */ /* 0x000fc800078e00ff */
[----:B------:R-:W-:Y:S01]  /*2ccf0*/  IMAD.IADD R31, R7, 0x1, R31 ;  /* 0x00000001071f7824 */ /* 0x000fe200078e021f */
[----:B------:R-:W-:Y:S01]  /*2cd00*/  IADD3 R6, P1, P5, R6, R10, R3 ;  /* 0x0000000a06067210 */ /* 0x000fe20007d3e003 */
[----:B------:R-:W-:Y:S01]  /*2cd10*/  IMAD.MOV.U32 R7, RZ, RZ, R35 ;  /* 0x000000ffff077224 */ /* 0x000fe200078e0023 */
[----:B------:R-:W-:Y:S01]  /*2cd20*/  @P2 SHF.R.U32.HI R7, RZ, R33, R14 ;  /* 0x00000021ff072219 */ /* 0x000fe2000001160e */
[-C--:B------:R-:W-:Y:S01]  /*2cd30*/  IMAD R11, R5, R25.reuse, RZ ;  /* 0x00000019050b7224 */ /* 0x080fe200078e02ff */
[----:B------:R-:W-:Y:S01]  /*2cd40*/  SHF.R.S32.HI R10, RZ, 0x1f, R3 ;  /* 0x0000001fff0a7819 */ /* 0x000fe20000011403 */
[----:B------:R-:W-:-:S03]  /*2cd50*/  IMAD.WIDE.U32 R4, R4, R25, RZ ;  /* 0x0000001904047225 */ /* 0x000fc600078e00ff */
[----:B------:R-:W-:Y:S01]  /*2cd60*/  IADD3.X R14, R31, R29, R10, P1, P5 ;  /* 0x0000001d1f0e7210 */ /* 0x000fe20000fea40a */
[----:B------:R-:W-:Y:S01]  /*2cd70*/  IMAD.MOV R13, RZ, RZ, -R7 ;  /* 0x000000ffff0d7224 */ /* 0x000fe200078e0a07 */
[----:B------:R-:W-:Y:S01]  /*2cd80*/  IADD3 R4, P1, P5, R7, R6, R4 ;  /* 0x0000000607047210 */ /* 0x000fe20007d3e004 */
[----:B------:R-:W-:Y:S01]  /*2cd90*/  IMAD.IADD R11, R5, 0x1, R11 ;  /* 0x00000001050b7824 */ /* 0x000fe200078e020b */
[----:B------:R-:W-:Y:S01]  /*2cda0*/  SHF.R.S32.HI R5, RZ, 0x1f, R7 ;  /* 0x0000001fff057819 */ /* 0x000fe20000011407 */
[----:B------:R-:W-:Y:S02]  /*2cdb0*/  IMAD R7, R12, R13, R35 ;  /* 0x0000000d0c077224 */ /* 0x000fe400078e0223 */
[----:B------:R-:W-:Y:S01]  /*2cdc0*/  VIADD R25, R37, 0x8 ;  /* 0x0000000825197836 */ /* 0x000fe20000000000 */
[----:B------:R-:W-:Y:S01]  /*2cdd0*/  IADD3.X R5, R5, R14, R11, P1, P5 ;  /* 0x0000000e05057210 */ /* 0x000fe20000fea40b */
[----:B------:R-:W-:Y:S01]  /*2cde0*/  IMAD R6, R9, R7, RZ ;  /* 0x0000000709067224 */ /* 0x000fe200078e02ff */
[----:B------:R-:W-:-:S02]  /*2cdf0*/  SHF.R.S32.HI R11, RZ, 0x1f, R7 ;  /* 0x0000001fff0b7819 */ /* 0x000fc40000011407 */
[----:B------:R-:W-:Y:S01]  /*2ce00*/  ISETP.GE.OR P0, PT, R25, R0, P0 ;  /* 0x000000001900720c */ /* 0x000fe20000706670 */
[----:B------:R-:W-:-:S04]  /*2ce10*/  IMAD.WIDE.U32 R4, R8, R7, R4 ;  /* 0x0000000708047225 */ /* 0x000fc800078e0004 */
[----:B------:R-:W-:Y:S01]  /*2ce20*/  IMAD R11, R8, R11, R6 ;  /* 0x0000000b080b7224 */ /* 0x000fe200078e0206 */
[----:B0-----:R-:W-:-:S03]  /*2ce30*/  LEA R20, P1, R4, R20, 0x2 ;  /* 0x0000001404147211 */ /* 0x001fc600078210ff */
[----:B------:R-:W-:Y:S02]  /*2ce40*/  IMAD.IADD R5, R5, 0x1, R11 ;  /* 0x0000000105057824 */ /* 0x000fe400078e020b */
[----:B------:R-:W-:Y:S03]  /*2ce50*/  SHFL.IDX PT, R6, R20, RZ, 0x1c1f ;  /* 0x001c1fff14067589 */ /* 0x000fe600000e0000 */
[----:B---3--:R-:W-:-:S05]  /*2ce60*/  LEA.HI.X R21, R4, R21, R5, 0x2, P1 ;  /* 0x0000001504157211 */ /* 0x008fca00008f1405 */
[----:B------:R-:W4:Y:S04]  /*2ce70*/  SHFL.IDX PT, R7, R21, RZ, 0x1c1f ;  /* 0x001c1fff15077589 */ /* 0x000f2800000e0000 */
[----:B----4-:R-:W-:Y:S04]  /*2ce80*/  @!P4 ST.E desc[UR42][R6.64], R27 ;  /* 0x0000001b0600c985 */ /* 0x010fe8000c10192a */
[----:B------:R-:W2:Y:S04]  /*2ce90*/  @!P0 LDL R9, [R1+0x244] ;  /* 0x0002440001098983 */ /* 0x000ea80000100800 */
[----:B------:R-:W-:Y:S04]  /*2cea0*/  SHFL.IDX PT, R4, R20, 0x1, 0x1c1f ;  /* 0x003c1f0014047f89 */ /* 0x000fe800000e0000 */
[----:B------:R-:W2:Y:S04]  /*2ceb0*/  SHFL.IDX PT, R5, R21, 0x1, 0x1c1f ;  /* 0x003c1f0015057f89 */ /* 0x000ea800000e0000 */
[----:B--2---:R0:W-:Y:S01]  /*2cec0*/  @!P0 ST.E desc[UR42][R4.64], R9 ;  /* 0x0000000904008985 */ /* 0x0041e2000c10192a */
[----:B------:R-:W-:Y:S05]  /*2ced0*/  @P3 BRA `(.L_x_12661) ;  /* 0x0000000c00e83947 */ /* 0x000fea0003800000 */
[----:B------:R-:W2:Y:S01]  /*2cee0*/  LDL R84, [R1+0x478] ;  /* 0x0004780001547983 */ /* 0x000ea20000100800 */
[----:B------:R-:W1:Y:S01]  /*2cef0*/  @P2 LDC R13, c[0x0][0xcec] ;  /* 0x00033b00ff0d2b82 */ /* 0x000e620000000800 */
[----:B------:R-:W-:Y:S02]  /*2cf00*/  ULDC.64 UR4, c[0x0][0xba0] ;  /* 0x0002e80000047ab9 */ /* 0x000fe40000000a00 */
[----:B------:R-:W3:Y:S01]  /*2cf10*/  LDL R85, [R1+0x488] ;  /* 0x0004880001557983 */ /* 0x000ee20000100800 */
[----:B------:R-:W-:Y:S02]  /*2cf20*/  IMAD R10, R10, UR4, RZ ;  /* 0x000000040a0a7c24 */ /* 0x000fe4000f8e02ff */
[----:B0-----:R-:W-:-:S04]  /*2cf30*/  IMAD.WIDE.U32 R8, R3, UR4, RZ ;  /* 0x0000000403087c25 */ /* 0x001fc8000f8e00ff */
[----:B------:R-:W-:Y:S01]  /*2cf40*/  IMAD R11, R3, UR5, R10 ;  /* 0x00000005030b7c24 */ /* 0x000fe2000f8e020a */
        /* <DEDUP_REMOVED lines=8> */
[----:B--2---:R-:W-:-:S04]  /*2cfd0*/  IMAD R5, R84, 0x40, R181 ;  /* 0x0000004054057824 */ /* 0x004fc800078e02b5 */
        /* <DEDUP_REMOVED lines=27> */
[----:B---3--:R-:W-:Y:S01]  /*2d190*/  IMAD R3, R85, 0x20, R84 ;  /* 0x0000002055037824 */ /* 0x008fe200078e0254 */
        /* <DEDUP_REMOVED lines=27> */
[----:B------:R-:W-:Y:S01]  /*2d350*/  LOP3.LUT R5, R16, 0x380, RZ, 0xc0, !PT ;  /* 0x0000038010057812 */ /* 0x000fe200078ec0ff */
        /* <DEDUP_REMOVED lines=11> */
[----:B------:R-:W-:Y:S02]  /*2d410*/  SHF.R.U64 R5, R5, 0x3, RZ ;  /* 0x0000000305057819 */ /* 0x000fe400000012ff */
[----:B------:R-:W-:Y:S01]  /*2d420*/  LOP3.LUT R64, R65, 0x380, RZ, 0xc0, !PT ;  /* 0x0000038041407812 */ /* 0x000fe200078ec0ff */
[----:B------:R-:W5:Y:S01]  /*2d430*/  LD.E.128 R60, desc[UR42][R60.64] ;  /* 0x0000002a3c3c7980 */ /* 0x000f62000c101d00 */
[----:B------:R-:W-:-:S02]  /*2d440*/  LOP3.LUT R68, R69, 0x380, RZ, 0xc0, !PT ;  /* 0x0000038045447812 */ /* 0x000fc400078ec0ff */
[----:B------:R-:W-:Y:S02]  /*2d450*/  LOP3.LUT R72, R73, 0x380, RZ, 0xc0, !PT ;  /* 0x0000038049487812 */ /* 0x000fe400078ec0ff */
[----:B------:R-:W-:Y:S02]  /*2d460*/  LOP3.LUT R76, R77, 0x380, RZ, 0xc0, !PT ;  /* 0x000003804d4c7812 */ /* 0x000fe400078ec0ff */
[----:B------:R-:W-:Y:S02]  /*2d470*/  LOP3.LUT R6, R7, 0x380, RZ, 0xc0, !PT ;  /* 0x0000038007067812 */ /* 0x000fe400078ec0ff */
[----:B------:R-:W-:Y:S02]  /*2d480*/  LOP3.LUT R4, R5, R16, RZ, 0x3c, !PT ;  /* 0x0000001005047212 */ /* 0x000fe400078e3cff */
[----:B------:R-:W0:Y:S01]  /*2d490*/  @P2 LDC R16, c[0x0][0xcf0] ;  /* 0x00033c00ff102b82 */ /* 0x000e220000000800 */
[----:B------:R-:W-:Y:S02]  /*2d4a0*/  SHF.R.U64 R64, R64, 0x3, RZ ;  /* 0x0000000340407819 */ /* 0x000fe400000012ff */
[----:B------:R-:W-:-:S02]  /*2d4b0*/  SHF.R.U64 R68, R68, 0x3, RZ ;  /* 0x0000000344447819 */ /* 0x000fc400000012ff */
[----:B------:R-:W-:Y:S02]  /*2d4c0*/  SHF.R.U64 R72, R72, 0x3, RZ ;  /* 0x0000000348487819 */ /* 0x000fe400000012ff */
[----:B------:R-:W-:Y:S02]  /*2d4d0*/  SHF.R.U64 R76, R76, 0x3, RZ ;  /* 0x000000034c4c7819 */ /* 0x000fe400000012ff */
[----:B------:R-:W-:Y:S01]  /*2d4e0*/  SHF.R.U64 R6, R6, 0x3, RZ ;  /* 0x0000000306067819 */ /* 0x000fe200000012ff */
        /* <DEDUP_REMOVED lines=12> */
[----:B------:R-:W-:-:S03]  /*2d5b0*/  IMAD.IADD R14, R194, 0x1, R3 ;  /* 0x00000001c20e7824 */ /* 0x000fc600078e0203 */
[----:B------:R-:W5:Y:S04]  /*2d5c0*/  LD.E.128 R68, desc[UR42][R68.64] ;  /* 0x0000002a44447980 */ /* 0x000f68000c101d00 */
[----:B------:R-:W5:Y:S04]  /*2d5d0*/  LD.E.128 R4, desc[UR42][R4.64] ;  /* 0x0000002a04047980 */ /* 0x000f68000c101d00 */
        /* <DEDUP_REMOVED lines=8> */
[----:B--2---:R-:W2:Y:S01]  /*2d660*/  FENCE.VIEW.ASYNC.S ;  /* 0x00000000000073c6 */ /* 0x004ea20000000000 */
[----:B-1----:R-:W-:-:S04]  /*2d670*/  @P2 IMAD.HI.U32 R3, R14, R13, RZ ;  /* 0x0000000d0e032227 */ /* 0x002fc800078e00ff */
[----:B------:R-:W-:Y:S01]  /*2d680*/  IMAD.MOV.U32 R11, RZ, RZ, R14 ;  /* 0x000000ffff0b7224 */ /* 0x000fe200078e000e */
[----:B0-----:R-:W-:Y:S01]  /*2d690*/  @P2 SHF.R.U32.HI R11, RZ, R16, R3 ;  /* 0x00000010ff0b2219 */ /* 0x001fe20000011603 */
[----:B------:R-:W-:Y:S01]  /*2d6a0*/  IMAD R13, R15, UR5, R10 ;  /* 0x000000050f0d7c24 */ /* 0x000fe2000f8e020a */
[----:B------:R-:W-:Y:S01]  /*2d6b0*/  ULDC.64 UR4, c[0x0][0xbe0] ;  /* 0x0002f80000047ab9 */ /* 0x000fe20000000a00 */
[----:B------:R-:W-:Y:S02]  /*2d6c0*/  VIADD R3, R2, 0x32420 ;  /* 0x0003242002037836 */ /* 0x000fe40000000000 */
[----:B------:R-:W-:Y:S01]  /*2d6d0*/  IMAD.IADD R9, R9, 0x1, R13 ;  /* 0x0000000109097824 */ /* 0x000fe200078e020d */
[--C-:B------:R-:W-:Y:S01]  /*2d6e0*/  SHF.R.S32.HI R10, RZ, 0x1f, R11.reuse ;  /* 0x0000001fff0a7819 */ /* 0x100fe2000001140b */
[----:B------:R-:W-:Y:S01]  /*2d6f0*/  IMAD.MOV R13, RZ, RZ, -R11 ;  /* 0x000000ffff0d7224 */ /* 0x000fe200078e0a0b */
[----:B------:R-:W-:-:S03]  /*2d700*/  PRMT R3, RZ, 0x654, R3 ;  /* 0x00000654ff037816 */ /* 0x000fc60000000003 */
[----:B------:R-:W-:Y:S02]  /*2d710*/  IMAD R13, R12, R13, R14 ;  /* 0x0000000d0c0d7224 */ /* 0x000fe400078e020e */
[----:B------:R-:W-:Y:S02]  /*2d720*/  IMAD R10, R10, UR4, RZ ;  /* 0x000000040a0a7c24 */ /* 0x000fe4000f8e02ff */
[C---:B------:R-:W-:Y:S01]  /*2d730*/  IMAD.WIDE.U32 R8, R11.reuse, UR4, R8 ;  /* 0x000000040b087c25 */ /* 0x040fe2000f8e0008 */
[----:B--2---:R0:W-:Y:S03]  /*2d740*/  SYNCS.ARRIVE.TRANS64.RED.A1T0 RZ, [R3+URZ], RZ ;  /* 0x000000ff03ff79a7 */ /* 0x0041e6000810043f */
[----:B------:R-:W-:Y:S01]  /*2d750*/  IMAD R15, R11, UR5, R10 ;  /* 0x000000050b0f7c24 */ /* 0x000fe2000f8e020a */
[----:B------:R-:W-:Y:S01]  /*2d760*/  ULDC.64 UR4, c[0x0][0xbd8] ;  /* 0x0002f60000047ab9 */ /* 0x000fe20000000a00 */
[----:B0-----:R-:W-:-:S02]  /*2d770*/  SHF.R.S32.HI R3, RZ, 0x1f, R13 ;  /* 0x0000001fff037819 */ /* 0x001fc4000001140d */
[----:B------:R-:W-:-:S03]  /*2d780*/  IMAD.IADD R9, R9, 0x1, R15 ;  /* 0x0000000109097824 */ /* 0x000fc600078e020f */
[----:B------:R-:W-:Y:S02]  /*2d790*/  IMAD R10, R3, UR4, RZ ;  /* 0x00000004030a7c24 */ /* 0x000fe4000f8e02ff */
[----:B------:R-:W-:-:S04]  /*2d7a0*/  IMAD.WIDE.U32 R8, R13, UR4, R8 ;  /* 0x000000040d087c25 */ /* 0x000fc8000f8e0008 */
        /* <DEDUP_REMOVED lines=9> */
.L_x_12912:
[----:B------:R-:W-:Y:S01]  /*2d840*/  IMAD.IADD R21, R84, 0x1, R194 ;  /* 0x0000000154157824 */ /* 0x000fe200078e02c2 */
[----:B------:R-:W-:Y:S04]  /*2d850*/  BSSY B1, `(.L_x_12663) ;  /* 0x0000014000017945 */ /* 0x000fe80003800000 */
[----:B------:R-:W-:-:S13]  /*2d860*/  ISETP.GE.AND P0, PT, R21, R0, PT ;  /* 0x000000001500720c */ /* 0x000fda0003f06270 */
[----:B------:R-:W-:Y:S05]  /*2d870*/  @P0 BRA `(.L_x_12664) ;  /* 0x0000000000440947 */ /* 0x000fea0003800000 */
[----:B------:R-:W-:Y:S02]  /*2d880*/  ULDC UR4, c[0x0][0xbc8] ;  /* 0x0002f20000047ab9 */ /* 0x000fe40000000800 */
[----:B------:R-:W-:Y:S02]  /*2d890*/  ISETP.GE.AND P3, PT, R181, UR4, PT ;  /* 0x00000004b5007c0c */ /* 0x000fe4000bf66270 */
[----:B------:R-:W-:Y:S02]  /*2d8a0*/  ISETP.GE.AND P2, PT, R183, UR4, PT ;  /* 0x00000004b7007c0c */ /* 0x000fe4000bf46270 */
[----:B------:R-:W-:Y:S02]  /*2d8b0*/  ISETP.GE.AND P1, PT, R182, UR4, PT ;  /* 0x00000004b6007c0c */ /* 0x000fe4000bf26270 */
[----:B------:R-:W-:-:S07]  /*2d8c0*/  ISETP.GE.AND P0, PT, R188, UR4, PT ;  /* 0x00000004bc007c0c */ /* 0x000fce000bf06270 */
[-C--:B--2---:R-:W-:Y:S02]  /*2d8d0*/  @!P3 LEA R8, P5, R181, R14.reuse, 0x1 ;  /* 0x0000000eb508b211 */ /* 0x084fe400078a08ff */
[-C--:B------:R-:W-:Y:S02]  /*2d8e0*/  @!P2 LEA R10, P4, R183, R14.reuse, 0x1 ;  /* 0x0000000eb70aa211 */ /* 0x080fe400078808ff */
[-C--:B-1----:R-:W-:Y:S02]  /*2d8f0*/  @!P3 LEA.HI.X R9, R181, R3.reuse, R202, 0x1, P5 ;  /* 0x00000003b509b211 */ /* 0x082fe400028f0cca */
[-C--:B------:R-:W-:Y:S02]  /*2d900*/  @!P1 LEA R12, P5, R182, R14.reuse, 0x1 ;  /* 0x0000000eb60c9211 */ /* 0x080fe400078a08ff */
[----:B------:R-:W-:Y:S01]  /*2d910*/  @!P2 LEA.HI.X R11, R183, R3, R201, 0x1, P4 ;  /* 0x00000003b70ba211 */ /* 0x000fe200020f0cc9 */
[----:B-----5:R3:W-:Y:S01]  /*2d920*/  @!P3 ST.E.128 desc[UR42][R8.64], R4 ;  /* 0x000000040800b985 */ /* 0x0207e2000c101d2a */
[----:B------:R-:W-:-:S02]  /*2d930*/  @!P0 LEA R14, P4, R188, R14, 0x1 ;  /* 0x0000000ebc0e8211 */ /* 0x000fc400078808ff */
[-C--:B------:R-:W-:Y:S01]  /*2d940*/  @!P1 LEA.HI.X R13, R182, R3.reuse, R200, 0x1, P5 ;  /* 0x00000003b60d9211 */ /* 0x080fe200028f0cc8 */
[----:B------:R3:W-:Y:S01]  /*2d950*/  @!P2 ST.E.128 desc[UR42][R10.64], R36 ;  /* 0x000000240a00a985 */ /* 0x0007e2000c101d2a */
[----:B------:R-:W-:-:S03]  /*2d960*/  @!P0 LEA.HI.X R15, R188, R3, R199, 0x1, P4 ;  /* 0x00000003bc0f8211 */ /* 0x000fc600020f0cc7 */
[----:B------:R3:W-:Y:S04]  /*2d970*/  @!P1 ST.E.128 desc[UR42][R12.64], R52 ;  /* 0x000000340c009985 */ /* 0x0007e8000c101d2a */
[----:B------:R3:W-:Y:S02]  /*2d980*/  @!P0 ST.E.128 desc[UR42][R14.64], R68 ;  /* 0x000000440e008985 */ /* 0x0007e4000c101d2a */
.L_x_12664:
[----:B------:R-:W-:Y:S05]  /*2d990*/  BSYNC B1 ;  /* 0x0000000000017941 */ /* 0x000fea0003800000 */
.L_x_12663:
[----:B------:R-:W-:-:S03]  /*2d9a0*/  UMOV UR4, 0xffffffff ;  /* 0xffffffff00047882 */ /* 0x000fc60000000000 */
[----:B------:R-:W-:Y:S05]  /*2d9b0*/  BRA.DIV UR4, `(.L_x_12665) ;  /* 0x000000da04747947 */ /* 0x000fea000b800000 */
[----:B-1----:R1:W4:Y:S04]  /*2d9c0*/  SHFL.IDX PT, R3, R17, 0x1, 0x181f ;  /* 0x00381f0011037f89 */ /* 0x00232800000e0000 */
[----:B--23--:R1:W2:Y:S02]  /*2d9d0*/  SHFL.IDX PT, R14, R16, 0x1, 0x181f ;  /* 0x00381f00100e7f89 */ /* 0x00c2a400000e0000 */
.L_x_12916:
[----:B-----5:R-:W-:Y:S01]  /*2d9e0*/  VIADD R5, R21, 0x20 ;  /* 0x0000002015057836 */ /* 0x020fe20000000000 */
        /* <DEDUP_REMOVED lines=10> */
[-C--:B----4-:R-:W-:Y:S02]  /*2da90*/  @!P3 LEA.HI.X R5, R181, R3.reuse, R202, 0x1, P5 ;  /* 0x00000003b505b211 */ /* 0x090fe400028f0cca */
        /* <DEDUP_REMOVED lines=9> */
.L_x_12667:
[----:B------:R-:W-:Y:S05]  /*2db30*/  BSYNC B1 ;  /* 0x0000000000017941 */ /* 0x000fea0003800000 */
.L_x_12666:
[----:B------:R-:W-:-:S03]  /*2db40*/  UMOV UR4, 0xffffffff ;  /* 0xffffffff00047882 */ /* 0x000fc60000000000 */
[----:B------:R-:W-:Y:S05]  /*2db50*/  BRA.DIV UR4, `(.L_x_12668) ;  /* 0x000000da04547947 */ /* 0x000fea000b800000 */
[----:B----4-:R4:W0:Y:S04]  /*2db60*/  SHFL.IDX PT, R3, R17, 0x2, 0x181f ;  /* 0x00581f0011037f89 */ /* 0x01082800000e0000 */
[----:B--2---:R4:W2:Y:S02]  /*2db70*/  SHFL.IDX PT, R14, R16, 0x2, 0x181f ;  /* 0x00581f00100e7f89 */ /* 0x0048a400000e0000 */
.L_x_12920:
[----:B---3--:R-:W-:Y:S01]  /*2db80*/  VIADD R5, R21, 0x40 ;  /* 0x0000004015057836 */ /* 0x008fe20000000000 */
        /* <DEDUP_REMOVED lines=20> */
.L_x_12670:
[----:B------:R-:W-:Y:S05]  /*2dcd0*/  BSYNC B1 ;  /* 0x0000000000017941 */ /* 0x000fea0003800000 */
.L_x_12669:
[----:B------:R-:W-:-:S03]  /*2dce0*/  UMOV UR4, 0xffffffff ;  /* 0xffffffff00047882 */ /* 0x000fc60000000000 */
[----:B------:R-:W-:Y:S05]  /*2dcf0*/  BRA.DIV UR4, `(.L_x_12671) ;  /* 0x000000da04347947 */ /* 0x000fea000b800000 */
[----:B0-----:R0:W0:Y:S04]  /*2dd00*/  SHFL.IDX PT, R3, R17, 0x3, 0x181f ;  /* 0x00781f0011037f89 */ /* 0x00102800000e0000 */
[----:B--2---:R2:W0:Y:S02]  /*2dd10*/  SHFL.IDX PT, R14, R16, 0x3, 0x181f ;  /* 0x00781f00100e7f89 */ /* 0x00442400000e0000 */
.L_x_12924:
[----:B---3--:R-:W-:-:S05]  /*2dd20*/  VIADD R5, R21, 0x60 ;  /* 0x0000006015057836 */ /* 0x008fca0000000000 */
[----:B------:R-:W-:-:S13]  /*2dd30*/  ISETP.GE.AND P0, PT, R5, R0, PT ;  /* 0x000000000500720c */ /* 0x000fda0003f06270 */
[----:B------:R-:W-:Y:S05]  /*2dd40*/  @P0 BRA `(.L_x_12672) ;  /* 0x0000002c00180947 */ /* 0x000fea0003800000 */
[----:B------:R-:W-:Y:S02]  /*2dd50*/  ULDC UR4, c[0x0][0xbc8] ;  /* 0x0002f20000047ab9 */ /* 0x000fe40000000800 */
[----:B------:R-:W-:Y:S02]  /*2dd60*/  ISETP.GE.AND P3, PT, R181, UR4, PT ;  /* 0x00000004b5007c0c */ /* 0x000fe4000bf66270 */
[----:B------:R-:W-:Y:S02]  /*2dd70*/  ISETP.GE.AND P4, PT, R183, UR4, PT ;  /* 0x00000004b7007c0c */ /* 0x000fe4000bf86270 */
[----:B------:R-:W-:-:S09]  /*2dd80*/  ISETP.GE.AND P5, PT, R182, UR4, PT ;  /* 0x00000004b6007c0c */ /* 0x000fd2000bfa6270 */
[-C--:B0-----:R-:W-:Y:S02]  /*2dd90*/  @!P3 LEA R4, P0, R181, R14.reuse, 0x1 ;  /* 0x0000000eb504b211 */ /* 0x081fe400078008ff */
        /* <DEDUP_REMOVED lines=14> */
.L_x_12661:
[----:B------:R-:W-:Y:S01]  /*2de80*/  ULDC.64 UR4, c[0x0][0xc08] ;  /* 0x0003020000047ab9 */ /* 0x000fe20000000a00 */
[----:B------:R-:W1:Y:S01]  /*2de90*/  @P2 LDC R8, c[0x0][0xcec] ;  /* 0x00033b00ff082b82 */ /* 0x000e620000000800 */
[----:B------:R-:W-:Y:S01]  /*2dea0*/  IMAD R10, R10, UR4, RZ ;  /* 0x000000040a0a7c24 */ /* 0x000fe2000f8e02ff */
[----:B------:R-:W-:Y:S01]  /*2deb0*/  SHF.R.S32.HI R6, RZ, 0x1f, R15 ;  /* 0x0000001fff067819 */ /* 0x000fe2000001140f */
[----:B0-----:R-:W-:-:S04]  /*2dec0*/  IMAD.WIDE.U32 R4, R3, UR4, RZ ;  /* 0x0000000403047c25 */ /* 0x001fc8000f8e00ff */
[----:B------:R-:W-:Y:S01]  /*2ded0*/  IMAD R3, R3, UR5, R10 ;  /* 0x0000000503037c24 */ /* 0x000fe2000f8e020a */
[----:B------:R-:W0:Y:S01]  /*2dee0*/  @P2 LDC R9, c[0x0][0xcf0] ;  /* 0x00033c00ff092b82 */ /* 0x000e220000000800 */
[----:B------:R-:W-:Y:S02]  /*2def0*/  ULDC.64 UR4, c[0x0][0xc38] ;  /* 0x00030e0000047ab9 */ /* 0x000fe40000000a00 */
[----:B------:R-:W-:Y:S02]  /*2df00*/  IMAD.IADD R5, R5, 0x1, R3 ;  /* 0x0000000105057824 */ /* 0x000fe400078e0203 */
[----:B------:R-:W-:Y:S02]  /*2df10*/  IMAD.MOV.U32 R3, RZ, RZ, R35 ;  /* 0x000000ffff037224 */ /* 0x000fe400078e0023 */
[----:B------:R-:W-:-:S04]  /*2df20*/  IMAD.WIDE.U32 R4, R193, UR4, R4 ;  /* 0x00000004c1047c25 */ /* 0x000fc8000f8e0004 */
[----:B------:R-:W-:Y:S01]  /*2df30*/  IMAD R5, R193, UR5, R5 ;  /* 0x00000005c1057c24 */ /* 0x000fe2000f8e0205 */
[----:B------:R-:W-:Y:S02]  /*2df40*/  ULDC.64 UR4, c[0x0][0xc40] ;  /* 0x0003100000047ab9 */ /* 0x000fe40000000a00 */
[----:B------:R-:W-:Y:S02]  /*2df50*/  IMAD R6, R6, UR4, RZ ;  /* 0x0000000406067c24 */ /* 0x000fe4000f8e02ff */
[----:B------:R-:W-:-:S04]  /*2df60*/  IMAD.WIDE.U32 R4, R15, UR4, R4 ;  /* 0x000000040f047c25 */ /* 0x000fc8000f8e0004 */
[----:B------:R-:W-:Y:S01]  /*2df70*/  IMAD R7, R15, UR5, R6 ;  /* 0x000000050f077c24 */ /* 0x000fe2000f8e0206 */
[----:B------:R-:W-:Y:S01]  /*2df80*/  ULDC.64 UR4, c[0x0][0xc48] ;  /* 0x0003120000047ab9 */ /* 0x000fe20000000a00 */
[----:B-1----:R-:W-:-:S04]  /*2df90*/  @P2 IMAD.HI.U32 R8, R35, R8, RZ ;  /* 0x0000000823082227 */ /* 0x002fc800078e00ff */
[----:B------:R-:W-:Y:S01]  /*2dfa0*/  IMAD.IADD R5, R5, 0x1, R7 ;  /* 0x0000000105057824 */ /* 0x000fe200078e0207 */
[----:B0-----:R-:W-:Y:S01]  /*2dfb0*/  @P2 SHF.R.U32.HI R3, RZ, R9, R8 ;  /* 0x00000009ff032219 */ /* 0x001fe20000011608 */
[----:B------:R-:W-:Y:S02]  /*2dfc0*/  VIADD R8, R2, 0x32420 ;  /* 0x0003242002087836 */ /* 0x000fe40000000000 */
[C---:B------:R-:W-:Y:S01]  /*2dfd0*/  IMAD.WIDE.U32 R4, R203.reuse, UR4, R4 ;  /* 0x00000004cb047c25 */ /* 0x040fe2000f8e0004 */
[--C-:B------:R-:W-:Y:S02]  /*2dfe0*/  SHF.R.S32.HI R6, RZ, 0x1f, R3.reuse ;  /* 0x0000001fff067819 */ /* 0x100fe40000011403 */
[----:B------:R-:W-:Y:S01]  /*2dff0*/  PRMT R8, RZ, 0x654, R8 ;  /* 0x00000654ff087816 */ /* 0x000fe20000000008 */
[----:B------:R-:W-:Y:S02]  /*2e000*/  IMAD.MOV R7, RZ, RZ, -R3 ;  /* 0x000000ffff077224 */ /* 0x000fe400078e0a03 */
[----:B------:R-:W-:Y:S01]  /*2e010*/  IMAD R5, R203, UR5, R5 ;  /* 0x00000005cb057c24 */ /* 0x000fe2000f8e0205 */
[----:B------:R-:W-:Y:S01]  /*2e020*/  ULDC.64 UR4, c[0x0][0xc30] ;  /* 0x00030c0000047ab9 */ /* 0x000fe20000000a00 */
[----:B------:R-:W-:Y:S01]  /*2e030*/  IMAD R7, R12, R7, R35 ;  /* 0x000000070c077224 */ /* 0x000fe200078e0223 */
[----:B------:R0:W-:Y:S01]  /*2e040*/  SYNCS.ARRIVE.TRANS64.RED.A1T0 RZ, [R8+URZ], RZ ;  /* 0x000000ff08ff79a7 */ /* 0x0001e2000810043f */
[----:B------:R-:W-:-:S02]  /*2e050*/  IMAD R6, R6, UR4, RZ ;  /* 0x0000000406067c24 */ /* 0x000fc4000f8e02ff */
        /* <DEDUP_REMOVED lines=16> */
.L_x_12927:
[----:B------:R-:W-:Y:S01]  /*2e160*/  ISETP.GE.AND P0, PT, R37, R0, PT ;  /* 0x000000002500720c */ /* 0x000fe20003f06270 */
[----:B------:R-:W-:-:S12]  /*2e170*/  BSSY B1, `(.L_x_12674) ;  /* 0x00000c6000017945 */ /* 0x000fd80003800000 */
[----:B------:R-:W-:Y:S05]  /*2e180*/  @P0 BRA `(.L_x_12675) ;  /* 0x0000000c00100947 */ /* 0x000fea0003800000 */
[----:B------:R-:W-:Y:S01]  /*2e190*/  ULDC UR4, c[0x0][0xbc8] ;  /* 0x0002f20000047ab9 */ /* 0x000fe20000000800 */
[----:B------:R-:W3:Y:S01]  /*2e1a0*/  LDL R10, [R1+0x468] ;  /* 0x00046800010a7983 */ /* 0x000ee20000100800 */
[----:B------:R-:W-:-:S03]  /*2e1b0*/  ISETP.GE.AND P0, PT, R197, UR4, PT ;  /* 0x00000004c5007c0c */ /* 0x000fc6000bf06270 */
[----:B------:R-:W4:Y:S04]  /*2e1c0*/  LDL R28, [R1+0x464] ;  /* 0x00046400011c7983 */ /* 0x000f280000100800 */
[----:B------:R-:W5:Y:S04]  /*2e1d0*/  LDL R11, [R1+0x508] ;  /* 0x00050800010b7983 */ /* 0x000f680000100800 */
[----:B------:R-:W5:Y:S04]  /*2e1e0*/  LDL R31, [R1+0x504] ;  /* 0x00050400011f7983 */ /* 0x000f680000100800 */
[----:B------:R-:W4:Y:S01]  /*2e1f0*/  @!P0 LDL.64 R20, [R1+0x260] ;  /* 0x0002600001148983 */ /* 0x000f220000100a00 */
[----:B-1----:R-:W-:-:S03]  /*2e200*/  @!P0 IMAD.MOV.U32 R15, RZ, RZ, R5 ;  /* 0x000000ffff0f8224 */ /* 0x002fc600078e0005 */
[----:B------:R-:W5:Y:S01]  /*2e210*/  LDL R27, [R1+0x500] ;  /* 0x00050000011b7983 */ /* 0x000f620000100800 */
[----:B--2---:R-:W-:-:S03]  /*2e220*/  @!P0 IMAD.WIDE R6, R197, 0x4, R14 ;  /* 0x00000004c5068825 */ /* 0x004fc600078e020e */
[----:B------:R-:W2:Y:S04]  /*2e230*/  LDL R24, [R1+0x4fc] ;  /* 0x0004fc0001187983 */ /* 0x000ea80000100800 */
[----:B------:R-:W2:Y:S04]  /*2e240*/  LDL R30, [R1+0x4f8] ;  /* 0x0004f800011e7983 */ /* 0x000ea80000100800 */
[----:B------:R-:W2:Y:S04]  /*2e250*/  LDL R29, [R1+0x4f4] ;  /* 0x0004f400011d7983 */ /* 0x000ea80000100800 */
[----:B------:R-:W2:Y:S04]  /*2e260*/  LDL R26, [R1+0x4f0] ;  /* 0x0004f000011a7983 */ /* 0x000ea80000100800 */
[----:B------:R-:W2:Y:S04]  /*2e270*/  LDL R15, [R1+0x4e0] ;  /* 0x0004e000010f7983 */ /* 0x000ea80000100800 */
[----:B------:R-:W2:Y:S01]  /*2e280*/  LDL R32, [R1+0x4a8] ;  /* 0x0004a80001207983 */ /* 0x000ea20000100800 */
[----:B---3--:R-:W-:-:S03]  /*2e290*/  ISETP.GE.AND P1, PT, R10, UR4, PT ;  /* 0x000000040a007c0c */ /* 0x008fc6000bf26270 */
[----:B----4-:R1:W-:Y:S10]  /*2e2a0*/  @!P0 ST.E.64 desc[UR42][R6.64], R20 ;  /* 0x0000001406008985 */ /* 0x0103f4000c101b2a */
[----:B------:R-:W3:Y:S01]  /*2e2b0*/  @!P1 LDL.64 R8, [R1+0x270] ;  /* 0x0002700001089983 */ /* 0x000ee20000100a00 */
[----:B------:R-:W-:-:S02]  /*2e2c0*/  ISETP.GE.AND P0, PT, R28, UR4, PT ;  /* 0x000000041c007c0c */ /* 0x000fc4000bf06270 */
[----:B------:R-:W-:-:S04]  /*2e2d0*/  @!P1 LEA R12, P2, R10, R14, 0x2 ;  /* 0x0000000e0a0c9211 */ /* 0x000fc800078410ff */
[----:B-----5:R-:W-:-:S05]  /*2e2e0*/  @!P1 LEA.HI.X R13, R10, R5, R11, 0x2, P2 ;  /* 0x000000050a0d9211 */ /* 0x020fca00010f140b */
[----:B---3--:R3:W-:Y:S04]  /*2e2f0*/  @!P1 ST.E.64 desc[UR42][R12.64], R8 ;  /* 0x000000080c009985 */ /* 0x0087e8000c101b2a */
[----:B------:R-:W4:Y:S01]  /*2e300*/  @!P0 LDL.64 R10, [R1+0x280] ;  /* 0x00028000010a8983 */ /* 0x000f220000100a00 */
[----:B------:R-:W-:Y:S02]  /*2e310*/  ISETP.GE.AND P1, PT, R237, UR4, PT ;  /* 0x00000004ed007c0c */ /* 0x000fe4000bf26270 */
[----:B------:R-:W-:-:S04]  /*2e320*/  @!P0 LEA R16, P2, R28, R14, 0x2 ;  /* 0x0000000e1c108211 */ /* 0x000fc800078410ff */
[----:B------:R-:W-:Y:S02]  /*2e330*/  @!P0 LEA.HI.X R17, R28, R5, R31, 0x2, P2 ;  /* 0x000000051c118211 */ /* 0x000fe400010f141f */
[----:B------:R-:W5:Y:S04]  /*2e340*/  LDL R28, [R1+0x4ec] ;  /* 0x0004ec00011c7983 */ /* 0x000f680000100800 */
[----:B------:R-:W5:Y:S04]  /*2e350*/  LDL R31, [R1+0x4a4] ;  /* 0x0004a400011f7983 */ /* 0x000f680000100800 */
[----:B----4-:R4:W-:Y:S04]  /*2e360*/  @!P0 ST.E.64 desc[UR42][R16.64], R10 ;  /* 0x0000000a10008985 */ /* 0x0109e8000c101b2a */
[----:B-1----:R-:W2:Y:S01]  /*2e370*/  @!P1 LDL.64 R6, [R1+0x290] ;  /* 0x0002900001069983 */ /* 0x002ea20000100a00 */
[----:B------:R-:W-:-:S02]  /*2e380*/  ISETP.GE.AND P0, PT, R236, UR4, PT ;  /* 0x00000004ec007c0c */ /* 0x000fc4000bf06270 */
[----:B------:R-:W-:-:S04]  /*2e390*/  @!P1 LEA R20, P2, R237, R14, 0x2 ;  /* 0x0000000eed149211 */ /* 0x000fc800078410ff */
[----:B------:R-:W-:Y:S02]  /*2e3a0*/  @!P1 LEA.HI.X R21, R237, R5, R27, 0x2, P2 ;  /* 0x00000005ed159211 */ /* 0x000fe400010f141b */
[----:B------:R-:W5:Y:S04]  /*2e3b0*/  LDL R27, [R1+0x4e8] ;  /* 0x0004e800011b7983 */ /* 0x000f680000100800 */
[----:B--2---:R1:W-:Y:S04]  /*2e3c0*/  @!P1 ST.E.64 desc[UR42][R20.64], R6 ;  /* 0x0000000614009985 */ /* 0x0043e8000c101b2a */
[----:B---3--:R-:W2:Y:S01]  /*2e3d0*/  @!P0 LDL.64 R8, [R1+0x2a0] ;  /* 0x0002a00001088983 */ /* 0x008ea20000100a00 */
[----:B------:R-:W-:-:S02]  /*2e3e0*/  ISETP.GE.AND P1, PT, R235, UR4, PT ;  /* 0x00000004eb007c0c */ /* 0x000fc4000bf26270 */
[----:B------:R-:W-:-:S04]  /*2e3f0*/  @!P0 LEA R12, P2, R236, R14, 0x2 ;  /* 0x0000000eec0c8211 */ /* 0x000fc800078410ff */
[----:B------:R-:W-:Y:S02]  /*2e400*/  @!P0 LEA.HI.X R13, R236, R5, R24, 0x2, P2 ;  /* 0x00000005ec0d8211 */ /* 0x000fe400010f1418 */
[----:B------:R-:W3:Y:S04]  /*2e410*/  LDL R24, [R1+0x4e4] ;  /* 0x0004e40001187983 */ /* 0x000ee80000100800 */
[----:B--2---:R2:W-:Y:S04]  /*2e420*/  @!P0 ST.E.64 desc[UR42][R12.64], R8 ;  /* 0x000000080c008985 */ /* 0x0045e8000c101b2a */
[----:B----4-:R-:W4:Y:S01]  /*2e430*/  @!P1 LDL.64 R10, [R1+0x2b0] ;  /* 0x0002b000010a9983 */ /* 0x010f220000100a00 */
[----:B------:R-:W-:-:S02]  /*2e440*/  ISETP.GE.AND P0, PT, R234, UR4, PT ;  /* 0x00000004ea007c0c */ /* 0x000fc4000bf06270 */
[----:B------:R-:W-:-:S04]  /*2e450*/  @!P1 LEA R16, P2, R235, R14, 0x2 ;  /* 0x0000000eeb109211 */ /* 0x000fc800078410ff */
[----:B------:R-:W-:Y:S02]  /*2e460*/  @!P1 LEA.HI.X R17, R235, R5, R30, 0x2, P2 ;  /* 0x00000005eb119211 */ /* 0x000fe400010f141e */
[----:B------:R-:W3:Y:S04]  /*2e470*/  LDL R30, [R1+0x4a0] ;  /* 0x0004a000011e7983 */ /* 0x000ee80000100800 */
[----:B----4-:R4:W-:Y:S04]  /*2e480*/  @!P1 ST.E.64 desc[UR42][R16.64], R10 ;  /* 0x0000000a10009985 */ /* 0x0109e8000c101b2a */
[----:B-1----:R-:W5:Y:S01]  /*2e490*/  @!P0 LDL.64 R6, [R1+0x2c0] ;  /* 0x0002c00001068983 */ /* 0x002f620000100a00 */
[----:B------:R-:W-:-:S02]  /*2e4a0*/  ISETP.GE.AND P1, PT, R233, UR4, PT ;  /* 0x00000004e9007c0c */ /* 0x000fc4000bf26270 */
[----:B------:R-:W-:-:S04]  /*2e4b0*/  @!P0 LEA R20, P2, R234, R14, 0x2 ;  /* 0x0000000eea148211 */ /* 0x000fc800078410ff */
[----:B------:R-:W-:Y:S02]  /*2e4c0*/  @!P0 LEA.HI.X R21, R234, R5, R29, 0x2, P2 ;  /* 0x00000005ea158211 */ /* 0x000fe400010f141d */
[----:B------:R-:W3:Y:S04]  /*2e4d0*/  LDL R29, [R1+0x4dc] ;  /* 0x0004dc00011d7983 */ /* 0x000ee80000100800 */
[----:B-----5:R1:W-:Y:S04]  /*2e4e0*/  @!P0 ST.E.64 desc[UR42][R20.64], R6 ;  /* 0x0000000614008985 */ /* 0x0203e8000c101b2a */
[----:B--2---:R-:W2:Y:S01]  /*2e4f0*/  @!P1 LDL.64 R8, [R1+0x2d0] ;  /* 0x0002d00001089983 */ /* 0x004ea20000100a00 */
[----:B------:R-:W-:-:S02]  /*2e500*/  ISETP.GE.AND P0, PT, R232, UR4, PT ;  /* 0x00000004e8007c0c */ /* 0x000fc4000bf06270 */
[----:B------:R-:W-:-:S04]  /*2e510*/  @!P1 LEA R12, P2, R233, R14, 0x2 ;  /* 0x0000000ee90c9211 */ /* 0x000fc800078410ff */
[----:B------:R-:W-:Y:S02]  /*2e520*/  @!P1 LEA.HI.X R13, R233, R5, R26, 0x2, P2 ;  /* 0x00000005e90d9211 */ /* 0x000fe400010f141a */
[----:B------:R-:W5:Y:S04]  /*2e530*/  LDL R26, [R1+0x4d8] ;  /* 0x0004d800011a7983 */ /* 0x000f680000100800 */
[----:B--2---:R2:W-:Y:S04]  /*2e540*/  @!P1 ST.E.64 desc[UR42][R12.64], R8 ;  /* 0x000000080c009985 */ /* 0x0045e8000c101b2a */
[----:B----4-:R-:W4:Y:S01]  /*2e550*/  @!P0 LDL.64 R10, [R1+0x2e0] ;  /* 0x0002e000010a8983 */ /* 0x010f220000100a00 */
[----:B------:R-:W-:-:S02]  /*2e560*/  ISETP.GE.AND P1, PT, R231, UR4, PT ;  /* 0x00000004e7007c0c */ /* 0x000fc4000bf26270 */
[----:B------:R-:W-:-:S04]  /*2e570*/  @!P0 LEA R16, P2, R232, R14, 0x2 ;  /* 0x0000000ee8108211 */ /* 0x000fc800078410ff */
[----:B------:R-:W-:Y:S02]  /*2e580*/  @!P0 LEA.HI.X R17, R232, R5, R28, 0x2, P2 ;  /* 0x00000005e8118211 */ /* 0x000fe400010f141c */
[----:B------:R-:W5:Y:S04]  /*2e590*/  LDL R28, [R1+0x4d4] ;  /* 0x0004d400011c7983 */ /* 0x000f680000100800 */
[----:B----4-:R4:W-:Y:S04]  /*2e5a0*/  @!P0 ST.E.64 desc[UR42][R16.64], R10 ;  /* 0x0000000a10008985 */ /* 0x0109e8000c101b2a */
[----:B-1----:R-:W3:Y:S01]  /*2e5b0*/  @!P1 LDL.64 R6, [R1+0x2f0] ;  /* 0x0002f00001069983 */ /* 0x002ee20000100a00 */
[----:B------:R-:W-:-:S02]  /*2e5c0*/  ISETP.GE.AND P0, PT, R230, UR4, PT ;  /* 0x00000004e6007c0c */ /* 0x000fc4000bf06270 */
[----:B------:R-:W-:-:S04]  /*2e5d0*/  @!P1 LEA R20, P2, R231, R14, 0x2 ;  /* 0x0000000ee7149211 */ /* 0x000fc800078410ff */
[----:B------:R-:W-:Y:S02]  /*2e5e0*/  @!P1 LEA.HI.X R21, R231, R5, R27, 0x2, P2 ;  /* 0x00000005e7159211 */ /* 0x000fe400010f141b */
[----:B------:R-:W5:Y:S04]  /*2e5f0*/  LDL R27, [R1+0x4d0] ;  /* 0x0004d000011b7983 */ /* 0x000f680000100800 */
[----:B---3--:R1:W-:Y:S04]  /*2e600*/  @!P1 ST.E.64 desc[UR42][R20.64], R6 ;  /* 0x0000000614009985 */ /* 0x0083e8000c101b2a */
[----:B--2---:R-:W2:Y:S01]  /*2e610*/  @!P0 LDL.64 R8, [R1+0x300] ;  /* 0x0003000001088983 */ /* 0x004ea20000100a00 */
        /* <DEDUP_REMOVED lines=83> */
[----:B-1----:R-:W2:Y:S01]  /*2eb50*/  @!P0 LDL.64 R6, [R1+0x3e0] ;  /* 0x0003e00001068983 */ /* 0x002ea20000100a00 */
[----:B------:R-:W-:-:S02]  /*2eb60*/  ISETP.GE.AND P1, PT, R210, UR4, PT ;  /* 0x00000004d2007c0c */ /* 0x000fc4000bf26270 */
[----:B------:R-:W-:-:S04]  /*2eb70*/  @!P0 LEA R20, P2, R211, R14, 0x2 ;  /* 0x0000000ed3148211 */ /* 0x000fc800078410ff */
[----:B-----5:R-:W-:Y:S02]  /*2eb80*/  @!P0 LEA.HI.X R21, R211, R5, R26, 0x2, P2 ;  /* 0x00000005d3158211 */ /* 0x020fe400010f141a */
[----:B------:R-:W5:Y:S04]  /*2eb90*/  LDL R26, [R1+0x490] ;  /* 0x00049000011a7983 */ /* 0x000f680000100800 */
[----:B--2---:R1:W-:Y:S04]  /*2eba0*/  @!P0 ST.E.64 desc[UR42][R20.64], R6 ;  /* 0x0000000614008985 */ /* 0x0043e8000c101b2a */
[----:B------:R-:W2:Y:S01]  /*2ebb0*/  @!P1 LDL.64 R8, [R1+0x3f0] ;  /* 0x0003f00001089983 */ /* 0x000ea20000100a00 */
[----:B------:R-:W-:-:S02]  /*2ebc0*/  ISETP.GE.AND P0, PT, R209, UR4, PT ;  /* 0x00000004d1007c0c */ /* 0x000fc4000bf06270 */
[----:B------:R-:W-:-:S04]  /*2ebd0*/  @!P1 LEA R12, P2, R210, R14, 0x2 ;  /* 0x0000000ed20c9211 */ /* 0x000fc800078410ff */
[----:B------:R-:W-:-:S05]  /*2ebe0*/  @!P1 LEA.HI.X R13, R210, R5, R32, 0x2, P2 ;  /* 0x00000005d20d9211 */ /* 0x000fca00010f1420 */
[----:B--2---:R2:W-:Y:S04]  /*2ebf0*/  @!P1 ST.E.64 desc[UR42][R12.64], R8 ;  /* 0x000000080c009985 */ /* 0x0045e8000c101b2a */
[----:B----4-:R-:W4:Y:S01]  /*2ec00*/  @!P0 LDL.64 R10, [R1+0x400] ;  /* 0x00040000010a8983 */ /* 0x010f220000100a00 */
[----:B------:R-:W-:Y:S02]  /*2ec10*/  ISETP.GE.AND P1, PT, R208, UR4, PT ;  /* 0x00000004d0007c0c */ /* 0x000fe4000bf26270 */
[----:B------:R-:W-:-:S04]  /*2ec20*/  @!P0 LEA R16, P2, R209, R14, 0x2 ;  /* 0x0000000ed1108211 */ /* 0x000fc800078410ff */
[----:B------:R-:W-:-:S05]  /*2ec30*/  @!P0 LEA.HI.X R17, R209, R5, R31, 0x2, P2 ;  /* 0x00000005d1118211 */ /* 0x000fca00010f141f */
[----:B----4-:R4:W-:Y:S04]  /*2ec40*/  @!P0 ST.E.64 desc[UR42][R16.64], R10 ;  /* 0x0000000a10008985 */ /* 0x0109e8000c101b2a */
[----:B-1----:R-:W3:Y:S01]  /*2ec50*/  @!P1 LDL.64 R6, [R1+0x410] ;  /* 0x0004100001069983 */ /* 0x002ee20000100a00 */
        /* <DEDUP_REMOVED lines=9> */
[----:B----4-:R-:W3:Y:S01]  /*2ecf0*/  @!P1 LDL.64 R10, [R1+0x430] ;  /* 0x00043000010a9983 */ /* 0x010ee20000100a00 */
[----:B------:R-:W-:Y:S02]  /*2ed00*/  ISETP.GE.AND P0, PT, R15, UR4, PT ;  /* 0x000000040f007c0c */ /* 0x000fe4000bf06270 */
[----:B------:R-:W-:-:S04]  /*2ed10*/  @!P1 LEA R16, P2, R206, R14, 0x2 ;  /* 0x0000000ece109211 */ /* 0x000fc800078410ff */
[----:B------:R-:W-:-:S05]  /*2ed20*/  @!P1 LEA.HI.X R17, R206, R5, R28, 0x2, P2 ;  /* 0x00000005ce119211 */ /* 0x000fca00010f141c */
[----:B---3--:R3:W-:Y:S04]  /*2ed30*/  @!P1 ST.E.64 desc[UR42][R16.64], R10 ;  /* 0x0000000a10009985 */ /* 0x0087e8000c101b2a */
[----:B-1----:R-:W4:Y:S01]  /*2ed40*/  @!P0 LDL.64 R6, [R1+0x440] ;  /* 0x0004400001068983 */ /* 0x002f220000100a00 */
[----:B------:R-:W-:Y:S02]  /*2ed50*/  ISETP.GE.AND P1, PT, R24, UR4, PT ;  /* 0x0000000418007c0c */ /* 0x000fe4000bf26270 */
[----:B------:R-:W-:-:S04]  /*2ed60*/  @!P0 LEA R20, P2, R15, R14, 0x2 ;  /* 0x0000000e0f148211 */ /* 0x000fc800078410ff */
[----:B------:R-:W-:-:S05]  /*2ed70*/  @!P0 LEA.HI.X R21, R15, R5, R27, 0x2, P2 ;  /* 0x000000050f158211 */ /* 0x000fca00010f141b */
[----:B----4-:R3:W-:Y:S04]  /*2ed80*/  @!P0 ST.E.64 desc[UR42][R20.64], R6 ;  /* 0x0000000614008985 */ /* 0x0107e8000c101b2a */
[----:B--2---:R-:W2:Y:S01]  /*2ed90*/  @!P1 LDL.64 R8, [R1+0x450] ;  /* 0x0004500001089983 */ /* 0x004ea20000100a00 */
[----:B------:R-:W-:-:S04]  /*2eda0*/  @!P1 LEA R14, P0, R24, R14, 0x2 ;  /* 0x0000000e180e9211 */ /* 0x000fc800078010ff */
[----:B-----5:R-:W-:-:S05]  /*2edb0*/  @!P1 LEA.HI.X R15, R24, R5, R26, 0x2, P0 ;  /* 0x00000005180f9211 */ /* 0x020fca00000f141a */
[----:B--2---:R3:W-:Y:S04]  /*2edc0*/  @!P1 ST.E.64 desc[UR42][R14.64], R8 ;  /* 0x000000080e009985 */ /* 0x0047e8000c101b2a */
.L_x_12675:
[----:B------:R-:W-:Y:S05]  /*2edd0*/  BSYNC B1 ;  /* 0x0000000000017941 */ /* 0x000fea0003800000 */
.L_x_12674:
[----:B------:R-:W-:-:S03]  /*2ede0*/  UMOV UR4, 0xffffffff ;  /* 0xffffffff00047882 */ /* 0x000fc60000000000 */
[----:B------:R-:W-:Y:S05]  /*2edf0*/  BRA.DIV UR4, `(.L_x_12676) ;  /* 0x000000ca04707947 */ /* 0x000fea000b800000 */
[----:B0-----:R-:W0:Y:S04]  /*2ee00*/  SHFL.IDX PT, R4, R4, 0x1, 0x1c1f ;  /* 0x003c1f0004047f89 */ /* 0x001e2800000e0000 */
[----:B--23--:R2:W3:Y:S02]  /*2ee10*/  SHFL.IDX PT, R14, R3, 0x1, 0x1c1f ;  /* 0x003c1f00030e7f89 */ /* 0x00c4e400000e0000 */
.L_x_12931:
[----:B------:R-:W-:-:S13]  /*2ee20*/  ISETP.GE.AND P0, PT, R25, R0, PT ;  /* 0x000000001900720c */ /* 0x000fda0003f06270 */
[----:B------:R-:W-:Y:S05]  /*2ee30*/  @P0 BRA `(.L_x_12672) ;  /* 0x0000001800dc0947 */ /* 0x000fea0003800000 */
[----:B------:R-:W4:Y:S01]  /*2ee40*/  LDC R0, c[0x0][0xbc8] ;  /* 0x0002f200ff007b82 */ /* 0x000f220000000800 */
[----:B------:R-:W5:Y:S04]  /*2ee50*/  LDL R49, [R1+0x468] ;  /* 0x0004680001317983 */ /* 0x000f680000100800 */
[----:B------:R-:W5:Y:S04]  /*2ee60*/  LDL R52, [R1+0x464] ;  /* 0x0004640001347983 */ /* 0x000f680000100800 */
[----:B------:R-:W5:Y:S04]  /*2ee70*/  LDL R50, [R1+0x508] ;  /* 0x0005080001327983 */ /* 0x000f680000100800 */
[----:B------:R-:W5:Y:S04]  /*2ee80*/  LDL R45, [R1+0x4f8] ;  /* 0x0004f800012d7983 */ /* 0x000f680000100800 */
[----:B------:R-:W5:Y:S04]  /*2ee90*/  LDL R42, [R1+0x4e8] ;  /* 0x0004e800012a7983 */ /* 0x000f680000100800 */
[----:B------:R-:W5:Y:S01]  /*2eea0*/  LDL R46, [R1+0x4fc] ;  /* 0x0004fc00012e7983 */ /* 0x000f620000100800 */
[----:B----4-:R-:W-:-:S03]  /*2eeb0*/  ISETP.GE.AND P0, PT, R197, R0, PT ;  /* 0x00000000c500720c */ /* 0x010fc60003f06270 */
[----:B------:R-:W4:Y:S04]  /*2eec0*/  LDL R40, [R1+0x4dc] ;  /* 0x0004dc0001287983 */ /* 0x000f280000100800 */
[----:B------:R-:W4:Y:S04]  /*2eed0*/  LDL R10, [R1+0x4ec] ;  /* 0x0004ec00010a7983 */ /* 0x000f280000100800 */
[----:B------:R-:W4:Y:S04]  /*2eee0*/  LDL R11, [R1+0x4d4] ;  /* 0x0004d400010b7983 */ /* 0x000f280000100800 */
[----:B------:R-:W4:Y:S01]  /*2eef0*/  @!P0 LDL.64 R20, [R1+0x268] ;  /* 0x0002680001148983 */ /* 0x000f220000100a00 */
[----:B0-----:R-:W-:-:S03]  /*2ef00*/  @!P0 IMAD.MOV.U32 R15, RZ, RZ, R4 ;  /* 0x000000ffff0f8224 */ /* 0x001fc600078e0004 */
[----:B------:R-:W4:Y:S01]  /*2ef10*/  LDL R48, [R1+0x504] ;  /* 0x0005040001307983 */ /* 0x000f220000100800 */
[----:B---3--:R-:W-:-:S03]  /*2ef20*/  @!P0 IMAD.WIDE R6, R197, 0x4, R14 ;  /* 0x00000004c5068825 */ /* 0x008fc600078e020e */
        /* <DEDUP_REMOVED lines=21> */
[----:B-1----:R-:W3:Y:S04]  /*2f080*/  LDL R5, [R1+0x470] ;  /* 0x0004700001057983 */ /* 0x002ee80000100800 */
[----:B--2---:R-:W2:Y:S01]  /*2f090*/  LDL R3, [R1+0x46c] ;  /* 0x00046c0001037983 */ /* 0x004ea20000100800 */
[----:B-----5:R-:W-:-:S03]  /*2f0a0*/  ISETP.GE.AND P1, PT, R49, R0, PT ;  /* 0x000000003100720c */ /* 0x020fc60003f26270 */
[----:B----4-:R0:W-:Y:S10]  /*2f0b0*/  @!P0 ST.E.64 desc[UR42][R6.64], R20 ;  /* 0x0000001406008985 */ /* 0x0101f4000c101b2a */
[----:B------:R-:W4:Y:S01]  /*2f0c0*/  @!P1 LDL.64 R8, [R1+0x278] ;  /* 0x0002780001089983 */ /* 0x000f220000100a00 */
[----:B------:R-:W-:-:S02]  /*2f0d0*/  ISETP.GE.AND P2, PT, R52, R0, PT ;  /* 0x000000003400720c */ /* 0x000fc40003f46270 */
[----:B------:R-:W-:-:S04]  /*2f0e0*/  @!P1 LEA R12, P0, R49, R14, 0x2 ;  /* 0x0000000e310c9211 */ /* 0x000fc800078010ff */
[----:B------:R-:W-:Y:S01]  /*2f0f0*/  @!P1 LEA.HI.X R13, R49, R4, R50, 0x2, P0 ;  /* 0x00000004310d9211 */ /* 0x000fe200000f1432 */
[----:B------:R-:W-:Y:S02]  /*2f100*/  IMAD.MOV.U32 R49, RZ, RZ, R45 ;  /* 0x000000ffff317224 */ /* 0x000fe400078e002d */
[----:B------:R-:W-:Y:S02]  /*2f110*/  IMAD.MOV.U32 R45, RZ, RZ, R42 ;  /* 0x000000ffff2d7224 */ /* 0x000fe400078e002a */
[----:B------:R-:W-:Y:S02]  /*2f120*/  IMAD.MOV.U32 R50, RZ, RZ, R46 ;  /* 0x000000ffff327224 */ /* 0x000fe400078e002e */
[----:B------:R-:W-:Y:S02]  /*2f130*/  IMAD.MOV.U32 R42, RZ, RZ, R40 ;  /* 0x000000ffff2a7224 */ /* 0x000fe400078e0028 */
[----:B------:R-:W-:Y:S02]  /*2f140*/  IMAD.MOV.U32 R40, RZ, RZ, R11 ;  /* 0x000000ffff287224 */ /* 0x000fe400078e000b */
[----:B------:R-:W-:Y:S01]  /*2f150*/  IMAD.MOV.U32 R46, RZ, RZ, R10 ;  /* 0x000000ffff2e7224 */ /* 0x000fe200078e000a */
[----:B----4-:R1:W-:Y:S04]  /*2f160*/  @!P1 ST.E.64 desc[UR42][R12.64], R8 ;  /* 0x000000080c009985 */ /* 0x0103e8000c101b2a */
[----:B------:R-:W4:Y:S01]  /*2f170*/  @!P2 LDL.64 R10, [R1+0x288] ;  /* 0x00028800010aa983 */ /* 0x000f220000100a00 */
[----:B------:R-:W-:Y:S01]  /*2f180*/  ISETP.GE.AND P1, PT, R237, R0, PT ;  /* 0x00000000ed00720c */ /* 0x000fe20003f26270 */
[----:B------:R-:W-:-:S02]  /*2f190*/  IMAD.MOV.U32 R53, RZ, RZ, R48 ;  /* 0x000000ffff357224 */ /* 0x000fc400078e0030 */
[----:B---3--:R-:W-:Y:S01]  /*2f1a0*/  IMAD.MOV.U32 R48, RZ, RZ, R16 ;  /* 0x000000ffff307224 */ /* 0x008fe200078e0010 */
[C---:B------:R-:W-:Y:S01]  /*2f1b0*/  @!P2 LEA R16, P0, R52.reuse, R14, 0x2 ;  /* 0x0000000e3410a211 */ /* 0x040fe200078010ff */
[----:B------:R-:W-:Y:S02]  /*2f1c0*/  IMAD.MOV.U32 R51, RZ, RZ, R47 ;  /* 0x000000ffff337224 */ /* 0x000fe400078e002f */
[----:B------:R-:W-:Y:S02]  /*2f1d0*/  IMAD.MOV.U32 R47, RZ, RZ, R43 ;  /* 0x000000ffff2f7224 */ /* 0x000fe400078e002b */
[----:B------:R-:W-:Y:S02]  /*2f1e0*/  IMAD.MOV.U32 R43, RZ, RZ, R36 ;  /* 0x000000ffff2b7224 */ /* 0x000fe400078e0024 */
[----:B------:R-:W-:Y:S01]  /*2f1f0*/  IMAD.MOV.U32 R36, RZ, RZ, R17 ;  /* 0x000000ffff247224 */ /* 0x000fe200078e0011 */
[----:B------:R-:W-:-:S05]  /*2f200*/  @!P2 LEA.HI.X R17, R52, R4, R53, 0x2, P0 ;  /* 0x000000043411a211 */ /* 0x000fca00000f1435 */
[----:B----4-:R3:W-:Y:S04]  /*2f210*/  @!P2 ST.E.64 desc[UR42][R16.64], R10 ;  /* 0x0000000a1000a985 */ /* 0x0107e8000c101b2a */
[----:B0-----:R-:W4:Y:S01]  /*2f220*/  @!P1 LDL.64 R6, [R1+0x298] ;  /* 0x0002980001069983 */ /* 0x001f220000100a00 */
[----:B------:R-:W-:Y:S02]  /*2f230*/  ISETP.GE.AND P2, PT, R236, R0, PT ;  /* 0x00000000ec00720c */ /* 0x000fe40003f46270 */
[----:B------:R-:W-:-:S04]  /*2f240*/  @!P1 LEA R20, P0, R237, R14, 0x2 ;  /* 0x0000000eed149211 */ /* 0x000fc800078010ff */
[----:B------:R-:W-:-:S05]  /*2f250*/  @!P1 LEA.HI.X R21, R237, R4, R51, 0x2, P0 ;  /* 0x00000004ed159211 */ /* 0x000fca00000f1433 */
[----:B----4-:R0:W-:Y:S04]  /*2f260*/  @!P1 ST.E.64 desc[UR42][R20.64], R6 ;  /* 0x0000000614009985 */ /* 0x0101e8000c101b2a */
[----:B-1----:R-:W4:Y:S01]  /*2f270*/  @!P2 LDL.64 R8, [R1+0x2a8] ;  /* 0x0002a8000108a983 */ /* 0x002f220000100a00 */
[----:B------:R-:W-:Y:S02]  /*2f280*/  ISETP.GE.AND P1, PT, R235, R0, PT ;  /* 0x00000000eb00720c */ /* 0x000fe40003f26270 */
[----:B------:R-:W-:-:S04]  /*2f290*/  @!P2 LEA R12, P0, R236, R14, 0x2 ;  /* 0x0000000eec0ca211 */ /* 0x000fc800078010ff */
[----:B------:R-:W-:-:S05]  /*2f2a0*/  @!P2 LEA.HI.X R13, R236, R4, R50, 0x2, P0 ;  /* 0x00000004ec0da211 */ /* 0x000fca00000f1432 */
[----:B----4-:R1:W-:Y:S04]  /*2f2b0*/  @!P2 ST.E.64 desc[UR42][R12.64], R8 ;  /* 0x000000080c00a985 */ /* 0x0103e8000c101b2a */
[----:B---3--:R-:W3:Y:S01]  /*2f2c0*/  @!P1 LDL.64 R10, [R1+0x2b8] ;  /* 0x0002b800010a9983 */ /* 0x008ee20000100a00 */
[----:B------:R-:W-:Y:S02]  /*2f2d0*/  ISETP.GE.AND P2, PT, R234, R0, PT ;  /* 0x00000000ea00720c */ /* 0x000fe40003f46270 */
[----:B------:R-:W-:-:S04]  /*2f2e0*/  @!P1 LEA R16, P0, R235, R14, 0x2 ;  /* 0x0000000eeb109211 */ /* 0x000fc800078010ff */
[----:B------:R-:W-:-:S05]  /*2f2f0*/  @!P1 LEA.HI.X R17, R235, R4, R49, 0x2, P0 ;  /* 0x00000004eb119211 */ /* 0x000fca00000f1431 */
[----:B---3--:R3:W-:Y:S04]  /*2f300*/  @!P1 ST.E.64 desc[UR42][R16.64], R10 ;  /* 0x0000000a10009985 */ /* 0x0087e8000c101b2a */
        /* <DEDUP_REMOVED lines=113> */
[----:B------:R-:W-:-:S07]  /*2fa20*/  @!P2 LEA.HI.X R13, R207, R4, R26, 0x2, P0 ;  /* 0x00000004cf0da211 */ /* 0x000fce00000f141a */
[C---:B---3--:R-:W-:Y:S01]  /*2fa30*/  @!P1 LEA R16, P0, R206.reuse, R14, 0x2 ;  /* 0x0000000ece109211 */ /* 0x048fe200078010ff */
[----:B----4-:R0:W-:Y:S04]  /*2fa40*/  @!P2 ST.E.64 desc[UR42][R12.64], R8 ;  /* 0x000000080c00a985 */ /* 0x0101e8000c101b2a */
[----:B------:R-:W3:Y:S01]  /*2fa50*/  @!P1 LDL.64 R10, [R1+0x438] ;  /* 0x00043800010a9983 */ /* 0x000ee20000100a00 */
[----:B------:R-:W-:Y:S02]  /*2fa60*/  @!P1 LEA.HI.X R17, R206, R4, R24, 0x2, P0 ;  /* 0x00000004ce119211 */ /* 0x000fe400000f1418 */
[-C--:B------:R-:W-:Y:S01]  /*2fa70*/  ISETP.GE.AND P0, PT, R5, R0.reuse, PT ;  /* 0x000000000500720c */ /* 0x080fe20003f06270 */
[----:B------:R-:W-:Y:S02]  /*2fa80*/  BSSY B1, `(.L_x_12677) ;  /* 0x0000009000017945 */ /* 0x000fe40003800000 */
[----:B---3--:R0:W-:Y:S01]  /*2fa90*/  @!P1 ST.E.64 desc[UR42][R16.64], R10 ;  /* 0x0000000a10009985 */ /* 0x0081e2000c101b2a */
[----:B--2---:R-:W-:-:S09]  /*2faa0*/  ISETP.GE.AND P1, PT, R3, R0, PT ;  /* 0x000000000300720c */ /* 0x004fd20003f26270 */
[----:B------:R-:W-:Y:S05]  /*2fab0*/  @P0 BRA `(.L_x_12678) ;  /* 0x0000000000140947 */ /* 0x000fea0003800000 */
[----:B------:R-:W2:Y:S04]  /*2fac0*/  LDL R24, [R1+0x494] ;  /* 0x0004940001187983 */ /* 0x000ea80000100800 */
[----:B0-----:R-:W3:Y:S01]  /*2fad0*/  LDL.64 R8, [R1+0x448] ;  /* 0x0004480001087983 */ /* 0x001ee20000100a00 */
[----:B------:R-:W-:-:S04]  /*2fae0*/  LEA R6, P0, R5, R14, 0x2 ;  /* 0x0000000e05067211 */ /* 0x000fc800078010ff */
[----:B--2---:R-:W-:-:S05]  /*2faf0*/  LEA.HI.X R7, R5, R4, R24, 0x2, P0 ;  /* 0x0000000405077211 */ /* 0x004fca00000f1418 */
[----:B---3--:R1:W-:Y:S04]  /*2fb00*/  ST.E.64 desc[UR42][R6.64], R8 ;  /* 0x0000000806007985 */ /* 0x0083e8000c101b2a */
.L_x_12678:
[----:B------:R-:W-:Y:S05]  /*2fb10*/  BSYNC B1 ;  /* 0x0000000000017941 */ /* 0x000fea0003800000 */
.L_x_12677:
[----:B------:R-:W-:Y:S05]  /*2fb20*/  @P1 BRA `(.L_x_12672) ;  /* 0x0000000c00a01947 */ /* 0x000fea0003800000 */
[----:B------:R-:W2:Y:S04]  /*2fb30*/  LDL R0, [R1+0x490] ;  /* 0x0004900001007983 */ /* 0x000ea80000100800 */
[----:B01----:R-:W3:Y:S01]  /*2fb40*/  LDL.64 R6, [R1+0x458] ;  /* 0x0004580001067983 */ /* 0x003ee20000100a00 */
[----:B------:R-:W-:-:S04]  /*2fb50*/  LEA R14, P0, R3, R14, 0x2 ;  /* 0x0000000e030e7211 */ /* 0x000fc800078010ff */
[----:B--2---:R-:W-:-:S05]  /*2fb60*/  LEA.HI.X R15, R3, R4, R0, 0x2, P0 ;  /* 0x00000004030f7211 */ /* 0x004fca00000f1400 */
[----:B---3--:R4:W-:Y:S01]  /*2fb70*/  ST.E.64 desc[UR42][R14.64], R6 ;  /* 0x000000060e007985 */ /* 0x0089e2000c101b2a */
[----:B------:R-:W-:Y:S05]  /*2fb80*/  BRA `(.L_x_12672) ;  /* 0x0000000c00887947 */ /* 0x000fea0003800000 */
.L_x_12659:
[----:B------:R-:W-:Y:S01]  /*2fb90*/  ULDC.64 UR4, c[0x0][0xd08] ;  /* 0x0003420000047ab9 */ /* 0x000fe20000000a00 */
[----:B------:R-:W3:Y:S01]  /*2fba0*/  LDC.64 R4, c[0x0][0xd00] ;  /* 0x00034000ff047b82 */ /* 0x000ee20000000a00 */
[----:B------:R-:W-:Y:S01]  /*2fbb0*/  ISETP.NE.U32.AND P0, PT, RZ, UR4, PT ;  /* 0x00000004ff007c0c */ /* 0x000fe2000bf05070 */
[----:B------:R-:W4:Y:S01]  /*2fbc0*/  LDL R0, [R1+0x47c] ;  /* 0x00047c0001007983 */ /* 0x000f220000100800 */
[----:B------:R-:W-:Y:S02]  /*2fbd0*/  IMAD.MOV.U32 R3, RZ, RZ, RZ ;  /* 0x000000ffff037224 */ /* 0x000fe400078e00ff */
[----:B------:R-:W-:Y:S01]  /*2fbe0*/  ISETP.NE.AND.EX P1, PT, RZ, UR5, PT, P0 ;  /* 0x00000005ff007c0c */ /* 0x000fe2000bf25300 */
[----:B------:R-:W-:Y:S02]  /*2fbf0*/  ULDC.64 UR4, c[0x0][0xd00] ;  /* 0x0003400000047ab9 */ /* 0x000fe40000000a00 */
[----:B------:R-:W-:-:S04]  /*2fc00*/  ISETP.NE.U32.AND P0, PT, RZ, UR4, PT ;  /* 0x00000004ff007c0c */ /* 0x000fc8000bf05070 */
[----:B------:R-:W-:-:S06]  /*2fc10*/  ISETP.NE.AND.EX P0, PT, RZ, UR5, PT, P0 ;  /* 0x00000005ff007c0c */ /* 0x000fcc000bf05300 */
[----:B------:R-:W2:Y:S01]  /*2fc20*/  @P1 LDC.64 R6, c[0x0][0xd08] ;  /* 0x00034200ff061b82 */ /* 0x000ea20000000a00 */
[----:B------:R-:W-:Y:S02]  /*2fc30*/  ULDC UR4, c[0x0][0xb88] ;  /* 0x0002e20000047ab9 */ /* 0x000fe40000000800 */
[----:B------:R-:W-:Y:S02]  /*2fc40*/  IMAD.U32 R16, RZ, RZ, UR4 ;  /* 0x00000004ff107e24 */ /* 0x000fe4000f8e00ff */
[----:B---3--:R-:W-:-:S05]  /*2fc50*/  IMAD.WIDE R4, R198, 0x4, R4 ;  /* 0x00000004c6047825 */ /* 0x008fca00078e0204 */
[----:B------:R3:W5:Y:S01]  /*2fc60*/  @P0 LDG.E R3, desc[UR42][R4.64] ;  /* 0x0000002a04030981 */ /* 0x000762000c1e1900 */
[----:B--2---:R-:W-:-:S05]  /*2fc70*/  @P1 IMAD.WIDE R6, R198, 0x4, R6 ;  /* 0x00000004c6061825 */ /* 0x004fca00078e0206 */
[----:B------:R3:W5:Y:S01]  /*2fc80*/  @P1 LDG.E R16, desc[UR42][R6.64] ;  /* 0x0000002a06101981 */ /* 0x000762000c1e1900 */
[----:B------:R-:W-:Y:S02]  /*2fc90*/  ISETP.NE.AND P2, PT, R195, RZ, PT ;  /* 0x000000ffc300720c */ /* 0x000fe40003f45270 */
[----:B------:R-:W-:-:S11]  /*2fca0*/  SHF.R.S32.HI R26, RZ, 0x1f, R198 ;  /* 0x0000001fff1a7819 */ /* 0x000fd600000114c6 */
[----:B------:R-:W2:Y:S02]  /*2fcb0*/  @!P2 LDC R195, c[0x0][0xbd4] ;  /* 0x0002f500ffc3ab82 */ /* 0x000ea40000000800 */
[----:B--2---:R-:W-:Y:S02]  /*2fcc0*/  ISETP.GT.AND P2, PT, R195, 0x1, PT ;  /* 0x00000001c300780c */ /* 0x004fe40003f44270 */
[----:B----4-:R-:W-:Y:S01]  /*2fcd0*/  ISETP.GT.AND P3, PT, R0, 0x7f, PT ;  /* 0x0000007f0000780c */ /* 0x010fe20003f64270 */
[----:B---3--:R-:W-:-:S12]  /*2fce0*/  @P1 BRA `(.L_x_12679) ;  /* 0x0000000000101947 */ /* 0x008fd80003800000 */
[----:B------:R-:W-:Y:S05]  /*2fcf0*/  @!P0 BRA `(.L_x_12679) ;  /* 0x00000000000c8947 */ /* 0x000fea0003800000 */
[----:B------:R-:W2:Y:S04]  /*2fd00*/  LDG.E R7, desc[UR42][R4.64] ;  /* 0x0000002a04077981 */ /* 0x000ea8000c1e1900 */
[----:B-----5:R-:W2:Y:S02]  /*2fd10*/  LDG.E R16, desc[UR42][R4.64+0x4] ;  /* 0x0000042a04107981 */ /* 0x020ea4000c1e1900 */
[----:B--2---:R-:W-:-:S07]  /*2fd20*/  IMAD.IADD R16, R16, 0x1, -R7 ;  /* 0x0000000110107824 */ /* 0x004fce00078e0a07 */
.L_x_12679:
[----:B------:R-:W-:Y:S01]  /*2fd30*/  BSSY B1, `(.L_x_12680) ;  /* 0x0000036000017945 */ /* 0x000fe20003800000 */
[----:B------:R-:W-:Y:S02]  /*2fd40*/  SEL R25, R198, RZ, !P0 ;  /* 0x000000ffc6197207 */ /* 0x000fe40004000000 */
[----:B------:R-:W-:Y:S02]  /*2fd50*/  SEL R26, R26, RZ, !P0 ;  /* 0x000000ff1a1a7207 */ /* 0x000fe40004000000 */
[----:B-----5:R-:W-:Y:S01]  /*2fd60*/  SHF.R.S32.HI R24, RZ, 0x1f, R3 ;  /* 0x0000001fff187819 */ /* 0x020fe20000011403 */
[----:B------:R-:W-:Y:S06]  /*2fd70*/  @P3 BRA `(.L_x_12681) ;  /* 0x0000000000c43947 */ /* 0x000fec0003800000 */
[----:B------:R-:W2:Y:S01]  /*2fd80*/  S2R R4, SR_TID.X ;  /* 0x0000000000047919 */ /* 0x000ea20000002100 */
[----:B------:R-:W3:Y:S02]  /*2fd90*/  LDC R29, c[0x0][0xce8] ;  /* 0x00033a00ff1d7b82 */ /* 0x000ee40000000800 */
[----:B---3--:R-:W-:Y:S01]  /*2fda0*/  IMAD R0, R16, R29, RZ ;  /* 0x0000001d10007224 */ /* 0x008fe200078e02ff */
[----:B--2---:R-:W-:-:S04]  /*2fdb0*/  IADD3 R27, R194, -0x80, R4 ;  /* 0xffffff80c21b7810 */ /* 0x004fc80007ffe004 */
        /* <DEDUP_REMOVED lines=41> */
[----:B--2---:R-:W-:-:S03]  /*30050*/  LEA R4, P0, R8, R4, 0x2 ;  /* 0x0000000408047211 */ /* 0x004fc600078010ff */
[----:B------:R-:W-:-:S05]  /*30060*/  IMAD.IADD R0, R9, 0x1, R13 ;  /* 0x0000000109007824 */ /* 0x000fca00078e020d */
[----:B-1----:R-:W-:-:S05]  /*30070*/  LEA.HI.X R5, R8, R5, R0, 0x2, P0 ;  /* 0x0000000508057211 */ /* 0x002fca00000f1400 */
[----:B------:R2:W-:Y:S02]  /*30080*/  STG.E desc[UR42][R4.64], R7 ;  /* 0x0000000704007986 */ /* 0x0005e4000c10192a */
.L_x_12681:
[----:B------:R-:W-:Y:S05]  /*30090*/  BSYNC B1 ;  /* 0x0000000000017941 */ /* 0x000fea0003800000 */
.L_x_12680:
[----:B------:R-:W-:Y:S05]  /*300a0*/  @P2 BRA `(.L_x_12672) ;  /* 0x0000000800402947 */ /* 0x000fea0003800000 */
[----:B------:R-:W3:Y:S01]  /*300b0*/  LDL R6, [R1+0x488] ;  /* 0x0004880001067983 */ /* 0x000ee20000100800 */
[----:B------:R-:W4:Y:S01]  /*300c0*/  LDC R17, c[0x0][0xce8] ;  /* 0x00033a00ff117b82 */ /* 0x000f220000000800 */
[----:B------:R-:W-:Y:S01]  /*300d0*/  ULDC.64 UR4, c[0x0][0xba0] ;  /* 0x0002e80000047ab9 */ /* 0x000fe20000000a00 */
[----:B------:R-:W-:Y:S01]  /*300e0*/  ULDC.64 UR6, c[0x0][0xbf0] ;  /* 0x0002fc0000067ab9 */ /* 0x000fe20000000a00 */
[----:B------:R-:W3:Y:S01]  /*300f0*/  LDL R10, [R1+0x478] ;  /* 0x00047800010a7983 */ /* 0x000ee20000100800 */
[----:B------:R-:W-:Y:S02]  /*30100*/  IMAD R0, R24, UR4, RZ ;  /* 0x0000000418007c24 */ /* 0x000fe4000f8e02ff */
[----:B--2---:R-:W-:-:S04]  /*30110*/  IMAD.WIDE.U32 R4, R3, UR4, RZ ;  /* 0x0000000403047c25 */ /* 0x004fc8000f8e00ff */
[----:B------:R-:W-:Y:S01]  /*30120*/  IMAD R7, R3, UR5, R0 ;  /* 0x0000000503077c24 */ /* 0x000fe2000f8e0200 */
[----:B------:R-:W-:-:S03]  /*30130*/  ULDC.64 UR4, c[0x0][0xbe8] ;  /* 0x0002fa0000047ab9 */ /* 0x000fc60000000a00 */
[----:B------:R-:W-:Y:S02]  /*30140*/  IMAD.IADD R5, R5, 0x1, R7 ;  /* 0x0000000105057824 */ /* 0x000fe400078e0207 */
[----:B------:R-:W-:-:S04]  /*30150*/  IMAD.WIDE.U32 R4, R193, UR4, R4 ;  /* 0x00000004c1047c25 */ /* 0x000fc8000f8e0004 */
[----:B------:R-:W-:Y:S01]  /*30160*/  IMAD R5, R193, UR5, R5 ;  /* 0x00000005c1057c24 */ /* 0x000fe2000f8e0205 */
[----:B------:R-:W-:Y:S01]  /*30170*/  ULDC.64 UR4, c[0x0][0xbe0] ;  /* 0x0002f80000047ab9 */ /* 0x000fe20000000a00 */
[----:B----4-:R-:W-:Y:S01]  /*30180*/  ISETP.NE.AND P0, PT, R17, 0x1, PT ;  /* 0x000000011100780c */ /* 0x010fe20003f05270 */
[----:B------:R-:W-:-:S12]  /*30190*/  IMAD.WIDE.U32 R4, R25, UR6, R4 ;  /* 0x0000000619047c25 */ /* 0x000fd8000f8e0004 */
[----:B------:R-:W2:Y:S08]  /*301a0*/  @P0 LDC R9, c[0x0][0xcec] ;  /* 0x00033b00ff090b82 */ /* 0x000eb00000000800 */
[----:B------:R-:W4:Y:S01]  /*301b0*/  @P0 LDC R11, c[0x0][0xcf0] ;  /* 0x00033c00ff0b0b82 */ /* 0x000f220000000800 */
[----:B---3--:R-:W-:Y:S02]  /*301c0*/  IMAD R3, R6, 0x20, R10 ;  /* 0x0000002006037824 */ /* 0x008fe400078e020a */
[----:B------:R-:W-:-:S02]  /*301d0*/  IMAD R6, R26, UR6, RZ ;  /* 0x000000061a067c24 */ /* 0x000fc4000f8e02ff */
[----:B------:R-:W-:-:S04]  /*301e0*/  IMAD.IADD R8, R194, 0x1, R3 ;  /* 0x00000001c2087824 */ /* 0x000fc800078e0203 */
[----:B--2---:R-:W-:-:S04]  /*301f0*/  @P0 IMAD.HI.U32 R0, R8, R9, RZ ;  /* 0x0000000908000227 */ /* 0x004fc800078e00ff */
[----:B------:R-:W-:Y:S01]  /*30200*/  IMAD.MOV.U32 R3, RZ, RZ, R8 ;  /* 0x000000ffff037224 */ /* 0x000fe200078e0008 */
[----:B----4-:R-:W-:Y:S01]  /*30210*/  @P0 SHF.R.U32.HI R3, RZ, R11, R0 ;  /* 0x0000000bff030219 */ /* 0x010fe20000011600 */
[----:B------:R-:W-:-:S03]  /*30220*/  IMAD R9, R25, UR7, R6 ;  /* 0x0000000719097c24 */ /* 0x000fc6000f8e0206 */
        /* <DEDUP_REMOVED lines=21> */
.L_x_12934:
[----:B------:R-:W-:Y:S01]  /*30380*/  IMAD R16, R16, R17, RZ ;  /* 0x0000001110107224 */ /* 0x000fe200078e02ff */
[----:B------:R-:W-:Y:S01]  /*30390*/  BSSY B1, `(.L_x_12683) ;  /* 0x0000015000017945 */ /* 0x000fe20003800000 */
[----:B------:R-:W-:-:S05]  /*303a0*/  IMAD.IADD R7, R10, 0x1, R194 ;  /* 0x000000010a077824 */ /* 0x000fca00078e02c2 */
[----:B------:R-:W-:-:S13]  /*303b0*/  ISETP.GE.AND P0, PT, R7, R16, PT ;  /* 0x000000100700720c */ /* 0x000fda0003f06270 */
        /* <DEDUP_REMOVED lines=18> */
.L_x_12684:
[----:B------:R-:W-:Y:S05]  /*304e0*/  BSYNC B1 ;  /* 0x0000000000017941 */ /* 0x000fea0003800000 */
.L_x_12683:
[----:B------:R-:W-:-:S03]  /*304f0*/  UMOV UR4, 0xffffffff ;  /* 0xffffffff00047882 */ /* 0x000fc60000000000 */
[----:B------:R-:W-:Y:S05]  /*30500*/  BRA.DIV UR4, `(.L_x_12685) ;  /* 0x000000b604287947 */ /* 0x000fea000b800000 */
[----:B---3--:R3:W0:Y:S04]  /*30510*/  SHFL.IDX PT, R0, R4, 0x1, 0x181f ;  /* 0x00381f0004007f89 */ /* 0x00862800000e0000 */
[----:B----4-:R3:W4:Y:S02]  /*30520*/  SHFL.IDX PT, R14, R3, 0x1, 0x181f ;  /* 0x00381f00030e7f89 */ /* 0x01072400000e0000 */
.L_x_12938:
[----:B------:R-:W-:Y:S01]  /*30530*/  VIADD R5, R7, 0x20 ;  /* 0x0000002007057836 */ /* 0x000fe20000000000 */
        /* <DEDUP_REMOVED lines=20> */
.L_x_12687:
[----:B------:R-:W-:Y:S05]  /*30680*/  BSYNC B1 ;  /* 0x0000000000017941 */ /* 0x000fea0003800000 */
.L_x_12686:
[----:B------:R-:W-:-:S03]  /*30690*/  UMOV UR4, 0xffffffff ;  /* 0xffffffff00047882 */ /* 0x000fc60000000000 */
[----:B------:R-:W-:Y:S05]  /*306a0*/  BRA.DIV UR4, `(.L_x_12688) ;  /* 0x000000b604087947 */ /* 0x000fea000b800000 */
[----:B0-----:R0:W0:Y:S04]  /*306b0*/  SHFL.IDX PT, R0, R4, 0x2, 0x181f ;  /* 0x00581f0004007f89 */ /* 0x00102800000e0000 */
[----:B----4-:R4:W0:Y:S02]  /*306c0*/  SHFL.IDX PT, R14, R3, 0x2, 0x181f ;  /* 0x00581f00030e7f89 */ /* 0x01082400000e0000 */
.L_x_12942:
        /* <DEDUP_REMOVED lines=21> */
.L_x_12690:
[----:B------:R-:W-:Y:S05]  /*30820*/  BSYNC B1 ;  /* 0x0000000000017941 */ /* 0x000fea0003800000 */
.L_x_12689:
[----:B------:R-:W-:-:S03]  /*30830*/  UMOV UR4, 0xffffffff ;  /* 0xffffffff00047882 */ /* 0x000fc60000000000 */
[----:B------:R-:W-:Y:S05]  /*30840*/  BRA.DIV UR4, `(.L_x_12691) ;  /* 0x000000b204e87947 */ /* 0x000fea000b800000 */
[----:B0-----:R0:W0:Y:S04]  /*30850*/  SHFL.IDX PT, R0, R4, 0x3, 0x181f ;  /* 0x00781f0004007f89 */ /* 0x00102800000e0000 */
[----:B------:R0:W0:Y:S02]  /*30860*/  SHFL.IDX PT, R14, R3, 0x3, 0x181f ;  /* 0x00781f00030e7f89 */ /* 0x00002400000e0000 */
.L_x_12946:
[----:B0-234-:R-:W-:-:S05]  /*30870*/  VIADD R3, R7, 0x60 ;  /* 0x0000006007037836 */ /* 0x01dfca0000000000 */
[----:B------:R-:W-:-:S13]  /*30880*/  ISETP.GE.AND P0, PT, R3, R16, PT ;  /* 0x000000100300720c */ /* 0x000fda0003f06270 */
[----:B------:R-:W-:Y:S05]  /*30890*/  @P0 BRA `(.L_x_12672) ;  /* 0x0000000000440947 */ /* 0x000fea0003800000 */
[----:B------:R-:W-:Y:S02]  /*308a0*/  ULDC UR4, c[0x0][0xbc8] ;  /* 0x0002f20000047ab9 */ /* 0x000fe40000000800 */
[----:B------:R-:W-:Y:S02]  /*308b0*/  ISETP.GE.AND P3, PT, R181, UR4, PT ;  /* 0x00000004b5007c0c */ /* 0x000fe4000bf66270 */
[----:B------:R-:W-:Y:S02]  /*308c0*/  ISETP.GE.AND P2, PT, R183, UR4, PT ;  /* 0x00000004b7007c0c */ /* 0x000fe4000bf46270 */
[----:B------:R-:W-:Y:S02]  /*308d0*/  ISETP.GE.AND P1, PT, R182, UR4, PT ;  /* 0x00000004b6007c0c */ /* 0x000fe4000bf26270 */
[----:B------:R-:W-:-:S07]  /*308e0*/  ISETP.GE.AND P0, PT, R188, UR4, PT ;  /* 0x00000004bc007c0c */ /* 0x000fce000bf06270 */
        /* <DEDUP_REMOVED lines=12> */
.L_x_12672:
[----:B------:R-:W-:Y:S05]  /*309b0*/  BSYNC B0 ;  /* 0x0000000000007941 */ /* 0x000fea0003800000 */
.L_x_12658:
[----:B------:R-:W-:Y:S02]  /*309c0*/  ULDC UR4, c[0x0][0xd3c] ;  /* 0x00034f0000047ab9 */ /* 0x000fe40000000800 */
[----:B-1----:R-:W-:-:S13]  /*309d0*/  ISETP.GE.AND P0, PT, R91, UR4, PT ;  /* 0x000000045b007c0c */ /* 0x002fda000bf06270 */
[----:B------:R-:W-:Y:S05]  /*309e0*/  @!P0 BRA `(.L_x_12692) ;  /* 0xfffffd0c00848947 */ /* 0x000fea000383ffff */
[----:B------:R-:W-:Y:S05]  /*309f0*/  BRA `(.L_x_12458) ;  /* 0x0000009800c47947 */ /* 0x000fea0003800000 */
.L_x_12456:
        /* <DEDUP_REMOVED lines=19> */
.L_x_12693:
        /* <DEDUP_REMOVED lines=44> */
.L_x_12697:
        /* <DEDUP_REMOVED lines=39> */
.L_x_12695:
        /* <DEDUP_REMOVED lines=12> */
.L_x_12698:
        /* <DEDUP_REMOVED lines=63> */
.L_x_12699:
        /* <DEDUP_REMOVED lines=61> */
.L_x_12700:
[----:B01----:R-:W-:-:S05]  /*318e0*/  LOP3.LUT R3, RZ, R2, RZ, 0x33, !PT ;  /* 0x00000002ff037212 */ /* 0x003fca00078e33ff */
[----:B------:R-:W-:-:S05]  /*318f0*/  IMAD.IADD R2, R4, 0x1, R3 ;  /* 0x0000000104027824 */ /* 0x000fca00078e0203 */
[----:B------:R1:W-:Y:S01]  /*31900*/  STL [R1+0x464], R2 ;  /* 0x0004640201007387 */ /* 0x0003e20000100800 */
[----:B------:R-:W-:Y:S05]  /*31910*/  BRA `(.L_x_12701) ;  /* 0x0000000000107947 */ /* 0x000fea0003800000 */
.L_x_12696:
[----:B------:R-:W-:Y:S01]  /*31920*/  IMAD.U32 R2, RZ, RZ, UR6 ;  /* 0x00000006ff027e24 */ /* 0x000fe2000f8e00ff */
[----:B------:R0:W-:Y:S04]  /*31930*/  STL [R1+0x464], RZ ;  /* 0x000464ff01007387 */ /* 0x0001e80000100800 */
[----:B------:R0:W-:Y:S04]  /*31940*/  STL [R1+0x468], RZ ;  /* 0x000468ff01007387 */ /* 0x0001e80000100800 */
[----:B------:R0:W-:Y:S02]  /*31950*/  STL [R1+0x460], R2 ;  /* 0x0004600201007387 */ /* 0x0001e40000100800 */
.L_x_12701:
        /* <DEDUP_REMOVED lines=10> */
.L_x_12694:
        /* <DEDUP_REMOVED lines=8> */
[----:B-1----:R-:W1:Y:S01]  /*31a80*/  S2R R5, SR_TID.X ;  /* 0x0000000000057919 */ /* 0x002e620000002100 */
[----:B------:R-:W2:Y:S01]  /*31a90*/  S2UR UR5, SR_CgaCtaId ;  /* 0x00000000000579c3 */ /* 0x000ea20000008800 */
[----:B------:R-:W-:Y:S01]  /*31aa0*/  UMOV UR4, 0x400 ;  /* 0x0000040000047882 */ /* 0x000fe20000000000 */
[----:B------:R-:W-:Y:S01]  /*31ab0*/  BSSY B8, `(.L_x_12702) ;  /* 0x000086d000087945 */ /* 0x000fe20003800000 */
[----:B------:R-:W-:Y:S01]  /*31ac0*/  STL [R1+0x4e0], RZ ;  /* 0x0004e0ff01007387 */ /* 0x000fe20000100800 */
[----:B------:R-:W-:Y:S01]  /*31ad0*/  IMAD.MOV.U32 R19, RZ, RZ, RZ ;  /* 0x000000ffff137224 */ /* 0x000fe200078e00ff */
[----:B------:R-:W-:Y:S01]  /*31ae0*/  ULDC.64 UR40, c[0x0][0x198] ;  /* 0x0000660000287ab9 */ /* 0x000fe20000000a00 */
[----:B------:R-:W-:Y:S01]  /*31af0*/  ULDC UR39, c[0x0][0xc] ;  /* 0x0000030000277ab9 */ /* 0x000fe20000000800 */
[----:B------:R-:W-:Y:S01]  /*31b00*/  STL [R1+0x470], RZ ;  /* 0x000470ff01007387 */ /* 0x000fe20000100800 */
[----:B--2---:R-:W-:-:S06]  /*31b10*/  ULEA UR4, UR5, UR4, 0x18 ;  /* 0x0000000405047291 */ /* 0x004fcc000f8ec03f */
[----:B------:R-:W-:Y:S01]  /*31b20*/  IMAD.U32 R18, RZ, RZ, UR4 ;  /* 0x00000004ff127e24 */ /* 0x000fe2000f8e00ff */
[C---:B-1----:R-:W-:Y:S01]  /*31b30*/  LOP3.LUT R4, R5.reuse, 0x7f, RZ, 0xc0, !PT ;  /* 0x0000007f05047812 */ /* 0x042fe200078ec0ff */
[----:B---3--:R-:W-:-:S05]  /*31b40*/  IMAD.SHL.U32 R0, R5, 0x8, RZ ;  /* 0x0000000805007824 */ /* 0x008fca00078e00ff */
        /* <DEDUP_REMOVED lines=9> */
[----:B------:R-:W-:Y:S02]  /*31be0*/  IMAD.MOV.U32 R4, RZ, RZ, 0x1 ;  /* 0x00000001ff047424 */ /* 0x000fe400078e00ff */
[----:B------:R-:W-:Y:S01]  /*31bf0*/  IMAD.MOV.U32 R2, RZ, RZ, 0x1 ;  /* 0x00000001ff027424 */ /* 0x000fe200078e00ff */
[----:B------:R0:W-:Y:S04]  /*31c00*/  STL [R1+0x474], R3 ;  /* 0x0004740301007387 */ /* 0x0001e80000100800 */
[----:B------:R-:W-:Y:S04]  /*31c10*/  STL [R1+0x478], R4 ;  /* 0x0004780401007387 */ /* 0x000fe80000100800 */
[----:B------:R1:W-:Y:S01]  /*31c20*/  STL [R1+0x47c], R2 ;  /* 0x00047c0201007387 */ /* 0x0003e20000100800 */
[----:B0-----:R-:W-:-:S02]  /*31c30*/  LOP3.LUT R3, R0, 0x40, RZ, 0xfc, !PT ;  /* 0x0000004000037812 */ /* 0x001fc400078efcff */
[C---:B-1----:R-:W-:Y:S02]  /*31c40*/  LOP3.LUT R2, R0.reuse, 0x80, RZ, 0xfc, !PT ;  /* 0x0000008000027812 */ /* 0x042fe400078efcff */
[----:B------:R-:W-:-:S07]  /*31c50*/  LOP3.LUT R0, R0, 0xc0, RZ, 0xfc, !PT ;  /* 0x000000c000007812 */ /* 0x000fce00078efcff */
.L_x_12868:
        /* <DEDUP_REMOVED lines=20> */
[----:B------:R-:W-:Y:S01]  /*31da0*/  IMAD.MOV.U32 R8, RZ, RZ, RZ ;  /* 0x000000ffff087224 */ /* 0x000fe200078e00ff */
        /* <DEDUP_REMOVED lines=35> */
.L_x_12703:
        /* <DEDUP_REMOVED lines=16> */
.L_x_12704:
[----:B------:R-:W-:Y:S05]  /*320e0*/  @!P1 BRA `(.L_x_12705) ;  /* 0x00000000000c9947 */ /* 0x000fea0003800000 */
[----:B------:R-:W2:Y:S04]  /*320f0*/  LDG.E R7, desc[UR42][R4.64] ;  /* 0x0000002a04077981 */ /* 0x000ea8000c1e1900 */
[----:B------:R-:W2:Y:S02]  /*32100*/  LDG.E R4, desc[UR42][R4.64+0x4] ;  /* 0x0000042a04047981 */ /* 0x000ea4000c1e1900 */
[----:B--2---:R-:W-:-:S07]  /*32110*/  IMAD.IADD R7, R4, 0x1, -R7 ;  /* 0x0000000104077824 */ /* 0x004fce00078e0a07 */
.L_x_12705:
        /* <DEDUP_REMOVED lines=37> */
.L_x_12708:
[----:B------:R-:W-:-:S13]  /*32370*/  ISETP.NE.AND P0, PT, R3, 0x1, PT ;  /* 0x000000010300780c */ /* 0x000fda0003f05270 */
[----:B------:R-:W1:Y:S02]  /*32380*/  @P0 LDC.64 R4, c[0x0][0xae0] ;  /* 0x0002b800ff040b82 */ /* 0x000e640000000a00 */
[----:B-1----:R-:W-:-:S05]  /*32390*/  @P0 IMAD.HI.U32 R4, R2, R4, RZ ;  /* 0x0000000402040227 */ /* 0x002fca00078e00ff */
[----:B------:R-:W-:-:S07]  /*323a0*/  @P0 SHF.R.U32.HI R2, RZ, R5, R4 ;  /* 0x00000005ff020219 */ /* 0x000fce0000011604 */
.L_x_12709:
[----:B------:R-:W-:Y:S05]  /*323b0*/  BSYNC B0 ;  /* 0x0000000000007941 */ /* 0x000fea0003800000 */
.L_x_12707:
[----:B------:R-:W-:-:S05]  /*323c0*/  IMAD R2, R2, R3, R3 ;  /* 0x0000000302027224 */ /* 0x000fca00078e0203 */
[----:B------:R-:W-:-:S07]  /*323d0*/  VIMNMX R8, R8, R2, PT ;  /* 0x0000000208087248 */ /* 0x000fce0003fe0100 */
.L_x_12706:
        /* <DEDUP_REMOVED lines=25> */
.L_x_12712:
[----:B------:R-:W-:-:S13]  /*32570*/  ISETP.NE.AND P0, PT, R3, 0x1, PT ;  /* 0x000000010300780c */ /* 0x000fda0003f05270 */
[----:B------:R-:W1:Y:S02]  /*32580*/  @P0 LDC.64 R4, c[0x0][0xae0] ;  /* 0x0002b800ff040b82 */ /* 0x000e640000000a00 */
[----:B-1----:R-:W-:-:S05]  /*32590*/  @P0 IMAD.HI.U32 R4, R2, R4, RZ ;  /* 0x0000000402040227 */ /* 0x002fca00078e00ff */
[----:B------:R-:W-:-:S07]  /*325a0*/  @P0 SHF.R.U32.HI R2, RZ, R5, R4 ;  /* 0x00000005ff020219 */ /* 0x000fce0000011604 */
.L_x_12713:
[----:B------:R-:W-:Y:S05]  /*325b0*/  BSYNC B0 ;  /* 0x0000000000007941 */ /* 0x000fea0003800000 */
.L_x_12711:
[----:B------:R-:W-:-:S05]  /*325c0*/  IMAD R2, R2, R3, RZ ;  /* 0x0000000302027224 */ /* 0x000fca00078e02ff */
[----:B------:R-:W-:-:S07]  /*325d0*/  VIMNMX R6, R6, R2, !PT ;  /* 0x0000000206067248 */ /* 0x000fce0007fe0100 */
.L_x_12710:
        /* <DEDUP_REMOVED lines=41> */
.L_x_12715:
[----:B------:R-:W-:Y:S05]  /*32870*/  BSYNC B0 ;  /* 0x0000000000007941 */ /* 0x000fea0003800000 */
.L_x_12714:
        /* <DEDUP_REMOVED lines=25> */
.L_x_12949:
[----:B--2---:R-:W-:Y:S02]  /*32a10*/  ISETP.NE.AND P0, PT, R14, RZ, PT ;  /* 0x000000ff0e00720c */ /* 0x004fe40003f05270 */
[----:B------:R-:W-:-:S11]  /*32a20*/  PLOP3.LUT P6, PT, PT, PT, PT, 0x8, 0x0 ;  /* 0x000000000000781c */ /* 0x000fd60003fce170 */
[----:B------:R-:W-:Y:S05]  /*32a30*/  @P0 BRA `(.L_x_12719) ;  /* 0x00000000000c0947 */ /* 0x000fea0003800000 */
[----:B------:R-:W-:-:S03]  /*32a40*/  UMOV UR4, 0xffffffff ;  /* 0xffffffff00047882 */ /* 0x000fc60000000000 */
[----:B------:R-:W-:Y:S05]  /*32a50*/  BRA.DIV UR4, `(.L_x_12720) ;  /* 0x0000009204e07947 */ /* 0x000fea000b800000 */
[----:B------:R-:W-:-:S13]  /*32a60*/  ELECT P6, URZ, PT ;  /* 0x00000000003f782f */ /* 0x000fda00038c0000 */
.L_x_12719:
        /* <DEDUP_REMOVED lines=9> */
.L_x_12952:
[----:B------:R-:W-:Y:S05]  /*32b00*/  BSYNC B1 ;  /* 0x0000000000017941 */ /* 0x000fea0003800000 */
.L_x_12721:
[----:B------:R-:W-:Y:S04]  /*32b10*/  BSSY B1, `(.L_x_12723) ;  /* 0x000007f000017945 */ /* 0x000fe80003800000 */
[----:B------:R-:W-:Y:S05]  /*32b20*/  @!P6 BRA `(.L_x_12724) ;  /* 0x0000000400f4e947 */ /* 0x000fea0003800000 */
[----:B------:R-:W1:Y:S04]  /*32b30*/  LDL R8, [R1+0x470] ;  /* 0x0004700001087983 */ /* 0x000e680000100800 */
[----:B------:R-:W2:Y:S01]  /*32b40*/  LDL R7, [R1+0x47c] ;  /* 0x00047c0001077983 */ /* 0x000ea20000100800 */
[----:B------:R-:W3:Y:S01]  /*32b50*/  S2R R6, SR_TID.X ;  /* 0x0000000000067919 */ /* 0x000ee20000002100 */
[----:B------:R-:W-:Y:S01]  /*32b60*/  BSSY B2, `(.L_x_12725) ;  /* 0x0000007000027945 */ /* 0x000fe20003800000 */
[----:B---3--:R-:W-:-:S04]  /*32b70*/  LOP3.LUT R6, R6, 0x7f, RZ, 0xc0, !PT ;  /* 0x0000007f06067812 */ /* 0x008fc800078ec0ff */
[----:B------:R-:W-:Y:S01]  /*32b80*/  ISETP.NE.AND P1, PT, R6, RZ, PT ;  /* 0x000000ff0600720c */ /* 0x000fe20003f25270 */
[----:B-1----:R-:W-:Y:S01]  /*32b90*/  IMAD R5, R8, 0x8, R18 ;  /* 0x0000000808057824 */ /* 0x002fe200078e0212 */
[----:B--2---:R-:W-:-:S04]  /*32ba0*/  SHF.L.U32 R10, R7, 0x1f, RZ ;  /* 0x0000001f070a7819 */ /* 0x004fc800000006ff */
[----:B------:R-:W1:Y:S02]  /*32bb0*/  SYNCS.PHASECHK.TRANS64.TRYWAIT P0, [R5+URZ+0x324a0], R10 ;  /* 0x0324a00a050075a7 */ /* 0x000e64000800017f */
[----:B-1----:R-:W-:Y:S05]  /*32bc0*/  @!P0 BRA `(.L_x_12726) ;  /* 0x0000009000b88947 */ /* 0x002fea0003800000 */
.L_x_12953:
[----:B------:R-:W-:Y:S05]  /*32bd0*/  BSYNC B2 ;  /* 0x0000000000027941 */ /* 0x000fea0003800000 */
.L_x_12725:
        /* <DEDUP_REMOVED lines=9> */
.L_x_12728:
[----:B------:R-:W-:Y:S05]  /*32c70*/  BSYNC B2 ;  /* 0x0000000000027941 */ /* 0x000fea0003800000 */
.L_x_12727:
        /* <DEDUP_REMOVED lines=13> */
.L_x_12729:
        /* <DEDUP_REMOVED lines=13> */
.L_x_12954:
[----:B------:R-:W-:Y:S05]  /*32e20*/  BSYNC B2 ;  /* 0x0000000000027941 */ /* 0x000fea0003800000 */
.L_x_12730:
[----:B------:R-:W-:Y:S01]  /*32e30*/  BSSY B2, `(.L_x_12732) ;  /* 0x000000b000027945 */ /* 0x000fe20003800000 */
[----:B-12---:R-:W-:Y:S02]  /*32e40*/  IMAD.MOV.U32 R10, RZ, RZ, 0x0 ;  /* 0x00000000ff0a7424 */ /* 0x006fe400078e00ff */
        /* <DEDUP_REMOVED lines=9> */
.L_x_12733:
[----:B------:R-:W-:Y:S05]  /*32ee0*/  BSYNC B2 ;  /* 0x0000000000027941 */ /* 0x000fea0003800000 */
.L_x_12732:
        /* <DEDUP_REMOVED lines=10> */
.L_x_12734:
        /* <DEDUP_REMOVED lines=15> */
.L_x_12735:
        /* <DEDUP_REMOVED lines=15> */
.L_x_12736:
        /* <DEDUP_REMOVED lines=15> */
.L_x_12737:
        /* <DEDUP_REMOVED lines=10> */
.L_x_12724:
[----:B------:R-:W-:Y:S05]  /*33300*/  BSYNC B1 ;  /* 0x0000000000017941 */ /* 0x000fea0003800000 */
.L_x_12723:
        /* <DEDUP_REMOVED lines=13> */
.L_x_12753:
[----:B------:R-:W-:Y:S05]  /*333e0*/  YIELD ;  /* 0x0000000000007946 */ /* 0x000fea0003800000 */
[----:B------:R-:W-:Y:S04]  /*333f0*/  BSSY B1, `(.L_x_12738) ;  /* 0x000007e000017945 */ /* 0x000fe80003800000 */
[----:B--2---:R-:W-:Y:S05]  /*33400*/  @!P6 BRA `(.L_x_12739) ;  /* 0x0000000400f0e947 */ /* 0x004fea0003800000 */
[----:B-1----:R-:W2:Y:S04]  /*33410*/  LDL R6, [R1+0x470] ;  /* 0x0004700001067983 */ /* 0x002ea80000100800 */
[----:B------:R-:W3:Y:S01]  /*33420*/  LDL R7, [R1+0x47c] ;  /* 0x00047c0001077983 */ /* 0x000ee20000100800 */
[----:B------:R-:W1:Y:S01]  /*33430*/  S2R R8, SR_TID.X ;  /* 0x0000000000087919 */ /* 0x000e620000002100 */
[----:B------:R-:W-:Y:S01]  /*33440*/  BSSY B2, `(.L_x_12740) ;  /* 0x0000007000027945 */ /* 0x000fe20003800000 */
[----:B-1----:R-:W-:-:S04]  /*33450*/  LOP3.LUT R8, R8, 0x7f, RZ, 0xc0, !PT ;  /* 0x0000007f08087812 */ /* 0x002fc800078ec0ff */
[----:B------:R-:W-:Y:S01]  /*33460*/  ISETP.NE.AND P2, PT, R8, RZ, PT ;  /* 0x000000ff0800720c */ /* 0x000fe20003f45270 */
[----:B--2---:R-:W-:Y:S01]  /*33470*/  IMAD R6, R6, 0x8, R18 ;  /* 0x0000000806067824 */ /* 0x004fe200078e0212 */
[----:B---3--:R-:W-:-:S04]  /*33480*/  SHF.L.U32 R7, R7, 0x1f, RZ ;  /* 0x0000001f07077819 */ /* 0x008fc800000006ff */
[----:B------:R-:W1:Y:S02]  /*33490*/  SYNCS.PHASECHK.TRANS64.TRYWAIT P1, [R6+URZ+0x324a0], R7 ;  /* 0x0324a007060075a7 */ /* 0x000e64000802017f */
[----:B-1----:R-:W-:Y:S05]  /*334a0*/  @!P1 BRA `(.L_x_12741) ;  /* 0x0000008800a89947 */ /* 0x002fea0003800000 */
.L_x_12955:
[----:B------:R-:W-:Y:S05]  /*334b0*/  BSYNC B2 ;  /* 0x0000000000027941 */ /* 0x000fea0003800000 */
.L_x_12740:
        /* <DEDUP_REMOVED lines=9> */
.L_x_12743:
[----:B------:R-:W-:Y:S05]  /*33550*/  BSYNC B2 ;  /* 0x0000000000027941 */ /* 0x000fea0003800000 */
.L_x_12742:
        /* <DEDUP_REMOVED lines=12> */
.L_x_12744:
        /* <DEDUP_REMOVED lines=13> */
.L_x_12956:
[----:B------:R-:W-:Y:S05]  /*336f0*/  BSYNC B2 ;  /* 0x0000000000027941 */ /* 0x000fea0003800000 */
.L_x_12745:
        /* <DEDUP_REMOVED lines=11> */
.L_x_12748:
[----:B------:R-:W-:Y:S05]  /*337b0*/  BSYNC B2 ;  /* 0x0000000000027941 */ /* 0x000fea0003800000 */
.L_x_12747:
        /* <DEDUP_REMOVED lines=10> */
.L_x_12749:
        /* <DEDUP_REMOVED lines=15> */
.L_x_12750:
        /* <DEDUP_REMOVED lines=15> */
.L_x_12751:
        /* <DEDUP_REMOVED lines=15> */
.L_x_12752:
        /* <DEDUP_REMOVED lines=10> */
.L_x_12739:
[----:B------:R-:W-:Y:S05]  /*33bd0*/  BSYNC B1 ;  /* 0x0000000000017941 */ /* 0x000fea0003800000 */
.L_x_12738:
        /* <DEDUP_REMOVED lines=8> */
[----:B---3--:R-:W-:-:S03]  /*33c60*/  LOP3.LUT R8, R8, R7, RZ, 0x3c, !PT ;  /* 0x0000000708087212 */ /* 0x008fc600078e3cff */
[----:B------:R2:W-:Y:S04]  /*33c70*/  STL [R1+0x470], R6 ;  /* 0x0004700601007387 */ /* 0x0005e80000100800 */
[----:B------:R2:W-:Y:S01]  /*33c80*/  STL [R1+0x47c], R8 ;  /* 0x00047c0801007387 */ /* 0x0005e20000100800 */
[----:B------:R-:W-:Y:S05]  /*33c90*/  @P2 BRA `(.L_x_12753) ;  /* 0xfffffff400d02947 */ /* 0x000fea000383ffff */
.L_x_12717:
[----:B------:R-:W-:Y:S05]  /*33ca0*/  BSYNC B0 ;  /* 0x0000000000007941 */ /* 0x000fea0003800000 */
.L_x_12716:
        /* <DEDUP_REMOVED lines=26> */
.L_x_12756:
[----:B------:R-:W-:-:S13]  /*33e50*/  ISETP.NE.AND P0, PT, R3, 0x1, PT ;  /* 0x000000010300780c */ /* 0x000fda0003f05270 */
[----:B------:R-:W1:Y:S02]  /*33e60*/  @P0 LDC.64 R6, c[0x0][0xae0] ;  /* 0x0002b800ff060b82 */ /* 0x000e640000000a00 */
[----:B-1----:R-:W-:-:S05]  /*33e70*/  @P0 IMAD.HI.U32 R6, R2, R6, RZ ;  /* 0x0000000602060227 */ /* 0x002fca00078e00ff */
[----:B------:R-:W-:-:S07]  /*33e80*/  @P0 SHF.R.U32.HI R2, RZ, R7, R6 ;  /* 0x00000007ff020219 */ /* 0x000fce0000011606 */
.L_x_12757:
[----:B------:R-:W-:Y:S05]  /*33e90*/  BSYNC B0 ;  /* 0x0000000000007941 */ /* 0x000fea0003800000 */
.L_x_12755:
[----:B------:R-:W-:-:S05]  /*33ea0*/  IMAD R2, R2, R3, R3 ;  /* 0x0000000302027224 */ /* 0x000fca00078e0203 */
[----:B------:R-:W-:-:S07]  /*33eb0*/  VIMNMX R5, R5, R2, PT ;  /* 0x0000000205057248 */ /* 0x000fce0003fe0100 */
.L_x_12754:
[----:B------:R-:W2:Y:S01]  /*33ec0*/  LDL R7, [R1+0x4e8] ;  /* 0x0004e80001077983 */ /* 0x000ea20000100800 */
[----:B------:R-:W1:Y:S01]  /*33ed0*/  @P1 LDC R2, c[0x0][0x44c] ;  /* 0x00011300ff021b82 */ /* 0x000e620000000800 */
[----:B------:R-:W-:Y:S01]  /*33ee0*/  VIADD R5, R5, 0x5f ;  /* 0x0000005f05057836 */ /* 0x000fe20000000000 */
[----:B------:R-:W-:Y:S01]  /*33ef0*/  ULDC UR4, c[0x0][0xad4] ;  /* 0x0002b50000047ab9 */ /* 0x000fe20000000800 */
[----:B------:R-:W-:Y:S02]  /*33f00*/  IMAD.MOV.U32 R0, RZ, RZ, R8 ;  /* 0x000000ffff007224 */ /* 0x000fe400078e0008 */
[----:B------:R-:W-:-:S03]  /*33f10*/  IMAD.HI R5, R5, 0x2aaaaaab, RZ ;  /* 0x2aaaaaab05057827 */ /* 0x000fc600078e02ff */
[----:B------:R-:W3:Y:S01]  /*33f20*/  @P1 LDC R6, c[0x0][0x450] ;  /* 0x00011400ff061b82 */ /* 0x000ee20000000800 */
[----:B-1----:R-:W-:-:S05]  /*33f30*/  @P1 IMAD.HI.U32 R2, R8, R2, RZ ;  /* 0x0000000208021227 */ /* 0x002fca00078e00ff */
[----:B---3--:R-:W-:Y:S02]  /*33f40*/  @P1 SHF.R.U32.HI R0, RZ, R6, R2 ;  /* 0x00000006ff001219 */ /* 0x008fe40000011602 */
[----:B------:R-:W-:-:S03]  /*33f50*/  SHF.R.U32.HI R2, RZ, 0x1f, R5 ;  /* 0x0000001fff027819 */ /* 0x000fc60000011605 */
[----:B------:R-:W-:Y:S01]  /*33f60*/  IMAD.IADD R0, R17, 0x1, R0 ;  /* 0x0000000111007824 */ /* 0x000fe200078e0200 */
[----:B------:R-:W-:-:S03]  /*33f70*/  LEA.HI.SX32 R8, R5, R2, 0x1c ;  /* 0x0000000205087211 */ /* 0x000fc600078fe2ff */
[----:B------:R-:W-:Y:S02]  /*33f80*/  VIADD R2, R0, -UR4 ;  /* 0x8000000400027c36 */ /* 0x000fe40008000000 */
        /* <DEDUP_REMOVED lines=13> */
.L_x_12760:
[----:B------:R-:W-:-:S13]  /*34060*/  ISETP.NE.AND P0, PT, R3, 0x1, PT ;  /* 0x000000010300780c */ /* 0x000fda0003f05270 */
[----:B------:R-:W1:Y:S02]  /*34070*/  @P0 LDC.64 R6, c[0x0][0xae0] ;  /* 0x0002b800ff060b82 */ /* 0x000e640000000a00 */
[----:B-1----:R-:W-:-:S05]  /*34080*/  @P0 IMAD.HI.U32 R6, R0, R6, RZ ;  /* 0x0000000600060227 */ /* 0x002fca00078e00ff */
[----:B------:R-:W-:-:S07]  /*34090*/  @P0 SHF.R.U32.HI R0, RZ, R7, R6 ;  /* 0x00000007ff000219 */ /* 0x000fce0000011606 */
.L_x_12761:
[----:B------:R-:W-:Y:S05]  /*340a0*/  BSYNC B0 ;  /* 0x0000000000007941 */ /* 0x000fea0003800000 */
.L_x_12759:
[----:B------:R-:W-:-:S05]  /*340b0*/  IMAD R0, R0, R3, RZ ;  /* 0x0000000300007224 */ /* 0x000fca00078e02ff */
[----:B------:R-:W-:-:S07]  /*340c0*/  VIMNMX R2, R2, R0, !PT ;  /* 0x0000000002027248 */ /* 0x000fce0007fe0100 */
.L_x_12758:
[----:B------:R-:W-:Y:S01]  /*340d0*/  IMAD.HI R2, R2, 0x2aaaaaab, RZ ;  /* 0x2aaaaaab02027827 */ /* 0x000fe200078e02ff */
[----:B------:R-:W-:Y:S01]  /*340e0*/  ISETP.NE.AND P1, PT, R4, RZ, PT ;  /* 0x000000ff0400720c */ /* 0x000fe20003f25270 */
[----:B------:R1:W-:Y:S01]  /*340f0*/  STL [R1+0x4ac], RZ ;  /* 0x0004acff01007387 */ /* 0x0003e20000100800 */
[----:B------:R-:W-:Y:S02]  /*34100*/  BSSY B0, `(.L_x_12762) ;  /* 0x0000024000007945 */ /* 0x000fe40003800000 */
[----:B------:R-:W-:-:S04]  /*34110*/  SHF.R.U32.HI R0, RZ, 0x1f, R2 ;  /* 0x0000001fff007819 */ /* 0x000fc80000011602 */
[----:B------:R-:W-:-:S04]  /*34120*/  LEA.HI.SX32 R0, R2, R0, 0x1c ;  /* 0x0000000002007211 */ /* 0x000fc800078fe2ff */
[----:B------:R-:W-:Y:S01]  /*34130*/  VIMNMX R9, RZ, R0, !PT ;  /* 0x00000000ff097248 */ /* 0x000fe20007fe0100 */
[----:B------:R-:W2:Y:S03]  /*34140*/  @!P1 LDC R4, c[0x0][0xae8] ;  /* 0x0002ba00ff049b82 */ /* 0x000ea60000000800 */
[----:B------:R-:W-:Y:S01]  /*34150*/  ISETP.GT.AND P0, PT, R5, R9, PT ;  /* 0x000000090500720c */ /* 0x000fe20003f04270 */
[----:B------:R1:W-:-:S12]  /*34160*/  STL [R1+0x4a8], R9 ;  /* 0x0004a80901007387 */ /* 0x0003d80000100800 */
[----:B-1----:R-:W-:Y:S05]  /*34170*/  @!P0 BRA `(.L_x_12763) ;  /* 0x0000000000708947 */ /* 0x002fea0003800000 */
        /* <DEDUP_REMOVED lines=28> */
.L_x_12763:
[----:B------:R-:W-:Y:S05]  /*34340*/  BSYNC B0 ;  /* 0x0000000000007941 */ /* 0x000fea0003800000 */
.L_x_12762:
[----:B------:R-:W3:Y:S04]  /*34350*/  LDL R0, [R1+0x4ac] ;  /* 0x0004ac0001007983 */ /* 0x000ee80000100800 */
[----:B-1----:R-:W3:Y:S01]  /*34360*/  LDL R2, [R1+0x4e4] ;  /* 0x0004e40001027983 */ /* 0x002ee20000100800 */
[----:B------:R-:W-:Y:S01]  /*34370*/  BSSY B7, `(.L_x_12764) ;  /* 0x00004c2000077945 */ /* 0x000fe20003800000 */
[----:B---3--:R-:W-:-:S05]  /*34380*/  IMAD R2, R2, R0, R9 ;  /* 0x0000000002027224 */ /* 0x008fca00078e0209 */
[----:B------:R-:W-:Y:S01]  /*34390*/  VIADDMNMX R0, R2, R0, R5, PT ;  /* 0x0000000002007246 */ /* 0x000fe20003800105 */
        /* <DEDUP_REMOVED lines=10> */
[----:B--2---:R-:W2:Y:S01]  /*34440*/  LDC.64 R4, c[0x0][0xd60] ;  /* 0x00035800ff047b82 */ /* 0x004ea20000000a00 */
[----:B------:R-:W1:Y:S08]  /*34450*/  FLO.U32 R0, UR4 ;  /* 0x0000000400007d00 */ /* 0x000e7000080e0000 */
[----:B------:R-:W2:Y:S01]  /*34460*/  POPC R2, UR4 ;  /* 0x0000000400027d09 */ /* 0x000ea20008000000 */
[----:B-1----:R-:W-:-:S13]  /*34470*/  ISETP.EQ.U32.AND P0, PT, R0, R3, PT ;  /* 0x000000030000720c */ /* 0x002fda0003f02070 */
[----:B--2---:R-:W2:Y:S01]  /*34480*/  @P0 ATOMG.E.ADD.STRONG.GPU PT, R5, desc[UR42][R4.64], R2 ;  /* 0x00000002040509a8 */ /* 0x004ea200081ee1ea */
[----:B------:R-:W1:Y:S02]  /*34490*/  S2R R3, SR_LTMASK ;  /* 0x0000000000037919 */ /* 0x000e640000003900 */
[----:B-1----:R-:W-:-:S06]  /*344a0*/  LOP3.LUT R3, R3, UR4, RZ, 0xc0, !PT ;  /* 0x0000000403037c12 */ /* 0x002fcc000f8ec0ff */
[----:B------:R-:W1:Y:S01]  /*344b0*/  POPC R3, R3 ;  /* 0x0000000300037309 */ /* 0x000e620000000000 */
[----:B--2---:R-:W1:Y:S02]  /*344c0*/  SHFL.IDX PT, R0, R5, R0, 0x1f ;  /* 0x00001f0005007589 */ /* 0x004e6400000e0000 */
[----:B-1----:R-:W-:-:S05]  /*344d0*/  IADD3 R0, R0, UR39, R3 ;  /* 0x0000002700007c10 */ /* 0x002fca000fffe003 */
[----:B------:R4:W-:Y:S01]  /*344e0*/  STL [R1+0x460], R0 ;  /* 0x0004600001007387 */ /* 0x0009e20000100800 */
[----:B------:R-:W-:Y:S05]  /*344f0*/  BRA `(.L_x_12766) ;  /* 0x0000004800a47947 */ /* 0x000fea0003800000 */
.L_x_12765:
        /* <DEDUP_REMOVED lines=20> */
.L_x_12768:
[----:B------:R-:W-:Y:S05]  /*34640*/  BSYNC B6 ;  /* 0x0000000000067941 */ /* 0x000fea0003800000 */
.L_x_12767:
        /* <DEDUP_REMOVED lines=9> */
[----:B--2---:R-:W-:Y:S02]  /*346e0*/  IMAD.U32 R4, RZ, RZ, UR6 ;  /* 0x00000006ff047e24 */ /* 0x004fe4000f8e00ff */
        /* <DEDUP_REMOVED lines=9> */
[----:B0--3--:R-:W-:Y:S05]  /*34780*/  CALL.ABS.NOINC R2 ;  /* 0x0000000002007343 */ /* 0x009fea0003c00000 */
.L_x_12771:
        /* <DEDUP_REMOVED lines=15> */
.L_x_12770:
[----:B------:R-:W-:Y:S05]  /*34880*/  BSYNC B6 ;  /* 0x0000000000067941 */ /* 0x000fea0003800000 */
.L_x_12769:
[----:B------:R-:W3:Y:S01]  /*34890*/  LDL R0, [R1+0x46c] ;  /* 0x00046c0001007983 */ /* 0x000ee20000100800 */
[----:B------:R-:W-:Y:S02]  /*348a0*/  ULDC.64 UR4, c[0x0][0xaf0] ;  /* 0x0002bc0000047ab9 */ /* 0x000fe40000000a00 */
[----:B------:R-:W-:Y:S01]  /*348b0*/  ISETP.NE.U32.AND P0, PT, RZ, UR4, PT ;  /* 0x00000004ff007c0c */ /* 0x000fe2000bf05070 */
[----:B------:R-:W4:Y:S03]  /*348c0*/  LDL R17, [R1+0x4b0] ;  /* 0x0004b00001117983 */ /* 0x000f260000100800 */
[----:B------:R-:W-:Y:S01]  /*348d0*/  ISETP.NE.AND.EX P0, PT, RZ, UR5, PT, P0 ;  /* 0x00000005ff007c0c */ /* 0x000fe2000bf05300 */
[----:B------:R-:W-:-:S12]  /*348e0*/  ULDC.64 UR4, c[0x0][0xb00] ;  /* 0x0002c00000047ab9 */ /* 0x000fd80000000a00 */
[----:B------:R-:W1:Y:S01]  /*348f0*/  @P0 LDC.64 R2, c[0x0][0xaf0] ;  /* 0x0002bc00ff020b82 */ /* 0x000e620000000a00 */
[----:B---3--:R-:W-:Y:S02]  /*34900*/  IMAD.MOV.U32 R7, RZ, RZ, R0 ;  /* 0x000000ffff077224 */ /* 0x008fe400078e0000 */
[----:B-1----:R-:W-:-:S05]  /*34910*/  @P0 IMAD.WIDE R2, R0, 0x4, R2 ;  /* 0x0000000400020825 */ /* 0x002fca00078e0202 */
[----:B------:R1:W3:Y:S01]  /*34920*/  @P0 LDG.E R7, desc[UR42][R2.64] ;  /* 0x0000002a02070981 */ /* 0x0002e2000c1e1900 */
[----:B----4-:R-:W-:Y:S01]  /*34930*/  VIADD R0, R17, 0xffffffff ;  /* 0xffffffff11007836 */ /* 0x010fe20000000000 */
[----:B-1----:R-:W1:Y:S02]  /*34940*/  LDC.64 R2, c[0x0][0x418] ;  /* 0x00010600ff027b82 */ /* 0x002e640000000a00 */
[----:B-1----:R-:W-:Y:S01]  /*34950*/  LOP3.LUT P0, RZ, R2, UR4, RZ, 0xfc, !PT ;  /* 0x0000000402ff7c12 */ /* 0x002fe2000f80fcff */
[----:B------:R-:W-:-:S03]  /*34960*/  UMOV UR4, 0xffffffff ;  /* 0xffffffff00047882 */ /* 0x000fc60000000000 */
[----:B------:R-:W-:Y:S02]  /*34970*/  LOP3.LUT P0, RZ, R3, UR5, RZ, 0xfc, P0 ;  /* 0x0000000503ff7c12 */ /* 0x000fe4000800fcff */
[----:B---3--:R-:W-:Y:S01]  /*34980*/  SHF.R.S32.HI R8, RZ, 0x1f, R7 ;  /* 0x0000001fff087819 */ /* 0x008fe20000011407 */
[----:B------:R1:W-:Y:S01]  /*34990*/  STL [R1+0x464], R7 ;  /* 0x0004640701007387 */ /* 0x0003e20000100800 */
[----:B------:R-:W-:-:S03]  /*349a0*/  SEL R17, R7, RZ, !P0 ;  /* 0x000000ff07117207 */ /* 0x000fc60004000000 */
[----:B------:R1:W-:Y:S01]  /*349b0*/  STL [R1+0x468], R8 ;  /* 0x0004680801007387 */ /* 0x0003e20000100800 */
[----:B------:R-:W-:Y:S05]  /*349c0*/  BRA.DIV UR4, `(.L_x_12772) ;  /* 0x0000007604887947 */ /* 0x000fea000b800000 */
[----:B--2---:R-:W2:Y:S02]  /*349d0*/  S2R R4, SR_TID.X ;  /* 0x0000000000047919 */ /* 0x004ea40000002100 */
[----:B--2---:R-:W-:-:S04]  /*349e0*/  SHF.R.U32.HI R4, RZ, 0x5, R4 ;  /* 0x00000005ff047819 */ /* 0x004fc80000011604 */
[----:B------:R-:W-:-:S05]  /*349f0*/  LOP3.LUT R4, R4, 0x3, RZ, 0xc0, !PT ;  /* 0x0000000304047812 */ /* 0x000fca00078ec0ff */
[----:B------:R2:W3:Y:S02]  /*34a00*/  SHFL.IDX PT, R14, R4, RZ, 0x1f ;  /* 0x00001fff040e7589 */ /* 0x0004e400000e0000 */
.L_x_12959:
        /* <DEDUP_REMOVED lines=11> */
.L_x_12962:
        /* <DEDUP_REMOVED lines=24> */
.L_x_12775:
[----:B--2---:R-:W2:Y:S01]  /*34c40*/  LDL R2, [R1+0x478] ;  /* 0x0004780001027983 */ /* 0x004ea20000100800 */
[----:B---3--:R-:W-:Y:S01]  /*34c50*/  IMAD R0, R19, 0x8, R18 ;  /* 0x0000000813007824 */ /* 0x008fe200078e0212 */
[----:B--2---:R-:W-:-:S04]  /*34c60*/  SHF.L.U32 R2, R2, 0x1f, RZ ;  /* 0x0000001f02027819 */ /* 0x004fc800000006ff */
[----:B------:R-:W2:Y:S02]  /*34c70*/  SYNCS.PHASECHK.TRANS64.TRYWAIT P0, [R0+URZ+0x32440], R2 ;  /* 0x03244002000075a7 */ /* 0x000ea4000800017f */
[----:B--2---:R-:W-:Y:S05]  /*34c80*/  @!P0 BRA `(.L_x_12776) ;  /* 0x00000074002c8947 */ /* 0x004fea0003800000 */
.L_x_12963:
        /* <DEDUP_REMOVED lines=11> */
.L_x_12777:
        /* <DEDUP_REMOVED lines=24> */
.L_x_12773:
[----:B--2---:R-:W2:Y:S04]  /*34ec0*/  LDL R2, [R1+0x46c] ;  /* 0x00046c0001027983 */ /* 0x004ea80000100800 */
[----:B------:R-:W4:Y:S01]  /*34ed0*/  LDL R3, [R1+0x498] ;  /* 0x0004980001037983 */ /* 0x000f220000100800 */
[----:B------:R-:W-:Y:S05]  /*34ee0*/  WARPSYNC.ALL ;  /* 0x0000000000007948 */ /* 0x000fea0003800000 */
[----:B------:R-:W-:Y:S01]  /*34ef0*/  ULDC.64 UR4, c[0x0][0xaf8] ;  /* 0x0002be0000047ab9 */ /* 0x000fe20000000a00 */
[----:B---3--:R-:W-:Y:S01]  /*34f00*/  VIADD R0, R18, 0x18400 ;  /* 0x0001840012007836 */ /* 0x008fe20000000000 */
[----:B------:R-:W-:Y:S01]  /*34f10*/  BAR.SYNC.DEFER_BLOCKING 0x8, 0x180 ;  /* 0x0206000000007b1d */ /* 0x000fe20000010000 */
[----:B------:R-:W-:-:S03]  /*34f20*/  ISETP.NE.U32.AND P0, PT, RZ, UR4, PT ;  /* 0x00000004ff007c0c */ /* 0x000fc6000bf05070 */
[----:B------:R-:W-:Y:S02]  /*34f30*/  LOP3.LUT P1, RZ, R0, 0x3ff, RZ, 0xc0, !PT ;  /* 0x000003ff00ff7812 */ /* 0x000fe4000782c0ff */
[----:B------:R-:W-:Y:S01]  /*34f40*/  ISETP.NE.AND.EX P0, PT, RZ, UR5, PT, P0 ;  /* 0x00000005ff007c0c */ /* 0x000fe2000bf05300 */
[----:B------:R-:W-:Y:S01]  /*34f50*/  BSSY B6, `(.L_x_12778) ;  /* 0x0000019000067945 */ /* 0x000fe20003800000 */
[----:B--2---:R-:W-:-:S04]  /*34f60*/  SHF.R.S32.HI R0, RZ, 0x1f, R2 ;  /* 0x0000001fff007819 */ /* 0x004fc80000011402 */
[----:B------:R-:W-:Y:S02]  /*34f70*/  SEL R4, R0, RZ, !P0 ;  /* 0x000000ff00047207 */ /* 0x000fe40004000000 */
[----:B----4-:R-:W-:Y:S02]  /*34f80*/  SHF.R.S32.HI R3, RZ, 0x1f, R3 ;  /* 0x0000001fff037819 */ /* 0x010fe40000011403 */
        /* <DEDUP_REMOVED lines=21> */
.L_x_12779:
[----:B------:R-:W-:Y:S05]  /*350e0*/  BSYNC B6 ;  /* 0x0000000000067941 */ /* 0x000fea0003800000 */
.L_x_12778:
[----:B------:R-:W3:Y:S01]  /*350f0*/  LDL R11, [R1+0x488] ;  /* 0x00048800010b7983 */ /* 0x000ee20000100800 */
[----:B-1----:R-:W1:Y:S01]  /*35100*/  LDC R7, c[0x0][0x448] ;  /* 0x00011200ff077b82 */ /* 0x002e620000000800 */
        /* <DEDUP_REMOVED lines=15> */
[----:B---3--:R-:W-:-:S04]  /*35200*/  IMAD.IADD R5, R0, 0x1, R11 ;  /* 0x0000000100057824 */ /* 0x008fc800078e020b */
        /* <DEDUP_REMOVED lines=44> */
[----:B------:R-:W0:Y:S04]  /*354d0*/  SHFL.IDX PT, R5, R3, RZ, 0x181f ;  /* 0x00181fff03057589 */ /* 0x000e2800000e0000 */
[----:B------:R-:W1:Y:S01]  /*354e0*/  SHFL.IDX PT, R4, R2, RZ, 0x181f ;  /* 0x00181fff02047589 */ /* 0x000e6200000e0000 */
[----:B--2---:R-:W-:-:S03]  /*354f0*/  IMAD R0, R11, R7, RZ ;  /* 0x000000070b007224 */ /* 0x004fc600078e02ff */
[----:B------:R-:W-:Y:S01]  /*35500*/  SHFL.IDX PT, R7, R2, 0x1, 0x181f ;  /* 0x00381f0002077f89 */ /* 0x000fe200000e0000 */
[----:B---3--:R-:W-:-:S03]  /*35510*/  IMAD.IADD R10, R10, 0x1, R6 ;  /* 0x000000010a0a7824 */ /* 0x008fc600078e0206 */
[----:B------:R-:W2:Y:S01]  /*35520*/  SHFL.IDX PT, R6, R3, 0x1, 0x181f ;  /* 0x00381f0003067f89 */ /* 0x000ea200000e0000 */
[C---:B------:R-:W-:Y:S01]  /*35530*/  VIADD R11, R10.reuse, 0x10 ;  /* 0x000000100a0b7836 */ /* 0x040fe20000000000 */
[CC--:B------:R-:W-:Y:S02]  /*35540*/  ISETP.GE.AND P1, PT, R10.reuse, R0.reuse, PT ;  /* 0x000000000a00720c */ /* 0x0c0fe40003f26270 */
[----:B------:R-:W-:Y:S02]  /*35550*/  STL [R1+0x488], R10 ;  /* 0x0004880a01007387 */ /* 0x000fe40000100800 */
[----:B------:R-:W-:Y:S02]  /*35560*/  ISETP.GE.AND P2, PT, R11, R0, PT ;  /* 0x000000000b00720c */ /* 0x000fe40003f46270 */
[----:B------:R3:W-:Y:S07]  /*35570*/  STL [R1+0x4c0], R11 ;  /* 0x0004c00b01007387 */ /* 0x0007ee0000100800 */
[----:B0-----:R-:W-:Y:S01]  /*35580*/  @!P1 LEA R5, P3, R9, R5, 0x1 ;  /* 0x0000000509059211 */ /* 0x001fe200078608ff */
[----:B---3--:R-:W-:-:S04]  /*35590*/  VIADD R11, R10, 0x20 ;  /* 0x000000200a0b7836 */ /* 0x008fc80000000000 */
        /* <DEDUP_REMOVED lines=67> */
.L_x_12980:
        /* <DEDUP_REMOVED lines=12> */
.L_x_12781:
        /* <DEDUP_REMOVED lines=37> */
.L_x_12783:
[----:B------:R-:W-:Y:S05]  /*35ce0*/  BSYNC B6 ;  /* 0x0000000000067941 */ /* 0x000fea0003800000 */
.L_x_12782:
        /* <DEDUP_REMOVED lines=144> */
[----:B------:R2:W3:Y:S04]  /*365f0*/  SHFL.IDX PT, R6, R0, 0x7, 0x181f ;  /* 0x00f81f0000067f89 */ /* 0x0004e800000e0000 */
[----:B------:R2:W-:Y:S04]  /*36600*/  @!P4 LDGSTS.E.BYPASS.LTC128B.128 [R9+0x25400], desc[UR42][R4.64], !P3 ;  /* 0x254000000409cfae */ /* 0x0005e8000d901d6a */
[----:B------:R2:W-:Y:S04]  /*36610*/  @!P4 LDGSTS.E.BYPASS.LTC128B.128 [R9+0x29400], desc[UR42][R4.64+0x80], !P2 ;  /* 0x294000800409cfae */ /* 0x0005e8000d101d6a */
[----:B------:R2:W-:Y:S04]  /*36620*/  @!P4 LDGSTS.E.BYPASS.LTC128B.128 [R9+0x2d400], desc[UR42][R4.64+0x100], !P1 ;  /* 0x2d4001000409cfae */ /* 0x0005e8000c901d6a */
[----:B-1----:R2:W-:Y:S02]  /*36630*/  @!P4 LDGSTS.E.BYPASS.LTC128B.128 [R9+0x31400], desc[UR42][R4.64+0x180], !P0 ;  /* 0x314001800409cfae */ /* 0x0025e4000c101d6a */
.L_x_12998:
[----:B--2---:R-:W2:Y:S01]  /*36640*/  LDL.LU R0, [R1+0x4dc] ;  /* 0x0004dc0001007983 */ /* 0x004ea20000300800 */
[----:B------:R-:W-:Y:S01]  /*36650*/  BSSY B0, `(.L_x_12785) ;  /* 0x000000d000007945 */ /* 0x000fe20003800000 */
[----:B--2---:R-:W-:-:S13]  /*36660*/  ISETP.GE.AND P4, PT, R0, R3, PT ;  /* 0x000000030000720c */ /* 0x004fda0003f86270 */
[----:B------:R-:W-:Y:S05]  /*36670*/  @P4 BRA `(.L_x_12786) ;  /* 0x0000000000284947 */ /* 0x000fea0003800000 */
[----:B------:R-:W2:Y:S01]  /*36680*/  LDL R0, [R1+0x474] ;  /* 0x0004740001007983 */ /* 0x000ea20000100800 */
[----:B------:R-:W-:-:S05]  /*36690*/  LEA R2, P4, R8, R2, 0x1 ;  /* 0x0000000208027211 */ /* 0x000fca00078808ff */
[----:B---3--:R-:W-:-:S05]  /*366a0*/  IMAD.X R3, RZ, RZ, R6, P4 ;  /* 0x000000ffff037224 */ /* 0x008fca00020e0606 */
[----:B------:R-:W-:Y:S01]  /*366b0*/  @!PT LDS RZ, [RZ] ;  /* 0x00000000fffff984 */ /* 0x000fe20000000800 */
[----:B------:R-:W-:Y:S01]  /*366c0*/  @!PT LDS RZ, [RZ] ;  /* 0x00000000fffff984 */ /* 0x000fe20000000800 */
[----:B------:R-:W-:Y:S01]  /*366d0*/  @!PT LDS RZ, [RZ] ;  /* 0x00000000fffff984 */ /* 0x000fe20000000800 */
[----:B--2---:R1:W-:Y:S04]  /*366e0*/  LDGSTS.E.BYPASS.LTC128B.128 [R0+0x25c00], desc[UR42][R2.64], !P3 ;  /* 0x25c0000002007fae */ /* 0x0043e8000d901d6a */
[----:B------:R1:W-:Y:S04]  /*366f0*/  LDGSTS.E.BYPASS.LTC128B.128 [R0+0x29c00], desc[UR42][R2.64+0x80], !P2 ;  /* 0x29c0008002007fae */ /* 0x0003e8000d101d6a */
[----:B------:R1:W-:Y:S04]  /*36700*/  LDGSTS.E.BYPASS.LTC128B.128 [R0+0x2dc00], desc[UR42][R2.64+0x100], !P1 ;  /* 0x2dc0010002007fae */ /* 0x0003e8000c901d6a */
[----:B------:R1:W-:Y:S02]  /*36710*/  LDGSTS.E.BYPASS.LTC128B.128 [R0+0x31c00], desc[UR42][R2.64+0x180], !P0 ;  /* 0x31c0018002007fae */ /* 0x0003e4000c101d6a */
.L_x_12786:
[----:B------:R-:W-:Y:S05]  /*36720*/  BSYNC B0 ;  /* 0x0000000000007941 */ /* 0x000fea0003800000 */
.L_x_12785:
[----:B------:R-:W-:Y:S01]  /*36730*/  NOP ;  /* 0x0000000000007918 */ /* 0x000fe20000000000 */
[----:B------:R-:W-:-:S13]  /*36740*/  PLOP3.LUT P0, PT, PT, PT, PT, 0x80, 0x0 ;  /* 0x000000000000781c */ /* 0x000fda0003f0f070 */
.L_x_12787:
        /* <DEDUP_REMOVED lines=18> */
.L_x_12999:
[----:B------:R-:W-:Y:S05]  /*36870*/  BSYNC B0 ;  /* 0x0000000000007941 */ /* 0x000fea0003800000 */
.L_x_12788:
[----:B------:R-:W2:Y:S01]  /*36880*/  LDL R2, [R1+0x48c] ;  /* 0x00048c0001027983 */ /* 0x000ea20000100800 */
[----:B------:R-:W-:Y:S01]  /*36890*/  BSSY B0, `(.L_x_12790) ;  /* 0x000005a000007945 */ /* 0x000fe20003800000 */
[----:B--2---:R-:W-:-:S13]  /*368a0*/  LOP3.LUT P0, RZ, R2, 0x1, RZ, 0xc0, !PT ;  /* 0x0000000102ff7812 */ /* 0x004fda000780c0ff */
[----:B------:R-:W-:Y:S05]  /*368b0*/  @!P0 BRA `(.L_x_12791) ;  /* 0x00000004005c8947 */ /* 0x000fea0003800000 */
[----:B0-----:R-:W1:Y:S01]  /*368c0*/  LDL R4, [R1+0x478] ;  /* 0x0004780001047983 */ /* 0x001e620000100800 */
[----:B------:R-:W0:Y:S02]  /*368d0*/  S2R R2, SR_TID.X ;  /* 0x0000000000027919 */ /* 0x000e240000002100 */
[----:B0-----:R-:W-:Y:S01]  /*368e0*/  LOP3.LUT R3, R2, 0x7f, RZ, 0xc0, !PT ;  /* 0x0000007f02037812 */ /* 0x001fe200078ec0ff */
[----:B------:R-:W-:Y:S01]  /*368f0*/  IMAD R2, R19, 0x8, R18 ;  /* 0x0000000813027824 */ /* 0x000fe200078e0212 */
[----:B------:R-:W-:Y:S02]  /*36900*/  BSSY B1, `(.L_x_12792) ;  /* 0x0000005000017945 */ /* 0x000fe40003800000 */
[----:B------:R-:W-:Y:S02]  /*36910*/  ISETP.NE.AND P1, PT, R3, RZ, PT ;  /* 0x000000ff0300720c */ /* 0x000fe40003f25270 */
[----:B-1----:R-:W-:-:S04]  /*36920*/  SHF.L.U32 R0, R4, 0x1f, RZ ;  /* 0x0000001f04007819 */ /* 0x002fc800000006ff */
[----:B------:R-:W0:Y:S02]  /*36930*/  SYNCS.PHASECHK.TRANS64.TRYWAIT P0, [R2+URZ+0x32460], R0 ;  /* 0x03246000020075a7 */ /* 0x000e24000800017f */
[----:B0-----:R-:W-:Y:S05]  /*36940*/  @!P0 BRA `(.L_x_12793) ;  /* 0x0000007000648947 */ /* 0x001fea0003800000 */
.L_x_13000:
[----:B------:R-:W-:Y:S05]  /*36950*/  BSYNC B1 ;  /* 0x0000000000017941 */ /* 0x000fea0003800000 */
.L_x_12792:
        /* <DEDUP_REMOVED lines=9> */
.L_x_12795:
[----:B------:R-:W-:Y:S05]  /*369f0*/  BSYNC B1 ;  /* 0x0000000000017941 */ /* 0x000fea0003800000 */
.L_x_12794:
        /* <DEDUP_REMOVED lines=12> */
.L_x_12796:
        /* <DEDUP_REMOVED lines=15> */
.L_x_12797:
        /* <DEDUP_REMOVED lines=15> */
.L_x_12798:
        /* <DEDUP_REMOVED lines=15> */
.L_x_12799:
        /* <DEDUP_REMOVED lines=10> */
.L_x_12791:
[----:B------:R-:W-:Y:S05]  /*36e30*/  BSYNC B0 ;  /* 0x0000000000007941 */ /* 0x000fea0003800000 */
.L_x_12790:
[----:B0-----:R-:W1:Y:S04]  /*36e40*/  LDL R4, [R1+0x4b0] ;  /* 0x0004b00001047983 */ /* 0x001e680000100800 */
[----:B------:R-:W2:Y:S01]  /*36e50*/  LDL R5, [R1+0x484] ;  /* 0x0004840001057983 */ /* 0x000ea20000100800 */
[----:B------:R-:W-:Y:S01]  /*36e60*/  BSSY B0, `(.L_x_12800) ;  /* 0x00001f8000007945 */ /* 0x000fe20003800000 */
[----:B-1----:R-:W-:-:S05]  /*36e70*/  VIADD R0, R4, 0xfffffffe ;  /* 0xfffffffe04007836 */ /* 0x002fca0000000000 */
[----:B--2---:R-:W-:-:S13]  /*36e80*/  ISETP.GE.AND P0, PT, R0, R5, PT ;  /* 0x000000050000720c */ /* 0x004fda0003f06270 */
[----:B------:R-:W-:Y:S05]  /*36e90*/  @!P0 BRA `(.L_x_12801) ;  /* 0x0000001c00d08947 */ /* 0x000fea0003800000 */
[----:B------:R-:W2:Y:S04]  /*36ea0*/  LDL.LU R9, [R1+0x4e4] ;  /* 0x0004e40001097983 */ /* 0x000ea80000300800 */
[----:B------:R-:W4:Y:S04]  /*36eb0*/  LDL.LU R8, [R1+0x4ac] ;  /* 0x0004ac0001087983 */ /* 0x000f280000300800 */
[----:B------:R-:W5:Y:S04]  /*36ec0*/  LDL.LU R7, [R1+0x4ec] ;  /* 0x0004ec0001077983 */ /* 0x000f680000300800 */
[----:B---3--:R-:W3:Y:S04]  /*36ed0*/  LDL.LU R6, [R1+0x4a8] ;  /* 0x0004a80001067983 */ /* 0x008ee80000300800 */
[----:B------:R-:W3:Y:S01]  /*36ee0*/  LDL.LU R4, [R1+0x4e8] ;  /* 0x0004e80001047983 */ /* 0x000ee20000300800 */
[----:B------:R-:W-:Y:S01]  /*36ef0*/  BSSY B2, `(.L_x_12802) ;  /* 0x00000ad000027945 */ /* 0x000fe20003800000 */
[----:B--2---:R-:W-:-:S04]  /*36f00*/  VIADD R3, R9, 0x1 ;  /* 0x0000000109037836 */ /* 0x004fc80000000000 */
[----:B----4-:R-:W-:Y:S01]  /*36f10*/  IMAD R3, R3, R8, RZ ;  /* 0x0000000803037224 */ /* 0x010fe200078e02ff */
[----:B------:R-:W-:Y:S02]  /*36f20*/  LOP3.LUT R8, RZ, R5, RZ, 0x33, !PT ;  /* 0x00000005ff087212 */ /* 0x000fe400078e33ff */
[----:B-----5:R-:W-:Y:S02]  /*36f30*/  LOP3.LUT R2, RZ, R7, RZ, 0x33, !PT ;  /* 0x00000007ff027212 */ /* 0x020fe400078e33ff */
[----:B------:R-:W-:-:S04]  /*36f40*/  LOP3.LUT R3, RZ, R3, RZ, 0x33, !PT ;  /* 0x00000003ff037212 */ /* 0x000fc800078e33ff */
[----:B---3--:R-:W-:Y:S02]  /*36f50*/  VIADDMNMX R2, R3, -R6, R2, !PT ;  /* 0x8000000603027246 */ /* 0x008fe40007800102 */
        /* <DEDUP_REMOVED lines=42> */
.L_x_12806:
        /* <DEDUP_REMOVED lines=8> */
.L_x_13001:
[----:B------:R-:W-:Y:S05]  /*37280*/  BSYNC B3 ;  /* 0x0000000000037941 */ /* 0x000fea0003800000 */
.L_x_12807:
        /* <DEDUP_REMOVED lines=9> */
.L_x_12810:
[----:B------:R-:W-:Y:S05]  /*37320*/  BSYNC B3 ;  /* 0x0000000000037941 */ /* 0x000fea0003800000 */
.L_x_12809:
        /* <DEDUP_REMOVED lines=12> */
.L_x_12811:
        /* <DEDUP_REMOVED lines=13> */
.L_x_13002:
[----:B------:R-:W-:Y:S05]  /*374c0*/  BSYNC B3 ;  /* 0x0000000000037941 */ /* 0x000fea0003800000 */
.L_x_12812:
        /* <DEDUP_REMOVED lines=11> */
.L_x_12815:
[----:B------:R-:W-:Y:S05]  /*37580*/  BSYNC B3 ;  /* 0x0000000000037941 */ /* 0x000fea0003800000 */
.L_x_12814:
        /* <DEDUP_REMOVED lines=9> */
.L_x_12816:
        /* <DEDUP_REMOVED lines=15> */
.L_x_12817:
        /* <DEDUP_REMOVED lines=15> */
.L_x_12818:
        /* <DEDUP_REMOVED lines=15> */
.L_x_12819:
        /* <DEDUP_REMOVED lines=10> */
.L_x_12805:
[----:B------:R-:W-:Y:S05]  /*37990*/  BSYNC B1 ;  /* 0x0000000000017941 */ /* 0x000fea0003800000 */
.L_x_12804:
[----:B------:R-:W2:Y:S02]  /*379a0*/  LDL.LU R5, [R1+0x4b0] ;  /* 0x0004b00001057983 */ /* 0x000ea40000300800 */
[----:B--2---:R-:W-:-:S07]  /*379b0*/  VIADD R0, R5, 0xfffffffd ;  /* 0xfffffffd05007836 */ /* 0x004fce0000000000 */
.L_x_12803:
[----:B------:R-:W-:Y:S05]  /*379c0*/  BSYNC B2 ;  /* 0x0000000000027941 */ /* 0x000fea0003800000 */
.L_x_12802:
[----:B------:R-:W-:-:S05]  /*379d0*/  VIADD R8, R8, 0xfffffffe ;  /* 0xfffffffe08087836 */ /* 0x000fca0000000000 */
[----:B------:R-:W-:-:S13]  /*379e0*/  ISETP.NE.AND P0, PT, R8, R4, PT ;  /* 0x000000040800720c */ /* 0x000fda0003f05270 */
[----:B------:R-:W-:Y:S05]  /*379f0*/  @!P0 BRA `(.L_x_12801) ;  /* 0x0000001000f88947 */ /* 0x000fea0003800000 */
.L_x_12852:
        /* <DEDUP_REMOVED lines=35> */
.L_x_12822:
        /* <DEDUP_REMOVED lines=8> */
.L_x_13003:
[----:B------:R-:W-:Y:S05]  /*37cb0*/  BSYNC B2 ;  /* 0x0000000000027941 */ /* 0x000fea0003800000 */
.L_x_12823:
        /* <DEDUP_REMOVED lines=9> */
.L_x_12826:
[----:B------:R-:W-:Y:S05]  /*37d50*/  BSYNC B2 ;  /* 0x0000000000027941 */ /* 0x000fea0003800000 */
.L_x_12825:
        /* <DEDUP_REMOVED lines=12> */
.L_x_12827:
        /* <DEDUP_REMOVED lines=13> */
.L_x_13004:
[----:B------:R-:W-:Y:S05]  /*37ef0*/  BSYNC B2 ;  /* 0x0000000000027941 */ /* 0x000fea0003800000 */
.L_x_12828:
        /* <DEDUP_REMOVED lines=11> */
.L_x_12831:
[----:B------:R-:W-:Y:S05]  /*37fb0*/  BSYNC B2 ;  /* 0x0000000000027941 */ /* 0x000fea0003800000 */
.L_x_12830:
        /* <DEDUP_REMOVED lines=9> */
.L_x_12832:
        /* <DEDUP_REMOVED lines=15> */
.L_x_12833:
        /* <DEDUP_REMOVED lines=15> */
.L_x_12834:
        /* <DEDUP_REMOVED lines=15> */
.L_x_12835:
        /* <DEDUP_REMOVED lines=10> */
.L_x_12821:
[----:B------:R-:W-:Y:S05]  /*383c0*/  BSYNC B1 ;  /* 0x0000000000017941 */ /* 0x000fea0003800000 */
.L_x_12820:
        /* <DEDUP_REMOVED lines=35> */
.L_x_12838:
        /* <DEDUP_REMOVED lines=8> */
.L_x_13005:
[----:B------:R-:W-:Y:S05]  /*38680*/  BSYNC B2 ;  /* 0x0000000000027941 */ /* 0x000fea0003800000 */
.L_x_12839:
        /* <DEDUP_REMOVED lines=9> */
.L_x_12842:
[----:B------:R-:W-:Y:S05]  /*38720*/  BSYNC B2 ;  /* 0x0000000000027941 */ /* 0x000fea0003800000 */
.L_x_12841:
        /* <DEDUP_REMOVED lines=12> */
.L_x_12843:
        /* <DEDUP_REMOVED lines=13> */
.L_x_13006:
[----:B------:R-:W-:Y:S05]  /*388c0*/  BSYNC B2 ;  /* 0x0000000000027941 */ /* 0x000fea0003800000 */
.L_x_12844:
        /* <DEDUP_REMOVED lines=11> */
.L_x_12847:
[----:B------:R-:W-:Y:S05]  /*38980*/  BSYNC B2 ;  /* 0x0000000000027941 */ /* 0x000fea0003800000 */
.L_x_12846:
        /* <DEDUP_REMOVED lines=9> */
.L_x_12848:
        /* <DEDUP_REMOVED lines=15> */
.L_x_12849:
        /* <DEDUP_REMOVED lines=15> */
.L_x_12850:
        /* <DEDUP_REMOVED lines=15> */
.L_x_12851:
        /* <DEDUP_REMOVED lines=10> */
.L_x_12837:
[----:B------:R-:W-:Y:S05]  /*38d90*/  BSYNC B1 ;  /* 0x0000000000017941 */ /* 0x000fea0003800000 */
.L_x_12836:
[----:B------:R-:W2:Y:S01]  /*38da0*/  LDL R5, [R1+0x484] ;  /* 0x0004840001057983 */ /* 0x000ea20000100800 */
[----:B------:R-:W-:Y:S01]  /*38db0*/  VIADD R0, R0, 0xfffffffe ;  /* 0xfffffffe00007836 */ /* 0x000fe20000000000 */
[----:B--2---:R-:W-:-:S13]  /*38dc0*/  ISETP.GT.AND P0, PT, R6, R5, PT ;  /* 0x000000050600720c */ /* 0x004fda0003f04270 */
[----:B------:R-:W-:Y:S05]  /*38dd0*/  @P0 BRA `(.L_x_12852) ;  /* 0xffffffec00080947 */ /* 0x000fea000383ffff */
.L_x_12801:
[----:B------:R-:W-:Y:S05]  /*38de0*/  BSYNC B0 ;  /* 0x0000000000007941 */ /* 0x000fea0003800000 */
.L_x_12800:
[----:B------:R-:W0:Y:S02]  /*38df0*/  S2R R2, SR_TID.X ;  /* 0x0000000000027919 */ /* 0x000e240000002100 */
[----:B0-----:R-:W-:Y:S02]  /*38e00*/  LOP3.LUT R3, R2, 0x7f, RZ, 0xc0, !PT ;  /* 0x0000007f02037812 */ /* 0x001fe400078ec0ff */
[----:B------:R-:W2:Y:S01]  /*38e10*/  LDL.LU R2, [R1+0x478] ;  /* 0x0004780001027983 */ /* 0x000ea20000300800 */
[----:B------:R-:W-:Y:S01]  /*38e20*/  VIADD R19, R19, 0x1 ;  /* 0x0000000113137836 */ /* 0x000fe20000000000 */
[----:B------:R-:W-:Y:S01]  /*38e30*/  ISETP.NE.AND P1, PT, R3, RZ, PT ;  /* 0x000000ff0300720c */ /* 0x000fe20003f25270 */
[----:B------:R-:W-:Y:S03]  /*38e40*/  BSSY B0, `(.L_x_12853) ;  /* 0x0000013000007945 */ /* 0x000fe60003800000 */
[----:B------:R-:W-:-:S04]  /*38e50*/  ISETP.NE.AND P0, PT, R19, 0x2, PT ;  /* 0x000000021300780c */ /* 0x000fc80003f05270 */
[----:B------:R-:W-:-:S04]  /*38e60*/  SEL R0, RZ, 0x1, P0 ;  /* 0x00000001ff007807 */ /* 0x000fc80000000000 */
[----:B--2---:R-:W-:-:S05]  /*38e70*/  LOP3.LUT R2, R2, R0, RZ, 0x3c, !PT ;  /* 0x0000000002027212 */ /* 0x004fca00078e3cff */
[----:B------:R0:W-:Y:S01]  /*38e80*/  STL [R1+0x478], R2 ;  /* 0x0004780201007387 */ /* 0x0001e20000100800 */
[----:B------:R-:W-:Y:S05]  /*38e90*/  @P1 BRA `(.L_x_12854) ;  /* 0x0000000000341947 */ /* 0x000fea0003800000 */
[----:B------:R-:W1:Y:S01]  /*38ea0*/  S2R R3, SR_LANEID ;  /* 0x0000000000037919 */ /* 0x000e620000000000 */
[----:B------:R-:W-:Y:S01]  /*38eb0*/  VOTEU.ANY UR4, UPT, PT ;  /* 0x0000000000047886 */ /* 0x000fe200038e0100 */
[----:B------:R-:W2:Y:S01]  /*38ec0*/  LDC.64 R4, c[0x0][0xd60] ;  /* 0x00035800ff047b82 */ /* 0x000ea20000000a00 */
[----:B------:R-:W1:Y:S08]  /*38ed0*/  FLO.U32 R0, UR4 ;  /* 0x0000000400007d00 */ /* 0x000e7000080e0000 */
[----:B0-----:R-:W2:Y:S01]  /*38ee0*/  POPC R2, UR4 ;  /* 0x0000000400027d09 */ /* 0x001ea20008000000 */
[----:B-1----:R-:W-:-:S13]  /*38ef0*/  ISETP.EQ.U32.AND P1, PT, R0, R3, PT ;  /* 0x000000030000720c */ /* 0x002fda0003f22070 */
[----:B--2---:R-:W2:Y:S01]  /*38f00*/  @P1 ATOMG.E.ADD.STRONG.GPU PT, R5, desc[UR42][R4.64], R2 ;  /* 0x00000002040519a8 */ /* 0x004ea200081ee1ea */
[----:B------:R-:W0:Y:S02]  /*38f10*/  S2R R3, SR_LTMASK ;  /* 0x0000000000037919 */ /* 0x000e240000003900 */
[----:B0-----:R-:W-:-:S06]  /*38f20*/  LOP3.LUT R3, R3, UR4, RZ, 0xc0, !PT ;  /* 0x0000000403037c12 */ /* 0x001fcc000f8ec0ff */
[----:B------:R-:W0:Y:S01]  /*38f30*/  POPC R3, R3 ;  /* 0x0000000300037309 */ /* 0x000e220000000000 */
[----:B--2---:R-:W0:Y:S02]  /*38f40*/  SHFL.IDX PT, R0, R5, R0, 0x1f ;  /* 0x00001f0005007589 */ /* 0x004e2400000e0000 */
[----:B0-----:R-:W-:-:S05]  /*38f50*/  IADD3 R0, R0, UR39, R3 ;  /* 0x0000002700007c10 */ /* 0x001fca000fffe003 */
[----:B------:R1:W-:Y:S02]  /*38f60*/  STL [R1+0x460], R0 ;  /* 0x0004600001007387 */ /* 0x0003e40000100800 */
.L_x_12854:
[----:B------:R-:W-:Y:S05]  /*38f70*/  BSYNC B0 ;  /* 0x0000000000007941 */ /* 0x000fea0003800000 */
.L_x_12853:
[----:B------:R-:W-:-:S07]  /*38f80*/  SEL R19, R19, RZ, P0 ;  /* 0x000000ff13137207 */ /* 0x000fce0000000000 */
.L_x_12766:
[----:B------:R-:W-:Y:S05]  /*38f90*/  BSYNC B7 ;  /* 0x0000000000077941 */ /* 0x000fea0003800000 */
.L_x_12764:
[----:B-1--4-:R-:W4:Y:S02]  /*38fa0*/  LDL R0, [R1+0x48c] ;  /* 0x00048c0001007983 */ /* 0x012f240000100800 */
[----:B----4-:R-:W-:-:S13]  /*38fb0*/  LOP3.LUT P0, RZ, R0, 0x40, RZ, 0xc0, !PT ;  /* 0x0000004000ff7812 */ /* 0x010fda000780c0ff */
[----:B------:R-:W-:Y:S05]  /*38fc0*/  @!P0 BRA `(.L_x_12855) ;  /* 0x0000000000288947 */ /* 0x000fea0003800000 */
[----:B------:R-:W-:Y:S05]  /*38fd0*/  WARPSYNC.ALL ;  /* 0x0000000000007948 */ /* 0x000fea0003800000 */
[----:B------:R-:W1:Y:S08]  /*38fe0*/  S2UR UR5, SR_CgaCtaId ;  /* 0x00000000000579c3 */ /* 0x000e700000008800 */
[----:B------:R-:W-:Y:S06]  /*38ff0*/  BAR.SYNC.DEFER_BLOCKING 0x5, 0x180 ;  /* 0x0146000000007b1d */ /* 0x000fec0000010000 */
[----:B------:R-:W-:-:S02]  /*39000*/  UMOV UR4, 0x400 ;  /* 0x0000040000047882 */ /* 0x000fc40000000000 */
[----:B-1----:R-:W-:-:S06]  /*39010*/  ULEA UR4, UR5, UR4, 0x18 ;  /* 0x0000000405047291 */ /* 0x002fcc000f8ec03f */
[----:B------:R-:W-:-:S05]  /*39020*/  IMAD.U32 R18, RZ, RZ, UR4 ;  /* 0x00000004ff127e24 */ /* 0x000fca000f8e00ff */
[----:B--23--:R-:W1:Y:S04]  /*39030*/  LDS.128 R4, [R18+0x324d0] ;  /* 0x0324d00012047984 */ /* 0x00ce680000000c00 */
[----:B-1----:R1:W-:Y:S01]  /*39040*/  STL.128 [R1+0x460], R4 ;  /* 0x0004600401007387 */ /* 0x0023e20000100c00 */
[----:B------:R-:W-:Y:S06]  /*39050*/  BAR.ARV 0x4, 0x180 ;  /* 0x0106000000007b1d */ /* 0x000fec0000002000 */
[----:B------:R-:W-:Y:S05]  /*39060*/  BRA `(.L_x_12856) ;  /* 0x0000001000347947 */ /* 0x000fea0003800000 */
.L_x_12855:
[----:B------:R-:W1:Y:S01]  /*39070*/  S2R R0, SR_TID.X ;  /* 0x0000000000007919 */ /* 0x000e620000002100 */
[----:B------:R-:W-:Y:S01]  /*39080*/  UMOV UR4, 0xffffffff ;  /* 0xffffffff00047882 */ /* 0x000fe20000000000 */
[----:B-1----:R-:W-:-:S04]  /*39090*/  LOP3.LUT R16, R0, 0x1f, RZ, 0xc0, !PT ;  /* 0x0000001f00107812 */ /* 0x002fc800078ec0ff */
[----:B------:R-:W-:Y:S01]  /*390a0*/  ISETP.NE.AND P0, PT, R16, 0x1f, PT ;  /* 0x0000001f1000780c */ /* 0x000fe20003f05270 */
[----:B------:R-:W-:-:S12]  /*390b0*/  BRA.DIV UR4, `(.L_x_12857) ;  /* 0x0000004e04147947 */ /* 0x000fd8000b800000 */
[----:B------:R-:W4:Y:S01]  /*390c0*/  LDL R3, [R1+0x46c] ;  /* 0x00046c0001037983 */ /* 0x000f220000100800 */
[----:B------:R-:W-:-:S03]  /*390d0*/  ULDC UR4, c[0x0][0xd3c] ;  /* 0x00034f0000047ab9 */ /* 0x000fc60000000800 */
[----:B0-----:R-:W5:Y:S01]  /*390e0*/  LDL.LU R2, [R1+0x460] ;  /* 0x0004600001027983 */ /* 0x001f620000300800 */
[----:B----4-:R-:W-:-:S05]  /*390f0*/  IMAD.IADD R0, R3, 0x1, R16 ;  /* 0x0000000103007824 */ /* 0x010fca00078e0210 */
[----:B------:R-:W-:Y:S01]  /*39100*/  ISETP.GE.OR P1, PT, R0, UR4, !P0 ;  /* 0x0000000400007c0c */ /* 0x000fe2000c726670 */
[----:B-----5:R-:W-:-:S12]  /*39110*/  IMAD.MOV.U32 R10, RZ, RZ, R2 ;  /* 0x000000ffff0a7224 */ /* 0x020fd800078e0002 */
[----:B------:R-:W0:Y:S08]  /*39120*/  @!P1 LDC.64 R2, c[0x0][0xd80] ;  /* 0x00036000ff029b82 */ /* 0x000e300000000a00 */
[----:B---3--:R-:W1:Y:S01]  /*39130*/  @!P1 LDC.64 R6, c[0x0][0xd78] ;  /* 0x00035e00ff069b82 */ /* 0x008e620000000a00 */
[----:B0-----:R-:W-:-:S05]  /*39140*/  @!P1 IMAD.WIDE R2, R0, 0x4, R2 ;  /* 0x0000000400029825 */ /* 0x001fca00078e0202 */
[----:B------:R1:W3:Y:S02]  /*39150*/  @!P1 LDG.E R8, desc[UR42][R2.64] ;  /* 0x0000002a02089981 */ /* 0x0002e4000c1e1900 */
[----:B-1----:R-:W-:-:S06]  /*39160*/  @!P1 IMAD.WIDE R2, R0, 0x4, R6 ;  /* 0x0000000400029825 */ /* 0x002fcc00078e0206 */
[----:B------:R-:W4:Y:S01]  /*39170*/  @!P1 LDG.E R2, desc[UR42][R2.64] ;  /* 0x0000002a02029981 */ /* 0x000f22000c1e1900 */
[----:B--2---:R-:W-:Y:S02]  /*39180*/  IMAD.MOV.U32 R4, RZ, RZ, RZ ;  /* 0x000000ffff047224 */ /* 0x004fe400078e00ff */
[----:B------:R-:W-:Y:S01]  /*39190*/  IMAD.MOV.U32 R6, RZ, RZ, RZ ;  /* 0x000000ffff067224 */ /* 0x000fe200078e00ff */
[C---:B------:R-:W-:Y:S02]  /*391a0*/  ISETP.GE.U32.AND P2, PT, R16.reuse, 0x2, PT ;  /* 0x000000021000780c */ /* 0x040fe40003f46070 */
[C---:B------:R-:W-:Y:S02]  /*391b0*/  ISETP.GE.U32.AND P3, PT, R16.reuse, 0x4, PT ;  /* 0x000000041000780c */ /* 0x040fe40003f66070 */
[C---:B------:R-:W-:Y:S02]  /*391c0*/  ISETP.GE.U32.AND P4, PT, R16.reuse, 0x8, PT ;  /* 0x000000081000780c */ /* 0x040fe40003f86070 */
[----:B------:R-:W-:Y:S01]  /*391d0*/  ISETP.GE.U32.AND P5, PT, R16, 0x10, PT ;  /* 0x000000101000780c */ /* 0x000fe20003fa6070 */
[----:B------:R-:W-:Y:S04]  /*391e0*/  SHFL.IDX PT, R5, R10, RZ, 0x1f ;  /* 0x00001fff0a057589 */ /* 0x000fe800000e0000 */
[----:B------:R-:W-:Y:S01]  /*391f0*/  SHFL.IDX PT, R0, R10, 0x1, 0x1f ;  /* 0x00201f000a007f89 */ /* 0x000fe200000e0000 */
[----:B---3--:R-:W-:-:S02]  /*39200*/  @!P1 IMAD.MOV.U32 R4, RZ, RZ, R8 ;  /* 0x000000ffff049224 */ /* 0x008fc400078e0008 */
[----:B----4-:R-:W-:-:S04]  /*39210*/  @!P1 IMAD.MOV.U32 R6, RZ, RZ, R2 ;  /* 0x000000ffff069224 */ /* 0x010fc800078e0002 */
        /* <DEDUP_REMOVED lines=17> */
[----:B------:R0:W1:Y:S01]  /*39330*/  SHFL.IDX PT, R9, R7, 0x1f, 0x1f ;  /* 0x03e01f0007097f89 */ /* 0x00006200000e0000 */
[----:B------:R-:W-:-:S07]  /*39340*/  IMAD.MOV.U32 R8, RZ, RZ, RZ ;  /* 0x000000ffff087224 */ /* 0x000fce00078e00ff */
.L_x_13016:
[----:B------:R-:W-:Y:S02]  /*39350*/  ULDC UR4, c[0x0][0xd38] ;  /* 0x00034e0000047ab9 */ /* 0x000fe40000000800 */
[----:B------:R-:W-:-:S04]  /*39360*/  IMAD.U32 R2, RZ, RZ, UR4 ;  /* 0x00000004ff027e24 */ /* 0x000fc8000f8e00ff */
[----:B-1----:R-:W-:-:S04]  /*39370*/  IMAD R9, R9, R2, RZ ;  /* 0x0000000209097224 */ /* 0x002fc800078e02ff */
[----:B------:R-:W-:-:S05]  /*39380*/  IMAD.IADD R0, R0, 0x1, R9 ;  /* 0x0000000100007824 */ /* 0x000fca00078e0209 */
[----:B------:R-:W-:-:S13]  /*39390*/  ISETP.GT.AND P6, PT, R0, R5, PT ;  /* 0x000000050000720c */ /* 0x000fda0003fc4270 */
[----:B------:R-:W-:Y:S05]  /*393a0*/  @P6 BRA `(.L_x_12858) ;  /* 0x0000000000ac6947 */ /* 0x000fea0003800000 */
.L_x_12861:
        /* <DEDUP_REMOVED lines=37> */
.L_x_13024:
[----:B------:R-:W-:Y:S02]  /*39600*/  ULDC UR4, c[0x0][0xd38] ;  /* 0x00034e0000047ab9 */ /* 0x000fe40000000800 */
[----:B------:R-:W-:-:S04]  /*39610*/  IMAD.U32 R2, RZ, RZ, UR4 ;  /* 0x00000004ff027e24 */ /* 0x000fc8000f8e00ff */
[----:B-1----:R-:W-:-:S04]  /*39620*/  IMAD R9, R9, R2, RZ ;  /* 0x0000000209097224 */ /* 0x002fc800078e02ff */
[----:B------:R-:W-:-:S05]  /*39630*/  IMAD.IADD R0, R9, 0x1, R0 ;  /* 0x0000000109007824 */ /* 0x000fca00078e0200 */
[----:B------:R-:W-:-:S13]  /*39640*/  ISETP.GT.AND P6, PT, R0, R5, PT ;  /* 0x000000050000720c */ /* 0x000fda0003fc4270 */
[----:B------:R-:W-:Y:S05]  /*39650*/  @!P6 BRA `(.L_x_12861) ;  /* 0xfffffffc0054e947 */ /* 0x000fea000383ffff */
.L_x_12858:
        /* <DEDUP_REMOVED lines=12> */
.L_x_13029:
[----:B------:R-:W-:-:S13]  /*39720*/  ISETP.NE.AND P0, PT, R0, RZ, PT ;  /* 0x000000ff0000720c */ /* 0x000fda0003f05270 */
[----:B------:R-:W-:Y:S05]  /*39730*/  @!P0 BRA `(.L_x_12863) ;  /* 0x0000000000148947 */ /* 0x000fea0003800000 */
[----:B------:R-:W-:Y:S01]  /*39740*/  UMOV UR4, 0xffffffff ;  /* 0xffffffff00047882 */ /* 0x000fe20000000000 */
[----:B-1----:R-:W-:Y:S02]  /*39750*/  VIADD R3, R3, 0xffffffff ;  /* 0xffffffff03037836 */ /* 0x002fe40000000000 */
[----:B------:R-:W-:Y:S05]  /*39760*/  BRA.DIV UR4, `(.L_x_12864) ;  /* 0x0000005204087947 */ /* 0x000fea000b800000 */
[----:B------:R1:W3:Y:S02]  /*39770*/  SHFL.IDX PT, R3, R7, R3, 0x1f ;  /* 0x00001f0307037589 */ /* 0x0002e400000e0000 */
.L_x_13032:
[----:B---3--:R-:W-:-:S07]  /*39780*/  IMAD.MOV.U32 R8, RZ, RZ, R3 ;  /* 0x000000ffff087224 */ /* 0x008fce00078e0003 */
.L_x_12863:
[----:B------:R-:W-:Y:S01]  /*39790*/  ISETP.NE.AND P0, PT, R6, 0x1, PT ;  /* 0x000000010600780c */ /* 0x000fe20003f05270 */
[----:B------:R-:W-:-:S05]  /*397a0*/  IMAD R0, R8, R2, R9 ;  /* 0x0000000208007224 */ /* 0x000fca00078e0209 */
[----:B------:R3:W-:Y:S02]  /*397b0*/  STL [R1+0x460], R0 ;  /* 0x0004600001007387 */ /* 0x0007e40000100800 */
        /* <DEDUP_REMOVED lines=59> */
.L_x_12865:
        /* <DEDUP_REMOVED lines=63> */
.L_x_12866:
[----:B------:R-:W-:-:S05]  /*39f60*/  LOP3.LUT R0, RZ, R0, RZ, 0x33, !PT ;  /* 0x00000000ff007212 */ /* 0x000fca00078e33ff */
[----:B------:R-:W-:-:S05]  /*39f70*/  IMAD.IADD R0, R4, 0x1, R0 ;  /* 0x0000000104007824 */ /* 0x000fca00078e0200 */
[----:B------:R3:W-:Y:S01]  /*39f80*/  STL [R1+0x464], R0 ;  /* 0x0004640001007387 */ /* 0x0007e20000100800 */
[----:B------:R-:W-:Y:S05]  /*39f90*/  BRA `(.L_x_12867) ;  /* 0x0000000000287947 */ /* 0x000fea0003800000 */
.L_x_12859:
[----:B------:R-:W-:Y:S01]  /*39fa0*/  UMOV UR4, URZ ;  /* 0x0000003f00047c82 */ /* 0x000fe20008000000 */
[----:B------:R-:W-:Y:S01]  /*39fb0*/  UMOV UR5, URZ ;  /* 0x0000003f00057c82 */ /* 0x000fe20008000000 */
[----:B------:R-:W-:Y:S01]  /*39fc0*/  ULDC UR6, c[0x0][0xd3c] ;  /* 0x00034f0000067ab9 */ /* 0x000fe20000000800 */
[----:B------:R-:W-:Y:S01]  /*39fd0*/  IMAD.U32 R3, RZ, RZ, UR4 ;  /* 0x00000004ff037e24 */ /* 0x000fe2000f8e00ff */
[----:B------:R1:W-:Y:S01]  /*39fe0*/  STL [R1+0x460], R5 ;  /* 0x0004600501007387 */ /* 0x0003e20000100800 */
[----:B------:R-:W-:Y:S02]  /*39ff0*/  IMAD.U32 R2, RZ, RZ, UR5 ;  /* 0x00000005ff027e24 */ /* 0x000fe4000f8e00ff */
[----:B------:R-:W-:Y:S01]  /*3a000*/  IMAD.U32 R0, RZ, RZ, UR6 ;  /* 0x00000006ff007e24 */ /* 0x000fe2000f8e00ff */
[----:B------:R1:W-:Y:S04]  /*3a010*/  STL [R1+0x464], R3 ;  /* 0x0004640301007387 */ /* 0x0003e80000100800 */
[----:B------:R1:W-:Y:S04]  /*3a020*/  STL [R1+0x46c], R0 ;  /* 0x00046c0001007387 */ /* 0x0003e80000100800 */
[----:B------:R1:W-:Y:S02]  /*3a030*/  STL [R1+0x468], R2 ;  /* 0x0004680201007387 */ /* 0x0003e40000100800 */
.L_x_12867:
[----:B01----:R-:W4:Y:S04]  /*3a040*/  LDL R2, [R1+0x46c] ;  /* 0x00046c0001027983 */ /* 0x003f280000100800 */
[----:B------:R-:W5:Y:S04]  /*3a050*/  LDL R3, [R1+0x468] ;  /* 0x0004680001037983 */ /* 0x000f680000100800 */
[----:B------:R-:W2:Y:S04]  /*3a060*/  LDL R4, [R1+0x460] ;  /* 0x0004600001047983 */ /* 0x000ea80000100800 */
[----:B------:R-:W2:Y:S01]  /*3a070*/  LDL R5, [R1+0x464] ;  /* 0x0004640001057983 */ /* 0x000ea20000100800 */
        /* <DEDUP_REMOVED lines=12> */
.L_x_12856:
[----:B------:R-:W2:Y:S01]  /*3a140*/  LDL R0, [R1+0x46c] ;  /* 0x00046c0001007983 */ /* 0x000ea20000100800 */
[----:B------:R-:W-:Y:S02]  /*3a150*/  ULDC UR4, c[0x0][0xd3c] ;  /* 0x00034f0000047ab9 */ /* 0x000fe40000000800 */
[----:B--2---:R-:W-:-:S13]  /*3a160*/  ISETP.GE.AND P0, PT, R0, UR4, PT ;  /* 0x0000000400007c0c */ /* 0x004fda000bf06270 */
[----:B------:R-:W-:Y:S05]  /*3a170*/  @!P0 BRA `(.L_x_12868) ;  /* 0xffffff7800b88947 */ /* 0x000fea000383ffff */
[----:B------:R-:W-:Y:S05]  /*3a180*/  BSYNC B8 ;  /* 0x0000000000087941 */ /* 0x000fea0003800000 */
.L_x_12702:
        /* <DEDUP_REMOVED lines=12> */
.L_x_13033:
[----:B------:R-:W-:Y:S05]  /*3a250*/  BSYNC B0 ;  /* 0x0000000000007941 */ /* 0x000fea0003800000 */
.L_x_12869:
[----:B------:R-:W-:-:S03]  /*3a260*/  UMOV UR4, 0xffffffff ;  /* 0xffffffff00047882 */ /* 0x000fc60000000000 */
[----:B------:R-:W-:Y:S05]  /*3a270*/  BRA.DIV UR4, `(.L_x_12871) ;  /* 0x0000004604847947 */ /* 0x000fea000b800000 */
[----:B------:R-:W1:Y:S02]  /*3a280*/  S2R R2, SR_TID.X ;  /* 0x0000000000027919 */ /* 0x000e640000002100 */
[----:B-1----:R-:W-:-:S04]  /*3a290*/  SHF.R.U32.HI R2, RZ, 0x5, R2 ;  /* 0x00000005ff027819 */ /* 0x002fc80000011602 */
[----:B------:R-:W-:-:S05]  /*3a2a0*/  LOP3.LUT R2, R2, 0x3, RZ, 0xc0, !PT ;  /* 0x0000000302027812 */ /* 0x000fca00078ec0ff */
[----:B------:R1:W2:Y:S02]  /*3a2b0*/  SHFL.IDX PT, R14, R2, RZ, 0x1f ;  /* 0x00001fff020e7589 */ /* 0x0002a400000e0000 */
.L_x_13036:
[----:B--2---:R-:W-:-:S13]  /*3a2c0*/  ISETP.NE.AND P0, PT, R14, RZ, PT ;  /* 0x000000ff0e00720c */ /* 0x004fda0003f05270 */
[----:B------:R-:W-:Y:S05]  /*3a2d0*/  @P0 BRA `(.L_x_12458) ;  /* 0x00000000008c0947 */ /* 0x000fea0003800000 */
[----:B------:R-:W-:-:S03]  /*3a2e0*/  UMOV UR4, 0xffffffff ;  /* 0xffffffff00047882 */ /* 0x000fc60000000000 */
[----:B------:R-:W-:Y:S05]  /*3a2f0*/  BRA.DIV UR4, `(.L_x_12872) ;  /* 0x0000004604987947 */ /* 0x000fea000b800000 */
[----:B------:R-:W-:-:S13]  /*3a300*/  ELECT P6, URZ, PT ;  /* 0x00000000003f782f */ /* 0x000fda00038c0000 */
.L_x_13039:
[----:B------:R-:W-:Y:S05]  /*3a310*/  @!P6 BRA `(.L_x_12458) ;  /* 0x00000000007ce947 */ /* 0x000fea0003800000 */
[----:B------:R-:W-:-:S06]  /*3a320*/  ULOP3.LUT UR4, UR38, 0x2, URZ, 0xfc, !UPT ;  /* 0x0000000226047892 */ /* 0x000fcc000f8efc3f */
[----:B-1----:R-:W-:-:S05]  /*3a330*/  IMAD.U32 R2, RZ, RZ, UR4 ;  /* 0x00000004ff027e24 */ /* 0x002fca000f8e00ff */
[----:B------:R-:W-:-:S13]  /*3a340*/  ISETP.NE.AND P2, PT, R2, 0x3, PT ;  /* 0x000000030200780c */ /* 0x000fda0003f45270 */
[----:B------:R-:W-:Y:S05]  /*3a350*/  @!P2 BRA `(.L_x_12873) ;  /* 0x000000000004a947 */ /* 0x000fea0003800000 */
[----:B------:R-:W-:Y:S01]  /*3a360*/  BPT.TRAP 0x1 ;  /* 0x000000040000795c */ /* 0x000fe20000300000 */
.L_x_12873:
        /* <DEDUP_REMOVED lines=13> */
.L_x_13040:
[----:B------:R-:W1:Y:S02]  /*3a440*/  SYNCS.PHASECHK.TRANS64.TRYWAIT P0, [R7+URZ], R2 ;  /* 0x00000002070075a7 */ /* 0x000e64000800017f */
[----:B-1----:R-:W-:Y:S05]  /*3a450*/  @!P0 BRA `(.L_x_12875) ;  /* 0x0000004400748947 */ /* 0x002fea0003800000 */
.L_x_13041:
[----:B------:R-:W-:Y:S05]  /*3a460*/  @!P2 BRA `(.L_x_12876) ;  /* 0x000000000004a947 */ /* 0x000fea0003800000 */
[----:B------:R-:W-:Y:S01]  /*3a470*/  BPT.TRAP 0x1 ;  /* 0x000000040000795c */ /* 0x000fe20000300000 */
.L_x_12876:
[----:B------:R-:W-:-:S04]  /*3a480*/  VIADD R0, R0, 0x32460 ;  /* 0x0003246000007836 */ /* 0x000fc80000000000 */
[----:B------:R-:W-:-:S04]  /*3a490*/  IMAD R4, R19, 0x8, R0 ;  /* 0x0000000813047824 */ /* 0x000fc800078e0200 */
[----:B------:R-:W2:Y:S02]  /*3a4a0*/  SYNCS.PHASECHK.TRANS64.TRYWAIT P0, [R4+URZ], R5 ;  /* 0x00000005040075a7 */ /* 0x000ea4000800017f */
[----:B--2---:R-:W-:Y:S05]  /*3a4b0*/  @!P0 BRA `(.L_x_12877) ;  /* 0x0000004400708947 */ /* 0x004fea0003800000 */
.L_x_13042:
[----:B------:R-:W-:-:S07]  /*3a4c0*/  IMAD R3, R3, 0x8, R0 ;  /* 0x0000000803037824 */ /* 0x000fce00078e0200 */
.L_x_12878:
[----:B---3--:R3:W4:Y:S02]  /*3a4d0*/  SYNCS.PHASECHK.TRANS64.TRYWAIT P0, [R3+URZ], R2 ;  /* 0x00000002030075a7 */ /* 0x008724000800017f */
[----:B----4-:R-:W-:Y:S05]  /*3a4e0*/  @!P0 NANOSLEEP.SYNCS 0x989680 ;  /* 0x009896800000895d */ /* 0x010fea0003900000 */
[----:B------:R-:W4:Y:S02]  /*3a4f0*/  @!P0 SYNCS.PHASECHK.TRANS64 P0, [R3+URZ], R2 ;  /* 0x00000002030085a7 */ /* 0x000f24000800007f */
[----:B----4-:R-:W-:Y:S05]  /*3a500*/  @!P0 BRA `(.L_x_12878) ;  /* 0xfffffffc00f08947 */ /* 0x010fea000383ffff */
.L_x_12458:
[----:B------:R-:W-:Y:S05]  /*3a510*/  BSYNC B9 ;  /* 0x0000000000097941 */ /* 0x000fea0003800000 */
.L_x_12455:
[----:B------:R-:W-:Y:S05]  /*3a520*/  EXIT ;  /* 0x000000000000794d */ /* 0x000fea0003800000 */
.L_x_12486:
[----:B0-----:R0:W1:Y:S02]  /*3a530*/  SYNCS.PHASECHK.TRANS64.TRYWAIT P6, [R68+URZ+0x32490], R80 ;  /* 0x03249050440075a7 */ /* 0x00106400080c017f */
[----:B-1----:R-:W-:Y:S05]  /*3a540*/  @!P6 NANOSLEEP.SYNCS 0x989680 ;  /* 0x009896800000e95d */ /* 0x002fea0003900000 */
[----:B------:R-:W1:Y:S02]  /*3a550*/  @!P6 SYNCS.PHASECHK.TRANS64 P6, [R68+URZ+0x32490], R80 ;  /* 0x032490504400e5a7 */ /* 0x000e6400080c007f */
[----:B-1----:R-:W-:Y:S05]  /*3a560*/  @!P6 BRA `(.L_x_12486) ;  /* 0xfffffffc00f0e947 */ /* 0x002fea000383ffff */
[----:B------:R-:W-:Y:S05]  /*3a570*/  BRA `(.L_x_12879) ;  /* 0xfffffc9000e87947 */ /* 0x000fea000383ffff */
.L_x_12508:
[----:B0-----:R0:W1:Y:S02]  /*3a580*/  SYNCS.PHASECHK.TRANS64.TRYWAIT P5, [R68+URZ+0x32490], R80 ;  /* 0x03249050440075a7 */ /* 0x00106400080a017f */
[----:B-1----:R-:W-:Y:S05]  /*3a590*/  @!P5 NANOSLEEP.SYNCS 0x989680 ;  /* 0x009896800000d95d */ /* 0x002fea0003900000 */
[----:B------:R-:W1:Y:S02]  /*3a5a0*/  @!P5 SYNCS.PHASECHK.TRANS64 P5, [R68+URZ+0x32490], R80 ;  /* 0x032490504400d5a7 */ /* 0x000e6400080a007f */
[----:B-1----:R-:W-:Y:S05]  /*3a5b0*/  @!P5 BRA `(.L_x_12508) ;  /* 0xfffffffc00f0d947 */ /* 0x002fea000383ffff */
[----:B------:R-:W-:Y:S05]  /*3a5c0*/  BRA `(.L_x_12880) ;  /* 0xfffffca800547947 */ /* 0x000fea000383ffff */
.L_x_12517:
[----:B0-----:R0:W1:Y:S02]  /*3a5d0*/  SYNCS.PHASECHK.TRANS64.TRYWAIT P4, [R68+URZ+0x32490], R80 ;  /* 0x03249050440075a7 */ /* 0x001064000808017f */
[----:B-1----:R-:W-:Y:S05]  /*3a5e0*/  @!P4 NANOSLEEP.SYNCS 0x989680 ;  /* 0x009896800000c95d */ /* 0x002fea0003900000 */
[----:B------:R-:W1:Y:S02]  /*3a5f0*/  @!P4 SYNCS.PHASECHK.TRANS64 P4, [R68+URZ+0x32490], R80 ;  /* 0x032490504400c5a7 */ /* 0x000e64000808007f */
[----:B-1----:R-:W-:Y:S05]  /*3a600*/  @!P4 BRA `(.L_x_12517) ;  /* 0xfffffffc00f0c947 */ /* 0x002fea000383ffff */
[----:B------:R-:W-:Y:S05]  /*3a610*/  BRA `(.L_x_12881) ;  /* 0xfffffcb800a47947 */ /* 0x000fea000383ffff */
.L_x_12523:
[----:B-1----:R1:W2:Y:S02]  /*3a620*/  SYNCS.PHASECHK.TRANS64.TRYWAIT P3, [R68+URZ+0x324b0], R80 ;  /* 0x0324b050440075a7 */ /* 0x0022a4000806017f */
[----:B--2---:R-:W-:Y:S05]  /*3a630*/  @!P3 NANOSLEEP.SYNCS 0x989680 ;  /* 0x009896800000b95d */ /* 0x004fea0003900000 */
[----:B------:R-:W2:Y:S02]  /*3a640*/  @!P3 SYNCS.PHASECHK.TRANS64 P3, [R68+URZ+0x324b0], R80 ;  /* 0x0324b0504400b5a7 */ /* 0x000ea4000806007f */
[----:B--2---:R-:W-:Y:S05]  /*3a650*/  @!P3 BRA `(.L_x_12523) ;  /* 0xfffffffc00f0b947 */ /* 0x004fea000383ffff */
[----:B------:R-:W-:Y:S05]  /*3a660*/  BRA `(.L_x_12882) ;  /* 0xfffffcbc003c7947 */ /* 0x000fea000383ffff */
.L_x_12541:
[----:B------:R0:W5:Y:S01]  /*3a670*/  LDL R13, [R1+0x514] ;  /* 0x00051400010d7983 */ /* 0x0001620000100800 */
[----:B------:R-:W-:Y:S01]  /*3a680*/  BSSY B0, `(.L_x_12883) ;  /* 0x0000007000007945 */ /* 0x000fe20003800000 */
[----:B------:R-:W-:Y:S02]  /*3a690*/  IMAD.MOV.U32 R12, RZ, RZ, RZ ;  /* 0x000000ffff0c7224 */ /* 0x000fe400078e00ff */
[----:B------:R-:W-:Y:S02]  /*3a6a0*/  IMAD.MOV.U32 R11, RZ, RZ, 0x1f ;  /* 0x0000001fff0b7424 */ /* 0x000fe400078e00ff */
[----:B------:R-:W-:-:S07]  /*3a6b0*/  IMAD.MOV.U32 R15, RZ, RZ, -0x1 ;  /* 0xffffffffff0f7424 */ /* 0x000fce00078e00ff */
[----:B0-2--5:R-:W-:Y:S05]  /*3a6c0*/  WARPSYNC.COLLECTIVE R15, `(.L_x_12884) ;  /* 0x000000000f087348 */ /* 0x025fea0003c00000 */
[----:B-----5:R1:W3:Y:S02]  /*3a6d0*/  SHFL.IDX P6, R14, R13, R12, R11 ;  /* 0x0000000c0d0e7389 */ /* 0x0202e400000c000b */
[----:B0123--:R-:W-:Y:S01]  /*3a6e0*/  ENDCOLLECTIVE ;  /* 0x000000000000791b */ /* 0x00ffe20003800000 */
.L_x_12884:
[----:B------:R-:W-:Y:S05]  /*3a6f0*/  BSYNC B0 ;  /* 0x0000000000007941 */ /* 0x000fea0003800000 */
.L_x_12883:
[----:B------:R-:W-:Y:S05]  /*3a700*/  BRA `(.L_x_12885) ;  /* 0xfffffccc00f87947 */ /* 0x000fea000383ffff */
.L_x_12553:
        /* <DEDUP_REMOVED lines=8> */
.L_x_12887:
[----:B------:R-:W-:Y:S05]  /*3a790*/  BSYNC B1 ;  /* 0x0000000000017941 */ /* 0x000fea0003800000 */
.L_x_12886:
        /* <DEDUP_REMOVED lines=8> */
.L_x_12888:
[----:B------:R-:W-:Y:S02]  /*3a820*/  IMAD.MOV.U32 R13, RZ, RZ, R66 ;  /* 0x000000ffff0d7224 */ /* 0x000fe400078e0042 */
[----:B------:R-:W-:-:S07]  /*3a830*/  IMAD.MOV.U32 R6, RZ, RZ, R14 ;  /* 0x000000ffff067224 */ /* 0x000fce00078e000e */
[----:B------:R-:W-:Y:S05]  /*3a840*/  WARPSYNC.COLLECTIVE R15, `(.L_x_12889) ;  /* 0x000000000f087348 */ /* 0x000fea0003c00000 */
[----:B------:R0:W1:Y:S02]  /*3a850*/  SHFL.IDX P6, R14, R13, R12, R11 ;  /* 0x0000000c0d0e7389 */ /* 0x00006400000c000b */
[----:B01----:R-:W-:Y:S01]  /*3a860*/  ENDCOLLECTIVE ;  /* 0x000000000000791b */ /* 0x003fe20003800000 */
.L_x_12889:
[----:B------:R-:W-:Y:S02]  /*3a870*/  IMAD.MOV.U32 R13, RZ, RZ, R63 ;  /* 0x000000ffff0d7224 */ /* 0x000fe400078e003f */
[----:B------:R-:W-:-:S07]  /*3a880*/  IMAD.MOV.U32 R7, RZ, RZ, R14 ;  /* 0x000000ffff077224 */ /* 0x000fce00078e000e */
[----:B------:R-:W-:Y:S05]  /*3a890*/  WARPSYNC.COLLECTIVE R15, `(.L_x_12890) ;  /* 0x000000000f087348 */ /* 0x000fea0003c00000 */
[----:B------:R0:W1:Y:S02]  /*3a8a0*/  SHFL.IDX P6, R14, R13, R12, R11 ;  /* 0x0000000c0d0e7389 */ /* 0x00006400000c000b */
[----:B01----:R-:W-:Y:S01]  /*3a8b0*/  ENDCOLLECTIVE ;  /* 0x000000000000791b */ /* 0x003fe20003800000 */
.L_x_12890:
[----:B------:R-:W-:Y:S01]  /*3a8c0*/  IMAD.MOV.U32 R8, RZ, RZ, R14 ;  /* 0x000000ffff087224 */ /* 0x000fe200078e000e */
[----:B------:R-:W-:Y:S06]  /*3a8d0*/  BRA `(.L_x_12891) ;  /* 0xfffffcd800d87947 */ /* 0x000fec000383ffff */
.L_x_12556:
        /* <DEDUP_REMOVED lines=8> */
.L_x_12893:
[----:B------:R-:W-:Y:S05]  /*3a960*/  BSYNC B1 ;  /* 0x0000000000017941 */ /* 0x000fea0003800000 */
.L_x_12892:
        /* <DEDUP_REMOVED lines=8> */
.L_x_12894:
[----:B------:R-:W-:Y:S02]  /*3a9f0*/  IMAD.MOV.U32 R13, RZ, RZ, R66 ;  /* 0x000000ffff0d7224 */ /* 0x000fe400078e0042 */
[----:B------:R-:W-:-:S07]  /*3aa00*/  IMAD.MOV.U32 R6, RZ, RZ, R14 ;  /* 0x000000ffff067224 */ /* 0x000fce00078e000e */
[----:B------:R-:W-:Y:S05]  /*3aa10*/  WARPSYNC.COLLECTIVE R15, `(.L_x_12895) ;  /* 0x000000000f087348 */ /* 0x000fea0003c00000 */
[----:B------:R0:W1:Y:S02]  /*3aa20*/  SHFL.IDX P6, R14, R13, R12, R11 ;  /* 0x0000000c0d0e7389 */ /* 0x00006400000c000b */
[----:B01----:R-:W-:Y:S01]  /*3aa30*/  ENDCOLLECTIVE ;  /* 0x000000000000791b */ /* 0x003fe20003800000 */
.L_x_12895:
[----:B------:R-:W-:Y:S02]  /*3aa40*/  IMAD.MOV.U32 R13, RZ, RZ, R63 ;  /* 0x000000ffff0d7224 */ /* 0x000fe400078e003f */
[----:B------:R-:W-:-:S07]  /*3aa50*/  IMAD.MOV.U32 R7, RZ, RZ, R14 ;  /* 0x000000ffff077224 */ /* 0x000fce00078e000e */
[----:B------:R-:W-:Y:S05]  /*3aa60*/  WARPSYNC.COLLECTIVE R15, `(.L_x_12896) ;  /* 0x000000000f087348 */ /* 0x000fea0003c00000 */
[----:B------:R0:W1:Y:S02]  /*3aa70*/  SHFL.IDX P6, R14, R13, R12, R11 ;  /* 0x0000000c0d0e7389 */ /* 0x00006400000c000b */
[----:B01----:R-:W-:Y:S01]  /*3aa80*/  ENDCOLLECTIVE ;  /* 0x000000000000791b */ /* 0x003fe20003800000 */
.L_x_12896:
[----:B------:R-:W-:Y:S05]  /*3aa90*/  BRA `(.L_x_12897) ;  /* 0xfffffcdc00447947 */ /* 0x000fea000383ffff */
.L_x_12560:
[----:B-1----:R1:W4:Y:S02]  /*3aaa0*/  SYNCS.PHASECHK.TRANS64.TRYWAIT P0, [R2+URZ+0x32400], R63 ;  /* 0x0324003f020075a7 */ /* 0x002324000800017f */
[----:B----4-:R-:W-:Y:S05]  /*3aab0*/  @!P0 NANOSLEEP.SYNCS 0x989680 ;  /* 0x009896800000895d */ /* 0x010fea0003900000 */
[----:B------:R-:W4:Y:S02]  /*3aac0*/  @!P0 SYNCS.PHASECHK.TRANS64 P0, [R2+URZ+0x32400], R63 ;  /* 0x0324003f020085a7 */ /* 0x000f24000800007f */
[----:B----4-:R-:W-:Y:S05]  /*3aad0*/  @!P0 BRA `(.L_x_12560) ;  /* 0xfffffffc00f08947 */ /* 0x010fea000383ffff */
[----:B------:R-:W-:Y:S05]  /*3aae0*/  BRA `(.L_x_12898) ;  /* 0xfffffcdc00d07947 */ /* 0x000fea000383ffff */
.L_x_12568:
[----:B------:R-:W0:Y:S01]  /*3aaf0*/  LDC R69, c[0x0][0x3f4] ;  /* 0x0000fd00ff457b82 */ /* 0x000e220000000800 */
        /* <DEDUP_REMOVED lines=8> */
.L_x_12900:
[----:B------:R-:W-:Y:S05]  /*3ab80*/  BSYNC B1 ;  /* 0x0000000000017941 */ /* 0x000fea0003800000 */
.L_x_12899:
        /* <DEDUP_REMOVED lines=10> */
.L_x_12901:
        /* <DEDUP_REMOVED lines=8> */
.L_x_12902:
[----:B------:R-:W-:-:S05]  /*3acb0*/  @!P1 IADD3 R8, P2, R5, R7, RZ ;  /* 0x0000000705089210 */ /* 0x000fca0007f5e0ff */
[----:B------:R-:W-:Y:S02]  /*3acc0*/  @!P1 IMAD.X R9, R4, 0x1, R21, P2 ;  /* 0x0000000104099824 */ /* 0x000fe400010e0615 */
[----:B------:R-:W-:Y:S02]  /*3acd0*/  IMAD.MOV.U32 R13, RZ, RZ, R44 ;  /* 0x000000ffff0d7224 */ /* 0x000fe400078e002c */
[----:B------:R-:W-:-:S07]  /*3ace0*/  IMAD.MOV.U32 R6, RZ, RZ, R14 ;  /* 0x000000ffff067224 */ /* 0x000fce00078e000e */
[----:B------:R-:W-:Y:S05]  /*3acf0*/  WARPSYNC.COLLECTIVE R15, `(.L_x_12903) ;  /* 0x000000000f087348 */ /* 0x000fea0003c00000 */
[----:B------:R0:W1:Y:S02]  /*3ad00*/  SHFL.IDX P6, R14, R13, R12, R11 ;  /* 0x0000000c0d0e7389 */ /* 0x00006400000c000b */
[----:B01----:R-:W-:Y:S01]  /*3ad10*/  ENDCOLLECTIVE ;  /* 0x000000000000791b */ /* 0x003fe20003800000 */
.L_x_12903:
[----:B------:R-:W2:Y:S01]  /*3ad20*/  @!P1 LD.E.128 R8, desc[UR42][R8.64] ;  /* 0x0000002a08089980 */ /* 0x000ea2000c101d00 */
[----:B------:R-:W-:-:S05]  /*3ad30*/  @!P1 IADD3 R4, P2, R14, R7, RZ ;  /* 0x000000070e049210 */ /* 0x000fca0007f5e0ff */
[----:B------:R-:W-:-:S06]  /*3ad40*/  @!P1 IMAD.X R5, R6, 0x1, R21, P2 ;  /* 0x0000000106059824 */ /* 0x000fcc00010e0615 */
[----:B------:R-:W5:Y:S01]  /*3ad50*/  @!P1 LD.E.128 R4, desc[UR42][R4.64] ;  /* 0x0000002a04049980 */ /* 0x000f62000c101d00 */
[----:B------:R-:W-:Y:S01]  /*3ad60*/  CS2R R20, SRZ ;  /* 0x0000000000147805 */ /* 0x000fe2000001ff00 */
[----:B------:R-:W-:Y:S01]  /*3ad70*/  IMAD.MOV.U32 R13, RZ, RZ, R31 ;  /* 0x000000ffff0d7224 */ /* 0x000fe200078e001f */
[----:B------:R-:W-:Y:S01]  /*3ad80*/  CS2R R66, SRZ ;  /* 0x0000000000427805 */ /* 0x000fe2000001ff00 */
[----:B------:R-:W-:Y:S01]  /*3ad90*/  IMAD.MOV.U32 R12, RZ, RZ, 0x1 ;  /* 0x00000001ff0c7424 */ /* 0x000fe200078e00ff */
[----:B------:R-:W-:Y:S02]  /*3ada0*/  CS2R R54, SRZ ;  /* 0x0000000000367805 */ /* 0x000fe4000001ff00 */
[----:B------:R-:W-:Y:S01]  /*3adb0*/  CS2R R64, SRZ ;  /* 0x0000000000407805 */ /* 0x000fe2000001ff00 */
[----:B--2---:R-:W-:Y:S02]  /*3adc0*/  @!P1 IMAD.MOV.U32 R21, RZ, RZ, R11 ;  /* 0x000000ffff159224 */ /* 0x004fe400078e000b */
[----:B------:R-:W-:-:S02]  /*3add0*/  @!P1 IMAD.MOV.U32 R20, RZ, RZ, R10 ;  /* 0x000000ffff149224 */ /* 0x000fc400078e000a */
[----:B------:R-:W-:Y:S02]  /*3ade0*/  IMAD.MOV.U32 R11, RZ, RZ, R21 ;  /* 0x000000ffff0b7224 */ /* 0x000fe400078e0015 */
[----:B------:R-:W-:Y:S02]  /*3adf0*/  IMAD.MOV.U32 R10, RZ, RZ, R20 ;  /* 0x000000ffff0a7224 */ /* 0x000fe400078e0014 */
[----:B------:R-:W-:Y:S01]  /*3ae00*/  @!P1 IMAD.MOV.U32 R54, RZ, RZ, R8 ;  /* 0x000000ffff369224 */ /* 0x000fe200078e0008 */
[----:B------:R-:W-:Y:S01]  /*3ae10*/  PRMT R68, R68, 0x5410, R11 ;  /* 0x0000541044447816 */ /* 0x000fe2000000000b */
[----:B------:R-:W-:Y:S01]  /*3ae20*/  IMAD.MOV.U32 R11, RZ, RZ, 0x1c1f ;  /* 0x00001c1fff0b7424 */ /* 0x000fe200078e00ff */
[----:B------:R-:W-:Y:S01]  /*3ae30*/  PRMT R63, R63, 0x5410, R10 ;  /* 0x000054103f3f7816 */ /* 0x000fe2000000000a */
[----:B------:R-:W-:Y:S02]  /*3ae40*/  @!P1 IMAD.MOV.U32 R55, RZ, RZ, R9 ;  /* 0x000000ffff379224 */ /* 0x000fe400078e0009 */
[----:B------:R-:W-:-:S07]  /*3ae50*/  IMAD.MOV.U32 R8, RZ, RZ, R54 ;  /* 0x000000ffff087224 */ /* 0x000fce00078e0036 */
[----:B-----5:R-:W-:Y:S05]  /*3ae60*/  WARPSYNC.COLLECTIVE R15, `(.L_x_12904) ;  /* 0x000000000f087348 */ /* 0x020fea0003c00000 */
[----:B------:R0:W1:Y:S02]  /*3ae70*/  SHFL.IDX P6, R14, R13, R12, R11 ;  /* 0x0000000c0d0e7389 */ /* 0x00006400000c000b */
[----:B01---5:R-:W-:Y:S01]  /*3ae80*/  ENDCOLLECTIVE ;  /* 0x000000000000791b */ /* 0x023fe20003800000 */
.L_x_12904:
[----:B------:R-:W-:Y:S01]  /*3ae90*/  IMAD.MOV.U32 R9, RZ, RZ, R55 ;  /* 0x000000ffff097224 */ /* 0x000fe200078e0037 */
[----:B------:R-:W-:Y:S01]  /*3aea0*/  PRMT R63, R8, 0x7610, R63 ;  /* 0x00007610083f7816 */ /* 0x000fe2000000003f */
[----:B------:R-:W-:-:S03]  /*3aeb0*/  @!P1 IMAD.MOV.U32 R66, RZ, RZ, R4 ;  /* 0x000000ffff429224 */ /* 0x000fc600078e0004 */
[----:B------:R-:W-:Y:S01]  /*3aec0*/  PRMT R68, R9, 0x7610, R68 ;  /* 0x0000761009447816 */ /* 0x000fe20000000044 */
[----:B------:R-:W-:Y:S02]  /*3aed0*/  @!P1 IMAD.MOV.U32 R67, RZ, RZ, R5 ;  /* 0x000000ffff439224 */ /* 0x000fe400078e0005 */
[----:B------:R-:W-:Y:S02]  /*3aee0*/  @!P1 IMAD.MOV.U32 R64, RZ, RZ, R6 ;  /* 0x000000ffff409224 */ /* 0x000fe400078e0006 */
[----:B------:R-:W-:Y:S02]  /*3aef0*/  @!P1 IMAD.MOV.U32 R65, RZ, RZ, R7 ;  /* 0x000000ffff419224 */ /* 0x000fe400078e0007 */
[----:B------:R-:W-:Y:S02]  /*3af00*/  IMAD.MOV.U32 R13, RZ, RZ, R29 ;  /* 0x000000ffff0d7224 */ /* 0x000fe400078e001d */
[----:B------:R-:W-:Y:S02]  /*3af10*/  IMAD.MOV.U32 R6, RZ, RZ, R66 ;  /* 0x000000ffff067224 */ /* 0x000fe400078e0042 */
[----:B------:R-:W-:-:S02]  /*3af20*/  IMAD.MOV.U32 R7, RZ, RZ, R67 ;  /* 0x000000ffff077224 */ /* 0x000fc400078e0043 */
[----:B------:R-:W-:Y:S01]  /*3af30*/  IMAD.MOV.U32 R4, RZ, RZ, R64 ;  /* 0x000000ffff047224 */ /* 0x000fe200078e0040 */
[----:B------:R-:W-:Y:S01]  /*3af40*/  PRMT R75, R75, 0x5410, R6 ;  /* 0x000054104b4b7816 */ /* 0x000fe20000000006 */
[----:B------:R-:W-:Y:S01]  /*3af50*/  IMAD.MOV.U32 R5, RZ, RZ, R65 ;  /* 0x000000ffff057224 */ /* 0x000fe200078e0041 */
[----:B------:R-:W-:Y:S01]  /*3af60*/  PRMT R76, R76, 0x5410, R7 ;  /* 0x000054104c4c7816 */ /* 0x000fe20000000007 */
[----:B------:R-:W-:Y:S01]  /*3af70*/  IMAD.MOV.U32 R28, RZ, RZ, R14 ;  /* 0x000000ffff1c7224 */ /* 0x000fe200078e000e */
[----:B------:R-:W-:-:S07]  /*3af80*/  PRMT R83, R4, 0x7610, R83 ;  /* 0x0000761004537816 */ /* 0x000fce0000000053 */
[----:B------:R-:W-:Y:S05]  /*3af90*/  WARPSYNC.COLLECTIVE R15, `(.L_x_12905) ;  /* 0x000000000f087348 */ /* 0x000fea0003c00000 */
[----:B------:R0:W1:Y:S02]  /*3afa0*/  SHFL.IDX P6, R14, R13, R12, R11 ;  /* 0x0000000c0d0e7389 */ /* 0x00006400000c000b */
[----:B01----:R-:W-:Y:S01]  /*3afb0*/  ENDCOLLECTIVE ;  /* 0x000000000000791b */ /* 0x003fe20003800000 */
.L_x_12905:
[----:B------:R-:W-:Y:S01]  /*3afc0*/  CS2R R6, SRZ ;  /* 0x0000000000067805 */ /* 0x000fe2000001ff00 */
[----:B------:R-:W-:Y:S02]  /*3afd0*/  IMAD.MOV.U32 R13, RZ, RZ, R30 ;  /* 0x000000ffff0d7224 */ /* 0x000fe400078e001e */
[----:B------:R-:W-:-:S07]  /*3afe0*/  IMAD.MOV.U32 R29, RZ, RZ, R14 ;  /* 0x000000ffff1d7224 */ /* 0x000fce00078e000e */
[----:B------:R-:W-:Y:S05]  /*3aff0*/  WARPSYNC.COLLECTIVE R15, `(.L_x_12906) ;  /* 0x000000000f087348 */ /* 0x000fea0003c00000 */
[----:B------:R0:W1:Y:S02]  /*3b000*/  SHFL.IDX P6, R14, R13, R12, R11 ;  /* 0x0000000c0d0e7389 */ /* 0x00006400000c000b */
[----:B01----:R-:W-:Y:S01]  /*3b010*/  ENDCOLLECTIVE ;  /* 0x000000000000791b */ /* 0x003fe20003800000 */
.L_x_12906:
[----:B------:R-:W-:Y:S01]  /*3b020*/  IMAD.MOV.U32 R13, RZ, RZ, R44 ;  /* 0x000000ffff0d7224 */ /* 0x000fe200078e002c */
[----:B------:R-:W-:Y:S01]  /*3b030*/  PRMT R44, R44, 0x5410, R5 ;  /* 0x000054102c2c7816 */ /* 0x000fe20000000005 */
[----:B------:R-:W-:-:S07]  /*3b040*/  IMAD.MOV.U32 R30, RZ, RZ, R14 ;  /* 0x000000ffff1e7224 */ /* 0x000fce00078e000e */
[----:B------:R-:W-:Y:S05]  /*3b050*/  WARPSYNC.COLLECTIVE R15, `(.L_x_12907) ;  /* 0x000000000f087348 */ /* 0x000fea0003c00000 */
[----:B------:R0:W1:Y:S02]  /*3b060*/  SHFL.IDX P6, R14, R13, R12, R11 ;  /* 0x0000000c0d0e7389 */ /* 0x00006400000c000b */
[----:B01----:R-:W-:Y:S01]  /*3b070*/  ENDCOLLECTIVE ;  /* 0x000000000000791b */ /* 0x003fe20003800000 */
.L_x_12907:
[----:B------:R-:W-:Y:S05]  /*3b080*/  BRA `(.L_x_12908) ;  /* 0xfffffcec00507947 */ /* 0x000fea000383ffff */
.L_x_12572:
[----:B0-----:R0:W1:Y:S02]  /*3b090*/  SYNCS.PHASECHK.TRANS64.TRYWAIT P1, [R2+URZ+0x32400], R13 ;  /* 0x0324000d020075a7 */ /* 0x001064000802017f */
[----:B-1----:R-:W-:Y:S05]  /*3b0a0*/  @!P1 NANOSLEEP.SYNCS 0x989680 ;  /* 0x009896800000995d */ /* 0x002fea0003900000 */
[----:B------:R-:W1:Y:S02]  /*3b0b0*/  @!P1 SYNCS.PHASECHK.TRANS64 P1, [R2+URZ+0x32400], R13 ;  /* 0x0324000d020095a7 */ /* 0x000e64000802007f */
[----:B-1----:R-:W-:Y:S05]  /*3b0c0*/  @!P1 BRA `(.L_x_12572) ;  /* 0xfffffffc00f09947 */ /* 0x002fea000383ffff */
[----:B------:R-:W-:Y:S05]  /*3b0d0*/  BRA `(.L_x_12909) ;  /* 0xfffffcec00ac7947 */ /* 0x000fea000383ffff */
.L_x_12587:
[----:B0-----:R0:W1:Y:S02]  /*3b0e0*/  SYNCS.PHASECHK.TRANS64.TRYWAIT P0, [R2+URZ], R7 ;  /* 0x00000007020075a7 */ /* 0x001064000800017f */
[----:B-1----:R-:W-:Y:S05]  /*3b0f0*/  @!P0 NANOSLEEP.SYNCS 0x989680 ;  /* 0x009896800000895d */ /* 0x002fea0003900000 */
[----:B------:R-:W1:Y:S02]  /*3b100*/  @!P0 SYNCS.PHASECHK.TRANS64 P0, [R2+URZ], R7 ;  /* 0x00000007020085a7 */ /* 0x000e64000800007f */
[----:B-1----:R-:W-:Y:S05]  /*3b110*/  @!P0 BRA `(.L_x_12587) ;  /* 0xfffffffc00f08947 */ /* 0x002fea000383ffff */
[----:B------:R-:W-:Y:S05]  /*3b120*/  BRA `(.L_x_12586) ;  /* 0xfffffd0400987947 */ /* 0x000fea000383ffff */
.L_x_12594:
[----:B-1----:R1:W2:Y:S02]  /*3b130*/  SYNCS.PHASECHK.TRANS64.TRYWAIT P0, [R4+URZ], R5 ;  /* 0x00000005040075a7 */ /* 0x0022a4000800017f */
[----:B--2---:R-:W-:Y:S05]  /*3b140*/  @!P0 NANOSLEEP.SYNCS 0x989680 ;  /* 0x009896800000895d */ /* 0x004fea0003900000 */
[----:B------:R-:W2:Y:S02]  /*3b150*/  @!P0 SYNCS.PHASECHK.TRANS64 P0, [R4+URZ], R5 ;  /* 0x00000005040085a7 */ /* 0x000ea4000800007f */
[----:B--2---:R-:W-:Y:S05]  /*3b160*/  @!P0 BRA `(.L_x_12594) ;  /* 0xfffffffc00f08947 */ /* 0x004fea000383ffff */
[----:B------:R-:W-:Y:S05]  /*3b170*/  BRA `(.L_x_12593) ;  /* 0xfffffd0800bc7947 */ /* 0x000fea000383ffff */
.L_x_12619:
[----:B-1----:R1:W2:Y:S02]  /*3b180*/  SYNCS.PHASECHK.TRANS64.TRYWAIT P1, [R0+URZ], R9 ;  /* 0x00000009000075a7 */ /* 0x0022a4000802017f */
[----:B--2---:R-:W-:Y:S05]  /*3b190*/  @!P1 NANOSLEEP.SYNCS 0x989680 ;  /* 0x009896800000995d */ /* 0x004fea0003900000 */
[----:B------:R-:W2:Y:S02]  /*3b1a0*/  @!P1 SYNCS.PHASECHK.TRANS64 P1, [R0+URZ], R9 ;  /* 0x00000009000095a7 */ /* 0x000ea4000802007f */
[----:B--2---:R-:W-:Y:S05]  /*3b1b0*/  @!P1 BRA `(.L_x_12619) ;  /* 0xfffffffc00f09947 */ /* 0x004fea000383ffff */
[----:B------:R-:W-:Y:S05]  /*3b1c0*/  BRA `(.L_x_12618) ;  /* 0xfffffdb400107947 */ /* 0x000fea000383ffff */
.L_x_12626:
[----:B--2---:R2:W3:Y:S02]  /*3b1d0*/  SYNCS.PHASECHK.TRANS64.TRYWAIT P1, [R6+URZ], R7 ;  /* 0x00000007060075a7 */ /* 0x0044e4000802017f */
[----:B---3--:R-:W-:Y:S05]  /*3b1e0*/  @!P1 NANOSLEEP.SYNCS 0x989680 ;  /* 0x009896800000995d */ /* 0x008fea0003900000 */
[----:B------:R-:W3:Y:S02]  /*3b1f0*/  @!P1 SYNCS.PHASECHK.TRANS64 P1, [R6+URZ], R7 ;  /* 0x00000007060095a7 */ /* 0x000ee4000802007f */
[----:B---3--:R-:W-:Y:S05]  /*3b200*/  @!P1 BRA `(.L_x_12626) ;  /* 0xfffffffc00f09947 */ /* 0x008fea000383ffff */
[----:B------:R-:W-:Y:S05]  /*3b210*/  BRA `(.L_x_12625) ;  /* 0xfffffdb800347947 */ /* 0x000fea000383ffff */
.L_x_12637:
[----:B-1----:R1:W2:Y:S02]  /*3b220*/  SYNCS.PHASECHK.TRANS64.TRYWAIT P0, [R6+URZ], R7 ;  /* 0x00000007060075a7 */ /* 0x0022a4000800017f */
[----:B--2---:R-:W-:Y:S05]  /*3b230*/  @!P0 NANOSLEEP.SYNCS 0x989680 ;  /* 0x009896800000895d */ /* 0x004fea0003900000 */
[----:B------:R-:W2:Y:S02]  /*3b240*/  @!P0 SYNCS.PHASECHK.TRANS64 P0, [R6+URZ], R7 ;  /* 0x00000007060085a7 */ /* 0x000ea4000800007f */
[----:B--2---:R-:W-:Y:S05]  /*3b250*/  @!P0 BRA `(.L_x_12637) ;  /* 0xfffffffc00f08947 */ /* 0x004fea000383ffff */
[----:B------:R-:W-:Y:S05]  /*3b260*/  BRA `(.L_x_12636) ;  /* 0xfffffe4c00147947 */ /* 0x000fea000383ffff */
.L_x_12644:
[----:B--2---:R2:W3:Y:S02]  /*3b270*/  SYNCS.PHASECHK.TRANS64.TRYWAIT P0, [R6+URZ], R7 ;  /* 0x00000007060075a7 */ /* 0x0044e4000800017f */
[----:B---3--:R-:W-:Y:S05]  /*3b280*/  @!P0 NANOSLEEP.SYNCS 0x989680 ;  /* 0x009896800000895d */ /* 0x008fea0003900000 */
[----:B------:R-:W3:Y:S02]  /*3b290*/  @!P0 SYNCS.PHASECHK.TRANS64 P0, [R6+URZ], R7 ;  /* 0x00000007060085a7 */ /* 0x000ee4000800007f */
[----:B---3--:R-:W-:Y:S05]  /*3b2a0*/  @!P0 BRA `(.L_x_12644) ;  /* 0xfffffffc00f08947 */ /* 0x008fea000383ffff */
[----:B------:R-:W-:Y:S05]  /*3b2b0*/  BRA `(.L_x_12643) ;  /* 0xfffffe5000387947 */ /* 0x000fea000383ffff */
.L_x_12662:
[----:B------:R-:W-:Y:S02]  /*3b2c0*/  IMAD.MOV.U32 R13, RZ, RZ, R17 ;  /* 0x000000ffff0d7224 */ /* 0x000fe400078e0011 */
[----:B------:R-:W-:Y:S02]  /*3b2d0*/  IMAD.MOV.U32 R12, RZ, RZ, RZ ;  /* 0x000000ffff0c7224 */ /* 0x000fe400078e00ff */
[----:B------:R-:W-:Y:S02]  /*3b2e0*/  IMAD.MOV.U32 R11, RZ, RZ, 0x181f ;  /* 0x0000181fff0b7424 */ /* 0x000fe400078e00ff */
[----:B------:R-:W-:-:S07]  /*3b2f0*/  IMAD.MOV.U32 R15, RZ, RZ, -0x1 ;  /* 0xffffffffff0f7424 */ /* 0x000fce00078e00ff */
[----:B-----5:R-:W-:Y:S05]  /*3b300*/  WARPSYNC.COLLECTIVE R15, `(.L_x_12910) ;  /* 0x000000000f087348 */ /* 0x020fea0003c00000 */
[----:B------:R0:W1:Y:S02]  /*3b310*/  SHFL.IDX P6, R14, R13, R12, R11 ;  /* 0x0000000c0d0e7389 */ /* 0x00006400000c000b */
[----:B01---5:R-:W-:Y:S01]  /*3b320*/  ENDCOLLECTIVE ;  /* 0x000000000000791b */ /* 0x023fe20003800000 */
.L_x_12910:
[----:B------:R-:W-:Y:S02]  /*3b330*/  IMAD.MOV.U32 R13, RZ, RZ, R16 ;  /* 0x000000ffff0d7224 */ /* 0x000fe400078e0010 */
[----:B------:R-:W-:-:S07]  /*3b340*/  IMAD.MOV.U32 R3, RZ, RZ, R14 ;  /* 0x000000ffff037224 */ /* 0x000fce00078e000e */
[----:B------:R-:W-:Y:S05]  /*3b350*/  WARPSYNC.COLLECTIVE R15, `(.L_x_12911) ;  /* 0x000000000f087348 */ /* 0x000fea0003c00000 */
[----:B------:R0:W1:Y:S02]  /*3b360*/  SHFL.IDX P6, R14, R13, R12, R11 ;  /* 0x0000000c0d0e7389 */ /* 0x00006400000c000b */
[----:B01----:R-:W-:Y:S01]  /*3b370*/  ENDCOLLECTIVE ;  /* 0x000000000000791b */ /* 0x003fe20003800000 */
.L_x_12911:
[----:B------:R-:W-:Y:S05]  /*3b380*/  BRA `(.L_x_12912) ;  /* 0xffffff24002c7947 */ /* 0x000fea000383ffff */
.L_x_12665:
[----:B------:R-:W-:Y:S01]  /*3b390*/  BSSY B1, `(.L_x_12913) ;  /* 0x0000008000017945 */ /* 0x000fe20003800000 */
[----:B---3--:R-:W-:Y:S02]  /*3b3a0*/  IMAD.MOV.U32 R13, RZ, RZ, R17 ;  /* 0x000000ffff0d7224 */ /* 0x008fe400078e0011 */
[----:B------:R-:W-:Y:S02]  /*3b3b0*/  IMAD.MOV.U32 R12, RZ, RZ, 0x1 ;  /* 0x00000001ff0c7424 */ /* 0x000fe400078e00ff */
[----:B------:R-:W-:Y:S02]  /*3b3c0*/  IMAD.MOV.U32 R11, RZ, RZ, 0x181f ;  /* 0x0000181fff0b7424 */ /* 0x000fe400078e00ff */
[----:B------:R-:W-:-:S07]  /*3b3d0*/  IMAD.MOV.U32 R15, RZ, RZ, -0x1 ;  /* 0xffffffffff0f7424 */ /* 0x000fce00078e00ff */
[----:B012--5:R-:W-:Y:S05]  /*3b3e0*/  WARPSYNC.COLLECTIVE R15, `(.L_x_12914) ;  /* 0x000000000f087348 */ /* 0x027fea0003c00000 */
[----:B--2---:R2:W3:Y:S02]  /*3b3f0*/  SHFL.IDX P6, R14, R13, R12, R11 ;  /* 0x0000000c0d0e7389 */ /* 0x0044e400000c000b */
[----:B0123-5:R-:W-:Y:S01]  /*3b400*/  ENDCOLLECTIVE ;  /* 0x000000000000791b */ /* 0x02ffe20003800000 */
.L_x_12914:
[----:B------:R-:W-:Y:S05]  /*3b410*/  BSYNC B1 ;  /* 0x0000000000017941 */ /* 0x000fea0003800000 */
.L_x_12913:
        /* <DEDUP_REMOVED lines=8> */
.L_x_12915:
[----:B------:R-:W-:Y:S05]  /*3b4a0*/  BRA `(.L_x_12916) ;  /* 0xffffff24004c7947 */ /* 0x000fea000383ffff */
.L_x_12668:
[----:B------:R-:W-:Y:S01]  /*3b4b0*/  BSSY B1, `(.L_x_12917) ;  /* 0x0000008000017945 */ /* 0x000fe20003800000 */
[----:B------:R-:W-:Y:S02]  /*3b4c0*/  IMAD.MOV.U32 R13, RZ, RZ, R17 ;  /* 0x000000ffff0d7224 */ /* 0x000fe400078e0011 */
[----:B------:R-:W-:Y:S02]  /*3b4d0*/  IMAD.MOV.U32 R12, RZ, RZ, 0x2 ;  /* 0x00000002ff0c7424 */ /* 0x000fe400078e00ff */
[----:B---3--:R-:W-:Y:S02]  /*3b4e0*/  IMAD.MOV.U32 R11, RZ, RZ, 0x181f ;  /* 0x0000181fff0b7424 */ /* 0x008fe400078e00ff */
[----:B------:R-:W-:-:S07]  /*3b4f0*/  IMAD.MOV.U32 R15, RZ, RZ, -0x1 ;  /* 0xffffffffff0f7424 */ /* 0x000fce00078e00ff */
[----:B012-4-:R-:W-:Y:S05]  /*3b500*/  WARPSYNC.COLLECTIVE R15, `(.L_x_12918) ;  /* 0x000000000f087348 */ /* 0x017fea0003c00000 */
[----:B--2---:R2:W3:Y:S02]  /*3b510*/  SHFL.IDX P6, R14, R13, R12, R11 ;  /* 0x0000000c0d0e7389 */ /* 0x0044e400000c000b */
[----:B01234-:R-:W-:Y:S01]  /*3b520*/  ENDCOLLECTIVE ;  /* 0x000000000000791b */ /* 0x01ffe20003800000 */
.L_x_12918:
[----:B------:R-:W-:Y:S05]  /*3b530*/  BSYNC B1 ;  /* 0x0000000000017941 */ /* 0x000fea0003800000 */
.L_x_12917:
        /* <DEDUP_REMOVED lines=8> */
.L_x_12919:
[----:B------:R-:W-:Y:S05]  /*3b5c0*/  BRA `(.L_x_12920) ;  /* 0xffffff24006c7947 */ /* 0x000fea000383ffff */
.L_x_12671:
        /* <DEDUP_REMOVED lines=8> */
.L_x_12922:
[----:B------:R-:W-:Y:S05]  /*3b650*/  BSYNC B1 ;  /* 0x0000000000017941 */ /* 0x000fea0003800000 */
.L_x_12921:
        /* <DEDUP_REMOVED lines=8> */
.L_x_12923:
[----:B------:R-:W-:Y:S05]  /*3b6e0*/  BRA `(.L_x_12924) ;  /* 0xffffff24008c7947 */ /* 0x000fea000383ffff */
.L_x_12673:
[----:B------:R-:W-:Y:S02]  /*3b6f0*/  IMAD.MOV.U32 R13, RZ, RZ, R4 ;  /* 0x000000ffff0d7224 */ /* 0x000fe400078e0004 */
[----:B------:R-:W-:Y:S02]  /*3b700*/  IMAD.MOV.U32 R12, RZ, RZ, RZ ;  /* 0x000000ffff0c7224 */ /* 0x000fe400078e00ff */
[----:B------:R-:W-:Y:S02]  /*3b710*/  IMAD.MOV.U32 R11, RZ, RZ, 0x1c1f ;  /* 0x00001c1fff0b7424 */ /* 0x000fe400078e00ff */
[----:B------:R-:W-:-:S07]  /*3b720*/  IMAD.MOV.U32 R15, RZ, RZ, -0x1 ;  /* 0xffffffffff0f7424 */ /* 0x000fce00078e00ff */
[----:B------:R-:W-:Y:S05]  /*3b730*/  WARPSYNC.COLLECTIVE R15, `(.L_x_12925) ;  /* 0x000000000f087348 */ /* 0x000fea0003c00000 */
[----:B------:R0:W1:Y:S02]  /*3b740*/  SHFL.IDX P6, R14, R13, R12, R11 ;  /* 0x0000000c0d0e7389 */ /* 0x00006400000c000b */
[----:B01----:R-:W-:Y:S01]  /*3b750*/  ENDCOLLECTIVE ;  /* 0x000000000000791b */ /* 0x003fe20003800000 */
.L_x_12925:
[----:B------:R-:W-:Y:S02]  /*3b760*/  IMAD.MOV.U32 R13, RZ, RZ, R3 ;  /* 0x000000ffff0d7224 */ /* 0x000fe400078e0003 */
[----:B------:R-:W-:-:S07]  /*3b770*/  IMAD.MOV.U32 R5, RZ, RZ, R14 ;  /* 0x000000ffff057224 */ /* 0x000fce00078e000e */
[----:B------:R-:W-:Y:S05]  /*3b780*/  WARPSYNC.COLLECTIVE R15, `(.L_x_12926) ;  /* 0x000000000f087348 */ /* 0x000fea0003c00000 */
[----:B------:R0:W1:Y:S02]  /*3b790*/  SHFL.IDX P6, R14, R13, R12, R11 ;  /* 0x0000000c0d0e7389 */ /* 0x00006400000c000b */
[----:B01----:R-:W-:Y:S01]  /*3b7a0*/  ENDCOLLECTIVE ;  /* 0x000000000000791b */ /* 0x003fe20003800000 */
.L_x_12926:
[----:B------:R-:W-:Y:S05]  /*3b7b0*/  BRA `(.L_x_12927) ;  /* 0xffffff2800687947 */ /* 0x000fea000383ffff */
.L_x_12676:
[----:B------:R-:W-:Y:S01]  /*3b7c0*/  BSSY B1, `(.L_x_12928) ;  /* 0x0000008000017945 */ /* 0x000fe20003800000 */
[----:B------:R-:W-:Y:S02]  /*3b7d0*/  IMAD.MOV.U32 R13, RZ, RZ, R4 ;  /* 0x000000ffff0d7224 */ /* 0x000fe400078e0004 */
[----:B------:R-:W-:Y:S02]  /*3b7e0*/  IMAD.MOV.U32 R12, RZ, RZ, 0x1 ;  /* 0x00000001ff0c7424 */ /* 0x000fe400078e00ff */
[----:B---3--:R-:W-:Y:S02]  /*3b7f0*/  IMAD.MOV.U32 R11, RZ, RZ, 0x1c1f ;  /* 0x00001c1fff0b7424 */ /* 0x008fe400078e00ff */
[----:B------:R-:W-:-:S07]  /*3b800*/  IMAD.MOV.U32 R15, RZ, RZ, -0x1 ;  /* 0xffffffffff0f7424 */ /* 0x000fce00078e00ff */
[----:B012---:R-:W-:Y:S05]  /*3b810*/  WARPSYNC.COLLECTIVE R15, `(.L_x_12929) ;  /* 0x000000000f087348 */ /* 0x007fea0003c00000 */
[----:B--2---:R2:W3:Y:S02]  /*3b820*/  SHFL.IDX P6, R14, R13, R12, R11 ;  /* 0x0000000c0d0e7389 */ /* 0x0044e400000c000b */
[----:B0123--:R-:W-:Y:S01]  /*3b830*/  ENDCOLLECTIVE ;  /* 0x000000000000791b */ /* 0x00ffe20003800000 */
.L_x_12929:
[----:B------:R-:W-:Y:S05]  /*3b840*/  BSYNC B1 ;  /* 0x0000000000017941 */ /* 0x000fea0003800000 */
.L_x_12928:
        /* <DEDUP_REMOVED lines=8> */
.L_x_12930:
[----:B------:R-:W-:Y:S05]  /*3b8d0*/  BRA `(.L_x_12931) ;  /* 0xffffff3400507947 */ /* 0x000fea000383ffff */
.L_x_12682:
[----:B------:R-:W-:Y:S02]  /*3b8e0*/  IMAD.MOV.U32 R13, RZ, RZ, R4 ;  /* 0x000000ffff0d7224 */ /* 0x000fe400078e0004 */
[----:B------:R-:W-:Y:S02]  /*3b8f0*/  IMAD.MOV.U32 R12, RZ, RZ, RZ ;  /* 0x000000ffff0c7224 */ /* 0x000fe400078e00ff */
[----:B------:R-:W-:Y:S02]  /*3b900*/  IMAD.MOV.U32 R11, RZ, RZ, 0x181f ;  /* 0x0000181fff0b7424 */ /* 0x000fe400078e00ff */
[----:B------:R-:W-:-:S07]  /*3b910*/  IMAD.MOV.U32 R15, RZ, RZ, -0x1 ;  /* 0xffffffffff0f7424 */ /* 0x000fce00078e00ff */
[----:B01----:R-:W-:Y:S05]  /*3b920*/  WARPSYNC.COLLECTIVE R15, `(.L_x_12932) ;  /* 0x000000000f087348 */ /* 0x003fea0003c00000 */
[----:B------:R2:W3:Y:S02]  /*3b930*/  SHFL.IDX P6, R14, R13, R12, R11 ;  /* 0x0000000c0d0e7389 */ /* 0x0004e400000c000b */
[----:B0123--:R-:W-:Y:S01]  /*3b940*/  ENDCOLLECTIVE ;  /* 0x000000000000791b */ /* 0x00ffe20003800000 */
.L_x_12932:
[----:B------:R-:W-:Y:S02]  /*3b950*/  IMAD.MOV.U32 R13, RZ, RZ, R3 ;  /* 0x000000ffff0d7224 */ /* 0x000fe400078e0003 */
[----:B------:R-:W-:-:S07]  /*3b960*/  IMAD.MOV.U32 R0, RZ, RZ, R14 ;  /* 0x000000ffff007224 */ /* 0x000fce00078e000e */
[----:B------:R-:W-:Y:S05]  /*3b970*/  WARPSYNC.COLLECTIVE R15, `(.L_x_12933) ;  /* 0x000000000f087348 */ /* 0x000fea0003c00000 */
[----:B------:R0:W1:Y:S02]  /*3b980*/  SHFL.IDX P6, R14, R13, R12, R11 ;  /* 0x0000000c0d0e7389 */ /* 0x00006400000c000b */
[----:B01----:R-:W-:Y:S01]  /*3b990*/  ENDCOLLECTIVE ;  /* 0x000000000000791b */ /* 0x003fe20003800000 */
.L_x_12933:
[----:B------:R-:W-:Y:S05]  /*3b9a0*/  BRA `(.L_x_12934) ;  /* 0xffffff4800747947 */ /* 0x000fea000383ffff */
.L_x_12685:
        /* <DEDUP_REMOVED lines=8> */
.L_x_12936:
[----:B------:R-:W-:Y:S05]  /*3ba30*/  BSYNC B1 ;  /* 0x0000000000017941 */ /* 0x000fea0003800000 */
.L_x_12935:
        /* <DEDUP_REMOVED lines=8> */
.L_x_12937:
[----:B------:R-:W-:Y:S05]  /*3bac0*/  BRA `(.L_x_12938) ;  /* 0xffffff4800987947 */ /* 0x000fea000383ffff */
.L_x_12688:
        /* <DEDUP_REMOVED lines=8> */
.L_x_12940:
[----:B------:R-:W-:Y:S05]  /*3bb50*/  BSYNC B1 ;  /* 0x0000000000017941 */ /* 0x000fea0003800000 */
.L_x_12939:
        /* <DEDUP_REMOVED lines=8> */
.L_x_12941:
[----:B------:R-:W-:Y:S05]  /*3bbe0*/  BRA `(.L_x_12942) ;  /* 0xffffff4800b87947 */ /* 0x000fea000383ffff */
.L_x_12691:
        /* <DEDUP_REMOVED lines=8> */
.L_x_12944:
[----:B------:R-:W-:Y:S05]  /*3bc70*/  BSYNC B1 ;  /* 0x0000000000017941 */ /* 0x000fea0003800000 */
.L_x_12943:
        /* <DEDUP_REMOVED lines=8> */
.L_x_12945:
[----:B------:R-:W-:Y:S05]  /*3bd00*/  BRA `(.L_x_12946) ;  /* 0xffffff4800d87947 */ /* 0x000fea000383ffff */
.L_x_12718:
        /* <DEDUP_REMOVED lines=11> */
.L_x_12948:
[----:B------:R-:W-:Y:S05]  /*3bdc0*/  BSYNC B1 ;  /* 0x0000000000017941 */ /* 0x000fea0003800000 */
.L_x_12947:
[----:B------:R-:W-:Y:S05]  /*3bdd0*/  BRA `(.L_x_12949) ;  /* 0xffffff6c000c7947 */ /* 0x000fea000383ffff */
.L_x_12720:
[----:B------:R-:W-:Y:S01]  /*3bde0*/  BSSY B1, `(.L_x_12950) ;  /* 0x0000006000017945 */ /* 0x000fe20003800000 */
[----:B0-----:R-:W-:-:S07]  /*3bdf0*/  IMAD.MOV.U32 R15, RZ, RZ, -0x1 ;  /* 0xffffffffff0f7424 */ /* 0x001fce00078e00ff */
[----:B-1----:R-:W-:Y:S05]  /*3be00*/  WARPSYNC.COLLECTIVE R15, `(.L_x_12951) ;  /* 0x000000000f0c7348 */ /* 0x002fea0003c00000 */
[----:B------:R-:W-:Y:S02]  /*3be10*/  ELECT P6, UR62, PT ;  /* 0x00000000003e782f */ /* 0x000fe400038c0000 */
[----:B------:R-:W-:Y:S01]  /*3be20*/  MOV R14, UR62 ;  /* 0x0000003e000e7c02 */ /* 0x000fe20008000f00 */
[----:B-1----:R-:W-:Y:S10]  /*3be30*/  ENDCOLLECTIVE ;  /* 0x000000000000791b */ /* 0x002ff40003800000 */
.L_x_12951:
[----:B------:R-:W-:Y:S05]  /*3be40*/  BSYNC B1 ;  /* 0x0000000000017941 */ /* 0x000fea0003800000 */
.L_x_12950:
[----:B------:R-:W-:Y:S05]  /*3be50*/  BRA `(.L_x_12719) ;  /* 0xffffff6c00047947 */ /* 0x000fea000383ffff */
.L_x_12722:
[----:B-1----:R1:W2:Y:S02]  /*3be60*/  SYNCS.PHASECHK.TRANS64.TRYWAIT P0, [R18+URZ+0x32420], R5 ;  /* 0x03242005120075a7 */ /* 0x0022a4000800017f */
[----:B--2---:R-:W-:Y:S05]  /*3be70*/  @!P0 NANOSLEEP.SYNCS 0x989680 ;  /* 0x009896800000895d */ /* 0x004fea0003900000 */
[----:B------:R-:W2:Y:S02]  /*3be80*/  @!P0 SYNCS.PHASECHK.TRANS64 P0, [R18+URZ+0x32420], R5 ;  /* 0x03242005120085a7 */ /* 0x000ea4000800007f */
[----:B--2---:R-:W-:Y:S05]  /*3be90*/  @!P0 BRA `(.L_x_12722) ;  /* 0xfffffffc00f08947 */ /* 0x004fea000383ffff */
[----:B------:R-:W-:Y:S05]  /*3bea0*/  BRA `(.L_x_12952) ;  /* 0xffffff6c00147947 */ /* 0x000fea000383ffff */
.L_x_12726:
[----:B-1----:R1:W2:Y:S02]  /*3beb0*/  SYNCS.PHASECHK.TRANS64.TRYWAIT P0, [R5+URZ+0x324a0], R10 ;  /* 0x0324a00a050075a7 */ /* 0x0022a4000800017f */
[----:B--2---:R-:W-:Y:S05]  /*3bec0*/  @!P0 NANOSLEEP.SYNCS 0x989680 ;  /* 0x009896800000895d */ /* 0x004fea0003900000 */
[----:B------:R-:W2:Y:S02]  /*3bed0*/  @!P0 SYNCS.PHASECHK.TRANS64 P0, [R5+URZ+0x324a0], R10 ;  /* 0x0324a00a050085a7 */ /* 0x000ea4000800007f */
[----:B--2---:R-:W-:Y:S05]  /*3bee0*/  @!P0 BRA `(.L_x_12726) ;  /* 0xfffffffc00f08947 */ /* 0x004fea000383ffff */
[----:B------:R-:W-:Y:S05]  /*3bef0*/  BRA `(.L_x_12953) ;  /* 0xffffff6c00347947 */ /* 0x000fea000383ffff */
.L_x_12731:
[----:B--2---:R2:W3:Y:S02]  /*3bf00*/  SYNCS.PHASECHK.TRANS64.TRYWAIT P0, [R5+URZ+0x324c0], R10 ;  /* 0x0324c00a050075a7 */ /* 0x0044e4000800017f */
[----:B---3--:R-:W-:Y:S05]  /*3bf10*/  @!P0 NANOSLEEP.SYNCS 0x989680 ;  /* 0x009896800000895d */ /* 0x008fea0003900000 */
[----:B------:R-:W3:Y:S02]  /*3bf20*/  @!P0 SYNCS.PHASECHK.TRANS64 P0, [R5+URZ+0x324c0], R10 ;  /* 0x0324c00a050085a7 */ /* 0x000ee4000800007f */
[----:B---3--:R-:W-:Y:S05]  /*3bf30*/  @!P0 BRA `(.L_x_12731) ;  /* 0xfffffffc00f08947 */ /* 0x008fea000383ffff */
[----:B------:R-:W-:Y:S05]  /*3bf40*/  BRA `(.L_x_12954) ;  /* 0xffffff6c00b47947 */ /* 0x000fea000383ffff */
.L_x_12741:
[----:B-1----:R1:W2:Y:S02]  /*3bf50*/  SYNCS.PHASECHK.TRANS64.TRYWAIT P1, [R6+URZ+0x324a0], R7 ;  /* 0x0324a007060075a7 */ /* 0x0022a4000802017f */
[----:B--2---:R-:W-:Y:S05]  /*3bf60*/  @!P1 NANOSLEEP.SYNCS 0x989680 ;  /* 0x009896800000995d */ /* 0x004fea0003900000 */
[----:B------:R-:W2:Y:S02]  /*3bf70*/  @!P1 SYNCS.PHASECHK.TRANS64 P1, [R6+URZ+0x324a0], R7 ;  /* 0x0324a007060095a7 */ /* 0x000ea4000802007f */
[----:B--2---:R-:W-:Y:S05]  /*3bf80*/  @!P1 BRA `(.L_x_12741) ;  /* 0xfffffffc00f09947 */ /* 0x004fea000383ffff */
[----:B------:R-:W-:Y:S05]  /*3bf90*/  BRA `(.L_x_12955) ;  /* 0xffffff7400447947 */ /* 0x000fea000383ffff */
.L_x_12746:
[----:B--2---:R2:W3:Y:S02]  /*3bfa0*/  SYNCS.PHASECHK.TRANS64.TRYWAIT P1, [R6+URZ+0x324c0], R7 ;  /* 0x0324c007060075a7 */ /* 0x0044e4000802017f */
[----:B---3--:R-:W-:Y:S05]  /*3bfb0*/  @!P1 NANOSLEEP.SYNCS 0x989680 ;  /* 0x009896800000995d */ /* 0x008fea0003900000 */
[----:B------:R-:W3:Y:S02]  /*3bfc0*/  @!P1 SYNCS.PHASECHK.TRANS64 P1, [R6+URZ+0x324c0], R7 ;  /* 0x0324c007060095a7 */ /* 0x000ee4000802007f */
[----:B---3--:R-:W-:Y:S05]  /*3bfd0*/  @!P1 BRA `(.L_x_12746) ;  /* 0xfffffffc00f09947 */ /* 0x008fea000383ffff */
[----:B------:R-:W-:Y:S05]  /*3bfe0*/  BRA `(.L_x_12956) ;  /* 0xffffff7400c07947 */ /* 0x000fea000383ffff */
.L_x_12772:
[----:B--2---:R-:W2:Y:S01]  /*3bff0*/  S2R R4, SR_TID.X ;  /* 0x0000000000047919 */ /* 0x004ea20000002100 */
        /* <DEDUP_REMOVED lines=10> */
.L_x_12958:
[----:B------:R-:W-:Y:S05]  /*3c0a0*/  BSYNC B0 ;  /* 0x0000000000007941 */ /* 0x000fea0003800000 */
.L_x_12957:
[----:B------:R-:W-:Y:S05]  /*3c0b0*/  BRA `(.L_x_12959) ;  /* 0xffffff8800547947 */ /* 0x000fea000383ffff */
.L_x_12774:
[----:B------:R-:W-:Y:S01]  /*3c0c0*/  BSSY B0, `(.L_x_12960) ;  /* 0x0000006000007945 */ /* 0x000fe20003800000 */
[----:B0-----:R-:W-:-:S07]  /*3c0d0*/  IMAD.MOV.U32 R15, RZ, RZ, -0x1 ;  /* 0xffffffffff0f7424 */ /* 0x001fce00078e00ff */
[----:B-1-3--:R-:W-:Y:S05]  /*3c0e0*/  WARPSYNC.COLLECTIVE R15, `(.L_x_12961) ;  /* 0x000000000f0c7348 */ /* 0x00afea0003c00000 */
[----:B------:R-:W-:Y:S02]  /*3c0f0*/  ELECT P6, UR62, PT ;  /* 0x00000000003e782f */ /* 0x000fe400038c0000 */
[----:B------:R-:W-:Y:S01]  /*3c100*/  MOV R14, UR62 ;  /* 0x0000003e000e7c02 */ /* 0x000fe20008000f00 */
[----:B-1-3--:R-:W-:Y:S10]  /*3c110*/  ENDCOLLECTIVE ;  /* 0x000000000000791b */ /* 0x00aff40003800000 */
.L_x_12961:
[----:B------:R-:W-:Y:S05]  /*3c120*/  BSYNC B0 ;  /* 0x0000000000007941 */ /* 0x000fea0003800000 */
.L_x_12960:
[----:B------:R-:W-:Y:S05]  /*3c130*/  BRA `(.L_x_12962) ;  /* 0xffffff8800607947 */ /* 0x000fea000383ffff */
.L_x_12776:
[----:B--2---:R2:W3:Y:S02]  /*3c140*/  SYNCS.PHASECHK.TRANS64.TRYWAIT P0, [R0+URZ+0x32440], R2 ;  /* 0x03244002000075a7 */ /* 0x0044e4000800017f */
[----:B---3--:R-:W-:Y:S05]  /*3c150*/  @!P0 NANOSLEEP.SYNCS 0x989680 ;  /* 0x009896800000895d */ /* 0x008fea0003900000 */
[----:B------:R-:W3:Y:S02]  /*3c160*/  @!P0 SYNCS.PHASECHK.TRANS64 P0, [R0+URZ+0x32440], R2 ;  /* 0x03244002000085a7 */ /* 0x000ee4000800007f */
[----:B---3--:R-:W-:Y:S05]  /*3c170*/  @!P0 BRA `(.L_x_12776) ;  /* 0xfffffffc00f08947 */ /* 0x008fea000383ffff */
[----:B------:R-:W-:Y:S05]  /*3c180*/  BRA `(.L_x_12963) ;  /* 0xffffff8800c07947 */ /* 0x000fea000383ffff */
.L_x_12780:
        /* <DEDUP_REMOVED lines=10> */
.L_x_12964:
[----:B------:R0:W-:Y:S01]  /*3c230*/  STL [R1+0x488], R10 ;  /* 0x0004880a01007387 */ /* 0x0001e20000100800 */
[----:B------:R-:W-:Y:S02]  /*3c240*/  IMAD.MOV.U32 R13, RZ, RZ, R3 ;  /* 0x000000ffff0d7224 */ /* 0x000fe400078e0003 */
[----:B------:R-:W-:-:S07]  /*3c250*/  IMAD.MOV.U32 R4, RZ, RZ, R14 ;  /* 0x000000ffff047224 */ /* 0x000fce00078e000e */
[----:B0-----:R-:W-:Y:S05]  /*3c260*/  WARPSYNC.COLLECTIVE R15, `(.L_x_12965) ;  /* 0x000000000f087348 */ /* 0x001fea0003c00000 */
[----:B------:R1:W2:Y:S02]  /*3c270*/  SHFL.IDX P6, R14, R13, R12, R11 ;  /* 0x0000000c0d0e7389 */ /* 0x0002a400000c000b */
[----:B012---:R-:W-:Y:S01]  /*3c280*/  ENDCOLLECTIVE ;  /* 0x000000000000791b */ /* 0x007fe20003800000 */
.L_x_12965:
[----:B------:R-:W-:Y:S02]  /*3c290*/  IMAD.MOV.U32 R13, RZ, RZ, R2 ;  /* 0x000000ffff0d7224 */ /* 0x000fe400078e0002 */
[----:B------:R-:W-:Y:S02]  /*3c2a0*/  IMAD.MOV.U32 R12, RZ, RZ, 0x1 ;  /* 0x00000001ff0c7424 */ /* 0x000fe400078e00ff */
[----:B------:R-:W-:-:S07]  /*3c2b0*/  IMAD.MOV.U32 R5, RZ, RZ, R14 ;  /* 0x000000ffff057224 */ /* 0x000fce00078e000e */
[----:B------:R-:W-:Y:S05]  /*3c2c0*/  WARPSYNC.COLLECTIVE R15, `(.L_x_12966) ;  /* 0x000000000f087348 */ /* 0x000fea0003c00000 */
[----:B------:R0:W1:Y:S02]  /*3c2d0*/  SHFL.IDX P6, R14, R13, R12, R11 ;  /* 0x0000000c0d0e7389 */ /* 0x00006400000c000b */
[----:B01----:R-:W-:Y:S01]  /*3c2e0*/  ENDCOLLECTIVE ;  /* 0x000000000000791b */ /* 0x003fe20003800000 */
.L_x_12966:
[----:B------:R-:W-:Y:S02]  /*3c2f0*/  IMAD.MOV.U32 R13, RZ, RZ, R3 ;  /* 0x000000ffff0d7224 */ /* 0x000fe400078e0003 */
[----:B------:R-:W-:Y:S02]  /*3c300*/  IMAD R0, R0, R7, RZ ;  /* 0x0000000700007224 */ /* 0x000fe400078e02ff */
[----:B------:R-:W-:-:S07]  /*3c310*/  IMAD.MOV.U32 R7, RZ, RZ, R14 ;  /* 0x000000ffff077224 */ /* 0x000fce00078e000e */
[----:B------:R-:W-:Y:S05]  /*3c320*/  WARPSYNC.COLLECTIVE R15, `(.L_x_12967) ;  /* 0x000000000f087348 */ /* 0x000fea0003c00000 */
[----:B------:R0:W1:Y:S02]  /*3c330*/  SHFL.IDX P6, R14, R13, R12, R11 ;  /* 0x0000000c0d0e7389 */ /* 0x00006400000c000b */
[----:B01----:R-:W-:Y:S01]  /*3c340*/  ENDCOLLECTIVE ;  /* 0x000000000000791b */ /* 0x003fe20003800000 */
.L_x_12967:
        /* <DEDUP_REMOVED lines=10> */
.L_x_12968:
        /* <DEDUP_REMOVED lines=15> */
.L_x_12969:
        /* <DEDUP_REMOVED lines=19> */
.L_x_12970:
        /* <DEDUP_REMOVED lines=10> */
.L_x_12971:
        /* <DEDUP_REMOVED lines=13> */
.L_x_12972:
        /* <DEDUP_REMOVED lines=10> */
.L_x_12973:
        /* <DEDUP_REMOVED lines=13> */
.L_x_12974:
        /* <DEDUP_REMOVED lines=10> */
.L_x_12975:
        /* <DEDUP_REMOVED lines=13> */
.L_x_12976:
        /* <DEDUP_REMOVED lines=10> */
.L_x_12977:
        /* <DEDUP_REMOVED lines=11> */
.L_x_12978:
        /* <DEDUP_REMOVED lines=14> */
.L_x_12979:
[----:B------:R-:W-:Y:S01]  /*3cc90*/  IMAD.MOV.U32 R3, RZ, RZ, R14 ;  /* 0x000000ffff037224 */ /* 0x000fe200078e000e */
[----:B------:R-:W-:Y:S06]  /*3cca0*/  BRA `(.L_x_12980) ;  /* 0xffffff8c00487947 */ /* 0x000fec000383ffff */
.L_x_12784:
        /* <DEDUP_REMOVED lines=36> */
.L_x_12982:
[----:B------:R-:W-:Y:S05]  /*3cef0*/  BSYNC B0 ;  /* 0x0000000000007941 */ /* 0x000fea0003800000 */
.L_x_12981:
        /* <DEDUP_REMOVED lines=10> */
.L_x_12983:
        /* <DEDUP_REMOVED lines=16> */
.L_x_12984:
        /* <DEDUP_REMOVED lines=15> */
.L_x_12985:
        /* <DEDUP_REMOVED lines=9> */
.L_x_12986:
        /* <DEDUP_REMOVED lines=15> */
.L_x_12987:
        /* <DEDUP_REMOVED lines=9> */
.L_x_12988:
        /* <DEDUP_REMOVED lines=15> */
.L_x_12989:
        /* <DEDUP_REMOVED lines=9> */
.L_x_12990:
        /* <DEDUP_REMOVED lines=15> */
.L_x_12991:
        /* <DEDUP_REMOVED lines=9> */
.L_x_12992:
        /* <DEDUP_REMOVED lines=14> */
.L_x_12993:
        /* <DEDUP_REMOVED lines=19> */
.L_x_12994:
[----:B------:R-:W-:Y:S02]  /*3d8b0*/  IMAD.MOV.U32 R13, RZ, RZ, R2 ;  /* 0x000000ffff0d7224 */ /* 0x000fe400078e0002 */
[----:B------:R-:W-:-:S07]  /*3d8c0*/  IMAD.MOV.U32 R6, RZ, RZ, R14 ;  /* 0x000000ffff067224 */ /* 0x000fce00078e000e */
[----:B------:R-:W-:Y:S05]  /*3d8d0*/  WARPSYNC.COLLECTIVE R15, `(.L_x_12995) ;  /* 0x000000000f087348 */ /* 0x000fea0003c00000 */
[----:B------:R0:W1:Y:S02]  /*3d8e0*/  SHFL.IDX P6, R14, R13, R12, R11 ;  /* 0x0000000c0d0e7389 */ /* 0x00006400000c000b */
[----:B01----:R-:W-:Y:S01]  /*3d8f0*/  ENDCOLLECTIVE ;  /* 0x000000000000791b */ /* 0x003fe20003800000 */
.L_x_12995:
[----:B------:R-:W-:Y:S02]  /*3d900*/  IMAD.MOV.U32 R13, RZ, RZ, R0 ;  /* 0x000000ffff0d7224 */ /* 0x000fe400078e0000 */
[----:B------:R-:W-:Y:S02]  /*3d910*/  IMAD.MOV.U32 R12, RZ, RZ, 0x7 ;  /* 0x00000007ff0c7424 */ /* 0x000fe400078e00ff */
[----:B------:R-:W-:-:S07]  /*3d920*/  IMAD.MOV.U32 R5, RZ, RZ, R14 ;  /* 0x000000ffff057224 */ /* 0x000fce00078e000e */
[----:B------:R-:W-:Y:S05]  /*3d930*/  WARPSYNC.COLLECTIVE R15, `(.L_x_12996) ;  /* 0x000000000f087348 */ /* 0x000fea0003c00000 */
[----:B------:R0:W1:Y:S02]  /*3d940*/  SHFL.IDX P6, R14, R13, R12, R11 ;  /* 0x0000000c0d0e7389 */ /* 0x00006400000c000b */
[----:B01----:R-:W-:Y:S01]  /*3d950*/  ENDCOLLECTIVE ;  /* 0x000000000000791b */ /* 0x003fe20003800000 */
.L_x_12996:
        /* <DEDUP_REMOVED lines=10> */
.L_x_12997:
        /* <DEDUP_REMOVED lines=9> */
.L_x_12789:
[----:B-1----:R1:W2:Y:S02]  /*3da90*/  SYNCS.PHASECHK.TRANS64.TRYWAIT P0, [R18+URZ+0x32420], R0 ;  /* 0x03242000120075a7 */ /* 0x0022a4000800017f */
[----:B--2---:R-:W-:Y:S05]  /*3daa0*/  @!P0 NANOSLEEP.SYNCS 0x989680 ;  /* 0x009896800000895d */ /* 0x004fea0003900000 */
[----:B------:R-:W2:Y:S02]  /*3dab0*/  @!P0 SYNCS.PHASECHK.TRANS64 P0, [R18+URZ+0x32420], R0 ;  /* 0x03242000120085a7 */ /* 0x000ea4000800007f */
[----:B--2---:R-:W-:Y:S05]  /*3dac0*/  @!P0 BRA `(.L_x_12789) ;  /* 0xfffffffc00f08947 */ /* 0x004fea000383ffff */
[----:B------:R-:W-:Y:S05]  /*3dad0*/  BRA `(.L_x_12999) ;  /* 0xffffff8c00647947 */ /* 0x000fea000383ffff */
.L_x_12793:
[----:B0-----:R0:W1:Y:S02]  /*3dae0*/  SYNCS.PHASECHK.TRANS64.TRYWAIT P0, [R2+URZ+0x32460], R0 ;  /* 0x03246000020075a7 */ /* 0x001064000800017f */
[----:B-1----:R-:W-:Y:S05]  /*3daf0*/  @!P0 NANOSLEEP.SYNCS 0x989680 ;  /* 0x009896800000895d */ /* 0x002fea0003900000 */
[----:B------:R-:W1:Y:S02]  /*3db00*/  @!P0 SYNCS.PHASECHK.TRANS64 P0, [R2+URZ+0x32460], R0 ;  /* 0x03246000020085a7 */ /* 0x000e64000800007f */
[----:B-1----:R-:W-:Y:S05]  /*3db10*/  @!P0 BRA `(.L_x_12793) ;  /* 0xfffffffc00f08947 */ /* 0x002fea000383ffff */
[----:B------:R-:W-:Y:S05]  /*3db20*/  BRA `(.L_x_13000) ;  /* 0xffffff8c00887947 */ /* 0x000fea000383ffff */
.L_x_12808:
[----:B0-----:R0:W1:Y:S02]  /*3db30*/  SYNCS.PHASECHK.TRANS64.TRYWAIT P0, [R2+URZ+0x32440], R6 ;  /* 0x03244006020075a7 */ /* 0x001064000800017f */
[----:B-1----:R-:W-:Y:S05]  /*3db40*/  @!P0 NANOSLEEP.SYNCS 0x989680 ;  /* 0x009896800000895d */ /* 0x002fea0003900000 */
[----:B------:R-:W1:Y:S02]  /*3db50*/  @!P0 SYNCS.PHASECHK.TRANS64 P0, [R2+URZ+0x32440], R6 ;  /* 0x03244006020085a7 */ /* 0x000e64000800007f */
[----:B-1----:R-:W-:Y:S05]  /*3db60*/  @!P0 BRA `(.L_x_12808) ;  /* 0xfffffffc00f08947 */ /* 0x002fea000383ffff */
[----:B------:R-:W-:Y:S05]  /*3db70*/  BRA `(.L_x_13001) ;  /* 0xffffff9400c07947 */ /* 0x000fea000383ffff */
.L_x_12813:
[----:B-1----:R1:W2:Y:S02]  /*3db80*/  SYNCS.PHASECHK.TRANS64.TRYWAIT P0, [R2+URZ+0x32460], R6 ;  /* 0x03246006020075a7 */ /* 0x0022a4000800017f */
[----:B--2---:R-:W-:Y:S05]  /*3db90*/  @!P0 NANOSLEEP.SYNCS 0x989680 ;  /* 0x009896800000895d */ /* 0x004fea0003900000 */
[----:B------:R-:W2:Y:S02]  /*3dba0*/  @!P0 SYNCS.PHASECHK.TRANS64 P0, [R2+URZ+0x32460], R6 ;  /* 0x03246006020085a7 */ /* 0x000ea4000800007f */
[----:B--2---:R-:W-:Y:S05]  /*3dbb0*/  @!P0 BRA `(.L_x_12813) ;  /* 0xfffffffc00f08947 */ /* 0x004fea000383ffff */
[----:B------:R-:W-:Y:S05]  /*3dbc0*/  BRA `(.L_x_13002) ;  /* 0xffffff98003c7947 */ /* 0x000fea000383ffff */
.L_x_12824:
[----:B0-----:R0:W1:Y:S02]  /*3dbd0*/  SYNCS.PHASECHK.TRANS64.TRYWAIT P0, [R3+URZ+0x32440], R2 ;  /* 0x03244002030075a7 */ /* 0x001064000800017f */
[----:B-1----:R-:W-:Y:S05]  /*3dbe0*/  @!P0 NANOSLEEP.SYNCS 0x989680 ;  /* 0x009896800000895d */ /* 0x002fea0003900000 */
[----:B------:R-:W1:Y:S02]  /*3dbf0*/  @!P0 SYNCS.PHASECHK.TRANS64 P0, [R3+URZ+0x32440], R2 ;  /* 0x03244002030085a7 */ /* 0x000e64000800007f */
[----:B-1----:R-:W-:Y:S05]  /*3dc00*/  @!P0 BRA `(.L_x_12824) ;  /* 0xfffffffc00f08947 */ /* 0x002fea000383ffff */
[----:B------:R-:W-:Y:S05]  /*3dc10*/  BRA `(.L_x_13003) ;  /* 0xffffffa000247947 */ /* 0x000fea000383ffff */
.L_x_12829:
[----:B-1----:R1:W2:Y:S02]  /*3dc20*/  SYNCS.PHASECHK.TRANS64.TRYWAIT P0, [R3+URZ+0x32460], R2 ;  /* 0x03246002030075a7 */ /* 0x0022a4000800017f */
[----:B--2---:R-:W-:Y:S05]  /*3dc30*/  @!P0 NANOSLEEP.SYNCS 0x989680 ;  /* 0x009896800000895d */ /* 0x004fea0003900000 */
[----:B------:R-:W2:Y:S02]  /*3dc40*/  @!P0 SYNCS.PHASECHK.TRANS64 P0, [R3+URZ+0x32460], R2 ;  /* 0x03246002030085a7 */ /* 0x000ea4000800007f */
[----:B--2---:R-:W-:Y:S05]  /*3dc50*/  @!P0 BRA `(.L_x_12829) ;  /* 0xfffffffc00f08947 */ /* 0x004fea000383ffff */
[----:B------:R-:W-:Y:S05]  /*3dc60*/  BRA `(.L_x_13004) ;  /* 0xffffffa000a07947 */ /* 0x000fea000383ffff */
.L_x_12840:
[----:B0-----:R0:W1:Y:S02]  /*3dc70*/  SYNCS.PHASECHK.TRANS64.TRYWAIT P0, [R3+URZ+0x32440], R2 ;  /* 0x03244002030075a7 */ /* 0x001064000800017f */
[----:B-1----:R-:W-:Y:S05]  /*3dc80*/  @!P0 NANOSLEEP.SYNCS 0x989680 ;  /* 0x009896800000895d */ /* 0x002fea0003900000 */
[----:B------:R-:W1:Y:S02]  /*3dc90*/  @!P0 SYNCS.PHASECHK.TRANS64 P0, [R3+URZ+0x32440], R2 ;  /* 0x03244002030085a7 */ /* 0x000e64000800007f */
[----:B-1----:R-:W-:Y:S05]  /*3dca0*/  @!P0 BRA `(.L_x_12840) ;  /* 0xfffffffc00f08947 */ /* 0x002fea000383ffff */
[----:B------:R-:W-:Y:S05]  /*3dcb0*/  BRA `(.L_x_13005) ;  /* 0xffffffa800707947 */ /* 0x000fea000383ffff */
.L_x_12845:
[----:B-1----:R1:W2:Y:S02]  /*3dcc0*/  SYNCS.PHASECHK.TRANS64.TRYWAIT P0, [R3+URZ+0x32460], R2 ;  /* 0x03246002030075a7 */ /* 0x0022a4000800017f */
[----:B--2---:R-:W-:Y:S05]  /*3dcd0*/  @!P0 NANOSLEEP.SYNCS 0x989680 ;  /* 0x009896800000895d */ /* 0x004fea0003900000 */
[----:B------:R-:W2:Y:S02]  /*3dce0*/  @!P0 SYNCS.PHASECHK.TRANS64 P0, [R3+URZ+0x32460], R2 ;  /* 0x03246002030085a7 */ /* 0x000ea4000800007f */
[----:B--2---:R-:W-:Y:S05]  /*3dcf0*/  @!P0 BRA `(.L_x_12845) ;  /* 0xfffffffc00f08947 */ /* 0x004fea000383ffff */
[----:B------:R-:W-:Y:S05]  /*3dd00*/  BRA `(.L_x_13006) ;  /* 0xffffffa800ec7947 */ /* 0x000fea000383ffff */
.L_x_12857:
[----:B------:R-:W4:Y:S01]  /*3dd10*/  LDL R0, [R1+0x460] ;  /* 0x0004600001007983 */ /* 0x000f220000100800 */
[----:B------:R-:W-:Y:S01]  /*3dd20*/  BSSY B0, `(.L_x_13007) ;  /* 0x0000008000007945 */ /* 0x000fe20003800000 */
[----:B------:R-:W-:Y:S02]  /*3dd30*/  IMAD.MOV.U32 R12, RZ, RZ, RZ ;  /* 0x000000ffff0c7224 */ /* 0x000fe400078e00ff */
[----:B------:R-:W-:Y:S02]  /*3dd40*/  IMAD.MOV.U32 R11, RZ, RZ, 0x1f ;  /* 0x0000001fff0b7424 */ /* 0x000fe400078e00ff */
[----:B0-----:R-:W-:Y:S02]  /*3dd50*/  IMAD.MOV.U32 R15, RZ, RZ, -0x1 ;  /* 0xffffffffff0f7424 */ /* 0x001fe400078e00ff */
[----:B----4-:R-:W-:-:S07]  /*3dd60*/  IMAD.MOV.U32 R13, RZ, RZ, R0 ;  /* 0x000000ffff0d7224 */ /* 0x010fce00078e0000 */
[----:B--23--:R-:W-:Y:S05]  /*3dd70*/  WARPSYNC.COLLECTIVE R15, `(.L_x_13008) ;  /* 0x000000000f087348 */ /* 0x00cfea0003c00000 */
[----:B------:R0:W1:Y:S02]  /*3dd80*/  SHFL.IDX P6, R14, R13, R12, R11 ;  /* 0x0000000c0d0e7389 */ /* 0x00006400000c000b */
[----:B0123--:R-:W-:Y:S01]  /*3dd90*/  ENDCOLLECTIVE ;  /* 0x000000000000791b */ /* 0x00ffe20003800000 */
.L_x_13008:
[----:B------:R-:W-:Y:S05]  /*3dda0*/  BSYNC B0 ;  /* 0x0000000000007941 */ /* 0x000fea0003800000 */
.L_x_13007:
        /* <DEDUP_REMOVED lines=9> */
.L_x_13009:
        /* <DEDUP_REMOVED lines=26> */
.L_x_13010:
        /* <DEDUP_REMOVED lines=8> */
.L_x_13011:
        /* <DEDUP_REMOVED lines=8> */
.L_x_13012:
        /* <DEDUP_REMOVED lines=8> */
.L_x_13013:
        /* <DEDUP_REMOVED lines=8> */
.L_x_13014:
        /* <DEDUP_REMOVED lines=9> */
.L_x_13015:
[----:B------:R-:W-:Y:S01]  /*3e270*/  IMAD.MOV.U32 R9, RZ, RZ, R14 ;  /* 0x000000ffff097224 */ /* 0x000fe200078e000e */
[----:B------:R-:W-:Y:S06]  /*3e280*/  BRA `(.L_x_13016) ;  /* 0xffffffb000307947 */ /* 0x000fec000383ffff */
.L_x_12860:
        /* <DEDUP_REMOVED lines=8> */
.L_x_13018:
[----:B------:R-:W-:Y:S05]  /*3e310*/  BSYNC B0 ;  /* 0x0000000000007941 */ /* 0x000fea0003800000 */
.L_x_13017:
        /* <DEDUP_REMOVED lines=10> */
.L_x_13019:
        /* <DEDUP_REMOVED lines=8> */
.L_x_13020:
        /* <DEDUP_REMOVED lines=8> */
.L_x_13021:
        /* <DEDUP_REMOVED lines=8> */
.L_x_13022:
        /* <DEDUP_REMOVED lines=9> */
.L_x_13023:
[----:B------:R-:W-:Y:S01]  /*3e5d0*/  IMAD.MOV.U32 R9, RZ, RZ, R14 ;  /* 0x000000ffff097224 */ /* 0x000fe200078e000e */
[----:B------:R-:W-:Y:S06]  /*3e5e0*/  BRA `(.L_x_13024) ;  /* 0xffffffb000047947 */ /* 0x000fec000383ffff */
.L_x_12862:
[----:B------:R-:W-:Y:S01]  /*3e5f0*/  BSSY B0, `(.L_x_13025) ;  /* 0x0000006000007945 */ /* 0x000fe20003800000 */
[----:B------:R-:W-:Y:S01]  /*3e600*/  PLOP3.LUT P6, PT, P6, PT, PT, 0x8, 0x0 ;  /* 0x000000000000781c */ /* 0x000fe200037ce170 */
[----:B------:R-:W-:-:S12]  /*3e610*/  IMAD.MOV.U32 R15, RZ, RZ, -0x1 ;  /* 0xffffffffff0f7424 */ /* 0x000fd800078e00ff */
[----:B0-----:R-:W-:Y:S05]  /*3e620*/  WARPSYNC.COLLECTIVE R15, `(.L_x_13026) ;  /* 0x000000000f087348 */ /* 0x001fea0003c00000 */
[----:B------:R-:W-:Y:S01]  /*3e630*/  VOTE.ANY R14, PT, P6 ;  /* 0x00000000000e7806 */ /* 0x000fe200030e0100 */
[----:B0-----:R-:W-:Y:S06]  /*3e640*/  ENDCOLLECTIVE ;  /* 0x000000000000791b */ /* 0x001fec0003800000 */
.L_x_13026:
[----:B------:R-:W-:Y:S05]  /*3e650*/  BSYNC B0 ;  /* 0x0000000000007941 */ /* 0x000fea0003800000 */
.L_x_13025:
        /* <DEDUP_REMOVED lines=10> */
.L_x_13027:
[----:B------:R-:W-:Y:S02]  /*3e700*/  IMAD.MOV.U32 R13, RZ, RZ, R6 ;  /* 0x000000ffff0d7224 */ /* 0x000fe400078e0006 */
[----:B------:R-:W-:-:S07]  /*3e710*/  IMAD.MOV.U32 R4, RZ, RZ, R14 ;  /* 0x000000ffff047224 */ /* 0x000fce00078e000e */
[----:B------:R-:W-:Y:S05]  /*3e720*/  WARPSYNC.COLLECTIVE R15, `(.L_x_13028) ;  /* 0x000000000f087348 */ /* 0x000fea0003c00000 */
[----:B------:R0:W1:Y:S02]  /*3e730*/  SHFL.IDX P6, R14, R13, R12, R11 ;  /* 0x0000000c0d0e7389 */ /* 0x00006400000c000b */
[----:B01----:R-:W-:Y:S01]  /*3e740*/  ENDCOLLECTIVE ;  /* 0x000000000000791b */ /* 0x003fe20003800000 */
.L_x_13028:
[----:B------:R-:W-:Y:S02]  /*3e750*/  IMAD.MOV.U32 R6, RZ, RZ, R14 ;  /* 0x000000ffff067224 */ /* 0x000fe400078e000e */
[----:B------:R-:W-:-:S05]  /*3e760*/  IMAD.IADD R10, R3, 0x1, R10 ;  /* 0x00000001030a7824 */ /* 0x000fca00078e020a */
[----:B------:R2:W-:Y:S01]  /*3e770*/  STL [R1+0x46c], R10 ;  /* 0x00046c0a01007387 */ /* 0x0005e20000100800 */
[----:B------:R-:W-:Y:S05]  /*3e780*/  BRA `(.L_x_13029) ;  /* 0xffffffac00e47947 */ /* 0x000fea000383ffff */
.L_x_12864:
        /* <DEDUP_REMOVED lines=8> */
.L_x_13031:
[----:B------:R-:W-:Y:S05]  /*3e810*/  BSYNC B0 ;  /* 0x0000000000007941 */ /* 0x000fea0003800000 */
.L_x_13030:
[----:B------:R-:W-:Y:S01]  /*3e820*/  IMAD.MOV.U32 R3, RZ, RZ, R14 ;  /* 0x000000ffff037224 */ /* 0x000fe200078e000e */
[----:B------:R-:W-:Y:S06]  /*3e830*/  BRA `(.L_x_13032) ;  /* 0xffffffac00d07947 */ /* 0x000fec000383ffff */
.L_x_12870:
[----:B0-----:R0:W1:Y:S02]  /*3e840*/  SYNCS.PHASECHK.TRANS64.TRYWAIT P0, [R0+URZ+0x32420], R3 ;  /* 0x03242003000075a7 */ /* 0x001064000800017f */
[----:B-1----:R-:W-:Y:S05]  /*3e850*/  @!P0 NANOSLEEP.SYNCS 0x989680 ;  /* 0x009896800000895d */ /* 0x002fea0003900000 */
[----:B------:R-:W1:Y:S02]  /*3e860*/  @!P0 SYNCS.PHASECHK.TRANS64 P0, [R0+URZ+0x32420], R3 ;  /* 0x03242003000085a7 */ /* 0x000e64000800007f */
[----:B-1----:R-:W-:Y:S05]  /*3e870*/  @!P0 BRA `(.L_x_12870) ;  /* 0xfffffffc00f08947 */ /* 0x002fea000383ffff */
[----:B------:R-:W-:Y:S05]  /*3e880*/  BRA `(.L_x_13033) ;  /* 0xffffffb800707947 */ /* 0x000fea000383ffff */
.L_x_12871:
        /* <DEDUP_REMOVED lines=11> */
.L_x_13035:
[----:B------:R-:W-:Y:S05]  /*3e940*/  BSYNC B0 ;  /* 0x0000000000007941 */ /* 0x000fea0003800000 */
.L_x_13034:
[----:B------:R-:W-:Y:S05]  /*3e950*/  BRA `(.L_x_13036) ;  /* 0xffffffb800587947 */ /* 0x000fea000383ffff */
.L_x_12872:
[----:B------:R-:W-:Y:S01]  /*3e960*/  BSSY B0, `(.L_x_13037) ;  /* 0x0000006000007945 */ /* 0x000fe20003800000 */
[----:B------:R-:W-:-:S07]  /*3e970*/  IMAD.MOV.U32 R15, RZ, RZ, -0x1 ;  /* 0xffffffffff0f7424 */ /* 0x000fce00078e00ff */
[----:B01----:R-:W-:Y:S05]  /*3e980*/  WARPSYNC.COLLECTIVE R15, `(.L_x_13038) ;  /* 0x000000000f0c7348 */ /* 0x003fea0003c00000 */
[----:B------:R-:W-:Y:S02]  /*3e990*/  ELECT P6, UR62, PT ;  /* 0x00000000003e782f */ /* 0x000fe400038c0000 */
[----:B------:R-:W-:Y:S01]  /*3e9a0*/  MOV R14, UR62 ;  /* 0x0000003e000e7c02 */ /* 0x000fe20008000f00 */
[----:B01----:R-:W-:Y:S10]  /*3e9b0*/  ENDCOLLECTIVE ;  /* 0x000000000000791b */ /* 0x003ff40003800000 */
.L_x_13038:
[----:B------:R-:W-:Y:S05]  /*3e9c0*/  BSYNC B0 ;  /* 0x0000000000007941 */ /* 0x000fea0003800000 */
.L_x_13037:
[----:B------:R-:W-:Y:S05]  /*3e9d0*/  BRA `(.L_x_13039) ;  /* 0xffffffb8004c7947 */ /* 0x000fea000383ffff */
.L_x_12874:
[----:B0-----:R0:W1:Y:S02]  /*3e9e0*/  SYNCS.PHASECHK.TRANS64.TRYWAIT P0, [R6+URZ], R5 ;  /* 0x00000005060075a7 */ /* 0x001064000800017f */
[----:B-1----:R-:W-:Y:S05]  /*3e9f0*/  @!P0 NANOSLEEP.SYNCS 0x989680 ;  /* 0x009896800000895d */ /* 0x002fea0003900000 */
[----:B------:R-:W1:Y:S02]  /*3ea00*/  @!P0 SYNCS.PHASECHK.TRANS64 P0, [R6+URZ], R5 ;  /* 0x00000005060085a7 */ /* 0x000e64000800007f */
[----:B-1----:R-:W-:Y:S05]  /*3ea10*/  @!P0 BRA `(.L_x_12874) ;  /* 0xfffffffc00f08947 */ /* 0x002fea000383ffff */
[----:B------:R-:W-:Y:S05]  /*3ea20*/  BRA `(.L_x_13040) ;  /* 0xffffffb800847947 */ /* 0x000fea000383ffff */
.L_x_12875:
[----:B-1----:R1:W2:Y:S02]  /*3ea30*/  SYNCS.PHASECHK.TRANS64.TRYWAIT P0, [R7+URZ], R2 ;  /* 0x00000002070075a7 */ /* 0x0022a4000800017f */
[----:B--2---:R-:W-:Y:S05]  /*3ea40*/  @!P0 NANOSLEEP.SYNCS 0x989680 ;  /* 0x009896800000895d */ /* 0x004fea0003900000 */
[----:B------:R-:W2:Y:S02]  /*3ea50*/  @!P0 SYNCS.PHASECHK.TRANS64 P0, [R7+URZ], R2 ;  /* 0x00000002070085a7 */ /* 0x000ea4000800007f */
[----:B--2---:R-:W-:Y:S05]  /*3ea60*/  @!P0 BRA `(.L_x_12875) ;  /* 0xfffffffc00f08947 */ /* 0x004fea000383ffff */
[----:B------:R-:W-:Y:S05]  /*3ea70*/  BRA `(.L_x_13041) ;  /* 0xffffffb800787947 */ /* 0x000fea000383ffff */
.L_x_12877:
[----:B--2---:R2:W3:Y:S02]  /*3ea80*/  SYNCS.PHASECHK.TRANS64.TRYWAIT P0, [R4+URZ], R5 ;  /* 0x00000005040075a7 */ /* 0x0044e4000800017f */
[----:B---3--:R-:W-:Y:S05]  /*3ea90*/  @!P0 NANOSLEEP.SYNCS 0x989680 ;  /* 0x009896800000895d */ /* 0x008fea0003900000 */
[----:B------:R-:W3:Y:S02]  /*3eaa0*/  @!P0 SYNCS.PHASECHK.TRANS64 P0, [R4+URZ], R5 ;  /* 0x00000005040085a7 */ /* 0x000ee4000800007f */
[----:B---3--:R-:W-:Y:S05]  /*3eab0*/  @!P0 BRA `(.L_x_12877) ;  /* 0xfffffffc00f08947 */ /* 0x008fea000383ffff */
[----:B------:R-:W-:Y:S05]  /*3eac0*/  BRA `(.L_x_13042) ;  /* 0xffffffb8007c7947 */ /* 0x000fea000383ffff */
        .type           $_ZN7cutlass13device_kernelIN5flash11enable_sm90INS1_16FlashAttnFwdSm90INS1_25CollectiveMainloopFwdSm90ILi2EN4cute5tupleIJNS5_1CILi1EEES8_S8_EEENS6_IJNS7_ILi128EEENS7_ILi96EEENS7_ILi64EEEEEELi256ENS_10bfloat16_tEfNS_4arch4Sm90ELb0ELb1ELb0ELb1ELb0ELb1ELb1ELb1ELb0ELb1ELb1ELb0EEENS1_21CollectiveEpilogueFwdINS6_IJSA_NS7_ILi256EEESB_EEES9_SE_SG_Li256ELb1ELb1ELb1ELb0EEENS1_36VarlenDynamicPersistentTileSchedulerILi128ELi96ELi256ELi128ELb1ELb1ELb1ELb1ELb0ELb1EEEEEEEEEvNT_6ParamsE$_ZZN5flash25CollectiveMainloopFwdSm90ILi2EN4cute5tupleIJNS1_1CILi1EEES4_S4_EEENS2_IJNS3_ILi128EEENS3_ILi96EEENS3_ILi64EEEEEELi256EN7cutlass10bfloat16_tEfNSA_4arch4Sm90ELb0ELb1ELb0ELb1ELb0ELb1ELb1ELb1ELb0ELb1ELb1ELb0EE3mmaINS_16FlashAttnFwdSm90ISE_NS_21CollectiveEpilogueFwdINS2_IJS6_NS3_ILi256EEES7_EEES5_SB_SD_Li256ELb1ELb1ELb1ELb0EEENS_36VarlenDynamicPersistentTileSchedulerILi128ELi96ELi256ELi128ELb1ELb1ELb1ELb1ELb0ELb1EEEE13SharedStorageENS1_6TensorINS1_11ArrayEngineIfLm128EEENS1_6LayoutINS2_IJNS2_IJNS3_ILi2EEEST_NS3_ILi32EEEEEES4_S4_EEENS2_IJNS2_IJS4_ST_NS3_ILi4EEEEEENS3_ILi0EEESZ_EEEEEEENS_7SoftmaxILi2ELi0EEEEEbRKNSE_6ParamsENSA_25PipelineTmaAsyncNoClusterILi2ENSA_16PipelineTmaAsyncILi2EEEEES1B_RNSA_13PipelineStateILj2EEERT0_RT1_iRiRKNS_16SeqlenInfoQKNewKILb1ELb1EEENS2_IJiiiiEEERT_ENKUliT_T0_T1_E_clIZSF_ISO_S12_S14_EbS17_S1B_S1B_S1E_S1G_S1I_iS1J_S1N_S1O_S1Q_EUlRS1R_iE0_NS3_ILb1EEES1Y_EEDaiS1R_S1S_S1T_,@function
        .size           $_ZN7cutlass13device_kernelIN5flash11enable_sm90INS1_16FlashAttnFwdSm90INS1_25CollectiveMainloopFwdSm90ILi2EN4cute5tupleIJNS5_1CILi1EEES8_S8_EEENS6_IJNS7_ILi128EEENS7_ILi96EEENS7_ILi64EEEEEELi256ENS_10bfloat16_tEfNS_4arch4Sm90ELb0ELb1ELb0ELb1ELb0ELb1ELb1ELb1ELb0ELb1ELb1ELb0EEENS1_21CollectiveEpilogueFwdINS6_IJSA_NS7_ILi256EEESB_EEES9_SE_SG_Li256ELb1ELb1ELb1ELb0EEENS1_36VarlenDynamicPersistentTileSchedulerILi128ELi96ELi256ELi128ELb1ELb1ELb1ELb1ELb0ELb1EEEEEEEEEvNT_6ParamsE$_ZZN5flash25CollectiveMainloopFwdSm90ILi2EN4cute5tupleIJNS1_1CILi1EEES4_S4_EEENS2_IJNS3_ILi128EEENS3_ILi96EEENS3_ILi64EEEEEELi256EN7cutlass10bfloat16_tEfNSA_4arch4Sm90ELb0ELb1ELb0ELb1ELb0ELb1ELb1ELb1ELb0ELb1ELb1ELb0EE3mmaINS_16FlashAttnFwdSm90ISE_NS_21CollectiveEpilogueFwdINS2_IJS6_NS3_ILi256EEES7_EEES5_SB_SD_Li256ELb1ELb1ELb1ELb0EEENS_36VarlenDynamicPersistentTileSchedulerILi128ELi96ELi256ELi128ELb1ELb1ELb1ELb1ELb0ELb1EEEE13SharedStorageENS1_6TensorINS1_11ArrayEngineIfLm128EEENS1_6LayoutINS2_IJNS2_IJNS3_ILi2EEEST_NS3_ILi32EEEEEES4_S4_EEENS2_IJNS2_IJS4_ST_NS3_ILi4EEEEEENS3_ILi0EEESZ_EEEEEEENS_7SoftmaxILi2ELi0EEEEEbRKNSE_6ParamsENSA_25PipelineTmaAsyncNoClusterILi2ENSA_16PipelineTmaAsyncILi2EEEEES1B_RNSA_13PipelineStateILj2EEERT0_RT1_iRiRKNS_16SeqlenInfoQKNewKILb1ELb1EEENS2_IJiiiiEEERT_ENKUliT_T0_T1_E_clIZSF_ISO_S12_S14_EbS17_S1B_S1B_S1E_S1G_S1I_iS1J_S1N_S1O_S1Q_EUlRS1R_iE0_NS3_ILb1EEES1Y_EEDaiS1R_S1S_S1T_,(.L_x_15027 - $_ZN7cutlass13device_kernelIN5flash11enable_sm90INS1_16FlashAttnFwdSm90INS1_25CollectiveMainloopFwdSm90ILi2EN4cute5tupleIJNS5_1CILi1EEES8_S8_EEENS6_IJNS7_ILi128EEENS7_ILi96EEENS7_ILi64EEEEEELi256ENS_10bfloat16_tEfNS_4arch4Sm90ELb0ELb1ELb0ELb1ELb0ELb1ELb1ELb1ELb0ELb1ELb1ELb0EEENS1_21CollectiveEpilogueFwdINS6_IJSA_NS7_ILi256EEESB_EEES9_SE_SG_Li256ELb1ELb1ELb1ELb0EEENS1_36VarlenDynamicPersistentTileSchedulerILi128ELi96ELi256ELi128ELb1ELb1ELb1ELb1ELb0ELb1EEEEEEEEEvNT_6ParamsE$_ZZN5flash25CollectiveMainloopFwdSm90ILi2EN4cute5tupleIJNS1_1CILi1EEES4_S4_EEENS2_IJNS3_ILi128EEENS3_ILi96EEENS3_ILi64EEEEEELi256EN7cutlass10bfloat16_tEfNSA_4arch4Sm90ELb0ELb1ELb0ELb1ELb0ELb1ELb1ELb1ELb0ELb1ELb1ELb0EE3mmaINS_16FlashAttnFwdSm90ISE_NS_21CollectiveEpilogueFwdINS2_IJS6_NS3_ILi256EEES7_EEES5_SB_SD_Li256ELb1ELb1ELb1ELb0EEENS_36VarlenDynamicPersistentTileSchedulerILi128ELi96ELi256ELi128ELb1ELb1ELb1ELb1ELb0ELb1EEEE13SharedStorageENS1_6TensorINS1_11ArrayEngineIfLm128EEENS1_6LayoutINS2_IJNS2_IJNS3_ILi2EEEST_NS3_ILi32EEEEEES4_S4_EEENS2_IJNS2_IJS4_ST_NS3_ILi4EEEEEENS3_ILi0EEESZ_EEEEEEENS_7SoftmaxILi2ELi0EEEEEbRKNSE_6ParamsENSA_25PipelineTmaAsyncNoClusterILi2ENSA_16PipelineTmaAsyncILi2EEEEES1B_RNSA_13PipelineStateILj2EEERT0_RT1_iRiRKNS_16SeqlenInfoQKNewKILb1ELb1EEENS2_IJiiiiEEERT_ENKUliT_T0_T1_E_clIZSF_ISO_S12_S14_EbS17_S1B_S1B_S1E_S1G_S1I_iS1J_S1N_S1O_S1Q_EUlRS1R_iE0_NS3_ILb1EEES1Y_EEDaiS1R_S1S_S1T_)
$_ZN7cutlass13device_kernelIN5flash11enable_sm90INS1_16FlashAttnFwdSm90INS1_25CollectiveMainloopFwdSm90ILi2EN4cute5tupleIJNS5_1CILi1EEES8_S8_EEENS6_IJNS7_ILi128EEENS7_ILi96EEENS7_ILi64EEEEEELi256ENS_10bfloat16_tEfNS_4arch4Sm90ELb0ELb1ELb0ELb1ELb0ELb1ELb1ELb1ELb0ELb1ELb1ELb0EEENS1_21CollectiveEpilogueFwdINS6_IJSA_NS7_ILi256EEESB_EEES9_SE_SG_Li256ELb1ELb1ELb1ELb0EEENS1_36VarlenDynamicPersistentTileSchedulerILi128ELi96ELi256ELi128ELb1ELb1ELb1ELb1ELb0ELb1EEEEEEEEEvNT_6ParamsE$_ZZN5flash25CollectiveMainloopFwdSm90ILi2EN4cute5tupleIJNS1_1CILi1EEES4_S4_EEENS2_IJNS3_ILi128EEENS3_ILi96EEENS3_ILi64EEEEEELi256EN7cutlass10bfloat16_tEfNSA_4arch4Sm90ELb0ELb1ELb0ELb1ELb0ELb1ELb1ELb1ELb0ELb1ELb1ELb0EE3mmaINS_16FlashAttnFwdSm90ISE_NS_21CollectiveEpilogueFwdINS2_IJS6_NS3_ILi256EEES7_EEES5_SB_SD_Li256ELb1ELb1ELb1ELb0EEENS_36VarlenDynamicPersistentTileSchedulerILi128ELi96ELi256ELi128ELb1ELb1ELb1ELb1ELb0ELb1EEEE13SharedStorageENS1_6TensorINS1_11ArrayEngineIfLm128EEENS1_6LayoutINS2_IJNS2_IJNS3_ILi2EEEST_NS3_ILi32EEEEEES4_S4_EEENS2_IJNS2_IJS4_ST_NS3_ILi4EEEEEENS3_ILi0EEESZ_EEEEEEENS_7SoftmaxILi2ELi0EEEEEbRKNSE_6ParamsENSA_25PipelineTmaAsyncNoClusterILi2ENSA_16PipelineTmaAsyncILi2EEEEES1B_RNSA_13PipelineStateILj2EEERT0_RT1_iRiRKNS_16SeqlenInfoQKNewKILb1ELb1EEENS2_IJiiiiEEERT_ENKUliT_T0_T1_E_clIZSF_ISO_S12_S14_EbS17_S1B_S1B_S1E_S1G_S1I_iS1J_S1N_S1O_S1Q_EUlRS1R_iE0_NS3_ILb1EEES1Y_EEDaiS1R_S1S_S1T_:
[----:B------:R-:W-:Y:S02]  /*3ead0*/  ULDC UR4, c[0x0][0x20] ;  /* 0x0000080000047ab9 */ /* 0x000fe40000000800 */
[----:B------:R-:W-:-:S09]  /*3eae0*/  UIADD3 UR4, -UR4, UR5, URZ ;  /* 0x0000000504047290 */ /* 0x000fd2000fffe13f */
[----:B------:R-:W2:Y:S04]  /*3eaf0*/  LDL.64 R8, [UR4+0x18] ;  /* 0x00001804ff087983 */ /* 0x000ea80008100a00 */
[----:B------:R-:W3:Y:S01]  /*3eb00*/  LDL.64 R4, [UR4] ;  /* 0x00000004ff047983 */ /* 0x000ee20008100a00 */
[----:B------:R-:W-:-:S03]  /*3eb10*/  ULDC.64 UR6, c[0x0][0x208] ;  /* 0x0000820000067ab9 */ /* 0x000fc60000000a00 */
[----:B--2---:R-:W2:Y:S04]  /*3eb20*/  LD.E R6, desc[UR6][R8.64+0x1c] ;  /* 0x00001c0608067980 */ /* 0x004ea8000c101900 */
[----:B---3--:R0:W5:Y:S04]  /*3eb30*/  LD.E R0, desc[UR6][R4.64] ;  /* 0x0000000604007980 */ /* 0x008168000c101900 */
[----:B------:R0:W5:Y:S01]  /*3eb40*/  LD.E R3, desc[UR6][R4.64+0x4] ;  /* 0x0000040604037980 */ /* 0x000162000c101900 */
[----:B------:R-:W-:Y:S01]  /*3eb50*/  BSSY B1, `(.L_x_13043) ;  /* 0x0000007000017945 */ /* 0x000fe20003800000 */
[----:B------:R-:W-:Y:S01]  /*3eb60*/  IMAD.MOV.U32 R7, RZ, RZ, R41 ;  /* 0x000000ffff077224 */ /* 0x000fe200078e0029 */
[----:B--2---:R-:W-:-:S04]  /*3eb70*/  LOP3.LUT R6, R6, 0x1, RZ, 0xfc, !PT ;  /* 0x0000000106067812 */ /* 0x004fc800078efcff */
[----:B------:R-:W-:Y:S01]  /*3eb80*/  ISETP.NE.AND P0, PT, R6, 0x3, PT ;  /* 0x000000030600780c */ /* 0x000fe20003f05270 */
[----:B------:R-:W-:-:S12]  /*3eb90*/  IMAD.MOV.U32 R6, RZ, RZ, R32 ;  /* 0x000000ffff067224 */ /* 0x000fd800078e0020 */
[----:B0-----:R-:W-:Y:S05]  /*3eba0*/  @!P0 BRA `(.L_x_13044) ;  /* 0x0000000000048947 */ /* 0x001fea0003800000 */
[----:B------:R-:W-:Y:S01]  /*3ebb0*/  BPT.TRAP 0x1 ;  /* 0x000000040000795c */ /* 0x000fe20000300000 */
.L_x_13044:
[----:B------:R-:W-:Y:S05]  /*3ebc0*/  BSYNC B1 ;  /* 0x0000000000017941 */ /* 0x000fea0003800000 */
.L_x_13043:
        /* <DEDUP_REMOVED lines=13> */
.L_x_13046:
[----:B------:R-:W-:Y:S05]  /*3eca0*/  BSYNC B1 ;  /* 0x0000000000017941 */ /* 0x000fea0003800000 */
.L_x_13045:
        /* <DEDUP_REMOVED lines=8> */
.L_x_13048:
[----:B------:R-:W-:Y:S05]  /*3ed30*/  BSYNC B1 ;  /* 0x0000000000017941 */ /* 0x000fea0003800000 */
.L_x_13047:
[----:B------:R-:W2:Y:S04]  /*3ed40*/  LDL.64 R12, [UR4] ;  /* 0x00000004ff0c7983 */ /* 0x000ea80008100a00 */
[----:B------:R-:W3:Y:S04]  /*3ed50*/  LDL.64 R4, [UR4+0x28] ;  /* 0x00002804ff047983 */ /* 0x000ee80008100a00 */
[----:B0----5:R-:W4:Y:S04]  /*3ed60*/  LDL.64 R10, [UR4+0x20] ;  /* 0x00002004ff0a7983 */ /* 0x021f280008100a00 */
[----:B------:R-:W4:Y:S04]  /*3ed70*/  LDL.64 R8, [UR4+0x8] ;  /* 0x00000804ff087983 */ /* 0x000f280008100a00 */
[----:B--2---:R-:W2:Y:S04]  /*3ed80*/  LD.E R3, desc[UR6][R12.64] ;  /* 0x000000060c037980 */ /* 0x004ea8000c101900 */
[----:B---3--:R-:W2:Y:S01]  /*3ed90*/  LD.E.64 R4, desc[UR6][R4.64] ;  /* 0x0000000604047980 */ /* 0x008ea2000c101b00 */
[----:B------:R-:W-:Y:S05]  /*3eda0*/  WARPSYNC.ALL ;  /* 0x0000000000007948 */ /* 0x000fea0003800000 */
[----:B----4-:R0:W-:Y:S04]  /*3edb0*/  ST.E desc[UR6][R8.64], RZ ;  /* 0x000000ff08007985 */ /* 0x0101e8000c101906 */
[----:B------:R-:W3:Y:S01]  /*3edc0*/  LD.E.64 R12, desc[UR6][R10.64] ;  /* 0x000000060a0c7980 */ /* 0x000ee2000c101b00 */
[----:B--2---:R-:W-:Y:S01]  /*3edd0*/  IMAD R4, R3, 0x300, R4 ;  /* 0x0000030003047824 */ /* 0x004fe200078e0204 */
[----:B------:R-:W-:Y:S01]  /*3ede0*/  R2UR UR11, R5 ;  /* 0x00000000050b72ca */ /* 0x000fe200000e0000 */
[----:B------:R-:W-:Y:S01]  /*3edf0*/  WARPGROUP.ARRIVE ;  /* 0x00000000000079c5 */ /* 0x000fe20000000000 */
[----:B------:R-:W-:-:S02]  /*3ee00*/  IMAD.MOV.U32 R0, RZ, RZ, 0x1 ;  /* 0x00000001ff007424 */ /* 0x000fc400078e00ff */
        /* <DEDUP_REMOVED lines=8> */
[----:B------:R-:W-:Y:S01]  /*3ee90*/  WARPGROUP.ARRIVE ;  /* 0x00000000000079c5 */ /* 0x000fe20000000000 */
[----:B------:R-:W-:-:S03]  /*3eea0*/  IMAD.MOV.U32 R15, RZ, RZ, R5 ;  /* 0x000000ffff0f7224 */ /* 0x000fc600078e0005 */
        /* <DEDUP_REMOVED lines=23> */
[----:B------:R-:W-:-:S03]  /*3f020*/  WARPGROUP.ARRIVE ;  /* 0x00000000000079c5 */ /* 0x000fc60000000000 */
[----:B------:R-:W-:Y:S01]  /*3f030*/  R2UR UR10, R4 ;  /* 0x00000000040a72ca */ /* 0x000fe200000e0000 */
[----:B--2---:R-:W-:Y:S01]  /*3f040*/  VIADD R10, R10, 0x6 ;  /* 0x000000060a0a7836 */ /* 0x004fe20000000000 */
[----:B------:R-:W-:-:S04]  /*3f050*/  R2UR UR9, R11 ;  /* 0x000000000b0972ca */ /* 0x000fc800000e0000 */
[----:B------:R-:W-:-:S13]  /*3f060*/  R2UR UR8, R10 ;  /* 0x000000000a0872ca */ /* 0x000fda00000e0000 */
[----:B------:R-:W-:Y:S03]  /*3f070*/  HGMMA.64x96x16.F32.BF16 R24, gdesc[UR8], R24, gsb0 ;  /* 0x01600000081879f0 */ /* 0x000fe60008001818 */
[----:B------:R-:W-:Y:S02]  /*3f080*/  WARPGROUP.DEPBAR.LE gsb0, 0x0 ;  /* 0x00008000000079c5 */ /* 0x000fe40000010000 */
[----:B------:R0:W-:Y:S04]  /*3f090*/  ST.E desc[UR6][R8.64], R0 ;  /* 0x0000000008007985 */ /* 0x0001e8000c101906 */
[----:B------:R-:W2:Y:S04]  /*3f0a0*/  LDL.64 R4, [UR4+0x38] ;  /* 0x00003804ff047983 */ /* 0x000ea80008100a00 */
[----:B--2---:R-:W2:Y:S04]  /*3f0b0*/  LD.E R3, desc[UR6][R4.64] ;  /* 0x0000000604037980 */ /* 0x004ea8000c101900 */
[----:B------:R-:W3:Y:S01]  /*3f0c0*/  LDL.64 R4, [UR4+0x30] ;  /* 0x00003004ff047983 */ /* 0x000ee20008100a00 */
[----:B------:R-:W-:Y:S01]  /*3f0d0*/  BSSY B1, `(.L_x_13050) ;  /* 0x0000008000017945 */ /* 0x000fe20003800000 */
[----:B--2---:R-:W-:-:S04]  /*3f0e0*/  LEA.HI R10, R3, R3, RZ, 0x1 ;  /* 0x00000003030a7211 */ /* 0x004fc800078f08ff */
[----:B------:R-:W-:-:S05]  /*3f0f0*/  LOP3.LUT R10, R10, 0xfffffffe, RZ, 0xc0, !PT ;  /* 0xfffffffe0a0a7812 */ /* 0x000fca00078ec0ff */
[----:B------:R-:W-:Y:S01]  /*3f100*/  IMAD.IADD R10, R3, 0x1, -R10 ;  /* 0x00000001030a7824 */ /* 0x000fe200078e0a0a */
[----:B---3--:R-:W-:-:S04]  /*3f110*/  MOV R3, R4 ;  /* 0x0000000400037202 */ /* 0x008fc80000000f00 */
[----:B------:R-:W-:-:S04]  /*3f120*/  SHF.L.U32 R10, R10, 0x1f, RZ ;  /* 0x0000001f0a0a7819 */ /* 0x000fc800000006ff */
[----:B------:R-:W1:Y:S02]  /*3f130*/  SYNCS.PHASECHK.TRANS64.TRYWAIT P0, [R3+URZ+0x32410], R10 ;  /* 0x0324100a030075a7 */ /* 0x000e64000800017f */
[----:B01----:R-:W-:Y:S05]  /*3f140*/  @!P0 BRA `(.L_x_13051) ;  /* 0x000000ac00d08947 */ /* 0x003fea0003800000 */
.L_x_13074:
[----:B------:R-:W-:Y:S05]  /*3f150*/  BSYNC B1 ;  /* 0x0000000000017941 */ /* 0x000fea0003800000 */
.L_x_13050:
[----:B------:R-:W0:Y:S04]  /*3f160*/  LDL.64 R4, [UR4+0x40] ;  /* 0x00004004ff047983 */ /* 0x000e280008100a00 */
[----:B------:R-:W2:Y:S04]  /*3f170*/  LDL.64 R8, [UR4] ;  /* 0x00000004ff087983 */ /* 0x000ea80008100a00 */
[----:B0-----:R-:W3:Y:S04]  /*3f180*/  LD.E R10, desc[UR6][R4.64+0x1c] ;  /* 0x00001c06040a7980 */ /* 0x001ee8000c101900 */
[----:B--2---:R0:W5:Y:S04]  /*3f190*/  LD.E R3, desc[UR6][R8.64] ;  /* 0x0000000608037980 */ /* 0x004168000c101900 */
[----:B------:R0:W5:Y:S01]  /*3f1a0*/  LD.E R12, desc[UR6][R8.64+0x4] ;  /* 0x00000406080c7980 */ /* 0x000162000c101900 */
[----:B------:R-:W-:Y:S01]  /*3f1b0*/  BSSY B1, `(.L_x_13052) ;  /* 0x0000005000017945 */ /* 0x000fe20003800000 */
[----:B---3--:R-:W-:-:S04]  /*3f1c0*/  LOP3.LUT R10, R10, 0x1, RZ, 0xfc, !PT ;  /* 0x000000010a0a7812 */ /* 0x008fc800078efcff */
[----:B------:R-:W-:-:S13]  /*3f1d0*/  ISETP.NE.AND P0, PT, R10, 0x3, PT ;  /* 0x000000030a00780c */ /* 0x000fda0003f05270 */
[----:B0-----:R-:W-:Y:S05]  /*3f1e0*/  @!P0 BRA `(.L_x_13053) ;  /* 0x0000000000048947 */ /* 0x001fea0003800000 */
[----:B------:R-:W-:Y:S01]  /*3f1f0*/  BPT.TRAP 0x1 ;  /* 0x000000040000795c */ /* 0x000fe20000300000 */
.L_x_13053:
[----:B------:R-:W-:Y:S05]  /*3f200*/  BSYNC B1 ;  /* 0x0000000000017941 */ /* 0x000fea0003800000 */
.L_x_13052:
        /* <DEDUP_REMOVED lines=13> */
.L_x_13055:
[----:B------:R-:W-:Y:S05]  /*3f2e0*/  BSYNC B1 ;  /* 0x0000000000017941 */ /* 0x000fea0003800000 */
.L_x_13054:
        /* <DEDUP_REMOVED lines=8> */
.L_x_13057:
[----:B------:R-:W-:Y:S05]  /*3f370*/  BSYNC B1 ;  /* 0x0000000000017941 */ /* 0x000fea0003800000 */
.L_x_13056:
[----:B------:R-:W2:Y:S04]  /*3f380*/  LDL.64 R4, [UR4] ;  /* 0x00000004ff047983 */ /* 0x000ea80008100a00 */
[----:B------:R-:W3:Y:S04]  /*3f390*/  LDL.64 R12, [UR4+0x58] ;  /* 0x00005804ff0c7983 */ /* 0x000ee80008100a00 */
[----:B------:R-:W4:Y:S04]  /*3f3a0*/  LDL.64 R8, [UR4+0x48] ;  /* 0x00004804ff087983 */ /* 0x000f280008100a00 */
[----:B0----5:R-:W3:Y:S04]  /*3f3b0*/  LDL.64 R10, [UR4+0x50] ;  /* 0x00005004ff0a7983 */ /* 0x021ee80008100a00 */
[----:B------:R-:W3:Y:S04]  /*3f3c0*/  LDL.LU R16, [R1+0x48c] ;  /* 0x00048c0001107983 */ /* 0x000ee80000300800 */
[----:B--2---:R-:W2:Y:S04]  /*3f3d0*/  LD.E R3, desc[UR6][R4.64] ;  /* 0x0000000604037980 */ /* 0x004ea8000c101900 */
[----:B----4-:R-:W4:Y:S04]  /*3f3e0*/  LD.E R14, desc[UR6][R8.64] ;  /* 0x00000006080e7980 */ /* 0x010f28000c101900 */
[----:B---3--:R-:W2:Y:S04]  /*3f3f0*/  LD.E.64 R4, desc[UR6][R12.64] ;  /* 0x000000060c047980 */ /* 0x008ea8000c101b00 */
[----:B------:R-:W3:Y:S01]  /*3f400*/  LD.E.64 R12, desc[UR6][R10.64] ;  /* 0x000000060a0c7980 */ /* 0x000ee2000c101b00 */
[----:B------:R-:W-:Y:S05]  /*3f410*/  WARPSYNC.ALL ;  /* 0x0000000000007948 */ /* 0x000fea0003800000 */
[----:B------:R-:W-:Y:S01]  /*3f420*/  WARPGROUP.ARRIVE ;  /* 0x00000000000079c5 */ /* 0x000fe20000000000 */
[----:B----4-:R-:W-:Y:S01]  /*3f430*/  ISETP.NE.U32.AND P0, PT, R14, RZ, PT ;  /* 0x000000ff0e00720c */ /* 0x010fe20003f05070 */
[----:B--2---:R-:W-:Y:S01]  /*3f440*/  IMAD R4, R3, 0xc00, R4 ;  /* 0x00000c0003047824 */ /* 0x004fe200078e0204 */
[----:B------:R-:W-:-:S04]  /*3f450*/  R2UR UR11, R5 ;  /* 0x00000000050b72ca */ /* 0x000fc800000e0000 */
[----:B------:R-:W-:Y:S02]  /*3f460*/  R2UR UR10, R4 ;  /* 0x00000000040a72ca */ /* 0x000fe400000e0000 */
[----:B---3--:R-:W-:Y:S02]  /*3f470*/  R2UR UR8, R12 ;  /* 0x000000000c0872ca */ /* 0x008fe400000e0000 */
[----:B------:R-:W-:-:S03]  /*3f480*/  R2UR UR9, R13 ;  /* 0x000000000d0972ca */ /* 0x000fc600000e0000 */
[----:B------:R-:W-:-:S10]  /*3f490*/  VOTEU.ANY UP0, P0 ;  /* 0x00000000003f7886 */ /* 0x000fd40000000100 */
        /* <DEDUP_REMOVED lines=176> */
[----:B------:R-:W0:Y:S02]  /*3ffa0*/  S2R R216, SR_TID.X ;  /* 0x0000000000d87919 */ /* 0x000e240000002100 */
[----:B0-----:R-:W-:Y:S01]  /*3ffb0*/  LOP3.LUT P1, RZ, R216, 0x7f, RZ, 0xc0, !PT ;  /* 0x0000007fd8ff7812 */ /* 0x001fe2000782c0ff */
[----:B--2---:R-:W-:Y:S01]  /*3ffc0*/  VIADD R10, R10, 0xc06 ;  /* 0x00000c060a0a7836 */ /* 0x004fe20000000000 */
[----:B------:R-:W-:-:S04]  /*3ffd0*/  R2UR UR9, R11 ;  /* 0x000000000b0972ca */ /* 0x000fc800000e0000 */
[----:B------:R-:W-:-:S13]  /*3ffe0*/  R2UR UR8, R10 ;  /* 0x000000000a0872ca */ /* 0x000fda00000e0000 */
[----:B------:R-:W-:Y:S03]  /*3fff0*/  HGMMA.64x96x16.F32.BF16 R24, gdesc[UR8], R24, gsb0 ;  /* 0x01600000081879f0 */ /* 0x000fe60008001818 */
[----:B------:R-:W-:Y:S02]  /*40000*/  WARPGROUP.DEPBAR.LE gsb0, 0x0 ;  /* 0x00008000000079c5 */ /* 0x000fe40000010000 */
[----:B------:R0:W-:Y:S04]  /*40010*/  ST.E desc[UR6][R8.64], R0 ;  /* 0x0000000008007985 */ /* 0x0001e8000c101906 */
[----:B------:R-:W2:Y:S04]  /*40020*/  @!P1 LDL.64 R4, [UR4] ;  /* 0x00000004ff049983 */ /* 0x000ea80008100a00 */
[----:B0-----:R-:W3:Y:S01]  /*40030*/  @!P1 LDL.64 R8, [UR4+0x18] ;  /* 0x00001804ff089983 */ /* 0x001ee20008100a00 */
[----:B------:R-:W-:-:S04]  /*40040*/  SHF.R.U32.HI R3, RZ, 0x7, R216 ;  /* 0x00000007ff037819 */ /* 0x000fc800000116d8 */
[----:B------:R-:W-:-:S05]  /*40050*/  IADD3 R3, -R3, 0xb, RZ ;  /* 0x0000000b03037810 */ /* 0x000fca0007ffe1ff */
[----:B------:R0:W-:Y:S06]  /*40060*/  BAR.ARV R3, 0x100 ;  /* 0x000400030000751d */ /* 0x0001ec0000002000 */
[----:B--2---:R-:W2:Y:S04]  /*40070*/  @!P1 LD.E R4, desc[UR6][R4.64] ;  /* 0x0000000604049980 */ /* 0x004ea8000c101900 */
[----:B---3--:R-:W3:Y:S02]  /*40080*/  @!P1 LD.E.64 R8, desc[UR6][R8.64+0x30] ;  /* 0x0000300608089980 */ /* 0x008ee4000c101b00 */
[----:B---3--:R-:W-:-:S05]  /*40090*/  @!P1 MOV R11, R8 ;  /* 0x00000008000b9202 */ /* 0x008fca0000000f00 */
[----:B--2---:R-:W-:-:S05]  /*400a0*/  @!P1 IMAD R10, R4, 0x8, R11 ;  /* 0x00000008040a9824 */ /* 0x004fca00078e020b */
[----:B------:R-:W-:-:S04]  /*400b0*/  @!P1 PRMT R10, RZ, 0x654, R10 ;  /* 0x00000654ff0a9816 */ /* 0x000fc8000000000a */
[----:B------:R1:W-:Y:S01]  /*400c0*/  @!P1 SYNCS.ARRIVE.TRANS64.RED.A1T0 RZ, [R10+URZ], RZ ;  /* 0x000000ff0aff99a7 */ /* 0x0003e2000810043f */
[----:B------:R-:W2:Y:S04]  /*400d0*/  LD.E R11, desc[UR6][R6.64+0x24] ;  /* 0x00002406060b7980 */ /* 0x000ea8000c101900 */
[----:B------:R-:W3:Y:S04]  /*400e0*/  LD.E R73, desc[UR6][R72.64] ;  /* 0x0000000648497980 */ /* 0x000ee8000c101900 */
[----:B-1----:R-:W4:Y:S04]  /*400f0*/  LD.E R10, desc[UR6][R6.64] ;  /* 0x00000006060a7980 */ /* 0x002f28000c101900 */
[----:B------:R-:W3:Y:S04]  /*40100*/  LD.E R5, desc[UR6][R6.64+0x8] ;  /* 0x0000080606057980 */ /* 0x000ee8000c101900 */
[----:B0-----:R-:W3:Y:S04]  /*40110*/  LD.E R3, desc[UR6][R6.64+0x18] ;  /* 0x0000180606037980 */ /* 0x001ee8000c101900 */
[----:B------:R-:W3:Y:S04]  /*40120*/  LD.E R74, desc[UR6][R6.64+0xc] ;  /* 0x00000c06064a7980 */ /* 0x000ee8000c101900 */
[----:B------:R-:W3:Y:S04]  /*40130*/  LD.E R4, desc[UR6][R6.64+0x4] ;  /* 0x0000040606047980 */ /* 0x000ee8000c101900 */
[----:B------:R-:W3:Y:S04]  /*40140*/  LD.E R75, desc[UR6][R6.64+0x10] ;  /* 0x00001006064b7980 */ /* 0x000ee8000c101900 */
[----:B------:R-:W3:Y:S01]  /*40150*/  LD.E R77, desc[UR6][R6.64+0x14] ;  /* 0x00001406064d7980 */ /* 0x000ee2000c101900 */
[----:B--2---:R-:W-:-:S13]  /*40160*/  ISETP.NE.AND P0, PT, R11, 0x1, PT ;  /* 0x000000010b00780c */ /* 0x004fda0003f05270 */
[----:B------:R-:W2:Y:S04]  /*40170*/  @P0 LD.E R20, desc[UR6][R6.64+0x28] ;  /* 0x0000280606140980 */ /* 0x000ea8000c101900 */
[----:B------:R-:W2:Y:S01]  /*40180*/  @P0 LD.E R21, desc[UR6][R6.64+0x2c] ;  /* 0x00002c0606150980 */ /* 0x000ea2000c101900 */
[----:B----4-:R-:W-:-:S04]  /*40190*/  SHF.R.S32.HI R9, RZ, 0x1f, R10 ;  /* 0x0000001fff097819 */ /* 0x010fc8000001140a */
[----:B------:R-:W-:-:S04]  /*401a0*/  LEA.HI R8, R9, R10, RZ, 0x7 ;  /* 0x0000000a09087211 */ /* 0x000fc800078f38ff */
[----:B------:R-:W-:Y:S02]  /*401b0*/  LOP3.LUT R11, R8, 0xffffff80, RZ, 0xc0, !PT ;  /* 0xffffff80080b7812 */ /* 0x000fe400078ec0ff */
[----:B------:R-:W-:-:S03]  /*401c0*/  LOP3.LUT R16, R16, 0xfff7ffff, RZ, 0xc0, !PT ;  /* 0xfff7ffff10107812 */ /* 0x000fc600078ec0ff */
[----:B------:R-:W-:Y:S01]  /*401d0*/  IMAD.IADD R11, R10, 0x1, -R11 ;  /* 0x000000010a0b7824 */ /* 0x000fe200078e0a0b */
[----:B------:R-:W-:-:S04]  /*401e0*/  @P1 LOP3.LUT R16, R16, 0x80000, RZ, 0xfc, !PT ;  /* 0x0008000010101812 */ /* 0x000fc800078efcff */
[----:B------:R-:W-:Y:S01]  /*401f0*/  SHF.R.S32.HI R12, RZ, 0x1f, R11 ;  /* 0x0000001fff0c7819 */ /* 0x000fe2000001140b */
[----:B------:R0:W-:Y:S03]  /*40200*/  STL [R1+0x48c], R16 ;  /* 0x00048c1001007387 */ /* 0x0001e60000100800 */
[----:B------:R-:W-:-:S04]  /*40210*/  LEA.HI R13, R12, R11, RZ, 0x2 ;  /* 0x0000000b0c0d7211 */ /* 0x000fc800078f10ff */
[--C-:B------:R-:W-:Y:S02]  /*40220*/  SHF.R.S32.HI R14, RZ, 0x2, R13.reuse ;  /* 0x00000002ff0e7819 */ /* 0x100fe4000001140d */
[----:B0-----:R-:W-:Y:S02]  /*40230*/  LEA.HI R16, R9, R10, RZ, 0x2 ;  /* 0x0000000a09107211 */ /* 0x001fe400078f10ff */
[----:B------:R-:W-:Y:S02]  /*40240*/  SHF.R.S32.HI R15, RZ, 0x1f, R13 ;  /* 0x0000001fff0f7819 */ /* 0x000fe4000001140d */
[----:B------:R-:W-:Y:S02]  /*40250*/  LOP3.LUT R17, R16, 0xfffffffc, RZ, 0xc0, !PT ;  /* 0xfffffffc10117812 */ /* 0x000fe400078ec0ff */
[----:B------:R-:W-:Y:S02]  /*40260*/  LEA.HI R12, R12, R11, RZ, 0x5 ;  /* 0x0000000b0c0c7211 */ /* 0x000fe400078f28ff */
[----:B------:R-:W-:-:S02]  /*40270*/  SHF.R.S32.HI R9, RZ, 0x7, R8 ;  /* 0x00000007ff097819 */ /* 0x000fc40000011408 */
[----:B------:R-:W-:Y:S01]  /*40280*/  LEA.HI R15, R15, R14, RZ, 0x3 ;  /* 0x0000000e0f0f7211 */ /* 0x000fe200078f18ff */
[----:B------:R-:W-:Y:S01]  /*40290*/  IMAD.IADD R17, R10, 0x1, -R17 ;  /* 0x000000010a117824 */ /* 0x000fe200078e0a11 */
[----:B------:R-:W-:Y:S02]  /*402a0*/  SHF.R.S32.HI R12, RZ, 0x5, R12 ;  /* 0x00000005ff0c7819 */ /* 0x000fe4000001140c */
[----:B------:R-:W-:Y:S02]  /*402b0*/  LEA.HI R8, R8, R9, RZ, 0x1 ;  /* 0x0000000908087211 */ /* 0x000fe400078f08ff */
[----:B------:R-:W-:Y:S01]  /*402c0*/  LOP3.LUT R15, R15, 0xfffffff8, RZ, 0xc0, !PT ;  /* 0xfffffff80f0f7812 */ /* 0x000fe200078ec0ff */
[----:B---3--:R-:W-:Y:S01]  /*402d0*/  IMAD R12, R73, 0x8, R12 ;  /* 0x00000008490c7824 */ /* 0x008fe200078e020c */
[----:B------:R-:W-:Y:S02]  /*402e0*/  LOP3.LUT R8, R8, 0x3fffffe, RZ, 0xc0, !PT ;  /* 0x03fffffe08087812 */ /* 0x000fe400078ec0ff */
[----:B------:R-:W-:Y:S01]  /*402f0*/  LEA.HI R10, R17, R17, RZ, 0x1 ;  /* 0x00000011110a7211 */ /* 0x000fe200078f08ff */
[----:B------:R-:W-:-:S02]  /*40300*/  IMAD.IADD R15, R14, 0x1, -R15 ;  /* 0x000000010e0f7824 */ /* 0x000fc400078e0a0f */
[----:B------:R-:W-:Y:S01]  /*40310*/  IMAD.IADD R8, R9, 0x1, -R8 ;  /* 0x0000000109087824 */ /* 0x000fe200078e0a08 */
[----:B------:R-:W-:Y:S01]  /*40320*/  LOP3.LUT R10, R10, 0x1ffffffe, RZ, 0xc0, !PT ;  /* 0x1ffffffe0a0a7812 */ /* 0x000fe200078ec0ff */
[----:B------:R-:W-:-:S04]  /*40330*/  IMAD.U32 R15, R12, 0x10, R15 ;  /* 0x000000100c0f7824 */ /* 0x000fc800078e000f */
[----:B------:R-:W-:Y:S02]  /*40340*/  IMAD.IADD R10, R17, 0x1, -R10 ;  /* 0x00000001110a7824 */ /* 0x000fe400078e0a0a */
[----:B------:R-:W-:-:S04]  /*40350*/  IMAD R15, R8, 0x40, R15 ;  /* 0x00000040080f7824 */ /* 0x000fc800078e020f */
[----:B------:R-:W-:Y:S01]  /*40360*/  IMAD R9, R10, 0x8, R15 ;  /* 0x000000080a097824 */ /* 0x000fe200078e020f */
[----:B------:R-:W-:Y:S01]  /*40370*/  LOP3.LUT R8, R13, 0x7ffffffc, RZ, 0xc0, !PT ;  /* 0x7ffffffc0d087812 */ /* 0x000fe200078ec0ff */
[----:B------:R-:W-:Y:S01]  /*40380*/  IMAD R15, R2, -0x60, R5 ;  /* 0xffffffa0020f7824 */ /* 0x000fe200078e0205 */
[----:B------:R-:W-:-:S03]  /*40390*/  ISETP.GE.AND P1, PT, R3, 0x1, PT ;  /* 0x000000010300780c */ /* 0x000fc60003f26270 */
[----:B------:R-:W-:Y:S02]  /*403a0*/  IMAD.IADD R8, R11, 0x1, -R8 ;  /* 0x000000010b087824 */ /* 0x000fe400078e0a08 */
[----:B------:R-:W-:-:S04]  /*403b0*/  VIADD R11, R15, 0x1 ;  /* 0x000000010f0b7836 */ /* 0x000fc80000000000 */
[----:B------:R-:W-:Y:S01]  /*403c0*/  IMAD R11, R8, -0x2, R11 ;  /* 0xfffffffe080b7824 */ /* 0x000fe200078e020b */
[----:B------:R-:W-:-:S03]  /*403d0*/  LOP3.LUT R13, RZ, R74, RZ, 0x33, !PT ;  /* 0x0000004aff0d7212 */ /* 0x000fc600078e33ff */
[----:B------:R-:W-:Y:S02]  /*403e0*/  IMAD.IADD R10, R11, 0x1, -R4 ;  /* 0x000000010b0a7824 */ /* 0x000fe400078e0a04 */
[C---:B------:R-:W-:Y:S02]  /*403f0*/  IMAD.SHL.U32 R11, R8.reuse, 0x2, RZ ;  /* 0x00000002080b7824 */ /* 0x040fe400078e00ff */
[----:B------:R-:W-:Y:S02]  /*40400*/  IMAD R12, R8, -0x2, R15 ;  /* 0xfffffffe080c7824 */ /* 0x000fe400078e020f */
[C---:B------:R-:W-:Y:S01]  /*40410*/  IMAD.IADD R75, R10.reuse, 0x1, R75 ;  /* 0x000000010a4b7824 */ /* 0x040fe200078e024b */
[----:B------:R-:W-:Y:S01]  /*40420*/  BSSY B1, `(.L_x_13059) ;  /* 0x0000023000017945 */ /* 0x000fe20003800000 */
[----:B------:R-:W-:Y:S02]  /*40430*/  IMAD.IADD R14, R10, 0x1, R13 ;  /* 0x000000010a0e7824 */ /* 0x000fe400078e020d */
[----:B------:R-:W-:-:S02]  /*40440*/  IMAD R10, R2, -0x60, -R11 ;  /* 0xffffffa0020a7824 */ /* 0x000fc400078e0a0b */
[----:B------:R-:W-:Y:S02]  /*40450*/  IMAD R77, R2, -0x60, R77 ;  /* 0xffffffa0024d7824 */ /* 0x000fe400078e024d */
[----:B--2---:R-:W-:-:S05]  /*40460*/  @P0 IMAD.HI.U32 R20, R9, R20, RZ ;  /* 0x0000001409140227 */ /* 0x004fca00078e00ff */
[----:B------:R-:W-:-:S05]  /*40470*/  @P0 SHF.R.U32.HI R9, RZ, R21, R20 ;  /* 0x00000015ff090219 */ /* 0x000fca0000011614 */
[----:B------:R-:W0:Y:S02]  /*40480*/  SHFL.IDX PT, R17, R9, RZ, 0x1c1f ;  /* 0x001c1fff09117589 */ /* 0x000e2400000e0000 */
[----:B0-----:R-:W-:Y:S01]  /*40490*/  VIADDMNMX R2, R17, R75, R12, PT ;  /* 0x0000004b11027246 */ /* 0x001fe2000380010c */
        /* <DEDUP_REMOVED lines=10> */
[----:B------:R-:W2:Y:S04]  /*40540*/  LD.E R13, desc[UR6][R6.64+0x1c] ;  /* 0x00001c06060d7980 */ /* 0x000ea8000c101900 */
[----:B------:R-:W3:Y:S01]  /*40550*/  LD.E R15, desc[UR6][R6.64+0x20] ;  /* 0x00002006060f7980 */ /* 0x000ee2000c101900 */
[----:B--2---:R-:W-:-:S05]  /*40560*/  IMAD.HI.U32 R8, R8, R13, RZ ;  /* 0x0000000d08087227 */ /* 0x004fca00078e00ff */
[----:B---3--:R-:W-:-:S07]  /*40570*/  SHF.R.U32.HI R8, RZ, R15, R8 ;  /* 0x0000000fff087219 */ /* 0x008fce0000011608 */
.L_x_13064:
[----:B------:R-:W-:Y:S05]  /*40580*/  BSYNC B3 ;  /* 0x0000000000037941 */ /* 0x000fea0003800000 */
.L_x_13063:
[----:B------:R-:W-:Y:S01]  /*40590*/  LOP3.LUT R8, RZ, R8, RZ, 0x33, !PT ;  /* 0x00000008ff087212 */ /* 0x000fe200078e33ff */
[----:B------:R-:W-:Y:S06]  /*405a0*/  BRA `(.L_x_13065) ;  /* 0x0000000000187947 */ /* 0x000fec0003800000 */
.L_x_13062:
[----:B------:R-:W-:-:S13]  /*405b0*/  ISETP.NE.AND P0, PT, R3, 0x1, PT ;  /* 0x000000010300780c */ /* 0x000fda0003f05270 */
[----:B------:R-:W-:Y:S05]  /*405c0*/  @!P0 BRA `(.L_x_13065) ;  /* 0x0000000000108947 */ /* 0x000fea0003800000 */
[----:B------:R-:W2:Y:S04]  /*405d0*/  LD.E R13, desc[UR6][R6.64+0x1c] ;  /* 0x00001c06060d7980 */ /* 0x000ea8000c101900 */
[----:B------:R-:W3:Y:S01]  /*405e0*/  LD.E R15, desc[UR6][R6.64+0x20] ;  /* 0x00002006060f7980 */ /* 0x000ee2000c101900 */
[----:B--2---:R-:W-:-:S05]  /*405f0*/  IMAD.HI.U32 R8, R8, R13, RZ ;  /* 0x0000000d08087227 */ /* 0x004fca00078e00ff */
[----:B---3--:R-:W-:-:S07]  /*40600*/  SHF.R.U32.HI R8, RZ, R15, R8 ;  /* 0x0000000fff087219 */ /* 0x008fce0000011608 */
.L_x_13065:
[----:B------:R-:W-:Y:S05]  /*40610*/  BSYNC B2 ;  /* 0x0000000000027941 */ /* 0x000fea0003800000 */
.L_x_13061:
[----:B------:R-:W-:-:S05]  /*40620*/  IMAD R8, R3, R8, R10 ;  /* 0x0000000803087224 */ /* 0x000fca00078e020a */
[----:B------:R-:W-:Y:S02]  /*40630*/  VIMNMX R11, R11, R8, !PT ;  /* 0x000000080b0b7248 */ /* 0x000fe40007fe0100 */
[----:B------:R-:W-:-:S07]  /*40640*/  VIADDMNMX R2, R8, R3, R2, PT ;  /* 0x0000000308027246 */ /* 0x000fce0003800102 */
.L_x_13060:
[----:B------:R-:W-:Y:S05]  /*40650*/  BSYNC B1 ;  /* 0x0000000000017941 */ /* 0x000fea0003800000 */
.L_x_13059:
        /* <DEDUP_REMOVED lines=9> */
[C---:B------:R-:W-:Y:S02]  /*406f0*/  ISETP.LT.OR P3, PT, R2.reuse, 0x2, P3 ;  /* 0x000000020200780c */ /* 0x040fe40001f61670 */
[----:B------:R-:W-:Y:S02]  /*40700*/  ISETP.GT.AND P2, PT, R11, 0x9, !P4 ;  /* 0x000000090b00780c */ /* 0x000fe40006744270 */
[----:B------:R-:W-:Y:S02]  /*40710*/  FSEL R25, R25, -INF , !P3 ;  /* 0xff80000019197808 */ /* 0x000fe40005800000 */
[----:B------:R-:W-:Y:S02]  /*40720*/  ISETP.LT.OR P2, PT, R2, 0xa, P2 ;  /* 0x0000000a0200780c */ /* 0x000fe40001741670 */
[----:B------:R-:W-:-:S02]  /*40730*/  ISETP.GE.AND P3, PT, R77, 0x11, PT ;  /* 0x000000114d00780c */ /* 0x000fc40003f66270 */
[----:B------:R-:W-:Y:S01]  /*40740*/  FSEL R29, R29, -INF , !P2 ;  /* 0xff8000001d1d7808 */ /* 0x000fe20005000000 */
[----:B0-----:R-:W-:Y:S01]  /*40750*/  IMAD.IADD R13, R14, 0x1, R9 ;  /* 0x000000010e0d7824 */ /* 0x001fe200078e0209 */
        /* <DEDUP_REMOVED lines=116> */
.L_x_13071:
[----:B------:R-:W-:Y:S05]  /*40ea0*/  BSYNC B3 ;  /* 0x0000000000037941 */ /* 0x000fea0003800000 */
.L_x_13070:
[----:B------:R-:W-:Y:S01]  /*40eb0*/  LOP3.LUT R4, RZ, R4, RZ, 0x33, !PT ;  /* 0x00000004ff047212 */ /* 0x000fe200078e33ff */
[----:B------:R-:W-:Y:S06]  /*40ec0*/  BRA `(.L_x_13072) ;  /* 0x0000000000187947 */ /* 0x000fec0003800000 */
.L_x_13069:
[----:B------:R-:W-:-:S13]  /*40ed0*/  ISETP.NE.AND P6, PT, R3, 0x1, PT ;  /* 0x000000010300780c */ /* 0x000fda0003fc5270 */
[----:B------:R-:W-:Y:S05]  /*40ee0*/  @!P6 BRA `(.L_x_13072) ;  /* 0x000000000010e947 */ /* 0x000fea0003800000 */
[----:B------:R-:W2:Y:S04]  /*40ef0*/  LD.E R5, desc[UR6][R6.64+0x1c] ;  /* 0x00001c0606057980 */ /* 0x000ea8000c101900 */
[----:B------:R-:W3:Y:S01]  /*40f00*/  LD.E R9, desc[UR6][R6.64+0x20] ;  /* 0x0000200606097980 */ /* 0x000ee2000c101900 */
[----:B--2---:R-:W-:-:S05]  /*40f10*/  IMAD.HI.U32 R4, R4, R5, RZ ;  /* 0x0000000504047227 */ /* 0x004fca00078e00ff */
[----:B---3--:R-:W-:-:S07]  /*40f20*/  SHF.R.U32.HI R4, RZ, R9, R4 ;  /* 0x00000009ff047219 */ /* 0x008fce0000011604 */
.L_x_13072:
[----:B------:R-:W-:Y:S05]  /*40f30*/  BSYNC B2 ;  /* 0x0000000000027941 */ /* 0x000fea0003800000 */
.L_x_13068:
[----:B------:R-:W-:-:S05]  /*40f40*/  IMAD R4, R3, R4, R10 ;  /* 0x0000000403047224 */ /* 0x000fca00078e020a */
[----:B------:R-:W-:Y:S02]  /*40f50*/  VIADDMNMX R2, R4, R3, R2, PT ;  /* 0x0000000304027246 */ /* 0x000fe40003800102 */
[----:B------:R-:W-:-:S07]  /*40f60*/  VIMNMX R13, R13, R4, !PT ;  /* 0x000000040d0d7248 */ /* 0x000fce0007fe0100 */
.L_x_13067:
[----:B------:R-:W-:Y:S05]  /*40f70*/  BSYNC B1 ;  /* 0x0000000000017941 */ /* 0x000fea0003800000 */
.L_x_13066:
[C---:B------:R-:W-:Y:S01]  /*40f80*/  ISETP.GT.AND P0, PT, R13.reuse, 0x1, !P0 ;  /* 0x000000010d00780c */ /* 0x040fe20004704270 */
[----:B------:R-:W2:Y:S01]  /*40f90*/  LDL.64 R4, [UR4+0x70] ;  /* 0x00007004ff047983 */ /* 0x000ea20008100a00 */
        /* <DEDUP_REMOVED lines=70> */
[C---:B------:R-:W-:Y:S02]  /*41400*/  ISETP.GT.AND P0, PT, R13.reuse, RZ, !P6 ;  /* 0x000000ff0d00720c */ /* 0x040fe40007704270 */
[C---:B------:R-:W-:Y:S02]  /*41410*/  ISETP.GT.AND P2, PT, R13.reuse, 0x49, !P2 ;  /* 0x000000490d00780c */ /* 0x040fe40005744270 */
[----:B------:R-:W-:Y:S02]  /*41420*/  ISETP.LT.OR P0, PT, R2, 0x1, P0 ;  /* 0x000000010200780c */ /* 0x000fe40000701670 */
[----:B------:R-:W-:Y:S02]  /*41430*/  ISETP.GT.AND P3, PT, R13, 0x50, !P3 ;  /* 0x000000500d00780c */ /* 0x000fe40005f64270 */
[----:B------:R-:W-:-:S02]  /*41440*/  FSEL R12, R26, -INF , !P0 ;  /* 0xff8000001a0c7808 */ /* 0x000fc40004000000 */
        /* <DEDUP_REMOVED lines=18> */
[C---:B------:R-:W-:Y:S02]  /*41570*/  ISETP.LT.OR P2, PT, R2.reuse, 0x4a, P2 ;  /* 0x0000004a0200780c */ /* 0x040fe40001741670 */
        /* <DEDUP_REMOVED lines=16> */
[----:B------:R-:W-:-:S04]  /*41680*/  FMNMX.FTZ R2, R70, R3, !PT ;  /* 0x0000000346027209 */ /* 0x000fc80007810000 */
[----:B------:R-:W-:-:S05]  /*41690*/  FMNMX.FTZ R13, R71, R2, !PT ;  /* 0x00000002470d7209 */ /* 0x000fca0007810000 */
[----:B--2---:R0:W-:Y:S04]  /*416a0*/  ST.E desc[UR6][R4.64+0x4], R13 ;  /* 0x0000040d04007985 */ /* 0x0041e8000c101906 */
[----:B------:R-:W2:Y:S01]  /*416b0*/  LD.E R16, desc[UR6][R4.64+0x4] ;  /* 0x0000040604107980 */ /* 0x000ea2000c101900 */
        /* <DEDUP_REMOVED lines=22> */
[----:B0-----:R-:W-:-:S05]  /*41820*/  FMNMX.FTZ R13, R69, R2, !PT ;  /* 0x00000002450d7209 */ /* 0x001fca0007810000 */
[----:B------:R-:W0:Y:S02]  /*41830*/  SHFL.BFLY PT, R2, R13, 0x2, 0x1f ;  /* 0x0c401f000d027f89 */ /* 0x000e2400000e0000 */
[----:B0-----:R-:W-:Y:S02]  /*41840*/  FMNMX.FTZ R14, R13, R2, !PT ;  /* 0x000000020d0e7209 */ /* 0x001fe40007810000 */
[----:B------:R-:W-:Y:S04]  /*41850*/  ST.E desc[UR6][R4.64], R13 ;  /* 0x0000000d04007985 */ /* 0x000fe8000c101906 */
[----:B--2---:R-:W0:Y:S02]  /*41860*/  SHFL.BFLY PT, R3, R16, 0x2, 0x1f ;  /* 0x0c401f0010037f89 */ /* 0x004e2400000e0000 */
[----:B0-----:R-:W-:-:S02]  /*41870*/  FMNMX.FTZ R17, R16, R3, !PT ;  /* 0x0000000310117209 */ /* 0x001fc40007810000 */
[----:B------:R-:W0:Y:S04]  /*41880*/  SHFL.BFLY PT, R3, R14, 0x1, 0x1f ;  /* 0x0c201f000e037f89 */ /* 0x000e2800000e0000 */
[----:B------:R-:W1:Y:S01]  /*41890*/  SHFL.BFLY PT, R2, R17, 0x1, 0x1f ;  /* 0x0c201f0011027f89 */ /* 0x000e6200000e0000 */
[----:B0-----:R-:W-:Y:S02]  /*418a0*/  FMNMX.FTZ R15, R14, R3, !PT ;  /* 0x000000030e0f7209 */ /* 0x001fe40007810000 */
[----:B-1----:R-:W-:-:S03]  /*418b0*/  FMNMX.FTZ R21, R17, R2, !PT ;  /* 0x0000000211157209 */ /* 0x002fc60007810000 */
[----:B------:R-:W-:Y:S04]  /*418c0*/  ST.E desc[UR6][R4.64], R15 ;  /* 0x0000000f04007985 */ /* 0x000fe8000c101906 */
[----:B------:R0:W-:Y:S04]  /*418d0*/  ST.E desc[UR6][R4.64+0x4], R21 ;  /* 0x0000041504007985 */ /* 0x0001e8000c101906 */
[----:B------:R-:W2:Y:S04]  /*418e0*/  LDL.64 R2, [UR4+0x70] ;  /* 0x00007004ff027983 */ /* 0x000ea80008100a00 */
[----:B--2---:R-:W2:Y:S04]  /*418f0*/  LD.E R73, desc[UR6][R2.64+0x20] ;  /* 0x0000200602497980 */ /* 0x004ea8000c101900 */
[----:B------:R-:W2:Y:S04]  /*41900*/  LD.E R16, desc[UR6][R2.64] ;  /* 0x0000000602107980 */ /* 0x000ea8000c101900 */
[----:B------:R-:W0:Y:S01]  /*41910*/  LD.E R20, desc[UR6][R2.64+0x4] ;  /* 0x0000040602147980 */ /* 0x000e22000c101900 */
[C---:B--2---:R-:W-:Y:S01]  /*41920*/  FMUL.FTZ R14, R16.reuse, R73 ;  /* 0x00000049100e7220 */ /* 0x044fe20000410000 */
[----:B------:R-:W-:Y:S01]  /*41930*/  FSETP.NEU.FTZ.AND P0, PT, R16, -INF , PT ;  /* 0xff8000001000780b */ /* 0x000fe20003f1d000 */
[----:B0-----:R-:W-:-:S03]  /*41940*/  FMUL.FTZ R4, R73, R20 ;  /* 0x0000001449047220 */ /* 0x001fc60000410000 */
[----:B------:R-:W-:Y:S02]  /*41950*/  FSEL R14, R14, RZ, P0 ;  /* 0x000000ff0e0e7208 */ /* 0x000fe40000000000 */
[----:B------:R-:W-:-:S04]  /*41960*/  FSETP.NEU.FTZ.AND P0, PT, R20, -INF , PT ;  /* 0xff8000001400780b */ /* 0x000fc80003f1d000 */
[----:B------:R-:W-:Y:S01]  /*41970*/  FSEL R4, R4, RZ, P0 ;  /* 0x000000ff04047208 */ /* 0x000fe20000000000 */
[-CC-:B------:R-:W-:Y:S01]  /*41980*/  FFMA.FTZ R35, R24, R73.reuse, -R14.reuse ;  /* 0x0000004918237223 */ /* 0x180fe2000001080e */
[----:B------:R-:W-:-:S03]  /*41990*/  FFMA.FTZ R184, R25, R73, -R14 ;  /* 0x0000004919b87223 */ /* 0x000fc6000001080e */
[-CC-:B------:R-:W-:Y:S01]  /*419a0*/  FFMA.FTZ R21, R12, R73.reuse, -R4.reuse ;  /* 0x000000490c157223 */ /* 0x180fe20000010804 */
[-C--:B------:R-:W-:Y:S01]  /*419b0*/  FFMA.FTZ R185, R11, R73.reuse, -R4 ;  /* 0x000000490bb97223 */ /* 0x080fe20000010804 */
[-C--:B------:R-:W-:Y:S01]  /*419c0*/  FFMA.FTZ R34, R28, R73.reuse, -R14 ;  /* 0x000000491c227223 */ /* 0x080fe2000001080e */
[-C--:B------:R-:W-:Y:S01]  /*419d0*/  FFMA.FTZ R20, R6, R73.reuse, -R4 ;  /* 0x0000004906147223 */ /* 0x080fe20000010804 */
[----:B------:R-:W-:Y:S01]  /*419e0*/  MUFU.EX2 R35, R35 ;  /* 0x0000002300237308 */ /* 0x000fe20000000800 */
[-C--:B------:R-:W-:Y:S01]  /*419f0*/  FFMA.FTZ R186, R29, R73.reuse, -R14 ;  /* 0x000000491dba7223 */ /* 0x080fe2000001080e */
[----:B------:R-:W-:-:S06]  /*41a00*/  FFMA.FTZ R187, R10, R73, -R4 ;  /* 0x000000490abb7223 */ /* 0x000fcc0000010804 */
[----:B------:R-:W0:Y:S01]  /*41a10*/  MUFU.EX2 R184, R184 ;  /* 0x000000b800b87308 */ /* 0x000e220000000800 */
[-C--:B------:R-:W-:Y:S01]  /*41a20*/  FFMA.FTZ R33, R32, R73.reuse, -R14 ;  /* 0x0000004920217223 */ /* 0x080fe2000001080e */
[----:B------:R-:W-:-:S06]  /*41a30*/  FFMA.FTZ R17, R7, R73, -R4 ;  /* 0x0000004907117223 */ /* 0x000fcc0000010804 */
[----:B------:R-:W-:Y:S08]  /*41a40*/  MUFU.EX2 R21, R21 ;  /* 0x0000001500157308 */ /* 0x000ff00000000800 */
[----:B------:R-:W1:Y:S01]  /*41a50*/  MUFU.EX2 R185, R185 ;  /* 0x000000b900b97308 */ /* 0x000e620000000800 */
[-C--:B------:R-:W-:Y:S01]  /*41a60*/  FFMA.FTZ R160, R8, R73.reuse, -R14 ;  /* 0x0000004908a07223 */ /* 0x080fe2000001080e */
[----:B------:R-:W-:-:S06]  /*41a70*/  FFMA.FTZ R161, R9, R73, -R4 ;  /* 0x0000004909a17223 */ /* 0x000fcc0000010804 */
[----:B------:R-:W2:Y:S08]  /*41a80*/  MUFU.EX2 R34, R34 ;  /* 0x0000002200227308 */ /* 0x000eb00000000800 */
[----:B------:R-:W3:Y:S01]  /*41a90*/  MUFU.EX2 R20, R20 ;  /* 0x0000001400147308 */ /* 0x000ee20000000800 */
[-C--:B------:R-:W-:Y:S01]  /*41aa0*/  FFMA.FTZ R32, R36, R73.reuse, -R14 ;  /* 0x0000004924207223 */ /* 0x080fe2000001080e */
[----:B------:R-:W-:-:S06]  /*41ab0*/  FFMA.FTZ R16, R38, R73, -R4 ;  /* 0x0000004926107223 */ /* 0x000fcc0000010804 */
[----:B------:R-:W4:Y:S08]  /*41ac0*/  MUFU.EX2 R186, R186 ;  /* 0x000000ba00ba7308 */ /* 0x000f300000000800 */
[----:B------:R-:W5:Y:S01]  /*41ad0*/  MUFU.EX2 R187, R187 ;  /* 0x000000bb00bb7308 */ /* 0x000f620000000800 */
[----:B0-----:R-:W-:Y:S01]  /*41ae0*/  FADD.FTZ R5, R35, R184 ;  /* 0x000000b823057221 */ /* 0x001fe20000010000 */
[----:B-1----:R-:W-:-:S06]  /*41af0*/  FADD.FTZ R7, R21, R185 ;  /* 0x000000b915077221 */ /* 0x002fcc0000010000 */
[----:B------:R-:W0:Y:S01]  /*41b00*/  MUFU.EX2 R33, R33 ;  /* 0x0000002100217308 */ /* 0x000e220000000800 */
[-C--:B------:R-:W-:Y:S01]  /*41b10*/  FFMA.FTZ R162, R37, R73.reuse, -R14 ;  /* 0x0000004925a27223 */ /* 0x080fe2000001080e */
[----:B------:R-:W-:-:S06]  /*41b20*/  FFMA.FTZ R163, R39, R73, -R4 ;  /* 0x0000004927a37223 */ /* 0x000fcc0000010804 */
[----:B------:R-:W1:Y:S01]  /*41b30*/  MUFU.EX2 R17, R17 ;  /* 0x0000001100117308 */ /* 0x000e620000000800 */
[----:B--2---:R-:W-:Y:S01]  /*41b40*/  FADD.FTZ R5, R34, R5 ;  /* 0x0000000522057221 */ /* 0x004fe20000010000 */
[----:B---3--:R-:W-:-:S06]  /*41b50*/  FADD.FTZ R6, R20, R7 ;  /* 0x0000000714067221 */ /* 0x008fcc0000010000 */
[----:B------:R-:W2:Y:S01]  /*41b60*/  MUFU.EX2 R160, R160 ;  /* 0x000000a000a07308 */ /* 0x000ea20000000800 */
[-C--:B------:R-:W-:Y:S01]  /*41b70*/  FFMA.FTZ R31, R40, R73.reuse, -R14 ;  /* 0x00000049281f7223 */ /* 0x080fe2000001080e */
[----:B------:R-:W-:-:S06]  /*41b80*/  FFMA.FTZ R15, R42, R73, -R4 ;  /* 0x000000492a0f7223 */ /* 0x000fcc0000010804 */
[----:B------:R-:W3:Y:S01]  /*41b90*/  MUFU.EX2 R161, R161 ;  /* 0x000000a100a17308 */ /* 0x000ee20000000800 */
[----:B----4-:R-:W-:Y:S01]  /*41ba0*/  FADD.FTZ R8, R186, R5 ;  /* 0x00000005ba087221 */ /* 0x010fe20000010000 */
[----:B-----5:R-:W-:-:S06]  /*41bb0*/  FADD.FTZ R6, R187, R6 ;  /* 0x00000006bb067221 */ /* 0x020fcc0000010000 */
[----:B------:R-:W4:Y:S01]  /*41bc0*/  MUFU.EX2 R32, R32 ;  /* 0x0000002000207308 */ /* 0x000f220000000800 */
[-C--:B------:R-:W-:Y:S01]  /*41bd0*/  FFMA.FTZ R164, R41, R73.reuse, -R14 ;  /* 0x0000004929a47223 */ /* 0x080fe2000001080e */
[----:B------:R-:W-:-:S06]  /*41be0*/  FFMA.FTZ R165, R43, R73, -R4 ;  /* 0x000000492ba57223 */ /* 0x000fcc0000010804 */
[----:B------:R-:W5:Y:S01]  /*41bf0*/  MUFU.EX2 R16, R16 ;  /* 0x0000001000107308 */ /* 0x000f620000000800 */
[-CC-:B------:R-:W-:Y:S01]  /*41c00*/  FFMA.FTZ R30, R44, R73.reuse, -R14.reuse ;  /* 0x000000492c1e7223 */ /* 0x180fe2000001080e */
[-CC-:B------:R-:W-:Y:S01]  /*41c10*/  FFMA.FTZ R166, R45, R73.reuse, -R14.reuse ;  /* 0x000000492da67223 */ /* 0x180fe2000001080e */
[----:B------:R-:W-:-:S05]  /*41c20*/  FFMA.FTZ R29, R48, R73, -R14 ;  /* 0x00000049301d7223 */ /* 0x000fca000001080e */
        /* <DEDUP_REMOVED lines=13> */
[-C--:B------:R-:W-:Y:S01]  /*41d00*/  FFMA.FTZ R178, R69, R73.reuse, -R14 ;  /* 0x0000004945b27223 */ /* 0x080fe2000001080e */
[----:B0-----:R-:W-:Y:S01]  /*41d10*/  FADD.FTZ R5, R33, R8 ;  /* 0x0000000821057221 */ /* 0x001fe20000010000 */
[----:B-1----:R-:W-:Y:S01]  /*41d20*/  FADD.FTZ R6, R17, R6 ;  /* 0x0000000611067221 */ /* 0x002fe20000010000 */
[----:B------:R-:W-:-:S04]  /*41d30*/  FFMA.FTZ R14, R46, R73, -R4 ;  /* 0x000000492e0e7223 */ /* 0x000fc80000010804 */
[----:B------:R-:W0:Y:S01]  /*41d40*/  MUFU.EX2 R15, R15 ;  /* 0x0000000f000f7308 */ /* 0x000e220000000800 */
[----:B--2---:R-:W-:Y:S01]  /*41d50*/  FADD.FTZ R5, R160, R5 ;  /* 0x00000005a0057221 */ /* 0x004fe20000010000 */
[----:B---3--:R-:W-:Y:S01]  /*41d60*/  FADD.FTZ R7, R161, R6 ;  /* 0x00000006a1077221 */ /* 0x008fe20000010000 */
[----:B------:R-:W-:-:S05]  /*41d70*/  FFMA.FTZ R167, R47, R73, -R4 ;  /* 0x000000492fa77223 */ /* 0x000fca0000010804 */
[----:B------:R-:W1:Y:S01]  /*41d80*/  MUFU.EX2 R164, R164 ;  /* 0x000000a400a47308 */ /* 0x000e620000000800 */
[----:B----4-:R-:W-:Y:S01]  /*41d90*/  FADD.FTZ R5, R32, R5 ;  /* 0x0000000520057221 */ /* 0x010fe20000010000 */
[----:B-----5:R-:W-:-:S06]  /*41da0*/  FADD.FTZ R6, R16, R7 ;  /* 0x0000000710067221 */ /* 0x020fcc0000010000 */
[----:B------:R-:W2:Y:S01]  /*41db0*/  MUFU.EX2 R165, R165 ;  /* 0x000000a500a57308 */ /* 0x000ea20000000800 */
[----:B------:R-:W-:Y:S01]  /*41dc0*/  FFMA.FTZ R13, R50, R73, -R4 ;  /* 0x00000049320d7223 */ /* 0x000fe20000010804 */
[----:B------:R-:W-:Y:S01]  /*41dd0*/  FADD.FTZ R8, R162, R5 ;  /* 0x00000005a2087221 */ /* 0x000fe20000010000 */
[----:B------:R-:W-:-:S05]  /*41de0*/  FADD.FTZ R6, R163, R6 ;  /* 0x00000006a3067221 */ /* 0x000fca0000010000 */
[----:B------:R-:W3:Y:S01]  /*41df0*/  MUFU.EX2 R30, R30 ;  /* 0x0000001e001e7308 */ /* 0x000ee20000000800 */
[----:B------:R-:W-:-:S07]  /*41e00*/  FFMA.FTZ R169, R51, R73, -R4 ;  /* 0x0000004933a97223 */ /* 0x000fce0000010804 */
[----:B------:R-:W4:Y:S01]  /*41e10*/  MUFU.EX2 R14, R14 ;  /* 0x0000000e000e7308 */ /* 0x000f220000000800 */
[----:B------:R-:W-:Y:S01]  /*41e20*/  FADD.FTZ R5, R31, R8 ;  /* 0x000000081f057221 */ /* 0x000fe20000010000 */
        /* <DEDUP_REMOVED lines=66> */
[----:B-----5:R-:W-:-:S04]  /*42250*/  FADD.FTZ R39, R179, R4 ;  /* 0x00000004b3277221 */ /* 0x020fc80000010000 */
[----:B------:R-:W-:Y:S04]  /*42260*/  ST.E desc[UR6][R2.64+0x10], R37 ;  /* 0x0000102502007985 */ /* 0x000fe8000c101906 */
[----:B------:R0:W-:Y:S04]  /*42270*/  ST.E desc[UR6][R2.64+0x14], R39 ;  /* 0x0000142702007985 */ /* 0x0001e8000c101906 */
[----:B------:R-:W2:Y:S04]  /*42280*/  LDL.64 R4, [UR4] ;  /* 0x00000004ff047983 */ /* 0x000ea80008100a00 */
[----:B------:R-:W3:Y:S04]  /*42290*/  LDL.64 R6, [UR4+0x98] ;  /* 0x00009804ff067983 */ /* 0x000ee80008100a00 */
[----:B0-----:R-:W4:Y:S01]  /*422a0*/  LDL.64 R2, [UR4+0x80] ;  /* 0x00008004ff027983 */ /* 0x001f220008100a00 */
[----:B------:R-:W-:-:S05]  /*422b0*/  LEA.HI R36, R216, 0x8, RZ, 0x19 ;  /* 0x00000008d8247811 */ /* 0x000fca00078fc8ff */
[----:B------:R0:W-:Y:S06]  /*422c0*/  BAR.SYNC.DEFER_BLOCKING R36, 0x100 ;  /* 0x000400240000751d */ /* 0x0001ec0000010000 */
[----:B--2---:R-:W2:Y:S04]  /*422d0*/  LD.E R41, desc[UR6][R4.64] ;  /* 0x0000000604297980 */ /* 0x004ea8000c101900 */
[----:B----4-:R-:W4:Y:S04]  /*422e0*/  LD.E R43, desc[UR6][R2.64] ;  /* 0x00000006022b7980 */ /* 0x010f28000c101900 */
[----:B---3--:R-:W2:Y:S04]  /*422f0*/  LD.E.64 R4, desc[UR6][R6.64] ;  /* 0x0000000606047980 */ /* 0x008ea8000c101b00 */
[----:B------:R-:W3:Y:S04]  /*42300*/  LD.E R45, desc[UR6][R2.64+0x4] ;  /* 0x00000406022d7980 */ /* 0x000ee8000c101900 */
        /* <DEDUP_REMOVED lines=26> */
[----:B------:R-:W5:Y:S04]  /*424b0*/  LDL.64 R6, [UR4+0x88] ;  /* 0x00008804ff067983 */ /* 0x000f680008100a00 */
[----:B0-----:R-:W5:Y:S04]  /*424c0*/  LD.E R36, desc[UR6][R2.64+0x70] ;  /* 0x0000700602247980 */ /* 0x001f68000c101900 */
        /* <DEDUP_REMOVED lines=44> */
[----:B----4-:R-:W-:Y:S01]  /*42790*/  ST.E desc[UR6][R2.64], R43 ;  /* 0x0000002b02007985 */ /* 0x010fe2000c101906 */
[----:B--2---:R-:W-:-:S03]  /*427a0*/  IMAD R4, R41, 0xc00, R4 ;  /* 0x00000c0029047824 */ /* 0x004fc600078e0204 */
[----:B------:R-:W2:Y:S04]  /*427b0*/  LD.E R110, desc[UR6][R2.64+0x198] ;  /* 0x00019806026e7980 */ /* 0x000ea8000c101900 */
[----:B---3--:R-:W-:Y:S04]  /*427c0*/  ST.E desc[UR6][R2.64+0x4], R45 ;  /* 0x0000042d02007985 */ /* 0x008fe8000c101906 */
[----:B-----5:R0:W-:Y:S04]  /*427d0*/  ST.E desc[UR6][R2.64+0x8], R37 ;  /* 0x0000082502007985 */ /* 0x0201e8000c101906 */
        /* <DEDUP_REMOVED lines=25> */
[----:B0-----:R-:W2:Y:S04]  /*42970*/  LD.E R37, desc[UR6][R2.64+0x74] ;  /* 0x0000740602257980 */ /* 0x001ea8000c101900 */
[----:B-1----:R-:W2:Y:S04]  /*42980*/  LD.E R39, desc[UR6][R2.64+0x7c] ;  /* 0x00007c0602277980 */ /* 0x002ea8000c101900 */
[----:B------:R-:W2:Y:S04]  /*42990*/  LD.E R41, desc[UR6][R2.64+0x84] ;  /* 0x0000840602297980 */ /* 0x000ea8000c101900 */
[----:B------:R-:W2:Y:S04]  /*429a0*/  LD.E R43, desc[UR6][R2.64+0x8c] ;  /* 0x00008c06022b7980 */ /* 0x000ea8000c101900 */
[----:B------:R-:W2:Y:S04]  /*429b0*/  LD.E R45, desc[UR6][R2.64+0x94] ;  /* 0x00009406022d7980 */ /* 0x000ea8000c101900 */
[----:B---3--:R-:W3:Y:S04]  /*429c0*/  LD.E R47, desc[UR6][R2.64+0x9c] ;  /* 0x00009c06022f7980 */ /* 0x008ee8000c101900 */
[----:B----4-:R-:W4:Y:S04]  /*429d0*/  LD.E R49, desc[UR6][R2.64+0xa4] ;  /* 0x0000a40602317980 */ /* 0x010f28000c101900 */
        /* <DEDUP_REMOVED lines=49> */
[----:B------:R-:W-:Y:S02]  /*42cf0*/  F2FP.BF16.F32.PACK_AB R184, R184, R35 ;  /* 0x00000023b8b8723e */ /* 0x000fe400000010ff */
[----:B------:R-:W-:Y:S02]  /*42d00*/  F2FP.BF16.F32.PACK_AB R186, R186, R34 ;  /* 0x00000022baba723e */ /* 0x000fe400000010ff */
[----:B------:R-:W-:Y:S02]  /*42d10*/  F2FP.BF16.F32.PACK_AB R185, R185, R21 ;  /* 0x00000015b9b9723e */ /* 0x000fe400000010ff */
[----:B------:R-:W-:Y:S01]  /*42d20*/  F2FP.BF16.F32.PACK_AB R187, R187, R20 ;  /* 0x00000014bbbb723e */ /* 0x000fe200000010ff */
[----:B------:R-:W-:Y:S01]  /*42d30*/  ST.E desc[UR6][R2.64+0x70], R36 ;  /* 0x0000702402007985 */ /* 0x000fe2000c101906 */
[----:B------:R-:W-:-:S02]  /*42d40*/  F2FP.BF16.F32.PACK_AB R160, R160, R33 ;  /* 0x00000021a0a0723e */ /* 0x000fc400000010ff */
[----:B------:R-:W-:Y:S01]  /*42d50*/  F2FP.BF16.F32.PACK_AB R162, R162, R32 ;  /* 0x00000020a2a2723e */ /* 0x000fe200000010ff */
[----:B------:R-:W-:Y:S01]  /*42d60*/  ST.E desc[UR6][R2.64+0x78], R38 ;  /* 0x0000782602007985 */ /* 0x000fe2000c101906 */
[----:B------:R-:W-:Y:S02]  /*42d70*/  F2FP.BF16.F32.PACK_AB R164, R164, R31 ;  /* 0x0000001fa4a4723e */ /* 0x000fe400000010ff */
[----:B------:R-:W-:Y:S01]  /*42d80*/  F2FP.BF16.F32.PACK_AB R166, R166, R30 ;  /* 0x0000001ea6a6723e */ /* 0x000fe200000010ff */
[----:B------:R-:W-:Y:S01]  /*42d90*/  ST.E desc[UR6][R2.64+0x80], R40 ;  /* 0x0000802802007985 */ /* 0x000fe2000c101906 */
        /* <DEDUP_REMOVED lines=22> */
[----:B--2---:R-:W-:Y:S04]  /*42f00*/  ST.E desc[UR6][R2.64+0x74], R37 ;  /* 0x0000742502007985 */ /* 0x004fe8000c101906 */
[----:B------:R-:W-:Y:S04]  /*42f10*/  ST.E desc[UR6][R2.64+0x7c], R39 ;  /* 0x00007c2702007985 */ /* 0x000fe8000c101906 */
[----:B------:R-:W-:Y:S04]  /*42f20*/  ST.E desc[UR6][R2.64+0x84], R41 ;  /* 0x0000842902007985 */ /* 0x000fe8000c101906 */
[----:B------:R-:W-:Y:S04]  /*42f30*/  ST.E desc[UR6][R2.64+0x8c], R43 ;  /* 0x00008c2b02007985 */ /* 0x000fe8000c101906 */
[----:B------:R-:W-:Y:S04]  /*42f40*/  ST.E desc[UR6][R2.64+0x94], R45 ;  /* 0x0000942d02007985 */ /* 0x000fe8000c101906 */
[----:B---3--:R-:W-:Y:S04]  /*42f50*/  ST.E desc[UR6][R2.64+0x9c], R47 ;  /* 0x00009c2f02007985 */ /* 0x008fe8000c101906 */
[----:B----4-:R-:W-:Y:S04]  /*42f60*/  ST.E desc[UR6][R2.64+0xa4], R49 ;  /* 0x0000a43102007985 */ /* 0x010fe8000c101906 */
        /* <DEDUP_REMOVED lines=74> */
[----:B------:R-:W-:Y:S01]  /*43410*/  ST.E desc[UR6][R6.64], RZ ;  /* 0x000000ff06007985 */ /* 0x000fe2000c101906 */
[----:B0-----:R-:W-:-:S06]  /*43420*/  WARPGROUP.ARRIVE ;  /* 0x00000000000079c5 */ /* 0x001fcc0000000000 */
[----:B------:R-:W-:Y:S03]  /*43430*/  HGMMA.64x256x16.F32.BF16 R24, R184, gdesc[UR8].tnspB, RZ, !UPT, gsb0 ;  /* 0x43e00008b8187df0 */ /* 0x000fe6000c0018ff */
[----:B------:R-:W-:Y:S02]  /*43440*/  WARPGROUP.DEPBAR.LE gsb0, 0x0 ;  /* 0x00008000000079c5 */ /* 0x000fe40000010000 */
        /* <DEDUP_REMOVED lines=128> */
[----:B------:R-:W-:Y:S04]  /*43c50*/  ST.E desc[UR6][R6.64], R0 ;  /* 0x0000000006007985 */ /* 0x000fe8000c101906 */
[----:B0-----:R-:W5:Y:S04]  /*43c60*/  LD.E R24, desc[UR6][R2.64] ;  /* 0x0000000602187980 */ /* 0x001f68000c101900 */
[----:B-1----:R-:W5:Y:S04]  /*43c70*/  LD.E R25, desc[UR6][R2.64+0x4] ;  /* 0x0000040602197980 */ /* 0x002f68000c101900 */
[----:B--2---:R-:W2:Y:S04]  /*43c80*/  LD.E R26, desc[UR6][R2.64+0x8] ;  /* 0x00000806021a7980 */ /* 0x004ea8000c101900 */
[----:B---3--:R-:W2:Y:S04]  /*43c90*/  LD.E R27, desc[UR6][R2.64+0xc] ;  /* 0x00000c06021b7980 */ /* 0x008ea8000c101900 */
[----:B----4-:R-:W2:Y:S04]  /*43ca0*/  LD.E R28, desc[UR6][R2.64+0x10] ;  /* 0x00001006021c7980 */ /* 0x010ea8000c101900 */
        /* <DEDUP_REMOVED lines=123> */
[----:B------:R-:W-:Y:S01]  /*44460*/  F2FP.BF16.F32.PACK_AB R177, R177, R9 ;  /* 0x00000009b1b1723e */ /* 0x000fe200000010ff */
[----:B------:R-:W-:Y:S01]  /*44470*/  IMAD.MOV.U32 R9, RZ, RZ, R5 ;  /* 0x000000ffff097224 */ /* 0x000fe200078e0005 */
[----:B------:R-:W-:Y:S01]  /*44480*/  F2FP.BF16.F32.PACK_AB R179, R179, R8 ;  /* 0x00000008b3b3723e */ /* 0x000fe200000010ff */
[----:B------:R-:W-:-:S03]  /*44490*/  VIADD R8, R4, 0x80 ;  /* 0x0000008004087836 */ /* 0x000fc60000000000 */
[----:B------:R-:W-:Y:S02]  /*444a0*/  R2UR UR11, R9 ;  /* 0x00000000090b72ca */ /* 0x000fe400000e0000 */
[----:B------:R-:W-:Y:S02]  /*444b0*/  R2UR UR10, R8 ;  /* 0x00000000080a72ca */ /* 0x000fe400000e0000 */
[----:B------:R-:W-:Y:S02]  /*444c0*/  F2FP.BF16.F32.PACK_AB R161, R161, R17 ;  /* 0x00000011a1a1723e */ /* 0x000fe400000010ff */
[----:B------:R-:W-:-:S04]  /*444d0*/  F2FP.BF16.F32.PACK_AB R163, R163, R16 ;  /* 0x00000010a3a3723e */ /* 0x000fc800000010ff */
[----:B--2---:R-:W-:-:S06]  /*444e0*/  WARPGROUP.ARRIVE ;  /* 0x00000000000079c5 */ /* 0x004fcc0000000000 */
[----:B------:R-:W-:Y:S03]  /*444f0*/  HGMMA.64x256x16.F32.BF16 R24, R160, gdesc[UR8].tnspB, R24, gsb0 ;  /* 0x43e00008a0187df0 */ /* 0x000fe60008001818 */
        /* <DEDUP_REMOVED lines=1058> */
[----:B------:R-:W-:Y:S01]  /*48720*/  R2UR UR10, R4 ;  /* 0x00000000040a72ca */ /* 0x000fe200000e0000 */
[----:B--2---:R-:W-:-:S12]  /*48730*/  WARPGROUP.ARRIVE ;  /* 0x00000000000079c5 */ /* 0x004fd80000000000 */
[----:B------:R-:W-:Y:S03]  /*48740*/  HGMMA.64x256x16.F32.BF16 R24, R176, gdesc[UR8].tnspB, R24, gsb0 ;  /* 0x43e00008b0187df0 */ /* 0x000fe60008001818 */
        /* <DEDUP_REMOVED lines=130> */
[----:B------:R-:W2:Y:S04]  /*48f70*/  LD.E R4, desc[UR6][R2.64] ;  /* 0x0000000602047980 */ /* 0x000ea8000c101900 */
[----:B------:R-:W3:Y:S04]  /*48f80*/  LD.E R5, desc[UR6][R2.64+0x4] ;  /* 0x0000040602057980 */ /* 0x000ee8000c101900 */
[----:B0-----:R-:W4:Y:S04]  /*48f90*/  LD.E R0, desc[UR6][R2.64+0x1fc] ;  /* 0x0001fc0602007980 */ /* 0x001f28000c101900 */
        /* <DEDUP_REMOVED lines=126> */
[----:B--2---:R0:W-:Y:S04]  /*49780*/  ST.E desc[UR6][R2.64], R4 ;  /* 0x0000000402007985 */ /* 0x0041e8000c101906 */
[----:B---3--:R0:W-:Y:S04]  /*49790*/  ST.E desc[UR6][R2.64+0x4], R5 ;  /* 0x0000040502007985 */ /* 0x0081e8000c101906 */
        /* <DEDUP_REMOVED lines=125> */
[----:B------:R-:W-:-:S13]  /*49f70*/  LOP3.LUT P6, RZ, R216, 0x7f, RZ, 0xc0, !PT ;  /* 0x0000007fd8ff7812 */ /* 0x000fda00078cc0ff */
[----:B0-----:R-:W-:Y:S05]  /*49f80*/  @P6 BRA `(.L_x_13073) ;  /* 0x0000000000206947 */ /* 0x001fea0003800000 */
[----:B------:R-:W2:Y:S04]  /*49f90*/  LDL.64 R2, [UR4+0x40] ;  /* 0x00004004ff027983 */ /* 0x000ea80008100a00 */
[----:B------:R-:W3:Y:S04]  /*49fa0*/  LDL.64 R4, [UR4] ;  /* 0x00000004ff047983 */ /* 0x000ee80008100a00 */
[----:B--2---:R-:W2:Y:S04]  /*49fb0*/  LD.E.64 R2, desc[UR6][R2.64+0x30] ;  /* 0x0000300602027980 */ /* 0x004ea8000c101b00 */
[----:B---3--:R-:W3:Y:S01]  /*49fc0*/  LD.E R4, desc[UR6][R4.64] ;  /* 0x0000000604047980 */ /* 0x008ee2000c101900 */
[----:B--2---:R-:W-:-:S05]  /*49fd0*/  MOV R7, R2 ;  /* 0x0000000200077202 */ /* 0x004fca0000000f00 */
[----:B---3--:R-:W-:-:S05]  /*49fe0*/  IMAD R0, R4, 0x8, R7 ;  /* 0x0000000804007824 */ /* 0x008fca00078e0207 */
[----:B------:R-:W-:-:S04]  /*49ff0*/  PRMT R0, RZ, 0x654, R0 ;  /* 0x00000654ff007816 */ /* 0x000fc80000000000 */
[----:B------:R0:W-:Y:S03]  /*4a000*/  SYNCS.ARRIVE.TRANS64.RED.A1T0 RZ, [R0+URZ], RZ ;  /* 0x000000ff00ff79a7 */ /* 0x0001e6000810043f */
.L_x_13073:
[----:B------:R-:W-:Y:S02]  /*4a010*/  IMAD.MOV.U32 R2, RZ, RZ, R217 ;  /* 0x000000ffff027224 */ /* 0x000fe400078e00d9 */
[----:B------:R-:W-:-:S04]  /*4a020*/  IMAD.MOV.U32 R3, RZ, RZ, 0x0 ;  /* 0x00000000ff037424 */ /* 0x000fc800078e00ff */
[----:B0-----:R-:W-:Y:S05]  /*4a030*/  RET.REL.NODEC R2 `(_ZN7cutlass13device_kernelIN5flash11enable_sm90INS1_16FlashAttnFwdSm90INS1_25CollectiveMainloopFwdSm90ILi2EN4cute5tupleIJNS5_1CILi1EEES8_S8_EEENS6_IJNS7_ILi128EEENS7_ILi96EEENS7_ILi64EEEEEELi256ENS_10bfloat16_tEfNS_4arch4Sm90ELb0ELb1ELb0ELb1ELb0ELb1ELb1ELb1ELb0ELb1ELb1ELb0EEENS1_21CollectiveEpilogueFwdINS6_IJSA_NS7_ILi256EEESB_EEES9_SE_SG_Li256ELb1ELb1ELb1ELb0EEENS1_36VarlenDynamicPersistentTileSchedulerILi128ELi96ELi256ELi128ELb1ELb1ELb1ELb1ELb0ELb1EEEEEEEEEvNT_6ParamsE) ;  /* 0xfffffb5c02f07950 */ /* 0x001fea0003c3ffff */
.L_x_13049:
[----:B0-----:R0:W1:Y:S02]  /*4a040*/  SYNCS.PHASECHK.TRANS64.TRYWAIT P0, [R3+URZ], R10 ;  /* 0x0000000a030075a7 */ /* 0x001064000800017f */
[----:B-1----:R-:W-:Y:S05]  /*4a050*/  @!P0 NANOSLEEP.SYNCS 0x989680 ;  /* 0x009896800000895d */ /* 0x002fea0003900000 */
[----:B------:R-:W1:Y:S02]  /*4a060*/  @!P0 SYNCS.PHASECHK.TRANS64 P0, [R3+URZ], R10 ;  /* 0x0000000a030085a7 */ /* 0x000e64000800007f */
[----:B-1----:R-:W-:Y:S05]  /*4a070*/  @!P0 BRA `(.L_x_13049) ;  /* 0xfffffffc00f08947 */ /* 0x002fea000383ffff */
[----:B------:R-:W-:Y:S05]  /*4a080*/  BRA `(.L_x_13048) ;  /* 0xffffff4c00287947 */ /* 0x000fea000383ffff */
.L_x_13051:
[----:B0-----:R0:W1:Y:S02]  /*4a090*/  SYNCS.PHASECHK.TRANS64.TRYWAIT P0, [R3+URZ+0x32410], R10 ;  /* 0x0324100a030075a7 */ /* 0x001064000800017f */
[----:B-1----:R-:W-:Y:S05]  /*4a0a0*/  @!P0 NANOSLEEP.SYNCS 0x989680 ;  /* 0x009896800000895d */ /* 0x002fea0003900000 */
[----:B------:R-:W1:Y:S02]  /*4a0b0*/  @!P0 SYNCS.PHASECHK.TRANS64 P0, [R3+URZ+0x32410], R10 ;  /* 0x0324100a030085a7 */ /* 0x000e64000800007f */
[----:B-1----:R-:W-:Y:S05]  /*4a0c0*/  @!P0 BRA `(.L_x_13051) ;  /* 0xfffffffc00f08947 */ /* 0x002fea000383ffff */
[----:B------:R-:W-:Y:S05]  /*4a0d0*/  BRA `(.L_x_13074) ;  /* 0xffffff50001c7947 */ /* 0x000fea000383ffff */
.L_x_13058:
[----:B0-----:R0:W1:Y:S02]  /*4a0e0*/  SYNCS.PHASECHK.TRANS64.TRYWAIT P0, [R10+URZ], R11 ;  /* 0x0000000b0a0075a7 */ /* 0x001064000800017f */
[----:B-1----:R-:W-:Y:S05]  /*4a0f0*/  @!P0 NANOSLEEP.SYNCS 0x989680 ;  /* 0x009896800000895d */ /* 0x002fea0003900000 */
[----:B------:R-:W1:Y:S02]  /*4a100*/  @!P0 SYNCS.PHASECHK.TRANS64 P0, [R10+URZ], R11 ;  /* 0x0000000b0a0085a7 */ /* 0x000e64000800007f */
[----:B-1----:R-:W-:Y:S05]  /*4a110*/  @!P0 BRA `(.L_x_13058) ;  /* 0xfffffffc00f08947 */ /* 0x002fea000383ffff */
[----:B------:R-:W-:Y:S05]  /*4a120*/  BRA `(.L_x_13057) ;  /* 0xffffff5000907947 */ /* 0x000fea000383ffff */
.L_x_13075:
        /* <DEDUP_REMOVED lines=13> */
.L_x_15027:


//--------------------- .text._ZN7cutlass13device_kernelIN5flash11enable_sm90INS1_16FlashAttnFwdSm90INS1_25CollectiveMainloopFwdSm90ILi2EN4cute5tupleIJNS5_1CILi1EEES8_S8_EEENS6_IJNS7_ILi128EEENS7_ILi96EEENS7_ILi64EEEEEELi256ENS_10bfloat16_tEfNS_4arch4Sm90ELb1ELb0ELb0ELb0ELb0ELb0ELb0ELb1ELb0ELb1ELb1ELb0EEENS1_21CollectiveEpilogueFwdINS6_IJSA_NS7_ILi256EEESB_EEES9_SE_SG_Li256ELb0ELb1ELb1ELb0EEENS1_19SingleTileSchedulerILb0ELb1ELb1ELi128EEEEEEEEEvNT_6ParamsE --------------------------
	.section	.text._ZN7cutlass13device_kernelIN5flash11enable_sm90INS1_16FlashAttnFwdSm90INS1_25CollectiveMainloopFwdSm90ILi2EN4cute5tupleIJNS5_1CILi1EEES8_S8_EEENS6_IJNS7_ILi128EEENS7_ILi96EEENS7_ILi64EEEEEELi256ENS_10bfloat16_tEfNS_4arch4Sm90ELb1ELb0ELb0ELb0ELb0ELb0ELb0ELb1ELb0ELb1ELb1ELb0EEENS1_21CollectiveEpilogueFwdINS6_IJSA_NS7_ILi256EEESB_EEES9_SE_SG_Li256ELb0ELb1ELb1ELb0EEENS1_19SingleTileSchedulerILb0ELb1ELb1ELi128EEEEEEEEEvNT_6ParamsE,"ax",@progbits
	.align	128
.text._ZN7cutlass13device_kernelIN5flash11enable_sm90INS1_16FlashAttnFwdSm90INS1_25CollectiveMainloopFwdSm90ILi2EN4cute5tupleIJNS5_1CILi1EEES8_S8_EEENS6_IJNS7_ILi128EEENS7_ILi96EEENS7_ILi64EEEEEELi256ENS_10bfloat16_tEfNS_4arch4Sm90ELb1ELb0ELb0ELb0ELb0ELb0ELb0ELb1ELb0ELb1ELb1ELb0EEENS1_21CollectiveEpilogueFwdINS6_IJSA_NS7_ILi256EEESB_EEES9_SE_SG_Li256ELb0ELb1ELb1ELb0EEENS1_19SingleTileSchedulerILb0ELb1ELb1ELi128EEEEEEEEEvNT_6ParamsE:
        .type           _ZN7cutlass13device_kernelIN5flash11enable_sm90INS1_16FlashAttnFwdSm90INS1_25CollectiveMainloopFwdSm90ILi2EN4cute5tupleIJNS5_1CILi1EEES8_S8_EEENS6_IJNS7_ILi128EEENS7_ILi96EEENS7_ILi64EEEEEELi256ENS_10bfloat16_tEfNS_4arch4Sm90ELb1ELb0ELb0ELb0ELb0ELb0ELb0ELb1ELb0ELb1ELb1ELb0EEENS1_21CollectiveEpilogueFwdINS6_IJSA_NS7_ILi256EEESB_EEES9_SE_SG_Li256ELb0ELb1ELb1ELb0EEENS1_19SingleTileSchedulerILb0ELb1ELb1ELi128EEEEEEEEEvNT_6ParamsE,@function
        .size           _ZN7cutlass13device_kernelIN5flash11enable_sm90INS1_16FlashAttnFwdSm90INS1_25CollectiveMainloopFwdSm90ILi2EN4cute5tupleIJNS5_1CILi1EEES8_S8_EEENS6_IJNS7_ILi128EEENS7_ILi96EEENS7_ILi64EEEEEELi256ENS_10bfloat16_tEfNS_4arch4Sm90ELb1ELb0ELb0ELb0ELb0ELb0ELb0ELb1ELb0ELb1ELb1ELb0EEENS1_21CollectiveEpilogueFwdINS6_IJSA_NS7_ILi256EEESB_EEES9_SE_SG_Li256ELb0ELb1ELb1ELb0EEENS1_19SingleTileSchedulerILb0ELb1ELb1ELi128EEEEEEEEEvNT_6ParamsE,(.L_x_15029 - _ZN7cutlass13device_kernelIN5flash11enable_sm90INS1_16FlashAttnFwdSm90INS1_25CollectiveMainloopFwdSm90ILi2EN4cute5tupleIJNS5_1CILi1EEES8_S8_EEENS6_IJNS7_ILi128EEENS7_ILi96EEENS7_ILi64EEEEEELi256ENS_10bfloat16_tEfNS_4arch4Sm90ELb1ELb0ELb0ELb0ELb0ELb0ELb0ELb1ELb0ELb1ELb1ELb0EEENS1_21CollectiveEpilogueFwdINS6_IJSA_NS7_ILi256EEESB_EEES9_SE_SG_Li256ELb0ELb1ELb1ELb0EEENS1_19SingleTileSchedulerILb0ELb1ELb1ELi128EEEEEEEEEvNT_6ParamsE)
        .other          _ZN7cutlass13device_kernelIN5flash11enable_sm90INS1_16FlashAttnFwdSm90INS1_25CollectiveMainloopFwdSm90ILi2EN4cute5tupleIJNS5_1CILi1EEES8_S8_EEENS6_IJNS7_ILi128EEENS7_ILi96EEENS7_ILi64EEEEEELi256ENS_10bfloat16_tEfNS_4arch4Sm90ELb1ELb0ELb0ELb0ELb0ELb0ELb0ELb1ELb0ELb1ELb1ELb0EEENS1_21CollectiveEpilogueFwdINS6_IJSA_NS7_ILi256EEESB_EEES9_SE_SG_Li256ELb0ELb1ELb1ELb0EEENS1_19SingleTileSchedulerILb0ELb1ELb1ELi128EEEEEEEEEvNT_6ParamsE,@"STO_CUDA_ENTRY STV_DEFAULT"
_ZN7cutlass13device_kernelIN5flash11enable_sm90INS1_16FlashAttnFwdSm90INS1_25CollectiveMainloopFwdSm90ILi2EN4cute5tupleIJNS5_1CILi1EEES8_S8_EEENS6_IJNS7_ILi128EEENS7_ILi96EEENS7_ILi64EEEEEELi256ENS_10bfloat16_tEfNS_4arch4Sm90ELb1ELb0ELb0ELb0ELb0ELb0ELb0ELb1ELb0ELb1ELb1ELb0EEENS1_21CollectiveEpilogueFwdINS6_IJSA_NS7_ILi256EEESB_EEES9_SE_SG_Li256ELb0ELb1ELb1ELb0EEENS1_19SingleTileSchedulerILb0ELb1ELb1ELi128EEEEEEEEEvNT_6ParamsE:
        /* <DEDUP_REMOVED lines=18> */
.L_x_13077:
[----:B------:R-:W-:Y:S05]  /*0120*/  BSYNC B0 ;  /* 0x0000000000007941 */ /* 0x000fea0003800000 */
.L_x_13076:
        /* <DEDUP_REMOVED lines=41> */
.L_x_13078:
        /* <DEDUP_REMOVED lines=22> */
.L_x_13079:
        /* <DEDUP_REMOVED lines=18> */
.L_x_13080:
        /* <DEDUP_REMOVED lines=22> */
.L_x_13081:
        /* <DEDUP_REMOVED lines=22> */
.L_x_13082:
        /* <DEDUP_REMOVED lines=8> */
.L_x_13085:
        /* <DEDUP_REMOVED lines=20> */
[----:B------:R-:W0:Y:S01]  /*0ac0*/  S2UR UR43, SR_CTAID.X ;  /* 0x00000000002b79c3 */ /* 0x000e220000002500 */
[----:B------:R-:W-:Y:S01]  /*0ad0*/  ULDC UR4, c[0x0][0x448] ;  /* 0x0001120000047ab9 */ /* 0x000fe20000000800 */
[----:B------:R-:W-:Y:S01]  /*0ae0*/  ULDC UR36, c[0x0][0x424] ;  /* 0x0001090000247ab9 */ /* 0x000fe20000000800 */
[----:B------:R-:W-:Y:S01]  /*0af0*/  UISETP.NE.AND UP1, UPT, UR4, 0x1, UPT ;  /* 0x000000010400788c */ /* 0x000fe2000bf25270 */
[----:B------:R-:W-:Y:S02]  /*0b00*/  ULDC UR40, c[0x0][0x2f0] ;  /* 0x0000bc0000287ab9 */ /* 0x000fe40000000800 */
[----:B------:R-:W-:Y:S01]  /*0b10*/  ULDC.64 UR4, c[0x0][0x418] ;  /* 0x0001060000047ab9 */ /* 0x000fe20000000a00 */
[----:B------:R-:W-:Y:S01]  /*0b20*/  ULDC UR7, c[0x0][0x288] ;  /* 0x0000a20000077ab9 */ /* 0x000fe20000000800 */
[----:B------:R-:W-:Y:S02]  /*0b30*/  UISETP.NE.U32.AND UP0, UPT, UR4, URZ, UPT ;  /* 0x0000003f0400728c */ /* 0x000fe4000bf05070 */
[----:B------:R-:W-:-:S02]  /*0b40*/  USHF.R.U32.HI UR10, URZ, 0x10, UR38 ;  /* 0x000000103f0a7899 */ /* 0x000fc40008011626 */
[----:B------:R-:W-:Y:S02]  /*0b50*/  UISETP.NE.AND.EX UP0, UPT, UR5, URZ, UPT, UP0 ;  /* 0x0000003f0500728c */ /* 0x000fe4000bf05300 */
[----:B------:R-:W-:Y:S01]  /*0b60*/  @UP1 ULDC UR4, c[0x0][0x44c] ;  /* 0x0001130000041ab9 */ /* 0x000fe20000000800 */
[----:B------:R-:W-:Y:S01]  /*0b70*/  @UP1 ULDC UR8, c[0x0][0x450] ;  /* 0x0001140000081ab9 */ /* 0x000fe20000000800 */
[----:B------:R-:W-:Y:S02]  /*0b80*/  USEL UR36, UR36, 0x1, UP0 ;  /* 0x0000000124247887 */ /* 0x000fe40008000000 */
[----:B------:R-:W-:Y:S02]  /*0b90*/  ULOP3.LUT UR38, UR38, 0xffff, URZ, 0xc0, !UPT ;  /* 0x0000ffff26267892 */ /* 0x000fe4000f8ec03f */
[----:B------:R-:W-:Y:S02]  /*0ba0*/  UIMAD UR40, UR36, UR40, URZ ;  /* 0x00000028242872a4 */ /* 0x000fe4000f8e023f */
[----:B0-----:R-:W-:-:S04]  /*0bb0*/  USHF.L.U32 UR43, UR43, 0x7, URZ ;  /* 0x000000072b2b7899 */ /* 0x001fc8000800063f */
[----:B------:R-:W-:-:S04]  /*0bc0*/  UIADD3 UR6, UR43, 0x7f, URZ ;  /* 0x0000007f2b067890 */ /* 0x000fc8000fffe03f */
[----:B------:R-:W-:Y:S02]  /*0bd0*/  UIMAD.WIDE.U32 UR4, UR6, UR4, URZ ;  /* 0x00000004060472a5 */ /* 0x000fe4000f8e003f */
[----:B------:R-:W-:Y:S02]  /*0be0*/  UIADD3 UR4, UR40, 0x5f, URZ ;  /* 0x0000005f28047890 */ /* 0x000fe4000fffe03f */
[----:B------:R-:W-:Y:S02]  /*0bf0*/  @UP1 USHF.R.U32.HI UR6, URZ, UR8, UR5 ;  /* 0x000000083f061299 */ /* 0x000fe40008011605 */
[----:B------:R-:W-:-:S04]  /*0c00*/  UIADD3 UR5, UR40, 0x60, -UR7 ;  /* 0x0000006028057890 */ /* 0x000fc8000fffe807 */
[----:B------:R-:W-:Y:S02]  /*0c10*/  UIADD3 UR6, UR5, UR6, URZ ;  /* 0x0000000605067290 */ /* 0x000fe4000fffe03f */
[----:B------:R-:W-:Y:S02]  /*0c20*/  UIMAD.WIDE UR4, UR4, 0x2aaaaaab, URZ ;  /* 0x2aaaaaab040478a5 */ /* 0x000fe4000f8e023f */
[----:B------:R-:W-:Y:S02]  /*0c30*/  UIMAD.WIDE UR6, UR6, 0x2aaaaaab, URZ ;  /* 0x2aaaaaab060678a5 */ /* 0x000fe4000f8e023f */
[----:B------:R-:W-:Y:S02]  /*0c40*/  USHF.R.U32.HI UR4, URZ, 0x1f, UR5 ;  /* 0x0000001f3f047899 */ /* 0x000fe40008011605 */
[----:B------:R-:W-:Y:S02]  /*0c50*/  USHF.R.U32.HI UR6, URZ, 0x1f, UR7 ;  /* 0x0000001f3f067899 */ /* 0x000fe40008011607 */
[----:B------:R-:W-:-:S02]  /*0c60*/  ULEA.HI.SX32 UR4, UR5, UR4, 0x1c ;  /* 0x0000000405047291 */ /* 0x000fc4000f8fe23f */
[----:B------:R-:W-:-:S04]  /*0c70*/  ULEA.HI.SX32 UR6, UR7, UR6, 0x1c ;  /* 0x0000000607067291 */ /* 0x000fc8000f8fe23f */
[----:B------:R-:W-:-:S04]  /*0c80*/  UISETP.LT.AND UP0, UPT, UR4, UR6, UPT ;  /* 0x000000060400728c */ /* 0x000fc8000bf01270 */
[----:B------:R-:W-:Y:S02]  /*0c90*/  USEL UR9, UR4, UR6, UP0 ;  /* 0x0000000604097287 */ /* 0x000fe40008000000 */
[----:B------:R-:W-:Y:S02]  /*0ca0*/  UISETP.NE.AND UP0, UPT, UR10, URZ, UPT ;  /* 0x0000003f0a00728c */ /* 0x000fe4000bf05270 */
[----:B------:R-:W-:Y:S01]  /*0cb0*/  UISETP.GE.AND UP1, UPT, UR9, 0x1, UPT ;  /* 0x000000010900788c */ /* 0x000fe2000bf26270 */
[----:B------:R-:W-:-:S05]  /*0cc0*/  UMOV UR4, URZ ;  /* 0x0000003f00047c82 */ /* 0x000fca0008000000 */
[----:B------:R-:W-:-:S03]  /*0cd0*/  PLOP3.LUT P0, PT, PT, PT, UP1, 0x80, 0x0 ;  /* 0x000000000000781c */ /* 0x000fc60003f0f018 */
[----:B------:R-:W-:-:S10]  /*0ce0*/  @!UP0 ULDC UR10, c[0x0][0x9f0] ;  /* 0x00027c00000a8ab9 */ /* 0x000fd40000000800 */
        /* <DEDUP_REMOVED lines=34> */
.L_x_13087:
[----:B------:R-:W-:Y:S01]  /*0f10*/  UIMAD UR38, UR38, UR4, URZ ;  /* 0x00000004262672a4 */ /* 0x000fe2000f8e023f */
[----:B------:R-:W-:Y:S01]  /*0f20*/  IMAD.U32 R0, RZ, RZ, UR9 ;  /* 0x00000009ff007e24 */ /* 0x000fe2000f8e00ff */
[----:B------:R-:W0:Y:S01]  /*0f30*/  S2R R4, SR_TID.X ;  /* 0x0000000000047919 */ /* 0x000e220000002100 */
[----:B------:R-:W-:Y:S01]  /*0f40*/  IMAD.U32 R3, RZ, RZ, UR4 ;  /* 0x00000004ff037e24 */ /* 0x000fe2000f8e00ff */
[----:B------:R-:W-:Y:S02]  /*0f50*/  PLOP3.LUT P0, PT, PT, PT, PT, 0x80, 0x0 ;  /* 0x000000000000781c */ /* 0x000fe40003f0f070 */
[----:B------:R-:W-:Y:S02]  /*0f60*/  CS2R R150, SRZ ;  /* 0x0000000000967805 */ /* 0x000fe4000001ff00 */
[----:B------:R-:W-:Y:S02]  /*0f70*/  CS2R R148, SRZ ;  /* 0x0000000000947805 */ /* 0x000fe4000001ff00 */
[----:B------:R-:W-:-:S02]  /*0f80*/  CS2R R146, SRZ ;  /* 0x0000000000927805 */ /* 0x000fc4000001ff00 */
[----:B------:R-:W-:Y:S01]  /*0f90*/  VIADDMNMX R0, R3, UR38, R0, PT ;  /* 0x0000002603007c46 */ /* 0x000fe2000b800100 */
[----:B------:R-:W-:Y:S01]  /*0fa0*/  IMAD.MOV.U32 R3, RZ, RZ, RZ ;  /* 0x000000ffff037224 */ /* 0x000fe200078e00ff */
        /* <DEDUP_REMOVED lines=24> */
[----:B0-----:R-:W-:Y:S01]  /*1130*/  IADD3 R16, R4, -0x80, RZ ;  /* 0xffffff8004107810 */ /* 0x001fe20007ffe0ff */
[----:B------:R-:W-:Y:S01]  /*1140*/  IMAD.MOV.U32 R4, RZ, RZ, RZ ;  /* 0x000000ffff047224 */ /* 0x000fe200078e00ff */
        /* <DEDUP_REMOVED lines=75> */
.L_x_13089:
[----:B------:R-:W-:Y:S01]  /*1600*/  SHF.L.U32 R10, RZ, 0x1f, RZ ;  /* 0x0000001fff0a7819 */ /* 0x000fe200000006ff */
[----:B------:R-:W-:-:S03]  /*1610*/  VIADD R0, R2, 0x8 ;  /* 0x0000000802007836 */ /* 0x000fc60000000000 */
[----:B------:R-:W0:Y:S02]  /*1620*/  SYNCS.PHASECHK.TRANS64.TRYWAIT P0, [UR39+0x22800], R10 ;  /* 0x0228000aff0075a7 */ /* 0x000e240008000167 */
[----:B0-----:R-:W-:Y:S05]  /*1630*/  @!P0 BRA `(.L_x_13090) ;  /* 0x000000c800d88947 */ /* 0x001fea0003800000 */
.L_x_13206:
[----:B------:R-:W-:Y:S05]  /*1640*/  WARPSYNC.ALL ;  /* 0x0000000000007948 */ /* 0x000fea0003800000 */
[----:B------:R-:W-:Y:S01]  /*1650*/  ULOP3.LUT UR4, UR42, 0x1, URZ, 0xfc, !UPT ;  /* 0x000000012a047892 */ /* 0x000fe2000f8efc3f */
[----:B------:R1:W-:Y:S03]  /*1660*/  BAR.SYNC.DEFER_BLOCKING R0, 0x100 ;  /* 0x000400000000751d */ /* 0x0003e60000010000 */
[----:B------:R-:W-:-:S06]  /*1670*/  UISETP.NE.AND UP0, UPT, UR4, 0x3, UPT ;  /* 0x000000030400788c */ /* 0x000fcc000bf05270 */
[----:B------:R-:W-:-:S13]  /*1680*/  PLOP3.LUT P0, PT, PT, PT, UP0, 0x80, 0x0 ;  /* 0x000000000000781c */ /* 0x000fda0003f0f008 */
[----:B-1----:R-:W-:Y:S05]  /*1690*/  @!P0 BRA `(.L_x_13091) ;  /* 0x0000000000048947 */ /* 0x002fea0003800000 */
[----:B------:R-:W-:Y:S01]  /*16a0*/  BPT.TRAP 0x1 ;  /* 0x000000040000795c */ /* 0x000fe20000300000 */
.L_x_13091:
[----:B------:R1:W2:Y:S01]  /*16b0*/  SYNCS.PHASECHK.TRANS64.TRYWAIT P1, [UR39+0x22830], R10 ;  /* 0x0228300aff0075a7 */ /* 0x0002a20008020167 */
[----:B------:R-:W-:Y:S05]  /*16c0*/  @!P0 BRA `(.L_x_13092) ;  /* 0x0000000000048947 */ /* 0x000fea0003800000 */
[----:B------:R-:W-:Y:S01]  /*16d0*/  BPT.TRAP 0x1 ;  /* 0x000000040000795c */ /* 0x000fe20000300000 */
.L_x_13092:
[----:B--2---:R-:W-:Y:S05]  /*16e0*/  @P1 BRA `(.L_x_13093) ;  /* 0x0000000000081947 */ /* 0x004fea0003800000 */
[----:B------:R-:W2:Y:S02]  /*16f0*/  SYNCS.PHASECHK.TRANS64.TRYWAIT P1, [UR39+0x22830], R10 ;  /* 0x0228300aff0075a7 */ /* 0x000ea40008020167 */
[----:B--2---:R-:W-:Y:S05]  /*1700*/  @!P1 BRA `(.L_x_13094) ;  /* 0x000000c800bc9947 */ /* 0x004fea0003800000 */
.L_x_13093:
[----:B------:R-:W-:Y:S01]  /*1710*/  UIADD3 UR4, UR39, 0x1c400, URZ ;  /* 0x0001c40027047890 */ /* 0x000fe2000fffe03f */
[----:B------:R-:W-:Y:S01]  /*1720*/  WARPGROUP.ARRIVE ;  /* 0x00000000000079c5 */ /* 0x000fe20000000000 */
[----:B------:R-:W-:Y:S01]  /*1730*/  ULOP3.LUT UR8, UR46, 0x10000, URZ, 0xfc, !UPT ;  /* 0x000100002e087892 */ /* 0x000fe2000f8efc3f */
[----:B0-----:R-:W-:Y:S01]  /*1740*/  LOP3.LUT R3, R18, 0xffffff80, RZ, 0xc0, !PT ;  /* 0xffffff8012037812 */ /* 0x001fe200078ec0ff */
[----:B------:R-:W-:Y:S01]  /*1750*/  USHF.R.U32.HI UR4, URZ, 0x4, UR4 ;  /* 0x000000043f047899 */ /* 0x000fe20008011604 */
[----:B------:R-:W-:Y:S01]  /*1760*/  LEA.HI R17, R17, R16, RZ, 0x2 ;  /* 0x0000001011117211 */ /* 0x000fe200078f10ff */
[----:B------:R-:W-:Y:S01]  /*1770*/  UMOV UR9, 0x40000040 ;  /* 0x4000004000097882 */ /* 0x000fe20000000000 */
[----:B------:R-:W-:Y:S01]  /*1780*/  UMOV UR7, 0x40000040 ;  /* 0x4000004000077882 */ /* 0x000fe20000000000 */
[----:B------:R-:W-:Y:S01]  /*1790*/  ULOP3.LUT UR4, UR4, 0x3fff, URZ, 0xc0, !UPT ;  /* 0x00003fff04047892 */ /* 0x000fe2000f8ec03f */
[----:B------:R-:W-:Y:S01]  /*17a0*/  IMAD.IADD R3, R16, 0x1, -R3 ;  /* 0x0000000110037824 */ /* 0x000fe200078e0a03 */
[----:B------:R-:W-:Y:S01]  /*17b0*/  UMOV UR5, UR9 ;  /* 0x0000000900057c82 */ /* 0x000fe20008000000 */
[----:B------:R-:W-:Y:S01]  /*17c0*/  UIADD3 UR12, UR8, 0x2, URZ ;  /* 0x00000002080c7890 */ /* 0x000fe2000fffe03f */
[----:B------:R-:W-:Y:S01]  /*17d0*/  LOP3.LUT R17, R17, 0xfffffffc, RZ, 0xc0, !PT ;  /* 0xfffffffc11117812 */ /* 0x000fe200078ec0ff */
[----:B------:R-:W-:Y:S01]  /*17e0*/  ULOP3.LUT UR6, UR4, 0x10000, URZ, 0xfc, !UPT ;  /* 0x0001000004067892 */ /* 0x000fe2000f8efc3f */
[----:B------:R-:W-:Y:S01]  /*17f0*/  SHF.R.S32.HI R4, RZ, 0x1f, R3 ;  /* 0x0000001fff047819 */ /* 0x000fe20000011403 */
[----:B------:R-:W-:Y:S01]  /*1800*/  UMOV UR13, 0x40000040 ;  /* 0x40000040000d7882 */ /* 0x000fe20000000000 */
[----:B------:R-:W-:Y:S01]  /*1810*/  UMOV UR4, UR8 ;  /* 0x0000000800047c82 */ /* 0x000fe20008000000 */
[----:B------:R-:W-:Y:S01]  /*1820*/  UIADD3 UR14, UR6, 0x2, URZ ;  /* 0x00000002060e7890 */ /* 0x000fe2000fffe03f */
[CC--:B------:R-:W-:Y:S01]  /*1830*/  LEA.HI R5, R4.reuse, R3.reuse, RZ, 0x2 ;  /* 0x0000000304057211 */ /* 0x0c0fe200078f10ff */
[----:B------:R-:W-:Y:S01]  /*1840*/  UMOV UR15, 0x40000040 ;  /* 0x40000040000f7882 */ /* 0x000fe20000000000 */
[----:B------:R-:W-:Y:S01]  /*1850*/  UIADD3 UR16, UR8, 0x4, URZ ;  /* 0x0000000408107890 */ /* 0x000fe2000fffe03f */
[----:B------:R-:W-:Y:S01]  /*1860*/  LEA.HI R6, R4, R3, RZ, 0x5 ;  /* 0x0000000304067211 */ /* 0x000fe200078f28ff */
[----:B------:R-:W-:Y:S01]  /*1870*/  HGMMA.64x96x16.F32.BF16 R24, gdesc[UR4], RZ, !UPT, gsb0 ;  /* 0x01600000041879f0 */ /* 0x000fe2000c0018ff */
[----:B------:R-:W-:Y:S01]  /*1880*/  UIADD3 UR18, UR6, 0x4, URZ ;  /* 0x0000000406127890 */ /* 0x000fe2000fffe03f */
[--C-:B------:R-:W-:Y:S01]  /*1890*/  SHF.R.S32.HI R4, RZ, 0x2, R5.reuse ;  /* 0x00000002ff047819 */ /* 0x100fe20000011405 */
[----:B------:R-:W-:Y:S01]  /*18a0*/  UMOV UR17, 0x40000040 ;  /* 0x4000004000117882 */ /* 0x000fe20000000000 */
[----:B------:R-:W-:Y:S01]  /*18b0*/  UMOV UR19, 0x40000040 ;  /* 0x4000004000137882 */ /* 0x000fe20000000000 */
[----:B------:R-:W-:Y:S01]  /*18c0*/  UIADD3 UR20, UR8, 0x6, URZ ;  /* 0x0000000608147890 */ /* 0x000fe2000fffe03f */
[----:B------:R-:W-:Y:S01]  /*18d0*/  SHF.R.S32.HI R7, RZ, 0x1f, R5 ;  /* 0x0000001fff077819 */ /* 0x000fe20000011405 */
[----:B------:R-:W-:Y:S01]  /*18e0*/  UIADD3 UR22, UR6, 0x6, URZ ;  /* 0x0000000606167890 */ /* 0x000fe2000fffe03f */
[----:B------:R-:W-:Y:S01]  /*18f0*/  IMAD.IADD R17, R16, 0x1, -R17 ;  /* 0x0000000110117824 */ /* 0x000fe200078e0a11 */
[----:B------:R-:W-:Y:S01]  /*1900*/  UMOV UR21, 0x40000040 ;  /* 0x4000004000157882 */ /* 0x000fe20000000000 */
[----:B------:R-:W-:Y:S01]  /*1910*/  UMOV UR23, 0x40000040 ;  /* 0x4000004000177882 */ /* 0x000fe20000000000 */
[----:B------:R-:W-:Y:S01]  /*1920*/  SHF.R.S32.HI R6, RZ, 0x5, R6 ;  /* 0x00000005ff067819 */ /* 0x000fe20000011406 */
[----:B------:R-:W-:Y:S01]  /*1930*/  ULDC UR4, c[0x0][0x448] ;  /* 0x0001120000047ab9 */ /* 0x000fe20000000800 */
[----:B------:R-:W-:Y:S01]  /*1940*/  LEA.HI R8, R19, R19, RZ, 0x1 ;  /* 0x0000001313087211 */ /* 0x000fe200078f08ff */
[----:B------:R-:W-:Y:S01]  /*1950*/  UISETP.NE.AND UP0, UPT, UR4, 0x1, UPT ;  /* 0x000000010400788c */ /* 0x000fe2000bf05270 */
[----:B------:R-:W-:Y:S01]  /*1960*/  LEA.HI R7, R7, R4, RZ, 0x3 ;  /* 0x0000000407077211 */ /* 0x000fe200078f18ff */
[----:B------:R-:W-:Y:S01]  /*1970*/  ULDC UR11, c[0x0][0x288] ;  /* 0x0000a200000b7ab9 */ /* 0x000fe20000000800 */
[----:B------:R-:W-:Y:S01]  /*1980*/  LEA R9, R6, UR43, 0x4 ;  /* 0x0000002b06097c11 */ /* 0x000fe2000f8e20ff */
[----:B------:R-:W-:Y:S01]  /*1990*/  ULDC UR7, c[0x0][0x988] ;  /* 0x0002620000077ab9 */ /* 0x000fe20000000800 */
[----:B------:R-:W-:Y:S01]  /*19a0*/  LOP3.LUT R8, R8, 0x3fffffe, RZ, 0xc0, !PT ;  /* 0x03fffffe08087812 */ /* 0x000fe200078ec0ff */
[----:B------:R-:W0:Y:S01]  /*19b0*/  S2R R11, SR_TID.X ;  /* 0x00000000000b7919 */ /* 0x000e220000002100 */
[----:B------:R-:W-:-:S02]  /*19c0*/  LOP3.LUT R7, R7, 0xfffffff8, RZ, 0xc0, !PT ;  /* 0xfffffff807077812 */ /* 0x000fc400078ec0ff */
[----:B------:R-:W-:Y:S01]  /*19d0*/  LEA.HI R6, R17, R17, RZ, 0x1 ;  /* 0x0000001111067211 */ /* 0x000fe200078f08ff */
[----:B------:R-:W-:Y:S01]  /*19e0*/  IMAD.IADD R8, R19, 0x1, -R8 ;  /* 0x0000000113087824 */ /* 0x000fe200078e0a08 */
[----:B------:R-:W-:Y:S01]  /*19f0*/  IADD3 R7, R9, R4, -R7 ;  /* 0x0000000409077210 */ /* 0x000fe20007ffe807 */
[----:B------:R-:W-:Y:S01]  /*1a00*/  @UP0 ULDC UR4, c[0x0][0x44c] ;  /* 0x0001130000040ab9 */ /* 0x000fe20000000800 */
[----:B------:R-:W-:Y:S02]  /*1a10*/  LOP3.LUT R6, R6, 0x1ffffffe, RZ, 0xc0, !PT ;  /* 0x1ffffffe06067812 */ /* 0x000fe400078ec0ff */
[----:B------:R-:W-:Y:S01]  /*1a20*/  PLOP3.LUT P1, PT, PT, PT, UP0, 0x80, 0x0 ;  /* 0x000000000000781c */ /* 0x000fe20003f2f008 */
[----:B------:R-:W-:Y:S02]  /*1a30*/  IMAD R7, R8, 0x40, R7 ;  /* 0x0000004008077824 */ /* 0x000fe400078e0207 */
[----:B------:R-:W-:-:S05]  /*1a40*/  IMAD.IADD R4, R17, 0x1, -R6 ;  /* 0x0000000111047824 */ /* 0x000fca00078e0a06 */
[----:B------:R-:W-:-:S05]  /*1a50*/  LEA R4, R4, R7, 0x3 ;  /* 0x0000000704047211 */ /* 0x000fca00078e18ff */
[----:B------:R-:W-:Y:S01]  /*1a60*/  @P1 IMAD.HI.U32 R6, R4, UR4, RZ ;  /* 0x0000000404061c27 */ /* 0x000fe2000f8e00ff */
[----:B------:R-:W-:-:S03]  /*1a70*/  @UP0 ULDC UR4, c[0x0][0x450] ;  /* 0x0001140000040ab9 */ /* 0x000fc60000000800 */
[----:B------:R-:W-:Y:S01]  /*1a80*/  IMAD.MOV.U32 R7, RZ, RZ, R4 ;  /* 0x000000ffff077224 */ /* 0x000fe200078e0004 */
[----:B------:R-:W-:Y:S01]  /*1a90*/  @P1 SHF.R.U32.HI R7, RZ, UR4, R6 ;  /* 0x00000004ff071c19 */ /* 0x000fe20008011606 */
[----:B------:R-:W-:Y:S01]  /*1aa0*/  UIMAD UR4, UR41, -0x60, UR40 ;  /* 0xffffffa0290478a4 */ /* 0x000fe2000f8e0228 */
[----:B------:R-:W-:-:S03]  /*1ab0*/  LOP3.LUT R6, R5, 0x7ffffffc, RZ, 0xc0, !PT ;  /* 0x7ffffffc05067812 */ /* 0x000fc600078ec0ff */
[----:B------:R-:W2:Y:S01]  /*1ac0*/  SHFL.IDX PT, R8, R7, 0x1, 0x1c1f ;  /* 0x003c1f0007087f89 */ /* 0x000ea200000e0000 */
[----:B------:R-:W-:Y:S01]  /*1ad0*/  UIADD3 UR4, UR4, 0x60, URZ ;  /* 0x0000006004047890 */ /* 0x000fe2000fffe03f */
[----:B------:R-:W-:Y:S01]  /*1ae0*/  IMAD.IADD R3, R3, 0x1, -R6 ;  /* 0x0000000103037824 */ /* 0x000fe200078e0a06 */
[----:B0-----:R-:W-:Y:S01]  /*1af0*/  LOP3.LUT R11, R11, 0x7f, RZ, 0xc0, !PT ;  /* 0x0000007f0b0b7812 */ /* 0x001fe200078ec0ff */
[----:B------:R-:W0:Y:S03]  /*1b00*/  SHFL.IDX PT, R7, R7, RZ, 0x1c1f ;  /* 0x001c1fff07077589 */ /* 0x000e2600000e0000 */
[----:B------:R-:W-:-:S04]  /*1b10*/  IMAD.U32 R6, RZ, RZ, UR4 ;  /* 0x00000004ff067e24 */ /* 0x000fc8000f8e00ff */
[----:B------:R-:W-:Y:S02]  /*1b20*/  IMAD R5, R3, -0x2, R6 ;  /* 0xfffffffe03057824 */ /* 0x000fe400078e0206 */
[----:B------:R-:W-:-:S05]  /*1b30*/  IMAD.U32 R6, RZ, RZ, UR11 ;  /* 0x0000000bff067e24 */ /* 0x000fca000f8e00ff */
[----:B------:R-:W-:-:S04]  /*1b40*/  IADD3 R6, R5, 0x1, -R6 ;  /* 0x0000000105067810 */ /* 0x000fc80007ffe806 */
[----:B--2---:R-:W-:-:S04]  /*1b50*/  VIADDMNMX R8, R8, R6, R5, PT ;  /* 0x0000000608087246 */ /* 0x004fc80003800105 */
[C---:B------:R-:W-:Y:S02]  /*1b60*/  ISETP.GT.AND P2, PT, R8.reuse, RZ, PT ;  /* 0x000000ff0800720c */ /* 0x040fe40003f44270 */
[C---:B------:R-:W-:Y:S02]  /*1b70*/  ISETP.GT.AND P3, PT, R8.reuse, 0x1, PT ;  /* 0x000000010800780c */ /* 0x040fe40003f64270 */
[----:B------:R-:W-:Y:S02]  /*1b80*/  ISETP.GT.AND P4, PT, R8, 0x8, PT ;  /* 0x000000080800780c */ /* 0x000fe40003f84270 */
[----:B0-----:R-:W-:-:S04]  /*1b90*/  VIADDMNMX R6, R7, R6, R5, PT ;  /* 0x0000000607067246 */ /* 0x001fc80003800105 */
[----:B------:R-:W-:Y:S01]  /*1ba0*/  ISETP.GT.AND P5, PT, R6, 0x8, PT ;  /* 0x000000080600780c */ /* 0x000fe20003fa4270 */
        /* <DEDUP_REMOVED lines=80> */
[----:B------:R-:W-:Y:S01]  /*20b0*/  FSEL R24, R24, -INF , P3 ;  /* 0xff80000018187808 */ /* 0x000fe20001800000 */
[----:B------:R-:W0:Y:S01]  /*20c0*/  SHFL.BFLY PT, R9, R8, 0x2, 0x1f ;  /* 0x0c401f0008097f89 */ /* 0x000e2200000e0000 */
[----:B------:R-:W-:Y:S02]  /*20d0*/  FSEL R25, R25, -INF , P4 ;  /* 0xff80000019197808 */ /* 0x000fe40002000000 */
[----:B------:R-:W-:Y:S02]  /*20e0*/  ISETP.GT.AND P2, PT, R6, 0x9, PT ;  /* 0x000000090600780c */ /* 0x000fe40003f44270 */
[----:B------:R-:W-:Y:S02]  /*20f0*/  FSEL R28, R28, -INF , P5 ;  /* 0xff8000001c1c7808 */ /* 0x000fe40002800000 */
[----:B------:R-:W-:Y:S02]  /*2100*/  FMNMX.FTZ R7, R24, R25, !PT ;  /* 0x0000001918077209 */ /* 0x000fe40007810000 */
[----:B------:R-:W-:-:S02]  /*2110*/  ISETP.GT.AND P3, PT, R6, 0x10, PT ;  /* 0x000000100600780c */ /* 0x000fc40003f64270 */
[----:B------:R-:W-:Y:S02]  /*2120*/  FSEL R29, R29, -INF , P2 ;  /* 0xff8000001d1d7808 */ /* 0x000fe40001000000 */
[----:B------:R-:W-:Y:S02]  /*2130*/  ISETP.GT.AND P2, PT, R6, 0x11, PT ;  /* 0x000000110600780c */ /* 0x000fe40003f44270 */
[----:B------:R-:W-:Y:S02]  /*2140*/  FSEL R32, R32, -INF , P3 ;  /* 0xff80000020207808 */ /* 0x000fe40001800000 */
[C---:B------:R-:W-:Y:S02]  /*2150*/  ISETP.GT.AND P3, PT, R6.reuse, 0x18, PT ;  /* 0x000000180600780c */ /* 0x040fe40003f64270 */
[----:B------:R-:W-:Y:S02]  /*2160*/  FSEL R33, R33, -INF , P2 ;  /* 0xff80000021217808 */ /* 0x000fe40001000000 */
[----:B------:R-:W-:-:S02]  /*2170*/  ISETP.GT.AND P2, PT, R6, 0x19, PT ;  /* 0x000000190600780c */ /* 0x000fc40003f44270 */
[----:B------:R-:W-:Y:S02]  /*2180*/  FSEL R36, R36, -INF , P3 ;  /* 0xff80000024247808 */ /* 0x000fe40001800000 */
[----:B0-----:R-:W-:Y:S02]  /*2190*/  FMNMX.FTZ R9, R8, R9, !PT ;  /* 0x0000000908097209 */ /* 0x001fe40007810000 */
[C---:B------:R-:W-:Y:S02]  /*21a0*/  ISETP.GT.AND P3, PT, R6.reuse, 0x20, PT ;  /* 0x000000200600780c */ /* 0x040fe40003f64270 */
[----:B------:R-:W-:Y:S01]  /*21b0*/  FSEL R37, R37, -INF , P2 ;  /* 0xff80000025257808 */ /* 0x000fe20001000000 */
[----:B------:R-:W0:Y:S01]  /*21c0*/  SHFL.BFLY PT, R12, R9, 0x1, 0x1f ;  /* 0x0c201f00090c7f89 */ /* 0x000e2200000e0000 */
[----:B------:R-:W-:Y:S02]  /*21d0*/  ISETP.GT.AND P2, PT, R6, 0x21, PT ;  /* 0x000000210600780c */ /* 0x000fe40003f44270 */
[----:B------:R-:W-:-:S02]  /*21e0*/  FSEL R40, R40, -INF , P3 ;  /* 0xff80000028287808 */ /* 0x000fc40001800000 */
[C---:B------:R-:W-:Y:S02]  /*21f0*/  ISETP.GT.AND P3, PT, R6.reuse, 0x28, PT ;  /* 0x000000280600780c */ /* 0x040fe40003f64270 */
[----:B------:R-:W-:Y:S02]  /*2200*/  FSEL R41, R41, -INF , P2 ;  /* 0xff80000029297808 */ /* 0x000fe40001000000 */
[----:B------:R-:W-:Y:S02]  /*2210*/  ISETP.GT.AND P2, PT, R6, 0x29, PT ;  /* 0x000000290600780c */ /* 0x000fe40003f44270 */
[----:B------:R-:W-:Y:S02]  /*2220*/  FSEL R44, R44, -INF , P3 ;  /* 0xff8000002c2c7808 */ /* 0x000fe40001800000 */
[----:B------:R-:W-:Y:S02]  /*2230*/  ISETP.GT.AND P3, PT, R6, 0x30, PT ;  /* 0x000000300600780c */ /* 0x000fe40003f64270 */
[----:B------:R-:W-:-:S02]  /*2240*/  FSEL R45, R45, -INF , P2 ;  /* 0xff8000002d2d7808 */ /* 0x000fc40001000000 */
[----:B------:R-:W-:Y:S02]  /*2250*/  ISETP.GT.AND P2, PT, R6, 0x31, PT ;  /* 0x000000310600780c */ /* 0x000fe40003f44270 */
[----:B------:R-:W-:Y:S02]  /*2260*/  FSEL R48, R48, -INF , P3 ;  /* 0xff80000030307808 */ /* 0x000fe40001800000 */
[C---:B------:R-:W-:Y:S02]  /*2270*/  ISETP.GT.AND P3, PT, R6.reuse, 0x38, PT ;  /* 0x000000380600780c */ /* 0x040fe40003f64270 */
[----:B------:R-:W-:Y:S02]  /*2280*/  FSEL R49, R49, -INF , P2 ;  /* 0xff80000031317808 */ /* 0x000fe40001000000 */
[----:B0-----:R-:W-:Y:S02]  /*2290*/  FMNMX.FTZ R5, R9, R12, !PT ;  /* 0x0000000c09057209 */ /* 0x001fe40007810000 */
[----:B------:R-:W-:-:S02]  /*22a0*/  ISETP.GT.AND P2, PT, R6, 0x39, PT ;  /* 0x000000390600780c */ /* 0x000fc40003f44270 */
[C---:B------:R-:W-:Y:S01]  /*22b0*/  FSETP.NEU.FTZ.AND P4, PT, R5.reuse, -INF , PT ;  /* 0xff8000000500780b */ /* 0x040fe20003f9d000 */
[----:B------:R-:W-:Y:S01]  /*22c0*/  FMUL.FTZ R8, R5, UR7 ;  /* 0x0000000705087c20 */ /* 0x000fe20008410000 */
[----:B------:R-:W-:Y:S02]  /*22d0*/  FSEL R52, R52, -INF , P3 ;  /* 0xff80000034347808 */ /* 0x000fe40001800000 */
[----:B------:R-:W-:Y:S02]  /*22e0*/  ISETP.GT.AND P3, PT, R6, 0x40, PT ;  /* 0x000000400600780c */ /* 0x000fe40003f64270 */
[----:B------:R-:W-:Y:S02]  /*22f0*/  FSEL R9, R8, RZ, P4 ;  /* 0x000000ff08097208 */ /* 0x000fe40002000000 */
[----:B------:R-:W-:Y:S02]  /*2300*/  FMNMX.FTZ R8, R28, R7, !PT ;  /* 0x000000071c087209 */ /* 0x000fe40007810000 */
[----:B------:R-:W-:Y:S01]  /*2310*/  FSEL R53, R53, -INF , P2 ;  /* 0xff80000035357808 */ /* 0x000fe20001000000 */
[--C-:B------:R-:W-:Y:S01]  /*2320*/  FFMA.FTZ R26, R26, UR7, -R9.reuse ;  /* 0x000000071a1a7c23 */ /* 0x100fe20008010809 */
[----:B------:R-:W-:Y:S01]  /*2330*/  FMNMX.FTZ R7, R29, R8, !PT ;  /* 0x000000081d077209 */ /* 0x000fe20007810000 */
[--C-:B------:R-:W-:Y:S01]  /*2340*/  FFMA.FTZ R27, R27, UR7, -R9.reuse ;  /* 0x000000071b1b7c23 */ /* 0x100fe20008010809 */
[----:B------:R-:W-:Y:S01]  /*2350*/  ISETP.GT.AND P2, PT, R6, 0x41, PT ;  /* 0x000000410600780c */ /* 0x000fe20003f44270 */
[--C-:B------:R-:W-:Y:S01]  /*2360*/  FFMA.FTZ R30, R30, UR7, -R9.reuse ;  /* 0x000000071e1e7c23 */ /* 0x100fe20008010809 */
[----:B------:R-:W-:Y:S01]  /*2370*/  FMNMX.FTZ R8, R32, R7, !PT ;  /* 0x0000000720087209 */ /* 0x000fe20007810000 */
[----:B------:R-:W-:Y:S01]  /*2380*/  MUFU.EX2 R26, R26 ;  /* 0x0000001a001a7308 */ /* 0x000fe20000000800 */
[----:B------:R-:W-:Y:S01]  /*2390*/  FSEL R56, R56, -INF , P3 ;  /* 0xff80000038387808 */ /* 0x000fe20001800000 */
[--C-:B------:R-:W-:Y:S01]  /*23a0*/  FFMA.FTZ R31, R31, UR7, -R9.reuse ;  /* 0x000000071f1f7c23 */ /* 0x100fe20008010809 */
[----:B------:R-:W-:Y:S01]  /*23b0*/  FMNMX.FTZ R7, R33, R8, !PT ;  /* 0x0000000821077209 */ /* 0x000fe20007810000 */
[--C-:B------:R-:W-:Y:S01]  /*23c0*/  FFMA.FTZ R34, R34, UR7, -R9.reuse ;  /* 0x0000000722227c23 */ /* 0x100fe20008010809 */
[----:B------:R-:W-:Y:S01]  /*23d0*/  ISETP.GT.AND P3, PT, R6, 0x48, PT ;  /* 0x000000480600780c */ /* 0x000fe20003f64270 */
[--C-:B------:R-:W-:Y:S01]  /*23e0*/  FFMA.FTZ R35, R35, UR7, -R9.reuse ;  /* 0x0000000723237c23 */ /* 0x100fe20008010809 */
[----:B------:R-:W-:Y:S01]  /*23f0*/  FMNMX.FTZ R8, R36, R7, !PT ;  /* 0x0000000724087209 */ /* 0x000fe20007810000 */
[----:B------:R-:W0:Y:S01]  /*2400*/  MUFU.EX2 R27, R27 ;  /* 0x0000001b001b7308 */ /* 0x000e220000000800 */
        /* <DEDUP_REMOVED lines=15> */
[----:B------:R-:W2:Y:S01]  /*2500*/  MUFU.EX2 R31, R31 ;  /* 0x0000001f001f7308 */ /* 0x000ea20000000800 */
[----:B------:R-:W-:Y:S01]  /*2510*/  FSEL R61, R61, -INF , P2 ;  /* 0xff8000003d3d7808 */ /* 0x000fe20001000000 */
[--C-:B------:R-:W-:Y:S01]  /*2520*/  FFMA.FTZ R50, R50, UR7, -R9.reuse ;  /* 0x0000000732327c23 */ /* 0x100fe20008010809 */
[----:B------:R-:W-:Y:S01]  /*2530*/  FMNMX.FTZ R7, R45, R8, !PT ;  /* 0x000000082d077209 */ /* 0x000fe20007810000 */
[--C-:B------:R-:W-:Y:S01]  /*2540*/  FFMA.FTZ R51, R51, UR7, -R9.reuse ;  /* 0x0000000733337c23 */ /* 0x100fe20008010809 */
[----:B------:R-:W-:Y:S01]  /*2550*/  ISETP.GT.AND P2, PT, R6, 0x51, PT ;  /* 0x000000510600780c */ /* 0x000fe20003f44270 */
[--C-:B------:R-:W-:Y:S01]  /*2560*/  FFMA.FTZ R54, R54, UR7, -R9.reuse ;  /* 0x0000000736367c23 */ /* 0x100fe20008010809 */
[----:B------:R-:W-:Y:S01]  /*2570*/  FMNMX.FTZ R8, R48, R7, !PT ;  /* 0x0000000730087209 */ /* 0x000fe20007810000 */
[--C-:B------:R-:W-:Y:S01]  /*2580*/  FFMA.FTZ R55, R55, UR7, -R9.reuse ;  /* 0x0000000737377c23 */ /* 0x100fe20008010809 */
        /* <DEDUP_REMOVED lines=17> */
[----:B------:R-:W-:Y:S01]  /*26a0*/  FFMA.FTZ R9, R71, UR7, -R9 ;  /* 0x0000000747097c23 */ /* 0x000fe20008010809 */
[----:B------:R-:W-:-:S02]  /*26b0*/  FMNMX.FTZ R7, R57, R8, !PT ;  /* 0x0000000839077209 */ /* 0x000fc40007810000 */
[----:B------:R-:W-:Y:S02]  /*26c0*/  FSEL R69, R69, -INF , P2 ;  /* 0xff80000045457808 */ /* 0x000fe40001000000 */
[----:B------:R-:W-:Y:S01]  /*26d0*/  FMNMX.FTZ R8, R60, R7, !PT ;  /* 0x000000073c087209 */ /* 0x000fe20007810000 */
[----:B------:R-:W3:Y:S01]  /*26e0*/  MUFU.EX2 R35, R35 ;  /* 0x0000002300237308 */ /* 0x000ee20000000800 */
[----:B0-----:R-:W-:Y:S02]  /*26f0*/  F2FP.BF16.F32.PACK_AB R153, R27, R26 ;  /* 0x0000001a1b99723e */ /* 0x001fe400000010ff */
[----:B------:R-:W-:Y:S02]  /*2700*/  FMNMX.FTZ R7, R61, R8, !PT ;  /* 0x000000083d077209 */ /* 0x000fe40007810000 */
[----:B--2---:R-:W-:Y:S02]  /*2710*/  F2FP.BF16.F32.PACK_AB R155, R31, R30 ;  /* 0x0000001e1f9b723e */ /* 0x004fe400000010ff */
[----:B------:R-:W-:Y:S01]  /*2720*/  FMNMX.FTZ R8, R64, R7, !PT ;  /* 0x0000000740087209 */ /* 0x000fe20007810000 */
[----:B------:R0:W-:Y:S03]  /*2730*/  MUFU.EX2 R175, R9 ;  /* 0x0000000900af7308 */ /* 0x0001e60000000800 */
[----:B------:R-:W-:-:S04]  /*2740*/  FMNMX.FTZ R7, R65, R8, !PT ;  /* 0x0000000841077209 */ /* 0x000fc80007810000 */
[----:B------:R-:W-:Y:S01]  /*2750*/  FMNMX.FTZ R6, R68, R7, !PT ;  /* 0x0000000744067209 */ /* 0x000fe20007810000 */
[----:B------:R-:W-:Y:S01]  /*2760*/  MUFU.EX2 R38, R38 ;  /* 0x0000002600267308 */ /* 0x000fe20000000800 */
[----:B0-----:R-:W-:Y:S01]  /*2770*/  FADD.FTZ R9, R26, R27 ;  /* 0x0000001b1a097221 */ /* 0x001fe20000010000 */
[----:B---3--:R-:W-:Y:S02]  /*2780*/  F2FP.BF16.F32.PACK_AB R157, R35, R34 ;  /* 0x00000022239d723e */ /* 0x008fe400000010ff */
[----:B------:R-:W-:-:S04]  /*2790*/  FMNMX.FTZ R6, R69, R6, !PT ;  /* 0x0000000645067209 */ /* 0x000fc80007810000 */
[----:B------:R-:W0:Y:S01]  /*27a0*/  MUFU.EX2 R39, R39 ;  /* 0x0000002700277308 */ /* 0x000e220000000800 */
[----:B------:R-:W2:Y:S07]  /*27b0*/  SHFL.BFLY PT, R7, R6, 0x2, 0x1f ;  /* 0x0c401f0006077f89 */ /* 0x000eae00000e0000 */
[----:B------:R-:W-:Y:S08]  /*27c0*/  MUFU.EX2 R42, R42 ;  /* 0x0000002a002a7308 */ /* 0x000ff00000000800 */
[----:B------:R-:W3:Y:S01]  /*27d0*/  MUFU.EX2 R43, R43 ;  /* 0x0000002b002b7308 */ /* 0x000ee20000000800 */
[----:B0-----:R-:W-:-:S07]  /*27e0*/  F2FP.BF16.F32.PACK_AB R159, R39, R38 ;  /* 0x00000026279f723e */ /* 0x001fce00000010ff */
[----:B------:R-:W-:Y:S01]  /*27f0*/  MUFU.EX2 R46, R46 ;  /* 0x0000002e002e7308 */ /* 0x000fe20000000800 */
[----:B--2---:R-:W-:-:S05]  /*2800*/  FMNMX.FTZ R7, R6, R7, !PT ;  /* 0x0000000706077209 */ /* 0x004fca0007810000 */
[----:B------:R-:W0:Y:S02]  /*2810*/  SHFL.BFLY PT, R8, R7, 0x1, 0x1f ;  /* 0x0c201f0007087f89 */ /* 0x000e2400000e0000 */
[----:B------:R-:W2:Y:S01]  /*2820*/  MUFU.EX2 R47, R47 ;  /* 0x0000002f002f7308 */ /* 0x000ea20000000800 */
[----:B---3--:R-:W-:-:S07]  /*2830*/  F2FP.BF16.F32.PACK_AB R161, R43, R42 ;  /* 0x0000002a2ba1723e */ /* 0x008fce00000010ff */
[----:B------:R-:W-:Y:S08]  /*2840*/  MUFU.EX2 R50, R50 ;  /* 0x0000003200327308 */ /* 0x000ff00000000800 */
[----:B------:R-:W3:Y:S01]  /*2850*/  MUFU.EX2 R51, R51 ;  /* 0x0000003300337308 */ /* 0x000ee20000000800 */
[----:B--2---:R-:W-:Y:S02]  /*2860*/  F2FP.BF16.F32.PACK_AB R163, R47, R46 ;  /* 0x0000002e2fa3723e */ /* 0x004fe400000010ff */
[----:B0-----:R-:W-:-:S05]  /*2870*/  FMNMX.FTZ R8, R7, R8, !PT ;  /* 0x0000000807087209 */ /* 0x001fca0007810000 */
[----:B------:R-:W-:Y:S01]  /*2880*/  MUFU.EX2 R54, R54 ;  /* 0x0000003600367308 */ /* 0x000fe20000000800 */
[C---:B------:R-:W-:Y:S01]  /*2890*/  FSETP.NEU.FTZ.AND P2, PT, R8.reuse, -INF , PT ;  /* 0xff8000000800780b */ /* 0x040fe20003f5d000 */
[----:B------:R-:W-:-:S05]  /*28a0*/  FMUL.FTZ R6, R8, UR7 ;  /* 0x0000000708067c20 */ /* 0x000fca0008410000 */
[----:B------:R-:W-:Y:S01]  /*28b0*/  FSEL R7, R6, RZ, P2 ;  /* 0x000000ff06077208 */ /* 0x000fe20001000000 */
[----:B------:R-:W-:Y:S01]  /*28c0*/  FADD.FTZ R6, R30, R9 ;  /* 0x000000091e067221 */ /* 0x000fe20000010000 */
[----:B------:R-:W-:Y:S01]  /*28d0*/  ISETP.NE.AND P2, PT, R11, RZ, PT ;  /* 0x000000ff0b00720c */ /* 0x000fe20003f45270 */
[----:B------:R-:W-:Y:S01]  /*28e0*/  MUFU.EX2 R55, R55 ;  /* 0x0000003700377308 */ /* 0x000fe20000000800 */
        /* <DEDUP_REMOVED lines=8> */
[----:B------:R-:W-:Y:S01]  /*2970*/  FADD.FTZ R9, R31, R6 ;  /* 0x000000061f097221 */ /* 0x000fe20000010000 */
[--C-:B------:R-:W-:Y:S01]  /*2980*/  FFMA.FTZ R36, R36, UR7, -R7.reuse ;  /* 0x0000000724247c23 */ /* 0x100fe20008010807 */
[--C-:B------:R-:W-:Y:S01]  /*2990*/  FFMA.FTZ R37, R37, UR7, -R7.reuse ;  /* 0x0000000725257c23 */ /* 0x100fe20008010807 */
[----:B------:R-:W-:Y:S01]  /*29a0*/  FFMA.FTZ R40, R40, UR7, -R7 ;  /* 0x0000000728287c23 */ /* 0x000fe20008010807 */
[----:B------:R-:W-:Y:S01]  /*29b0*/  FADD.FTZ R6, R34, R9 ;  /* 0x0000000922067221 */ /* 0x000fe20000010000 */
[--C-:B------:R-:W-:Y:S01]  /*29c0*/  FFMA.FTZ R41, R41, UR7, -R7.reuse ;  /* 0x0000000729297c23 */ /* 0x100fe20008010807 */
[--C-:B------:R-:W-:Y:S01]  /*29d0*/  FFMA.FTZ R44, R44, UR7, -R7.reuse ;  /* 0x000000072c2c7c23 */ /* 0x100fe20008010807 */
[----:B------:R-:W0:Y:S01]  /*29e0*/  MUFU.EX2 R25, R25 ;  /* 0x0000001900197308 */ /* 0x000e220000000800 */
[----:B------:R-:W-:Y:S01]  /*29f0*/  FADD.FTZ R13, R35, R6 ;  /* 0x00000006230d7221 */ /* 0x000fe20000010000 */
[--C-:B------:R-:W-:Y:S01]  /*2a00*/  FFMA.FTZ R45, R45, UR7, -R7.reuse ;  /* 0x000000072d2d7c23 */ /* 0x100fe20008010807 */
[----:B------:R-:W-:Y:S01]  /*2a10*/  FFMA.FTZ R48, R48, UR7, -R7 ;  /* 0x0000000730307c23 */ /* 0x000fe20008010807 */
[----:B------:R-:W-:Y:S01]  /*2a20*/  IADD3 R9, -R2, 0xb, RZ ;  /* 0x0000000b02097810 */ /* 0x000fe20007ffe1ff */
[----:B------:R-:W-:Y:S01]  /*2a30*/  FADD.FTZ R12, R38, R13 ;  /* 0x0000000d260c7221 */ /* 0x000fe20000010000 */
[--C-:B------:R-:W-:Y:S01]  /*2a40*/  FFMA.FTZ R49, R49, UR7, -R7.reuse ;  /* 0x0000000731317c23 */ /* 0x100fe20008010807 */
[--C-:B------:R-:W-:Y:S01]  /*2a50*/  FFMA.FTZ R52, R52, UR7, -R7.reuse ;  /* 0x0000000734347c23 */ /* 0x100fe20008010807 */
[----:B------:R-:W2:Y:S01]  /*2a60*/  MUFU.EX2 R28, R28 ;  /* 0x0000001c001c7308 */ /* 0x000ea20000000800 */
[----:B------:R-:W-:Y:S01]  /*2a70*/  FADD.FTZ R15, R39, R12 ;  /* 0x0000000c270f7221 */ /* 0x000fe20000010000 */
[--C-:B------:R-:W-:Y:S01]  /*2a80*/  FFMA.FTZ R53, R53, UR7, -R7.reuse ;  /* 0x0000000735357c23 */ /* 0x100fe20008010807 */
[--C-:B------:R-:W-:Y:S01]  /*2a90*/  FFMA.FTZ R56, R56, UR7, -R7.reuse ;  /* 0x0000000738387c23 */ /* 0x100fe20008010807 */
[----:B------:R-:W-:Y:S01]  /*2aa0*/  FFMA.FTZ R57, R57, UR7, -R7 ;  /* 0x0000000739397c23 */ /* 0x000fe20008010807 */
[----:B------:R-:W-:Y:S01]  /*2ab0*/  FADD.FTZ R14, R42, R15 ;  /* 0x0000000f2a0e7221 */ /* 0x000fe20000010000 */
[--C-:B------:R-:W-:Y:S01]  /*2ac0*/  FFMA.FTZ R60, R60, UR7, -R7.reuse ;  /* 0x000000073c3c7c23 */ /* 0x100fe20008010807 */
[----:B------:R-:W-:Y:S01]  /*2ad0*/  FFMA.FTZ R61, R61, UR7, -R7 ;  /* 0x000000073d3d7c23 */ /* 0x000fe20008010807 */
[----:B------:R-:W3:Y:S01]  /*2ae0*/  MUFU.EX2 R29, R29 ;  /* 0x0000001d001d7308 */ /* 0x000ee20000000800 */
[----:B0-----:R-:W-:Y:S01]  /*2af0*/  FADD.FTZ R11, R24, R25 ;  /* 0x00000019180b7221 */ /* 0x001fe20000010000 */
[----:B------:R-:W-:Y:S01]  /*2b00*/  FADD.FTZ R15, R43, R14 ;  /* 0x0000000e2b0f7221 */ /* 0x000fe20000010000 */
[--C-:B------:R-:W-:Y:S01]  /*2b10*/  FFMA.FTZ R64, R64, UR7, -R7.reuse ;  /* 0x0000000740407c23 */ /* 0x100fe20008010807 */
[--C-:B------:R-:W-:Y:S01]  /*2b20*/  FFMA.FTZ R65, R65, UR7, -R7.reuse ;  /* 0x0000000741417c23 */ /* 0x100fe20008010807 */
[----:B------:R-:W-:Y:S01]  /*2b30*/  FFMA.FTZ R68, R68, UR7, -R7 ;  /* 0x0000000744447c23 */ /* 0x000fe20008010807 */
[----:B------:R-:W-:Y:S01]  /*2b40*/  FADD.FTZ R14, R46, R15 ;  /* 0x0000000f2e0e7221 */ /* 0x000fe20000010000 */
[----:B------:R-:W-:Y:S01]  /*2b50*/  FFMA.FTZ R69, R69, UR7, -R7 ;  /* 0x0000000745457c23 */ /* 0x000fe20008010807 */
[----:B------:R-:W0:Y:S01]  /*2b60*/  MUFU.EX2 R32, R32 ;  /* 0x0000002000207308 */ /* 0x000e220000000800 */
[----:B--2---:R-:W-:Y:S01]  /*2b70*/  FADD.FTZ R6, R28, R11 ;  /* 0x0000000b1c067221 */ /* 0x004fe20000010000 */
[----:B------:R-:W-:-:S02]  /*2b80*/  IMAD.U32 R11, RZ, RZ, UR39 ;  /* 0x00000027ff0b7e24 */ /* 0x000fc4000f8e00ff */
[----:B------:R-:W-:Y:S01]  /*2b90*/  FADD.FTZ R15, R47, R14 ;  /* 0x0000000e2f0f7221 */ /* 0x000fe20000010000 */
[----:B------:R-:W-:Y:S02]  /*2ba0*/  F2FP.BF16.F32.PACK_AB R167, R55, R54 ;  /* 0x0000003637a7723e */ /* 0x000fe400000010ff */
[----:B------:R-:W-:Y:S01]  /*2bb0*/  F2FP.BF16.F32.PACK_AB R152, R25, R24 ;  /* 0x000000181998723e */ /* 0x000fe200000010ff */
[----:B------:R-:W2:Y:S01]  /*2bc0*/  MUFU.EX2 R33, R33 ;  /* 0x0000002100217308 */ /* 0x000ea20000000800 */
[----:B---3--:R-:W-:Y:S01]  /*2bd0*/  FADD.FTZ R13, R29, R6 ;  /* 0x000000061d0d7221 */ /* 0x008fe20000010000 */
[----:B------:R-:W-:Y:S01]  /*2be0*/  @!P2 VIADD R6, R11, 0x22840 ;  /* 0x000228400b06a836 */ /* 0x000fe20000000000 */
[----:B------:R-:W-:-:S04]  /*2bf0*/  F2FP.BF16.F32.PACK_AB R154, R29, R28 ;  /* 0x0000001c1d9a723e */ /* 0x000fc800000010ff */
[----:B------:R-:W-:Y:S01]  /*2c00*/  @!P2 PRMT R6, RZ, 0x654, R6 ;  /* 0x00000654ff06a816 */ /* 0x000fe20000000006 */
[----:B------:R-:W3:Y:S01]  /*2c10*/  MUFU.EX2 R36, R36 ;  /* 0x0000002400247308 */ /* 0x000ee20000000800 */
[----:B0-----:R-:W-:Y:S01]  /*2c20*/  FADD.FTZ R12, R32, R13 ;  /* 0x0000000d200c7221 */ /* 0x001fe20000010000 */
[----:B------:R0:W-:Y:S06]  /*2c30*/  BAR.ARV R9, 0x100 ;  /* 0x000400090000751d */ /* 0x0001ec0000002000 */
[----:B------:R-:W4:Y:S01]  /*2c40*/  MUFU.EX2 R37, R37 ;  /* 0x0000002500257308 */ /* 0x000f220000000800 */
[C---:B--2---:R-:W-:Y:S01]  /*2c50*/  FADD.FTZ R13, R33.reuse, R12 ;  /* 0x0000000c210d7221 */ /* 0x044fe20000010000 */
[----:B------:R2:W-:Y:S01]  /*2c60*/  @!P2 SYNCS.ARRIVE.TRANS64.RED.A1T0 RZ, [R6+URZ], RZ ;  /* 0x000000ff06ffa9a7 */ /* 0x0005e2000810043f */
[----:B------:R-:W-:-:S05]  /*2c70*/  F2FP.BF16.F32.PACK_AB R156, R33, R32 ;  /* 0x00000020219c723e */ /* 0x000fca00000010ff */
[----:B------:R-:W2:Y:S01]  /*2c80*/  MUFU.EX2 R40, R40 ;  /* 0x0000002800287308 */ /* 0x000ea20000000800 */
[----:B---3--:R-:W-:-:S07]  /*2c90*/  FADD.FTZ R12, R36, R13 ;  /* 0x0000000d240c7221 */ /* 0x008fce0000010000 */
        /* <DEDUP_REMOVED lines=50> */
[----:B----4-:R-:W-:-:S04]  /*2fc0*/  FADD.FTZ R12, R70, R13 ;  /* 0x0000000d460c7221 */ /* 0x010fc80000010000 */
[C---:B------:R-:W-:Y:S01]  /*2fd0*/  FADD.FTZ R7, R175.reuse, R12 ;  /* 0x0000000caf077221 */ /* 0x040fe20000010000 */
[----:B------:R-:W-:Y:S02]  /*2fe0*/  F2FP.BF16.F32.PACK_AB R175, R175, R70 ;  /* 0x00000046afaf723e */ /* 0x000fe400000010ff */
[----:B------:R-:W4:Y:S01]  /*2ff0*/  MUFU.EX2 R65, R65 ;  /* 0x0000004100417308 */ /* 0x000f220000000800 */
[C---:B--2---:R-:W-:Y:S01]  /*3000*/  FADD.FTZ R13, R61.reuse, R6 ;  /* 0x000000063d0d7221 */ /* 0x044fe20000010000 */
[----:B------:R-:W-:-:S06]  /*3010*/  F2FP.BF16.F32.PACK_AB R170, R61, R60 ;  /* 0x0000003c3daa723e */ /* 0x000fcc00000010ff */
[----:B------:R-:W2:Y:S01]  /*3020*/  MUFU.EX2 R68, R68 ;  /* 0x0000004400447308 */ /* 0x000ea20000000800 */
[----:B---3--:R-:W-:-:S07]  /*3030*/  FADD.FTZ R6, R64, R13 ;  /* 0x0000000d40067221 */ /* 0x008fce0000010000 */
[----:B------:R-:W3:Y:S01]  /*3040*/  MUFU.EX2 R69, R69 ;  /* 0x0000004500457308 */ /* 0x000ee20000000800 */
[C---:B----4-:R-:W-:Y:S01]  /*3050*/  FADD.FTZ R13, R65.reuse, R6 ;  /* 0x00000006410d7221 */ /* 0x050fe20000010000 */
[----:B------:R-:W-:-:S03]  /*3060*/  F2FP.BF16.F32.PACK_AB R172, R65, R64 ;  /* 0x0000004041ac723e */ /* 0x000fc600000010ff */
[----:B--2---:R-:W-:-:S04]  /*3070*/  FADD.FTZ R6, R68, R13 ;  /* 0x0000000d44067221 */ /* 0x004fc80000010000 */
[C---:B---3--:R-:W-:Y:S01]  /*3080*/  FADD.FTZ R6, R69.reuse, R6 ;  /* 0x0000000645067221 */ /* 0x048fe20000010000 */
[----:B------:R-:W-:Y:S01]  /*3090*/  F2FP.BF16.F32.PACK_AB R174, R69, R68 ;  /* 0x0000004445ae723e */ /* 0x000fe200000010ff */
[----:B0-----:R-:W-:Y:S06]  /*30a0*/  @!P0 BRA `(.L_x_13095) ;  /* 0x0000000000048947 */ /* 0x001fec0003800000 */
[----:B------:R-:W-:Y:S01]  /*30b0*/  BPT.TRAP 0x1 ;  /* 0x000000040000795c */ /* 0x000fe20000300000 */
.L_x_13095:
[----:B------:R0:W2:Y:S01]  /*30c0*/  SYNCS.PHASECHK.TRANS64.TRYWAIT P3, [UR39+0x22850], R10 ;  /* 0x0228500aff0075a7 */ /* 0x0000a20008060167 */
[----:B------:R-:W-:Y:S05]  /*30d0*/  @!P0 BRA `(.L_x_13096) ;  /* 0x0000000000048947 */ /* 0x000fea0003800000 */
[----:B------:R-:W-:Y:S01]  /*30e0*/  BPT.TRAP 0x1 ;  /* 0x000000040000795c */ /* 0x000fe20000300000 */
.L_x_13096:
[----:B--2---:R-:W-:Y:S05]  /*30f0*/  @P3 BRA `(.L_x_13097) ;  /* 0x0000000000083947 */ /* 0x004fea0003800000 */
[----:B------:R-:W2:Y:S02]  /*3100*/  SYNCS.PHASECHK.TRANS64.TRYWAIT P3, [UR39+0x22850], R10 ;  /* 0x0228500aff0075a7 */ /* 0x000ea40008060167 */
[----:B--2---:R-:W-:Y:S05]  /*3110*/  @!P3 BRA `(.L_x_13098) ;  /* 0x000000b00050b947 */ /* 0x004fea0003800000 */
.L_x_13097:
[----:B------:R3:W-:Y:S01]  /*3120*/  BAR.SYNC.DEFER_BLOCKING R0, 0x100 ;  /* 0x000400000000751d */ /* 0x0007e20000010000 */
[----:B------:R-:W-:Y:S01]  /*3130*/  UIADD3 UR4, UR39, 0x400, URZ ;  /* 0x0000040027047890 */ /* 0x000fe2000fffe03f */
[----:B--2---:R-:W-:Y:S01]  /*3140*/  @!P2 VIADD R11, R11, 0x22860 ;  /* 0x000228600b0ba836 */ /* 0x004fe20000000000 */
[----:B------:R-:W-:Y:S02]  /*3150*/  UIADD3 UR26, UR41, -0x2, URZ ;  /* 0xfffffffe291a7890 */ /* 0x000fe4000fffe03f */
[----:B------:R-:W-:Y:S01]  /*3160*/  USHF.R.U32.HI UR4, URZ, 0x4, UR4 ;  /* 0x000000043f047899 */ /* 0x000fe20008011604 */
[----:B------:R-:W-:Y:S01]  /*3170*/  UMOV UR15, 0x40000040 ;  /* 0x40000040000f7882 */ /* 0x000fe20000000000 */
[----:B------:R-:W-:Y:S02]  /*3180*/  @!P2 PRMT R11, RZ, 0x654, R11 ;  /* 0x00000654ff0ba816 */ /* 0x000fe4000000000b */
[----:B------:R-:W-:-:S04]  /*3190*/  ULOP3.LUT UR4, UR4, 0x3fff, URZ, 0xc0, !UPT ;  /* 0x00003fff04047892 */ /* 0x000fc8000f8ec03f */
[----:B------:R-:W-:-:S04]  /*31a0*/  ULOP3.LUT UR24, UR4, 0x3000000, URZ, 0xfc, !UPT ;  /* 0x0300000004187892 */ /* 0x000fc8000f8efc3f */
        /* <DEDUP_REMOVED lines=34> */
[----:B------:R-:W2:Y:S02]  /*33d0*/  S2UR UR4, SR_CTAID.X ;  /* 0x00000000000479c3 */ /* 0x000ea40000002500 */
[----:B--2---:R-:W-:-:S03]  /*33e0*/  USHF.L.U32 UR10, UR4, 0x7, URZ ;  /* 0x00000007040a7899 */ /* 0x004fc6000800063f */
[----:B------:R-:W-:Y:S02]  /*33f0*/  @UP0 ULDC UR4, c[0x0][0x44c] ;  /* 0x0001130000040ab9 */ /* 0x000fe40000000800 */
[----:B------:R-:W-:Y:S01]  /*3400*/  UIMAD.WIDE.U32 UR4, UR10, UR4, URZ ;  /* 0x000000040a0472a5 */ /* 0x000fe2000f8e003f */
[----:B------:R-:W-:Y:S02]  /*3410*/  WARPGROUP.DEPBAR.LE gsb0, 0x0 ;  /* 0x00008000000079c5 */ /* 0x000fe40000010000 */
[----:B------:R-:W-:-:S15]  /*3420*/  WARPGROUP.ARRIVE ;  /* 0x00000000000079c5 */ /* 0x000fde0000000000 */
[----:B------:R-:W-:Y:S01]  /*3430*/  HGMMA.64x256x16.F32.BF16 R24, R172, gdesc[UR12].tnspB, R24, gsb0 ;  /* 0x43e0000cac187df0 */ /* 0x000fe20008001818 */
[----:B------:R-:W-:Y:S02]  /*3440*/  @UP0 ULDC UR14, c[0x0][0x450] ;  /* 0x00011400000e0ab9 */ /* 0x000fe40000000800 */
[----:B------:R-:W-:-:S04]  /*3450*/  @UP0 USHF.R.U32.HI UR10, URZ, UR14, UR5 ;  /* 0x0000000e3f0a0299 */ /* 0x000fc80008011605 */
[----:B------:R-:W-:-:S04]  /*3460*/  UIADD3 UR4, UR10, -UR11, UR40 ;  /* 0x8000000b0a047290 */ /* 0x000fc8000fffe028 */
[----:B------:R-:W-:-:S04]  /*3470*/  UIMAD.WIDE UR4, UR4, 0x2aaaaaab, URZ ;  /* 0x2aaaaaab040478a5 */ /* 0x000fc8000f8e023f */
[----:B------:R-:W-:-:S04]  /*3480*/  USHF.R.U32.HI UR4, URZ, 0x1f, UR5 ;  /* 0x0000001f3f047899 */ /* 0x000fc80008011605 */
[----:B------:R-:W-:-:S03]  /*3490*/  ULEA.HI.SX32 UR4, UR5, UR4, 0x1c ;  /* 0x0000000405047291 */ /* 0x000fc6000f8fe23f */
[----:B------:R-:W-:Y:S01]  /*34a0*/  UMOV UR5, URZ ;  /* 0x0000003f00057c82 */ /* 0x000fe20008000000 */
[----:B------:R-:W-:-:S04]  /*34b0*/  UISETP.LT.AND UP1, UPT, UR38, UR4, UPT ;  /* 0x000000042600728c */ /* 0x000fc8000bf21270 */
[----:B------:R-:W-:-:S03]  /*34c0*/  USEL UR25, UR38, UR4, !UP1 ;  /* 0x0000000426197287 */ /* 0x000fc6000c800000 */
[----:B------:R-:W-:Y:S01]  /*34d0*/  UMOV UR4, URZ ;  /* 0x0000003f00047c82 */ /* 0x000fe20008000000 */
[----:B------:R-:W-:-:S06]  /*34e0*/  UISETP.GE.AND UP1, UPT, UR26, UR25, UPT ;  /* 0x000000191a00728c */ /* 0x000fcc000bf26270 */
[----:B------:R-:W-:Y:S01]  /*34f0*/  PLOP3.LUT P3, PT, PT, PT, UP1, 0x80, 0x0 ;  /* 0x000000000000781c */ /* 0x000fe20003f6f018 */
[----:B------:R-:W-:Y:S02]  /*3500*/  WARPGROUP.DEPBAR.LE gsb0, 0x0 ;  /* 0x00008000000079c5 */ /* 0x000fe40000010000 */
[----:B------:R3:W-:Y:S10]  /*3510*/  @!P2 SYNCS.ARRIVE.TRANS64.RED.A1T0 RZ, [R11+URZ], RZ ;  /* 0x000000ff0bffa9a7 */ /* 0x0007f4000810043f */
[----:B---3--:R-:W-:Y:S05]  /*3520*/  @!P3 BRA `(.L_x_13099) ;  /* 0x000000240010b947 */ /* 0x008fea0003800000 */
[----:B------:R-:W-:Y:S01]  /*3530*/  IMAD.MOV.U32 R11, RZ, RZ, R5 ;  /* 0x000000ffff0b7224 */ /* 0x000fe200078e0005 */
[----:B------:R-:W-:Y:S01]  /*3540*/  MOV R12, R8 ;  /* 0x00000008000c7202 */ /* 0x000fe20000000f00 */
[----:B------:R-:W-:Y:S01]  /*3550*/  UMOV UR4, URZ ;  /* 0x0000003f00047c82 */ /* 0x000fe20008000000 */
[----:B------:R-:W-:Y:S01]  /*3560*/  UMOV UR5, URZ ;  /* 0x0000003f00057c82 */ /* 0x000fe20008000000 */
[----:B------:R-:W-:Y:S01]  /*3570*/  ULDC UR27, c[0x0][0x288] ;  /* 0x0000a200001b7ab9 */ /* 0x000fe20000000800 */
[----:B------:R-:W-:Y:S01]  /*3580*/  ULDC UR28, c[0x0][0x2f0] ;  /* 0x0000bc00001c7ab9 */ /* 0x000fe20000000800 */
[----:B------:R-:W-:-:S05]  /*3590*/  ULDC UR7, c[0x0][0x988] ;  /* 0x0002620000077ab9 */ /* 0x000fca0000000800 */
.L_x_13108:
[----:B------:R-:W-:-:S04]  /*35a0*/  UIADD3 UR5, UR5, 0x1, URZ ;  /* 0x0000000105057890 */ /* 0x000fc8000fffe03f */
[----:B------:R-:W-:-:S04]  /*35b0*/  UISETP.NE.AND UP1, UPT, UR5, 0x2, UPT ;  /* 0x000000020500788c */ /* 0x000fc8000bf25270 */
[----:B------:R-:W-:Y:S02]  /*35c0*/  USEL UR10, URZ, 0x1, UP1 ;  /* 0x000000013f0a7887 */ /* 0x000fe40008800000 */
[----:B------:R-:W-:Y:S02]  /*35d0*/  USEL UR5, UR5, URZ, UP1 ;  /* 0x0000003f05057287 */ /* 0x000fe40008800000 */
[----:B------:R-:W-:Y:S01]  /*35e0*/  ULOP3.LUT UR4, UR4, UR10, URZ, 0x3c, !UPT ;  /* 0x0000000a04047292 */ /* 0x000fe2000f8e3c3f */
[----:B---3--:R-:W-:Y:S11]  /*35f0*/  @!P0 BRA `(.L_x_13100) ;  /* 0x0000000000048947 */ /* 0x008ff60003800000 */
[----:B------:R-:W-:Y:S01]  /*3600*/  BPT.TRAP 0x1 ;  /* 0x000000040000795c */ /* 0x000fe20000300000 */
.L_x_13100:
[----:B------:R-:W-:Y:S01]  /*3610*/  ULEA UR29, UR5, UR39, 0x3 ;  /* 0x00000027051d7291 */ /* 0x000fe2000f8e183f */
[----:B01----:R-:W-:-:S05]  /*3620*/  IMAD.U32 R10, RZ, RZ, UR4 ;  /* 0x00000004ff0a7e24 */ /* 0x003fca000f8e00ff */
[----:B------:R-:W-:-:S04]  /*3630*/  SHF.L.U32 R10, R10, 0x1f, RZ ;  /* 0x0000001f0a0a7819 */ /* 0x000fc800000006ff */
[----:B------:R0:W1:Y:S01]  /*3640*/  SYNCS.PHASECHK.TRANS64.TRYWAIT P3, [UR29+0x22830], R10 ;  /* 0x0228300aff0075a7 */ /* 0x000062000806015d */
[----:B------:R-:W-:Y:S05]  /*3650*/  @!P0 BRA `(.L_x_13101) ;  /* 0x0000000000048947 */ /* 0x000fea0003800000 */
[----:B------:R-:W-:Y:S01]  /*3660*/  BPT.TRAP 0x1 ;  /* 0x000000040000795c */ /* 0x000fe20000300000 */
.L_x_13101:
[----:B-1----:R-:W-:Y:S05]  /*3670*/  @P3 BRA `(.L_x_13102) ;  /* 0x0000000000083947 */ /* 0x002fea0003800000 */
[----:B------:R-:W1:Y:S02]  /*3680*/  SYNCS.PHASECHK.TRANS64.TRYWAIT P3, [UR29+0x22830], R10 ;  /* 0x0228300aff0075a7 */ /* 0x000e64000806015d */
[----:B-1----:R-:W-:Y:S05]  /*3690*/  @!P3 BRA `(.L_x_13103) ;  /* 0x000000ac0004b947 */ /* 0x002fea0003800000 */
.L_x_13102:
[----:B------:R-:W-:Y:S01]  /*36a0*/  UIMAD UR10, UR5, 0x300, UR6 ;  /* 0x00000300050a78a4 */ /* 0x000fe2000f8e0206 */
[----:B------:R-:W-:Y:S01]  /*36b0*/  WARPGROUP.ARRIVE ;  /* 0x00000000000079c5 */ /* 0x000fe20000000000 */
[----:B------:R-:W-:Y:S01]  /*36c0*/  UMOV UR11, 0x40000040 ;  /* 0x40000040000b7882 */ /* 0x000fe20000000000 */
[----:B------:R-:W-:Y:S01]  /*36d0*/  UMOV UR15, 0x40000040 ;  /* 0x40000040000f7882 */ /* 0x000fe20000000000 */
[----:B------:R-:W-:Y:S01]  /*36e0*/  UIADD3 UR14, UR10, 0x2, URZ ;  /* 0x000000020a0e7890 */ /* 0x000fe2000fffe03f */
[----:B------:R-:W-:Y:S01]  /*36f0*/  IMAD.MOV.U32 R13, RZ, RZ, R4 ;  /* 0x000000ffff0d7224 */ /* 0x000fe200078e0004 */
[----:B------:R-:W-:Y:S01]  /*3700*/  UIADD3 UR18, UR10, 0x4, URZ ;  /* 0x000000040a127890 */ /* 0x000fe2000fffe03f */
[----:B------:R-:W-:Y:S01]  /*3710*/  IMAD.MOV.U32 R8, RZ, RZ, -0x2 ;  /* 0xfffffffeff087424 */ /* 0x000fe200078e00ff */
[----:B------:R-:W-:Y:S01]  /*3720*/  UMOV UR19, 0x40000040 ;  /* 0x4000004000137882 */ /* 0x000fe20000000000 */
[----:B------:R-:W-:Y:S01]  /*3730*/  HGMMA.64x96x16.F32.BF16 R152, gdesc[UR8], RZ, !UPT, gsb0 ;  /* 0x01600000089879f0 */ /* 0x000fe2000c0018ff */
[----:B------:R-:W-:Y:S01]  /*3740*/  UIADD3 UR22, UR10, 0x6, URZ ;  /* 0x000000060a167890 */ /* 0x000fe2000fffe03f */
[----:B------:R-:W-:Y:S01]  /*3750*/  IMAD.U32 R9, RZ, RZ, UR28 ;  /* 0x0000001cff097e24 */ /* 0x000fe2000f8e00ff */
[----:B------:R-:W-:Y:S01]  /*3760*/  UMOV UR23, 0x40000040 ;  /* 0x4000004000177882 */ /* 0x000fe20000000000 */
[----:B------:R-:W-:-:S02]  /*3770*/  @UP0 ULDC UR10, c[0x0][0x44c] ;  /* 0x00011300000a0ab9 */ /* 0x000fc40000000800 */
[----:B-1----:R-:W-:Y:S01]  /*3780*/  @P1 IMAD.HI.U32 R5, R4, UR10, RZ ;  /* 0x0000000a04051c27 */ /* 0x002fe2000f8e00ff */
[----:B------:R-:W-:-:S04]  /*3790*/  @UP0 ULDC UR10, c[0x0][0x450] ;  /* 0x00011400000a0ab9 */ /* 0x000fc80000000800 */
[----:B------:R-:W-:Y:S01]  /*37a0*/  @P1 SHF.R.U32.HI R13, RZ, UR10, R5 ;  /* 0x0000000aff0d1c19 */ /* 0x000fe20008011605 */
[----:B------:R-:W-:Y:S02]  /*37b0*/  UMOV UR10, 0x1 ;  /* 0x00000001000a7882 */ /* 0x000fe40000000000 */
[----:B------:R-:W-:Y:S02]  /*37c0*/  UIMAD UR10, UR26, -0x60, UR10 ;  /* 0xffffffa01a0a78a4 */ /* 0x000fe4000f8e020a */
[----:B------:R-:W1:Y:S04]  /*37d0*/  SHFL.IDX PT, R5, R13, 0x1, 0x1c1f ;  /* 0x003c1f000d057f89 */ /* 0x000e6800000e0000 */
[----:B------:R-:W-:-:S04]  /*37e0*/  IMAD R8, R3, R8, UR10 ;  /* 0x0000000a03087e24 */ /* 0x000fc8000f8e0208 */
[----:B------:R-:W-:-:S05]  /*37f0*/  IMAD R8, R9, UR36, R8 ;  /* 0x0000002409087c24 */ /* 0x000fca000f8e0208 */
[----:B-1----:R-:W-:-:S04]  /*3800*/  IADD3 R5, R5, -UR27, R8 ;  /* 0x8000001b05057c10 */ /* 0x002fc8000fffe008 */
[C---:B------:R-:W-:Y:S02]  /*3810*/  ISETP.GT.AND P3, PT, R5.reuse, RZ, PT ;  /* 0x000000ff0500720c */ /* 0x040fe40003f64270 */
        /* <DEDUP_REMOVED lines=80> */
[----:B------:R-:W1:Y:S02]  /*3d20*/  SHFL.IDX PT, R5, R13, RZ, 0x1c1f ;  /* 0x001c1fff0d057589 */ /* 0x000e6400000e0000 */
[----:B------:R-:W-:-:S05]  /*3d30*/  FMNMX.FTZ R14, R199, R14, !PT ;  /* 0x0000000ec70e7209 */ /* 0x000fca0007810000 */
[----:B------:R-:W2:Y:S01]  /*3d40*/  SHFL.BFLY PT, R9, R14, 0x2, 0x1f ;  /* 0x0c401f000e097f89 */ /* 0x000ea200000e0000 */
[----:B-1----:R-:W-:-:S04]  /*3d50*/  IADD3 R8, R5, -UR27, R8 ;  /* 0x8000001b05087c10 */ /* 0x002fc8000fffe008 */
[C---:B------:R-:W-:Y:S02]  /*3d60*/  ISETP.GT.AND P3, PT, R8.reuse, RZ, PT ;  /* 0x000000ff0800720c */ /* 0x040fe40003f64270 */
[----:B------:R-:W-:Y:S02]  /*3d70*/  ISETP.GT.AND P4, PT, R8, 0x1, PT ;  /* 0x000000010800780c */ /* 0x000fe40003f84270 */
[----:B--2---:R-:W-:Y:S02]  /*3d80*/  FMNMX.FTZ R15, R14, R9, !PT ;  /* 0x000000090e0f7209 */ /* 0x004fe40007810000 */
[----:B------:R-:W-:Y:S02]  /*3d90*/  FSEL R9, R152, -INF , P3 ;  /* 0xff80000098097808 */ /* 0x000fe40001800000 */
[----:B------:R-:W-:Y:S01]  /*3da0*/  ISETP.GT.AND P5, PT, R8, 0x8, PT ;  /* 0x000000080800780c */ /* 0x000fe20003fa4270 */
[----:B------:R-:W1:Y:S01]  /*3db0*/  SHFL.BFLY PT, R16, R15, 0x1, 0x1f ;  /* 0x0c201f000f107f89 */ /* 0x000e6200000e0000 */
[----:B------:R-:W-:-:S02]  /*3dc0*/  FSEL R13, R153, -INF , P4 ;  /* 0xff800000990d7808 */ /* 0x000fc40002000000 */
[----:B------:R-:W-:Y:S02]  /*3dd0*/  FMNMX.FTZ R14, R9, R12, !PT ;  /* 0x0000000c090e7209 */ /* 0x000fe40007810000 */
[----:B------:R-:W-:Y:S02]  /*3de0*/  ISETP.GT.AND P3, PT, R8, 0x9, PT ;  /* 0x000000090800780c */ /* 0x000fe40003f64270 */
[----:B------:R-:W-:Y:S02]  /*3df0*/  FSEL R156, R156, -INF , P5 ;  /* 0xff8000009c9c7808 */ /* 0x000fe40002800000 */
[----:B------:R-:W-:Y:S02]  /*3e00*/  FMNMX.FTZ R23, R13, R14, !PT ;  /* 0x0000000e0d177209 */ /* 0x000fe40007810000 */
[----:B------:R-:W-:Y:S02]  /*3e10*/  ISETP.GT.AND P5, PT, R8, 0x10, PT ;  /* 0x000000100800780c */ /* 0x000fe40003fa4270 */
[----:B------:R-:W-:-:S02]  /*3e20*/  FMNMX.FTZ R14, R156, R23, !PT ;  /* 0x000000179c0e7209 */ /* 0x000fc40007810000 */
[----:B------:R-:W-:Y:S02]  /*3e30*/  FSEL R160, R160, -INF , P5 ;  /* 0xff800000a0a07808 */ /* 0x000fe40002800000 */
[----:B------:R-:W-:-:S04]  /*3e40*/  ISETP.GT.AND P5, PT, R8, 0x18, PT ;  /* 0x000000180800780c */ /* 0x000fc80003fa4270 */
[----:B------:R-:W-:Y:S02]  /*3e50*/  FSEL R164, R164, -INF , P5 ;  /* 0xff800000a4a47808 */ /* 0x000fe40002800000 */
[C---:B------:R-:W-:Y:S02]  /*3e60*/  ISETP.GT.AND P5, PT, R8.reuse, 0x20, PT ;  /* 0x000000200800780c */ /* 0x040fe40003fa4270 */
[----:B-1----:R-:W-:Y:S02]  /*3e70*/  FMNMX.FTZ R5, R15, R16, !PT ;  /* 0x000000100f057209 */ /* 0x002fe40007810000 */
[----:B------:R-:W-:Y:S02]  /*3e80*/  FSEL R15, R157, -INF , P3 ;  /* 0xff8000009d0f7808 */ /* 0x000fe40001800000 */
[C---:B------:R-:W-:Y:S01]  /*3e90*/  FSETP.NEU.FTZ.AND P4, PT, R5.reuse, -INF , PT ;  /* 0xff8000000500780b */ /* 0x040fe20003f9d000 */
[----:B------:R-:W-:Y:S01]  /*3ea0*/  FMUL.FTZ R22, R5, UR7 ;  /* 0x0000000705167c20 */ /* 0x000fe20008410000 */
[----:B------:R-:W-:-:S02]  /*3eb0*/  ISETP.GT.AND P3, PT, R8, 0x11, PT ;  /* 0x000000110800780c */ /* 0x000fc40003f64270 */
[----:B------:R-:W-:Y:S02]  /*3ec0*/  FSEL R168, R168, -INF , P5 ;  /* 0xff800000a8a87808 */ /* 0x000fe40002800000 */
[----:B------:R-:W-:Y:S02]  /*3ed0*/  FSEL R22, R22, RZ, P4 ;  /* 0x000000ff16167208 */ /* 0x000fe40002000000 */
[----:B------:R-:W-:Y:S02]  /*3ee0*/  FSEL R161, R161, -INF , P3 ;  /* 0xff800000a1a17808 */ /* 0x000fe40001800000 */
[----:B------:R-:W-:Y:S01]  /*3ef0*/  ISETP.GT.AND P3, PT, R8, 0x19, PT ;  /* 0x000000190800780c */ /* 0x000fe20003f64270 */
[--C-:B------:R-:W-:Y:S01]  /*3f00*/  FFMA.FTZ R18, R21, UR7, -R22.reuse ;  /* 0x0000000715127c23 */ /* 0x100fe20008010816 */
[----:B------:R-:W-:Y:S01]  /*3f10*/  FMNMX.FTZ R21, R15, R14, !PT ;  /* 0x0000000e0f157209 */ /* 0x000fe20007810000 */
[--C-:B------:R-:W-:Y:S01]  /*3f20*/  FFMA.FTZ R153, R155, UR7, -R22.reuse ;  /* 0x000000079b997c23 */ /* 0x100fe20008010816 */
[----:B------:R-:W-:Y:S01]  /*3f30*/  FSEL R165, R165, -INF , P3 ;  /* 0xff800000a5a57808 */ /* 0x000fe20001800000 */
[--C-:B------:R-:W-:Y:S01]  /*3f40*/  FFMA.FTZ R155, R19, UR7, -R22.reuse ;  /* 0x00000007139b7c23 */ /* 0x100fe20008010816 */
[----:B------:R-:W-:Y:S01]  /*3f50*/  FMNMX.FTZ R16, R160, R21, !PT ;  /* 0x00000015a0107209 */ /* 0x000fe20007810000 */
[----:B------:R1:W-:Y:S01]  /*3f60*/  MUFU.EX2 R14, R18 ;  /* 0x00000012000e7308 */ /* 0x0003e20000000800 */
[C---:B------:R-:W-:Y:S01]  /*3f70*/  ISETP.GT.AND P3, PT, R8.reuse, 0x21, PT ;  /* 0x000000210800780c */ /* 0x040fe20003f64270 */
        /* <DEDUP_REMOVED lines=10> */
[----:B------:R-:W-:Y:S01]  /*4020*/  MUFU.EX2 R153, R153 ;  /* 0x0000009900997308 */ /* 0x000fe20000000800 */
        /* <DEDUP_REMOVED lines=10> */
[----:B------:R-:W-:Y:S01]  /*40d0*/  FSEL R173, R173, -INF , P3 ;  /* 0xff800000adad7808 */ /* 0x000fe20001800000 */
[----:B------:R-:W-:Y:S01]  /*40e0*/  FFMA.FTZ R23, R194, UR7, -R22 ;  /* 0x00000007c2177c23 */ /* 0x000fe20008010816 */
[----:B-1----:R-:W-:-:S02]  /*40f0*/  FMNMX.FTZ R18, R172, R19, !PT ;  /* 0x00000013ac127209 */ /* 0x002fc40007810000 */
        /* <DEDUP_REMOVED lines=8> */
[--C-:B-1----:R-:W-:Y:S01]  /*4180*/  FFMA.FTZ R159, R166, UR7, -R22.reuse ;  /* 0x00000007a69f7c23 */ /* 0x102fe20008010816 */
[----:B------:R-:W-:Y:S01]  /*4190*/  ISETP.GT.AND P3, PT, R8, 0x39, PT ;  /* 0x000000390800780c */ /* 0x000fe20003f64270 */
[----:B------:R-:W-:Y:S01]  /*41a0*/  FFMA.FTZ R166, R187, UR7, -R22 ;  /* 0x00000007bba67c23 */ /* 0x000fe20008010816 */
[----:B------:R-:W-:-:S02]  /*41b0*/  FSEL R180, R180, -INF , P5 ;  /* 0xff800000b4b47808 */ /* 0x000fc40002800000 */
[----:B------:R-:W-:Y:S01]  /*41c0*/  FMNMX.FTZ R17, R177, R18, !PT ;  /* 0x00000012b1117209 */ /* 0x000fe20007810000 */
[----:B------:R-:W-:Y:S01]  /*41d0*/  MUFU.EX2 R159, R159 ;  /* 0x0000009f009f7308 */ /* 0x000fe20000000800 */
[----:B------:R-:W-:Y:S02]  /*41e0*/  ISETP.GT.AND P5, PT, R8, 0x40, PT ;  /* 0x000000400800780c */ /* 0x000fe40003fa4270 */
[----:B------:R-:W-:Y:S02]  /*41f0*/  FSEL R181, R181, -INF , P3 ;  /* 0xff800000b5b57808 */ /* 0x000fe40001800000 */
[----:B------:R-:W-:Y:S02]  /*4200*/  FMNMX.FTZ R20, R180, R17, !PT ;  /* 0x00000011b4147209 */ /* 0x000fe40007810000 */
[----:B------:R-:W-:Y:S01]  /*4210*/  ISETP.GT.AND P3, PT, R8, 0x41, PT ;  /* 0x000000410800780c */ /* 0x000fe20003f64270 */
[----:B------:R1:W-:Y:S01]  /*4220*/  MUFU.EX2 R18, R163 ;  /* 0x000000a300127308 */ /* 0x0003e20000000800 */
[----:B------:R-:W-:-:S02]  /*4230*/  FSEL R184, R184, -INF , P5 ;  /* 0xff800000b8b87808 */ /* 0x000fc40002800000 */
[----:B------:R-:W-:Y:S02]  /*4240*/  FMNMX.FTZ R17, R181, R20, !PT ;  /* 0x00000014b5117209 */ /* 0x000fe40007810000 */
[----:B------:R-:W-:Y:S02]  /*4250*/  ISETP.GT.AND P5, PT, R8, 0x48, PT ;  /* 0x000000480800780c */ /* 0x000fe40003fa4270 */
[----:B------:R-:W-:Y:S01]  /*4260*/  FSEL R185, R185, -INF , P3 ;  /* 0xff800000b9b97808 */ /* 0x000fe20001800000 */
[----:B------:R-:W-:Y:S01]  /*4270*/  MUFU.EX2 R154, R154 ;  /* 0x0000009a009a7308 */ /* 0x000fe20000000800 */
[----:B------:R-:W-:Y:S01]  /*4280*/  FMNMX.FTZ R20, R184, R17, !PT ;  /* 0x00000011b8147209 */ /* 0x000fe20007810000 */
[----:B-1----:R-:W-:Y:S01]  /*4290*/  FFMA.FTZ R163, R174, UR7, -R22 ;  /* 0x00000007aea37c23 */ /* 0x002fe20008010816 */
[----:B------:R-:W-:Y:S02]  /*42a0*/  ISETP.GT.AND P3, PT, R8, 0x49, PT ;  /* 0x000000490800780c */ /* 0x000fe40003f64270 */
[----:B------:R-:W-:-:S02]  /*42b0*/  FSEL R188, R188, -INF , P5 ;  /* 0xff800000bcbc7808 */ /* 0x000fc40002800000 */
[----:B------:R-:W-:Y:S01]  /*42c0*/  FMNMX.FTZ R17, R185, R20, !PT ;  /* 0x00000014b9117209 */ /* 0x000fe20007810000 */
[----:B------:R-:W-:Y:S01]  /*42d0*/  MUFU.EX2 R163, R163 ;  /* 0x000000a300a37308 */ /* 0x000fe20000000800 */
[----:B------:R-:W-:Y:S02]  /*42e0*/  ISETP.GT.AND P5, PT, R8, 0x50, PT ;  /* 0x000000500800780c */ /* 0x000fe40003fa4270 */
[----:B------:R-:W-:Y:S02]  /*42f0*/  FSEL R189, R189, -INF , P3 ;  /* 0xff800000bdbd7808 */ /* 0x000fe40001800000 */
[----:B------:R-:W-:Y:S01]  /*4300*/  FMNMX.FTZ R152, R188, R17, !PT ;  /* 0x00000011bc987209 */ /* 0x000fe20007810000 */
[--C-:B------:R-:W-:Y:S01]  /*4310*/  FFMA.FTZ R17, R170, UR7, -R22.reuse ;  /* 0x00000007aa117c23 */ /* 0x100fe20008010816 */
[----:B------:R-:W-:Y:S01]  /*4320*/  ISETP.GT.AND P3, PT, R8, 0x51, PT ;  /* 0x000000510800780c */ /* 0x000fe20003f64270 */
[----:B------:R1:W-:Y:S01]  /*4330*/  MUFU.EX2 R20, R167 ;  /* 0x000000a700147308 */ /* 0x0003e20000000800 */
[----:B------:R-:W-:Y:S01]  /*4340*/  FSEL R192, R192, -INF , P5 ;  /* 0xff800000c0c07808 */ /* 0x000fe20002800000 */
[----:B------:R-:W-:Y:S01]  /*4350*/  FFMA.FTZ R170, R191, UR7, -R22 ;  /* 0x00000007bfaa7c23 */ /* 0x000fe20008010816 */
[----:B------:R-:W-:-:S02]  /*4360*/  FMNMX.FTZ R19, R189, R152, !PT ;  /* 0x00000098bd137209 */ /* 0x000fc40007810000 */
[----:B------:R-:W-:Y:S02]  /*4370*/  ISETP.GT.AND P5, PT, R8, 0x58, PT ;  /* 0x000000580800780c */ /* 0x000fe40003fa4270 */
[----:B------:R-:W-:Y:S01]  /*4380*/  FSEL R193, R193, -INF , P3 ;  /* 0xff800000c1c17808 */ /* 0x000fe20001800000 */
[----:B------:R-:W-:Y:S01]  /*4390*/  MUFU.EX2 R17, R17 ;  /* 0x0000001100117308 */ /* 0x000fe20000000800 */
[----:B------:R-:W-:Y:S01]  /*43a0*/  FMNMX.FTZ R152, R192, R19, !PT ;  /* 0x00000013c0987209 */ /* 0x000fe20007810000 */
[----:B-1----:R-:W-:Y:S01]  /*43b0*/  FFMA.FTZ R167, R182, UR7, -R22 ;  /* 0x00000007b6a77c23 */ /* 0x002fe20008010816 */
[----:B------:R-:W-:Y:S02]  /*43c0*/  ISETP.GT.AND P3, PT, R8, 0x59, PT ;  /* 0x000000590800780c */ /* 0x000fe40003f64270 */
[----:B------:R-:W-:Y:S02]  /*43d0*/  FSEL R196, R196, -INF , P5 ;  /* 0xff800000c4c47808 */ /* 0x000fe40002800000 */
[----:B------:R-:W-:Y:S01]  /*43e0*/  FMNMX.FTZ R19, R193, R152, !PT ;  /* 0x00000098c1137209 */ /* 0x000fe20007810000 */
[----:B------:R-:W-:Y:S01]  /*43f0*/  MUFU.EX2 R158, R158 ;  /* 0x0000009e009e7308 */ /* 0x000fe20000000800 */
[----:B------:R-:W-:-:S02]  /*4400*/  FSEL R197, R197, -INF , P3 ;  /* 0xff800000c5c57808 */ /* 0x000fc40001800000 */
[----:B------:R-:W-:Y:S01]  /*4410*/  FMNMX.FTZ R8, R196, R19, !PT ;  /* 0x00000013c4087209 */ /* 0x000fe20007810000 */
[----:B------:R-:W-:-:S03]  /*4420*/  FFMA.FTZ R19, R178, UR7, -R22 ;  /* 0x00000007b2137c23 */ /* 0x000fc60008010816 */
[----:B------:R-:W-:Y:S01]  /*4430*/  FMNMX.FTZ R8, R197, R8, !PT ;  /* 0x00000008c5087209 */ /* 0x000fe20007810000 */
[----:B------:R1:W-:Y:S04]  /*4440*/  MUFU.EX2 R152, R171 ;  /* 0x000000ab00987308 */ /* 0x0003e80000000800 */
[----:B------:R-:W2:Y:S04]  /*4450*/  SHFL.BFLY PT, R21, R8, 0x2, 0x1f ;  /* 0x0c401f0008157f89 */ /* 0x000ea800000e0000 */
[----:B------:R-:W-:Y:S01]  /*4460*/  MUFU.EX2 R19, R19 ;  /* 0x0000001300137308 */ /* 0x000fe20000000800 */
[----:B-1----:R-:W-:-:S07]  /*4470*/  FFMA.FTZ R171, R190, UR7, -R22 ;  /* 0x00000007beab7c23 */ /* 0x002fce0008010816 */
[----:B------:R-:W-:Y:S08]  /*4480*/  MUFU.EX2 R167, R167 ;  /* 0x000000a700a77308 */ /* 0x000ff00000000800 */
[----:B------:R-:W-:Y:S01]  /*4490*/  MUFU.EX2 R162, R162 ;  /* 0x000000a200a27308 */ /* 0x000fe20000000800 */
[----:B--2---:R-:W-:Y:S01]  /*44a0*/  FMNMX.FTZ R174, R8, R21, !PT ;  /* 0x0000001508ae7209 */ /* 0x004fe20007810000 */
[----:B------:R-:W-:Y:S01]  /*44b0*/  FFMA.FTZ R21, R186, UR7, -R22 ;  /* 0x00000007ba157c23 */ /* 0x000fe20008010816 */
[----:B------:R-:W-:-:S05]  /*44c0*/  FSEL R186, R5, RZ, P4 ;  /* 0x000000ff05ba7208 */ /* 0x000fca0002000000 */
[----:B------:R-:W-:Y:S01]  /*44d0*/  MUFU.EX2 R166, R166 ;  /* 0x000000a600a67308 */ /* 0x000fe20000000800 */
[----:B------:R-:W1:Y:S01]  /*44e0*/  SHFL.BFLY PT, R175, R174, 0x1, 0x1f ;  /* 0x0c201f00aeaf7f89 */ /* 0x000e6200000e0000 */
[----:B------:R-:W-:-:S04]  /*44f0*/  FADD.FTZ R186, -R186, R11 ;  /* 0x0000000bbaba7221 */ /* 0x000fc80000010100 */
[----:B------:R-:W-:Y:S02]  /*4500*/  FMUL.FTZ R11, R186, UR7 ;  /* 0x00000007ba0b7c20 */ /* 0x000fe40008410000 */
[----:B------:R-:W-:Y:S08]  /*4510*/  MUFU.EX2 R21, R21 ;  /* 0x0000001500157308 */ /* 0x000ff00000000800 */
[----:B------:R-:W2:Y:S08]  /*4520*/  MUFU.EX2 R11, R11 ;  /* 0x0000000b000b7308 */ /* 0x000eb00000000800 */
[----:B------:R-:W-:Y:S01]  /*4530*/  MUFU.EX2 R171, R171 ;  /* 0x000000ab00ab7308 */ /* 0x000fe20000000800 */
[----:B-1----:R-:W-:Y:S01]  /*4540*/  FMNMX.FTZ R8, R174, R175, !PT ;  /* 0x000000afae087209 */ /* 0x002fe20007810000 */
[--C-:B------:R-:W-:Y:S01]  /*4550*/  FFMA.FTZ R175, R198, UR7, -R22.reuse ;  /* 0x00000007c6af7c23 */ /* 0x100fe20008010816 */
[----:B------:R-:W-:-:S02]  /*4560*/  FFMA.FTZ R22, R199, UR7, -R22 ;  /* 0x00000007c7167c23 */ /* 0x000fc40008010816 */
[C---:B------:R-:W-:Y:S01]  /*4570*/  FSETP.NEU.FTZ.AND P3, PT, R8.reuse, -INF , PT ;  /* 0xff8000000800780b */ /* 0x040fe20003f7d000 */
[----:B------:R-:W-:Y:S02]  /*4580*/  FMUL.FTZ R182, R8, UR7 ;  /* 0x0000000708b67c20 */ /* 0x000fe40008410000 */
[----:B------:R1:W-:Y:S01]  /*4590*/  MUFU.EX2 R174, R195 ;  /* 0x000000c300ae7308 */ /* 0x0003e20000000800 */
[----:B--2---:R-:W-:Y:S01]  /*45a0*/  FFMA.FTZ R186, R11, R7, R14 ;  /* 0x000000070bba7223 */ /* 0x004fe2000001000e */
[-C--:B------:R-:W-:Y:S01]  /*45b0*/  FMUL.FTZ R26, R26, R11.reuse ;  /* 0x0000000b1a1a7220 */ /* 0x080fe20000410000 */
[----:B------:R-:W-:Y:S01]  /*45c0*/  FSEL R182, R182, RZ, P3 ;  /* 0x000000ffb6b67208 */ /* 0x000fe20001800000 */
[-C--:B------:R-:W-:Y:S01]  /*45d0*/  FMUL.FTZ R27, R27, R11.reuse ;  /* 0x0000000b1b1b7220 */ /* 0x080fe20000410000 */
[C---:B------:R-:W-:Y:S01]  /*45e0*/  FADD.FTZ R186, R153.reuse, R186 ;  /* 0x000000ba99ba7221 */ /* 0x040fe20000010000 */
[----:B------:R-:W-:Y:S01]  /*45f0*/  F2FP.BF16.F32.PACK_AB R153, R153, R14 ;  /* 0x0000000e9999723e */ /* 0x000fe200000010ff */
[----:B------:R-:W-:Y:S01]  /*4600*/  FMUL.FTZ R30, R30, R11 ;  /* 0x0000000b1e1e7220 */ /* 0x000fe20000410000 */
[--C-:B------:R-:W-:Y:S01]  /*4610*/  FFMA.FTZ R179, R9, UR7, -R182.reuse ;  /* 0x0000000709b37c23 */ /* 0x100fe200080108b6 */
[----:B------:R-:W-:Y:S01]  /*4620*/  FSEL R9, R8, RZ, P3 ;  /* 0x000000ff08097208 */ /* 0x000fe20001800000 */
[--C-:B------:R-:W-:Y:S01]  /*4630*/  FFMA.FTZ R178, R13, UR7, -R182.reuse ;  /* 0x000000070db27c23 */ /* 0x100fe200080108b6 */
[--C-:B------:R-:W-:Y:S01]  /*4640*/  FFMA.FTZ R13, R156, UR7, -R182.reuse ;  /* 0x000000079c0d7c23 */ /* 0x100fe200080108b6 */
[--C-:B------:R-:W-:Y:S01]  /*4650*/  FFMA.FTZ R156, R15, UR7, -R182.reuse ;  /* 0x000000070f9c7c23 */ /* 0x100fe200080108b6 */
[----:B------:R-:W-:Y:S01]  /*4660*/  FFMA.FTZ R15, R160, UR7, -R182 ;  /* 0x00000007a00f7c23 */ /* 0x000fe200080108b6 */
[----:B------:R-:W-:Y:S01]  /*4670*/  FADD.FTZ R9, -R9, R12 ;  /* 0x0000000c09097221 */ /* 0x000fe20000010100 */
[----:B------:R-:W-:Y:S01]  /*4680*/  MUFU.EX2 R179, R179 ;  /* 0x000000b300b37308 */ /* 0x000fe20000000800 */
[----:B------:R-:W-:Y:S01]  /*4690*/  FADD.FTZ R7, R155, R186 ;  /* 0x000000ba9b077221 */ /* 0x000fe20000010000 */
[--C-:B------:R-:W-:Y:S01]  /*46a0*/  FFMA.FTZ R160, R161, UR7, -R182.reuse ;  /* 0x00000007a1a07c23 */ /* 0x100fe200080108b6 */
[----:B------:R-:W-:Y:S01]  /*46b0*/  FMUL.FTZ R9, R9, UR7 ;  /* 0x0000000709097c20 */ /* 0x000fe20008410000 */
[--C-:B------:R-:W-:Y:S01]  /*46c0*/  FFMA.FTZ R164, R164, UR7, -R182.reuse ;  /* 0x00000007a4a47c23 */ /* 0x100fe200080108b6 */
[----:B------:R-:W-:Y:S01]  /*46d0*/  FADD.FTZ R186, R16, R7 ;  /* 0x0000000710ba7221 */ /* 0x000fe20000010000 */
[--C-:B------:R-:W-:Y:S01]  /*46e0*/  FFMA.FTZ R183, R165, UR7, -R182.reuse ;  /* 0x00000007a5b77c23 */ /* 0x100fe200080108b6 */
[--C-:B------:R-:W-:Y:S01]  /*46f0*/  FFMA.FTZ R168, R168, UR7, -R182.reuse ;  /* 0x00000007a8a87c23 */ /* 0x100fe200080108b6 */
[----:B------:R2:W3:Y:S01]  /*4700*/  MUFU.EX2 R12, R9 ;  /* 0x00000009000c7308 */ /* 0x0004e20000000800 */
[--C-:B------:R-:W-:Y:S01]  /*4710*/  FFMA.FTZ R187, R169, UR7, -R182.reuse ;  /* 0x00000007a9bb7c23 */ /* 0x100fe200080108b6 */
[--C-:B------:R-:W-:Y:S01]  /*4720*/  FFMA.FTZ R172, R172, UR7, -R182.reuse ;  /* 0x00000007acac7c23 */ /* 0x100fe200080108b6 */
[--C-:B------:R-:W-:Y:S01]  /*4730*/  FFMA.FTZ R191, R173, UR7, -R182.reuse ;  /* 0x00000007adbf7c23 */ /* 0x100fe200080108b6 */
[----:B-1----:R-:W-:Y:S01]  /*4740*/  FFMA.FTZ R195, R177, UR7, -R182 ;  /* 0x00000007b1c37c23 */ /* 0x002fe200080108b6 */
[----:B------:R-:W-:-:S02]  /*4750*/  IMAD.U32 R177, RZ, RZ, UR29 ;  /* 0x0000001dffb17e24 */ /* 0x000fc4000f8e00ff */
[--C-:B------:R-:W-:Y:S01]  /*4760*/  FFMA.FTZ R176, R176, UR7, -R182.reuse ;  /* 0x00000007b0b07c23 */ /* 0x100fe200080108b6 */
[----:B------:R-:W-:Y:S01]  /*4770*/  FFMA.FTZ R181, R181, UR7, -R182 ;  /* 0x00000007b5b57c23 */ /* 0x000fe200080108b6 */
[----:B------:R-:W1:Y:S01]  /*4780*/  MUFU.EX2 R178, R178 ;  /* 0x000000b200b27308 */ /* 0x000e620000000800 */
[----:B--2---:R-:W-:Y:S01]  /*4790*/  FADD.FTZ R9, R157, R186 ;  /* 0x000000ba9d097221 */ /* 0x004fe20000010000 */
[--C-:B------:R-:W-:Y:S01]  /*47a0*/  FFMA.FTZ R185, R185, UR7, -R182.reuse ;  /* 0x00000007b9b97c23 */ /* 0x100fe200080108b6 */
[--C-:B------:R-:W-:Y:S01]  /*47b0*/  FFMA.FTZ R189, R189, UR7, -R182.reuse ;  /* 0x00000007bdbd7c23 */ /* 0x100fe200080108b6 */
[----:B------:R-:W-:Y:S01]  /*47c0*/  F2FP.BF16.F32.PACK_AB R155, R16, R155 ;  /* 0x0000009b109b723e */ /* 0x000fe200000010ff */
[----:B------:R-:W-:Y:S01]  /*47d0*/  FADD.FTZ R186, R18, R9 ;  /* 0x0000000912ba7221 */ /* 0x000fe20000010000 */
[----:B------:R-:W-:Y:S01]  /*47e0*/  IADD3 R9, -R2, 0xb, RZ ;  /* 0x0000000b02097810 */ /* 0x000fe20007ffe1ff */
[--C-:B------:R-:W-:Y:S01]  /*47f0*/  FFMA.FTZ R192, R192, UR7, -R182.reuse ;  /* 0x00000007c0c07c23 */ /* 0x100fe200080108b6 */
[----:B------:R-:W2:Y:S01]  /*4800*/  MUFU.EX2 R13, R13 ;  /* 0x0000000d000d7308 */ /* 0x000ea20000000800 */
[----:B---3--:R-:W-:Y:S01]  /*4810*/  FFMA.FTZ R7, R12, R6, R179 ;  /* 0x000000060c077223 */ /* 0x008fe200000100b3 */
[----:B------:R-:W-:Y:S01]  /*4820*/  FFMA.FTZ R6, R180, UR7, -R182 ;  /* 0x00000007b4067c23 */ /* 0x000fe200080108b6 */
[----:B------:R-:W-:Y:S01]  /*4830*/  FADD.FTZ R161, R159, R186 ;  /* 0x000000ba9fa17221 */ /* 0x000fe20000010000 */
[--C-:B------:R-:W-:Y:S01]  /*4840*/  FFMA.FTZ R193, R193, UR7, -R182.reuse ;  /* 0x00000007c1c17c23 */ /* 0x100fe200080108b6 */
[----:B------:R-:W-:Y:S01]  /*4850*/  FFMA.FTZ R196, R196, UR7, -R182 ;  /* 0x00000007c4c47c23 */ /* 0x000fe200080108b6 */
[----:B------:R-:W-:Y:S01]  /*4860*/  F2FP.BF16.F32.PACK_AB R169, R166, R21 ;  /* 0x00000015a6a9723e */ /* 0x000fe200000010ff */
[----:B------:R-:W-:Y:S01]  /*4870*/  FADD.FTZ R186, R20, R161 ;  /* 0x000000a114ba7221 */ /* 0x000fe20000010000 */
[----:B------:R-:W3:Y:S01]  /*4880*/  MUFU.EX2 R156, R156 ;  /* 0x0000009c009c7308 */ /* 0x000ee20000000800 */
[----:B-1----:R-:W-:Y:S01]  /*4890*/  FADD.FTZ R180, R178, R7 ;  /* 0x00000007b2b47221 */ /* 0x002fe20000010000 */
[----:B------:R-:W-:Y:S01]  /*48a0*/  F2FP.BF16.F32.PACK_AB R157, R18, R157 ;  /* 0x0000009d129d723e */ /* 0x000fe200000010ff */
[----:B------:R-:W-:Y:S01]  /*48b0*/  FADD.FTZ R165, R17, R186 ;  /* 0x000000ba11a57221 */ /* 0x000fe20000010000 */
[----:B------:R-:W-:Y:S01]  /*48c0*/  F2FP.BF16.F32.PACK_AB R159, R20, R159 ;  /* 0x0000009f149f723e */ /* 0x000fe200000010ff */
[-C--:B------:R-:W-:Y:S01]  /*48d0*/  FMUL.FTZ R31, R31, R11.reuse ;  /* 0x0000000b1f1f7220 */ /* 0x080fe20000410000 */
[-C--:B------:R-:W-:Y:S01]  /*48e0*/  FMUL.FTZ R34, R34, R11.reuse ;  /* 0x0000000b22227220 */ /* 0x080fe20000410000 */
[----:B------:R-:W-:Y:S01]  /*48f0*/  FADD.FTZ R186, R152, R165 ;  /* 0x000000a598ba7221 */ /* 0x000fe20000010000 */
[----:B------:R-:W1:Y:S01]  /*4900*/  MUFU.EX2 R15, R15 ;  /* 0x0000000f000f7308 */ /* 0x000e620000000800 */
[----:B--2---:R-:W-:Y:S01]  /*4910*/  FADD.FTZ R7, R13, R180 ;  /* 0x000000b40d077221 */ /* 0x004fe20000010000 */
[----:B------:R-:W-:Y:S01]  /*4920*/  FMUL.FTZ R35, R35, R11 ;  /* 0x0000000b23237220 */ /* 0x000fe20000410000 */
[----:B------:R-:W-:Y:S01]  /*4930*/  FADD.FTZ R165, R163, R186 ;  /* 0x000000baa3a57221 */ /* 0x000fe20000010000 */
[----:B------:R-:W-:Y:S01]  /*4940*/  F2FP.BF16.F32.PACK_AB R163, R154, R163 ;  /* 0x000000a39aa3723e */ /* 0x000fe200000010ff */
[-C--:B------:R-:W-:Y:S01]  /*4950*/  FMUL.FTZ R38, R38, R11.reuse ;  /* 0x0000000b26267220 */ /* 0x080fe20000410000 */
[----:B------:R-:W-:Y:S01]  /*4960*/  FMUL.FTZ R39, R39, R11 ;  /* 0x0000000b27277220 */ /* 0x000fe20000410000 */
[----:B------:R-:W-:Y:S01]  /*4970*/  FADD.FTZ R190, R154, R165 ;  /* 0x000000a59abe7221 */ /* 0x000fe20000010000 */
[----:B------:R-:W2:Y:S01]  /*4980*/  MUFU.EX2 R160, R160 ;  /* 0x000000a000a07308 */ /* 0x000ea20000000800 */
[C---:B---3--:R-:W-:Y:S01]  /*4990*/  FADD.FTZ R180, R156.reuse, R7 ;  /* 0x000000079cb47221 */ /* 0x048fe20000010000 */
[----:B------:R-:W-:Y:S01]  /*49a0*/  @!P2 VIADD R7, R177, 0x22840 ;  /* 0x00022840b107a836 */ /* 0x000fe20000000000 */
[----:B------:R-:W-:Y:S01]  /*49b0*/  F2FP.BF16.F32.PACK_AB R154, R156, R13 ;  /* 0x0000000d9c9a723e */ /* 0x000fe200000010ff */
[-C--:B------:R-:W-:Y:S01]  /*49c0*/  FMUL.FTZ R42, R42, R11.reuse ;  /* 0x0000000b2a2a7220 */ /* 0x080fe20000410000 */
[-C--:B------:R-:W-:Y:S01]  /*49d0*/  FMUL.FTZ R43, R43, R11.reuse ;  /* 0x0000000b2b2b7220 */ /* 0x080fe20000410000 */
[----:B------:R-:W-:Y:S01]  /*49e0*/  FMUL.FTZ R46, R46, R11 ;  /* 0x0000000b2e2e7220 */ /* 0x000fe20000410000 */
[----:B------:R-:W-:Y:S01]  /*49f0*/  @!P2 PRMT R7, RZ, 0x654, R7 ;  /* 0x00000654ff07a816 */ /* 0x000fe20000000007 */
[----:B------:R-:W3:Y:S01]  /*4a00*/  MUFU.EX2 R164, R164 ;  /* 0x000000a400a47308 */ /* 0x000ee20000000800 */
[----:B-1----:R-:W-:Y:S01]  /*4a10*/  FADD.FTZ R161, R15, R180 ;  /* 0x000000b40fa17221 */ /* 0x002fe20000010000 */
[----:B------:R-:W-:Y:S01]  /*4a20*/  FFMA.FTZ R180, R184, UR7, -R182 ;  /* 0x00000007b8b47c23 */ /* 0x000fe200080108b6 */
[----:B------:R1:W-:Y:S06]  /*4a30*/  BAR.ARV R9, 0x100 ;  /* 0x000400090000751d */ /* 0x0003ec0000002000 */
[----:B------:R-:W4:Y:S01]  /*4a40*/  MUFU.EX2 R183, R183 ;  /* 0x000000b700b77308 */ /* 0x000f220000000800 */
[C---:B--2---:R-:W-:Y:S01]  /*4a50*/  FADD.FTZ R161, R160.reuse, R161 ;  /* 0x000000a1a0a17221 */ /* 0x044fe20000010000 */
[----:B------:R2:W-:Y:S01]  /*4a60*/  @!P2 SYNCS.ARRIVE.TRANS64.RED.A1T0 RZ, [R7+URZ], RZ ;  /* 0x000000ff07ffa9a7 */ /* 0x0005e2000810043f */
[----:B------:R-:W-:Y:S01]  /*4a70*/  F2FP.BF16.F32.PACK_AB R156, R160, R15 ;  /* 0x0000000fa09c723e */ /* 0x000fe200000010ff */
        /* <DEDUP_REMOVED lines=14> */
[--C-:B------:R-:W-:Y:S01]  /*4b60*/  FFMA.FTZ R184, R188, UR7, -R182.reuse ;  /* 0x00000007bcb87c23 */ /* 0x100fe200080108b6 */
[----:B------:R-:W-:Y:S01]  /*4b70*/  FFMA.FTZ R182, R197, UR7, -R182 ;  /* 0x00000007c5b67c23 */ /* 0x000fe200080108b6 */
[-C--:B------:R-:W-:Y:S01]  /*4b80*/  FMUL.FTZ R67, R67, R11.reuse ;  /* 0x0000000b43437220 */ /* 0x080fe20000410000 */
[-C--:B------:R-:W-:Y:S01]  /*4b90*/  FMUL.FTZ R70, R70, R11.reuse ;  /* 0x0000000b46467220 */ /* 0x080fe20000410000 */
[-C--:B------:R-:W-:Y:S01]  /*4ba0*/  FMUL.FTZ R71, R71, R11.reuse ;  /* 0x0000000b47477220 */ /* 0x080fe20000410000 */
[-C--:B------:R-:W-:Y:S01]  /*4bb0*/  FMUL.FTZ R74, R74, R11.reuse ;  /* 0x0000000b4a4a7220 */ /* 0x080fe20000410000 */
[----:B------:R-:W3:Y:S01]  /*4bc0*/  MUFU.EX2 R172, R172 ;  /* 0x000000ac00ac7308 */ /* 0x000ee20000000800 */
[----:B-----5:R-:W-:Y:S01]  /*4bd0*/  FADD.FTZ R186, R168, R161 ;  /* 0x000000a1a8ba7221 */ /* 0x020fe20000010000 */
[----:B------:R-:W-:Y:S01]  /*4be0*/  FADD.FTZ R161, R19, R190 ;  /* 0x000000be13a17221 */ /* 0x000fe20000010000 */
[-C--:B------:R-:W-:Y:S01]  /*4bf0*/  FMUL.FTZ R75, R75, R11.reuse ;  /* 0x0000000b4b4b7220 */ /* 0x080fe20000410000 */
[-C--:B------:R-:W-:Y:S01]  /*4c00*/  FMUL.FTZ R78, R78, R11.reuse ;  /* 0x0000000b4e4e7220 */ /* 0x080fe20000410000 */
[-C--:B------:R-:W-:Y:S01]  /*4c10*/  FMUL.FTZ R79, R79, R11.reuse ;  /* 0x0000000b4f4f7220 */ /* 0x080fe20000410000 */
[----:B------:R-:W-:Y:S01]  /*4c20*/  FADD.FTZ R188, R158, R161 ;  /* 0x000000a19ebc7221 */ /* 0x000fe20000010000 */
[----:B------:R-:W-:Y:S01]  /*4c30*/  FMUL.FTZ R82, R82, R11 ;  /* 0x0000000b52527220 */ /* 0x000fe20000410000 */
[----:B------:R-:W4:Y:S01]  /*4c40*/  MUFU.EX2 R191, R191 ;  /* 0x000000bf00bf7308 */ /* 0x000f220000000800 */
[----:B--2---:R-:W-:Y:S01]  /*4c50*/  FADD.FTZ R7, R187, R186 ;  /* 0x000000babb077221 */ /* 0x004fe20000010000 */
[----:B------:R-:W-:Y:S01]  /*4c60*/  FADD.FTZ R161, R167, R188 ;  /* 0x000000bca7a17221 */ /* 0x000fe20000010000 */
[----:B------:R-:W-:Y:S01]  /*4c70*/  F2FP.BF16.F32.PACK_AB R167, R162, R167 ;  /* 0x000000a7a2a7723e */ /* 0x000fe200000010ff */
[-C--:B------:R-:W-:Y:S01]  /*4c80*/  FMUL.FTZ R83, R83, R11.reuse ;  /* 0x0000000b53537220 */ /* 0x080fe20000410000 */
[----:B------:R-:W-:Y:S01]  /*4c90*/  F2FP.BF16.F32.PACK_AB R160, R187, R168 ;  /* 0x000000a8bba0723e */ /* 0x000fe200000010ff */
        /* <DEDUP_REMOVED lines=12> */
[----:B------:R-:W-:Y:S01]  /*4d60*/  FADD.FTZ R186, R162, R161 ;  /* 0x000000a1a2ba7221 */ /* 0x000fe20000010000 */
[----:B------:R-:W-:Y:S01]  /*4d70*/  F2FP.BF16.F32.PACK_AB R162, R191, R172 ;  /* 0x000000acbfa2723e */ /* 0x000fe200000010ff */
        /* <DEDUP_REMOVED lines=8> */
[----:B------:R-:W-:Y:S01]  /*4e00*/  FMUL.FTZ R107, R107, R11 ;  /* 0x0000000b6b6b7220 */ /* 0x000fe20000410000 */
[----:B------:R-:W-:Y:S01]  /*4e10*/  F2FP.BF16.F32.PACK_AB R152, R178, R179 ;  /* 0x000000b3b298723e */ /* 0x000fe200000010ff */
[----:B------:R-:W-:Y:S01]  /*4e20*/  FADD.FTZ R165, R171, R16 ;  /* 0x00000010aba57221 */ /* 0x000fe20000010000 */
        /* <DEDUP_REMOVED lines=30> */
[----:B------:R-:W-:Y:S01]  /*5010*/  FMUL.FTZ R151, R151, R11 ;  /* 0x0000000b97977220 */ /* 0x000fe20000410000 */
[-C--:B------:R-:W-:Y:S01]  /*5020*/  FMUL.FTZ R24, R24, R12.reuse ;  /* 0x0000000c18187220 */ /* 0x080fe20000410000 */
[-C--:B------:R-:W-:Y:S01]  /*5030*/  FMUL.FTZ R25, R25, R12.reuse ;  /* 0x0000000c19197220 */ /* 0x080fe20000410000 */
[----:B------:R-:W3:Y:S01]  /*5040*/  MUFU.EX2 R23, R23 ;  /* 0x0000001700177308 */ /* 0x000ee20000000800 */
[----:B----4-:R-:W-:Y:S01]  /*5050*/  FADD.FTZ R16, R170, R165 ;  /* 0x000000a5aa107221 */ /* 0x010fe20000010000 */
[----:B------:R-:W-:Y:S01]  /*5060*/  F2FP.BF16.F32.PACK_AB R165, R158, R19 ;  /* 0x000000139ea5723e */ /* 0x000fe200000010ff */
[-C--:B------:R-:W-:Y:S01]  /*5070*/  FMUL.FTZ R28, R28, R12.reuse ;  /* 0x0000000c1c1c7220 */ /* 0x080fe20000410000 */
[----:B------:R-:W-:Y:S01]  /*5080*/  F2FP.BF16.F32.PACK_AB R171, R170, R171 ;  /* 0x000000abaaab723e */ /* 0x000fe200000010ff */
[----:B------:R-:W-:Y:S01]  /*5090*/  FMUL.FTZ R29, R29, R12 ;  /* 0x0000000c1d1d7220 */ /* 0x000fe20000410000 */
[----:B------:R-:W-:Y:S01]  /*50a0*/  F2FP.BF16.F32.PACK_AB R158, R183, R164 ;  /* 0x000000a4b79e723e */ /* 0x000fe200000010ff */
[----:B------:R-:W-:Y:S01]  /*50b0*/  FMUL.FTZ R32, R32, R12 ;  /* 0x0000000c20207220 */ /* 0x000fe20000410000 */
[----:B------:R-:W4:Y:S01]  /*50c0*/  MUFU.EX2 R184, R184 ;  /* 0x000000b800b87308 */ /* 0x000f220000000800 */
[----:B--2---:R-:W-:Y:S01]  /*50d0*/  FADD.FTZ R7, R185, R14 ;  /* 0x0000000eb9077221 */ /* 0x004fe20000010000 */
[----:B------:R-:W-:Y:S01]  /*50e0*/  F2FP.BF16.F32.PACK_AB R164, R195, R176 ;  /* 0x000000b0c3a4723e */ /* 0x000fe200000010ff */
[----:B------:R-:W-:Y:S01]  /*50f0*/  FMUL.FTZ R33, R33, R12 ;  /* 0x0000000c21217220 */ /* 0x000fe20000410000 */
[----:B------:R-:W-:Y:S01]  /*5100*/  F2FP.BF16.F32.PACK_AB R168, R185, R180 ;  /* 0x000000b4b9a8723e */ /* 0x000fe200000010ff */
[-C--:B------:R-:W-:Y:S01]  /*5110*/  FMUL.FTZ R36, R36, R12.reuse ;  /* 0x0000000c24247220 */ /* 0x080fe20000410000 */
[-C--:B------:R-:W-:Y:S01]  /*5120*/  FMUL.FTZ R37, R37, R12.reuse ;  /* 0x0000000c25257220 */ /* 0x080fe20000410000 */
[-C--:B------:R-:W-:Y:S01]  /*5130*/  FMUL.FTZ R40, R40, R12.reuse ;  /* 0x0000000c28287220 */ /* 0x080fe20000410000 */
[----:B------:R-:W2:Y:S01]  /*5140*/  MUFU.EX2 R189, R189 ;  /* 0x000000bd00bd7308 */ /* 0x000ea20000000800 */
[----:B---3--:R-:W-:Y:S01]  /*5150*/  FADD.FTZ R17, R23, R16 ;  /* 0x0000001017117221 */ /* 0x008fe20000010000 */
        /* <DEDUP_REMOVED lines=54> */
[-C--:B------:R-:W-:Y:S01]  /*54c0*/  FMUL.FTZ R117, R117, R12.reuse ;  /* 0x0000000c75757220 */ /* 0x080fe20000410000 */
[C---:B----4-:R-:W-:Y:S01]  /*54d0*/  FADD.FTZ R7, R22.reuse, R7 ;  /* 0x0000000716077221 */ /* 0x050fe20000010000 */
[----:B------:R-:W-:Y:S01]  /*54e0*/  F2FP.BF16.F32.PACK_AB R175, R22, R175 ;  /* 0x000000af16af723e */ /* 0x000fe200000010ff */
[-C--:B------:R-:W-:Y:S01]  /*54f0*/  FMUL.FTZ R120, R120, R12.reuse ;  /* 0x0000000c78787220 */ /* 0x080fe20000410000 */
[-C--:B------:R-:W-:Y:S01]  /*5500*/  FMUL.FTZ R121, R121, R12.reuse ;  /* 0x0000000c79797220 */ /* 0x080fe20000410000 */
[-C--:B------:R-:W-:Y:S01]  /*5510*/  FMUL.FTZ R124, R124, R12.reuse ;  /* 0x0000000c7c7c7220 */ /* 0x080fe20000410000 */
[-C--:B------:R-:W-:Y:S01]  /*5520*/  FMUL.FTZ R125, R125, R12.reuse ;  /* 0x0000000c7d7d7220 */ /* 0x080fe20000410000 */
[-C--:B------:R-:W-:Y:S01]  /*5530*/  FMUL.FTZ R128, R128, R12.reuse ;  /* 0x0000000c80807220 */ /* 0x080fe20000410000 */
[----:B------:R-:W-:Y:S01]  /*5540*/  FMUL.FTZ R129, R129, R12 ;  /* 0x0000000c81817220 */ /* 0x000fe20000410000 */
        /* <DEDUP_REMOVED lines=12> */
[----:B-1----:R-:W-:Y:S06]  /*5610*/  @!P0 BRA `(.L_x_13104) ;  /* 0x0000000000048947 */ /* 0x002fec0003800000 */
[----:B------:R-:W-:Y:S01]  /*5620*/  BPT.TRAP 0x1 ;  /* 0x000000040000795c */ /* 0x000fe20000300000 */
.L_x_13104:
[----:B------:R1:W2:Y:S01]  /*5630*/  SYNCS.PHASECHK.TRANS64.TRYWAIT P3, [UR29+0x22850], R10 ;  /* 0x0228500aff0075a7 */ /* 0x0002a2000806015d */
[----:B------:R-:W-:Y:S05]  /*5640*/  @!P0 BRA `(.L_x_13105) ;  /* 0x0000000000048947 */ /* 0x000fea0003800000 */
[----:B------:R-:W-:Y:S01]  /*5650*/  BPT.TRAP 0x1 ;  /* 0x000000040000795c */ /* 0x000fe20000300000 */
.L_x_13105:
[----:B--2---:R-:W-:Y:S05]  /*5660*/  @P3 BRA `(.L_x_13106) ;  /* 0x0000000000083947 */ /* 0x004fea0003800000 */
[----:B------:R-:W2:Y:S02]  /*5670*/  SYNCS.PHASECHK.TRANS64.TRYWAIT P3, [UR29+0x22850], R10 ;  /* 0x0228500aff0075a7 */ /* 0x000ea4000806015d */
[----:B--2---:R-:W-:Y:S05]  /*5680*/  @!P3 BRA `(.L_x_13107) ;  /* 0x0000008c0020b947 */ /* 0x004fea0003800000 */
.L_x_13106:
[----:B------:R3:W-:Y:S01]  /*5690*/  BAR.SYNC.DEFER_BLOCKING R0, 0x100 ;  /* 0x000400000000751d */ /* 0x0007e20000010000 */
[----:B------:R-:W-:Y:S01]  /*56a0*/  UIMAD UR14, UR5, 0xc00, UR24 ;  /* 0x00000c00050e78a4 */ /* 0x000fe2000f8e0218 */
[----:B--2---:R-:W-:Y:S01]  /*56b0*/  @!P2 VIADD R177, R177, 0x22860 ;  /* 0x00022860b1b1a836 */ /* 0x004fe20000000000 */
[----:B------:R-:W-:Y:S01]  /*56c0*/  UISETP.GT.AND UP1, UPT, UR26, UR25, UPT ;  /* 0x000000191a00728c */ /* 0x000fe2000bf24270 */
[----:B------:R-:W-:Y:S01]  /*56d0*/  IMAD.MOV.U32 R11, RZ, RZ, R5 ;  /* 0x000000ffff0b7224 */ /* 0x000fe200078e0005 */
[----:B------:R-:W-:Y:S01]  /*56e0*/  UIADD3 UR26, UR26, -0x1, URZ ;  /* 0xffffffff1a1a7890 */ /* 0x000fe2000fffe03f */
[----:B------:R-:W-:Y:S01]  /*56f0*/  MOV R12, R8 ;  /* 0x00000008000c7202 */ /* 0x000fe20000000f00 */
[----:B------:R-:W-:Y:S01]  /*5700*/  UMOV UR11, 0x40000040 ;  /* 0x40000040000b7882 */ /* 0x000fe20000000000 */
[----:B------:R-:W-:Y:S01]  /*5710*/  UMOV UR10, UR14 ;  /* 0x0000000e000a7c82 */ /* 0x000fe20008000000 */
[----:B------:R-:W-:Y:S02]  /*5720*/  PLOP3.LUT P3, PT, PT, PT, UP1, 0x80, 0x0 ;  /* 0x000000000000781c */ /* 0x000fe40003f6f018 */
[----:B------:R-:W-:Y:S01]  /*5730*/  @!P2 PRMT R177, RZ, 0x654, R177 ;  /* 0x00000654ffb1a816 */ /* 0x000fe200000000b1 */
        /* <DEDUP_REMOVED lines=35> */
.L_x_13099:
[----:B------:R-:W-:-:S06]  /*5970*/  UISETP.GE.AND UP0, UPT, UR26, UR38, UPT ;  /* 0x000000261a00728c */ /* 0x000fcc000bf06270 */
[----:B------:R-:W-:-:S13]  /*5980*/  PLOP3.LUT P1, PT, PT, PT, UP0, 0x80, 0x0 ;  /* 0x000000000000781c */ /* 0x000fda0003f2f008 */
[----:B------:R-:W-:Y:S05]  /*5990*/  @!P1 BRA `(.L_x_13109) ;  /* 0x0000001c00249947 */ /* 0x000fea0003800000 */
[----:B01----:R-:W-:Y:S01]  /*59a0*/  IMAD.MOV.U32 R10, RZ, RZ, R5 ;  /* 0x000000ffff0a7224 */ /* 0x003fe200078e0005 */
[----:B------:R-:W-:Y:S01]  /*59b0*/  ULDC UR7, c[0x0][0x988] ;  /* 0x0002620000077ab9 */ /* 0x000fe20000000800 */
[----:B------:R-:W-:-:S07]  /*59c0*/  IMAD.MOV.U32 R11, RZ, RZ, R8 ;  /* 0x000000ffff0b7224 */ /* 0x000fce00078e0008 */
.L_x_13118:
[----:B------:R-:W-:-:S04]  /*59d0*/  UIADD3 UR5, UR5, 0x1, URZ ;  /* 0x0000000105057890 */ /* 0x000fc8000fffe03f */
[----:B------:R-:W-:-:S04]  /*59e0*/  UISETP.NE.AND UP0, UPT, UR5, 0x2, UPT ;  /* 0x000000020500788c */ /* 0x000fc8000bf05270 */
[----:B------:R-:W-:Y:S02]  /*59f0*/  USEL UR10, URZ, 0x1, UP0 ;  /* 0x000000013f0a7887 */ /* 0x000fe40008000000 */
[----:B------:R-:W-:Y:S02]  /*5a00*/  USEL UR5, UR5, URZ, UP0 ;  /* 0x0000003f05057287 */ /* 0x000fe40008000000 */
[----:B------:R-:W-:Y:S01]  /*5a10*/  ULOP3.LUT UR4, UR4, UR10, URZ, 0x3c, !UPT ;  /* 0x0000000a04047292 */ /* 0x000fe2000f8e3c3f */
[----:B01--4-:R-:W-:Y:S11]  /*5a20*/  @!P0 BRA `(.L_x_13110) ;  /* 0x0000000000048947 */ /* 0x013ff60003800000 */
[----:B------:R-:W-:Y:S01]  /*5a30*/  BPT.TRAP 0x1 ;  /* 0x000000040000795c */ /* 0x000fe20000300000 */
.L_x_13110:
[----:B------:R-:W-:Y:S01]  /*5a40*/  ULEA UR25, UR5, UR39, 0x3 ;  /* 0x0000002705197291 */ /* 0x000fe2000f8e183f */
[----:B------:R-:W-:-:S05]  /*5a50*/  IMAD.U32 R3, RZ, RZ, UR4 ;  /* 0x00000004ff037e24 */ /* 0x000fca000f8e00ff */
[----:B------:R-:W-:-:S04]  /*5a60*/  SHF.L.U32 R3, R3, 0x1f, RZ ;  /* 0x0000001f03037819 */ /* 0x000fc800000006ff */
[----:B------:R0:W1:Y:S01]  /*5a70*/  SYNCS.PHASECHK.TRANS64.TRYWAIT P1, [UR25+0x22830], R3 ;  /* 0x02283003ff0075a7 */ /* 0x0000620008020159 */
[----:B------:R-:W-:Y:S05]  /*5a80*/  @!P0 BRA `(.L_x_13111) ;  /* 0x0000000000048947 */ /* 0x000fea0003800000 */
[----:B------:R-:W-:Y:S01]  /*5a90*/  BPT.TRAP 0x1 ;  /* 0x000000040000795c */ /* 0x000fe20000300000 */
.L_x_13111:
[----:B-1----:R-:W-:Y:S05]  /*5aa0*/  @P1 BRA `(.L_x_13112) ;  /* 0x0000000000081947 */ /* 0x002fea0003800000 */
[----:B------:R-:W1:Y:S02]  /*5ab0*/  SYNCS.PHASECHK.TRANS64.TRYWAIT P1, [UR25+0x22830], R3 ;  /* 0x02283003ff0075a7 */ /* 0x000e640008020159 */
[----:B-1----:R-:W-:Y:S05]  /*5ac0*/  @!P1 BRA `(.L_x_13113) ;  /* 0x0000008800249947 */ /* 0x002fea0003800000 */
.L_x_13112:
[----:B------:R-:W-:Y:S01]  /*5ad0*/  UIMAD UR10, UR5, 0x300, UR6 ;  /* 0x00000300050a78a4 */ /* 0x000fe2000f8e0206 */
[----:B---3--:R-:W-:Y:S01]  /*5ae0*/  WARPGROUP.ARRIVE ;  /* 0x00000000000079c5 */ /* 0x008fe20000000000 */
        /* <DEDUP_REMOVED lines=70> */
[----:B------:R-:W2:Y:S01]  /*5f50*/  MUFU.EX2 R13, R13 ;  /* 0x0000000d000d7308 */ /* 0x000ea20000000800 */
[--C-:B------:R-:W-:Y:S01]  /*5f60*/  FFMA.FTZ R21, R169, UR7, -R14.reuse ;  /* 0x00000007a9157c23 */ /* 0x100fe2000801080e */
[--C-:B------:R-:W-:Y:S01]  /*5f70*/  FFMA.FTZ R23, R173, UR7, -R14.reuse ;  /* 0x00000007ad177c23 */ /* 0x100fe2000801080e */
[----:B------:R-:W-:Y:S01]  /*5f80*/  FMNMX.FTZ R12, R166, R5, !PT ;  /* 0x00000005a60c7209 */ /* 0x000fe20007810000 */
[--C-:B------:R-:W-:Y:S01]  /*5f90*/  FFMA.FTZ R157, R181, UR7, -R14.reuse ;  /* 0x00000007b59d7c23 */ /* 0x100fe2000801080e */
[--C-:B------:R-:W-:Y:S01]  /*5fa0*/  FFMA.FTZ R168, R184, UR7, -R14.reuse ;  /* 0x00000007b8a87c23 */ /* 0x100fe2000801080e */
[----:B------:R-:W-:Y:S01]  /*5fb0*/  FFMA.FTZ R165, R189, UR7, -R14 ;  /* 0x00000007bda57c23 */ /* 0x000fe2000801080e */
[----:B------:R-:W-:Y:S01]  /*5fc0*/  FMNMX.FTZ R5, R167, R12, !PT ;  /* 0x0000000ca7057209 */ /* 0x000fe20007810000 */
[----:B------:R3:W-:Y:S01]  /*5fd0*/  MUFU.EX2 R4, R16 ;  /* 0x0000001000047308 */ /* 0x0007e20000000800 */
[----:B-1----:R-:W-:Y:S01]  /*5fe0*/  FFMA.FTZ R6, R11, R6, R152 ;  /* 0x000000060b067223 */ /* 0x002fe20000010098 */
[--C-:B------:R-:W-:Y:S01]  /*5ff0*/  FFMA.FTZ R169, R193, UR7, -R14.reuse ;  /* 0x00000007c1a97c23 */ /* 0x100fe2000801080e */
[----:B------:R-:W-:Y:S01]  /*6000*/  FMNMX.FTZ R12, R170, R5, !PT ;  /* 0x00000005aa0c7209 */ /* 0x000fe20007810000 */
[--C-:B------:R-:W-:Y:S01]  /*6010*/  FFMA.FTZ R173, R197, UR7, -R14.reuse ;  /* 0x00000007c5ad7c23 */ /* 0x100fe2000801080e */
[-C--:B------:R-:W-:Y:S01]  /*6020*/  FMUL.FTZ R24, R24, R11.reuse ;  /* 0x0000000b18187220 */ /* 0x080fe20000410000 */
[-C--:B------:R-:W-:Y:S01]  /*6030*/  FMUL.FTZ R25, R25, R11.reuse ;  /* 0x0000000b19197220 */ /* 0x080fe20000410000 */
[----:B------:R-:W-:Y:S01]  /*6040*/  FMNMX.FTZ R5, R171, R12, !PT ;  /* 0x0000000cab057209 */ /* 0x000fe20007810000 */
[----:B------:R-:W-:Y:S01]  /*6050*/  MUFU.EX2 R15, R15 ;  /* 0x0000000f000f7308 */ /* 0x000fe20000000800 */
[-C--:B------:R-:W-:Y:S01]  /*6060*/  FMUL.FTZ R28, R28, R11.reuse ;  /* 0x0000000b1c1c7220 */ /* 0x080fe20000410000 */
[----:B------:R-:W-:Y:S01]  /*6070*/  FMUL.FTZ R29, R29, R11 ;  /* 0x0000000b1d1d7220 */ /* 0x000fe20000410000 */
[----:B------:R-:W-:Y:S01]  /*6080*/  FMNMX.FTZ R12, R174, R5, !PT ;  /* 0x00000005ae0c7209 */ /* 0x000fe20007810000 */
[-C--:B------:R-:W-:Y:S01]  /*6090*/  FMUL.FTZ R32, R32, R11.reuse ;  /* 0x0000000b20207220 */ /* 0x080fe20000410000 */
        /* <DEDUP_REMOVED lines=14> */
[----:B---3--:R-:W-:Y:S01]  /*6180*/  FMNMX.FTZ R16, R182, R5, !PT ;  /* 0x00000005b6107209 */ /* 0x008fe20007810000 */
[-C--:B------:R-:W-:Y:S01]  /*6190*/  FMUL.FTZ R52, R52, R11.reuse ;  /* 0x0000000b34347220 */ /* 0x080fe20000410000 */
[-C--:B------:R-:W-:Y:S01]  /*61a0*/  FMUL.FTZ R53, R53, R11.reuse ;  /* 0x0000000b35357220 */ /* 0x080fe20000410000 */
[-C--:B------:R-:W-:Y:S01]  /*61b0*/  FMUL.FTZ R56, R56, R11.reuse ;  /* 0x0000000b38387220 */ /* 0x080fe20000410000 */
[----:B------:R-:W-:Y:S01]  /*61c0*/  FMNMX.FTZ R5, R183, R16, !PT ;  /* 0x00000010b7057209 */ /* 0x000fe20007810000 */
[----:B------:R1:W-:Y:S01]  /*61d0*/  MUFU.EX2 R12, R164 ;  /* 0x000000a4000c7308 */ /* 0x0003e20000000800 */
[-C--:B------:R-:W-:Y:S01]  /*61e0*/  FMUL.FTZ R57, R57, R11.reuse ;  /* 0x0000000b39397220 */ /* 0x080fe20000410000 */
[----:B------:R-:W-:Y:S01]  /*61f0*/  FMUL.FTZ R60, R60, R11 ;  /* 0x0000000b3c3c7220 */ /* 0x000fe20000410000 */
[----:B------:R-:W-:Y:S01]  /*6200*/  FMNMX.FTZ R16, R186, R5, !PT ;  /* 0x00000005ba107209 */ /* 0x000fe20007810000 */
[-C--:B------:R-:W-:Y:S01]  /*6210*/  FMUL.FTZ R61, R61, R11.reuse ;  /* 0x0000000b3d3d7220 */ /* 0x080fe20000410000 */
[-C--:B------:R-:W-:Y:S01]  /*6220*/  FMUL.FTZ R64, R64, R11.reuse ;  /* 0x0000000b40407220 */ /* 0x080fe20000410000 */
[-C--:B------:R-:W-:Y:S01]  /*6230*/  FMUL.FTZ R65, R65, R11.reuse ;  /* 0x0000000b41417220 */ /* 0x080fe20000410000 */
[----:B------:R-:W-:Y:S01]  /*6240*/  FMNMX.FTZ R5, R187, R16, !PT ;  /* 0x00000010bb057209 */ /* 0x000fe20007810000 */
[----:B------:R-:W3:Y:S01]  /*6250*/  MUFU.EX2 R19, R19 ;  /* 0x0000001300137308 */ /* 0x000ee20000000800 */
[--C-:B-1----:R-:W-:Y:S01]  /*6260*/  FFMA.FTZ R164, R176, UR7, -R14.reuse ;  /* 0x00000007b0a47c23 */ /* 0x102fe2000801080e */
        /* <DEDUP_REMOVED lines=22> */
[----:B------:R1:W-:Y:S01]  /*63d0*/  MUFU.EX2 R16, R172 ;  /* 0x000000ac00107308 */ /* 0x0003e20000000800 */
[--C-:B------:R-:W-:Y:S01]  /*63e0*/  FFMA.FTZ R18, R180, UR7, -R14.reuse ;  /* 0x00000007b4127c23 */ /* 0x100fe2000801080e */
[-C--:B------:R-:W-:Y:S01]  /*63f0*/  FMUL.FTZ R96, R96, R11.reuse ;  /* 0x0000000b60607220 */ /* 0x080fe20000410000 */
[-C--:B------:R-:W-:Y:S01]  /*6400*/  FMUL.FTZ R97, R97, R11.reuse ;  /* 0x0000000b61617220 */ /* 0x080fe20000410000 */
[----:B------:R-:W4:Y:S01]  /*6410*/  SHFL.BFLY PT, R20, R5, 0x2, 0x1f ;  /* 0x0c401f0005147f89 */ /* 0x000f2200000e0000 */
[-C--:B------:R-:W-:Y:S01]  /*6420*/  FMUL.FTZ R100, R100, R11.reuse ;  /* 0x0000000b64647220 */ /* 0x080fe20000410000 */
[-C--:B------:R-:W-:Y:S01]  /*6430*/  FMUL.FTZ R101, R101, R11.reuse ;  /* 0x0000000b65657220 */ /* 0x080fe20000410000 */
[-C--:B------:R-:W-:Y:S01]  /*6440*/  FMUL.FTZ R104, R104, R11.reuse ;  /* 0x0000000b68687220 */ /* 0x080fe20000410000 */
[----:B------:R-:W-:Y:S01]  /*6450*/  MUFU.EX2 R23, R23 ;  /* 0x0000001700177308 */ /* 0x000fe20000000800 */
[--C-:B-1----:R-:W-:Y:S01]  /*6460*/  FFMA.FTZ R172, R192, UR7, -R14.reuse ;  /* 0x00000007c0ac7c23 */ /* 0x102fe2000801080e */
        /* <DEDUP_REMOVED lines=18> */
[----:B----4-:R-:W-:Y:S01]  /*6590*/  FMNMX.FTZ R22, R5, R20, !PT ;  /* 0x0000001405167209 */ /* 0x010fe20007810000 */
[----:B------:R-:W-:Y:S01]  /*65a0*/  FFMA.FTZ R20, R188, UR7, -R14 ;  /* 0x00000007bc147c23 */ /* 0x000fe2000801080e */
[-C--:B------:R-:W-:Y:S01]  /*65b0*/  FMUL.FTZ R137, R137, R11.reuse ;  /* 0x0000000b89897220 */ /* 0x080fe20000410000 */
[-C--:B------:R-:W-:Y:S01]  /*65c0*/  FMUL.FTZ R140, R140, R11.reuse ;  /* 0x0000000b8c8c7220 */ /* 0x080fe20000410000 */
[----:B------:R-:W-:Y:S01]  /*65d0*/  MUFU.EX2 R18, R18 ;  /* 0x0000001200127308 */ /* 0x000fe20000000800 */
[----:B------:R-:W1:Y:S01]  /*65e0*/  SHFL.BFLY PT, R5, R22, 0x1, 0x1f ;  /* 0x0c201f0016057f89 */ /* 0x000e6200000e0000 */
[-C--:B------:R-:W-:Y:S01]  /*65f0*/  FMUL.FTZ R141, R141, R11.reuse ;  /* 0x0000000b8d8d7220 */ /* 0x080fe20000410000 */
[-C--:B------:R-:W-:Y:S01]  /*6600*/  FMUL.FTZ R144, R144, R11.reuse ;  /* 0x0000000b90907220 */ /* 0x080fe20000410000 */
[-C--:B------:R-:W-:Y:S01]  /*6610*/  FMUL.FTZ R145, R145, R11.reuse ;  /* 0x0000000b91917220 */ /* 0x080fe20000410000 */
[-C--:B------:R-:W-:Y:S01]  /*6620*/  FMUL.FTZ R148, R148, R11.reuse ;  /* 0x0000000b94947220 */ /* 0x080fe20000410000 */
[----:B------:R-:W-:Y:S01]  /*6630*/  FMUL.FTZ R149, R149, R11 ;  /* 0x0000000b95957220 */ /* 0x000fe20000410000 */
[----:B--2---:R-:W-:Y:S01]  /*6640*/  F2FP.BF16.F32.PACK_AB R152, R13, R152 ;  /* 0x000000980d98723e */ /* 0x004fe200000010ff */
[----:B------:R-:W-:Y:S08]  /*6650*/  MUFU.EX2 R157, R157 ;  /* 0x0000009d009d7308 */ /* 0x000ff00000000800 */
[----:B------:R-:W-:Y:S08]  /*6660*/  MUFU.EX2 R168, R168 ;  /* 0x000000a800a87308 */ /* 0x000ff00000000800 */
[----:B------:R-:W-:Y:S01]  /*6670*/  MUFU.EX2 R161, R161 ;  /* 0x000000a100a17308 */ /* 0x000fe20000000800 */
[----:B-1----:R-:W-:-:S05]  /*6680*/  FMNMX.FTZ R5, R22, R5, !PT ;  /* 0x0000000516057209 */ /* 0x002fca0007810000 */
[C---:B------:R-:W-:Y:S01]  /*6690*/  FADD.FTZ R10, -R5.reuse, R10 ;  /* 0x0000000a050a7221 */ /* 0x040fe20000010100 */
[----:B------:R-:W-:Y:S01]  /*66a0*/  FMUL.FTZ R185, R5, UR7 ;  /* 0x0000000705b97c20 */ /* 0x000fe20008410000 */
[----:B------:R1:W-:Y:S02]  /*66b0*/  MUFU.EX2 R22, R196 ;  /* 0x000000c400167308 */ /* 0x0003e40000000800 */
[----:B------:R-:W-:Y:S01]  /*66c0*/  FMUL.FTZ R10, R10, UR7 ;  /* 0x000000070a0a7c20 */ /* 0x000fe20008410000 */
[--C-:B------:R-:W-:Y:S01]  /*66d0*/  FFMA.FTZ R177, R154, UR7, -R185.reuse ;  /* 0x000000079ab17c23 */ /* 0x100fe200080108b9 */
[--C-:B------:R-:W-:Y:S01]  /*66e0*/  FFMA.FTZ R14, R155, UR7, -R185.reuse ;  /* 0x000000079b0e7c23 */ /* 0x100fe200080108b9 */
[--C-:B------:R-:W-:Y:S01]  /*66f0*/  FFMA.FTZ R155, R158, UR7, -R185.reuse ;  /* 0x000000079e9b7c23 */ /* 0x100fe200080108b9 */
[--C-:B------:R-:W-:Y:S01]  /*6700*/  FFMA.FTZ R176, R159, UR7, -R185.reuse ;  /* 0x000000079fb07c23 */ /* 0x100fe200080108b9 */
[--C-:B------:R-:W-:Y:S01]  /*6710*/  FFMA.FTZ R159, R162, UR7, -R185.reuse ;  /* 0x00000007a29f7c23 */ /* 0x100fe200080108b9 */
[----:B------:R-:W-:Y:S01]  /*6720*/  MUFU.EX2 R10, R10 ;  /* 0x0000000a000a7308 */ /* 0x000fe20000000800 */
[--C-:B-1----:R-:W-:Y:S01]  /*6730*/  FFMA.FTZ R196, R187, UR7, -R185.reuse ;  /* 0x00000007bbc47c23 */ /* 0x102fe200080108b9 */
[----:B------:R-:W-:Y:S01]  /*6740*/  FADD.FTZ R187, R13, R6 ;  /* 0x000000060dbb7221 */ /* 0x000fe20000010000 */
[--C-:B------:R-:W-:Y:S01]  /*6750*/  FFMA.FTZ R180, R163, UR7, -R185.reuse ;  /* 0x00000007a3b47c23 */ /* 0x100fe200080108b9 */
[----:B------:R-:W-:Y:S01]  /*6760*/  FFMA.FTZ R163, R166, UR7, -R185 ;  /* 0x00000007a6a37c23 */ /* 0x000fe200080108b9 */
[----:B---3--:R-:W-:Y:S01]  /*6770*/  F2FP.BF16.F32.PACK_AB R158, R19, R12 ;  /* 0x0000000c139e723e */ /* 0x008fe200000010ff */
[----:B------:R-:W-:Y:S01]  /*6780*/  FADD.FTZ R6, R4, R187 ;  /* 0x000000bb04067221 */ /* 0x000fe20000010000 */
[--C-:B------:R-:W-:Y:S01]  /*6790*/  FFMA.FTZ R184, R167, UR7, -R185.reuse ;  /* 0x00000007a7b87c23 */ /* 0x100fe200080108b9 */
[----:B------:R-:W1:Y:S01]  /*67a0*/  MUFU.EX2 R177, R177 ;  /* 0x000000b100b17308 */ /* 0x000e620000000800 */
[--C-:B------:R-:W-:Y:S01]  /*67b0*/  FFMA.FTZ R167, R170, UR7, -R185.reuse ;  /* 0x00000007aaa77c23 */ /* 0x100fe200080108b9 */
[----:B------:R-:W-:Y:S01]  /*67c0*/  FADD.FTZ R187, R15, R6 ;  /* 0x000000060fbb7221 */ /* 0x000fe20000010000 */
[--C-:B------:R-:W-:Y:S01]  /*67d0*/  FFMA.FTZ R188, R171, UR7, -R185.reuse ;  /* 0x00000007abbc7c23 */ /* 0x100fe200080108b9 */
[--C-:B------:R-:W-:Y:S01]  /*67e0*/  FFMA.FTZ R171, R174, UR7, -R185.reuse ;  /* 0x00000007aeab7c23 */ /* 0x100fe200080108b9 */
[----:B------:R-:W-:Y:S01]  /*67f0*/  FFMA.FTZ R192, R175, UR7, -R185 ;  /* 0x00000007afc07c23 */ /* 0x000fe200080108b9 */
[----:B------:R-:W-:Y:S01]  /*6800*/  FADD.FTZ R6, R156, R187 ;  /* 0x000000bb9c067221 */ /* 0x000fe20000010000 */
[--C-:B------:R-:W-:Y:S01]  /*6810*/  FFMA.FTZ R175, R178, UR7, -R185.reuse ;  /* 0x00000007b2af7c23 */ /* 0x100fe200080108b9 */
[----:B------:R-:W2:Y:S01]  /*6820*/  MUFU.EX2 R14, R14 ;  /* 0x0000000e000e7308 */ /* 0x000ea20000000800 */
[--C-:B------:R-:W-:Y:S01]  /*6830*/  FFMA.FTZ R178, R179, UR7, -R185.reuse ;  /* 0x00000007b3b27c23 */ /* 0x100fe200080108b9 */
[----:B------:R-:W-:Y:S01]  /*6840*/  FADD.FTZ R187, R17, R6 ;  /* 0x0000000611bb7221 */ /* 0x000fe20000010000 */
[--C-:B------:R-:W-:Y:S01]  /*6850*/  FFMA.FTZ R179, R182, UR7, -R185.reuse ;  /* 0x00000007b6b37c23 */ /* 0x100fe200080108b9 */
[--C-:B------:R-:W-:Y:S01]  /*6860*/  FFMA.FTZ R182, R183, UR7, -R185.reuse ;  /* 0x00000007b7b67c23 */ /* 0x100fe200080108b9 */
[----:B------:R-:W-:Y:S01]  /*6870*/  FFMA.FTZ R181, R186, UR7, -R185 ;  /* 0x00000007bab57c23 */ /* 0x000fe200080108b9 */
[----:B------:R-:W-:Y:S01]  /*6880*/  FADD.FTZ R6, R12, R187 ;  /* 0x000000bb0c067221 */ /* 0x000fe20000010000 */
[----:B------:R-:W-:Y:S01]  /*6890*/  FFMA.FTZ R183, R190, UR7, -R185 ;  /* 0x00000007beb77c23 */ /* 0x000fe200080108b9 */
[----:B------:R-:W3:Y:S01]  /*68a0*/  MUFU.EX2 R155, R155 ;  /* 0x0000009b009b7308 */ /* 0x000ee20000000800 */
[----:B-1----:R-:W-:Y:S01]  /*68b0*/  FFMA.FTZ R7, R10, R7, R177 ;  /* 0x000000070a077223 */ /* 0x002fe200000100b1 */
[----:B------:R-:W-:Y:S01]  /*68c0*/  FADD.FTZ R187, R19, R6 ;  /* 0x0000000613bb7221 */ /* 0x000fe20000010000 */
[----:B------:R-:W-:-:S02]  /*68d0*/  IMAD.U32 R186, RZ, RZ, UR25 ;  /* 0x00000019ffba7e24 */ /* 0x000fc4000f8e00ff */
[--C-:B------:R-:W-:Y:S01]  /*68e0*/  FFMA.FTZ R190, R191, UR7, -R185.reuse ;  /* 0x00000007bfbe7c23 */ /* 0x100fe200080108b9 */
[----:B------:R-:W-:Y:S01]  /*68f0*/  FFMA.FTZ R194, R194, UR7, -R185 ;  /* 0x00000007c2c27c23 */ /* 0x000fe200080108b9 */
[----:B------:R-:W-:Y:S01]  /*6900*/  FADD.FTZ R6, R160, R187 ;  /* 0x000000bba0067221 */ /* 0x000fe20000010000 */
[----:B------:R-:W-:Y:S01]  /*6910*/  @!P2 VIADD R154, R186, 0x22840 ;  /* 0x00022840ba9aa836 */ /* 0x000fe20000000000 */
[----:B------:R-:W1:Y:S01]  /*6920*/  MUFU.EX2 R176, R176 ;  /* 0x000000b000b07308 */ /* 0x000e620000000800 */
[----:B--2---:R-:W-:Y:S01]  /*6930*/  FADD.FTZ R12, R14, R7 ;  /* 0x000000070e0c7221 */ /* 0x004fe20000010000 */
[----:B------:R-:W-:Y:S01]  /*6940*/  FADD.FTZ R187, R21, R6 ;  /* 0x0000000615bb7221 */ /* 0x000fe20000010000 */
[--C-:B------:R-:W-:Y:S01]  /*6950*/  FFMA.FTZ R195, R195, UR7, -R185.reuse ;  /* 0x00000007c3c37c23 */ /* 0x100fe200080108b9 */
[----:B------:R-:W-:Y:S01]  /*6960*/  @!P2 PRMT R154, RZ, 0x654, R154 ;  /* 0x00000654ff9aa816 */ /* 0x000fe2000000009a */
[----:B------:R-:W-:Y:S01]  /*6970*/  FFMA.FTZ R198, R198, UR7, -R185 ;  /* 0x00000007c6c67c23 */ /* 0x000fe200080108b9 */
[----:B------:R-:W-:Y:S01]  /*6980*/  FADD.FTZ R6, R16, R187 ;  /* 0x000000bb10067221 */ /* 0x000fe20000010000 */
[----:B------:R-:W-:Y:S01]  /*6990*/  FFMA.FTZ R199, R199, UR7, -R185 ;  /* 0x00000007c7c77c23 */ /* 0x000fe200080108b9 */
[----:B------:R-:W2:Y:S01]  /*69a0*/  MUFU.EX2 R159, R159 ;  /* 0x0000009f009f7308 */ /* 0x000ea20000000800 */
[----:B---3--:R-:W-:Y:S01]  /*69b0*/  FADD.FTZ R7, R155, R12 ;  /* 0x0000000c9b077221 */ /* 0x008fe20000010000 */
[----:B------:R-:W-:Y:S01]  /*69c0*/  FADD.FTZ R187, R23, R6 ;  /* 0x0000000617bb7221 */ /* 0x000fe20000010000 */
[----:B------:R3:W-:Y:S06]  /*69d0*/  BAR.ARV R9, 0x100 ;  /* 0x000400090000751d */ /* 0x0007ec0000002000 */
[----:B------:R-:W4:Y:S01]  /*69e0*/  MUFU.EX2 R180, R180 ;  /* 0x000000b400b47308 */ /* 0x000f220000000800 */
[----:B-1----:R-:W-:Y:S01]  /*69f0*/  FADD.FTZ R12, R176, R7 ;  /* 0x00000007b00c7221 */ /* 0x002fe20000010000 */
[----:B------:R-:W-:Y:S01]  /*6a00*/  FADD.FTZ R6, R164, R187 ;  /* 0x000000bba4067221 */ /* 0x000fe20000010000 */
[----:B------:R1:W-:Y:S01]  /*6a10*/  @!P2 SYNCS.ARRIVE.TRANS64.RED.A1T0 RZ, [R154+URZ], RZ ;  /* 0x000000ff9affa9a7 */ /* 0x0003e2000810043f */
[-C--:B------:R-:W-:Y:S01]  /*6a20*/  FMUL.FTZ R26, R26, R10.reuse ;  /* 0x0000000a1a1a7220 */ /* 0x080fe20000410000 */
[-C--:B------:R-:W-:Y:S01]  /*6a30*/  FMUL.FTZ R27, R27, R10.reuse ;  /* 0x0000000a1b1b7220 */ /* 0x080fe20000410000 */
[----:B------:R-:W-:Y:S01]  /*6a40*/  FADD.FTZ R187, R153, R6 ;  /* 0x0000000699bb7221 */ /* 0x000fe20000010000 */
[----:B------:R-:W-:Y:S01]  /*6a50*/  FMUL.FTZ R30, R30, R10 ;  /* 0x0000000a1e1e7220 */ /* 0x000fe20000410000 */
[----:B------:R-:W5:Y:S01]  /*6a60*/  MUFU.EX2 R163, R163 ;  /* 0x000000a300a37308 */ /* 0x000f620000000800 */
[----:B--2---:R-:W-:Y:S01]  /*6a70*/  FADD.FTZ R7, R159, R12 ;  /* 0x0000000c9f077221 */ /* 0x004fe20000010000 */
[----:B------:R-:W-:Y:S01]  /*6a80*/  FADD.FTZ R6, R18, R187 ;  /* 0x000000bb12067221 */ /* 0x000fe20000010000 */
[----:B-1----:R-:W-:Y:S01]  /*6a90*/  F2FP.BF16.F32.PACK_AB R154, R15, R4 ;  /* 0x000000040f9a723e */ /* 0x002fe200000010ff */
[-C--:B------:R-:W-:Y:S01]  /*6aa0*/  FMUL.FTZ R31, R31, R10.reuse ;  /* 0x0000000a1f1f7220 */ /* 0x080fe20000410000 */
[-C--:B------:R-:W-:Y:S01]  /*6ab0*/  FMUL.FTZ R34, R34, R10.reuse ;  /* 0x0000000a22227220 */ /* 0x080fe20000410000 */
[----:B------:R-:W-:Y:S01]  /*6ac0*/  FADD.FTZ R187, R157, R6 ;  /* 0x000000069dbb7221 */ /* 0x000fe20000010000 */
[-C--:B------:R-:W-:Y:S01]  /*6ad0*/  FMUL.FTZ R35, R35, R10.reuse ;  /* 0x0000000a23237220 */ /* 0x080fe20000410000 */
[----:B------:R-:W1:Y:S01]  /*6ae0*/  MUFU.EX2 R184, R184 ;  /* 0x000000b800b87308 */ /* 0x000e620000000800 */
[----:B----4-:R-:W-:Y:S01]  /*6af0*/  FADD.FTZ R12, R180, R7 ;  /* 0x00000007b40c7221 */ /* 0x010fe20000010000 */
[----:B------:R-:W-:Y:S01]  /*6b00*/  FADD.FTZ R6, R168, R187 ;  /* 0x000000bba8067221 */ /* 0x000fe20000010000 */
[-C--:B------:R-:W-:Y:S01]  /*6b10*/  FMUL.FTZ R38, R38, R10.reuse ;  /* 0x0000000a26267220 */ /* 0x080fe20000410000 */
[-C--:B------:R-:W-:Y:S01]  /*6b20*/  FMUL.FTZ R39, R39, R10.reuse ;  /* 0x0000000a27277220 */ /* 0x080fe20000410000 */
[-C--:B------:R-:W-:Y:S01]  /*6b30*/  FMUL.FTZ R42, R42, R10.reuse ;  /* 0x0000000a2a2a7220 */ /* 0x080fe20000410000 */
[----:B------:R-:W-:Y:S01]  /*6b40*/  FADD.FTZ R187, R161, R6 ;  /* 0x00000006a1bb7221 */ /* 0x000fe20000010000 */
        /* <DEDUP_REMOVED lines=74> */
[----:B----4-:R-:W-:Y:S01]  /*6ff0*/  FADD.FTZ R12, R182, R7 ;  /* 0x00000007b60c7221 */ /* 0x010fe20000010000 */
[----:B------:R-:W-:-:S02]  /*7000*/  F2FP.BF16.F32.PACK_AB R166, R157, R18 ;  /* 0x000000129da6723e */ /* 0x000fc400000010ff */
[----:B------:R-:W-:Y:S02]  /*7010*/  F2FP.BF16.F32.PACK_AB R157, R180, R159 ;  /* 0x0000009fb49d723e */ /* 0x000fe400000010ff */
[----:B------:R-:W-:Y:S02]  /*7020*/  F2FP.BF16.F32.PACK_AB R168, R161, R168 ;  /* 0x000000a8a1a8723e */ /* 0x000fe400000010ff */
[----:B------:R-:W4:Y:S01]  /*7030*/  MUFU.EX2 R20, R20 ;  /* 0x0000001400147308 */ /* 0x000f220000000800 */
[----:B-1----:R-:W-:Y:S01]  /*7040*/  FADD.FTZ R7, R181, R12 ;  /* 0x0000000cb5077221 */ /* 0x002fe20000010000 */
[----:B------:R-:W-:Y:S02]  /*7050*/  F2FP.BF16.F32.PACK_AB R159, R184, R163 ;  /* 0x000000a3b89f723e */ /* 0x000fe400000010ff */
[----:B------:R-:W-:Y:S02]  /*7060*/  F2FP.BF16.F32.PACK_AB R164, R153, R164 ;  /* 0x000000a499a4723e */ /* 0x000fe400000010ff */
[----:B------:R-:W-:-:S02]  /*7070*/  F2FP.BF16.F32.PACK_AB R161, R188, R167 ;  /* 0x000000a7bca1723e */ /* 0x000fc400000010ff */
[----:B------:R-:W1:Y:S01]  /*7080*/  MUFU.EX2 R183, R183 ;  /* 0x000000b700b77308 */ /* 0x000e620000000800 */
[----:B--2---:R-:W-:Y:S01]  /*7090*/  FADD.FTZ R12, R196, R7 ;  /* 0x00000007c40c7221 */ /* 0x004fe20000010000 */
[----:B------:R-:W-:Y:S02]  /*70a0*/  F2FP.BF16.F32.PACK_AB R163, R192, R171 ;  /* 0x000000abc0a3723e */ /* 0x000fe400000010ff */
[----:B------:R-:W-:Y:S02]  /*70b0*/  F2FP.BF16.F32.PACK_AB R156, R17, R156 ;  /* 0x0000009c119c723e */ /* 0x000fe400000010ff */
[----:B------:R-:W-:Y:S02]  /*70c0*/  F2FP.BF16.F32.PACK_AB R160, R21, R160 ;  /* 0x000000a015a0723e */ /* 0x000fe400000010ff */
[----:B------:R-:W2:Y:S01]  /*70d0*/  MUFU.EX2 R165, R165 ;  /* 0x000000a500a57308 */ /* 0x000ea20000000800 */
[----:B----4-:R-:W-:Y:S01]  /*70e0*/  FADD.FTZ R6, R20, R187 ;  /* 0x000000bb14067221 */ /* 0x010fe20000010000 */
[----:B------:R-:W-:-:S02]  /*70f0*/  F2FP.BF16.F32.PACK_AB R162, R23, R16 ;  /* 0x0000001017a2723e */ /* 0x000fc400000010ff */
[----:B------:R-:W-:Y:S02]  /*7100*/  F2FP.BF16.F32.PACK_AB R153, R14, R177 ;  /* 0x000000b10e99723e */ /* 0x000fe400000010ff */
[----:B------:R-:W-:Y:S02]  /*7110*/  F2FP.BF16.F32.PACK_AB R155, R176, R155 ;  /* 0x0000009bb09b723e */ /* 0x000fe400000010ff */
[----:B------:R-:W4:Y:S01]  /*7120*/  MUFU.EX2 R190, R190 ;  /* 0x000000be00be7308 */ /* 0x000f220000000800 */
[----:B-1----:R-:W-:Y:S01]  /*7130*/  FADD.FTZ R7, R183, R12 ;  /* 0x0000000cb7077221 */ /* 0x002fe20000010000 */
[----:B------:R-:W-:-:S06]  /*7140*/  F2FP.BF16.F32.PACK_AB R167, R182, R179 ;  /* 0x000000b3b6a7723e */ /* 0x000fcc00000010ff */
[----:B------:R-:W1:Y:S01]  /*7150*/  MUFU.EX2 R172, R172 ;  /* 0x000000ac00ac7308 */ /* 0x000e620000000800 */
[C---:B--2---:R-:W-:Y:S01]  /*7160*/  FADD.FTZ R11, R165.reuse, R6 ;  /* 0x00000006a50b7221 */ /* 0x044fe20000010000 */
[----:B------:R-:W-:Y:S02]  /*7170*/  F2FP.BF16.F32.PACK_AB R170, R165, R20 ;  /* 0x00000014a5aa723e */ /* 0x000fe400000010ff */
[----:B------:R-:W-:-:S04]  /*7180*/  F2FP.BF16.F32.PACK_AB R165, R178, R175 ;  /* 0x000000afb2a5723e */ /* 0x000fc800000010ff */
[----:B------:R-:W2:Y:S01]  /*7190*/  MUFU.EX2 R185, R194 ;  /* 0x000000c200b97308 */ /* 0x000ea20000000800 */
[C---:B----4-:R-:W-:Y:S01]  /*71a0*/  FADD.FTZ R12, R190.reuse, R7 ;  /* 0x00000007be0c7221 */ /* 0x050fe20000010000 */
[----:B------:R-:W-:-:S06]  /*71b0*/  F2FP.BF16.F32.PACK_AB R171, R190, R183 ;  /* 0x000000b7beab723e */ /* 0x000fcc00000010ff */
[----:B------:R-:W4:Y:S01]  /*71c0*/  MUFU.EX2 R169, R169 ;  /* 0x000000a900a97308 */ /* 0x000f220000000800 */
[----:B-1----:R-:W-:-:S07]  /*71d0*/  FADD.FTZ R6, R172, R11 ;  /* 0x0000000bac067221 */ /* 0x002fce0000010000 */
[----:B------:R-:W1:Y:S01]  /*71e0*/  MUFU.EX2 R4, R195 ;  /* 0x000000c300047308 */ /* 0x000e620000000800 */
[----:B--2---:R-:W-:-:S07]  /*71f0*/  FADD.FTZ R7, R185, R12 ;  /* 0x0000000cb9077221 */ /* 0x004fce0000010000 */
[----:B------:R-:W2:Y:S01]  /*7200*/  MUFU.EX2 R198, R198 ;  /* 0x000000c600c67308 */ /* 0x000ea20000000800 */
[C---:B----4-:R-:W-:Y:S01]  /*7210*/  FADD.FTZ R11, R169.reuse, R6 ;  /* 0x00000006a90b7221 */ /* 0x050fe20000010000 */
[----:B------:R-:W-:Y:S02]  /*7220*/  F2FP.BF16.F32.PACK_AB R172, R169, R172 ;  /* 0x000000aca9ac723e */ /* 0x000fe400000010ff */
[----:B------:R-:W-:Y:S01]  /*7230*/  F2FP.BF16.F32.PACK_AB R169, R196, R181 ;  /* 0x000000b5c4a9723e */ /* 0x000fe200000010ff */
[----:B------:R-:W-:-:S03]  /*7240*/  FADD.FTZ R6, R22, R11 ;  /* 0x0000000b16067221 */ /* 0x000fc60000010000 */
[----:B------:R-:W4:Y:S01]  /*7250*/  MUFU.EX2 R173, R173 ;  /* 0x000000ad00ad7308 */ /* 0x000f220000000800 */
[----:B-1----:R-:W-:-:S07]  /*7260*/  FADD.FTZ R7, R4, R7 ;  /* 0x0000000704077221 */ /* 0x002fce0000010000 */
[----:B------:R-:W1:Y:S01]  /*7270*/  MUFU.EX2 R199, R199 ;  /* 0x000000c700c77308 */ /* 0x000e620000000800 */
[----:B--2---:R-:W-:Y:S01]  /*7280*/  FADD.FTZ R10, R198, R7 ;  /* 0x00000007c60a7221 */ /* 0x004fe20000010000 */
[C---:B----4-:R-:W-:Y:S01]  /*7290*/  FADD.FTZ R6, R173.reuse, R6 ;  /* 0x00000006ad067221 */ /* 0x050fe20000010000 */
[----:B------:R-:W-:Y:S02]  /*72a0*/  F2FP.BF16.F32.PACK_AB R174, R173, R22 ;  /* 0x00000016adae723e */ /* 0x000fe400000010ff */
[----:B------:R-:W-:Y:S01]  /*72b0*/  F2FP.BF16.F32.PACK_AB R173, R4, R185 ;  /* 0x000000b904ad723e */ /* 0x000fe200000010ff */
[C---:B-1----:R-:W-:Y:S01]  /*72c0*/  FADD.FTZ R7, R199.reuse, R10 ;  /* 0x0000000ac7077221 */ /* 0x042fe20000010000 */
[----:B------:R-:W-:Y:S01]  /*72d0*/  F2FP.BF16.F32.PACK_AB R175, R199, R198 ;  /* 0x000000c6c7af723e */ /* 0x000fe200000010ff */
[----:B---3--:R-:W-:Y:S06]  /*72e0*/  @!P0 BRA `(.L_x_13114) ;  /* 0x0000000000048947 */ /* 0x008fec0003800000 */
[----:B------:R-:W-:Y:S01]  /*72f0*/  BPT.TRAP 0x1 ;  /* 0x000000040000795c */ /* 0x000fe20000300000 */
.L_x_13114:
[----:B------:R1:W2:Y:S01]  /*7300*/  SYNCS.PHASECHK.TRANS64.TRYWAIT P1, [UR25+0x22850], R3 ;  /* 0x02285003ff0075a7 */ /* 0x0002a20008020159 */
[----:B------:R-:W-:Y:S05]  /*7310*/  @!P0 BRA `(.L_x_13115) ;  /* 0x0000000000048947 */ /* 0x000fea0003800000 */
[----:B------:R-:W-:Y:S01]  /*7320*/  BPT.TRAP 0x1 ;  /* 0x000000040000795c */ /* 0x000fe20000300000 */
.L_x_13115:
[----:B--2---:R-:W-:Y:S05]  /*7330*/  @P1 BRA `(.L_x_13116) ;  /* 0x0000000000081947 */ /* 0x004fea0003800000 */
[----:B------:R-:W2:Y:S02]  /*7340*/  SYNCS.PHASECHK.TRANS64.TRYWAIT P1, [UR25+0x22850], R3 ;  /* 0x02285003ff0075a7 */ /* 0x000ea40008020159 */
[----:B--2---:R-:W-:Y:S05]  /*7350*/  @!P1 BRA `(.L_x_13117) ;  /* 0x0000007000189947 */ /* 0x004fea0003800000 */
.L_x_13116:
[----:B------:R4:W-:Y:S01]  /*7360*/  BAR.SYNC.DEFER_BLOCKING R0, 0x100 ;  /* 0x000400000000751d */ /* 0x0009e20000010000 */
[----:B------:R-:W-:Y:S01]  /*7370*/  UIMAD UR10, UR5, 0xc00, UR24 ;  /* 0x00000c00050a78a4 */ /* 0x000fe2000f8e0218 */
[----:B--2---:R-:W-:Y:S01]  /*7380*/  @!P2 VIADD R186, R186, 0x22860 ;  /* 0x00022860babaa836 */ /* 0x004fe20000000000 */
[----:B------:R-:W-:Y:S01]  /*7390*/  UISETP.GT.AND UP0, UPT, UR26, UR38, UPT ;  /* 0x000000261a00728c */ /* 0x000fe2000bf04270 */
[----:B------:R-:W-:Y:S01]  /*73a0*/  IMAD.MOV.U32 R10, RZ, RZ, R5 ;  /* 0x000000ffff0a7224 */ /* 0x000fe200078e0005 */
[----:B------:R-:W-:Y:S01]  /*73b0*/  UIADD3 UR14, UR10, 0x80, URZ ;  /* 0x000000800a0e7890 */ /* 0x000fe2000fffe03f */
[----:B------:R-:W-:Y:S01]  /*73c0*/  IMAD.MOV.U32 R11, RZ, RZ, R8 ;  /* 0x000000ffff0b7224 */ /* 0x000fe200078e0008 */
[----:B------:R-:W-:Y:S01]  /*73d0*/  UMOV UR11, 0x40000040 ;  /* 0x40000040000b7882 */ /* 0x000fe20000000000 */
[----:B------:R-:W-:Y:S01]  /*73e0*/  UMOV UR15, 0x40000040 ;  /* 0x40000040000f7882 */ /* 0x000fe20000000000 */
[----:B------:R-:W-:Y:S01]  /*73f0*/  PLOP3.LUT P1, PT, PT, PT, UP0, 0x80, 0x0 ;  /* 0x000000000000781c */ /* 0x000fe20003f2f008 */
[----:B------:R-:W-:Y:S01]  /*7400*/  UIADD3 UR26, UR26, -0x1, URZ ;  /* 0xffffffff1a1a7890 */ /* 0x000fe2000fffe03f */
        /* <DEDUP_REMOVED lines=34> */
.L_x_13109:
[----:B01----:R-:W0:Y:S01]  /*7630*/  SHFL.BFLY PT, R3, R6, 0x2, 0x1f ;  /* 0x0c401f0006037f89 */ /* 0x003e2200000e0000 */
[----:B------:R-:W-:-:S03]  /*7640*/  PLOP3.LUT P0, PT, PT, PT, PT, 0x8, 0x0 ;  /* 0x000000000000781c */ /* 0x000fc60003f0e170 */
[----:B------:R-:W1:Y:S01]  /*7650*/  SHFL.BFLY PT, R4, R7, 0x2, 0x1f ;  /* 0x0c401f0007047f89 */ /* 0x000e6200000e0000 */
[----:B0-----:R-:W-:Y:S01]  /*7660*/  FADD.FTZ R3, R3, R6 ;  /* 0x0000000603037221 */ /* 0x001fe20000010000 */
[----:B-1----:R-:W-:-:S04]  /*7670*/  FADD.FTZ R4, R4, R7 ;  /* 0x0000000704047221 */ /* 0x002fc80000010000 */
[----:B---34-:R-:W0:Y:S01]  /*7680*/  SHFL.BFLY PT, R0, R3, 0x1, 0x1f ;  /* 0x0c201f0003007f89 */ /* 0x018e2200000e0000 */
[----:B------:R-:W-:-:S03]  /*7690*/  IMAD.U32 R7, RZ, RZ, UR7 ;  /* 0x00000007ff077e24 */ /* 0x000fc6000f8e00ff */
[----:B------:R-:W1:Y:S01]  /*76a0*/  SHFL.BFLY PT, R9, R4, 0x1, 0x1f ;  /* 0x0c201f0004097f89 */ /* 0x000e6200000e0000 */
[----:B0-----:R-:W-:Y:S01]  /*76b0*/  FADD.FTZ R10, R3, R0 ;  /* 0x00000000030a7221 */ /* 0x001fe20000010000 */
[----:B------:R-:W-:Y:S01]  /*76c0*/  IADD3 R3, -R2, 0xb, RZ ;  /* 0x0000000b02037810 */ /* 0x000fe20007ffe1ff */
[----:B------:R-:W-:Y:S02]  /*76d0*/  IMAD.MOV.U32 R0, RZ, RZ, RZ ;  /* 0x000000ffff007224 */ /* 0x000fe400078e00ff */
[----:B-1----:R-:W-:Y:S02]  /*76e0*/  FADD.FTZ R11, R4, R9 ;  /* 0x00000009040b7221 */ /* 0x002fe40000010000 */
[----:B------:R0:W-:Y:S08]  /*76f0*/  BAR.ARV R3, 0x100 ;  /* 0x000400030000751d */ /* 0x0001f00000002000 */
[----:B------:R-:W-:Y:S06]  /*7700*/  BAR.ARV 0x8, 0x180 ;  /* 0x0206000000007b1d */ /* 0x000fec0000002000 */
[----:B------:R-:W-:Y:S01]  /*7710*/  FSETP.NE.FTZ.AND P1, PT, R10, RZ, PT ;  /* 0x000000ff0a00720b */ /* 0x000fe20003f35000 */
[----:B------:R-:W-:Y:S01]  /*7720*/  IMAD.MOV.U32 R4, RZ, RZ, -0x800000 ;  /* 0xff800000ff047424 */ /* 0x000fe200078e00ff */
[----:B------:R-:W-:Y:S01]  /*7730*/  FSETP.NE.FTZ.AND P2, PT, R11, RZ, PT ;  /* 0x000000ff0b00720b */ /* 0x000fe20003f55000 */
[----:B0-----:R-:W-:Y:S01]  /*7740*/  IMAD.MOV.U32 R3, RZ, RZ, -0x800000 ;  /* 0xff800000ff037424 */ /* 0x001fe200078e00ff */
[----:B------:R-:W-:-:S09]  /*7750*/  MOV R9, RZ ;  /* 0x000000ff00097202 */ /* 0x000fd20000000f00 */
[----:B------:R-:W0:Y:S01]  /*7760*/  @P1 MUFU.RCP R9, R10 ;  /* 0x0000000a00091308 */ /* 0x000e220000001000 */
[----:B------:R-:W-:-:S07]  /*7770*/  @P1 FMUL.FTZ R7, R7, 0.69314718246459960938 ;  /* 0x3f31721807071820 */ /* 0x000fce0000410000 */
[----:B------:R-:W1:Y:S08]  /*7780*/  @P1 MUFU.LG2 R6, R10 ;  /* 0x0000000a00061308 */ /* 0x000e700000000c00 */
[----:B------:R-:W2:Y:S01]  /*7790*/  @P2 MUFU.LG2 R2, R11 ;  /* 0x0000000b00022308 */ /* 0x000ea20000000c00 */
[-C--:B0-----:R-:W-:Y:S01]  /*77a0*/  FMUL.FTZ R24, R24, R9.reuse ;  /* 0x0000000918187220 */ /* 0x081fe20000410000 */
[-C--:B------:R-:W-:Y:S01]  /*77b0*/  FMUL.FTZ R25, R25, R9.reuse ;  /* 0x0000000919197220 */ /* 0x080fe20000410000 */
        /* <DEDUP_REMOVED lines=65> */
[----:B--2---:R-:W-:Y:S01]  /*7bd0*/  @P2 FMUL.FTZ R2, R2, 0.69314718246459960938 ;  /* 0x3f31721802022820 */ /* 0x004fe20000410000 */
[-C--:B0-----:R-:W-:Y:S01]  /*7be0*/  FMUL.FTZ R26, R26, R0.reuse ;  /* 0x000000001a1a7220 */ /* 0x081fe20000410000 */
        /* <DEDUP_REMOVED lines=66> */
.L_x_13088:
        /* <DEDUP_REMOVED lines=36> */
[----:B------:R-:W-:-:S02]  /*8250*/  LEA.HI R9, R9, R0, RZ, 0x5 ;  /* 0x0000000009097211 */ /* 0x000fc400078f28ff */
[--C-:B------:R-:W-:Y:S02]  /*8260*/  SHF.R.S32.HI R11, RZ, 0x2, R10.reuse ;  /* 0x00000002ff0b7819 */ /* 0x100fe4000001140a */
[----:B------:R-:W-:Y:S02]  /*8270*/  SHF.R.S32.HI R12, RZ, 0x1f, R10 ;  /* 0x0000001fff0c7819 */ /* 0x000fe4000001140a */
[----:B------:R-:W-:Y:S01]  /*8280*/  LEA.HI R6, R13, R13, RZ, 0x1 ;  /* 0x0000000d0d067211 */ /* 0x000fe200078f08ff */
[----:B------:R-:W5:Y:S01]  /*8290*/  @P0 LDC R17, c[0x0][0xbf0] ;  /* 0x0002fc00ff110b82 */ /* 0x000f620000000800 */
[----:B------:R-:W-:Y:S02]  /*82a0*/  LEA.HI R12, R12, R11, RZ, 0x3 ;  /* 0x0000000b0c0c7211 */ /* 0x000fe400078f18ff */
[----:B------:R-:W-:Y:S01]  /*82b0*/  IADD3 R2, R7, -R2, RZ ;  /* 0x8000000207027210 */ /* 0x000fe20007ffe0ff */
[----:B------:R-:W-:Y:S01]  /*82c0*/  IMAD.U32 R7, RZ, RZ, UR5 ;  /* 0x00000005ff077e24 */ /* 0x000fe2000f8e00ff */
[----:B------:R-:W-:Y:S01]  /*82d0*/  LOP3.LUT R12, R12, 0xfffffff8, RZ, 0xc0, !PT ;  /* 0xfffffff80c0c7812 */ /* 0x000fe200078ec0ff */
[----:B------:R-:W-:Y:S01]  /*82e0*/  IMAD.U32 R7, RZ, RZ, UR6 ;  /* 0x00000006ff077e24 */ /* 0x000fe2000f8e00ff */
[----:B------:R-:W-:Y:S01]  /*82f0*/  UIMAD UR6, UR37, UR9, UR7 ;  /* 0x00000009250672a4 */ /* 0x000fe2000f8e0207 */
[----:B------:R-:W5:Y:S02]  /*8300*/  @P0 LDC R153, c[0x0][0xbf0] ;  /* 0x0002fc00ff990b82 */ /* 0x000f640000000800 */
[----:B------:R-:W-:Y:S01]  /*8310*/  IMAD.IADD R5, R11, 0x1, -R12 ;  /* 0x000000010b057824 */ /* 0x000fe200078e0a0c */
[----:B------:R-:W-:-:S02]  /*8320*/  LOP3.LUT R12, R6, 0x1ffffffe, RZ, 0xc0, !PT ;  /* 0x1ffffffe060c7812 */ /* 0x000fc400078ec0ff */
        /* <DEDUP_REMOVED lines=11> */
[----:B------:R-:W-:Y:S01]  /*83e0*/  IMAD R15, R19, UR12, R12 ;  /* 0x0000000c130f7c24 */ /* 0x000fe2000f8e020c */
[----:B--2---:R-:W-:Y:S01]  /*83f0*/  LEA R5, R22, R2, 0x7 ;  /* 0x0000000216057211 */ /* 0x004fe200078e38ff */
[----:B-1----:R-:W-:Y:S02]  /*8400*/  IMAD R23, R23, R16, UR11 ;  /* 0x0000000b17177e24 */ /* 0x002fe4000f8e0210 */
[----:B------:R-:W-:-:S03]  /*8410*/  IMAD.WIDE.U32 R6, R18, UR12, R6 ;  /* 0x0000000c12067c25 */ /* 0x000fc6000f8e0006 */
[----:B------:R-:W-:Y:S01]  /*8420*/  SHF.R.S32.HI R16, RZ, 0x1f, R23 ;  /* 0x0000001fff107819 */ /* 0x000fe20000011417 */
        /* <DEDUP_REMOVED lines=13> */
[----:B------:R-:W-:-:S04]  /*8500*/  IMAD.WIDE.U32 R6, R23, UR4, R6 ;  /* 0x0000000417067c25 */ /* 0x000fc8000f8e0006 */
[----:B------:R-:W-:Y:S01]  /*8510*/  IMAD.MOV.U32 R15, RZ, RZ, R5 ;  /* 0x000000ffff0f7224 */ /* 0x000fe200078e0005 */
[----:B------:R-:W-:Y:S01]  /*8520*/  @P0 SHF.R.U32.HI R15, RZ, R153, R152 ;  /* 0x00000099ff0f0219 */ /* 0x000fe20000011698 */
[C---:B------:R-:W-:Y:S01]  /*8530*/  IMAD R2, R16.reuse, UR4, RZ ;  /* 0x0000000410027c24 */ /* 0x040fe2000f8e02ff */
[----:B------:R-:W-:Y:S01]  /*8540*/  IADD3 R6, P0, R11, R6, RZ ;  /* 0x000000060b067210 */ /* 0x000fe20007f1e0ff */
[----:B------:R-:W-:Y:S01]  /*8550*/  IMAD.IADD R13, R13, 0x1, R17 ;  /* 0x000000010d0d7824 */ /* 0x000fe200078e0211 */
[----:B------:R-:W-:Y:S01]  /*8560*/  SHF.R.S32.HI R17, RZ, 0x1f, R11 ;  /* 0x0000001fff117819 */ /* 0x000fe2000001140b */
[----:B------:R-:W-:Y:S01]  /*8570*/  IMAD R14, R23, UR5, R2 ;  /* 0x00000005170e7c24 */ /* 0x000fe2000f8e0202 */
[----:B------:R-:W-:Y:S01]  /*8580*/  SHF.R.S32.HI R2, RZ, 0x1f, R15 ;  /* 0x0000001fff027819 */ /* 0x000fe2000001140f */
[----:B------:R-:W-:Y:S01]  /*8590*/  IMAD R16, R16, UR6, RZ ;  /* 0x0000000610107c24 */ /* 0x000fe2000f8e02ff */
[----:B------:R-:W-:Y:S01]  /*85a0*/  IADD3 R11, -R11, RZ, RZ ;  /* 0x000000ff0b0b7210 */ /* 0x000fe20007ffe1ff */
[----:B------:R-:W-:Y:S01]  /*85b0*/  ULDC.64 UR4, c[0x0][0xb30] ;  /* 0x0002cc0000047ab9 */ /* 0x000fe20000000a00 */
[----:B------:R-:W-:Y:S01]  /*85c0*/  IMAD.WIDE.U32 R12, R23, UR6, R12 ;  /* 0x00000006170c7c25 */ /* 0x000fe2000f8e000c */
[----:B------:R-:W-:-:S03]  /*85d0*/  IADD3.X R7, R17, R7, R14, P0, !PT ;  /* 0x0000000711077210 */ /* 0x000fc600007fe40e */
[----:B------:R-:W-:Y:S01]  /*85e0*/  IMAD R19, R23, UR7, R16 ;  /* 0x0000000717137c24 */ /* 0x000fe2000f8e0210 */
[----:B------:R-:W-:Y:S01]  /*85f0*/  ULDC.64 UR6, c[0x0][0xbc8] ;  /* 0x0002f20000067ab9 */ /* 0x000fe20000000a00 */
[----:B------:R-:W-:Y:S02]  /*8600*/  IMAD.MOV R16, RZ, RZ, -R15 ;  /* 0x000000ffff107224 */ /* 0x000fe400078e0a0f */
        /* <DEDUP_REMOVED lines=44> */
[----:B------:R-:W-:-:S05]  /*88d0*/  IMAD.IADD R0, R0, 0x1, -R17 ;  /* 0x0000000100007824 */ /* 0x000fca00078e0a11 */
[----:B------:R-:W-:Y:S01]  /*88e0*/  SHF.L.U32 R0, R0, 0x1, RZ ;  /* 0x0000000100007819 */ /* 0x000fe200000006ff */
        /* <DEDUP_REMOVED lines=18> */
[----:B------:R-:W-:-:S02]  /*8a10*/  IADD3 R21, R0, 0x48, RZ ;  /* 0x0000004800157810 */ /* 0x000fc40007ffe0ff */
[----:B------:R-:W-:Y:S02]  /*8a20*/  ISETP.GE.AND P6, PT, R22, UR4, PT ;  /* 0x0000000416007c0c */ /* 0x000fe4000bfc6270 */
        /* <DEDUP_REMOVED lines=8> */
[----:B------:R-:W-:-:S02]  /*8ab0*/  @!P0 LEA.HI R18, R18, R18, RZ, 0x1 ;  /* 0x0000001212128211 */ /* 0x000fc400078f08ff */
        /* <DEDUP_REMOVED lines=11> */
[----:B------:R-:W-:-:S03]  /*8b70*/  ISETP.GE.AND P4, PT, R20, UR4, PT ;  /* 0x0000000414007c0c */ /* 0x000fc6000bf86270 */
[----:B------:R3:W-:Y:S01]  /*8b80*/  @!P5 ST.E.64 desc[UR44][R16.64], R36 ;  /* 0x000000241000d985 */ /* 0x0007e2000c101b2c */
[----:B------:R-:W-:Y:S01]  /*8b90*/  ISETP.GE.AND P5, PT, R21, UR4, PT ;  /* 0x0000000415007c0c */ /* 0x000fe2000bfa6270 */
[----:B0-----:R-:W-:Y:S01]  /*8ba0*/  VIADD R24, R0, 0x60 ;  /* 0x0000006000187836 */ /* 0x001fe20000000000 */
[----:B------:R-:W-:Y:S02]  /*8bb0*/  @!P0 LOP3.LUT R11, R18, 0xfffffffe, RZ, 0xc0, !PT ;  /* 0xfffffffe120b8812 */ /* 0x000fe400078ec0ff */
[----:B-1----:R-:W-:Y:S02]  /*8bc0*/  @!P1 LOP3.LUT R13, R19, 0xfffffffe, RZ, 0xc0, !PT ;  /* 0xfffffffe130d9812 */ /* 0x002fe400078ec0ff */
        /* <DEDUP_REMOVED lines=16> */
[----:B------:R-:W-:Y:S02]  /*8cd0*/  ISETP.GE.AND P1, PT, R23, UR4, PT ;  /* 0x0000000417007c0c */ /* 0x000fe4000bf26270 */
        /* <DEDUP_REMOVED lines=43> */
[----:B------:R-:W-:Y:S01]  /*8f90*/  VIADD R3, R0, 0xa0 ;  /* 0x000000a000037836 */ /* 0x000fe20000000000 */
[----:B------:R0:W-:Y:S01]  /*8fa0*/  @!P2 ST.E.64 desc[UR44][R10.64], R76 ;  /* 0x0000004c0a00a985 */ /* 0x0001e2000c101b2c */
[----:B-1----:R-:W-:-:S03]  /*8fb0*/  @!P6 IMAD.WIDE R12, R15, 0x4, R6 ;  /* 0x000000040f0ce825 */ /* 0x002fc600078e0206 */
[----:B------:R-:W-:Y:S01]  /*8fc0*/  ISETP.GE.AND P2, PT, R3, UR4, PT ;  /* 0x0000000403007c0c */ /* 0x000fe2000bf46270 */
[--C-:B------:R-:W-:Y:S01]  /*8fd0*/  @!P5 IMAD.WIDE R14, R17, 0x4, R6.reuse ;  /* 0x00000004110ed825 */ /* 0x100fe200078e0206 */
[----:B------:R1:W-:Y:S03]  /*8fe0*/  @!P6 ST.E.64 desc[UR44][R12.64], R80 ;  /* 0x000000500c00e985 */ /* 0x0003e6000c101b2c */
        /* <DEDUP_REMOVED lines=9> */
[----:B------:R-:W-:Y:S02]  /*9080*/  ISETP.GE.AND P3, PT, R4, UR4, PT ;  /* 0x0000000404007c0c */ /* 0x000fe4000bf66270 */
[----:B------:R-:W-:Y:S02]  /*9090*/  ISETP.GE.AND P6, PT, R22, UR4, PT ;  /* 0x0000000416007c0c */ /* 0x000fe4000bfc6270 */
[----:B------:R-:W-:Y:S02]  /*90a0*/  ISETP.GE.AND P5, PT, R21, UR4, PT ;  /* 0x0000000415007c0c */ /* 0x000fe4000bfa6270 */
[----:B------:R-:W-:Y:S02]  /*90b0*/  @!P1 LEA.HI R24, R24, R24, RZ, 0x1 ;  /* 0x0000001818189211 */ /* 0x000fe400078f08ff */
[----:B------:R-:W-:-:S02]  /*90c0*/  @!P2 LEA.HI R3, R3, R3, RZ, 0x1 ;  /* 0x000000030303a211 */ /* 0x000fc400078f08ff */
[----:B0-----:R-:W-:Y:S02]  /*90d0*/  @!P0 LOP3.LUT R11, R23, 0xfffffffe, RZ, 0xc0, !PT ;  /* 0xfffffffe170b8812 */ /* 0x001fe400078ec0ff */
        /* <DEDUP_REMOVED lines=9> */
[----:B--2---:R-:W-:Y:S01]  /*9170*/  @!P2 IMAD.WIDE R14, R3, 0x4, R6 ;  /* 0x00000004030ea825 */ /* 0x004fe200078e0206 */
[----:B---3--:R-:W-:Y:S01]  /*9180*/  @!P3 LOP3.LUT R17, R4, 0xfffffffe, RZ, 0xc0, !PT ;  /* 0xfffffffe0411b812 */ /* 0x008fe200078ec0ff */
[----:B------:R1:W-:Y:S01]  /*9190*/  @!P1 ST.E.64 desc[UR44][R12.64], R100 ;  /* 0x000000640c009985 */ /* 0x0003e2000c101b2c */
[----:B----4-:R-:W-:Y:S01]  /*91a0*/  @!P4 LOP3.LUT R19, R20, 0xfffffffe, RZ, 0xc0, !PT ;  /* 0xfffffffe1413c812 */ /* 0x010fe200078ec0ff */
[----:B------:R-:W-:Y:S01]  /*91b0*/  VIADD R4, R0, 0xd0 ;  /* 0x000000d000047836 */ /* 0x000fe20000000000 */
[----:B------:R-:W-:Y:S01]  /*91c0*/  @!P6 LOP3.LUT R3, R22, 0xfffffffe, RZ, 0xc0, !PT ;  /* 0xfffffffe1603e812 */ /* 0x000fe200078ec0ff */
[----:B------:R2:W-:Y:S01]  /*91d0*/  @!P2 ST.E.64 desc[UR44][R14.64], R104 ;  /* 0x000000680e00a985 */ /* 0x0005e2000c101b2c */
[----:B------:R-:W-:-:S02]  /*91e0*/  @!P5 LOP3.LUT R21, R21, 0xfffffffe, RZ, 0xc0, !PT ;  /* 0xfffffffe1515d812 */ /* 0x000fc400078ec0ff */
[----:B------:R-:W-:Y:S02]  /*91f0*/  IADD3 R20, R0, 0xd8, RZ ;  /* 0x000000d800147810 */ /* 0x000fe40007ffe0ff */
        /* <DEDUP_REMOVED lines=8> */
[----:B------:R-:W-:Y:S01]  /*9280*/  @!P1 LEA.HI R4, R4, R4, RZ, 0x1 ;  /* 0x0000000404049211 */ /* 0x000fe200078f08ff */
[----:B------:R-:W-:Y:S01]  /*9290*/  @!P5 IMAD.WIDE R16, R21, 0x4, R6 ;  /* 0x000000041510d825 */ /* 0x000fe200078e0206 */
[----:B------:R-:W-:-:S02]  /*92a0*/  @!P2 LEA.HI R20, R20, R20, RZ, 0x1 ;  /* 0x000000141414a211 */ /* 0x000fc400078f08ff */
[----:B------:R-:W-:Y:S01]  /*92b0*/  ISETP.GE.AND P0, PT, R3, UR4, PT ;  /* 0x0000000403007c0c */ /* 0x000fe2000bf06270 */
[C---:B------:R-:W-:Y:S01]  /*92c0*/  VIADD R21, R0.reuse, 0xe0 ;  /* 0x000000e000157836 */ /* 0x040fe20000000000 */
[----:B------:R3:W-:Y:S01]  /*92d0*/  @!P5 ST.E.64 desc[UR44][R16.64], R116 ;  /* 0x000000741000d985 */ /* 0x0007e2000c101b2c */
[C---:B--2---:R-:W-:Y:S02]  /*92e0*/  VIADD R14, R0.reuse, 0xe8 ;  /* 0x000000e8000e7836 */ /* 0x044fe40000000000 */
[C---:B------:R-:W-:Y:S01]  /*92f0*/  VIADD R15, R0.reuse, 0xf0 ;  /* 0x000000f0000f7836 */ /* 0x040fe20000000000 */
[----:B------:R2:W-:Y:S01]  /*9300*/  @!P6 ST.E.64 desc[UR44][R18.64], R120 ;  /* 0x000000781200e985 */ /* 0x0005e2000c101b2c */
[----:B0-----:R-:W-:Y:S01]  /*9310*/  VIADD R11, R0, 0xf8 ;  /* 0x000000f8000b7836 */ /* 0x001fe20000000000 */
[----:B------:R-:W-:Y:S02]  /*9320*/  ISETP.GE.AND P3, PT, R21, UR4, PT ;  /* 0x0000000415007c0c */ /* 0x000fe4000bf66270 */
[----:B------:R-:W-:-:S02]  /*9330*/  ISETP.GE.AND P4, PT, R14, UR4, PT ;  /* 0x000000040e007c0c */ /* 0x000fc4000bf86270 */
[----:B------:R-:W-:Y:S02]  /*9340*/  ISETP.GE.AND P5, PT, R15, UR4, PT ;  /* 0x000000040f007c0c */ /* 0x000fe4000bfa6270 */
[----:B------:R-:W-:Y:S02]  /*9350*/  ISETP.GE.AND P6, PT, R11, UR4, PT ;  /* 0x000000040b007c0c */ /* 0x000fe4000bfc6270 */
[----:B------:R-:W-:Y:S02]  /*9360*/  @!P0 LEA.HI R3, R3, R3, RZ, 0x1 ;  /* 0x0000000303038211 */ /* 0x000fe400078f08ff */
[----:B-1----:R-:W-:Y:S02]  /*9370*/  @!P1 LOP3.LUT R13, R4, 0xfffffffe, RZ, 0xc0, !PT ;  /* 0xfffffffe040d9812 */ /* 0x002fe400078ec0ff */
[----:B------:R-:W-:Y:S02]  /*9380*/  @!P0 LOP3.LUT R3, R3, 0xfffffffe, RZ, 0xc0, !PT ;  /* 0xfffffffe03038812 */ /* 0x000fe400078ec0ff */
[----:B------:R-:W-:Y:S01]  /*9390*/  @!P3 LEA.HI R21, R21, R21, RZ, 0x1 ;  /* 0x000000151515b211 */ /* 0x000fe200078f08ff */
[----:B------:R-:W-:Y:S01]  /*93a0*/  @!P1 IMAD.WIDE R12, R13, 0x4, R6 ;  /* 0x000000040d0c9825 */ /* 0x000fe200078e0206 */
[----:B------:R-:W-:-:S02]  /*93b0*/  @!P4 LEA.HI R14, R14, R14, RZ, 0x1 ;  /* 0x0000000e0e0ec211 */ /* 0x000fc400078f08ff */
[----:B------:R-:W-:Y:S02]  /*93c0*/  @!P5 LEA.HI R10, R15, R15, RZ, 0x1 ;  /* 0x0000000f0f0ad211 */ /* 0x000fe400078f08ff */
[----:B------:R-:W-:Y:S02]  /*93d0*/  @!P6 LEA.HI R11, R11, R11, RZ, 0x1 ;  /* 0x0000000b0b0be211 */ /* 0x000fe400078f08ff */
[----:B------:R-:W-:Y:S02]  /*93e0*/  @!P2 LOP3.LUT R15, R20, 0xfffffffe, RZ, 0xc0, !PT ;  /* 0xfffffffe140fa812 */ /* 0x000fe400078ec0ff */
[----:B---3--:R-:W-:Y:S02]  /*93f0*/  @!P3 LOP3.LUT R17, R21, 0xfffffffe, RZ, 0xc0, !PT ;  /* 0xfffffffe1511b812 */ /* 0x008fe400078ec0ff */
[----:B--2---:R-:W-:Y:S01]  /*9400*/  @!P4 LOP3.LUT R19, R14, 0xfffffffe, RZ, 0xc0, !PT ;  /* 0xfffffffe0e13c812 */ /* 0x004fe200078ec0ff */
[----:B------:R-:W-:Y:S01]  /*9410*/  @!P2 IMAD.WIDE R14, R15, 0x4, R6 ;  /* 0x000000040f0ea825 */ /* 0x000fe200078e0206 */
[----:B------:R-:W-:-:S02]  /*9420*/  @!P5 LOP3.LUT R21, R10, 0xfffffffe, RZ, 0xc0, !PT ;  /* 0xfffffffe0a15d812 */ /* 0x000fc400078ec0ff */
        /* <DEDUP_REMOVED lines=13> */
.L_x_13121:
[----:B------:R-:W-:Y:S05]  /*9500*/  BSYNC B0 ;  /* 0x0000000000007941 */ /* 0x000fea0003800000 */
.L_x_13120:
        /* <DEDUP_REMOVED lines=19> */
[C---:B------:R-:W-:Y:S01]  /*9640*/  VIADD R18, R0.reuse, 0x50 ;  /* 0x0000005000127836 */ /* 0x040fe20000000000 */
[----:B------:R-:W-:Y:S01]  /*9650*/  ISETP.GE.AND P3, PT, R15, UR4, PT ;  /* 0x000000040f007c0c */ /* 0x000fe2000bf66270 */
[----:B------:R-:W-:Y:S01]  /*9660*/  VIADD R19, R0, 0x58 ;  /* 0x0000005800137836 */ /* 0x000fe20000000000 */
[----:B------:R-:W-:Y:S01]  /*9670*/  @!P1 LEA.HI R4, R4, R4, RZ, 0x1 ;  /* 0x0000000404049211 */ /* 0x000fe200078f08ff */
[----:B------:R-:W-:Y:S01]  /*9680*/  VIADD R20, R0, 0x80 ;  /* 0x0000008000147836 */ /* 0x000fe20000000000 */
[----:B------:R-:W-:Y:S02]  /*9690*/  @!P2 LEA.HI R5, R5, R5, RZ, 0x1 ;  /* 0x000000050505a211 */ /* 0x000fe400078f08ff */
[----:B-1----:R-:W-:Y:S02]  /*96a0*/  @!P1 LOP3.LUT R7, R4, 0xfffffffe, RZ, 0xc0, !PT ;  /* 0xfffffffe04079812 */ /* 0x002fe400078ec0ff */
[----:B------:R-:W-:Y:S01]  /*96b0*/  @!P2 LOP3.LUT R9, R5, 0xfffffffe, RZ, 0xc0, !PT ;  /* 0xfffffffe0509a812 */ /* 0x000fe200078ec0ff */
[----:B---3--:R-:W-:Y:S01]  /*96c0*/  @!P0 IMAD.WIDE R4, R0, 0x4, R2 ;  /* 0x0000000400048825 */ /* 0x008fe200078e0202 */
[----:B------:R-:W-:-:S02]  /*96d0*/  ISETP.GE.AND P4, PT, R16, UR4, PT ;  /* 0x0000000410007c0c */ /* 0x000fc4000bf86270 */
[----:B------:R-:W-:Y:S01]  /*96e0*/  @!P5 LEA.HI R10, R10, R10, RZ, 0x1 ;  /* 0x0000000a0a0ad211 */ /* 0x000fe200078f08ff */
        /* <DEDUP_REMOVED lines=25> */
[----:B------:R-:W-:-:S02]  /*9880*/  @!P4 LOP3.LUT R17, R16, 0xfffffffe, RZ, 0xc0, !PT ;  /* 0xfffffffe1011c812 */ /* 0x000fc400078ec0ff */
[----:B------:R-:W-:Y:S02]  /*9890*/  ISETP.GE.AND P5, PT, R18, UR4, PT ;  /* 0x0000000412007c0c */ /* 0x000fe4000bfa6270 */
[----:B------:R-:W-:Y:S02]  /*98a0*/  ISETP.GE.AND P6, PT, R19, UR4, PT ;  /* 0x0000000413007c0c */ /* 0x000fe4000bfc6270 */
[----:B------:R-:W-:Y:S01]  /*98b0*/  IADD3 R16, R0, 0x70, RZ ;  /* 0x0000007000107810 */ /* 0x000fe20007ffe0ff */
        /* <DEDUP_REMOVED lines=38> */
[----:B----4-:R-:W-:Y:S02]  /*9b20*/  @!P0 LOP3.LUT R13, R20, 0xfffffffe, RZ, 0xc0, !PT ;  /* 0xfffffffe140d8812 */ /* 0x010fe400078ec0ff */
        /* <DEDUP_REMOVED lines=98> */
.L_x_13119:
        /* <DEDUP_REMOVED lines=34> */
[----:B--2---:R-:W-:-:S03]  /*a370*/  @P0 IMAD.HI.U32 R4, R0, R7, RZ ;  /* 0x0000000700040227 */ /* 0x004fc600078e00ff */
[----:B------:R-:W-:Y:S01]  /*a380*/  IADD3 R3, R11, R3, RZ ;  /* 0x000000030b037210 */ /* 0x000fe20007ffe0ff */
[----:B------:R-:W-:Y:S01]  /*a390*/  IMAD R7, RZ, RZ, -UR37 ;  /* 0x80000025ff077e24 */ /* 0x000fe2000f8e02ff */
[----:B---3--:R-:W-:-:S03]  /*a3a0*/  @P0 SHF.R.U32.HI R5, RZ, R9, R4 ;  /* 0x00000009ff050219 */ /* 0x008fc60000011604 */
[----:B0-----:R-:W-:Y:S02]  /*a3b0*/  IMAD R9, R8, R7, UR10 ;  /* 0x0000000a08097e24 */ /* 0x001fe4000f8e0207 */
        /* <DEDUP_REMOVED lines=21> */
.L_x_13084:
        /* <DEDUP_REMOVED lines=18> */
.L_x_13122:
[----:B------:R-:W-:Y:S01]  /*a630*/  ULDC UR40, c[0x0][0xc50] ;  /* 0x0003140000287ab9 */ /* 0x000fe20000000800 */
[----:B------:R-:W-:Y:S01]  /*a640*/  UMOV UR36, UR6 ;  /* 0x0000000600247c82 */ /* 0x000fe20008000000 */
[----:B------:R-:W-:-:S11]  /*a650*/  UISETP.NE.AND UP0, UPT, UR40, 0x1, UPT ;  /* 0x000000012800788c */ /* 0x000fd6000bf05270 */
[----:B------:R-:W-:Y:S01]  /*a660*/  @UP0 ULDC UR4, c[0x0][0xc54] ;  /* 0x0003150000040ab9 */ /* 0x000fe20000000800 */
[----:B------:R-:W-:Y:S01]  /*a670*/  @UP0 ULDC UR7, c[0x0][0xc58] ;  /* 0x0003160000070ab9 */ /* 0x000fe20000000800 */
[----:B------:R-:W-:-:S04]  /*a680*/  UIMAD.WIDE.U32 UR4, UR6, UR4, URZ ;  /* 0x00000004060472a5 */ /* 0x000fc8000f8e003f */
[----:B------:R-:W-:-:S12]  /*a690*/  @UP0 USHF.R.U32.HI UR36, URZ, UR7, UR5 ;  /* 0x000000073f240299 */ /* 0x000fd80008011605 */
.L_x_13123:
        /* <DEDUP_REMOVED lines=12> */
[----:B------:R-:W-:Y:S01]  /*a760*/  ULDC UR8, c[0x0][0x424] ;  /* 0x0001090000087ab9 */ /* 0x000fe20000000800 */
[----:B------:R-:W-:Y:S02]  /*a770*/  ULDC UR7, c[0x0][0x288] ;  /* 0x0000a20000077ab9 */ /* 0x000fe40000000800 */
[----:B------:R-:W-:Y:S02]  /*a780*/  UISETP.NE.AND.EX UP0, UPT, UR5, URZ, UPT, UP0 ;  /* 0x0000003f0500728c */ /* 0x000fe4000bf05300 */
[----:B------:R-:W-:-:S02]  /*a790*/  UIADD3 UR7, -UR7, 0x60, URZ ;  /* 0x0000006007077890 */ /* 0x000fc4000fffe13f */
[----:B------:R-:W-:Y:S01]  /*a7a0*/  USEL UR8, UR8, 0x1, UP0 ;  /* 0x0000000108087887 */ /* 0x000fe20008000000 */
[----:B------:R-:W-:Y:S01]  /*a7b0*/  @UP1 ULDC UR4, c[0x0][0x44c] ;  /* 0x0001130000041ab9 */ /* 0x000fe20000000800 */
[----:B------:R-:W-:Y:S01]  /*a7c0*/  ULDC UR9, c[0x0][0x2f0] ;  /* 0x0000bc0000097ab9 */ /* 0x000fe20000000800 */
[----:B------:R-:W-:Y:S01]  /*a7d0*/  @UP1 ULDC UR10, c[0x0][0x450] ;  /* 0x00011400000a1ab9 */ /* 0x000fe20000000800 */
[----:B------:R-:W-:Y:S01]  /*a7e0*/  UIMAD UR7, UR8, UR9, UR7 ;  /* 0x00000009080772a4 */ /* 0x000fe2000f8e0207 */
[----:B------:R-:W-:Y:S01]  /*a7f0*/  UMOV UR43, URZ ;  /* 0x0000003f002b7c82 */ /* 0x000fe20008000000 */
[----:B0-----:R-:W-:-:S04]  /*a800*/  ULEA UR6, UR6, 0x7f, 0x7 ;  /* 0x0000007f06067891 */ /* 0x001fc8000f8e383f */
[----:B------:R-:W-:Y:S02]  /*a810*/  UIMAD.WIDE.U32 UR4, UR6, UR4, URZ ;  /* 0x00000004060472a5 */ /* 0x000fe4000f8e003f */
[----:B------:R-:W-:Y:S02]  /*a820*/  UIMAD UR4, UR8, UR9, 0x5f ;  /* 0x0000005f080474a4 */ /* 0x000fe4000f8e0209 */
[----:B------:R-:W-:Y:S02]  /*a830*/  @UP1 USHF.R.U32.HI UR6, URZ, UR10, UR5 ;  /* 0x0000000a3f061299 */ /* 0x000fe40008011605 */
[----:B------:R-:W-:Y:S02]  /*a840*/  UIMAD.WIDE UR4, UR4, 0x2aaaaaab, URZ ;  /* 0x2aaaaaab040478a5 */ /* 0x000fe4000f8e023f */
[----:B------:R-:W-:Y:S02]  /*a850*/  UIADD3 UR7, UR7, UR6, URZ ;  /* 0x0000000607077290 */ /* 0x000fe4000fffe03f */
[----:B------:R-:W-:-:S02]  /*a860*/  USHF.R.U32.HI UR4, URZ, 0x1f, UR5 ;  /* 0x0000001f3f047899 */ /* 0x000fc40008011605 */
[----:B------:R-:W-:Y:S02]  /*a870*/  UIMAD.WIDE UR6, UR7, 0x2aaaaaab, URZ ;  /* 0x2aaaaaab070678a5 */ /* 0x000fe4000f8e023f */
[----:B------:R-:W-:Y:S02]  /*a880*/  ULEA.HI.SX32 UR4, UR5, UR4, 0x1c ;  /* 0x0000000405047291 */ /* 0x000fe4000f8fe23f */
[----:B------:R-:W-:Y:S02]  /*a890*/  USHF.R.U32.HI UR6, URZ, 0x1f, UR7 ;  /* 0x0000001f3f067899 */ /* 0x000fe40008011607 */
[----:B------:R-:W-:Y:S02]  /*a8a0*/  USHF.R.U32.HI UR10, URZ, 0x10, UR40 ;  /* 0x000000103f0a7899 */ /* 0x000fe40008011628 */
[----:B------:R-:W-:Y:S02]  /*a8b0*/  ULEA.HI.SX32 UR6, UR7, UR6, 0x1c ;  /* 0x0000000607067291 */ /* 0x000fe4000f8fe23f */
[----:B------:R-:W-:-:S02]  /*a8c0*/  ULOP3.LUT UR40, UR40, 0xffff, URZ, 0xc0, !UPT ;  /* 0x0000ffff28287892 */ /* 0x000fc4000f8ec03f */
        /* <DEDUP_REMOVED lines=40> */
.L_x_13125:
        /* <DEDUP_REMOVED lines=32> */
.L_x_13126:
        /* <DEDUP_REMOVED lines=20> */
.L_x_13128:
        /* <DEDUP_REMOVED lines=15> */
.L_x_13127:
        /* <DEDUP_REMOVED lines=17> */
.L_x_13208:
        /* <DEDUP_REMOVED lines=8> */
.L_x_13211:
        /* <DEDUP_REMOVED lines=23> */
.L_x_13132:
[----:B------:R-:W-:Y:S01]  /*b280*/  IMAD.MOV.U32 R0, RZ, RZ, 0x1 ;  /* 0x00000001ff007424 */ /* 0x000fe200078e00ff */
[----:B0-----:R-:W0:Y:S04]  /*b290*/  S2R R8, SR_TID.X ;  /* 0x0000000000087919 */ /* 0x001e280000002100 */
[----:B------:R-:W-:-:S04]  /*b2a0*/  SHF.L.U32 R0, R0, 0x1f, RZ ;  /* 0x0000001f00007819 */ /* 0x000fc800000006ff */
[----:B------:R-:W1:Y:S01]  /*b2b0*/  SYNCS.PHASECHK.TRANS64.TRYWAIT P0, [UR38+0x22840], R0 ;  /* 0x02284000ff0075a7 */ /* 0x000e620008000166 */
[----:B0-----:R-:W-:-:S04]  /*b2c0*/  LOP3.LUT R2, R8, 0x7f, RZ, 0xc0, !PT ;  /* 0x0000007f08027812 */ /* 0x001fc800078ec0ff */
[----:B------:R-:W-:Y:S01]  /*b2d0*/  ISETP.NE.AND P1, PT, R2, RZ, PT ;  /* 0x000000ff0200720c */ /* 0x000fe20003f25270 */
[----:B-1----:R-:W-:-:S12]  /*b2e0*/  @!P0 BRA `(.L_x_13133) ;  /* 0x0000003000888947 */ /* 0x002fd80003800000 */
.L_x_13212:
[----:B------:R-:W-:Y:S05]  /*b2f0*/  @P1 BRA `(.L_x_13134) ;  /* 0x0000000000181947 */ /* 0x000fea0003800000 */
[----:B------:R-:W1:Y:S01]  /*b300*/  S2R R2, SR_TID.X ;  /* 0x0000000000027919 */ /* 0x000e620000002100 */
[----:B0-----:R-:W-:-:S04]  /*b310*/  IMAD.MOV.U32 R0, RZ, RZ, 0x3000 ;  /* 0x00003000ff007424 */ /* 0x001fc800078e00ff */
[----:B------:R2:W-:Y:S01]  /*b320*/  SYNCS.ARRIVE.TRANS64 RZ, [UR38+0x22830], R0 ;  /* 0x02283000ffff79a7 */ /* 0x0005e20008000026 */
[----:B-1----:R-:W-:-:S13]  /*b330*/  LOP3.LUT P0, RZ, R2, 0x1f, RZ, 0xc0, !PT ;  /* 0x0000001f02ff7812 */ /* 0x002fda000780c0ff */
[----:B--2---:R-:W-:Y:S05]  /*b340*/  @!P0 BRA `(.L_x_13134) ;  /* 0x0000000000048947 */ /* 0x004fea0003800000 */
[----:B------:R-:W-:Y:S01]  /*b350*/  BPT.TRAP 0x1 ;  /* 0x000000040000795c */ /* 0x000fe20000300000 */
.L_x_13134:
        /* <DEDUP_REMOVED lines=17> */
.L_x_13130:
        /* <DEDUP_REMOVED lines=22> */
.L_x_13135:
        /* <DEDUP_REMOVED lines=27> */
[--C-:B------:R-:W-:Y:S02]  /*b780*/  SHF.R.S32.HI R6, RZ, 0x1f, R5.reuse ;  /* 0x0000001fff067819 */ /* 0x100fe40000011405 */
[----:B------:R-:W-:Y:S01]  /*b790*/  IADD3 R3, R3, R9, RZ ;  /* 0x0000000903037210 */ /* 0x000fe20007ffe0ff */
[----:B------:R-:W-:Y:S02]  /*b7a0*/  IMAD.MOV R9, RZ, RZ, -R5 ;  /* 0x000000ffff097224 */ /* 0x000fe400078e0a05 */
[----:B------:R-:W-:-:S02]  /*b7b0*/  IMAD R6, R6, UR4, RZ ;  /* 0x0000000406067c24 */ /* 0x000fc4000f8e02ff */
[----:B------:R-:W-:Y:S02]  /*b7c0*/  IMAD R0, R4, R9, R0 ;  /* 0x0000000904007224 */ /* 0x000fe400078e0200 */
[C---:B------:R-:W-:Y:S02]  /*b7d0*/  IMAD R9, R5.reuse, UR5, R6 ;  /* 0x0000000505097c24 */ /* 0x040fe4000f8e0206 */
[----:B------:R-:W-:Y:S01]  /*b7e0*/  IMAD.WIDE.U32 R2, R5, UR4, R2 ;  /* 0x0000000405027c25 */ /* 0x000fe2000f8e0002 */
[----:B------:R-:W-:Y:S01]  /*b7f0*/  SHF.R.S32.HI R5, RZ, 0x1f, R0 ;  /* 0x0000001fff057819 */ /* 0x000fe20000011400 */
[----:B------:R-:W-:Y:S02]  /*b800*/  ULDC.64 UR4, c[0x0][0x2c8] ;  /* 0x0000b20000047ab9 */ /* 0x000fe40000000a00 */
[----:B------:R-:W-:Y:S02]  /*b810*/  IMAD.IADD R3, R3, 0x1, R9 ;  /* 0x0000000103037824 */ /* 0x000fe400078e0209 */
[----:B------:R-:W-:-:S02]  /*b820*/  IMAD R5, R5, UR4, RZ ;  /* 0x0000000405057c24 */ /* 0x000fc4000f8e02ff */
        /* <DEDUP_REMOVED lines=21> */
[----:B------:R-:W-:-:S03]  /*b980*/  IADD3 R11, R7, 0x10, RZ ;  /* 0x00000010070b7810 */ /* 0x000fc60007ffe0ff */
        /* <DEDUP_REMOVED lines=54> */
[----:B------:R-:W-:Y:S01]  /*bcf0*/  @!P1 LEA R9, R6, UR38, 0x1 ;  /* 0x0000002606099c11 */ /* 0x000fe2000f8e08ff */
[----:B------:R-:W2:Y:S01]  /*bd00*/  SHFL.IDX PT, R5, R5, 0x7, 0x181f ;  /* 0x00f81f0005057f89 */ /* 0x000ea200000e0000 */
[----:B0-----:R-:W-:-:S04]  /*bd10*/  @!P1 LEA R14, P2, R8, R14, 0x1 ;  /* 0x0000000e080e9211 */ /* 0x001fc800078408ff */
[----:B-1----:R-:W-:Y:S01]  /*bd20*/  @!P1 IADD3.X R3, RZ, R2, RZ, P2, !PT ;  /* 0x00000002ff039210 */ /* 0x002fe200017fe4ff */
[----:B------:R-:W-:Y:S02]  /*bd30*/  @!P1 IMAD.MOV.U32 R2, RZ, RZ, R14 ;  /* 0x000000ffff029224 */ /* 0x000fe400078e000e */
[----:B------:R0:W1:Y:S04]  /*bd40*/  SHFL.IDX PT, R14, R0, 0x7, 0x181f ;  /* 0x00f81f00000e7f89 */ /* 0x00006800000e0000 */
[----:B--2---:R0:W-:Y:S02]  /*bd50*/  @!P1 LDGSTS.E.BYPASS.LTC128B.128 [R9+0x1b400], desc[UR44][R2.64], !P0 ;  /* 0x1b40000002099fae */ /* 0x0041e4000c101d6c */
.L_x_13229:
        /* <DEDUP_REMOVED lines=18> */
.L_x_13230:
        /* <DEDUP_REMOVED lines=9> */
.L_x_13231:
        /* <DEDUP_REMOVED lines=8> */
.L_x_13142:
[----:B------:R-:W-:Y:S05]  /*bf90*/  BSYNC B1 ;  /* 0x0000000000017941 */ /* 0x000fea0003800000 */
.L_x_13141:
        /* <DEDUP_REMOVED lines=11> */
.L_x_13143:
        /* <DEDUP_REMOVED lines=13> */
.L_x_13144:
        /* <DEDUP_REMOVED lines=13> */
.L_x_13145:
        /* <DEDUP_REMOVED lines=13> */
.L_x_13146:
        /* <DEDUP_REMOVED lines=8> */
.L_x_13139:
[----:B------:R-:W-:Y:S05]  /*c340*/  BSYNC B0 ;  /* 0x0000000000007941 */ /* 0x000fea0003800000 */
.L_x_13138:
[----:B0-----:R-:W2:Y:S01]  /*c350*/  LDL.LU R3, [R1+0x8] ;  /* 0x0000080001037983 */ /* 0x001ea20000300800 */
[----:B------:R-:W-:Y:S01]  /*c360*/  MOV R9, RZ ;  /* 0x000000ff00097202 */ /* 0x000fe20000000f00 */
[----:B------:R-:W-:Y:S02]  /*c370*/  IMAD.MOV.U32 R6, RZ, RZ, 0x1 ;  /* 0x00000001ff067424 */ /* 0x000fe400078e00ff */
[----:B--2---:R-:W-:-:S05]  /*c380*/  VIADD R7, R3, 0xfffffffe ;  /* 0xfffffffe03077836 */ /* 0x004fca0000000000 */
        /* <DEDUP_REMOVED lines=26> */
.L_x_13180:
[----:B------:R-:W-:Y:S01]  /*c530*/  ISETP.NE.AND P0, PT, R19, RZ, PT ;  /* 0x000000ff1300720c */ /* 0x000fe20003f05270 */
[----:B------:R-:W-:Y:S01]  /*c540*/  BSSY B1, `(.L_x_13148) ;  /* 0x0000083000017945 */ /* 0x000fe20003800000 */
[----:B------:R-:W-:-:S04]  /*c550*/  IADD3 R8, R8, -0x2, RZ ;  /* 0xfffffffe08087810 */ /* 0x000fc80007ffe0ff */
[----:B------:R-:W-:-:S07]  /*c560*/  ISETP.NE.AND P1, PT, R8, RZ, PT ;  /* 0x000000ff0800720c */ /* 0x000fce0003f25270 */
[----:B------:R-:W-:Y:S06]  /*c570*/  @!P0 BRA `(.L_x_13149) ;  /* 0x0000000400fc8947 */ /* 0x000fec0003800000 */
        /* <DEDUP_REMOVED lines=23> */
.L_x_13150:
[----:B------:R-:W1:Y:S01]  /*c6f0*/  S2R R2, SR_TID.X ;  /* 0x0000000000027919 */ /* 0x000e620000002100 */
[----:B------:R-:W-:Y:S01]  /*c700*/  BSSY B2, `(.L_x_13151) ;  /* 0x0000006000027945 */ /* 0x000fe20003800000 */
[----:B-1----:R-:W-:Y:S02]  /*c710*/  LOP3.LUT R3, R2, 0x7f, RZ, 0xc0, !PT ;  /* 0x0000007f02037812 */ /* 0x002fe400078ec0ff */
[----:B------:R-:W-:Y:S02]  /*c720*/  SHF.L.U32 R2, R0, 0x1f, RZ ;  /* 0x0000001f00027819 */ /* 0x000fe400000006ff */
[----:B------:R-:W-:Y:S02]  /*c730*/  ISETP.NE.AND P2, PT, R3, RZ, PT ;  /* 0x000000ff0300720c */ /* 0x000fe40003f45270 */
[----:B------:R-:W1:Y:S02]  /*c740*/  SYNCS.PHASECHK.TRANS64.TRYWAIT P0, [UR38+0x22848], R2 ;  /* 0x02284802ff0075a7 */ /* 0x000e640008000166 */
[----:B-1----:R-:W-:Y:S09]  /*c750*/  @!P0 BRA `(.L_x_13152) ;  /* 0x0000002800208947 */ /* 0x002ff20003800000 */
.L_x_13232:
[----:B------:R-:W-:Y:S05]  /*c760*/  BSYNC B2 ;  /* 0x0000000000027941 */ /* 0x000fea0003800000 */
.L_x_13151:
[----:B------:R-:W-:Y:S04]  /*c770*/  BSSY B2, `(.L_x_13153) ;  /* 0x0000007000027945 */ /* 0x000fe80003800000 */
[----:B------:R-:W-:Y:S05]  /*c780*/  @P2 BRA `(.L_x_13154) ;  /* 0x0000000000142947 */ /* 0x000fea0003800000 */
[----:B------:R-:W-:Y:S01]  /*c790*/  ISETP.NE.AND P0, PT, R10, RZ, PT ;  /* 0x000000ff0a00720c */ /* 0x000fe20003f05270 */
[----:B-1----:R-:W-:-:S04]  /*c7a0*/  IMAD.MOV.U32 R3, RZ, RZ, 0x3000 ;  /* 0x00003000ff037424 */ /* 0x002fc800078e00ff */
[----:B------:R2:W-:Y:S08]  /*c7b0*/  SYNCS.ARRIVE.TRANS64 RZ, [UR38+0x22838], R3 ;  /* 0x02283803ffff79a7 */ /* 0x0005f00008000026 */
[----:B--2---:R-:W-:Y:S05]  /*c7c0*/  @!P0 BRA `(.L_x_13154) ;  /* 0x0000000000048947 */ /* 0x004fea0003800000 */
[----:B------:R-:W-:Y:S01]  /*c7d0*/  BPT.TRAP 0x1 ;  /* 0x000000040000795c */ /* 0x000fe20000300000 */
.L_x_13154:
[----:B------:R-:W-:Y:S05]  /*c7e0*/  BSYNC B2 ;  /* 0x0000000000027941 */ /* 0x000fea0003800000 */
.L_x_13153:
        /* <DEDUP_REMOVED lines=11> */
.L_x_13155:
        /* <DEDUP_REMOVED lines=10> */
.L_x_13233:
[----:B------:R-:W-:Y:S05]  /*c940*/  BSYNC B2 ;  /* 0x0000000000027941 */ /* 0x000fea0003800000 */
.L_x_13156:
[----:B------:R-:W-:Y:S01]  /*c950*/  BSSY B2, `(.L_x_13158) ;  /* 0x0000009000027945 */ /* 0x000fe20003800000 */
[----:B01----:R-:W-:Y:S01]  /*c960*/  MOV R2, 0x0 ;  /* 0x0000000000027802 */ /* 0x003fe20000000f00 */
[----:B------:R-:W-:Y:S02]  /*c970*/  IMAD.MOV.U32 R3, RZ, RZ, 0x14f00000 ;  /* 0x14f00000ff037424 */ /* 0x000fe400078e00ff */
[----:B------:R-:W-:Y:S05]  /*c980*/  @P2 BRA `(.L_x_13159) ;  /* 0x0000000000142947 */ /* 0x000fea0003800000 */
[----:B------:R-:W-:Y:S01]  /*c990*/  ISETP.NE.AND P0, PT, R10, RZ, PT ;  /* 0x000000ff0a00720c */ /* 0x000fe20003f05270 */
[----:B------:R-:W-:-:S04]  /*c9a0*/  IMAD.MOV.U32 R12, RZ, RZ, 0xc000 ;  /* 0x0000c000ff0c7424 */ /* 0x000fc800078e00ff */
[----:B------:R0:W-:Y:S08]  /*c9b0*/  SYNCS.ARRIVE.TRANS64 RZ, [UR38+0x22858], R12 ;  /* 0x0228580cffff79a7 */ /* 0x0001f00008000026 */
[----:B0-----:R-:W-:Y:S05]  /*c9c0*/  @!P0 BRA `(.L_x_13159) ;  /* 0x0000000000048947 */ /* 0x001fea0003800000 */
[----:B------:R-:W-:Y:S01]  /*c9d0*/  BPT.TRAP 0x1 ;  /* 0x000000040000795c */ /* 0x000fe20000300000 */
.L_x_13159:
[----:B------:R-:W-:Y:S05]  /*c9e0*/  BSYNC B2 ;  /* 0x0000000000027941 */ /* 0x000fea0003800000 */
.L_x_13158:
        /* <DEDUP_REMOVED lines=9> */
.L_x_13160:
        /* <DEDUP_REMOVED lines=13> */
.L_x_13161:
        /* <DEDUP_REMOVED lines=13> */
.L_x_13162:
        /* <DEDUP_REMOVED lines=13> */
.L_x_13163:
        /* <DEDUP_REMOVED lines=8> */
.L_x_13149:
[----:B------:R-:W-:Y:S05]  /*cd70*/  BSYNC B1 ;  /* 0x0000000000017941 */ /* 0x000fea0003800000 */
.L_x_13148:
[----:B------:R-:W-:Y:S01]  /*cd80*/  ISETP.NE.AND P3, PT, R19, RZ, PT ;  /* 0x000000ff1300720c */ /* 0x000fe20003f65270 */
[----:B------:R-:W-:Y:S01]  /*cd90*/  BSSY B1, `(.L_x_13164) ;  /* 0x0000083000017945 */ /* 0x000fe20003800000 */
[----:B------:R-:W-:-:S11]  /*cda0*/  LOP3.LUT R0, R0, 0x1, RZ, 0x3c, !PT ;  /* 0x0000000100007812 */ /* 0x000fd600078e3cff */
[----:B------:R-:W-:Y:S05]  /*cdb0*/  @!P3 BRA `(.L_x_13165) ;  /* 0x000000080000b947 */ /* 0x000fea0003800000 */
[----:B------:R-:W2:Y:S01]  /*cdc0*/  LDL R2, [R1] ;  /* 0x0000000001027983 */ /* 0x000ea20000100800 */
[----:B------:R-:W-:Y:S01]  /*cdd0*/  VIADD R12, R7, 0xffffffff ;  /* 0xffffffff070c7836 */ /* 0x000fe20000000000 */
        /* <DEDUP_REMOVED lines=21> */
.L_x_13166:
[----:B------:R-:W1:Y:S01]  /*cf30*/  S2R R2, SR_TID.X ;  /* 0x0000000000027919 */ /* 0x000e620000002100 */
[----:B------:R-:W-:Y:S01]  /*cf40*/  BSSY B2, `(.L_x_13167) ;  /* 0x0000006000027945 */ /* 0x000fe20003800000 */
[----:B-1----:R-:W-:Y:S02]  /*cf50*/  LOP3.LUT R3, R2, 0x7f, RZ, 0xc0, !PT ;  /* 0x0000007f02037812 */ /* 0x002fe400078ec0ff */
[----:B------:R-:W-:Y:S02]  /*cf60*/  SHF.L.U32 R2, R0, 0x1f, RZ ;  /* 0x0000001f00027819 */ /* 0x000fe400000006ff */
[----:B------:R-:W-:Y:S02]  /*cf70*/  ISETP.NE.AND P2, PT, R3, RZ, PT ;  /* 0x000000ff0300720c */ /* 0x000fe40003f45270 */
[----:B------:R-:W1:Y:S02]  /*cf80*/  SYNCS.PHASECHK.TRANS64.TRYWAIT P0, [UR38+0x22840], R2 ;  /* 0x02284002ff0075a7 */ /* 0x000e640008000166 */
[----:B-1----:R-:W-:Y:S09]  /*cf90*/  @!P0 BRA `(.L_x_13168) ;  /* 0x0000002000408947 */ /* 0x002ff20003800000 */
.L_x_13234:
[----:B------:R-:W-:Y:S05]  /*cfa0*/  BSYNC B2 ;  /* 0x0000000000027941 */ /* 0x000fea0003800000 */
.L_x_13167:
[----:B------:R-:W-:Y:S04]  /*cfb0*/  BSSY B2, `(.L_x_13169) ;  /* 0x0000007000027945 */ /* 0x000fe80003800000 */
[----:B------:R-:W-:Y:S05]  /*cfc0*/  @P2 BRA `(.L_x_13170) ;  /* 0x0000000000142947 */ /* 0x000fea0003800000 */
[----:B------:R-:W-:Y:S02]  /*cfd0*/  ISETP.NE.AND P0, PT, R10, RZ, PT ;  /* 0x000000ff0a00720c */ /* 0x000fe40003f05270 */
[----:B-1----:R-:W-:-:S04]  /*cfe0*/  MOV R3, 0x3000 ;  /* 0x0000300000037802 */ /* 0x002fc80000000f00 */
[----:B------:R2:W-:Y:S07]  /*cff0*/  SYNCS.ARRIVE.TRANS64 RZ, [UR38+0x22830], R3 ;  /* 0x02283003ffff79a7 */ /* 0x0005ee0008000026 */
[----:B------:R-:W-:Y:S05]  /*d000*/  @!P0 BRA `(.L_x_13170) ;  /* 0x0000000000048947 */ /* 0x000fea0003800000 */
[----:B------:R-:W-:Y:S01]  /*d010*/  BPT.TRAP 0x1 ;  /* 0x000000040000795c */ /* 0x000fe20000300000 */
.L_x_13170:
[----:B------:R-:W-:Y:S05]  /*d020*/  BSYNC B2 ;  /* 0x0000000000027941 */ /* 0x000fea0003800000 */
.L_x_13169:
        /* <DEDUP_REMOVED lines=11> */
.L_x_13171:
        /* <DEDUP_REMOVED lines=11> */
.L_x_13235:
[----:B------:R-:W-:Y:S05]  /*d190*/  BSYNC B2 ;  /* 0x0000000000027941 */ /* 0x000fea0003800000 */
.L_x_13172:
[----:B------:R-:W-:Y:S01]  /*d1a0*/  BSSY B2, `(.L_x_13174) ;  /* 0x0000009000027945 */ /* 0x000fe20003800000 */
[----:B01----:R-:W-:Y:S02]  /*d1b0*/  IMAD.MOV.U32 R2, RZ, RZ, 0x0 ;  /* 0x00000000ff027424 */ /* 0x003fe400078e00ff */
[----:B--2---:R-:W-:Y:S01]  /*d1c0*/  IMAD.MOV.U32 R3, RZ, RZ, 0x14f00000 ;  /* 0x14f00000ff037424 */ /* 0x004fe200078e00ff */
[----:B------:R-:W-:Y:S06]  /*d1d0*/  @P2 BRA `(.L_x_13175) ;  /* 0x0000000000142947 */ /* 0x000fec0003800000 */
[----:B------:R-:W-:Y:S01]  /*d1e0*/  ISETP.NE.AND P0, PT, R10, RZ, PT ;  /* 0x000000ff0a00720c */ /* 0x000fe20003f05270 */
[----:B------:R-:W-:-:S04]  /*d1f0*/  IMAD.MOV.U32 R5, RZ, RZ, 0xc000 ;  /* 0x0000c000ff057424 */ /* 0x000fc800078e00ff */
[----:B------:R0:W-:Y:S08]  /*d200*/  SYNCS.ARRIVE.TRANS64 RZ, [UR38+0x22850], R5 ;  /* 0x02285005ffff79a7 */ /* 0x0001f00008000026 */
[----:B0-----:R-:W-:Y:S05]  /*d210*/  @!P0 BRA `(.L_x_13175) ;  /* 0x0000000000048947 */ /* 0x001fea0003800000 */
[----:B------:R-:W-:Y:S01]  /*d220*/  BPT.TRAP 0x1 ;  /* 0x000000040000795c */ /* 0x000fe20000300000 */
.L_x_13175:
[----:B------:R-:W-:Y:S05]  /*d230*/  BSYNC B2 ;  /* 0x0000000000027941 */ /* 0x000fea0003800000 */
.L_x_13174:
        /* <DEDUP_REMOVED lines=9> */
.L_x_13176:
        /* <DEDUP_REMOVED lines=13> */
.L_x_13177:
        /* <DEDUP_REMOVED lines=13> */
.L_x_13178:
        /* <DEDUP_REMOVED lines=13> */
.L_x_13179:
        /* <DEDUP_REMOVED lines=8> */
.L_x_13165:
[----:B------:R-:W-:Y:S05]  /*d5c0*/  BSYNC B1 ;  /* 0x0000000000017941 */ /* 0x000fea0003800000 */
.L_x_13164:
[----:B------:R-:W-:Y:S01]  /*d5d0*/  VIADD R7, R7, 0xfffffffe ;  /* 0xfffffffe07077836 */ /* 0x000fe20000000000 */
[----:B------:R-:W-:Y:S06]  /*d5e0*/  @P1 BRA `(.L_x_13180) ;  /* 0xffffffec00d01947 */ /* 0x000fec000383ffff */
[----:B------:R-:W-:Y:S05]  /*d5f0*/  BSYNC B0 ;  /* 0x0000000000007941 */ /* 0x000fea0003800000 */
.L_x_13147:
        /* <DEDUP_REMOVED lines=20> */
[----:B------:R-:W-:-:S04]  /*d740*/  ULDC.64 UR4, c[0x0][0x418] ;  /* 0x0001060000047ab9 */ /* 0x000fc80000000a00 */
[----:B------:R-:W-:Y:S02]  /*d750*/  IADD3 R3, R9, R3, RZ ;  /* 0x0000000309037210 */ /* 0x000fe40007ffe0ff */
[----:B------:R-:W-:-:S04]  /*d760*/  LEA R16, P0, R2, UR4, 0x2 ;  /* 0x0000000402107c11 */ /* 0x000fc8000f8010ff */
[----:B------:R-:W-:-:S05]  /*d770*/  LEA.HI.X R17, R2, UR5, R3, 0x2, P0 ;  /* 0x0000000502117c11 */ /* 0x000fca00080f1403 */
[----:B------:R0:W5:Y:S01]  /*d780*/  LDG.E R16, desc[UR44][R16.64] ;  /* 0x0000002c10107981 */ /* 0x000162000c1e1900 */
[----:B------:R-:W-:-:S04]  /*d790*/  IMAD.MOV R2, RZ, RZ, -R5 ;  /* 0x000000ffff027224 */ /* 0x000fc800078e0a05 */
[----:B------:R-:W-:-:S07]  /*d7a0*/  IMAD R7, R4, R2, R7 ;  /* 0x0000000204077224 */ /* 0x000fce00078e0207 */
.L_x_13183:
[----:B------:R-:W1:Y:S01]  /*d7b0*/  S2R R2, SR_TID.X ;  /* 0x0000000000027919 */ /* 0x000e620000002100 */
[----:B------:R-:W-:Y:S01]  /*d7c0*/  BSSY B1, `(.L_x_13184) ;  /* 0x0000006000017945 */ /* 0x000fe20003800000 */
[----:B-1----:R-:W-:Y:S02]  /*d7d0*/  LOP3.LUT R3, R2, 0x7f, RZ, 0xc0, !PT ;  /* 0x0000007f02037812 */ /* 0x002fe400078ec0ff */
[----:B------:R-:W-:Y:S02]  /*d7e0*/  SHF.L.U32 R2, R0, 0x1f, RZ ;  /* 0x0000001f00027819 */ /* 0x000fe400000006ff */
[----:B------:R-:W-:Y:S02]  /*d7f0*/  ISETP.NE.AND P1, PT, R3, RZ, PT ;  /* 0x000000ff0300720c */ /* 0x000fe40003f25270 */
[----:B------:R-:W1:Y:S02]  /*d800*/  SYNCS.PHASECHK.TRANS64.TRYWAIT P0, [UR38+0x22848], R2 ;  /* 0x02284802ff0075a7 */ /* 0x000e640008000166 */
[----:B-1----:R-:W-:Y:S09]  /*d810*/  @!P0 BRA `(.L_x_13185) ;  /* 0x0000001800508947 */ /* 0x002ff20003800000 */
.L_x_13236:
[----:B------:R-:W-:Y:S05]  /*d820*/  BSYNC B1 ;  /* 0x0000000000017941 */ /* 0x000fea0003800000 */
.L_x_13184:
[----:B------:R-:W-:Y:S04]  /*d830*/  BSSY B1, `(.L_x_13186) ;  /* 0x0000007000017945 */ /* 0x000fe80003800000 */
[----:B------:R-:W-:Y:S05]  /*d840*/  @P1 BRA `(.L_x_13187) ;  /* 0x0000000000141947 */ /* 0x000fea0003800000 */
[----:B------:R-:W-:Y:S01]  /*d850*/  ISETP.NE.AND P0, PT, R10, RZ, PT ;  /* 0x000000ff0a00720c */ /* 0x000fe20003f05270 */
[----:B-1----:R-:W-:-:S04]  /*d860*/  IMAD.MOV.U32 R3, RZ, RZ, 0x3000 ;  /* 0x00003000ff037424 */ /* 0x002fc800078e00ff */
[----:B------:R2:W-:Y:S08]  /*d870*/  SYNCS.ARRIVE.TRANS64 RZ, [UR38+0x22838], R3 ;  /* 0x02283803ffff79a7 */ /* 0x0005f00008000026 */
[----:B--2---:R-:W-:Y:S05]  /*d880*/  @!P0 BRA `(.L_x_13187) ;  /* 0x0000000000048947 */ /* 0x004fea0003800000 */
[----:B------:R-:W-:Y:S01]  /*d890*/  BPT.TRAP 0x1 ;  /* 0x000000040000795c */ /* 0x000fe20000300000 */
.L_x_13187:
[----:B------:R-:W-:Y:S05]  /*d8a0*/  BSYNC B1 ;  /* 0x0000000000017941 */ /* 0x000fea0003800000 */
.L_x_13186:
        /* <DEDUP_REMOVED lines=11> */
.L_x_13188:
        /* <DEDUP_REMOVED lines=11> */
.L_x_13237:
[----:B------:R-:W-:Y:S05]  /*da10*/  BSYNC B1 ;  /* 0x0000000000017941 */ /* 0x000fea0003800000 */
.L_x_13189:
        /* <DEDUP_REMOVED lines=9> */
.L_x_13192:
[----:B------:R-:W-:Y:S05]  /*dab0*/  BSYNC B1 ;  /* 0x0000000000017941 */ /* 0x000fea0003800000 */
.L_x_13191:
        /* <DEDUP_REMOVED lines=9> */
.L_x_13193:
        /* <DEDUP_REMOVED lines=13> */
.L_x_13194:
        /* <DEDUP_REMOVED lines=13> */
.L_x_13195:
        /* <DEDUP_REMOVED lines=13> */
.L_x_13196:
        /* <DEDUP_REMOVED lines=8> */
.L_x_13182:
[----:B------:R-:W-:Y:S05]  /*de40*/  BSYNC B0 ;  /* 0x0000000000007941 */ /* 0x000fea0003800000 */
.L_x_13181:
[----:B------:R-:W-:Y:S01]  /*de50*/  LOP3.LUT R0, R0, 0x1, RZ, 0x3c, !PT ;  /* 0x0000000100007812 */ /* 0x000fe200078e3cff */
[----:B------:R-:W-:Y:S01]  /*de60*/  IMAD.MOV.U32 R6, RZ, RZ, RZ ;  /* 0x000000ffff067224 */ /* 0x000fe200078e00ff */
[----:B------:R-:W-:-:S07]  /*de70*/  MOV R9, RZ ;  /* 0x000000ff00097202 */ /* 0x000fce0000000f00 */
.L_x_13124:
[----:B------:R-:W1:Y:S01]  /*de80*/  S2R R3, SR_CgaCtaId ;  /* 0x0000000000037919 */ /* 0x000e620000008800 */
[----:B------:R-:W-:Y:S02]  /*de90*/  MOV R2, 0x400 ;  /* 0x0000040000027802 */ /* 0x000fe40000000f00 */
[----:B------:R-:W-:Y:S02]  /*dea0*/  SHF.L.U32 R9, R9, 0x1f, RZ ;  /* 0x0000001f09097819 */ /* 0x000fe400000006ff */
[----:B-1----:R-:W-:-:S04]  /*deb0*/  LEA R2, R3, R2, 0x18 ;  /* 0x0000000203027211 */ /* 0x002fc800078ec0ff */
[----:B------:R-:W1:Y:S02]  /*dec0*/  SYNCS.PHASECHK.TRANS64.TRYWAIT P0, [R2+URZ+0x22820], R9 ;  /* 0x02282009020075a7 */ /* 0x000e64000800017f */
[----:B-1----:R-:W-:Y:S05]  /*ded0*/  @!P0 BRA `(.L_x_13197) ;  /* 0x0000001000d08947 */ /* 0x002fea0003800000 */
.L_x_13238:
[----:B------:R-:W-:-:S03]  /*dee0*/  UMOV UR4, 0xffffffff ;  /* 0xffffffff00047882 */ /* 0x000fc60000000000 */
[----:B------:R-:W-:Y:S05]  /*def0*/  BRA.DIV UR4, `(.L_x_13198) ;  /* 0x0000001204dc7947 */ /* 0x000fea000b800000 */
[----:B------:R-:W2:Y:S02]  /*df00*/  S2R R3, SR_TID.X ;  /* 0x0000000000037919 */ /* 0x000ea40000002100 */
[----:B--2---:R-:W-:-:S04]  /*df10*/  SHF.R.U32.HI R3, RZ, 0x5, R3 ;  /* 0x00000005ff037819 */ /* 0x004fc80000011603 */
[----:B------:R-:W-:-:S05]  /*df20*/  LOP3.LUT R3, R3, 0x3, RZ, 0xc0, !PT ;  /* 0x0000000303037812 */ /* 0x000fca00078ec0ff */
[----:B------:R2:W3:Y:S02]  /*df30*/  SHFL.IDX PT, R14, R3, RZ, 0x1f ;  /* 0x00001fff030e7589 */ /* 0x0004e400000e0000 */
.L_x_13241:
[----:B---3--:R-:W-:-:S13]  /*df40*/  ISETP.NE.AND P0, PT, R14, RZ, PT ;  /* 0x000000ff0e00720c */ /* 0x008fda0003f05270 */
[----:B------:R-:W-:Y:S05]  /*df50*/  @P0 BRA `(.L_x_13086) ;  /* 0x0000000000880947 */ /* 0x000fea0003800000 */
[----:B------:R-:W-:-:S03]  /*df60*/  UMOV UR4, 0xffffffff ;  /* 0xffffffff00047882 */ /* 0x000fc60000000000 */
[----:B------:R-:W-:Y:S05]  /*df70*/  BRA.DIV UR4, `(.L_x_13199) ;  /* 0x0000001204f07947 */ /* 0x000fea000b800000 */
[----:B------:R-:W-:-:S13]  /*df80*/  ELECT P6, URZ, PT ;  /* 0x00000000003f782f */ /* 0x000fda00038c0000 */
.L_x_13244:
[----:B------:R-:W-:Y:S05]  /*df90*/  @!P6 BRA `(.L_x_13086) ;  /* 0x000000000078e947 */ /* 0x000fea0003800000 */
[----:B------:R-:W-:-:S06]  /*dfa0*/  ULOP3.LUT UR4, UR42, 0x2, URZ, 0xfc, !UPT ;  /* 0x000000022a047892 */ /* 0x000fcc000f8efc3f */
[----:B--2---:R-:W-:-:S05]  /*dfb0*/  IMAD.U32 R3, RZ, RZ, UR4 ;  /* 0x00000004ff037e24 */ /* 0x004fca000f8e00ff */
[----:B------:R-:W-:-:S13]  /*dfc0*/  ISETP.NE.AND P2, PT, R3, 0x3, PT ;  /* 0x000000030300780c */ /* 0x000fda0003f45270 */
[----:B------:R-:W-:Y:S05]  /*dfd0*/  @!P2 BRA `(.L_x_13200) ;  /* 0x000000000004a947 */ /* 0x000fea0003800000 */
[----:B------:R-:W-:Y:S01]  /*dfe0*/  BPT.TRAP 0x1 ;  /* 0x000000040000795c */ /* 0x000fe20000300000 */
.L_x_13200:
        /* <DEDUP_REMOVED lines=12> */
.L_x_13245:
[----:B------:R-:W3:Y:S02]  /*e0b0*/  SYNCS.PHASECHK.TRANS64.TRYWAIT P0, [R5+URZ], R0 ;  /* 0x00000000050075a7 */ /* 0x000ee4000800017f */
[----:B---3--:R-:W-:Y:S05]  /*e0c0*/  @!P0 BRA `(.L_x_13202) ;  /* 0x0000001000d08947 */ /* 0x008fea0003800000 */
.L_x_13246:
[----:B------:R-:W-:Y:S05]  /*e0d0*/  @!P2 BRA `(.L_x_13203) ;  /* 0x000000000004a947 */ /* 0x000fea0003800000 */
[----:B------:R-:W-:Y:S01]  /*e0e0*/  BPT.TRAP 0x1 ;  /* 0x000000040000795c */ /* 0x000fe20000300000 */
.L_x_13203:
[----:B-1----:R-:W-:-:S04]  /*e0f0*/  VIADD R2, R2, 0x22860 ;  /* 0x0002286002027836 */ /* 0x002fc80000000000 */
[----:B---3--:R-:W-:-:S04]  /*e100*/  IMAD R5, R6, 0x8, R2 ;  /* 0x0000000806057824 */ /* 0x008fc800078e0202 */
[----:B------:R-:W1:Y:S02]  /*e110*/  SYNCS.PHASECHK.TRANS64.TRYWAIT P0, [R5+URZ], R4 ;  /* 0x00000004050075a7 */ /* 0x000e64000800017f */
[----:B-1----:R-:W-:Y:S05]  /*e120*/  @!P0 BRA `(.L_x_13204) ;  /* 0x0000001000cc8947 */ /* 0x002fea0003800000 */
.L_x_13247:
[----:B------:R-:W-:-:S07]  /*e130*/  LEA R3, R3, R2, 0x3 ;  /* 0x0000000203037211 */ /* 0x000fce00078e18ff */
.L_x_13205:
[----:B---3--:R3:W4:Y:S02]  /*e140*/  SYNCS.PHASECHK.TRANS64.TRYWAIT P0, [R3+URZ], R0 ;  /* 0x00000000030075a7 */ /* 0x008724000800017f */
[----:B----4-:R-:W-:Y:S05]  /*e150*/  @!P0 NANOSLEEP.SYNCS 0x989680 ;  /* 0x009896800000895d */ /* 0x010fea0003900000 */
[----:B------:R-:W4:Y:S02]  /*e160*/  @!P0 SYNCS.PHASECHK.TRANS64 P0, [R3+URZ], R0 ;  /* 0x00000000030085a7 */ /* 0x000f24000800007f */
[----:B----4-:R-:W-:Y:S05]  /*e170*/  @!P0 BRA `(.L_x_13205) ;  /* 0xfffffffc00f08947 */ /* 0x010fea000383ffff */
.L_x_13086:
[----:B------:R-:W-:Y:S05]  /*e180*/  BSYNC B6 ;  /* 0x0000000000067941 */ /* 0x000fea0003800000 */
.L_x_13083:
[----:B------:R-:W-:Y:S05]  /*e190*/  EXIT ;  /* 0x000000000000794d */ /* 0x000fea0003800000 */
.L_x_13090:
[----:B0-----:R-:W-:-:S04]  /*e1a0*/  IMAD.U32 R3, RZ, RZ, UR39 ;  /* 0x00000027ff037e24 */ /* 0x001fc8000f8e00ff */
[----:B------:R0:W1:Y:S03]  /*e1b0*/  SYNCS.PHASECHK.TRANS64.TRYWAIT P0, [R3+URZ+0x22800], R10 ;  /* 0x0228000a030075a7 */ /* 0x000066000800017f */
[----:B-1----:R-:W-:Y:S05]  /*e1c0*/  @!P0 NANOSLEEP.SYNCS 0x989680 ;  /* 0x009896800000895d */ /* 0x002fea0003900000 */
[----:B------:R-:W1:Y:S02]  /*e1d0*/  @!P0 SYNCS.PHASECHK.TRANS64 P0, [R3+URZ+0x22800], R10 ;  /* 0x0228000a030085a7 */ /* 0x000e64000800007f */
[----:B-1----:R-:W-:Y:S05]  /*e1e0*/  @!P0 BRA `(.L_x_13090) ;  /* 0xfffffffc00ec8947 */ /* 0x002fea000383ffff */
[----:B------:R-:W-:Y:S05]  /*e1f0*/  BRA `(.L_x_13206) ;  /* 0xffffff3400107947 */ /* 0x000fea000383ffff */
.L_x_13094:
[----:B0-----:R-:W-:-:S04]  /*e200*/  IMAD.U32 R3, RZ, RZ, UR39 ;  /* 0x00000027ff037e24 */ /* 0x001fc8000f8e00ff */
[----:B------:R0:W2:Y:S03]  /*e210*/  SYNCS.PHASECHK.TRANS64.TRYWAIT P1, [R3+URZ+0x22830], R10 ;  /* 0x0228300a030075a7 */ /* 0x0000a6000802017f */
[----:B--2---:R-:W-:Y:S05]  /*e220*/  @!P1 NANOSLEEP.SYNCS 0x989680 ;  /* 0x009896800000995d */ /* 0x004fea0003900000 */
[----:B------:R-:W2:Y:S02]  /*e230*/  @!P1 SYNCS.PHASECHK.TRANS64 P1, [R3+URZ+0x22830], R10 ;  /* 0x0228300a030095a7 */ /* 0x000ea4000802007f */
[----:B--2---:R-:W-:Y:S05]  /*e240*/  @!P1 BRA `(.L_x_13094) ;  /* 0xfffffffc00ec9947 */ /* 0x004fea000383ffff */
[----:B------:R-:W-:Y:S05]  /*e250*/  BRA `(.L_x_13093) ;  /* 0xffffff34002c7947 */ /* 0x000fea000383ffff */
.L_x_13098:
[----:B--2---:R2:W3:Y:S02]  /*e260*/  SYNCS.PHASECHK.TRANS64.TRYWAIT P3, [R11+URZ+0x22850], R10 ;  /* 0x0228500a0b0075a7 */ /* 0x0044e4000806017f */
[----:B---3--:R-:W-:Y:S05]  /*e270*/  @!P3 NANOSLEEP.SYNCS 0x989680 ;  /* 0x009896800000b95d */ /* 0x008fea0003900000 */
[----:B------:R-:W3:Y:S02]  /*e280*/  @!P3 SYNCS.PHASECHK.TRANS64 P3, [R11+URZ+0x22850], R10 ;  /* 0x0228500a0b00b5a7 */ /* 0x000ee4000806007f */
[----:B---3--:R-:W-:Y:S05]  /*e290*/  @!P3 BRA `(.L_x_13098) ;  /* 0xfffffffc00f0b947 */ /* 0x008fea000383ffff */
[----:B------:R-:W-:Y:S05]  /*e2a0*/  BRA `(.L_x_13097) ;  /* 0xffffff4c009c7947 */ /* 0x000fea000383ffff */
.L_x_13103:
[----:B-1----:R-:W-:-:S04]  /*e2b0*/  IMAD.U32 R5, RZ, RZ, UR29 ;  /* 0x0000001dff057e24 */ /* 0x002fc8000f8e00ff */
[----:B------:R1:W2:Y:S03]  /*e2c0*/  SYNCS.PHASECHK.TRANS64.TRYWAIT P3, [R5+URZ+0x22830], R10 ;  /* 0x0228300a050075a7 */ /* 0x0002a6000806017f */
[----:B--2---:R-:W-:Y:S05]  /*e2d0*/  @!P3 NANOSLEEP.SYNCS 0x989680 ;  /* 0x009896800000b95d */ /* 0x004fea0003900000 */
[----:B------:R-:W2:Y:S02]  /*e2e0*/  @!P3 SYNCS.PHASECHK.TRANS64 P3, [R5+URZ+0x22830], R10 ;  /* 0x0228300a0500b5a7 */ /* 0x000ea4000806007f */
[----:B--2---:R-:W-:Y:S05]  /*e2f0*/  @!P3 BRA `(.L_x_13103) ;  /* 0xfffffffc00ecb947 */ /* 0x004fea000383ffff */
[----:B------:R-:W-:Y:S05]  /*e300*/  BRA `(.L_x_13102) ;  /* 0xffffff5000e47947 */ /* 0x000fea000383ffff */
.L_x_13107:
[----:B--2---:R2:W3:Y:S02]  /*e310*/  SYNCS.PHASECHK.TRANS64.TRYWAIT P3, [R177+URZ+0x22850], R10 ;  /* 0x0228500ab10075a7 */ /* 0x0044e4000806017f */
[----:B---3--:R-:W-:Y:S05]  /*e320*/  @!P3 NANOSLEEP.SYNCS 0x989680 ;  /* 0x009896800000b95d */ /* 0x008fea0003900000 */
[----:B------:R-:W3:Y:S02]  /*e330*/  @!P3 SYNCS.PHASECHK.TRANS64 P3, [R177+URZ+0x22850], R10 ;  /* 0x0228500ab100b5a7 */ /* 0x000ee4000806007f */
[----:B---3--:R-:W-:Y:S05]  /*e340*/  @!P3 BRA `(.L_x_13107) ;  /* 0xfffffffc00f0b947 */ /* 0x008fea000383ffff */
[----:B------:R-:W-:Y:S05]  /*e350*/  BRA `(.L_x_13106) ;  /* 0xffffff7000cc7947 */ /* 0x000fea000383ffff */
.L_x_13113:
[----:B-1----:R-:W-:-:S04]  /*e360*/  IMAD.U32 R4, RZ, RZ, UR25 ;  /* 0x00000019ff047e24 */ /* 0x002fc8000f8e00ff */
[----:B------:R1:W2:Y:S03]  /*e370*/  SYNCS.PHASECHK.TRANS64.TRYWAIT P1, [R4+URZ+0x22830], R3 ;  /* 0x02283003040075a7 */ /* 0x0002a6000802017f */
[----:B--2---:R-:W-:Y:S05]  /*e380*/  @!P1 NANOSLEEP.SYNCS 0x989680 ;  /* 0x009896800000995d */ /* 0x004fea0003900000 */
[----:B------:R-:W2:Y:S02]  /*e390*/  @!P1 SYNCS.PHASECHK.TRANS64 P1, [R4+URZ+0x22830], R3 ;  /* 0x02283003040095a7 */ /* 0x000ea4000802007f */
[----:B--2---:R-:W-:Y:S05]  /*e3a0*/  @!P1 BRA `(.L_x_13113) ;  /* 0xfffffffc00ec9947 */ /* 0x004fea000383ffff */
[----:B------:R-:W-:Y:S05]  /*e3b0*/  BRA `(.L_x_13112) ;  /* 0xffffff7400c47947 */ /* 0x000fea000383ffff */
.L_x_13117:
[----:B--2---:R2:W3:Y:S02]  /*e3c0*/  SYNCS.PHASECHK.TRANS64.TRYWAIT P1, [R186+URZ+0x22850], R3 ;  /* 0x02285003ba0075a7 */ /* 0x0044e4000802017f */
[----:B---3--:R-:W-:Y:S05]  /*e3d0*/  @!P1 NANOSLEEP.SYNCS 0x989680 ;  /* 0x009896800000995d */ /* 0x008fea0003900000 */
[----:B------:R-:W3:Y:S02]  /*e3e0*/  @!P1 SYNCS.PHASECHK.TRANS64 P1, [R186+URZ+0x22850], R3 ;  /* 0x02285003ba0095a7 */ /* 0x000ee4000802007f */
[----:B---3--:R-:W-:Y:S05]  /*e3f0*/  @!P1 BRA `(.L_x_13117) ;  /* 0xfffffffc00f09947 */ /* 0x008fea000383ffff */
[----:B------:R-:W-:Y:S05]  /*e400*/  BRA `(.L_x_13116) ;  /* 0xffffff8c00d47947 */ /* 0x000fea000383ffff */
.L_x_13129:
[----:B------:R-:W-:Y:S01]  /*e410*/  IMAD.MOV.U32 R13, RZ, RZ, R19 ;  /* 0x000000ffff0d7224 */ /* 0x000fe200078e0013 */
[----:B------:R-:W-:Y:S01]  /*e420*/  MOV R15, 0xffffffff ;  /* 0xffffffff000f7802 */ /* 0x000fe20000000f00 */
[----:B------:R-:W-:Y:S02]  /*e430*/  IMAD.MOV.U32 R12, RZ, RZ, RZ ;  /* 0x000000ffff0c7224 */ /* 0x000fe400078e00ff */
[----:B------:R-:W-:-:S07]  /*e440*/  IMAD.MOV.U32 R11, RZ, RZ, 0x1f ;  /* 0x0000001fff0b7424 */ /* 0x000fce00078e00ff */
[----:B------:R-:W-:Y:S05]  /*e450*/  WARPSYNC.COLLECTIVE R15, `(.L_x_13207) ;  /* 0x000000000f087348 */ /* 0x000fea0003c00000 */
[----:B------:R0:W1:Y:S02]  /*e460*/  SHFL.IDX P6, R14, R13, R12, R11 ;  /* 0x0000000c0d0e7389 */ /* 0x00006400000c000b */
[----:B01----:R-:W-:Y:S01]  /*e470*/  ENDCOLLECTIVE ;  /* 0x000000000000791b */ /* 0x003fe20003800000 */
.L_x_13207:
[----:B------:R-:W-:Y:S05]  /*e480*/  BRA `(.L_x_13208) ;  /* 0xffffffcc00007947 */ /* 0x000fea000383ffff */
.L_x_13131:
[----:B------:R-:W-:Y:S01]  /*e490*/  BSSY B0, `(.L_x_13209) ;  /* 0x0000006000007945 */ /* 0x000fe20003800000 */
[----:B------:R-:W-:-:S07]  /*e4a0*/  IMAD.MOV.U32 R15, RZ, RZ, -0x1 ;  /* 0xffffffffff0f7424 */ /* 0x000fce00078e00ff */
[----:B------:R-:W-:Y:S05]  /*e4b0*/  WARPSYNC.COLLECTIVE R15, `(.L_x_13210) ;  /* 0x000000000f0c7348 */ /* 0x000fea0003c00000 */
[----:B------:R-:W-:Y:S02]  /*e4c0*/  ELECT P6, UR62, PT ;  /* 0x00000000003e782f */ /* 0x000fe400038c0000 */
[----:B------:R-:W-:Y:S01]  /*e4d0*/  MOV R14, UR62 ;  /* 0x0000003e000e7c02 */ /* 0x000fe20008000f00 */
[----:B------:R-:W-:Y:S10]  /*e4e0*/  ENDCOLLECTIVE ;  /* 0x000000000000791b */ /* 0x000ff40003800000 */
.L_x_13210:
[----:B------:R-:W-:Y:S05]  /*e4f0*/  BSYNC B0 ;  /* 0x0000000000007941 */ /* 0x000fea0003800000 */
.L_x_13209:
[----:B------:R-:W-:Y:S05]  /*e500*/  BRA `(.L_x_13211) ;  /* 0xffffffcc00007947 */ /* 0x000fea000383ffff */
.L_x_13133:
[----:B0-----:R-:W-:-:S04]  /*e510*/  IMAD.U32 R3, RZ, RZ, UR38 ;  /* 0x00000026ff037e24 */ /* 0x001fc8000f8e00ff */
[----:B------:R0:W1:Y:S03]  /*e520*/  SYNCS.PHASECHK.TRANS64.TRYWAIT P0, [R3+URZ+0x22840], R0 ;  /* 0x02284000030075a7 */ /* 0x000066000800017f */
[----:B-1----:R-:W-:Y:S05]  /*e530*/  @!P0 NANOSLEEP.SYNCS 0x989680 ;  /* 0x009896800000895d */ /* 0x002fea0003900000 */
[----:B------:R-:W1:Y:S02]  /*e540*/  @!P0 SYNCS.PHASECHK.TRANS64 P0, [R3+URZ+0x22840], R0 ;  /* 0x02284000030085a7 */ /* 0x000e64000800007f */
[----:B-1----:R-:W-:Y:S05]  /*e550*/  @!P0 BRA `(.L_x_13133) ;  /* 0xfffffffc00ec8947 */ /* 0x002fea000383ffff */
[----:B------:R-:W-:Y:S05]  /*e560*/  BRA `(.L_x_13212) ;  /* 0xffffffcc00607947 */ /* 0x000fea000383ffff */
.L_x_13136:
        /* <DEDUP_REMOVED lines=8> */
.L_x_13213:
[----:B------:R-:W-:Y:S02]  /*e5f0*/  VIADD R21, R7, 0x10 ;  /* 0x0000001007157836 */ /* 0x000fe40000000000 */
[----:B------:R-:W-:Y:S01]  /*e600*/  IMAD.MOV.U32 R13, RZ, RZ, R0 ;  /* 0x000000ffff0d7224 */ /* 0x000fe200078e0000 */
[----:B------:R-:W-:-:S07]  /*e610*/  MOV R2, R14 ;  /* 0x0000000e00027202 */ /* 0x000fce0000000f00 */
[----:B------:R-:W-:Y:S05]  /*e620*/  WARPSYNC.COLLECTIVE R15, `(.L_x_13214) ;  /* 0x000000000f087348 */ /* 0x000fea0003c00000 */
[----:B------:R0:W1:Y:S02]  /*e630*/  SHFL.IDX P6, R14, R13, R12, R11 ;  /* 0x0000000c0d0e7389 */ /* 0x00006400000c000b */
[----:B01----:R-:W-:Y:S01]  /*e640*/  ENDCOLLECTIVE ;  /* 0x000000000000791b */ /* 0x003fe20003800000 */
.L_x_13214:
        /* <DEDUP_REMOVED lines=12> */
.L_x_13215:
        /* <DEDUP_REMOVED lines=12> */
.L_x_13216:
        /* <DEDUP_REMOVED lines=8> */
.L_x_13217:
        /* <DEDUP_REMOVED lines=12> */
.L_x_13218:
        /* <DEDUP_REMOVED lines=8> */
.L_x_13219:
        /* <DEDUP_REMOVED lines=12> */
.L_x_13220:
        /* <DEDUP_REMOVED lines=8> */
.L_x_13221:
[----:B------:R-:W-:Y:S01]  /*ead0*/  @!PT LDS RZ, [RZ] ;  /* 0x00000000fffff984 */ /* 0x000fe20000000800 */
[----:B------:R-:W-:Y:S01]  /*eae0*/  @!PT LDS RZ, [RZ] ;  /* 0x00000000fffff984 */ /* 0x000fe20000000800 */
[----:B------:R-:W-:Y:S01]  /*eaf0*/  @!PT LDS RZ, [RZ] ;  /* 0x00000000fffff984 */ /* 0x000fe20000000800 */
[----:B------:R0:W-:Y:S01]  /*eb00*/  @!P1 LDGSTS.E.BYPASS.LTC128B.128 [R21+0x19c00], desc[UR44][R2.64], !P0 ;  /* 0x19c0000002159fae */ /* 0x0001e2000c101d6c */
[----:B------:R-:W-:Y:S01]  /*eb10*/  ISETP.GE.AND P1, PT, R9, R4, PT ;  /* 0x000000040900720c */ /* 0x000fe20003f26270 */
[----:B------:R-:W-:Y:S01]  /*eb20*/  IMAD.MOV.U32 R13, RZ, RZ, R0 ;  /* 0x000000ffff0d7224 */ /* 0x000fe200078e0000 */
[----:B0-----:R-:W-:-:S11]  /*eb30*/  IADD3 R21, R7, 0x50, RZ ;  /* 0x0000005007157810 */ /* 0x001fd60007ffe0ff */
[----:B------:R-:W-:Y:S01]  /*eb40*/  @!P1 LEA R9, R6, UR38, 0x1 ;  /* 0x0000002606099c11 */ /* 0x000fe2000f8e08ff */
[----:B------:R-:W-:-:S07]  /*eb50*/  IMAD.MOV.U32 R2, RZ, RZ, R14 ;  /* 0x000000ffff027224 */ /* 0x000fce00078e000e */
[----:B------:R-:W-:Y:S05]  /*eb60*/  WARPSYNC.COLLECTIVE R15, `(.L_x_13222) ;  /* 0x000000000f087348 */ /* 0x000fea0003c00000 */
[----:B------:R0:W1:Y:S02]  /*eb70*/  SHFL.IDX P6, R14, R13, R12, R11 ;  /* 0x0000000c0d0e7389 */ /* 0x00006400000c000b */
[----:B01----:R-:W-:Y:S01]  /*eb80*/  ENDCOLLECTIVE ;  /* 0x000000000000791b */ /* 0x003fe20003800000 */
.L_x_13222:
        /* <DEDUP_REMOVED lines=8> */
.L_x_13223:
        /* <DEDUP_REMOVED lines=11> */
.L_x_13224:
        /* <DEDUP_REMOVED lines=8> */
.L_x_13225:
        /* <DEDUP_REMOVED lines=11> */
.L_x_13226:
[----:B------:R-:W-:Y:S01]  /*edf0*/  @!P1 LEA R9, R6, UR38, 0x1 ;  /* 0x0000002606099c11 */ /* 0x000fe2000f8e08ff */
        /* <DEDUP_REMOVED lines=8> */
.L_x_13227:
        /* <DEDUP_REMOVED lines=9> */
.L_x_13228:
[----:B------:R-:W-:Y:S05]  /*ef10*/  BRA `(.L_x_13229) ;  /* 0xffffffcc00907947 */ /* 0x000fea000383ffff */
.L_x_13137:
[----:B0-----:R-:W-:-:S04]  /*ef20*/  IMAD.U32 R3, RZ, RZ, UR38 ;  /* 0x00000026ff037e24 */ /* 0x001fc8000f8e00ff */
[----:B------:R0:W1:Y:S03]  /*ef30*/  SYNCS.PHASECHK.TRANS64.TRYWAIT P0, [R3+URZ+0x22820], R4 ;  /* 0x02282004030075a7 */ /* 0x000066000800017f */
[----:B-1----:R-:W-:Y:S05]  /*ef40*/  @!P0 NANOSLEEP.SYNCS 0x989680 ;  /* 0x009896800000895d */ /* 0x002fea0003900000 */
[----:B------:R-:W1:Y:S02]  /*ef50*/  @!P0 SYNCS.PHASECHK.TRANS64 P0, [R3+URZ+0x22820], R4 ;  /* 0x02282004030085a7 */ /* 0x000e64000800007f */
[----:B-1----:R-:W-:Y:S05]  /*ef60*/  @!P0 BRA `(.L_x_13137) ;  /* 0xfffffffc00ec8947 */ /* 0x002fea000383ffff */
[----:B------:R-:W-:Y:S05]  /*ef70*/  BRA `(.L_x_13230) ;  /* 0xffffffcc00c07947 */ /* 0x000fea000383ffff */
.L_x_13140:
[----:B0-----:R-:W-:-:S04]  /*ef80*/  IMAD.U32 R3, RZ, RZ, UR38 ;  /* 0x00000026ff037e24 */ /* 0x001fc8000f8e00ff */
[----:B------:R0:W1:Y:S03]  /*ef90*/  SYNCS.PHASECHK.TRANS64.TRYWAIT P0, [R3+URZ+0x22860], R4 ;  /* 0x02286004030075a7 */ /* 0x000066000800017f */
[----:B-1----:R-:W-:Y:S05]  /*efa0*/  @!P0 NANOSLEEP.SYNCS 0x989680 ;  /* 0x009896800000895d */ /* 0x002fea0003900000 */
[----:B------:R-:W1:Y:S02]  /*efb0*/  @!P0 SYNCS.PHASECHK.TRANS64 P0, [R3+URZ+0x22860], R4 ;  /* 0x02286004030085a7 */ /* 0x000e64000800007f */
[----:B-1----:R-:W-:Y:S05]  /*efc0*/  @!P0 BRA `(.L_x_13140) ;  /* 0xfffffffc00ec8947 */ /* 0x002fea000383ffff */
[----:B------:R-:W-:Y:S05]  /*efd0*/  BRA `(.L_x_13231) ;  /* 0xffffffcc00cc7947 */ /* 0x000fea000383ffff */
.L_x_13152:
[----:B-1----:R-:W-:-:S04]  /*efe0*/  IMAD.U32 R3, RZ, RZ, UR38 ;  /* 0x00000026ff037e24 */ /* 0x002fc8000f8e00ff */
[----:B------:R1:W2:Y:S03]  /*eff0*/  SYNCS.PHASECHK.TRANS64.TRYWAIT P0, [R3+URZ+0x22848], R2 ;  /* 0x02284802030075a7 */ /* 0x0002a6000800017f */
[----:B--2---:R-:W-:Y:S05]  /*f000*/  @!P0 NANOSLEEP.SYNCS 0x989680 ;  /* 0x009896800000895d */ /* 0x004fea0003900000 */
[----:B------:R-:W2:Y:S02]  /*f010*/  @!P0 SYNCS.PHASECHK.TRANS64 P0, [R3+URZ+0x22848], R2 ;  /* 0x02284802030085a7 */ /* 0x000ea4000800007f */
[----:B--2---:R-:W-:Y:S05]  /*f020*/  @!P0 BRA `(.L_x_13152) ;  /* 0xfffffffc00ec8947 */ /* 0x004fea000383ffff */
[----:B------:R-:W-:Y:S05]  /*f030*/  BRA `(.L_x_13232) ;  /* 0xffffffd400c87947 */ /* 0x000fea000383ffff */
.L_x_13157:
[----:B01----:R-:W-:-:S04]  /*f040*/  IMAD.U32 R3, RZ, RZ, UR38 ;  /* 0x00000026ff037e24 */ /* 0x003fc8000f8e00ff */
[----:B------:R0:W1:Y:S03]  /*f050*/  SYNCS.PHASECHK.TRANS64.TRYWAIT P0, [R3+URZ+0x22868], R2 ;  /* 0x02286802030075a7 */ /* 0x000066000800017f */
[----:B-1----:R-:W-:Y:S05]  /*f060*/  @!P0 NANOSLEEP.SYNCS 0x989680 ;  /* 0x009896800000895d */ /* 0x002fea0003900000 */
[----:B------:R-:W1:Y:S02]  /*f070*/  @!P0 SYNCS.PHASECHK.TRANS64 P0, [R3+URZ+0x22868], R2 ;  /* 0x02286802030085a7 */ /* 0x000e64000800007f */
[----:B-1----:R-:W-:Y:S05]  /*f080*/  @!P0 BRA `(.L_x_13157) ;  /* 0xfffffffc00ec8947 */ /* 0x002fea000383ffff */
[----:B------:R-:W-:Y:S05]  /*f090*/  BRA `(.L_x_13233) ;  /* 0xffffffd800287947 */ /* 0x000fea000383ffff */
.L_x_13168:
[----:B-1----:R-:W-:-:S04]  /*f0a0*/  IMAD.U32 R3, RZ, RZ, UR38 ;  /* 0x00000026ff037e24 */ /* 0x002fc8000f8e00ff */
[----:B------:R1:W2:Y:S03]  /*f0b0*/  SYNCS.PHASECHK.TRANS64.TRYWAIT P0, [R3+URZ+0x22840], R2 ;  /* 0x02284002030075a7 */ /* 0x0002a6000800017f */
[----:B--2---:R-:W-:Y:S05]  /*f0c0*/  @!P0 NANOSLEEP.SYNCS 0x989680 ;  /* 0x009896800000895d */ /* 0x004fea0003900000 */
[----:B------:R-:W2:Y:S02]  /*f0d0*/  @!P0 SYNCS.PHASECHK.TRANS64 P0, [R3+URZ+0x22840], R2 ;  /* 0x02284002030085a7 */ /* 0x000ea4000800007f */
[----:B--2---:R-:W-:Y:S05]  /*f0e0*/  @!P0 BRA `(.L_x_13168) ;  /* 0xfffffffc00ec8947 */ /* 0x004fea000383ffff */
[----:B------:R-:W-:Y:S05]  /*f0f0*/  BRA `(.L_x_13234) ;  /* 0xffffffdc00a87947 */ /* 0x000fea000383ffff */
.L_x_13173:
[----:B012---:R-:W-:-:S04]  /*f100*/  IMAD.U32 R3, RZ, RZ, UR38 ;  /* 0x00000026ff037e24 */ /* 0x007fc8000f8e00ff */
[----:B------:R0:W1:Y:S03]  /*f110*/  SYNCS.PHASECHK.TRANS64.TRYWAIT P0, [R3+URZ+0x22860], R2 ;  /* 0x02286002030075a7 */ /* 0x000066000800017f */
[----:B-1----:R-:W-:Y:S05]  /*f120*/  @!P0 NANOSLEEP.SYNCS 0x989680 ;  /* 0x009896800000895d */ /* 0x002fea0003900000 */
[----:B------:R-:W1:Y:S02]  /*f130*/  @!P0 SYNCS.PHASECHK.TRANS64 P0, [R3+URZ+0x22860], R2 ;  /* 0x02286002030085a7 */ /* 0x000e64000800007f */
[----:B-1----:R-:W-:Y:S05]  /*f140*/  @!P0 BRA `(.L_x_13173) ;  /* 0xfffffffc00ec8947 */ /* 0x002fea000383ffff */
[----:B------:R-:W-:Y:S05]  /*f150*/  BRA `(.L_x_13235) ;  /* 0xffffffe0000c7947 */ /* 0x000fea000383ffff */
.L_x_13185:
[----:B-1----:R-:W-:-:S04]  /*f160*/  MOV R3, UR38 ;  /* 0x0000002600037c02 */ /* 0x002fc80008000f00 */
[----:B------:R1:W2:Y:S03]  /*f170*/  SYNCS.PHASECHK.TRANS64.TRYWAIT P0, [R3+URZ+0x22848], R2 ;  /* 0x02284802030075a7 */ /* 0x0002a6000800017f */
[----:B--2---:R-:W-:Y:S05]  /*f180*/  @!P0 NANOSLEEP.SYNCS 0x989680 ;  /* 0x009896800000895d */ /* 0x004fea0003900000 */
[----:B------:R-:W2:Y:S02]  /*f190*/  @!P0 SYNCS.PHASECHK.TRANS64 P0, [R3+URZ+0x22848], R2 ;  /* 0x02284802030085a7 */ /* 0x000ea4000800007f */
[----:B--2---:R-:W-:Y:S05]  /*f1a0*/  @!P0 BRA `(.L_x_13185) ;  /* 0xfffffffc00ec8947 */ /* 0x004fea000383ffff */
[----:B------:R-:W-:Y:S05]  /*f1b0*/  BRA `(.L_x_13236) ;  /* 0xffffffe400987947 */ /* 0x000fea000383ffff */
.L_x_13190:
[----:B-1----:R-:W-:-:S04]  /*f1c0*/  IMAD.U32 R3, RZ, RZ, UR38 ;  /* 0x00000026ff037e24 */ /* 0x002fc8000f8e00ff */
[----:B------:R1:W2:Y:S03]  /*f1d0*/  SYNCS.PHASECHK.TRANS64.TRYWAIT P0, [R3+URZ+0x22868], R2 ;  /* 0x02286802030075a7 */ /* 0x0002a6000800017f */
[----:B--2---:R-:W-:Y:S05]  /*f1e0*/  @!P0 NANOSLEEP.SYNCS 0x989680 ;  /* 0x009896800000895d */ /* 0x004fea0003900000 */
[----:B------:R-:W2:Y:S02]  /*f1f0*/  @!P0 SYNCS.PHASECHK.TRANS64 P0, [R3+URZ+0x22868], R2 ;  /* 0x02286802030085a7 */ /* 0x000ea4000800007f */
[----:B--2---:R-:W-:Y:S05]  /*f200*/  @!P0 BRA `(.L_x_13190) ;  /* 0xfffffffc00ec8947 */ /* 0x004fea000383ffff */
[----:B------:R-:W-:Y:S05]  /*f210*/  BRA `(.L_x_13237) ;  /* 0xffffffe400fc7947 */ /* 0x000fea000383ffff */
.L_x_13197:
[----:B-1----:R1:W2:Y:S02]  /*f220*/  SYNCS.PHASECHK.TRANS64.TRYWAIT P0, [R2+URZ+0x22820], R9 ;  /* 0x02282009020075a7 */ /* 0x0022a4000800017f */
[----:B--2---:R-:W-:Y:S05]  /*f230*/  @!P0 NANOSLEEP.SYNCS 0x989680 ;  /* 0x009896800000895d */ /* 0x004fea0003900000 */
[----:B------:R-:W2:Y:S02]  /*f240*/  @!P0 SYNCS.PHASECHK.TRANS64 P0, [R2+URZ+0x22820], R9 ;  /* 0x02282009020085a7 */ /* 0x000ea4000800007f */
[----:B--2---:R-:W-:Y:S05]  /*f250*/  @!P0 BRA `(.L_x_13197) ;  /* 0xfffffffc00f08947 */ /* 0x004fea000383ffff */
[----:B------:R-:W-:Y:S05]  /*f260*/  BRA `(.L_x_13238) ;  /* 0xffffffec001c7947 */ /* 0x000fea000383ffff */
.L_x_13198:
        /* <DEDUP_REMOVED lines=11> */
.L_x_13240:
[----:B------:R-:W-:Y:S05]  /*f320*/  BSYNC B0 ;  /* 0x0000000000007941 */ /* 0x000fea0003800000 */
.L_x_13239:
[----:B------:R-:W-:Y:S05]  /*f330*/  BRA `(.L_x_13241) ;  /* 0xffffffec00007947 */ /* 0x000fea000383ffff */
.L_x_13199:
[----:B------:R-:W-:Y:S01]  /*f340*/  BSSY B0, `(.L_x_13242) ;  /* 0x0000006000007945 */ /* 0x000fe20003800000 */
[----:B------:R-:W-:-:S07]  /*f350*/  IMAD.MOV.U32 R15, RZ, RZ, -0x1 ;  /* 0xffffffffff0f7424 */ /* 0x000fce00078e00ff */
[----:B012---:R-:W-:Y:S05]  /*f360*/  WARPSYNC.COLLECTIVE R15, `(.L_x_13243) ;  /* 0x000000000f0c7348 */ /* 0x007fea0003c00000 */
[----:B------:R-:W-:Y:S02]  /*f370*/  ELECT P6, UR62, PT ;  /* 0x00000000003e782f */ /* 0x000fe400038c0000 */
[----:B------:R-:W-:Y:S01]  /*f380*/  MOV R14, UR62 ;  /* 0x0000003e000e7c02 */ /* 0x000fe20008000f00 */
[----:B012---:R-:W-:Y:S10]  /*f390*/  ENDCOLLECTIVE ;  /* 0x000000000000791b */ /* 0x007ff40003800000 */
.L_x_13243:
[----:B------:R-:W-:Y:S05]  /*f3a0*/  BSYNC B0 ;  /* 0x0000000000007941 */ /* 0x000fea0003800000 */
.L_x_13242:
[----:B------:R-:W-:Y:S05]  /*f3b0*/  BRA `(.L_x_13244) ;  /* 0xffffffe800f47947 */ /* 0x000fea000383ffff */
.L_x_13201:
[----:B--2---:R2:W3:Y:S02]  /*f3c0*/  SYNCS.PHASECHK.TRANS64.TRYWAIT P0, [R7+URZ], R4 ;  /* 0x00000004070075a7 */ /* 0x0044e4000800017f */
[----:B---3--:R-:W-:Y:S05]  /*f3d0*/  @!P0 NANOSLEEP.SYNCS 0x989680 ;  /* 0x009896800000895d */ /* 0x008fea0003900000 */
[----:B------:R-:W3:Y:S02]  /*f3e0*/  @!P0 SYNCS.PHASECHK.TRANS64 P0, [R7+URZ], R4 ;  /* 0x00000004070085a7 */ /* 0x000ee4000800007f */
[----:B---3--:R-:W-:Y:S05]  /*f3f0*/  @!P0 BRA `(.L_x_13201) ;  /* 0xfffffffc00f08947 */ /* 0x008fea000383ffff */
[----:B------:R-:W-:Y:S05]  /*f400*/  BRA `(.L_x_13245) ;  /* 0xffffffec00287947 */ /* 0x000fea000383ffff */
.L_x_13202:
[----:B---3--:R3:W4:Y:S02]  /*f410*/  SYNCS.PHASECHK.TRANS64.TRYWAIT P0, [R5+URZ], R0 ;  /* 0x00000000050075a7 */ /* 0x008724000800017f */
[----:B----4-:R-:W-:Y:S05]  /*f420*/  @!P0 NANOSLEEP.SYNCS 0x989680 ;  /* 0x009896800000895d */ /* 0x010fea0003900000 */
[----:B------:R-:W4:Y:S02]  /*f430*/  @!P0 SYNCS.PHASECHK.TRANS64 P0, [R5+URZ], R0 ;  /* 0x00000000050085a7 */ /* 0x000f24000800007f */
[----:B----4-:R-:W-:Y:S05]  /*f440*/  @!P0 BRA `(.L_x_13202) ;  /* 0xfffffffc00f08947 */ /* 0x010fea000383ffff */
[----:B------:R-:W-:Y:S05]  /*f450*/  BRA `(.L_x_13246) ;  /* 0xffffffec001c7947 */ /* 0x000fea000383ffff */
.L_x_13204:
[----:B-1----:R1:W3:Y:S02]  /*f460*/  SYNCS.PHASECHK.TRANS64.TRYWAIT P0, [R5+URZ], R4 ;  /* 0x00000004050075a7 */ /* 0x0022e4000800017f */
[----:B---3--:R-:W-:Y:S05]  /*f470*/  @!P0 NANOSLEEP.SYNCS 0x989680 ;  /* 0x009896800000895d */ /* 0x008fea0003900000 */
[----:B------:R-:W3:Y:S02]  /*f480*/  @!P0 SYNCS.PHASECHK.TRANS64 P0, [R5+URZ], R4 ;  /* 0x00000004050085a7 */ /* 0x000ee4000800007f */
[----:B---3--:R-:W-:Y:S05]  /*f490*/  @!P0 BRA `(.L_x_13204) ;  /* 0xfffffffc00f08947 */ /* 0x008fea000383ffff */
[----:B------:R-:W-:Y:S05]  /*f4a0*/  BRA `(.L_x_13247) ;  /* 0xffffffec00207947 */ /* 0x000fea000383ffff */
.L_x_13248:
        /* <DEDUP_REMOVED lines=13> */
.L_x_15029:


//--------------------- .text._ZN7cutlass13device_kernelIN5flash11enable_sm90INS1_16FlashAttnFwdSm90INS1_25CollectiveMainloopFwdSm90ILi2EN4cute5tupleIJNS5_1CILi1EEES8_S8_EEENS6_IJNS7_ILi128EEENS7_ILi96EEENS7_ILi64EEEEEELi256ENS_10bfloat16_tEfNS_4arch4Sm90ELb1ELb0ELb0ELb0ELb0ELb0ELb1ELb1ELb0ELb1ELb1ELb0EEENS1_21CollectiveEpilogueFwdINS6_IJSA_NS7_ILi256EEESB_EEES9_SE_SG_Li256ELb0ELb1ELb1ELb0EEENS1_19SingleTileSchedulerILb0ELb1ELb1ELi128EEEEEEEEEvNT_6ParamsE --------------------------
	.section	.text._ZN7cutlass13device_kernelIN5flash11enable_sm90INS1_16FlashAttnFwdSm90INS1_25CollectiveMainloopFwdSm90ILi2EN4cute5tupleIJNS5_1CILi1EEES8_S8_EEENS6_IJNS7_ILi128EEENS7_ILi96EEENS7_ILi64EEEEEELi256ENS_10bfloat16_tEfNS_4arch4Sm90ELb1ELb0ELb0ELb0ELb0ELb0ELb1ELb1ELb0ELb1ELb1ELb0EEENS1_21CollectiveEpilogueFwdINS6_IJSA_NS7_ILi256EEESB_EEES9_SE_SG_Li256ELb0ELb1ELb1ELb0EEENS1_19SingleTileSchedulerILb0ELb1ELb1ELi128EEEEEEEEEvNT_6ParamsE,"ax",@progbits
	.align	128
.text._ZN7cutlass13device_kernelIN5flash11enable_sm90INS1_16FlashAttnFwdSm90INS1_25CollectiveMainloopFwdSm90ILi2EN4cute5tupleIJNS5_1CILi1EEES8_S8_EEENS6_IJNS7_ILi128EEENS7_ILi96EEENS7_ILi64EEEEEELi256ENS_10bfloat16_tEfNS_4arch4Sm90ELb1ELb0ELb0ELb0ELb0ELb0ELb1ELb1ELb0ELb1ELb1ELb0EEENS1_21CollectiveEpilogueFwdINS6_IJSA_NS7_ILi256EEESB_EEES9_SE_SG_Li256ELb0ELb1ELb1ELb0EEENS1_19SingleTileSchedulerILb0ELb1ELb1ELi128EEEEEEEEEvNT_6ParamsE:
        .type           _ZN7cutlass13device_kernelIN5flash11enable_sm90INS1_16FlashAttnFwdSm90INS1_25CollectiveMainloopFwdSm90ILi2EN4cute5tupleIJNS5_1CILi1EEES8_S8_EEENS6_IJNS7_ILi128EEENS7_ILi96EEENS7_ILi64EEEEEELi256ENS_10bfloat16_tEfNS_4arch4Sm90ELb1ELb0ELb0ELb0ELb0ELb0ELb1ELb1ELb0ELb1ELb1ELb0EEENS1_21CollectiveEpilogueFwdINS6_IJSA_NS7_ILi256EEESB_EEES9_SE_SG_Li256ELb0ELb1ELb1ELb0EEENS1_19SingleTileSchedulerILb0ELb1ELb1ELi128EEEEEEEEEvNT_6ParamsE,@function
        .size           _ZN7cutlass13device_kernelIN5flash11enable_sm90INS1_16FlashAttnFwdSm90INS1_25CollectiveMainloopFwdSm90ILi2EN4cute5tupleIJNS5_1CILi1EEES8_S8_EEENS6_IJNS7_ILi128EEENS7_ILi96EEENS7_ILi64EEEEEELi256ENS_10bfloat16_tEfNS_4arch4Sm90ELb1ELb0ELb0ELb0ELb0ELb0ELb1ELb1ELb0ELb1ELb1ELb0EEENS1_21CollectiveEpilogueFwdINS6_IJSA_NS7_ILi256EEESB_EEES9_SE_SG_Li256ELb0ELb1ELb1ELb0EEENS1_19SingleTileSchedulerILb0ELb1ELb1ELi128EEEEEEEEEvNT_6ParamsE,(.L_x_15030 - _ZN7cutlass13device_kernelIN5flash11enable_sm90INS1_16FlashAttnFwdSm90INS1_25CollectiveMainloopFwdSm90ILi2EN4cute5tupleIJNS5_1CILi1EEES8_S8_EEENS6_IJNS7_ILi128EEENS7_ILi96EEENS7_ILi64EEEEEELi256ENS_10bfloat16_tEfNS_4arch4Sm90ELb1ELb0ELb0ELb0ELb0ELb0ELb1ELb1ELb0ELb1ELb1ELb0EEENS1_21CollectiveEpilogueFwdINS6_IJSA_NS7_ILi256EEESB_EEES9_SE_SG_Li256ELb0ELb1ELb1ELb0EEENS1_19SingleTileSchedulerILb0ELb1ELb1ELi128EEEEEEEEEvNT_6ParamsE)
        .other          _ZN7cutlass13device_kernelIN5flash11enable_sm90INS1_16FlashAttnFwdSm90INS1_25CollectiveMainloopFwdSm90ILi2EN4cute5tupleIJNS5_1CILi1EEES8_S8_EEENS6_IJNS7_ILi128EEENS7_ILi96EEENS7_ILi64EEEEEELi256ENS_10bfloat16_tEfNS_4arch4Sm90ELb1ELb0ELb0ELb0ELb0ELb0ELb1ELb1ELb0ELb1ELb1ELb0EEENS1_21CollectiveEpilogueFwdINS6_IJSA_NS7_ILi256EEESB_EEES9_SE_SG_Li256ELb0ELb1ELb1ELb0EEENS1_19SingleTileSchedulerILb0ELb1ELb1ELi128EEEEEEEEEvNT_6ParamsE,@"STO_CUDA_ENTRY STV_DEFAULT"
_ZN7cutlass13device_kernelIN5flash11enable_sm90INS1_16FlashAttnFwdSm90INS1_25CollectiveMainloopFwdSm90ILi2EN4cute5tupleIJNS5_1CILi1EEES8_S8_EEENS6_IJNS7_ILi128EEENS7_ILi96EEENS7_ILi64EEEEEELi256ENS_10bfloat16_tEfNS_4arch4Sm90ELb1ELb0ELb0ELb0ELb0ELb0ELb1ELb1ELb0ELb1ELb1ELb0EEENS1_21CollectiveEpilogueFwdINS6_IJSA_NS7_ILi256EEESB_EEES9_SE_SG_Li256ELb0ELb1ELb1ELb0EEENS1_19SingleTileSchedulerILb0ELb1ELb1ELi128EEEEEEEEEvNT_6ParamsE:
        /* <DEDUP_REMOVED lines=17> */
.L_x_13250:
[----:B------:R-:W-:Y:S05]  /*0110*/  BSYNC B0 ;  /* 0x0000000000007941 */ /* 0x000fea0003800000 */
.L_x_13249:
        /* <DEDUP_REMOVED lines=42> */
.L_x_13251:
        /* <DEDUP_REMOVED lines=22> */
.L_x_13252:
        /* <DEDUP_REMOVED lines=18> */
.L_x_13253:
        /* <DEDUP_REMOVED lines=22> */
.L_x_13254:
        /* <DEDUP_REMOVED lines=22> */
.L_x_13255:
[----:B--2---:R-:W-:Y:S01]  /*0900*/  ISETP.NE.AND P0, PT, R2, RZ, PT ;  /* 0x000000ff0200720c */ /* 0x004fe20003f05270 */
[----:B------:R-:W-:Y:S01]  /*0910*/  IMAD.MOV.U32 R2, RZ, RZ, 0x1 ;  /* 0x00000001ff027424 */ /* 0x000fe200078e00ff */
[----:B------:R-:W-:Y:S01]  /*0920*/  NOP ;  /* 0x0000000000007918 */ /* 0x000fe20000000000 */
[----:B------:R-:W-:Y:S03]  /*0930*/  BSSY B6, `(.L_x_13256) ;  /* 0x000102b000067945 */ /* 0x000fe60003800000 */
[----:B------:R-:W-:-:S05]  /*0940*/  SEL R2, R2, 0x2, !P0 ;  /* 0x0000000202027807 */ /* 0x000fca0004000000 */
[----:B------:R2:W-:Y:S01]  /*0950*/  STL [R1+0x3c], R2 ;  /* 0x00003c0201007387 */ /* 0x0005e20000100800 */
[----:B01-34-:R-:W-:Y:S06]  /*0960*/  BAR.SYNC.DEFER_BLOCKING 0x0 ;  /* 0x0000000000007b1d */ /* 0x01bfec0000010000 */
[----:B------:R-:W-:Y:S05]  /*0970*/  @!P0 BRA `(.L_x_13257) ;  /* 0x000000b400ac8947 */ /* 0x000fea0003800000 */
.L_x_13258:
        /* <DEDUP_REMOVED lines=8> */
[----:B------:R-:W3:Y:S06]  /*0a00*/  S2UR UR8, SR_CTAID.Z ;  /* 0x00000000000879c3 */ /* 0x000eec0000002700 */
[----:B------:R-:W-:Y:S01]  /*0a10*/  @UP0 ULDC UR4, c[0x0][0xd54] ;  /* 0x0003550000040ab9 */ /* 0x000fe20000000800 */
[----:B------:R-:W-:Y:S01]  /*0a20*/  @UP0 ULDC UR9, c[0x0][0xd58] ;  /* 0x0003560000090ab9 */ /* 0x000fe20000000800 */
[----:B-1----:R-:W-:Y:S02]  /*0a30*/  UIMAD.WIDE.U32 UR4, UR6, UR4, URZ ;  /* 0x00000004060472a5 */ /* 0x002fe4000f8e003f */
[----:B------:R-:W-:-:S02]  /*0a40*/  UMOV UR10, UR6 ;  /* 0x00000006000a7c82 */ /* 0x000fc40008000000 */
[----:B------:R-:W-:Y:S01]  /*0a50*/  @UP0 USHF.R.U32.HI UR10, URZ, UR9, UR5 ;  /* 0x000000093f0a0299 */ /* 0x000fe20008011605 */
[----:B0-----:R-:W-:-:S03]  /*0a60*/  SHF.R.U32.HI R16, RZ, 0x7, R0 ;  /* 0x00000007ff107819 */ /* 0x001fc60000011600 */
[----:B------:R-:W-:Y:S02]  /*0a70*/  UIADD3 UR4, -UR10, URZ, URZ ;  /* 0x0000003f0a047290 */ /* 0x000fe4000fffe13f */
[----:B------:R-:W-:Y:S01]  /*0a80*/  IMAD.U32 R0, RZ, RZ, UR10 ;  /* 0x0000000aff007e24 */ /* 0x000fe2000f8e00ff */
[----:B------:R-:W-:Y:S06]  /*0a90*/  BAR.ARV 0x8, 0x180 ;  /* 0x0206000000007b1d */ /* 0x000fec0000002000 */
[----:B------:R-:W-:Y:S01]  /*0aa0*/  ISETP.NE.AND P0, PT, R16, 0x1, PT ;  /* 0x000000011000780c */ /* 0x000fe20003f05270 */
[----:B------:R4:W-:-:S12]  /*0ab0*/  STL [R1], R0 ;  /* 0x0000000001007387 */ /* 0x0009d80000100800 */
[----:B------:R-:W-:Y:S06]  /*0ac0*/  @!P0 BAR.ARV 0x9, 0x100 ;  /* 0x0244000000008b1d */ /* 0x000fec0000002000 */
[----:B---3--:R-:W-:Y:S01]  /*0ad0*/  ISETP.LE.AND P0, PT, RZ, UR8, PT ;  /* 0x00000008ff007c0c */ /* 0x008fe2000bf03270 */
[----:B------:R-:W-:-:S12]  /*0ae0*/  UIMAD UR8, UR7, UR4, UR6 ;  /* 0x00000004070872a4 */ /* 0x000fd8000f8e0206 */
[----:B----4-:R-:W-:Y:S05]  /*0af0*/  @!P0 BRA `(.L_x_13259) ;  /* 0x0000010000388947 */ /* 0x010fea0003800000 */
        /* <DEDUP_REMOVED lines=12> */
[----:B------:R-:W-:-:S04]  /*0bc0*/  USEL UR57, UR57, 0x1, UP0 ;  /* 0x0000000139397887 */ /* 0x000fc80008000000 */
[----:B------:R-:W-:Y:S02]  /*0bd0*/  UIMAD UR39, UR57, UR39, URZ ;  /* 0x00000027392772a4 */ /* 0x000fe4000f8e023f */
[----:B0-----:R-:W-:-:S04]  /*0be0*/  USHF.L.U32 UR38, UR38, 0x7, URZ ;  /* 0x0000000726267899 */ /* 0x001fc8000800063f */
[----:B------:R-:W-:Y:S02]  /*0bf0*/  @UP1 UIADD3 UR4, UR38, 0x7f, URZ ;  /* 0x0000007f26041890 */ /* 0x000fe4000fffe03f */
[----:B------:R-:W-:Y:S02]  /*0c00*/  UIADD3 UR6, UR38, 0x7f, URZ ;  /* 0x0000007f26067890 */ /* 0x000fe4000fffe03f */
        /* <DEDUP_REMOVED lines=10> */
[----:B------:R-:W-:Y:S02]  /*0cb0*/  ULEA.HI.SX32 UR6, UR7, UR6, 0x1c ;  /* 0x0000000607067291 */ /* 0x000fe4000f8fe23f */
[----:B------:R-:W-:Y:S02]  /*0cc0*/  ULOP3.LUT UR7, UR8, 0xffff, URZ, 0xc0, !UPT ;  /* 0x0000ffff08077892 */ /* 0x000fe4000f8ec03f */
        /* <DEDUP_REMOVED lines=20> */
[----:B0-----:R-:W2:Y:S02]  /*0e10*/  MUFU.RCP R0, R0 ;  /* 0x0000000000007308 */ /* 0x001ea40000001000 */
[----:B--2---:R-:W-:-:S02]  /*0e20*/  VIADD R2, R0, 0xffffffe ;  /* 0x0ffffffe00027836 */ /* 0x004fc40000000000 */
        /* <DEDUP_REMOVED lines=19> */
.L_x_13260:
[----:B------:R-:W-:Y:S01]  /*0f60*/  UIMAD UR5, UR7, UR4, URZ ;  /* 0x00000004070572a4 */ /* 0x000fe2000f8e023f */
[----:B------:R-:W-:Y:S01]  /*0f70*/  IMAD.U32 R0, RZ, RZ, UR10 ;  /* 0x0000000aff007e24 */ /* 0x000fe2000f8e00ff */
[----:B--2---:R-:W0:Y:S01]  /*0f80*/  S2R R2, SR_TID.X ;  /* 0x0000000000027919 */ /* 0x004e220000002100 */
        /* <DEDUP_REMOVED lines=88> */
[----:B------:R-:W-:-:S04]  /*1510*/  UIADD3 UR5, UR4, -UR5, URZ ;  /* 0x8000000504057290 */ /* 0x000fc8000fffe03f */
[----:B------:R-:W-:-:S04]  /*1520*/  ULEA UR5, UR5, UR6, 0xd ;  /* 0x0000000605057291 */ /* 0x000fc8000f8e683f */
[----:B------:R-:W-:Y:S02]  /*1530*/  USHF.R.U32.HI UR4, URZ, 0x4, UR5 ;  /* 0x000000043f047899 */ /* 0x000fe40008011605 */
[----:B------:R-:W-:Y:S02]  /*1540*/  UIADD3 UR5, UR5, 0xa000, URZ ;  /* 0x0000a00005057890 */ /* 0x000fe4000fffe03f */
[----:B------:R-:W-:Y:S02]  /*1550*/  ULOP3.LUT UR4, UR4, 0x3fff, URZ, 0xc0, !UPT ;  /* 0x00003fff04047892 */ /* 0x000fe4000f8ec03f */
[----:B------:R-:W-:Y:S02]  /*1560*/  USHF.R.U32.HI UR5, URZ, 0x4, UR5 ;  /* 0x000000043f057899 */ /* 0x000fe40008011605 */
[----:B------:R-:W-:Y:S02]  /*1570*/  ULOP3.LUT UR37, UR4, 0x10000, URZ, 0xfc, !UPT ;  /* 0x0001000004257892 */ /* 0x000fe4000f8efc3f */
[----:B------:R-:W-:-:S03]  /*1580*/  ULOP3.LUT UR36, UR5, 0x3fff, URZ, 0xc0, !UPT ;  /* 0x00003fff05247892 */ /* 0x000fc6000f8ec03f */
[----:B------:R-:W-:Y:S02]  /*1590*/  UMOV UR5, 0x40000040 ;  /* 0x4000004000057882 */ /* 0x000fe40000000000 */
[----:B------:R-:W-:Y:S01]  /*15a0*/  UMOV UR4, UR37 ;  /* 0x0000002500047c82 */ /* 0x000fe20008000000 */
[----:B------:R-:W-:Y:S02]  /*15b0*/  IMAD.U32 R19, RZ, RZ, UR5 ;  /* 0x00000005ff137e24 */ /* 0x000fe4000f8e00ff */
[----:B------:R-:W-:Y:S01]  /*15c0*/  IMAD.U32 R18, RZ, RZ, UR4 ;  /* 0x00000004ff127e24 */ /* 0x000fe2000f8e00ff */
        /* <DEDUP_REMOVED lines=17> */
.L_x_13262:
[----:B------:R-:W-:Y:S01]  /*16e0*/  R2UR UR4, R22 ;  /* 0x00000000160472ca */ /* 0x000fe200000e0000 */
[----:B------:R-:W-:Y:S01]  /*16f0*/  VIADD R203, R16, 0x8 ;  /* 0x0000000810cb7836 */ /* 0x000fe20000000000 */
[----:B------:R-:W-:-:S11]  /*1700*/  SHF.L.U32 R2, RZ, 0x1f, RZ ;  /* 0x0000001fff027819 */ /* 0x000fd600000006ff */
[----:B------:R-:W0:Y:S02]  /*1710*/  SYNCS.PHASECHK.TRANS64.TRYWAIT P0, [UR4+0x32400], R2 ;  /* 0x03240002ff0075a7 */ /* 0x000e240008000144 */
[----:B0-----:R-:W-:Y:S05]  /*1720*/  @!P0 BRA `(.L_x_13263) ;  /* 0x000000f400348947 */ /* 0x001fea0003800000 */
.L_x_13384:
[----:B------:R-:W-:Y:S05]  /*1730*/  WARPSYNC.ALL ;  /* 0x0000000000007948 */ /* 0x000fea0003800000 */
[----:B------:R-:W2:Y:S01]  /*1740*/  LDL.LU R0, [R1+0x3c] ;  /* 0x00003c0001007983 */ /* 0x000ea20000300800 */
[----:B------:R1:W-:Y:S01]  /*1750*/  BAR.SYNC.DEFER_BLOCKING R203, 0x100 ;  /* 0x000400cb0000751d */ /* 0x0003e20000010000 */
[----:B--2---:R-:W-:-:S04]  /*1760*/  LOP3.LUT R0, R0, 0x1, RZ, 0xfc, !PT ;  /* 0x0000000100007812 */ /* 0x004fc800078efcff */
[----:B------:R-:W-:-:S13]  /*1770*/  ISETP.NE.AND P0, PT, R0, 0x3, PT ;  /* 0x000000030000780c */ /* 0x000fda0003f05270 */
[----:B-1----:R-:W-:Y:S05]  /*1780*/  @!P0 BRA `(.L_x_13264) ;  /* 0x0000000000048947 */ /* 0x002fea0003800000 */
[----:B------:R-:W-:Y:S01]  /*1790*/  BPT.TRAP 0x1 ;  /* 0x000000040000795c */ /* 0x000fe20000300000 */
.L_x_13264:
[----:B------:R-:W-:-:S13]  /*17a0*/  R2UR UR4, R22 ;  /* 0x00000000160472ca */ /* 0x000fda00000e0000 */
[----:B------:R1:W2:Y:S01]  /*17b0*/  SYNCS.PHASECHK.TRANS64.TRYWAIT P1, [UR4+0x32430], R2 ;  /* 0x03243002ff0075a7 */ /* 0x0002a20008020144 */
[----:B------:R-:W-:Y:S05]  /*17c0*/  @!P0 BRA `(.L_x_13265) ;  /* 0x0000000000048947 */ /* 0x000fea0003800000 */
[----:B------:R-:W-:Y:S01]  /*17d0*/  BPT.TRAP 0x1 ;  /* 0x000000040000795c */ /* 0x000fe20000300000 */
.L_x_13265:
[----:B--2---:R-:W-:Y:S05]  /*17e0*/  @P1 BRA `(.L_x_13266) ;  /* 0x00000000000c1947 */ /* 0x004fea0003800000 */
[----:B------:R-:W-:-:S13]  /*17f0*/  R2UR UR4, R22 ;  /* 0x00000000160472ca */ /* 0x000fda00000e0000 */
[----:B------:R-:W2:Y:S02]  /*1800*/  SYNCS.PHASECHK.TRANS64.TRYWAIT P1, [UR4+0x32430], R2 ;  /* 0x03243002ff0075a7 */ /* 0x000ea40008020144 */
[----:B--2---:R-:W-:Y:S05]  /*1810*/  @!P1 BRA `(.L_x_13267) ;  /* 0x000000f400149947 */ /* 0x004fea0003800000 */
.L_x_13266:
[----:B------:R-:W-:Y:S01]  /*1820*/  R2UR UR8, R22 ;  /* 0x00000000160872ca */ /* 0x000fe200000e0000 */
[----:B------:R-:W-:Y:S01]  /*1830*/  WARPGROUP.ARRIVE ;  /* 0x00000000000079c5 */ /* 0x000fe20000000000 */
[----:B------:R-:W-:Y:S01]  /*1840*/  UMOV UR6, UR37 ;  /* 0x0000002500067c82 */ /* 0x000fe20008000000 */
[----:B------:R-:W-:Y:S01]  /*1850*/  UMOV UR7, 0x40000040 ;  /* 0x4000004000077882 */ /* 0x000fe20000000000 */
[----:B------:R-:W-:Y:S01]  /*1860*/  UMOV UR11, 0x40000040 ;  /* 0x40000040000b7882 */ /* 0x000fe20000000000 */
[----:B------:R-:W-:Y:S01]  /*1870*/  UMOV UR5, UR7 ;  /* 0x0000000700057c82 */ /* 0x000fe20008000000 */
[----:B------:R-:W-:-:S07]  /*1880*/  IMAD.U32 R9, RZ, RZ, UR11 ;  /* 0x0000000bff097e24 */ /* 0x000fce000f8e00ff */
[----:B------:R-:W-:-:S04]  /*1890*/  UIADD3 UR4, UR8, 0x1c400, URZ ;  /* 0x0001c40008047890 */ /* 0x000fc8000fffe03f */
[----:B------:R-:W-:-:S04]  /*18a0*/  USHF.R.U32.HI UR4, URZ, 0x4, UR4 ;  /* 0x000000043f047899 */ /* 0x000fc80008011604 */
[----:B------:R-:W-:-:S04]  /*18b0*/  ULOP3.LUT UR4, UR4, 0x3fff, URZ, 0xc0, !UPT ;  /* 0x00003fff04047892 */ /* 0x000fc8000f8ec03f */
[----:B------:R-:W-:-:S03]  /*18c0*/  ULOP3.LUT UR9, UR4, 0x10000, URZ, 0xfc, !UPT ;  /* 0x0001000004097892 */ /* 0x000fc6000f8efc3f */
[----:B------:R-:W-:-:S03]  /*18d0*/  UMOV UR4, UR6 ;  /* 0x0000000600047c82 */ /* 0x000fc60008000000 */
[----:B------:R-:W-:Y:S01]  /*18e0*/  IMAD.U32 R21, RZ, RZ, UR9 ;  /* 0x00000009ff157e24 */ /* 0x000fe2000f8e00ff */
[----:B------:R-:W-:Y:S02]  /*18f0*/  UMOV UR6, UR9 ;  /* 0x0000000900067c82 */ /* 0x000fe40008000000 */
[----:B------:R-:W-:Y:S01]  /*1900*/  HGMMA.64x96x16.F32.BF16 R24, gdesc[UR4], RZ, !UPT, gsb0 ;  /* 0x01600000041879f0 */ /* 0x000fe2000c0018ff */
[----:B------:R-:W-:Y:S02]  /*1910*/  UIADD3 UR4, UR37, 0x2, URZ ;  /* 0x0000000225047890 */ /* 0x000fe4000fffe03f */
[----:B------:R-:W-:Y:S01]  /*1920*/  UIADD3 UR6, UR9, 0x2, URZ ;  /* 0x0000000209067890 */ /* 0x000fe2000fffe03f */
[----:B------:R-:W-:Y:S01]  /*1930*/  UMOV UR5, UR11 ;  /* 0x0000000b00057c82 */ /* 0x000fe20008000000 */
[----:B------:R-:W-:Y:S01]  /*1940*/  UMOV UR7, 0x40000040 ;  /* 0x4000004000077882 */ /* 0x000fe20000000000 */
[----:B------:R-:W-:Y:S02]  /*1950*/  UMOV UR11, 0x40000040 ;  /* 0x40000040000b7882 */ /* 0x000fe40000000000 */
[----:B------:R-:W-:Y:S01]  /*1960*/  UMOV UR10, UR4 ;  /* 0x00000004000a7c82 */ /* 0x000fe20008000000 */
[----:B------:R-:W-:Y:S01]  /*1970*/  IMAD.U32 R7, RZ, RZ, UR11 ;  /* 0x0000000bff077e24 */ /* 0x000fe2000f8e00ff */
[----:B------:R-:W-:Y:S01]  /*1980*/  UMOV UR4, UR10 ;  /* 0x0000000a00047c82 */ /* 0x000fe20008000000 */
[----:B------:R-:W-:Y:S01]  /*1990*/  IMAD.U32 R8, RZ, RZ, UR10 ;  /* 0x0000000aff087e24 */ /* 0x000fe2000f8e00ff */
[----:B------:R-:W-:-:S02]  /*19a0*/  WARPGROUP.DEPBAR.LE gsb0, 0x0 ;  /* 0x00008000000079c5 */ /* 0x000fc40000010000 */
        /* <DEDUP_REMOVED lines=22> */
[----:B------:R-:W2:Y:S02]  /*1b10*/  SYNCS.PHASECHK.TRANS64.TRYWAIT P1, [UR8+0x32410], R2 ;  /* 0x03241002ff0075a7 */ /* 0x000ea40008020148 */
[----:B--2---:R-:W-:Y:S05]  /*1b20*/  @!P1 BRA `(.L_x_13268) ;  /* 0x000000f0006c9947 */ /* 0x004fea0003800000 */
.L_x_13385:
[----:B------:R-:W-:Y:S05]  /*1b30*/  @!P0 BRA `(.L_x_13269) ;  /* 0x0000000000048947 */ /* 0x000fea0003800000 */
[----:B------:R-:W-:Y:S01]  /*1b40*/  BPT.TRAP 0x1 ;  /* 0x000000040000795c */ /* 0x000fe20000300000 */
.L_x_13269:
[----:B------:R-:W-:-:S13]  /*1b50*/  R2UR UR4, R22 ;  /* 0x00000000160472ca */ /* 0x000fda00000e0000 */
[----:B------:R2:W3:Y:S01]  /*1b60*/  SYNCS.PHASECHK.TRANS64.TRYWAIT P1, [UR4+0x32450], R2 ;  /* 0x03245002ff0075a7 */ /* 0x0004e20008020144 */
[----:B------:R-:W-:Y:S05]  /*1b70*/  @!P0 BRA `(.L_x_13270) ;  /* 0x0000000000048947 */ /* 0x000fea0003800000 */
[----:B------:R-:W-:Y:S01]  /*1b80*/  BPT.TRAP 0x1 ;  /* 0x000000040000795c */ /* 0x000fe20000300000 */
.L_x_13270:
[----:B---3--:R-:W-:Y:S05]  /*1b90*/  @P1 BRA `(.L_x_13271) ;  /* 0x00000000000c1947 */ /* 0x008fea0003800000 */
[----:B------:R-:W-:-:S13]  /*1ba0*/  R2UR UR4, R22 ;  /* 0x00000000160472ca */ /* 0x000fda00000e0000 */
[----:B------:R-:W3:Y:S02]  /*1bb0*/  SYNCS.PHASECHK.TRANS64.TRYWAIT P1, [UR4+0x32450], R2 ;  /* 0x03245002ff0075a7 */ /* 0x000ee40008020144 */
[----:B---3--:R-:W-:Y:S05]  /*1bc0*/  @!P1 BRA `(.L_x_13272) ;  /* 0x000000f000609947 */ /* 0x008fea0003800000 */
.L_x_13271:
[----:B------:R-:W-:Y:S01]  /*1bd0*/  R2UR UR14, R22 ;  /* 0x00000000160e72ca */ /* 0x000fe200000e0000 */
[----:B------:R-:W-:Y:S01]  /*1be0*/  ULOP3.LUT UR10, UR36, 0x10000, URZ, 0xfc, !UPT ;  /* 0x00010000240a7892 */ /* 0x000fe2000f8efc3f */
[----:B------:R-:W-:Y:S01]  /*1bf0*/  WARPGROUP.ARRIVE ;  /* 0x00000000000079c5 */ /* 0x000fe20000000000 */
[----:B------:R-:W-:Y:S01]  /*1c00*/  UMOV UR7, 0x40000040 ;  /* 0x4000004000077882 */ /* 0x000fe20000000000 */
[----:B------:R-:W-:Y:S01]  /*1c10*/  UMOV UR9, 0x40000040 ;  /* 0x4000004000097882 */ /* 0x000fe20000000000 */
[----:B------:R-:W-:Y:S01]  /*1c20*/  UMOV UR5, UR7 ;  /* 0x0000000700057c82 */ /* 0x000fe20008000000 */
[----:B------:R-:W-:Y:S01]  /*1c30*/  IMAD.U32 R5, RZ, RZ, UR7 ;  /* 0x00000007ff057e24 */ /* 0x000fe2000f8e00ff */
[----:B------:R-:W-:Y:S01]  /*1c40*/  UIADD3 UR12, UR10, 0x400, URZ ;  /* 0x000004000a0c7890 */ /* 0x000fe2000fffe03f */
[----:B0-----:R-:W-:Y:S01]  /*1c50*/  IMAD.U32 R3, RZ, RZ, UR9 ;  /* 0x00000009ff037e24 */ /* 0x001fe2000f8e00ff */
[----:B------:R-:W-:Y:S01]  /*1c60*/  UMOV UR6, UR10 ;  /* 0x0000000a00067c82 */ /* 0x000fe20008000000 */
[----:B------:R-:W-:Y:S01]  /*1c70*/  UMOV UR13, 0x40000040 ;  /* 0x40000040000d7882 */ /* 0x000fe20000000000 */
[----:B------:R-:W-:Y:S01]  /*1c80*/  IMAD.U32 R4, RZ, RZ, UR6 ;  /* 0x00000006ff047e24 */ /* 0x000fe2000f8e00ff */
[----:B------:R-:W-:Y:S01]  /*1c90*/  UIADD3 UR16, UR10, 0x402, URZ ;  /* 0x000004020a107890 */ /* 0x000fe2000fffe03f */
[----:B------:R-:W-:Y:S01]  /*1ca0*/  LOP3.LUT R0, R73, 0xffffff80, RZ, 0xc0, !PT ;  /* 0xffffff8049007812 */ /* 0x000fe200078ec0ff */
[----:B------:R-:W-:Y:S01]  /*1cb0*/  UIADD3 UR4, UR14, 0x400, URZ ;  /* 0x000004000e047890 */ /* 0x000fe2000fffe03f */
[----:B------:R-:W-:Y:S01]  /*1cc0*/  LEA.HI R72, R72, R23, RZ, 0x2 ;  /* 0x0000001748487211 */ /* 0x000fe200078f10ff */
[----:B------:R-:W-:Y:S01]  /*1cd0*/  UMOV UR17, 0x40000040 ;  /* 0x4000004000117882 */ /* 0x000fe20000000000 */
[----:B------:R-:W-:Y:S01]  /*1ce0*/  UIADD3 UR20, UR10, 0x404, URZ ;  /* 0x000004040a147890 */ /* 0x000fe2000fffe03f */
[C---:B------:R-:W-:Y:S01]  /*1cf0*/  IMAD.IADD R0, R23.reuse, 0x1, -R0 ;  /* 0x0000000117007824 */ /* 0x040fe200078e0a00 */
[----:B------:R-:W-:Y:S01]  /*1d00*/  USHF.R.U32.HI UR4, URZ, 0x4, UR4 ;  /* 0x000000043f047899 */ /* 0x000fe20008011604 */
[----:B------:R-:W-:Y:S01]  /*1d10*/  LOP3.LUT R72, R72, 0xfffffffc, RZ, 0xc0, !PT ;  /* 0xfffffffc48487812 */ /* 0x000fe200078ec0ff */
[----:B------:R-:W-:Y:S01]  /*1d20*/  UMOV UR21, 0x40000040 ;  /* 0x4000004000157882 */ /* 0x000fe20000000000 */
[----:B------:R-:W-:Y:S01]  /*1d30*/  UIADD3 UR24, UR10, 0x406, URZ ;  /* 0x000004060a187890 */ /* 0x000fe2000fffe03f */
[----:B------:R-:W-:Y:S01]  /*1d40*/  SHF.R.S32.HI R13, RZ, 0x1f, R0 ;  /* 0x0000001fff0d7819 */ /* 0x000fe20000011400 */
[----:B------:R-:W-:Y:S01]  /*1d50*/  ULOP3.LUT UR11, UR4, 0x3fff, URZ, 0xc0, !UPT ;  /* 0x00003fff040b7892 */ /* 0x000fe2000f8ec03f */
[----:B------:R-:W-:Y:S01]  /*1d60*/  IMAD.IADD R73, R23, 0x1, -R72 ;  /* 0x0000000117497824 */ /* 0x000fe200078e0a48 */
[----:B------:R-:W-:Y:S01]  /*1d70*/  UMOV UR25, 0x40000040 ;  /* 0x4000004000197882 */ /* 0x000fe20000000000 */
[----:B------:R-:W-:Y:S01]  /*1d80*/  UMOV UR4, UR6 ;  /* 0x0000000600047c82 */ /* 0x000fe20008000000 */
[----:B------:R-:W-:Y:S01]  /*1d90*/  ULOP3.LUT UR61, UR11, 0x10000, URZ, 0xfc, !UPT ;  /* 0x000100000b3d7892 */ /* 0x000fe2000f8efc3f */
[CC--:B------:R-:W-:Y:S01]  /*1da0*/  LEA.HI R12, R13.reuse, R0.reuse, RZ, 0x2 ;  /* 0x000000000d0c7211 */ /* 0x0c0fe200078f10ff */
[----:B------:R-:W-:Y:S01]  /*1db0*/  UIADD3 UR28, UR10, 0x800, URZ ;  /* 0x000008000a1c7890 */ /* 0x000fe2000fffe03f */
[----:B------:R-:W-:Y:S01]  /*1dc0*/  LEA.HI R20, R13, R0, RZ, 0x5 ;  /* 0x000000000d147211 */ /* 0x000fe200078f28ff */
[----:B------:R-:W-:Y:S01]  /*1dd0*/  UMOV UR29, 0x40000040 ;  /* 0x40000040001d7882 */ /* 0x000fe20000000000 */
[----:B------:R-:W-:Y:S01]  /*1de0*/  UIADD3 UR32, UR10, 0x802, URZ ;  /* 0x000008020a207890 */ /* 0x000fe2000fffe03f */
[--C-:B------:R-:W-:Y:S01]  /*1df0*/  SHF.R.S32.HI R13, RZ, 0x2, R12.reuse ;  /* 0x00000002ff0d7819 */ /* 0x100fe2000001140c */
[----:B------:R-:W-:Y:S01]  /*1e00*/  UMOV UR6, UR61 ;  /* 0x0000003d00067c82 */ /* 0x000fe20008000000 */
[----:B------:R-:W-:Y:S01]  /*1e10*/  UMOV UR33, 0x40000040 ;  /* 0x4000004000217882 */ /* 0x000fe20000000000 */
[----:B------:R-:W-:Y:S01]  /*1e20*/  HGMMA.64x96x16.F32.BF16 R24, gdesc[UR4], R24, gsb0 ;  /* 0x01600000041879f0 */ /* 0x000fe20008001818 */
[----:B------:R-:W-:Y:S01]  /*1e30*/  UIADD3 UR4, UR10, 0x2, URZ ;  /* 0x000000020a047890 */ /* 0x000fe2000fffe03f */
[----:B------:R-:W-:Y:S01]  /*1e40*/  SHF.R.S32.HI R72, RZ, 0x1f, R12 ;  /* 0x0000001fff487819 */ /* 0x000fe2000001140c */
[----:B------:R-:W-:Y:S01]  /*1e50*/  UIADD3 UR6, UR61, 0x2, URZ ;  /* 0x000000023d067890 */ /* 0x000fe2000fffe03f */
[----:B------:R-:W-:Y:S01]  /*1e60*/  SHF.R.S32.HI R20, RZ, 0x5, R20 ;  /* 0x00000005ff147819 */ /* 0x000fe20000011414 */
[----:B------:R-:W-:Y:S01]  /*1e70*/  UMOV UR5, UR9 ;  /* 0x0000000900057c82 */ /* 0x000fe20008000000 */
[----:B------:R-:W-:Y:S01]  /*1e80*/  UMOV UR7, 0x40000040 ;  /* 0x4000004000077882 */ /* 0x000fe20000000000 */
[----:B------:R-:W-:Y:S01]  /*1e90*/  UMOV UR9, 0x40000040 ;  /* 0x4000004000097882 */ /* 0x000fe20000000000 */
[----:B------:R-:W-:Y:S01]  /*1ea0*/  UMOV UR8, UR4 ;  /* 0x0000000400087c82 */ /* 0x000fe20008000000 */
[----:B------:R-:W-:Y:S01]  /*1eb0*/  IMAD.U32 R15, RZ, RZ, UR9 ;  /* 0x00000009ff0f7e24 */ /* 0x000fe2000f8e00ff */
[----:B------:R-:W-:Y:S01]  /*1ec0*/  UMOV UR4, UR8 ;  /* 0x0000000800047c82 */ /* 0x000fe20008000000 */
[----:B-12---:R-:W-:Y:S01]  /*1ed0*/  IMAD.U32 R2, RZ, RZ, UR8 ;  /* 0x00000008ff027e24 */ /* 0x006fe2000f8e00ff */
[----:B------:R-:W-:Y:S01]  /*1ee0*/  UIADD3 UR36, UR10, 0x804, URZ ;  /* 0x000008040a247890 */ /* 0x000fe2000fffe03f */
[----:B------:R-:W-:Y:S01]  /*1ef0*/  LEA.HI R23, R74, R74, RZ, 0x1 ;  /* 0x0000004a4a177211 */ /* 0x000fe200078f08ff */
[----:B------:R-:W-:Y:S01]  /*1f00*/  UMOV UR37, 0x40000040 ;  /* 0x4000004000257882 */ /* 0x000fe20000000000 */
[----:B------:R-:W-:Y:S01]  /*1f10*/  UIADD3 UR40, UR10, 0x806, URZ ;  /* 0x000008060a287890 */ /* 0x000fe2000fffe03f */
[----:B------:R-:W-:Y:S01]  /*1f20*/  LEA.HI R72, R72, R13, RZ, 0x3 ;  /* 0x0000000d48487211 */ /* 0x000fe200078f18ff */
[----:B------:R-:W-:Y:S01]  /*1f30*/  UMOV UR41, 0x40000040 ;  /* 0x4000004000297882 */ /* 0x000fe20000000000 */
[----:B------:R-:W-:Y:S01]  /*1f40*/  UIADD3 UR44, UR10, 0xc00, URZ ;  /* 0x00000c000a2c7890 */ /* 0x000fe2000fffe03f */
[----:B------:R-:W-:Y:S01]  /*1f50*/  LEA R75, R20, UR38, 0x4 ;  /* 0x00000026144b7c11 */ /* 0x000fe2000f8e20ff */
[----:B------:R-:W-:Y:S01]  /*1f60*/  UMOV UR45, 0x40000040 ;  /* 0x40000040002d7882 */ /* 0x000fe20000000000 */
[----:B------:R-:W-:Y:S01]  /*1f70*/  UIADD3 UR48, UR10, 0xc02, URZ ;  /* 0x00000c020a307890 */ /* 0x000fe2000fffe03f */
[----:B------:R-:W-:Y:S01]  /*1f80*/  LOP3.LUT R23, R23, 0x3fffffe, RZ, 0xc0, !PT ;  /* 0x03fffffe17177812 */ /* 0x000fe200078ec0ff */
[----:B------:R-:W-:Y:S01]  /*1f90*/  UMOV UR49, 0x40000040 ;  /* 0x4000004000317882 */ /* 0x000fe20000000000 */
[----:B------:R-:W-:Y:S01]  /*1fa0*/  UIADD3 UR52, UR10, 0xc04, URZ ;  /* 0x00000c040a347890 */ /* 0x000fe2000fffe03f */
[----:B------:R-:W-:Y:S01]  /*1fb0*/  LOP3.LUT R72, R72, 0xfffffff8, RZ, 0xc0, !PT ;  /* 0xfffffff848487812 */ /* 0x000fe200078ec0ff */
[----:B------:R-:W-:Y:S01]  /*1fc0*/  UMOV UR53, 0x40000040 ;  /* 0x4000004000357882 */ /* 0x000fe20000000000 */
[----:B------:R-:W-:Y:S01]  /*1fd0*/  UMOV UR19, 0x40000040 ;  /* 0x4000004000137882 */ /* 0x000fe20000000000 */
[----:B------:R-:W-:Y:S01]  /*1fe0*/  LEA.HI R20, R73, R73, RZ, 0x1 ;  /* 0x0000004949147211 */ /* 0x000fe200078f08ff */
[----:B------:R-:W-:Y:S01]  /*1ff0*/  IMAD.IADD R23, R74, 0x1, -R23 ;  /* 0x000000014a177824 */ /* 0x000fe200078e0a17 */
[----:B------:R-:W-:Y:S01]  /*2000*/  IADD3 R72, R75, R13, -R72 ;  /* 0x0000000d4b487210 */ /* 0x000fe20007ffe848 */
[----:B------:R-:W0:Y:S01]  /*2010*/  S2R R76, SR_TID.X ;  /* 0x00000000004c7919 */ /* 0x000e220000002100 */
[----:B------:R-:W-:Y:S01]  /*2020*/  LOP3.LUT R20, R20, 0x1ffffffe, RZ, 0xc0, !PT ;  /* 0x1ffffffe14147812 */ /* 0x000fe200078ec0ff */
[----:B------:R-:W-:Y:S01]  /*2030*/  IMAD.U32 R190, RZ, RZ, UR14 ;  /* 0x0000000effbe7e24 */ /* 0x000fe2000f8e00ff */
[----:B------:R-:W-:Y:S01]  /*2040*/  UMOV UR15, 0x40000040 ;  /* 0x40000040000f7882 */ /* 0x000fe20000000000 */
[----:B------:R-:W-:Y:S01]  /*2050*/  IMAD R72, R23, 0x40, R72 ;  /* 0x0000004017487824 */ /* 0x000fe200078e0248 */
[----:B------:R-:W-:Y:S01]  /*2060*/  UMOV UR60, URZ ;  /* 0x0000003f003c7c82 */ /* 0x000fe20008000000 */
[----:B------:R-:W-:-:S02]  /*2070*/  IMAD.IADD R13, R73, 0x1, -R20 ;  /* 0x00000001490d7824 */ /* 0x000fc400078e0a14 */
[----:B------:R-:W-:Y:S02]  /*2080*/  IMAD.U32 R11, RZ, RZ, UR19 ;  /* 0x00000013ff0b7e24 */ /* 0x000fe4000f8e00ff */
[----:B------:R-:W-:-:S04]  /*2090*/  IMAD R13, R13, 0x8, R72 ;  /* 0x000000080d0d7824 */ /* 0x000fc800078e0248 */
[----:B------:R-:W-:Y:S01]  /*20a0*/  IMAD.MOV.U32 R20, RZ, RZ, R13 ;  /* 0x000000ffff147224 */ /* 0x000fe200078e000d */
[----:B0-----:R-:W-:Y:S01]  /*20b0*/  LOP3.LUT R76, R76, 0x7f, RZ, 0xc0, !PT ;  /* 0x0000007f4c4c7812 */ /* 0x001fe200078ec0ff */
[----:B------:R-:W-:Y:S02]  /*20c0*/  WARPGROUP.DEPBAR.LE gsb0, 0x0 ;  /* 0x00008000000079c5 */ /* 0x000fe40000010000 */
[----:B------:R-:W-:-:S06]  /*20d0*/  WARPGROUP.ARRIVE ;  /* 0x00000000000079c5 */ /* 0x000fcc0000000000 */
[----:B------:R-:W-:Y:S01]  /*20e0*/  HGMMA.64x96x16.F32.BF16 R24, gdesc[UR4], R24, gsb0 ;  /* 0x01600000041879f0 */ /* 0x000fe20008001818 */
[----:B------:R-:W-:Y:S02]  /*20f0*/  UIADD3 UR4, UR10, 0x4, URZ ;  /* 0x000000040a047890 */ /* 0x000fe4000fffe03f */
[----:B------:R-:W-:Y:S01]  /*2100*/  UIADD3 UR6, UR61, 0x4, URZ ;  /* 0x000000043d067890 */ /* 0x000fe2000fffe03f */
[----:B------:R-:W-:Y:S01]  /*2110*/  UMOV UR5, UR9 ;  /* 0x0000000900057c82 */ /* 0x000fe20008000000 */
[----:B------:R-:W-:Y:S01]  /*2120*/  UMOV UR7, 0x40000040 ;  /* 0x4000004000077882 */ /* 0x000fe20000000000 */
[----:B------:R-:W-:Y:S02]  /*2130*/  UMOV UR9, 0x40000040 ;  /* 0x4000004000097882 */ /* 0x000fe40000000000 */
[----:B------:R-:W-:Y:S02]  /*2140*/  UMOV UR8, UR4 ;  /* 0x0000000400087c82 */ /* 0x000fe40008000000 */
[----:B------:R-:W-:Y:S01]  /*2150*/  UMOV UR4, UR8 ;  /* 0x0000000800047c82 */ /* 0x000fe20008000000 */
[----:B------:R-:W-:Y:S01]  /*2160*/  IMAD.U32 R14, RZ, RZ, UR8 ;  /* 0x00000008ff0e7e24 */ /* 0x000fe2000f8e00ff */
[----:B------:R-:W-:Y:S01]  /*2170*/  UIADD3 UR8, UR10, 0x6, URZ ;  /* 0x000000060a087890 */ /* 0x000fe2000fffe03f */
        /* <DEDUP_REMOVED lines=89> */
[----:B------:R-:W-:Y:S01]  /*2710*/  UMOV UR5, UR19 ;  /* 0x0000001300057c82 */ /* 0x000fe20008000000 */
[----:B------:R-:W-:Y:S01]  /*2720*/  UMOV UR7, 0x40000040 ;  /* 0x4000004000077882 */ /* 0x000fe20000000000 */
[----:B------:R-:W-:Y:S02]  /*2730*/  ULDC UR10, c[0x0][0xa80] ;  /* 0x0002a000000a7ab9 */ /* 0x000fe40000000800 */
[----:B------:R-:W-:Y:S02]  /*2740*/  UMOV UR18, UR4 ;  /* 0x0000000400127c82 */ /* 0x000fe40008000000 */
[----:B------:R-:W-:Y:S01]  /*2750*/  UMOV UR4, UR18 ;  /* 0x0000001200047c82 */ /* 0x000fe20008000000 */
[----:B------:R-:W-:Y:S01]  /*2760*/  IMAD.U32 R10, RZ, RZ, UR18 ;  /* 0x00000012ff0a7e24 */ /* 0x000fe2000f8e00ff */
[----:B------:R-:W-:-:S02]  /*2770*/  WARPGROUP.DEPBAR.LE gsb0, 0x0 ;  /* 0x00008000000079c5 */ /* 0x000fc40000010000 */
[----:B------:R-:W-:-:S06]  /*2780*/  WARPGROUP.ARRIVE ;  /* 0x00000000000079c5 */ /* 0x000fcc0000000000 */
[----:B------:R-:W-:Y:S01]  /*2790*/  HGMMA.64x96x16.F32.BF16 R24, gdesc[UR4], R24, gsb0 ;  /* 0x01600000041879f0 */ /* 0x000fe20008001818 */
[----:B------:R-:W-:Y:S01]  /*27a0*/  ULDC UR4, c[0x0][0x448] ;  /* 0x0001120000047ab9 */ /* 0x000fe20000000800 */
[----:B------:R-:W-:Y:S01]  /*27b0*/  ULDC UR6, c[0x0][0x288] ;  /* 0x0000a20000067ab9 */ /* 0x000fe20000000800 */
[----:B------:R-:W-:Y:S01]  /*27c0*/  UISETP.NE.AND UP0, UPT, UR4, 0x1, UPT ;  /* 0x000000010400788c */ /* 0x000fe2000bf05270 */
[----:B------:R-:W-:Y:S01]  /*27d0*/  IMAD.U32 R73, RZ, RZ, UR6 ;  /* 0x00000006ff497e24 */ /* 0x000fe2000f8e00ff */
[----:B------:R-:W-:Y:S01]  /*27e0*/  ULOP3.LUT UR5, UR11, 0x3000000, URZ, 0xfc, !UPT ;  /* 0x030000000b057892 */ /* 0x000fe2000f8efc3f */
[----:B------:R-:W-:-:S03]  /*27f0*/  R2UR UR11, R200 ;  /* 0x00000000c80b72ca */ /* 0x000fc600000e0000 */
[----:B------:R-:W-:-:S03]  /*2800*/  PLOP3.LUT P1, PT, PT, PT, UP0, 0x80, 0x0 ;  /* 0x000000000000781c */ /* 0x000fc60003f2f008 */
[----:B------:R-:W-:Y:S02]  /*2810*/  UMOV UR14, UR5 ;  /* 0x00000005000e7c82 */ /* 0x000fe40008000000 */
[----:B------:R-:W-:Y:S01]  /*2820*/  @UP0 ULDC UR4, c[0x0][0x44c] ;  /* 0x0001130000040ab9 */ /* 0x000fe20000000800 */
[----:B------:R-:W-:-:S07]  /*2830*/  @UP0 ULDC UR7, c[0x0][0x450] ;  /* 0x0001140000070ab9 */ /* 0x000fce0000000800 */
[----:B------:R-:W-:Y:S01]  /*2840*/  @P1 IMAD.HI.U32 R23, R13, UR4, RZ ;  /* 0x000000040d171c27 */ /* 0x000fe2000f8e00ff */
[----:B------:R-:W-:-:S04]  /*2850*/  @UP0 ULDC UR4, c[0x0][0x450] ;  /* 0x0001140000040ab9 */ /* 0x000fc80000000800 */
[----:B------:R-:W-:Y:S01]  /*2860*/  @P1 SHF.R.U32.HI R20, RZ, UR4, R23 ;  /* 0x00000004ff141c19 */ /* 0x000fe20008011617 */
[----:B------:R-:W-:Y:S01]  /*2870*/  UIMAD UR4, UR42, -0x60, UR39 ;  /* 0xffffffa02a0478a4 */ /* 0x000fe2000f8e0227 */
[----:B------:R-:W-:-:S03]  /*2880*/  LOP3.LUT R23, R12, 0x7ffffffc, RZ, 0xc0, !PT ;  /* 0x7ffffffc0c177812 */ /* 0x000fc600078ec0ff */
[----:B------:R-:W0:Y:S01]  /*2890*/  SHFL.IDX PT, R72, R20, RZ, 0x1c1f ;  /* 0x001c1fff14487589 */ /* 0x000e2200000e0000 */
[----:B------:R-:W-:Y:S01]  /*28a0*/  UIADD3 UR4, UR4, 0x60, URZ ;  /* 0x0000006004047890 */ /* 0x000fe2000fffe03f */
[----:B------:R-:W-:Y:S02]  /*28b0*/  IMAD.IADD R23, R0, 0x1, -R23 ;  /* 0x0000000100177824 */ /* 0x000fe400078e0a17 */
[----:B------:R-:W1:Y:S03]  /*28c0*/  SHFL.IDX PT, R74, R20, 0x1, 0x1c1f ;  /* 0x003c1f00144a7f89 */ /* 0x000e6600000e0000 */
[----:B------:R-:W-:Y:S01]  /*28d0*/  IMAD.U32 R0, RZ, RZ, UR4 ;  /* 0x00000004ff007e24 */ /* 0x000fe2000f8e00ff */
[----:B------:R-:W-:-:S03]  /*28e0*/  UIADD3 UR4, UR5, 0x80, URZ ;  /* 0x0000008005047890 */ /* 0x000fc6000fffe03f */
[----:B------:R-:W-:-:S05]  /*28f0*/  IMAD R0, R23, -0x2, R0 ;  /* 0xfffffffe17007824 */ /* 0x000fca00078e0200 */
[----:B------:R-:W-:-:S04]  /*2900*/  IADD3 R73, R0, 0x1, -R73 ;  /* 0x0000000100497810 */ /* 0x000fc80007ffe849 */
[----:B0-----:R-:W-:-:S04]  /*2910*/  VIADDMNMX R72, R72, R73, R0, PT ;  /* 0x0000004948487246 */ /* 0x001fc80003800100 */
[C---:B------:R-:W-:Y:S02]  /*2920*/  ISETP.GT.AND P6, PT, R72.reuse, RZ, PT ;  /* 0x000000ff4800720c */ /* 0x040fe40003fc4270 */
[C---:B------:R-:W-:Y:S02]  /*2930*/  ISETP.GT.AND P5, PT, R72.reuse, 0x1, PT ;  /* 0x000000014800780c */ /* 0x040fe40003fa4270 */
[C---:B------:R-:W-:Y:S02]  /*2940*/  ISETP.GT.AND P3, PT, R72.reuse, 0x10, PT ;  /* 0x000000104800780c */ /* 0x040fe40003f64270 */
[C---:B------:R-:W-:Y:S02]  /*2950*/  ISETP.GT.AND P4, PT, R72.reuse, 0x8, PT ;  /* 0x000000084800780c */ /* 0x040fe40003f84270 */
[----:B------:R-:W-:Y:S02]  /*2960*/  ISETP.GT.AND P2, PT, R72, 0x9, PT ;  /* 0x000000094800780c */ /* 0x000fe40003f44270 */
[----:B-1----:R-:W-:Y:S01]  /*2970*/  VIADDMNMX R73, R74, R73, R0, PT ;  /* 0x000000494a497246 */ /* 0x002fe20003800100 */
[----:B------:R-:W-:-:S02]  /*2980*/  WARPGROUP.DEPBAR.LE gsb0, 0x0 ;  /* 0x00008000000079c5 */ /* 0x000fc40000010000 */
[----:B------:R-:W-:Y:S02]  /*2990*/  FSEL R24, R24, -INF , P6 ;  /* 0xff80000018187808 */ /* 0x000fe40003000000 */
[C---:B------:R-:W-:Y:S02]  /*29a0*/  ISETP.GT.AND P6, PT, R72.reuse, 0x11, PT ;  /* 0x000000114800780c */ /* 0x040fe40003fc4270 */
[----:B------:R-:W-:Y:S02]  /*29b0*/  FSEL R20, R25, -INF , P5 ;  /* 0xff80000019147808 */ /* 0x000fe40002800000 */
[----:B------:R-:W-:Y:S02]  /*29c0*/  ISETP.GT.AND P5, PT, R72, 0x18, PT ;  /* 0x000000184800780c */ /* 0x000fe40003fa4270 */
[----:B------:R-:W-:Y:S02]  /*29d0*/  FSEL R12, R32, -INF , P3 ;  /* 0xff800000200c7808 */ /* 0x000fe40001800000 */
[----:B------:R-:W-:-:S02]  /*29e0*/  FSEL R160, R33, -INF , P6 ;  /* 0xff80000021a07808 */ /* 0x000fc40003000000 */
[C---:B------:R-:W-:Y:S02]  /*29f0*/  ISETP.GT.AND P3, PT, R72.reuse, 0x21, PT ;  /* 0x000000214800780c */ /* 0x040fe40003f64270 */
[----:B------:R-:W-:Y:S02]  /*2a00*/  ISETP.GT.AND P6, PT, R72, 0x28, PT ;  /* 0x000000284800780c */ /* 0x000fe40003fc4270 */
[----:B------:R-:W-:Y:S02]  /*2a10*/  FSEL R28, R28, -INF , P4 ;  /* 0xff8000001c1c7808 */ /* 0x000fe40002000000 */
[----:B------:R-:W-:Y:S02]  /*2a20*/  ISETP.GT.AND P4, PT, R72, 0x19, PT ;  /* 0x000000194800780c */ /* 0x000fe40003f84270 */
[----:B------:R-:W-:Y:S02]  /*2a30*/  FSEL R165, R36, -INF , P5 ;  /* 0xff80000024a57808 */ /* 0x000fe40002800000 */
[----:B------:R-:W-:-:S02]  /*2a40*/  ISETP.GT.AND P5, PT, R72, 0x29, PT ;  /* 0x000000294800780c */ /* 0x000fc40003fa4270 */
[----:B------:R-:W-:Y:S02]  /*2a50*/  FSEL R161, R41, -INF , P3 ;  /* 0xff80000029a17808 */ /* 0x000fe40001800000 */
[----:B------:R-:W-:Y:S02]  /*2a60*/  FSEL R166, R44, -INF , P6 ;  /* 0xff8000002ca67808 */ /* 0x000fe40003000000 */
[C---:B------:R-:W-:Y:S02]  /*2a70*/  ISETP.GT.AND P3, PT, R72.reuse, 0x38, PT ;  /* 0x000000384800780c */ /* 0x040fe40003f64270 */
[----:B------:R-:W-:Y:S02]  /*2a80*/  ISETP.GT.AND P6, PT, R72, 0x39, PT ;  /* 0x000000394800780c */ /* 0x000fe40003fc4270 */
[----:B------:R-:W-:Y:S02]  /*2a90*/  FMNMX.FTZ R25, R24, R20, !PT ;  /* 0x0000001418197209 */ /* 0x000fe40007810000 */
[----:B------:R-:W-:-:S02]  /*2aa0*/  FSEL R170, R37, -INF , P4 ;  /* 0xff80000025aa7808 */ /* 0x000fc40002000000 */
[C---:B------:R-:W-:Y:S02]  /*2ab0*/  ISETP.GT.AND P4, PT, R72.reuse, 0x30, PT ;  /* 0x000000304800780c */ /* 0x040fe40003f84270 */
[----:B------:R-:W-:Y:S02]  /*2ac0*/  FSEL R171, R45, -INF , P5 ;  /* 0xff8000002dab7808 */ /* 0x000fe40002800000 */
[----:B------:R-:W-:Y:S02]  /*2ad0*/  ISETP.GT.AND P5, PT, R72, 0x40, PT ;  /* 0x000000404800780c */ /* 0x000fe40003fa4270 */
[----:B------:R-:W-:Y:S02]  /*2ae0*/  FSEL R167, R52, -INF , P3 ;  /* 0xff80000034a77808 */ /* 0x000fe40001800000 */
[----:B------:R-:W-:Y:S02]  /*2af0*/  FSEL R172, R53, -INF , P6 ;  /* 0xff80000035ac7808 */ /* 0x000fe40003000000 */
[----:B------:R-:W-:-:S02]  /*2b00*/  FSEL R74, R29, -INF , P2 ;  /* 0xff8000001d4a7808 */ /* 0x000fc40001000000 */
[C---:B------:R-:W-:Y:S02]  /*2b10*/  ISETP.GT.AND P3, PT, R72.reuse, 0x49, PT ;  /* 0x000000494800780c */ /* 0x040fe40003f64270 */
[----:B------:R-:W-:Y:S02]  /*2b20*/  ISETP.GT.AND P6, PT, R72, 0x50, PT ;  /* 0x000000504800780c */ /* 0x000fe40003fc4270 */
[----:B------:R-:W-:Y:S02]  /*2b30*/  FMNMX.FTZ R25, R28, R25, !PT ;  /* 0x000000191c197209 */ /* 0x000fe40007810000 */
[----:B------:R-:W-:Y:S02]  /*2b40*/  FSEL R158, R48, -INF , P4 ;  /* 0xff800000309e7808 */ /* 0x000fe40002000000 */
[----:B------:R-:W-:Y:S02]  /*2b50*/  ISETP.GT.AND P4, PT, R72, 0x41, PT ;  /* 0x000000414800780c */ /* 0x000fe40003f84270 */
[----:B------:R-:W-:-:S02]  /*2b60*/  FSEL R159, R56, -INF , P5 ;  /* 0xff800000389f7808 */ /* 0x000fc40002800000 */
[----:B------:R-:W-:Y:S02]  /*2b70*/  ISETP.GT.AND P5, PT, R72, 0x51, PT ;  /* 0x000000514800780c */ /* 0x000fe40003fa4270 */
[----:B------:R-:W-:Y:S02]  /*2b80*/  FSEL R173, R61, -INF , P3 ;  /* 0xff8000003dad7808 */ /* 0x000fe40001800000 */
[----:B------:R-:W-:Y:S02]  /*2b90*/  FSEL R0, R64, -INF , P6 ;  /* 0xff80000040007808 */ /* 0x000fe40003000000 */
[----:B------:R-:W-:Y:S02]  /*2ba0*/  FMNMX.FTZ R25, R74, R25, !PT ;  /* 0x000000194a197209 */ /* 0x000fe40007810000 */
[C---:B------:R-:W-:Y:S02]  /*2bb0*/  ISETP.GT.AND P3, PT, R73.reuse, RZ, PT ;  /* 0x000000ff4900720c */ /* 0x040fe40003f64270 */
[----:B------:R-:W-:-:S02]  /*2bc0*/  ISETP.GT.AND P6, PT, R73, 0x1, PT ;  /* 0x000000014900780c */ /* 0x000fc40003fc4270 */
[----:B------:R-:W-:Y:S02]  /*2bd0*/  FSEL R163, R57, -INF , P4 ;  /* 0xff80000039a37808 */ /* 0x000fe40002000000 */
[----:B------:R-:W-:Y:S02]  /*2be0*/  ISETP.GT.AND P4, PT, R72, 0x58, PT ;  /* 0x000000584800780c */ /* 0x000fe40003f84270 */
[----:B------:R-:W-:Y:S02]  /*2bf0*/  FSEL R164, R65, -INF , P5 ;  /* 0xff80000041a47808 */ /* 0x000fe40002800000 */
[----:B------:R-:W-:Y:S02]  /*2c00*/  FMNMX.FTZ R29, R12, R25, !PT ;  /* 0x000000190c1d7209 */ /* 0x000fe40007810000 */
[----:B------:R-:W-:Y:S02]  /*2c10*/  ISETP.GT.AND P5, PT, R73, 0x8, PT ;  /* 0x000000084900780c */ /* 0x000fe40003fa4270 */
[----:B------:R-:W-:-:S02]  /*2c20*/  FSEL R25, R26, -INF , P3 ;  /* 0xff8000001a197808 */ /* 0x000fc40001800000 */
[----:B------:R-:W-:Y:S02]  /*2c30*/  FSEL R27, R27, -INF , P6 ;  /* 0xff8000001b1b7808 */ /* 0x000fe40003000000 */
        /* <DEDUP_REMOVED lines=18> */
[----:B------:R-:W-:Y:S02]  /*2d60*/  FMNMX.FTZ R30, R157, R30, !PT ;  /* 0x0000001e9d1e7209 */ /* 0x000fe40007810000 */
[----:B------:R-:W-:Y:S02]  /*2d70*/  ISETP.GT.AND P3, PT, R73, 0x19, PT ;  /* 0x000000194900780c */ /* 0x000fe40003f64270 */
[----:B------:R-:W-:Y:S02]  /*2d80*/  FSEL R213, R38, -INF , P4 ;  /* 0xff80000026d57808 */ /* 0x000fe40002000000 */
[----:B------:R-:W-:Y:S02]  /*2d90*/  FMNMX.FTZ R26, R211, R26, !PT ;  /* 0x0000001ad31a7209 */ /* 0x000fe40007810000 */
[----:B------:R-:W-:-:S02]  /*2da0*/  FMNMX.FTZ R33, R161, R30, !PT ;  /* 0x0000001ea1217209 */ /* 0x000fc40007810000 */
[----:B------:R-:W-:Y:S02]  /*2db0*/  ISETP.GT.AND P5, PT, R73, 0x20, PT ;  /* 0x000000204900780c */ /* 0x000fe40003fa4270 */
[----:B------:R-:W-:Y:S02]  /*2dc0*/  FSEL R215, R39, -INF , P3 ;  /* 0xff80000027d77808 */ /* 0x000fe40001800000 */
[----:B------:R-:W-:Y:S02]  /*2dd0*/  FMNMX.FTZ R26, R213, R26, !PT ;  /* 0x0000001ad51a7209 */ /* 0x000fe40007810000 */
        /* <DEDUP_REMOVED lines=32> */
[----:B------:R-:W-:-:S02]  /*2fe0*/  ISETP.GT.AND P2, PT, R72, 0x48, PT ;  /* 0x000000484800780c */ /* 0x000fc40003f44270 */
        /* <DEDUP_REMOVED lines=50> */
[--C-:B------:R-:W-:Y:S01]  /*3310*/  FFMA.FTZ R178, R28, UR10, -R199.reuse ;  /* 0x0000000a1cb27c23 */ /* 0x100fe200080108c7 */
[----:B------:R-:W-:Y:S01]  /*3320*/  FSEL R204, R204, RZ, P2 ;  /* 0x000000ffcccc7208 */ /* 0x000fe20001000000 */
[--C-:B------:R-:W-:Y:S01]  /*3330*/  FFMA.FTZ R179, R74, UR10, -R199.reuse ;  /* 0x0000000a4ab37c23 */ /* 0x100fe200080108c7 */
[----:B------:R-:W-:Y:S01]  /*3340*/  ISETP.NE.AND P2, PT, R76, RZ, PT ;  /* 0x000000ff4c00720c */ /* 0x000fe20003f45270 */
[----:B------:R-:W-:Y:S01]  /*3350*/  MUFU.EX2 R175, R175 ;  /* 0x000000af00af7308 */ /* 0x000fe20000000800 */
[----:B------:R-:W0:Y:S01]  /*3360*/  S2R R76, SR_TID.X ;  /* 0x00000000004c7919 */ /* 0x000e220000002100 */
        /* <DEDUP_REMOVED lines=8> */
[----:B------:R-:W-:Y:S01]  /*33f0*/  FFMA.FTZ R170, R211, UR10, -R204 ;  /* 0x0000000ad3aa7c23 */ /* 0x000fe200080108cc */
[----:B------:R-:W-:Y:S01]  /*3400*/  FFMA.FTZ R12, R12, UR10, -R199 ;  /* 0x0000000a0c0c7c23 */ /* 0x000fe200080108c7 */
[----:B------:R-:W-:-:S02]  /*3410*/  @!P2 VIADD R20, R190, 0x32440 ;  /* 0x00032440be14a836 */ /* 0x000fc40000000000 */
[--C-:B------:R-:W-:Y:S01]  /*3420*/  FFMA.FTZ R165, R217, UR10, -R204.reuse ;  /* 0x0000000ad9a57c23 */ /* 0x100fe200080108cc */
[--C-:B------:R-:W-:Y:S01]  /*3430*/  FFMA.FTZ R206, R213, UR10, -R204.reuse ;  /* 0x0000000ad5ce7c23 */ /* 0x100fe200080108cc */
[----:B------:R-:W-:Y:S01]  /*3440*/  FFMA.FTZ R211, R215, UR10, -R204 ;  /* 0x0000000ad7d37c23 */ /* 0x000fe200080108cc */
[----:B------:R-:W-:Y:S01]  /*3450*/  MUFU.EX2 R178, R178 ;  /* 0x000000b200b27308 */ /* 0x000fe20000000800 */
[----:B------:R-:W-:Y:S01]  /*3460*/  @!P2 PRMT R20, RZ, 0x654, R20 ;  /* 0x00000654ff14a816 */ /* 0x000fe20000000014 */
[--C-:B------:R-:W-:Y:S01]  /*3470*/  FFMA.FTZ R208, R161, UR10, -R199.reuse ;  /* 0x0000000aa1d07c23 */ /* 0x100fe200080108c7 */
[--C-:B------:R-:W-:Y:S01]  /*3480*/  FFMA.FTZ R161, R166, UR10, -R199.reuse ;  /* 0x0000000aa6a17c23 */ /* 0x100fe200080108c7 */
[--C-:B------:R-:W-:Y:S01]  /*3490*/  FFMA.FTZ R166, R171, UR10, -R199.reuse ;  /* 0x0000000aaba67c23 */ /* 0x100fe200080108c7 */
[--C-:B------:R-:W-:Y:S01]  /*34a0*/  FFMA.FTZ R171, R180, UR10, -R204.reuse ;  /* 0x0000000ab4ab7c23 */ /* 0x100fe200080108cc */
[--C-:B------:R-:W-:Y:S01]  /*34b0*/  FFMA.FTZ R180, R185, UR10, -R204.reuse ;  /* 0x0000000ab9b47c23 */ /* 0x100fe200080108cc */
[--C-:B------:R-:W-:Y:S01]  /*34c0*/  FFMA.FTZ R157, R157, UR10, -R199.reuse ;  /* 0x0000000a9d9d7c23 */ /* 0x100fe200080108c7 */
[----:B------:R-:W2:Y:S01]  /*34d0*/  MUFU.EX2 R179, R179 ;  /* 0x000000b300b37308 */ /* 0x000ea20000000800 */
[----:B-1----:R-:W-:Y:S01]  /*34e0*/  F2FP.BF16.F32.PACK_AB R152, R175, R176 ;  /* 0x000000b0af98723e */ /* 0x002fe200000010ff */
[--C-:B------:R-:W-:Y:S01]  /*34f0*/  FFMA.FTZ R185, R191, UR10, -R204.reuse ;  /* 0x0000000abfb97c23 */ /* 0x100fe200080108cc */
[--C-:B------:R-:W-:Y:S01]  /*3500*/  FFMA.FTZ R194, R194, UR10, -R204.reuse ;  /* 0x0000000ac2c27c23 */ /* 0x100fe200080108cc */
[--C-:B------:R-:W-:Y:S01]  /*3510*/  FFMA.FTZ R191, R162, UR10, -R199.reuse ;  /* 0x0000000aa2bf7c23 */ /* 0x100fe200080108c7 */
[--C-:B------:R-:W-:Y:S01]  /*3520*/  FFMA.FTZ R162, R167, UR10, -R199.reuse ;  /* 0x0000000aa7a27c23 */ /* 0x100fe200080108c7 */
[--C-:B------:R-:W-:Y:S01]  /*3530*/  FFMA.FTZ R167, R172, UR10, -R199.reuse ;  /* 0x0000000aaca77c23 */ /* 0x100fe200080108c7 */
[----:B------:R-:W-:Y:S01]  /*3540*/  FFMA.FTZ R172, R181, UR10, -R204 ;  /* 0x0000000ab5ac7c23 */ /* 0x000fe200080108cc */
[----:B------:R-:W-:Y:S01]  /*3550*/  MUFU.EX2 R177, R177 ;  /* 0x000000b100b17308 */ /* 0x000fe20000000800 */
[----:B0-----:R-:W-:Y:S01]  /*3560*/  SHF.R.U32.HI R76, RZ, 0x7, R76 ;  /* 0x00000007ff4c7819 */ /* 0x001fe2000001164c */
[--C-:B------:R-:W-:Y:S01]  /*3570*/  FFMA.FTZ R181, R186, UR10, -R204.reuse ;  /* 0x0000000abab57c23 */ /* 0x100fe200080108cc */
[--C-:B------:R-:W-:Y:S01]  /*3580*/  FFMA.FTZ R158, R158, UR10, -R199.reuse ;  /* 0x0000000a9e9e7c23 */ /* 0x100fe200080108c7 */
[--C-:B------:R-:W-:Y:S01]  /*3590*/  FFMA.FTZ R186, R192, UR10, -R204.reuse ;  /* 0x0000000ac0ba7c23 */ /* 0x100fe200080108cc */
[----:B------:R-:W-:Y:S01]  /*35a0*/  IADD3 R202, -R76, 0xb, RZ ;  /* 0x0000000b4cca7810 */ /* 0x000fe20007ffe1ff */
[--C-:B------:R-:W-:Y:S01]  /*35b0*/  FFMA.FTZ R195, R195, UR10, -R204.reuse ;  /* 0x0000000ac3c37c23 */ /* 0x100fe200080108cc */
[--C-:B------:R-:W-:Y:S01]  /*35c0*/  FFMA.FTZ R192, R163, UR10, -R199.reuse ;  /* 0x0000000aa3c07c23 */ /* 0x100fe200080108c7 */
[----:B------:R-:W0:Y:S01]  /*35d0*/  MUFU.EX2 R188, R188 ;  /* 0x000000bc00bc7308 */ /* 0x000e220000000800 */
[----:B--2---:R-:W-:Y:S01]  /*35e0*/  F2FP.BF16.F32.PACK_AB R154, R179, R178 ;  /* 0x000000b2b39a723e */ /* 0x004fe200000010ff */
[----:B------:R1:W-:Y:S06]  /*35f0*/  BAR.ARV R202, 0x100 ;  /* 0x000400ca0000751d */ /* 0x0003ec0000002000 */
[----:B------:R2:W-:Y:S01]  /*3600*/  @!P2 SYNCS.ARRIVE.TRANS64.RED.A1T0 RZ, [R20+URZ], RZ ;  /* 0x000000ff14ffa9a7 */ /* 0x0005e2000810043f */
        /* <DEDUP_REMOVED lines=12> */
[--C-:B------:R-:W-:Y:S01]  /*36d0*/  FFMA.FTZ R169, R174, UR10, -R199.reuse ;  /* 0x0000000aaea97c23 */ /* 0x100fe200080108c7 */
[--C-:B------:R-:W-:Y:S01]  /*36e0*/  FFMA.FTZ R174, R189, UR10, -R204.reuse ;  /* 0x0000000abdae7c23 */ /* 0x100fe200080108cc */
[--C-:B------:R-:W-:Y:S01]  /*36f0*/  FFMA.FTZ R189, R193, UR10, -R204.reuse ;  /* 0x0000000ac1bd7c23 */ /* 0x100fe200080108cc */
[----:B------:R-:W-:Y:S01]  /*3700*/  FFMA.FTZ R0, R0, UR10, -R199 ;  /* 0x0000000a00007c23 */ /* 0x000fe200080108c7 */
[----:B------:R-:W-:Y:S01]  /*3710*/  MUFU.EX2 R12, R12 ;  /* 0x0000000c000c7308 */ /* 0x000fe20000000800 */
[--C-:B------:R-:W-:Y:S01]  /*3720*/  FFMA.FTZ R193, R197, UR10, -R204.reuse ;  /* 0x0000000ac5c17c23 */ /* 0x100fe200080108cc */
[----:B------:R-:W-:Y:S01]  /*3730*/  FFMA.FTZ R198, R205, UR10, -R204 ;  /* 0x0000000acdc67c23 */ /* 0x000fe200080108cc */
[----:B------:R-:W-:Y:S01]  /*3740*/  FADD.FTZ R175, R176, R175 ;  /* 0x000000afb0af7221 */ /* 0x000fe20000010000 */
[----:B------:R-:W-:Y:S01]  /*3750*/  FADD.FTZ R188, R177, R188 ;  /* 0x000000bcb1bc7221 */ /* 0x000fe20000010000 */
[----:B--2---:R-:W-:-:S02]  /*3760*/  IMAD.U32 R20, RZ, RZ, UR5 ;  /* 0x00000005ff147e24 */ /* 0x004fc4000f8e00ff */
[----:B------:R-:W-:Y:S01]  /*3770*/  FADD.FTZ R178, R178, R175 ;  /* 0x000000afb2b27221 */ /* 0x000fe20000010000 */
[----:B------:R-:W0:Y:S01]  /*3780*/  MUFU.EX2 R207, R207 ;  /* 0x000000cf00cf7308 */ /* 0x000e220000000800 */
[----:B---3--:R-:W-:Y:S01]  /*3790*/  F2FP.BF16.F32.PACK_AB R155, R184, R183 ;  /* 0x000000b7b89b723e */ /* 0x008fe200000010ff */
[----:B------:R1:W-:Y:S01]  /*37a0*/  BAR.SYNC.DEFER_BLOCKING R203, 0x100 ;  /* 0x000400cb0000751d */ /* 0x0003e20000010000 */
[----:B------:R-:W-:Y:S01]  /*37b0*/  FADD.FTZ R183, R183, R188 ;  /* 0x000000bcb7b77221 */ /* 0x000fe20000010000 */
[----:B------:R-:W-:Y:S01]  /*37c0*/  FADD.FTZ R179, R179, R178 ;  /* 0x000000b2b3b37221 */ /* 0x000fe20000010000 */
[----:B------:R-:W-:Y:S02]  /*37d0*/  @!P2 VIADD R190, R190, 0x32460 ;  /* 0x00032460bebea836 */ /* 0x000fe40000000000 */
[----:B------:R-:W-:Y:S01]  /*37e0*/  FADD.FTZ R184, R184, R183 ;  /* 0x000000b7b8b87221 */ /* 0x000fe20000010000 */
[----:B------:R-:W-:Y:S02]  /*37f0*/  MUFU.EX2 R160, R160 ;  /* 0x000000a000a07308 */ /* 0x000fe40000000800 */
[----:B------:R-:W-:-:S06]  /*3800*/  @!P2 PRMT R190, RZ, 0x654, R190 ;  /* 0x00000654ffbea816 */ /* 0x000fcc00000000be */
[----:B------:R-:W-:Y:S08]  /*3810*/  MUFU.EX2 R209, R209 ;  /* 0x000000d100d17308 */ /* 0x000ff00000000800 */
[----:B------:R-:W-:Y:S01]  /*3820*/  MUFU.EX2 R165, R165 ;  /* 0x000000a500a57308 */ /* 0x000fe20000000800 */
[----:B------:R-:W-:-:S06]  /*3830*/  WARPGROUP.ARRIVE ;  /* 0x00000000000079c5 */ /* 0x000fcc0000000000 */
[----:B------:R-:W-:Y:S01]  /*3840*/  HGMMA.64x256x16.F32.BF16 R24, R152, gdesc[UR12].tnspB, RZ, !UPT, gsb0 ;  /* 0x43e0000c98187df0 */ /* 0x000fe2000c0018ff */
[----:B------:R-:W2:Y:S01]  /*3850*/  MUFU.EX2 R170, R170 ;  /* 0x000000aa00aa7308 */ /* 0x000ea20000000800 */
[----:B------:R-:W-:Y:S01]  /*3860*/  UMOV UR14, UR4 ;  /* 0x00000004000e7c82 */ /* 0x000fe20008000000 */
[----:B------:R-:W-:Y:S01]  /*3870*/  UMOV UR15, 0x40000040 ;  /* 0x40000040000f7882 */ /* 0x000fe20000000000 */
[----:B------:R-:W-:-:S05]  /*3880*/  UIADD3 UR4, UR5, 0x100, URZ ;  /* 0x0000010005047890 */ /* 0x000fca000fffe03f */
        /* <DEDUP_REMOVED lines=48> */
[----:B------:R-:W-:Y:S01]  /*3b90*/  UMOV UR14, UR4 ;  /* 0x00000004000e7c82 */ /* 0x000fe20008000000 */
[----:B------:R-:W-:Y:S01]  /*3ba0*/  UMOV UR15, 0x40000040 ;  /* 0x40000040000f7882 */ /* 0x000fe20000000000 */
[----:B------:R-:W-:Y:S01]  /*3bb0*/  UIADD3 UR4, UR5, 0x180, URZ ;  /* 0x0000018005047890 */ /* 0x000fe2000fffe03f */
        /* <DEDUP_REMOVED lines=14> */
[----:B------:R-:W-:-:S06]  /*3ca0*/  FADD.FTZ R185, R194, R185 ;  /* 0x000000b9c2b97221 */ /* 0x000fcc0000010000 */
[----:B------:R-:W-:Y:S01]  /*3cb0*/  HGMMA.64x256x16.F32.BF16 R24, R152, gdesc[UR12].tnspB, R24, gsb0 ;  /* 0x43e0000c98187df0 */ /* 0x000fe20008001818 */
[----:B------:R-:W-:Y:S01]  /*3cc0*/  UMOV UR14, UR4 ;  /* 0x00000004000e7c82 */ /* 0x000fe20008000000 */
[----:B------:R-:W-:Y:S01]  /*3cd0*/  UMOV UR15, 0x40000040 ;  /* 0x40000040000f7882 */ /* 0x000fe20000000000 */
[----:B------:R-:W-:Y:S01]  /*3ce0*/  UIADD3 UR4, UR5, 0x200, URZ ;  /* 0x0000020005047890 */ /* 0x000fe2000fffe03f */
        /* <DEDUP_REMOVED lines=13> */
[----:B------:R-:W-:-:S07]  /*3dc0*/  FADD.FTZ R186, R195, R186 ;  /* 0x000000bac3ba7221 */ /* 0x000fce0000010000 */
        /* <DEDUP_REMOVED lines=21> */
[----:B------:R-:W-:Y:S02]  /*3f20*/  @UP0 ULDC UR4, c[0x0][0x44c] ;  /* 0x0001130000040ab9 */ /* 0x000fe40000000800 */
[----:B------:R-:W-:-:S04]  /*3f30*/  UIMAD.WIDE.U32 UR4, UR38, UR4, URZ ;  /* 0x00000004260472a5 */ /* 0x000fc8000f8e003f */
[----:B------:R-:W-:Y:S02]  /*3f40*/  @UP0 USHF.R.U32.HI UR38, URZ, UR7, UR5 ;  /* 0x000000073f260299 */ /* 0x000fe40008011605 */
[----:B------:R-:W-:Y:S02]  /*3f50*/  UIADD3 UR7, UR42, -0x2, URZ ;  /* 0xfffffffe2a077890 */ /* 0x000fe4000fffe03f */
[----:B------:R-:W-:-:S04]  /*3f60*/  UIADD3 UR4, UR38, -UR6, UR39 ;  /* 0x8000000626047290 */ /* 0x000fc8000fffe027 */
[----:B------:R-:W-:-:S04]  /*3f70*/  UIMAD.WIDE UR4, UR4, 0x2aaaaaab, URZ ;  /* 0x2aaaaaab040478a5 */ /* 0x000fc8000f8e023f */
[----:B------:R-:W-:-:S04]  /*3f80*/  USHF.R.U32.HI UR4, URZ, 0x1f, UR5 ;  /* 0x0000001f3f047899 */ /* 0x000fc80008011605 */
[----:B------:R-:W-:-:S04]  /*3f90*/  ULEA.HI.SX32 UR4, UR5, UR4, 0x1c ;  /* 0x0000000405047291 */ /* 0x000fc8000f8fe23f */
[----:B------:R-:W-:-:S04]  /*3fa0*/  UISETP.LT.AND UP1, UPT, UR11, UR4, UPT ;  /* 0x000000040b00728c */ /* 0x000fc8000bf21270 */
[----:B------:R-:W-:-:S03]  /*3fb0*/  USEL UR56, UR11, UR4, !UP1 ;  /* 0x000000040b387287 */ /* 0x000fc6000c800000 */
[----:B------:R-:W-:Y:S01]  /*3fc0*/  UMOV UR4, URZ ;  /* 0x0000003f00047c82 */ /* 0x000fe20008000000 */
[----:B------:R-:W-:-:S06]  /*3fd0*/  UISETP.GE.AND UP1, UPT, UR7, UR56, UPT ;  /* 0x000000380700728c */ /* 0x000fcc000bf26270 */
[----:B------:R-:W-:Y:S01]  /*3fe0*/  PLOP3.LUT P3, PT, PT, PT, UP1, 0x80, 0x0 ;  /* 0x000000000000781c */ /* 0x000fe20003f6f018 */
[----:B------:R-:W-:Y:S02]  /*3ff0*/  WARPGROUP.DEPBAR.LE gsb0, 0x0 ;  /* 0x00008000000079c5 */ /* 0x000fe40000010000 */
[----:B------:R-:W-:Y:S01]  /*4000*/  F2FP.BF16.F32.PACK_AB R152, R213, R0 ;  /* 0x00000000d598723e */ /* 0x000fe200000010ff */
[----:B------:R-:W-:Y:S01]  /*4010*/  FADD.FTZ R0, R0, R163 ;  /* 0x000000a300007221 */ /* 0x000fe20000010000 */
[----:B------:R-:W-:Y:S01]  /*4020*/  F2FP.BF16.F32.PACK_AB R153, R189, R174 ;  /* 0x000000aebd99723e */ /* 0x000fe200000010ff */
        /* <DEDUP_REMOVED lines=14> */
[----:B------:R-:W-:Y:S01]  /*4110*/  IMAD.MOV.U32 R205, RZ, RZ, R156 ;  /* 0x000000ffffcd7224 */ /* 0x000fe200078e009c */
[----:B------:R-:W-:Y:S01]  /*4120*/  UMOV UR60, URZ ;  /* 0x0000003f003c7c82 */ /* 0x000fe20008000000 */
[----:B------:R-:W-:Y:S01]  /*4130*/  IMAD.MOV.U32 R204, RZ, RZ, R201 ;  /* 0x000000ffffcc7224 */ /* 0x000fe200078e00c9 */
[----:B------:R-:W-:-:S06]  /*4140*/  UMOV UR4, URZ ;  /* 0x0000003f00047c82 */ /* 0x000fcc0008000000 */
.L_x_13282:
[----:B------:R-:W-:-:S04]  /*4150*/  UIADD3 UR4, UR4, 0x1, URZ ;  /* 0x0000000104047890 */ /* 0x000fc8000fffe03f */
[----:B------:R-:W-:-:S04]  /*4160*/  UISETP.NE.AND UP1, UPT, UR4, 0x2, UPT ;  /* 0x000000020400788c */ /* 0x000fc8000bf25270 */
[----:B------:R-:W-:Y:S02]  /*4170*/  USEL UR5, URZ, 0x1, UP1 ;  /* 0x000000013f057887 */ /* 0x000fe40008800000 */
[----:B------:R-:W-:Y:S02]  /*4180*/  USEL UR4, UR4, URZ, UP1 ;  /* 0x0000003f04047287 */ /* 0x000fe40008800000 */
[----:B------:R-:W-:Y:S01]  /*4190*/  ULOP3.LUT UR60, UR60, UR5, URZ, 0x3c, !UPT ;  /* 0x000000053c3c7292 */ /* 0x000fe2000f8e3c3f */
[----:B-1----:R-:W-:Y:S11]  /*41a0*/  @!P0 BRA `(.L_x_13274) ;  /* 0x0000000000048947 */ /* 0x002ff60003800000 */
[----:B------:R-:W-:Y:S01]  /*41b0*/  BPT.TRAP 0x1 ;  /* 0x000000040000795c */ /* 0x000fe20000300000 */
.L_x_13274:
[----:B------:R-:W-:Y:S01]  /*41c0*/  R2UR UR5, R22 ;  /* 0x00000000160572ca */ /* 0x000fe200000e0000 */
[----:B------:R-:W-:-:S05]  /*41d0*/  IMAD.U32 R201, RZ, RZ, UR60 ;  /* 0x0000003cffc97e24 */ /* 0x000fca000f8e00ff */
[----:B------:R-:W-:-:S07]  /*41e0*/  SHF.L.U32 R201, R201, 0x1f, RZ ;  /* 0x0000001fc9c97819 */ /* 0x000fce00000006ff */
[----:B------:R-:W-:-:S09]  /*41f0*/  ULEA UR5, UR4, UR5, 0x3 ;  /* 0x0000000504057291 */ /* 0x000fd2000f8e183f */
[----:B------:R1:W2:Y:S01]  /*4200*/  SYNCS.PHASECHK.TRANS64.TRYWAIT P3, [UR5+0x32430], R201 ;  /* 0x032430c9ff0075a7 */ /* 0x0002a20008060145 */
[----:B------:R-:W-:Y:S05]  /*4210*/  @!P0 BRA `(.L_x_13275) ;  /* 0x0000000000048947 */ /* 0x000fea0003800000 */
[----:B------:R-:W-:Y:S01]  /*4220*/  BPT.TRAP 0x1 ;  /* 0x000000040000795c */ /* 0x000fe20000300000 */
.L_x_13275:
[----:B--2---:R-:W-:Y:S05]  /*4230*/  @P3 BRA `(.L_x_13276) ;  /* 0x0000000000083947 */ /* 0x004fea0003800000 */
[----:B------:R-:W2:Y:S02]  /*4240*/  SYNCS.PHASECHK.TRANS64.TRYWAIT P3, [UR5+0x32430], R201 ;  /* 0x032430c9ff0075a7 */ /* 0x000ea40008060145 */
[----:B--2---:R-:W-:Y:S05]  /*4250*/  @!P3 BRA `(.L_x_13277) ;  /* 0x000000c800d8b947 */ /* 0x004fea0003800000 */
.L_x_13276:
[----:B------:R-:W-:Y:S01]  /*4260*/  R2UR UR6, R21 ;  /* 0x00000000150672ca */ /* 0x000fe200000e0000 */
[----:B0-2---:R-:W-:Y:S01]  /*4270*/  WARPGROUP.ARRIVE ;  /* 0x00000000000079c5 */ /* 0x005fe20000000000 */
        /* <DEDUP_REMOVED lines=49> */
.L_x_13278:
[----:B------:R0:W2:Y:S01]  /*4590*/  SYNCS.PHASECHK.TRANS64.TRYWAIT P3, [UR5+0x32450], R201 ;  /* 0x032450c9ff0075a7 */ /* 0x0000a20008060145 */
[----:B------:R-:W-:Y:S05]  /*45a0*/  @!P0 BRA `(.L_x_13279) ;  /* 0x0000000000048947 */ /* 0x000fea0003800000 */
[----:B------:R-:W-:Y:S01]  /*45b0*/  BPT.TRAP 0x1 ;  /* 0x000000040000795c */ /* 0x000fe20000300000 */
.L_x_13279:
[----:B--2---:R-:W-:Y:S05]  /*45c0*/  @P3 BRA `(.L_x_13280) ;  /* 0x0000000000083947 */ /* 0x004fea0003800000 */
[----:B------:R-:W2:Y:S02]  /*45d0*/  SYNCS.PHASECHK.TRANS64.TRYWAIT P3, [UR5+0x32450], R201 ;  /* 0x032450c9ff0075a7 */ /* 0x000ea40008060145 */
[----:B--2---:R-:W-:Y:S05]  /*45e0*/  @!P3 BRA `(.L_x_13281) ;  /* 0x000000c8000cb947 */ /* 0x004fea0003800000 */
.L_x_13280:
[----:B012---:R-:W-:Y:S01]  /*45f0*/  MOV R201, UR49 ;  /* 0x0000003100c97c02 */ /* 0x007fe20008000f00 */
[----:B------:R-:W-:Y:S01]  /*4600*/  UIMAD UR6, UR4, 0xc00, UR61 ;  /* 0x00000c00040678a4 */ /* 0x000fe2000f8e023d */
[----:B------:R-:W-:Y:S01]  /*4610*/  MOV R202, UR48 ;  /* 0x0000003000ca7c02 */ /* 0x000fe20008000f00 */
[----:B------:R-:W-:Y:S01]  /*4620*/  WARPGROUP.ARRIVE ;  /* 0x00000000000079c5 */ /* 0x000fe20000000000 */
[----:B------:R-:W-:Y:S01]  /*4630*/  R2UR UR48, R4 ;  /* 0x00000000043072ca */ /* 0x000fe200000e0000 */
[----:B------:R-:W-:Y:S01]  /*4640*/  UMOV UR51, 0x40000040 ;  /* 0x4000004000337882 */ /* 0x000fe20000000000 */
[----:B------:R-:W-:Y:S01]  /*4650*/  R2UR UR49, R5 ;  /* 0x00000000053172ca */ /* 0x000fe200000e0000 */
[----:B------:R-:W-:Y:S01]  /*4660*/  UIADD3 UR10, UR6, 0x2, URZ ;  /* 0x00000002060a7890 */ /* 0x000fe2000fffe03f */
[----:B------:R-:W-:Y:S01]  /*4670*/  MOV R206, UR53 ;  /* 0x0000003500ce7c02 */ /* 0x000fe20008000f00 */
[----:B------:R-:W-:Y:S01]  /*4680*/  UMOV UR50, UR6 ;  /* 0x0000000600327c82 */ /* 0x000fe20008000000 */
[----:B------:R-:W-:Y:S01]  /*4690*/  MOV R207, UR52 ;  /* 0x0000003400cf7c02 */ /* 0x000fe20008000f00 */
[----:B------:R-:W-:Y:S01]  /*46a0*/  UMOV UR55, 0x40000040 ;  /* 0x4000004000377882 */ /* 0x000fe20000000000 */
[----:B------:R-:W-:Y:S01]  /*46b0*/  R2UR UR52, R2 ;  /* 0x00000000023472ca */ /* 0x000fe200000e0000 */
[----:B------:R-:W-:Y:S01]  /*46c0*/  UMOV UR59, 0x40000040 ;  /* 0x40000040003b7882 */ /* 0x000fe20000000000 */
[----:B------:R-:W-:Y:S01]  /*46d0*/  R2UR UR53, R3 ;  /* 0x00000000033572ca */ /* 0x000fe200000e0000 */
[----:B------:R-:W-:Y:S01]  /*46e0*/  UMOV UR54, UR10 ;  /* 0x0000000a00367c82 */ /* 0x000fe20008000000 */
[----:B------:R-:W-:Y:S01]  /*46f0*/  MOV R208, UR57 ;  /* 0x0000003900d07c02 */ /* 0x000fe20008000f00 */
[----:B------:R-:W-:Y:S01]  /*4700*/  UIADD3 UR10, UR6, 0x4, URZ ;  /* 0x00000004060a7890 */ /* 0x000fe2000fffe03f */
[----:B------:R-:W-:Y:S01]  /*4710*/  MOV R209, UR56 ;  /* 0x0000003800d17c02 */ /* 0x000fe20008000f00 */
[----:B------:R-:W-:Y:S01]  /*4720*/  HGMMA.64x96x16.F32.BF16 R152, gdesc[UR48], R152, gsb0 ;  /* 0x01600000309879f0 */ /* 0x000fe20008001898 */
[----:B------:R-:W-:Y:S01]  /*4730*/  R2UR UR56, R14 ;  /* 0x000000000e3872ca */ /* 0x000fe200000e0000 */
[----:B------:R-:W-:Y:S01]  /*4740*/  UMOV UR11, 0x40000040 ;  /* 0x40000040000b7882 */ /* 0x000fe20000000000 */
[----:B------:R-:W-:Y:S01]  /*4750*/  R2UR UR57, R15 ;  /* 0x000000000f3972ca */ /* 0x000fe200000e0000 */
[----:B------:R-:W-:Y:S01]  /*4760*/  UIADD3 UR14, UR6, 0x300, URZ ;  /* 0x00000300060e7890 */ /* 0x000fe2000fffe03f */
[----:B------:R-:W-:Y:S01]  /*4770*/  R2UR UR49, R201 ;  /* 0x00000000c93172ca */ /* 0x000fe200000e0000 */
[----:B------:R-:W-:Y:S01]  /*4780*/  UMOV UR58, UR10 ;  /* 0x0000000a003a7c82 */ /* 0x000fe20008000000 */
[----:B------:R-:W-:Y:S01]  /*4790*/  UIADD3 UR10, UR6, 0x6, URZ ;  /* 0x00000006060a7890 */ /* 0x000fe2000fffe03f */
[----:B------:R-:W-:Y:S01]  /*47a0*/  R2UR UR48, R202 ;  /* 0x00000000ca3072ca */ /* 0x000fe200000e0000 */
[----:B------:R-:W-:Y:S01]  /*47b0*/  UMOV UR15, 0x40000040 ;  /* 0x40000040000f7882 */ /* 0x000fe20000000000 */
[----:B------:R-:W-:Y:S01]  /*47c0*/  UIADD3 UR18, UR6, 0x302, URZ ;  /* 0x0000030206127890 */ /* 0x000fe2000fffe03f */
[----:B------:R-:W0:Y:S01]  /*47d0*/  S2R R213, SR_TID.X ;  /* 0x0000000000d57919 */ /* 0x000e220000002100 */
        /* <DEDUP_REMOVED lines=17> */
[----:B0-----:R-:W-:Y:S01]  /*48f0*/  SHF.R.U32.HI R213, RZ, 0x7, R213 ;  /* 0x00000007ffd57819 */ /* 0x001fe200000116d5 */
        /* <DEDUP_REMOVED lines=8> */
[----:B------:R-:W-:Y:S01]  /*4980*/  IMAD.MOV.U32 R206, RZ, RZ, R13 ;  /* 0x000000ffffce7224 */ /* 0x000fe200078e000d */
[----:B------:R-:W-:Y:S02]  /*4990*/  WARPGROUP.DEPBAR.LE gsb0, 0x0 ;  /* 0x00008000000079c5 */ /* 0x000fe40000010000 */
[----:B------:R-:W-:-:S06]  /*49a0*/  WARPGROUP.ARRIVE ;  /* 0x00000000000079c5 */ /* 0x000fcc0000000000 */
[----:B------:R-:W-:Y:S01]  /*49b0*/  HGMMA.64x96x16.F32.BF16 R152, gdesc[UR56], R152, gsb0 ;  /* 0x01600000389879f0 */ /* 0x000fe20008001898 */
[----:B------:R-:W-:Y:S01]  /*49c0*/  R2UR UR56, R10 ;  /* 0x000000000a3872ca */ /* 0x000fe200000e0000 */
[----:B------:R-:W-:Y:S01]  /*49d0*/  UMOV UR58, UR6 ;  /* 0x00000006003a7c82 */ /* 0x000fe20008000000 */
[----:B------:R-:W-:Y:S01]  /*49e0*/  R2UR UR57, R11 ;  /* 0x000000000b3972ca */ /* 0x000fe200000e0000 */
[----:B------:R-:W-:Y:S01]  /*49f0*/  UMOV UR59, 0x40000040 ;  /* 0x40000040003b7882 */ /* 0x000fe20000000000 */
[----:B------:R-:W-:Y:S02]  /*4a00*/  @UP0 ULDC UR6, c[0x0][0x44c] ;  /* 0x0001130000060ab9 */ /* 0x000fe40000000800 */
[----:B------:R-:W-:Y:S01]  /*4a10*/  @P1 IMAD.HI.U32 R201, R13, UR6, RZ ;  /* 0x000000060dc91c27 */ /* 0x000fe2000f8e00ff */
[----:B------:R-:W-:-:S04]  /*4a20*/  @UP0 ULDC UR6, c[0x0][0x450] ;  /* 0x0001140000060ab9 */ /* 0x000fc80000000800 */
[----:B------:R-:W-:Y:S01]  /*4a30*/  @P1 SHF.R.U32.HI R206, RZ, UR6, R201 ;  /* 0x00000006ffce1c19 */ /* 0x000fe200080116c9 */
[----:B------:R-:W-:Y:S02]  /*4a40*/  UMOV UR6, 0x1 ;  /* 0x0000000100067882 */ /* 0x000fe40000000000 */
[----:B------:R-:W-:Y:S02]  /*4a50*/  UIMAD UR6, UR7, -0x60, UR6 ;  /* 0xffffffa0070678a4 */ /* 0x000fe4000f8e0206 */
[----:B------:R-:W0:Y:S01]  /*4a60*/  SHFL.IDX PT, R207, R206, RZ, 0x1c1f ;  /* 0x001c1fffcecf7589 */ /* 0x000e2200000e0000 */
[----:B------:R-:W-:Y:S02]  /*4a70*/  WARPGROUP.DEPBAR.LE gsb0, 0x0 ;  /* 0x00008000000079c5 */ /* 0x000fe40000010000 */
[----:B------:R-:W-:-:S06]  /*4a80*/  WARPGROUP.ARRIVE ;  /* 0x00000000000079c5 */ /* 0x000fcc0000000000 */
[----:B------:R-:W-:Y:S01]  /*4a90*/  HGMMA.64x96x16.F32.BF16 R152, gdesc[UR8], R152, gsb0 ;  /* 0x01600000089879f0 */ /* 0x000fe20008001898 */
[----:B------:R-:W-:Y:S01]  /*4aa0*/  ULDC UR10, c[0x0][0x2f0] ;  /* 0x0000bc00000a7ab9 */ /* 0x000fe20000000800 */
[----:B------:R-:W-:Y:S01]  /*4ab0*/  R2UR UR11, R20 ;  /* 0x00000000140b72ca */ /* 0x000fe200000e0000 */
[----:B------:R-:W-:Y:S01]  /*4ac0*/  IMAD.U32 R202, RZ, RZ, UR10 ;  /* 0x0000000affca7e24 */ /* 0x000fe2000f8e00ff */
[----:B------:R-:W-:Y:S01]  /*4ad0*/  ULDC UR10, c[0x0][0xa80] ;  /* 0x0002a000000a7ab9 */ /* 0x000fe20000000800 */
        /* <DEDUP_REMOVED lines=37> */
[----:B------:R-:W-:Y:S01]  /*4d30*/  R2UR UR57, R208 ;  /* 0x00000000d03972ca */ /* 0x000fe200000e0000 */
[----:B------:R-:W-:Y:S01]  /*4d40*/  IMAD.MOV.U32 R208, RZ, RZ, -0x2 ;  /* 0xfffffffeffd07424 */ /* 0x000fe200078e00ff */
[----:B------:R-:W-:Y:S02]  /*4d50*/  R2UR UR56, R209 ;  /* 0x00000000d13872ca */ /* 0x000fe400000e0000 */
[----:B------:R-:W1:Y:S01]  /*4d60*/  SHFL.IDX PT, R209, R206, 0x1, 0x1c1f ;  /* 0x003c1f00ced17f89 */ /* 0x000e6200000e0000 */
[----:B------:R-:W-:Y:S01]  /*4d70*/  IMAD R201, R23, R208, UR6 ;  /* 0x0000000617c97e24 */ /* 0x000fe2000f8e02d0 */
[----:B------:R-:W-:-:S07]  /*4d80*/  ULDC UR6, c[0x0][0x288] ;  /* 0x0000a20000067ab9 */ /* 0x000fce0000000800 */
[----:B------:R-:W-:Y:S02]  /*4d90*/  IMAD R202, R202, UR57, R201 ;  /* 0x00000039caca7c24 */ /* 0x000fe4000f8e02c9 */
[----:B------:R-:W-:Y:S02]  /*4da0*/  UISETP.GT.AND UP1, UPT, UR7, UR56, UPT ;  /* 0x000000380700728c */ /* 0x000fe4000bf24270 */
[----:B------:R-:W-:Y:S01]  /*4db0*/  UIADD3 UR7, UR7, -0x1, URZ ;  /* 0xffffffff07077890 */ /* 0x000fe2000fffe03f */
[----:B0-----:R-:W-:-:S04]  /*4dc0*/  IADD3 R201, R207, -UR6, R202 ;  /* 0x80000006cfc97c10 */ /* 0x001fc8000fffe0ca */
[C---:B------:R-:W-:Y:S02]  /*4dd0*/  ISETP.GT.AND P5, PT, R201.reuse, 0x1, PT ;  /* 0x00000001c900780c */ /* 0x040fe40003fa4270 */
[C---:B------:R-:W-:Y:S02]  /*4de0*/  ISETP.GT.AND P4, PT, R201.reuse, RZ, PT ;  /* 0x000000ffc900720c */ /* 0x040fe40003f84270 */
[C---:B------:R-:W-:Y:S02]  /*4df0*/  ISETP.GT.AND P6, PT, R201.reuse, 0x8, PT ;  /* 0x00000008c900780c */ /* 0x040fe40003fc4270 */
[----:B------:R-:W-:Y:S02]  /*4e00*/  ISETP.GT.AND P3, PT, R201, 0x9, PT ;  /* 0x00000009c900780c */ /* 0x000fe40003f64270 */
[----:B-1----:R-:W-:Y:S01]  /*4e10*/  IADD3 R202, R209, -UR6, R202 ;  /* 0x80000006d1ca7c10 */ /* 0x002fe2000fffe0ca */
[----:B------:R-:W-:Y:S02]  /*4e20*/  WARPGROUP.DEPBAR.LE gsb0, 0x0 ;  /* 0x00008000000079c5 */ /* 0x000fe40000010000 */
[----:B------:R-:W-:-:S02]  /*4e30*/  FSEL R153, R153, -INF , P5 ;  /* 0xff80000099997808 */ /* 0x000fc40002800000 */
[C---:B------:R-:W-:Y:S02]  /*4e40*/  ISETP.GT.AND P5, PT, R201.reuse, 0x11, PT ;  /* 0x00000011c900780c */ /* 0x040fe40003fa4270 */
[----:B------:R-:W-:Y:S02]  /*4e50*/  FSEL R207, R152, -INF , P4 ;  /* 0xff80000098cf7808 */ /* 0x000fe40002000000 */
[----:B------:R-:W-:Y:S02]  /*4e60*/  FSEL R152, R156, -INF , P6 ;  /* 0xff8000009c987808 */ /* 0x000fe40003000000 */
[----:B------:R-:W-:Y:S02]  /*4e70*/  ISETP.GT.AND P6, PT, R201, 0x18, PT ;  /* 0x00000018c900780c */ /* 0x000fe40003fc4270 */
        /* <DEDUP_REMOVED lines=14> */
[----:B------:R-:W-:Y:S02]  /*4f60*/  ISETP.GT.AND P5, PT, R202, RZ, PT ;  /* 0x000000ffca00720c */ /* 0x000fe40003fa4270 */
[----:B------:R-:W-:Y:S02]  /*4f70*/  FSEL R173, R173, -INF , P3 ;  /* 0xff800000adad7808 */ /* 0x000fe40001800000 */
[----:B------:R-:W-:Y:S02]  /*4f80*/  ISETP.GT.AND P3, PT, R201, 0x39, PT ;  /* 0x00000039c900780c */ /* 0x000fe40003f64270 */
[----:B------:R-:W-:Y:S02]  /*4f90*/  FSEL R180, R180, -INF , P6 ;  /* 0xff800000b4b47808 */ /* 0x000fe40003000000 */
[----:B------:R-:W-:Y:S02]  /*4fa0*/  FSEL R160, R160, -INF , P4 ;  /* 0xff800000a0a07808 */ /* 0x000fe40002000000 */
[----:B------:R-:W-:-:S02]  /*4fb0*/  ISETP.GT.AND P6, PT, R202, 0x1, PT ;  /* 0x00000001ca00780c */ /* 0x000fc40003fc4270 */
[----:B------:R-:W-:Y:S02]  /*4fc0*/  FSEL R154, R154, -INF , P5 ;  /* 0xff8000009a9a7808 */ /* 0x000fe40002800000 */
[----:B------:R-:W-:Y:S02]  /*4fd0*/  ISETP.GT.AND P4, PT, R201, 0x20, PT ;  /* 0x00000020c900780c */ /* 0x000fe40003f84270 */
[----:B------:R-:W-:Y:S02]  /*4fe0*/  FSEL R181, R181, -INF , P3 ;  /* 0xff800000b5b57808 */ /* 0x000fe40001800000 */
[----:B------:R-:W-:Y:S02]  /*4ff0*/  ISETP.GT.AND P3, PT, R202, 0x8, PT ;  /* 0x00000008ca00780c */ /* 0x000fe40003f64270 */
[----:B------:R-:W-:Y:S02]  /*5000*/  FSEL R155, R155, -INF , P6 ;  /* 0xff8000009b9b7808 */ /* 0x000fe40003000000 */
[----:B------:R-:W-:-:S02]  /*5010*/  FMNMX.FTZ R156, R154, R205, !PT ;  /* 0x000000cd9a9c7209 */ /* 0x000fc40007810000 */
[----:B------:R-:W-:Y:S02]  /*5020*/  FSEL R168, R168, -INF , P4 ;  /* 0xff800000a8a87808 */ /* 0x000fe40002000000 */
[----:B------:R-:W-:Y:S02]  /*5030*/  ISETP.GT.AND P4, PT, R201, 0x30, PT ;  /* 0x00000030c900780c */ /* 0x000fe40003f84270 */
[----:B------:R-:W-:Y:S02]  /*5040*/  ISETP.GT.AND P6, PT, R202, 0x9, PT ;  /* 0x00000009ca00780c */ /* 0x000fe40003fc4270 */
[----:B------:R-:W-:Y:S02]  /*5050*/  FSEL R158, R158, -INF , P3 ;  /* 0xff8000009e9e7808 */ /* 0x000fe40001800000 */
[----:B------:R-:W-:Y:S02]  /*5060*/  FMNMX.FTZ R209, R155, R156, !PT ;  /* 0x0000009c9bd17209 */ /* 0x000fe40007810000 */
[----:B------:R-:W-:-:S02]  /*5070*/  FSEL R176, R176, -INF , P4 ;  /* 0xff800000b0b07808 */ /* 0x000fc40002000000 */
[----:B------:R-:W-:Y:S02]  /*5080*/  ISETP.GT.AND P4, PT, R201, 0x40, PT ;  /* 0x00000040c900780c */ /* 0x000fe40003f84270 */
[----:B------:R-:W-:Y:S02]  /*5090*/  ISETP.GT.AND P3, PT, R202, 0x10, PT ;  /* 0x00000010ca00780c */ /* 0x000fe40003f64270 */
[----:B------:R-:W-:Y:S02]  /*50a0*/  FSEL R159, R159, -INF , P6 ;  /* 0xff8000009f9f7808 */ /* 0x000fe40003000000 */
[----:B------:R-:W-:Y:S02]  /*50b0*/  FMNMX.FTZ R156, R158, R209, !PT ;  /* 0x000000d19e9c7209 */ /* 0x000fe40007810000 */
[----:B------:R-:W-:Y:S02]  /*50c0*/  ISETP.GT.AND P5, PT, R201, 0x41, PT ;  /* 0x00000041c900780c */ /* 0x000fe40003fa4270 */
        /* <DEDUP_REMOVED lines=10> */
[----:B------:R-:W-:Y:S02]  /*5170*/  ISETP.GT.AND P3, PT, R202, 0x19, PT ;  /* 0x00000019ca00780c */ /* 0x000fe40003f64270 */
[----:B------:R-:W-:Y:S02]  /*5180*/  FSEL R166, R166, -INF , P5 ;  /* 0xff800000a6a67808 */ /* 0x000fe40002800000 */
[----:B------:R-:W-:-:S02]  /*5190*/  FMNMX.FTZ R211, R163, R206, !PT ;  /* 0x000000cea3d37209 */ /* 0x000fc40007810000 */
        /* <DEDUP_REMOVED lines=56> */
[----:B------:R-:W-:Y:S02]  /*5520*/  ISETP.GT.AND P6, PT, R201, 0x48, PT ;  /* 0x00000048c900780c */ /* 0x000fe40003fc4270 */
[----:B------:R-:W-:Y:S02]  /*5530*/  FMNMX.FTZ R156, R184, R209, !PT ;  /* 0x000000d1b89c7209 */ /* 0x000fe40007810000 */
[C---:B------:R-:W-:Y:S02]  /*5540*/  ISETP.GT.AND P5, PT, R202.reuse, 0x58, PT ;  /* 0x00000058ca00780c */ /* 0x040fe40003fa4270 */
[----:B------:R-:W-:-:S02]  /*5550*/  ISETP.GT.AND P3, PT, R202, 0x59, PT ;  /* 0x00000059ca00780c */ /* 0x000fc40003f64270 */
[----:B------:R-:W-:Y:S02]  /*5560*/  FSEL R195, R195, -INF , P4 ;  /* 0xff800000c3c37808 */ /* 0x000fe40002000000 */
[----:B------:R-:W-:Y:S02]  /*5570*/  FMNMX.FTZ R202, R194, R211, !PT ;  /* 0x000000d3c2ca7209 */ /* 0x000fe40007810000 */
[----:B------:R-:W-:Y:S02]  /*5580*/  ISETP.GT.AND P4, PT, R201, 0x49, PT ;  /* 0x00000049c900780c */ /* 0x000fe40003f84270 */
[----:B------:R-:W-:Y:S02]  /*5590*/  FSEL R188, R188, -INF , P6 ;  /* 0xff800000bcbc7808 */ /* 0x000fe40003000000 */
[----:B------:R-:W-:Y:S02]  /*55a0*/  FMNMX.FTZ R209, R185, R156, !PT ;  /* 0x0000009cb9d17209 */ /* 0x000fe40007810000 */
[----:B------:R-:W-:-:S02]  /*55b0*/  FSEL R198, R198, -INF , P5 ;  /* 0xff800000c6c67808 */ /* 0x000fc40002800000 */
[----:B------:R-:W-:Y:S02]  /*55c0*/  FMNMX.FTZ R211, R195, R202, !PT ;  /* 0x000000cac3d37209 */ /* 0x000fe40007810000 */
[----:B------:R-:W-:Y:S02]  /*55d0*/  FSEL R199, R199, -INF , P3 ;  /* 0xff800000c7c77808 */ /* 0x000fe40001800000 */
        /* <DEDUP_REMOVED lines=13> */
[----:B------:R-:W-:Y:S02]  /*56b0*/  FSEL R208, R196, -INF , P3 ;  /* 0xff800000c4d07808 */ /* 0x000fe40001800000 */
[----:B------:R-:W-:Y:S02]  /*56c0*/  FMNMX.FTZ R189, R193, R156, !PT ;  /* 0x0000009cc1bd7209 */ /* 0x000fe40007810000 */
[----:B------:R-:W-:Y:S02]  /*56d0*/  FSEL R209, R197, -INF , P4 ;  /* 0xff800000c5d17808 */ /* 0x000fe40002000000 */
[----:B------:R-:W-:-:S04]  /*56e0*/  FMNMX.FTZ R156, R208, R189, !PT ;  /* 0x000000bdd09c7209 */ /* 0x000fc80007810000 */
        /* <DEDUP_REMOVED lines=14> */
[----:B------:R0:W-:Y:S01]  /*57d0*/  MUFU.EX2 R189, R154 ;  /* 0x0000009a00bd7308 */ /* 0x0001e20000000800 */
[----:B-1----:R-:W-:Y:S01]  /*57e0*/  FMNMX.FTZ R201, R202, R201, !PT ;  /* 0x000000c9cac97209 */ /* 0x002fe20007810000 */
[--C-:B------:R-:W-:Y:S01]  /*57f0*/  FFMA.FTZ R162, R162, UR10, -R197.reuse ;  /* 0x0000000aa2a27c23 */ /* 0x100fe200080108c5 */
[----:B------:R-:W-:Y:S01]  /*5800*/  IADD3 R202, -R213, 0xb, RZ ;  /* 0x0000000bd5ca7810 */ /* 0x000fe20007ffe1ff */
[--C-:B------:R-:W-:Y:S01]  /*5810*/  FFMA.FTZ R163, R163, UR10, -R197.reuse ;  /* 0x0000000aa3a37c23 */ /* 0x100fe200080108c5 */
[C---:B------:R-:W-:Y:S01]  /*5820*/  FSETP.NEU.FTZ.AND P3, PT, R201.reuse, -INF , PT ;  /* 0xff800000c900780b */ /* 0x040fe20003f7d000 */
[----:B------:R-:W-:Y:S01]  /*5830*/  FMUL.FTZ R212, R201, UR10 ;  /* 0x0000000ac9d47c20 */ /* 0x000fe20008410000 */
[--C-:B------:R-:W-:Y:S01]  /*5840*/  FFMA.FTZ R166, R166, UR10, -R197.reuse ;  /* 0x0000000aa6a67c23 */ /* 0x100fe200080108c5 */
[----:B------:R-:W1:Y:S01]  /*5850*/  MUFU.EX2 R196, R196 ;  /* 0x000000c400c47308 */ /* 0x000e620000000800 */
[--C-:B------:R-:W-:Y:S01]  /*5860*/  FFMA.FTZ R167, R167, UR10, -R197.reuse ;  /* 0x0000000aa7a77c23 */ /* 0x100fe200080108c5 */
[--C-:B------:R-:W-:Y:S01]  /*5870*/  FFMA.FTZ R170, R170, UR10, -R197.reuse ;  /* 0x0000000aaaaa7c23 */ /* 0x100fe200080108c5 */
[----:B------:R-:W-:Y:S01]  /*5880*/  FSEL R212, R212, RZ, P3 ;  /* 0x000000ffd4d47208 */ /* 0x000fe20001800000 */
[--C-:B------:R-:W-:Y:S01]  /*5890*/  FFMA.FTZ R171, R171, UR10, -R197.reuse ;  /* 0x0000000aabab7c23 */ /* 0x100fe200080108c5 */
[--C-:B------:R-:W-:Y:S01]  /*58a0*/  FFMA.FTZ R174, R174, UR10, -R197.reuse ;  /* 0x0000000aaeae7c23 */ /* 0x100fe200080108c5 */
[--C-:B------:R-:W-:Y:S01]  /*58b0*/  FFMA.FTZ R175, R175, UR10, -R197.reuse ;  /* 0x0000000aafaf7c23 */ /* 0x100fe200080108c5 */
[----:B------:R-:W-:Y:S01]  /*58c0*/  FFMA.FTZ R178, R178, UR10, -R197 ;  /* 0x0000000ab2b27c23 */ /* 0x000fe200080108c5 */
[--C-:B------:R-:W-:Y:S01]  /*58d0*/  FFMA.FTZ R211, R152, UR10, -R212.reuse ;  /* 0x0000000a98d37c23 */ /* 0x100fe200080108d4 */
[----:B------:R-:W-:Y:S01]  /*58e0*/  FSEL R152, R156, RZ, P4 ;  /* 0x000000ff9c987208 */ /* 0x000fe20002000000 */
[--C-:B------:R-:W-:Y:S01]  /*58f0*/  FFMA.FTZ R210, R153, UR10, -R212.reuse ;  /* 0x0000000a99d27c23 */ /* 0x100fe200080108d4 */
[----:B------:R-:W-:Y:S01]  /*5900*/  FFMA.FTZ R155, R157, UR10, -R212 ;  /* 0x0000000a9d9b7c23 */ /* 0x000fe200080108d4 */
[----:B------:R-:W-:Y:S01]  /*5910*/  FSEL R153, R201, RZ, P3 ;  /* 0x000000ffc9997208 */ /* 0x000fe20001800000 */
[----:B------:R-:W-:-:S02]  /*5920*/  IMAD.U32 R157, RZ, RZ, UR5 ;  /* 0x00000005ff9d7e24 */ /* 0x000fc4000f8e00ff */
[----:B0-----:R-:W-:Y:S01]  /*5930*/  FADD.FTZ R154, -R152, R205 ;  /* 0x000000cd989a7221 */ /* 0x001fe20000010100 */
[----:B------:R-:W-:Y:S01]  /*5940*/  FFMA.FTZ R207, R207, UR10, -R212 ;  /* 0x0000000acfcf7c23 */ /* 0x000fe200080108d4 */
[----:B------:R-:W-:Y:S01]  /*5950*/  MUFU.EX2 R158, R158 ;  /* 0x0000009e009e7308 */ /* 0x000fe20000000800 */
[----:B------:R-:W-:Y:S02]  /*5960*/  @!P2 VIADD R152, R157, 0x32440 ;  /* 0x000324409d98a836 */ /* 0x000fe40000000000 */
[----:B------:R-:W-:Y:S01]  /*5970*/  FADD.FTZ R153, -R153, R204 ;  /* 0x000000cc99997221 */ /* 0x000fe20000010100 */
[----:B------:R-:W-:Y:S01]  /*5980*/  FMUL.FTZ R214, R154, UR10 ;  /* 0x0000000a9ad67c20 */ /* 0x000fe20008410000 */
[----:B------:R-:W-:Y:S01]  /*5990*/  UIMAD UR5, UR4, 0xc00, UR11 ;  /* 0x00000c00040578a4 */ /* 0x000fe2000f8e020b */
[----:B------:R-:W-:Y:S01]  /*59a0*/  FFMA.FTZ R160, R160, UR10, -R212 ;  /* 0x0000000aa0a07c23 */ /* 0x000fe200080108d4 */
[----:B------:R-:W-:Y:S01]  /*59b0*/  FMUL.FTZ R216, R153, UR10 ;  /* 0x0000000a99d87c20 */ /* 0x000fe20008410000 */
[----:B------:R-:W-:Y:S01]  /*59c0*/  @!P2 PRMT R152, RZ, 0x654, R152 ;  /* 0x00000654ff98a816 */ /* 0x000fe20000000098 */
[----:B------:R2:W-:Y:S06]  /*59d0*/  BAR.ARV R202, 0x100 ;  /* 0x000400ca0000751d */ /* 0x0005ec0000002000 */
[----:B------:R0:W-:Y:S01]  /*59e0*/  @!P2 SYNCS.ARRIVE.TRANS64.RED.A1T0 RZ, [R152+URZ], RZ ;  /* 0x000000ff98ffa9a7 */ /* 0x0001e2000810043f */
[----:B------:R-:W3:Y:S01]  /*59f0*/  MUFU.EX2 R216, R216 ;  /* 0x000000d800d87308 */ /* 0x000ee20000000800 */
[----:B-1----:R-:W-:Y:S01]  /*5a00*/  F2FP.BF16.F32.PACK_AB R153, R196, R189 ;  /* 0x000000bdc499723e */ /* 0x002fe200000010ff */
[----:B------:R-:W-:Y:S01]  /*5a10*/  UMOV UR14, UR5 ;  /* 0x00000005000e7c82 */ /* 0x000fe20008000000 */
        /* <DEDUP_REMOVED lines=14> */
[-C--:B---3--:R-:W-:Y:S01]  /*5b00*/  FMUL.FTZ R24, R24, R216.reuse ;  /* 0x000000d818187220 */ /* 0x088fe20000410000 */
        /* <DEDUP_REMOVED lines=131> */
[----:B----4-:R-:W-:Y:S01]  /*6340*/  F2FP.BF16.F32.PACK_AB R155, R159, R158 ;  /* 0x0000009e9f9b723e */ /* 0x010fe200000010ff */
[----:B------:R-:W-:Y:S01]  /*6350*/  MUFU.EX2 R162, R162 ;  /* 0x000000a200a27308 */ /* 0x000fe20000000800 */
[----:B0-----:R-:W-:Y:S01]  /*6360*/  F2FP.BF16.F32.PACK_AB R152, R210, R207 ;  /* 0x000000cfd298723e */ /* 0x001fe200000010ff */
[--C-:B------:R-:W-:Y:S01]  /*6370*/  FFMA.FTZ R181, R181, UR10, -R212.reuse ;  /* 0x0000000ab5b57c23 */ /* 0x100fe200080108d4 */
[----:B---3--:R-:W-:Y:S01]  /*6380*/  F2FP.BF16.F32.PACK_AB R154, R204, R211 ;  /* 0x000000d3cc9a723e */ /* 0x008fe200000010ff */
[----:B------:R2:W-:Y:S01]  /*6390*/  BAR.SYNC.DEFER_BLOCKING R203, 0x100 ;  /* 0x000400cb0000751d */ /* 0x0005e20000010000 */
        /* <DEDUP_REMOVED lines=17> */
[----:B------:R-:W-:Y:S01]  /*64b0*/  FFMA.FTZ R209, R209, UR10, -R212 ;  /* 0x0000000ad1d17c23 */ /* 0x000fe200080108d4 */
[----:B------:R-:W-:Y:S01]  /*64c0*/  FFMA.FTZ R197, R199, UR10, -R197 ;  /* 0x0000000ac7c57c23 */ /* 0x000fe200080108c5 */
[----:B------:R-:W-:Y:S01]  /*64d0*/  UIADD3 UR6, UR5, 0x280, URZ ;  /* 0x0000028005067890 */ /* 0x000fe2000fffe03f */
[----:B------:R-:W-:Y:S01]  /*64e0*/  FFMA.FTZ R189, R214, R12, R189 ;  /* 0x0000000cd6bd7223 */ /* 0x000fe200000100bd */
[----:B------:R-:W1:Y:S01]  /*64f0*/  MUFU.EX2 R167, R167 ;  /* 0x000000a700a77308 */ /* 0x000e620000000800 */
[----:B------:R-:W-:Y:S01]  /*6500*/  FFMA.FTZ R207, R216, R0, R207 ;  /* 0x00000000d8cf7223 */ /* 0x000fe200000100cf */
[----:B------:R-:W-:Y:S01]  /*6510*/  WARPGROUP.ARRIVE ;  /* 0x00000000000079c5 */ /* 0x000fe20000000000 */
[----:B------:R-:W-:Y:S01]  /*6520*/  FADD.FTZ R189, R196, R189 ;  /* 0x000000bdc4bd7221 */ /* 0x000fe20000010000 */
[----:B------:R-:W-:Y:S01]  /*6530*/  PLOP3.LUT P3, PT, PT, PT, UP1, 0x80, 0x0 ;  /* 0x000000000000781c */ /* 0x000fe20003f6f018 */
[----:B------:R-:W-:Y:S01]  /*6540*/  FADD.FTZ R210, R210, R207 ;  /* 0x000000cfd2d27221 */ /* 0x000fe20000010000 */
[----:B------:R-:W-:-:S02]  /*6550*/  @!P2 VIADD R157, R157, 0x32460 ;  /* 0x000324609d9da836 */ /* 0x000fc40000000000 */
[----:B------:R-:W-:Y:S01]  /*6560*/  FADD.FTZ R158, R158, R189 ;  /* 0x000000bd9e9e7221 */ /* 0x000fe20000010000 */
[----:B------:R-:W-:Y:S01]  /*6570*/  HGMMA.64x256x16.F32.BF16 R24, R152, gdesc[UR12].tnspB, R24, gsb0 ;  /* 0x43e0000c98187df0 */ /* 0x000fe20008001818 */
[----:B------:R-:W-:Y:S01]  /*6580*/  MUFU.EX2 R160, R160 ;  /* 0x000000a000a07308 */ /* 0x000fe20000000800 */
[----:B------:R-:W-:Y:S01]  /*6590*/  UIADD3 UR14, UR5, 0x80, URZ ;  /* 0x00000080050e7890 */ /* 0x000fe2000fffe03f */
[----:B------:R-:W-:Y:S01]  /*65a0*/  FADD.FTZ R211, R211, R210 ;  /* 0x000000d2d3d37221 */ /* 0x000fe20000010000 */
[----:B------:R-:W-:Y:S01]  /*65b0*/  UMOV UR15, 0x40000040 ;  /* 0x40000040000f7882 */ /* 0x000fe20000000000 */
[----:B------:R-:W-:Y:S01]  /*65c0*/  FADD.FTZ R159, R159, R158 ;  /* 0x0000009e9f9f7221 */ /* 0x000fe20000010000 */
[----:B------:R-:W-:Y:S01]  /*65d0*/  @!P2 PRMT R157, RZ, 0x654, R157 ;  /* 0x00000654ff9da816 */ /* 0x000fe2000000009d */
[----:B------:R-:W-:Y:S01]  /*65e0*/  FADD.FTZ R211, R204, R211 ;  /* 0x000000d3ccd37221 */ /* 0x000fe20000010000 */
[----:B------:R-:W-:Y:S01]  /*65f0*/  IMAD.MOV.U32 R204, RZ, RZ, R201 ;  /* 0x000000ffffcc7224 */ /* 0x000fe200078e00c9 */
[----:B------:R-:W3:Y:S08]  /*6600*/  MUFU.EX2 R161, R161 ;  /* 0x000000a100a17308 */ /* 0x000ef00000000800 */
[----:B------:R-:W-:Y:S08]  /*6610*/  MUFU.EX2 R164, R164 ;  /* 0x000000a400a47308 */ /* 0x000ff00000000800 */
[----:B------:R-:W4:Y:S08]  /*6620*/  MUFU.EX2 R165, R165 ;  /* 0x000000a500a57308 */ /* 0x000f300000000800 */
[----:B------:R-:W-:Y:S08]  /*6630*/  MUFU.EX2 R170, R170 ;  /* 0x000000aa00aa7308 */ /* 0x000ff00000000800 */
[----:B------:R-:W5:Y:S08]  /*6640*/  MUFU.EX2 R171, R171 ;  /* 0x000000ab00ab7308 */ /* 0x000f700000000800 */
[----:B------:R-:W-:Y:S08]  /*6650*/  MUFU.EX2 R174, R174 ;  /* 0x000000ae00ae7308 */ /* 0x000ff00000000800 */
[----:B------:R-:W-:Y:S08]  /*6660*/  MUFU.EX2 R168, R168 ;  /* 0x000000a800a87308 */ /* 0x000ff00000000800 */
[----:B------:R-:W2:Y:S08]  /*6670*/  MUFU.EX2 R169, R169 ;  /* 0x000000a900a97308 */ /* 0x000eb00000000800 */
[----:B------:R-:W-:Y:S08]  /*6680*/  MUFU.EX2 R172, R172 ;  /* 0x000000ac00ac7308 */ /* 0x000ff00000000800 */
[----:B------:R-:W2:Y:S08]  /*6690*/  MUFU.EX2 R173, R173 ;  /* 0x000000ad00ad7308 */ /* 0x000eb00000000800 */
[----:B------:R-:W2:Y:S08]  /*66a0*/  MUFU.EX2 R175, R175 ;  /* 0x000000af00af7308 */ /* 0x000eb00000000800 */
[----:B------:R-:W-:Y:S08]  /*66b0*/  MUFU.EX2 R178, R178 ;  /* 0x000000b200b27308 */ /* 0x000ff00000000800 */
[----:B------:R-:W-:Y:S08]  /*66c0*/  MUFU.EX2 R179, R179 ;  /* 0x000000b300b37308 */ /* 0x000ff00000000800 */
        /* <DEDUP_REMOVED lines=19> */
[----:B------:R-:W-:Y:S01]  /*6800*/  MUFU.EX2 R206, R206 ;  /* 0x000000ce00ce7308 */ /* 0x000fe20000000800 */
[----:B------:R-:W-:-:S02]  /*6810*/  WARPGROUP.DEPBAR.LE gsb0, 0x0 ;  /* 0x00008000000079c5 */ /* 0x000fc40000010000 */
[----:B0-----:R-:W-:-:S05]  /*6820*/  F2FP.BF16.F32.PACK_AB R153, R163, R162 ;  /* 0x000000a2a399723e */ /* 0x001fca00000010ff */
[----:B------:R-:W0:Y:S01]  /*6830*/  MUFU.EX2 R209, R209 ;  /* 0x000000d100d17308 */ /* 0x000e220000000800 */
[----:B-1----:R-:W-:Y:S01]  /*6840*/  F2FP.BF16.F32.PACK_AB R155, R167, R166 ;  /* 0x000000a6a79b723e */ /* 0x002fe200000010ff */
[----:B------:R-:W-:Y:S01]  /*6850*/  FADD.FTZ R162, R162, R159 ;  /* 0x0000009fa2a27221 */ /* 0x000fe20000010000 */
[----:B---3--:R-:W-:Y:S01]  /*6860*/  F2FP.BF16.F32.PACK_AB R152, R161, R160 ;  /* 0x000000a0a198723e */ /* 0x008fe200000010ff */
[----:B------:R-:W-:Y:S01]  /*6870*/  FADD.FTZ R160, R160, R211 ;  /* 0x000000d3a0a07221 */ /* 0x000fe20000010000 */
[----:B----4-:R-:W-:Y:S01]  /*6880*/  F2FP.BF16.F32.PACK_AB R154, R165, R164 ;  /* 0x000000a4a59a723e */ /* 0x010fe200000010ff */
[----:B------:R-:W-:Y:S02]  /*6890*/  FADD.FTZ R163, R163, R162 ;  /* 0x000000a2a3a37221 */ /* 0x000fe40000010000 */
[----:B------:R-:W1:Y:S01]  /*68a0*/  MUFU.EX2 R197, R197 ;  /* 0x000000c500c57308 */ /* 0x000e620000000800 */
[----:B------:R-:W-:Y:S01]  /*68b0*/  WARPGROUP.ARRIVE ;  /* 0x00000000000079c5 */ /* 0x000fe20000000000 */
[----:B------:R-:W-:Y:S01]  /*68c0*/  FADD.FTZ R161, R161, R160 ;  /* 0x000000a0a1a17221 */ /* 0x000fe20000010000 */
[----:B------:R-:W-:-:S03]  /*68d0*/  FADD.FTZ R166, R166, R163 ;  /* 0x000000a3a6a67221 */ /* 0x000fc60000010000 */
[----:B------:R-:W-:Y:S01]  /*68e0*/  FADD.FTZ R164, R164, R161 ;  /* 0x000000a1a4a47221 */ /* 0x000fe20000010000 */
[----:B------:R-:W-:Y:S01]  /*68f0*/  HGMMA.64x256x16.F32.BF16 R24, R152, gdesc[UR12].tnspB, R24, gsb0 ;  /* 0x43e0000c98187df0 */ /* 0x000fe20008001818 */
[----:B------:R-:W-:Y:S01]  /*6900*/  UIADD3 UR14, UR5, 0x100, URZ ;  /* 0x00000100050e7890 */ /* 0x000fe2000fffe03f */
[----:B------:R-:W-:Y:S01]  /*6910*/  FADD.FTZ R167, R167, R166 ;  /* 0x000000a6a7a77221 */ /* 0x000fe20000010000 */
[----:B------:R-:W-:Y:S01]  /*6920*/  UMOV UR15, 0x40000040 ;  /* 0x40000040000f7882 */ /* 0x000fe20000000000 */
[----:B------:R-:W-:Y:S01]  /*6930*/  FADD.FTZ R165, R165, R164 ;  /* 0x000000a4a5a57221 */ /* 0x000fe20000010000 */
[----:B------:R-:W-:Y:S02]  /*6940*/  WARPGROUP.DEPBAR.LE gsb0, 0x0 ;  /* 0x00008000000079c5 */ /* 0x000fe40000010000 */
[----:B-----5:R-:W-:Y:S01]  /*6950*/  F2FP.BF16.F32.PACK_AB R153, R171, R170 ;  /* 0x000000aaab99723e */ /* 0x020fe200000010ff */
[----:B------:R-:W-:Y:S01]  /*6960*/  FADD.FTZ R170, R170, R167 ;  /* 0x000000a7aaaa7221 */ /* 0x000fe20000010000 */
[----:B--2---:R-:W-:Y:S01]  /*6970*/  F2FP.BF16.F32.PACK_AB R152, R169, R168 ;  /* 0x000000a8a998723e */ /* 0x004fe200000010ff */
        /* <DEDUP_REMOVED lines=9> */
[----:B------:R-:W-:-:S06]  /*6a10*/  FADD.FTZ R173, R173, R172 ;  /* 0x000000acadad7221 */ /* 0x000fcc0000010000 */
        /* <DEDUP_REMOVED lines=42> */
[----:B0-----:R-:W-:Y:S01]  /*6cc0*/  F2FP.BF16.F32.PACK_AB R154, R209, R206 ;  /* 0x000000ced19a723e */ /* 0x001fe200000010ff */
[----:B------:R-:W-:Y:S01]  /*6cd0*/  FADD.FTZ R193, R193, R192 ;  /* 0x000000c0c1c17221 */ /* 0x000fe20000010000 */
[----:B-1----:R-:W-:Y:S01]  /*6ce0*/  F2FP.BF16.F32.PACK_AB R155, R197, R198 ;  /* 0x000000c6c59b723e */ /* 0x002fe200000010ff */
[----:B------:R-:W-:Y:S01]  /*6cf0*/  FADD.FTZ R195, R195, R194 ;  /* 0x000000c2c3c37221 */ /* 0x000fe20000010000 */
[----:B------:R-:W-:-:S02]  /*6d00*/  IMAD.MOV.U32 R205, RZ, RZ, R156 ;  /* 0x000000ffffcd7224 */ /* 0x000fc400078e009c */
[----:B------:R-:W-:Y:S01]  /*6d10*/  FADD.FTZ R0, R206, R193 ;  /* 0x000000c1ce007221 */ /* 0x000fe20000010000 */
[----:B------:R-:W-:Y:S01]  /*6d20*/  WARPGROUP.ARRIVE ;  /* 0x00000000000079c5 */ /* 0x000fe20000000000 */
[----:B------:R-:W-:Y:S02]  /*6d30*/  FADD.FTZ R12, R198, R195 ;  /* 0x000000c3c60c7221 */ /* 0x000fe40000010000 */
[----:B------:R-:W-:Y:S02]  /*6d40*/  FADD.FTZ R0, R209, R0 ;  /* 0x00000000d1007221 */ /* 0x000fe40000010000 */
[----:B------:R-:W-:-:S07]  /*6d50*/  FADD.FTZ R12, R197, R12 ;  /* 0x0000000cc50c7221 */ /* 0x000fce0000010000 */
[----:B------:R-:W-:Y:S03]  /*6d60*/  HGMMA.64x256x16.F32.BF16 R24, R152, gdesc[UR12].tnspB, R24, gsb0 ;  /* 0x43e0000c98187df0 */ /* 0x000fe60008001818 */
[----:B------:R-:W-:Y:S02]  /*6d70*/  WARPGROUP.DEPBAR.LE gsb0, 0x0 ;  /* 0x00008000000079c5 */ /* 0x000fe40000010000 */
[----:B------:R1:W-:Y:S01]  /*6d80*/  @!P2 SYNCS.ARRIVE.TRANS64.RED.A1T0 RZ, [R157+URZ], RZ ;  /* 0x000000ff9dffa9a7 */ /* 0x0003e2000810043f */
[----:B------:R-:W-:Y:S05]  /*6d90*/  @P3 BRA `(.L_x_13282) ;  /* 0xffffffd000ec3947 */ /* 0x000fea000383ffff */
.L_x_13273:
[----:B------:R-:W-:-:S13]  /*6da0*/  R2UR UR5, R200 ;  /* 0x00000000c80572ca */ /* 0x000fda00000e0000 */
[----:B------:R-:W-:-:S06]  /*6db0*/  UISETP.GE.AND UP0, UPT, UR7, UR5, UPT ;  /* 0x000000050700728c */ /* 0x000fcc000bf06270 */
[----:B------:R-:W-:-:S13]  /*6dc0*/  PLOP3.LUT P1, PT, PT, PT, UP0, 0x80, 0x0 ;  /* 0x000000000000781c */ /* 0x000fda0003f2f008 */
[----:B------:R-:W-:Y:S05]  /*6dd0*/  @!P1 BRA `(.L_x_13283) ;  /* 0x0000002000b09947 */ /* 0x000fea0003800000 */
[----:B------:R-:W-:Y:S02]  /*6de0*/  IMAD.MOV.U32 R209, RZ, RZ, R156 ;  /* 0x000000ffffd17224 */ /* 0x000fe400078e009c */
[----:B------:R-:W-:-:S07]  /*6df0*/  IMAD.MOV.U32 R13, RZ, RZ, R201 ;  /* 0x000000ffff0d7224 */ /* 0x000fce00078e00c9 */
.L_x_13292:
[----:B------:R-:W-:-:S04]  /*6e00*/  UIADD3 UR4, UR4, 0x1, URZ ;  /* 0x0000000104047890 */ /* 0x000fc8000fffe03f */
[----:B------:R-:W-:-:S04]  /*6e10*/  UISETP.NE.AND UP0, UPT, UR4, 0x2, UPT ;  /* 0x000000020400788c */ /* 0x000fc8000bf05270 */
[----:B------:R-:W-:Y:S02]  /*6e20*/  USEL UR5, URZ, 0x1, UP0 ;  /* 0x000000013f057887 */ /* 0x000fe40008000000 */
[----:B------:R-:W-:Y:S02]  /*6e30*/  USEL UR4, UR4, URZ, UP0 ;  /* 0x0000003f04047287 */ /* 0x000fe40008000000 */
[----:B------:R-:W-:Y:S01]  /*6e40*/  ULOP3.LUT UR60, UR60, UR5, URZ, 0x3c, !UPT ;  /* 0x000000053c3c7292 */ /* 0x000fe2000f8e3c3f */
[----:B--2---:R-:W-:Y:S11]  /*6e50*/  @!P0 BRA `(.L_x_13284) ;  /* 0x0000000000048947 */ /* 0x004ff60003800000 */
[----:B------:R-:W-:Y:S01]  /*6e60*/  BPT.TRAP 0x1 ;  /* 0x000000040000795c */ /* 0x000fe20000300000 */
.L_x_13284:
[----:B------:R-:W-:Y:S01]  /*6e70*/  R2UR UR5, R22 ;  /* 0x00000000160572ca */ /* 0x000fe200000e0000 */
[----:B------:R-:W-:-:S05]  /*6e80*/  IMAD.U32 R23, RZ, RZ, UR60 ;  /* 0x0000003cff177e24 */ /* 0x000fca000f8e00ff */
[----:B------:R-:W-:-:S07]  /*6e90*/  SHF.L.U32 R23, R23, 0x1f, RZ ;  /* 0x0000001f17177819 */ /* 0x000fce00000006ff */
[----:B------:R-:W-:-:S09]  /*6ea0*/  ULEA UR6, UR4, UR5, 0x3 ;  /* 0x0000000504067291 */ /* 0x000fd2000f8e183f */
[----:B------:R2:W3:Y:S01]  /*6eb0*/  SYNCS.PHASECHK.TRANS64.TRYWAIT P1, [UR6+0x32430], R23 ;  /* 0x03243017ff0075a7 */ /* 0x0004e20008020146 */
[----:B------:R-:W-:Y:S05]  /*6ec0*/  @!P0 BRA `(.L_x_13285) ;  /* 0x0000000000048947 */ /* 0x000fea0003800000 */
[----:B------:R-:W-:Y:S01]  /*6ed0*/  BPT.TRAP 0x1 ;  /* 0x000000040000795c */ /* 0x000fe20000300000 */
.L_x_13285:
[----:B---3--:R-:W-:Y:S05]  /*6ee0*/  @P1 BRA `(.L_x_13286) ;  /* 0x0000000000081947 */ /* 0x008fea0003800000 */
[----:B------:R-:W3:Y:S02]  /*6ef0*/  SYNCS.PHASECHK.TRANS64.TRYWAIT P1, [UR6+0x32430], R23 ;  /* 0x03243017ff0075a7 */ /* 0x000ee40008020146 */
[----:B---3--:R-:W-:Y:S05]  /*6f00*/  @!P1 BRA `(.L_x_13287) ;  /* 0x0000009c00dc9947 */ /* 0x008fea0003800000 */
.L_x_13286:
[----:B------:R-:W-:Y:S01]  /*6f10*/  R2UR UR5, R21 ;  /* 0x00000000150572ca */ /* 0x000fe200000e0000 */
[----:B01-3--:R-:W-:Y:S01]  /*6f20*/  WARPGROUP.ARRIVE ;  /* 0x00000000000079c5 */ /* 0x00bfe20000000000 */
[----:B------:R-:W-:Y:S01]  /*6f30*/  R2UR UR56, R18 ;  /* 0x00000000123872ca */ /* 0x000fe200000e0000 */
[----:B------:R-:W-:Y:S01]  /*6f40*/  UMOV UR59, 0x40000040 ;  /* 0x40000040003b7882 */ /* 0x000fe20000000000 */
[----:B------:R-:W-:-:S09]  /*6f50*/  R2UR UR57, R19 ;  /* 0x00000000133972ca */ /* 0x000fd200000e0000 */
[----:B------:R-:W-:-:S07]  /*6f60*/  UIMAD UR5, UR4, 0x300, UR5 ;  /* 0x00000300040578a4 */ /* 0x000fce000f8e0205 */
[----:B------:R-:W-:Y:S02]  /*6f70*/  UMOV UR58, UR5 ;  /* 0x00000005003a7c82 */ /* 0x000fe40008000000 */
        /* <DEDUP_REMOVED lines=25> */
.L_x_13288:
[----:B------:R0:W1:Y:S01]  /*7110*/  SYNCS.PHASECHK.TRANS64.TRYWAIT P1, [UR6+0x32450], R23 ;  /* 0x03245017ff0075a7 */ /* 0x0000620008020146 */
[----:B------:R-:W-:Y:S05]  /*7120*/  @!P0 BRA `(.L_x_13289) ;  /* 0x0000000000048947 */ /* 0x000fea0003800000 */
[----:B------:R-:W-:Y:S01]  /*7130*/  BPT.TRAP 0x1 ;  /* 0x000000040000795c */ /* 0x000fe20000300000 */
.L_x_13289:
[----:B-1----:R-:W-:Y:S05]  /*7140*/  @P1 BRA `(.L_x_13290) ;  /* 0x0000000000081947 */ /* 0x002fea0003800000 */
[----:B------:R-:W1:Y:S02]  /*7150*/  SYNCS.PHASECHK.TRANS64.TRYWAIT P1, [UR6+0x32450], R23 ;  /* 0x03245017ff0075a7 */ /* 0x000e640008020146 */
[----:B-1----:R-:W-:Y:S05]  /*7160*/  @!P1 BRA `(.L_x_13291) ;  /* 0x0000009c005c9947 */ /* 0x002fea0003800000 */
.L_x_13290:
        /* <DEDUP_REMOVED lines=50> */
[----:B------:R-:W-:-:S13]  /*7490*/  R2UR UR5, R20 ;  /* 0x00000000140572ca */ /* 0x000fda00000e0000 */
[----:B------:R-:W-:Y:S01]  /*74a0*/  UIMAD UR6, UR4, 0xc00, UR5 ;  /* 0x00000c00040678a4 */ /* 0x000fe2000f8e0205 */
[----:B------:R-:W-:-:S13]  /*74b0*/  R2UR UR5, R200 ;  /* 0x00000000c80572ca */ /* 0x000fda00000e0000 */
[----:B------:R-:W-:Y:S02]  /*74c0*/  UISETP.GT.AND UP0, UPT, UR7, UR5, UPT ;  /* 0x000000050700728c */ /* 0x000fe4000bf04270 */
[----:B------:R-:W-:-:S04]  /*74d0*/  UIADD3 UR7, UR7, -0x1, URZ ;  /* 0xffffffff07077890 */ /* 0x000fc8000fffe03f */
[----:B------:R-:W-:Y:S01]  /*74e0*/  PLOP3.LUT P1, PT, PT, PT, UP0, 0x80, 0x0 ;  /* 0x000000000000781c */ /* 0x000fe20003f2f008 */
[----:B------:R-:W-:Y:S02]  /*74f0*/  WARPGROUP.DEPBAR.LE gsb0, 0x0 ;  /* 0x00008000000079c5 */ /* 0x000fe40000010000 */
[----:B------:R-:W-:-:S06]  /*7500*/  WARPGROUP.ARRIVE ;  /* 0x00000000000079c5 */ /* 0x000fcc0000000000 */
[----:B------:R-:W-:Y:S01]  /*7510*/  HGMMA.64x96x16.F32.BF16 R152, gdesc[UR8], R152, gsb0 ;  /* 0x01600000089879f0 */ /* 0x000fe20008001898 */
[----:B------:R-:W-:Y:S02]  /*7520*/  ULDC UR10, c[0x0][0xa80] ;  /* 0x0002a000000a7ab9 */ /* 0x000fe40000000800 */
        /* <DEDUP_REMOVED lines=40> */
[----:B0-2---:R-:W-:-:S04]  /*77b0*/  FMNMX.FTZ R23, R153, R204, !PT ;  /* 0x000000cc99177209 */ /* 0x005fc80007810000 */
        /* <DEDUP_REMOVED lines=46> */
[----:B------:R-:W-:Y:S02]  /*7aa0*/  FMNMX.FTZ R204, R199, R204, !PT ;  /* 0x000000ccc7cc7209 */ /* 0x000fe40007810000 */
[----:B0-----:R-:W-:-:S03]  /*7ab0*/  FMNMX.FTZ R23, R206, R201, !PT ;  /* 0x000000c9ce177209 */ /* 0x001fc60007810000 */
[----:B------:R-:W0:Y:S04]  /*7ac0*/  SHFL.BFLY PT, R201, R204, 0x2, 0x1f ;  /* 0x0c401f00ccc97f89 */ /* 0x000e2800000e0000 */
[----:B------:R-:W1:Y:S01]  /*7ad0*/  SHFL.BFLY PT, R208, R23, 0x1, 0x1f ;  /* 0x0c201f0017d07f89 */ /* 0x000e6200000e0000 */
[----:B0-----:R-:W-:Y:S02]  /*7ae0*/  FMNMX.FTZ R205, R204, R201, !PT ;  /* 0x000000c9cccd7209 */ /* 0x001fe40007810000 */
[----:B-1----:R-:W-:-:S03]  /*7af0*/  FMNMX.FTZ R201, R23, R208, !PT ;  /* 0x000000d017c97209 */ /* 0x002fc60007810000 */
[----:B------:R-:W0:Y:S02]  /*7b00*/  SHFL.BFLY PT, R206, R205, 0x1, 0x1f ;  /* 0x0c201f00cdce7f89 */ /* 0x000e2400000e0000 */
[C---:B------:R-:W-:Y:S01]  /*7b10*/  FMUL.FTZ R207, R201.reuse, UR10 ;  /* 0x0000000ac9cf7c20 */ /* 0x040fe20008410000 */
[----:B------:R-:W-:-:S03]  /*7b20*/  FADD.FTZ R13, -R201, R13 ;  /* 0x0000000dc90d7221 */ /* 0x000fc60000010100 */
[--C-:B------:R-:W-:Y:S01]  /*7b30*/  FFMA.FTZ R23, R153, UR10, -R207.reuse ;  /* 0x0000000a99177c23 */ /* 0x100fe200080108cf */
[--C-:B------:R-:W-:Y:S01]  /*7b40*/  FFMA.FTZ R153, R156, UR10, -R207.reuse ;  /* 0x0000000a9c997c23 */ /* 0x100fe200080108cf */
[--C-:B------:R-:W-:Y:S01]  /*7b50*/  FFMA.FTZ R208, R152, UR10, -R207.reuse ;  /* 0x0000000a98d07c23 */ /* 0x100fe200080108cf */
[----:B------:R-:W-:Y:S01]  /*7b60*/  FMUL.FTZ R13, R13, UR10 ;  /* 0x0000000a0d0d7c20 */ /* 0x000fe20008410000 */
        /* <DEDUP_REMOVED lines=12> */
[----:B0-----:R-:W-:Y:S01]  /*7c30*/  FMNMX.FTZ R156, R205, R206, !PT ;  /* 0x000000cecd9c7209 */ /* 0x001fe20007810000 */
[--C-:B------:R-:W-:Y:S01]  /*7c40*/  FFMA.FTZ R206, R157, UR10, -R207.reuse ;  /* 0x0000000a9dce7c23 */ /* 0x100fe200080108cf */
[--C-:B------:R-:W-:Y:S01]  /*7c50*/  FFMA.FTZ R180, R180, UR10, -R207.reuse ;  /* 0x0000000ab4b47c23 */ /* 0x100fe200080108cf */
[--C-:B------:R-:W-:Y:S01]  /*7c60*/  FFMA.FTZ R181, R181, UR10, -R207.reuse ;  /* 0x0000000ab5b57c23 */ /* 0x100fe200080108cf */
[----:B------:R-:W-:Y:S01]  /*7c70*/  FFMA.FTZ R184, R184, UR10, -R207 ;  /* 0x0000000ab8b87c23 */ /* 0x000fe200080108cf */
[C---:B------:R-:W-:Y:S01]  /*7c80*/  FADD.FTZ R152, -R156.reuse, R209 ;  /* 0x000000d19c987221 */ /* 0x040fe20000010100 */
[----:B------:R-:W-:Y:S01]  /*7c90*/  FMUL.FTZ R211, R156, UR10 ;  /* 0x0000000a9cd37c20 */ /* 0x000fe20008410000 */
[----:B------:R-:W-:Y:S01]  /*7ca0*/  MUFU.EX2 R23, R23 ;  /* 0x0000001700177308 */ /* 0x000fe20000000800 */
[----:B------:R-:W-:Y:S01]  /*7cb0*/  FFMA.FTZ R185, R185, UR10, -R207 ;  /* 0x0000000ab9b97c23 */ /* 0x000fe200080108cf */
[----:B------:R-:W-:Y:S01]  /*7cc0*/  FMUL.FTZ R157, R152, UR10 ;  /* 0x0000000a989d7c20 */ /* 0x000fe20008410000 */
[----:B------:R-:W-:-:S02]  /*7cd0*/  @!P2 VIADD R152, R210, 0x32440 ;  /* 0x00032440d298a836 */ /* 0x000fc40000000000 */
[--C-:B-1----:R-:W-:Y:S01]  /*7ce0*/  FFMA.FTZ R208, R154, UR10, -R211.reuse ;  /* 0x0000000a9ad07c23 */ /* 0x102fe200080108d3 */
[--C-:B------:R-:W-:Y:S01]  /*7cf0*/  FFMA.FTZ R209, R155, UR10, -R211.reuse ;  /* 0x0000000a9bd17c23 */ /* 0x100fe200080108d3 */
[--C-:B------:R-:W-:Y:S01]  /*7d00*/  FFMA.FTZ R158, R158, UR10, -R211.reuse ;  /* 0x0000000a9e9e7c23 */ /* 0x100fe200080108d3 */
[--C-:B------:R-:W-:Y:S01]  /*7d10*/  FFMA.FTZ R159, R159, UR10, -R211.reuse ;  /* 0x0000000a9f9f7c23 */ /* 0x100fe200080108d3 */
[----:B------:R-:W-:Y:S01]  /*7d20*/  @!P2 PRMT R152, RZ, 0x654, R152 ;  /* 0x00000654ff98a816 */ /* 0x000fe20000000098 */
[----:B------:R3:W-:Y:S06]  /*7d30*/  BAR.ARV R202, 0x100 ;  /* 0x000400ca0000751d */ /* 0x0007ec0000002000 */
[----:B------:R0:W-:Y:S01]  /*7d40*/  @!P2 SYNCS.ARRIVE.TRANS64.RED.A1T0 RZ, [R152+URZ], RZ ;  /* 0x000000ff98ffa9a7 */ /* 0x0001e2000810043f */
[----:B------:R-:W1:Y:S01]  /*7d50*/  MUFU.EX2 R157, R157 ;  /* 0x0000009d009d7308 */ /* 0x000e620000000800 */
[-C--:B--2---:R-:W-:Y:S01]  /*7d60*/  FMUL.FTZ R24, R24, R13.reuse ;  /* 0x0000000d18187220 */ /* 0x084fe20000410000 */
        /* <DEDUP_REMOVED lines=133> */
[----:B0-----:R-:W-:Y:S01]  /*85c0*/  F2FP.BF16.F32.PACK_AB R152, R23, R204 ;  /* 0x000000cc1798723e */ /* 0x001fe200000010ff */
[--C-:B------:R-:W-:Y:S01]  /*85d0*/  FFMA.FTZ R162, R162, UR10, -R211.reuse ;  /* 0x0000000aa2a27c23 */ /* 0x100fe200080108d3 */
[----:B--2---:R-:W-:Y:S01]  /*85e0*/  F2FP.BF16.F32.PACK_AB R154, R206, R205 ;  /* 0x000000cdce9a723e */ /* 0x004fe200000010ff */
        /* <DEDUP_REMOVED lines=15> */
[--C-:B------:R-:W-:Y:S01]  /*86e0*/  FFMA.FTZ R188, R188, UR10, -R207.reuse ;  /* 0x0000000abcbc7c23 */ /* 0x100fe200080108cf */
[----:B------:R-:W-:Y:S01]  /*86f0*/  FFMA.FTZ R189, R189, UR10, -R207 ;  /* 0x0000000abdbd7c23 */ /* 0x000fe200080108cf */
[--C-:B------:R-:W-:Y:S01]  /*8700*/  FFMA.FTZ R186, R186, UR10, -R211.reuse ;  /* 0x0000000ababa7c23 */ /* 0x100fe200080108d3 */
[----:B------:R-:W0:Y:S01]  /*8710*/  MUFU.EX2 R161, R161 ;  /* 0x000000a100a17308 */ /* 0x000e220000000800 */
[--C-:B------:R-:W-:Y:S01]  /*8720*/  FFMA.FTZ R187, R187, UR10, -R211.reuse ;  /* 0x0000000abbbb7c23 */ /* 0x100fe200080108d3 */
[--C-:B------:R-:W-:Y:S01]  /*8730*/  FFMA.FTZ R190, R190, UR10, -R211.reuse ;  /* 0x0000000abebe7c23 */ /* 0x100fe200080108d3 */
[----:B------:R-:W-:Y:S01]  /*8740*/  FFMA.FTZ R191, R191, UR10, -R211 ;  /* 0x0000000abfbf7c23 */ /* 0x000fe200080108d3 */
[--C-:B------:R-:W-:Y:S01]  /*8750*/  FFMA.FTZ R192, R192, UR10, -R207.reuse ;  /* 0x0000000ac0c07c23 */ /* 0x100fe200080108cf */
[--C-:B------:R-:W-:Y:S01]  /*8760*/  FFMA.FTZ R193, R193, UR10, -R207.reuse ;  /* 0x0000000ac1c17c23 */ /* 0x100fe200080108cf */
[--C-:B------:R-:W-:Y:S01]  /*8770*/  FFMA.FTZ R196, R196, UR10, -R207.reuse ;  /* 0x0000000ac4c47c23 */ /* 0x100fe200080108cf */
[----:B------:R-:W-:Y:S01]  /*8780*/  FFMA.FTZ R197, R197, UR10, -R207 ;  /* 0x0000000ac5c57c23 */ /* 0x000fe200080108cf */
[----:B------:R-:W-:Y:S01]  /*8790*/  MUFU.EX2 R164, R164 ;  /* 0x000000a400a47308 */ /* 0x000fe20000000800 */
[--C-:B------:R-:W-:Y:S01]  /*87a0*/  FFMA.FTZ R194, R194, UR10, -R211.reuse ;  /* 0x0000000ac2c27c23 */ /* 0x100fe200080108d3 */
[----:B------:R-:W-:Y:S01]  /*87b0*/  WARPGROUP.ARRIVE ;  /* 0x00000000000079c5 */ /* 0x000fe20000000000 */
[--C-:B------:R-:W-:Y:S01]  /*87c0*/  FFMA.FTZ R195, R195, UR10, -R211.reuse ;  /* 0x0000000ac3c37c23 */ /* 0x100fe200080108d3 */
[--C-:B------:R-:W-:Y:S01]  /*87d0*/  FFMA.FTZ R198, R198, UR10, -R211.reuse ;  /* 0x0000000ac6c67c23 */ /* 0x100fe200080108d3 */
[----:B------:R-:W-:Y:S01]  /*87e0*/  FFMA.FTZ R199, R199, UR10, -R211 ;  /* 0x0000000ac7c77c23 */ /* 0x000fe200080108d3 */
[----:B------:R-:W-:Y:S01]  /*87f0*/  FFMA.FTZ R0, R13, R0, R204 ;  /* 0x000000000d007223 */ /* 0x000fe200000100cc */
[----:B------:R-:W-:Y:S01]  /*8800*/  FFMA.FTZ R12, R157, R12, R208 ;  /* 0x0000000c9d0c7223 */ /* 0x000fe200000100d0 */
[----:B------:R-:W-:Y:S01]  /*8810*/  HGMMA.64x256x16.F32.BF16 R24, R152, gdesc[UR12].tnspB, R24, gsb0 ;  /* 0x43e0000c98187df0 */ /* 0x000fe20008001818 */
[----:B------:R-:W1:Y:S01]  /*8820*/  MUFU.EX2 R165, R165 ;  /* 0x000000a500a57308 */ /* 0x000e620000000800 */
[----:B------:R-:W-:Y:S01]  /*8830*/  UIADD3 UR14, UR6, 0x80, URZ ;  /* 0x00000080060e7890 */ /* 0x000fe2000fffe03f */
[----:B------:R-:W-:Y:S01]  /*8840*/  FADD.FTZ R0, R23, R0 ;  /* 0x0000000017007221 */ /* 0x000fe20000010000 */
[----:B------:R-:W-:Y:S01]  /*8850*/  UMOV UR15, 0x40000040 ;  /* 0x40000040000f7882 */ /* 0x000fe20000000000 */
[----:B------:R-:W-:Y:S01]  /*8860*/  FADD.FTZ R209, R209, R12 ;  /* 0x0000000cd1d17221 */ /* 0x000fe20000010000 */
[----:B------:R-:W-:-:S02]  /*8870*/  @!P2 VIADD R210, R210, 0x32460 ;  /* 0x00032460d2d2a836 */ /* 0x000fc40000000000 */
[----:B------:R-:W-:Y:S01]  /*8880*/  FADD.FTZ R205, R205, R0 ;  /* 0x00000000cdcd7221 */ /* 0x000fe20000010000 */
[----:B------:R-:W-:Y:S01]  /*8890*/  IMAD.MOV.U32 R13, RZ, RZ, R201 ;  /* 0x000000ffff0d7224 */ /* 0x000fe200078e00c9 */
[----:B------:R-:W-:Y:S01]  /*88a0*/  MUFU.EX2 R162, R162 ;  /* 0x000000a200a27308 */ /* 0x000fe20000000800 */
[----:B------:R-:W-:Y:S01]  /*88b0*/  FADD.FTZ R158, R158, R209 ;  /* 0x000000d19e9e7221 */ /* 0x000fe20000010000 */
[----:B------:R-:W-:Y:S01]  /*88c0*/  FADD.FTZ R205, R206, R205 ;  /* 0x000000cdcecd7221 */ /* 0x000fe20000010000 */
[----:B------:R-:W-:Y:S01]  /*88d0*/  @!P2 PRMT R210, RZ, 0x654, R210 ;  /* 0x00000654ffd2a816 */ /* 0x000fe200000000d2 */
[----:B------:R-:W-:Y:S02]  /*88e0*/  IMAD.MOV.U32 R209, RZ, RZ, R156 ;  /* 0x000000ffffd17224 */ /* 0x000fe400078e009c */
[----:B------:R-:W-:Y:S02]  /*88f0*/  FADD.FTZ R159, R159, R158 ;  /* 0x0000009e9f9f7221 */ /* 0x000fe40000010000 */
[----:B------:R-:W2:Y:S08]  /*8900*/  MUFU.EX2 R163, R163 ;  /* 0x000000a300a37308 */ /* 0x000eb00000000800 */
[----:B------:R-:W-:Y:S08]  /*8910*/  MUFU.EX2 R166, R166 ;  /* 0x000000a600a67308 */ /* 0x000ff00000000800 */
[----:B------:R-:W4:Y:S08]  /*8920*/  MUFU.EX2 R167, R167 ;  /* 0x000000a700a77308 */ /* 0x000f300000000800 */
[----:B------:R-:W-:Y:S08]  /*8930*/  MUFU.EX2 R168, R168 ;  /* 0x000000a800a87308 */ /* 0x000ff00000000800 */
[----:B------:R-:W5:Y:S08]  /*8940*/  MUFU.EX2 R169, R169 ;  /* 0x000000a900a97308 */ /* 0x000f700000000800 */
[----:B------:R-:W-:Y:S08]  /*8950*/  MUFU.EX2 R172, R172 ;  /* 0x000000ac00ac7308 */ /* 0x000ff00000000800 */
[----:B------:R-:W3:Y:S08]  /*8960*/  MUFU.EX2 R173, R173 ;  /* 0x000000ad00ad7308 */ /* 0x000ef00000000800 */
        /* <DEDUP_REMOVED lines=24> */
[----:B------:R-:W-:Y:S01]  /*8af0*/  MUFU.EX2 R194, R194 ;  /* 0x000000c200c27308 */ /* 0x000fe20000000800 */
[----:B------:R-:W-:-:S02]  /*8b00*/  WARPGROUP.DEPBAR.LE gsb0, 0x0 ;  /* 0x00008000000079c5 */ /* 0x000fc40000010000 */
[----:B0-----:R-:W-:-:S05]  /*8b10*/  F2FP.BF16.F32.PACK_AB R152, R161, R160 ;  /* 0x000000a0a198723e */ /* 0x001fca00000010ff */
[----:B------:R-:W0:Y:S01]  /*8b20*/  MUFU.EX2 R195, R195 ;  /* 0x000000c300c37308 */ /* 0x000e220000000800 */
[----:B-1----:R-:W-:Y:S01]  /*8b30*/  F2FP.BF16.F32.PACK_AB R154, R165, R164 ;  /* 0x000000a4a59a723e */ /* 0x002fe200000010ff */
[----:B------:R-:W-:Y:S01]  /*8b40*/  FADD.FTZ R160, R160, R205 ;  /* 0x000000cda0a07221 */ /* 0x000fe20000010000 */
[----:B--2---:R-:W-:Y:S01]  /*8b50*/  F2FP.BF16.F32.PACK_AB R153, R163, R162 ;  /* 0x000000a2a399723e */ /* 0x004fe200000010ff */
[----:B------:R-:W-:Y:S01]  /*8b60*/  FADD.FTZ R162, R162, R159 ;  /* 0x0000009fa2a27221 */ /* 0x000fe20000010000 */
[----:B----4-:R-:W-:Y:S01]  /*8b70*/  F2FP.BF16.F32.PACK_AB R155, R167, R166 ;  /* 0x000000a6a79b723e */ /* 0x010fe200000010ff */
        /* <DEDUP_REMOVED lines=8> */
[----:B------:R-:W1:Y:S01]  /*8c00*/  MUFU.EX2 R199, R199 ;  /* 0x000000c700c77308 */ /* 0x000e620000000800 */
[----:B------:R-:W-:Y:S01]  /*8c10*/  UMOV UR15, 0x40000040 ;  /* 0x40000040000f7882 */ /* 0x000fe20000000000 */
[----:B------:R-:W-:Y:S01]  /*8c20*/  FADD.FTZ R165, R165, R164 ;  /* 0x000000a4a5a57221 */ /* 0x000fe20000010000 */
[----:B------:R-:W-:Y:S01]  /*8c30*/  FADD.FTZ R167, R167, R166 ;  /* 0x000000a6a7a77221 */ /* 0x000fe20000010000 */
[----:B------:R-:W-:Y:S02]  /*8c40*/  WARPGROUP.DEPBAR.LE gsb0, 0x0 ;  /* 0x00008000000079c5 */ /* 0x000fe40000010000 */
[----:B-----5:R-:W-:Y:S01]  /*8c50*/  F2FP.BF16.F32.PACK_AB R152, R169, R168 ;  /* 0x000000a8a998723e */ /* 0x020fe200000010ff */
[----:B------:R-:W-:Y:S01]  /*8c60*/  FADD.FTZ R168, R168, R165 ;  /* 0x000000a5a8a87221 */ /* 0x000fe20000010000 */
[----:B---3--:R-:W-:-:S02]  /*8c70*/  F2FP.BF16.F32.PACK_AB R154, R173, R172 ;  /* 0x000000acad9a723e */ /* 0x008fc400000010ff */
[----:B------:R-:W-:Y:S01]  /*8c80*/  F2FP.BF16.F32.PACK_AB R153, R171, R170 ;  /* 0x000000aaab99723e */ /* 0x000fe200000010ff */
[----:B------:R-:W-:Y:S01]  /*8c90*/  FADD.FTZ R170, R170, R167 ;  /* 0x000000a7aaaa7221 */ /* 0x000fe20000010000 */
[----:B------:R-:W-:Y:S01]  /*8ca0*/  F2FP.BF16.F32.PACK_AB R155, R175, R174 ;  /* 0x000000aeaf9b723e */ /* 0x000fe200000010ff */
[----:B------:R-:W-:Y:S02]  /*8cb0*/  FADD.FTZ R169, R169, R168 ;  /* 0x000000a8a9a97221 */ /* 0x000fe40000010000 */
[----:B------:R-:W-:Y:S01]  /*8cc0*/  FADD.FTZ R171, R171, R170 ;  /* 0x000000aaabab7221 */ /* 0x000fe20000010000 */
[----:B------:R-:W-:Y:S01]  /*8cd0*/  WARPGROUP.ARRIVE ;  /* 0x00000000000079c5 */ /* 0x000fe20000000000 */
[----:B------:R-:W-:Y:S02]  /*8ce0*/  FADD.FTZ R172, R172, R169 ;  /* 0x000000a9acac7221 */ /* 0x000fe40000010000 */
[----:B------:R-:W-:Y:S02]  /*8cf0*/  FADD.FTZ R174, R174, R171 ;  /* 0x000000abaeae7221 */ /* 0x000fe40000010000 */
[----:B------:R-:W-:-:S05]  /*8d00*/  FADD.FTZ R173, R173, R172 ;  /* 0x000000acadad7221 */ /* 0x000fca0000010000 */
[----:B------:R-:W-:Y:S01]  /*8d10*/  HGMMA.64x256x16.F32.BF16 R24, R152, gdesc[UR12].tnspB, R24, gsb0 ;  /* 0x43e0000c98187df0 */ /* 0x000fe20008001818 */
[----:B------:R-:W-:Y:S01]  /*8d20*/  UIADD3 UR14, UR6, 0x180, URZ ;  /* 0x00000180060e7890 */ /* 0x000fe2000fffe03f */
[----:B------:R-:W-:Y:S01]  /*8d30*/  FADD.FTZ R175, R175, R174 ;  /* 0x000000aeafaf7221 */ /* 0x000fe20000010000 */
[----:B------:R-:W-:Y:S01]  /*8d40*/  UMOV UR15, 0x40000040 ;  /* 0x40000040000f7882 */ /* 0x000fe20000000000 */
[----:B------:R-:W-:Y:S02]  /*8d50*/  WARPGROUP.DEPBAR.LE gsb0, 0x0 ;  /* 0x00008000000079c5 */ /* 0x000fe40000010000 */
[----:B------:R-:W-:Y:S01]  /*8d60*/  F2FP.BF16.F32.PACK_AB R152, R177, R176 ;  /* 0x000000b0b198723e */ /* 0x000fe200000010ff */
[----:B------:R-:W-:Y:S01]  /*8d70*/  FADD.FTZ R176, R176, R173 ;  /* 0x000000adb0b07221 */ /* 0x000fe20000010000 */
[----:B------:R-:W-:Y:S02]  /*8d80*/  F2FP.BF16.F32.PACK_AB R154, R181, R180 ;  /* 0x000000b4b59a723e */ /* 0x000fe400000010ff */
        /* <DEDUP_REMOVED lines=11> */
[----:B------:R-:W-:Y:S01]  /*8e40*/  FADD.FTZ R183, R183, R182 ;  /* 0x000000b6b7b77221 */ /* 0x000fe20000010000 */
[----:B------:R-:W-:Y:S01]  /*8e50*/  UMOV UR15, 0x40000040 ;  /* 0x40000040000f7882 */ /* 0x000fe20000000000 */
[----:B------:R-:W-:Y:S01]  /*8e60*/  UIADD3 UR6, UR6, 0x280, URZ ;  /* 0x0000028006067890 */ /* 0x000fe2000fffe03f */
        /* <DEDUP_REMOVED lines=16> */
[----:B------:R-:W-:Y:S01]  /*8f70*/  FADD.FTZ R191, R191, R190 ;  /* 0x000000bebfbf7221 */ /* 0x000fe20000010000 */
[----:B------:R-:W-:Y:S02]  /*8f80*/  WARPGROUP.DEPBAR.LE gsb0, 0x0 ;  /* 0x00008000000079c5 */ /* 0x000fe40000010000 */
[----:B------:R-:W-:Y:S01]  /*8f90*/  F2FP.BF16.F32.PACK_AB R152, R193, R192 ;  /* 0x000000c0c198723e */ /* 0x000fe200000010ff */
[----:B------:R-:W-:Y:S01]  /*8fa0*/  FADD.FTZ R192, R192, R189 ;  /* 0x000000bdc0c07221 */ /* 0x000fe20000010000 */
[----:B------:R-:W-:Y:S02]  /*8fb0*/  F2FP.BF16.F32.PACK_AB R154, R197, R196 ;  /* 0x000000c4c59a723e */ /* 0x000fe400000010ff */
[----:B0-----:R-:W-:Y:S01]  /*8fc0*/  F2FP.BF16.F32.PACK_AB R153, R195, R194 ;  /* 0x000000c2c399723e */ /* 0x001fe200000010ff */
        /* <DEDUP_REMOVED lines=9> */
[----:B------:R-:W-:Y:S02]  /*9060*/  FADD.FTZ R12, R199, R12 ;  /* 0x0000000cc70c7221 */ /* 0x000fe40000010000 */
[----:B------:R-:W-:Y:S02]  /*9070*/  WARPGROUP.DEPBAR.LE gsb0, 0x0 ;  /* 0x00008000000079c5 */ /* 0x000fe40000010000 */
[----:B------:R2:W-:Y:S01]  /*9080*/  @!P2 SYNCS.ARRIVE.TRANS64.RED.A1T0 RZ, [R210+URZ], RZ ;  /* 0x000000ffd2ffa9a7 */ /* 0x0005e2000810043f */
[----:B------:R-:W-:Y:S05]  /*9090*/  @P1 BRA `(.L_x_13292) ;  /* 0xffffffdc00581947 */ /* 0x000fea000383ffff */
.L_x_13283:
[----:B------:R-:W3:Y:S01]  /*90a0*/  SHFL.BFLY PT, R3, R0, 0x2, 0x1f ;  /* 0x0c401f0000037f89 */ /* 0x000ee200000e0000 */
[----:B------:R-:W-:-:S03]  /*90b0*/  PLOP3.LUT P0, PT, PT, PT, PT, 0x8, 0x0 ;  /* 0x000000000000781c */ /* 0x000fc60003f0e170 */
[----:B------:R-:W4:Y:S01]  /*90c0*/  SHFL.BFLY PT, R5, R12, 0x2, 0x1f ;  /* 0x0c401f000c057f89 */ /* 0x000f2200000e0000 */
[----:B------:R-:W5:Y:S01]  /*90d0*/  S2R R23, SR_TID.X ;  /* 0x0000000000177919 */ /* 0x000f620000002100 */
[----:B---3--:R-:W-:Y:S01]  /*90e0*/  FADD.FTZ R3, R3, R0 ;  /* 0x0000000003037221 */ /* 0x008fe20000010000 */
[----:B------:R-:W-:Y:S02]  /*90f0*/  IMAD.MOV.U32 R0, RZ, RZ, RZ ;  /* 0x000000ffff007224 */ /* 0x000fe400078e00ff */
[----:B----4-:R-:W-:Y:S02]  /*9100*/  FADD.FTZ R5, R5, R12 ;  /* 0x0000000c05057221 */ /* 0x010fe40000010000 */
[----:B------:R-:W3:Y:S04]  /*9110*/  SHFL.BFLY PT, R2, R3, 0x1, 0x1f ;  /* 0x0c201f0003027f89 */ /* 0x000ee800000e0000 */
[----:B------:R-:W4:Y:S01]  /*9120*/  SHFL.BFLY PT, R4, R5, 0x1, 0x1f ;  /* 0x0c201f0005047f89 */ /* 0x000f2200000e0000 */
[----:B-----5:R-:W-:Y:S01]  /*9130*/  SHF.R.U32.HI R23, RZ, 0x7, R23 ;  /* 0x00000007ff177819 */ /* 0x020fe20000011617 */
[----:B---3--:R-:W-:-:S03]  /*9140*/  FADD.FTZ R8, R3, R2 ;  /* 0x0000000203087221 */ /* 0x008fc60000010000 */
[----:B------:R-:W-:Y:S01]  /*9150*/  IADD3 R3, -R23, 0xb, RZ ;  /* 0x0000000b17037810 */ /* 0x000fe20007ffe1ff */
[----:B------:R-:W-:Y:S02]  /*9160*/  IMAD.MOV.U32 R2, RZ, RZ, RZ ;  /* 0x000000ffff027224 */ /* 0x000fe400078e00ff */
[----:B----4-:R-:W-:Y:S02]  /*9170*/  FADD.FTZ R4, R5, R4 ;  /* 0x0000000405047221 */ /* 0x010fe40000010000 */
[----:B------:R3:W-:Y:S08]  /*9180*/  BAR.ARV R3, 0x100 ;  /* 0x000400030000751d */ /* 0x0007f00000002000 */
[----:B------:R-:W-:Y:S06]  /*9190*/  BAR.ARV 0x8, 0x180 ;  /* 0x0206000000007b1d */ /* 0x000fec0000002000 */
[----:B------:R-:W-:Y:S01]  /*91a0*/  FSETP.NE.FTZ.AND P1, PT, R8, RZ, PT ;  /* 0x000000ff0800720b */ /* 0x000fe20003f35000 */
[----:B---3--:R-:W-:Y:S01]  /*91b0*/  IMAD.MOV.U32 R3, RZ, RZ, -0x800000 ;  /* 0xff800000ff037424 */ /* 0x008fe200078e00ff */
[----:B------:R-:W-:-:S11]  /*91c0*/  FSETP.NE.FTZ.AND P2, PT, R4, RZ, PT ;  /* 0x000000ff0400720b */ /* 0x000fd60003f55000 */
[----:B------:R-:W3:Y:S08]  /*91d0*/  @P1 MUFU.LG2 R6, R8 ;  /* 0x0000000800061308 */ /* 0x000ef00000000c00 */
[----:B------:R-:W4:Y:S08]  /*91e0*/  @P2 MUFU.LG2 R7, R4 ;  /* 0x0000000400072308 */ /* 0x000f300000000c00 */
[----:B------:R5:W0:Y:S01]  /*91f0*/  @P1 MUFU.RCP R2, R8 ;  /* 0x0000000800021308 */ /* 0x000a220000001000 */
[----:B---3--:R-:W-:-:S07]  /*9200*/  @P1 FMUL.FTZ R5, R6, 0.69314718246459960938 ;  /* 0x3f31721806051820 */ /* 0x008fce0000410000 */
[----:B------:R3:W1:Y:S01]  /*9210*/  @P2 MUFU.RCP R0, R4 ;  /* 0x0000000400002308 */ /* 0x0006620000001000 */
[----:B-----5:R-:W-:Y:S02]  /*9220*/  IMAD.U32 R8, RZ, RZ, UR10 ;  /* 0x0000000aff087e24 */ /* 0x020fe4000f8e00ff */
[----:B----4-:R-:W-:Y:S02]  /*9230*/  @P2 FMUL.FTZ R7, R7, 0.69314718246459960938 ;  /* 0x3f31721807072820 */ /* 0x010fe40000410000 */
[----:B------:R-:W-:Y:S01]  /*9240*/  @P2 FMUL.FTZ R8, R8, 0.69314718246459960938 ;  /* 0x3f31721808082820 */ /* 0x000fe20000410000 */
[----:B---3--:R-:W-:Y:S02]  /*9250*/  IMAD.U32 R4, RZ, RZ, UR10 ;  /* 0x0000000aff047e24 */ /* 0x008fe4000f8e00ff */
[-C--:B0-----:R-:W-:Y:S01]  /*9260*/  FMUL.FTZ R24, R24, R2.reuse ;  /* 0x0000000218187220 */ /* 0x081fe20000410000 */
        /* <DEDUP_REMOVED lines=131> */
.L_x_13261:
[----:B------:R-:W-:Y:S05]  /*9aa0*/  @P0 BRA `(.L_x_13293) ;  /* 0x0000002000640947 */ /* 0x000fea0003800000 */
[----:B------:R-:W3:Y:S01]  /*9ab0*/  LDL R0, [R1] ;  /* 0x0000000001007983 */ /* 0x000ee20000100800 */
[----:B------:R-:W0:Y:S01]  /*9ac0*/  LDC R8, c[0x0][0xce8] ;  /* 0x00033a00ff087b82 */ /* 0x000e220000000800 */
[----:B------:R-:W-:Y:S01]  /*9ad0*/  ULDC.64 UR8, c[0x0][0xcd0] ;  /* 0x0003340000087ab9 */ /* 0x000fe20000000a00 */
[----:B------:R-:W-:Y:S01]  /*9ae0*/  ULDC.64 UR14, c[0x0][0x208] ;  /* 0x00008200000e7ab9 */ /* 0x000fe20000000a00 */
[----:B------:R-:W1:Y:S01]  /*9af0*/  S2R R22, SR_CTAID.X ;  /* 0x0000000000167919 */ /* 0x000e620000002500 */
[----:B------:R-:W-:Y:S04]  /*9b00*/  BSSY B0, `(.L_x_13294) ;  /* 0x000014d000007945 */ /* 0x000fe80003800000 */
[----:B------:R-:W4:Y:S08]  /*9b10*/  S2UR UR12, SR_CTAID.Z ;  /* 0x00000000000c79c3 */ /* 0x000f300000002700 */
[----:B------:R-:W5:Y:S08]  /*9b20*/  LDC.64 R18, c[0x0][0xcd8] ;  /* 0x00033600ff127b82 */ /* 0x000f700000000a00 */
[----:B------:R-:W-:Y:S01]  /*9b30*/  BAR.SYNC.DEFER_BLOCKING 0x1, 0x100 ;  /* 0x0044000000007b1d */ /* 0x000fe20000010000 */
[----:B0-----:R-:W-:-:S07]  /*9b40*/  ISETP.NE.AND P0, PT, R8, 0x1, PT ;  /* 0x000000010800780c */ /* 0x001fce0003f05270 */
[----:B------:R-:W0:Y:S01]  /*9b50*/  S2UR UR11, SR_CTAID.Y ;  /* 0x00000000000b79c3 */ /* 0x000e220000002600 */
[----:B----4-:R-:W-:-:S07]  /*9b60*/  USHF.R.S32.HI UR10, URZ, 0x1f, UR12 ;  /* 0x0000001f3f0a7899 */ /* 0x010fce000801140c */
[----:B------:R-:W0:Y:S08]  /*9b70*/  LDC R23, c[0x0][0xd50] ;  /* 0x00035400ff177b82 */ /* 0x000e300000000800 */
[----:B------:R-:W4:Y:S08]  /*9b80*/  @P0 LDC R14, c[0x0][0xcec] ;  /* 0x00033b00ff0e0b82 */ /* 0x000f300000000800 */
[----:B------:R-:W2:Y:S08]  /*9b90*/  LDC.64 R20, c[0x0][0xc40] ;  /* 0x00031000ff147b82 */ /* 0x000eb00000000a00 */
[----:B------:R-:W2:Y:S08]  /*9ba0*/  @P0 LDC R152, c[0x0][0xcec] ;  /* 0x00033b00ff980b82 */ /* 0x000eb00000000800 */
[----:B------:R-:W2:Y:S08]  /*9bb0*/  @P0 LDC R17, c[0x0][0xcf0] ;  /* 0x00033c00ff110b82 */ /* 0x000eb00000000800 */
[----:B------:R-:W2:Y:S01]  /*9bc0*/  @P0 LDC R153, c[0x0][0xcf0] ;  /* 0x00033c00ff990b82 */ /* 0x000ea20000000800 */
[----:B---3--:R-:W-:-:S02]  /*9bd0*/  R2UR UR13, R0 ;  /* 0x00000000000d72ca */ /* 0x008fc400000e0000 */
[----:B------:R-:W3:Y:S11]  /*9be0*/  S2R R0, SR_TID.X ;  /* 0x0000000000007919 */ /* 0x000ef60000002100 */
[----:B------:R-:W-:-:S02]  /*9bf0*/  USHF.R.S32.HI UR7, URZ, 0x1f, UR13 ;  /* 0x0000001f3f077899 */ /* 0x000fc4000801140d */
[----:B------:R-:W-:Y:S02]  /*9c00*/  UIMAD.WIDE.U32 UR4, UR13, UR8, URZ ;  /* 0x000000080d0472a5 */ /* 0x000fe4000f8e003f */
[----:B------:R-:W-:-:S04]  /*9c10*/  UIMAD UR6, UR7, UR8, URZ ;  /* 0x00000008070672a4 */ /* 0x000fc8000f8e023f */
[----:B------:R-:W-:-:S03]  /*9c20*/  UIMAD UR6, UR13, UR9, UR6 ;  /* 0x000000090d0672a4 */ /* 0x000fc6000f8e0206 */
[----:B------:R-:W-:Y:S01]  /*9c30*/  ULDC.64 UR8, c[0x0][0xc38] ;  /* 0x00030e0000087ab9 */ /* 0x000fe20000000a00 */
[----:B------:R-:W-:Y:S02]  /*9c40*/  UIADD3 UR6, UR5, UR6, URZ ;  /* 0x0000000605067290 */ /* 0x000fe4000fffe03f */
[----:B------:R-:W-:Y:S01]  /*9c50*/  UIMAD UR7, UR7, UR8, URZ ;  /* 0x00000008070772a4 */ /* 0x000fe2000f8e023f */
[----:B---3--:R-:W-:-:S05]  /*9c60*/  VIADD R5, R0, 0xffffff80 ;  /* 0xffffff8000057836 */ /* 0x008fca0000000000 */
[----:B------:R-:W-:-:S04]  /*9c70*/  SHF.R.S32.HI R4, RZ, 0x1f, R5 ;  /* 0x0000001fff047819 */ /* 0x000fc80000011405 */
[CC--:B------:R-:W-:Y:S02]  /*9c80*/  LEA.HI R6, R4.reuse, R5.reuse, RZ, 0x7 ;  /* 0x0000000504067211 */ /* 0x0c0fe400078f38ff */
[----:B------:R-:W-:Y:S02]  /*9c90*/  LEA.HI R13, R4, R5, RZ, 0x2 ;  /* 0x00000005040d7211 */ /* 0x000fe400078f10ff */
[----:B------:R-:W-:Y:S02]  /*9ca0*/  LOP3.LUT R0, R6, 0xffffff80, RZ, 0xc0, !PT ;  /* 0xffffff8006007812 */ /* 0x000fe400078ec0ff */
[----:B------:R-:W-:-:S03]  /*9cb0*/  SHF.R.S32.HI R7, RZ, 0x7, R6 ;  /* 0x00000007ff077819 */ /* 0x000fc60000011406 */
[----:B------:R-:W-:Y:S01]  /*9cc0*/  IMAD.IADD R0, R5, 0x1, -R0 ;  /* 0x0000000105007824 */ /* 0x000fe200078e0a00 */
[----:B------:R-:W-:Y:S02]  /*9cd0*/  LEA.HI R4, R6, R7, RZ, 0x1 ;  /* 0x0000000706047211 */ /* 0x000fe400078f08ff */
[----:B------:R-:W-:Y:S02]  /*9ce0*/  LOP3.LUT R6, R13, 0xfffffffc, RZ, 0xc0, !PT ;  /* 0xfffffffc0d067812 */ /* 0x000fe400078ec0ff */
[----:B------:R-:W-:Y:S02]  /*9cf0*/  SHF.R.S32.HI R9, RZ, 0x1f, R0 ;  /* 0x0000001fff097819 */ /* 0x000fe40000011400 */
[----:B------:R-:W-:Y:S01]  /*9d00*/  LOP3.LUT R4, R4, 0x3fffffe, RZ, 0xc0, !PT ;  /* 0x03fffffe04047812 */ /* 0x000fe200078ec0ff */
[----:B------:R-:W-:Y:S01]  /*9d10*/  IMAD.IADD R5, R5, 0x1, -R6 ;  /* 0x0000000105057824 */ /* 0x000fe200078e0a06 */
[CC--:B------:R-:W-:Y:S02]  /*9d20*/  LEA.HI R10, R9.reuse, R0.reuse, RZ, 0x2 ;  /* 0x00000000090a7211 */ /* 0x0c0fe400078f10ff */
[----:B------:R-:W-:Y:S01]  /*9d30*/  LEA.HI R9, R9, R0, RZ, 0x5 ;  /* 0x0000000009097211 */ /* 0x000fe200078f28ff */
[----:B------:R-:W-:Y:S01]  /*9d40*/  IMAD.IADD R6, R7, 0x1, -R4 ;  /* 0x0000000107067824 */ /* 0x000fe200078e0a04 */
[----:B------:R-:W-:-:S02]  /*9d50*/  SHF.R.S32.HI R11, RZ, 0x2, R10 ;  /* 0x00000002ff0b7819 */ /* 0x000fc4000001140a */
[----:B------:R-:W-:Y:S02]  /*9d60*/  SHF.R.S32.HI R12, RZ, 0x1f, R10 ;  /* 0x0000001fff0c7819 */ /* 0x000fe4000001140a */
[----:B------:R-:W-:Y:S02]  /*9d70*/  LEA.HI R7, R5, R5, RZ, 0x1 ;  /* 0x0000000505077211 */ /* 0x000fe400078f08ff */
[----:B------:R-:W-:-:S04]  /*9d80*/  LEA.HI R12, R12, R11, RZ, 0x3 ;  /* 0x0000000b0c0c7211 */ /* 0x000fc800078f18ff */
[----:B------:R-:W-:-:S05]  /*9d90*/  LOP3.LUT R12, R12, 0xfffffff8, RZ, 0xc0, !PT ;  /* 0xfffffff80c0c7812 */ /* 0x000fca00078ec0ff */
        /* <DEDUP_REMOVED lines=12> */
[----:B------:R-:W-:Y:S01]  /*9e60*/  IMAD R16, RZ, RZ, -UR13 ;  /* 0x8000000dff107e24 */ /* 0x000fe2000f8e02ff */
[----:B------:R-:W-:Y:S01]  /*9e70*/  UIADD3 UR6, UR5, UR6, URZ ;  /* 0x0000000605067290 */ /* 0x000fe2000fffe03f */
[----:B-----5:R-:W-:Y:S01]  /*9e80*/  IMAD R12, R18, UR10, RZ ;  /* 0x0000000a120c7c24 */ /* 0x020fe2000f8e02ff */
[----:B------:R-:W-:Y:S01]  /*9e90*/  ULDC.64 UR8, c[0x0][0xc28] ;  /* 0x00030a0000087ab9 */ /* 0x000fe20000000a00 */
[----:B-1----:R-:W-:Y:S02]  /*9ea0*/  IMAD R11, R22, 0x80, R6 ;  /* 0x00000080160b7824 */ /* 0x002fe400078e0206 */
[----:B0-----:R-:W-:Y:S02]  /*9eb0*/  IMAD R23, R23, R16, UR11 ;  /* 0x0000000b17177e24 */ /* 0x001fe4000f8e0210 */
[----:B------:R-:W-:Y:S02]  /*9ec0*/  IMAD R15, R19, UR12, R12 ;  /* 0x0000000c130f7c24 */ /* 0x000fe4000f8e020c */
[----:B------:R-:W-:Y:S01]  /*9ed0*/  IMAD.WIDE.U32 R4, R18, UR12, R4 ;  /* 0x0000000c12047c25 */ /* 0x000fe2000f8e0004 */
[----:B------:R-:W-:-:S03]  /*9ee0*/  SHF.R.S32.HI R16, RZ, 0x1f, R23 ;  /* 0x0000001fff107819 */ /* 0x000fc60000011417 */
[----:B----4-:R-:W-:-:S04]  /*9ef0*/  @P0 IMAD.HI.U32 R12, R11, R14, RZ ;  /* 0x0000000e0b0c0227 */ /* 0x010fc800078e00ff */
[----:B------:R-:W-:Y:S02]  /*9f00*/  IMAD.U32 R7, RZ, RZ, UR5 ;  /* 0x00000005ff077e24 */ /* 0x000fe4000f8e00ff */
[----:B------:R-:W-:Y:S01]  /*9f10*/  IMAD.U32 R6, RZ, RZ, UR4 ;  /* 0x00000004ff067e24 */ /* 0x000fe2000f8e00ff */
[----:B------:R-:W-:Y:S01]  /*9f20*/  ULDC.64 UR4, c[0x0][0xce0] ;  /* 0x0003380000047ab9 */ /* 0x000fe20000000a00 */
[----:B------:R-:W-:Y:S01]  /*9f30*/  IMAD.U32 R7, RZ, RZ, UR6 ;  /* 0x00000006ff077e24 */ /* 0x000fe2000f8e00ff */
[----:B------:R-:W-:Y:S01]  /*9f40*/  ULDC.64 UR6, c[0x0][0xc48] ;  /* 0x0003120000067ab9 */ /* 0x000fe20000000a00 */
[----:B------:R-:W-:Y:S02]  /*9f50*/  IMAD.IADD R5, R5, 0x1, R15 ;  /* 0x0000000105057824 */ /* 0x000fe400078e020f */
[----:B--2---:R-:W-:Y:S02]  /*9f60*/  IMAD R14, R20, UR10, RZ ;  /* 0x0000000a140e7c24 */ /* 0x004fe4000f8e02ff */
[----:B------:R-:W-:-:S04]  /*9f70*/  @P0 IMAD.HI.U32 R152, R11, R152, RZ ;  /* 0x000000980b980227 */ /* 0x000fc800078e00ff */
        /* <DEDUP_REMOVED lines=88> */
[C---:B------:R-:W-:Y:S01]  /*a500*/  VIADD R22, R0.reuse, 0x50 ;  /* 0x0000005000167836 */ /* 0x040fe20000000000 */
[----:B------:R-:W-:Y:S01]  /*a510*/  @!P4 LEA.HI R3, R3, R3, RZ, 0x1 ;  /* 0x000000030303c211 */ /* 0x000fe200078f08ff */
[----:B------:R-:W-:Y:S01]  /*a520*/  VIADD R23, R0, 0x58 ;  /* 0x0000005800177836 */ /* 0x000fe20000000000 */
        /* <DEDUP_REMOVED lines=170> */
.L_x_13295:
[----:B------:R-:W-:Y:S05]  /*afd0*/  BSYNC B0 ;  /* 0x0000000000007941 */ /* 0x000fea0003800000 */
.L_x_13294:
[----:B------:R-:W-:Y:S01]  /*afe0*/  ISETP.GE.AND P0, PT, R9, R8, PT ;  /* 0x000000080900720c */ /* 0x000fe20003f06270 */
[----:B0--3--:R0:W2:Y:S04]  /*aff0*/  SHFL.IDX PT, R3, R7, 0x1, 0x1c1f ;  /* 0x003c1f0007037f89 */ /* 0x0090a800000e0000 */
[----:B------:R0:W3:Y:S08]  /*b000*/  SHFL.IDX PT, R2, R6, 0x1, 0x1c1f ;  /* 0x003c1f0006027f89 */ /* 0x0000f000000e0000 */
[----:B0-----:R-:W-:Y:S05]  /*b010*/  @P0 BRA `(.L_x_13259) ;  /* 0x0000005800f00947 */ /* 0x001fea0003800000 */
        /* <DEDUP_REMOVED lines=23> */
[----:B--23--:R-:W-:Y:S01]  /*b190*/  @!P0 IMAD.WIDE R4, R0, 0x4, R2 ;  /* 0x0000000400048825 */ /* 0x00cfe200078e0202 */
        /* <DEDUP_REMOVED lines=170> */
.L_x_13293:
        /* <DEDUP_REMOVED lines=12> */
[----:B------:R-:W3:Y:S01]  /*bd00*/  LDL R4, [R1] ;  /* 0x0000000001047983 */ /* 0x000ee20000100800 */
[----:B------:R-:W-:Y:S01]  /*bd10*/  ISETP.NE.AND P0, PT, R6, 0x1, PT ;  /* 0x000000010600780c */ /* 0x000fe20003f05270 */
[----:B------:R-:W-:Y:S01]  /*bd20*/  S2UR UR7, SR_CTAID.Z ;  /* 0x00000000000779c3 */ /* 0x000fe20000002700 */
[----:B------:R-:W-:Y:S01]  /*bd30*/  ULDC.64 UR8, c[0x0][0xcd0] ;  /* 0x0003340000087ab9 */ /* 0x000fe20000000a00 */
[----:B------:R-:W-:Y:S01]  /*bd40*/  IMAD.MOV.U32 R5, RZ, RZ, R0 ;  /* 0x000000ffff057224 */ /* 0x000fe200078e0000 */
[----:B------:R-:W-:-:S05]  /*bd50*/  ULDC.64 UR12, c[0x0][0x208] ;  /* 0x00008200000c7ab9 */ /* 0x000fca0000000a00 */
[----:B------:R-:W0:Y:S08]  /*bd60*/  LDC.64 R10, c[0x0][0xcd8] ;  /* 0x00033600ff0a7b82 */ /* 0x000e300000000a00 */
[----:B------:R-:W1:Y:S08]  /*bd70*/  @P0 LDC R7, c[0x0][0xcec] ;  /* 0x00033b00ff070b82 */ /* 0x000e700000000800 */
[----:B------:R-:W4:Y:S08]  /*bd80*/  @P0 LDC R9, c[0x0][0xcf0] ;  /* 0x00033c00ff090b82 */ /* 0x000f300000000800 */
[----:B------:R-:W5:Y:S08]  /*bd90*/  S2UR UR10, SR_CTAID.Y ;  /* 0x00000000000a79c3 */ /* 0x000f700000002600 */
[----:B------:R-:W5:Y:S01]  /*bda0*/  LDC R8, c[0x0][0xd50] ;  /* 0x00035400ff087b82 */ /* 0x000f620000000800 */
[----:B---3--:R-:W-:Y:S01]  /*bdb0*/  R2UR UR11, R4 ;  /* 0x00000000040b72ca */ /* 0x008fe200000e0000 */
[----:B-1----:R-:W-:-:S05]  /*bdc0*/  @P0 IMAD.HI.U32 R4, R0, R7, RZ ;  /* 0x0000000700040227 */ /* 0x002fca00078e00ff */
[----:B----4-:R-:W-:-:S07]  /*bdd0*/  @P0 SHF.R.U32.HI R5, RZ, R9, R4 ;  /* 0x00000009ff050219 */ /* 0x010fce0000011604 */
[----:B------:R-:W-:Y:S02]  /*bde0*/  USHF.R.S32.HI UR6, URZ, 0x1f, UR11 ;  /* 0x0000001f3f067899 */ /* 0x000fe4000801140b */
[----:B------:R-:W-:Y:S01]  /*bdf0*/  IMAD R7, RZ, RZ, -UR11 ;  /* 0x8000000bff077e24 */ /* 0x000fe2000f8e02ff */
[----:B------:R-:W-:Y:S02]  /*be00*/  UIMAD.WIDE.U32 UR4, UR11, UR8, URZ ;  /* 0x000000080b0472a5 */ /* 0x000fe4000f8e003f */
[----:B------:R-:W-:Y:S01]  /*be10*/  UIMAD UR6, UR6, UR8, URZ ;  /* 0x00000008060672a4 */ /* 0x000fe2000f8e023f */
[----:B-----5:R-:W-:Y:S01]  /*be20*/  IMAD R9, R8, R7, UR10 ;  /* 0x0000000a08097e24 */ /* 0x020fe2000f8e0207 */
        /* <DEDUP_REMOVED lines=32> */
.L_x_13257:
[----:B------:R-:W-:-:S08]  /*c030*/  NOP ;  /* 0x0000000000007918 */ /* 0x000fd00000000000 */
[----:B--2---:R-:W0:-:S00]  /*c040*/  USETMAXREG.DEALLOC.CTAPOOL 0x18 ;  /* 0x00000018000079c8 */ /* 0x004e0000080e0500 */
        /* <DEDUP_REMOVED lines=16> */
.L_x_13296:
[----:B------:R-:W-:Y:S01]  /*c150*/  ULDC UR43, c[0x0][0xd50] ;  /* 0x00035400002b7ab9 */ /* 0x000fe20000000800 */
[----:B------:R-:W-:Y:S01]  /*c160*/  UMOV UR36, UR6 ;  /* 0x0000000600247c82 */ /* 0x000fe20008000000 */
[----:B------:R-:W-:-:S11]  /*c170*/  UISETP.NE.AND UP0, UPT, UR43, 0x1, UPT ;  /* 0x000000012b00788c */ /* 0x000fd6000bf05270 */
[----:B------:R-:W-:Y:S01]  /*c180*/  @UP0 ULDC UR4, c[0x0][0xd54] ;  /* 0x0003550000040ab9 */ /* 0x000fe20000000800 */
[----:B------:R-:W-:Y:S01]  /*c190*/  @UP0 ULDC UR7, c[0x0][0xd58] ;  /* 0x0003560000070ab9 */ /* 0x000fe20000000800 */
[----:B------:R-:W-:-:S04]  /*c1a0*/  UIMAD.WIDE.U32 UR4, UR6, UR4, URZ ;  /* 0x00000004060472a5 */ /* 0x000fc8000f8e003f */
[----:B------:R-:W-:-:S12]  /*c1b0*/  @UP0 USHF.R.U32.HI UR36, URZ, UR7, UR5 ;  /* 0x000000073f240299 */ /* 0x000fd80008011605 */
.L_x_13297:
        /* <DEDUP_REMOVED lines=75> */
.L_x_13299:
        /* <DEDUP_REMOVED lines=32> */
.L_x_13300:
        /* <DEDUP_REMOVED lines=20> */
.L_x_13302:
        /* <DEDUP_REMOVED lines=15> */
.L_x_13301:
        /* <DEDUP_REMOVED lines=25> */
.L_x_13387:
        /* <DEDUP_REMOVED lines=9> */
.L_x_13390:
        /* <DEDUP_REMOVED lines=24> */
.L_x_13306:
[----:B------:R-:W-:Y:S01]  /*ce40*/  IMAD.MOV.U32 R0, RZ, RZ, 0x1 ;  /* 0x00000001ff007424 */ /* 0x000fe200078e00ff */
[----:B01----:R-:W0:Y:S04]  /*ce50*/  S2R R6, SR_TID.X ;  /* 0x0000000000067919 */ /* 0x003e280000002100 */
[----:B------:R-:W-:-:S04]  /*ce60*/  SHF.L.U32 R0, R0, 0x1f, RZ ;  /* 0x0000001f00007819 */ /* 0x000fc800000006ff */
[----:B------:R-:W1:Y:S01]  /*ce70*/  SYNCS.PHASECHK.TRANS64.TRYWAIT P0, [UR38+0x32440], R0 ;  /* 0x03244000ff0075a7 */ /* 0x000e620008000166 */
[----:B0-----:R-:W-:-:S04]  /*ce80*/  LOP3.LUT R2, R6, 0x7f, RZ, 0xc0, !PT ;  /* 0x0000007f06027812 */ /* 0x001fc800078ec0ff */
[----:B------:R-:W-:Y:S01]  /*ce90*/  ISETP.NE.AND P1, PT, R2, RZ, PT ;  /* 0x000000ff0200720c */ /* 0x000fe20003f25270 */
[----:B-1----:R-:W-:-:S12]  /*cea0*/  @!P0 BRA `(.L_x_13307) ;  /* 0x0000004000648947 */ /* 0x002fd80003800000 */
.L_x_13391:
[----:B------:R-:W-:Y:S05]  /*ceb0*/  @P1 BRA `(.L_x_13308) ;  /* 0x0000000000181947 */ /* 0x000fea0003800000 */
[----:B------:R-:W1:Y:S01]  /*cec0*/  S2R R2, SR_TID.X ;  /* 0x0000000000027919 */ /* 0x000e620000002100 */
[----:B0-----:R-:W-:-:S04]  /*ced0*/  IMAD.MOV.U32 R0, RZ, RZ, 0x3000 ;  /* 0x00003000ff007424 */ /* 0x001fc800078e00ff */
[----:B------:R2:W-:Y:S01]  /*cee0*/  SYNCS.ARRIVE.TRANS64 RZ, [UR38+0x32430], R0 ;  /* 0x03243000ffff79a7 */ /* 0x0005e20008000026 */
[----:B-1----:R-:W-:-:S13]  /*cef0*/  LOP3.LUT P0, RZ, R2, 0x1f, RZ, 0xc0, !PT ;  /* 0x0000001f02ff7812 */ /* 0x002fda000780c0ff */
[----:B--2---:R-:W-:Y:S05]  /*cf00*/  @!P0 BRA `(.L_x_13308) ;  /* 0x0000000000048947 */ /* 0x004fea0003800000 */
[----:B------:R-:W-:Y:S01]  /*cf10*/  BPT.TRAP 0x1 ;  /* 0x000000040000795c */ /* 0x000fe20000300000 */
.L_x_13308:
        /* <DEDUP_REMOVED lines=18> */
.L_x_13304:
        /* <DEDUP_REMOVED lines=24> */
.L_x_13309:
        /* <DEDUP_REMOVED lines=48> */
[C---:B--2---:R-:W-:Y:S02]  /*d4c0*/  LOP3.LUT R10, R2.reuse, 0x38, RZ, 0xc0, !PT ;  /* 0x00000038020a7812 */ /* 0x044fe400078ec0ff */
        /* <DEDUP_REMOVED lines=8> */
[----:B------:R-:W1:Y:S01]  /*d550*/  SHFL.IDX PT, R5, R0, RZ, 0x181f ;  /* 0x00181fff00057589 */ /* 0x000e6200000e0000 */
[----:B------:R-:W-:Y:S01]  /*d560*/  ULDC UR4, c[0x0][0x288] ;  /* 0x0000a20000047ab9 */ /* 0x000fe20000000800 */
[----:B------:R-:W-:Y:S01]  /*d570*/  IMAD R11, R8, 0x80, R6 ;  /* 0x00000080080b7824 */ /* 0x000fe200078e0206 */
[----:B------:R-:W-:Y:S01]  /*d580*/  ULDC.64 UR6, c[0x0][0x208] ;  /* 0x0000820000067ab9 */ /* 0x000fe20000000a00 */
[----:B------:R-:W2:Y:S01]  /*d590*/  SHFL.IDX PT, R4, R3, RZ, 0x181f ;  /* 0x00181fff03047589 */ /* 0x000ea200000e0000 */
[----:B------:R-:W-:Y:S02]  /*d5a0*/  IMAD R2, R7, UR4, RZ ;  /* 0x0000000407027c24 */ /* 0x000fe4000f8e02ff */
[C---:B------:R-:W-:Y:S01]  /*d5b0*/  VIADD R12, R11.reuse, 0x10 ;  /* 0x000000100b0c7836 */ /* 0x040fe20000000000 */
[----:B------:R-:W3:Y:S02]  /*d5c0*/  SHFL.IDX PT, R7, R0, 0x1, 0x181f ;  /* 0x00381f0000077f89 */ /* 0x000ee400000e0000 */
[----:B------:R-:W-:-:S02]  /*d5d0*/  ISETP.GE.AND P1, PT, R11, R2, PT ;  /* 0x000000020b00720c */ /* 0x000fc40003f26270 */
[----:B------:R-:W4:Y:S01]  /*d5e0*/  SHFL.IDX PT, R6, R3, 0x1, 0x181f ;  /* 0x00381f0003067f89 */ /* 0x000f2200000e0000 */
[----:B------:R-:W-:-:S03]  /*d5f0*/  ISETP.GE.AND P2, PT, R12, R2, PT ;  /* 0x000000020c00720c */ /* 0x000fc60003f46270 */
[----:B------:R-:W5:Y:S04]  /*d600*/  SHFL.IDX PT, R14, R0, 0x2, 0x181f ;  /* 0x00581f00000e7f89 */ /* 0x000f6800000e0000 */
[----:B------:R-:W-:Y:S03]  /*d610*/  STL [R1+0x4], R11 ;  /* 0x0000040b01007387 */ /* 0x000fe60000100800 */
[----:B------:R-:W-:Y:S01]  /*d620*/  @!P1 LEA R8, R9, UR38, 0x1 ;  /* 0x0000002609089c11 */ /* 0x000fe2000f8e08ff */
[----:B------:R0:W-:Y:S01]  /*d630*/  STL [R1+0x14], R12 ;  /* 0x0000140c01007387 */ /* 0x0001e20000100800 */
[----:B-1----:R-:W-:-:S05]  /*d640*/  @!P1 LEA R5, P3, R10, R5, 0x1 ;  /* 0x000000050a059211 */ /* 0x002fca00078608ff */
[----:B--2---:R-:W-:Y:S02]  /*d650*/  @!P1 IMAD.X R4, RZ, RZ, R4, P3 ;  /* 0x000000ffff049224 */ /* 0x004fe400018e0604 */
[----:B0-----:R-:W-:-:S03]  /*d660*/  VIADD R12, R11, 0x20 ;  /* 0x000000200b0c7836 */ /* 0x001fc60000000000 */
[----:B------:R-:W-:-:S04]  /*d670*/  @!P1 LOP3.LUT R5, R5, R4, RZ, 0x3c, !PT ;  /* 0x0000000405059212 */ /* 0x000fc800078e3cff */
[C---:B------:R-:W-:Y:S01]  /*d680*/  @!P1 LOP3.LUT R4, R5.reuse, R4, RZ, 0x3c, !PT ;  /* 0x0000000405049212 */ /* 0x040fe200078e3cff */
[----:B------:R-:W-:Y:S03]  /*d690*/  STL [R1+0x18], R12 ;  /* 0x0000180c01007387 */ /* 0x000fe60000100800 */
[----:B------:R-:W-:-:S05]  /*d6a0*/  @!P1 LOP3.LUT R5, R5, R4, RZ, 0x3c, !PT ;  /* 0x0000000405059212 */ /* 0x000fca00078e3cff */
[----:B------:R3:W-:Y:S02]  /*d6b0*/  @!P1 LDGSTS.E.BYPASS.LTC128B.128 [R8+0x18400], desc[UR6][R4.64], !P0 ;  /* 0x1840000004089fae */ /* 0x0007e4000c101d46 */
[----:B---3--:R-:W-:Y:S02]  /*d6c0*/  @!P2 LEA R4, P1, R10, R7, 0x1 ;  /* 0x000000070a04a211 */ /* 0x008fe400078208ff */
[----:B------:R-:W-:-:S03]  /*d6d0*/  @!P2 LEA R7, R9, UR38, 0x1 ;  /* 0x000000260907ac11 */ /* 0x000fc6000f8e08ff */
[----:B----4-:R-:W-:Y:S01]  /*d6e0*/  @!P2 IMAD.X R5, RZ, RZ, R6, P1 ;  /* 0x000000ffff05a224 */ /* 0x010fe200008e0606 */
[----:B------:R-:W-:-:S04]  /*d6f0*/  ISETP.GE.AND P1, PT, R12, R2, PT ;  /* 0x000000020c00720c */ /* 0x000fc80003f26270 */
[----:B------:R0:W-:Y:S09]  /*d700*/  @!P2 LDGSTS.E.BYPASS.LTC128B.128 [R7+0x18c00], desc[UR6][R4.64], !P0 ;  /* 0x18c000000407afae */ /* 0x0001f2000c101d46 */
[----:B------:R-:W-:Y:S01]  /*d710*/  @!P1 LEA R6, R9, UR38, 0x1 ;  /* 0x0000002609069c11 */ /* 0x000fe2000f8e08ff */
[----:B0-----:R-:W0:Y:S01]  /*d720*/  SHFL.IDX PT, R4, R3, 0x2, 0x181f ;  /* 0x00581f0003047f89 */ /* 0x001e2200000e0000 */
[----:B-----5:R-:W-:Y:S01]  /*d730*/  @!P1 LEA R5, P2, R10, R14, 0x1 ;  /* 0x0000000e0a059211 */ /* 0x020fe200078408ff */
[----:B------:R-:W-:-:S05]  /*d740*/  VIADD R7, R11, 0x30 ;  /* 0x000000300b077836 */ /* 0x000fca0000000000 */
[----:B------:R1:W-:Y:S01]  /*d750*/  STL [R1+0x1c], R7 ;  /* 0x00001c0701007387 */ /* 0x0003e20000100800 */
[----:B0-----:R-:W-:-:S05]  /*d760*/  @!P1 IMAD.X R4, RZ, RZ, R4, P2 ;  /* 0x000000ffff049224 */ /* 0x001fca00010e0604 */
[----:B------:R-:W-:-:S04]  /*d770*/  @!P1 LOP3.LUT R5, R5, R4, RZ, 0x3c, !PT ;  /* 0x0000000405059212 */ /* 0x000fc800078e3cff */
[----:B------:R-:W-:-:S04]  /*d780*/  @!P1 LOP3.LUT R4, R5, R4, RZ, 0x3c, !PT ;  /* 0x0000000405049212 */ /* 0x000fc800078e3cff */
[----:B------:R-:W-:-:S05]  /*d790*/  @!P1 LOP3.LUT R5, R5, R4, RZ, 0x3c, !PT ;  /* 0x0000000405059212 */ /* 0x000fca00078e3cff */
[----:B------:R0:W-:Y:S01]  /*d7a0*/  @!P1 LDGSTS.E.BYPASS.LTC128B.128 [R6+0x19400], desc[UR6][R4.64], !P0 ;  /* 0x1940000004069fae */ /* 0x0001e2000c101d46 */
[----:B------:R-:W-:Y:S01]  /*d7b0*/  ISETP.GE.AND P1, PT, R7, R2, PT ;  /* 0x000000020700720c */ /* 0x000fe20003f26270 */
[----:B-1----:R-:W-:-:S05]  /*d7c0*/  VIADD R7, R11, 0x40 ;  /* 0x000000400b077836 */ /* 0x002fca0000000000 */
        /* <DEDUP_REMOVED lines=46> */
.L_x_13408:
        /* <DEDUP_REMOVED lines=44> */
.L_x_13311:
[----:B------:R-:W2:Y:S01]  /*dd70*/  LDL.LU.64 R6, [R1+0x30] ;  /* 0x0000300001067983 */ /* 0x000ea20000300a00 */
[----:B------:R-:W-:-:S03]  /*dd80*/  ULDC.64 UR8, c[0x0][0x3e0] ;  /* 0x0000f80000087ab9 */ /* 0x000fc60000000a00 */
[----:B------:R-:W3:Y:S04]  /*dd90*/  LDL.LU R2, [R1+0x40] ;  /* 0x0000400001027983 */ /* 0x000ee80000300800 */
[----:B0-----:R-:W4:Y:S01]  /*dda0*/  LDL.LU R4, [R1+0x8] ;  /* 0x0000080001047983 */ /* 0x001f220000300800 */
[----:B------:R-:W-:Y:S01]  /*ddb0*/  UIMAD UR6, UR45, UR8, URZ ;  /* 0x000000082d0672a4 */ /* 0x000fe2000f8e023f */
[----:B------:R-:W0:Y:S03]  /*ddc0*/  S2R R5, SR_TID.X ;  /* 0x0000000000057919 */ /* 0x000e260000002100 */
[----:B------:R-:W-:Y:S01]  /*ddd0*/  UIMAD UR6, UR44, UR9, UR6 ;  /* 0x000000092c0672a4 */ /* 0x000fe2000f8e0206 */
[----:B0-----:R-:W-:-:S05]  /*dde0*/  IMAD.SHL.U32 R8, R5, 0x8, RZ ;  /* 0x0000000805087824 */ /* 0x001fca00078e00ff */
[----:B------:R-:W-:Y:S02]  /*ddf0*/  LOP3.LUT R8, R8, 0x38, RZ, 0xc0, !PT ;  /* 0x0000003808087812 */ /* 0x000fe400078ec0ff */
[----:B--2---:R-:W-:Y:S02]  /*de00*/  R2UR UR4, R6 ;  /* 0x00000000060472ca */ /* 0x004fe400000e0000 */
[----:B------:R-:W0:Y:S01]  /*de10*/  LDC R6, c[0x0][0x448] ;  /* 0x00011200ff067b82 */ /* 0x000e220000000800 */
[----:B------:R-:W-:Y:S02]  /*de20*/  R2UR UR5, R7 ;  /* 0x00000000070572ca */ /* 0x000fe400000e0000 */
[----:B---3--:R-:W-:Y:S01]  /*de30*/  R2UR UR5, R2 ;  /* 0x00000000020572ca */ /* 0x008fe200000e0000 */
[----:B----4-:R-:W-:-:S12]  /*de40*/  IMAD.MOV.U32 R2, RZ, RZ, R4 ;  /* 0x000000ffff027224 */ /* 0x010fd800078e0004 */
[----:B------:R-:W-:-:S03]  /*de50*/  UIMAD.WIDE.U32 UR4, UR44, UR8, UR4 ;  /* 0x000000082c0472a5 */ /* 0x000fc6000f8e0004 */
[----:B------:R-:W-:Y:S01]  /*de60*/  ULDC.64 UR8, c[0x0][0x3d0] ;  /* 0x0000f40000087ab9 */ /* 0x000fe20000000a00 */
[----:B------:R-:W-:Y:S01]  /*de70*/  UIADD3 UR5, UR5, UR6, URZ ;  /* 0x0000000605057290 */ /* 0x000fe2000fffe03f */
[----:B0-----:R-:W-:-:S13]  /*de80*/  ISETP.NE.AND P0, PT, R6, 0x1, PT ;  /* 0x000000010600780c */ /* 0x001fda0003f05270 */
[----:B------:R-:W0:Y:S08]  /*de90*/  @P0 LDC R0, c[0x0][0x44c] ;  /* 0x00011300ff000b82 */ /* 0x000e300000000800 */
[----:B------:R-:W1:Y:S01]  /*dea0*/  @P0 LDC R3, c[0x0][0x450] ;  /* 0x00011400ff030b82 */ /* 0x000e620000000800 */
[----:B0-----:R-:W-:-:S05]  /*deb0*/  @P0 IMAD.HI.U32 R0, R4, R0, RZ ;  /* 0x0000000004000227 */ /* 0x001fca00078e00ff */
[----:B-1----:R-:W-:Y:S01]  /*dec0*/  @P0 SHF.R.U32.HI R2, RZ, R3, R0 ;  /* 0x00000003ff020219 */ /* 0x002fe20000011600 */
        /* <DEDUP_REMOVED lines=31> */
[----:B------:R-:W4:Y:S04]  /*e0c0*/  LDL.LU R15, [R1+0x18] ;  /* 0x00001800010f7983 */ /* 0x000f280000300800 */
[----:B------:R-:W5:Y:S01]  /*e0d0*/  LDL.LU R13, [R1+0x1c] ;  /* 0x00001c00010d7983 */ /* 0x000f620000300800 */
[----:B------:R-:W0:Y:S01]  /*e0e0*/  S2R R7, SR_TID.X ;  /* 0x0000000000077919 */ /* 0x000e220000002100 */
[----:B------:R-:W1:Y:S01]  /*e0f0*/  S2R R10, SR_TID.X ;  /* 0x00000000000a7919 */ /* 0x000e620000002100 */
[----:B------:R-:W-:Y:S01]  /*e100*/  ULDC.64 UR6, c[0x0][0x208] ;  /* 0x0000820000067ab9 */ /* 0x000fe20000000a00 */
[----:B------:R-:W-:Y:S04]  /*e110*/  SHFL.IDX PT, R6, R4, 0x1, 0x181f ;  /* 0x00381f0004067f89 */ /* 0x000fe800000e0000 */
[----:B------:R-:W5:Y:S01]  /*e120*/  LDL.LU R8, [R1+0x20] ;  /* 0x0000200001087983 */ /* 0x000f620000300800 */
[----:B0-----:R-:W-:Y:S01]  /*e130*/  IMAD.SHL.U32 R12, R7, 0x8, RZ ;  /* 0x00000008070c7824 */ /* 0x001fe200078e00ff */
[----:B-1----:R-:W-:-:S04]  /*e140*/  LOP3.LUT R10, R10, 0x7f, RZ, 0xc0, !PT ;  /* 0x0000007f0a0a7812 */ /* 0x002fc800078ec0ff */
[----:B------:R-:W-:Y:S01]  /*e150*/  LOP3.LUT R12, R12, 0x38, RZ, 0xc0, !PT ;  /* 0x000000380c0c7812 */ /* 0x000fe200078ec0ff */
[----:B------:R-:W-:Y:S02]  /*e160*/  IMAD.SHL.U32 R11, R10, 0x8, RZ ;  /* 0x000000080a0b7824 */ /* 0x000fe400078e00ff */
[----:B------:R-:W-:-:S05]  /*e170*/  IMAD.SHL.U32 R10, R7, 0x8, RZ ;  /* 0x00000008070a7824 */ /* 0x000fca00078e00ff */
[----:B------:R-:W-:-:S04]  /*e180*/  LOP3.LUT R10, R10, 0x1f8, RZ, 0xc0, !PT ;  /* 0x000001f80a0a7812 */ /* 0x000fc800078ec0ff */
[----:B------:R-:W-:-:S04]  /*e190*/  LOP3.LUT R10, R10, 0x38, R7, 0x78, !PT ;  /* 0x000000380a0a7812 */ /* 0x000fc800078e7807 */
[----:B------:R-:W-:Y:S02]  /*e1a0*/  LOP3.LUT R10, R10, 0x200, R11, 0xf8, !PT ;  /* 0x000002000a0a7812 */ /* 0x000fe400078ef80b */
[-C--:B--2---:R-:W-:Y:S02]  /*e1b0*/  ISETP.GE.AND P5, PT, R3, R0.reuse, PT ;  /* 0x000000000300720c */ /* 0x084fe40003fa6270 */
[----:B------:R-:W0:Y:S01]  /*e1c0*/  SHFL.IDX PT, R3, R5, RZ, 0x181f ;  /* 0x00181fff05037589 */ /* 0x000e2200000e0000 */
[----:B---3--:R-:W-:-:S03]  /*e1d0*/  ISETP.GE.AND P4, PT, R2, R0, PT ;  /* 0x000000000200720c */ /* 0x008fc60003f86270 */
[----:B------:R-:W1:Y:S07]  /*e1e0*/  SHFL.IDX PT, R2, R4, RZ, 0x181f ;  /* 0x00181fff04027589 */ /* 0x000e6e00000e0000 */
        /* <DEDUP_REMOVED lines=19> */
[----:B------:R-:W-:Y:S04]  /*e320*/  SHFL.IDX PT, R6, R4, 0x2, 0x181f ;  /* 0x00581f0004067f89 */ /* 0x000fe800000e0000 */
[----:B------:R-:W2:Y:S04]  /*e330*/  LDL.LU R15, [R1+0x24] ;  /* 0x00002400010f7983 */ /* 0x000ea80000300800 */
[----:B0-----:R-:W0:Y:S02]  /*e340*/  SHFL.IDX PT, R2, R5, 0x2, 0x181f ;  /* 0x00581f0005027f89 */ /* 0x001e2400000e0000 */
[----:B------:R-:W-:-:S02]  /*e350*/  @!P4 LEA R9, R10, UR38, 0x1 ;  /* 0x000000260a09cc11 */ /* 0x000fc4000f8e08ff */
[----:B0-----:R-:W-:-:S05]  /*e360*/  @!P4 LEA R2, P6, R12, R2, 0x1 ;  /* 0x000000020c02c211 */ /* 0x001fca00078c08ff */
[----:B------:R-:W-:-:S05]  /*e370*/  @!P4 IMAD.X R3, RZ, RZ, R6, P6 ;  /* 0x000000ffff03c224 */ /* 0x000fca00030e0606 */
[----:B------:R-:W-:Y:S04]  /*e380*/  @!P4 LDGSTS.E.BYPASS.LTC128B.128 [R9+0x23400], desc[UR6][R2.64], !P3 ;  /* 0x234000000209cfae */ /* 0x000fe8000d901d46 */
[----:B------:R-:W-:Y:S04]  /*e390*/  @!P4 LDGSTS.E.BYPASS.LTC128B.128 [R9+0x27400], desc[UR6][R2.64+0x80], !P0 ;  /* 0x274000800209cfae */ /* 0x000fe8000c101d46 */
[----:B------:R-:W-:Y:S04]  /*e3a0*/  @!P4 LDGSTS.E.BYPASS.LTC128B.128 [R9+0x2b400], desc[UR6][R2.64+0x100], !P1 ;  /* 0x2b4001000209cfae */ /* 0x000fe8000c901d46 */
[----:B------:R0:W-:Y:S01]  /*e3b0*/  @!P4 LDGSTS.E.BYPASS.LTC128B.128 [R9+0x2f400], desc[UR6][R2.64+0x180], !P2 ;  /* 0x2f4001800209cfae */ /* 0x0001e2000d101d46 */
[----:B-----5:R-:W-:-:S03]  /*e3c0*/  ISETP.GE.AND P4, PT, R13, R0, PT ;  /* 0x000000000d00720c */ /* 0x020fc60003f86270 */
[----:B------:R-:W3:Y:S04]  /*e3d0*/  LDL.LU R13, [R1+0x28] ;  /* 0x00002800010d7983 */ /* 0x000ee80000300800 */
[----:B------:R-:W0:Y:S04]  /*e3e0*/  SHFL.IDX PT, R14, R5, 0x3, 0x181f ;  /* 0x00781f00050e7f89 */ /* 0x000e2800000e0000 */
[----:B------:R-:W1:Y:S02]  /*e3f0*/  SHFL.IDX PT, R6, R4, 0x3, 0x181f ;  /* 0x00781f0004067f89 */ /* 0x000e6400000e0000 */
[----:B------:R-:W-:-:S02]  /*e400*/  @!P4 LEA R7, R10, UR38, 0x1 ;  /* 0x000000260a07cc11 */ /* 0x000fc4000f8e08ff */
[----:B0-----:R-:W-:Y:S02]  /*e410*/  @!P4 LEA R2, P6, R12, R14, 0x1 ;  /* 0x0000000e0c02c211 */ /* 0x001fe400078c08ff */
[----:B------:R-:W0:Y:S03]  /*e420*/  SHFL.IDX PT, R14, R5, 0x4, 0x181f ;  /* 0x00981f00050e7f89 */ /* 0x000e2600000e0000 */
[----:B-1----:R-:W-:Y:S02]  /*e430*/  @!P4 IMAD.X R3, RZ, RZ, R6, P6 ;  /* 0x000000ffff03c224 */ /* 0x002fe400030e0606 */
[----:B------:R-:W1:Y:S04]  /*e440*/  SHFL.IDX PT, R6, R4, 0x4, 0x181f ;  /* 0x00981f0004067f89 */ /* 0x000e6800000e0000 */
[----:B------:R-:W-:Y:S04]  /*e450*/  @!P4 LDGSTS.E.BYPASS.LTC128B.128 [R7+0x23c00], desc[UR6][R2.64], !P3 ;  /* 0x23c000000207cfae */ /* 0x000fe8000d901d46 */
[----:B------:R-:W-:Y:S04]  /*e460*/  @!P4 LDGSTS.E.BYPASS.LTC128B.128 [R7+0x27c00], desc[UR6][R2.64+0x80], !P0 ;  /* 0x27c000800207cfae */ /* 0x000fe8000c101d46 */
[----:B------:R-:W-:Y:S04]  /*e470*/  @!P4 LDGSTS.E.BYPASS.LTC128B.128 [R7+0x2bc00], desc[UR6][R2.64+0x100], !P1 ;  /* 0x2bc001000207cfae */ /* 0x000fe8000c901d46 */
[----:B------:R4:W-:Y:S01]  /*e480*/  @!P4 LDGSTS.E.BYPASS.LTC128B.128 [R7+0x2fc00], desc[UR6][R2.64+0x180], !P2 ;  /* 0x2fc001800207cfae */ /* 0x0009e2000d101d46 */
[----:B------:R-:W-:-:S13]  /*e490*/  ISETP.GE.AND P4, PT, R8, R0, PT ;  /* 0x000000000800720c */ /* 0x000fda0003f86270 */
[----:B0-----:R-:W-:Y:S02]  /*e4a0*/  @!P4 LEA R8, P6, R12, R14, 0x1 ;  /* 0x0000000e0c08c211 */ /* 0x001fe400078c08ff */
[----:B------:R-:W0:Y:S03]  /*e4b0*/  SHFL.IDX PT, R14, R5, 0x5, 0x181f ;  /* 0x00b81f00050e7f89 */ /* 0x000e2600000e0000 */
[----:B-1----:R-:W-:Y:S01]  /*e4c0*/  @!P4 IMAD.X R21, RZ, RZ, R6, P6 ;  /* 0x000000ffff15c224 */ /* 0x002fe200030e0606 */
[----:B------:R-:W-:Y:S01]  /*e4d0*/  @!P4 LEA R9, R10, UR38, 0x1 ;  /* 0x000000260a09cc11 */ /* 0x000fe2000f8e08ff */
[----:B----4-:R-:W-:Y:S02]  /*e4e0*/  @!P4 IMAD.MOV.U32 R2, RZ, RZ, R8 ;  /* 0x000000ffff02c224 */ /* 0x010fe400078e0008 */
[----:B------:R-:W-:Y:S01]  /*e4f0*/  @!P4 IMAD.MOV.U32 R3, RZ, RZ, R21 ;  /* 0x000000ffff03c224 */ /* 0x000fe200078e0015 */
[----:B------:R-:W1:Y:S04]  /*e500*/  SHFL.IDX PT, R6, R4, 0x5, 0x181f ;  /* 0x00b81f0004067f89 */ /* 0x000e6800000e0000 */
[----:B------:R-:W-:Y:S04]  /*e510*/  @!P4 LDGSTS.E.BYPASS.LTC128B.128 [R9+0x24400], desc[UR6][R2.64], !P3 ;  /* 0x244000000209cfae */ /* 0x000fe8000d901d46 */
[----:B------:R-:W-:Y:S04]  /*e520*/  @!P4 LDGSTS.E.BYPASS.LTC128B.128 [R9+0x28400], desc[UR6][R2.64+0x80], !P0 ;  /* 0x284000800209cfae */ /* 0x000fe8000c101d46 */
[----:B------:R-:W-:Y:S04]  /*e530*/  @!P4 LDGSTS.E.BYPASS.LTC128B.128 [R9+0x2c400], desc[UR6][R2.64+0x100], !P1 ;  /* 0x2c4001000209cfae */ /* 0x000fe8000c901d46 */
[----:B------:R4:W-:Y:S01]  /*e540*/  @!P4 LDGSTS.E.BYPASS.LTC128B.128 [R9+0x30400], desc[UR6][R2.64+0x180], !P2 ;  /* 0x304001800209cfae */ /* 0x0009e2000d101d46 */
[----:B--2---:R-:W-:-:S13]  /*e550*/  ISETP.GE.AND P4, PT, R15, R0, PT ;  /* 0x000000000f00720c */ /* 0x004fda0003f86270 */
[----:B0-----:R-:W-:-:S05]  /*e560*/  @!P4 LEA R14, P6, R12, R14, 0x1 ;  /* 0x0000000e0c0ec211 */ /* 0x001fca00078c08ff */
[----:B-1----:R-:W-:Y:S02]  /*e570*/  @!P4 IMAD.X R21, RZ, RZ, R6, P6 ;  /* 0x000000ffff15c224 */ /* 0x002fe400030e0606 */
[----:B----4-:R-:W-:Y:S02]  /*e580*/  @!P4 IMAD.MOV.U32 R2, RZ, RZ, R14 ;  /* 0x000000ffff02c224 */ /* 0x010fe400078e000e */
        /* <DEDUP_REMOVED lines=8> */
[----:B---3--:R-:W-:-:S13]  /*e610*/  ISETP.GE.AND P4, PT, R13, R0, PT ;  /* 0x000000000d00720c */ /* 0x008fda0003f86270 */
[----:B0-----:R-:W-:-:S05]  /*e620*/  @!P4 LEA R14, P6, R12, R14, 0x1 ;  /* 0x0000000e0c0ec211 */ /* 0x001fca00078c08ff */
[----:B-1----:R-:W-:Y:S01]  /*e630*/  @!P4 IMAD.X R9, RZ, RZ, R6, P6 ;  /* 0x000000ffff09c224 */ /* 0x002fe200030e0606 */
[----:B------:R-:W-:Y:S01]  /*e640*/  @!P4 LEA R21, R10, UR38, 0x1 ;  /* 0x000000260a15cc11 */ /* 0x000fe2000f8e08ff */
[----:B--2---:R-:W-:Y:S02]  /*e650*/  @!P4 IMAD.MOV.U32 R2, RZ, RZ, R14 ;  /* 0x000000ffff02c224 */ /* 0x004fe400078e000e */
[----:B------:R-:W-:Y:S01]  /*e660*/  @!P4 IMAD.MOV.U32 R3, RZ, RZ, R9 ;  /* 0x000000ffff03c224 */ /* 0x000fe200078e0009 */
[----:B------:R0:W1:Y:S04]  /*e670*/  SHFL.IDX PT, R6, R4, 0x7, 0x181f ;  /* 0x00f81f0004067f89 */ /* 0x00006800000e0000 */
[----:B------:R0:W-:Y:S04]  /*e680*/  @!P4 LDGSTS.E.BYPASS.LTC128B.128 [R21+0x25400], desc[UR6][R2.64], !P3 ;  /* 0x254000000215cfae */ /* 0x0001e8000d901d46 */
[----:B------:R0:W-:Y:S04]  /*e690*/  @!P4 LDGSTS.E.BYPASS.LTC128B.128 [R21+0x29400], desc[UR6][R2.64+0x80], !P0 ;  /* 0x294000800215cfae */ /* 0x0001e8000c101d46 */
[----:B------:R0:W-:Y:S04]  /*e6a0*/  @!P4 LDGSTS.E.BYPASS.LTC128B.128 [R21+0x2d400], desc[UR6][R2.64+0x100], !P1 ;  /* 0x2d4001000215cfae */ /* 0x0001e8000c901d46 */
[----:B------:R0:W-:Y:S04]  /*e6b0*/  @!P4 LDGSTS.E.BYPASS.LTC128B.128 [R21+0x31400], desc[UR6][R2.64+0x180], !P2 ;  /* 0x314001800215cfae */ /* 0x0001e8000d101d46 */
[----:B------:R0:W2:Y:S02]  /*e6c0*/  SHFL.IDX PT, R14, R5, 0x7, 0x181f ;  /* 0x00f81f00050e7f89 */ /* 0x0000a400000e0000 */
.L_x_13426:
        /* <DEDUP_REMOVED lines=25> */
.L_x_13314:
[----:B------:R-:W-:Y:S05]  /*e860*/  BSYNC B0 ;  /* 0x0000000000007941 */ /* 0x000fea0003800000 */
.L_x_13313:
        /* <DEDUP_REMOVED lines=9> */
.L_x_13427:
        /* <DEDUP_REMOVED lines=9> */
.L_x_13428:
        /* <DEDUP_REMOVED lines=8> */
.L_x_13320:
[----:B------:R-:W-:Y:S05]  /*ea10*/  BSYNC B1 ;  /* 0x0000000000017941 */ /* 0x000fea0003800000 */
.L_x_13319:
        /* <DEDUP_REMOVED lines=11> */
.L_x_13321:
        /* <DEDUP_REMOVED lines=13> */
.L_x_13322:
        /* <DEDUP_REMOVED lines=13> */
.L_x_13323:
        /* <DEDUP_REMOVED lines=13> */
.L_x_13324:
        /* <DEDUP_REMOVED lines=8> */
.L_x_13317:
[----:B------:R-:W-:Y:S05]  /*edc0*/  BSYNC B0 ;  /* 0x0000000000007941 */ /* 0x000fea0003800000 */
.L_x_13316:
        /* <DEDUP_REMOVED lines=30> */
.L_x_13358:
        /* <DEDUP_REMOVED lines=28> */
.L_x_13328:
[----:B------:R-:W1:Y:S01]  /*f170*/  S2R R2, SR_TID.X ;  /* 0x0000000000027919 */ /* 0x000e620000002100 */
[----:B------:R-:W-:Y:S01]  /*f180*/  BSSY B2, `(.L_x_13329) ;  /* 0x0000006000027945 */ /* 0x000fe20003800000 */
[----:B-1----:R-:W-:Y:S02]  /*f190*/  LOP3.LUT R3, R2, 0x7f, RZ, 0xc0, !PT ;  /* 0x0000007f02037812 */ /* 0x002fe400078ec0ff */
[----:B------:R-:W-:Y:S02]  /*f1a0*/  SHF.L.U32 R2, R0, 0x1f, RZ ;  /* 0x0000001f00027819 */ /* 0x000fe400000006ff */
[----:B------:R-:W-:Y:S02]  /*f1b0*/  ISETP.NE.AND P2, PT, R3, RZ, PT ;  /* 0x000000ff0300720c */ /* 0x000fe40003f45270 */
[----:B------:R-:W1:Y:S02]  /*f1c0*/  SYNCS.PHASECHK.TRANS64.TRYWAIT P0, [UR38+0x32448], R2 ;  /* 0x03244802ff0075a7 */ /* 0x000e640008000166 */
[----:B-1----:R-:W-:Y:S09]  /*f1d0*/  @!P0 BRA `(.L_x_13330) ;  /* 0x0000003800388947 */ /* 0x002ff20003800000 */
.L_x_13429:
[----:B------:R-:W-:Y:S05]  /*f1e0*/  BSYNC B2 ;  /* 0x0000000000027941 */ /* 0x000fea0003800000 */
.L_x_13329:
[----:B------:R-:W-:Y:S04]  /*f1f0*/  BSSY B2, `(.L_x_13331) ;  /* 0x0000007000027945 */ /* 0x000fe80003800000 */
[----:B------:R-:W-:Y:S05]  /*f200*/  @P2 BRA `(.L_x_13332) ;  /* 0x0000000000142947 */ /* 0x000fea0003800000 */
[----:B------:R-:W-:Y:S01]  /*f210*/  ISETP.NE.AND P0, PT, R10, RZ, PT ;  /* 0x000000ff0a00720c */ /* 0x000fe20003f05270 */
[----:B-1----:R-:W-:-:S04]  /*f220*/  IMAD.MOV.U32 R3, RZ, RZ, 0x3000 ;  /* 0x00003000ff037424 */ /* 0x002fc800078e00ff */
[----:B------:R3:W-:Y:S08]  /*f230*/  SYNCS.ARRIVE.TRANS64 RZ, [UR38+0x32438], R3 ;  /* 0x03243803ffff79a7 */ /* 0x0007f00008000026 */
[----:B---3--:R-:W-:Y:S05]  /*f240*/  @!P0 BRA `(.L_x_13332) ;  /* 0x0000000000048947 */ /* 0x008fea0003800000 */
[----:B------:R-:W-:Y:S01]  /*f250*/  BPT.TRAP 0x1 ;  /* 0x000000040000795c */ /* 0x000fe20000300000 */
.L_x_13332:
[----:B------:R-:W-:Y:S05]  /*f260*/  BSYNC B2 ;  /* 0x0000000000027941 */ /* 0x000fea0003800000 */
.L_x_13331:
        /* <DEDUP_REMOVED lines=11> */
.L_x_13333:
        /* <DEDUP_REMOVED lines=10> */
.L_x_13430:
[----:B------:R-:W-:Y:S05]  /*f3c0*/  BSYNC B2 ;  /* 0x0000000000027941 */ /* 0x000fea0003800000 */
.L_x_13334:
        /* <DEDUP_REMOVED lines=9> */
.L_x_13337:
[----:B------:R-:W-:Y:S05]  /*f460*/  BSYNC B2 ;  /* 0x0000000000027941 */ /* 0x000fea0003800000 */
.L_x_13336:
        /* <DEDUP_REMOVED lines=9> */
.L_x_13338:
        /* <DEDUP_REMOVED lines=13> */
.L_x_13339:
        /* <DEDUP_REMOVED lines=13> */
.L_x_13340:
        /* <DEDUP_REMOVED lines=13> */
.L_x_13341:
        /* <DEDUP_REMOVED lines=8> */
.L_x_13327:
[----:B------:R-:W-:Y:S05]  /*f7f0*/  BSYNC B1 ;  /* 0x0000000000017941 */ /* 0x000fea0003800000 */
.L_x_13326:
        /* <DEDUP_REMOVED lines=26> */
.L_x_13344:
[----:B------:R-:W1:Y:S01]  /*f9a0*/  S2R R2, SR_TID.X ;  /* 0x0000000000027919 */ /* 0x000e620000002100 */
[----:B------:R-:W-:Y:S01]  /*f9b0*/  BSSY B2, `(.L_x_13345) ;  /* 0x0000006000027945 */ /* 0x000fe20003800000 */
[----:B-1----:R-:W-:Y:S02]  /*f9c0*/  LOP3.LUT R3, R2, 0x7f, RZ, 0xc0, !PT ;  /* 0x0000007f02037812 */ /* 0x002fe400078ec0ff */
[----:B------:R-:W-:Y:S02]  /*f9d0*/  SHF.L.U32 R2, R0, 0x1f, RZ ;  /* 0x0000001f00027819 */ /* 0x000fe400000006ff */
[----:B------:R-:W-:Y:S02]  /*f9e0*/  ISETP.NE.AND P2, PT, R3, RZ, PT ;  /* 0x000000ff0300720c */ /* 0x000fe40003f45270 */
[----:B------:R-:W1:Y:S02]  /*f9f0*/  SYNCS.PHASECHK.TRANS64.TRYWAIT P0, [UR38+0x32440], R2 ;  /* 0x03244002ff0075a7 */ /* 0x000e640008000166 */
[----:B-1----:R-:W-:Y:S09]  /*fa00*/  @!P0 BRA `(.L_x_13346) ;  /* 0x00000030005c8947 */ /* 0x002ff20003800000 */
.L_x_13431:
[----:B------:R-:W-:Y:S05]  /*fa10*/  BSYNC B2 ;  /* 0x0000000000027941 */ /* 0x000fea0003800000 */
.L_x_13345:
[----:B------:R-:W-:Y:S04]  /*fa20*/  BSSY B2, `(.L_x_13347) ;  /* 0x0000007000027945 */ /* 0x000fe80003800000 */
[----:B------:R-:W-:Y:S05]  /*fa30*/  @P2 BRA `(.L_x_13348) ;  /* 0x0000000000142947 */ /* 0x000fea0003800000 */
[----:B------:R-:W-:Y:S01]  /*fa40*/  ISETP.NE.AND P0, PT, R10, RZ, PT ;  /* 0x000000ff0a00720c */ /* 0x000fe20003f05270 */
[----:B-1----:R-:W-:-:S04]  /*fa50*/  IMAD.MOV.U32 R3, RZ, RZ, 0x3000 ;  /* 0x00003000ff037424 */ /* 0x002fc800078e00ff */
[----:B------:R3:W-:Y:S08]  /*fa60*/  SYNCS.ARRIVE.TRANS64 RZ, [UR38+0x32430], R3 ;  /* 0x03243003ffff79a7 */ /* 0x0007f00008000026 */
[----:B---3--:R-:W-:Y:S05]  /*fa70*/  @!P0 BRA `(.L_x_13348) ;  /* 0x0000000000048947 */ /* 0x008fea0003800000 */
[----:B------:R-:W-:Y:S01]  /*fa80*/  BPT.TRAP 0x1 ;  /* 0x000000040000795c */ /* 0x000fe20000300000 */
.L_x_13348:
[----:B------:R-:W-:Y:S05]  /*fa90*/  BSYNC B2 ;  /* 0x0000000000027941 */ /* 0x000fea0003800000 */
.L_x_13347:
        /* <DEDUP_REMOVED lines=11> */
.L_x_13349:
        /* <DEDUP_REMOVED lines=11> */
.L_x_13432:
[----:B------:R-:W-:Y:S05]  /*fc00*/  BSYNC B2 ;  /* 0x0000000000027941 */ /* 0x000fea0003800000 */
.L_x_13350:
        /* <DEDUP_REMOVED lines=9> */
.L_x_13353:
[----:B------:R-:W-:Y:S05]  /*fca0*/  BSYNC B2 ;  /* 0x0000000000027941 */ /* 0x000fea0003800000 */
.L_x_13352:
        /* <DEDUP_REMOVED lines=9> */
.L_x_13354:
        /* <DEDUP_REMOVED lines=13> */
.L_x_13355:
        /* <DEDUP_REMOVED lines=13> */
.L_x_13356:
        /* <DEDUP_REMOVED lines=13> */
.L_x_13357:
        /* <DEDUP_REMOVED lines=8> */
.L_x_13343:
[----:B------:R-:W-:Y:S05]  /*10030*/  BSYNC B1 ;  /* 0x0000000000017941 */ /* 0x000fea0003800000 */
.L_x_13342:
[----:B------:R-:W-:Y:S01]  /*10040*/  VIADD R7, R7, 0xfffffffe ;  /* 0xfffffffe07077836 */ /* 0x000fe20000000000 */
[----:B------:R-:W-:Y:S06]  /*10050*/  @P1 BRA `(.L_x_13358) ;  /* 0xffffffec00d41947 */ /* 0x000fec000383ffff */
[----:B------:R-:W-:Y:S05]  /*10060*/  BSYNC B0 ;  /* 0x0000000000007941 */ /* 0x000fea0003800000 */
.L_x_13325:
        /* <DEDUP_REMOVED lines=26> */
.L_x_13361:
[----:B------:R-:W1:Y:S01]  /*10210*/  S2R R2, SR_TID.X ;  /* 0x0000000000027919 */ /* 0x000e620000002100 */
[----:B------:R-:W-:Y:S01]  /*10220*/  BSSY B1, `(.L_x_13362) ;  /* 0x0000006000017945 */ /* 0x000fe20003800000 */
[----:B-1----:R-:W-:Y:S02]  /*10230*/  LOP3.LUT R3, R2, 0x7f, RZ, 0xc0, !PT ;  /* 0x0000007f02037812 */ /* 0x002fe400078ec0ff */
[----:B------:R-:W-:Y:S02]  /*10240*/  SHF.L.U32 R2, R0, 0x1f, RZ ;  /* 0x0000001f00027819 */ /* 0x000fe400000006ff */
[----:B------:R-:W-:Y:S02]  /*10250*/  ISETP.NE.AND P1, PT, R3, RZ, PT ;  /* 0x000000ff0300720c */ /* 0x000fe40003f25270 */
[----:B------:R-:W1:Y:S02]  /*10260*/  SYNCS.PHASECHK.TRANS64.TRYWAIT P0, [UR38+0x32448], R2 ;  /* 0x03244802ff0075a7 */ /* 0x000e640008000166 */
[----:B-1----:R-:W-:Y:S09]  /*10270*/  @!P0 BRA `(.L_x_13363) ;  /* 0x0000002800708947 */ /* 0x002ff20003800000 */
.L_x_13433:
[----:B------:R-:W-:Y:S05]  /*10280*/  BSYNC B1 ;  /* 0x0000000000017941 */ /* 0x000fea0003800000 */
.L_x_13362:
[----:B------:R-:W-:Y:S04]  /*10290*/  BSSY B1, `(.L_x_13364) ;  /* 0x0000007000017945 */ /* 0x000fe80003800000 */
[----:B------:R-:W-:Y:S05]  /*102a0*/  @P1 BRA `(.L_x_13365) ;  /* 0x0000000000141947 */ /* 0x000fea0003800000 */
[----:B------:R-:W-:Y:S01]  /*102b0*/  ISETP.NE.AND P0, PT, R10, RZ, PT ;  /* 0x000000ff0a00720c */ /* 0x000fe20003f05270 */
[----:B-1----:R-:W-:-:S04]  /*102c0*/  IMAD.MOV.U32 R3, RZ, RZ, 0x3000 ;  /* 0x00003000ff037424 */ /* 0x002fc800078e00ff */
[----:B------:R3:W-:Y:S08]  /*102d0*/  SYNCS.ARRIVE.TRANS64 RZ, [UR38+0x32438], R3 ;  /* 0x03243803ffff79a7 */ /* 0x0007f00008000026 */
[----:B---3--:R-:W-:Y:S05]  /*102e0*/  @!P0 BRA `(.L_x_13365) ;  /* 0x0000000000048947 */ /* 0x008fea0003800000 */
[----:B------:R-:W-:Y:S01]  /*102f0*/  BPT.TRAP 0x1 ;  /* 0x000000040000795c */ /* 0x000fe20000300000 */
.L_x_13365:
[----:B------:R-:W-:Y:S05]  /*10300*/  BSYNC B1 ;  /* 0x0000000000017941 */ /* 0x000fea0003800000 */
.L_x_13364:
        /* <DEDUP_REMOVED lines=11> */
.L_x_13366:
        /* <DEDUP_REMOVED lines=11> */
.L_x_13434:
[----:B------:R-:W-:Y:S05]  /*10470*/  BSYNC B1 ;  /* 0x0000000000017941 */ /* 0x000fea0003800000 */
.L_x_13367:
        /* <DEDUP_REMOVED lines=9> */
.L_x_13370:
[----:B------:R-:W-:Y:S05]  /*10510*/  BSYNC B1 ;  /* 0x0000000000017941 */ /* 0x000fea0003800000 */
.L_x_13369:
        /* <DEDUP_REMOVED lines=9> */
.L_x_13371:
        /* <DEDUP_REMOVED lines=13> */
.L_x_13372:
        /* <DEDUP_REMOVED lines=13> */
.L_x_13373:
        /* <DEDUP_REMOVED lines=13> */
.L_x_13374:
        /* <DEDUP_REMOVED lines=8> */
.L_x_13360:
[----:B------:R-:W-:Y:S05]  /*108a0*/  BSYNC B0 ;  /* 0x0000000000007941 */ /* 0x000fea0003800000 */
.L_x_13359:
[----:B------:R-:W-:Y:S01]  /*108b0*/  LOP3.LUT R0, R0, 0x1, RZ, 0x3c, !PT ;  /* 0x0000000100007812 */ /* 0x000fe200078e3cff */
[----:B------:R-:W-:Y:S02]  /*108c0*/  IMAD.MOV.U32 R6, RZ, RZ, RZ ;  /* 0x000000ffff067224 */ /* 0x000fe400078e00ff */
[----:B------:R-:W-:-:S07]  /*108d0*/  IMAD.MOV.U32 R8, RZ, RZ, RZ ;  /* 0x000000ffff087224 */ /* 0x000fce00078e00ff */
.L_x_13298:
[----:B------:R-:W1:Y:S01]  /*108e0*/  S2R R3, SR_CgaCtaId ;  /* 0x0000000000037919 */ /* 0x000e620000008800 */
[----:B------:R-:W-:-:S04]  /*108f0*/  MOV R2, 0x400 ;  /* 0x0000040000027802 */ /* 0x000fc80000000f00 */
[----:B-1----:R-:W-:Y:S02]  /*10900*/  LEA R2, R3, R2, 0x18 ;  /* 0x0000000203027211 */ /* 0x002fe400078ec0ff */
[----:B------:R-:W-:-:S04]  /*10910*/  SHF.L.U32 R3, R8, 0x1f, RZ ;  /* 0x0000001f08037819 */ /* 0x000fc800000006ff */
[----:B------:R-:W1:Y:S02]  /*10920*/  SYNCS.PHASECHK.TRANS64.TRYWAIT P0, [R2+URZ+0x32420], R3 ;  /* 0x03242003020075a7 */ /* 0x000e64000800017f */
[----:B-1----:R-:W-:Y:S05]  /*10930*/  @!P0 BRA `(.L_x_13375) ;  /* 0x0000002000f08947 */ /* 0x002fea0003800000 */
.L_x_13435:
[----:B------:R-:W-:-:S03]  /*10940*/  UMOV UR4, 0xffffffff ;  /* 0xffffffff00047882 */ /* 0x000fc60000000000 */
[----:B------:R-:W-:Y:S05]  /*10950*/  BRA.DIV UR4, `(.L_x_13376) ;  /* 0x0000002204fc7947 */ /* 0x000fea000b800000 */
[----:B-1----:R-:W1:Y:S02]  /*10960*/  S2R R3, SR_TID.X ;  /* 0x0000000000037919 */ /* 0x002e640000002100 */
[----:B-1----:R-:W-:-:S04]  /*10970*/  SHF.R.U32.HI R3, RZ, 0x5, R3 ;  /* 0x00000005ff037819 */ /* 0x002fc80000011603 */
[----:B------:R-:W-:-:S05]  /*10980*/  LOP3.LUT R3, R3, 0x3, RZ, 0xc0, !PT ;  /* 0x0000000303037812 */ /* 0x000fca00078ec0ff */
[----:B--2---:R1:W2:Y:S02]  /*10990*/  SHFL.IDX PT, R14, R3, RZ, 0x1f ;  /* 0x00001fff030e7589 */ /* 0x0042a400000e0000 */
.L_x_13438:
[----:B--2---:R-:W-:-:S13]  /*109a0*/  ISETP.NE.AND P0, PT, R14, RZ, PT ;  /* 0x000000ff0e00720c */ /* 0x004fda0003f05270 */
[----:B------:R-:W-:Y:S05]  /*109b0*/  @P0 BRA `(.L_x_13259) ;  /* 0x0000000000880947 */ /* 0x000fea0003800000 */
[----:B------:R-:W-:-:S03]  /*109c0*/  UMOV UR4, 0xffffffff ;  /* 0xffffffff00047882 */ /* 0x000fc60000000000 */
[----:B------:R-:W-:Y:S05]  /*109d0*/  BRA.DIV UR4, `(.L_x_13377) ;  /* 0x0000002604107947 */ /* 0x000fea000b800000 */
[----:B------:R-:W-:-:S13]  /*109e0*/  ELECT P6, URZ, PT ;  /* 0x00000000003f782f */ /* 0x000fda00038c0000 */
.L_x_13441:
[----:B------:R-:W-:Y:S05]  /*109f0*/  @!P6 BRA `(.L_x_13259) ;  /* 0x000000000078e947 */ /* 0x000fea0003800000 */
[----:B-1----:R-:W2:Y:S02]  /*10a00*/  LDL.LU R3, [R1+0x3c] ;  /* 0x00003c0001037983 */ /* 0x002ea40000300800 */
[----:B--2---:R-:W-:-:S04]  /*10a10*/  LOP3.LUT R3, R3, 0x2, RZ, 0xfc, !PT ;  /* 0x0000000203037812 */ /* 0x004fc800078efcff */
[----:B------:R-:W-:-:S13]  /*10a20*/  ISETP.NE.AND P2, PT, R3, 0x3, PT ;  /* 0x000000030300780c */ /* 0x000fda0003f45270 */
[----:B------:R-:W-:Y:S05]  /*10a30*/  @!P2 BRA `(.L_x_13378) ;  /* 0x000000000004a947 */ /* 0x000fea0003800000 */
[----:B------:R-:W-:Y:S01]  /*10a40*/  BPT.TRAP 0x1 ;  /* 0x000000040000795c */ /* 0x000fe20000300000 */
.L_x_13378:
        /* <DEDUP_REMOVED lines=12> */
.L_x_13442:
[----:B------:R-:W2:Y:S02]  /*10b10*/  SYNCS.PHASECHK.TRANS64.TRYWAIT P0, [R5+URZ], R0 ;  /* 0x00000000050075a7 */ /* 0x000ea4000800017f */
[----:B--2---:R-:W-:Y:S05]  /*10b20*/  @!P0 BRA `(.L_x_13380) ;  /* 0x0000002000f08947 */ /* 0x004fea0003800000 */
.L_x_13443:
[----:B------:R-:W-:Y:S05]  /*10b30*/  @!P2 BRA `(.L_x_13381) ;  /* 0x000000000004a947 */ /* 0x000fea0003800000 */
[----:B------:R-:W-:Y:S01]  /*10b40*/  BPT.TRAP 0x1 ;  /* 0x000000040000795c */ /* 0x000fe20000300000 */
.L_x_13381:
[----:B------:R-:W-:-:S04]  /*10b50*/  VIADD R2, R2, 0x32460 ;  /* 0x0003246002027836 */ /* 0x000fc80000000000 */
[----:B--2---:R-:W-:-:S04]  /*10b60*/  IMAD R5, R6, 0x8, R2 ;  /* 0x0000000806057824 */ /* 0x004fc800078e0202 */
[----:B------:R-:W2:Y:S02]  /*10b70*/  SYNCS.PHASECHK.TRANS64.TRYWAIT P0, [R5+URZ], R4 ;  /* 0x00000004050075a7 */ /* 0x000ea4000800017f */
[----:B--2---:R-:W-:Y:S05]  /*10b80*/  @!P0 BRA `(.L_x_13382) ;  /* 0x0000002000ec8947 */ /* 0x004fea0003800000 */
.L_x_13444:
[----:B------:R-:W-:-:S07]  /*10b90*/  IMAD R3, R3, 0x8, R2 ;  /* 0x0000000803037824 */ /* 0x000fce00078e0202 */
.L_x_13383:
[----:B---3--:R3:W4:Y:S02]  /*10ba0*/  SYNCS.PHASECHK.TRANS64.TRYWAIT P0, [R3+URZ], R0 ;  /* 0x00000000030075a7 */ /* 0x008724000800017f */
[----:B----4-:R-:W-:Y:S05]  /*10bb0*/  @!P0 NANOSLEEP.SYNCS 0x989680 ;  /* 0x009896800000895d */ /* 0x010fea0003900000 */
[----:B------:R-:W4:Y:S02]  /*10bc0*/  @!P0 SYNCS.PHASECHK.TRANS64 P0, [R3+URZ], R0 ;  /* 0x00000000030085a7 */ /* 0x000f24000800007f */
[----:B----4-:R-:W-:Y:S05]  /*10bd0*/  @!P0 BRA `(.L_x_13383) ;  /* 0xfffffffc00f08947 */ /* 0x010fea000383ffff */
.L_x_13259:
[----:B------:R-:W-:Y:S05]  /*10be0*/  BSYNC B6 ;  /* 0x0000000000067941 */ /* 0x000fea0003800000 */
.L_x_13256:
[----:B------:R-:W-:Y:S05]  /*10bf0*/  EXIT ;  /* 0x000000000000794d */ /* 0x000fea0003800000 */
.L_x_13263:
[----:B------:R-:W-:-:S13]  /*10c00*/  R2UR UR4, R22 ;  /* 0x00000000160472ca */ /* 0x000fda00000e0000 */
[----:B0-----:R-:W-:-:S04]  /*10c10*/  IMAD.U32 R3, RZ, RZ, UR4 ;  /* 0x00000004ff037e24 */ /* 0x001fc8000f8e00ff */
[----:B------:R0:W1:Y:S03]  /*10c20*/  SYNCS.PHASECHK.TRANS64.TRYWAIT P0, [R3+URZ+0x32400], R2 ;  /* 0x03240002030075a7 */ /* 0x000066000800017f */
[----:B-1----:R-:W-:Y:S05]  /*10c30*/  @!P0 NANOSLEEP.SYNCS 0x989680 ;  /* 0x009896800000895d */ /* 0x002fea0003900000 */
[----:B------:R-:W1:Y:S02]  /*10c40*/  @!P0 SYNCS.PHASECHK.TRANS64 P0, [R3+URZ+0x32400], R2 ;  /* 0x03240002030085a7 */ /* 0x000e64000800007f */
[----:B-1----:R-:W-:Y:S05]  /*10c50*/  @!P0 BRA `(.L_x_13263) ;  /* 0xfffffffc00e88947 */ /* 0x002fea000383ffff */
[----:B------:R-:W-:Y:S05]  /*10c60*/  BRA `(.L_x_13384) ;  /* 0xffffff0800b07947 */ /* 0x000fea000383ffff */
.L_x_13267:
[----:B------:R-:W-:-:S13]  /*10c70*/  R2UR UR4, R22 ;  /* 0x00000000160472ca */ /* 0x000fda00000e0000 */
[----:B0-----:R-:W-:-:S04]  /*10c80*/  IMAD.U32 R3, RZ, RZ, UR4 ;  /* 0x00000004ff037e24 */ /* 0x001fc8000f8e00ff */
[----:B------:R0:W2:Y:S03]  /*10c90*/  SYNCS.PHASECHK.TRANS64.TRYWAIT P1, [R3+URZ+0x32430], R2 ;  /* 0x03243002030075a7 */ /* 0x0000a6000802017f */
[----:B--2---:R-:W-:Y:S05]  /*10ca0*/  @!P1 NANOSLEEP.SYNCS 0x989680 ;  /* 0x009896800000995d */ /* 0x004fea0003900000 */
[----:B------:R-:W2:Y:S02]  /*10cb0*/  @!P1 SYNCS.PHASECHK.TRANS64 P1, [R3+URZ+0x32430], R2 ;  /* 0x03243002030095a7 */ /* 0x000ea4000802007f */
[----:B--2---:R-:W-:Y:S05]  /*10cc0*/  @!P1 BRA `(.L_x_13267) ;  /* 0xfffffffc00e89947 */ /* 0x004fea000383ffff */
[----:B------:R-:W-:Y:S05]  /*10cd0*/  BRA `(.L_x_13266) ;  /* 0xffffff0800d07947 */ /* 0x000fea000383ffff */
.L_x_13268:
[----:B------:R-:W-:-:S13]  /*10ce0*/  R2UR UR4, R22 ;  /* 0x00000000160472ca */ /* 0x000fda00000e0000 */
[----:B0-----:R-:W-:-:S04]  /*10cf0*/  IMAD.U32 R3, RZ, RZ, UR4 ;  /* 0x00000004ff037e24 */ /* 0x001fc8000f8e00ff */
[----:B------:R0:W2:Y:S03]  /*10d00*/  SYNCS.PHASECHK.TRANS64.TRYWAIT P1, [R3+URZ+0x32410], R2 ;  /* 0x03241002030075a7 */ /* 0x0000a6000802017f */
[----:B--2---:R-:W-:Y:S05]  /*10d10*/  @!P1 NANOSLEEP.SYNCS 0x989680 ;  /* 0x009896800000995d */ /* 0x004fea0003900000 */
[----:B------:R-:W2:Y:S02]  /*10d20*/  @!P1 SYNCS.PHASECHK.TRANS64 P1, [R3+URZ+0x32410], R2 ;  /* 0x03241002030095a7 */ /* 0x000ea4000802007f */
[----:B--2---:R-:W-:Y:S05]  /*10d30*/  @!P1 BRA `(.L_x_13268) ;  /* 0xfffffffc00e89947 */ /* 0x004fea000383ffff */
[----:B------:R-:W-:Y:S05]  /*10d40*/  BRA `(.L_x_13385) ;  /* 0xffffff0c00787947 */ /* 0x000fea000383ffff */
.L_x_13272:
[----:B------:R-:W-:-:S13]  /*10d50*/  R2UR UR4, R22 ;  /* 0x00000000160472ca */ /* 0x000fda00000e0000 */
[----:B0-----:R-:W-:-:S04]  /*10d60*/  IMAD.U32 R3, RZ, RZ, UR4 ;  /* 0x00000004ff037e24 */ /* 0x001fc8000f8e00ff */
[----:B------:R0:W3:Y:S03]  /*10d70*/  SYNCS.PHASECHK.TRANS64.TRYWAIT P1, [R3+URZ+0x32450], R2 ;  /* 0x03245002030075a7 */ /* 0x0000e6000802017f */
[----:B---3--:R-:W-:Y:S05]  /*10d80*/  @!P1 NANOSLEEP.SYNCS 0x989680 ;  /* 0x009896800000995d */ /* 0x008fea0003900000 */
[----:B------:R-:W3:Y:S02]  /*10d90*/  @!P1 SYNCS.PHASECHK.TRANS64 P1, [R3+URZ+0x32450], R2 ;  /* 0x03245002030095a7 */ /* 0x000ee4000802007f */
[----:B---3--:R-:W-:Y:S05]  /*10da0*/  @!P1 BRA `(.L_x_13272) ;  /* 0xfffffffc00e89947 */ /* 0x008fea000383ffff */
[----:B------:R-:W-:Y:S05]  /*10db0*/  BRA `(.L_x_13271) ;  /* 0xffffff0c00847947 */ /* 0x000fea000383ffff */
.L_x_13277:
[----:B--2---:R-:W-:-:S04]  /*10dc0*/  IMAD.U32 R152, RZ, RZ, UR5 ;  /* 0x00000005ff987e24 */ /* 0x004fc8000f8e00ff */
[----:B------:R2:W3:Y:S03]  /*10dd0*/  SYNCS.PHASECHK.TRANS64.TRYWAIT P3, [R152+URZ+0x32430], R201 ;  /* 0x032430c9980075a7 */ /* 0x0004e6000806017f */
[----:B---3--:R-:W-:Y:S05]  /*10de0*/  @!P3 NANOSLEEP.SYNCS 0x989680 ;  /* 0x009896800000b95d */ /* 0x008fea0003900000 */
[----:B------:R-:W3:Y:S02]  /*10df0*/  @!P3 SYNCS.PHASECHK.TRANS64 P3, [R152+URZ+0x32430], R201 ;  /* 0x032430c99800b5a7 */ /* 0x000ee4000806007f */
[----:B---3--:R-:W-:Y:S05]  /*10e00*/  @!P3 BRA `(.L_x_13277) ;  /* 0xfffffffc00ecb947 */ /* 0x008fea000383ffff */
[----:B------:R-:W-:Y:S05]  /*10e10*/  BRA `(.L_x_13276) ;  /* 0xffffff3400107947 */ /* 0x000fea000383ffff */
.L_x_13281:
[----:B--2---:R-:W-:-:S04]  /*10e20*/  IMAD.U32 R202, RZ, RZ, UR5 ;  /* 0x00000005ffca7e24 */ /* 0x004fc8000f8e00ff */
[----:B------:R2:W3:Y:S03]  /*10e30*/  SYNCS.PHASECHK.TRANS64.TRYWAIT P3, [R202+URZ+0x32450], R201 ;  /* 0x032450c9ca0075a7 */ /* 0x0004e6000806017f */
[----:B---3--:R-:W-:Y:S05]  /*10e40*/  @!P3 NANOSLEEP.SYNCS 0x989680 ;  /* 0x009896800000b95d */ /* 0x008fea0003900000 */
[----:B------:R-:W3:Y:S02]  /*10e50*/  @!P3 SYNCS.PHASECHK.TRANS64 P3, [R202+URZ+0x32450], R201 ;  /* 0x032450c9ca00b5a7 */ /* 0x000ee4000806007f */
[----:B---3--:R-:W-:Y:S05]  /*10e60*/  @!P3 BRA `(.L_x_13281) ;  /* 0xfffffffc00ecb947 */ /* 0x008fea000383ffff */
[----:B------:R-:W-:Y:S05]  /*10e70*/  BRA `(.L_x_13280) ;  /* 0xffffff3400dc7947 */ /* 0x000fea000383ffff */
.L_x_13287:
[----:B---3--:R-:W-:-:S04]  /*10e80*/  IMAD.U32 R152, RZ, RZ, UR6 ;  /* 0x00000006ff987e24 */ /* 0x008fc8000f8e00ff */
[----:B------:R3:W4:Y:S03]  /*10e90*/  SYNCS.PHASECHK.TRANS64.TRYWAIT P1, [R152+URZ+0x32430], R23 ;  /* 0x03243017980075a7 */ /* 0x000726000802017f */
[----:B----4-:R-:W-:Y:S05]  /*10ea0*/  @!P1 NANOSLEEP.SYNCS 0x989680 ;  /* 0x009896800000995d */ /* 0x010fea0003900000 */
[----:B------:R-:W4:Y:S02]  /*10eb0*/  @!P1 SYNCS.PHASECHK.TRANS64 P1, [R152+URZ+0x32430], R23 ;  /* 0x03243017980095a7 */ /* 0x000f24000802007f */
[----:B----4-:R-:W-:Y:S05]  /*10ec0*/  @!P1 BRA `(.L_x_13287) ;  /* 0xfffffffc00ec9947 */ /* 0x010fea000383ffff */
[----:B------:R-:W-:Y:S05]  /*10ed0*/  BRA `(.L_x_13286) ;  /* 0xffffff60000c7947 */ /* 0x000fea000383ffff */
.L_x_13291:
[----:B-1----:R-:W-:-:S04]  /*10ee0*/  IMAD.U32 R204, RZ, RZ, UR6 ;  /* 0x00000006ffcc7e24 */ /* 0x002fc8000f8e00ff */
[----:B------:R1:W3:Y:S03]  /*10ef0*/  SYNCS.PHASECHK.TRANS64.TRYWAIT P1, [R204+URZ+0x32450], R23 ;  /* 0x03245017cc0075a7 */ /* 0x0002e6000802017f */
[----:B---3--:R-:W-:Y:S05]  /*10f00*/  @!P1 NANOSLEEP.SYNCS 0x989680 ;  /* 0x009896800000995d */ /* 0x008fea0003900000 */
[----:B------:R-:W3:Y:S02]  /*10f10*/  @!P1 SYNCS.PHASECHK.TRANS64 P1, [R204+URZ+0x32450], R23 ;  /* 0x03245017cc0095a7 */ /* 0x000ee4000802007f */
[----:B---3--:R-:W-:Y:S05]  /*10f20*/  @!P1 BRA `(.L_x_13291) ;  /* 0xfffffffc00ec9947 */ /* 0x008fea000383ffff */
[----:B------:R-:W-:Y:S05]  /*10f30*/  BRA `(.L_x_13290) ;  /* 0xffffff60008c7947 */ /* 0x000fea000383ffff */
.L_x_13303:
[----:B------:R-:W-:Y:S02]  /*10f40*/  IMAD.MOV.U32 R13, RZ, RZ, R6 ;  /* 0x000000ffff0d7224 */ /* 0x000fe400078e0006 */
[----:B------:R-:W-:Y:S02]  /*10f50*/  IMAD.MOV.U32 R12, RZ, RZ, RZ ;  /* 0x000000ffff0c7224 */ /* 0x000fe400078e00ff */
[----:B------:R-:W-:Y:S02]  /*10f60*/  IMAD.MOV.U32 R11, RZ, RZ, 0x1f ;  /* 0x0000001fff0b7424 */ /* 0x000fe400078e00ff */
[----:B------:R-:W-:-:S07]  /*10f70*/  IMAD.MOV.U32 R15, RZ, RZ, -0x1 ;  /* 0xffffffffff0f7424 */ /* 0x000fce00078e00ff */
[----:B------:R-:W-:Y:S05]  /*10f80*/  WARPSYNC.COLLECTIVE R15, `(.L_x_13386) ;  /* 0x000000000f087348 */ /* 0x000fea0003c00000 */
[----:B------:R0:W1:Y:S02]  /*10f90*/  SHFL.IDX P6, R14, R13, R12, R11 ;  /* 0x0000000c0d0e7389 */ /* 0x00006400000c000b */
[----:B01----:R-:W-:Y:S01]  /*10fa0*/  ENDCOLLECTIVE ;  /* 0x000000000000791b */ /* 0x003fe20003800000 */
.L_x_13386:
[----:B------:R-:W-:Y:S05]  /*10fb0*/  BRA `(.L_x_13387) ;  /* 0xffffffbc001c7947 */ /* 0x000fea000383ffff */
.L_x_13305:
[----:B------:R-:W-:Y:S01]  /*10fc0*/  BSSY B0, `(.L_x_13388) ;  /* 0x0000006000007945 */ /* 0x000fe20003800000 */
[----:B------:R-:W-:-:S07]  /*10fd0*/  IMAD.MOV.U32 R15, RZ, RZ, -0x1 ;  /* 0xffffffffff0f7424 */ /* 0x000fce00078e00ff */
[----:B0-----:R-:W-:Y:S05]  /*10fe0*/  WARPSYNC.COLLECTIVE R15, `(.L_x_13389) ;  /* 0x000000000f0c7348 */ /* 0x001fea0003c00000 */
[----:B------:R-:W-:Y:S02]  /*10ff0*/  ELECT P6, UR62, PT ;  /* 0x00000000003e782f */ /* 0x000fe400038c0000 */
[----:B------:R-:W-:Y:S01]  /*11000*/  MOV R14, UR62 ;  /* 0x0000003e000e7c02 */ /* 0x000fe20008000f00 */
[----:B0-----:R-:W-:Y:S10]  /*11010*/  ENDCOLLECTIVE ;  /* 0x000000000000791b */ /* 0x001ff40003800000 */
.L_x_13389:
[----:B------:R-:W-:Y:S05]  /*11020*/  BSYNC B0 ;  /* 0x0000000000007941 */ /* 0x000fea0003800000 */
.L_x_13388:
[----:B------:R-:W-:Y:S05]  /*11030*/  BRA `(.L_x_13390) ;  /* 0xffffffbc00207947 */ /* 0x000fea000383ffff */
.L_x_13307:
[----:B0-----:R-:W-:-:S04]  /*11040*/  IMAD.U32 R3, RZ, RZ, UR38 ;  /* 0x00000026ff037e24 */ /* 0x001fc8000f8e00ff */
[----:B------:R0:W1:Y:S03]  /*11050*/  SYNCS.PHASECHK.TRANS64.TRYWAIT P0, [R3+URZ+0x32440], R0 ;  /* 0x03244000030075a7 */ /* 0x000066000800017f */
[----:B-1----:R-:W-:Y:S05]  /*11060*/  @!P0 NANOSLEEP.SYNCS 0x989680 ;  /* 0x009896800000895d */ /* 0x002fea0003900000 */
[----:B------:R-:W1:Y:S02]  /*11070*/  @!P0 SYNCS.PHASECHK.TRANS64 P0, [R3+URZ+0x32440], R0 ;  /* 0x03244000030085a7 */ /* 0x000e64000800007f */
[----:B-1----:R-:W-:Y:S05]  /*11080*/  @!P0 BRA `(.L_x_13307) ;  /* 0xfffffffc00ec8947 */ /* 0x002fea000383ffff */
[----:B------:R-:W-:Y:S05]  /*11090*/  BRA `(.L_x_13391) ;  /* 0xffffffbc00847947 */ /* 0x000fea000383ffff */
.L_x_13310:
[----:B------:R-:W-:Y:S02]  /*110a0*/  IMAD.MOV.U32 R13, RZ, RZ, R3 ;  /* 0x000000ffff0d7224 */ /* 0x000fe400078e0003 */
[----:B------:R-:W-:Y:S02]  /*110b0*/  IMAD.MOV.U32 R12, RZ, RZ, RZ ;  /* 0x000000ffff0c7224 */ /* 0x000fe400078e00ff */
[----:B------:R-:W-:Y:S02]  /*110c0*/  IMAD.MOV.U32 R11, RZ, RZ, 0x181f ;  /* 0x0000181fff0b7424 */ /* 0x000fe400078e00ff */
[----:B------:R-:W-:Y:S02]  /*110d0*/  IMAD.MOV.U32 R15, RZ, RZ, -0x1 ;  /* 0xffffffffff0f7424 */ /* 0x000fe400078e00ff */
[----:B------:R-:W-:-:S07]  /*110e0*/  IMAD R6, R8, 0x80, R6 ;  /* 0x0000008008067824 */ /* 0x000fce00078e0206 */
[----:B0-----:R-:W-:Y:S05]  /*110f0*/  WARPSYNC.COLLECTIVE R15, `(.L_x_13392) ;  /* 0x000000000f087348 */ /* 0x001fea0003c00000 */
[----:B------:R1:W2:Y:S02]  /*11100*/  SHFL.IDX P6, R14, R13, R12, R11 ;  /* 0x0000000c0d0e7389 */ /* 0x0002a400000c000b */
[----:B012---:R-:W-:Y:S01]  /*11110*/  ENDCOLLECTIVE ;  /* 0x000000000000791b */ /* 0x007fe20003800000 */
.L_x_13392:
[----:B------:R0:W-:Y:S01]  /*11120*/  STL [R1+0x4], R6 ;  /* 0x0000040601007387 */ /* 0x0001e20000100800 */
[----:B------:R-:W-:Y:S02]  /*11130*/  IMAD.MOV.U32 R13, RZ, RZ, R0 ;  /* 0x000000ffff0d7224 */ /* 0x000fe400078e0000 */
[----:B------:R-:W-:-:S07]  /*11140*/  IMAD.MOV.U32 R4, RZ, RZ, R14 ;  /* 0x000000ffff047224 */ /* 0x000fce00078e000e */
[----:B0-----:R-:W-:Y:S05]  /*11150*/  WARPSYNC.COLLECTIVE R15, `(.L_x_13393) ;  /* 0x000000000f087348 */ /* 0x001fea0003c00000 */
[----:B------:R1:W2:Y:S02]  /*11160*/  SHFL.IDX P6, R14, R13, R12, R11 ;  /* 0x0000000c0d0e7389 */ /* 0x0002a400000c000b */
[----:B012---:R-:W-:Y:S01]  /*11170*/  ENDCOLLECTIVE ;  /* 0x000000000000791b */ /* 0x007fe20003800000 */
.L_x_13393:
[----:B------:R-:W-:Y:S01]  /*11180*/  ULDC UR4, c[0x0][0x288] ;  /* 0x0000a20000047ab9 */ /* 0x000fe20000000800 */
[----:B------:R-:W-:Y:S01]  /*11190*/  ULDC.64 UR6, c[0x0][0x208] ;  /* 0x0000820000067ab9 */ /* 0x000fe20000000a00 */
[----:B------:R-:W-:-:S05]  /*111a0*/  IMAD R2, R7, UR4, RZ ;  /* 0x0000000407027c24 */ /* 0x000fca000f8e02ff */
[----:B------:R-:W-:Y:S01]  /*111b0*/  ISETP.GE.AND P1, PT, R6, R2, PT ;  /* 0x000000020600720c */ /* 0x000fe20003f26270 */
[----:B------:R-:W-:Y:S02]  /*111c0*/  IMAD.MOV.U32 R13, RZ, RZ, R3 ;  /* 0x000000ffff0d7224 */ /* 0x000fe400078e0003 */
[----:B------:R-:W-:-:S10]  /*111d0*/  IMAD.MOV.U32 R12, RZ, RZ, 0x1 ;  /* 0x00000001ff0c7424 */ /* 0x000fd400078e00ff */
[----:B------:R-:W-:Y:S01]  /*111e0*/  @!P1 LEA R8, R9, UR38, 0x1 ;  /* 0x0000002609089c11 */ /* 0x000fe2000f8e08ff */
        /* <DEDUP_REMOVED lines=13> */
.L_x_13394:
[----:B------:R-:W-:-:S04]  /*112c0*/  IMAD.MOV.U32 R8, RZ, RZ, R6 ;  /* 0x000000ffff087224 */ /* 0x000fc800078e0006 */
[----:B------:R-:W-:Y:S02]  /*112d0*/  VIADD R4, R8, 0x10 ;  /* 0x0000001008047836 */ /* 0x000fe40000000000 */
[----:B------:R-:W-:-:S03]  /*112e0*/  IMAD.MOV.U32 R13, RZ, RZ, R0 ;  /* 0x000000ffff0d7224 */ /* 0x000fc600078e0000 */
[----:B------:R-:W-:Y:S01]  /*112f0*/  ISETP.GE.AND P2, PT, R4, R2, PT ;  /* 0x000000020400720c */ /* 0x000fe20003f46270 */
[----:B------:R0:W-:Y:S01]  /*11300*/  STL [R1+0x14], R4 ;  /* 0x0000140401007387 */ /* 0x0001e20000100800 */
[----:B------:R-:W-:-:S11]  /*11310*/  IMAD.MOV.U32 R6, RZ, RZ, R14 ;  /* 0x000000ffff067224 */ /* 0x000fd600078e000e */
[----:B0-----:R-:W-:Y:S05]  /*11320*/  WARPSYNC.COLLECTIVE R15, `(.L_x_13395) ;  /* 0x000000000f087348 */ /* 0x001fea0003c00000 */
[----:B------:R1:W2:Y:S02]  /*11330*/  SHFL.IDX P6, R14, R13, R12, R11 ;  /* 0x0000000c0d0e7389 */ /* 0x0002a400000c000b */
[----:B012---:R-:W-:Y:S01]  /*11340*/  ENDCOLLECTIVE ;  /* 0x000000000000791b */ /* 0x007fe20003800000 */
.L_x_13395:
[----:B------:R-:W-:Y:S01]  /*11350*/  ULDC.64 UR4, c[0x0][0x208] ;  /* 0x0000820000047ab9 */ /* 0x000fe20000000a00 */
[----:B------:R-:W-:Y:S02]  /*11360*/  IMAD.MOV.U32 R13, RZ, RZ, R3 ;  /* 0x000000ffff0d7224 */ /* 0x000fe400078e0003 */
[----:B------:R-:W-:Y:S02]  /*11370*/  IMAD.MOV.U32 R12, RZ, RZ, 0x2 ;  /* 0x00000002ff0c7424 */ /* 0x000fe400078e00ff */
[----:B------:R-:W-:-:S05]  /*11380*/  IMAD.MOV.U32 R7, RZ, RZ, R14 ;  /* 0x000000ffff077224 */ /* 0x000fca00078e000e */
[----:B------:R-:W-:Y:S02]  /*11390*/  @!P2 LEA R4, P1, R10, R7, 0x1 ;  /* 0x000000070a04a211 */ /* 0x000fe400078208ff */
[----:B------:R-:W-:-:S03]  /*113a0*/  @!P2 LEA R7, R9, UR38, 0x1 ;  /* 0x000000260907ac11 */ /* 0x000fc6000f8e08ff */
[----:B------:R-:W-:Y:S02]  /*113b0*/  @!P2 IMAD.X R5, RZ, RZ, R6, P1 ;  /* 0x000000ffff05a224 */ /* 0x000fe400008e0606 */
        /* <DEDUP_REMOVED lines=9> */
.L_x_13396:
        /* <DEDUP_REMOVED lines=9> */
.L_x_13397:
        /* <DEDUP_REMOVED lines=17> */
.L_x_13398:
[----:B------:R0:W-:Y:S01]  /*115f0*/  STL [R1+0x20], R7 ;  /* 0x0000200701007387 */ /* 0x0001e20000100800 */
[----:B------:R-:W-:Y:S01]  /*11600*/  @!P1 LEA R6, R9, UR38, 0x1 ;  /* 0x0000002609069c11 */ /* 0x000fe2000f8e08ff */
[----:B------:R-:W-:Y:S02]  /*11610*/  IMAD.MOV.U32 R13, RZ, RZ, R0 ;  /* 0x000000ffff0d7224 */ /* 0x000fe400078e0000 */
[----:B------:R-:W-:-:S07]  /*11620*/  IMAD.MOV.U32 R4, RZ, RZ, R14 ;  /* 0x000000ffff047224 */ /* 0x000fce00078e000e */
[----:B0-----:R-:W-:Y:S05]  /*11630*/  WARPSYNC.COLLECTIVE R15, `(.L_x_13399) ;  /* 0x000000000f087348 */ /* 0x001fea0003c00000 */
[----:B------:R1:W2:Y:S02]  /*11640*/  SHFL.IDX P6, R14, R13, R12, R11 ;  /* 0x0000000c0d0e7389 */ /* 0x0002a400000c000b */
[----:B012---:R-:W-:Y:S01]  /*11650*/  ENDCOLLECTIVE ;  /* 0x000000000000791b */ /* 0x007fe20003800000 */
.L_x_13399:
        /* <DEDUP_REMOVED lines=18> */
.L_x_13400:
[----:B------:R0:W-:Y:S01]  /*11780*/  STL [R1+0x24], R7 ;  /* 0x0000240701007387 */ /* 0x0001e20000100800 */
[----:B------:R-:W-:Y:S01]  /*11790*/  @!P1 LEA R6, R9, UR38, 0x1 ;  /* 0x0000002609069c11 */ /* 0x000fe2000f8e08ff */
[----:B------:R-:W-:Y:S02]  /*117a0*/  IMAD.MOV.U32 R13, RZ, RZ, R0 ;  /* 0x000000ffff0d7224 */ /* 0x000fe400078e0000 */
[----:B------:R-:W-:-:S07]  /*117b0*/  IMAD.MOV.U32 R4, RZ, RZ, R14 ;  /* 0x000000ffff047224 */ /* 0x000fce00078e000e */
[----:B0-----:R-:W-:Y:S05]  /*117c0*/  WARPSYNC.COLLECTIVE R15, `(.L_x_13401) ;  /* 0x000000000f087348 */ /* 0x001fea0003c00000 */
[----:B------:R1:W2:Y:S02]  /*117d0*/  SHFL.IDX P6, R14, R13, R12, R11 ;  /* 0x0000000c0d0e7389 */ /* 0x0002a400000c000b */
[----:B012---:R-:W-:Y:S01]  /*117e0*/  ENDCOLLECTIVE ;  /* 0x000000000000791b */ /* 0x007fe20003800000 */
.L_x_13401:
        /* <DEDUP_REMOVED lines=18> */
.L_x_13402:
[----:B------:R0:W-:Y:S01]  /*11910*/  STL [R1+0x28], R7 ;  /* 0x0000280701007387 */ /* 0x0001e20000100800 */
[----:B------:R-:W-:Y:S01]  /*11920*/  @!P1 LEA R6, R9, UR38, 0x1 ;  /* 0x0000002609069c11 */ /* 0x000fe2000f8e08ff */
[----:B------:R-:W-:Y:S02]  /*11930*/  IMAD.MOV.U32 R13, RZ, RZ, R0 ;  /* 0x000000ffff0d7224 */ /* 0x000fe400078e0000 */
[----:B------:R-:W-:-:S07]  /*11940*/  IMAD.MOV.U32 R4, RZ, RZ, R14 ;  /* 0x000000ffff047224 */ /* 0x000fce00078e000e */
[----:B0-----:R-:W-:Y:S05]  /*11950*/  WARPSYNC.COLLECTIVE R15, `(.L_x_13403) ;  /* 0x000000000f087348 */ /* 0x001fea0003c00000 */
[----:B------:R1:W2:Y:S02]  /*11960*/  SHFL.IDX P6, R14, R13, R12, R11 ;  /* 0x0000000c0d0e7389 */ /* 0x0002a400000c000b */
[----:B012---:R-:W-:Y:S01]  /*11970*/  ENDCOLLECTIVE ;  /* 0x000000000000791b */ /* 0x007fe20003800000 */
.L_x_13403:
        /* <DEDUP_REMOVED lines=17> */
.L_x_13404:
[----:B------:R-:W-:Y:S01]  /*11a90*/  @!P1 LEA R6, R9, UR38, 0x1 ;  /* 0x0000002609069c11 */ /* 0x000fe2000f8e08ff */
[----:B------:R-:W-:Y:S02]  /*11aa0*/  IMAD.MOV.U32 R13, RZ, RZ, R0 ;  /* 0x000000ffff0d7224 */ /* 0x000fe400078e0000 */
[----:B------:R-:W-:-:S07]  /*11ab0*/  IMAD.MOV.U32 R4, RZ, RZ, R14 ;  /* 0x000000ffff047224 */ /* 0x000fce00078e000e */
[----:B------:R-:W-:Y:S05]  /*11ac0*/  WARPSYNC.COLLECTIVE R15, `(.L_x_13405) ;  /* 0x000000000f087348 */ /* 0x000fea0003c00000 */
[----:B------:R0:W1:Y:S02]  /*11ad0*/  SHFL.IDX P6, R14, R13, R12, R11 ;  /* 0x0000000c0d0e7389 */ /* 0x00006400000c000b */
[----:B01----:R-:W-:Y:S01]  /*11ae0*/  ENDCOLLECTIVE ;  /* 0x000000000000791b */ /* 0x003fe20003800000 */
.L_x_13405:
        /* <DEDUP_REMOVED lines=16> */
.L_x_13406:
[----:B------:R-:W-:Y:S02]  /*11bf0*/  IMAD.MOV.U32 R13, RZ, RZ, R0 ;  /* 0x000000ffff0d7224 */ /* 0x000fe400078e0000 */
[----:B------:R-:W-:-:S07]  /*11c00*/  IMAD.MOV.U32 R3, RZ, RZ, R14 ;  /* 0x000000ffff037224 */ /* 0x000fce00078e000e */
[----:B------:R-:W-:Y:S05]  /*11c10*/  WARPSYNC.COLLECTIVE R15, `(.L_x_13407) ;  /* 0x000000000f087348 */ /* 0x000fea0003c00000 */
[----:B------:R0:W1:Y:S02]  /*11c20*/  SHFL.IDX P6, R14, R13, R12, R11 ;  /* 0x0000000c0d0e7389 */ /* 0x00006400000c000b */
[----:B01----:R-:W-:Y:S01]  /*11c30*/  ENDCOLLECTIVE ;  /* 0x000000000000791b */ /* 0x003fe20003800000 */
.L_x_13407:
[----:B------:R-:W-:Y:S01]  /*11c40*/  IMAD.MOV.U32 R0, RZ, RZ, R14 ;  /* 0x000000ffff007224 */ /* 0x000fe200078e000e */
[----:B------:R-:W-:Y:S06]  /*11c50*/  BRA `(.L_x_13408) ;  /* 0xffffffbc00947947 */ /* 0x000fec000383ffff */
.L_x_13312:
        /* <DEDUP_REMOVED lines=8> */
.L_x_13410:
[----:B------:R-:W-:Y:S05]  /*11ce0*/  BSYNC B0 ;  /* 0x0000000000007941 */ /* 0x000fea0003800000 */
.L_x_13409:
        /* <DEDUP_REMOVED lines=11> */
.L_x_13411:
        /* <DEDUP_REMOVED lines=29> */
[----:B------:R-:W-:-:S04]  /*11f70*/  LOP3.LUT R17, R17, 0xffffff7f, RZ, 0xc0, !PT ;  /* 0xffffff7f11117812 */ /* 0x000fc800078ec0ff */
[----:B------:R-:W-:-:S04]  /*11f80*/  LOP3.LUT R17, R17, 0xfffffffb, RZ, 0xc0, !PT ;  /* 0xfffffffb11117812 */ /* 0x000fc800078ec0ff */
[----:B------:R-:W-:Y:S02]  /*11f90*/  @P6 LOP3.LUT R17, R17, 0x4, RZ, 0xfc, !PT ;  /* 0x0000000411116812 */ /* 0x000fe400078efcff */
[----:B------:R-:W-:Y:S02]  /*11fa0*/  @!P4 LEA R3, P6, R8, R3, 0x1 ;  /* 0x000000030803c211 */ /* 0x000fe400078c08ff */
[----:B------:R-:W-:-:S03]  /*11fb0*/  @P5 LOP3.LUT R17, R17, 0x80, RZ, 0xfc, !PT ;  /* 0x0000008011115812 */ /* 0x000fc600078efcff */
        /* <DEDUP_REMOVED lines=16> */
.L_x_13412:
[C---:B------:R-:W-:Y:S02]  /*120c0*/  @!P5 LEA R9, R10.reuse, UR38, 0x1 ;  /* 0x000000260a09dc11 */ /* 0x040fe4000f8e08ff */
[----:B------:R-:W-:Y:S01]  /*120d0*/  @!P4 LEA R7, R10, UR38, 0x1 ;  /* 0x000000260a07cc11 */ /* 0x000fe2000f8e08ff */
[----:B------:R-:W-:Y:S02]  /*120e0*/  IMAD.MOV.U32 R13, RZ, RZ, R5 ;  /* 0x000000ffff0d7224 */ /* 0x000fe400078e0005 */
[----:B------:R-:W-:-:S07]  /*120f0*/  IMAD.MOV.U32 R6, RZ, RZ, R14 ;  /* 0x000000ffff067224 */ /* 0x000fce00078e000e */
[----:B------:R-:W-:Y:S05]  /*12100*/  WARPSYNC.COLLECTIVE R15, `(.L_x_13413) ;  /* 0x000000000f087348 */ /* 0x000fea0003c00000 */
[----:B------:R0:W1:Y:S02]  /*12110*/  SHFL.IDX P6, R14, R13, R12, R11 ;  /* 0x0000000c0d0e7389 */ /* 0x00006400000c000b */
[----:B01----:R-:W-:Y:S01]  /*12120*/  ENDCOLLECTIVE ;  /* 0x000000000000791b */ /* 0x003fe20003800000 */
.L_x_13413:
        /* <DEDUP_REMOVED lines=17> */
.L_x_13414:
[----:B------:R-:W-:Y:S01]  /*12240*/  @!P4 LEA R7, R10, UR38, 0x1 ;  /* 0x000000260a07cc11 */ /* 0x000fe2000f8e08ff */
[----:B------:R-:W-:Y:S02]  /*12250*/  IMAD.MOV.U32 R13, RZ, RZ, R5 ;  /* 0x000000ffff0d7224 */ /* 0x000fe400078e0005 */
[----:B------:R-:W-:-:S07]  /*12260*/  IMAD.MOV.U32 R6, RZ, RZ, R14 ;  /* 0x000000ffff067224 */ /* 0x000fce00078e000e */
[----:B------:R-:W-:Y:S05]  /*12270*/  WARPSYNC.COLLECTIVE R15, `(.L_x_13415) ;  /* 0x000000000f087348 */ /* 0x000fea0003c00000 */
[----:B------:R0:W1:Y:S02]  /*12280*/  SHFL.IDX P6, R14, R13, R12, R11 ;  /* 0x0000000c0d0e7389 */ /* 0x00006400000c000b */
[----:B01----:R-:W-:Y:S01]  /*12290*/  ENDCOLLECTIVE ;  /* 0x000000000000791b */ /* 0x003fe20003800000 */
.L_x_13415:
        /* <DEDUP_REMOVED lines=17> */
.L_x_13416:
[----:B------:R-:W-:Y:S02]  /*123b0*/  IMAD.MOV.U32 R13, RZ, RZ, R5 ;  /* 0x000000ffff0d7224 */ /* 0x000fe400078e0005 */
[----:B------:R-:W-:-:S07]  /*123c0*/  IMAD.MOV.U32 R6, RZ, RZ, R14 ;  /* 0x000000ffff067224 */ /* 0x000fce00078e000e */
[----:B------:R-:W-:Y:S05]  /*123d0*/  WARPSYNC.COLLECTIVE R15, `(.L_x_13417) ;  /* 0x000000000f087348 */ /* 0x000fea0003c00000 */
[----:B------:R0:W1:Y:S02]  /*123e0*/  SHFL.IDX P6, R14, R13, R12, R11 ;  /* 0x0000000c0d0e7389 */ /* 0x00006400000c000b */
[----:B01----:R-:W-:Y:S01]  /*123f0*/  ENDCOLLECTIVE ;  /* 0x000000000000791b */ /* 0x003fe20003800000 */
.L_x_13417:
        /* <DEDUP_REMOVED lines=16> */
.L_x_13418:
[----:B------:R-:W0:Y:S01]  /*12500*/  S2R R7, SR_TID.X ;  /* 0x0000000000077919 */ /* 0x000e220000002100 */
[----:B------:R-:W-:Y:S02]  /*12510*/  IMAD.MOV.U32 R13, RZ, RZ, R5 ;  /* 0x000000ffff0d7224 */ /* 0x000fe400078e0005 */
[----:B------:R-:W-:-:S07]  /*12520*/  IMAD.MOV.U32 R6, RZ, RZ, R14 ;  /* 0x000000ffff067224 */ /* 0x000fce00078e000e */
[----:B0-----:R-:W-:Y:S05]  /*12530*/  WARPSYNC.COLLECTIVE R15, `(.L_x_13419) ;  /* 0x000000000f087348 */ /* 0x001fea0003c00000 */
[----:B------:R1:W2:Y:S02]  /*12540*/  SHFL.IDX P6, R14, R13, R12, R11 ;  /* 0x0000000c0d0e7389 */ /* 0x0002a400000c000b */
[----:B012---:R-:W-:Y:S01]  /*12550*/  ENDCOLLECTIVE ;  /* 0x000000000000791b */ /* 0x007fe20003800000 */
.L_x_13419:
[----:B------:R-:W-:Y:S01]  /*12560*/  ULDC.64 UR4, c[0x0][0x208] ;  /* 0x0000820000047ab9 */ /* 0x000fe20000000a00 */
[----:B------:R-:W-:Y:S02]  /*12570*/  IMAD.MOV.U32 R13, RZ, RZ, R4 ;  /* 0x000000ffff0d7224 */ /* 0x000fe400078e0004 */
[----:B------:R-:W-:Y:S01]  /*12580*/  IMAD.MOV.U32 R12, RZ, RZ, 0x5 ;  /* 0x00000005ff0c7424 */ /* 0x000fe200078e00ff */
[----:B------:R-:W-:-:S05]  /*12590*/  @!P5 LEA R8, P6, R8, R14, 0x1 ;  /* 0x0000000e0808d211 */ /* 0x000fca00078c08ff */
[----:B------:R-:W-:Y:S01]  /*125a0*/  @!P5 IMAD.X R21, RZ, RZ, R6, P6 ;  /* 0x000000ffff15d224 */ /* 0x000fe200030e0606 */
[C---:B------:R-:W-:Y:S02]  /*125b0*/  LOP3.LUT P6, RZ, R17.reuse, 0x8, RZ, 0xc0, !PT ;  /* 0x0000000811ff7812 */ /* 0x040fe400078cc0ff */
[----:B------:R-:W-:-:S11]  /*125c0*/  LOP3.LUT P5, RZ, R17, 0x80, RZ, 0xc0, !PT ;  /* 0x0000008011ff7812 */ /* 0x000fd600078ac0ff */
[C---:B------:R-:W-:Y:S01]  /*125d0*/  @!P6 LEA R9, R10.reuse, UR38, 0x1 ;  /* 0x000000260a09ec11 */ /* 0x040fe2000f8e08ff */
[----:B------:R-:W-:Y:S02]  /*125e0*/  @!P6 IMAD.MOV.U32 R2, RZ, RZ, R8 ;  /* 0x000000ffff02e224 */ /* 0x000fe400078e0008 */
[----:B------:R-:W-:Y:S02]  /*125f0*/  @!P6 IMAD.MOV.U32 R3, RZ, RZ, R21 ;  /* 0x000000ffff03e224 */ /* 0x000fe400078e0015 */
[----:B------:R-:W-:Y:S01]  /*12600*/  IMAD.SHL.U32 R8, R7, 0x8, RZ ;  /* 0x0000000807087824 */ /* 0x000fe200078e00ff */
[----:B------:R-:W-:Y:S02]  /*12610*/  @!P4 LEA R7, R10, UR38, 0x1 ;  /* 0x000000260a07cc11 */ /* 0x000fe4000f8e08ff */
[----:B------:R-:W-:Y:S01]  /*12620*/  @!PT LDS RZ, [RZ] ;  /* 0x00000000fffff984 */ /* 0x000fe20000000800 */
[----:B------:R-:W-:Y:S01]  /*12630*/  @!PT LDS RZ, [RZ] ;  /* 0x00000000fffff984 */ /* 0x000fe20000000800 */
[----:B------:R-:W-:Y:S01]  /*12640*/  @!PT LDS RZ, [RZ] ;  /* 0x00000000fffff984 */ /* 0x000fe20000000800 */
[----:B------:R0:W-:Y:S02]  /*12650*/  @!P6 LDGSTS.E.BYPASS.LTC128B.128 [R9+0x24400], desc[UR4][R2.64], !P3 ;  /* 0x244000000209efae */ /* 0x0001e4000d901d44 */
[----:B------:R-:W-:-:S02]  /*12660*/  LOP3.LUT R8, R8, 0x38, RZ, 0xc0, !PT ;  /* 0x0000003808087812 */ /* 0x000fc400078ec0ff */
[----:B------:R0:W-:Y:S04]  /*12670*/  @!P6 LDGSTS.E.BYPASS.LTC128B.128 [R9+0x28400], desc[UR4][R2.64+0x80], !P0 ;  /* 0x284000800209efae */ /* 0x0001e8000c101d44 */
[----:B------:R0:W-:Y:S04]  /*12680*/  @!P6 LDGSTS.E.BYPASS.LTC128B.128 [R9+0x2c400], desc[UR4][R2.64+0x100], !P1 ;  /* 0x2c4001000209efae */ /* 0x0001e8000c901d44 */
[----:B------:R0:W-:Y:S02]  /*12690*/  @!P6 LDGSTS.E.BYPASS.LTC128B.128 [R9+0x30400], desc[UR4][R2.64+0x180], !P2 ;  /* 0x304001800209efae */ /* 0x0001e4000d101d44 */
[----:B0-----:R-:W-:Y:S05]  /*126a0*/  WARPSYNC.COLLECTIVE R15, `(.L_x_13420) ;  /* 0x000000000f087348 */ /* 0x001fea0003c00000 */
[----:B------:R1:W2:Y:S02]  /*126b0*/  SHFL.IDX P6, R14, R13, R12, R11 ;  /* 0x0000000c0d0e7389 */ /* 0x0002a400000c000b */
[----:B012---:R-:W-:Y:S01]  /*126c0*/  ENDCOLLECTIVE ;  /* 0x000000000000791b */ /* 0x007fe20003800000 */
.L_x_13420:
[----:B------:R-:W-:Y:S02]  /*126d0*/  IMAD.MOV.U32 R13, RZ, RZ, R5 ;  /* 0x000000ffff0d7224 */ /* 0x000fe400078e0005 */
[----:B------:R-:W-:-:S07]  /*126e0*/  IMAD.MOV.U32 R6, RZ, RZ, R14 ;  /* 0x000000ffff067224 */ /* 0x000fce00078e000e */
[----:B------:R-:W-:Y:S05]  /*126f0*/  WARPSYNC.COLLECTIVE R15, `(.L_x_13421) ;  /* 0x000000000f087348 */ /* 0x000fea0003c00000 */
[----:B------:R0:W1:Y:S02]  /*12700*/  SHFL.IDX P6, R14, R13, R12, R11 ;  /* 0x0000000c0d0e7389 */ /* 0x00006400000c000b */
[----:B01----:R-:W-:Y:S01]  /*12710*/  ENDCOLLECTIVE ;  /* 0x000000000000791b */ /* 0x003fe20003800000 */
.L_x_13421:
        /* <DEDUP_REMOVED lines=18> */
.L_x_13422:
[----:B------:R-:W-:Y:S02]  /*12840*/  IMAD.MOV.U32 R13, RZ, RZ, R5 ;  /* 0x000000ffff0d7224 */ /* 0x000fe400078e0005 */
[----:B------:R-:W-:-:S07]  /*12850*/  IMAD.MOV.U32 R6, RZ, RZ, R14 ;  /* 0x000000ffff067224 */ /* 0x000fce00078e000e */
[----:B------:R-:W-:Y:S05]  /*12860*/  WARPSYNC.COLLECTIVE R15, `(.L_x_13423) ;  /* 0x000000000f087348 */ /* 0x000fea0003c00000 */
[----:B------:R0:W1:Y:S02]  /*12870*/  SHFL.IDX P6, R14, R13, R12, R11 ;  /* 0x0000000c0d0e7389 */ /* 0x00006400000c000b */
[----:B01----:R-:W-:Y:S01]  /*12880*/  ENDCOLLECTIVE ;  /* 0x000000000000791b */ /* 0x003fe20003800000 */
.L_x_13423:
        /* <DEDUP_REMOVED lines=17> */
.L_x_13424:
[----:B------:R-:W-:Y:S02]  /*129a0*/  IMAD.MOV.U32 R13, RZ, RZ, R5 ;  /* 0x000000ffff0d7224 */ /* 0x000fe400078e0005 */
[----:B------:R-:W-:-:S07]  /*129b0*/  IMAD.MOV.U32 R6, RZ, RZ, R14 ;  /* 0x000000ffff067224 */ /* 0x000fce00078e000e */
[----:B------:R-:W-:Y:S05]  /*129c0*/  WARPSYNC.COLLECTIVE R15, `(.L_x_13425) ;  /* 0x000000000f087348 */ /* 0x000fea0003c00000 */
[----:B------:R0:W1:Y:S02]  /*129d0*/  SHFL.IDX P6, R14, R13, R12, R11 ;  /* 0x0000000c0d0e7389 */ /* 0x00006400000c000b */
[----:B01----:R-:W-:Y:S01]  /*129e0*/  ENDCOLLECTIVE ;  /* 0x000000000000791b */ /* 0x003fe20003800000 */
.L_x_13425:
[----:B------:R-:W-:Y:S05]  /*129f0*/  BRA `(.L_x_13426) ;  /* 0xffffffbc00347947 */ /* 0x000fea000383ffff */
.L_x_13315:
[----:B0-----:R-:W-:-:S04]  /*12a00*/  IMAD.U32 R3, RZ, RZ, UR38 ;  /* 0x00000026ff037e24 */ /* 0x001fc8000f8e00ff */
[----:B------:R0:W3:Y:S03]  /*12a10*/  SYNCS.PHASECHK.TRANS64.TRYWAIT P0, [R3+URZ+0x32420], R2 ;  /* 0x03242002030075a7 */ /* 0x0000e6000800017f */
[----:B---3--:R-:W-:Y:S05]  /*12a20*/  @!P0 NANOSLEEP.SYNCS 0x989680 ;  /* 0x009896800000895d */ /* 0x008fea0003900000 */
[----:B------:R-:W3:Y:S02]  /*12a30*/  @!P0 SYNCS.PHASECHK.TRANS64 P0, [R3+URZ+0x32420], R2 ;  /* 0x03242002030085a7 */ /* 0x000ee4000800007f */
[----:B---3--:R-:W-:Y:S05]  /*12a40*/  @!P0 BRA `(.L_x_13315) ;  /* 0xfffffffc00ec8947 */ /* 0x008fea000383ffff */
[----:B------:R-:W-:Y:S05]  /*12a50*/  BRA `(.L_x_13427) ;  /* 0xffffffbc00a87947 */ /* 0x000fea000383ffff */
.L_x_13318:
[----:B0-----:R-:W-:-:S04]  /*12a60*/  IMAD.U32 R3, RZ, RZ, UR38 ;  /* 0x00000026ff037e24 */ /* 0x001fc8000f8e00ff */
[----:B------:R0:W3:Y:S03]  /*12a70*/  SYNCS.PHASECHK.TRANS64.TRYWAIT P0, [R3+URZ+0x32460], R2 ;  /* 0x03246002030075a7 */ /* 0x0000e6000800017f */
[----:B---3--:R-:W-:Y:S05]  /*12a80*/  @!P0 NANOSLEEP.SYNCS 0x989680 ;  /* 0x009896800000895d */ /* 0x008fea0003900000 */
[----:B------:R-:W3:Y:S02]  /*12a90*/  @!P0 SYNCS.PHASECHK.TRANS64 P0, [R3+URZ+0x32460], R2 ;  /* 0x03246002030085a7 */ /* 0x000ee4000800007f */
[----:B---3--:R-:W-:Y:S05]  /*12aa0*/  @!P0 BRA `(.L_x_13318) ;  /* 0xfffffffc00ec8947 */ /* 0x008fea000383ffff */
[----:B------:R-:W-:Y:S05]  /*12ab0*/  BRA `(.L_x_13428) ;  /* 0xffffffbc00b47947 */ /* 0x000fea000383ffff */
.L_x_13330:
[----:B-1----:R-:W-:-:S04]  /*12ac0*/  IMAD.U32 R3, RZ, RZ, UR38 ;  /* 0x00000026ff037e24 */ /* 0x002fc8000f8e00ff */
[----:B------:R1:W3:Y:S03]  /*12ad0*/  SYNCS.PHASECHK.TRANS64.TRYWAIT P0, [R3+URZ+0x32448], R2 ;  /* 0x03244802030075a7 */ /* 0x0002e6000800017f */
[----:B---3--:R-:W-:Y:S05]  /*12ae0*/  @!P0 NANOSLEEP.SYNCS 0x989680 ;  /* 0x009896800000895d */ /* 0x008fea0003900000 */
[----:B------:R-:W3:Y:S02]  /*12af0*/  @!P0 SYNCS.PHASECHK.TRANS64 P0, [R3+URZ+0x32448], R2 ;  /* 0x03244802030085a7 */ /* 0x000ee4000800007f */
[----:B---3--:R-:W-:Y:S05]  /*12b00*/  @!P0 BRA `(.L_x_13330) ;  /* 0xfffffffc00ec8947 */ /* 0x008fea000383ffff */
[----:B------:R-:W-:Y:S05]  /*12b10*/  BRA `(.L_x_13429) ;  /* 0xffffffc400b07947 */ /* 0x000fea000383ffff */
.L_x_13335:
[----:B01----:R-:W-:-:S04]  /*12b20*/  IMAD.U32 R3, RZ, RZ, UR38 ;  /* 0x00000026ff037e24 */ /* 0x003fc8000f8e00ff */
[----:B------:R0:W1:Y:S03]  /*12b30*/  SYNCS.PHASECHK.TRANS64.TRYWAIT P0, [R3+URZ+0x32468], R2 ;  /* 0x03246802030075a7 */ /* 0x000066000800017f */
[----:B-1----:R-:W-:Y:S05]  /*12b40*/  @!P0 NANOSLEEP.SYNCS 0x989680 ;  /* 0x009896800000895d */ /* 0x002fea0003900000 */
[----:B------:R-:W1:Y:S02]  /*12b50*/  @!P0 SYNCS.PHASECHK.TRANS64 P0, [R3+URZ+0x32468], R2 ;  /* 0x03246802030085a7 */ /* 0x000e64000800007f */
[----:B-1----:R-:W-:Y:S05]  /*12b60*/  @!P0 BRA `(.L_x_13335) ;  /* 0xfffffffc00ec8947 */ /* 0x002fea000383ffff */
[----:B------:R-:W-:Y:S05]  /*12b70*/  BRA `(.L_x_13430) ;  /* 0xffffffc800107947 */ /* 0x000fea000383ffff */
.L_x_13346:
[----:B-1----:R-:W-:-:S04]  /*12b80*/  IMAD.U32 R3, RZ, RZ, UR38 ;  /* 0x00000026ff037e24 */ /* 0x002fc8000f8e00ff */
[----:B------:R1:W3:Y:S03]  /*12b90*/  SYNCS.PHASECHK.TRANS64.TRYWAIT P0, [R3+URZ+0x32440], R2 ;  /* 0x03244002030075a7 */ /* 0x0002e6000800017f */
[----:B---3--:R-:W-:Y:S05]  /*12ba0*/  @!P0 NANOSLEEP.SYNCS 0x989680 ;  /* 0x009896800000895d */ /* 0x008fea0003900000 */
[----:B------:R-:W3:Y:S02]  /*12bb0*/  @!P0 SYNCS.PHASECHK.TRANS64 P0, [R3+URZ+0x32440], R2 ;  /* 0x03244002030085a7 */ /* 0x000ee4000800007f */
[----:B---3--:R-:W-:Y:S05]  /*12bc0*/  @!P0 BRA `(.L_x_13346) ;  /* 0xfffffffc00ec8947 */ /* 0x008fea000383ffff */
[----:B------:R-:W-:Y:S05]  /*12bd0*/  BRA `(.L_x_13431) ;  /* 0xffffffcc008c7947 */ /* 0x000fea000383ffff */
.L_x_13351:
[----:B01----:R-:W-:-:S04]  /*12be0*/  IMAD.U32 R3, RZ, RZ, UR38 ;  /* 0x00000026ff037e24 */ /* 0x003fc8000f8e00ff */
[----:B------:R0:W1:Y:S03]  /*12bf0*/  SYNCS.PHASECHK.TRANS64.TRYWAIT P0, [R3+URZ+0x32460], R2 ;  /* 0x03246002030075a7 */ /* 0x000066000800017f */
[----:B-1----:R-:W-:Y:S05]  /*12c00*/  @!P0 NANOSLEEP.SYNCS 0x989680 ;  /* 0x009896800000895d */ /* 0x002fea0003900000 */
[----:B------:R-:W1:Y:S02]  /*12c10*/  @!P0 SYNCS.PHASECHK.TRANS64 P0, [R3+URZ+0x32460], R2 ;  /* 0x03246002030085a7 */ /* 0x000e64000800007f */
[----:B-1----:R-:W-:Y:S05]  /*12c20*/  @!P0 BRA `(.L_x_13351) ;  /* 0xfffffffc00ec8947 */ /* 0x002fea000383ffff */
[----:B------:R-:W-:Y:S05]  /*12c30*/  BRA `(.L_x_13432) ;  /* 0xffffffcc00f07947 */ /* 0x000fea000383ffff */
.L_x_13363:
[----:B-1----:R-:W-:-:S04]  /*12c40*/  IMAD.U32 R3, RZ, RZ, UR38 ;  /* 0x00000026ff037e24 */ /* 0x002fc8000f8e00ff */
[----:B------:R1:W3:Y:S03]  /*12c50*/  SYNCS.PHASECHK.TRANS64.TRYWAIT P0, [R3+URZ+0x32448], R2 ;  /* 0x03244802030075a7 */ /* 0x0002e6000800017f */
[----:B---3--:R-:W-:Y:S05]  /*12c60*/  @!P0 NANOSLEEP.SYNCS 0x989680 ;  /* 0x009896800000895d */ /* 0x008fea0003900000 */
[----:B------:R-:W3:Y:S02]  /*12c70*/  @!P0 SYNCS.PHASECHK.TRANS64 P0, [R3+URZ+0x32448], R2 ;  /* 0x03244802030085a7 */ /* 0x000ee4000800007f */
[----:B---3--:R-:W-:Y:S05]  /*12c80*/  @!P0 BRA `(.L_x_13363) ;  /* 0xfffffffc00ec8947 */ /* 0x008fea000383ffff */
[----:B------:R-:W-:Y:S05]  /*12c90*/  BRA `(.L_x_13433) ;  /* 0xffffffd400787947 */ /* 0x000fea000383ffff */
.L_x_13368:
[----:B-1----:R-:W-:-:S04]  /*12ca0*/  IMAD.U32 R3, RZ, RZ, UR38 ;  /* 0x00000026ff037e24 */ /* 0x002fc8000f8e00ff */
[----:B------:R1:W3:Y:S03]  /*12cb0*/  SYNCS.PHASECHK.TRANS64.TRYWAIT P0, [R3+URZ+0x32468], R2 ;  /* 0x03246802030075a7 */ /* 0x0002e6000800017f */
[----:B---3--:R-:W-:Y:S05]  /*12cc0*/  @!P0 NANOSLEEP.SYNCS 0x989680 ;  /* 0x009896800000895d */ /* 0x008fea0003900000 */
[----:B------:R-:W3:Y:S02]  /*12cd0*/  @!P0 SYNCS.PHASECHK.TRANS64 P0, [R3+URZ+0x32468], R2 ;  /* 0x03246802030085a7 */ /* 0x000ee4000800007f */
[----:B---3--:R-:W-:Y:S05]  /*12ce0*/  @!P0 BRA `(.L_x_13368) ;  /* 0xfffffffc00ec8947 */ /* 0x008fea000383ffff */
[----:B------:R-:W-:Y:S05]  /*12cf0*/  BRA `(.L_x_13434) ;  /* 0xffffffd400dc7947 */ /* 0x000fea000383ffff */
.L_x_13375:
[----:B-1----:R1:W3:Y:S02]  /*12d00*/  SYNCS.PHASECHK.TRANS64.TRYWAIT P0, [R2+URZ+0x32420], R3 ;  /* 0x03242003020075a7 */ /* 0x0022e4000800017f */
[----:B---3--:R-:W-:Y:S05]  /*12d10*/  @!P0 NANOSLEEP.SYNCS 0x989680 ;  /* 0x009896800000895d */ /* 0x008fea0003900000 */
[----:B------:R-:W3:Y:S02]  /*12d20*/  @!P0 SYNCS.PHASECHK.TRANS64 P0, [R2+URZ+0x32420], R3 ;  /* 0x03242003020085a7 */ /* 0x000ee4000800007f */
[----:B---3--:R-:W-:Y:S05]  /*12d30*/  @!P0 BRA `(.L_x_13375) ;  /* 0xfffffffc00f08947 */ /* 0x008fea000383ffff */
[----:B------:R-:W-:Y:S05]  /*12d40*/  BRA `(.L_x_13435) ;  /* 0xffffffd800fc7947 */ /* 0x000fea000383ffff */
.L_x_13376:
        /* <DEDUP_REMOVED lines=11> */
.L_x_13437:
[----:B------:R-:W-:Y:S05]  /*12e00*/  BSYNC B0 ;  /* 0x0000000000007941 */ /* 0x000fea0003800000 */
.L_x_13436:
[----:B------:R-:W-:Y:S05]  /*12e10*/  BRA `(.L_x_13438) ;  /* 0xffffffd800e07947 */ /* 0x000fea000383ffff */
.L_x_13377:
[----:B------:R-:W-:Y:S01]  /*12e20*/  BSSY B0, `(.L_x_13439) ;  /* 0x0000006000007945 */ /* 0x000fe20003800000 */
[----:B------:R-:W-:-:S07]  /*12e30*/  IMAD.MOV.U32 R15, RZ, RZ, -0x1 ;  /* 0xffffffffff0f7424 */ /* 0x000fce00078e00ff */
[----:B01----:R-:W-:Y:S05]  /*12e40*/  WARPSYNC.COLLECTIVE R15, `(.L_x_13440) ;  /* 0x000000000f0c7348 */ /* 0x003fea0003c00000 */
[----:B------:R-:W-:Y:S02]  /*12e50*/  ELECT P6, UR62, PT ;  /* 0x00000000003e782f */ /* 0x000fe400038c0000 */
[----:B------:R-:W-:Y:S01]  /*12e60*/  MOV R14, UR62 ;  /* 0x0000003e000e7c02 */ /* 0x000fe20008000f00 */
[----:B01----:R-:W-:Y:S10]  /*12e70*/  ENDCOLLECTIVE ;  /* 0x000000000000791b */ /* 0x003ff40003800000 */
.L_x_13440:
[----:B------:R-:W-:Y:S05]  /*12e80*/  BSYNC B0 ;  /* 0x0000000000007941 */ /* 0x000fea0003800000 */
.L_x_13439:
[----:B------:R-:W-:Y:S05]  /*12e90*/  BRA `(.L_x_13441) ;  /* 0xffffffd800d47947 */ /* 0x000fea000383ffff */
.L_x_13379:
[----:B-1----:R1:W2:Y:S02]  /*12ea0*/  SYNCS.PHASECHK.TRANS64.TRYWAIT P0, [R7+URZ], R4 ;  /* 0x00000004070075a7 */ /* 0x0022a4000800017f */
[----:B--2---:R-:W-:Y:S05]  /*12eb0*/  @!P0 NANOSLEEP.SYNCS 0x989680 ;  /* 0x009896800000895d */ /* 0x004fea0003900000 */
[----:B------:R-:W2:Y:S02]  /*12ec0*/  @!P0 SYNCS.PHASECHK.TRANS64 P0, [R7+URZ], R4 ;  /* 0x00000004070085a7 */ /* 0x000ea4000800007f */
[----:B--2---:R-:W-:Y:S05]  /*12ed0*/  @!P0 BRA `(.L_x_13379) ;  /* 0xfffffffc00f08947 */ /* 0x004fea000383ffff */
[----:B------:R-:W-:Y:S05]  /*12ee0*/  BRA `(.L_x_13442) ;  /* 0xffffffdc00087947 */ /* 0x000fea000383ffff */
.L_x_13380:
[----:B--2---:R2:W3:Y:S02]  /*12ef0*/  SYNCS.PHASECHK.TRANS64.TRYWAIT P0, [R5+URZ], R0 ;  /* 0x00000000050075a7 */ /* 0x0044e4000800017f */
[----:B---3--:R-:W-:Y:S05]  /*12f00*/  @!P0 NANOSLEEP.SYNCS 0x989680 ;  /* 0x009896800000895d */ /* 0x008fea0003900000 */
[----:B------:R-:W3:Y:S02]  /*12f10*/  @!P0 SYNCS.PHASECHK.TRANS64 P0, [R5+URZ], R0 ;  /* 0x00000000050085a7 */ /* 0x000ee4000800007f */
[----:B---3--:R-:W-:Y:S05]  /*12f20*/  @!P0 BRA `(.L_x_13380) ;  /* 0xfffffffc00f08947 */ /* 0x008fea000383ffff */
[----:B------:R-:W-:Y:S05]  /*12f30*/  BRA `(.L_x_13443) ;  /* 0xffffffd800fc7947 */ /* 0x000fea000383ffff */
.L_x_13382:
[----:B--2---:R2:W3:Y:S02]  /*12f40*/  SYNCS.PHASECHK.TRANS64.TRYWAIT P0, [R5+URZ], R4 ;  /* 0x00000004050075a7 */ /* 0x0044e4000800017f */
[----:B---3--:R-:W-:Y:S05]  /*12f50*/  @!P0 NANOSLEEP.SYNCS 0x989680 ;  /* 0x009896800000895d */ /* 0x008fea0003900000 */
[----:B------:R-:W3:Y:S02]  /*12f60*/  @!P0 SYNCS.PHASECHK.TRANS64 P0, [R5+URZ], R4 ;  /* 0x00000004050085a7 */ /* 0x000ee4000800007f */
[----:B---3--:R-:W-:Y:S05]  /*12f70*/  @!P0 BRA `(.L_x_13382) ;  /* 0xfffffffc00f08947 */ /* 0x008fea000383ffff */
[----:B------:R-:W-:Y:S05]  /*12f80*/  BRA `(.L_x_13444) ;  /* 0xffffffdc00007947 */ /* 0x000fea000383ffff */
.L_x_13445:
        /* <DEDUP_REMOVED lines=15> */
.L_x_15030:


//--------------------- .text._ZN7cutlass13device_kernelIN5flash11enable_sm90INS1_16FlashAttnFwdSm90INS1_25CollectiveMainloopFwdSm90ILi2EN4cute5tupleIJNS5_1CILi1EEES8_S8_EEENS6_IJNS7_ILi128EEENS7_ILi96EEENS7_ILi64EEEEEELi256ENS_10bfloat16_tEfNS_4arch4Sm90ELb1ELb0ELb0ELb1ELb0ELb0ELb0ELb1ELb0ELb1ELb1ELb0EEENS1_21CollectiveEpilogueFwdINS6_IJSA_NS7_ILi256EEESB_EEES9_SE_SG_Li256ELb1ELb1ELb1ELb0EEENS1_36VarlenDynamicPersistentTileSchedulerILi128ELi96ELi256ELi128ELb1ELb1ELb1ELb1ELb1ELb1EEEEEEEEEvNT_6ParamsE --------------------------
	.section	.text._ZN7cutlass13device_kernelIN5flash11enable_sm90INS1_16FlashAttnFwdSm90INS1_25CollectiveMainloopFwdSm90ILi2EN4cute5tupleIJNS5_1CILi1EEES8_S8_EEENS6_IJNS7_ILi128EEENS7_ILi96EEENS7_ILi64EEEEEELi256ENS_10bfloat16_tEfNS_4arch4Sm90ELb1ELb0ELb0ELb1ELb0ELb0ELb0ELb1ELb0ELb1ELb1ELb0EEENS1_21CollectiveEpilogueFwdINS6_IJSA_NS7_ILi256EEESB_EEES9_SE_SG_Li256ELb1ELb1ELb1ELb0EEENS1_36VarlenDynamicPersistentTileSchedulerILi128ELi96ELi256ELi128ELb1ELb1ELb1ELb1ELb1ELb1EEEEEEEEEvNT_6ParamsE,"ax",@progbits
	.align	128
.text._ZN7cutlass13device_kernelIN5flash11enable_sm90INS1_16FlashAttnFwdSm90INS1_25CollectiveMainloopFwdSm90ILi2EN4cute5tupleIJNS5_1CILi1EEES8_S8_EEENS6_IJNS7_ILi128EEENS7_ILi96EEENS7_ILi64EEEEEELi256ENS_10bfloat16_tEfNS_4arch4Sm90ELb1ELb0ELb0ELb1ELb0ELb0ELb0ELb1ELb0ELb1ELb1ELb0EEENS1_21CollectiveEpilogueFwdINS6_IJSA_NS7_ILi256EEESB_EEES9_SE_SG_Li256ELb1ELb1ELb1ELb0EEENS1_36VarlenDynamicPersistentTileSchedulerILi128ELi96ELi256ELi128ELb1ELb1ELb1ELb1ELb1ELb1EEEEEEEEEvNT_6ParamsE:
        .type           _ZN7cutlass13device_kernelIN5flash11enable_sm90INS1_16FlashAttnFwdSm90INS1_25CollectiveMainloopFwdSm90ILi2EN4cute5tupleIJNS5_1CILi1EEES8_S8_EEENS6_IJNS7_ILi128EEENS7_ILi96EEENS7_ILi64EEEEEELi256ENS_10bfloat16_tEfNS_4arch4Sm90ELb1ELb0ELb0ELb1ELb0ELb0ELb0ELb1ELb0ELb1ELb1ELb0EEENS1_21CollectiveEpilogueFwdINS6_IJSA_NS7_ILi256EEESB_EEES9_SE_SG_Li256ELb1ELb1ELb1ELb0EEENS1_36VarlenDynamicPersistentTileSchedulerILi128ELi96ELi256ELi128ELb1ELb1ELb1ELb1ELb1ELb1EEEEEEEEEvNT_6ParamsE,@function
        .size           _ZN7cutlass13device_kernelIN5flash11enable_sm90INS1_16FlashAttnFwdSm90INS1_25CollectiveMainloopFwdSm90ILi2EN4cute5tupleIJNS5_1CILi1EEES8_S8_EEENS6_IJNS7_ILi128EEENS7_ILi96EEENS7_ILi64EEEEEELi256ENS_10bfloat16_tEfNS_4arch4Sm90ELb1ELb0ELb0ELb1ELb0ELb0ELb0ELb1ELb0ELb1ELb1ELb0EEENS1_21CollectiveEpilogueFwdINS6_IJSA_NS7_ILi256EEESB_EEES9_SE_SG_Li256ELb1ELb1ELb1ELb0EEENS1_36VarlenDynamicPersistentTileSchedulerILi128ELi96ELi256ELi128ELb1ELb1ELb1ELb1ELb1ELb1EEEEEEEEEvNT_6ParamsE,(.L_x_15031 - _ZN7cutlass13device_kernelIN5flash11enable_sm90INS1_16FlashAttnFwdSm90INS1_25CollectiveMainloopFwdSm90ILi2EN4cute5tupleIJNS5_1CILi1EEES8_S8_EEENS6_IJNS7_ILi128EEENS7_ILi96EEENS7_ILi64EEEEEELi256ENS_10bfloat16_tEfNS_4arch4Sm90ELb1ELb0ELb0ELb1ELb0ELb0ELb0ELb1ELb0ELb1ELb1ELb0EEENS1_21CollectiveEpilogueFwdINS6_IJSA_NS7_ILi256EEESB_EEES9_SE_SG_Li256ELb1ELb1ELb1ELb0EEENS1_36VarlenDynamicPersistentTileSchedulerILi128ELi96ELi256ELi128ELb1ELb1ELb1ELb1ELb1ELb1EEEEEEEEEvNT_6ParamsE)
        .other          _ZN7cutlass13device_kernelIN5flash11enable_sm90INS1_16FlashAttnFwdSm90INS1_25CollectiveMainloopFwdSm90ILi2EN4cute5tupleIJNS5_1CILi1EEES8_S8_EEENS6_IJNS7_ILi128EEENS7_ILi96EEENS7_ILi64EEEEEELi256ENS_10bfloat16_tEfNS_4arch4Sm90ELb1ELb0ELb0ELb1ELb0ELb0ELb0ELb1ELb0ELb1ELb1ELb0EEENS1_21CollectiveEpilogueFwdINS6_IJSA_NS7_ILi256EEESB_EEES9_SE_SG_Li256ELb1ELb1ELb1ELb0EEENS1_36VarlenDynamicPersistentTileSchedulerILi128ELi96ELi256ELi128ELb1ELb1ELb1ELb1ELb1ELb1EEEEEEEEEvNT_6ParamsE,@"STO_CUDA_ENTRY STV_DEFAULT"
_ZN7cutlass13device_kernelIN5flash11enable_sm90INS1_16FlashAttnFwdSm90INS1_25CollectiveMainloopFwdSm90ILi2EN4cute5tupleIJNS5_1CILi1EEES8_S8_EEENS6_IJNS7_ILi128EEENS7_ILi96EEENS7_ILi64EEEEEELi256ENS_10bfloat16_tEfNS_4arch4Sm90ELb1ELb0ELb0ELb1ELb0ELb0ELb0ELb1ELb0ELb1ELb1ELb0EEENS1_21CollectiveEpilogueFwdINS6_IJSA_NS7_ILi256EEESB_EEES9_SE_SG_Li256ELb1ELb1ELb1ELb0EEENS1_36VarlenDynamicPersistentTileSchedulerILi128ELi96ELi256ELi128ELb1ELb1ELb1ELb1ELb1ELb1EEEEEEEEEvNT_6ParamsE:
        /* <DEDUP_REMOVED lines=18> */
.L_x_13447:
[----:B------:R-:W-:Y:S05]  /*0120*/  BSYNC B0 ;  /* 0x0000000000007941 */ /* 0x000fea0003800000 */
.L_x_13446:
        /* <DEDUP_REMOVED lines=41> */
.L_x_13448:
        /* <DEDUP_REMOVED lines=22> */
.L_x_13449:
        /* <DEDUP_REMOVED lines=18> */
.L_x_13450:
        /* <DEDUP_REMOVED lines=22> */
.L_x_13451:
        /* <DEDUP_REMOVED lines=22> */
.L_x_13452:
[----:B------:R-:W-:Y:S01]  /*0900*/  PLOP3.LUT P0, PT, PT, PT, UP0, 0x80, 0x0 ;  /* 0x000000000000781c */ /* 0x000fe20003f0f008 */
[----:B------:R-:W-:Y:S01]  /*0910*/  UMOV UR36, 0x1 ;  /* 0x0000000100247882 */ /* 0x000fe20000000000 */
[----:B------:R-:W-:Y:S01]  /*0920*/  NOP ;  /* 0x0000000000007918 */ /* 0x000fe20000000000 */
[----:B------:R-:W-:Y:S01]  /*0930*/  USEL UR36, UR36, 0x2, !UP0 ;  /* 0x0000000224247887 */ /* 0x000fe2000c000000 */
[----:B------:R-:W-:Y:S01]  /*0940*/  ULDC.64 UR38, c[0x0][0x208] ;  /* 0x0000820000267ab9 */ /* 0x000fe20000000a00 */
[----:B012-4-:R-:W-:Y:S08]  /*0950*/  BAR.SYNC.DEFER_BLOCKING 0x0 ;  /* 0x0000000000007b1d */ /* 0x017ff00000010000 */
[----:B------:R-:W-:Y:S05]  /*0960*/  @!P0 BRA `(.L_x_13453) ;  /* 0x000000c800ac8947 */ /* 0x000fea0003800000 */
.L_x_13454:
        /* <DEDUP_REMOVED lines=45> */
[----:B------:R-:W-:Y:S02]  /*0c40*/  LEA.HI R0, R0, R3, RZ, 0x1 ;  /* 0x0000000300007211 */ /* 0x000fe400078f08ff */
[----:B------:R-:W-:Y:S02]  /*0c50*/  LOP3.LUT R11, R11, 0xfffffff8, RZ, 0xc0, !PT ;  /* 0xfffffff80b0b7812 */ /* 0x000fe400078ec0ff */
[----:B------:R-:W-:Y:S02]  /*0c60*/  LEA.HI R8, R8, R227, RZ, 0x5 ;  /* 0x000000e308087211 */ /* 0x000fe400078f28ff */
[----:B------:R-:W-:Y:S01]  /*0c70*/  LOP3.LUT R6, R7, 0xfffffc00, RZ, 0xc0, !PT ;  /* 0xfffffc0007067812 */ /* 0x000fe200078ec0ff */
[----:B------:R-:W-:Y:S01]  /*0c80*/  IMAD.IADD R11, R10, 0x1, -R11 ;  /* 0x000000010a0b7824 */ /* 0x000fe200078e0a0b */
[----:B------:R-:W-:Y:S02]  /*0c90*/  LOP3.LUT R7, R4, 0x1ffffffe, RZ, 0xc0, !PT ;  /* 0x1ffffffe04077812 */ /* 0x000fe400078ec0ff */
[----:B------:R-:W-:Y:S01]  /*0ca0*/  LOP3.LUT R0, R0, 0x3fffffe, RZ, 0xc0, !PT ;  /* 0x03fffffe00007812 */ /* 0x000fe200078ec0ff */
[----:B------:R-:W-:Y:S01]  /*0cb0*/  IMAD R6, R5, 0x40, R6 ;  /* 0x0000004005067824 */ /* 0x000fe200078e0206 */
[----:B------:R-:W-:Y:S01]  /*0cc0*/  SHF.R.S32.HI R8, RZ, 0x5, R8 ;  /* 0x00000005ff087819 */ /* 0x000fe20000011408 */
[----:B------:R-:W-:Y:S01]  /*0cd0*/  IMAD.IADD R7, R2, 0x1, -R7 ;  /* 0x0000000102077824 */ /* 0x000fe200078e0a07 */
[----:B------:R-:W-:Y:S01]  /*0ce0*/  LEA.HI R2, R13, R13, RZ, 0x1 ;  /* 0x0000000d0d027211 */ /* 0x000fe200078f08ff */
[----:B------:R-:W-:Y:S01]  /*0cf0*/  IMAD.IADD R0, R3, 0x1, -R0 ;  /* 0x0000000103007824 */ /* 0x000fe200078e0a00 */
[----:B------:R-:W-:Y:S01]  /*0d00*/  LOP3.LUT R4, R9, 0x7ffffffc, RZ, 0xc0, !PT ;  /* 0x7ffffffc09047812 */ /* 0x000fe200078ec0ff */
[----:B------:R-:W-:Y:S01]  /*0d10*/  IMAD R11, R8, 0x10, R11 ;  /* 0x00000010080b7824 */ /* 0x000fe200078e020b */
[----:B------:R-:W-:Y:S01]  /*0d20*/  LOP3.LUT R2, R2, 0x1ffffffe, RZ, 0xc0, !PT ;  /* 0x1ffffffe02027812 */ /* 0x000fe200078ec0ff */
[----:B------:R-:W-:-:S02]  /*0d30*/  IMAD R3, R7, 0x8, R6 ;  /* 0x0000000807037824 */ /* 0x000fc400078e0206 */
[----:B------:R-:W-:Y:S02]  /*0d40*/  IMAD R0, R0, 0x40, R11 ;  /* 0x0000004000007824 */ /* 0x000fe400078e020b */
[----:B------:R-:W-:Y:S01]  /*0d50*/  IMAD.IADD R4, R227, 0x1, -R4 ;  /* 0x00000001e3047824 */ /* 0x000fe200078e0a04 */
[----:B------:R0:W-:Y:S01]  /*0d60*/  STL [R1+0x4c], R3 ;  /* 0x00004c0301007387 */ /* 0x0001e20000100800 */
[----:B------:R-:W-:Y:S02]  /*0d70*/  IMAD.IADD R16, R13, 0x1, -R2 ;  /* 0x000000010d107824 */ /* 0x000fe400078e0a02 */
[----:B------:R-:W-:Y:S01]  /*0d80*/  IMAD.SHL.U32 R2, R4, 0x2, RZ ;  /* 0x0000000204027824 */ /* 0x000fe200078e00ff */
[----:B------:R1:W-:Y:S01]  /*0d90*/  STL [R1+0x48], R0 ;  /* 0x0000480001007387 */ /* 0x0003e20000100800 */
[----:B------:R-:W-:Y:S02]  /*0da0*/  IMAD R16, R16, 0x8, R0 ;  /* 0x0000000810107824 */ /* 0x000fe400078e0200 */
        /* <DEDUP_REMOVED lines=55> */
.L_x_13512:
[----:B------:R-:W-:Y:S01]  /*1120*/  ULDC.64 UR8, c[0x0][0xc88] ;  /* 0x0003220000087ab9 */ /* 0x000fe20000000a00 */
[----:B------:R-:W-:Y:S01]  /*1130*/  ULDC.64 UR10, c[0x0][0xa18] ;  /* 0x00028600000a7ab9 */ /* 0x000fe20000000a00 */
[----:B------:R-:W-:Y:S02]  /*1140*/  UIMAD.WIDE UR8, UR7, 0x4, UR8 ;  /* 0x00000004070878a5 */ /* 0x000fe4000f8e0208 */
[----:B------:R-:W-:Y:S02]  /*1150*/  UISETP.NE.U32.AND UP1, UPT, UR10, URZ, UPT ;  /* 0x0000003f0a00728c */ /* 0x000fe4000bf25070 */
[----:B------:R-:W-:Y:S02]  /*1160*/  ULOP3.LUT UR4, UR6, 0xff000000, URZ, 0xc0, !UPT ;  /* 0xff00000006047892 */ /* 0x000fe4000f8ec03f */
[----:B01-34-:R-:W-:Y:S01]  /*1170*/  IMAD.U32 R4, RZ, RZ, UR8 ;  /* 0x00000008ff047e24 */ /* 0x01bfe2000f8e00ff */
[----:B------:R-:W-:Y:S01]  /*1180*/  ULDC UR7, c[0x0][0x424] ;  /* 0x0001090000077ab9 */ /* 0x000fe20000000800 */
[----:B------:R-:W-:Y:S01]  /*1190*/  IMAD.U32 R5, RZ, RZ, UR9 ;  /* 0x00000009ff057e24 */ /* 0x000fe2000f8e00ff */
[----:B------:R-:W-:-:S04]  /*11a0*/  ULDC.64 UR8, c[0x0][0xa28] ;  /* 0x00028a0000087ab9 */ /* 0x000fc80000000a00 */
[----:B--2---:R-:W2:Y:S01]  /*11b0*/  LDG.E R4, desc[UR38][R4.64] ;  /* 0x0000002604047981 */ /* 0x004ea2000c1e1900 */
        /* <DEDUP_REMOVED lines=48> */
.L_x_13455:
        /* <DEDUP_REMOVED lines=8> */
.L_x_13456:
        /* <DEDUP_REMOVED lines=13> */
.L_x_13457:
[----:B------:R-:W-:Y:S01]  /*1610*/  ULDC UR6, c[0x0][0x448] ;  /* 0x0001120000067ab9 */ /* 0x000fe20000000800 */
[----:B------:R-:W-:Y:S02]  /*1620*/  USHF.L.U32 UR43, UR5, 0x7, URZ ;  /* 0x00000007052b7899 */ /* 0x000fe4000800063f */
[----:B------:R-:W-:Y:S02]  /*1630*/  UISETP.NE.AND UP0, UPT, UR6, 0x1, UPT ;  /* 0x000000010600788c */ /* 0x000fe4000bf05270 */
[----:B------:R-:W-:Y:S02]  /*1640*/  UIADD3 UR6, UR43, 0x7f, URZ ;  /* 0x0000007f2b067890 */ /* 0x000fe4000fffe03f */
[----:B------:R-:W-:Y:S02]  /*1650*/  UIADD3 UR50, -UR50, UR4, URZ ;  /* 0x0000000432327290 */ /* 0x000fe4000fffe13f */
[----:B------:R-:W-:Y:S02]  /*1660*/  ULOP3.LUT UR42, UR41, 0xff, URZ, 0xc0, !UPT ;  /* 0x000000ff292a7892 */ /* 0x000fe4000f8ec03f */
[----:B------:R-:W-:-:S02]  /*1670*/  UIADD3 UR7, UR50, 0x60, -UR51 ;  /* 0x0000006032077890 */ /* 0x000fc4000fffe833 */
[----:B------:R-:W-:Y:S01]  /*1680*/  USHF.R.U32.HI UR41, URZ, 0x10, UR41 ;  /* 0x000000103f297899 */ /* 0x000fe20008011629 */
[----:B------:R-:W-:Y:S01]  /*1690*/  @UP0 ULDC UR4, c[0x0][0x44c] ;  /* 0x0001130000040ab9 */ /* 0x000fe20000000800 */
[----:B------:R-:W-:Y:S01]  /*16a0*/  @UP0 ULDC UR8, c[0x0][0x450] ;  /* 0x0001140000080ab9 */ /* 0x000fe20000000800 */
[----:B------:R-:W-:Y:S02]  /*16b0*/  UIMAD.WIDE.U32 UR4, UR6, UR4, URZ ;  /* 0x00000004060472a5 */ /* 0x000fe4000f8e003f */
[----:B------:R-:W-:Y:S02]  /*16c0*/  UIADD3 UR4, UR50, 0x5f, URZ ;  /* 0x0000005f32047890 */ /* 0x000fe4000fffe03f */
[----:B------:R-:W-:Y:S02]  /*16d0*/  @UP0 USHF.R.U32.HI UR6, URZ, UR8, UR5 ;  /* 0x000000083f060299 */ /* 0x000fe40008011605 */
[----:B------:R-:W-:Y:S02]  /*16e0*/  UIMAD.WIDE UR4, UR4, 0x2aaaaaab, URZ ;  /* 0x2aaaaaab040478a5 */ /* 0x000fe4000f8e023f */
[----:B------:R-:W-:-:S02]  /*16f0*/  UIADD3 UR6, UR7, UR6, URZ ;  /* 0x0000000607067290 */ /* 0x000fc4000fffe03f */
[----:B------:R-:W-:Y:S02]  /*1700*/  USHF.R.U32.HI UR4, URZ, 0x1f, UR5 ;  /* 0x0000001f3f047899 */ /* 0x000fe40008011605 */
[----:B------:R-:W-:Y:S02]  /*1710*/  UIMAD.WIDE UR6, UR6, 0x2aaaaaab, URZ ;  /* 0x2aaaaaab060678a5 */ /* 0x000fe4000f8e023f */
[----:B------:R-:W-:Y:S02]  /*1720*/  ULEA.HI.SX32 UR4, UR5, UR4, 0x1c ;  /* 0x0000000405047291 */ /* 0x000fe4000f8fe23f */
[----:B------:R-:W-:-:S04]  /*1730*/  USHF.R.U32.HI UR6, URZ, 0x1f, UR7 ;  /* 0x0000001f3f067899 */ /* 0x000fc80008011607 */
[----:B------:R-:W-:-:S04]  /*1740*/  ULEA.HI.SX32 UR6, UR7, UR6, 0x1c ;  /* 0x0000000607067291 */ /* 0x000fc8000f8fe23f */
[----:B------:R-:W-:-:S04]  /*1750*/  UISETP.LT.AND UP0, UPT, UR4, UR6, UPT ;  /* 0x000000060400728c */ /* 0x000fc8000bf01270 */
[----:B------:R-:W-:-:S03]  /*1760*/  USEL UR9, UR4, UR6, UP0 ;  /* 0x0000000604097287 */ /* 0x000fc60008000000 */
[----:B------:R-:W-:Y:S01]  /*1770*/  UMOV UR4, URZ ;  /* 0x0000003f00047c82 */ /* 0x000fe20008000000 */
[----:B------:R-:W-:-:S06]  /*1780*/  UISETP.GE.AND UP0, UPT, UR9, 0x1, UPT ;  /* 0x000000010900788c */ /* 0x000fcc000bf06270 */
[----:B------:R-:W-:-:S13]  /*1790*/  PLOP3.LUT P0, PT, PT, PT, UP0, 0x80, 0x0 ;  /* 0x000000000000781c */ /* 0x000fda0003f0f008 */
[----:B------:R-:W-:Y:S05]  /*17a0*/  @!P0 BRA `(.L_x_13458) ;  /* 0x0000000000908947 */ /* 0x000fea0003800000 */
        /* <DEDUP_REMOVED lines=36> */
.L_x_13458:
[----:B------:R-:W-:Y:S01]  /*19f0*/  UIMAD UR40, UR42, UR4, URZ ;  /* 0x000000042a2872a4 */ /* 0x000fe2000f8e023f */
        /* <DEDUP_REMOVED lines=110> */
.L_x_13460:
        /* <DEDUP_REMOVED lines=13> */
.L_x_13639:
[----:B------:R-:W-:Y:S01]  /*21b0*/  IMAD.U32 R0, RZ, RZ, UR49 ;  /* 0x00000031ff007e24 */ /* 0x000fe2000f8e00ff */
[----:B------:R-:W-:Y:S05]  /*21c0*/  WARPSYNC.ALL ;  /* 0x0000000000007948 */ /* 0x000fea0003800000 */
[----:B------:R1:W-:Y:S01]  /*21d0*/  BAR.SYNC.DEFER_BLOCKING R7, 0x100 ;  /* 0x000400070000751d */ /* 0x0003e20000010000 */
[----:B------:R-:W-:-:S13]  /*21e0*/  ISETP.NE.AND P0, PT, R0, 0x3, PT ;  /* 0x000000030000780c */ /* 0x000fda0003f05270 */
[----:B-1----:R-:W-:Y:S05]  /*21f0*/  @!P0 BRA `(.L_x_13462) ;  /* 0x0000000000048947 */ /* 0x002fea0003800000 */
[----:B------:R-:W-:Y:S01]  /*2200*/  BPT.TRAP 0x1 ;  /* 0x000000040000795c */ /* 0x000fe20000300000 */
.L_x_13462:
[----:B------:R-:W-:Y:S01]  /*2210*/  R2UR UR22, R6 ;  /* 0x00000000061672ca */ /* 0x000fe200000e0000 */
[----:B------:R-:W-:-:S05]  /*2220*/  IMAD.U32 R9, RZ, RZ, UR47 ;  /* 0x0000002fff097e24 */ /* 0x000fca000f8e00ff */
[----:B------:R-:W-:-:S07]  /*2230*/  SHF.L.U32 R9, R9, 0x1f, RZ ;  /* 0x0000001f09097819 */ /* 0x000fce00000006ff */
[----:B------:R-:W-:-:S09]  /*2240*/  ULEA UR22, UR37, UR22, 0x3 ;  /* 0x0000001625167291 */ /* 0x000fd2000f8e183f */
[----:B------:R1:W2:Y:S01]  /*2250*/  SYNCS.PHASECHK.TRANS64.TRYWAIT P1, [UR22+0x22830], R9 ;  /* 0x02283009ff0075a7 */ /* 0x0002a20008020156 */
[----:B------:R-:W-:Y:S05]  /*2260*/  @!P0 BRA `(.L_x_13463) ;  /* 0x0000000000048947 */ /* 0x000fea0003800000 */
[----:B------:R-:W-:Y:S01]  /*2270*/  BPT.TRAP 0x1 ;  /* 0x000000040000795c */ /* 0x000fe20000300000 */
.L_x_13463:
[----:B--2---:R-:W-:Y:S05]  /*2280*/  @P1 BRA `(.L_x_13464) ;  /* 0x0000000000081947 */ /* 0x004fea0003800000 */
[----:B------:R-:W2:Y:S02]  /*2290*/  SYNCS.PHASECHK.TRANS64.TRYWAIT P1, [UR22+0x22830], R9 ;  /* 0x02283009ff0075a7 */ /* 0x000ea40008020156 */
[----:B--2---:R-:W-:Y:S05]  /*22a0*/  @!P1 BRA `(.L_x_13465) ;  /* 0x00000120001c9947 */ /* 0x004fea0003800000 */
.L_x_13464:
        /* <DEDUP_REMOVED lines=8> */
[----:B--2---:R-:W-:Y:S01]  /*2330*/  VIADD R0, R16, UR43 ;  /* 0x0000002b10007c36 */ /* 0x004fe20008000000 */
[----:B------:R-:W-:Y:S01]  /*2340*/  UMOV UR9, 0x40000040 ;  /* 0x4000004000097882 */ /* 0x000fe20000000000 */
[----:B------:R-:W-:Y:S01]  /*2350*/  UMOV UR11, 0x40000040 ;  /* 0x40000040000b7882 */ /* 0x000fe20000000000 */
[----:B------:R-:W-:Y:S01]  /*2360*/  UIADD3 UR12, UR16, 0x6, URZ ;  /* 0x00000006100c7890 */ /* 0x000fe2000fffe03f */
[----:B------:R-:W2:Y:S01]  /*2370*/  S2R R13, SR_TID.X ;  /* 0x00000000000d7919 */ /* 0x000ea20000002100 */
[----:B------:R-:W-:Y:S01]  /*2380*/  UIADD3 UR4, UR4, 0x1c400, URZ ;  /* 0x0001c40004047890 */ /* 0x000fe2000fffe03f */
[----:B------:R-:W-:Y:S01]  /*2390*/  IMAD.U32 R15, RZ, RZ, UR22 ;  /* 0x00000016ff0f7e24 */ /* 0x000fe2000f8e00ff */
[----:B------:R-:W-:Y:S01]  /*23a0*/  UMOV UR13, 0x40000040 ;  /* 0x40000040000d7882 */ /* 0x000fe20000000000 */
[----:B------:R-:W-:Y:S01]  /*23b0*/  UMOV UR15, 0x40000040 ;  /* 0x40000040000f7882 */ /* 0x000fe20000000000 */
[----:B------:R-:W-:Y:S01]  /*23c0*/  USHF.R.U32.HI UR4, URZ, 0x4, UR4 ;  /* 0x000000043f047899 */ /* 0x000fe20008011604 */
[----:B------:R-:W3:Y:S03]  /*23d0*/  S2R R21, SR_TID.X ;  /* 0x0000000000157919 */ /* 0x000ee60000002100 */
[----:B------:R-:W-:-:S04]  /*23e0*/  ULOP3.LUT UR4, UR4, 0x3fff, URZ, 0xc0, !UPT ;  /* 0x00003fff04047892 */ /* 0x000fc8000f8ec03f */
[----:B------:R-:W-:Y:S02]  /*23f0*/  ULOP3.LUT UR20, UR4, 0x10000, URZ, 0xfc, !UPT ;  /* 0x0001000004147892 */ /* 0x000fe4000f8efc3f */
[----:B------:R-:W-:Y:S02]  /*2400*/  UIADD3 UR4, UR16, 0x2, URZ ;  /* 0x0000000210047890 */ /* 0x000fe4000fffe03f */
[----:B------:R-:W-:-:S04]  /*2410*/  UIMAD UR18, UR37, 0x300, UR20 ;  /* 0x00000300251278a4 */ /* 0x000fc8000f8e0214 */
[----:B------:R-:W-:Y:S02]  /*2420*/  UIADD3 UR6, UR18, 0x2, URZ ;  /* 0x0000000212067890 */ /* 0x000fe4000fffe03f */
[----:B------:R-:W-:Y:S02]  /*2430*/  UIADD3 UR10, UR18, 0x4, URZ ;  /* 0x00000004120a7890 */ /* 0x000fe4000fffe03f */
[----:B------:R-:W-:Y:S02]  /*2440*/  UIADD3 UR14, UR18, 0x6, URZ ;  /* 0x00000006120e7890 */ /* 0x000fe4000fffe03f */
[----:B------:R-:W-:Y:S01]  /*2450*/  HGMMA.64x96x16.F32.BF16 R24, gdesc[UR16], RZ, !UPT, gsb0 ;  /* 0x01600000101879f0 */ /* 0x000fe2000c0018ff */
[----:B--2---:R-:W-:Y:S02]  /*2460*/  LOP3.LUT R13, R13, 0x7f, RZ, 0xc0, !PT ;  /* 0x0000007f0d0d7812 */ /* 0x004fe400078ec0ff */
[----:B---3--:R-:W-:Y:S01]  /*2470*/  SHF.R.U32.HI R21, RZ, 0x7, R21 ;  /* 0x00000007ff157819 */ /* 0x008fe20000011615 */
[----:B------:R-:W-:-:S02]  /*2480*/  WARPGROUP.DEPBAR.LE gsb0, 0x0 ;  /* 0x00008000000079c5 */ /* 0x000fc40000010000 */
[----:B------:R-:W-:-:S06]  /*2490*/  WARPGROUP.ARRIVE ;  /* 0x00000000000079c5 */ /* 0x000fcc0000000000 */
[----:B------:R-:W-:Y:S01]  /*24a0*/  HGMMA.64x96x16.F32.BF16 R24, gdesc[UR4], R24, gsb0 ;  /* 0x01600000041879f0 */ /* 0x000fe20008001818 */
[----:B------:R-:W-:Y:S02]  /*24b0*/  ULDC UR6, c[0x0][0x448] ;  /* 0x0001120000067ab9 */ /* 0x000fe40000000800 */
[----:B------:R-:W-:-:S06]  /*24c0*/  UISETP.NE.AND UP0, UPT, UR6, 0x1, UPT ;  /* 0x000000010600788c */ /* 0x000fcc000bf05270 */
[----:B------:R-:W-:-:S05]  /*24d0*/  PLOP3.LUT P1, PT, PT, PT, UP0, 0x80, 0x0 ;  /* 0x000000000000781c */ /* 0x000fca0003f2f008 */
[----:B------:R-:W-:-:S08]  /*24e0*/  @UP0 ULDC UR6, c[0x0][0x44c] ;  /* 0x0001130000060ab9 */ /* 0x000fd00000000800 */
[----:B0-----:R-:W-:Y:S01]  /*24f0*/  @P1 IMAD.HI.U32 R3, R0, UR6, RZ ;  /* 0x0000000600031c27 */ /* 0x001fe2000f8e00ff */
[----:B------:R-:W-:-:S04]  /*2500*/  @UP0 ULDC UR6, c[0x0][0x450] ;  /* 0x0001140000060ab9 */ /* 0x000fc80000000800 */
[----:B------:R-:W-:Y:S01]  /*2510*/  @P1 SHF.R.U32.HI R0, RZ, UR6, R3 ;  /* 0x00000006ff001c19 */ /* 0x000fe20008011603 */
[----:B------:R-:W-:-:S04]  /*2520*/  UIMAD UR6, UR52, -0x60, UR50 ;  /* 0xffffffa0340678a4 */ /* 0x000fc8000f8e0232 */
[----:B------:R-:W0:Y:S02]  /*2530*/  SHFL.IDX PT, R5, R0, 0x1, 0x1c1f ;  /* 0x003c1f0000057f89 */ /* 0x000e2400000e0000 */
[----:B------:R-:W-:Y:S02]  /*2540*/  IMAD.U32 R3, RZ, RZ, UR6 ;  /* 0x00000006ff037e24 */ /* 0x000fe4000f8e00ff */
[----:B------:R-:W2:Y:S03]  /*2550*/  SHFL.IDX PT, R0, R0, RZ, 0x1c1f ;  /* 0x001c1fff00007589 */ /* 0x000ea600000e0000 */
[C-C-:B------:R-:W-:Y:S02]  /*2560*/  IADD3 R4, -R2.reuse, 0x61, R3.reuse ;  /* 0x0000006102047810 */ /* 0x140fe40007ffe103 */
[----:B------:R-:W-:-:S03]  /*2570*/  IADD3 R3, -R2, 0x60, R3 ;  /* 0x0000006002037810 */ /* 0x000fc60007ffe103 */
[----:B------:R-:W-:-:S05]  /*2580*/  VIADD R4, R4, -UR51 ;  /* 0x8000003304047c36 */ /* 0x000fca0008000000 */
[----:B0-----:R-:W-:-:S04]  /*2590*/  VIADDMNMX R5, R5, R4, R3, PT ;  /* 0x0000000405057246 */ /* 0x001fc80003800103 */
[C---:B------:R-:W-:Y:S02]  /*25a0*/  ISETP.GT.AND P2, PT, R5.reuse, RZ, PT ;  /* 0x000000ff0500720c */ /* 0x040fe40003f44270 */
[C---:B------:R-:W-:Y:S02]  /*25b0*/  ISETP.GT.AND P3, PT, R5.reuse, 0x1, PT ;  /* 0x000000010500780c */ /* 0x040fe40003f64270 */
[----:B------:R-:W-:Y:S02]  /*25c0*/  ISETP.GT.AND P4, PT, R5, 0x8, PT ;  /* 0x000000080500780c */ /* 0x000fe40003f84270 */
[----:B--2---:R-:W-:-:S04]  /*25d0*/  VIADDMNMX R3, R0, R4, R3, PT ;  /* 0x0000000400037246 */ /* 0x004fc80003800103 */
[----:B------:R-:W-:Y:S01]  /*25e0*/  ISETP.GT.AND P5, PT, R3, 0x8, PT ;  /* 0x000000080300780c */ /* 0x000fe20003fa4270 */
        /* <DEDUP_REMOVED lines=78> */
[----:B------:R-:W-:Y:S01]  /*2ad0*/  FSEL R24, R24, -INF , P3 ;  /* 0xff80000018187808 */ /* 0x000fe20001800000 */
[----:B------:R-:W0:Y:S01]  /*2ae0*/  SHFL.BFLY PT, R5, R8, 0x2, 0x1f ;  /* 0x0c401f0008057f89 */ /* 0x000e2200000e0000 */
[----:B------:R-:W-:Y:S02]  /*2af0*/  FSEL R25, R25, -INF , P4 ;  /* 0xff80000019197808 */ /* 0x000fe40002000000 */
[C---:B------:R-:W-:Y:S02]  /*2b00*/  ISETP.GT.AND P2, PT, R3.reuse, 0x9, PT ;  /* 0x000000090300780c */ /* 0x040fe40003f44270 */
[----:B------:R-:W-:Y:S02]  /*2b10*/  FSEL R28, R28, -INF , P5 ;  /* 0xff8000001c1c7808 */ /* 0x000fe40002800000 */
        /* <DEDUP_REMOVED lines=9> */
[----:B0-----:R-:W-:Y:S02]  /*2bb0*/  FMNMX.FTZ R5, R8, R5, !PT ;  /* 0x0000000508057209 */ /* 0x001fe40007810000 */
[----:B------:R-:W-:Y:S02]  /*2bc0*/  FSEL R37, R37, -INF , P2 ;  /* 0xff80000025257808 */ /* 0x000fe40001000000 */
[C---:B------:R-:W-:Y:S01]  /*2bd0*/  ISETP.GT.AND P2, PT, R3.reuse, 0x21, PT ;  /* 0x000000210300780c */ /* 0x040fe20003f44270 */
[----:B------:R-:W0:Y:S01]  /*2be0*/  SHFL.BFLY PT, R10, R5, 0x1, 0x1f ;  /* 0x0c201f00050a7f89 */ /* 0x000e2200000e0000 */
        /* <DEDUP_REMOVED lines=9> */
[----:B------:R-:W-:Y:S02]  /*2c80*/  ISETP.GT.AND P3, PT, R3, 0x38, PT ;  /* 0x000000380300780c */ /* 0x000fe40003f64270 */
[----:B------:R-:W-:Y:S02]  /*2c90*/  FSEL R49, R49, -INF , P2 ;  /* 0xff80000031317808 */ /* 0x000fe40001000000 */
[----:B------:R-:W-:Y:S02]  /*2ca0*/  ISETP.GT.AND P2, PT, R3, 0x39, PT ;  /* 0x000000390300780c */ /* 0x000fe40003f44270 */
[----:B0-----:R-:W-:Y:S02]  /*2cb0*/  FMNMX.FTZ R4, R5, R10, !PT ;  /* 0x0000000a05047209 */ /* 0x001fe40007810000 */
[----:B------:R-:W-:-:S02]  /*2cc0*/  FMNMX.FTZ R5, R24, R25, !PT ;  /* 0x0000001918057209 */ /* 0x000fc40007810000 */
        /* <DEDUP_REMOVED lines=57> */
[----:B------:R-:W-:Y:S01]  /*3060*/  FFMA.FTZ R71, R71, UR10, -R11 ;  /* 0x0000000a47477c23 */ /* 0x000fe2000801080b */
[----:B------:R-:W-:Y:S01]  /*3070*/  ISETP.GT.AND P2, PT, R3, 0x59, PT ;  /* 0x000000590300780c */ /* 0x000fe20003f44270 */
[----:B------:R-:W-:Y:S01]  /*3080*/  MUFU.EX2 R203, R203 ;  /* 0x000000cb00cb7308 */ /* 0x000fe20000000800 */
[----:B------:R-:W-:-:S02]  /*3090*/  FMNMX.FTZ R8, R56, R5, !PT ;  /* 0x0000000538087209 */ /* 0x000fc40007810000 */
[----:B------:R-:W-:Y:S02]  /*30a0*/  FSEL R68, R68, -INF , P3 ;  /* 0xff80000044447808 */ /* 0x000fe40001800000 */
[----:B------:R-:W-:Y:S02]  /*30b0*/  FMNMX.FTZ R5, R57, R8, !PT ;  /* 0x0000000839057209 */ /* 0x000fe40007810000 */
[----:B------:R-:W-:Y:S01]  /*30c0*/  FSEL R69, R69, -INF , P2 ;  /* 0xff80000045457808 */ /* 0x000fe20001000000 */
        /* <DEDUP_REMOVED lines=10> */
[----:B------:R-:W2:Y:S06]  /*3170*/  SHFL.BFLY PT, R3, R8, 0x2, 0x1f ;  /* 0x0c401f0008037f89 */ /* 0x000eac00000e0000 */
[----:B------:R-:W-:Y:S08]  /*3180*/  MUFU.EX2 R14, R14 ;  /* 0x0000000e000e7308 */ /* 0x000ff00000000800 */
[----:B------:R-:W-:Y:S08]  /*3190*/  MUFU.EX2 R157, R157 ;  /* 0x0000009d009d7308 */ /* 0x000ff00000000800 */
[----:B------:R-:W-:Y:S01]  /*31a0*/  MUFU.EX2 R20, R43 ;  /* 0x0000002b00147308 */ /* 0x000fe20000000800 */
[----:B--2---:R-:W-:-:S05]  /*31b0*/  FMNMX.FTZ R3, R8, R3, !PT ;  /* 0x0000000308037209 */ /* 0x004fca0007810000 */
[----:B------:R-:W2:Y:S02]  /*31c0*/  SHFL.BFLY PT, R8, R3, 0x1, 0x1f ;  /* 0x0c201f0003087f89 */ /* 0x000ea400000e0000 */
[----:B------:R-:W-:Y:S08]  /*31d0*/  MUFU.EX2 R46, R46 ;  /* 0x0000002e002e7308 */ /* 0x000ff00000000800 */
[----:B------:R-:W3:Y:S08]  /*31e0*/  MUFU.EX2 R47, R47 ;  /* 0x0000002f002f7308 */ /* 0x000ef00000000800 */
[----:B------:R-:W-:Y:S01]  /*31f0*/  MUFU.EX2 R50, R50 ;  /* 0x0000003200327308 */ /* 0x000fe20000000800 */
[----:B--2---:R-:W-:Y:S01]  /*3200*/  FMNMX.FTZ R5, R3, R8, !PT ;  /* 0x0000000803057209 */ /* 0x004fe20007810000 */
[----:B0-----:R-:W-:-:S06]  /*3210*/  FADD.FTZ R8, R201, R0 ;  /* 0x00000000c9087221 */ /* 0x001fcc0000010000 */
[----:B------:R-:W-:Y:S01]  /*3220*/  MUFU.EX2 R51, R51 ;  /* 0x0000003300337308 */ /* 0x000fe20000000800 */
[----:B------:R-:W-:Y:S01]  /*3230*/  F2FP.BF16.F32.PACK_AB R201, R0, R201 ;  /* 0x000000c900c9723e */ /* 0x000fe200000010ff */
[C---:B------:R-:W-:Y:S01]  /*3240*/  FMUL.FTZ R3, R5.reuse, UR10 ;  /* 0x0000000a05037c20 */ /* 0x040fe20008410000 */
[----:B------:R-:W-:Y:S02]  /*3250*/  FSETP.NEU.FTZ.AND P2, PT, R5, -INF , PT ;  /* 0xff8000000500780b */ /* 0x000fe40003f5d000 */
[----:B---3--:R-:W-:Y:S02]  /*3260*/  F2FP.BF16.F32.PACK_AB R159, R47, R46 ;  /* 0x0000002e2f9f723e */ /* 0x008fe400000010ff */
[----:B------:R-:W-:Y:S01]  /*3270*/  FSEL R11, R3, RZ, P2 ;  /* 0x000000ff030b7208 */ /* 0x000fe20001000000 */
[----:B------:R-:W-:Y:S01]  /*3280*/  FADD.FTZ R3, R203, R8 ;  /* 0x00000008cb037221 */ /* 0x000fe20000010000 */
[----:B------:R-:W-:Y:S01]  /*3290*/  ISETP.NE.AND P2, PT, R13, RZ, PT ;  /* 0x000000ff0d00720c */ /* 0x000fe20003f45270 */
[----:B------:R-:W-:Y:S01]  /*32a0*/  MUFU.EX2 R54, R54 ;  /* 0x0000003600367308 */ /* 0x000fe20000000800 */
        /* <DEDUP_REMOVED lines=30> */
[----:B------:R-:W-:Y:S01]  /*3490*/  FFMA.FTZ R11, R69, UR10, -R11 ;  /* 0x0000000a450b7c23 */ /* 0x000fe2000801080b */
[----:B------:R-:W3:Y:S01]  /*34a0*/  MUFU.EX2 R29, R29 ;  /* 0x0000001d001d7308 */ /* 0x000ee20000000800 */
[----:B0-----:R-:W-:Y:S01]  /*34b0*/  FADD.FTZ R3, R24, R25 ;  /* 0x0000001918037221 */ /* 0x001fe20000010000 */
[----:B------:R-:W-:-:S02]  /*34c0*/  F2FP.BF16.F32.PACK_AB R153, R12, R153 ;  /* 0x000000990c99723e */ /* 0x000fc400000010ff */
[----:B------:R-:W-:Y:S02]  /*34d0*/  F2FP.BF16.F32.PACK_AB R161, R51, R50 ;  /* 0x0000003233a1723e */ /* 0x000fe400000010ff */
[----:B------:R-:W-:Y:S02]  /*34e0*/  F2FP.BF16.F32.PACK_AB R200, R25, R24 ;  /* 0x0000001819c8723e */ /* 0x000fe400000010ff */
[----:B------:R-:W0:Y:S01]  /*34f0*/  MUFU.EX2 R32, R32 ;  /* 0x0000002000207308 */ /* 0x000e220000000800 */
[----:B--2---:R-:W-:Y:S01]  /*3500*/  FADD.FTZ R26, R28, R3 ;  /* 0x000000031c1a7221 */ /* 0x004fe20000010000 */
[----:B------:R-:W-:Y:S01]  /*3510*/  FADD.FTZ R3, R155, R8 ;  /* 0x000000089b037221 */ /* 0x000fe20000010000 */
[----:B------:R-:W-:Y:S02]  /*3520*/  IADD3 R8, -R21, 0xb, RZ ;  /* 0x0000000b15087810 */ /* 0x000fe40007ffe1ff */
[C---:B------:R-:W-:Y:S01]  /*3530*/  F2FP.BF16.F32.PACK_AB R155, R14.reuse, R155 ;  /* 0x0000009b0e9b723e */ /* 0x040fe200000010ff */
[----:B------:R-:W-:Y:S01]  /*3540*/  FADD.FTZ R30, R14, R3 ;  /* 0x000000030e1e7221 */ /* 0x000fe20000010000 */
[----:B------:R-:W-:Y:S01]  /*3550*/  @!P2 VIADD R3, R15, 0x22840 ;  /* 0x000228400f03a836 */ /* 0x000fe20000000000 */
[----:B------:R-:W2:Y:S01]  /*3560*/  MUFU.EX2 R33, R33 ;  /* 0x0000002100217308 */ /* 0x000ea20000000800 */
[----:B---3--:R-:W-:Y:S01]  /*3570*/  FADD.FTZ R13, R29, R26 ;  /* 0x0000001a1d0d7221 */ /* 0x008fe20000010000 */
[----:B------:R-:W-:Y:S01]  /*3580*/  FADD.FTZ R15, R157, R30 ;  /* 0x0000001e9d0f7221 */ /* 0x000fe20000010000 */
[----:B------:R-:W-:-:S02]  /*3590*/  F2FP.BF16.F32.PACK_AB R157, R20, R157 ;  /* 0x0000009d149d723e */ /* 0x000fc400000010ff */
[----:B------:R-:W-:Y:S01]  /*35a0*/  @!P2 PRMT R3, RZ, 0x654, R3 ;  /* 0x00000654ff03a816 */ /* 0x000fe20000000003 */
[----:B------:R-:W-:Y:S01]  /*35b0*/  FADD.FTZ R15, R20, R15 ;  /* 0x0000000f140f7221 */ /* 0x000fe20000010000 */
[----:B------:R3:W-:Y:S06]  /*35c0*/  BAR.ARV R8, 0x100 ;  /* 0x000400080000751d */ /* 0x0007ec0000002000 */
[----:B------:R-:W4:Y:S01]  /*35d0*/  MUFU.EX2 R36, R36 ;  /* 0x0000002400247308 */ /* 0x000f220000000800 */
[----:B0-----:R-:W-:Y:S01]  /*35e0*/  FADD.FTZ R26, R32, R13 ;  /* 0x0000000d201a7221 */ /* 0x001fe20000010000 */
[----:B------:R-:W-:Y:S01]  /*35f0*/  FADD.FTZ R30, R46, R15 ;  /* 0x0000000f2e1e7221 */ /* 0x000fe20000010000 */
[----:B------:R0:W-:Y:S01]  /*3600*/  @!P2 SYNCS.ARRIVE.TRANS64.RED.A1T0 RZ, [R3+URZ], RZ ;  /* 0x000000ff03ffa9a7 */ /* 0x0001e2000810043f */
[----:B------:R-:W-:Y:S01]  /*3610*/  F2FP.BF16.F32.PACK_AB R202, R29, R28 ;  /* 0x0000001c1dca723e */ /* 0x000fe200000010ff */
[----:B--2---:R-:W-:Y:S01]  /*3620*/  FADD.FTZ R13, R33, R26 ;  /* 0x0000001a210d7221 */ /* 0x004fe20000010000 */
[----:B------:R-:W-:Y:S01]  /*3630*/  FADD.FTZ R15, R47, R30 ;  /* 0x0000001e2f0f7221 */ /* 0x000fe20000010000 */
[----:B------:R-:W-:Y:S01]  /*3640*/  F2FP.BF16.F32.PACK_AB R152, R33, R32 ;  /* 0x000000202198723e */ /* 0x000fe200000010ff */
[----:B------:R-:W2:Y:S02]  /*3650*/  MUFU.EX2 R37, R37 ;  /* 0x0000002500257308 */ /* 0x000ea40000000800 */
[----:B------:R-:W-:-:S06]  /*3660*/  FADD.FTZ R30, R50, R15 ;  /* 0x0000000f321e7221 */ /* 0x000fcc0000010000 */
[----:B------:R-:W5:Y:S01]  /*3670*/  MUFU.EX2 R40, R40 ;  /* 0x0000002800287308 */ /* 0x000f620000000800 */
[----:B----4-:R-:W-:-:S07]  /*3680*/  FADD.FTZ R26, R36, R13 ;  /* 0x0000000d241a7221 */ /* 0x010fce0000010000 */
[----:B------:R-:W0:Y:S01]  /*3690*/  MUFU.EX2 R41, R41 ;  /* 0x0000002900297308 */ /* 0x000e220000000800 */
[C---:B--2---:R-:W-:Y:S01]  /*36a0*/  FADD.FTZ R13, R37.reuse, R26 ;  /* 0x0000001a250d7221 */ /* 0x044fe20000010000 */
[----:B------:R-:W-:-:S06]  /*36b0*/  F2FP.BF16.F32.PACK_AB R154, R37, R36 ;  /* 0x00000024259a723e */ /* 0x000fcc00000010ff */
[----:B------:R-:W2:Y:S01]  /*36c0*/  MUFU.EX2 R44, R44 ;  /* 0x0000002c002c7308 */ /* 0x000ea20000000800 */
[----:B-----5:R-:W-:Y:S01]  /*36d0*/  FADD.FTZ R26, R40, R13 ;  /* 0x0000000d281a7221 */ /* 0x020fe20000010000 */
[----:B------:R-:W-:-:S04]  /*36e0*/  FADD.FTZ R13, R51, R30 ;  /* 0x0000001e330d7221 */ /* 0x000fc80000010000 */
[----:B------:R-:W-:Y:S02]  /*36f0*/  FADD.FTZ R30, R54, R13 ;  /* 0x0000000d361e7221 */ /* 0x000fe40000010000 */
[----:B------:R-:W4:Y:S01]  /*3700*/  MUFU.EX2 R45, R45 ;  /* 0x0000002d002d7308 */ /* 0x000f220000000800 */
[C---:B0-----:R-:W-:Y:S01]  /*3710*/  FADD.FTZ R3, R41.reuse, R26 ;  /* 0x0000001a29037221 */ /* 0x041fe20000010000 */
[----:B------:R-:W-:-:S06]  /*3720*/  F2FP.BF16.F32.PACK_AB R156, R41, R40 ;  /* 0x00000028299c723e */ /* 0x000fcc00000010ff */
        /* <DEDUP_REMOVED lines=51> */
[C---:B0-----:R-:W-:Y:S01]  /*3a60*/  FADD.FTZ R3, R65.reuse, R10 ;  /* 0x0000000a41037221 */ /* 0x041fe20000010000 */
[----:B------:R-:W-:-:S03]  /*3a70*/  F2FP.BF16.F32.PACK_AB R168, R65, R64 ;  /* 0x0000004041a8723e */ /* 0x000fc600000010ff */
[----:B--2---:R-:W-:-:S04]  /*3a80*/  FADD.FTZ R10, R68, R3 ;  /* 0x00000003440a7221 */ /* 0x004fc80000010000 */
[C---:B----4-:R-:W-:Y:S01]  /*3a90*/  FADD.FTZ R3, R11.reuse, R10 ;  /* 0x0000000a0b037221 */ /* 0x050fe20000010000 */
[----:B------:R-:W-:Y:S01]  /*3aa0*/  F2FP.BF16.F32.PACK_AB R170, R11, R68 ;  /* 0x000000440baa723e */ /* 0x000fe200000010ff */
[----:B---3--:R-:W-:Y:S06]  /*3ab0*/  @!P0 BRA `(.L_x_13466) ;  /* 0x0000000000048947 */ /* 0x008fec0003800000 */
[----:B------:R-:W-:Y:S01]  /*3ac0*/  BPT.TRAP 0x1 ;  /* 0x000000040000795c */ /* 0x000fe20000300000 */
.L_x_13466:
[----:B------:R0:W2:Y:S01]  /*3ad0*/  SYNCS.PHASECHK.TRANS64.TRYWAIT P3, [UR22+0x22850], R9 ;  /* 0x02285009ff0075a7 */ /* 0x0000a20008060156 */
[----:B------:R-:W-:Y:S05]  /*3ae0*/  @!P0 BRA `(.L_x_13467) ;  /* 0x0000000000048947 */ /* 0x000fea0003800000 */
[----:B------:R-:W-:Y:S01]  /*3af0*/  BPT.TRAP 0x1 ;  /* 0x000000040000795c */ /* 0x000fe20000300000 */
.L_x_13467:
[----:B--2---:R-:W-:Y:S05]  /*3b00*/  @P3 BRA `(.L_x_13468) ;  /* 0x0000000000083947 */ /* 0x004fea0003800000 */
[----:B------:R-:W2:Y:S02]  /*3b10*/  SYNCS.PHASECHK.TRANS64.TRYWAIT P3, [UR22+0x22850], R9 ;  /* 0x02285009ff0075a7 */ /* 0x000ea40008060156 */
[----:B--2---:R-:W-:Y:S05]  /*3b20*/  @!P3 BRA `(.L_x_13469) ;  /* 0x000001080014b947 */ /* 0x004fea0003800000 */
.L_x_13468:
[----:B------:R-:W-:Y:S01]  /*3b30*/  R2UR UR6, R6 ;  /* 0x00000000060672ca */ /* 0x000fe200000e0000 */
[----:B------:R3:W-:Y:S01]  /*3b40*/  BAR.SYNC.DEFER_BLOCKING R7, 0x100 ;  /* 0x000400070000751d */ /* 0x0007e20000010000 */
[----:B------:R-:W-:-:S05]  /*3b50*/  UIADD3 UR52, UR52, -0x2, URZ ;  /* 0xfffffffe34347890 */ /* 0x000fca000fffe03f */
[----:B------:R-:W-:Y:S01]  /*3b60*/  UMOV UR7, 0x40000040 ;  /* 0x4000004000077882 */ /* 0x000fe20000000000 */
[----:B------:R-:W-:Y:S01]  /*3b70*/  @UP0 ULDC UR14, c[0x0][0x450] ;  /* 0x00011400000e0ab9 */ /* 0x000fe20000000800 */
[----:B------:R-:W-:-:S04]  /*3b80*/  VOTEU.ALL UP1, P2 ;  /* 0x00000000003f7886 */ /* 0x000fc80001020000 */
        /* <DEDUP_REMOVED lines=45> */
[----:B------:R-:W-:-:S04]  /*3e60*/  UIMAD.WIDE UR6, UR6, 0x2aaaaaab, URZ ;  /* 0x2aaaaaab060678a5 */ /* 0x000fc8000f8e023f */
[----:B------:R-:W-:-:S04]  /*3e70*/  USHF.R.U32.HI UR6, URZ, 0x1f, UR7 ;  /* 0x0000001f3f067899 */ /* 0x000fc80008011607 */
[----:B------:R-:W-:-:S04]  /*3e80*/  ULEA.HI.SX32 UR6, UR7, UR6, 0x1c ;  /* 0x0000000607067291 */ /* 0x000fc8000f8fe23f */
[----:B------:R-:W-:Y:S01]  /*3e90*/  UISETP.LT.AND UP1, UPT, UR40, UR6, UPT ;  /* 0x000000062800728c */ /* 0x000fe2000bf21270 */
[----:B------:R-:W-:Y:S02]  /*3ea0*/  WARPGROUP.DEPBAR.LE gsb0, 0x0 ;  /* 0x00008000000079c5 */ /* 0x000fe40000010000 */
[----:B------:R-:W-:Y:S01]  /*3eb0*/  @!P2 SYNCS.ARRIVE.TRANS64.RED.A1T0 RZ, [UR22], RZ ;  /* 0x000000ffffffa9a7 */ /* 0x000fe20008100416 */
[----:B------:R-:W-:-:S04]  /*3ec0*/  USEL UR22, UR40, UR6, !UP1 ;  /* 0x0000000628167287 */ /* 0x000fc8000c800000 */
[----:B------:R-:W-:-:S06]  /*3ed0*/  UISETP.GE.AND UP1, UPT, UR52, UR22, UPT ;  /* 0x000000163400728c */ /* 0x000fcc000bf26270 */
[----:B------:R-:W-:-:S13]  /*3ee0*/  PLOP3.LUT P3, PT, PT, PT, UP1, 0x80, 0x0 ;  /* 0x000000000000781c */ /* 0x000fda0003f6f018 */
[----:B---3--:R-:W-:Y:S05]  /*3ef0*/  @!P3 BRA `(.L_x_13470) ;  /* 0x000000240074b947 */ /* 0x008fea0003800000 */
[----:B012---:R-:W-:Y:S01]  /*3f00*/  IMAD.MOV.U32 R9, RZ, RZ, R4 ;  /* 0x000000ffff097224 */ /* 0x007fe200078e0004 */
[----:B------:R-:W-:Y:S01]  /*3f10*/  ULDC UR23, c[0x0][0x988] ;  /* 0x0002620000177ab9 */ /* 0x000fe20000000800 */
[----:B------:R-:W-:-:S07]  /*3f20*/  IMAD.MOV.U32 R7, RZ, RZ, R5 ;  /* 0x000000ffff077224 */ /* 0x000fce00078e0005 */
.L_x_13479:
[----:B------:R-:W-:-:S04]  /*3f30*/  UIADD3 UR37, UR37, 0x1, URZ ;  /* 0x0000000125257890 */ /* 0x000fc8000fffe03f */
[----:B------:R-:W-:-:S04]  /*3f40*/  UISETP.NE.AND UP1, UPT, UR37, 0x2, UPT ;  /* 0x000000022500788c */ /* 0x000fc8000bf25270 */
[----:B------:R-:W-:Y:S02]  /*3f50*/  USEL UR6, URZ, 0x1, UP1 ;  /* 0x000000013f067887 */ /* 0x000fe40008800000 */
[----:B------:R-:W-:Y:S02]  /*3f60*/  USEL UR37, UR37, URZ, UP1 ;  /* 0x0000003f25257287 */ /* 0x000fe40008800000 */
[----:B------:R-:W-:Y:S01]  /*3f70*/  ULOP3.LUT UR47, UR47, UR6, URZ, 0x3c, !UPT ;  /* 0x000000062f2f7292 */ /* 0x000fe2000f8e3c3f */
[----:B------:R-:W-:Y:S11]  /*3f80*/  @!P0 BRA `(.L_x_13471) ;  /* 0x0000000000048947 */ /* 0x000ff60003800000 */
[----:B------:R-:W-:Y:S01]  /*3f90*/  BPT.TRAP 0x1 ;  /* 0x000000040000795c */ /* 0x000fe20000300000 */
.L_x_13471:
        /* <DEDUP_REMOVED lines=9> */
.L_x_13472:
[----:B------:R-:W-:Y:S01]  /*4030*/  VIADD R8, R16, UR43 ;  /* 0x0000002b10087c36 */ /* 0x000fe20008000000 */
[----:B-1----:R-:W-:Y:S06]  /*4040*/  @P3 BRA `(.L_x_13473) ;  /* 0x0000000000083947 */ /* 0x002fec0003800000 */
[----:B------:R-:W1:Y:S02]  /*4050*/  SYNCS.PHASECHK.TRANS64.TRYWAIT P3, [UR24+0x22830], R6 ;  /* 0x02283006ff0075a7 */ /* 0x000e640008060158 */
[----:B-1----:R-:W-:Y:S05]  /*4060*/  @!P3 BRA `(.L_x_13474) ;  /* 0x0000010000dcb947 */ /* 0x002fea0003800000 */
.L_x_13473:
[----:B------:R-:W-:Y:S01]  /*4070*/  UIMAD UR18, UR37, 0x300, UR20 ;  /* 0x00000300251278a4 */ /* 0x000fe2000f8e0214 */
[----:B------:R-:W-:Y:S01]  /*4080*/  WARPGROUP.ARRIVE ;  /* 0x00000000000079c5 */ /* 0x000fe20000000000 */
[----:B------:R-:W-:Y:S01]  /*4090*/  UMOV UR19, 0x40000040 ;  /* 0x4000004000137882 */ /* 0x000fe20000000000 */
[----:B------:R-:W-:Y:S01]  /*40a0*/  @UP0 ULDC UR6, c[0x0][0x44c] ;  /* 0x0001130000060ab9 */ /* 0x000fe20000000800 */
[----:B------:R-:W-:Y:S01]  /*40b0*/  UMOV UR7, 0x40000040 ;  /* 0x4000004000077882 */ /* 0x000fe20000000000 */
[----:B------:R-:W-:Y:S01]  /*40c0*/  @P1 IMAD.HI.U32 R4, R8, UR6, RZ ;  /* 0x0000000608041c27 */ /* 0x000fe2000f8e00ff */
[----:B------:R-:W-:Y:S01]  /*40d0*/  @UP0 ULDC UR6, c[0x0][0x450] ;  /* 0x0001140000060ab9 */ /* 0x000fe20000000800 */
[----:B------:R-:W-:Y:S01]  /*40e0*/  UIADD3 UR10, UR18, 0x4, URZ ;  /* 0x00000004120a7890 */ /* 0x000fe2000fffe03f */
[----:B------:R-:W-:Y:S01]  /*40f0*/  LOP3.LUT R11, R11, 0xffffdfff, RZ, 0xc0, !PT ;  /* 0xffffdfff0b0b7812 */ /* 0x000fe200078ec0ff */
[----:B------:R-:W-:Y:S01]  /*4100*/  HGMMA.64x96x16.F32.BF16 R152, gdesc[UR16], RZ, !UPT, gsb0 ;  /* 0x01600000109879f0 */ /* 0x000fe2000c0018ff */
[----:B------:R-:W-:Y:S01]  /*4110*/  @P1 SHF.R.U32.HI R8, RZ, UR6, R4 ;  /* 0x00000006ff081c19 */ /* 0x000fe20008011604 */
[----:B------:R-:W-:Y:S01]  /*4120*/  UIMAD UR6, UR52, -0x60, URZ ;  /* 0xffffffa0340678a4 */ /* 0x000fe2000f8e023f */
[----:B------:R-:W-:Y:S01]  /*4130*/  @P2 LOP3.LUT R11, R11, 0x2000, RZ, 0xfc, !PT ;  /* 0x000020000b0b2812 */ /* 0x000fe200078efcff */
[----:B------:R-:W-:Y:S01]  /*4140*/  UMOV UR11, 0x40000040 ;  /* 0x40000040000b7882 */ /* 0x000fe20000000000 */
[----:B------:R-:W-:Y:S01]  /*4150*/  UIADD3 UR14, UR18, 0x6, URZ ;  /* 0x00000006120e7890 */ /* 0x000fe2000fffe03f */
[----:B-1----:R-:W1:Y:S01]  /*4160*/  SHFL.IDX PT, R5, R8, RZ, 0x1c1f ;  /* 0x001c1fff08057589 */ /* 0x002e6200000e0000 */
[----:B------:R-:W-:Y:S01]  /*4170*/  UMOV UR15, 0x40000040 ;  /* 0x40000040000f7882 */ /* 0x000fe20000000000 */
[----:B------:R-:W-:Y:S01]  /*4180*/  IMAD.U32 R15, RZ, RZ, UR6 ;  /* 0x00000006ff0f7e24 */ /* 0x000fe2000f8e00ff */
[----:B------:R-:W-:Y:S01]  /*4190*/  UIADD3 UR6, UR18, 0x2, URZ ;  /* 0x0000000212067890 */ /* 0x000fe2000fffe03f */
[----:B------:R-:W2:Y:S01]  /*41a0*/  SHFL.IDX PT, R13, R8, 0x1, 0x1c1f ;  /* 0x003c1f00080d7f89 */ /* 0x000ea200000e0000 */
[----:B------:R-:W-:Y:S01]  /*41b0*/  IMAD.U32 R21, RZ, RZ, UR51 ;  /* 0x00000033ff157e24 */ /* 0x000fe2000f8e00ff */
[----:B------:R-:W-:-:S02]  /*41c0*/  LOP3.LUT R11, R11, 0xffffefff, RZ, 0xc0, !PT ;  /* 0xffffefff0b0b7812 */ /* 0x000fc400078ec0ff */
[----:B------:R-:W-:Y:S01]  /*41d0*/  IADD3 R4, -R2, 0x1, R15 ;  /* 0x0000000102047810 */ /* 0x000fe20007ffe10f */
[----:B------:R-:W3:Y:S01]  /*41e0*/  S2R R200, SR_TID.X ;  /* 0x0000000000c87919 */ /* 0x000ee20000002100 */
[----:B------:R-:W-:Y:S02]  /*41f0*/  @P0 LOP3.LUT R11, R11, 0x1000, RZ, 0xfc, !PT ;  /* 0x000010000b0b0812 */ /* 0x000fe400078efcff */
[----:B------:R-:W-:Y:S02]  /*4200*/  IADD3 R4, -R21, UR50, R4 ;  /* 0x0000003215047c10 */ /* 0x000fe4000fffe104 */
[----:B------:R-:W-:-:S04]  /*4210*/  LOP3.LUT R11, R11, 0xffffbfff, RZ, 0xc0, !PT ;  /* 0xffffbfff0b0b7812 */ /* 0x000fc800078ec0ff */
[----:B------:R-:W-:-:S04]  /*4220*/  @P1 LOP3.LUT R11, R11, 0x4000, RZ, 0xfc, !PT ;  /* 0x000040000b0b1812 */ /* 0x000fc800078efcff */
[----:B------:R-:W-:Y:S01]  /*4230*/  LOP3.LUT R11, R11, 0xffff7fff, RZ, 0xc0, !PT ;  /* 0xffff7fff0b0b7812 */ /* 0x000fe200078ec0ff */
[C---:B-1----:R-:W-:Y:S02]  /*4240*/  IMAD.IADD R5, R4.reuse, 0x1, R5 ;  /* 0x0000000104057824 */ /* 0x042fe400078e0205 */
[----:B--2---:R-:W-:-:S05]  /*4250*/  IMAD.IADD R4, R4, 0x1, R13 ;  /* 0x0000000104047824 */ /* 0x004fca00078e020d */
        /* <DEDUP_REMOVED lines=9> */
[----:B------:R-:W-:Y:S02]  /*42f0*/  LOP3.LUT R11, R11, 0xfffeffff, RZ, 0xc0, !PT ;  /* 0xfffeffff0b0b7812 */ /* 0x000fe400078ec0ff */
[----:B---3--:R-:W-:Y:S02]  /*4300*/  SHF.R.U32.HI R200, RZ, 0x7, R200 ;  /* 0x00000007ffc87819 */ /* 0x008fe400000116c8 */
[----:B------:R-:W-:-:S02]  /*4310*/  @P2 LOP3.LUT R11, R11, 0x10000, RZ, 0xfc, !PT ;  /* 0x000100000b0b2812 */ /* 0x000fc400078efcff */
        /* <DEDUP_REMOVED lines=42> */
[----:B------:R-:W-:Y:S02]  /*45c0*/  ISETP.GT.AND P2, PT, R5, 0x39, PT ;  /* 0x000000390500780c */ /* 0x000fe40003f44270 */
[----:B------:R-:W-:Y:S02]  /*45d0*/  ISETP.GT.AND P1, PT, R4, RZ, PT ;  /* 0x000000ff0400720c */ /* 0x000fe40003f24270 */
        /* <DEDUP_REMOVED lines=41> */
[----:B------:R-:W-:Y:S02]  /*4870*/  LOP3.LUT P1, RZ, R11, 0x8000, RZ, 0xc0, !PT ;  /* 0x000080000bff7812 */ /* 0x000fe4000782c0ff */
        /* <DEDUP_REMOVED lines=21> */
[C---:B------:R-:W-:Y:S02]  /*49d0*/  LOP3.LUT P1, RZ, R11.reuse, 0x4000, RZ, 0xc0, !PT ;  /* 0x000040000bff7812 */ /* 0x040fe4000782c0ff */
[----:B------:R-:W-:Y:S02]  /*49e0*/  FMNMX.FTZ R4, R186, R4, !PT ;  /* 0x00000004ba047209 */ /* 0x000fe40007810000 */
[----:B------:R-:W-:Y:S02]  /*49f0*/  LOP3.LUT P2, RZ, R11, 0x2000, RZ, 0xc0, !PT ;  /* 0x000020000bff7812 */ /* 0x000fe4000784c0ff */
[----:B------:R-:W-:Y:S02]  /*4a00*/  FMNMX.FTZ R4, R187, R4, !PT ;  /* 0x00000004bb047209 */ /* 0x000fe40007810000 */
[----:B------:R-:W-:-:S02]  /*4a10*/  LOP3.LUT P0, RZ, R11, 0x1000, RZ, 0xc0, !PT ;  /* 0x000010000bff7812 */ /* 0x000fc4000780c0ff */
[----:B------:R-:W-:Y:S02]  /*4a20*/  FMNMX.FTZ R4, R190, R4, !PT ;  /* 0x00000004be047209 */ /* 0x000fe40007810000 */
[----:B------:R-:W-:Y:S02]  /*4a30*/  ISETP.GT.AND P6, PT, R5, 0x41, PT ;  /* 0x000000410500780c */ /* 0x000fe40003fc4270 */
[----:B------:R-:W-:Y:S02]  /*4a40*/  FMNMX.FTZ R4, R191, R4, !PT ;  /* 0x00000004bf047209 */ /* 0x000fe40007810000 */
[----:B------:R-:W-:Y:S02]  /*4a50*/  ISETP.GT.AND P5, PT, R5, 0x48, PT ;  /* 0x000000480500780c */ /* 0x000fe40003fa4270 */
[----:B------:R-:W-:Y:S02]  /*4a60*/  FMNMX.FTZ R4, R194, R4, !PT ;  /* 0x00000004c2047209 */ /* 0x000fe40007810000 */
[----:B------:R-:W-:-:S02]  /*4a70*/  FSEL R185, R185, -INF , P6 ;  /* 0xff800000b9b97808 */ /* 0x000fc40003000000 */
[----:B------:R-:W-:Y:S02]  /*4a80*/  FMNMX.FTZ R4, R195, R4, !PT ;  /* 0x00000004c3047209 */ /* 0x000fe40007810000 */
[----:B------:R-:W-:Y:S02]  /*4a90*/  ISETP.GT.AND P4, PT, R5, 0x49, PT ;  /* 0x000000490500780c */ /* 0x000fe40003f84270 */
[----:B------:R-:W-:Y:S02]  /*4aa0*/  FMNMX.FTZ R4, R198, R4, !PT ;  /* 0x00000004c6047209 */ /* 0x000fe40007810000 */
[----:B------:R-:W-:Y:S02]  /*4ab0*/  FSEL R188, R188, -INF , P5 ;  /* 0xff800000bcbc7808 */ /* 0x000fe40002800000 */
[----:B------:R-:W-:Y:S02]  /*4ac0*/  FMNMX.FTZ R4, R199, R4, !PT ;  /* 0x00000004c7047209 */ /* 0x000fe40007810000 */
[----:B------:R-:W-:-:S02]  /*4ad0*/  FSEL R189, R189, -INF , P4 ;  /* 0xff800000bdbd7808 */ /* 0x000fc40002000000 */
[C---:B------:R-:W-:Y:S01]  /*4ae0*/  ISETP.GT.AND P5, PT, R5.reuse, 0x50, PT ;  /* 0x000000500500780c */ /* 0x040fe20003fa4270 */
[----:B------:R-:W1:Y:S01]  /*4af0*/  SHFL.BFLY PT, R11, R4, 0x2, 0x1f ;  /* 0x0c401f00040b7f89 */ /* 0x000e6200000e0000 */
[C---:B------:R-:W-:Y:S02]  /*4b00*/  ISETP.GT.AND P4, PT, R5.reuse, 0x51, PT ;  /* 0x000000510500780c */ /* 0x040fe40003f84270 */
[----:B------:R-:W-:Y:S02]  /*4b10*/  FSEL R192, R192, -INF , P5 ;  /* 0xff800000c0c07808 */ /* 0x000fe40002800000 */
[----:B------:R-:W-:Y:S02]  /*4b20*/  ISETP.GT.AND P5, PT, R5, 0x58, PT ;  /* 0x000000580500780c */ /* 0x000fe40003fa4270 */
[----:B------:R-:W-:Y:S02]  /*4b30*/  FSEL R193, R193, -INF , P4 ;  /* 0xff800000c1c17808 */ /* 0x000fe40002000000 */
[----:B------:R-:W-:-:S02]  /*4b40*/  ISETP.GT.AND P4, PT, R5, 0x59, PT ;  /* 0x000000590500780c */ /* 0x000fc40003f84270 */
[----:B------:R-:W-:Y:S02]  /*4b50*/  FSEL R196, R196, -INF , P5 ;  /* 0xff800000c4c47808 */ /* 0x000fe40002800000 */
[----:B------:R-:W-:Y:S02]  /*4b60*/  FSEL R197, R197, -INF , P4 ;  /* 0xff800000c5c57808 */ /* 0x000fe40002000000 */
[----:B-1----:R-:W-:-:S05]  /*4b70*/  FMNMX.FTZ R4, R4, R11, !PT ;  /* 0x0000000b04047209 */ /* 0x002fca0007810000 */
[----:B------:R-:W1:Y:S02]  /*4b80*/  SHFL.BFLY PT, R11, R4, 0x1, 0x1f ;  /* 0x0c201f00040b7f89 */ /* 0x000e6400000e0000 */
[----:B-1----:R-:W-:-:S04]  /*4b90*/  FMNMX.FTZ R4, R4, R11, !PT ;  /* 0x0000000b04047209 */ /* 0x002fc80007810000 */
[----:B------:R-:W-:-:S04]  /*4ba0*/  FSETP.NEU.FTZ.AND P3, PT, R4, -INF , PT ;  /* 0xff8000000400780b */ /* 0x000fc80003f7d000 */
[----:B------:R-:W-:-:S05]  /*4bb0*/  FSEL R11, R4, RZ, P3 ;  /* 0x000000ff040b7208 */ /* 0x000fca0001800000 */
[----:B------:R-:W-:Y:S01]  /*4bc0*/  FADD.FTZ R11, -R11, R9 ;  /* 0x000000090b0b7221 */ /* 0x000fe20000010100 */
[----:B------:R-:W-:-:S05]  /*4bd0*/  FMUL.FTZ R9, R4, UR10 ;  /* 0x0000000a04097c20 */ /* 0x000fca0008410000 */
[----:B------:R-:W-:Y:S02]  /*4be0*/  FSEL R9, R9, RZ, P3 ;  /* 0x000000ff09097208 */ /* 0x000fe40001800000 */
[----:B------:R-:W-:-:S03]  /*4bf0*/  ISETP.GT.AND P3, PT, R5, 0x40, PT ;  /* 0x000000400500780c */ /* 0x000fc60003f64270 */
        /* <DEDUP_REMOVED lines=27> */
[----:B------:R-:W-:-:S02]  /*4db0*/  FSEL R184, R184, -INF , P3 ;  /* 0xff800000b8b87808 */ /* 0x000fc40001800000 */
[----:B------:R-:W-:-:S04]  /*4dc0*/  FMNMX.FTZ R11, R8, R11, !PT ;  /* 0x0000000b080b7209 */ /* 0x000fc80007810000 */
[----:B------:R-:W-:Y:S01]  /*4dd0*/  FMNMX.FTZ R11, R156, R11, !PT ;  /* 0x0000000b9c0b7209 */ /* 0x000fe20007810000 */
[----:B------:R-:W1:Y:S03]  /*4de0*/  MUFU.EX2 R9, R9 ;  /* 0x0000000900097308 */ /* 0x000e660000000800 */
[----:B------:R-:W-:-:S04]  /*4df0*/  FMNMX.FTZ R11, R10, R11, !PT ;  /* 0x0000000b0a0b7209 */ /* 0x000fc80007810000 */
[----:B------:R-:W-:Y:S01]  /*4e00*/  FMNMX.FTZ R11, R160, R11, !PT ;  /* 0x0000000ba00b7209 */ /* 0x000fe20007810000 */
[----:B------:R-:W2:Y:S03]  /*4e10*/  MUFU.EX2 R155, R155 ;  /* 0x0000009b009b7308 */ /* 0x000ea60000000800 */
[----:B------:R-:W-:-:S04]  /*4e20*/  FMNMX.FTZ R11, R161, R11, !PT ;  /* 0x0000000ba10b7209 */ /* 0x000fc80007810000 */
[----:B------:R-:W-:Y:S01]  /*4e30*/  FMNMX.FTZ R11, R164, R11, !PT ;  /* 0x0000000ba40b7209 */ /* 0x000fe20007810000 */
[----:B------:R-:W3:Y:S01]  /*4e40*/  MUFU.EX2 R158, R158 ;  /* 0x0000009e009e7308 */ /* 0x000ee20000000800 */
        /* <DEDUP_REMOVED lines=10> */
[----:B------:R-:W-:Y:S01]  /*4ef0*/  FMUL.FTZ R34, R34, R9 ;  /* 0x0000000922227220 */ /* 0x000fe20000410000 */
[----:B------:R-:W-:Y:S01]  /*4f00*/  FMNMX.FTZ R11, R169, R11, !PT ;  /* 0x0000000ba90b7209 */ /* 0x000fe20007810000 */
[-C--:B------:R-:W-:Y:S01]  /*4f10*/  FMUL.FTZ R35, R35, R9.reuse ;  /* 0x0000000923237220 */ /* 0x080fe20000410000 */
[-C--:B------:R-:W-:Y:S01]  /*4f20*/  FMUL.FTZ R38, R38, R9.reuse ;  /* 0x0000000926267220 */ /* 0x080fe20000410000 */
[----:B------:R-:W-:Y:S01]  /*4f30*/  FMUL.FTZ R39, R39, R9 ;  /* 0x0000000927277220 */ /* 0x000fe20000410000 */
[----:B------:R-:W-:Y:S01]  /*4f40*/  FMNMX.FTZ R11, R172, R11, !PT ;  /* 0x0000000bac0b7209 */ /* 0x000fe20007810000 */
[----:B---3--:R-:W-:Y:S01]  /*4f50*/  FADD.FTZ R0, R158, R0 ;  /* 0x000000009e007221 */ /* 0x008fe20000010000 */
[----:B------:R-:W2:Y:S01]  /*4f60*/  MUFU.EX2 R153, R162 ;  /* 0x000000a200997308 */ /* 0x000ea20000000800 */
[----:B------:R-:W-:Y:S01]  /*4f70*/  FMUL.FTZ R42, R42, R9 ;  /* 0x000000092a2a7220 */ /* 0x000fe20000410000 */
[----:B------:R-:W-:Y:S01]  /*4f80*/  FMNMX.FTZ R11, R173, R11, !PT ;  /* 0x0000000bad0b7209 */ /* 0x000fe20007810000 */
[-C--:B------:R-:W-:Y:S01]  /*4f90*/  FMUL.FTZ R43, R43, R9.reuse ;  /* 0x000000092b2b7220 */ /* 0x080fe20000410000 */
[-C--:B------:R-:W-:Y:S01]  /*4fa0*/  FMUL.FTZ R46, R46, R9.reuse ;  /* 0x000000092e2e7220 */ /* 0x080fe20000410000 */
[----:B------:R-:W-:Y:S01]  /*4fb0*/  FMUL.FTZ R47, R47, R9 ;  /* 0x000000092f2f7220 */ /* 0x000fe20000410000 */
[----:B------:R-:W-:Y:S01]  /*4fc0*/  FMNMX.FTZ R11, R176, R11, !PT ;  /* 0x0000000bb00b7209 */ /* 0x000fe20007810000 */
[C---:B-1----:R-:W-:Y:S01]  /*4fd0*/  FADD.FTZ R0, R159.reuse, R0 ;  /* 0x000000009f007221 */ /* 0x042fe20000010000 */
[----:B------:R-:W-:Y:S01]  /*4fe0*/  F2FP.BF16.F32.PACK_AB R159, R159, R158 ;  /* 0x0000009e9f9f723e */ /* 0x000fe200000010ff */
[----:B------:R-:W1:Y:S01]  /*4ff0*/  MUFU.EX2 R163, R163 ;  /* 0x000000a300a37308 */ /* 0x000e620000000800 */
[----:B------:R-:W-:Y:S01]  /*5000*/  FMNMX.FTZ R11, R177, R11, !PT ;  /* 0x0000000bb10b7209 */ /* 0x000fe20007810000 */
[-C--:B------:R-:W-:Y:S01]  /*5010*/  FMUL.FTZ R50, R50, R9.reuse ;  /* 0x0000000932327220 */ /* 0x080fe20000410000 */
[-C--:B------:R-:W-:Y:S01]  /*5020*/  FMUL.FTZ R51, R51, R9.reuse ;  /* 0x0000000933337220 */ /* 0x080fe20000410000 */
[----:B------:R-:W-:Y:S01]  /*5030*/  FMUL.FTZ R54, R54, R9 ;  /* 0x0000000936367220 */ /* 0x000fe20000410000 */
[----:B------:R-:W-:Y:S01]  /*5040*/  FMNMX.FTZ R11, R180, R11, !PT ;  /* 0x0000000bb40b7209 */ /* 0x000fe20007810000 */
[-C--:B------:R-:W-:Y:S01]  /*5050*/  FMUL.FTZ R55, R55, R9.reuse ;  /* 0x0000000937377220 */ /* 0x080fe20000410000 */
[----:B------:R-:W-:Y:S01]  /*5060*/  FMUL.FTZ R58, R58, R9 ;  /* 0x000000093a3a7220 */ /* 0x000fe20000410000 */
[----:B------:R-:W3:Y:S01]  /*5070*/  MUFU.EX2 R155, R166 ;  /* 0x000000a6009b7308 */ /* 0x000ee20000000800 */
[----:B------:R-:W-:Y:S01]  /*5080*/  FMNMX.FTZ R11, R181, R11, !PT ;  /* 0x0000000bb50b7209 */ /* 0x000fe20007810000 */
[----:B--2---:R-:W-:Y:S01]  /*5090*/  FADD.FTZ R0, R153, R0 ;  /* 0x0000000099007221 */ /* 0x004fe20000010000 */
[-C--:B------:R-:W-:Y:S01]  /*50a0*/  FMUL.FTZ R59, R59, R9.reuse ;  /* 0x000000093b3b7220 */ /* 0x080fe20000410000 */
[----:B------:R-:W-:Y:S01]  /*50b0*/  FMUL.FTZ R62, R62, R9 ;  /* 0x000000093e3e7220 */ /* 0x000fe20000410000 */
[----:B------:R-:W-:Y:S01]  /*50c0*/  FMNMX.FTZ R11, R184, R11, !PT ;  /* 0x0000000bb80b7209 */ /* 0x000fe20007810000 */
[-C--:B------:R-:W-:Y:S01]  /*50d0*/  FMUL.FTZ R63, R63, R9.reuse ;  /* 0x000000093f3f7220 */ /* 0x080fe20000410000 */
[----:B------:R-:W-:Y:S01]  /*50e0*/  FMUL.FTZ R66, R66, R9 ;  /* 0x0000000942427220 */ /* 0x000fe20000410000 */
[----:B------:R-:W2:Y:S01]  /*50f0*/  MUFU.EX2 R167, R167 ;  /* 0x000000a700a77308 */ /* 0x000ea20000000800 */
[----:B------:R-:W-:Y:S01]  /*5100*/  FMNMX.FTZ R11, R185, R11, !PT ;  /* 0x0000000bb90b7209 */ /* 0x000fe20007810000 */
[C---:B-1----:R-:W-:Y:S01]  /*5110*/  FADD.FTZ R0, R163.reuse, R0 ;  /* 0x00000000a3007221 */ /* 0x042fe20000010000 */
[----:B------:R-:W-:Y:S01]  /*5120*/  F2FP.BF16.F32.PACK_AB R153, R163, R153 ;  /* 0x00000099a399723e */ /* 0x000fe200000010ff */
[----:B------:R-:W-:Y:S01]  /*5130*/  FMUL.FTZ R67, R67, R9 ;  /* 0x0000000943437220 */ /* 0x000fe20000410000 */
[----:B------:R-:W-:Y:S01]  /*5140*/  FMNMX.FTZ R11, R188, R11, !PT ;  /* 0x0000000bbc0b7209 */ /* 0x000fe20007810000 */
[-C--:B------:R-:W-:Y:S01]  /*5150*/  FMUL.FTZ R70, R70, R9.reuse ;  /* 0x0000000946467220 */ /* 0x080fe20000410000 */
[----:B------:R-:W-:Y:S01]  /*5160*/  FMUL.FTZ R71, R71, R9 ;  /* 0x0000000947477220 */ /* 0x000fe20000410000 */
[----:B------:R-:W1:Y:S01]  /*5170*/  MUFU.EX2 R170, R170 ;  /* 0x000000aa00aa7308 */ /* 0x000e620000000800 */
[----:B------:R-:W-:Y:S01]  /*5180*/  FMNMX.FTZ R11, R189, R11, !PT ;  /* 0x0000000bbd0b7209 */ /* 0x000fe20007810000 */
[----:B---3--:R-:W-:Y:S01]  /*5190*/  FADD.FTZ R0, R155, R0 ;  /* 0x000000009b007221 */ /* 0x008fe20000010000 */
[-C--:B------:R-:W-:Y:S01]  /*51a0*/  FMUL.FTZ R74, R74, R9.reuse ;  /* 0x000000094a4a7220 */ /* 0x080fe20000410000 */
[----:B------:R-:W-:Y:S01]  /*51b0*/  FMUL.FTZ R75, R75, R9 ;  /* 0x000000094b4b7220 */ /* 0x000fe20000410000 */
[----:B------:R-:W-:Y:S01]  /*51c0*/  FMNMX.FTZ R11, R192, R11, !PT ;  /* 0x0000000bc00b7209 */ /* 0x000fe20007810000 */
[-C--:B------:R-:W-:Y:S01]  /*51d0*/  FMUL.FTZ R78, R78, R9.reuse ;  /* 0x000000094e4e7220 */ /* 0x080fe20000410000 */
[----:B------:R-:W-:Y:S01]  /*51e0*/  FMUL.FTZ R79, R79, R9 ;  /* 0x000000094f4f7220 */ /* 0x000fe20000410000 */
[----:B------:R-:W3:Y:S01]  /*51f0*/  MUFU.EX2 R171, R171 ;  /* 0x000000ab00ab7308 */ /* 0x000ee20000000800 */
[----:B------:R-:W-:Y:S01]  /*5200*/  FMNMX.FTZ R11, R193, R11, !PT ;  /* 0x0000000bc10b7209 */ /* 0x000fe20007810000 */
[C---:B--2---:R-:W-:Y:S01]  /*5210*/  FADD.FTZ R0, R167.reuse, R0 ;  /* 0x00000000a7007221 */ /* 0x044fe20000010000 */
[----:B------:R-:W-:Y:S01]  /*5220*/  F2FP.BF16.F32.PACK_AB R155, R167, R155 ;  /* 0x0000009ba79b723e */ /* 0x000fe200000010ff */
[----:B------:R-:W-:Y:S01]  /*5230*/  FMUL.FTZ R82, R82, R9 ;  /* 0x0000000952527220 */ /* 0x000fe20000410000 */
[----:B------:R-:W-:Y:S01]  /*5240*/  FMNMX.FTZ R5, R196, R11, !PT ;  /* 0x0000000bc4057209 */ /* 0x000fe20007810000 */
[-C--:B------:R-:W-:Y:S01]  /*5250*/  FMUL.FTZ R83, R83, R9.reuse ;  /* 0x0000000953537220 */ /* 0x080fe20000410000 */
[----:B------:R-:W-:Y:S01]  /*5260*/  FMUL.FTZ R86, R86, R9 ;  /* 0x0000000956567220 */ /* 0x000fe20000410000 */
[----:B------:R-:W2:Y:S01]  /*5270*/  MUFU.EX2 R163, R174 ;  /* 0x000000ae00a37308 */ /* 0x000ea20000000800 */
[----:B------:R-:W-:Y:S01]  /*5280*/  FMNMX.FTZ R5, R197, R5, !PT ;  /* 0x00000005c5057209 */ /* 0x000fe20007810000 */
[----:B-1----:R-:W-:Y:S01]  /*5290*/  FADD.FTZ R0, R170, R0 ;  /* 0x00000000aa007221 */ /* 0x002fe20000010000 */
[-C--:B------:R-:W-:Y:S01]  /*52a0*/  FMUL.FTZ R87, R87, R9.reuse ;  /* 0x0000000957577220 */ /* 0x080fe20000410000 */
[-C--:B------:R-:W-:Y:S01]  /*52b0*/  FMUL.FTZ R90, R90, R9.reuse ;  /* 0x000000095a5a7220 */ /* 0x080fe20000410000 */
[-C--:B------:R-:W-:Y:S01]  /*52c0*/  FMUL.FTZ R91, R91, R9.reuse ;  /* 0x000000095b5b7220 */ /* 0x080fe20000410000 */
[----:B------:R-:W1:Y:S01]  /*52d0*/  SHFL.BFLY PT, R11, R5, 0x2, 0x1f ;  /* 0x0c401f00050b7f89 */ /* 0x000e6200000e0000 */
[-C--:B------:R-:W-:Y:S01]  /*52e0*/  FMUL.FTZ R94, R94, R9.reuse ;  /* 0x000000095e5e7220 */ /* 0x080fe20000410000 */
        /* <DEDUP_REMOVED lines=21> */
[----:B------:R-:W-:Y:S01]  /*5440*/  FMUL.FTZ R123, R123, R9 ;  /* 0x000000097b7b7220 */ /* 0x000fe20000410000 */
[----:B-1----:R-:W-:Y:S01]  /*5450*/  FMNMX.FTZ R5, R5, R11, !PT ;  /* 0x0000000b05057209 */ /* 0x002fe20007810000 */
[-C--:B------:R-:W-:Y:S01]  /*5460*/  FMUL.FTZ R126, R126, R9.reuse ;  /* 0x000000097e7e7220 */ /* 0x080fe20000410000 */
[----:B------:R-:W1:Y:S01]  /*5470*/  MUFU.EX2 R182, R182 ;  /* 0x000000b600b67308 */ /* 0x000e620000000800 */
[----:B---3--:R-:W-:Y:S01]  /*5480*/  FADD.FTZ R0, R178, R0 ;  /* 0x00000000b2007221 */ /* 0x008fe20000010000 */
[-C--:B------:R-:W-:Y:S01]  /*5490*/  FMUL.FTZ R127, R127, R9.reuse ;  /* 0x000000097f7f7220 */ /* 0x080fe20000410000 */
[----:B------:R-:W3:Y:S01]  /*54a0*/  SHFL.BFLY PT, R11, R5, 0x1, 0x1f ;  /* 0x0c201f00050b7f89 */ /* 0x000ee200000e0000 */
        /* <DEDUP_REMOVED lines=15> */
[----:B------:R-:W-:-:S05]  /*55a0*/  FMUL.FTZ R151, R151, R9 ;  /* 0x0000000997977220 */ /* 0x000fca0000410000 */
[----:B------:R-:W1:Y:S01]  /*55b0*/  MUFU.EX2 R187, R187 ;  /* 0x000000bb00bb7308 */ /* 0x000e620000000800 */
[C---:B----4-:R-:W-:Y:S01]  /*55c0*/  FADD.FTZ R0, R183.reuse, R0 ;  /* 0x00000000b7007221 */ /* 0x050fe20000010000 */
[----:B------:R-:W-:Y:S02]  /*55d0*/  F2FP.BF16.F32.PACK_AB R167, R183, R182 ;  /* 0x000000b6b7a7723e */ /* 0x000fe400000010ff */
[----:B---3--:R-:W-:-:S04]  /*55e0*/  FMNMX.FTZ R5, R5, R11, !PT ;  /* 0x0000000b05057209 */ /* 0x008fc80007810000 */
[C---:B------:R-:W-:Y:S01]  /*55f0*/  FSETP.NEU.FTZ.AND P3, PT, R5.reuse, -INF , PT ;  /* 0xff8000000500780b */ /* 0x040fe20003f7d000 */
[C---:B------:R-:W-:Y:S01]  /*5600*/  FMUL.FTZ R11, R5.reuse, UR10 ;  /* 0x0000000a050b7c20 */ /* 0x040fe20008410000 */
[----:B------:R-:W-:Y:S01]  /*5610*/  MUFU.EX2 R190, R190 ;  /* 0x000000be00be7308 */ /* 0x000fe20000000800 */
[----:B--2---:R-:W-:Y:S01]  /*5620*/  FADD.FTZ R0, R186, R0 ;  /* 0x00000000ba007221 */ /* 0x004fe20000010000 */
[----:B------:R-:W-:Y:S02]  /*5630*/  FSEL R15, R5, RZ, P3 ;  /* 0x000000ff050f7208 */ /* 0x000fe40001800000 */
[----:B------:R-:W-:-:S03]  /*5640*/  FSEL R11, R11, RZ, P3 ;  /* 0x000000ff0b0b7208 */ /* 0x000fc60001800000 */
[----:B------:R-:W-:Y:S01]  /*5650*/  FADD.FTZ R15, -R15, R7 ;  /* 0x000000070f0f7221 */ /* 0x000fe20000010100 */
[----:B------:R-:W-:Y:S02]  /*5660*/  IMAD.U32 R7, RZ, RZ, UR24 ;  /* 0x00000018ff077e24 */ /* 0x000fe4000f8e00ff */
        /* <DEDUP_REMOVED lines=15> */
[----:B--2---:R-:W-:Y:S01]  /*5760*/  IADD3 R8, -R200, 0xb, RZ ;  /* 0x0000000bc8087810 */ /* 0x004fe20007ffe1ff */
[----:B------:R-:W-:Y:S01]  /*5770*/  FFMA.FTZ R173, R173, UR10, -R11 ;  /* 0x0000000aadad7c23 */ /* 0x000fe2000801080b */
[----:B------:R-:W-:Y:S01]  /*5780*/  @!P2 PRMT R21, RZ, 0x654, R21 ;  /* 0x00000654ff15a816 */ /* 0x000fe20000000015 */
[--C-:B------:R-:W-:Y:S01]  /*5790*/  FFMA.FTZ R176, R176, UR10, -R11.reuse ;  /* 0x0000000ab0b07c23 */ /* 0x100fe2000801080b */
[--C-:B------:R-:W-:Y:S01]  /*57a0*/  FFMA.FTZ R177, R177, UR10, -R11.reuse ;  /* 0x0000000ab1b17c23 */ /* 0x100fe2000801080b */
[----:B------:R2:W-:Y:S06]  /*57b0*/  BAR.ARV R8, 0x100 ;  /* 0x000400080000751d */ /* 0x0005ec0000002000 */
[----:B------:R-:W3:Y:S01]  /*57c0*/  MUFU.EX2 R15, R15 ;  /* 0x0000000f000f7308 */ /* 0x000ee20000000800 */
[----:B------:R4:W-:Y:S01]  /*57d0*/  @!P2 SYNCS.ARRIVE.TRANS64.RED.A1T0 RZ, [R21+URZ], RZ ;  /* 0x000000ff15ffa9a7 */ /* 0x0009e2000810043f */
[--C-:B------:R-:W-:Y:S01]  /*57e0*/  FFMA.FTZ R180, R180, UR10, -R11.reuse ;  /* 0x0000000ab4b47c23 */ /* 0x100fe2000801080b */
[--C-:B------:R-:W-:Y:S01]  /*57f0*/  FFMA.FTZ R181, R181, UR10, -R11.reuse ;  /* 0x0000000ab5b57c23 */ /* 0x100fe2000801080b */
[--C-:B------:R-:W-:Y:S01]  /*5800*/  FFMA.FTZ R184, R184, UR10, -R11.reuse ;  /* 0x0000000ab8b87c23 */ /* 0x100fe2000801080b */
[--C-:B------:R-:W-:Y:S01]  /*5810*/  FFMA.FTZ R185, R185, UR10, -R11.reuse ;  /* 0x0000000ab9b97c23 */ /* 0x100fe2000801080b */
[--C-:B------:R-:W-:Y:S01]  /*5820*/  FFMA.FTZ R188, R188, UR10, -R11.reuse ;  /* 0x0000000abcbc7c23 */ /* 0x100fe2000801080b */
[--C-:B------:R-:W-:Y:S01]  /*5830*/  FFMA.FTZ R189, R189, UR10, -R11.reuse ;  /* 0x0000000abdbd7c23 */ /* 0x100fe2000801080b */
[----:B------:R5:W0:Y:S01]  /*5840*/  MUFU.EX2 R158, R156 ;  /* 0x0000009c009e7308 */ /* 0x000a220000000800 */
[--C-:B------:R-:W-:Y:S01]  /*5850*/  FFMA.FTZ R192, R192, UR10, -R11.reuse ;  /* 0x0000000ac0c07c23 */ /* 0x100fe2000801080b */
[--C-:B------:R-:W-:Y:S01]  /*5860*/  FFMA.FTZ R193, R193, UR10, -R11.reuse ;  /* 0x0000000ac1c17c23 */ /* 0x100fe2000801080b */
[--C-:B------:R-:W-:Y:S01]  /*5870*/  FFMA.FTZ R196, R196, UR10, -R11.reuse ;  /* 0x0000000ac4c47c23 */ /* 0x100fe2000801080b */
[----:B-1----:R-:W-:Y:S01]  /*5880*/  FADD.FTZ R0, R187, R0 ;  /* 0x00000000bb007221 */ /* 0x002fe20000010000 */
[----:B------:R-:W-:-:S03]  /*5890*/  FFMA.FTZ R11, R197, UR10, -R11 ;  /* 0x0000000ac50b7c23 */ /* 0x000fc6000801080b */
[----:B------:R-:W1:Y:S01]  /*58a0*/  MUFU.EX2 R10, R10 ;  /* 0x0000000a000a7308 */ /* 0x000e620000000800 */
[----:B---3--:R-:W-:Y:S01]  /*58b0*/  FFMA.FTZ R3, R15, R3, R152 ;  /* 0x000000030f037223 */ /* 0x008fe20000010098 */
[----:B------:R-:W-:Y:S01]  /*58c0*/  FADD.FTZ R0, R190, R0 ;  /* 0x00000000be007221 */ /* 0x000fe20000010000 */
[----:B-----5:R-:W-:Y:S01]  /*58d0*/  F2FP.BF16.F32.PACK_AB R156, R12, R152 ;  /* 0x000000980c9c723e */ /* 0x020fe200000010ff */
[-C--:B------:R-:W-:Y:S01]  /*58e0*/  FMUL.FTZ R24, R24, R15.reuse ;  /* 0x0000000f18187220 */ /* 0x080fe20000410000 */
[----:B------:R-:W-:Y:S01]  /*58f0*/  FADD.FTZ R3, R12, R3 ;  /* 0x000000030c037221 */ /* 0x000fe20000010000 */
        /* <DEDUP_REMOVED lines=10> */
[----:B------:R0:W5:Y:S01]  /*59a0*/  MUFU.EX2 R13, R161 ;  /* 0x000000a1000d7308 */ /* 0x0001620000000800 */
        /* <DEDUP_REMOVED lines=9> */
[----:B0-----:R-:W-:Y:S01]  /*5a40*/  F2FP.BF16.F32.PACK_AB R161, R171, R170 ;  /* 0x000000aaaba1723e */ /* 0x001fe200000010ff */
[-C--:B------:R-:W-:Y:S01]  /*5a50*/  FMUL.FTZ R52, R52, R15.reuse ;  /* 0x0000000f34347220 */ /* 0x080fe20000410000 */
[-C--:B------:R-:W-:Y:S01]  /*5a60*/  FMUL.FTZ R53, R53, R15.reuse ;  /* 0x0000000f35357220 */ /* 0x080fe20000410000 */
[-C--:B------:R-:W-:Y:S01]  /*5a70*/  FMUL.FTZ R56, R56, R15.reuse ;  /* 0x0000000f38387220 */ /* 0x080fe20000410000 */
[-C--:B------:R-:W-:Y:S01]  /*5a80*/  FMUL.FTZ R57, R57, R15.reuse ;  /* 0x0000000f39397220 */ /* 0x080fe20000410000 */
[-C--:B------:R-:W-:Y:S01]  /*5a90*/  FMUL.FTZ R60, R60, R15.reuse ;  /* 0x0000000f3c3c7220 */ /* 0x080fe20000410000 */
[----:B------:R0:W3:Y:S01]  /*5aa0*/  MUFU.EX2 R14, R165 ;  /* 0x000000a5000e7308 */ /* 0x0000e20000000800 */
[C---:B-----5:R-:W-:Y:S01]  /*5ab0*/  FADD.FTZ R3, R13.reuse, R3 ;  /* 0x000000030d037221 */ /* 0x060fe20000010000 */
[----:B------:R-:W-:Y:S01]  /*5ac0*/  F2FP.BF16.F32.PACK_AB R152, R13, R160 ;  /* 0x000000a00d98723e */ /* 0x000fe200000010ff */
[-C--:B------:R-:W-:Y:S01]  /*5ad0*/  FMUL.FTZ R61, R61, R15.reuse ;  /* 0x0000000f3d3d7220 */ /* 0x080fe20000410000 */
[-C--:B------:R-:W-:Y:S01]  /*5ae0*/  FMUL.FTZ R64, R64, R15.reuse ;  /* 0x0000000f40407220 */ /* 0x080fe20000410000 */
[-C--:B------:R-:W-:Y:S01]  /*5af0*/  FMUL.FTZ R65, R65, R15.reuse ;  /* 0x0000000f41417220 */ /* 0x080fe20000410000 */
[-C--:B------:R-:W-:Y:S01]  /*5b00*/  FMUL.FTZ R68, R68, R15.reuse ;  /* 0x0000000f44447220 */ /* 0x080fe20000410000 */
[-C--:B------:R-:W-:Y:S01]  /*5b10*/  FMUL.FTZ R69, R69, R15.reuse ;  /* 0x0000000f45457220 */ /* 0x080fe20000410000 */
[----:B------:R-:W5:Y:S01]  /*5b20*/  MUFU.EX2 R168, R168 ;  /* 0x000000a800a87308 */ /* 0x000f620000000800 */
[----:B-1----:R-:W-:Y:S01]  /*5b30*/  FADD.FTZ R3, R154, R3 ;  /* 0x000000039a037221 */ /* 0x002fe20000010000 */
[----:B0-----:R-:W-:Y:S01]  /*5b40*/  F2FP.BF16.F32.PACK_AB R165, R179, R178 ;  /* 0x000000b2b3a5723e */ /* 0x001fe200000010ff */
[-C--:B------:R-:W-:Y:S01]  /*5b50*/  FMUL.FTZ R72, R72, R15.reuse ;  /* 0x0000000f48487220 */ /* 0x080fe20000410000 */
[-C--:B------:R-:W-:Y:S01]  /*5b60*/  FMUL.FTZ R73, R73, R15.reuse ;  /* 0x0000000f49497220 */ /* 0x080fe20000410000 */
[-C--:B------:R-:W-:Y:S01]  /*5b70*/  FMUL.FTZ R76, R76, R15.reuse ;  /* 0x0000000f4c4c7220 */ /* 0x080fe20000410000 */
[-C--:B------:R-:W-:Y:S01]  /*5b80*/  FMUL.FTZ R77, R77, R15.reuse ;  /* 0x0000000f4d4d7220 */ /* 0x080fe20000410000 */
[-C--:B------:R-:W-:Y:S01]  /*5b90*/  FMUL.FTZ R80, R80, R15.reuse ;  /* 0x0000000f50507220 */ /* 0x080fe20000410000 */
[----:B------:R0:W1:Y:S01]  /*5ba0*/  MUFU.EX2 R20, R169 ;  /* 0x000000a900147308 */ /* 0x0000620000000800 */
        /* <DEDUP_REMOVED lines=8> */
[----:B-----5:R-:W-:Y:S01]  /*5c30*/  FADD.FTZ R3, R168, R3 ;  /* 0x00000003a8037221 */ /* 0x020fe20000010000 */
[----:B0-----:R-:W-:Y:S01]  /*5c40*/  F2FP.BF16.F32.PACK_AB R169, R187, R186 ;  /* 0x000000babba9723e */ /* 0x001fe200000010ff */
[-C--:B------:R-:W-:Y:S01]  /*5c50*/  FMUL.FTZ R92, R92, R15.reuse ;  /* 0x0000000f5c5c7220 */ /* 0x080fe20000410000 */
[-C--:B------:R-:W-:Y:S01]  /*5c60*/  FMUL.FTZ R93, R93, R15.reuse ;  /* 0x0000000f5d5d7220 */ /* 0x080fe20000410000 */
[-C--:B------:R-:W-:Y:S01]  /*5c70*/  FMUL.FTZ R96, R96, R15.reuse ;  /* 0x0000000f60607220 */ /* 0x080fe20000410000 */
[-C--:B------:R-:W-:Y:S01]  /*5c80*/  FMUL.FTZ R97, R97, R15.reuse ;  /* 0x0000000f61617220 */ /* 0x080fe20000410000 */
[-C--:B------:R-:W-:Y:S01]  /*5c90*/  FMUL.FTZ R100, R100, R15.reuse ;  /* 0x0000000f64647220 */ /* 0x080fe20000410000 */
[----:B----4-:R-:W0:Y:S01]  /*5ca0*/  MUFU.EX2 R21, R173 ;  /* 0x000000ad00157308 */ /* 0x010e220000000800 */
        /* <DEDUP_REMOVED lines=36> */
[----:B------:R-:W-:-:S03]  /*5ef0*/  FMUL.FTZ R149, R149, R15 ;  /* 0x0000000f95957220 */ /* 0x000fc60000410000 */
        /* <DEDUP_REMOVED lines=11> */
[----:B-1----:R-:W-:-:S07]  /*5fb0*/  FADD.FTZ R10, R170, R3 ;  /* 0x00000003aa0a7221 */ /* 0x002fce0000010000 */
[----:B------:R-:W1:Y:S01]  /*5fc0*/  MUFU.EX2 R194, R194 ;  /* 0x000000c200c27308 */ /* 0x000e620000000800 */
[C---:B---3--:R-:W-:Y:S01]  /*5fd0*/  FADD.FTZ R0, R191.reuse, R0 ;  /* 0x00000000bf007221 */ /* 0x048fe20000010000 */
[----:B------:R-:W-:-:S06]  /*5fe0*/  F2FP.BF16.F32.PACK_AB R171, R191, R190 ;  /* 0x000000bebfab723e */ /* 0x000fcc00000010ff */
[----:B------:R-:W3:Y:S01]  /*5ff0*/  MUFU.EX2 R172, R192 ;  /* 0x000000c000ac7308 */ /* 0x000ee20000000800 */
[C---:B0-----:R-:W-:Y:S01]  /*6000*/  FADD.FTZ R3, R189.reuse, R10 ;  /* 0x0000000abd037221 */ /* 0x041fe20000010000 */
[----:B------:R-:W-:-:S06]  /*6010*/  F2FP.BF16.F32.PACK_AB R170, R189, R170 ;  /* 0x000000aabdaa723e */ /* 0x000fcc00000010ff */
        /* <DEDUP_REMOVED lines=13> */
[----:B0-----:R-:W-:Y:S01]  /*60f0*/  FADD.FTZ R10, R174, R3 ;  /* 0x00000003ae0a7221 */ /* 0x001fe20000010000 */
[C---:B-1----:R-:W-:Y:S01]  /*6100*/  FADD.FTZ R0, R199.reuse, R0 ;  /* 0x00000000c7007221 */ /* 0x042fe20000010000 */
[----:B------:R-:W-:Y:S02]  /*6110*/  F2FP.BF16.F32.PACK_AB R175, R199, R198 ;  /* 0x000000c6c7af723e */ /* 0x000fe400000010ff */
[C---:B---3--:R-:W-:Y:S01]  /*6120*/  FADD.FTZ R3, R11.reuse, R10 ;  /* 0x0000000a0b037221 */ /* 0x048fe20000010000 */
[----:B------:R-:W-:Y:S01]  /*6130*/  F2FP.BF16.F32.PACK_AB R174, R11, R174 ;  /* 0x000000ae0bae723e */ /* 0x000fe200000010ff */
[----:B--2---:R-:W-:Y:S06]  /*6140*/  @!P0 BRA `(.L_x_13475) ;  /* 0x0000000000048947 */ /* 0x004fec0003800000 */
[----:B------:R-:W-:Y:S01]  /*6150*/  BPT.TRAP 0x1 ;  /* 0x000000040000795c */ /* 0x000fe20000300000 */
.L_x_13475:
[----:B------:R0:W1:Y:S01]  /*6160*/  SYNCS.PHASECHK.TRANS64.TRYWAIT P3, [UR24+0x22850], R6 ;  /* 0x02285006ff0075a7 */ /* 0x0000620008060158 */
[----:B------:R-:W-:Y:S05]  /*6170*/  @!P0 BRA `(.L_x_13476) ;  /* 0x0000000000048947 */ /* 0x000fea0003800000 */
[----:B------:R-:W-:Y:S01]  /*6180*/  BPT.TRAP 0x1 ;  /* 0x000000040000795c */ /* 0x000fe20000300000 */
.L_x_13476:
[----:B-1----:R-:W-:Y:S05]  /*6190*/  @P3 BRA `(.L_x_13477) ;  /* 0x0000000000083947 */ /* 0x002fea0003800000 */
[----:B------:R-:W1:Y:S02]  /*61a0*/  SYNCS.PHASECHK.TRANS64.TRYWAIT P3, [UR24+0x22850], R6 ;  /* 0x02285006ff0075a7 */ /* 0x000e640008060158 */
[----:B-1----:R-:W-:Y:S05]  /*61b0*/  @!P3 BRA `(.L_x_13478) ;  /* 0x000000e000a0b947 */ /* 0x002fea0003800000 */
.L_x_13477:
[----:B------:R-:W2:Y:S01]  /*61c0*/  S2R R9, SR_TID.X ;  /* 0x0000000000097919 */ /* 0x000ea20000002100 */
[----:B------:R-:W-:Y:S01]  /*61d0*/  UIMAD UR11, UR37, 0xc00, UR21 ;  /* 0x00000c00250b78a4 */ /* 0x000fe2000f8e0215 */
[----:B-1----:R-:W-:Y:S01]  /*61e0*/  @!P2 VIADD R7, R7, 0x22860 ;  /* 0x000228600707a836 */ /* 0x002fe20000000000 */
[----:B------:R-:W-:Y:S01]  /*61f0*/  UMOV UR7, 0x40000040 ;  /* 0x4000004000077882 */ /* 0x000fe20000000000 */
[----:B------:R-:W-:Y:S02]  /*6200*/  UISETP.GT.AND UP1, UPT, UR52, UR22, UPT ;  /* 0x000000163400728c */ /* 0x000fe4000bf24270 */
[----:B------:R-:W-:Y:S01]  /*6210*/  UIADD3 UR52, UR52, -0x1, URZ ;  /* 0xffffffff34347890 */ /* 0x000fe2000fffe03f */
[----:B------:R-:W-:Y:S01]  /*6220*/  @!P2 PRMT R7, RZ, 0x654, R7 ;  /* 0x00000654ff07a816 */ /* 0x000fe20000000007 */
[----:B------:R-:W-:Y:S02]  /*6230*/  UMOV UR6, UR11 ;  /* 0x0000000b00067c82 */ /* 0x000fe40008000000 */
[----:B------:R-:W-:-:S02]  /*6240*/  PLOP3.LUT P3, PT, PT, PT, UP1, 0x80, 0x0 ;  /* 0x000000000000781c */ /* 0x000fc40003f6f018 */
        /* <DEDUP_REMOVED lines=37> */
[----:B------:R0:W-:Y:S02]  /*64a0*/  @!P2 SYNCS.ARRIVE.TRANS64.RED.A1T0 RZ, [R7+URZ], RZ ;  /* 0x000000ff07ffa9a7 */ /* 0x0001e4000810043f */
[----:B0-----:R-:W-:Y:S01]  /*64b0*/  IMAD.MOV.U32 R7, RZ, RZ, R5 ;  /* 0x000000ffff077224 */ /* 0x001fe200078e0005 */
[----:B---3--:R-:W-:Y:S06]  /*64c0*/  @P3 BRA `(.L_x_13479) ;  /* 0xffffffd800983947 */ /* 0x008fec000383ffff */
.L_x_13470:
[----:B------:R-:W-:-:S06]  /*64d0*/  UISETP.GE.AND UP0, UPT, UR52, UR40, UPT ;  /* 0x000000283400728c */ /* 0x000fcc000bf06270 */
[----:B------:R-:W-:-:S13]  /*64e0*/  PLOP3.LUT P1, PT, PT, PT, UP0, 0x80, 0x0 ;  /* 0x000000000000781c */ /* 0x000fda0003f2f008 */
[----:B------:R-:W-:Y:S05]  /*64f0*/  @!P1 BRA `(.L_x_13480) ;  /* 0x0000001c00509947 */ /* 0x000fea0003800000 */
[----:B------:R-:W-:Y:S01]  /*6500*/  IMAD.MOV.U32 R7, RZ, RZ, R4 ;  /* 0x000000ffff077224 */ /* 0x000fe200078e0004 */
[----:B------:R-:W-:Y:S01]  /*6510*/  ULDC UR22, c[0x0][0x988] ;  /* 0x0002620000167ab9 */ /* 0x000fe20000000800 */
[----:B012---:R-:W-:-:S07]  /*6520*/  IMAD.MOV.U32 R9, RZ, RZ, R5 ;  /* 0x000000ffff097224 */ /* 0x007fce00078e0005 */
.L_x_13489:
[----:B------:R-:W-:-:S04]  /*6530*/  UIADD3 UR37, UR37, 0x1, URZ ;  /* 0x0000000125257890 */ /* 0x000fc8000fffe03f */
[----:B------:R-:W-:-:S04]  /*6540*/  UISETP.NE.AND UP0, UPT, UR37, 0x2, UPT ;  /* 0x000000022500788c */ /* 0x000fc8000bf05270 */
[----:B------:R-:W-:Y:S02]  /*6550*/  USEL UR6, URZ, 0x1, UP0 ;  /* 0x000000013f067887 */ /* 0x000fe40008000000 */
[----:B------:R-:W-:Y:S02]  /*6560*/  USEL UR37, UR37, URZ, UP0 ;  /* 0x0000003f25257287 */ /* 0x000fe40008000000 */
[----:B------:R-:W-:Y:S01]  /*6570*/  ULOP3.LUT UR47, UR47, UR6, URZ, 0x3c, !UPT ;  /* 0x000000062f2f7292 */ /* 0x000fe2000f8e3c3f */
[----:B------:R-:W-:Y:S11]  /*6580*/  @!P0 BRA `(.L_x_13481) ;  /* 0x0000000000048947 */ /* 0x000ff60003800000 */
[----:B------:R-:W-:Y:S01]  /*6590*/  BPT.TRAP 0x1 ;  /* 0x000000040000795c */ /* 0x000fe20000300000 */
.L_x_13481:
        /* <DEDUP_REMOVED lines=9> */
.L_x_13482:
[----:B-1----:R-:W-:Y:S05]  /*6630*/  @P1 BRA `(.L_x_13483) ;  /* 0x0000000000081947 */ /* 0x002fea0003800000 */
[----:B------:R-:W1:Y:S02]  /*6640*/  SYNCS.PHASECHK.TRANS64.TRYWAIT P1, [UR23+0x22830], R6 ;  /* 0x02283006ff0075a7 */ /* 0x000e640008020157 */
[----:B-1----:R-:W-:Y:S05]  /*6650*/  @!P1 BRA `(.L_x_13484) ;  /* 0x000000dc008c9947 */ /* 0x002fea0003800000 */
.L_x_13483:
        /* <DEDUP_REMOVED lines=11> */
[----:B--2---:R-:W-:Y:S01]  /*6710*/  SHF.R.U32.HI R12, RZ, 0x7, R12 ;  /* 0x00000007ff0c7819 */ /* 0x004fe2000001160c */
        /* <DEDUP_REMOVED lines=77> */
[----:B-1----:R-:W-:Y:S01]  /*6bf0*/  FMUL.FTZ R24, R24, R8 ;  /* 0x0000000818187220 */ /* 0x002fe20000410000 */
        /* <DEDUP_REMOVED lines=99> */
[----:B------:R-:W-:Y:S01]  /*7230*/  MUFU.EX2 R169, R169 ;  /* 0x000000a900a97308 */ /* 0x000fe20000000800 */
[----:B----4-:R-:W-:Y:S01]  /*7240*/  FADD.FTZ R3, R165, R3 ;  /* 0x00000003a5037221 */ /* 0x010fe20000010000 */
[----:B--2---:R-:W-:-:S06]  /*7250*/  FMNMX.FTZ R4, R4, R8, !PT ;  /* 0x0000000804047209 */ /* 0x004fcc0007810000 */
[----:B------:R-:W-:Y:S01]  /*7260*/  MUFU.EX2 R172, R172 ;  /* 0x000000ac00ac7308 */ /* 0x000fe20000000800 */
        /* <DEDUP_REMOVED lines=30> */
[----:B------:R-:W-:Y:S01]  /*7450*/  FFMA.FTZ R199, R199, UR10, -R8 ;  /* 0x0000000ac7c77c23 */ /* 0x000fe20008010808 */
[----:B------:R-:W-:Y:S01]  /*7460*/  IADD3 R8, -R12, 0xb, RZ ;  /* 0x0000000b0c087810 */ /* 0x000fe20007ffe1ff */
[----:B------:R-:W3:Y:S01]  /*7470*/  MUFU.EX2 R203, R158 ;  /* 0x0000009e00cb7308 */ /* 0x000ee20000000800 */
[----:B-1----:R-:W-:Y:S01]  /*7480*/  FFMA.FTZ R0, R7, R0, R201 ;  /* 0x0000000007007223 */ /* 0x002fe200000100c9 */
[----:B------:R-:W-:Y:S01]  /*7490*/  FADD.FTZ R3, R169, R3 ;  /* 0x00000003a9037221 */ /* 0x000fe20000010000 */
[----:B------:R-:W-:Y:S01]  /*74a0*/  F2FP.BF16.F32.PACK_AB R154, R165, R164 ;  /* 0x000000a4a59a723e */ /* 0x000fe200000010ff */
[-C--:B------:R-:W-:Y:S01]  /*74b0*/  FMUL.FTZ R26, R26, R7.reuse ;  /* 0x000000071a1a7220 */ /* 0x080fe20000410000 */
[-C--:B------:R-:W-:Y:S01]  /*74c0*/  FMUL.FTZ R27, R27, R7.reuse ;  /* 0x000000071b1b7220 */ /* 0x080fe20000410000 */
[----:B------:R-:W-:Y:S01]  /*74d0*/  FADD.FTZ R3, R172, R3 ;  /* 0x00000003ac037221 */ /* 0x000fe20000010000 */
        /* <DEDUP_REMOVED lines=34> */
[----:B-1----:R-:W-:-:S02]  /*7700*/  IMAD.U32 R9, RZ, RZ, UR23 ;  /* 0x00000017ff097e24 */ /* 0x002fc4000f8e00ff */
[-C--:B------:R-:W-:Y:S01]  /*7710*/  FMUL.FTZ R79, R79, R7.reuse ;  /* 0x000000074f4f7220 */ /* 0x080fe20000410000 */
[-C--:B------:R-:W-:Y:S01]  /*7720*/  FMUL.FTZ R82, R82, R7.reuse ;  /* 0x0000000752527220 */ /* 0x080fe20000410000 */
[-C--:B------:R-:W-:Y:S01]  /*7730*/  FMUL.FTZ R83, R83, R7.reuse ;  /* 0x0000000753537220 */ /* 0x080fe20000410000 */
[----:B------:R-:W-:Y:S02]  /*7740*/  @!P2 VIADD R11, R9, 0x22840 ;  /* 0x00022840090ba836 */ /* 0x000fe40000000000 */
[-C--:B------:R-:W-:Y:S01]  /*7750*/  FMUL.FTZ R86, R86, R7.reuse ;  /* 0x0000000756567220 */ /* 0x080fe20000410000 */
[-C--:B------:R-:W-:Y:S01]  /*7760*/  FMUL.FTZ R87, R87, R7.reuse ;  /* 0x0000000757577220 */ /* 0x080fe20000410000 */
[----:B------:R-:W1:Y:S01]  /*7770*/  MUFU.EX2 R167, R167 ;  /* 0x000000a700a77308 */ /* 0x000e620000000800 */
[-C--:B------:R-:W-:Y:S01]  /*7780*/  FMUL.FTZ R90, R90, R7.reuse ;  /* 0x000000075a5a7220 */ /* 0x080fe20000410000 */
[----:B------:R-:W-:Y:S01]  /*7790*/  @!P2 PRMT R11, RZ, 0x654, R11 ;  /* 0x00000654ff0ba816 */ /* 0x000fe2000000000b */
[----:B------:R4:W-:Y:S06]  /*77a0*/  BAR.ARV R8, 0x100 ;  /* 0x000400080000751d */ /* 0x0009ec0000002000 */
[----:B------:R-:W5:Y:S01]  /*77b0*/  MUFU.EX2 R171, R171 ;  /* 0x000000ab00ab7308 */ /* 0x000f620000000800 */
[----:B------:R3:W-:Y:S01]  /*77c0*/  @!P2 SYNCS.ARRIVE.TRANS64.RED.A1T0 RZ, [R11+URZ], RZ ;  /* 0x000000ff0bffa9a7 */ /* 0x0007e2000810043f */
[-C--:B------:R-:W-:Y:S01]  /*77d0*/  FMUL.FTZ R91, R91, R7.reuse ;  /* 0x000000075b5b7220 */ /* 0x080fe20000410000 */
        /* <DEDUP_REMOVED lines=22> */
[----:B-----5:R-:W-:Y:S01]  /*7940*/  FADD.FTZ R11, R171, R0 ;  /* 0x00000000ab0b7221 */ /* 0x020fe20000010000 */
[-C--:B------:R-:W-:Y:S01]  /*7950*/  FMUL.FTZ R123, R123, R7.reuse ;  /* 0x000000077b7b7220 */ /* 0x080fe20000410000 */
[-C--:B------:R-:W-:Y:S01]  /*7960*/  FMUL.FTZ R126, R126, R7.reuse ;  /* 0x000000077e7e7220 */ /* 0x080fe20000410000 */
[-C--:B------:R-:W-:Y:S01]  /*7970*/  FMUL.FTZ R127, R127, R7.reuse ;  /* 0x000000077f7f7220 */ /* 0x080fe20000410000 */
[----:B0-----:R-:W-:Y:S01]  /*7980*/  FADD.FTZ R0, R174, R11 ;  /* 0x0000000bae007221 */ /* 0x001fe20000010000 */
        /* <DEDUP_REMOVED lines=15> */
[----:B------:R-:W-:Y:S01]  /*7a80*/  FMUL.FTZ R151, R151, R7 ;  /* 0x0000000797977220 */ /* 0x000fe20000410000 */
[----:B------:R-:W-:-:S02]  /*7a90*/  F2FP.BF16.F32.PACK_AB R156, R169, R156 ;  /* 0x0000009ca99c723e */ /* 0x000fc400000010ff */
[----:B------:R-:W1:Y:S01]  /*7aa0*/  MUFU.EX2 R177, R177 ;  /* 0x000000b100b17308 */ /* 0x000e620000000800 */
[----:B0-----:R-:W-:Y:S01]  /*7ab0*/  FADD.FTZ R3, R160, R3 ;  /* 0x00000003a0037221 */ /* 0x001fe20000010000 */
[----:B------:R-:W-:Y:S02]  /*7ac0*/  F2FP.BF16.F32.PACK_AB R201, R155, R201 ;  /* 0x000000c99bc9723e */ /* 0x000fe400000010ff */
[----:B------:R-:W-:Y:S02]  /*7ad0*/  F2FP.BF16.F32.PACK_AB R203, R159, R203 ;  /* 0x000000cb9fcb723e */ /* 0x000fe400000010ff */
[----:B------:R-:W-:Y:S02]  /*7ae0*/  F2FP.BF16.F32.PACK_AB R153, R163, R153 ;  /* 0x00000099a399723e */ /* 0x000fe400000010ff */
[----:B------:R-:W0:Y:S01]  /*7af0*/  MUFU.EX2 R179, R179 ;  /* 0x000000b300b37308 */ /* 0x000e220000000800 */
[----:B--2---:R-:W-:Y:S01]  /*7b00*/  FADD.FTZ R0, R161, R0 ;  /* 0x00000000a1007221 */ /* 0x004fe20000010000 */
[----:B------:R-:W-:-:S02]  /*7b10*/  F2FP.BF16.F32.PACK_AB R155, R167, R10 ;  /* 0x0000000aa79b723e */ /* 0x000fc400000010ff */
[----:B------:R-:W-:Y:S02]  /*7b20*/  F2FP.BF16.F32.PACK_AB R157, R171, R157 ;  /* 0x0000009dab9d723e */ /* 0x000fe400000010ff */
[----:B------:R-:W-:Y:S02]  /*7b30*/  F2FP.BF16.F32.PACK_AB R158, R173, R172 ;  /* 0x000000acad9e723e */ /* 0x000fe400000010ff */
[----:B------:R-:W2:Y:S01]  /*7b40*/  MUFU.EX2 R180, R180 ;  /* 0x000000b400b47308 */ /* 0x000ea20000000800 */
[C---:B-1----:R-:W-:Y:S01]  /*7b50*/  FADD.FTZ R3, R177.reuse, R3 ;  /* 0x00000003b1037221 */ /* 0x042fe20000010000 */
[----:B------:R-:W-:Y:S02]  /*7b60*/  F2FP.BF16.F32.PACK_AB R160, R177, R160 ;  /* 0x000000a0b1a0723e */ /* 0x000fe400000010ff */
[----:B------:R-:W-:-:S04]  /*7b70*/  F2FP.BF16.F32.PACK_AB R159, R175, R174 ;  /* 0x000000aeaf9f723e */ /* 0x000fc800000010ff */
        /* <DEDUP_REMOVED lines=46> */
[----:B0-----:R-:W-:Y:S01]  /*7e60*/  FADD.FTZ R0, R198, R7 ;  /* 0x00000007c6007221 */ /* 0x001fe20000010000 */
[C---:B--2---:R-:W-:Y:S01]  /*7e70*/  FADD.FTZ R3, R170.reuse, R3 ;  /* 0x00000003aa037221 */ /* 0x044fe20000010000 */
[----:B------:R-:W-:Y:S02]  /*7e80*/  F2FP.BF16.F32.PACK_AB R170, R170, R196 ;  /* 0x000000c4aaaa723e */ /* 0x000fe400000010ff */
[C---:B-1----:R-:W-:Y:S01]  /*7e90*/  FADD.FTZ R0, R199.reuse, R0 ;  /* 0x00000000c7007221 */ /* 0x042fe20000010000 */
[----:B------:R-:W-:Y:S01]  /*7ea0*/  F2FP.BF16.F32.PACK_AB R171, R199, R198 ;  /* 0x000000c6c7ab723e */ /* 0x000fe200000010ff */
[----:B----4-:R-:W-:Y:S06]  /*7eb0*/  @!P0 BRA `(.L_x_13485) ;  /* 0x0000000000048947 */ /* 0x010fec0003800000 */
[----:B------:R-:W-:Y:S01]  /*7ec0*/  BPT.TRAP 0x1 ;  /* 0x000000040000795c */ /* 0x000fe20000300000 */
.L_x_13485:
[----:B------:R0:W1:Y:S01]  /*7ed0*/  SYNCS.PHASECHK.TRANS64.TRYWAIT P1, [UR23+0x22850], R6 ;  /* 0x02285006ff0075a7 */ /* 0x0000620008020157 */
[----:B------:R-:W-:Y:S05]  /*7ee0*/  @!P0 BRA `(.L_x_13486) ;  /* 0x0000000000048947 */ /* 0x000fea0003800000 */
[----:B------:R-:W-:Y:S01]  /*7ef0*/  BPT.TRAP 0x1 ;  /* 0x000000040000795c */ /* 0x000fe20000300000 */
.L_x_13486:
[----:B-1----:R-:W-:Y:S05]  /*7f00*/  @P1 BRA `(.L_x_13487) ;  /* 0x0000000000081947 */ /* 0x002fea0003800000 */
[----:B------:R-:W1:Y:S02]  /*7f10*/  SYNCS.PHASECHK.TRANS64.TRYWAIT P1, [UR23+0x22850], R6 ;  /* 0x02285006ff0075a7 */ /* 0x000e640008020157 */
[----:B-1----:R-:W-:Y:S05]  /*7f20*/  @!P1 BRA `(.L_x_13488) ;  /* 0x000000c400709947 */ /* 0x002fea0003800000 */
.L_x_13487:
        /* <DEDUP_REMOVED lines=49> */
.L_x_13480:
[----:B------:R-:W3:Y:S01]  /*8240*/  SHFL.BFLY PT, R6, R3, 0x2, 0x1f ;  /* 0x0c401f0003067f89 */ /* 0x000ee200000e0000 */
[----:B------:R-:W-:Y:S01]  /*8250*/  UIADD3 UR37, UR37, 0x1, URZ ;  /* 0x0000000125257890 */ /* 0x000fe2000fffe03f */
[----:B------:R4:W-:Y:S06]  /*8260*/  BAR.ARV R8, 0x100 ;  /* 0x000400080000751d */ /* 0x0009ec0000002000 */
[----:B------:R-:W-:Y:S02]  /*8270*/  UISETP.NE.AND UP0, UPT, UR37, 0x2, UPT ;  /* 0x000000022500788c */ /* 0x000fe4000bf05270 */
[----:B------:R-:W-:Y:S06]  /*8280*/  BAR.ARV 0x8, 0x180 ;  /* 0x0206000000007b1d */ /* 0x000fec0000002000 */
[----:B----4-:R-:W-:Y:S01]  /*8290*/  IMAD.U32 R8, RZ, RZ, UR10 ;  /* 0x0000000aff087e24 */ /* 0x010fe2000f8e00ff */
[----:B------:R-:W-:Y:S01]  /*82a0*/  USEL UR4, URZ, 0x1, UP0 ;  /* 0x000000013f047887 */ /* 0x000fe20008000000 */
[----:B012---:R-:W0:Y:S01]  /*82b0*/  SHFL.BFLY PT, R9, R0, 0x2, 0x1f ;  /* 0x0c401f0000097f89 */ /* 0x007e2200000e0000 */
[----:B------:R-:W-:Y:S01]  /*82c0*/  PLOP3.LUT P0, PT, PT, PT, PT, 0x8, 0x0 ;  /* 0x000000000000781c */ /* 0x000fe20003f0e170 */
[----:B------:R-:W-:Y:S01]  /*82d0*/  UIADD3 UR48, UR48, 0x1, URZ ;  /* 0x0000000130307890 */ /* 0x000fe2000fffe03f */
[----:B---3--:R-:W-:Y:S01]  /*82e0*/  FADD.FTZ R7, R6, R3 ;  /* 0x0000000306077221 */ /* 0x008fe20000010000 */
[----:B------:R-:W-:-:S02]  /*82f0*/  USEL UR37, UR37, URZ, UP0 ;  /* 0x0000003f25257287 */ /* 0x000fc40008000000 */
[----:B------:R-:W-:Y:S02]  /*8300*/  ULOP3.LUT UR47, UR47, UR4, URZ, 0x3c, !UPT ;  /* 0x000000042f2f7292 */ /* 0x000fe4000f8e3c3f */
[----:B------:R-:W1:Y:S01]  /*8310*/  SHFL.BFLY PT, R6, R7, 0x1, 0x1f ;  /* 0x0c201f0007067f89 */ /* 0x000e6200000e0000 */
[----:B0-----:R-:W-:Y:S01]  /*8320*/  FADD.FTZ R10, R9, R0 ;  /* 0x00000000090a7221 */ /* 0x001fe20000010000 */
[----:B------:R-:W-:-:S04]  /*8330*/  IMAD.MOV.U32 R0, RZ, RZ, RZ ;  /* 0x000000ffff007224 */ /* 0x000fc800078e00ff */
[----:B------:R-:W0:Y:S01]  /*8340*/  SHFL.BFLY PT, R9, R10, 0x1, 0x1f ;  /* 0x0c201f000a097f89 */ /* 0x000e2200000e0000 */
[----:B-1----:R-:W-:Y:S01]  /*8350*/  FADD.FTZ R11, R7, R6 ;  /* 0x00000006070b7221 */ /* 0x002fe20000010000 */
[----:B------:R-:W-:Y:S02]  /*8360*/  IMAD.MOV.U32 R6, RZ, RZ, RZ ;  /* 0x000000ffff067224 */ /* 0x000fe400078e00ff */
[----:B------:R-:W-:Y:S02]  /*8370*/  IMAD.U32 R7, RZ, RZ, UR10 ;  /* 0x0000000aff077e24 */ /* 0x000fe4000f8e00ff */
[----:B------:R-:W-:-:S13]  /*8380*/  FSETP.NE.FTZ.AND P1, PT, R11, RZ, PT ;  /* 0x000000ff0b00720b */ /* 0x000fda0003f35000 */
[----:B------:R-:W1:Y:S01]  /*8390*/  @P1 MUFU.RCP R6, R11 ;  /* 0x0000000b00061308 */ /* 0x000e620000001000 */
[----:B------:R-:W-:Y:S01]  /*83a0*/  @P1 FMUL.FTZ R7, R7, 0.69314718246459960938 ;  /* 0x3f31721807071820 */ /* 0x000fe20000410000 */
[----:B0-----:R-:W-:-:S05]  /*83b0*/  FADD.FTZ R3, R10, R9 ;  /* 0x000000090a037221 */ /* 0x001fca0000010000 */
[----:B------:R-:W-:Y:S01]  /*83c0*/  FSETP.NE.FTZ.AND P2, PT, R3, RZ, PT ;  /* 0x000000ff0300720b */ /* 0x000fe20003f55000 */
[----:B------:R-:W0:Y:S01]  /*83d0*/  @P1 MUFU.LG2 R9, R11 ;  /* 0x0000000b00091308 */ /* 0x000e220000000c00 */
[-C--:B-1----:R-:W-:Y:S01]  /*83e0*/  FMUL.FTZ R24, R24, R6.reuse ;  /* 0x0000000618187220 */ /* 0x082fe20000410000 */
[-C--:B------:R-:W-:Y:S01]  /*83f0*/  FMUL.FTZ R25, R25, R6.reuse ;  /* 0x0000000619197220 */ /* 0x080fe20000410000 */
[----:B------:R-:W-:-:S09]  /*8400*/  FMUL.FTZ R28, R28, R6 ;  /* 0x000000061c1c7220 */ /* 0x000fd20000410000 */
[----:B------:R-:W1:Y:S01]  /*8410*/  @P2 MUFU.LG2 R10, R3 ;  /* 0x00000003000a2308 */ /* 0x000e620000000c00 */
        /* <DEDUP_REMOVED lines=133> */
.L_x_13459:
        /* <DEDUP_REMOVED lines=17> */
[----:B------:R-:W-:Y:S01]  /*8d80*/  ULDC.64 UR12, c[0x0][0xc00] ;  /* 0x00030000000c7ab9 */ /* 0x000fe20000000a00 */
[----:B------:R-:W-:Y:S01]  /*8d90*/  ULDC.64 UR14, c[0x0][0xc08] ;  /* 0x00030200000e7ab9 */ /* 0x000fe20000000a00 */
[----:B------:R-:W-:Y:S01]  /*8da0*/  UIMAD.WIDE UR12, UR46, 0x4, UR12 ;  /* 0x000000042e0c78a5 */ /* 0x000fe2000f8e020c */
[----:B------:R-:W-:Y:S01]  /*8db0*/  ULDC UR22, c[0x0][0xbe8] ;  /* 0x0002fa0000167ab9 */ /* 0x000fe20000000800 */
[----:B------:R-:W-:Y:S01]  /*8dc0*/  UMOV UR10, UR8 ;  /* 0x00000008000a7c82 */ /* 0x000fe20008000000 */
[----:B0-----:R-:W-:Y:S01]  /*8dd0*/  UMOV UR11, UR4 ;  /* 0x00000004000b7c82 */ /* 0x001fe20008000000 */
[----:B------:R-:W-:Y:S01]  /*8de0*/  UISETP.NE.U32.AND UP0, UPT, UR14, URZ, UPT ;  /* 0x0000003f0e00728c */ /* 0x000fe2000bf05070 */
[----:B------:R-:W-:-:S03]  /*8df0*/  ULDC UR4, c[0x0][0xad4] ;  /* 0x0002b50000047ab9 */ /* 0x000fc60000000800 */
[----:B------:R-:W-:-:S11]  /*8e00*/  UISETP.NE.AND.EX UP0, UPT, UR15, URZ, UPT, UP0 ;  /* 0x0000003f0f00728c */ /* 0x000fd6000bf05300 */
[----:B------:R-:W-:-:S04]  /*8e10*/  @UP0 ULEA UR14, UP1, UR46, UR14, 0x2 ;  /* 0x0000000e2e0e0291 */ /* 0x000fc8000f82103f */
[----:B------:R-:W-:Y:S01]  /*8e20*/  @UP0 ULEA.HI.X UR15, UR46, UR15, UR45, 0x2, UP1 ;  /* 0x0000000f2e0f0291 */ /* 0x000fe200088f142d */
[----:B------:R-:W-:Y:S01]  /*8e30*/  BAR.SYNC.DEFER_BLOCKING 0x1, 0x100 ;  /* 0x0044000000007b1d */ /* 0x000fe20000010000 */
[----:B--2---:R-:W-:-:S03]  /*8e40*/  IMAD.WIDE R4, R0, R4, UR10 ;  /* 0x0000000a00047e25 */ /* 0x004fc6000f8e0204 */
        /* <DEDUP_REMOVED lines=10> */
[C---:B------:R-:W-:Y:S02]  /*8ef0*/  IADD3 R161, P6, R4.reuse, 0x4020, RZ ;  /* 0x0000402004a17810 */ /* 0x040fe40007fde0ff */
[C---:B------:R-:W-:Y:S02]  /*8f00*/  IADD3 R163, P5, R4.reuse, 0x4040, RZ ;  /* 0x0000404004a37810 */ /* 0x040fe40007fbe0ff */
[----:B------:R-:W-:-:S02]  /*8f10*/  IADD3 R167, P1, R4, 0x8000, RZ ;  /* 0x0000800004a77810 */ /* 0x000fc40007f3e0ff */
[----:B------:R-:W-:Y:S02]  /*8f20*/  SHF.R.U64 R14, R14, 0x3, RZ ;  /* 0x000000030e0e7819 */ /* 0x000fe400000012ff */
[----:B------:R-:W-:Y:S02]  /*8f30*/  SHF.R.U64 R156, R156, 0x3, RZ ;  /* 0x000000039c9c7819 */ /* 0x000fe400000012ff */
[----:B------:R-:W-:Y:S02]  /*8f40*/  IADD3 R165, P2, R4, 0x4060, RZ ;  /* 0x0000406004a57810 */ /* 0x000fe40007f5e0ff */
[----:B------:R-:W-:Y:S02]  /*8f50*/  LOP3.LUT R158, R159, 0x380, RZ, 0xc0, !PT ;  /* 0x000003809f9e7812 */ /* 0x000fe400078ec0ff */
[----:B------:R-:W-:Y:S02]  /*8f60*/  LOP3.LUT R160, R161, 0x380, RZ, 0xc0, !PT ;  /* 0x00000380a1a07812 */ /* 0x000fe400078ec0ff */
[----:B------:R-:W-:-:S02]  /*8f70*/  LOP3.LUT R162, R163, 0x380, RZ, 0xc0, !PT ;  /* 0x00000380a3a27812 */ /* 0x000fc400078ec0ff */
[----:B------:R-:W-:Y:S02]  /*8f80*/  LOP3.LUT R9, R4, 0x380, RZ, 0xc0, !PT ;  /* 0x0000038004097812 */ /* 0x000fe400078ec0ff */
[----:B------:R-:W-:Y:S02]  /*8f90*/  LOP3.LUT R166, R167, 0x380, RZ, 0xc0, !PT ;  /* 0x00000380a7a67812 */ /* 0x000fe400078ec0ff */
[----:B------:R-:W-:Y:S01]  /*8fa0*/  LOP3.LUT R14, R14, R15, RZ, 0x3c, !PT ;  /* 0x0000000f0e0e7212 */ /* 0x000fe200078e3cff */
[--C-:B------:R-:W-:Y:S01]  /*8fb0*/  IMAD.X R15, RZ, RZ, R5.reuse, P0 ;  /* 0x000000ffff0f7224 */ /* 0x100fe200000e0605 */
[----:B------:R-:W-:Y:S01]  /*8fc0*/  LOP3.LUT R156, R156, R157, RZ, 0x3c, !PT ;  /* 0x0000009d9c9c7212 */ /* 0x000fe200078e3cff */
[----:B------:R-:W-:Y:S01]  /*8fd0*/  IMAD.X R157, RZ, RZ, R5, P4 ;  /* 0x000000ffff9d7224 */ /* 0x000fe200020e0605 */
[----:B------:R-:W-:Y:S02]  /*8fe0*/  LOP3.LUT R164, R165, 0x380, RZ, 0xc0, !PT ;  /* 0x00000380a5a47812 */ /* 0x000fe400078ec0ff */
[----:B------:R-:W-:-:S02]  /*8ff0*/  SHF.R.U64 R158, R158, 0x3, RZ ;  /* 0x000000039e9e7819 */ /* 0x000fc400000012ff */
[----:B------:R-:W-:Y:S02]  /*9000*/  SHF.R.U64 R160, R160, 0x3, RZ ;  /* 0x00000003a0a07819 */ /* 0x000fe400000012ff */
[----:B------:R-:W-:Y:S02]  /*9010*/  SHF.R.U64 R162, R162, 0x3, RZ ;  /* 0x00000003a2a27819 */ /* 0x000fe400000012ff */
[----:B------:R-:W-:Y:S02]  /*9020*/  SHF.R.U64 R166, R166, 0x3, RZ ;  /* 0x00000003a6a67819 */ /* 0x000fe400000012ff */
[----:B------:R-:W-:Y:S02]  /*9030*/  SHF.R.U64 R9, R9, 0x3, RZ ;  /* 0x0000000309097819 */ /* 0x000fe400000012ff */
[C---:B------:R-:W-:Y:S02]  /*9040*/  IADD3 R169, P0, R4.reuse, 0x8020, RZ ;  /* 0x0000802004a97810 */ /* 0x040fe40007f1e0ff */
[----:B------:R-:W-:-:S02]  /*9050*/  IADD3 R171, P4, R4, 0x8040, RZ ;  /* 0x0000804004ab7810 */ /* 0x000fc40007f9e0ff */
        /* <DEDUP_REMOVED lines=11> */
[----:B------:R-:W-:-:S02]  /*9110*/  LOP3.LUT R168, R169, 0x380, RZ, 0xc0, !PT ;  /* 0x00000380a9a87812 */ /* 0x000fc400078ec0ff */
[----:B------:R-:W-:Y:S02]  /*9120*/  LOP3.LUT R170, R171, 0x380, RZ, 0xc0, !PT ;  /* 0x00000380abaa7812 */ /* 0x000fe400078ec0ff */
[C---:B------:R-:W-:Y:S02]  /*9130*/  IADD3 R173, P3, R4.reuse, 0x8060, RZ ;  /* 0x0000806004ad7810 */ /* 0x040fe40007f7e0ff */
[C---:B------:R-:W-:Y:S02]  /*9140*/  IADD3 R153, P6, R4.reuse, 0xc000, RZ ;  /* 0x0000c00004997810 */ /* 0x040fe40007fde0ff */
[C---:B------:R-:W-:Y:S02]  /*9150*/  IADD3 R155, P5, R4.reuse, 0xc020, RZ ;  /* 0x0000c020049b7810 */ /* 0x040fe40007fbe0ff */
[----:B------:R-:W-:Y:S02]  /*9160*/  IADD3 R7, P1, R4, 0xc060, RZ ;  /* 0x0000c06004077810 */ /* 0x000fe40007f3e0ff */
[----:B------:R-:W-:Y:S01]  /*9170*/  LOP3.LUT R164, R164, R165, RZ, 0x3c, !PT ;  /* 0x000000a5a4a47212 */ /* 0x000fe200078e3cff */
[----:B------:R-:W-:Y:S01]  /*9180*/  IMAD.X R165, RZ, RZ, R5, P2 ;  /* 0x000000ffffa57224 */ /* 0x000fe200010e0605 */
[----:B------:R-:W-:-:S02]  /*9190*/  SHF.R.U64 R168, R168, 0x3, RZ ;  /* 0x00000003a8a87819 */ /* 0x000fc400000012ff */
[----:B------:R-:W-:Y:S02]  /*91a0*/  SHF.R.U64 R170, R170, 0x3, RZ ;  /* 0x00000003aaaa7819 */ /* 0x000fe400000012ff */
[----:B------:R-:W-:Y:S02]  /*91b0*/  LOP3.LUT R172, R173, 0x380, RZ, 0xc0, !PT ;  /* 0x00000380adac7812 */ /* 0x000fe400078ec0ff */
[----:B------:R-:W-:Y:S02]  /*91c0*/  IADD3 R21, P2, R4, 0xc040, RZ ;  /* 0x0000c04004157810 */ /* 0x000fe40007f5e0ff */
[----:B------:R-:W-:Y:S02]  /*91d0*/  MOV R0, R8 ;  /* 0x0000000800007202 */ /* 0x000fe40000000f00 */
[----:B------:R-:W-:Y:S02]  /*91e0*/  LOP3.LUT R152, R153, 0x380, RZ, 0xc0, !PT ;  /* 0x0000038099987812 */ /* 0x000fe400078ec0ff */
[----:B------:R-:W-:-:S02]  /*91f0*/  LOP3.LUT R154, R155, 0x380, RZ, 0xc0, !PT ;  /* 0x000003809b9a7812 */ /* 0x000fc400078ec0ff */
[----:B------:R-:W-:Y:S02]  /*9200*/  LOP3.LUT R4, R7, 0x380, RZ, 0xc0, !PT ;  /* 0x0000038007047812 */ /* 0x000fe400078ec0ff */
[----:B------:R-:W-:Y:S02]  /*9210*/  F2FP.BF16.F32.PACK_AB R8, R25, R24 ;  /* 0x000000181908723e */ /* 0x000fe400000010ff */
[----:B------:R-:W-:Y:S02]  /*9220*/  F2FP.BF16.F32.PACK_AB R9, R27, R26 ;  /* 0x0000001a1b09723e */ /* 0x000fe400000010ff */
[----:B------:R-:W-:Y:S01]  /*9230*/  LOP3.LUT R168, R168, R169, RZ, 0x3c, !PT ;  /* 0x000000a9a8a87212 */ /* 0x000fe200078e3cff */
[--C-:B------:R-:W-:Y:S01]  /*9240*/  IMAD.X R169, RZ, RZ, R5.reuse, P0 ;  /* 0x000000ffffa97224 */ /* 0x100fe200000e0605 */
[----:B------:R-:W-:Y:S01]  /*9250*/  LOP3.LUT R170, R170, R171, RZ, 0x3c, !PT ;  /* 0x000000abaaaa7212 */ /* 0x000fe200078e3cff */
[----:B------:R-:W-:Y:S01]  /*9260*/  IMAD.X R171, RZ, RZ, R5, P4 ;  /* 0x000000ffffab7224 */ /* 0x000fe200020e0605 */
[----:B------:R-:W-:Y:S01]  /*9270*/  SHF.R.U64 R172, R172, 0x3, RZ ;  /* 0x00000003acac7819 */ /* 0x000fe200000012ff */
[----:B------:R0:W-:Y:S01]  /*9280*/  STSM.16.M88.4 [R0], R8 ;  /* 0x0000000800007844 */ /* 0x0001e20000000200 */
[----:B------:R-:W-:-:S02]  /*9290*/  SHF.R.U64 R152, R152, 0x3, RZ ;  /* 0x0000000398987819 */ /* 0x000fc400000012ff */
[----:B------:R-:W-:Y:S02]  /*92a0*/  SHF.R.U64 R154, R154, 0x3, RZ ;  /* 0x000000039a9a7819 */ /* 0x000fe400000012ff */
[----:B------:R-:W-:Y:S02]  /*92b0*/  SHF.R.U64 R4, R4, 0x3, RZ ;  /* 0x0000000304047819 */ /* 0x000fe400000012ff */
[----:B------:R-:W-:Y:S01]  /*92c0*/  LOP3.LUT R172, R172, R173, RZ, 0x3c, !PT ;  /* 0x000000adacac7212 */ /* 0x000fe200078e3cff */
[--C-:B------:R-:W-:Y:S01]  /*92d0*/  IMAD.X R173, RZ, RZ, R5.reuse, P3 ;  /* 0x000000ffffad7224 */ /* 0x100fe200018e0605 */
[----:B------:R-:W-:Y:S02]  /*92e0*/  MOV R179, R12 ;  /* 0x0000000c00b37202 */ /* 0x000fe40000000f00 */
[----:B------:R-:W-:Y:S02]  /*92f0*/  MOV R180, R14 ;  /* 0x0000000e00b47202 */ /* 0x000fe40000000f00 */
[----:B------:R-:W-:Y:S01]  /*9300*/  LOP3.LUT R152, R152, R153, RZ, 0x3c, !PT ;  /* 0x0000009998987212 */ /* 0x000fe200078e3cff */
[--C-:B------:R-:W-:Y:S01]  /*9310*/  IMAD.X R153, RZ, RZ, R5.reuse, P6 ;  /* 0x000000ffff997224 */ /* 0x100fe200030e0605 */
[----:B------:R-:W-:Y:S01]  /*9320*/  LOP3.LUT R154, R154, R155, RZ, 0x3c, !PT ;  /* 0x0000009b9a9a7212 */ /* 0x000fe200078e3cff */
[----:B------:R-:W-:Y:S01]  /*9330*/  IMAD.X R155, RZ, RZ, R5, P5 ;  /* 0x000000ffff9b7224 */ /* 0x000fe200028e0605 */
[----:B0-----:R-:W-:-:S02]  /*9340*/  F2FP.BF16.F32.PACK_AB R8, R33, R32 ;  /* 0x000000202108723e */ /* 0x001fc400000010ff */
[----:B------:R-:W-:Y:S02]  /*9350*/  F2FP.BF16.F32.PACK_AB R9, R35, R34 ;  /* 0x000000222309723e */ /* 0x000fe400000010ff */
[----:B------:R-:W-:Y:S02]  /*9360*/  F2FP.BF16.F32.PACK_AB R10, R37, R36 ;  /* 0x00000024250a723e */ /* 0x000fe400000010ff */
[----:B------:R-:W-:Y:S02]  /*9370*/  F2FP.BF16.F32.PACK_AB R11, R39, R38 ;  /* 0x00000026270b723e */ /* 0x000fe400000010ff */
[----:B------:R-:W-:Y:S02]  /*9380*/  LOP3.LUT R4, R4, R7, RZ, 0x3c, !PT ;  /* 0x0000000704047212 */ /* 0x000fe400078e3cff */
[----:B------:R-:W-:Y:S01]  /*9390*/  MOV R178, R164 ;  /* 0x000000a400b27202 */ /* 0x000fe20000000f00 */
[----:B------:R-:W-:Y:S01]  /*93a0*/  STSM.16.M88.4 [R179], R8 ;  /* 0x00000008b3007844 */ /* 0x000fe20000000200 */
[----:B------:R-:W-:-:S02]  /*93b0*/  MOV R0, R166 ;  /* 0x000000a600007202 */ /* 0x000fc40000000f00 */
[----:B------:R-:W-:Y:S02]  /*93c0*/  F2FP.BF16.F32.PACK_AB R12, R41, R40 ;  /* 0x00000028290c723e */ /* 0x000fe400000010ff */
[----:B------:R-:W-:Y:S02]  /*93d0*/  F2FP.BF16.F32.PACK_AB R13, R43, R42 ;  /* 0x0000002a2b0d723e */ /* 0x000fe400000010ff */
[----:B------:R-:W-:Y:S02]  /*93e0*/  F2FP.BF16.F32.PACK_AB R14, R45, R44 ;  /* 0x0000002c2d0e723e */ /* 0x000fe400000010ff */
[----:B------:R-:W-:Y:S02]  /*93f0*/  F2FP.BF16.F32.PACK_AB R15, R47, R46 ;  /* 0x0000002e2f0f723e */ /* 0x000fe400000010ff */
[----:B------:R-:W-:Y:S02]  /*9400*/  MOV R156, R156 ;  /* 0x0000009c009c7202 */ /* 0x000fe40000000f00 */
        /* <DEDUP_REMOVED lines=13> */
[----:B------:R-:W-:Y:S02]  /*94e0*/  LOP3.LUT R20, R21, 0x380, RZ, 0xc0, !PT ;  /* 0x0000038015147812 */ /* 0x000fe400078ec0ff */
[----:B------:R-:W-:Y:S01]  /*94f0*/  MOV R175, R172 ;  /* 0x000000ac00af7202 */ /* 0x000fe20000000f00 */
[----:B------:R1:W-:Y:S01]  /*9500*/  STSM.16.M88.4 [R158], R168 ;  /* 0x000000a89e007844 */ /* 0x0003e20000000200 */
[----:B------:R-:W-:Y:S02]  /*9510*/  MOV R172, R152 ;  /* 0x0000009800ac7202 */ /* 0x000fe40000000f00 */
[----:B------:R-:W-:-:S02]  /*9520*/  MOV R173, R154 ;  /* 0x0000009a00ad7202 */ /* 0x000fc40000000f00 */
[----:B------:R-:W-:Y:S02]  /*9530*/  SHF.R.U64 R20, R20, 0x3, RZ ;  /* 0x0000000314147819 */ /* 0x000fe400000012ff */
[----:B------:R-:W-:Y:S02]  /*9540*/  MOV R176, R160 ;  /* 0x000000a000b07202 */ /* 0x000fe40000000f00 */
[----:B------:R-:W-:Y:S02]  /*9550*/  F2FP.BF16.F32.PACK_AB R152, R65, R64 ;  /* 0x000000404198723e */ /* 0x000fe400000010ff */
[----:B------:R-:W-:Y:S02]  /*9560*/  F2FP.BF16.F32.PACK_AB R153, R67, R66 ;  /* 0x000000424399723e */ /* 0x000fe400000010ff */
[----:B------:R-:W-:Y:S02]  /*9570*/  F2FP.BF16.F32.PACK_AB R154, R69, R68 ;  /* 0x00000044459a723e */ /* 0x000fe400000010ff */
[----:B------:R-:W-:-:S02]  /*9580*/  F2FP.BF16.F32.PACK_AB R155, R71, R70 ;  /* 0x00000046479b723e */ /* 0x000fc400000010ff */
[----:B------:R-:W-:Y:S02]  /*9590*/  MOV R177, R162 ;  /* 0x000000a200b17202 */ /* 0x000fe40000000f00 */
[----:B0-----:R-:W-:Y:S01]  /*95a0*/  F2FP.BF16.F32.PACK_AB R156, R73, R72 ;  /* 0x00000048499c723e */ /* 0x001fe200000010ff */
[----:B------:R0:W-:Y:S01]  /*95b0*/  STSM.16.M88.4 [R176], R152 ;  /* 0x00000098b0007844 */ /* 0x0001e20000000200 */
[----:B------:R-:W-:Y:S02]  /*95c0*/  F2FP.BF16.F32.PACK_AB R157, R75, R74 ;  /* 0x0000004a4b9d723e */ /* 0x000fe400000010ff */
[----:B-1----:R-:W-:Y:S02]  /*95d0*/  F2FP.BF16.F32.PACK_AB R158, R77, R76 ;  /* 0x0000004c4d9e723e */ /* 0x002fe400000010ff */
[----:B------:R-:W-:Y:S02]  /*95e0*/  F2FP.BF16.F32.PACK_AB R159, R79, R78 ;  /* 0x0000004e4f9f723e */ /* 0x000fe400000010ff */
[----:B------:R-:W-:-:S02]  /*95f0*/  F2FP.BF16.F32.PACK_AB R160, R81, R80 ;  /* 0x0000005051a0723e */ /* 0x000fc400000010ff */
[----:B------:R-:W-:Y:S01]  /*9600*/  F2FP.BF16.F32.PACK_AB R161, R83, R82 ;  /* 0x0000005253a1723e */ /* 0x000fe200000010ff */
[----:B------:R1:W-:Y:S01]  /*9610*/  STSM.16.M88.4 [R177], R156 ;  /* 0x0000009cb1007844 */ /* 0x0003e20000000200 */
[----:B------:R-:W-:Y:S02]  /*9620*/  F2FP.BF16.F32.PACK_AB R162, R85, R84 ;  /* 0x0000005455a2723e */ /* 0x000fe400000010ff */
[----:B------:R-:W-:Y:S02]  /*9630*/  F2FP.BF16.F32.PACK_AB R163, R87, R86 ;  /* 0x0000005657a3723e */ /* 0x000fe400000010ff */
[----:B------:R-:W-:Y:S01]  /*9640*/  LOP3.LUT R20, R20, R21, RZ, 0x3c, !PT ;  /* 0x0000001514147212 */ /* 0x000fe200078e3cff */
[--C-:B------:R-:W-:Y:S01]  /*9650*/  IMAD.X R21, RZ, RZ, R5.reuse, P2 ;  /* 0x000000ffff157224 */ /* 0x100fe200010e0605 */
[----:B------:R-:W-:Y:S01]  /*9660*/  F2FP.BF16.F32.PACK_AB R8, R89, R88 ;  /* 0x000000585908723e */ /* 0x000fe200000010ff */
[----:B------:R-:W-:Y:S01]  /*9670*/  IMAD.X R5, RZ, RZ, R5, P1 ;  /* 0x000000ffff057224 */ /* 0x000fe200008e0605 */
[----:B------:R-:W-:Y:S01]  /*9680*/  F2FP.BF16.F32.PACK_AB R9, R91, R90 ;  /* 0x0000005a5b09723e */ /* 0x000fe200000010ff */
[----:B------:R2:W-:Y:S01]  /*9690*/  STSM.16.M88.4 [R178], R160 ;  /* 0x000000a0b2007844 */ /* 0x0005e20000000200 */
[----:B------:R-:W-:-:S02]  /*96a0*/  F2FP.BF16.F32.PACK_AB R10, R93, R92 ;  /* 0x0000005c5d0a723e */ /* 0x000fc400000010ff */
[----:B------:R-:W-:Y:S02]  /*96b0*/  F2FP.BF16.F32.PACK_AB R11, R95, R94 ;  /* 0x0000005e5f0b723e */ /* 0x000fe400000010ff */
[----:B------:R-:W-:Y:S02]  /*96c0*/  F2FP.BF16.F32.PACK_AB R12, R97, R96 ;  /* 0x00000060610c723e */ /* 0x000fe400000010ff */
[----:B------:R-:W-:Y:S01]  /*96d0*/  F2FP.BF16.F32.PACK_AB R13, R99, R98 ;  /* 0x00000062630d723e */ /* 0x000fe200000010ff */
[----:B------:R3:W-:Y:S01]  /*96e0*/  STSM.16.M88.4 [R0], R8 ;  /* 0x0000000800007844 */ /* 0x0007e20000000200 */
[----:B------:R-:W-:Y:S02]  /*96f0*/  F2FP.BF16.F32.PACK_AB R14, R101, R100 ;  /* 0x00000064650e723e */ /* 0x000fe400000010ff */
[----:B------:R-:W-:Y:S02]  /*9700*/  F2FP.BF16.F32.PACK_AB R15, R103, R102 ;  /* 0x00000066670f723e */ /* 0x000fe400000010ff */
[----:B0-----:R-:W-:-:S02]  /*9710*/  F2FP.BF16.F32.PACK_AB R152, R105, R104 ;  /* 0x000000686998723e */ /* 0x001fc400000010ff */
[----:B------:R-:W-:Y:S01]  /*9720*/  F2FP.BF16.F32.PACK_AB R153, R107, R106 ;  /* 0x0000006a6b99723e */ /* 0x000fe200000010ff */
[----:B------:R0:W-:Y:S01]  /*9730*/  STSM.16.M88.4 [R7], R12 ;  /* 0x0000000c07007844 */ /* 0x0001e20000000200 */
[----:B------:R-:W-:Y:S02]  /*9740*/  F2FP.BF16.F32.PACK_AB R154, R109, R108 ;  /* 0x0000006c6d9a723e */ /* 0x000fe400000010ff */
[----:B------:R-:W-:Y:S02]  /*9750*/  F2FP.BF16.F32.PACK_AB R155, R111, R110 ;  /* 0x0000006e6f9b723e */ /* 0x000fe400000010ff */
[----:B-1----:R-:W-:Y:S02]  /*9760*/  F2FP.BF16.F32.PACK_AB R156, R113, R112 ;  /* 0x00000070719c723e */ /* 0x002fe400000010ff */
[----:B------:R-:W-:Y:S01]  /*9770*/  F2FP.BF16.F32.PACK_AB R157, R115, R114 ;  /* 0x00000072739d723e */ /* 0x000fe200000010ff */
[----:B------:R-:W-:Y:S01]  /*9780*/  STSM.16.M88.4 [R174], R152 ;  /* 0x00000098ae007844 */ /* 0x000fe20000000200 */
[----:B------:R-:W-:-:S02]  /*9790*/  F2FP.BF16.F32.PACK_AB R158, R117, R116 ;  /* 0x00000074759e723e */ /* 0x000fc400000010ff */
[----:B------:R-:W-:Y:S02]  /*97a0*/  F2FP.BF16.F32.PACK_AB R159, R119, R118 ;  /* 0x00000076779f723e */ /* 0x000fe400000010ff */
[----:B--2---:R-:W-:Y:S02]  /*97b0*/  F2FP.BF16.F32.PACK_AB R160, R121, R120 ;  /* 0x0000007879a0723e */ /* 0x004fe400000010ff */
[----:B------:R-:W-:Y:S01]  /*97c0*/  F2FP.BF16.F32.PACK_AB R161, R123, R122 ;  /* 0x0000007a7ba1723e */ /* 0x000fe200000010ff */
[----:B------:R-:W-:Y:S01]  /*97d0*/  STSM.16.M88.4 [R175], R156 ;  /* 0x0000009caf007844 */ /* 0x000fe20000000200 */
        /* <DEDUP_REMOVED lines=8> */
[----:B---3--:R-:W-:Y:S01]  /*9860*/  F2FP.BF16.F32.PACK_AB R8, R137, R136 ;  /* 0x000000888908723e */ /* 0x008fe200000010ff */
[----:B------:R-:W-:Y:S01]  /*9870*/  STSM.16.M88.4 [R173], R164 ;  /* 0x000000a4ad007844 */ /* 0x000fe20000000200 */
[----:B------:R-:W-:-:S02]  /*9880*/  F2FP.BF16.F32.PACK_AB R9, R139, R138 ;  /* 0x0000008a8b09723e */ /* 0x000fc400000010ff */
[----:B------:R-:W-:Y:S02]  /*9890*/  F2FP.BF16.F32.PACK_AB R10, R141, R140 ;  /* 0x0000008c8d0a723e */ /* 0x000fe400000010ff */
[----:B------:R-:W-:Y:S02]  /*98a0*/  F2FP.BF16.F32.PACK_AB R11, R143, R142 ;  /* 0x0000008e8f0b723e */ /* 0x000fe400000010ff */
[----:B------:R-:W-:Y:S01]  /*98b0*/  MOV R21, R4 ;  /* 0x0000000400157202 */ /* 0x000fe20000000f00 */
[----:B------:R-:W-:Y:S01]  /*98c0*/  IMAD.U32 R4, RZ, RZ, UR12 ;  /* 0x0000000cff047e24 */ /* 0x000fe2000f8e00ff */
[----:B0-----:R-:W-:Y:S01]  /*98d0*/  F2FP.BF16.F32.PACK_AB R12, R145, R144 ;  /* 0x00000090910c723e */ /* 0x001fe200000010ff */
[----:B------:R-:W-:Y:S01]  /*98e0*/  STSM.16.M88.4 [R20], R8 ;  /* 0x0000000814007844 */ /* 0x000fe20000000200 */
[----:B------:R-:W-:Y:S01]  /*98f0*/  F2FP.BF16.F32.PACK_AB R13, R147, R146 ;  /* 0x00000092930d723e */ /* 0x000fe200000010ff */
[----:B------:R-:W-:Y:S01]  /*9900*/  IMAD.U32 R5, RZ, RZ, UR13 ;  /* 0x0000000dff057e24 */ /* 0x000fe2000f8e00ff */
[----:B------:R-:W-:-:S02]  /*9910*/  F2FP.BF16.F32.PACK_AB R14, R149, R148 ;  /* 0x00000094950e723e */ /* 0x000fc400000010ff */
[----:B------:R-:W-:Y:S02]  /*9920*/  F2FP.BF16.F32.PACK_AB R15, R151, R150 ;  /* 0x00000096970f723e */ /* 0x000fe400000010ff */
[----:B------:R-:W-:-:S03]  /*9930*/  ISETP.NE.U32.AND P0, PT, RZ, UR16, PT ;  /* 0x00000010ff007c0c */ /* 0x000fc6000bf05070 */
[----:B------:R0:W-:Y:S01]  /*9940*/  STSM.16.M88.4 [R21], R12 ;  /* 0x0000000c15007844 */ /* 0x0001e20000000200 */
[----:B------:R-:W-:Y:S01]  /*9950*/  BAR.SYNC.DEFER_BLOCKING 0x1, 0x100 ;  /* 0x0044000000007b1d */ /* 0x000fe20000010000 */
[----:B------:R-:W-:-:S13]  /*9960*/  ISETP.NE.AND.EX P0, PT, RZ, UR17, PT, P0 ;  /* 0x00000011ff007c0c */ /* 0x000fda000bf05300 */
[----:B------:R1:W2:Y:S01]  /*9970*/  @P0 LDG.E R0, desc[UR38][R4.64] ;  /* 0x0000002604000981 */ /* 0x0002a2000c1e1900 */
[----:B------:R-:W-:Y:S01]  /*9980*/  PLOP3.LUT P4, PT, PT, PT, UP0, 0x80, 0x0 ;  /* 0x000000000000781c */ /* 0x000fe20003f8f008 */
[----:B-1----:R-:W-:Y:S02]  /*9990*/  IMAD.U32 R4, RZ, RZ, UR14 ;  /* 0x0000000eff047e24 */ /* 0x002fe4000f8e00ff */
[----:B------:R-:W-:-:S10]  /*99a0*/  IMAD.U32 R5, RZ, RZ, UR15 ;  /* 0x0000000fff057e24 */ /* 0x000fd4000f8e00ff */
[----:B------:R1:W3:Y:S01]  /*99b0*/  @P4 LDG.E R7, desc[UR38][R4.64] ;  /* 0x0000002604074981 */ /* 0x0002e2000c1e1900 */
[----:B------:R-:W-:Y:S01]  /*99c0*/  UISETP.NE.AND UP0, UPT, UR41, URZ, UPT ;  /* 0x0000003f2900728c */ /* 0x000fe2000bf05270 */
[----:B0-----:R-:W-:Y:S01]  /*99d0*/  VIADD R14, R16, UR43 ;  /* 0x0000002b100e7c36 */ /* 0x001fe20008000000 */
[----:B------:R-:W-:Y:S02]  /*99e0*/  UISETP.NE.AND UP1, UPT, UR22, 0x1, UPT ;  /* 0x000000011600788c */ /* 0x000fe4000bf25270 */
[----:B------:R-:W-:Y:S01]  /*99f0*/  USEL UR4, UR41, UR4, UP0 ;  /* 0x0000000429047287 */ /* 0x000fe20008000000 */
[----:B------:R-:W-:Y:S01]  /*9a00*/  UMOV UR23, 0x9b8 ;  /* 0x000009b800177882 */ /* 0x000fe20000000000 */
[----:B------:R-:W-:Y:S02]  /*9a10*/  UISETP.NE.U32.AND UP0, UPT, UR16, URZ, UPT ;  /* 0x0000003f1000728c */ /* 0x000fe4000bf05070 */
[----:B------:R-:W-:Y:S01]  /*9a20*/  PLOP3.LUT P1, PT, PT, PT, UP1, 0x80, 0x0 ;  /* 0x000000000000781c */ /* 0x000fe20003f2f018 */
[----:B------:R-:W-:-:S02]  /*9a30*/  UISETP.GT.AND UP2, UPT, UR4, 0x1, UPT ;  /* 0x000000010400788c */ /* 0x000fc4000bf44270 */
[----:B------:R-:W-:Y:S02]  /*9a40*/  UISETP.NE.AND.EX UP0, UPT, UR17, URZ, UPT, UP0 ;  /* 0x0000003f1100728c */ /* 0x000fe4000bf05300 */
[----:B------:R-:W-:Y:S01]  /*9a50*/  USEL UR23, UR23, 0x978, UP2 ;  /* 0x0000097817177887 */ /* 0x000fe20009000000 */
[----:B------:R-:W-:Y:S01]  /*9a60*/  UMOV UR4, URZ ;  /* 0x0000003f00047c82 */ /* 0x000fe20008000000 */
[----:B------:R-:W-:Y:S01]  /*9a70*/  USEL UR46, UR46, URZ, !UP0 ;  /* 0x0000003f2e2e7287 */ /* 0x000fe2000c000000 */
[----:B------:R-:W-:Y:S01]  /*9a80*/  @UP1 ULDC UR25, c[0x0][0xbec] ;  /* 0x0002fb0000191ab9 */ /* 0x000fe20000000800 */
[----:B------:R-:W-:-:S04]  /*9a90*/  USEL UR9, UR42, URZ, UP2 ;  /* 0x0000003f2a097287 */ /* 0x000fc80009000000 */
[----:B-1----:R-:W-:Y:S01]  /*9aa0*/  @P1 IMAD.HI.U32 R4, R14, UR25, RZ ;  /* 0x000000190e041c27 */ /* 0x002fe2000f8e00ff */
[----:B------:R-:W-:Y:S01]  /*9ab0*/  USEL UR45, UR45, URZ, !UP0 ;  /* 0x0000003f2d2d7287 */ /* 0x000fe2000c000000 */
[----:B------:R-:W-:Y:S02]  /*9ac0*/  @UP1 ULDC UR28, c[0x0][0xbf0] ;  /* 0x0002fc00001c1ab9 */ /* 0x000fe40000000800 */
[----:B------:R-:W-:Y:S01]  /*9ad0*/  ULDC.64 UR18, c[0x0][UR23+0x220] ;  /* 0x0000880017127abb */ /* 0x000fe20008000a00 */
[----:B------:R-:W-:Y:S01]  /*9ae0*/  ULDC.64 UR16, c[0x0][UR23+0x218] ;  /* 0x0000860017107abb */ /* 0x000fe20008000a00 */
[----:B------:R-:W-:Y:S01]  /*9af0*/  ULDC.64 UR20, c[0x0][UR23+0x228] ;  /* 0x00008a0017147abb */ /* 0x000fe20008000a00 */
[----:B------:R-:W-:Y:S02]  /*9b00*/  UIMAD UR19, UR19, UR46, URZ ;  /* 0x0000002e131372a4 */ /* 0x000fe4000f8e023f */
[----:B------:R-:W-:Y:S02]  /*9b10*/  UIMAD.WIDE.U32 UR14, UR16, UR44, URZ ;  /* 0x0000002c100e72a5 */ /* 0x000fe4000f8e003f */
[----:B------:R-:W-:-:S02]  /*9b20*/  UIMAD UR24, UR17, UR44, URZ ;  /* 0x0000002c111872a4 */ /* 0x000fc4000f8e023f */
[----:B------:R-:W-:Y:S02]  /*9b30*/  UIMAD.WIDE.U32 UR26, UR20, UR9, URZ ;  /* 0x00000009141a72a5 */ /* 0x000fe4000f8e003f */
[----:B------:R-:W-:Y:S02]  /*9b40*/  UIMAD.WIDE.U32 UR16, UR18, UR46, URZ ;  /* 0x0000002e121072a5 */ /* 0x000fe4000f8e003f */
[----:B------:R-:W-:Y:S02]  /*9b50*/  UIMAD UR9, UR21, UR9, URZ ;  /* 0x00000009150972a4 */ /* 0x000fe4000f8e023f */
[----:B------:R-:W-:Y:S01]  /*9b60*/  UIMAD UR19, UR18, UR45, UR19 ;  /* 0x0000002d121372a4 */ /* 0x000fe2000f8e0213 */
[----:B------:R-:W-:Y:S01]  /*9b70*/  IMAD.U32 R5, RZ, RZ, UR26 ;  /* 0x0000001aff057e24 */ /* 0x000fe2000f8e00ff */
[----:B------:R-:W-:Y:S02]  /*9b80*/  UIADD3 UR24, UR15, UR24, URZ ;  /* 0x000000180f187290 */ /* 0x000fe4000fffe03f */
[----:B------:R-:W-:-:S02]  /*9b90*/  UIADD3 UR15, UR27, UR9, URZ ;  /* 0x000000091b0f7290 */ /* 0x000fc4000fffe03f */
[----:B------:R-:W-:-:S03]  /*9ba0*/  UIADD3 UR9, UR17, UR19, URZ ;  /* 0x0000001311097290 */ /* 0x000fc6000fffe03f */
[----:B------:R-:W-:Y:S01]  /*9bb0*/  ULDC.64 UR18, c[0x0][0xba8] ;  /* 0x0002ea0000127ab9 */ /* 0x000fe20000000a00 */
[----:B------:R-:W-:Y:S01]  /*9bc0*/  IMAD.U32 R8, RZ, RZ, UR15 ;  /* 0x0000000fff087e24 */ /* 0x000fe2000f8e00ff */
[----:B------:R-:W-:Y:S01]  /*9bd0*/  @!UP2 ULDC UR18, c[0x0][0xb50] ;  /* 0x0002d4000012aab9 */ /* 0x000fe20000000800 */
[----:B------:R-:W-:Y:S01]  /*9be0*/  @!UP2 ULDC UR19, c[0x0][0xb54] ;  /* 0x0002d5000013aab9 */ /* 0x000fe20000000800 */
[----:B--2---:R-:W-:Y:S01]  /*9bf0*/  @P0 R2UR UR4, R0 ;  /* 0x00000000000402ca */ /* 0x004fe200000e0000 */
[----:B------:R-:W-:Y:S01]  /*9c00*/  IMAD.MOV.U32 R0, RZ, RZ, R14 ;  /* 0x000000ffff007224 */ /* 0x000fe200078e000e */
[----:B------:R-:W-:-:S05]  /*9c10*/  @P1 SHF.R.U32.HI R0, RZ, UR28, R4 ;  /* 0x0000001cff001c19 */ /* 0x000fca0008011604 */
[----:B------:R-:W-:-:S04]  /*9c20*/  IMAD.MOV R9, RZ, RZ, -R0 ;  /* 0x000000ffff097224 */ /* 0x000fc800078e0a00 */
[----:B------:R-:W-:Y:S02]  /*9c30*/  IMAD R9, R9, UR22, R14 ;  /* 0x0000001609097c24 */ /* 0x000fe4000f8e020e */
[----:B------:R-:W-:Y:S02]  /*9c40*/  UIADD3 UR14, UP0, UP3, UR16, UR14, UR4 ;  /* 0x0000000e100e7290 */ /* 0x000fe4000fb1e004 */
[----:B------:R-:W-:-:S04]  /*9c50*/  USHF.R.S32.HI UR16, URZ, 0x1f, UR4 ;  /* 0x0000001f3f107899 */ /* 0x000fc80008011404 */
[----:B------:R-:W-:Y:S01]  /*9c60*/  UIADD3.X UR9, UR9, UR24, UR16, UP0, UP3 ;  /* 0x0000001809097290 */ /* 0x000fe200087e6410 */
[----:B------:R-:W-:Y:S01]  /*9c70*/  IADD3 R4, P2, P3, R0, UR14, R5 ;  /* 0x0000000e00047c10 */ /* 0x000fe2000fb5e005 */
[----:B------:R-:W-:Y:S01]  /*9c80*/  ULDC.64 UR14, c[0x0][UR23+0x210] ;  /* 0x00008400170e7abb */ /* 0x000fe20008000a00 */
[----:B------:R-:W-:Y:S01]  /*9c90*/  SHF.R.S32.HI R5, RZ, 0x1f, R0 ;  /* 0x0000001fff057819 */ /* 0x000fe20000011400 */
[----:B------:R-:W-:Y:S01]  /*9ca0*/  IMAD R11, R9, UR15, RZ ;  /* 0x0000000f090b7c24 */ /* 0x000fe2000f8e02ff */
[----:B------:R-:W-:Y:S02]  /*9cb0*/  SHF.R.S32.HI R0, RZ, 0x1f, R9 ;  /* 0x0000001fff007819 */ /* 0x000fe40000011409 */
[----:B------:R-:W-:Y:S01]  /*9cc0*/  IADD3.X R5, R5, UR9, R8, P2, P3 ;  /* 0x0000000905057c10 */ /* 0x000fe200097e6408 */
[----:B------:R-:W-:Y:S01]  /*9cd0*/  ULDC UR9, c[0x0][0xa88] ;  /* 0x0002a20000097ab9 */ /* 0x000fe20000000800 */
[----:B---3--:R-:W-:Y:S01]  /*9ce0*/  @P4 R2UR UR9, R7 ;  /* 0x00000000070942ca */ /* 0x008fe200000e0000 */
[----:B------:R-:W-:-:S02]  /*9cf0*/  IMAD R11, R0, UR14, R11 ;  /* 0x0000000e000b7c24 */ /* 0x000fc4000f8e020b */
[----:B------:R-:W-:-:S04]  /*9d00*/  IMAD.WIDE.U32 R4, R9, UR14, R4 ;  /* 0x0000000e09047c25 */ /* 0x000fc8000f8e0004 */
[----:B------:R-:W-:Y:S01]  /*9d10*/  IMAD.IADD R5, R5, 0x1, R11 ;  /* 0x0000000105057824 */ /* 0x000fe200078e020b */
[----:B------:R-:W-:-:S04]  /*9d20*/  LEA R10, P2, R4, UR18, 0x2 ;  /* 0x00000012040a7c11 */ /* 0x000fc8000f8410ff */
[----:B------:R-:W-:Y:S01]  /*9d30*/  LEA.HI.X R11, R4, UR19, R5, 0x2, P2 ;  /* 0x00000013040b7c11 */ /* 0x000fe200090f1405 */
[----:B------:R-:W-:Y:S08]  /*9d40*/  @P4 BRA `(.L_x_13492) ;  /* 0x0000000000284947 */ /* 0x000ff00003800000 */
        /* <DEDUP_REMOVED lines=10> */
.L_x_13492:
        /* <DEDUP_REMOVED lines=35> */
[----:B------:R-:W-:Y:S01]  /*a020*/  IMAD.X R25, RZ, RZ, R5, P2 ;  /* 0x000000ffff197224 */ /* 0x000fe200010e0605 */
[----:B------:R-:W-:Y:S02]  /*a030*/  IADD3 R49, P2, R4, 0x9000, RZ ;  /* 0x0000900004317810 */ /* 0x000fe40007f5e0ff */
[----:B------:R-:W-:Y:S02]  /*a040*/  LOP3.LUT R12, R13, 0x380, RZ, 0xc0, !PT ;  /* 0x000003800d0c7812 */ /* 0x000fe400078ec0ff */
[----:B------:R-:W-:Y:S01]  /*a050*/  LOP3.LUT R48, R49, 0x380, RZ, 0xc0, !PT ;  /* 0x0000038031307812 */ /* 0x000fe200078ec0ff */
[----:B------:R-:W-:Y:S01]  /*a060*/  UIMAD UR12, UR4, UR15, UR12 ;  /* 0x0000000f040c72a4 */ /* 0x000fe2000f8e020c */
[----:B------:R-:W-:Y:S01]  /*a070*/  SHF.R.U64 R8, R8, 0x3, RZ ;  /* 0x0000000308087819 */ /* 0x000fe200000012ff */
[----:B------:R-:W-:Y:S01]  /*a080*/  UIMAD.WIDE.U32 UR10, UR4, UR14, URZ ;  /* 0x0000000e040a72a5 */ /* 0x000fe2000f8e003f */
[----:B------:R-:W-:Y:S01]  /*a090*/  SHF.R.U64 R48, R48, 0x3, RZ ;  /* 0x0000000330307819 */ /* 0x000fe200000012ff */
[----:B------:R-:W5:Y:S01]  /*a0a0*/  LD.E.128 R24, desc[UR38][R24.64] ;  /* 0x0000002618187980 */ /* 0x000f62000c101d00 */
[----:B------:R-:W-:-:S02]  /*a0b0*/  SHF.R.U64 R12, R12, 0x3, RZ ;  /* 0x000000030c0c7819 */ /* 0x000fc400000012ff */
[----:B------:R-:W-:Y:S01]  /*a0c0*/  LOP3.LUT R8, R8, R9, RZ, 0x3c, !PT ;  /* 0x0000000908087212 */ /* 0x000fe200078e3cff */
[----:B------:R-:W-:Y:S01]  /*a0d0*/  UIADD3 UR11, UR11, UR12, URZ ;  /* 0x0000000c0b0b7290 */ /* 0x000fe2000fffe03f */
[----:B------:R-:W-:Y:S01]  /*a0e0*/  LOP3.LUT R48, R48, R49, RZ, 0x3c, !PT ;  /* 0x0000003130307212 */ /* 0x000fe200078e3cff */
[--C-:B------:R-:W-:Y:S01]  /*a0f0*/  IMAD.X R49, RZ, RZ, R5.reuse, P2 ;  /* 0x000000ffff317224 */ /* 0x100fe200010e0605 */
[----:B------:R-:W-:Y:S01]  /*a100*/  IADD3 R6, P2, R4, 0xf000, RZ ;  /* 0x0000f00004067810 */ /* 0x000fe20007f5e0ff */
[--C-:B------:R-:W-:Y:S01]  /*a110*/  IMAD.X R9, RZ, RZ, R5.reuse, P4 ;  /* 0x000000ffff097224 */ /* 0x100fe200020e0605 */
[----:B------:R-:W-:Y:S01]  /*a120*/  LOP3.LUT R12, R12, R13, RZ, 0x3c, !PT ;  /* 0x0000000d0c0c7212 */ /* 0x000fe200078e3cff */
[----:B------:R-:W-:Y:S01]  /*a130*/  IMAD.X R13, RZ, RZ, R5, P3 ;  /* 0x000000ffff0d7224 */ /* 0x000fe200018e0605 */
[----:B------:R-:W-:Y:S01]  /*a140*/  LOP3.LUT R3, R6, 0x380, RZ, 0xc0, !PT ;  /* 0x0000038006037812 */ /* 0x000fe200078ec0ff */
[----:B------:R-:W-:Y:S01]  /*a150*/  ULDC.64 UR12, c[0x0][0xae8] ;  /* 0x0002ba00000c7ab9 */ /* 0x000fe20000000a00 */
[----:B------:R-:W-:-:S02]  /*a160*/  IADD3 R29, P0, R4, 0x4000, RZ ;  /* 0x00004000041d7810 */ /* 0x000fc40007f1e0ff */
[C---:B------:R-:W-:Y:S02]  /*a170*/  IADD3 R33, P6, R4.reuse, 0x5000, RZ ;  /* 0x0000500004217810 */ /* 0x040fe40007fde0ff */
[C---:B------:R-:W-:Y:S01]  /*a180*/  IADD3 R37, P5, R4.reuse, 0x6000, RZ ;  /* 0x0000600004257810 */ /* 0x040fe20007fbe0ff */
[----:B------:R-:W-:Y:S01]  /*a190*/  USHF.R.S32.HI UR4, URZ, 0x1f, UR46 ;  /* 0x0000001f3f047899 */ /* 0x000fe2000801142e */
[----:B------:R-:W-:Y:S01]  /*a1a0*/  SHF.R.U64 R3, R3, 0x3, RZ ;  /* 0x0000000303037819 */ /* 0x000fe200000012ff */
[----:B------:R-:W-:Y:S01]  /*a1b0*/  UIMAD.WIDE.U32 UR10, UR44, UR12, UR10 ;  /* 0x0000000c2c0a72a5 */ /* 0x000fe2000f8e000a */
[----:B------:R-:W-:Y:S01]  /*a1c0*/  IADD3 R41, P4, R4, 0x7000, RZ ;  /* 0x0000700004297810 */ /* 0x000fe20007f9e0ff */
[----:B------:R-:W-:Y:S01]  /*a1d0*/  @UP1 ULDC UR14, c[0x0][0xbec] ;  /* 0x0002fb00000e1ab9 */ /* 0x000fe20000000800 */
[----:B------:R-:W-:Y:S01]  /*a1e0*/  LOP3.LUT R72, R3, R6, RZ, 0x3c, !PT ;  /* 0x0000000603487212 */ /* 0x000fe200078e3cff */
[----:B------:R-:W-:Y:S01]  /*a1f0*/  IMAD R3, R20, 0x20, R81 ;  /* 0x0000002014037824 */ /* 0x000fe200078e0251 */
[----:B------:R-:W-:Y:S01]  /*a200*/  IADD3 R45, P3, R4, 0x8000, RZ ;  /* 0x00008000042d7810 */ /* 0x000fe20007f7e0ff */
[----:B------:R-:W-:Y:S01]  /*a210*/  UIMAD UR11, UR44, UR13, UR11 ;  /* 0x0000000d2c0b72a4 */ /* 0x000fe2000f8e020b */
[----:B------:R-:W-:Y:S01]  /*a220*/  LOP3.LUT R28, R29, 0x380, RZ, 0xc0, !PT ;  /* 0x000003801d1c7812 */ /* 0x000fe200078ec0ff */
[----:B------:R-:W-:Y:S01]  /*a230*/  VIADD R78, R3, UR43 ;  /* 0x0000002b034e7c36 */ /* 0x000fe20008000000 */
[----:B------:R-:W-:Y:S01]  /*a240*/  LOP3.LUT R32, R33, 0x380, RZ, 0xc0, !PT ;  /* 0x0000038021207812 */ /* 0x000fe200078ec0ff */
[----:B------:R-:W-:Y:S01]  /*a250*/  ULDC.64 UR12, c[0x0][0xaf0] ;  /* 0x0002bc00000c7ab9 */ /* 0x000fe20000000a00 */
[----:B------:R-:W-:Y:S01]  /*a260*/  LOP3.LUT R36, R37, 0x380, RZ, 0xc0, !PT ;  /* 0x0000038025247812 */ /* 0x000fe200078ec0ff */
[--C-:B------:R-:W-:Y:S01]  /*a270*/  IMAD.X R73, RZ, RZ, R5.reuse, P2 ;  /* 0x000000ffff497224 */ /* 0x100fe200010e0605 */
[----:B------:R-:W-:Y:S01]  /*a280*/  LOP3.LUT R40, R41, 0x380, RZ, 0xc0, !PT ;  /* 0x0000038029287812 */ /* 0x000fe200078ec0ff */
[----:B------:R-:W5:Y:S01]  /*a290*/  LD.E.128 R8, desc[UR38][R8.64] ;  /* 0x0000002608087980 */ /* 0x000f62000c101d00 */
[----:B------:R-:W-:Y:S01]  /*a2a0*/  LOP3.LUT R44, R45, 0x380, RZ, 0xc0, !PT ;  /* 0x000003802d2c7812 */ /* 0x000fe200078ec0ff */
[----:B------:R-:W-:Y:S01]  /*a2b0*/  UIMAD UR4, UR4, UR12, URZ ;  /* 0x0000000c040472a4 */ /* 0x000fe2000f8e023f */
[----:B------:R-:W-:Y:S01]  /*a2c0*/  SHF.R.U64 R28, R28, 0x3, RZ ;  /* 0x000000031c1c7819 */ /* 0x000fe200000012ff */
[----:B------:R-:W-:Y:S01]  /*a2d0*/  @P1 IMAD.HI.U32 R20, R78, UR14, RZ ;  /* 0x0000000e4e141c27 */ /* 0x000fe2000f8e00ff */
[----:B------:R-:W-:Y:S01]  /*a2e0*/  SHF.R.U64 R32, R32, 0x3, RZ ;  /* 0x0000000320207819 */ /* 0x000fe200000012ff */
[----:B------:R-:W-:Y:S01]  /*a2f0*/  UIMAD.WIDE.U32 UR10, UR46, UR12, UR10 ;  /* 0x0000000c2e0a72a5 */ /* 0x000fe2000f8e000a */
[----:B------:R-:W-:Y:S01]  /*a300*/  SHF.R.U64 R36, R36, 0x3, RZ ;  /* 0x0000000324247819 */ /* 0x000fe200000012ff */
[----:B------:R-:W-:Y:S01]  /*a310*/  IMAD.MOV.U32 R3, RZ, RZ, R78 ;  /* 0x000000ffff037224 */ /* 0x000fe200078e004e */
[----:B------:R-:W-:Y:S01]  /*a320*/  SHF.R.U64 R40, R40, 0x3, RZ ;  /* 0x0000000328287819 */ /* 0x000fe200000012ff */
[----:B------:R-:W-:Y:S01]  /*a330*/  @UP1 ULDC UR12, c[0x0][0xbf0] ;  /* 0x0002fc00000c1ab9 */ /* 0x000fe20000000800 */
[----:B------:R-:W-:Y:S01]  /*a340*/  SHF.R.U64 R44, R44, 0x3, RZ ;  /* 0x000000032c2c7819 */ /* 0x000fe200000012ff */
[----:B------:R-:W-:Y:S01]  /*a350*/  UIMAD UR4, UR46, UR13, UR4 ;  /* 0x0000000d2e0472a4 */ /* 0x000fe2000f8e0204 */
        /* <DEDUP_REMOVED lines=10> */
[----:B------:R-:W-:Y:S01]  /*a400*/  @P1 SHF.R.U32.HI R3, RZ, UR12, R20 ;  /* 0x0000000cff031c19 */ /* 0x000fe20008011614 */
[----:B------:R-:W-:Y:S01]  /*a410*/  UIADD3 UR4, UR11, UR4, URZ ;  /* 0x000000040b047290 */ /* 0x000fe2000fffe03f */
[C---:B------:R-:W-:Y:S01]  /*a420*/  IADD3 R53, P0, R4.reuse, 0xa000, RZ ;  /* 0x0000a00004357810 */ /* 0x040fe20007f1e0ff */
[----:B------:R-:W-:Y:S01]  /*a430*/  IMAD.U32 R21, RZ, RZ, UR11 ;  /* 0x0000000bff157e24 */ /* 0x000fe2000f8e00ff */
[C---:B------:R-:W-:Y:S01]  /*a440*/  IADD3 R57, P6, R4.reuse, 0xb000, RZ ;  /* 0x0000b00004397810 */ /* 0x040fe20007fde0ff */
[----:B------:R-:W5:Y:S01]  /*a450*/  LD.E.128 R12, desc[UR38][R12.64] ;  /* 0x000000260c0c7980 */ /* 0x000f62000c101d00 */
[----:B------:R-:W-:-:S02]  /*a460*/  IADD3 R61, P5, R4, 0xc000, RZ ;  /* 0x0000c000043d7810 */ /* 0x000fc40007fbe0ff */
[C---:B------:R-:W-:Y:S01]  /*a470*/  IADD3 R65, P4, R4.reuse, 0xd000, RZ ;  /* 0x0000d00004417810 */ /* 0x040fe20007f9e0ff */
[----:B------:R-:W5:Y:S01]  /*a480*/  LD.E.128 R28, desc[UR38][R28.64] ;  /* 0x000000261c1c7980 */ /* 0x000f62000c101d00 */
[----:B------:R-:W-:Y:S01]  /*a490*/  IADD3 R69, P3, R4, 0xe000, RZ ;  /* 0x0000e00004457810 */ /* 0x000fe20007f7e0ff */
[--C-:B------:R-:W-:Y:S01]  /*a4a0*/  IMAD.MOV R77, RZ, RZ, -R3.reuse ;  /* 0x000000ffff4d7224 */ /* 0x100fe200078e0a03 */
[----:B------:R-:W-:Y:S01]  /*a4b0*/  SHF.R.S32.HI R76, RZ, 0x1f, R3 ;  /* 0x0000001fff4c7819 */ /* 0x000fe20000011403 */
[----:B------:R-:W-:Y:S01]  /*a4c0*/  IMAD.U32 R20, RZ, RZ, UR10 ;  /* 0x0000000aff147e24 */ /* 0x000fe2000f8e00ff */
[----:B------:R-:W-:Y:S01]  /*a4d0*/  LOP3.LUT R52, R53, 0x380, RZ, 0xc0, !PT ;  /* 0x0000038035347812 */ /* 0x000fe200078ec0ff */
[----:B------:R-:W-:Y:S01]  /*a4e0*/  ULDC.64 UR10, c[0x0][0xae0] ;  /* 0x0002b800000a7ab9 */ /* 0x000fe20000000a00 */
[----:B------:R-:W-:Y:S01]  /*a4f0*/  LOP3.LUT R56, R57, 0x380, RZ, 0xc0, !PT ;  /* 0x0000038039387812 */ /* 0x000fe200078ec0ff */
[----:B------:R-:W5:Y:S01]  /*a500*/  LD.E.128 R32, desc[UR38][R32.64] ;  /* 0x0000002620207980 */ /* 0x000f62000c101d00 */
[----:B------:R-:W-:-:S02]  /*a510*/  LOP3.LUT R60, R61, 0x380, RZ, 0xc0, !PT ;  /* 0x000003803d3c7812 */ /* 0x000fc400078ec0ff */
[----:B------:R-:W-:Y:S01]  /*a520*/  LOP3.LUT R64, R65, 0x380, RZ, 0xc0, !PT ;  /* 0x0000038041407812 */ /* 0x000fe200078ec0ff */
[----:B------:R-:W5:Y:S01]  /*a530*/  LD.E.128 R36, desc[UR38][R36.64] ;  /* 0x0000002624247980 */ /* 0x000f62000c101d00 */
        /* <DEDUP_REMOVED lines=49> */
[----:B------:R-:W-:Y:S01]  /*a850*/  VIADD R84, R81, UR43 ;  /* 0x0000002b51547c36 */ /* 0x000fe20008000000 */
        /* <DEDUP_REMOVED lines=37> */
.L_x_13495:
[----:B------:R-:W-:Y:S05]  /*aab0*/  BSYNC B1 ;  /* 0x0000000000017941 */ /* 0x000fea0003800000 */
.L_x_13494:
        /* <DEDUP_REMOVED lines=21> */
.L_x_13497:
[----:B------:R-:W-:Y:S05]  /*ac10*/  BSYNC B1 ;  /* 0x0000000000017941 */ /* 0x000fea0003800000 */
.L_x_13496:
        /* <DEDUP_REMOVED lines=21> */
.L_x_13499:
[----:B------:R-:W-:Y:S05]  /*ad70*/  BSYNC B1 ;  /* 0x0000000000017941 */ /* 0x000fea0003800000 */
.L_x_13498:
[----:B0-----:R-:W-:Y:S01]  /*ad80*/  VIADD R3, R84, 0x60 ;  /* 0x0000006054037836 */ /* 0x001fe20000000000 */
[----:B--23--:R-:W0:Y:S04]  /*ad90*/  SHFL.IDX PT, R83, R83, 0x3, 0x181f ;  /* 0x00781f0053537f89 */ /* 0x00ce2800000e0000 */
[----:B------:R-:W-:Y:S01]  /*ada0*/  ISETP.GE.AND P0, PT, R3, UR9, PT ;  /* 0x0000000903007c0c */ /* 0x000fe2000bf06270 */
[----:B----4-:R4:W2:-:S12]  /*adb0*/  SHFL.IDX PT, R11, R82, 0x3, 0x181f ;  /* 0x00781f00520b7f89 */ /* 0x01089800000e0000 */
[----:B----4-:R-:W-:Y:S05]  /*adc0*/  @P0 BRA `(.L_x_13500) ;  /* 0x00000024007c0947 */ /* 0x010fea0003800000 */
[----:B------:R-:W-:Y:S02]  /*add0*/  ULDC UR4, c[0x0][0xac8] ;  /* 0x0002b20000047ab9 */ /* 0x000fe40000000800 */
[----:B------:R-:W-:Y:S02]  /*ade0*/  ISETP.GE.AND P3, PT, R0, UR4, PT ;  /* 0x0000000400007c0c */ /* 0x000fe4000bf66270 */
[----:B------:R-:W-:Y:S02]  /*adf0*/  ISETP.GE.AND P4, PT, R86, UR4, PT ;  /* 0x0000000456007c0c */ /* 0x000fe4000bf86270 */
[----:B------:R-:W-:-:S09]  /*ae00*/  ISETP.GE.AND P5, PT, R88, UR4, PT ;  /* 0x0000000458007c0c */ /* 0x000fd2000bfa6270 */
[-C--:B--2---:R-:W-:Y:S02]  /*ae10*/  @!P3 LEA R4, P0, R0, R11.reuse, 0x1 ;  /* 0x0000000b0004b211 */ /* 0x084fe400078008ff */
        /* <DEDUP_REMOVED lines=10> */
[----:B----4-:R-:W-:-:S04]  /*aec0*/  LEA R4, P0, R90, R11, 0x1 ;  /* 0x0000000b5a047211 */ /* 0x010fc800078008ff */
[----:B------:R-:W-:-:S05]  /*aed0*/  LEA.HI.X R5, R90, R83, R89, 0x1, P0 ;  /* 0x000000535a057211 */ /* 0x000fca00000f0c59 */
[----:B------:R0:W-:Y:S01]  /*aee0*/  ST.E.128 desc[UR38][R4.64], R72 ;  /* 0x0000004804007985 */ /* 0x0001e2000c101d26 */
[----:B------:R-:W-:Y:S05]  /*aef0*/  BRA `(.L_x_13500) ;  /* 0x0000002400307947 */ /* 0x000fea0003800000 */
.L_x_13493:
        /* <DEDUP_REMOVED lines=55> */
[----:B------:R-:W-:Y:S01]  /*b270*/  IMAD R6, R6, UR10, RZ ;  /* 0x0000000a06067c24 */ /* 0x000fe2000f8e02ff */
[----:B------:R-:W-:Y:S01]  /*b280*/  SHF.R.S32.HI R168, RZ, 0x1f, R226 ;  /* 0x0000001fffa87819 */ /* 0x000fe200000114e2 */
        /* <DEDUP_REMOVED lines=28> */
[-C--:B-1----:R-:W-:Y:S01]  /*b450*/  @!P0 LEA R6, P6, R224, R4.reuse, 0x2 ;  /* 0x00000004e0068211 */ /* 0x082fe200078c10ff */
        /* <DEDUP_REMOVED lines=89> */
[----:B------:R-:W-:Y:S01]  /*b9f0*/  ISETP.GE.AND P3, PT, R29, UR4, PT ;  /* 0x000000041d007c0c */ /* 0x000fe2000bf66270 */
[----:B------:R4:W-:Y:S01]  /*ba00*/  @!P4 ST.E.64 desc[UR38][R8.64], R124 ;  /* 0x0000007c0800c985 */ /* 0x0009e2000c101b26 */
[----:B------:R-:W-:-:S02]  /*ba10*/  ISETP.GE.AND P4, PT, R13, UR4, PT ;  /* 0x000000040d007c0c */ /* 0x000fc4000bf86270 */
[CC--:B---3--:R-:W-:Y:S01]  /*ba20*/  @!P2 LEA R10, P5, R19.reuse, R4.reuse, 0x2 ;  /* 0x00000004130aa211 */ /* 0x0c8fe200078a10ff */
[----:B-1----:R-:W-:Y:S01]  /*ba30*/  VIADD R25, R2, 0xf8 ;  /* 0x000000f802197836 */ /* 0x002fe20000000000 */
[----:B------:R-:W-:Y:S02]  /*ba40*/  SHF.R.S32.HI R21, RZ, 0x1f, R17 ;  /* 0x0000001fff157819 */ /* 0x000fe40000011411 */
[CC--:B------:R-:W-:Y:S02]  /*ba50*/  @!P1 LEA R14, P6, R18.reuse, R4.reuse, 0x2 ;  /* 0x00000004120e9211 */ /* 0x0c0fe400078c10ff */
[-C--:B------:R-:W-:Y:S02]  /*ba60*/  @!P2 LEA.HI.X R11, R19, R5.reuse, R229, 0x2, P5 ;  /* 0x00000005130ba211 */ /* 0x080fe400028f14e5 */
[----:B------:R-:W-:Y:S02]  /*ba70*/  @!P0 LEA R20, P5, R17, R4, 0x2 ;  /* 0x0000000411148211 */ /* 0x000fe400078a10ff */
[----:B------:R-:W-:Y:S01]  /*ba80*/  @!P1 LEA.HI.X R15, R18, R5, R228, 0x2, P6 ;  /* 0x00000005120f9211 */ /* 0x000fe200030f14e4 */
[----:B------:R3:W-:Y:S01]  /*ba90*/  @!P2 ST.E.64 desc[UR38][R10.64], R128 ;  /* 0x000000800a00a985 */ /* 0x0007e2000c101b26 */
[----:B------:R-:W-:-:S02]  /*baa0*/  ISETP.GE.AND P6, PT, R25, UR4, PT ;  /* 0x0000000419007c0c */ /* 0x000fc4000bfc6270 */
[-C--:B------:R-:W-:Y:S01]  /*bab0*/  @!P0 LEA.HI.X R21, R17, R5.reuse, R21, 0x2, P5 ;  /* 0x0000000511158211 */ /* 0x080fe200028f1415 */
[----:B------:R3:W-:Y:S01]  /*bac0*/  @!P1 ST.E.64 desc[UR38][R14.64], R132 ;  /* 0x000000840e009985 */ /* 0x0007e2000c101b26 */
[----:B--2---:R-:W-:Y:S02]  /*bad0*/  SHF.R.S32.HI R7, RZ, 0x1f, R13 ;  /* 0x0000001fff077819 */ /* 0x004fe4000001140d */
[CC--:B------:R-:W-:Y:S01]  /*bae0*/  @!P4 LEA R6, P5, R13.reuse, R4.reuse, 0x2 ;  /* 0x000000040d06c211 */ /* 0x0c0fe200078a10ff */
[----:B------:R3:W-:Y:S01]  /*baf0*/  @!P0 ST.E.64 desc[UR38][R20.64], R136 ;  /* 0x0000008814008985 */ /* 0x0007e2000c101b26 */
[----:B----4-:R-:W-:Y:S02]  /*bb00*/  SHF.R.S32.HI R9, RZ, 0x1f, R29 ;  /* 0x0000001fff097819 */ /* 0x010fe4000001141d */
[----:B------:R-:W-:Y:S02]  /*bb10*/  @!P4 LEA.HI.X R7, R13, R5, R7, 0x2, P5 ;  /* 0x000000050d07c211 */ /* 0x000fe400028f1407 */
[----:B------:R-:W-:-:S02]  /*bb20*/  @!P3 LEA R8, P5, R29, R4, 0x2 ;  /* 0x000000041d08b211 */ /* 0x000fc400078a10ff */
[----:B------:R-:W-:Y:S01]  /*bb30*/  SHF.R.S32.HI R13, RZ, 0x1f, R25 ;  /* 0x0000001fff0d7819 */ /* 0x000fe20000011419 */
[----:B------:R3:W-:Y:S01]  /*bb40*/  @!P4 ST.E.64 desc[UR38][R6.64], R140 ;  /* 0x0000008c0600c985 */ /* 0x0007e2000c101b26 */
[----:B------:R-:W-:Y:S02]  /*bb50*/  @!P3 LEA.HI.X R9, R29, R5, R9, 0x2, P5 ;  /* 0x000000051d09b211 */ /* 0x000fe400028f1409 */
[----:B------:R-:W-:-:S03]  /*bb60*/  @!P6 LEA R4, P5, R25, R4, 0x2 ;  /* 0x000000041904e211 */ /* 0x000fc600078a10ff */
[----:B------:R3:W-:Y:S01]  /*bb70*/  @!P3 ST.E.64 desc[UR38][R8.64], R144 ;  /* 0x000000900800b985 */ /* 0x0007e2000c101b26 */
[----:B------:R-:W-:-:S05]  /*bb80*/  @!P6 LEA.HI.X R5, R25, R5, R13, 0x2, P5 ;  /* 0x000000051905e211 */ /* 0x000fca00028f140d */
[----:B------:R3:W-:Y:S04]  /*bb90*/  @!P6 ST.E.64 desc[UR38][R4.64], R148 ;  /* 0x000000940400e985 */ /* 0x0007e8000c101b26 */
.L_x_13502:
[----:B------:R-:W-:Y:S05]  /*bba0*/  BSYNC B1 ;  /* 0x0000000000017941 */ /* 0x000fea0003800000 */
.L_x_13501:
[----:B------:R-:W-:Y:S01]  /*bbb0*/  ISETP.GE.AND P0, PT, R0, UR9, PT ;  /* 0x0000000900007c0c */ /* 0x000fe2000bf06270 */
[----:B--23--:R2:W3:Y:S04]  /*bbc0*/  SHFL.IDX PT, R5, R12, 0x1, 0x1c1f ;  /* 0x003c1f000c057f89 */ /* 0x00c4e800000e0000 */
[----:B-1----:R2:W1:Y:S08]  /*bbd0*/  SHFL.IDX PT, R4, R3, 0x1, 0x1c1f ;  /* 0x003c1f0003047f89 */ /* 0x00247000000e0000 */
[----:B--2---:R-:W-:Y:S05]  /*bbe0*/  @P0 BRA `(.L_x_13500) ;  /* 0x0000001400f40947 */ /* 0x004fea0003800000 */
[----:B------:R-:W-:Y:S01]  /*bbf0*/  ULDC UR4, c[0x0][0xac8] ;  /* 0x0002b20000047ab9 */ /* 0x000fe20000000800 */
[----:B------:R-:W-:Y:S01]  /*bc00*/  VIADD R25, R2, 0xe8 ;  /* 0x000000e802197836 */ /* 0x000fe20000000000 */
[----:B------:R-:W-:Y:S01]  /*bc10*/  ISETP.GE.AND P5, PT, R226, UR4, PT ;  /* 0x00000004e2007c0c */ /* 0x000fe2000bfa6270 */
[C---:B0-----:R-:W-:Y:S01]  /*bc20*/  VIADD R3, R2.reuse, 0xf0 ;  /* 0x000000f002037836 */ /* 0x041fe20000000000 */
[----:B------:R-:W-:Y:S02]  /*bc30*/  ISETP.GE.AND P4, PT, R2, UR4, PT ;  /* 0x0000000402007c0c */ /* 0x000fe4000bf86270 */
[----:B------:R-:W-:Y:S02]  /*bc40*/  ISETP.GE.AND P2, PT, R225, UR4, PT ;  /* 0x00000004e1007c0c */ /* 0x000fe4000bf46270 */
[----:B------:R-:W-:Y:S02]  /*bc50*/  ISETP.GE.AND P1, PT, R224, UR4, PT ;  /* 0x00000004e0007c0c */ /* 0x000fe4000bf26270 */
[----:B------:R-:W-:-:S02]  /*bc60*/  ISETP.GE.AND P0, PT, R223, UR4, PT ;  /* 0x00000004df007c0c */ /* 0x000fc4000bf06270 */
[----:B------:R-:W-:Y:S02]  /*bc70*/  SHF.R.S32.HI R0, RZ, 0x1f, R25 ;  /* 0x0000001fff007819 */ /* 0x000fe40000011419 */
[----:B------:R-:W-:Y:S02]  /*bc80*/  SHF.R.S32.HI R24, RZ, 0x1f, R17 ;  /* 0x0000001fff187819 */ /* 0x000fe40000011411 */
[-C--:B-1----:R-:W-:Y:S01]  /*bc90*/  @!P5 LEA R8, P3, R226, R4.reuse, 0x2 ;  /* 0x00000004e208d211 */ /* 0x082fe200078610ff */
[----:B---3--:R-:W-:Y:S02]  /*bca0*/  @!P4 IMAD.WIDE R6, R2, 0x4, R4 ;  /* 0x000000040206c825 */ /* 0x008fe400078e0204 */
[----:B------:R-:W-:Y:S02]  /*bcb0*/  @!P2 LEA R10, P6, R225, R4, 0x2 ;  /* 0x00000004e10aa211 */ /* 0x000fe400078c10ff */
[----:B------:R-:W-:Y:S01]  /*bcc0*/  @!P5 LEA.HI.X R9, R226, R5, R168, 0x2, P3 ;  /* 0x00000005e209d211 */ /* 0x000fe200018f14a8 */
[----:B------:R0:W-:Y:S01]  /*bcd0*/  @!P4 ST.E.64 desc[UR38][R6.64], R26 ;  /* 0x0000001a0600c985 */ /* 0x0001e2000c101b26 */
[----:B------:R-:W-:-:S02]  /*bce0*/  ISETP.GE.AND P3, PT, R222, UR4, PT ;  /* 0x00000004de007c0c */ /* 0x000fc4000bf66270 */
[-C--:B------:R-:W-:Y:S01]  /*bcf0*/  @!P2 LEA.HI.X R11, R225, R5.reuse, R167, 0x2, P6 ;  /* 0x00000005e10ba211 */ /* 0x080fe200030f14a7 */
[----:B------:R1:W-:Y:S01]  /*bd00*/  @!P5 ST.E.64 desc[UR38][R8.64], R30 ;  /* 0x0000001e0800d985 */ /* 0x0003e2000c101b26 */
[CC--:B------:R-:W-:Y:S02]  /*bd10*/  @!P1 LEA R12, P5, R224.reuse, R4.reuse, 0x2 ;  /* 0x00000004e00c9211 */ /* 0x0c0fe400078a10ff */
        /* <DEDUP_REMOVED lines=32> */
[CC--:B-1----:R-:W-:Y:S02]  /*bf20*/  @!P3 LEA R6, P6, R216.reuse, R4.reuse, 0x2 ;  /* 0x00000004d806b211 */ /* 0x0c2fe400078c10ff */
        /* <DEDUP_REMOVED lines=60> */
[-C--:B----4-:R-:W-:Y:S01]  /*c2f0*/  @!P0 LEA R10, P6, R19, R4.reuse, 0x2 ;  /* 0x00000004130a8211 */ /* 0x090fe200078c10ff */
[----:B------:R3:W-:Y:S01]  /*c300*/  @!P3 ST.E.64 desc[UR38][R20.64], R126 ;  /* 0x0000007e1400b985 */ /* 0x0007e2000c101b26 */
[----:B--2---:R-:W-:Y:S02]  /*c310*/  @!P1 LEA R12, P3, R25, R4, 0x2 ;  /* 0x00000004190c9211 */ /* 0x004fe400078610ff */
[----:B------:R-:W-:-:S02]  /*c320*/  @!P0 LEA.HI.X R11, R19, R5, R229, 0x2, P6 ;  /* 0x00000005130b8211 */ /* 0x000fc400030f14e5 */
[CC--:B0-----:R-:W-:Y:S02]  /*c330*/  @!P4 LEA R6, P6, R18.reuse, R4.reuse, 0x2 ;  /* 0x000000041206c211 */ /* 0x0c1fe400078c10ff */
[-C--:B------:R-:W-:Y:S01]  /*c340*/  @!P1 LEA.HI.X R13, R25, R5.reuse, R0, 0x2, P3 ;  /* 0x00000005190d9211 */ /* 0x080fe200018f1400 */
[----:B------:R3:W-:Y:S01]  /*c350*/  @!P0 ST.E.64 desc[UR38][R10.64], R130 ;  /* 0x000000820a008985 */ /* 0x0007e2000c101b26 */
[-C--:B-1----:R-:W-:Y:S02]  /*c360*/  @!P5 LEA R8, P3, R17, R4.reuse, 0x2 ;  /* 0x000000041108d211 */ /* 0x082fe400078610ff */
[-C--:B------:R-:W-:Y:S02]  /*c370*/  @!P4 LEA.HI.X R7, R18, R5.reuse, R228, 0x2, P6 ;  /* 0x000000051207c211 */ /* 0x080fe400030f14e4 */
[----:B------:R-:W-:Y:S02]  /*c380*/  SHF.R.S32.HI R0, RZ, 0x1f, R3 ;  /* 0x0000001fff007819 */ /* 0x000fe40000011403 */
[----:B------:R-:W-:Y:S01]  /*c390*/  @!P2 LEA R14, P6, R3, R4, 0x2 ;  /* 0x00000004030ea211 */ /* 0x000fe200078c10ff */
[----:B------:R3:W-:Y:S01]  /*c3a0*/  @!P4 ST.E.64 desc[UR38][R6.64], R134 ;  /* 0x000000860600c985 */ /* 0x0007e2000c101b26 */
[----:B------:R-:W-:-:S02]  /*c3b0*/  @!P5 LEA.HI.X R9, R17, R5, R24, 0x2, P3 ;  /* 0x000000051109d211 */ /* 0x000fc400018f1418 */
[----:B------:R-:W-:Y:S01]  /*c3c0*/  @!P2 LEA.HI.X R15, R3, R5, R0, 0x2, P6 ;  /* 0x00000005030fa211 */ /* 0x000fe200030f1400 */
[----:B------:R-:W-:Y:S02]  /*c3d0*/  VIADD R3, R2, 0xf8 ;  /* 0x000000f802037836 */ /* 0x000fe40000000000 */
        /* <DEDUP_REMOVED lines=10> */
.L_x_13491:
        /* <DEDUP_REMOVED lines=33> */
.L_x_13503:
        /* <DEDUP_REMOVED lines=57> */
.L_x_13505:
[----:B------:R-:W-:Y:S05]  /*ca20*/  BSYNC B1 ;  /* 0x0000000000017941 */ /* 0x000fea0003800000 */
.L_x_13504:
        /* <DEDUP_REMOVED lines=14> */
[----:B------:R-:W-:-:S03]  /*cb10*/  UIADD3 UR9, UR9, UR10, URZ ;  /* 0x0000000a09097290 */ /* 0x000fc6000fffe03f */
[----:B------:R-:W-:Y:S01]  /*cb20*/  IMAD R3, R10, 0x20, R13 ;  /* 0x000000200a037824 */ /* 0x000fe200078e020d */
[----:B------:R-:W-:Y:S02]  /*cb30*/  ULDC.64 UR10, c[0x0][0xae8] ;  /* 0x0002ba00000a7ab9 */ /* 0x000fe40000000a00 */
[----:B------:R-:W-:Y:S01]  /*cb40*/  UIMAD.WIDE.U32 UR8, UR44, UR10, UR8 ;  /* 0x0000000a2c0872a5 */ /* 0x000fe2000f8e0008 */
[----:B------:R-:W-:Y:S01]  /*cb50*/  VIADD R8, R3, UR43 ;  /* 0x0000002b03087c36 */ /* 0x000fe20008000000 */
[----:B-1----:R-:W-:Y:S02]  /*cb60*/  ISETP.NE.AND P0, PT, R11, 0x1, PT ;  /* 0x000000010b00780c */ /* 0x002fe40003f05270 */
[----:B------:R-:W-:Y:S01]  /*cb70*/  UIMAD UR9, UR44, UR11, UR9 ;  /* 0x0000000b2c0972a4 */ /* 0x000fe2000f8e0209 */
[----:B------:R-:W-:Y:S02]  /*cb80*/  IMAD.MOV.U32 R3, RZ, RZ, R8 ;  /* 0x000000ffff037224 */ /* 0x000fe400078e0008 */
[----:B------:R-:W-:-:S02]  /*cb90*/  ULDC.64 UR10, c[0x0][0xaf0] ;  /* 0x0002bc00000a7ab9 */ /* 0x000fc40000000a00 */
        /* <DEDUP_REMOVED lines=18> */
[----:B------:R-:W-:Y:S02]  /*ccc0*/  VIADD R8, R13, UR43 ;  /* 0x0000002b0d087c36 */ /* 0x000fe40008000000 */
[----:B------:R-:W-:Y:S01]  /*ccd0*/  IMAD R9, R3, UR11, R6 ;  /* 0x0000000b03097c24 */ /* 0x000fe2000f8e0206 */
[----:B------:R-:W-:Y:S01]  /*cce0*/  SHF.R.S32.HI R6, RZ, 0x1f, R7 ;  /* 0x0000001fff067819 */ /* 0x000fe20000011407 */
[----:B-----5:R-:W-:Y:S02]  /*ccf0*/  IMAD R11, R0, R11, RZ ;  /* 0x0000000b000b7224 */ /* 0x020fe400078e02ff */
[----:B------:R-:W-:-:S02]  /*cd00*/  IMAD.IADD R5, R5, 0x1, R9 ;  /* 0x0000000105057824 */ /* 0x000fc400078e0209 */
[----:B------:R-:W-:Y:S02]  /*cd10*/  IMAD R6, R6, UR8, RZ ;  /* 0x0000000806067c24 */ /* 0x000fe4000f8e02ff */
[----:B------:R-:W-:-:S04]  /*cd20*/  IMAD.WIDE.U32 R4, R7, UR8, R4 ;  /* 0x0000000807047c25 */ /* 0x000fc8000f8e0004 */
[----:B------:R-:W-:Y:S01]  /*cd30*/  IMAD R9, R7, UR9, R6 ;  /* 0x0000000907097c24 */ /* 0x000fe2000f8e0206 */
[----:B------:R-:W-:Y:S01]  /*cd40*/  ULDC.64 UR8, c[0x0][0xa80] ;  /* 0x0002a00000087ab9 */ /* 0x000fe20000000a00 */
[----:B------:R-:W-:Y:S01]  /*cd50*/  VIADD R3, R8, 0x40 ;  /* 0x0000004008037836 */ /* 0x000fe20000000000 */
[----:B------:R-:W-:Y:S01]  /*cd60*/  LEA R6, P2, R4, UR8, 0x1 ;  /* 0x0000000804067c11 */ /* 0x000fe2000f8408ff */
[----:B------:R-:W-:Y:S02]  /*cd70*/  IMAD.IADD R5, R5, 0x1, R9 ;  /* 0x0000000105057824 */ /* 0x000fe400078e0209 */
[----:B------:R-:W-:Y:S01]  /*cd80*/  VIADD R0, R8, 0x20 ;  /* 0x0000002008007836 */ /* 0x000fe20000000000 */
[-C--:B------:R-:W-:Y:S01]  /*cd90*/  ISETP.GE.AND P0, PT, R3, R11.reuse, PT ;  /* 0x0000000b0300720c */ /* 0x080fe20003f06270 */
[----:B------:R-:W-:Y:S01]  /*cda0*/  IMAD.SHL.U32 R7, R10, 0x8, RZ ;  /* 0x000000080a077824 */ /* 0x000fe200078e00ff */
[----:B------:R-:W-:Y:S02]  /*cdb0*/  LEA.HI.X R3, R4, UR9, R5, 0x1, P2 ;  /* 0x0000000904037c11 */ /* 0x000fe400090f0c05 */
[-C--:B------:R-:W-:Y:S01]  /*cdc0*/  ISETP.GE.AND P2, PT, R8, R11.reuse, PT ;  /* 0x0000000b0800720c */ /* 0x080fe20003f46270 */
[C---:B------:R-:W-:Y:S01]  /*cdd0*/  VIADD R9, R7.reuse, 0x40 ;  /* 0x0000004007097836 */ /* 0x040fe20000000000 */
[----:B------:R-:W-:Y:S01]  /*cde0*/  ISETP.GE.AND P1, PT, R0, R11, PT ;  /* 0x0000000b0000720c */ /* 0x000fe20003f26270 */
[C---:B------:R-:W-:Y:S01]  /*cdf0*/  VIADD R13, R7.reuse, 0x80 ;  /* 0x00000080070d7836 */ /* 0x040fe20000000000 */
[----:B------:R0:W1:Y:S01]  /*ce00*/  SHFL.IDX PT, R4, R6, RZ, 0x181f ;  /* 0x00181fff06047589 */ /* 0x00006200000e0000 */
[----:B------:R-:W-:Y:S01]  /*ce10*/  VIADD R15, R7, 0xc0 ;  /* 0x000000c0070f7836 */ /* 0x000fe20000000000 */
[----:B------:R-:W-:-:S02]  /*ce20*/  SHF.R.S32.HI R12, RZ, 0x1f, R7 ;  /* 0x0000001fff0c7819 */ /* 0x000fc40000011407 */
[----:B------:R0:W2:Y:S01]  /*ce30*/  SHFL.IDX PT, R0, R3, RZ, 0x181f ;  /* 0x00181fff03007589 */ /* 0x0000a200000e0000 */
[----:B------:R-:W-:Y:S02]  /*ce40*/  SHF.R.S32.HI R10, RZ, 0x1f, R9 ;  /* 0x0000001fff0a7819 */ /* 0x000fe40000011409 */
[----:B------:R-:W-:Y:S02]  /*ce50*/  SHF.R.S32.HI R14, RZ, 0x1f, R13 ;  /* 0x0000001fff0e7819 */ /* 0x000fe4000001140d */
        /* <DEDUP_REMOVED lines=19> */
.L_x_13507:
[----:B------:R-:W-:Y:S05]  /*cf90*/  BSYNC B1 ;  /* 0x0000000000017941 */ /* 0x000fea0003800000 */
.L_x_13506:
        /* <DEDUP_REMOVED lines=21> */
.L_x_13509:
[----:B------:R-:W-:Y:S05]  /*d0f0*/  BSYNC B1 ;  /* 0x0000000000017941 */ /* 0x000fea0003800000 */
.L_x_13508:
        /* <DEDUP_REMOVED lines=21> */
.L_x_13511:
[----:B------:R-:W-:Y:S05]  /*d250*/  BSYNC B1 ;  /* 0x0000000000017941 */ /* 0x000fea0003800000 */
.L_x_13510:
        /* <DEDUP_REMOVED lines=11> */
[-C--:B--2---:R-:W-:Y:S02]  /*d310*/  @!P3 LEA.HI.X R7, R7, R3.reuse, R12, 0x1, P4 ;  /* 0x000000030707b211 */ /* 0x084fe400020f0c0c */
        /* <DEDUP_REMOVED lines=10> */
.L_x_13500:
[----:B------:R-:W-:Y:S05]  /*d3c0*/  BSYNC B0 ;  /* 0x0000000000007941 */ /* 0x000fea0003800000 */
.L_x_13490:
[----:B------:R-:W-:Y:S02]  /*d3d0*/  ULDC UR4, c[0x0][0xc3c] ;  /* 0x00030f0000047ab9 */ /* 0x000fe40000000800 */
[----:B------:R-:W-:-:S06]  /*d3e0*/  UISETP.GE.AND UP0, UPT, UR7, UR4, UPT ;  /* 0x000000040700728c */ /* 0x000fcc000bf06270 */
[----:B------:R-:W-:-:S13]  /*d3f0*/  PLOP3.LUT P0, PT, PT, PT, UP0, 0x80, 0x0 ;  /* 0x000000000000781c */ /* 0x000fda0003f0f008 */
[----:B------:R-:W-:Y:S05]  /*d400*/  @!P0 BRA `(.L_x_13512) ;  /* 0xffffff3c00448947 */ /* 0x000fea000383ffff */
[----:B------:R-:W-:Y:S05]  /*d410*/  EXIT ;  /* 0x000000000000794d */ /* 0x000fea0003800000 */
.L_x_13453:
        /* <DEDUP_REMOVED lines=20> */
.L_x_13513:
        /* <DEDUP_REMOVED lines=43> */
.L_x_13517:
        /* <DEDUP_REMOVED lines=39> */
.L_x_13515:
        /* <DEDUP_REMOVED lines=12> */
.L_x_13518:
        /* <DEDUP_REMOVED lines=63> */
.L_x_13519:
        /* <DEDUP_REMOVED lines=61> */
.L_x_13520:
[----:B01----:R-:W-:-:S05]  /*e300*/  LOP3.LUT R3, RZ, R2, RZ, 0x33, !PT ;  /* 0x00000002ff037212 */ /* 0x003fca00078e33ff */
[----:B------:R-:W-:-:S05]  /*e310*/  IMAD.IADD R2, R4, 0x1, R3 ;  /* 0x0000000104027824 */ /* 0x000fca00078e0203 */
[----:B------:R1:W-:Y:S01]  /*e320*/  STL [R1+0x4], R2 ;  /* 0x0000040201007387 */ /* 0x0003e20000100800 */
[----:B------:R-:W-:Y:S05]  /*e330*/  BRA `(.L_x_13521) ;  /* 0x0000000000107947 */ /* 0x000fea0003800000 */
.L_x_13516:
[----:B------:R-:W-:Y:S01]  /*e340*/  IMAD.U32 R2, RZ, RZ, UR6 ;  /* 0x00000006ff027e24 */ /* 0x000fe2000f8e00ff */
[----:B------:R0:W-:Y:S04]  /*e350*/  STL [R1+0x4], RZ ;  /* 0x000004ff01007387 */ /* 0x0001e80000100800 */
[----:B------:R0:W-:Y:S04]  /*e360*/  STL [R1+0x8], RZ ;  /* 0x000008ff01007387 */ /* 0x0001e80000100800 */
[----:B------:R0:W-:Y:S02]  /*e370*/  STL [R1], R2 ;  /* 0x0000000201007387 */ /* 0x0001e40000100800 */
.L_x_13521:
        /* <DEDUP_REMOVED lines=10> */
.L_x_13514:
        /* <DEDUP_REMOVED lines=9> */
[C---:B----4-:R-:W-:Y:S01]  /*e4b0*/  IMAD.SHL.U32 R0, R6.reuse, 0x8, RZ ;  /* 0x0000000806007824 */ /* 0x050fe200078e00ff */
[----:B------:R-:W-:Y:S01]  /*e4c0*/  LOP3.LUT R4, R6, 0x7f, RZ, 0xc0, !PT ;  /* 0x0000007f06047812 */ /* 0x000fe200078ec0ff */
[----:B------:R-:W-:Y:S01]  /*e4d0*/  UMOV UR4, 0x400 ;  /* 0x0000040000047882 */ /* 0x000fe20000000000 */
[----:B------:R-:W-:Y:S01]  /*e4e0*/  BSSY B8, `(.L_x_13522) ;  /* 0x00005a3000087945 */ /* 0x000fe20003800000 */
[----:B------:R-:W-:Y:S01]  /*e4f0*/  IMAD.MOV.U32 R19, RZ, RZ, RZ ;  /* 0x000000ffff137224 */ /* 0x000fe200078e00ff */
[----:B------:R-:W-:Y:S01]  /*e500*/  LOP3.LUT R3, R0, 0x1f8, RZ, 0xc0, !PT ;  /* 0x000001f800037812 */ /* 0x000fe200078ec0ff */
[----:B01----:R-:W-:Y:S01]  /*e510*/  IMAD.SHL.U32 R2, R4, 0x8, RZ ;  /* 0x0000000804027824 */ /* 0x003fe200078e00ff */
        /* <DEDUP_REMOVED lines=14> */
.L_x_13626:
[----:B0-2---:R-:W2:Y:S01]  /*e600*/  LDL R0, [R1+0xc] ;  /* 0x00000c0001007983 */ /* 0x005ea20000100800 */
        /* <DEDUP_REMOVED lines=8> */
[----:B---3--:R-:W2:Y:S01]  /*e690*/  LDG.E R11, desc[UR38][R2.64] ;  /* 0x00000026020b7981 */ /* 0x008ea2000c1e1900 */
        /* <DEDUP_REMOVED lines=46> */
.L_x_13523:
        /* <DEDUP_REMOVED lines=18> */
.L_x_13524:
[----:B------:R-:W-:Y:S05]  /*eaa0*/  @!P0 BRA `(.L_x_13525) ;  /* 0x00000000000c8947 */ /* 0x000fea0003800000 */
[----:B------:R-:W3:Y:S04]  /*eab0*/  LDG.E R6, desc[UR38][R4.64] ;  /* 0x0000002604067981 */ /* 0x000ee8000c1e1900 */
[----:B------:R-:W3:Y:S02]  /*eac0*/  LDG.E R4, desc[UR38][R4.64+0x4] ;  /* 0x0000042604047981 */ /* 0x000ee4000c1e1900 */
[----:B---3--:R-:W-:-:S07]  /*ead0*/  IMAD.IADD R6, R4, 0x1, -R6 ;  /* 0x0000000104067824 */ /* 0x008fce00078e0a06 */
.L_x_13525:
        /* <DEDUP_REMOVED lines=12> */
[----:B--2---:R-:W-:Y:S01]  /*eba0*/  @P0 SHF.R.U32.HI R0, RZ, R4, R3 ;  /* 0x00000004ff000219 */ /* 0x004fe20000011603 */
[C---:B------:R-:W-:Y:S01]  /*ebb0*/  VIADD R4, R6.reuse, 0x5f ;  /* 0x0000005f06047836 */ /* 0x040fe20000000000 */
[----:B------:R-:W-:Y:S02]  /*ebc0*/  IADD3 R6, R6, 0x60, -R9 ;  /* 0x0000006006067810 */ /* 0x000fe40007ffe809 */
[----:B-1----:R-:W-:Y:S01]  /*ebd0*/  LOP3.LUT R9, R2, 0xff, RZ, 0xc0, !PT ;  /* 0x000000ff02097812 */ /* 0x002fe200078ec0ff */
[----:B------:R-:W-:-:S04]  /*ebe0*/  IMAD.HI R4, R4, 0x2aaaaaab, RZ ;  /* 0x2aaaaaab04047827 */ /* 0x000fc800078e02ff */
[----:B------:R-:W-:Y:S01]  /*ebf0*/  IMAD.IADD R0, R6, 0x1, R0 ;  /* 0x0000000106007824 */ /* 0x000fe200078e0200 */
[----:B------:R-:W-:-:S03]  /*ec00*/  SHF.R.U32.HI R3, RZ, 0x1f, R4 ;  /* 0x0000001fff037819 */ /* 0x000fc60000011604 */
[----:B------:R-:W-:Y:S01]  /*ec10*/  IMAD.HI R0, R0, 0x2aaaaaab, RZ ;  /* 0x2aaaaaab00007827 */ /* 0x000fe200078e02ff */
[----:B------:R-:W-:-:S04]  /*ec20*/  LEA.HI.SX32 R4, R4, R3, 0x1c ;  /* 0x0000000304047211 */ /* 0x000fc800078fe2ff */
[----:B------:R-:W-:-:S04]  /*ec30*/  SHF.R.U32.HI R3, RZ, 0x1f, R0 ;  /* 0x0000001fff037819 */ /* 0x000fc80000011600 */
[----:B------:R-:W-:Y:S02]  /*ec40*/  LEA.HI.SX32 R3, R0, R3, 0x1c ;  /* 0x0000000300037211 */ /* 0x000fe400078fe2ff */
[----:B------:R-:W-:Y:S02]  /*ec50*/  SHF.R.U32.HI R0, RZ, 0x10, R2 ;  /* 0x00000010ff007819 */ /* 0x000fe40000011602 */
[----:B------:R-:W-:Y:S02]  /*ec60*/  VIMNMX R8, R4, R3, PT ;  /* 0x0000000304087248 */ /* 0x000fe40003fe0100 */
[----:B------:R-:W-:Y:S02]  /*ec70*/  ISETP.NE.AND P0, PT, R0, RZ, PT ;  /* 0x000000ff0000720c */ /* 0x000fe40003f05270 */
[----:B------:R-:W-:Y:S01]  /*ec80*/  ISETP.GE.AND P1, PT, R8, 0x1, PT ;  /* 0x000000010800780c */ /* 0x000fe20003f26270 */
[----:B------:R0:W-:Y:S04]  /*ec90*/  STL [R1+0x34], R8 ;  /* 0x0000340801007387 */ /* 0x0001e80000100800 */
[----:B------:R0:W-:Y:S04]  /*eca0*/  STL [R1+0x40], R5 ;  /* 0x0000400501007387 */ /* 0x0001e80000100800 */
[----:B------:R0:W-:Y:S02]  /*ecb0*/  STL [R1+0x58], R9 ;  /* 0x0000580901007387 */ /* 0x0001e40000100800 */
[----:B------:R-:W1:Y:S02]  /*ecc0*/  @!P0 LDC R0, c[0x0][0x9f0] ;  /* 0x00027c00ff008b82 */ /* 0x000e640000000800 */
        /* <DEDUP_REMOVED lines=29> */
.L_x_13527:
[----:B------:R-:W-:Y:S05]  /*eea0*/  BSYNC B0 ;  /* 0x0000000000007941 */ /* 0x000fea0003800000 */
.L_x_13526:
        /* <DEDUP_REMOVED lines=18> */
[----:B-1----:R-:W4:Y:S01]  /*efd0*/  @P0 ATOMG.E.ADD.STRONG.GPU PT, R3, desc[UR38][R2.64], R5 ;  /* 0x00000005020309a8 */ /* 0x002f2200081ee1e6 */
[----:B------:R-:W0:Y:S02]  /*efe0*/  S2R R4, SR_LTMASK ;  /* 0x0000000000047919 */ /* 0x000e240000003900 */
[----:B0-----:R-:W-:-:S04]  /*eff0*/  LOP3.LUT R4, R4, UR4, RZ, 0xc0, !PT ;  /* 0x0000000404047c12 */ /* 0x001fc8000f8ec0ff */
[----:B---3--:R-:W0:Y:S01]  /*f000*/  POPC R7, R4 ;  /* 0x0000000400077309 */ /* 0x008e220000000000 */
[----:B----4-:R-:W0:Y:S02]  /*f010*/  SHFL.IDX PT, R0, R3, R0, 0x1f ;  /* 0x00001f0003007589 */ /* 0x010e2400000e0000 */
[----:B0-----:R-:W-:-:S05]  /*f020*/  IADD3 R0, R0, UR37, R7 ;  /* 0x0000002500007c10 */ /* 0x001fca000fffe007 */
[----:B------:R4:W-:Y:S01]  /*f030*/  STL [R1], R0 ;  /* 0x0000000001007387 */ /* 0x0009e20000100800 */
[----:B------:R-:W-:Y:S05]  /*f040*/  BRA `(.L_x_13530) ;  /* 0x0000003c00347947 */ /* 0x000fea0003800000 */
.L_x_13529:
        /* <DEDUP_REMOVED lines=20> */
.L_x_13532:
[----:B------:R-:W-:Y:S05]  /*f190*/  BSYNC B6 ;  /* 0x0000000000067941 */ /* 0x000fea0003800000 */
.L_x_13531:
        /* <DEDUP_REMOVED lines=20> */
.L_x_13535:
        /* <DEDUP_REMOVED lines=16> */
.L_x_13534:
[----:B------:R-:W-:Y:S05]  /*f3e0*/  BSYNC B6 ;  /* 0x0000000000067941 */ /* 0x000fea0003800000 */
.L_x_13533:
        /* <DEDUP_REMOVED lines=24> */
.L_x_13642:
[----:B0-----:R-:W3:Y:S01]  /*f570*/  LDL.LU R4, [R1+0x14] ;  /* 0x0000140001047983 */ /* 0x001ee20000300800 */
[----:B------:R-:W-:Y:S02]  /*f580*/  PLOP3.LUT P1, PT, PT, PT, PT, 0x8, 0x0 ;  /* 0x000000000000781c */ /* 0x000fe40003f2e170 */
[----:B-1----:R-:W-:Y:S01]  /*f590*/  ISETP.NE.AND P0, PT, R14, RZ, PT ;  /* 0x000000ff0e00720c */ /* 0x002fe20003f05270 */
        /* <DEDUP_REMOVED lines=8> */
.L_x_13645:
        /* <DEDUP_REMOVED lines=24> */
.L_x_13539:
[----:B-1----:R-:W3:Y:S01]  /*f7a0*/  LDL R2, [R1+0x10] ;  /* 0x0000100001027983 */ /* 0x002ee20000100800 */
[----:B0-----:R-:W-:Y:S01]  /*f7b0*/  IMAD R0, R19, 0x8, R18 ;  /* 0x0000000813007824 */ /* 0x001fe200078e0212 */
[----:B---3--:R-:W-:-:S04]  /*f7c0*/  SHF.L.U32 R2, R2, 0x1f, RZ ;  /* 0x0000001f02027819 */ /* 0x008fc800000006ff */
[----:B------:R-:W0:Y:S02]  /*f7d0*/  SYNCS.PHASECHK.TRANS64.TRYWAIT P0, [R0+URZ+0x22840], R2 ;  /* 0x02284002000075a7 */ /* 0x000e24000800017f */
[----:B0-----:R-:W-:Y:S05]  /*f7e0*/  @!P0 BRA `(.L_x_13540) ;  /* 0x0000004c00a88947 */ /* 0x001fea0003800000 */
.L_x_13646:
        /* <DEDUP_REMOVED lines=11> */
.L_x_13541:
[----:B------:R-:W3:Y:S04]  /*f8a0*/  LDL R4, [R1+0x2c] ;  /* 0x00002c0001047983 */ /* 0x000ee80000100800 */
[----:B------:R-:W4:Y:S04]  /*f8b0*/  LDL R3, [R1+0x1c] ;  /* 0x00001c0001037983 */ /* 0x000f280000100800 */
[----:B0-----:R-:W2:Y:S01]  /*f8c0*/  LDL.LU R2, [R1+0x14] ;  /* 0x0000140001027983 */ /* 0x001ea20000300800 */
        /* <DEDUP_REMOVED lines=21> */
.L_x_13537:
[----:B------:R-:W3:Y:S04]  /*fa20*/  LDL.LU R3, [R1+0x3c] ;  /* 0x00003c0001037983 */ /* 0x000ee80000300800 */
[----:B------:R-:W4:Y:S04]  /*fa30*/  LDL.LU R5, [R1+0x24] ;  /* 0x0000240001057983 */ /* 0x000f280000300800 */
[----:B0-----:R-:W5:Y:S01]  /*fa40*/  LDL.LU R4, [R1+0x48] ;  /* 0x0000480001047983 */ /* 0x001f620000300800 */
        /* <DEDUP_REMOVED lines=37> */
.L_x_13543:
[----:B------:R-:W-:Y:S05]  /*fca0*/  BSYNC B6 ;  /* 0x0000000000067941 */ /* 0x000fea0003800000 */
.L_x_13542:
[----:B0-----:R-:W3:Y:S01]  /*fcb0*/  LDL.LU R0, [R1+0x48] ;  /* 0x0000480001007983 */ /* 0x001ee20000300800 */
[----:B------:R-:W-:Y:S01]  /*fcc0*/  ULDC.64 UR4, c[0x0][0x2d8] ;  /* 0x0000b60000047ab9 */ /* 0x000fe20000000a00 */
[----:B------:R-:W0:Y:S01]  /*fcd0*/  LDC R7, c[0x0][0x448] ;  /* 0x00011200ff077b82 */ /* 0x000e220000000800 */
[----:B------:R-:W-:Y:S01]  /*fce0*/  ULDC UR6, c[0x0][0x2b8] ;  /* 0x0000ae0000067ab9 */ /* 0x000fe20000000800 */
[----:B------:R-:W4:Y:S04]  /*fcf0*/  LDL.LU R4, [R1+0x3c] ;  /* 0x00003c0001047983 */ /* 0x000f280000300800 */
[----:B------:R-:W4:Y:S04]  /*fd00*/  LDL.LU.64 R2, [R1+0x50] ;  /* 0x0000500001027983 */ /* 0x000f280000300a00 */
[----:B------:R-:W3:Y:S04]  /*fd10*/  LDL.LU R5, [R1+0x24] ;  /* 0x0000240001057983 */ /* 0x000ee80000300800 */
[----:B------:R-:W3:Y:S04]  /*fd20*/  LDL R8, [R1+0x4] ;  /* 0x0000040001087983 */ /* 0x000ee80000100800 */
[----:B------:R1:W5:Y:S01]  /*fd30*/  LDL R9, [R1+0x28] ;  /* 0x0000280001097983 */ /* 0x0003620000100800 */
[----:B0-----:R-:W-:-:S13]  /*fd40*/  ISETP.NE.AND P0, PT, R7, 0x1, PT ;  /* 0x000000010700780c */ /* 0x001fda0003f05270 */
[----:B------:R-:W0:Y:S01]  /*fd50*/  @P0 LDC R6, c[0x0][0x450] ;  /* 0x00011400ff060b82 */ /* 0x000e220000000800 */
[----:B--2---:R-:W2:Y:S02]  /*fd60*/  S2R R10, SR_TID.X ;  /* 0x00000000000a7919 */ /* 0x004ea40000002100 */
[----:B--2---:R-:W-:-:S05]  /*fd70*/  IMAD.SHL.U32 R10, R10, 0x8, RZ ;  /* 0x000000080a0a7824 */ /* 0x004fca00078e00ff */
[----:B------:R-:W-:Y:S01]  /*fd80*/  LOP3.LUT R10, R10, 0x38, RZ, 0xc0, !PT ;  /* 0x000000380a0a7812 */ /* 0x000fe200078ec0ff */
[----:B----4-:R-:W-:Y:S02]  /*fd90*/  IMAD.MOV.U32 R3, RZ, RZ, R4 ;  /* 0x000000ffff037224 */ /* 0x010fe400078e0004 */
[----:B------:R-:W2:Y:S01]  /*fda0*/  S2R R4, SR_TID.X ;  /* 0x0000000000047919 */ /* 0x000ea20000002100 */
        /* <DEDUP_REMOVED lines=8> */
[----:B--2---:R-:W-:-:S04]  /*fe30*/  LOP3.LUT R4, R4, 0x7f, RZ, 0xc0, !PT ;  /* 0x0000007f04047812 */ /* 0x004fc800078ec0ff */
[----:B------:R-:W-:Y:S02]  /*fe40*/  SHF.R.U32.HI R5, RZ, 0x3, R4 ;  /* 0x00000003ff057819 */ /* 0x000fe40000011604 */
[----:B------:R-:W2:Y:S02]  /*fe50*/  S2R R4, SR_TID.X ;  /* 0x0000000000047919 */ /* 0x000ea40000002100 */
[----:B--2---:R-:W-:-:S05]  /*fe60*/  IMAD.SHL.U32 R4, R4, 0x10, RZ ;  /* 0x0000001004047824 */ /* 0x004fca00078e00ff */
[----:B------:R-:W-:Y:S02]  /*fe70*/  LOP3.LUT R4, R5, 0x70, R4, 0xf8, !PT ;  /* 0x0000007005047812 */ /* 0x000fe400078ef804 */
[----:B------:R-:W2:Y:S03]  /*fe80*/  @P0 LDC R5, c[0x0][0x44c] ;  /* 0x00011300ff050b82 */ /* 0x000ea60000000800 */
[----:B------:R-:W-:-:S04]  /*fe90*/  IMAD R4, R8, 0x80, R4 ;  /* 0x0000008008047824 */ /* 0x000fc800078e0204 */
[----:B------:R-:W-:Y:S02]  /*fea0*/  IMAD.MOV.U32 R0, RZ, RZ, R4 ;  /* 0x000000ffff007224 */ /* 0x000fe400078e0004 */
[----:B--2---:R-:W-:-:S05]  /*feb0*/  @P0 IMAD.HI.U32 R5, R4, R5, RZ ;  /* 0x0000000504050227 */ /* 0x004fca00078e00ff */
        /* <DEDUP_REMOVED lines=20> */
[----:B------:R-:W2:Y:S04]  /*10000*/  LDL.LU R6, [R1+0x44] ;  /* 0x0000440001067983 */ /* 0x000ea80000300800 */
[----:B------:R-:W3:Y:S01]  /*10010*/  LDL.LU R5, [R1+0x4] ;  /* 0x0000040001057983 */ /* 0x000ee20000300800 */
[----:B------:R-:W0:Y:S02]  /*10020*/  S2R R8, SR_TID.X ;  /* 0x0000000000087919 */ /* 0x000e240000002100 */
[----:B0-----:R-:W-:-:S04]  /*10030*/  LOP3.LUT R8, R8, 0x7f, RZ, 0xc0, !PT ;  /* 0x0000007f08087812 */ /* 0x001fc800078ec0ff */
[----:B------:R-:W-:Y:S01]  /*10040*/  SHF.R.U32.HI R8, RZ, 0x3, R8 ;  /* 0x00000003ff087819 */ /* 0x000fe20000011608 */
[----:B--2---:R-:W-:Y:S02]  /*10050*/  IMAD R3, R6, R7, RZ ;  /* 0x0000000706037224 */ /* 0x004fe400078e02ff */
[----:B------:R-:W0:Y:S02]  /*10060*/  SHFL.IDX PT, R7, R2, RZ, 0x181f ;  /* 0x00181fff02077589 */ /* 0x000e2400000e0000 */
[----:B---3--:R-:W-:Y:S02]  /*10070*/  IMAD R4, R5, 0x80, R8 ;  /* 0x0000008005047824 */ /* 0x008fe400078e0208 */
[----:B------:R-:W1:Y:S03]  /*10080*/  SHFL.IDX PT, R6, R0, RZ, 0x181f ;  /* 0x00181fff00067589 */ /* 0x000e6600000e0000 */
[----:B------:R-:W-:-:S13]  /*10090*/  ISETP.GE.AND P1, PT, R4, R3, PT ;  /* 0x000000030400720c */ /* 0x000fda0003f26270 */
[----:B0-----:R-:W-:-:S05]  /*100a0*/  @!P1 LEA R7, P2, R10, R7, 0x1 ;  /* 0x000000070a079211 */ /* 0x001fca00078408ff */
[----:B-1----:R-:W-:-:S05]  /*100b0*/  @!P1 IMAD.X R6, RZ, RZ, R6, P2 ;  /* 0x000000ffff069224 */ /* 0x002fca00010e0606 */
[----:B------:R-:W-:-:S04]  /*100c0*/  @!P1 LOP3.LUT R7, R7, R6, RZ, 0x3c, !PT ;  /* 0x0000000607079212 */ /* 0x000fc800078e3cff */
[----:B------:R-:W-:Y:S01]  /*100d0*/  @!P1 LOP3.LUT R6, R7, R6, RZ, 0x3c, !PT ;  /* 0x0000000607069212 */ /* 0x000fe200078e3cff */
[----:B------:R-:W-:-:S03]  /*100e0*/  VIADD R5, R4, 0x10 ;  /* 0x0000001004057836 */ /* 0x000fc60000000000 */
        /* <DEDUP_REMOVED lines=58> */
.L_x_13663:
        /* <DEDUP_REMOVED lines=10> */
.L_x_13545:
        /* <DEDUP_REMOVED lines=18> */
.L_x_13664:
[----:B------:R-:W-:Y:S05]  /*10650*/  BSYNC B0 ;  /* 0x0000000000007941 */ /* 0x000fea0003800000 */
.L_x_13546:
[----:B------:R-:W2:Y:S01]  /*10660*/  LDL R2, [R1+0x14] ;  /* 0x0000140001027983 */ /* 0x000ea20000100800 */
[----:B------:R-:W-:Y:S01]  /*10670*/  BSSY B0, `(.L_x_13548) ;  /* 0x000005a000007945 */ /* 0x000fe20003800000 */
[----:B--2---:R-:W-:-:S13]  /*10680*/  LOP3.LUT P0, RZ, R2, 0x1, RZ, 0xc0, !PT ;  /* 0x0000000102ff7812 */ /* 0x004fda000780c0ff */
[----:B------:R-:W-:Y:S05]  /*10690*/  @!P0 BRA `(.L_x_13549) ;  /* 0x00000004005c8947 */ /* 0x000fea0003800000 */
[----:B------:R-:W0:Y:S01]  /*106a0*/  LDL R4, [R1+0x10] ;  /* 0x0000100001047983 */ /* 0x000e220000100800 */
[----:B------:R-:W-:Y:S01]  /*106b0*/  IMAD R2, R19, 0x8, R18 ;  /* 0x0000000813027824 */ /* 0x000fe200078e0212 */
[----:B------:R-:W-:Y:S01]  /*106c0*/  BSSY B1, `(.L_x_13550) ;  /* 0x0000007000017945 */ /* 0x000fe20003800000 */
[----:B------:R-:W2:Y:S02]  /*106d0*/  S2R R3, SR_TID.X ;  /* 0x0000000000037919 */ /* 0x000ea40000002100 */
[----:B--2---:R-:W-:-:S04]  /*106e0*/  LOP3.LUT R3, R3, 0x7f, RZ, 0xc0, !PT ;  /* 0x0000007f03037812 */ /* 0x004fc800078ec0ff */
[----:B------:R-:W-:Y:S02]  /*106f0*/  ISETP.NE.AND P1, PT, R3, RZ, PT ;  /* 0x000000ff0300720c */ /* 0x000fe40003f25270 */
[----:B0-----:R-:W-:-:S04]  /*10700*/  SHF.L.U32 R0, R4, 0x1f, RZ ;  /* 0x0000001f04007819 */ /* 0x001fc800000006ff */
[----:B------:R-:W0:Y:S02]  /*10710*/  SYNCS.PHASECHK.TRANS64.TRYWAIT P0, [R2+URZ+0x22860], R0 ;  /* 0x02286000020075a7 */ /* 0x000e24000800017f */
[----:B0-----:R-:W-:Y:S05]  /*10720*/  @!P0 BRA `(.L_x_13551) ;  /* 0x00000048009c8947 */ /* 0x001fea0003800000 */
.L_x_13665:
[----:B------:R-:W-:Y:S05]  /*10730*/  BSYNC B1 ;  /* 0x0000000000017941 */ /* 0x000fea0003800000 */
.L_x_13550:
        /* <DEDUP_REMOVED lines=9> */
.L_x_13553:
[----:B------:R-:W-:Y:S05]  /*107d0*/  BSYNC B1 ;  /* 0x0000000000017941 */ /* 0x000fea0003800000 */
.L_x_13552:
        /* <DEDUP_REMOVED lines=12> */
.L_x_13554:
        /* <DEDUP_REMOVED lines=15> */
.L_x_13555:
        /* <DEDUP_REMOVED lines=15> */
.L_x_13556:
        /* <DEDUP_REMOVED lines=15> */
.L_x_13557:
        /* <DEDUP_REMOVED lines=10> */
.L_x_13549:
[----:B------:R-:W-:Y:S05]  /*10c10*/  BSYNC B0 ;  /* 0x0000000000007941 */ /* 0x000fea0003800000 */
.L_x_13548:
        /* <DEDUP_REMOVED lines=54> */
.L_x_13564:
        /* <DEDUP_REMOVED lines=8> */
.L_x_13666:
[----:B------:R-:W-:Y:S05]  /*11000*/  BSYNC B3 ;  /* 0x0000000000037941 */ /* 0x000fea0003800000 */
.L_x_13565:
        /* <DEDUP_REMOVED lines=9> */
.L_x_13568:
[----:B------:R-:W-:Y:S05]  /*110a0*/  BSYNC B3 ;  /* 0x0000000000037941 */ /* 0x000fea0003800000 */
.L_x_13567:
        /* <DEDUP_REMOVED lines=12> */
.L_x_13569:
        /* <DEDUP_REMOVED lines=13> */
.L_x_13667:
[----:B------:R-:W-:Y:S05]  /*11240*/  BSYNC B3 ;  /* 0x0000000000037941 */ /* 0x000fea0003800000 */
.L_x_13570:
        /* <DEDUP_REMOVED lines=11> */
.L_x_13573:
[----:B------:R-:W-:Y:S05]  /*11300*/  BSYNC B3 ;  /* 0x0000000000037941 */ /* 0x000fea0003800000 */
.L_x_13572:
        /* <DEDUP_REMOVED lines=9> */
.L_x_13574:
        /* <DEDUP_REMOVED lines=15> */
.L_x_13575:
        /* <DEDUP_REMOVED lines=15> */
.L_x_13576:
        /* <DEDUP_REMOVED lines=15> */
.L_x_13577:
        /* <DEDUP_REMOVED lines=10> */
.L_x_13563:
[----:B------:R-:W-:Y:S05]  /*11710*/  BSYNC B1 ;  /* 0x0000000000017941 */ /* 0x000fea0003800000 */
.L_x_13562:
[----:B------:R-:W2:Y:S02]  /*11720*/  LDL.LU R5, [R1+0x38] ;  /* 0x0000380001057983 */ /* 0x000ea40000300800 */
[----:B--2---:R-:W-:-:S07]  /*11730*/  VIADD R0, R5, 0xfffffffd ;  /* 0xfffffffd05007836 */ /* 0x004fce0000000000 */
.L_x_13561:
[----:B------:R-:W-:Y:S05]  /*11740*/  BSYNC B2 ;  /* 0x0000000000027941 */ /* 0x000fea0003800000 */
.L_x_13560:
[----:B------:R-:W-:Y:S01]  /*11750*/  VIADD R8, R8, 0xfffffffe ;  /* 0xfffffffe08087836 */ /* 0x000fe20000000000 */
[----:B------:R-:W-:-:S04]  /*11760*/  LOP3.LUT R4, RZ, R4, RZ, 0x33, !PT ;  /* 0x00000004ff047212 */ /* 0x000fc800078e33ff */
[----:B------:R-:W-:-:S13]  /*11770*/  ISETP.NE.AND P0, PT, R8, R4, PT ;  /* 0x000000040800720c */ /* 0x000fda0003f05270 */
[----:B------:R-:W-:Y:S05]  /*11780*/  @!P0 BRA `(.L_x_13559) ;  /* 0x0000001000f88947 */ /* 0x000fea0003800000 */
.L_x_13610:
        /* <DEDUP_REMOVED lines=35> */
.L_x_13580:
        /* <DEDUP_REMOVED lines=8> */
.L_x_13668:
[----:B------:R-:W-:Y:S05]  /*11a40*/  BSYNC B2 ;  /* 0x0000000000027941 */ /* 0x000fea0003800000 */
.L_x_13581:
        /* <DEDUP_REMOVED lines=9> */
.L_x_13584:
[----:B------:R-:W-:Y:S05]  /*11ae0*/  BSYNC B2 ;  /* 0x0000000000027941 */ /* 0x000fea0003800000 */
.L_x_13583:
        /* <DEDUP_REMOVED lines=12> */
.L_x_13585:
        /* <DEDUP_REMOVED lines=13> */
.L_x_13669:
[----:B------:R-:W-:Y:S05]  /*11c80*/  BSYNC B2 ;  /* 0x0000000000027941 */ /* 0x000fea0003800000 */
.L_x_13586:
        /* <DEDUP_REMOVED lines=11> */
.L_x_13589:
[----:B------:R-:W-:Y:S05]  /*11d40*/  BSYNC B2 ;  /* 0x0000000000027941 */ /* 0x000fea0003800000 */
.L_x_13588:
        /* <DEDUP_REMOVED lines=9> */
.L_x_13590:
        /* <DEDUP_REMOVED lines=15> */
.L_x_13591:
        /* <DEDUP_REMOVED lines=15> */
.L_x_13592:
        /* <DEDUP_REMOVED lines=15> */
.L_x_13593:
        /* <DEDUP_REMOVED lines=10> */
.L_x_13579:
[----:B------:R-:W-:Y:S05]  /*12150*/  BSYNC B1 ;  /* 0x0000000000017941 */ /* 0x000fea0003800000 */
.L_x_13578:
[----:B------:R-:W2:Y:S01]  /*12160*/  LDL R2, [R1+0x14] ;  /* 0x0000140001027983 */ /* 0x000ea20000100800 */
[----:B------:R-:W-:Y:S01]  /*12170*/  VIADD R7, R7, 0x1 ;  /* 0x0000000107077836 */ /* 0x000fe20000000000 */
[----:B------:R-:W-:Y:S04]  /*12180*/  BSSY B1, `(.L_x_13594) ;  /* 0x000009a000017945 */ /* 0x000fe80003800000 */
[----:B------:R-:W-:-:S04]  /*12190*/  ISETP.NE.AND P0, PT, R7, 0x2, PT ;  /* 0x000000020700780c */ /* 0x000fc80003f05270 */
[----:B------:R-:W-:Y:S02]  /*121a0*/  SEL R19, R7, RZ, P0 ;  /* 0x000000ff07137207 */ /* 0x000fe40000000000 */
[----:B--2---:R-:W-:Y:S02]  /*121b0*/  LOP3.LUT P2, RZ, R2, 0x1, RZ, 0xc0, !PT ;  /* 0x0000000102ff7812 */ /* 0x004fe4000784c0ff */
        /* <DEDUP_REMOVED lines=29> */
.L_x_13596:
        /* <DEDUP_REMOVED lines=8> */
.L_x_13670:
[----:B------:R-:W-:Y:S05]  /*12410*/  BSYNC B2 ;  /* 0x0000000000027941 */ /* 0x000fea0003800000 */
.L_x_13597:
        /* <DEDUP_REMOVED lines=9> */
.L_x_13600:
[----:B------:R-:W-:Y:S05]  /*124b0*/  BSYNC B2 ;  /* 0x0000000000027941 */ /* 0x000fea0003800000 */
.L_x_13599:
        /* <DEDUP_REMOVED lines=12> */
.L_x_13601:
        /* <DEDUP_REMOVED lines=13> */
.L_x_13671:
[----:B------:R-:W-:Y:S05]  /*12650*/  BSYNC B2 ;  /* 0x0000000000027941 */ /* 0x000fea0003800000 */
.L_x_13602:
        /* <DEDUP_REMOVED lines=11> */
.L_x_13605:
[----:B------:R-:W-:Y:S05]  /*12710*/  BSYNC B2 ;  /* 0x0000000000027941 */ /* 0x000fea0003800000 */
.L_x_13604:
        /* <DEDUP_REMOVED lines=9> */
.L_x_13606:
        /* <DEDUP_REMOVED lines=15> */
.L_x_13607:
        /* <DEDUP_REMOVED lines=15> */
.L_x_13608:
        /* <DEDUP_REMOVED lines=15> */
.L_x_13609:
        /* <DEDUP_REMOVED lines=10> */
.L_x_13595:
[----:B------:R-:W-:Y:S05]  /*12b20*/  BSYNC B1 ;  /* 0x0000000000017941 */ /* 0x000fea0003800000 */
.L_x_13594:
[----:B------:R-:W2:Y:S01]  /*12b30*/  LDL R5, [R1+0x20] ;  /* 0x0000200001057983 */ /* 0x000ea20000100800 */
[----:B------:R-:W-:Y:S01]  /*12b40*/  VIADD R0, R0, 0xfffffffe ;  /* 0xfffffffe00007836 */ /* 0x000fe20000000000 */
[----:B--2---:R-:W-:-:S13]  /*12b50*/  ISETP.GT.AND P0, PT, R6, R5, PT ;  /* 0x000000050600720c */ /* 0x004fda0003f04270 */
[----:B------:R-:W-:Y:S05]  /*12b60*/  @P0 BRA `(.L_x_13610) ;  /* 0xffffffec00080947 */ /* 0x000fea000383ffff */
.L_x_13559:
[----:B------:R-:W-:Y:S05]  /*12b70*/  BSYNC B0 ;  /* 0x0000000000007941 */ /* 0x000fea0003800000 */
.L_x_13558:
        /* <DEDUP_REMOVED lines=20> */
[----:B-1----:R-:W1:Y:S01]  /*12cc0*/  POPC R7, R4 ;  /* 0x0000000400077309 */ /* 0x002e620000000000 */
[----:B--2---:R-:W1:Y:S02]  /*12cd0*/  SHFL.IDX PT, R0, R3, R0, 0x1f ;  /* 0x00001f0003007589 */ /* 0x004e6400000e0000 */
[----:B-1----:R-:W-:-:S05]  /*12ce0*/  IADD3 R0, R0, UR37, R7 ;  /* 0x0000002500007c10 */ /* 0x002fca000fffe007 */
[----:B------:R3:W-:Y:S02]  /*12cf0*/  STL [R1], R0 ;  /* 0x0000000001007387 */ /* 0x0007e40000100800 */
.L_x_13612:
[----:B------:R-:W-:Y:S05]  /*12d00*/  BSYNC B0 ;  /* 0x0000000000007941 */ /* 0x000fea0003800000 */
.L_x_13611:
[----:B------:R-:W-:-:S07]  /*12d10*/  SEL R19, R19, RZ, P0 ;  /* 0x000000ff13137207 */ /* 0x000fce0000000000 */
.L_x_13530:
[----:B------:R-:W-:Y:S05]  /*12d20*/  BSYNC B7 ;  /* 0x0000000000077941 */ /* 0x000fea0003800000 */
.L_x_13528:
        /* <DEDUP_REMOVED lines=9> */
[----:B01----:R-:W0:Y:S04]  /*12dc0*/  LDS.128 R4, [R18+0x228d0] ;  /* 0x0228d00012047984 */ /* 0x003e280000000c00 */
[----:B0-----:R1:W-:Y:S04]  /*12dd0*/  STL.64 [R1], R4 ;  /* 0x0000000401007387 */ /* 0x0013e80000100a00 */
[----:B------:R1:W-:Y:S01]  /*12de0*/  STL.64 [R1+0x8], R6 ;  /* 0x0000080601007387 */ /* 0x0003e20000100a00 */
[----:B------:R-:W-:Y:S06]  /*12df0*/  BAR.ARV 0x4, 0x180 ;  /* 0x0106000000007b1d */ /* 0x000fec0000002000 */
[----:B------:R-:W-:Y:S05]  /*12e00*/  BRA `(.L_x_13614) ;  /* 0x0000001000307947 */ /* 0x000fea0003800000 */
.L_x_13613:
[----:B------:R-:W3:Y:S01]  /*12e10*/  S2R R16, SR_TID.X ;  /* 0x0000000000107919 */ /* 0x000ee20000002100 */
[----:B------:R-:W-:Y:S01]  /*12e20*/  UMOV UR4, 0xffffffff ;  /* 0xffffffff00047882 */ /* 0x000fe20000000000 */
[----:B---3--:R-:W-:-:S04]  /*12e30*/  LOP3.LUT R16, R16, 0x1f, RZ, 0xc0, !PT ;  /* 0x0000001f10107812 */ /* 0x008fc800078ec0ff */
        /* <DEDUP_REMOVED lines=8> */
[----:B------:R-:W2:Y:S08]  /*12ec0*/  @!P1 LDC.64 R2, c[0x0][0xc80] ;  /* 0x00032000ff029b82 */ /* 0x000eb00000000a00 */
[----:B0-----:R-:W0:Y:S01]  /*12ed0*/  @!P1 LDC.64 R4, c[0x0][0xc78] ;  /* 0x00031e00ff049b82 */ /* 0x001e220000000a00 */
[----:B--2---:R-:W-:-:S05]  /*12ee0*/  @!P1 IMAD.WIDE R2, R0, 0x4, R2 ;  /* 0x0000000400029825 */ /* 0x004fca00078e0202 */
[----:B-1----:R0:W2:Y:S02]  /*12ef0*/  @!P1 LDG.E R6, desc[UR38][R2.64] ;  /* 0x0000002602069981 */ /* 0x0020a4000c1e1900 */
[----:B0-----:R-:W-:-:S05]  /*12f00*/  @!P1 IMAD.WIDE R2, R0, 0x4, R4 ;  /* 0x0000000400029825 */ /* 0x001fca00078e0204 */
        /* <DEDUP_REMOVED lines=30> */
.L_x_13681:
[----:B------:R-:W-:Y:S02]  /*130f0*/  ULDC UR4, c[0x0][0xc38] ;  /* 0x00030e0000047ab9 */ /* 0x000fe40000000800 */
[----:B------:R-:W-:-:S04]  /*13100*/  IMAD.U32 R7, RZ, RZ, UR4 ;  /* 0x00000004ff077e24 */ /* 0x000fc8000f8e00ff */
[----:B-1----:R-:W-:-:S04]  /*13110*/  IMAD R10, R14, R7, RZ ;  /* 0x000000070e0a7224 */ /* 0x002fc800078e02ff */
[----:B------:R-:W-:-:S05]  /*13120*/  IMAD.IADD R4, R9, 0x1, R10 ;  /* 0x0000000109047824 */ /* 0x000fca00078e020a */
[----:B------:R-:W-:-:S13]  /*13130*/  ISETP.GT.AND P6, PT, R4, R0, PT ;  /* 0x000000000400720c */ /* 0x000fda0003fc4270 */
[----:B------:R-:W-:Y:S05]  /*13140*/  @P6 BRA `(.L_x_13616) ;  /* 0x0000000000ac6947 */ /* 0x000fea0003800000 */
.L_x_13619:
        /* <DEDUP_REMOVED lines=37> */
.L_x_13689:
[----:B------:R-:W-:Y:S02]  /*133a0*/  ULDC UR4, c[0x0][0xc38] ;  /* 0x00030e0000047ab9 */ /* 0x000fe40000000800 */
[----:B------:R-:W-:-:S04]  /*133b0*/  IMAD.U32 R7, RZ, RZ, UR4 ;  /* 0x00000004ff077e24 */ /* 0x000fc8000f8e00ff */
[----:B-1----:R-:W-:-:S04]  /*133c0*/  IMAD R10, R14, R7, RZ ;  /* 0x000000070e0a7224 */ /* 0x002fc800078e02ff */
[----:B------:R-:W-:-:S05]  /*133d0*/  IMAD.IADD R4, R10, 0x1, R4 ;  /* 0x000000010a047824 */ /* 0x000fca00078e0204 */
[----:B------:R-:W-:-:S13]  /*133e0*/  ISETP.GT.AND P6, PT, R4, R0, PT ;  /* 0x000000000400720c */ /* 0x000fda0003fc4270 */
[----:B------:R-:W-:Y:S05]  /*133f0*/  @!P6 BRA `(.L_x_13619) ;  /* 0xfffffffc0054e947 */ /* 0x000fea000383ffff */
.L_x_13616:
        /* <DEDUP_REMOVED lines=12> */
.L_x_13694:
[----:B------:R-:W-:-:S13]  /*134c0*/  ISETP.NE.AND P0, PT, R3, RZ, PT ;  /* 0x000000ff0300720c */ /* 0x000fda0003f05270 */
[----:B------:R-:W-:Y:S05]  /*134d0*/  @!P0 BRA `(.L_x_13621) ;  /* 0x0000000000108947 */ /* 0x000fea0003800000 */
[----:B------:R-:W-:Y:S01]  /*134e0*/  UMOV UR4, 0xffffffff ;  /* 0xffffffff00047882 */ /* 0x000fe20000000000 */
[----:B------:R-:W-:Y:S02]  /*134f0*/  VIADD R12, R9, 0xffffffff ;  /* 0xffffffff090c7836 */ /* 0x000fe40000000000 */
[----:B------:R-:W-:Y:S05]  /*13500*/  BRA.DIV UR4, `(.L_x_13622) ;  /* 0x0000002a04207947 */ /* 0x000fea000b800000 */
[----:B------:R2:W4:Y:S02]  /*13510*/  SHFL.IDX PT, R8, R2, R12, 0x1f ;  /* 0x00001f0c02087589 */ /* 0x00052400000e0000 */
.L_x_13621:
        /* <DEDUP_REMOVED lines=62> */
.L_x_13623:
        /* <DEDUP_REMOVED lines=63> */
.L_x_13624:
[----:B-1----:R-:W-:-:S05]  /*13cf0*/  LOP3.LUT R3, RZ, R0, RZ, 0x33, !PT ;  /* 0x00000000ff037212 */ /* 0x002fca00078e33ff */
[----:B------:R-:W-:-:S05]  /*13d00*/  IMAD.IADD R0, R4, 0x1, R3 ;  /* 0x0000000104007824 */ /* 0x000fca00078e0203 */
[----:B------:R2:W-:Y:S01]  /*13d10*/  STL [R1+0x4], R0 ;  /* 0x0000040001007387 */ /* 0x0005e20000100800 */
[----:B------:R-:W-:Y:S05]  /*13d20*/  BRA `(.L_x_13625) ;  /* 0x0000000000287947 */ /* 0x000fea0003800000 */
.L_x_13617:
        /* <DEDUP_REMOVED lines=10> */
.L_x_13625:
        /* <DEDUP_REMOVED lines=16> */
.L_x_13614:
[----:B------:R-:W3:Y:S01]  /*13ed0*/  LDL R0, [R1+0xc] ;  /* 0x00000c0001007983 */ /* 0x000ee20000100800 */
[----:B------:R-:W-:Y:S02]  /*13ee0*/  ULDC UR4, c[0x0][0xc3c] ;  /* 0x00030f0000047ab9 */ /* 0x000fe40000000800 */
[----:B---3--:R-:W-:-:S13]  /*13ef0*/  ISETP.GE.AND P0, PT, R0, UR4, PT ;  /* 0x0000000400007c0c */ /* 0x008fda000bf06270 */
[----:B------:R-:W-:Y:S05]  /*13f00*/  @!P0 BRA `(.L_x_13626) ;  /* 0xffffffa400bc8947 */ /* 0x000fea000383ffff */
[----:B------:R-:W-:Y:S05]  /*13f10*/  BSYNC B8 ;  /* 0x0000000000087941 */ /* 0x000fea0003800000 */
.L_x_13522:
        /* <DEDUP_REMOVED lines=12> */
.L_x_13697:
[----:B------:R-:W-:Y:S05]  /*13fe0*/  BSYNC B0 ;  /* 0x0000000000007941 */ /* 0x000fea0003800000 */
.L_x_13627:
[----:B------:R-:W-:-:S03]  /*13ff0*/  UMOV UR4, 0xffffffff ;  /* 0xffffffff00047882 */ /* 0x000fc60000000000 */
[----:B------:R-:W-:Y:S05]  /*14000*/  BRA.DIV UR4, `(.L_x_13629) ;  /* 0x0000001e049c7947 */ /* 0x000fea000b800000 */
[----:B------:R-:W1:Y:S02]  /*14010*/  S2R R2, SR_TID.X ;  /* 0x0000000000027919 */ /* 0x000e640000002100 */
[----:B-1----:R-:W-:-:S04]  /*14020*/  SHF.R.U32.HI R2, RZ, 0x5, R2 ;  /* 0x00000005ff027819 */ /* 0x002fc80000011602 */
[----:B------:R-:W-:-:S05]  /*14030*/  LOP3.LUT R2, R2, 0x3, RZ, 0xc0, !PT ;  /* 0x0000000302027812 */ /* 0x000fca00078ec0ff */
[----:B------:R1:W2:Y:S02]  /*14040*/  SHFL.IDX PT, R14, R2, RZ, 0x1f ;  /* 0x00001fff020e7589 */ /* 0x0002a400000e0000 */
.L_x_13700:
[----:B--2---:R-:W-:Y:S01]  /*14050*/  ISETP.NE.AND P0, PT, R14, RZ, PT ;  /* 0x000000ff0e00720c */ /* 0x004fe20003f05270 */
[----:B------:R-:W-:-:S12]  /*14060*/  BSSY B0, `(.L_x_13630) ;  /* 0x0000025000007945 */ /* 0x000fd80003800000 */
[----:B------:R-:W-:Y:S05]  /*14070*/  @P0 BRA `(.L_x_13631) ;  /* 0x00000000008c0947 */ /* 0x000fea0003800000 */
[----:B------:R-:W-:-:S03]  /*14080*/  UMOV UR4, 0xffffffff ;  /* 0xffffffff00047882 */ /* 0x000fc60000000000 */
[----:B------:R-:W-:Y:S05]  /*14090*/  BRA.DIV UR4, `(.L_x_13632) ;  /* 0x0000001e04ac7947 */ /* 0x000fea000b800000 */
[----:B------:R-:W-:-:S13]  /*140a0*/  ELECT P6, URZ, PT ;  /* 0x00000000003f782f */ /* 0x000fda00038c0000 */
.L_x_13703:
[----:B------:R-:W-:Y:S05]  /*140b0*/  @!P6 BRA `(.L_x_13631) ;  /* 0x00000000007ce947 */ /* 0x000fea0003800000 */
[----:B------:R-:W-:-:S06]  /*140c0*/  ULOP3.LUT UR4, UR36, 0x2, URZ, 0xfc, !UPT ;  /* 0x0000000224047892 */ /* 0x000fcc000f8efc3f */
[----:B-1----:R-:W-:-:S05]  /*140d0*/  IMAD.U32 R2, RZ, RZ, UR4 ;  /* 0x00000004ff027e24 */ /* 0x002fca000f8e00ff */
[----:B------:R-:W-:-:S13]  /*140e0*/  ISETP.NE.AND P2, PT, R2, 0x3, PT ;  /* 0x000000030200780c */ /* 0x000fda0003f45270 */
[----:B------:R-:W-:Y:S05]  /*140f0*/  @!P2 BRA `(.L_x_13633) ;  /* 0x000000000004a947 */ /* 0x000fea0003800000 */
[----:B------:R-:W-:Y:S01]  /*14100*/  BPT.TRAP 0x1 ;  /* 0x000000040000795c */ /* 0x000fe20000300000 */
.L_x_13633:
        /* <DEDUP_REMOVED lines=13> */
.L_x_13704:
[----:B------:R-:W1:Y:S02]  /*141e0*/  SYNCS.PHASECHK.TRANS64.TRYWAIT P0, [R7+URZ], R2 ;  /* 0x00000002070075a7 */ /* 0x000e64000800017f */
[----:B-1----:R-:W-:Y:S05]  /*141f0*/  @!P0 BRA `(.L_x_13635) ;  /* 0x0000001c00888947 */ /* 0x002fea0003800000 */
.L_x_13705:
[----:B------:R-:W-:Y:S05]  /*14200*/  @!P2 BRA `(.L_x_13636) ;  /* 0x000000000004a947 */ /* 0x000fea0003800000 */
[----:B------:R-:W-:Y:S01]  /*14210*/  BPT.TRAP 0x1 ;  /* 0x000000040000795c */ /* 0x000fe20000300000 */
.L_x_13636:
[----:B------:R-:W-:-:S04]  /*14220*/  VIADD R0, R0, 0x22860 ;  /* 0x0002286000007836 */ /* 0x000fc80000000000 */
[----:B------:R-:W-:-:S04]  /*14230*/  IMAD R4, R19, 0x8, R0 ;  /* 0x0000000813047824 */ /* 0x000fc800078e0200 */
[----:B------:R-:W2:Y:S02]  /*14240*/  SYNCS.PHASECHK.TRANS64.TRYWAIT P0, [R4+URZ], R5 ;  /* 0x00000005040075a7 */ /* 0x000ea4000800017f */
[----:B--2---:R-:W-:Y:S05]  /*14250*/  @!P0 BRA `(.L_x_13637) ;  /* 0x0000001c00848947 */ /* 0x004fea0003800000 */
.L_x_13706:
[----:B------:R-:W-:-:S07]  /*14260*/  IMAD R3, R3, 0x8, R0 ;  /* 0x0000000803037824 */ /* 0x000fce00078e0200 */
.L_x_13638:
[----:B----4-:R4:W0:Y:S02]  /*14270*/  SYNCS.PHASECHK.TRANS64.TRYWAIT P0, [R3+URZ], R2 ;  /* 0x00000002030075a7 */ /* 0x010824000800017f */
[----:B0-----:R-:W-:Y:S05]  /*14280*/  @!P0 NANOSLEEP.SYNCS 0x989680 ;  /* 0x009896800000895d */ /* 0x001fea0003900000 */
[----:B------:R-:W0:Y:S02]  /*14290*/  @!P0 SYNCS.PHASECHK.TRANS64 P0, [R3+URZ], R2 ;  /* 0x00000002030085a7 */ /* 0x000e24000800007f */
[----:B0-----:R-:W-:Y:S05]  /*142a0*/  @!P0 BRA `(.L_x_13638) ;  /* 0xfffffffc00f08947 */ /* 0x001fea000383ffff */
.L_x_13631:
[----:B------:R-:W-:Y:S05]  /*142b0*/  BSYNC B0 ;  /* 0x0000000000007941 */ /* 0x000fea0003800000 */
.L_x_13630:
[----:B------:R-:W-:Y:S05]  /*142c0*/  EXIT ;  /* 0x000000000000794d */ /* 0x000fea0003800000 */
.L_x_13461:
[----:B0-----:R0:W1:Y:S02]  /*142d0*/  SYNCS.PHASECHK.TRANS64.TRYWAIT P0, [R6+URZ+0x22800], R3 ;  /* 0x02280003060075a7 */ /* 0x001064000800017f */
[----:B-1----:R-:W-:Y:S05]  /*142e0*/  @!P0 NANOSLEEP.SYNCS 0x989680 ;  /* 0x009896800000895d */ /* 0x002fea0003900000 */
[----:B------:R-:W1:Y:S02]  /*142f0*/  @!P0 SYNCS.PHASECHK.TRANS64 P0, [R6+URZ+0x22800], R3 ;  /* 0x02280003060085a7 */ /* 0x000e64000800007f */
[----:B-1----:R-:W-:Y:S05]  /*14300*/  @!P0 BRA `(.L_x_13461) ;  /* 0xfffffffc00f08947 */ /* 0x002fea000383ffff */
[----:B------:R-:W-:Y:S05]  /*14310*/  BRA `(.L_x_13639) ;  /* 0xfffffedc00a47947 */ /* 0x000fea000383ffff */
.L_x_13465:
[----:B--2---:R-:W-:-:S04]  /*14320*/  IMAD.U32 R0, RZ, RZ, UR22 ;  /* 0x00000016ff007e24 */ /* 0x004fc8000f8e00ff */
[----:B------:R2:W3:Y:S03]  /*14330*/  SYNCS.PHASECHK.TRANS64.TRYWAIT P1, [R0+URZ+0x22830], R9 ;  /* 0x02283009000075a7 */ /* 0x0004e6000802017f */
[----:B---3--:R-:W-:Y:S05]  /*14340*/  @!P1 NANOSLEEP.SYNCS 0x989680 ;  /* 0x009896800000995d */ /* 0x008fea0003900000 */
[----:B------:R-:W3:Y:S02]  /*14350*/  @!P1 SYNCS.PHASECHK.TRANS64 P1, [R0+URZ+0x22830], R9 ;  /* 0x02283009000095a7 */ /* 0x000ee4000802007f */
[----:B---3--:R-:W-:Y:S05]  /*14360*/  @!P1 BRA `(.L_x_13465) ;  /* 0xfffffffc00ec9947 */ /* 0x008fea000383ffff */
[----:B------:R-:W-:Y:S05]  /*14370*/  BRA `(.L_x_13464) ;  /* 0xfffffedc00cc7947 */ /* 0x000fea000383ffff */
.L_x_13469:
[----:B--2---:R-:W-:-:S04]  /*14380*/  IMAD.U32 R10, RZ, RZ, UR22 ;  /* 0x00000016ff0a7e24 */ /* 0x004fc8000f8e00ff */
[----:B------:R2:W3:Y:S03]  /*14390*/  SYNCS.PHASECHK.TRANS64.TRYWAIT P3, [R10+URZ+0x22850], R9 ;  /* 0x022850090a0075a7 */ /* 0x0004e6000806017f */
[----:B---3--:R-:W-:Y:S05]  /*143a0*/  @!P3 NANOSLEEP.SYNCS 0x989680 ;  /* 0x009896800000b95d */ /* 0x008fea0003900000 */
[----:B------:R-:W3:Y:S02]  /*143b0*/  @!P3 SYNCS.PHASECHK.TRANS64 P3, [R10+URZ+0x22850], R9 ;  /* 0x022850090a00b5a7 */ /* 0x000ee4000806007f */
[----:B---3--:R-:W-:Y:S05]  /*143c0*/  @!P3 BRA `(.L_x_13469) ;  /* 0xfffffffc00ecb947 */ /* 0x008fea000383ffff */
[----:B------:R-:W-:Y:S05]  /*143d0*/  BRA `(.L_x_13468) ;  /* 0xfffffef400d47947 */ /* 0x000fea000383ffff */
.L_x_13474:
[----:B-1----:R-:W-:-:S04]  /*143e0*/  IMAD.U32 R5, RZ, RZ, UR24 ;  /* 0x00000018ff057e24 */ /* 0x002fc8000f8e00ff */
[----:B------:R1:W2:Y:S03]  /*143f0*/  SYNCS.PHASECHK.TRANS64.TRYWAIT P3, [R5+URZ+0x22830], R6 ;  /* 0x02283006050075a7 */ /* 0x0002a6000806017f */
[----:B--2---:R-:W-:Y:S05]  /*14400*/  @!P3 NANOSLEEP.SYNCS 0x989680 ;  /* 0x009896800000b95d */ /* 0x004fea0003900000 */
[----:B------:R-:W2:Y:S02]  /*14410*/  @!P3 SYNCS.PHASECHK.TRANS64 P3, [R5+URZ+0x22830], R6 ;  /* 0x022830060500b5a7 */ /* 0x000ea4000806007f */
[----:B--2---:R-:W-:Y:S05]  /*14420*/  @!P3 BRA `(.L_x_13474) ;  /* 0xfffffffc00ecb947 */ /* 0x004fea000383ffff */
[----:B------:R-:W-:Y:S05]  /*14430*/  BRA `(.L_x_13473) ;  /* 0xfffffefc000c7947 */ /* 0x000fea000383ffff */
.L_x_13478:
[----:B-1----:R1:W2:Y:S02]  /*14440*/  SYNCS.PHASECHK.TRANS64.TRYWAIT P3, [R7+URZ+0x22850], R6 ;  /* 0x02285006070075a7 */ /* 0x0022a4000806017f */
[----:B--2---:R-:W-:Y:S05]  /*14450*/  @!P3 NANOSLEEP.SYNCS 0x989680 ;  /* 0x009896800000b95d */ /* 0x004fea0003900000 */
[----:B------:R-:W2:Y:S02]  /*14460*/  @!P3 SYNCS.PHASECHK.TRANS64 P3, [R7+URZ+0x22850], R6 ;  /* 0x022850060700b5a7 */ /* 0x000ea4000806007f */
[----:B--2---:R-:W-:Y:S05]  /*14470*/  @!P3 BRA `(.L_x_13478) ;  /* 0xfffffffc00f0b947 */ /* 0x004fea000383ffff */
[----:B------:R-:W-:Y:S05]  /*14480*/  BRA `(.L_x_13477) ;  /* 0xffffff1c004c7947 */ /* 0x000fea000383ffff */
.L_x_13484:
[----:B-1----:R-:W-:-:S04]  /*14490*/  IMAD.U32 R5, RZ, RZ, UR23 ;  /* 0x00000017ff057e24 */ /* 0x002fc8000f8e00ff */
[----:B------:R1:W2:Y:S03]  /*144a0*/  SYNCS.PHASECHK.TRANS64.TRYWAIT P1, [R5+URZ+0x22830], R6 ;  /* 0x02283006050075a7 */ /* 0x0002a6000802017f */
[----:B--2---:R-:W-:Y:S05]  /*144b0*/  @!P1 NANOSLEEP.SYNCS 0x989680 ;  /* 0x009896800000995d */ /* 0x004fea0003900000 */
[----:B------:R-:W2:Y:S02]  /*144c0*/  @!P1 SYNCS.PHASECHK.TRANS64 P1, [R5+URZ+0x22830], R6 ;  /* 0x02283006050095a7 */ /* 0x000ea4000802007f */
[----:B--2---:R-:W-:Y:S05]  /*144d0*/  @!P1 BRA `(.L_x_13484) ;  /* 0xfffffffc00ec9947 */ /* 0x004fea000383ffff */
[----:B------:R-:W-:Y:S05]  /*144e0*/  BRA `(.L_x_13483) ;  /* 0xffffff20005c7947 */ /* 0x000fea000383ffff */
.L_x_13488:
[----:B-1----:R1:W2:Y:S02]  /*144f0*/  SYNCS.PHASECHK.TRANS64.TRYWAIT P1, [R9+URZ+0x22850], R6 ;  /* 0x02285006090075a7 */ /* 0x0022a4000802017f */
[----:B--2---:R-:W-:Y:S05]  /*14500*/  @!P1 NANOSLEEP.SYNCS 0x989680 ;  /* 0x009896800000995d */ /* 0x004fea0003900000 */
[----:B------:R-:W2:Y:S02]  /*14510*/  @!P1 SYNCS.PHASECHK.TRANS64 P1, [R9+URZ+0x22850], R6 ;  /* 0x02285006090095a7 */ /* 0x000ea4000802007f */
[----:B--2---:R-:W-:Y:S05]  /*14520*/  @!P1 BRA `(.L_x_13488) ;  /* 0xfffffffc00f09947 */ /* 0x004fea000383ffff */
[----:B------:R-:W-:Y:S05]  /*14530*/  BRA `(.L_x_13487) ;  /* 0xffffff38007c7947 */ /* 0x000fea000383ffff */
.L_x_13536:
        /* <DEDUP_REMOVED lines=11> */
.L_x_13641:
[----:B------:R-:W-:Y:S05]  /*145f0*/  BSYNC B0 ;  /* 0x0000000000007941 */ /* 0x000fea0003800000 */
.L_x_13640:
[----:B------:R-:W-:Y:S05]  /*14600*/  BRA `(.L_x_13642) ;  /* 0xffffffac00d87947 */ /* 0x000fea000383ffff */
.L_x_13538:
[----:B------:R-:W-:Y:S01]  /*14610*/  BSSY B0, `(.L_x_13643) ;  /* 0x0000006000007945 */ /* 0x000fe20003800000 */
[----:B------:R-:W-:-:S07]  /*14620*/  IMAD.MOV.U32 R15, RZ, RZ, -0x1 ;  /* 0xffffffffff0f7424 */ /* 0x000fce00078e00ff */
[----:B0-2---:R-:W-:Y:S05]  /*14630*/  WARPSYNC.COLLECTIVE R15, `(.L_x_13644) ;  /* 0x000000000f0c7348 */ /* 0x005fea0003c00000 */
[----:B------:R-:W-:Y:S02]  /*14640*/  ELECT P6, UR62, PT ;  /* 0x00000000003e782f */ /* 0x000fe400038c0000 */
[----:B------:R-:W-:Y:S01]  /*14650*/  MOV R14, UR62 ;  /* 0x0000003e000e7c02 */ /* 0x000fe20008000f00 */
[----:B0-2---:R-:W-:Y:S10]  /*14660*/  ENDCOLLECTIVE ;  /* 0x000000000000791b */ /* 0x005ff40003800000 */
.L_x_13644:
[----:B------:R-:W-:Y:S05]  /*14670*/  BSYNC B0 ;  /* 0x0000000000007941 */ /* 0x000fea0003800000 */
.L_x_13643:
[----:B------:R-:W-:Y:S05]  /*14680*/  BRA `(.L_x_13645) ;  /* 0xffffffac00e47947 */ /* 0x000fea000383ffff */
.L_x_13540:
[----:B0-----:R0:W1:Y:S02]  /*14690*/  SYNCS.PHASECHK.TRANS64.TRYWAIT P0, [R0+URZ+0x22840], R2 ;  /* 0x02284002000075a7 */ /* 0x001064000800017f */
[----:B-1----:R-:W-:Y:S05]  /*146a0*/  @!P0 NANOSLEEP.SYNCS 0x989680 ;  /* 0x009896800000895d */ /* 0x002fea0003900000 */
[----:B------:R-:W1:Y:S02]  /*146b0*/  @!P0 SYNCS.PHASECHK.TRANS64 P0, [R0+URZ+0x22840], R2 ;  /* 0x02284002000085a7 */ /* 0x000e64000800007f */
[----:B-1----:R-:W-:Y:S05]  /*146c0*/  @!P0 BRA `(.L_x_13540) ;  /* 0xfffffffc00f08947 */ /* 0x002fea000383ffff */
[----:B------:R-:W-:Y:S05]  /*146d0*/  BRA `(.L_x_13646) ;  /* 0xffffffb000447947 */ /* 0x000fea000383ffff */
.L_x_13544:
        /* <DEDUP_REMOVED lines=8> */
[C---:B------:R-:W-:Y:S02]  /*14760*/  VIADD R5, R4.reuse, 0x10 ;  /* 0x0000001004057836 */ /* 0x040fe40000000000 */
[----:B------:R-:W-:Y:S02]  /*14770*/  VIADD R8, R4, 0x60 ;  /* 0x0000006004087836 */ /* 0x000fe40000000000 */
[----:B--2---:R-:W-:Y:S02]  /*14780*/  IMAD R3, R11, R7, RZ ;  /* 0x000000070b037224 */ /* 0x004fe400078e02ff */
[----:B------:R-:W-:-:S03]  /*14790*/  IMAD.MOV.U32 R11, RZ, RZ, 0x181f ;  /* 0x0000181fff0b7424 */ /* 0x000fc600078e00ff */
[----:B------:R-:W-:-:S13]  /*147a0*/  ISETP.GE.AND P1, PT, R4, R3, PT ;  /* 0x000000030400720c */ /* 0x000fda0003f26270 */
[----:B-----5:R-:W-:Y:S05]  /*147b0*/  WARPSYNC.COLLECTIVE R15, `(.L_x_13647) ;  /* 0x000000000f087348 */ /* 0x020fea0003c00000 */
[----:B------:R0:W1:Y:S02]  /*147c0*/  SHFL.IDX P6, R14, R13, R12, R11 ;  /* 0x0000000c0d0e7389 */ /* 0x00006400000c000b */
[----:B01---5:R-:W-:Y:S01]  /*147d0*/  ENDCOLLECTIVE ;  /* 0x000000000000791b */ /* 0x023fe20003800000 */
.L_x_13647:
[----:B------:R-:W-:Y:S02]  /*147e0*/  IMAD.MOV.U32 R13, RZ, RZ, R2 ;  /* 0x000000ffff0d7224 */ /* 0x000fe400078e0002 */
[----:B------:R-:W-:-:S07]  /*147f0*/  IMAD.MOV.U32 R6, RZ, RZ, R14 ;  /* 0x000000ffff067224 */ /* 0x000fce00078e000e */
[----:B------:R-:W-:Y:S05]  /*14800*/  WARPSYNC.COLLECTIVE R15, `(.L_x_13648) ;  /* 0x000000000f087348 */ /* 0x000fea0003c00000 */
[----:B------:R0:W1:Y:S02]  /*14810*/  SHFL.IDX P6, R14, R13, R12, R11 ;  /* 0x0000000c0d0e7389 */ /* 0x00006400000c000b */
[----:B01----:R-:W-:Y:S01]  /*14820*/  ENDCOLLECTIVE ;  /* 0x000000000000791b */ /* 0x003fe20003800000 */
.L_x_13648:
[----:B------:R-:W-:Y:S02]  /*14830*/  IMAD.MOV.U32 R13, RZ, RZ, R0 ;  /* 0x000000ffff0d7224 */ /* 0x000fe400078e0000 */
[----:B------:R-:W-:Y:S02]  /*14840*/  IMAD.MOV.U32 R12, RZ, RZ, 0x1 ;  /* 0x00000001ff0c7424 */ /* 0x000fe400078e00ff */
[----:B------:R-:W-:-:S07]  /*14850*/  IMAD.MOV.U32 R7, RZ, RZ, R14 ;  /* 0x000000ffff077224 */ /* 0x000fce00078e000e */
[----:B------:R-:W-:Y:S05]  /*14860*/  WARPSYNC.COLLECTIVE R15, `(.L_x_13649) ;  /* 0x000000000f087348 */ /* 0x000fea0003c00000 */
[----:B------:R0:W1:Y:S02]  /*14870*/  SHFL.IDX P6, R14, R13, R12, R11 ;  /* 0x0000000c0d0e7389 */ /* 0x00006400000c000b */
[----:B01----:R-:W-:Y:S01]  /*14880*/  ENDCOLLECTIVE ;  /* 0x000000000000791b */ /* 0x003fe20003800000 */
.L_x_13649:
        /* <DEDUP_REMOVED lines=15> */
.L_x_13650:
[----:B------:R-:W-:Y:S02]  /*14980*/  IMAD.MOV.U32 R13, RZ, RZ, R0 ;  /* 0x000000ffff0d7224 */ /* 0x000fe400078e0000 */
[----:B------:R-:W-:Y:S02]  /*14990*/  IMAD.MOV.U32 R12, RZ, RZ, 0x2 ;  /* 0x00000002ff0c7424 */ /* 0x000fe400078e00ff */
[----:B------:R-:W-:-:S07]  /*149a0*/  IMAD.MOV.U32 R5, RZ, RZ, R14 ;  /* 0x000000ffff057224 */ /* 0x000fce00078e000e */
[----:B------:R-:W-:Y:S05]  /*149b0*/  WARPSYNC.COLLECTIVE R15, `(.L_x_13651) ;  /* 0x000000000f087348 */ /* 0x000fea0003c00000 */
[----:B------:R0:W1:Y:S02]  /*149c0*/  SHFL.IDX P6, R14, R13, R12, R11 ;  /* 0x0000000c0d0e7389 */ /* 0x00006400000c000b */
[----:B01----:R-:W-:Y:S01]  /*149d0*/  ENDCOLLECTIVE ;  /* 0x000000000000791b */ /* 0x003fe20003800000 */
.L_x_13651:
        /* <DEDUP_REMOVED lines=15> */
.L_x_13652:
[----:B------:R-:W-:Y:S02]  /*14ad0*/  IMAD.MOV.U32 R13, RZ, RZ, R0 ;  /* 0x000000ffff0d7224 */ /* 0x000fe400078e0000 */
[----:B------:R-:W-:Y:S02]  /*14ae0*/  IMAD.MOV.U32 R12, RZ, RZ, 0x3 ;  /* 0x00000003ff0c7424 */ /* 0x000fe400078e00ff */
[----:B------:R-:W-:-:S07]  /*14af0*/  IMAD.MOV.U32 R5, RZ, RZ, R14 ;  /* 0x000000ffff057224 */ /* 0x000fce00078e000e */
[----:B------:R-:W-:Y:S05]  /*14b00*/  WARPSYNC.COLLECTIVE R15, `(.L_x_13653) ;  /* 0x000000000f087348 */ /* 0x000fea0003c00000 */
[----:B------:R0:W1:Y:S02]  /*14b10*/  SHFL.IDX P6, R14, R13, R12, R11 ;  /* 0x0000000c0d0e7389 */ /* 0x00006400000c000b */
[----:B01----:R-:W-:Y:S01]  /*14b20*/  ENDCOLLECTIVE ;  /* 0x000000000000791b */ /* 0x003fe20003800000 */
.L_x_13653:
        /* <DEDUP_REMOVED lines=15> */
.L_x_13654:
[----:B------:R-:W-:Y:S02]  /*14c20*/  IMAD.MOV.U32 R13, RZ, RZ, R0 ;  /* 0x000000ffff0d7224 */ /* 0x000fe400078e0000 */
[----:B------:R-:W-:Y:S02]  /*14c30*/  IMAD.MOV.U32 R12, RZ, RZ, 0x4 ;  /* 0x00000004ff0c7424 */ /* 0x000fe400078e00ff */
[----:B------:R-:W-:-:S07]  /*14c40*/  IMAD.MOV.U32 R5, RZ, RZ, R14 ;  /* 0x000000ffff057224 */ /* 0x000fce00078e000e */
[----:B------:R-:W-:Y:S05]  /*14c50*/  WARPSYNC.COLLECTIVE R15, `(.L_x_13655) ;  /* 0x000000000f087348 */ /* 0x000fea0003c00000 */
[----:B------:R0:W1:Y:S02]  /*14c60*/  SHFL.IDX P6, R14, R13, R12, R11 ;  /* 0x0000000c0d0e7389 */ /* 0x00006400000c000b */
[----:B01----:R-:W-:Y:S01]  /*14c70*/  ENDCOLLECTIVE ;  /* 0x000000000000791b */ /* 0x003fe20003800000 */
.L_x_13655:
        /* <DEDUP_REMOVED lines=15> */
.L_x_13656:
[----:B------:R-:W-:Y:S02]  /*14d70*/  IMAD.MOV.U32 R13, RZ, RZ, R0 ;  /* 0x000000ffff0d7224 */ /* 0x000fe400078e0000 */
[----:B------:R-:W-:Y:S02]  /*14d80*/  IMAD.MOV.U32 R12, RZ, RZ, 0x5 ;  /* 0x00000005ff0c7424 */ /* 0x000fe400078e00ff */
[----:B------:R-:W-:-:S07]  /*14d90*/  IMAD.MOV.U32 R5, RZ, RZ, R14 ;  /* 0x000000ffff057224 */ /* 0x000fce00078e000e */
[----:B------:R-:W-:Y:S05]  /*14da0*/  WARPSYNC.COLLECTIVE R15, `(.L_x_13657) ;  /* 0x000000000f087348 */ /* 0x000fea0003c00000 */
[----:B------:R0:W1:Y:S02]  /*14db0*/  SHFL.IDX P6, R14, R13, R12, R11 ;  /* 0x0000000c0d0e7389 */ /* 0x00006400000c000b */
[----:B01----:R-:W-:Y:S01]  /*14dc0*/  ENDCOLLECTIVE ;  /* 0x000000000000791b */ /* 0x003fe20003800000 */
.L_x_13657:
        /* <DEDUP_REMOVED lines=15> */
.L_x_13658:
[----:B------:R-:W-:Y:S02]  /*14ec0*/  IMAD.MOV.U32 R13, RZ, RZ, R0 ;  /* 0x000000ffff0d7224 */ /* 0x000fe400078e0000 */
[----:B------:R-:W-:Y:S02]  /*14ed0*/  IMAD.MOV.U32 R12, RZ, RZ, 0x6 ;  /* 0x00000006ff0c7424 */ /* 0x000fe400078e00ff */
[----:B------:R-:W-:-:S07]  /*14ee0*/  IMAD.MOV.U32 R5, RZ, RZ, R14 ;  /* 0x000000ffff057224 */ /* 0x000fce00078e000e */
[----:B------:R-:W-:Y:S05]  /*14ef0*/  WARPSYNC.COLLECTIVE R15, `(.L_x_13659) ;  /* 0x000000000f087348 */ /* 0x000fea0003c00000 */
[----:B------:R0:W1:Y:S02]  /*14f00*/  SHFL.IDX P6, R14, R13, R12, R11 ;  /* 0x0000000c0d0e7389 */ /* 0x00006400000c000b */
[----:B01----:R-:W-:Y:S01]  /*14f10*/  ENDCOLLECTIVE ;  /* 0x000000000000791b */ /* 0x003fe20003800000 */
.L_x_13659:
        /* <DEDUP_REMOVED lines=14> */
.L_x_13660:
[----:B------:R-:W-:Y:S02]  /*15000*/  IMAD.MOV.U32 R13, RZ, RZ, R0 ;  /* 0x000000ffff0d7224 */ /* 0x000fe400078e0000 */
[----:B------:R-:W-:Y:S02]  /*15010*/  IMAD.MOV.U32 R12, RZ, RZ, 0x7 ;  /* 0x00000007ff0c7424 */ /* 0x000fe400078e00ff */
[----:B------:R-:W-:-:S07]  /*15020*/  IMAD.MOV.U32 R5, RZ, RZ, R14 ;  /* 0x000000ffff057224 */ /* 0x000fce00078e000e */
[----:B------:R-:W-:Y:S05]  /*15030*/  WARPSYNC.COLLECTIVE R15, `(.L_x_13661) ;  /* 0x000000000f087348 */ /* 0x000fea0003c00000 */
[----:B------:R0:W1:Y:S02]  /*15040*/  SHFL.IDX P6, R14, R13, R12, R11 ;  /* 0x0000000c0d0e7389 */ /* 0x00006400000c000b */
[----:B01----:R-:W-:Y:S01]  /*15050*/  ENDCOLLECTIVE ;  /* 0x000000000000791b */ /* 0x003fe20003800000 */
.L_x_13661:
        /* <DEDUP_REMOVED lines=13> */
.L_x_13662:
[----:B------:R-:W-:Y:S01]  /*15130*/  IMAD.MOV.U32 R2, RZ, RZ, R14 ;  /* 0x000000ffff027224 */ /* 0x000fe200078e000e */
[----:B------:R-:W-:Y:S06]  /*15140*/  BRA `(.L_x_13663) ;  /* 0xffffffb000d07947 */ /* 0x000fec000383ffff */
.L_x_13547:
[----:B0-----:R0:W2:Y:S02]  /*15150*/  SYNCS.PHASECHK.TRANS64.TRYWAIT P0, [R18+URZ+0x22820], R0 ;  /* 0x02282000120075a7 */ /* 0x0010a4000800017f */
[----:B--2---:R-:W-:Y:S05]  /*15160*/  @!P0 NANOSLEEP.SYNCS 0x989680 ;  /* 0x009896800000895d */ /* 0x004fea0003900000 */
[----:B------:R-:W2:Y:S02]  /*15170*/  @!P0 SYNCS.PHASECHK.TRANS64 P0, [R18+URZ+0x22820], R0 ;  /* 0x02282000120085a7 */ /* 0x000ea4000800007f */
[----:B--2---:R-:W-:Y:S05]  /*15180*/  @!P0 BRA `(.L_x_13547) ;  /* 0xfffffffc00f08947 */ /* 0x004fea000383ffff */
[----:B------:R-:W-:Y:S05]  /*15190*/  BRA `(.L_x_13664) ;  /* 0xffffffb4002c7947 */ /* 0x000fea000383ffff */
.L_x_13551:
[----:B0-----:R0:W2:Y:S02]  /*151a0*/  SYNCS.PHASECHK.TRANS64.TRYWAIT P0, [R2+URZ+0x22860], R0 ;  /* 0x02286000020075a7 */ /* 0x0010a4000800017f */
[----:B--2---:R-:W-:Y:S05]  /*151b0*/  @!P0 NANOSLEEP.SYNCS 0x989680 ;  /* 0x009896800000895d */ /* 0x004fea0003900000 */
[----:B------:R-:W2:Y:S02]  /*151c0*/  @!P0 SYNCS.PHASECHK.TRANS64 P0, [R2+URZ+0x22860], R0 ;  /* 0x02286000020085a7 */ /* 0x000ea4000800007f */
[----:B--2---:R-:W-:Y:S05]  /*151d0*/  @!P0 BRA `(.L_x_13551) ;  /* 0xfffffffc00f08947 */ /* 0x004fea000383ffff */
[----:B------:R-:W-:Y:S05]  /*151e0*/  BRA `(.L_x_13665) ;  /* 0xffffffb400507947 */ /* 0x000fea000383ffff */
.L_x_13566:
[----:B--2---:R2:W3:Y:S02]  /*151f0*/  SYNCS.PHASECHK.TRANS64.TRYWAIT P0, [R3+URZ+0x22840], R2 ;  /* 0x02284002030075a7 */ /* 0x0044e4000800017f */
[----:B---3--:R-:W-:Y:S05]  /*15200*/  @!P0 NANOSLEEP.SYNCS 0x989680 ;  /* 0x009896800000895d */ /* 0x008fea0003900000 */
[----:B------:R-:W3:Y:S02]  /*15210*/  @!P0 SYNCS.PHASECHK.TRANS64 P0, [R3+URZ+0x22840], R2 ;  /* 0x02284002030085a7 */ /* 0x000ee4000800007f */
[----:B---3--:R-:W-:Y:S05]  /*15220*/  @!P0 BRA `(.L_x_13566) ;  /* 0xfffffffc00f08947 */ /* 0x008fea000383ffff */
[----:B------:R-:W-:Y:S05]  /*15230*/  BRA `(.L_x_13666) ;  /* 0xffffffbc00707947 */ /* 0x000fea000383ffff */
.L_x_13571:
[----:B0-----:R0:W1:Y:S02]  /*15240*/  SYNCS.PHASECHK.TRANS64.TRYWAIT P0, [R3+URZ+0x22860], R2 ;  /* 0x02286002030075a7 */ /* 0x001064000800017f */
[----:B-1----:R-:W-:Y:S05]  /*15250*/  @!P0 NANOSLEEP.SYNCS 0x989680 ;  /* 0x009896800000895d */ /* 0x002fea0003900000 */
[----:B------:R-:W1:Y:S02]  /*15260*/  @!P0 SYNCS.PHASECHK.TRANS64 P0, [R3+URZ+0x22860], R2 ;  /* 0x02286002030085a7 */ /* 0x000e64000800007f */
[----:B-1----:R-:W-:Y:S05]  /*15270*/  @!P0 BRA `(.L_x_13571) ;  /* 0xfffffffc00f08947 */ /* 0x002fea000383ffff */
[----:B------:R-:W-:Y:S05]  /*15280*/  BRA `(.L_x_13667) ;  /* 0xffffffbc00ec7947 */ /* 0x000fea000383ffff */
.L_x_13582:
[----:B-1----:R1:W2:Y:S02]  /*15290*/  SYNCS.PHASECHK.TRANS64.TRYWAIT P0, [R4+URZ+0x22840], R2 ;  /* 0x02284002040075a7 */ /* 0x0022a4000800017f */
[----:B--2---:R-:W-:Y:S05]  /*152a0*/  @!P0 NANOSLEEP.SYNCS 0x989680 ;  /* 0x009896800000895d */ /* 0x004fea0003900000 */
[----:B------:R-:W2:Y:S02]  /*152b0*/  @!P0 SYNCS.PHASECHK.TRANS64 P0, [R4+URZ+0x22840], R2 ;  /* 0x02284002040085a7 */ /* 0x000ea4000800007f */
[----:B--2---:R-:W-:Y:S05]  /*152c0*/  @!P0 BRA `(.L_x_13582) ;  /* 0xfffffffc00f08947 */ /* 0x004fea000383ffff */
[----:B------:R-:W-:Y:S05]  /*152d0*/  BRA `(.L_x_13668) ;  /* 0xffffffc400d87947 */ /* 0x000fea000383ffff */
.L_x_13587:
[----:B0-----:R0:W2:Y:S02]  /*152e0*/  SYNCS.PHASECHK.TRANS64.TRYWAIT P0, [R4+URZ+0x22860], R2 ;  /* 0x02286002040075a7 */ /* 0x0010a4000800017f */
[----:B--2---:R-:W-:Y:S05]  /*152f0*/  @!P0 NANOSLEEP.SYNCS 0x989680 ;  /* 0x009896800000895d */ /* 0x004fea0003900000 */
[----:B------:R-:W2:Y:S02]  /*15300*/  @!P0 SYNCS.PHASECHK.TRANS64 P0, [R4+URZ+0x22860], R2 ;  /* 0x02286002040085a7 */ /* 0x000ea4000800007f */
[----:B--2---:R-:W-:Y:S05]  /*15310*/  @!P0 BRA `(.L_x_13587) ;  /* 0xfffffffc00f08947 */ /* 0x004fea000383ffff */
[----:B------:R-:W-:Y:S05]  /*15320*/  BRA `(.L_x_13669) ;  /* 0xffffffc800547947 */ /* 0x000fea000383ffff */
.L_x_13598:
[----:B--2---:R2:W3:Y:S02]  /*15330*/  SYNCS.PHASECHK.TRANS64.TRYWAIT P0, [R2+URZ+0x22840], R3 ;  /* 0x02284003020075a7 */ /* 0x0044e4000800017f */
[----:B---3--:R-:W-:Y:S05]  /*15340*/  @!P0 NANOSLEEP.SYNCS 0x989680 ;  /* 0x009896800000895d */ /* 0x008fea0003900000 */
[----:B------:R-:W3:Y:S02]  /*15350*/  @!P0 SYNCS.PHASECHK.TRANS64 P0, [R2+URZ+0x22840], R3 ;  /* 0x02284003020085a7 */ /* 0x000ee4000800007f */
[----:B---3--:R-:W-:Y:S05]  /*15360*/  @!P0 BRA `(.L_x_13598) ;  /* 0xfffffffc00f08947 */ /* 0x008fea000383ffff */
[----:B------:R-:W-:Y:S05]  /*15370*/  BRA `(.L_x_13670) ;  /* 0xffffffd000247947 */ /* 0x000fea000383ffff */
.L_x_13603:
[----:B---3--:R3:W4:Y:S02]  /*15380*/  SYNCS.PHASECHK.TRANS64.TRYWAIT P0, [R2+URZ+0x22860], R3 ;  /* 0x02286003020075a7 */ /* 0x008724000800017f */
[----:B----4-:R-:W-:Y:S05]  /*15390*/  @!P0 NANOSLEEP.SYNCS 0x989680 ;  /* 0x009896800000895d */ /* 0x010fea0003900000 */
[----:B------:R-:W4:Y:S02]  /*153a0*/  @!P0 SYNCS.PHASECHK.TRANS64 P0, [R2+URZ+0x22860], R3 ;  /* 0x02286003020085a7 */ /* 0x000f24000800007f */
[----:B----4-:R-:W-:Y:S05]  /*153b0*/  @!P0 BRA `(.L_x_13603) ;  /* 0xfffffffc00f08947 */ /* 0x010fea000383ffff */
[----:B------:R-:W-:Y:S05]  /*153c0*/  BRA `(.L_x_13671) ;  /* 0xffffffd000a07947 */ /* 0x000fea000383ffff */
.L_x_13615:
[----:B------:R-:W3:Y:S01]  /*153d0*/  LDL R3, [R1] ;  /* 0x0000000001037983 */ /* 0x000ee20000100800 */
        /* <DEDUP_REMOVED lines=8> */
.L_x_13673:
[----:B------:R-:W-:Y:S05]  /*15460*/  BSYNC B0 ;  /* 0x0000000000007941 */ /* 0x000fea0003800000 */
.L_x_13672:
        /* <DEDUP_REMOVED lines=9> */
.L_x_13674:
        /* <DEDUP_REMOVED lines=26> */
.L_x_13675:
[----:B------:R-:W-:Y:S01]  /*156a0*/  IMAD.MOV.U32 R12, RZ, RZ, 0x2 ;  /* 0x00000002ff0c7424 */ /* 0x000fe200078e00ff */
[----:B------:R-:W-:-:S05]  /*156b0*/  SEL R3, R14, RZ, P1 ;  /* 0x000000ff0e037207 */ /* 0x000fca0000800000 */
[----:B------:R-:W-:-:S04]  /*156c0*/  IMAD.IADD R2, R2, 0x1, R3 ;  /* 0x0000000102027824 */ /* 0x000fc800078e0203 */
[----:B------:R-:W-:-:S07]  /*156d0*/  IMAD.MOV.U32 R13, RZ, RZ, R2 ;  /* 0x000000ffff0d7224 */ /* 0x000fce00078e0002 */
[----:B------:R-:W-:Y:S05]  /*156e0*/  WARPSYNC.COLLECTIVE R15, `(.L_x_13676) ;  /* 0x000000000f087348 */ /* 0x000fea0003c00000 */
[----:B------:R0:W1:Y:S02]  /*156f0*/  SHFL.UP P6, R14, R13, R12, R11 ;  /* 0x0400000c0d0e7389 */ /* 0x00006400000c000b */
[----:B01----:R-:W-:Y:S01]  /*15700*/  ENDCOLLECTIVE ;  /* 0x000000000000791b */ /* 0x003fe20003800000 */
.L_x_13676:
[----:B------:R-:W-:Y:S01]  /*15710*/  IMAD.MOV.U32 R12, RZ, RZ, 0x4 ;  /* 0x00000004ff0c7424 */ /* 0x000fe200078e00ff */
[----:B------:R-:W-:-:S05]  /*15720*/  SEL R3, R14, RZ, P2 ;  /* 0x000000ff0e037207 */ /* 0x000fca0001000000 */
[----:B------:R-:W-:-:S04]  /*15730*/  IMAD.IADD R2, R2, 0x1, R3 ;  /* 0x0000000102027824 */ /* 0x000fc800078e0203 */
[----:B------:R-:W-:-:S07]  /*15740*/  IMAD.MOV.U32 R13, RZ, RZ, R2 ;  /* 0x000000ffff0d7224 */ /* 0x000fce00078e0002 */
[----:B------:R-:W-:Y:S05]  /*15750*/  WARPSYNC.COLLECTIVE R15, `(.L_x_13677) ;  /* 0x000000000f087348 */ /* 0x000fea0003c00000 */
[----:B------:R0:W1:Y:S02]  /*15760*/  SHFL.UP P6, R14, R13, R12, R11 ;  /* 0x0400000c0d0e7389 */ /* 0x00006400000c000b */
[----:B01----:R-:W-:Y:S01]  /*15770*/  ENDCOLLECTIVE ;  /* 0x000000000000791b */ /* 0x003fe20003800000 */
.L_x_13677:
[----:B------:R-:W-:Y:S01]  /*15780*/  IMAD.MOV.U32 R12, RZ, RZ, 0x8 ;  /* 0x00000008ff0c7424 */ /* 0x000fe200078e00ff */
[----:B------:R-:W-:-:S05]  /*15790*/  SEL R3, R14, RZ, P3 ;  /* 0x000000ff0e037207 */ /* 0x000fca0001800000 */
[----:B------:R-:W-:-:S04]  /*157a0*/  IMAD.IADD R2, R2, 0x1, R3 ;  /* 0x0000000102027824 */ /* 0x000fc800078e0203 */
[----:B------:R-:W-:-:S07]  /*157b0*/  IMAD.MOV.U32 R13, RZ, RZ, R2 ;  /* 0x000000ffff0d7224 */ /* 0x000fce00078e0002 */
[----:B------:R-:W-:Y:S05]  /*157c0*/  WARPSYNC.COLLECTIVE R15, `(.L_x_13678) ;  /* 0x000000000f087348 */ /* 0x000fea0003c00000 */
[----:B------:R0:W1:Y:S02]  /*157d0*/  SHFL.UP P6, R14, R13, R12, R11 ;  /* 0x0400000c0d0e7389 */ /* 0x00006400000c000b */
[----:B01----:R-:W-:Y:S01]  /*157e0*/  ENDCOLLECTIVE ;  /* 0x000000000000791b */ /* 0x003fe20003800000 */
.L_x_13678:
[----:B------:R-:W-:Y:S01]  /*157f0*/  IMAD.MOV.U32 R12, RZ, RZ, 0x10 ;  /* 0x00000010ff0c7424 */ /* 0x000fe200078e00ff */
[----:B------:R-:W-:-:S05]  /*15800*/  SEL R3, R14, RZ, P4 ;  /* 0x000000ff0e037207 */ /* 0x000fca0002000000 */
[----:B------:R-:W-:-:S04]  /*15810*/  IMAD.IADD R2, R2, 0x1, R3 ;  /* 0x0000000102027824 */ /* 0x000fc800078e0203 */
[----:B------:R-:W-:-:S07]  /*15820*/  IMAD.MOV.U32 R13, RZ, RZ, R2 ;  /* 0x000000ffff0d7224 */ /* 0x000fce00078e0002 */
[----:B------:R-:W-:Y:S05]  /*15830*/  WARPSYNC.COLLECTIVE R15, `(.L_x_13679) ;  /* 0x000000000f087348 */ /* 0x000fea0003c00000 */
[----:B------:R0:W1:Y:S02]  /*15840*/  SHFL.UP P6, R14, R13, R12, R11 ;  /* 0x0400000c0d0e7389 */ /* 0x00006400000c000b */
[----:B01----:R-:W-:Y:S01]  /*15850*/  ENDCOLLECTIVE ;  /* 0x000000000000791b */ /* 0x003fe20003800000 */
.L_x_13679:
        /* <DEDUP_REMOVED lines=8> */
.L_x_13680:
[----:B------:R-:W-:Y:S05]  /*158e0*/  BRA `(.L_x_13681) ;  /* 0xffffffd800007947 */ /* 0x000fea000383ffff */
.L_x_13618:
        /* <DEDUP_REMOVED lines=8> */
.L_x_13683:
[----:B------:R-:W-:Y:S05]  /*15970*/  BSYNC B0 ;  /* 0x0000000000007941 */ /* 0x000fea0003800000 */
.L_x_13682:
        /* <DEDUP_REMOVED lines=9> */
.L_x_13684:
[----:B------:R-:W-:Y:S01]  /*15a10*/  IMAD.MOV.U32 R12, RZ, RZ, 0x4 ;  /* 0x00000004ff0c7424 */ /* 0x000fe200078e00ff */
[----:B------:R-:W-:-:S05]  /*15a20*/  SEL R3, R14, RZ, P2 ;  /* 0x000000ff0e037207 */ /* 0x000fca0001000000 */
[----:B------:R-:W-:-:S04]  /*15a30*/  IMAD.IADD R2, R2, 0x1, R3 ;  /* 0x0000000102027824 */ /* 0x000fc800078e0203 */
[----:B------:R-:W-:-:S07]  /*15a40*/  IMAD.MOV.U32 R13, RZ, RZ, R2 ;  /* 0x000000ffff0d7224 */ /* 0x000fce00078e0002 */
[----:B------:R-:W-:Y:S05]  /*15a50*/  WARPSYNC.COLLECTIVE R15, `(.L_x_13685) ;  /* 0x000000000f087348 */ /* 0x000fea0003c00000 */
[----:B------:R0:W1:Y:S02]  /*15a60*/  SHFL.UP P6, R14, R13, R12, R11 ;  /* 0x0400000c0d0e7389 */ /* 0x00006400000c000b */
[----:B01----:R-:W-:Y:S01]  /*15a70*/  ENDCOLLECTIVE ;  /* 0x000000000000791b */ /* 0x003fe20003800000 */
.L_x_13685:
[----:B------:R-:W-:Y:S01]  /*15a80*/  IMAD.MOV.U32 R12, RZ, RZ, 0x8 ;  /* 0x00000008ff0c7424 */ /* 0x000fe200078e00ff */
[----:B------:R-:W-:-:S05]  /*15a90*/  SEL R3, R14, RZ, P3 ;  /* 0x000000ff0e037207 */ /* 0x000fca0001800000 */
[----:B------:R-:W-:-:S04]  /*15aa0*/  IMAD.IADD R2, R2, 0x1, R3 ;  /* 0x0000000102027824 */ /* 0x000fc800078e0203 */
[----:B------:R-:W-:-:S07]  /*15ab0*/  IMAD.MOV.U32 R13, RZ, RZ, R2 ;  /* 0x000000ffff0d7224 */ /* 0x000fce00078e0002 */
[----:B------:R-:W-:Y:S05]  /*15ac0*/  WARPSYNC.COLLECTIVE R15, `(.L_x_13686) ;  /* 0x000000000f087348 */ /* 0x000fea0003c00000 */
[----:B------:R0:W1:Y:S02]  /*15ad0*/  SHFL.UP P6, R14, R13, R12, R11 ;  /* 0x0400000c0d0e7389 */ /* 0x00006400000c000b */
[----:B01----:R-:W-:Y:S01]  /*15ae0*/  ENDCOLLECTIVE ;  /* 0x000000000000791b */ /* 0x003fe20003800000 */
.L_x_13686:
[----:B------:R-:W-:Y:S01]  /*15af0*/  IMAD.MOV.U32 R12, RZ, RZ, 0x10 ;  /* 0x00000010ff0c7424 */ /* 0x000fe200078e00ff */
[----:B------:R-:W-:-:S05]  /*15b00*/  SEL R3, R14, RZ, P4 ;  /* 0x000000ff0e037207 */ /* 0x000fca0002000000 */
[----:B------:R-:W-:-:S04]  /*15b10*/  IMAD.IADD R2, R2, 0x1, R3 ;  /* 0x0000000102027824 */ /* 0x000fc800078e0203 */
[----:B------:R-:W-:-:S07]  /*15b20*/  IMAD.MOV.U32 R13, RZ, RZ, R2 ;  /* 0x000000ffff0d7224 */ /* 0x000fce00078e0002 */
[----:B------:R-:W-:Y:S05]  /*15b30*/  WARPSYNC.COLLECTIVE R15, `(.L_x_13687) ;  /* 0x000000000f087348 */ /* 0x000fea0003c00000 */
[----:B------:R0:W1:Y:S02]  /*15b40*/  SHFL.UP P6, R14, R13, R12, R11 ;  /* 0x0400000c0d0e7389 */ /* 0x00006400000c000b */
[----:B01----:R-:W-:Y:S01]  /*15b50*/  ENDCOLLECTIVE ;  /* 0x000000000000791b */ /* 0x003fe20003800000 */
.L_x_13687:
        /* <DEDUP_REMOVED lines=8> */
.L_x_13688:
[----:B------:R-:W-:Y:S05]  /*15be0*/  BRA `(.L_x_13689) ;  /* 0xffffffd400ec7947 */ /* 0x000fea000383ffff */
.L_x_13620:
[----:B------:R-:W-:Y:S01]  /*15bf0*/  BSSY B0, `(.L_x_13690) ;  /* 0x0000006000007945 */ /* 0x000fe20003800000 */
[----:B------:R-:W-:Y:S01]  /*15c00*/  PLOP3.LUT P6, PT, P6, PT, PT, 0x8, 0x0 ;  /* 0x000000000000781c */ /* 0x000fe200037ce170 */
[----:B------:R-:W-:-:S12]  /*15c10*/  IMAD.MOV.U32 R15, RZ, RZ, -0x1 ;  /* 0xffffffffff0f7424 */ /* 0x000fd800078e00ff */
[----:B0-----:R-:W-:Y:S05]  /*15c20*/  WARPSYNC.COLLECTIVE R15, `(.L_x_13691) ;  /* 0x000000000f087348 */ /* 0x001fea0003c00000 */
[----:B------:R-:W-:Y:S01]  /*15c30*/  VOTE.ANY R14, PT, P6 ;  /* 0x00000000000e7806 */ /* 0x000fe200030e0100 */
[----:B0-----:R-:W-:Y:S06]  /*15c40*/  ENDCOLLECTIVE ;  /* 0x000000000000791b */ /* 0x001fec0003800000 */
.L_x_13691:
[----:B------:R-:W-:Y:S05]  /*15c50*/  BSYNC B0 ;  /* 0x0000000000007941 */ /* 0x000fea0003800000 */
.L_x_13690:
        /* <DEDUP_REMOVED lines=10> */
.L_x_13692:
[----:B------:R-:W-:Y:S02]  /*15d00*/  IMAD.MOV.U32 R13, RZ, RZ, R6 ;  /* 0x000000ffff0d7224 */ /* 0x000fe400078e0006 */
[----:B------:R-:W-:-:S07]  /*15d10*/  IMAD.MOV.U32 R4, RZ, RZ, R14 ;  /* 0x000000ffff047224 */ /* 0x000fce00078e000e */
[----:B------:R-:W-:Y:S05]  /*15d20*/  WARPSYNC.COLLECTIVE R15, `(.L_x_13693) ;  /* 0x000000000f087348 */ /* 0x000fea0003c00000 */
[----:B------:R0:W1:Y:S02]  /*15d30*/  SHFL.IDX P6, R14, R13, R12, R11 ;  /* 0x0000000c0d0e7389 */ /* 0x00006400000c000b */
[----:B01----:R-:W-:Y:S01]  /*15d40*/  ENDCOLLECTIVE ;  /* 0x000000000000791b */ /* 0x003fe20003800000 */
.L_x_13693:
[----:B------:R-:W-:Y:S02]  /*15d50*/  IMAD.MOV.U32 R6, RZ, RZ, R14 ;  /* 0x000000ffff067224 */ /* 0x000fe400078e000e */
[----:B------:R-:W-:-:S05]  /*15d60*/  IMAD.IADD R5, R9, 0x1, R16 ;  /* 0x0000000109057824 */ /* 0x000fca00078e0210 */
[----:B------:R1:W-:Y:S01]  /*15d70*/  STL [R1+0xc], R5 ;  /* 0x00000c0501007387 */ /* 0x0003e20000100800 */
[----:B------:R-:W-:Y:S05]  /*15d80*/  BRA `(.L_x_13694) ;  /* 0xffffffd400cc7947 */ /* 0x000fea000383ffff */
.L_x_13622:
[----:B------:R-:W-:Y:S01]  /*15d90*/  BSSY B0, `(.L_x_13695) ;  /* 0x0000007000007945 */ /* 0x000fe20003800000 */
[----:B------:R-:W-:Y:S02]  /*15da0*/  IMAD.MOV.U32 R13, RZ, RZ, R2 ;  /* 0x000000ffff0d7224 */ /* 0x000fe400078e0002 */
[----:B------:R-:W-:Y:S02]  /*15db0*/  IMAD.MOV.U32 R11, RZ, RZ, 0x1f ;  /* 0x0000001fff0b7424 */ /* 0x000fe400078e00ff */
[----:B------:R-:W-:-:S07]  /*15dc0*/  IMAD.MOV.U32 R15, RZ, RZ, -0x1 ;  /* 0xffffffffff0f7424 */ /* 0x000fce00078e00ff */
[----:B01-3--:R-:W-:Y:S05]  /*15dd0*/  WARPSYNC.COLLECTIVE R15, `(.L_x_13696) ;  /* 0x000000000f087348 */ /* 0x00bfea0003c00000 */
[----:B------:R2:W4:Y:S02]  /*15de0*/  SHFL.IDX P6, R14, R13, R12, R11 ;  /* 0x0000000c0d0e7389 */ /* 0x00052400000c000b */
[----:B01234-:R-:W-:Y:S01]  /*15df0*/  ENDCOLLECTIVE ;  /* 0x000000000000791b */ /* 0x01ffe20003800000 */
.L_x_13696:
[----:B------:R-:W-:Y:S05]  /*15e00*/  BSYNC B0 ;  /* 0x0000000000007941 */ /* 0x000fea0003800000 */
.L_x_13695:
[----:B------:R-:W-:Y:S01]  /*15e10*/  IMAD.MOV.U32 R8, RZ, RZ, R14 ;  /* 0x000000ffff087224 */ /* 0x000fe200078e000e */
[----:B------:R-:W-:Y:S06]  /*15e20*/  BRA `(.L_x_13621) ;  /* 0xffffffd400bc7947 */ /* 0x000fec000383ffff */
.L_x_13628:
[----:B0-----:R0:W1:Y:S02]  /*15e30*/  SYNCS.PHASECHK.TRANS64.TRYWAIT P0, [R0+URZ+0x22820], R3 ;  /* 0x02282003000075a7 */ /* 0x001064000800017f */
[----:B-1----:R-:W-:Y:S05]  /*15e40*/  @!P0 NANOSLEEP.SYNCS 0x989680 ;  /* 0x009896800000895d */ /* 0x002fea0003900000 */
[----:B------:R-:W1:Y:S02]  /*15e50*/  @!P0 SYNCS.PHASECHK.TRANS64 P0, [R0+URZ+0x22820], R3 ;  /* 0x02282003000085a7 */ /* 0x000e64000800007f */
[----:B-1----:R-:W-:Y:S05]  /*15e60*/  @!P0 BRA `(.L_x_13628) ;  /* 0xfffffffc00f08947 */ /* 0x002fea000383ffff */
[----:B------:R-:W-:Y:S05]  /*15e70*/  BRA `(.L_x_13697) ;  /* 0xffffffe000587947 */ /* 0x000fea000383ffff */
.L_x_13629:
        /* <DEDUP_REMOVED lines=11> */
.L_x_13699:
[----:B------:R-:W-:Y:S05]  /*15f30*/  BSYNC B0 ;  /* 0x0000000000007941 */ /* 0x000fea0003800000 */
.L_x_13698:
[----:B------:R-:W-:Y:S05]  /*15f40*/  BRA `(.L_x_13700) ;  /* 0xffffffe000407947 */ /* 0x000fea000383ffff */
.L_x_13632:
[----:B------:R-:W-:Y:S01]  /*15f50*/  BSSY B1, `(.L_x_13701) ;  /* 0x0000006000017945 */ /* 0x000fe20003800000 */
[----:B------:R-:W-:-:S07]  /*15f60*/  IMAD.MOV.U32 R15, RZ, RZ, -0x1 ;  /* 0xffffffffff0f7424 */ /* 0x000fce00078e00ff */
[----:B01-3--:R-:W-:Y:S05]  /*15f70*/  WARPSYNC.COLLECTIVE R15, `(.L_x_13702) ;  /* 0x000000000f0c7348 */ /* 0x00bfea0003c00000 */
[----:B------:R-:W-:Y:S02]  /*15f80*/  ELECT P6, UR62, PT ;  /* 0x00000000003e782f */ /* 0x000fe400038c0000 */
[----:B------:R-:W-:Y:S01]  /*15f90*/  MOV R14, UR62 ;  /* 0x0000003e000e7c02 */ /* 0x000fe20008000f00 */
[----:B01-3--:R-:W-:Y:S10]  /*15fa0*/  ENDCOLLECTIVE ;  /* 0x000000000000791b */ /* 0x00bff40003800000 */
.L_x_13702:
[----:B------:R-:W-:Y:S05]  /*15fb0*/  BSYNC B1 ;  /* 0x0000000000017941 */ /* 0x000fea0003800000 */
.L_x_13701:
[----:B------:R-:W-:Y:S05]  /*15fc0*/  BRA `(.L_x_13703) ;  /* 0xffffffe000387947 */ /* 0x000fea000383ffff */
.L_x_13634:
[----:B0-----:R0:W1:Y:S02]  /*15fd0*/  SYNCS.PHASECHK.TRANS64.TRYWAIT P0, [R6+URZ], R5 ;  /* 0x00000005060075a7 */ /* 0x001064000800017f */
[----:B-1----:R-:W-:Y:S05]  /*15fe0*/  @!P0 NANOSLEEP.SYNCS 0x989680 ;  /* 0x009896800000895d */ /* 0x002fea0003900000 */
[----:B------:R-:W1:Y:S02]  /*15ff0*/  @!P0 SYNCS.PHASECHK.TRANS64 P0, [R6+URZ], R5 ;  /* 0x00000005060085a7 */ /* 0x000e64000800007f */
[----:B-1----:R-:W-:Y:S05]  /*16000*/  @!P0 BRA `(.L_x_13634) ;  /* 0xfffffffc00f08947 */ /* 0x002fea000383ffff */
[----:B------:R-:W-:Y:S05]  /*16010*/  BRA `(.L_x_13704) ;  /* 0xffffffe000707947 */ /* 0x000fea000383ffff */
.L_x_13635:
[----:B-1----:R1:W2:Y:S02]  /*16020*/  SYNCS.PHASECHK.TRANS64.TRYWAIT P0, [R7+URZ], R2 ;  /* 0x00000002070075a7 */ /* 0x0022a4000800017f */
[----:B--2---:R-:W-:Y:S05]  /*16030*/  @!P0 NANOSLEEP.SYNCS 0x989680 ;  /* 0x009896800000895d */ /* 0x004fea0003900000 */
[----:B------:R-:W2:Y:S02]  /*16040*/  @!P0 SYNCS.PHASECHK.TRANS64 P0, [R7+URZ], R2 ;  /* 0x00000002070085a7 */ /* 0x000ea4000800007f */
[----:B--2---:R-:W-:Y:S05]  /*16050*/  @!P0 BRA `(.L_x_13635) ;  /* 0xfffffffc00f08947 */ /* 0x004fea000383ffff */
[----:B------:R-:W-:Y:S05]  /*16060*/  BRA `(.L_x_13705) ;  /* 0xffffffe000647947 */ /* 0x000fea000383ffff */
.L_x_13637:
[----:B--2---:R2:W4:Y:S02]  /*16070*/  SYNCS.PHASECHK.TRANS64.TRYWAIT P0, [R4+URZ], R5 ;  /* 0x00000005040075a7 */ /* 0x004524000800017f */
[----:B----4-:R-:W-:Y:S05]  /*16080*/  @!P0 NANOSLEEP.SYNCS 0x989680 ;  /* 0x009896800000895d */ /* 0x010fea0003900000 */
[----:B------:R-:W4:Y:S02]  /*16090*/  @!P0 SYNCS.PHASECHK.TRANS64 P0, [R4+URZ], R5 ;  /* 0x00000005040085a7 */ /* 0x000f24000800007f */
[----:B----4-:R-:W-:Y:S05]  /*160a0*/  @!P0 BRA `(.L_x_13637) ;  /* 0xfffffffc00f08947 */ /* 0x010fea000383ffff */
[----:B------:R-:W-:Y:S05]  /*160b0*/  BRA `(.L_x_13706) ;  /* 0xffffffe000687947 */ /* 0x000fea000383ffff */
.L_x_13707:
        /* <DEDUP_REMOVED lines=12> */
.L_x_15031:


//--------------------- .text._ZN7cutlass13device_kernelIN5flash11enable_sm90INS1_16FlashAttnFwdSm90INS1_25CollectiveMainloopFwdSm90ILi2EN4cute5tupleIJNS5_1CILi1EEES8_S8_EEENS6_IJNS7_ILi128EEENS7_ILi96EEENS7_ILi64EEEEEELi256ENS_10bfloat16_tEfNS_4arch4Sm90ELb1ELb0ELb0ELb1ELb0ELb1ELb0ELb1ELb0ELb1ELb1ELb0EEENS1_21CollectiveEpilogueFwdINS6_IJSA_NS7_ILi256EEESB_EEES9_SE_SG_Li256ELb1ELb1ELb1ELb0EEENS1_36VarlenDynamicPersistentTileSchedulerILi128ELi96ELi256ELi128ELb1ELb1ELb1ELb1ELb1ELb1EEEEEEEEEvNT_6ParamsE --------------------------
	.section	.text._ZN7cutlass13device_kernelIN5flash11enable_sm90INS1_16FlashAttnFwdSm90INS1_25CollectiveMainloopFwdSm90ILi2EN4cute5tupleIJNS5_1CILi1EEES8_S8_EEENS6_IJNS7_ILi128EEENS7_ILi96EEENS7_ILi64EEEEEELi256ENS_10bfloat16_tEfNS_4arch4Sm90ELb1ELb0ELb0ELb1ELb0ELb1ELb0ELb1ELb0ELb1ELb1ELb0EEENS1_21CollectiveEpilogueFwdINS6_IJSA_NS7_ILi256EEESB_EEES9_SE_SG_Li256ELb1ELb1ELb1ELb0EEENS1_36VarlenDynamicPersistentTileSchedulerILi128ELi96ELi256ELi128ELb1ELb1ELb1ELb1ELb1ELb1EEEEEEEEEvNT_6ParamsE,"ax",@progbits
	.align	128
.text._ZN7cutlass13device_kernelIN5flash11enable_sm90INS1_16FlashAttnFwdSm90INS1_25CollectiveMainloopFwdSm90ILi2EN4cute5tupleIJNS5_1CILi1EEES8_S8_EEENS6_IJNS7_ILi128EEENS7_ILi96EEENS7_ILi64EEEEEELi256ENS_10bfloat16_tEfNS_4arch4Sm90ELb1ELb0ELb0ELb1ELb0ELb1ELb0ELb1ELb0ELb1ELb1ELb0EEENS1_21CollectiveEpilogueFwdINS6_IJSA_NS7_ILi256EEESB_EEES9_SE_SG_Li256ELb1ELb1ELb1ELb0EEENS1_36VarlenDynamicPersistentTileSchedulerILi128ELi96ELi256ELi128ELb1ELb1ELb1ELb1ELb1ELb1EEEEEEEEEvNT_6ParamsE:
        .type           _ZN7cutlass13device_kernelIN5flash11enable_sm90INS1_16FlashAttnFwdSm90INS1_25CollectiveMainloopFwdSm90ILi2EN4cute5tupleIJNS5_1CILi1EEES8_S8_EEENS6_IJNS7_ILi128EEENS7_ILi96EEENS7_ILi64EEEEEELi256ENS_10bfloat16_tEfNS_4arch4Sm90ELb1ELb0ELb0ELb1ELb0ELb1ELb0ELb1ELb0ELb1ELb1ELb0EEENS1_21CollectiveEpilogueFwdINS6_IJSA_NS7_ILi256EEESB_EEES9_SE_SG_Li256ELb1ELb1ELb1ELb0EEENS1_36VarlenDynamicPersistentTileSchedulerILi128ELi96ELi256ELi128ELb1ELb1ELb1ELb1ELb1ELb1EEEEEEEEEvNT_6ParamsE,@function
        .size           _ZN7cutlass13device_kernelIN5flash11enable_sm90INS1_16FlashAttnFwdSm90INS1_25CollectiveMainloopFwdSm90ILi2EN4cute5tupleIJNS5_1CILi1EEES8_S8_EEENS6_IJNS7_ILi128EEENS7_ILi96EEENS7_ILi64EEEEEELi256ENS_10bfloat16_tEfNS_4arch4Sm90ELb1ELb0ELb0ELb1ELb0ELb1ELb0ELb1ELb0ELb1ELb1ELb0EEENS1_21CollectiveEpilogueFwdINS6_IJSA_NS7_ILi256EEESB_EEES9_SE_SG_Li256ELb1ELb1ELb1ELb0EEENS1_36VarlenDynamicPersistentTileSchedulerILi128ELi96ELi256ELi128ELb1ELb1ELb1ELb1ELb1ELb1EEEEEEEEEvNT_6ParamsE,(.L_x_15032 - _ZN7cutlass13device_kernelIN5flash11enable_sm90INS1_16FlashAttnFwdSm90INS1_25CollectiveMainloopFwdSm90ILi2EN4cute5tupleIJNS5_1CILi1EEES8_S8_EEENS6_IJNS7_ILi128EEENS7_ILi96EEENS7_ILi64EEEEEELi256ENS_10bfloat16_tEfNS_4arch4Sm90ELb1ELb0ELb0ELb1ELb0ELb1ELb0ELb1ELb0ELb1ELb1ELb0EEENS1_21CollectiveEpilogueFwdINS6_IJSA_NS7_ILi256EEESB_EEES9_SE_SG_Li256ELb1ELb1ELb1ELb0EEENS1_36VarlenDynamicPersistentTileSchedulerILi128ELi96ELi256ELi128ELb1ELb1ELb1ELb1ELb1ELb1EEEEEEEEEvNT_6ParamsE)
        .other          _ZN7cutlass13device_kernelIN5flash11enable_sm90INS1_16FlashAttnFwdSm90INS1_25CollectiveMainloopFwdSm90ILi2EN4cute5tupleIJNS5_1CILi1EEES8_S8_EEENS6_IJNS7_ILi128EEENS7_ILi96EEENS7_ILi64EEEEEELi256ENS_10bfloat16_tEfNS_4arch4Sm90ELb1ELb0ELb0ELb1ELb0ELb1ELb0ELb1ELb0ELb1ELb1ELb0EEENS1_21CollectiveEpilogueFwdINS6_IJSA_NS7_ILi256EEESB_EEES9_SE_SG_Li256ELb1ELb1ELb1ELb0EEENS1_36VarlenDynamicPersistentTileSchedulerILi128ELi96ELi256ELi128ELb1ELb1ELb1ELb1ELb1ELb1EEEEEEEEEvNT_6ParamsE,@"STO_CUDA_ENTRY STV_DEFAULT"
_ZN7cutlass13device_kernelIN5flash11enable_sm90INS1_16FlashAttnFwdSm90INS1_25CollectiveMainloopFwdSm90ILi2EN4cute5tupleIJNS5_1CILi1EEES8_S8_EEENS6_IJNS7_ILi128EEENS7_ILi96EEENS7_ILi64EEEEEELi256ENS_10bfloat16_tEfNS_4arch4Sm90ELb1ELb0ELb0ELb1ELb0ELb1ELb0ELb1ELb0ELb1ELb1ELb0EEENS1_21CollectiveEpilogueFwdINS6_IJSA_NS7_ILi256EEESB_EEES9_SE_SG_Li256ELb1ELb1ELb1ELb0EEENS1_36VarlenDynamicPersistentTileSchedulerILi128ELi96ELi256ELi128ELb1ELb1ELb1ELb1ELb1ELb1EEEEEEEEEvNT_6ParamsE:
        /* <DEDUP_REMOVED lines=24> */
.L_x_13709:
[----:B------:R-:W-:Y:S05]  /*0180*/  BSYNC B0 ;  /* 0x0000000000007941 */ /* 0x000fea0003800000 */
.L_x_13708:
        /* <DEDUP_REMOVED lines=41> */
.L_x_13710:
        /* <DEDUP_REMOVED lines=22> */
.L_x_13711:
        /* <DEDUP_REMOVED lines=18> */
.L_x_13712:
        /* <DEDUP_REMOVED lines=22> */
.L_x_13713:
        /* <DEDUP_REMOVED lines=22> */
.L_x_13714:
        /* <DEDUP_REMOVED lines=8> */
.L_x_13717:
        /* <DEDUP_REMOVED lines=74> */
[C---:B------:R-:W-:Y:S01]  /*0e80*/  IMAD.SHL.U32 R204, R3.reuse, 0x4, RZ ;  /* 0x0000000403cc7824 */ /* 0x040fe200078e00ff */
[----:B------:R-:W-:Y:S01]  /*0e90*/  LOP3.LUT R212, R212, 0x1c0, RZ, 0xc0, !PT ;  /* 0x000001c0d4d47812 */ /* 0x000fe200078ec0ff */
[----:B------:R-:W-:Y:S01]  /*0ea0*/  IMAD.SHL.U32 R4, R4, 0x40, RZ ;  /* 0x0000004004047824 */ /* 0x000fe200078e00ff */
[----:B------:R-:W-:Y:S01]  /*0eb0*/  STL [R1+0x70], R12 ;  /* 0x0000700c01007387 */ /* 0x000fe20000100800 */
[----:B------:R-:W-:Y:S01]  /*0ec0*/  IMAD.IADD R0, R3, 0x1, -R0 ;  /* 0x0000000103007824 */ /* 0x000fe200078e0a00 */
[----:B------:R-:W-:Y:S01]  /*0ed0*/  SHF.R.S32.HI R3, RZ, 0x1f, R209 ;  /* 0x0000001fff037819 */ /* 0x000fe200000114d1 */
[----:B------:R-:W-:Y:S01]  /*0ee0*/  IMAD.IADD R9, R20, 0x1, -R9 ;  /* 0x0000000114097824 */ /* 0x000fe200078e0a09 */
[----:B------:R-:W-:Y:S01]  /*0ef0*/  SHF.R.U32.HI R3, RZ, 0x3, R212 ;  /* 0x00000003ff037819 */ /* 0x000fe200000116d4 */
[----:B------:R-:W-:Y:S01]  /*0f00*/  VIADD R220, R209, 0x40 ;  /* 0x00000040d1dc7836 */ /* 0x000fe20000000000 */
[----:B------:R-:W-:Y:S01]  /*0f10*/  LOP3.LUT R8, R212, 0x38, R16, 0xf8, !PT ;  /* 0x00000038d4087812 */ /* 0x000fe200078ef810 */
[----:B------:R-:W-:Y:S01]  /*0f20*/  IMAD.SHL.U32 R214, R9, 0x2, RZ ;  /* 0x0000000209d67824 */ /* 0x000fe200078e00ff */
[----:B------:R-:W-:Y:S01]  /*0f30*/  LOP3.LUT R217, R4, 0xfffffe00, RZ, 0xc0, !PT ;  /* 0xfffffe0004d97812 */ /* 0x000fe200078ec0ff */
[----:B------:R-:W-:Y:S01]  /*0f40*/  VIADD R219, R209, 0x80 ;  /* 0x00000080d1db7836 */ /* 0x000fe20000000000 */
[----:B------:R-:W-:Y:S01]  /*0f50*/  SHF.R.S32.HI R4, RZ, 0x1f, R220 ;  /* 0x0000001fff047819 */ /* 0x000fe200000114dc */
[C---:B------:R-:W-:Y:S01]  /*0f60*/  VIADD R38, R214.reuse, 0x10 ;  /* 0x00000010d6267836 */ /* 0x040fe20000000000 */
[----:B------:R-:W-:Y:S01]  /*0f70*/  LOP3.LUT R8, R217, R8, R3, 0xf6, !PT ;  /* 0x00000008d9087212 */ /* 0x000fe200078ef603 */
[----:B------:R-:W-:Y:S01]  /*0f80*/  VIADD R35, R214, 0x28 ;  /* 0x00000028d6237836 */ /* 0x000fe20000000000 */
[----:B------:R-:W-:Y:S01]  /*0f90*/  SHF.R.S32.HI R9, RZ, 0x1f, R219 ;  /* 0x0000001fff097819 */ /* 0x000fe200000114db */
[----:B------:R-:W-:-:S02]  /*0fa0*/  IMAD.SHL.U32 R4, R10, 0x8, RZ ;  /* 0x000000080a047824 */ /* 0x000fc400078e00ff */
[----:B------:R-:W-:Y:S02]  /*0fb0*/  VIADD R32, R214, 0x40 ;  /* 0x00000040d6207836 */ /* 0x000fe40000000000 */
[----:B------:R-:W-:Y:S01]  /*0fc0*/  IMAD R3, R8, 0x2, R19 ;  /* 0x0000000208037824 */ /* 0x000fe200078e0213 */
[----:B------:R-:W-:Y:S01]  /*0fd0*/  SHF.R.S32.HI R8, RZ, 0x1f, R38 ;  /* 0x0000001fff087819 */ /* 0x000fe20000011426 */
[C---:B------:R-:W-:Y:S01]  /*0fe0*/  VIADD R29, R214.reuse, 0x58 ;  /* 0x00000058d61d7836 */ /* 0x040fe20000000000 */
[----:B------:R-:W-:Y:S01]  /*0ff0*/  SHF.R.S32.HI R8, RZ, 0x1f, R35 ;  /* 0x0000001fff087819 */ /* 0x000fe20000011423 */
[C---:B------:R-:W-:Y:S01]  /*1000*/  VIADD R26, R214.reuse, 0x70 ;  /* 0x00000070d61a7836 */ /* 0x040fe20000000000 */
[----:B------:R0:W-:Y:S01]  /*1010*/  STL [R1+0x74], R4 ;  /* 0x0000740401007387 */ /* 0x0001e20000100800 */
[----:B------:R-:W-:Y:S01]  /*1020*/  IMAD.MOV.U32 R6, RZ, RZ, R14 ;  /* 0x000000ffff067224 */ /* 0x000fe200078e000e */
        /* <DEDUP_REMOVED lines=9> */
[C---:B0-----:R-:W-:Y:S01]  /*10c0*/  VIADD R4, R214.reuse, 0xc8 ;  /* 0x000000c8d6047836 */ /* 0x041fe20000000000 */
[----:B------:R-:W-:Y:S01]  /*10d0*/  SHF.R.S32.HI R8, RZ, 0x1f, R14 ;  /* 0x0000001fff087819 */ /* 0x000fe2000001140e */
[----:B------:R-:W-:Y:S01]  /*10e0*/  IMAD.MOV.U32 R5, RZ, RZ, R13 ;  /* 0x000000ffff057224 */ /* 0x000fe200078e000d */
[----:B------:R-:W-:Y:S01]  /*10f0*/  SHF.R.S32.HI R8, RZ, 0x1f, R10 ;  /* 0x0000001fff087819 */ /* 0x000fe2000001140a */
[C---:B-1----:R-:W-:Y:S01]  /*1100*/  VIADD R3, R214.reuse, 0xd0 ;  /* 0x000000d0d6037836 */ /* 0x042fe20000000000 */
[----:B------:R-:W-:Y:S01]  /*1110*/  SHF.R.S32.HI R10, RZ, 0x1f, R9 ;  /* 0x0000001fff0a7819 */ /* 0x000fe20000011409 */
[----:B------:R-:W-:Y:S01]  /*1120*/  IMAD.MOV.U32 R7, RZ, RZ, R15 ;  /* 0x000000ffff077224 */ /* 0x000fe200078e000f */
        /* <DEDUP_REMOVED lines=43> */
[----:B------:R-:W-:-:S07]  /*13e0*/  SHF.R.S32.HI R3, RZ, 0x1f, R233 ;  /* 0x0000001fff037819 */ /* 0x000fce00000114e9 */
.L_x_13878:
[----:B01----:R-:W0:Y:S02]  /*13f0*/  LDC.64 R8, c[0x0][0xc88] ;  /* 0x00032200ff087b82 */ /* 0x003e240000000a00 */
[----:B0-----:R-:W-:-:S05]  /*1400*/  IMAD.WIDE R8, R7, 0x4, R8 ;  /* 0x0000000407087825 */ /* 0x001fca00078e0208 */
[----:B--2---:R-:W2:Y:S01]  /*1410*/  LDG.E R224, desc[UR40][R8.64] ;  /* 0x0000002808e07981 */ /* 0x004ea2000c1e1900 */
[----:B------:R-:W-:Y:S05]  /*1420*/  YIELD ;  /* 0x0000000000007946 */ /* 0x000fea0003800000 */
[----:B------:R-:W-:Y:S01]  /*1430*/  ULDC.64 UR4, c[0x0][0xa28] ;  /* 0x00028a0000047ab9 */ /* 0x000fe20000000a00 */
[----:B------:R-:W-:Y:S01]  /*1440*/  ULDC.64 UR8, c[0x0][0xa18] ;  /* 0x0002860000087ab9 */ /* 0x000fe20000000a00 */
[----:B------:R-:W-:Y:S01]  /*1450*/  ISETP.NE.U32.AND P1, PT, RZ, UR4, PT ;  /* 0x00000004ff007c0c */ /* 0x000fe2000bf25070 */
[----:B------:R-:W-:Y:S01]  /*1460*/  ULDC.64 UR6, c[0x0][0xa08] ;  /* 0x0002820000067ab9 */ /* 0x000fe20000000a00 */
[----:B------:R-:W-:Y:S01]  /*1470*/  IMAD.MOV.U32 R15, RZ, RZ, RZ ;  /* 0x000000ffff0f7224 */ /* 0x000fe200078e00ff */
[----:B------:R-:W-:Y:S01]  /*1480*/  ISETP.NE.U32.AND P0, PT, RZ, UR6, PT ;  /* 0x00000006ff007c0c */ /* 0x000fe2000bf05070 */
[----:B-----5:R-:W-:Y:S01]  /*1490*/  IMAD.MOV.U32 R31, RZ, RZ, RZ ;  /* 0x000000ffff1f7224 */ /* 0x020fe200078e00ff */
[----:B------:R-:W-:-:S02]  /*14a0*/  ISETP.NE.AND.EX P1, PT, RZ, UR5, PT, P1 ;  /* 0x00000005ff007c0c */ /* 0x000fc4000bf25310 */
[----:B------:R-:W-:Y:S02]  /*14b0*/  ISETP.NE.AND.EX P0, PT, RZ, UR7, PT, P0 ;  /* 0x00000007ff007c0c */ /* 0x000fe4000bf05300 */
[----:B--2-4-:R-:W-:Y:S01]  /*14c0*/  SHF.R.S32.HI R0, RZ, 0x1f, R224 ;  /* 0x0000001fff007819 */ /* 0x014fe200000114e0 */
        /* <DEDUP_REMOVED lines=36> */
.L_x_13719:
[----:B------:R-:W-:Y:S01]  /*1710*/  ULDC.64 UR4, c[0x0][0xa20] ;  /* 0x0002880000047ab9 */ /* 0x000fe20000000a00 */
[C---:B------:R-:W-:Y:S02]  /*1720*/  LOP3.LUT R3, R6.reuse, 0xff000000, RZ, 0xc0, !PT ;  /* 0xff00000006037812 */ /* 0x040fe400078ec0ff */
        /* <DEDUP_REMOVED lines=11> */
.L_x_13720:
[----:B------:R-:W-:Y:S05]  /*17e0*/  @!P0 BRA `(.L_x_13721) ;  /* 0x00000000000c8947 */ /* 0x000fea0003800000 */
[----:B------:R-:W2:Y:S04]  /*17f0*/  LDG.E R3, desc[UR40][R12.64] ;  /* 0x000000280c037981 */ /* 0x000ea8000c1e1900 */
[----:B------:R-:W2:Y:S02]  /*1800*/  LDG.E R30, desc[UR40][R12.64+0x4] ;  /* 0x000004280c1e7981 */ /* 0x000ea4000c1e1900 */
[----:B--2---:R-:W-:-:S07]  /*1810*/  IMAD.IADD R30, R30, 0x1, -R3 ;  /* 0x000000011e1e7824 */ /* 0x004fce00078e0a03 */
.L_x_13721:
        /* <DEDUP_REMOVED lines=29> */
[----:B------:R-:W-:-:S03]  /*19f0*/  IADD3 R60, R213, 0x60, -R211 ;  /* 0x00000060d53c7810 */ /* 0x000fc60007ffe8d3 */
[----:B------:R-:W-:-:S04]  /*1a00*/  IMAD.HI R0, R0, 0x2aaaaaab, RZ ;  /* 0x2aaaaaab00007827 */ /* 0x000fc800078e02ff */
[----:B------:R-:W-:Y:S01]  /*1a10*/  IMAD.IADD R4, R60, 0x1, R4 ;  /* 0x000000013c047824 */ /* 0x000fe200078e0204 */
[----:B------:R-:W-:-:S03]  /*1a20*/  SHF.R.U32.HI R29, RZ, 0x1f, R0 ;  /* 0x0000001fff1d7819 */ /* 0x000fc60000011600 */
[----:B------:R-:W-:Y:S01]  /*1a30*/  IMAD.HI R4, R4, 0x2aaaaaab, RZ ;  /* 0x2aaaaaab04047827 */ /* 0x000fe200078e02ff */
[----:B------:R-:W-:-:S03]  /*1a40*/  LEA.HI.SX32 R29, R0, R29, 0x1c ;  /* 0x0000001d001d7211 */ /* 0x000fc600078fe2ff */
[----:B------:R-:W-:Y:S01]  /*1a50*/  IMAD.MOV.U32 R0, RZ, RZ, RZ ;  /* 0x000000ffff007224 */ /* 0x000fe200078e00ff */
[----:B------:R-:W-:-:S04]  /*1a60*/  SHF.R.U32.HI R3, RZ, 0x1f, R4 ;  /* 0x0000001fff037819 */ /* 0x000fc80000011604 */
[----:B------:R-:W-:-:S04]  /*1a70*/  LEA.HI.SX32 R4, R4, R3, 0x1c ;  /* 0x0000000304047211 */ /* 0x000fc800078fe2ff */
        /* <DEDUP_REMOVED lines=32> */
.L_x_13723:
[----:B------:R-:W-:Y:S05]  /*1c80*/  BSYNC B0 ;  /* 0x0000000000007941 */ /* 0x000fea0003800000 */
.L_x_13722:
        /* <DEDUP_REMOVED lines=37> */
.L_x_13726:
[----:B------:R-:W-:Y:S05]  /*1ee0*/  BSYNC B6 ;  /* 0x0000000000067941 */ /* 0x000fea0003800000 */
.L_x_13725:
        /* <DEDUP_REMOVED lines=20> */
.L_x_13728:
[----:B------:R-:W-:Y:S05]  /*2030*/  BSYNC B6 ;  /* 0x0000000000067941 */ /* 0x000fea0003800000 */
.L_x_13727:
        /* <DEDUP_REMOVED lines=9> */
[----:B------:R-:W3:Y:S08]  /*20d0*/  LDC R75, c[0x0][0x3f4] ;  /* 0x0000fd00ff4b7b82 */ /* 0x000ef00000000800 */
[----:B------:R-:W-:Y:S01]  /*20e0*/  @P0 IADD3 R6, P1, R225, UR4, RZ ;  /* 0x00000004e1060c10 */ /* 0x000fe2000ff3e0ff */
[----:B------:R-:W-:-:S02]  /*20f0*/  VIADD R64, R16, 0x60 ;  /* 0x0000006010407836 */ /* 0x000fc40000000000 */
[----:B------:R-:W-:Y:S01]  /*2100*/  VIADD R12, R16, 0xe0 ;  /* 0x000000e0100c7836 */ /* 0x000fe20000000000 */
[----:B------:R-:W-:Y:S01]  /*2110*/  @P0 IADD3.X R7, R227, UR5, RZ, P1, !PT ;  /* 0x00000005e3070c10 */ /* 0x000fe20008ffe4ff */
[----:B------:R-:W-:Y:S01]  /*2120*/  ULDC.64 UR4, c[0x0][0xa08] ;  /* 0x0002820000047ab9 */ /* 0x000fe20000000a00 */
[----:B------:R-:W4:Y:S03]  /*2130*/  LDC.64 R14, c[0x0][0x3f8] ;  /* 0x0000fe00ff0e7b82 */ /* 0x000f260000000a00 */
[----:B------:R2:W3:Y:S01]  /*2140*/  @P0 LDG.E R0, desc[UR40][R6.64] ;  /* 0x0000002806000981 */ /* 0x0004e2000c1e1900 */
        /* <DEDUP_REMOVED lines=15> */
[----:B------:R-:W-:Y:S01]  /*2240*/  SHF.R.S32.HI R73, RZ, 0x1f, R229 ;  /* 0x0000001fff497819 */ /* 0x000fe200000114e5 */
[----:B------:R-:W-:Y:S01]  /*2250*/  VIADD R65, R16, 0x80 ;  /* 0x0000008010417836 */ /* 0x000fe20000000000 */
[----:B------:R-:W-:Y:S01]  /*2260*/  SHF.R.S32.HI R6, RZ, 0x1f, R11 ;  /* 0x0000001fff067819 */ /* 0x000fe2000001140b */
[----:B------:R-:W-:Y:S01]  /*2270*/  IMAD.WIDE.U32 R4, R222, UR4, R4 ;  /* 0x00000004de047c25 */ /* 0x000fe2000f8e0004 */
[----:B----4-:R-:W-:-:S02]  /*2280*/  SHF.L.U64.HI R69, R14, 0x6, R15 ;  /* 0x000000060e457819 */ /* 0x010fc4000001020f */
[----:B------:R-:W-:Y:S01]  /*2290*/  LEA.HI R36, R6, R11, RZ, 0x2 ;  /* 0x0000000b06247211 */ /* 0x000fe200078f10ff */
[----:B------:R-:W-:Y:S01]  /*22a0*/  IMAD R5, R222, UR5, R5 ;  /* 0x00000005de057c24 */ /* 0x000fe2000f8e0205 */
[----:B------:R-:W-:Y:S01]  /*22b0*/  ULDC.64 UR4, c[0x0][0x310] ;  /* 0x0000c40000047ab9 */ /* 0x000fe20000000a00 */
[----:B------:R-:W-:Y:S01]  /*22c0*/  IMAD R6, R232, R8, RZ ;  /* 0x00000008e8067224 */ /* 0x000fe200078e02ff */
[----:B------:R-:W-:Y:S01]  /*22d0*/  SHF.R.S32.HI R36, RZ, 0x1f, R36 ;  /* 0x0000001fff247819 */ /* 0x000fe20000011424 */
[----:B------:R-:W-:Y:S01]  /*22e0*/  VIADD R11, R16, 0xc0 ;  /* 0x000000c0100b7836 */ /* 0x000fe20000000000 */
[----:B0-----:R-:W-:Y:S01]  /*22f0*/  SHF.L.U64.HI R71, R56, 0x6, R57 ;  /* 0x0000000638477819 */ /* 0x001fe20000010239 */
[----:B------:R-:W-:Y:S01]  /*2300*/  IMAD R10, R23, R9, R6 ;  /* 0x00000009170a7224 */ /* 0x000fe200078e0206 */
[----:B------:R-:W-:Y:S01]  /*2310*/  LEA.HI R36, R36, R23, RZ, 0x3 ;  /* 0x0000001724247211 */ /* 0x000fe200078f18ff */
[----:B------:R-:W-:Y:S02]  /*2320*/  VIADD R66, R16, 0xa0 ;  /* 0x000000a010427836 */ /* 0x000fe40000000000 */
[----:B------:R-:W-:Y:S01]  /*2330*/  IMAD.SHL.U32 R68, R8, 0x40, RZ ;  /* 0x0000004008447824 */ /* 0x000fe200078e00ff */
[----:B------:R-:W-:Y:S01]  /*2340*/  LOP3.LUT R36, R36, 0xfffffff8, RZ, 0xc0, !PT ;  /* 0xfffffff824247812 */ /* 0x000fe200078ec0ff */
[----:B------:R-:W-:-:S02]  /*2350*/  IMAD R30, R232, R56, RZ ;  /* 0x00000038e81e7224 */ /* 0x000fc400078e02ff */
[----:B------:R-:W-:Y:S01]  /*2360*/  VIADD R74, R38, 0x8 ;  /* 0x00000008264a7836 */ /* 0x000fe20000000000 */
[----:B------:R-:W-:Y:S01]  /*2370*/  SHF.R.U32.HI R38, RZ, 0x3, R212 ;  /* 0x00000003ff267819 */ /* 0x000fe200000116d4 */
        /* <DEDUP_REMOVED lines=8> */
[----:B------:R-:W-:Y:S02]  /*2400*/  IMAD R77, R15, 0x60, RZ ;  /* 0x000000600f4d7824 */ /* 0x000fe400078e02ff */
[----:B------:R-:W-:Y:S02]  /*2410*/  IMAD.SHL.U32 R70, R14, 0x40, RZ ;  /* 0x000000400e467824 */ /* 0x000fe400078e00ff */
[----:B------:R-:W-:Y:S02]  /*2420*/  IMAD R41, R57, 0x60, RZ ;  /* 0x0000006039297824 */ /* 0x000fe400078e02ff */
[----:B------:R-:W-:-:S02]  /*2430*/  IMAD.SHL.U32 R72, R56, 0x40, RZ ;  /* 0x0000004038487824 */ /* 0x000fc400078e00ff */
[----:B-----5:R-:W-:Y:S01]  /*2440*/  IMAD.WIDE.U32 R30, R152, R56, R30 ;  /* 0x00000038981e7225 */ /* 0x020fe200078e001e */
[----:B---3--:R-:W-:Y:S02]  /*2450*/  SHF.R.S32.HI R3, RZ, 0x1f, R0 ;  /* 0x0000001fff037819 */ /* 0x008fe40000011400 */
[----:B------:R-:W-:Y:S02]  /*2460*/  SEL R21, R0, RZ, !P0 ;  /* 0x000000ff00157207 */ /* 0x000fe40004000000 */
[----:B------:R-:W-:-:S03]  /*2470*/  SEL R13, R3, RZ, !P0 ;  /* 0x000000ff030d7207 */ /* 0x000fc60004000000 */
[----:B------:R-:W-:-:S04]  /*2480*/  IMAD.WIDE.U32 R4, R21, UR4, R4 ;  /* 0x0000000415047c25 */ /* 0x000fc8000f8e0004 */
[----:B------:R-:W-:Y:S01]  /*2490*/  IMAD R0, R13, UR4, RZ ;  /* 0x000000040d007c24 */ /* 0x000fe2000f8e02ff */
[----:B------:R-:W-:-:S03]  /*24a0*/  IADD3 R3, P2, R4, R62, RZ ;  /* 0x0000003e04037210 */ /* 0x000fc60007f5e0ff */
[----:B------:R-:W-:Y:S01]  /*24b0*/  IMAD R61, R21, UR5, R0 ;  /* 0x00000005153d7c24 */ /* 0x000fe2000f8e0200 */
[----:B------:R-:W-:Y:S05]  /*24c0*/  @!P6 WARPSYNC.ALL ;  /* 0x000000000000e948 */ /* 0x000fea0003800000 */
[C---:B------:R-:W-:Y:S01]  /*24d0*/  VIADD R0, R16.reuse, 0x20 ;  /* 0x0000002010007836 */ /* 0x040fe20000000000 */
[----:B------:R-:W-:Y:S01]  /*24e0*/  ULDC UR4, c[0x0][0x320] ;  /* 0x0000c80000047ab9 */ /* 0x000fe20000000800 */
[----:B------:R-:W-:Y:S01]  /*24f0*/  IMAD.IADD R61, R5, 0x1, R61 ;  /* 0x00000001053d7824 */ /* 0x000fe200078e023d */
[----:B------:R-:W-:Y:S01]  /*2500*/  @!P6 BAR.SYNC.DEFER_BLOCKING 0x9, 0x100 ;  /* 0x024400000000eb1d */ /* 0x000fe20000010000 */
[----:B------:R-:W-:-:S02]  /*2510*/  ISETP.GE.AND P0, PT, R16, UR4, PT ;  /* 0x0000000410007c0c */ /* 0x000fc4000bf06270 */
[----:B------:R-:W-:Y:S02]  /*2520*/  ISETP.GE.AND P1, PT, R0, UR4, PT ;  /* 0x0000000400007c0c */ /* 0x000fe4000bf26270 */
[----:B------:R-:W-:Y:S01]  /*2530*/  IADD3.X R62, R61, R63, R10, P2, !PT ;  /* 0x0000003f3d3e7210 */ /* 0x000fe200017fe40a */
[----:B------:R-:W-:Y:S01]  /*2540*/  VIADD R63, R16, 0x40 ;  /* 0x00000040103f7836 */ /* 0x000fe20000000000 */
[----:B------:R-:W-:Y:S01]  /*2550*/  SEL R7, RZ, 0xffffffff, P1 ;  /* 0xffffffffff077807 */ /* 0x000fe20000800000 */
[----:B------:R-:W-:Y:S01]  /*2560*/  ULDC.64 UR6, c[0x0][0x330] ;  /* 0x0000cc0000067ab9 */ /* 0x000fe20000000a00 */
[----:B------:R-:W-:Y:S02]  /*2570*/  SEL R6, RZ, 0x1, P0 ;  /* 0x00000001ff067807 */ /* 0x000fe40000000000 */
[----:B------:R-:W-:Y:S01]  /*2580*/  ISETP.GE.AND P0, PT, R63, UR4, PT ;  /* 0x000000043f007c0c */ /* 0x000fe2000bf06270 */
[----:B------:R-:W-:Y:S01]  /*2590*/  IMAD.SHL.U32 R7, R7, 0x2, RZ ;  /* 0x0000000207077824 */ /* 0x000fe200078e00ff */
[----:B------:R-:W-:-:S02]  /*25a0*/  ISETP.GE.AND P1, PT, R64, UR4, PT ;  /* 0x0000000440007c0c */ /* 0x000fc4000bf26270 */
        /* <DEDUP_REMOVED lines=8> */
[----:B------:R-:W-:Y:S02]  /*2630*/  LOP3.LUT R10, R12, R10, R11, 0xfe, !PT ;  /* 0x0000000a0c0a7212 */ /* 0x000fe400078efe0b */
[----:B------:R-:W-:Y:S01]  /*2640*/  ISETP.GE.AND P1, PT, R66, UR4, PT ;  /* 0x0000000442007c0c */ /* 0x000fe2000bf26270 */
[----:B------:R-:W-:Y:S01]  /*2650*/  ULDC.64 UR4, c[0x0][0x338] ;  /* 0x0000ce0000047ab9 */ /* 0x000fe20000000a00 */
[----:B------:R-:W-:Y:S01]  /*2660*/  SEL R11, RZ, 0x10, P0 ;  /* 0x00000010ff0b7807 */ /* 0x000fe20000000000 */
[----:B------:R-:W-:Y:S01]  /*2670*/  IMAD R13, R13, UR4, RZ ;  /* 0x000000040d0d7c24 */ /* 0x000fe2000f8e02ff */
[----:B------:R-:W-:Y:S01]  /*2680*/  ISETP.GE.AND P0, PT, R16, R75, PT ;  /* 0x0000004b1000720c */ /* 0x000fe20003f06270 */
[----:B------:R-:W-:Y:S01]  /*2690*/  IMAD.WIDE.U32 R6, R21, UR4, R6 ;  /* 0x0000000415067c25 */ /* 0x000fe2000f8e0006 */
[----:B------:R-:W-:Y:S01]  /*26a0*/  SEL R12, RZ, 0x20, P1 ;  /* 0x00000020ff0c7807 */ /* 0x000fe20000800000 */
[----:B------:R-:W-:Y:S01]  /*26b0*/  ULDC UR4, c[0x0][0x2f4] ;  /* 0x0000bd0000047ab9 */ /* 0x000fe20000000800 */
[----:B------:R-:W-:Y:S01]  /*26c0*/  SEL R35, R75, RZ, P0 ;  /* 0x000000ff4b237207 */ /* 0x000fe20000000000 */
[----:B------:R-:W-:Y:S01]  /*26d0*/  IMAD R93, R21, UR5, R13 ;  /* 0x00000005155d7c24 */ /* 0x000fe2000f8e020d */
[----:B------:R-:W-:Y:S01]  /*26e0*/  LOP3.LUT R11, R12, R10, R11, 0xfe, !PT ;  /* 0x0000000a0c0b7212 */ /* 0x000fe200078efe0b */
[----:B------:R-:W-:Y:S01]  /*26f0*/  IMAD.WIDE.U32 R12, R23, R14, R16 ;  /* 0x0000000e170c7225 */ /* 0x000fe200078e0010 */
[----:B------:R-:W-:-:S02]  /*2700*/  SEL R10, RZ, 0x40, P2 ;  /* 0x00000040ff0a7807 */ /* 0x000fc40001000000 */
[----:B------:R-:W-:Y:S01]  /*2710*/  IADD3 R58, P1, R23, R58, RZ ;  /* 0x0000003a173a7210 */ /* 0x000fe20007f3e0ff */
[----:B------:R-:W-:Y:S01]  /*2720*/  IMAD.IADD R35, R16, 0x1, R35 ;  /* 0x0000000110237824 */ /* 0x000fe200078e0223 */
[----:B------:R-:W-:Y:S01]  /*2730*/  LOP3.LUT R95, R11, R10, RZ, 0xfc, !PT ;  /* 0x0000000a0b5f7212 */ /* 0x000fe200078efcff */
[CC--:B------:R-:W-:Y:S01]  /*2740*/  IMAD R10, R232.reuse, R14.reuse, RZ ;  /* 0x0000000ee80a7224 */ /* 0x0c0fe200078e02ff */
[----:B------:R-:W-:Y:S01]  /*2750*/  SEL R94, RZ, 0xffffff80, P3 ;  /* 0xffffff80ff5e7807 */ /* 0x000fe20001800000 */
[----:B------:R-:W-:Y:S01]  /*2760*/  IMAD.X R59, R232, 0x1, R33, P1 ;  /* 0x00000001e83b7824 */ /* 0x000fe200008e0621 */
[----:B------:R-:W-:Y:S01]  /*2770*/  SHF.R.S32.HI R32, RZ, 0x1f, R35 ;  /* 0x0000001fff207819 */ /* 0x000fe20000011423 */
[C---:B------:R-:W-:Y:S01]  /*2780*/  IMAD R37, R23.reuse, R15, R10 ;  /* 0x0000000f17257224 */ /* 0x040fe200078e020a */
[----:B------:R-:W-:Y:S01]  /*2790*/  LOP3.LUT P1, RZ, R36, 0x4, RZ, 0xc0, !PT ;  /* 0x0000000424ff7812 */ /* 0x000fe2000782c0ff */
[----:B------:R-:W-:Y:S01]  /*27a0*/  IMAD.WIDE.U32 R10, R23, R14, R204 ;  /* 0x0000000e170a7225 */ /* 0x000fe200078e00cc */
[----:B------:R-:W-:-:S02]  /*27b0*/  LEA.HI R32, R32, R35, RZ, 0x3 ;  /* 0x0000002320207211 */ /* 0x000fc400078f18ff */
[----:B------:R-:W-:Y:S01]  /*27c0*/  SEL R89, R89, 0xffffffe0, !P1 ;  /* 0xffffffe059597807 */ /* 0x000fe20004800000 */
[----:B------:R-:W-:Y:S01]  /*27d0*/  IMAD R35, R9, 0x60, RZ ;  /* 0x0000006009237824 */ /* 0x000fe200078e02ff */
[--C-:B------:R-:W-:Y:S01]  /*27e0*/  LOP3.LUT R33, R212, 0x38, R32.reuse, 0xf8, !PT ;  /* 0x00000038d4217812 */ /* 0x100fe200078ef820 */
[----:B------:R-:W-:Y:S01]  /*27f0*/  IMAD.WIDE.U32 R8, R8, 0x60, RZ ;  /* 0x0000006008087825 */ /* 0x000fe200078e00ff */
[----:B------:R-:W-:Y:S02]  /*2800*/  LOP3.LUT R85, R32, 0xfffffff8, RZ, 0xc0, !PT ;  /* 0xfffffff820557812 */ /* 0x000fe400078ec0ff */
[----:B------:R-:W-:Y:S01]  /*2810*/  LOP3.LUT R88, R33, R38, RZ, 0x3c, !PT ;  /* 0x0000002621587212 */ /* 0x000fe200078e3cff */
[----:B------:R-:W-:Y:S01]  /*2820*/  IMAD.IADD R11, R11, 0x1, R37 ;  /* 0x000000010b0b7824 */ /* 0x000fe200078e0225 */
[----:B------:R-:W-:Y:S01]  /*2830*/  LOP3.LUT R33, R83, 0x38, R32, 0xf8, !PT ;  /* 0x0000003853217812 */ /* 0x000fe200078ef820 */
[----:B------:R-:W-:Y:S01]  /*2840*/  IMAD.IADD R13, R37, 0x1, R13 ;  /* 0x00000001250d7824 */ /* 0x000fe200078e020d */
[----:B------:R-:W-:Y:S01]  /*2850*/  SHF.R.S32.HI R37, RZ, 0x1f, R152 ;  /* 0x0000001fff257819 */ /* 0x000fe20000011498 */
[----:B------:R-:W-:Y:S01]  /*2860*/  IMAD.IADD R76, R9, 0x1, R35 ;  /* 0x00000001094c7824 */ /* 0x000fe200078e0223 */
[----:B------:R-:W-:Y:S01]  /*2870*/  LOP3.LUT R35, R83, 0x18, R16, 0xf8, !PT ;  /* 0x0000001853237812 */ /* 0x000fe200078ef810 */
[----:B------:R-:W-:Y:S01]  /*2880*/  IMAD.WIDE.U32 R20, R23, R56, R204 ;  /* 0x0000003817147225 */ /* 0x000fe200078e00cc */
[----:B------:R-:W-:-:S02]  /*2890*/  LOP3.LUT R33, R33, R86, RZ, 0x3c, !PT ;  /* 0x0000005621217212 */ /* 0x000fc400078e3cff */
[----:B------:R-:W-:Y:S01]  /*28a0*/  LOP3.LUT R35, R35, R86, RZ, 0x3c, !PT ;  /* 0x0000005623237212 */ /* 0x000fe200078e3cff */
[----:B------:R-:W-:Y:S01]  /*28b0*/  IMAD R34, R37, R14, RZ ;  /* 0x0000000e25227224 */ /* 0x000fe200078e02ff */
[----:B------:R-:W-:Y:S01]  /*28c0*/  LOP3.LUT R94, R95, 0x80, R94, 0xc8, !PT ;  /* 0x000000805f5e7812 */ /* 0x000fe200078ec85e */
[----:B------:R-:W-:Y:S01]  /*28d0*/  IMAD.IADD R21, R21, 0x1, R39 ;  /* 0x0000000115157824 */ /* 0x000fe200078e0227 */
[----:B------:R-:W-:Y:S01]  /*28e0*/  SHF.R.S32.HI R84, RZ, 0x3, R32 ;  /* 0x00000003ff547819 */ /* 0x000fe20000011420 */
[----:B------:R-:W-:Y:S01]  /*28f0*/  IMAD R37, R37, R56, RZ ;  /* 0x0000003825257224 */ /* 0x000fe200078e02ff */
[----:B------:R-:W-:Y:S01]  /*2900*/  SHF.R.S32.HI R87, RZ, 0x1f, R85 ;  /* 0x0000001fff577819 */ /* 0x000fe20000011455 */
[----:B------:R-:W-:Y:S01]  /*2910*/  IMAD R39, R152, R15, R34 ;  /* 0x0000000f98277224 */ /* 0x000fe200078e0222 */
[----:B------:R-:W-:Y:S01]  /*2920*/  ISETP.GE.AND P1, PT, R16, UR4, PT ;  /* 0x0000000410007c0c */ /* 0x000fe2000bf26270 */
[----:B------:R-:W-:Y:S01]  /*2930*/  IMAD.WIDE.U32 R10, R152, R14, R10 ;  /* 0x0000000e980a7225 */ /* 0x000fe200078e000a */
[----:B------:R-:W-:-:S02]  /*2940*/  ISETP.GE.AND P2, PT, R0, UR4, PT ;  /* 0x0000000400007c0c */ /* 0x000fc4000bf46270 */
[----:B------:R-:W-:Y:S01]  /*2950*/  LOP3.LUT R95, R95, 0x40, RZ, 0xc0, !PT ;  /* 0x000000405f5f7812 */ /* 0x000fe200078ec0ff */
[----:B------:R-:W-:-:S04]  /*2960*/  IMAD.WIDE.U32 R12, R152, R14, R12 ;  /* 0x0000000e980c7225 */ /* 0x000fc800078e000c */
[C---:B------:R-:W-:Y:S02]  /*2970*/  IMAD R37, R152.reuse, R57, R37 ;  /* 0x0000003998257224 */ /* 0x040fe400078e0225 */
[----:B------:R-:W-:-:S04]  /*2980*/  IMAD.WIDE.U32 R20, R152, R56, R20 ;  /* 0x0000003898147225 */ /* 0x000fc800078e0014 */
[----:B------:R-:W-:-:S04]  /*2990*/  IMAD.WIDE.U32 R14, R14, 0x60, RZ ;  /* 0x000000600e0e7825 */ /* 0x000fc800078e00ff */
[----:B------:R-:W-:-:S04]  /*29a0*/  IMAD.WIDE.U32 R56, R56, 0x60, RZ ;  /* 0x0000006038387825 */ /* 0x000fc800078e00ff */
[----:B------:R-:W-:Y:S02]  /*29b0*/  IMAD R90, R216, 0x200, R35 ;  /* 0x00000200d85a7824 */ /* 0x000fe400078e0223 */
[----:B------:R-:W-:Y:S02]  /*29c0*/  IMAD.SHL.U32 R75, R75, 0x2, RZ ;  /* 0x000000024b4b7824 */ /* 0x000fe400078e00ff */
[----:B------:R-:W-:Y:S02]  /*29d0*/  IMAD.IADD R77, R15, 0x1, R77 ;  /* 0x000000010f4d7824 */ /* 0x000fe400078e024d */
[----:B------:R-:W-:Y:S02]  /*29e0*/  IMAD.IADD R78, R57, 0x1, R41 ;  /* 0x00000001394e7824 */ /* 0x000fe400078e0229 */
[----:B------:R-:W-:Y:S02]  /*29f0*/  IMAD.IADD R79, R11, 0x1, R39 ;  /* 0x000000010b4f7824 */ /* 0x000fe400078e0227 */
[----:B------:R-:W-:-:S02]  /*2a00*/  IMAD.IADD R80, R39, 0x1, R13 ;  /* 0x0000000127507824 */ /* 0x000fc400078e020d */
[----:B------:R-:W-:Y:S02]  /*2a10*/  IMAD.IADD R81, R21, 0x1, R37 ;  /* 0x0000000115517824 */ /* 0x000fe400078e0225 */
[----:B------:R-:W-:Y:S02]  /*2a20*/  IMAD.IADD R82, R37, 0x1, R31 ;  /* 0x0000000125527824 */ /* 0x000fe400078e021f */
[----:B------:R-:W-:Y:S02]  /*2a30*/  IMAD.IADD R88, R217, 0x1, R88 ;  /* 0x00000001d9587824 */ /* 0x000fe400078e0258 */
[----:B------:R-:W-:Y:S02]  /*2a40*/  IMAD R91, R216, 0x200, R33 ;  /* 0x00000200d85b7824 */ /* 0x000fe400078e0221 */
[----:B------:R-:W-:Y:S02]  /*2a50*/  IMAD.IADD R92, R89, 0x1, R90 ;  /* 0x00000001595c7824 */ /* 0x000fe400078e025a */
[----:B------:R-:W-:-:S07]  /*2a60*/  IMAD.IADD R93, R7, 0x1, R93 ;  /* 0x00000001075d7824 */ /* 0x000fce00078e025d */
.L_x_13776:
        /* <DEDUP_REMOVED lines=26> */
[----:B----4-:R-:W-:Y:S05]  /*2c10*/  @!P3 BRA `(.L_x_13730) ;  /* 0x00000028007cb947 */ /* 0x010fea0003800000 */
        /* <DEDUP_REMOVED lines=41> */
.L_x_13733:
[----:B------:R-:W-:Y:S05]  /*2eb0*/  BSYNC B1 ;  /* 0x0000000000017941 */ /* 0x000fea0003800000 */
.L_x_13732:
        /* <DEDUP_REMOVED lines=28> */
.L_x_13735:
[----:B------:R-:W-:Y:S05]  /*3080*/  BSYNC B1 ;  /* 0x0000000000017941 */ /* 0x000fea0003800000 */
.L_x_13734:
        /* <DEDUP_REMOVED lines=34> */
.L_x_13736:
[----:B------:R-:W-:Y:S01]  /*32b0*/  IMAD R96, R2, 0x8, R19 ;  /* 0x0000000802607824 */ /* 0x000fe200078e0213 */
[----:B------:R-:W-:Y:S01]  /*32c0*/  SHF.L.U32 R107, R207, 0x1f, RZ ;  /* 0x0000001fcf6b7819 */ /* 0x000fe200000006ff */
[----:B------:R-:W-:Y:S03]  /*32d0*/  BSSY B1, `(.L_x_13737) ;  /* 0x0000003000017945 */ /* 0x000fe60003800000 */
[----:B------:R-:W0:Y:S02]  /*32e0*/  SYNCS.PHASECHK.TRANS64.TRYWAIT P6, [R96+URZ+0x22890], R107 ;  /* 0x0228906b600075a7 */ /* 0x000e2400080c017f */
[----:B0-----:R-:W-:Y:S05]  /*32f0*/  @!P6 BRA `(.L_x_13738) ;  /* 0x000001ac0014e947 */ /* 0x001fea0003800000 */
.L_x_14043:
[----:B------:R-:W-:Y:S05]  /*3300*/  BSYNC B1 ;  /* 0x0000000000017941 */ /* 0x000fea0003800000 */
.L_x_13737:
        /* <DEDUP_REMOVED lines=12> */
[----:B------:R-:W-:Y:S01]  /*33d0*/  LOP3.LUT R54, R34, 0xffff0000, RZ, 0xc0, !PT ;  /* 0xffff000022367812 */ /* 0x000fe200078ec0ff */
[C---:B------:R-:W-:Y:S01]  /*33e0*/  IMAD.U32 R34, R35.reuse, 0x10000, RZ ;  /* 0x0001000023227824 */ /* 0x040fe200078e00ff */
[----:B------:R-:W-:Y:S02]  /*33f0*/  SHF.R.U32.HI R117, RZ, 0x10, R55 ;  /* 0x00000010ff757819 */ /* 0x000fe40000011637 */
[----:B------:R-:W-:-:S02]  /*3400*/  LOP3.LUT R52, R35, 0xffff0000, RZ, 0xc0, !PT ;  /* 0xffff000023347812 */ /* 0x000fc400078ec0ff */
[----:B------:R-:W-:Y:S01]  /*3410*/  PRMT R35, R112, 0x5410, R111 ;  /* 0x0000541070237816 */ /* 0x000fe2000000006f */
[C---:B------:R-:W-:Y:S01]  /*3420*/  IMAD.U32 R111, R33.reuse, 0x10000, RZ ;  /* 0x00010000216f7824 */ /* 0x040fe200078e00ff */
[----:B------:R-:W-:Y:S02]  /*3430*/  PRMT R115, R116, 0x5410, R115 ;  /* 0x0000541074737816 */ /* 0x000fe40000000073 */
[----:B------:R-:W-:Y:S02]  /*3440*/  PRMT R117, R118, 0x5410, R117 ;  /* 0x0000541076757816 */ /* 0x000fe40000000075 */
[----:B------:R-:W-:Y:S01]  /*3450*/  LOP3.LUT R55, R33, 0xffff0000, RZ, 0xc0, !PT ;  /* 0xffff000021377812 */ /* 0x000fe200078ec0ff */
[----:B------:R-:W-:Y:S01]  /*3460*/  IMAD.U32 R33, R32, 0x10000, RZ ;  /* 0x0001000020217824 */ /* 0x000fe200078e00ff */
[----:B------:R-:W-:Y:S01]  /*3470*/  LOP3.LUT R116, R115, 0xffff0000, RZ, 0xc0, !PT ;  /* 0xffff000073747812 */ /* 0x000fe200078ec0ff */
[----:B------:R-:W-:Y:S01]  /*3480*/  IMAD.U32 R118, R117, 0x10000, RZ ;  /* 0x0001000075767824 */ /* 0x000fe200078e00ff */
[----:B------:R-:W-:-:S02]  /*3490*/  LOP3.LUT R112, R35, 0xffff0000, RZ, 0xc0, !PT ;  /* 0xffff000023707812 */ /* 0x000fc400078ec0ff */
[----:B------:R-:W-:Y:S01]  /*34a0*/  PRMT R113, R114, 0x5410, R113 ;  /* 0x0000541072717816 */ /* 0x000fe20000000071 */
[C---:B------:R-:W-:Y:S01]  /*34b0*/  FMUL.FTZ R120, R55.reuse, R116 ;  /* 0x0000007437787220 */ /* 0x040fe20000410000 */
[----:B------:R-:W-:Y:S01]  /*34c0*/  FMUL.FTZ R122, R54, R118 ;  /* 0x00000076367a7220 */ /* 0x000fe20000410000 */
[-C--:B------:R-:W-:Y:S01]  /*34d0*/  FMUL.FTZ R119, R55, R112.reuse ;  /* 0x0000007037777220 */ /* 0x080fe20000410000 */
[----:B------:R-:W-:Y:S01]  /*34e0*/  LOP3.LUT R55, R32, 0xffff0000, RZ, 0xc0, !PT ;  /* 0xffff000020377812 */ /* 0x000fe200078ec0ff */
[----:B------:R-:W-:Y:S01]  /*34f0*/  IMAD.U32 R114, R113, 0x10000, RZ ;  /* 0x0001000071727824 */ /* 0x000fe200078e00ff */
[----:B------:R-:W-:Y:S01]  /*3500*/  LOP3.LUT R117, R117, 0xffff0000, RZ, 0xc0, !PT ;  /* 0xffff000075757812 */ /* 0x000fe200078ec0ff */
[----:B------:R-:W-:Y:S01]  /*3510*/  FFMA.FTZ R32, R111, R112, -R120 ;  /* 0x000000706f207223 */ /* 0x000fe20000010878 */
[----:B------:R-:W-:Y:S01]  /*3520*/  LOP3.LUT R113, R113, 0xffff0000, RZ, 0xc0, !PT ;  /* 0xffff000071717812 */ /* 0x000fe200078ec0ff */
[----:B------:R-:W-:Y:S01]  /*3530*/  FFMA.FTZ R119, R111, R116, R119 ;  /* 0x000000746f777223 */ /* 0x000fe20000010077 */
[----:B------:R-:W-:Y:S01]  /*3540*/  FMUL.FTZ R116, R54, R114 ;  /* 0x0000007236747220 */ /* 0x000fe20000410000 */
[----:B------:R-:W-:-:S02]  /*3550*/  IMAD.U32 R112, R115, 0x10000, RZ ;  /* 0x0001000073707824 */ /* 0x000fc400078e00ff */
[----:B------:R-:W-:Y:S01]  /*3560*/  FFMA.FTZ R122, R53, R114, -R122 ;  /* 0x00000072357a7223 */ /* 0x000fe2000001087a */
[----:B------:R-:W-:Y:S02]  /*3570*/  IMAD.U32 R54, R35, 0x10000, RZ ;  /* 0x0001000023367824 */ /* 0x000fe400078e00ff */
[C---:B------:R-:W-:Y:S01]  /*3580*/  FMUL.FTZ R35, R52.reuse, R117 ;  /* 0x0000007534237220 */ /* 0x040fe20000410000 */
[-C--:B------:R-:W-:Y:S01]  /*3590*/  FMUL.FTZ R114, R52, R113.reuse ;  /* 0x0000007134727220 */ /* 0x080fe20000410000 */
[C---:B------:R-:W-:Y:S01]  /*35a0*/  FMUL.FTZ R52, R55.reuse, R112 ;  /* 0x0000007037347220 */ /* 0x040fe20000410000 */
        /* <DEDUP_REMOVED lines=10> */
.L_x_13744:
[----:B------:R-:W-:Y:S05]  /*3650*/  BSYNC B3 ;  /* 0x0000000000037941 */ /* 0x000fea0003800000 */
.L_x_13743:
[----:B--2---:R1:W-:Y:S02]  /*3660*/  STG.E.128 desc[UR40][R42.64], R32 ;  /* 0x000000202a007986 */ /* 0x0043e4000c101d28 */
.L_x_13742:
[----:B------:R-:W-:Y:S05]  /*3670*/  BSYNC B2 ;  /* 0x0000000000027941 */ /* 0x000fea0003800000 */
.L_x_13741:
[----:B------:R-:W-:Y:S05]  /*3680*/  @P2 BRA `(.L_x_13740) ;  /* 0x0000000000cc2947 */ /* 0x000fea0003800000 */
[----:B-1----:R1:W2:Y:S01]  /*3690*/  LDS.128 R32, [R103] ;  /* 0x0000000067207984 */ /* 0x0022a20000000c00 */
[----:B------:R-:W-:Y:S01]  /*36a0*/  ISETP.GE.AND P4, PT, R208, R102, PT ;  /* 0x00000066d000720c */ /* 0x000fe20003f86270 */
[----:B------:R-:W-:-:S12]  /*36b0*/  BSSY B2, `(.L_x_13745) ;  /* 0x000002f000027945 */ /* 0x000fd80003800000 */
[----:B-1----:R-:W-:Y:S05]  /*36c0*/  @P4 BRA `(.L_x_13746) ;  /* 0x0000000000b44947 */ /* 0x002fea0003800000 */
[----:B------:R-:W-:Y:S02]  /*36d0*/  SHF.R.U64 R111, R48, 0x10, R49 ;  /* 0x00000010306f7819 */ /* 0x000fe40000001231 */
[--C-:B------:R-:W-:Y:S01]  /*36e0*/  SHF.R.U64 R52, R50, 0x10, R51.reuse ;  /* 0x0000001032347819 */ /* 0x100fe20000001233 */
[----:B--2---:R-:W-:Y:S01]  /*36f0*/  IMAD.U32 R50, R34, 0x10000, RZ ;  /* 0x0001000022327824 */ /* 0x004fe200078e00ff */
        /* <DEDUP_REMOVED lines=15> */
[----:B------:R-:W-:-:S02]  /*37f0*/  IMAD.U32 R35, R33, 0x10000, RZ ;  /* 0x0001000021237824 */ /* 0x000fc400078e00ff */
[C---:B------:R-:W-:Y:S01]  /*3800*/  FMUL.FTZ R116, R49.reuse, R112 ;  /* 0x0000007031747220 */ /* 0x040fe20000410000 */
[----:B------:R-:W-:Y:S02]  /*3810*/  IMAD.U32 R33, R32, 0x10000, RZ ;  /* 0x0001000020217824 */ /* 0x000fe400078e00ff */
[-C--:B------:R-:W-:Y:S01]  /*3820*/  FMUL.FTZ R49, R49, R54.reuse ;  /* 0x0000003631317220 */ /* 0x080fe20000410000 */
[----:B------:R-:W-:Y:S01]  /*3830*/  LOP3.LUT R113, R113, 0xffff0000, RZ, 0xc0, !PT ;  /* 0xffff000071717812 */ /* 0x000fe200078ec0ff */
[----:B------:R-:W-:Y:S01]  /*3840*/  IMAD.U32 R52, R52, 0x10000, RZ ;  /* 0x0001000034347824 */ /* 0x000fe200078e00ff */
[----:B------:R-:W-:Y:S01]  /*3850*/  LOP3.LUT R53, R53, 0xffff0000, RZ, 0xc0, !PT ;  /* 0xffff000035357812 */ /* 0x000fe200078ec0ff */
[C---:B------:R-:W-:Y:S01]  /*3860*/  FFMA.FTZ R116, R35.reuse, R54, -R116 ;  /* 0x0000003623747223 */ /* 0x040fe20000010874 */
[----:B------:R-:W-:Y:S01]  /*3870*/  LOP3.LUT R32, R32, 0xffff0000, RZ, 0xc0, !PT ;  /* 0xffff000020207812 */ /* 0x000fe200078ec0ff */
[----:B------:R-:W-:Y:S01]  /*3880*/  FFMA.FTZ R49, R35, R112, R49 ;  /* 0x0000007023317223 */ /* 0x000fe20000010031 */
[C---:B------:R-:W-:Y:S01]  /*3890*/  FMUL.FTZ R35, R48.reuse, R113 ;  /* 0x0000007130237220 */ /* 0x040fe20000410000 */
[----:B------:R-:W-:Y:S01]  /*38a0*/  FMUL.FTZ R54, R48, R53 ;  /* 0x0000003530367220 */ /* 0x000fe20000410000 */
        /* <DEDUP_REMOVED lines=14> */
[----:B------:R-:W-:-:S07]  /*3990*/  F2FP.BF16.F32.PACK_AB R34, R50, R115 ;  /* 0x000000733222723e */ /* 0x000fce00000010ff */
.L_x_13746:
[----:B------:R-:W-:Y:S05]  /*39a0*/  BSYNC B2 ;  /* 0x0000000000027941 */ /* 0x000fea0003800000 */
.L_x_13745:
[----:B--2---:R2:W-:Y:S02]  /*39b0*/  STG.E.128 desc[UR40][R42.64+0x40], R32 ;  /* 0x000040202a007986 */ /* 0x0045e4000c101d28 */
.L_x_13740:
[----:B------:R-:W-:Y:S05]  /*39c0*/  BSYNC B1 ;  /* 0x0000000000017941 */ /* 0x000fea0003800000 */
.L_x_13739:
        /* <DEDUP_REMOVED lines=10> */
[--C-:B------:R-:W-:Y:S02]  /*3a70*/  SHF.R.U32.HI R48, RZ, 0x10, R45.reuse ;  /* 0x00000010ff307819 */ /* 0x100fe4000001162d */
[----:B------:R-:W-:Y:S02]  /*3a80*/  PRMT R105, R105, 0x5410, R46 ;  /* 0x0000541069697816 */ /* 0x000fe4000000002e */
[----:B------:R-:W-:Y:S01]  /*3a90*/  SHF.R.U64 R51, R44, 0x10, R45 ;  /* 0x000000102c337819 */ /* 0x000fe2000000122d */
[----:B------:R-:W-:Y:S01]  /*3aa0*/  IMAD.U32 R44, R35, 0x10000, RZ ;  /* 0x00010000232c7824 */ /* 0x000fe200078e00ff */
[----:B------:R-:W-:-:S02]  /*3ab0*/  PRMT R109, R109, 0x5410, R48 ;  /* 0x000054106d6d7816 */ /* 0x000fc40000000030 */
[----:B------:R-:W-:Y:S01]  /*3ac0*/  PRMT R108, R108, 0x5410, R49 ;  /* 0x000054106c6c7816 */ /* 0x000fe20000000031 */
[----:B------:R-:W-:Y:S01]  /*3ad0*/  IMAD.U32 R49, R105, 0x10000, RZ ;  /* 0x0001000069317824 */ /* 0x000fe200078e00ff */
[----:B------:R-:W-:Y:S01]  /*3ae0*/  LOP3.LUT R43, R34, 0xffff0000, RZ, 0xc0, !PT ;  /* 0xffff0000222b7812 */ /* 0x000fe200078ec0ff */
[----:B------:R-:W-:Y:S01]  /*3af0*/  IMAD.U32 R47, R109, 0x10000, RZ ;  /* 0x000100006d2f7824 */ /* 0x000fe200078e00ff */
[----:B------:R-:W-:Y:S01]  /*3b00*/  LOP3.LUT R45, R35, 0xffff0000, RZ, 0xc0, !PT ;  /* 0xffff0000232d7812 */ /* 0x000fe200078ec0ff */
[----:B------:R-:W-:Y:S01]  /*3b10*/  IMAD.U32 R34, R33, 0x10000, RZ ;  /* 0x0001000021227824 */ /* 0x000fe200078e00ff */
[----:B------:R-:W-:Y:S01]  /*3b20*/  PRMT R110, R110, 0x5410, R51 ;  /* 0x000054106e6e7816 */ /* 0x000fe20000000033 */
[----:B------:R-:W-:Y:S01]  /*3b30*/  FMUL.FTZ R53, R43, R49 ;  /* 0x000000312b357220 */ /* 0x000fe20000410000 */
[----:B------:R-:W-:Y:S01]  /*3b40*/  LOP3.LUT R35, R33, 0xffff0000, RZ, 0xc0, !PT ;  /* 0xffff000021237812 */ /* 0x000fe200078ec0ff */
[-C--:B------:R-:W-:Y:S01]  /*3b50*/  FMUL.FTZ R43, R43, R47.reuse ;  /* 0x0000002f2b2b7220 */ /* 0x080fe20000410000 */
[----:B------:R-:W-:Y:S01]  /*3b60*/  LOP3.LUT R48, R108, 0xffff0000, RZ, 0xc0, !PT ;  /* 0xffff00006c307812 */ /* 0x000fe200078ec0ff */
[----:B------:R-:W-:Y:S01]  /*3b70*/  IMAD.U32 R33, R32, 0x10000, RZ ;  /* 0x0001000020217824 */ /* 0x000fe200078e00ff */
[----:B------:R-:W-:Y:S01]  /*3b80*/  LOP3.LUT R46, R110, 0xffff0000, RZ, 0xc0, !PT ;  /* 0xffff00006e2e7812 */ /* 0x000fe200078ec0ff */
[----:B------:R-:W-:Y:S01]  /*3b90*/  FFMA.FTZ R53, R42, R47, -R53 ;  /* 0x0000002f2a357223 */ /* 0x000fe20000010835 */
[----:B------:R-:W-:Y:S01]  /*3ba0*/  LOP3.LUT R105, R105, 0xffff0000, RZ, 0xc0, !PT ;  /* 0xffff000069697812 */ /* 0x000fe200078ec0ff */
[----:B------:R-:W-:Y:S01]  /*3bb0*/  FMUL.FTZ R51, R35, R48 ;  /* 0x0000003023337220 */ /* 0x000fe20000410000 */
[----:B------:R-:W-:Y:S01]  /*3bc0*/  LOP3.LUT R109, R109, 0xffff0000, RZ, 0xc0, !PT ;  /* 0xffff00006d6d7812 */ /* 0x000fe200078ec0ff */
        /* <DEDUP_REMOVED lines=21> */
.L_x_13751:
[----:B------:R-:W-:Y:S05]  /*3d20*/  BSYNC B2 ;  /* 0x0000000000027941 */ /* 0x000fea0003800000 */
.L_x_13750:
[----:B--2---:R3:W-:Y:S02]  /*3d30*/  STG.E.128 desc[UR40][R40.64], R32 ;  /* 0x0000002028007986 */ /* 0x0047e4000c101d28 */
.L_x_13749:
[----:B------:R-:W-:Y:S05]  /*3d40*/  BSYNC B1 ;  /* 0x0000000000017941 */ /* 0x000fea0003800000 */
.L_x_13748:
        /* <DEDUP_REMOVED lines=51> */
.L_x_13753:
[----:B------:R-:W-:Y:S05]  /*4080*/  BSYNC B1 ;  /* 0x0000000000017941 */ /* 0x000fea0003800000 */
.L_x_13752:
[----:B--2---:R4:W-:Y:S01]  /*4090*/  STG.E.128 desc[UR40][R40.64+0x40], R32 ;  /* 0x0000402028007986 */ /* 0x0049e2000c101d28 */
[----:B------:R-:W-:Y:S05]  /*40a0*/  BRA `(.L_x_13747) ;  /* 0x0000001400c07947 */ /* 0x000fea0003800000 */
.L_x_13731:
        /* <DEDUP_REMOVED lines=73> */
.L_x_13754:
        /* <DEDUP_REMOVED lines=9> */
.L_x_14044:
[----:B------:R-:W-:Y:S05]  /*45d0*/  BSYNC B1 ;  /* 0x0000000000017941 */ /* 0x000fea0003800000 */
.L_x_13755:
        /* <DEDUP_REMOVED lines=11> */
[----:B------:R-:W-:Y:S01]  /*4690*/  LEA.HI R49, R49, R48, RZ, 0x4 ;  /* 0x0000003031317211 */ /* 0x000fe200078f20ff */
[----:B------:R-:W-:Y:S01]  /*46a0*/  IMAD R48, R2, 0x1800, R91 ;  /* 0x0000180002307824 */ /* 0x000fe200078e025b */
[----:B------:R-:W-:Y:S02]  /*46b0*/  IADD3.X R112, R61, R114, R87, P5, P6 ;  /* 0x000000723d707210 */ /* 0x000fe40002fec457 */
[----:B------:R-:W-:Y:S01]  /*46c0*/  LEA.HI.SX32 R49, R49, R84, 0x1c ;  /* 0x0000005431317211 */ /* 0x000fe200078fe2ff */
[----:B------:R-:W-:-:S04]  /*46d0*/  IMAD R48, R48, 0x2, R19 ;  /* 0x0000000230307824 */ /* 0x000fc800078e0213 */
        /* <DEDUP_REMOVED lines=15> */
[----:B------:R-:W-:Y:S01]  /*47d0*/  LOP3.LUT R53, R53, 0xffff0000, RZ, 0xc0, !PT ;  /* 0xffff000035357812 */ /* 0x000fe200078ec0ff */
[C---:B------:R-:W-:Y:S01]  /*47e0*/  IMAD.U32 R128, R117.reuse, 0x10000, RZ ;  /* 0x0001000075807824 */ /* 0x040fe200078e00ff */
[----:B------:R-:W-:Y:S01]  /*47f0*/  LOP3.LUT R117, R117, 0xffff0000, RZ, 0xc0, !PT ;  /* 0xffff000075757812 */ /* 0x000fe200078ec0ff */
[C---:B------:R-:W-:Y:S01]  /*4800*/  IMAD.U32 R118, R116.reuse, 0x10000, RZ ;  /* 0x0001000074767824 */ /* 0x040fe200078e00ff */
[----:B------:R-:W-:Y:S01]  /*4810*/  LOP3.LUT R116, R116, 0xffff0000, RZ, 0xc0, !PT ;  /* 0xffff000074747812 */ /* 0x000fe200078ec0ff */
[C---:B------:R-:W-:Y:S01]  /*4820*/  FMUL.FTZ R130, R113.reuse, R128 ;  /* 0x0000008071827220 */ /* 0x040fe20000410000 */
[----:B------:R-:W-:Y:S01]  /*4830*/  SHF.R.U64 R32, R32, 0x10, R33 ;  /* 0x0000001020207819 */ /* 0x000fe20000001221 */
[-C--:B------:R-:W-:Y:S01]  /*4840*/  FMUL.FTZ R119, R113, R118.reuse ;  /* 0x0000007671777220 */ /* 0x080fe20000410000 */
[----:B------:R-:W-:Y:S01]  /*4850*/  SHF.R.U64 R37, R36, 0x10, R37 ;  /* 0x0000001024257819 */ /* 0x000fe20000001225 */
[----:B------:R-:W-:Y:S01]  /*4860*/  FFMA.FTZ R113, R115, R118, -R130 ;  /* 0x0000007673717223 */ /* 0x000fe20000010882 */
[----:B------:R-:W-:Y:S01]  /*4870*/  LOP3.LUT R118, R49, 0xffff0000, RZ, 0xc0, !PT ;  /* 0xffff000031767812 */ /* 0x000fe200078ec0ff */
[----:B------:R-:W-:Y:S01]  /*4880*/  FFMA.FTZ R115, R115, R128, R119 ;  /* 0x0000008073737223 */ /* 0x000fe20000010077 */
[C---:B------:R-:W-:Y:S01]  /*4890*/  FMUL.FTZ R49, R53.reuse, R117 ;  /* 0x0000007535317220 */ /* 0x040fe20000410000 */
[----:B------:R-:W-:Y:S01]  /*48a0*/  FMUL.FTZ R128, R53, R116 ;  /* 0x0000007435807220 */ /* 0x000fe20000410000 */
[----:B------:R-:W-:Y:S01]  /*48b0*/  SHF.R.U32.HI R53, RZ, 0x10, R39 ;  /* 0x00000010ff357819 */ /* 0x000fe20000011627 */
[----:B------:R-:W-:-:S02]  /*48c0*/  IMAD.U32 R119, R51, 0x10000, RZ ;  /* 0x0001000033777824 */ /* 0x000fc400078e00ff */
[C---:B------:R-:W-:Y:S01]  /*48d0*/  FFMA.FTZ R116, R118.reuse, R116, -R49 ;  /* 0x0000007476747223 */ /* 0x040fe20000010831 */
[----:B------:R-:W-:Y:S01]  /*48e0*/  SHF.R.U32.HI R49, RZ, 0x10, R35 ;  /* 0x00000010ff317819 */ /* 0x000fe20000011623 */
[----:B------:R-:W-:Y:S01]  /*48f0*/  FFMA.FTZ R118, R118, R117, R128 ;  /* 0x0000007576767223 */ /* 0x000fe20000010080 */
[----:B------:R-:W-:Y:S01]  /*4900*/  PRMT R53, R132, 0x5410, R53 ;  /* 0x0000541084357816 */ /* 0x000fe20000000035 */
[----:B------:R-:W-:Y:S01]  /*4910*/  IMAD.U32 R117, R55, 0x10000, RZ ;  /* 0x0001000037757824 */ /* 0x000fe200078e00ff */
[----:B------:R-:W-:Y:S01]  /*4920*/  PRMT R49, R131, 0x5410, R49 ;  /* 0x0000541083317816 */ /* 0x000fe20000000031 */
[----:B------:R-:W-:Y:S01]  /*4930*/  IMAD.U32 R36, R52, 0x10000, RZ ;  /* 0x0001000034247824 */ /* 0x000fe200078e00ff */
[----:B------:R-:W-:Y:S01]  /*4940*/  LOP3.LUT R55, R55, 0xffff0000, RZ, 0xc0, !PT ;  /* 0xffff000037377812 */ /* 0x000fe200078ec0ff */
[----:B------:R-:W-:Y:S01]  /*4950*/  IMAD.U32 R130, R53, 0x10000, RZ ;  /* 0x0001000035827824 */ /* 0x000fe200078e00ff */
[----:B------:R-:W-:Y:S01]  /*4960*/  PRMT R37, R133, 0x5410, R37 ;  /* 0x0000541085257816 */ /* 0x000fe20000000025 */
[----:B------:R-:W-:Y:S01]  /*4970*/  IMAD.U32 R128, R49, 0x10000, RZ ;  /* 0x0001000031807824 */ /* 0x000fe200078e00ff */
[----:B------:R-:W-:Y:S01]  /*4980*/  LOP3.LUT R51, R51, 0xffff0000, RZ, 0xc0, !PT ;  /* 0xffff000033337812 */ /* 0x000fe200078ec0ff */
[----:B------:R-:W-:Y:S01]  /*4990*/  FMUL.FTZ R132, R117, R130 ;  /* 0x0000008275847220 */ /* 0x000fe20000410000 */
[----:B------:R-:W-:-:S02]  /*49a0*/  IMAD.U32 R33, R48, 0x10000, RZ ;  /* 0x0001000030217824 */ /* 0x000fc400078e00ff */
[-C--:B------:R-:W-:Y:S01]  /*49b0*/  FMUL.FTZ R131, R117, R128.reuse ;  /* 0x0000008075837220 */ /* 0x080fe20000410000 */
[----:B------:R-:W-:Y:S01]  /*49c0*/  LOP3.LUT R52, R52, 0xffff0000, RZ, 0xc0, !PT ;  /* 0xffff000034347812 */ /* 0x000fe200078ec0ff */
[----:B------:R-:W-:Y:S01]  /*49d0*/  FFMA.FTZ R117, R119, R128, -R132 ;  /* 0x0000008077757223 */ /* 0x000fe20000010884 */
[----:B------:R-:W-:Y:S01]  /*49e0*/  LOP3.LUT R128, R53, 0xffff0000, RZ, 0xc0, !PT ;  /* 0xffff000035807812 */ /* 0x000fe200078ec0ff */
[----:B------:R-:W-:Y:S01]  /*49f0*/  FFMA.FTZ R119, R119, R130, R131 ;  /* 0x0000008277777223 */ /* 0x000fe20000010083 */
[----:B------:R-:W-:Y:S02]  /*4a00*/  PRMT R53, R121, 0x5432, R32 ;  /* 0x0000543279357816 */ /* 0x000fe40000000020 */
[----:B------:R-:W-:Y:S01]  /*4a10*/  LOP3.LUT R32, R49, 0xffff0000, RZ, 0xc0, !PT ;  /* 0xffff000031207812 */ /* 0x000fe200078ec0ff */
[C---:B------:R-:W-:Y:S01]  /*4a20*/  FMUL.FTZ R130, R55.reuse, R128 ;  /* 0x0000008037827220 */ /* 0x040fe20000410000 */
[----:B------:R-:W-:Y:S01]  /*4a30*/  SHF.R.U64 R39, R38, 0x10, R39 ;  /* 0x0000001026277819 */ /* 0x000fe20000001227 */
[----:B------:R-:W-:Y:S01]  /*4a40*/  IMAD.U32 R38, R54, 0x10000, RZ ;  /* 0x0001000036267824 */ /* 0x000fe200078e00ff */
[----:B------:R-:W-:Y:S01]  /*4a50*/  SHF.R.U64 R34, R34, 0x10, R35 ;  /* 0x0000001022227819 */ /* 0x000fe20000001223 */
[----:B------:R-:W-:Y:S01]  /*4a60*/  FMUL.FTZ R49, R55, R32 ;  /* 0x0000002037317220 */ /* 0x000fe20000410000 */
[----:B------:R-:W-:-:S02]  /*4a70*/  IMAD.U32 R55, R37, 0x10000, RZ ;  /* 0x0001000025377824 */ /* 0x000fc400078e00ff */
[----:B------:R-:W-:Y:S01]  /*4a80*/  FFMA.FTZ R32, R51, R32, -R130 ;  /* 0x0000002033207223 */ /* 0x000fe20000010882 */
[----:B------:R-:W-:Y:S01]  /*4a90*/  LOP3.LUT R37, R37, 0xffff0000, RZ, 0xc0, !PT ;  /* 0xffff000025257812 */ /* 0x000fe200078ec0ff */
[----:B------:R-:W-:Y:S01]  /*4aa0*/  FFMA.FTZ R128, R51, R128, R49 ;  /* 0x0000008033807223 */ /* 0x000fe20000010031 */
[C---:B------:R-:W-:Y:S02]  /*4ab0*/  IMAD.U32 R49, R53.reuse, 0x10000, RZ ;  /* 0x0001000035317824 */ /* 0x040fe400078e00ff */
[----:B------:R-:W-:Y:S01]  /*4ac0*/  FMUL.FTZ R130, R36, R55 ;  /* 0x0000003724827220 */ /* 0x000fe20000410000 */
[----:B------:R-:W-:Y:S01]  /*4ad0*/  LOP3.LUT R48, R48, 0xffff0000, RZ, 0xc0, !PT ;  /* 0xffff000030307812 */ /* 0x000fe200078ec0ff */
[----:B------:R-:W-:Y:S02]  /*4ae0*/  IMAD.U32 R35, R50, 0x10000, RZ ;  /* 0x0001000032237824 */ /* 0x000fe400078e00ff */
[-C--:B------:R-:W-:Y:S01]  /*4af0*/  FMUL.FTZ R132, R36, R49.reuse ;  /* 0x0000003124847220 */ /* 0x080fe20000410000 */
[----:B------:R-:W-:Y:S01]  /*4b00*/  LOP3.LUT R53, R53, 0xffff0000, RZ, 0xc0, !PT ;  /* 0xffff000035357812 */ /* 0x000fe200078ec0ff */
[----:B------:R-:W-:Y:S01]  /*4b10*/  FFMA.FTZ R36, R33, R49, -R130 ;  /* 0x0000003121247223 */ /* 0x000fe20000010882 */
[----:B------:R-:W-:Y:S01]  /*4b20*/  PRMT R39, R129, 0x5410, R39 ;  /* 0x0000541081277816 */ /* 0x000fe20000000027 */
[----:B------:R-:W-:Y:S01]  /*4b30*/  FMUL.FTZ R49, R52, R37 ;  /* 0x0000002534317220 */ /* 0x000fe20000410000 */
[----:B------:R-:W-:Y:S01]  /*4b40*/  PRMT R34, R120, 0x5432, R34 ;  /* 0x0000543278227816 */ /* 0x000fe20000000022 */
[----:B------:R-:W-:Y:S01]  /*4b50*/  FFMA.FTZ R33, R33, R55, R132 ;  /* 0x0000003721217223 */ /* 0x000fe20000010084 */
[-C--:B------:R-:W-:Y:S01]  /*4b60*/  FMUL.FTZ R55, R52, R53.reuse ;  /* 0x0000003534377220 */ /* 0x080fe20000410000 */
[----:B------:R-:W-:Y:S01]  /*4b70*/  FFMA.FTZ R49, R48, R53, -R49 ;  /* 0x0000003530317223 */ /* 0x000fe20000010831 */
[----:B------:R-:W-:Y:S01]  /*4b80*/  LOP3.LUT R54, R54, 0xffff0000, RZ, 0xc0, !PT ;  /* 0xffff000036367812 */ /* 0x000fe200078ec0ff */
[C---:B------:R-:W-:Y:S01]  /*4b90*/  IMAD.U32 R52, R39.reuse, 0x10000, RZ ;  /* 0x0001000027347824 */ /* 0x040fe200078e00ff */
[----:B------:R-:W-:Y:S01]  /*4ba0*/  LOP3.LUT R53, R39, 0xffff0000, RZ, 0xc0, !PT ;  /* 0xffff000027357812 */ /* 0x000fe200078ec0ff */
[C---:B------:R-:W-:Y:S01]  /*4bb0*/  IMAD.U32 R51, R34.reuse, 0x10000, RZ ;  /* 0x0001000022337824 */ /* 0x040fe200078e00ff */
[----:B------:R-:W-:Y:S01]  /*4bc0*/  LOP3.LUT R39, R34, 0xffff0000, RZ, 0xc0, !PT ;  /* 0xffff000022277812 */ /* 0x000fe200078ec0ff */
[----:B------:R-:W-:Y:S01]  /*4bd0*/  FFMA.FTZ R48, R48, R37, R55 ;  /* 0x0000002530307223 */ /* 0x000fe20000010037 */
[----:B------:R-:W-:Y:S01]  /*4be0*/  LOP3.LUT R50, R50, 0xffff0000, RZ, 0xc0, !PT ;  /* 0xffff000032327812 */ /* 0x000fe200078ec0ff */
[-C--:B------:R-:W-:Y:S01]  /*4bf0*/  FMUL.FTZ R34, R38, R52.reuse ;  /* 0x0000003426227220 */ /* 0x080fe20000410000 */
[----:B------:R-:W-:Y:S01]  /*4c00*/  FMUL.FTZ R55, R54, R53 ;  /* 0x0000003536377220 */ /* 0x000fe20000410000 */
        /* <DEDUP_REMOVED lines=17> */
.L_x_13760:
[----:B------:R-:W-:Y:S05]  /*4d20*/  BSYNC B2 ;  /* 0x0000000000027941 */ /* 0x000fea0003800000 */
.L_x_13759:
        /* <DEDUP_REMOVED lines=12> */
.L_x_13758:
[----:B------:R-:W-:Y:S05]  /*4df0*/  BSYNC B1 ;  /* 0x0000000000017941 */ /* 0x000fea0003800000 */
.L_x_13757:
        /* <DEDUP_REMOVED lines=32> */
[----:B------:R-:W-:Y:S01]  /*5000*/  SHF.R.U32.HI R103, RZ, 0x10, R47 ;  /* 0x00000010ff677819 */ /* 0x000fe2000001162f */
[----:B------:R-:W-:Y:S01]  /*5010*/  IMAD.U32 R53, R124, 0x10000, RZ ;  /* 0x000100007c357824 */ /* 0x000fe200078e00ff */
[----:B------:R-:W-:-:S02]  /*5020*/  SHF.R.U32.HI R102, RZ, 0x10, R43 ;  /* 0x00000010ff667819 */ /* 0x000fc4000001162b */
[----:B------:R-:W-:Y:S02]  /*5030*/  SHF.R.U64 R54, R44, 0x10, R45 ;  /* 0x000000102c367819 */ /* 0x000fe4000000122d */
[----:B------:R-:W-:Y:S01]  /*5040*/  SHF.R.U64 R55, R46, 0x10, R47 ;  /* 0x000000102e377819 */ /* 0x000fe2000000122f */
[C---:B------:R-:W-:Y:S01]  /*5050*/  IMAD.U32 R47, R39.reuse, 0x10000, RZ ;  /* 0x00010000272f7824 */ /* 0x040fe200078e00ff */
[----:B------:R-:W-:Y:S01]  /*5060*/  LOP3.LUT R45, R39, 0xffff0000, RZ, 0xc0, !PT ;  /* 0xffff0000272d7812 */ /* 0x000fe200078ec0ff */
[----:B------:R-:W-:Y:S01]  /*5070*/  IMAD.U32 R39, R126, 0x10000, RZ ;  /* 0x000100007e277824 */ /* 0x000fe200078e00ff */
[----:B------:R-:W-:Y:S01]  /*5080*/  PRMT R120, R120, 0x5410, R103 ;  /* 0x0000541078787816 */ /* 0x000fe20000000067 */
[----:B-1----:R-:W-:Y:S01]  /*5090*/  IMAD.U32 R46, R35, 0x10000, RZ ;  /* 0x00010000232e7824 */ /* 0x002fe200078e00ff */
[----:B------:R-:W-:Y:S01]  /*50a0*/  PRMT R121, R121, 0x5410, R102 ;  /* 0x0000541079797816 */ /* 0x000fe20000000066 */
[----:B------:R-:W-:Y:S01]  /*50b0*/  FMUL.FTZ R103, R52, R39 ;  /* 0x0000002734677220 */ /* 0x000fe20000410000 */
[----:B------:R-:W-:Y:S01]  /*50c0*/  SHF.R.U64 R104, R42, 0x10, R43 ;  /* 0x000000102a687819 */ /* 0x000fe2000000122b */
[----:B------:R-:W-:Y:S01]  /*50d0*/  IMAD.U32 R42, R33, 0x10000, RZ ;  /* 0x00010000212a7824 */ /* 0x000fe200078e00ff */
[----:B------:R-:W-:Y:S01]  /*50e0*/  PRMT R122, R122, 0x5410, R55 ;  /* 0x000054107a7a7816 */ /* 0x000fe20000000037 */
[----:B------:R-:W-:Y:S01]  /*50f0*/  FMUL.FTZ R55, R52, R53 ;  /* 0x0000003534377220 */ /* 0x000fe20000410000 */
[----:B------:R-:W-:Y:S01]  /*5100*/  PRMT R123, R123, 0x5410, R54 ;  /* 0x000054107b7b7816 */ /* 0x000fe20000000036 */
[----:B------:R-:W-:Y:S01]  /*5110*/  IMAD.U32 R54, R120, 0x10000, RZ ;  /* 0x0001000078367824 */ /* 0x000fe200078e00ff */
[----:B------:R-:W-:Y:S01]  /*5120*/  SHF.R.U64 R110, R40, 0x10, R41 ;  /* 0x00000010286e7819 */ /* 0x000fe20000001229 */
[----:B------:R-:W-:-:S02]  /*5130*/  IMAD.U32 R52, R121, 0x10000, RZ ;  /* 0x0001000079347824 */ /* 0x000fc400078e00ff */
[C---:B------:R-:W-:Y:S01]  /*5140*/  FFMA.FTZ R39, R42.reuse, R39, -R55 ;  /* 0x000000272a277223 */ /* 0x040fe20000010837 */
[----:B------:R-:W-:Y:S01]  /*5150*/  FFMA.FTZ R42, R42, R53, R103 ;  /* 0x000000352a2a7223 */ /* 0x000fe20000010067 */
[----:B------:R-:W-:Y:S01]  /*5160*/  LOP3.LUT R44, R37, 0xffff0000, RZ, 0xc0, !PT ;  /* 0xffff0000252c7812 */ /* 0x000fe200078ec0ff */
[C---:B------:R-:W-:Y:S01]  /*5170*/  FMUL.FTZ R53, R47.reuse, R54 ;  /* 0x000000362f357220 */ /* 0x040fe20000410000 */
[----:B------:R-:W-:Y:S01]  /*5180*/  LOP3.LUT R124, R124, 0xffff0000, RZ, 0xc0, !PT ;  /* 0xffff00007c7c7812 */ /* 0x000fe200078ec0ff */
[-C--:B------:R-:W-:Y:S01]  /*5190*/  FMUL.FTZ R55, R47, R52.reuse ;  /* 0x000000342f377220 */ /* 0x080fe20000410000 */
[----:B------:R-:W-:Y:S01]  /*51a0*/  LOP3.LUT R120, R120, 0xffff0000, RZ, 0xc0, !PT ;  /* 0xffff000078787812 */ /* 0x000fe200078ec0ff */
[----:B------:R-:W-:Y:S01]  /*51b0*/  FFMA.FTZ R47, R46, R52, -R53 ;  /* 0x000000342e2f7223 */ /* 0x000fe20000010835 */
[----:B------:R-:W-:Y:S01]  /*51c0*/  PRMT R127, R127, 0x5410, R110 ;  /* 0x000054107f7f7816 */ /* 0x000fe2000000006e */
[----:B------:R-:W-:Y:S01]  /*51d0*/  FMUL.FTZ R102, R44, R124 ;  /* 0x0000007c2c667220 */ /* 0x000fe20000410000 */
[----:B------:R-:W-:Y:S01]  /*51e0*/  LOP3.LUT R126, R126, 0xffff0000, RZ, 0xc0, !PT ;  /* 0xffff00007e7e7812 */ /* 0x000fe200078ec0ff */
[----:B------:R-:W-:Y:S01]  /*51f0*/  FFMA.FTZ R55, R46, R54, R55 ;  /* 0x000000362e377223 */ /* 0x000fe20000010037 */
[----:B------:R-:W-:Y:S01]  /*5200*/  LOP3.LUT R43, R33, 0xffff0000, RZ, 0xc0, !PT ;  /* 0xffff0000212b7812 */ /* 0x000fe200078ec0ff */
[C---:B------:R-:W-:Y:S01]  /*5210*/  IMAD.U32 R37, R36.reuse, 0x10000, RZ ;  /* 0x0001000024257824 */ /* 0x040fe200078e00ff */
[----:B------:R-:W-:Y:S01]  /*5220*/  LOP3.LUT R41, R35, 0xffff0000, RZ, 0xc0, !PT ;  /* 0xffff000023297812 */ /* 0x000fe200078ec0ff */
        /* <DEDUP_REMOVED lines=9> */
[----:B------:R-:W-:-:S02]  /*52c0*/  IMAD.U32 R40, R32, 0x10000, RZ ;  /* 0x0001000020287824 */ /* 0x000fc400078e00ff */
[-C--:B------:R-:W-:Y:S01]  /*52d0*/  FMUL.FTZ R102, R45, R52.reuse ;  /* 0x000000342d667220 */ /* 0x080fe20000410000 */
[----:B------:R-:W-:Y:S01]  /*52e0*/  FFMA.FTZ R54, R41, R52, -R54 ;  /* 0x0000003429367223 */ /* 0x000fe20000010836 */
[----:B------:R-:W-:Y:S01]  /*52f0*/  LOP3.LUT R32, R32, 0xffff0000, RZ, 0xc0, !PT ;  /* 0xffff000020207812 */ /* 0x000fe200078ec0ff */
[----:B------:R-:W-:Y:S01]  /*5300*/  FMUL.FTZ R45, R37, R53 ;  /* 0x00000035252d7220 */ /* 0x000fe20000410000 */
[----:B------:R-:W-:Y:S01]  /*5310*/  LOP3.LUT R127, R127, 0xffff0000, RZ, 0xc0, !PT ;  /* 0xffff00007f7f7812 */ /* 0x000fe200078ec0ff */
[-C--:B------:R-:W-:Y:S01]  /*5320*/  FMUL.FTZ R52, R37, R46.reuse ;  /* 0x0000002e25347220 */ /* 0x080fe20000410000 */
[----:B------:R-:W-:Y:S01]  /*5330*/  FMUL.FTZ R37, R36, R123 ;  /* 0x0000007b24257220 */ /* 0x000fe20000410000 */
[----:B------:R-:W-:Y:S01]  /*5340*/  FFMA.FTZ R45, R40, R46, -R45 ;  /* 0x0000002e282d7223 */ /* 0x000fe2000001082d */
[----:B------:R-:W-:Y:S02]  /*5350*/  IMAD.U32 R33, R34, 0x10000, RZ ;  /* 0x0001000022217824 */ /* 0x000fe400078e00ff */
[----:B------:R-:W-:Y:S01]  /*5360*/  FFMA.FTZ R52, R40, R53, R52 ;  /* 0x0000003528347223 */ /* 0x000fe20000010034 */
[----:B------:R-:W-:Y:S01]  /*5370*/  LOP3.LUT R35, R34, 0xffff0000, RZ, 0xc0, !PT ;  /* 0xffff000022237812 */ /* 0x000fe200078ec0ff */
[----:B------:R-:W-:Y:S01]  /*5380*/  FFMA.FTZ R102, R41, R120, R102 ;  /* 0x0000007829667223 */ /* 0x000fe20000010066 */
[----:B------:R-:W-:Y:S01]  /*5390*/  FFMA.FTZ R40, R32, R127, -R37 ;  /* 0x0000007f20287223 */ /* 0x000fe20000010825 */
[----:B------:R-:W-:-:S02]  /*53a0*/  IMAD.U32 R34, R38, 0x10000, RZ ;  /* 0x0001000026227824 */ /* 0x000fc400078e00ff */
[----:B------:R-:W-:Y:S01]  /*53b0*/  FMUL.FTZ R41, R36, R127 ;  /* 0x0000007f24297220 */ /* 0x000fe20000410000 */
[----:B------:R-:W-:Y:S01]  /*53c0*/  IMAD.U32 R37, R122, 0x10000, RZ ;  /* 0x000100007a257824 */ /* 0x000fe200078e00ff */
[----:B------:R-:W-:Y:S01]  /*53d0*/  LOP3.LUT R38, R38, 0xffff0000, RZ, 0xc0, !PT ;  /* 0xffff000026267812 */ /* 0x000fe200078ec0ff */
[C---:B------:R-:W-:Y:S01]  /*53e0*/  IMAD.U32 R36, R125.reuse, 0x10000, RZ ;  /* 0x000100007d247824 */ /* 0x040fe200078e00ff */
[----:B------:R-:W-:Y:S01]  /*53f0*/  LOP3.LUT R122, R122, 0xffff0000, RZ, 0xc0, !PT ;  /* 0xffff00007a7a7812 */ /* 0x000fe200078ec0ff */
[----:B------:R-:W-:Y:S01]  /*5400*/  FFMA.FTZ R41, R32, R123, R41 ;  /* 0x0000007b20297223 */ /* 0x000fe20000010029 */
[----:B------:R-:W-:Y:S01]  /*5410*/  LOP3.LUT R125, R125, 0xffff0000, RZ, 0xc0, !PT ;  /* 0xffff00007d7d7812 */ /* 0x000fe200078ec0ff */
[C---:B------:R-:W-:Y:S01]  /*5420*/  FMUL.FTZ R32, R34.reuse, R37 ;  /* 0x0000002522207220 */ /* 0x040fe20000410000 */
[----:B------:R-:W-:Y:S01]  /*5430*/  FMUL.FTZ R34, R34, R36 ;  /* 0x0000002422227220 */ /* 0x000fe20000410000 */
        /* <DEDUP_REMOVED lines=18> */
.L_x_13762:
[----:B------:R-:W-:Y:S05]  /*5560*/  BSYNC B1 ;  /* 0x0000000000017941 */ /* 0x000fea0003800000 */
.L_x_13761:
        /* <DEDUP_REMOVED lines=10> */
.L_x_13730:
[----:B------:R-:W-:-:S06]  /*5610*/  UISETP.NE.AND UP0, UPT, UR44, 0x3, UPT ;  /* 0x000000032c00788c */ /* 0x000fcc000bf05270 */
[----:B------:R-:W-:-:S13]  /*5620*/  PLOP3.LUT P3, PT, PT, PT, UP0, 0x80, 0x0 ;  /* 0x000000000000781c */ /* 0x000fda0003f6f008 */
[----:B------:R-:W-:Y:S05]  /*5630*/  @!P3 BRA `(.L_x_13763) ;  /* 0x000000000004b947 */ /* 0x000fea0003800000 */
[----:B------:R-:W-:Y:S01]  /*5640*/  BPT.TRAP 0x1 ;  /* 0x000000040000795c */ /* 0x000fe20000300000 */
.L_x_13763:
[----:B------:R-:W-:Y:S01]  /*5650*/  IMAD R96, R2, 0x8, R19 ;  /* 0x0000000802607824 */ /* 0x000fe200078e0213 */
[----:B------:R-:W-:Y:S01]  /*5660*/  SHF.L.U32 R107, R207, 0x1f, RZ ;  /* 0x0000001fcf6b7819 */ /* 0x000fe200000006ff */
[----:B------:R-:W-:Y:S01]  /*5670*/  IMAD R106, R27, -0x60, R24 ;  /* 0xffffffa01b6a7824 */ /* 0x000fe200078e0218 */
[----:B------:R-:W-:Y:S02]  /*5680*/  BSSY B1, `(.L_x_13764) ;  /* 0x0000004000017945 */ /* 0x000fe40003800000 */
[----:B------:R-:W0:Y:S02]  /*5690*/  SYNCS.PHASECHK.TRANS64.TRYWAIT P4, [R96+URZ+0x22890], R107 ;  /* 0x0228906b600075a7 */ /* 0x000e24000808017f */
[----:B------:R-:W-:Y:S01]  /*56a0*/  VIMNMX R106, R106, 0x60, PT ;  /* 0x000000606a6a7848 */ /* 0x000fe20003fe0100 */
[----:B0-----:R-:W-:Y:S06]  /*56b0*/  @!P4 BRA `(.L_x_13765) ;  /* 0x00000188004cc947 */ /* 0x001fec0003800000 */
.L_x_14045:
[----:B------:R-:W-:Y:S05]  /*56c0*/  BSYNC B1 ;  /* 0x0000000000017941 */ /* 0x000fea0003800000 */
.L_x_13764:
        /* <DEDUP_REMOVED lines=8> */
.L_x_13767:
[----:B------:R-:W-:Y:S05]  /*5750*/  BSYNC B1 ;  /* 0x0000000000017941 */ /* 0x000fea0003800000 */
.L_x_13766:
[----:B------:R-:W-:Y:S05]  /*5760*/  @P4 BRA `(.L_x_13747) ;  /* 0x0000000000104947 */ /* 0x000fea0003800000 */
[----:B-1----:R-:W1:Y:S04]  /*5770*/  @!P1 LDS.128 R32, [R104+0x2000] ;  /* 0x0020000068209984 */ /* 0x002e680000000c00 */
[----:B------:R-:W2:Y:S04]  /*5780*/  @!P2 LDS.128 R36, [R103+0x2000] ;  /* 0x002000006724a984 */ /* 0x000ea80000000c00 */
[----:B-1----:R1:W-:Y:S04]  /*5790*/  @!P1 STG.E.128 desc[UR40][R40.64], R32 ;  /* 0x0000002028009986 */ /* 0x0023e8000c101d28 */
[----:B--2---:R1:W-:Y:S02]  /*57a0*/  @!P2 STG.E.128 desc[UR40][R40.64+0x40], R36 ;  /* 0x000040242800a986 */ /* 0x0043e4000c101d28 */
.L_x_13747:
[----:B------:R-:W-:Y:S05]  /*57b0*/  BSYNC B0 ;  /* 0x0000000000007941 */ /* 0x000fea0003800000 */
.L_x_13729:
        /* <DEDUP_REMOVED lines=17> */
.L_x_13769:
[----:B------:R-:W-:Y:S05]  /*58d0*/  BSYNC B0 ;  /* 0x0000000000007941 */ /* 0x000fea0003800000 */
.L_x_13768:
[----:B------:R-:W2:Y:S01]  /*58e0*/  SYNCS.PHASECHK.TRANS64.TRYWAIT P3, [R96+URZ+0x228b0], R107 ;  /* 0x0228b06b600075a7 */ /* 0x000ea2000806017f */
[----:B------:R-:W-:Y:S01]  /*58f0*/  ULDC UR45, c[0x0][0x320] ;  /* 0x0000c800002d7ab9 */ /* 0x000fe20000000800 */
[----:B------:R-:W-:Y:S01]  /*5900*/  ULDC.64 UR42, c[0x0][0x328] ;  /* 0x0000ca00002a7ab9 */ /* 0x000fe20000000a00 */
[----:B------:R-:W-:Y:S01]  /*5910*/  ULDC.64 UR38, c[0x0][0x318] ;  /* 0x0000c60000267ab9 */ /* 0x000fe20000000a00 */
[----:B------:R-:W-:Y:S01]  /*5920*/  BSSY B0, `(.L_x_13770) ;  /* 0x0000003000007945 */ /* 0x000fe20003800000 */
[----:B-1----:R-:W-:-:S03]  /*5930*/  IMAD R32, R2, 0x6000, R90 ;  /* 0x0000600002207824 */ /* 0x002fc600078e025a */
[----:B--2---:R-:W-:Y:S05]  /*5940*/  @!P3 BRA `(.L_x_13771) ;  /* 0x0000018400bcb947 */ /* 0x004fea0003800000 */
.L_x_14046:
[----:B------:R-:W-:Y:S05]  /*5950*/  BSYNC B0 ;  /* 0x0000000000007941 */ /* 0x000fea0003800000 */
.L_x_13770:
        /* <DEDUP_REMOVED lines=39> */
.L_x_13773:
[----:B------:R-:W-:Y:S05]  /*5bd0*/  BSYNC B0 ;  /* 0x0000000000007941 */ /* 0x000fea0003800000 */
.L_x_13772:
        /* <DEDUP_REMOVED lines=37> */
.L_x_13775:
[----:B------:R-:W-:Y:S05]  /*5e30*/  BSYNC B0 ;  /* 0x0000000000007941 */ /* 0x000fea0003800000 */
.L_x_13774:
        /* <DEDUP_REMOVED lines=22> */
.L_x_13724:
[----:B------:R-:W0:Y:S01]  /*5fa0*/  LDC R0, c[0x0][0x448] ;  /* 0x00011200ff007b82 */ /* 0x000e220000000800 */
[----:B------:R-:W-:Y:S02]  /*5fb0*/  VIADD R3, R210, 0x7f ;  /* 0x0000007fd2037836 */ /* 0x000fe40000000000 */
[----:B------:R-:W-:Y:S01]  /*5fc0*/  IMAD.MOV.U32 R172, RZ, RZ, RZ ;  /* 0x000000ffffac7224 */ /* 0x000fe200078e00ff */
[----:B0-----:R-:W-:-:S13]  /*5fd0*/  ISETP.NE.AND P1, PT, R0, 0x1, PT ;  /* 0x000000010000780c */ /* 0x001fda0003f25270 */
[----:B------:R-:W0:Y:S08]  /*5fe0*/  @P1 LDC R0, c[0x0][0x44c] ;  /* 0x00011300ff001b82 */ /* 0x000e300000000800 */
[----:B------:R-:W1:Y:S01]  /*5ff0*/  @P1 LDC R5, c[0x0][0x450] ;  /* 0x00011400ff051b82 */ /* 0x000e620000000800 */
[----:B0-----:R-:W-:-:S05]  /*6000*/  @P1 IMAD.HI.U32 R0, R3, R0, RZ ;  /* 0x0000000003001227 */ /* 0x001fca00078e00ff */
[----:B-1----:R-:W-:-:S05]  /*6010*/  @P1 SHF.R.U32.HI R3, RZ, R5, R0 ;  /* 0x00000005ff031219 */ /* 0x002fca0000011600 */
[----:B------:R-:W-:-:S04]  /*6020*/  IMAD.IADD R3, R60, 0x1, R3 ;  /* 0x000000013c037824 */ /* 0x000fc800078e0203 */
[----:B------:R-:W-:-:S05]  /*6030*/  IMAD.HI R3, R3, 0x2aaaaaab, RZ ;  /* 0x2aaaaaab03037827 */ /* 0x000fca00078e02ff */
[----:B------:R-:W-:-:S04]  /*6040*/  SHF.R.U32.HI R0, RZ, 0x1f, R3 ;  /* 0x0000001fff007819 */ /* 0x000fc80000011603 */
[----:B------:R-:W-:-:S04]  /*6050*/  LEA.HI.SX32 R0, R3, R0, 0x1c ;  /* 0x0000000003007211 */ /* 0x000fc800078fe2ff */
[----:B------:R-:W-:-:S04]  /*6060*/  VIMNMX R29, R29, R0, PT ;  /* 0x000000001d1d7248 */ /* 0x000fc80003fe0100 */
[----:B------:R-:W-:Y:S01]  /*6070*/  ISETP.GE.AND P1, PT, R29, 0x1, PT ;  /* 0x000000011d00780c */ /* 0x000fe20003f26270 */
[----:B------:R-:W-:-:S12]  /*6080*/  @P0 BRA `(.L_x_13777) ;  /* 0x00000000000c0947 */ /* 0x000fd80003800000 */
[----:B------:R-:W0:Y:S01]  /*6090*/  FENCE.VIEW.ASYNC.G ;  /* 0x00000000000073c6 */ /* 0x000e220000000100 */
[----:B------:R-:W-:Y:S05]  /*60a0*/  WARPSYNC.ALL ;  /* 0x0000000000007948 */ /* 0x000fea0003800000 */
[----:B0-----:R-:W-:Y:S06]  /*60b0*/  BAR.ARV 0xc, 0x180 ;  /* 0x0306000000007b1d */ /* 0x001fec0000002000 */
.L_x_13777:
[----:B------:R-:W-:Y:S04]  /*60c0*/  BSSY B0, `(.L_x_13778) ;  /* 0x000001f000007945 */ /* 0x000fe80003800000 */
        /* <DEDUP_REMOVED lines=30> */
.L_x_13779:
[----:B------:R-:W-:Y:S05]  /*62b0*/  BSYNC B0 ;  /* 0x0000000000007941 */ /* 0x000fea0003800000 */
.L_x_13778:
        /* <DEDUP_REMOVED lines=33> */
[----:B----4-:R-:W-:Y:S02]  /*64d0*/  CS2R R96, SRZ ;  /* 0x0000000000607805 */ /* 0x010fe4000001ff00 */
        /* <DEDUP_REMOVED lines=45> */
.L_x_14049:
        /* <DEDUP_REMOVED lines=26> */
.L_x_13783:
[----:B------:R-:W-:Y:S05]  /*6950*/  BSYNC B6 ;  /* 0x0000000000067941 */ /* 0x000fea0003800000 */
.L_x_13782:
        /* <DEDUP_REMOVED lines=12> */
.L_x_13787:
[----:B--2---:R2:W3:Y:S02]  /*6a20*/  SYNCS.PHASECHK.TRANS64.TRYWAIT P0, [R19+URZ+0x22800], R0 ;  /* 0x02280000130075a7 */ /* 0x0044e4000800017f */
[----:B---3--:R-:W-:Y:S05]  /*6a30*/  @!P0 NANOSLEEP.SYNCS 0x989680 ;  /* 0x009896800000895d */ /* 0x008fea0003900000 */
[----:B------:R-:W3:Y:S02]  /*6a40*/  @!P0 SYNCS.PHASECHK.TRANS64 P0, [R19+URZ+0x22800], R0 ;  /* 0x02280000130085a7 */ /* 0x000ee4000800007f */
[----:B---3--:R-:W-:Y:S05]  /*6a50*/  @!P0 BRA `(.L_x_13787) ;  /* 0xfffffffc00f08947 */ /* 0x008fea000383ffff */
.L_x_13786:
[----:B------:R-:W-:Y:S05]  /*6a60*/  BSYNC B0 ;  /* 0x0000000000007941 */ /* 0x000fea0003800000 */
.L_x_13785:
[----:B------:R-:W-:Y:S05]  /*6a70*/  BRA `(.L_x_13788) ;  /* 0x0000002c00947947 */ /* 0x000fea0003800000 */
.L_x_13784:
        /* <DEDUP_REMOVED lines=30> */
.L_x_13790:
[----:B------:R-:W-:Y:S05]  /*6c60*/  BSYNC B6 ;  /* 0x0000000000067941 */ /* 0x000fea0003800000 */
.L_x_13789:
        /* <DEDUP_REMOVED lines=47> */
.L_x_14055:
        /* <DEDUP_REMOVED lines=15> */
[----:B------:R-:W-:Y:S02]  /*7050*/  @!P2 IMAD.WIDE R34, R204, 0x2, R8 ;  /* 0x00000002cc22a825 */ /* 0x000fe400078e0208 */
[C---:B------:R-:W-:Y:S02]  /*7060*/  @!P3 SHF.L.U64.HI R20, R208.reuse, 0x1, R31 ;  /* 0x00000001d014b819 */ /* 0x040fe4000001021f */
[----:B------:R-:W-:Y:S01]  /*7070*/  @!P3 IMAD.SHL.U32 R9, R208, 0x2, RZ ;  /* 0x00000002d009b824 */ /* 0x000fe200078e00ff */
[----:B------:R-:W-:Y:S02]  /*7080*/  CS2R R28, SRZ ;  /* 0x00000000001c7805 */ /* 0x000fe4000001ff00 */
[----:B------:R-:W-:Y:S01]  /*7090*/  CS2R R24, SRZ ;  /* 0x0000000000187805 */ /* 0x000fe2000001ff00 */
[----:B0-----:R-:W-:Y:S01]  /*70a0*/  @!P2 IMAD.WIDE R12, R204, 0x2, R14 ;  /* 0x00000002cc0ca825 */ /* 0x001fe200078e020e */
        /* <DEDUP_REMOVED lines=9> */
.L_x_13795:
[----:B------:R-:W-:Y:S05]  /*7140*/  BSYNC B1 ;  /* 0x0000000000017941 */ /* 0x000fea0003800000 */
.L_x_13794:
[----:B----45:R-:W-:Y:S01]  /*7150*/  IMAD.MOV.U32 R5, RZ, RZ, R26 ;  /* 0x000000ffff057224 */ /* 0x030fe200078e001a */
[----:B------:R-:W-:Y:S01]  /*7160*/  UMOV UR4, 0xffffffff ;  /* 0xffffffff00047882 */ /* 0x000fe20000000000 */
[----:B0-----:R-:W-:Y:S02]  /*7170*/  IMAD.MOV.U32 R8, RZ, RZ, R27 ;  /* 0x000000ffff087224 */ /* 0x001fe400078e001b */
[----:B---3--:R-:W-:Y:S02]  /*7180*/  IMAD.MOV.U32 R0, RZ, RZ, R24 ;  /* 0x000000ffff007224 */ /* 0x008fe400078e0018 */
[----:B--2---:R-:W-:Y:S01]  /*7190*/  IMAD.MOV.U32 R3, RZ, RZ, R25 ;  /* 0x000000ffff037224 */ /* 0x004fe200078e0019 */
[----:B------:R-:W-:Y:S01]  /*71a0*/  PRMT R41, R5, 0x5410, R8 ;  /* 0x0000541005297816 */ /* 0x000fe20000000008 */
[----:B------:R-:W-:Y:S02]  /*71b0*/  IMAD.MOV.U32 R5, RZ, RZ, R28 ;  /* 0x000000ffff057224 */ /* 0x000fe400078e001c */
[----:B------:R-:W-:Y:S01]  /*71c0*/  IMAD.MOV.U32 R8, RZ, RZ, R29 ;  /* 0x000000ffff087224 */ /* 0x000fe200078e001d */
[----:B------:R-:W-:Y:S01]  /*71d0*/  PRMT R44, R3, 0x5410, R0 ;  /* 0x00005410032c7816 */ /* 0x000fe20000000000 */
[----:B------:R-:W-:-:S02]  /*71e0*/  IMAD.MOV.U32 R0, RZ, RZ, R20 ;  /* 0x000000ffff007224 */ /* 0x000fc400078e0014 */
[----:B------:R-:W-:Y:S01]  /*71f0*/  IMAD.MOV.U32 R3, RZ, RZ, R21 ;  /* 0x000000ffff037224 */ /* 0x000fe200078e0015 */
[----:B------:R-:W-:Y:S02]  /*7200*/  PRMT R42, R8, 0x5410, R5 ;  /* 0x00005410082a7816 */ /* 0x000fe40000000005 */
[----:B------:R-:W-:Y:S02]  /*7210*/  CS2R R8, SRZ ;  /* 0x0000000000087805 */ /* 0x000fe4000001ff00 */
[----:B------:R-:W-:Y:S02]  /*7220*/  PRMT R45, R0, 0x7610, R45 ;  /* 0x00007610002d7816 */ /* 0x000fe4000000002d */
[----:B------:R-:W-:Y:S01]  /*7230*/  PRMT R46, R3, 0x7610, R46 ;  /* 0x00007610032e7816 */ /* 0x000fe2000000002e */
[----:B------:R-:W-:Y:S06]  /*7240*/  BRA.DIV UR4, `(.L_x_13796) ;  /* 0x0000017204247947 */ /* 0x000fec000b800000 */
[----:B------:R0:W2:Y:S04]  /*7250*/  SHFL.IDX PT, R3, R6, 0x1, 0x1c1f ;  /* 0x003c1f0006037f89 */ /* 0x0000a800000e0000 */
[----:B------:R0:W3:Y:S04]  /*7260*/  SHFL.IDX PT, R0, R4, 0x1, 0x1c1f ;  /* 0x003c1f0004007f89 */ /* 0x0000e800000e0000 */
[----:B-1----:R-:W1:Y:S04]  /*7270*/  SHFL.IDX PT, R7, R7, 0x1, 0x1c1f ;  /* 0x003c1f0007077f89 */ /* 0x002e6800000e0000 */
[----:B0-----:R-:W4:Y:S02]  /*7280*/  SHFL.IDX PT, R32, R32, 0x1, 0x1c1f ;  /* 0x003c1f0020207f89 */ /* 0x001f2400000e0000 */
.L_x_14061:
[----:B------:R-:W-:Y:S01]  /*7290*/  VIADD R40, R40, 0x40 ;  /* 0x0000004028287836 */ /* 0x000fe20000000000 */
[----:B------:R-:W-:Y:S01]  /*72a0*/  LEA.HI R4, R230, R230, RZ, 0x1 ;  /* 0x000000e6e6047211 */ /* 0x000fe200078f08ff */
        /* <DEDUP_REMOVED lines=13> */
[----:B------:R-:W-:Y:S01]  /*7380*/  ISETP.GE.AND P3, PT, R208, UR4, PT ;  /* 0x00000004d0007c0c */ /* 0x000fe2000bf66270 */
[----:B-1----:R-:W-:Y:S01]  /*7390*/  IMAD.MOV.U32 R33, RZ, RZ, R7 ;  /* 0x000000ffff217224 */ /* 0x002fe200078e0007 */
[----:B------:R-:W-:-:S09]  /*73a0*/  CS2R R12, SRZ ;  /* 0x00000000000c7805 */ /* 0x000fd2000001ff00 */
[----:B------:R-:W-:Y:S02]  /*73b0*/  @!P2 IMAD.WIDE R34, R204, 0x2, R4 ;  /* 0x00000002cc22a825 */ /* 0x000fe400078e0204 */
[C---:B------:R-:W-:Y:S02]  /*73c0*/  @!P3 SHF.L.U64.HI R10, R208.reuse, 0x1, R31 ;  /* 0x00000001d00ab819 */ /* 0x040fe4000001021f */
[----:B------:R-:W-:Y:S01]  /*73d0*/  @!P3 IMAD.SHL.U32 R5, R208, 0x2, RZ ;  /* 0x00000002d005b824 */ /* 0x000fe200078e00ff */
[----:B------:R-:W-:Y:S02]  /*73e0*/  CS2R R14, SRZ ;  /* 0x00000000000e7805 */ /* 0x000fe4000001ff00 */
[----:B------:R-:W-:Y:S01]  /*73f0*/  CS2R R8, SRZ ;  /* 0x0000000000087805 */ /* 0x000fe2000001ff00 */
[----:B------:R0:W5:Y:S01]  /*7400*/  @!P2 LD.E.64 R12, desc[UR40][R34.64] ;  /* 0x00000028220ca980 */ /* 0x000162000c101b00 */
[-C--:B------:R-:W-:Y:S02]  /*7410*/  @!P3 IADD3 R4, P0, R0, R5.reuse, RZ ;  /* 0x000000050004b210 */ /* 0x080fe40007f1e0ff */
[----:B----4-:R-:W-:Y:S01]  /*7420*/  @!P3 IADD3 R6, P1, R32, R5, RZ ;  /* 0x000000052006b210 */ /* 0x010fe20007f3e0ff */
[----:B------:R-:W-:-:S04]  /*7430*/  @!P2 IMAD.WIDE R32, R204, 0x2, R32 ;  /* 0x00000002cc20a825 */ /* 0x000fc800078e0220 */
[--C-:B------:R-:W-:Y:S01]  /*7440*/  @!P3 IMAD.X R5, R3, 0x1, R10.reuse, P0 ;  /* 0x000000010305b824 */ /* 0x100fe200000e060a */
[----:B------:R0:W5:Y:S01]  /*7450*/  @!P2 LD.E.64 R14, desc[UR40][R32.64] ;  /* 0x00000028200ea980 */ /* 0x000162000c101b00 */
[----:B------:R-:W-:Y:S01]  /*7460*/  @!P3 IMAD.X R7, R7, 0x1, R10, P1 ;  /* 0x000000010707b824 */ /* 0x000fe200008e060a */
[----:B------:R-:W-:Y:S02]  /*7470*/  CS2R R10, SRZ ;  /* 0x00000000000a7805 */ /* 0x000fe4000001ff00 */
[----:B------:R0:W5:Y:S04]  /*7480*/  @!P3 LD.E.64 R8, desc[UR40][R4.64] ;  /* 0x000000280408b980 */ /* 0x000168000c101b00 */
[----:B------:R0:W5:Y:S02]  /*7490*/  @!P3 LD.E.64 R10, desc[UR40][R6.64] ;  /* 0x00000028060ab980 */ /* 0x000164000c101b00 */
.L_x_13798:
[----:B------:R-:W-:Y:S05]  /*74a0*/  BSYNC B1 ;  /* 0x0000000000017941 */ /* 0x000fea0003800000 */
.L_x_13797:
[----:B------:R-:W1:Y:S01]  /*74b0*/  SYNCS.PHASECHK.TRANS64.TRYWAIT P0, [R19+URZ+0x22800], R36 ;  /* 0x02280024130075a7 */ /* 0x000e62000800017f */
[----:B---3--:R-:W-:Y:S01]  /*74c0*/  IMAD.SHL.U32 R0, R38, 0x40, RZ ;  /* 0x0000004026007824 */ /* 0x008fe200078e00ff */
[----:B0---4-:R-:W-:Y:S01]  /*74d0*/  VIADDMNMX R32, R37, -R210, 0x80, PT ;  /* 0x0000008025207446 */ /* 0x011fe200038009d2 */
[----:B-----5:R-:W-:Y:S01]  /*74e0*/  IMAD.MOV.U32 R4, RZ, RZ, R8 ;  /* 0x000000ffff047224 */ /* 0x020fe200078e0008 */
[----:B------:R-:W-:Y:S01]  /*74f0*/  BSSY B1, `(.L_x_13799) ;  /* 0x0000019000017945 */ /* 0x000fe20003800000 */
[----:B------:R-:W-:Y:S01]  /*7500*/  IMAD.MOV.U32 R5, RZ, RZ, R13 ;  /* 0x000000ffff057224 */ /* 0x000fe200078e000d */
        /* <DEDUP_REMOVED lines=10> */
[----:B------:R-:W-:Y:S02]  /*75b0*/  LOP3.LUT P2, RZ, R38, 0x4, RZ, 0xc0, !PT ;  /* 0x0000000426ff7812 */ /* 0x000fe4000784c0ff */
[----:B------:R-:W-:Y:S01]  /*75c0*/  PRMT R48, R5, 0x7610, R48 ;  /* 0x0000761005307816 */ /* 0x000fe20000000030 */
[----:B------:R-:W-:Y:S01]  /*75d0*/  IMAD.MOV.U32 R5, RZ, RZ, R15 ;  /* 0x000000ffff057224 */ /* 0x000fe200078e000f */
[----:B------:R-:W-:Y:S01]  /*75e0*/  PRMT R31, R0, 0x5410, R4 ;  /* 0x00005410001f7816 */ /* 0x000fe20000000004 */
[----:B------:R-:W-:Y:S01]  /*75f0*/  IMAD R0, R216, 0x200, R3 ;  /* 0x00000200d8007824 */ /* 0x000fe200078e0203 */
[----:B------:R-:W-:Y:S01]  /*7600*/  PRMT R34, R6, 0x7610, R34 ;  /* 0x0000761006227816 */ /* 0x000fe20000000022 */
[----:B------:R-:W-:Y:S01]  /*7610*/  IMAD.MOV.U32 R4, RZ, RZ, R11 ;  /* 0x000000ffff047224 */ /* 0x000fe200078e000b */
[----:B------:R-:W-:Y:S01]  /*7620*/  ISETP.GE.AND P1, PT, R23, R32, PT ;  /* 0x000000201700720c */ /* 0x000fe20003f26270 */
[----:B------:R-:W-:-:S03]  /*7630*/  IMAD R3, R0, 0x2, R19 ;  /* 0x0000000200037824 */ /* 0x000fc600078e0213 */
[----:B------:R-:W-:Y:S01]  /*7640*/  PRMT R45, R45, 0x5410, R4 ;  /* 0x000054102d2d7816 */ /* 0x000fe20000000004 */
[C---:B------:R-:W-:Y:S02]  /*7650*/  VIADD R4, R3.reuse, 0x18400 ;  /* 0x0001840003047836 */ /* 0x040fe40000000000 */
[----:B------:R-:W-:Y:S01]  /*7660*/  VIADD R0, R3, 0x18440 ;  /* 0x0001844003007836 */ /* 0x000fe20000000000 */
[----:B-1----:R-:W-:Y:S06]  /*7670*/  @!P0 BRA `(.L_x_13800) ;  /* 0x0000016c008c8947 */ /* 0x002fec0003800000 */
.L_x_14062:
[----:B------:R-:W-:Y:S05]  /*7680*/  BSYNC B1 ;  /* 0x0000000000017941 */ /* 0x000fea0003800000 */
.L_x_13799:
        /* <DEDUP_REMOVED lines=12> */
[----:B------:R-:W-:Y:S02]  /*7750*/  PRMT R39, R42, 0x5410, R39 ;  /* 0x000054102a277816 */ /* 0x000fe40000000027 */
[----:B------:R-:W-:Y:S02]  /*7760*/  PRMT R36, R41, 0x5432, R36 ;  /* 0x0000543229247816 */ /* 0x000fe40000000024 */
[----:B------:R-:W-:Y:S01]  /*7770*/  SHF.R.U64 R35, R26, 0x10, R27 ;  /* 0x000000101a237819 */ /* 0x000fe2000000121b */
[----:B------:R-:W-:Y:S01]  /*7780*/  IMAD.U32 R40, R39, 0x10000, RZ ;  /* 0x0001000027287824 */ /* 0x000fe200078e00ff */
[----:B------:R-:W-:Y:S01]  /*7790*/  SHF.R.U64 R38, R28, 0x10, R29 ;  /* 0x000000101c267819 */ /* 0x000fe2000000121d */
[----:B------:R-:W-:Y:S01]  /*77a0*/  IMAD.U32 R37, R36, 0x10000, RZ ;  /* 0x0001000024257824 */ /* 0x000fe200078e00ff */
[----:B------:R-:W-:-:S02]  /*77b0*/  PRMT R35, R41, 0x5410, R35 ;  /* 0x0000541029237816 */ /* 0x000fc40000000023 */
[----:B------:R-:W-:Y:S02]  /*77c0*/  LOP3.LUT R39, R39, 0xffff0000, RZ, 0xc0, !PT ;  /* 0xffff000027277812 */ /* 0x000fe400078ec0ff */
        /* <DEDUP_REMOVED lines=35> */
.L_x_13804:
[----:B------:R-:W-:Y:S05]  /*7a00*/  BSYNC B2 ;  /* 0x0000000000027941 */ /* 0x000fea0003800000 */
.L_x_13803:
        /* <DEDUP_REMOVED lines=47> */
.L_x_13802:
[----:B------:R-:W-:Y:S05]  /*7d00*/  BSYNC B1 ;  /* 0x0000000000017941 */ /* 0x000fea0003800000 */
.L_x_13801:
        /* <DEDUP_REMOVED lines=53> */
.L_x_13807:
[----:B------:R-:W-:Y:S05]  /*8060*/  BSYNC B1 ;  /* 0x0000000000017941 */ /* 0x000fea0003800000 */
.L_x_13806:
[----:B------:R-:W-:Y:S05]  /*8070*/  @P1 BRA `(.L_x_13805) ;  /* 0x0000001400f01947 */ /* 0x000fea0003800000 */
[----:B-1----:R-:W1:Y:S01]  /*8080*/  LDS.128 R4, [R0+0x2000] ;  /* 0x0020000000047984 */ /* 0x002e620000000c00 */
[----:B------:R-:W-:Y:S02]  /*8090*/  SHF.R.U64 R14, R8, 0x10, R9 ;  /* 0x00000010080e7819 */ /* 0x000fe40000001209 */
[----:B------:R-:W-:Y:S02]  /*80a0*/  SHF.R.U32.HI R12, RZ, 0x10, R11 ;  /* 0x00000010ff0c7819 */ /* 0x000fe4000001160b */
[----:B------:R-:W-:Y:S02]  /*80b0*/  SHF.R.U32.HI R8, RZ, 0x10, R9 ;  /* 0x00000010ff087819 */ /* 0x000fe40000011609 */
[----:B------:R-:W-:Y:S02]  /*80c0*/  PRMT R12, R45, 0x5432, R12 ;  /* 0x000054322d0c7816 */ /* 0x000fe4000000000c */
[----:B------:R-:W-:Y:S02]  /*80d0*/  PRMT R31, R31, 0x5410, R8 ;  /* 0x000054101f1f7816 */ /* 0x000fe40000000008 */
[----:B------:R-:W-:Y:S01]  /*80e0*/  SHF.R.U64 R3, R10, 0x10, R11 ;  /* 0x000000100a037819 */ /* 0x000fe2000000120b */
[C---:B------:R-:W-:Y:S01]  /*80f0*/  IMAD.U32 R13, R12.reuse, 0x10000, RZ ;  /* 0x000100000c0d7824 */ /* 0x040fe200078e00ff */
[----:B------:R-:W-:Y:S01]  /*8100*/  PRMT R33, R33, 0x5410, R14 ;  /* 0x0000541021217816 */ /* 0x000fe2000000000e */
[----:B------:R-:W-:Y:S01]  /*8110*/  IMAD.U32 R11, R31, 0x10000, RZ ;  /* 0x000100001f0b7824 */ /* 0x000fe200078e00ff */
[----:B------:R-:W-:-:S02]  /*8120*/  LOP3.LUT R12, R12, 0xffff0000, RZ, 0xc0, !PT ;  /* 0xffff00000c0c7812 */ /* 0x000fc400078ec0ff */
[----:B------:R-:W-:Y:S02]  /*8130*/  LOP3.LUT R31, R31, 0xffff0000, RZ, 0xc0, !PT ;  /* 0xffff00001f1f7812 */ /* 0x000fe400078ec0ff */
        /* <DEDUP_REMOVED lines=35> */
.L_x_13792:
        /* <DEDUP_REMOVED lines=71> */
[----:B------:R-:W-:Y:S02]  /*87e0*/  IMAD.MOV.U32 R6, RZ, RZ, R34 ;  /* 0x000000ffff067224 */ /* 0x000fe400078e0022 */
[----:B------:R-:W-:Y:S01]  /*87f0*/  IMAD.MOV.U32 R8, RZ, RZ, R28 ;  /* 0x000000ffff087224 */ /* 0x000fe200078e001c */
[----:B------:R-:W-:Y:S01]  /*8800*/  PRMT R37, R37, 0x5410, R5 ;  /* 0x0000541025257816 */ /* 0x000fe20000000005 */
[----:B------:R-:W-:Y:S01]  /*8810*/  IMAD.MOV.U32 R7, RZ, RZ, R35 ;  /* 0x000000ffff077224 */ /* 0x000fe200078e0023 */
[----:B------:R-:W-:Y:S02]  /*8820*/  PRMT R45, R4, 0x5410, R6 ;  /* 0x00005410042d7816 */ /* 0x000fe40000000006 */
[----:B------:R-:W-:Y:S02]  /*8830*/  CS2R R4, SRZ ;  /* 0x0000000000047805 */ /* 0x000fe4000001ff00 */
[----:B------:R-:W-:Y:S02]  /*8840*/  PRMT R36, R8, 0x7610, R36 ;  /* 0x0000761008247816 */ /* 0x000fe40000000024 */
[----:B012-4-:R-:W-:-:S07]  /*8850*/  PRMT R48, R7, 0x7610, R48 ;  /* 0x0000761007307816 */ /* 0x017fce0000000030 */
.L_x_14072:
        /* <DEDUP_REMOVED lines=23> */
.L_x_13810:
[----:B------:R-:W-:Y:S05]  /*89d0*/  BSYNC B1 ;  /* 0x0000000000017941 */ /* 0x000fea0003800000 */
.L_x_13809:
[----:B------:R-:W0:Y:S01]  /*89e0*/  SYNCS.PHASECHK.TRANS64.TRYWAIT P1, [R19+URZ+0x22800], R12 ;  /* 0x0228000c130075a7 */ /* 0x000e22000802017f */
[----:B------:R-:W-:Y:S01]  /*89f0*/  VIADDMNMX R0, R31, -R210, 0x80, PT ;  /* 0x000000801f007446 */ /* 0x000fe200038009d2 */
[----:B---3-5:R-:W-:Y:S01]  /*8a00*/  IMAD.MOV.U32 R3, RZ, RZ, R4 ;  /* 0x000000ffff037224 */ /* 0x028fe200078e0004 */
[----:B------:R-:W-:Y:S01]  /*8a10*/  BSSY B1, `(.L_x_13811) ;  /* 0x0000011000017945 */ /* 0x000fe20003800000 */
[----:B------:R-:W-:Y:S01]  /*8a20*/  IMAD.MOV.U32 R13, RZ, RZ, R5 ;  /* 0x000000ffff0d7224 */ /* 0x000fe200078e0005 */
[-C--:B------:R-:W-:Y:S01]  /*8a30*/  ISETP.GE.OR P2, PT, R23, R0.reuse, P0 ;  /* 0x000000001700720c */ /* 0x080fe20000746670 */
        /* <DEDUP_REMOVED lines=13> */
[----:B0-----:R-:W-:Y:S06]  /*8b10*/  @!P1 BRA `(.L_x_13812) ;  /* 0x0000015c00e49947 */ /* 0x001fec0003800000 */
.L_x_14073:
[----:B------:R-:W-:Y:S05]  /*8b20*/  BSYNC B1 ;  /* 0x0000000000017941 */ /* 0x000fea0003800000 */
.L_x_13811:
        /* <DEDUP_REMOVED lines=8> */
[----:B0-----:R-:W-:Y:S02]  /*8bb0*/  LOP3.LUT R12, R15, 0x38, R16, 0xf8, !PT ;  /* 0x000000380f0c7812 */ /* 0x001fe400078ef810 */
[----:B------:R-:W-:-:S02]  /*8bc0*/  SHF.R.U32.HI R25, RZ, 0x3, R15 ;  /* 0x00000003ff197819 */ /* 0x000fc4000001160f */
[----:B------:R-:W-:Y:S02]  /*8bd0*/  LOP3.LUT R14, R15, 0x38, R14, 0xf8, !PT ;  /* 0x000000380f0e7812 */ /* 0x000fe400078ef80e */
[-C--:B------:R-:W-:Y:S02]  /*8be0*/  LOP3.LUT R13, R12, R25.reuse, RZ, 0x3c, !PT ;  /* 0x000000190c0d7212 */ /* 0x080fe400078e3cff */
[----:B------:R-:W-:Y:S02]  /*8bf0*/  PRMT R43, R45, 0x5410, R43 ;  /* 0x000054102d2b7816 */ /* 0x000fe4000000002b */
[----:B------:R-:W-:Y:S01]  /*8c00*/  SHF.R.U32.HI R42, RZ, 0x10, R29 ;  /* 0x00000010ff2a7819 */ /* 0x000fe2000001161d */
[----:B------:R-:W-:Y:S01]  /*8c10*/  IMAD R12, R216, 0x200, R13 ;  /* 0x00000200d80c7824 */ /* 0x000fe200078e020d */
        /* <DEDUP_REMOVED lines=8> */
[----:B------:R-:W-:Y:S01]  /*8ca0*/  PRMT R46, R45, 0x5432, R46 ;  /* 0x000054322d2e7816 */ /* 0x000fe2000000002e */
[----:B------:R-:W-:Y:S01]  /*8cb0*/  IMAD.U32 R45, R43, 0x10000, RZ ;  /* 0x000100002b2d7824 */ /* 0x000fe200078e00ff */
[C---:B------:R-:W-:Y:S02]  /*8cc0*/  PRMT R42, R37.reuse, 0x5410, R42 ;  /* 0x00005410252a7816 */ /* 0x040fe4000000002a */
[----:B------:R-:W1:Y:S01]  /*8cd0*/  LDS.128 R24, [R38+0x18400] ;  /* 0x0184000026187984 */ /* 0x000e620000000c00 */
[----:B------:R-:W-:Y:S01]  /*8ce0*/  PRMT R44, R37, 0x5432, R44 ;  /* 0x00005432252c7816 */ /* 0x000fe2000000002c */
[----:B------:R-:W-:Y:S01]  /*8cf0*/  IMAD.U32 R37, R40, 0x10000, RZ ;  /* 0x0001000028257824 */ /* 0x000fe200078e00ff */
[----:B------:R-:W-:Y:S02]  /*8d00*/  PRMT R41, R49, 0x5410, R41 ;  /* 0x0000541031297816 */ /* 0x000fe40000000029 */
[----:B------:R-:W-:-:S02]  /*8d10*/  SHF.R.U64 R21, R28, 0x10, R29 ;  /* 0x000000101c157819 */ /* 0x000fc4000000121d */
[----:B------:R-:W-:Y:S02]  /*8d20*/  SHF.R.U32.HI R47, RZ, 0x10, R35 ;  /* 0x00000010ff2f7819 */ /* 0x000fe40000011623 */
[----:B------:R-:W-:Y:S02]  /*8d30*/  PRMT R36, R36, 0x5410, R21 ;  /* 0x0000541024247816 */ /* 0x000fe40000000015 */
        /* <DEDUP_REMOVED lines=23> */
[-C--:B------:R-:W-:Y:S01]  /*8eb0*/  FMUL.FTZ R33, R33, R20.reuse ;  /* 0x0000001421217220 */ /* 0x080fe20000410000 */
[----:B------:R-:W-:Y:S01]  /*8ec0*/  FFMA.FTZ R50, R21, R20, -R50 ;  /* 0x0000001415327223 */ /* 0x000fe20000010832 */
[----:B------:R-:W-:-:S02]  /*8ed0*/  IMAD.U32 R24, R47, 0x10000, RZ ;  /* 0x000100002f187824 */ /* 0x000fc400078e00ff */
[----:B------:R-:W-:Y:S01]  /*8ee0*/  FFMA.FTZ R40, R12, R37, -R53 ;  /* 0x000000250c287223 */ /* 0x000fe20000010835 */
[----:B------:R-:W-:Y:S02]  /*8ef0*/  IMAD.U32 R20, R42, 0x10000, RZ ;  /* 0x000100002a147824 */ /* 0x000fe400078e00ff */
[----:B------:R-:W-:Y:S01]  /*8f00*/  FFMA.FTZ R48, R12, R43, R45 ;  /* 0x0000002b0c307223 */ /* 0x000fe2000001002d */
[----:B------:R-:W-:Y:S01]  /*8f10*/  FFMA.FTZ R32, R21, R32, R33 ;  /* 0x0000002015207223 */ /* 0x000fe20000010021 */
[C---:B------:R-:W-:Y:S01]  /*8f20*/  FMUL.FTZ R52, R35.reuse, R24 ;  /* 0x0000001823347220 */ /* 0x040fe20000410000 */
[-C--:B------:R-:W-:Y:S01]  /*8f30*/  FMUL.FTZ R54, R35, R20.reuse ;  /* 0x0000001423367220 */ /* 0x080fe20000410000 */
[----:B------:R-:W-:Y:S01]  /*8f40*/  IMAD.U32 R34, R26, 0x10000, RZ ;  /* 0x000100001a227824 */ /* 0x000fe200078e00ff */
[----:B------:R-:W-:Y:S01]  /*8f50*/  LOP3.LUT R12, R41, 0xffff0000, RZ, 0xc0, !PT ;  /* 0xffff0000290c7812 */ /* 0x000fe200078ec0ff */
[----:B------:R-:W-:Y:S01]  /*8f60*/  IMAD.U32 R33, R46, 0x10000, RZ ;  /* 0x000100002e217824 */ /* 0x000fe200078e00ff */
[----:B------:R-:W-:Y:S01]  /*8f70*/  LOP3.LUT R44, R44, 0xffff0000, RZ, 0xc0, !PT ;  /* 0xffff00002c2c7812 */ /* 0x000fe200078ec0ff */
[C---:B------:R-:W-:Y:S01]  /*8f80*/  FFMA.FTZ R52, R29.reuse, R20, -R52 ;  /* 0x000000141d347223 */ /* 0x040fe20000010834 */
[----:B------:R-:W-:Y:S01]  /*8f90*/  FFMA.FTZ R54, R29, R24, R54 ;  /* 0x000000181d367223 */ /* 0x000fe20000010036 */
[----:B------:R-:W-:-:S02]  /*8fa0*/  IMAD.U32 R28, R14, 0x10000, RZ ;  /* 0x000100000e1c7824 */ /* 0x000fc400078e00ff */
[----:B------:R-:W-:Y:S01]  /*8fb0*/  FMUL.FTZ R29, R34, R33 ;  /* 0x00000021221d7220 */ /* 0x000fe20000410000 */
[----:B------:R-:W-:Y:S02]  /*8fc0*/  IMAD.U32 R21, R36, 0x10000, RZ ;  /* 0x0001000024157824 */ /* 0x000fe400078e00ff */
[C---:B------:R-:W-:Y:S01]  /*8fd0*/  FMUL.FTZ R20, R25.reuse, R44 ;  /* 0x0000002c19147220 */ /* 0x040fe20000410000 */
[-C--:B------:R-:W-:Y:S01]  /*8fe0*/  FMUL.FTZ R35, R25, R12.reuse ;  /* 0x0000000c19237220 */ /* 0x080fe20000410000 */
[----:B------:R-:W-:Y:S01]  /*8ff0*/  LOP3.LUT R26, R26, 0xffff0000, RZ, 0xc0, !PT ;  /* 0xffff00001a1a7812 */ /* 0x000fe200078ec0ff */
[-C--:B------:R-:W-:Y:S01]  /*9000*/  FMUL.FTZ R37, R34, R21.reuse ;  /* 0x0000001522257220 */ /* 0x080fe20000410000 */
[----:B------:R-:W-:Y:S01]  /*9010*/  FFMA.FTZ R29, R28, R21, -R29 ;  /* 0x000000151c1d7223 */ /* 0x000fe2000001081d */
[C---:B------:R-:W-:Y:S01]  /*9020*/  FFMA.FTZ R25, R13.reuse, R12, -R20 ;  /* 0x0000000c0d197223 */ /* 0x040fe20000010814 */
[----:B------:R-:W-:Y:S01]  /*9030*/  FFMA.FTZ R35, R13, R44, R35 ;  /* 0x0000002c0d237223 */ /* 0x000fe20000010023 */
[----:B------:R-:W-:Y:S01]  /*9040*/  LOP3.LUT R21, R46, 0xffff0000, RZ, 0xc0, !PT ;  /* 0xffff00002e157812 */ /* 0x000fe200078ec0ff */
[----:B------:R-:W-:Y:S01]  /*9050*/  FFMA.FTZ R37, R28, R33, R37 ;  /* 0x000000211c257223 */ /* 0x000fe20000010025 */
[----:B------:R-:W-:-:S02]  /*9060*/  LOP3.LUT R13, R36, 0xffff0000, RZ, 0xc0, !PT ;  /* 0xffff0000240d7812 */ /* 0x000fc400078ec0ff */
[----:B------:R-:W-:Y:S01]  /*9070*/  LOP3.LUT R27, R27, 0xffff0000, RZ, 0xc0, !PT ;  /* 0xffff00001b1b7812 */ /* 0x000fe200078ec0ff */
[C---:B------:R-:W-:Y:S01]  /*9080*/  FMUL.FTZ R33, R26.reuse, R21 ;  /* 0x000000151a217220 */ /* 0x040fe20000410000 */
[----:B------:R-:W-:Y:S01]  /*9090*/  LOP3.LUT R12, R47, 0xffff0000, RZ, 0xc0, !PT ;  /* 0xffff00002f0c7812 */ /* 0x000fe200078ec0ff */
[----:B------:R-:W-:Y:S01]  /*90a0*/  FMUL.FTZ R26, R26, R13 ;  /* 0x0000000d1a1a7220 */ /* 0x000fe20000410000 */
[----:B------:R-:W-:Y:S02]  /*90b0*/  LOP3.LUT R42, R42, 0xffff0000, RZ, 0xc0, !PT ;  /* 0xffff00002a2a7812 */ /* 0x000fe400078ec0ff */
[----:B------:R-:W-:Y:S01]  /*90c0*/  LOP3.LUT R14, R14, 0xffff0000, RZ, 0xc0, !PT ;  /* 0xffff00000e0e7812 */ /* 0x000fe200078ec0ff */
[C---:B------:R-:W-:Y:S02]  /*90d0*/  FMUL.FTZ R24, R27.reuse, R12 ;  /* 0x0000000c1b187220 */ /* 0x040fe40000410000 */
[-C--:B------:R-:W-:Y:S02]  /*90e0*/  FMUL.FTZ R27, R27, R42.reuse ;  /* 0x0000002a1b1b7220 */ /* 0x080fe40000410000 */
        /* <DEDUP_REMOVED lines=14> */
.L_x_13814:
[----:B------:R-:W-:Y:S05]  /*91d0*/  BSYNC B1 ;  /* 0x0000000000017941 */ /* 0x000fea0003800000 */
.L_x_13813:
[----:B------:R-:W-:Y:S02]  /*91e0*/  PRMT R20, R0, 0x7610, R20 ;  /* 0x0000761000147816 */ /* 0x000fe40000000014 */
        /* <DEDUP_REMOVED lines=11> */
[----:B------:R-:W-:Y:S02]  /*92a0*/  SHF.R.U64 R21, R8, 0x10, R9 ;  /* 0x0000001008157819 */ /* 0x000fe40000001209 */
[----:B------:R-:W-:Y:S02]  /*92b0*/  PRMT R33, R55, 0x5410, R33 ;  /* 0x0000541037217816 */ /* 0x000fe40000000021 */
[----:B------:R-:W-:Y:S02]  /*92c0*/  SHF.R.U32.HI R35, RZ, 0x10, R5 ;  /* 0x00000010ff237819 */ /* 0x000fe40000011605 */
[----:B------:R-:W-:Y:S01]  /*92d0*/  PRMT R21, R58, 0x5410, R21 ;  /* 0x000054103a157816 */ /* 0x000fe20000000015 */
[----:B------:R-:W-:Y:S01]  /*92e0*/  IMAD.U32 R34, R33, 0x10000, RZ ;  /* 0x0001000021227824 */ /* 0x000fe200078e00ff */
[----:B------:R-:W-:-:S02]  /*92f0*/  SHF.R.U32.HI R29, RZ, 0x10, R9 ;  /* 0x00000010ff1d7819 */ /* 0x000fc40000011609 */
[----:B------:R-:W-:Y:S01]  /*9300*/  SHF.R.U32.HI R32, RZ, 0x10, R11 ;  /* 0x00000010ff207819 */ /* 0x000fe2000001160b */
[----:B------:R-:W-:Y:S01]  /*9310*/  IMAD.U32 R28, R21, 0x10000, RZ ;  /* 0x00010000151c7824 */ /* 0x000fe200078e00ff */
[----:B------:R-:W-:Y:S02]  /*9320*/  PRMT R35, R56, 0x5410, R35 ;  /* 0x0000541038237816 */ /* 0x000fe40000000023 */
[----:B------:R-:W-:Y:S02]  /*9330*/  SHF.R.U32.HI R38, RZ, 0x10, R7 ;  /* 0x00000010ff267819 */ /* 0x000fe40000011607 */
[----:B------:R-:W-:Y:S01]  /*9340*/  PRMT R32, R3, 0x5432, R32 ;  /* 0x0000543203207816 */ /* 0x000fe20000000020 */
[----:B------:R-:W-:Y:S01]  /*9350*/  IMAD.U32 R36, R35, 0x10000, RZ ;  /* 0x0001000023247824 */ /* 0x000fe200078e00ff */
[----:B------:R-:W-:Y:S02]  /*9360*/  SHF.R.U64 R31, R10, 0x10, R11 ;  /* 0x000000100a1f7819 */ /* 0x000fe4000000120b */
[----:B------:R-:W-:-:S02]  /*9370*/  PRMT R29, R59, 0x5410, R29 ;  /* 0x000054103b1d7816 */ /* 0x000fc4000000001d */
[----:B------:R-:W-:Y:S02]  /*9380*/  PRMT R38, R55, 0x5432, R38 ;  /* 0x0000543237267816 */ /* 0x000fe40000000026 */
[----:B------:R-:W-:Y:S02]  /*9390*/  PRMT R31, R20, 0x5410, R31 ;  /* 0x00005410141f7816 */ /* 0x000fe4000000001f */
[----:B------:R-:W-:Y:S01]  /*93a0*/  SHF.R.U64 R37, R6, 0x10, R7 ;  /* 0x0000001006257819 */ /* 0x000fe20000001207 */
[----:B0-----:R-:W-:Y:S02]  /*93b0*/  IMAD.U32 R9, R24, 0x10000, RZ ;  /* 0x0001000018097824 */ /* 0x001fe400078e00ff */
[----:B------:R-:W-:Y:S02]  /*93c0*/  IMAD.U32 R11, R25, 0x10000, RZ ;  /* 0x00010000190b7824 */ /* 0x000fe400078e00ff */
[C---:B------:R-:W-:Y:S01]  /*93d0*/  FMUL.FTZ R40, R9.reuse, R34 ;  /* 0x0000002209287220 */ /* 0x040fe20000410000 */
[----:B------:R-:W-:Y:S01]  /*93e0*/  FMUL.FTZ R42, R9, R28 ;  /* 0x0000001c092a7220 */ /* 0x000fe20000410000 */
[----:B------:R-:W-:Y:S01]  /*93f0*/  FMUL.FTZ R44, R11, R36 ;  /* 0x000000240b2c7220 */ /* 0x000fe20000410000 */
[----:B------:R-:W-:-:S02]  /*9400*/  IMAD.U32 R20, R27, 0x10000, RZ ;  /* 0x000100001b147824 */ /* 0x000fc400078e00ff */
[----:B------:R-:W-:Y:S01]  /*9410*/  IMAD.U32 R9, R38, 0x10000, RZ ;  /* 0x0001000026097824 */ /* 0x000fe200078e00ff */
[----:B------:R-:W-:Y:S02]  /*9420*/  LOP3.LUT R10, R24, 0xffff0000, RZ, 0xc0, !PT ;  /* 0xffff0000180a7812 */ /* 0x000fe400078ec0ff */
[----:B------:R-:W-:Y:S02]  /*9430*/  LOP3.LUT R33, R33, 0xffff0000, RZ, 0xc0, !PT ;  /* 0xffff000021217812 */ /* 0x000fe400078ec0ff */
[----:B------:R-:W-:Y:S02]  /*9440*/  LOP3.LUT R21, R21, 0xffff0000, RZ, 0xc0, !PT ;  /* 0xffff000015157812 */ /* 0x000fe400078ec0ff */
[----:B------:R-:W-:Y:S02]  /*9450*/  PRMT R37, R57, 0x5410, R37 ;  /* 0x0000541039257816 */ /* 0x000fe40000000025 */
[----:B------:R-:W-:Y:S02]  /*9460*/  LOP3.LUT R24, R25, 0xffff0000, RZ, 0xc0, !PT ;  /* 0xffff000019187812 */ /* 0x000fe400078ec0ff */
[----:B------:R-:W-:Y:S01]  /*9470*/  LOP3.LUT R35, R35, 0xffff0000, RZ, 0xc0, !PT ;  /* 0xffff000023237812 */ /* 0x000fe200078ec0ff */
[----:B--2---:R-:W0:Y:S02]  /*9480*/  LDS.128 R12, [R41+0x18400] ;  /* 0x01840000290c7984 */ /* 0x004e240000000c00 */
[----:B0-----:R-:W-:-:S02]  /*9490*/  IMAD.U32 R3, R12, 0x10000, RZ ;  /* 0x000100000c037824 */ /* 0x001fc400078e00ff */
[----:B------:R-:W-:Y:S02]  /*94a0*/  IMAD.U32 R5, R13, 0x10000, RZ ;  /* 0x000100000d057824 */ /* 0x000fe400078e00ff */
[----:B------:R-:W-:Y:S01]  /*94b0*/  FFMA.FTZ R40, R3, R28, -R40 ;  /* 0x0000001c03287223 */ /* 0x000fe20000010828 */
[----:B------:R-:W-:Y:S02]  /*94c0*/  IMAD.U32 R28, R29, 0x10000, RZ ;  /* 0x000100001d1c7824 */ /* 0x000fe400078e00ff */
[----:B------:R-:W-:Y:S01]  /*94d0*/  FFMA.FTZ R42, R3, R34, R42 ;  /* 0x00000022032a7223 */ /* 0x000fe2000001002a */
[----:B------:R-:W-:Y:S02]  /*94e0*/  IMAD.U32 R3, R32, 0x10000, RZ ;  /* 0x0001000020037824 */ /* 0x000fe400078e00ff */
[-C--:B------:R-:W-:Y:S01]  /*94f0*/  FMUL.FTZ R34, R11, R28.reuse ;  /* 0x0000001c0b227220 */ /* 0x080fe20000410000 */
[----:B------:R-:W-:Y:S01]  /*9500*/  FFMA.FTZ R44, R5, R28, -R44 ;  /* 0x0000001c052c7223 */ /* 0x000fe2000001082c */
[----:B------:R-:W-:-:S02]  /*9510*/  IMAD.U32 R8, R15, 0x10000, RZ ;  /* 0x000100000f087824 */ /* 0x000fc400078e00ff */
        /* <DEDUP_REMOVED lines=9> */
[----:B------:R-:W-:Y:S02]  /*95b0*/  IMAD.U32 R13, R26, 0x10000, RZ ;  /* 0x000100001a0d7824 */ /* 0x000fe400078e00ff */
[----:B------:R-:W-:-:S02]  /*95c0*/  IMAD.U32 R5, R37, 0x10000, RZ ;  /* 0x0001000025057824 */ /* 0x000fc400078e00ff */
[C---:B------:R-:W-:Y:S01]  /*95d0*/  FFMA.FTZ R21, R4.reuse, R21, -R3 ;  /* 0x0000001504157223 */ /* 0x040fe20000010803 */
[----:B------:R-:W-:Y:S01]  /*95e0*/  FFMA.FTZ R33, R4, R33, R9 ;  /* 0x0000002104217223 */ /* 0x000fe20000010009 */
[C---:B------:R-:W-:Y:S02]  /*95f0*/  IMAD.U32 R6, R14.reuse, 0x10000, RZ ;  /* 0x000100000e067824 */ /* 0x040fe400078e00ff */
[----:B------:R-:W-:Y:S01]  /*9600*/  FMUL.FTZ R9, R13, R5 ;  /* 0x000000050d097220 */ /* 0x000fe20000410000 */
[----:B------:R-:W-:Y:S01]  /*9610*/  IMAD.U32 R3, R31, 0x10000, RZ ;  /* 0x000100001f037824 */ /* 0x000fe200078e00ff */
[----:B------:R-:W-:Y:S02]  /*9620*/  LOP3.LUT R7, R14, 0xffff0000, RZ, 0xc0, !PT ;  /* 0xffff00000e077812 */ /* 0x000fe400078ec0ff */
[----:B------:R-:W-:Y:S01]  /*9630*/  LOP3.LUT R14, R15, 0xffff0000, RZ, 0xc0, !PT ;  /* 0xffff00000f0e7812 */ /* 0x000fe200078ec0ff */
[-C--:B------:R-:W-:Y:S01]  /*9640*/  FMUL.FTZ R13, R13, R3.reuse ;  /* 0x000000030d0d7220 */ /* 0x080fe20000410000 */
[----:B------:R-:W-:Y:S01]  /*9650*/  LOP3.LUT R29, R29, 0xffff0000, RZ, 0xc0, !PT ;  /* 0xffff00001d1d7812 */ /* 0x000fe200078ec0ff */
[----:B------:R-:W-:Y:S01]  /*9660*/  FFMA.FTZ R10, R6, R3, -R9 ;  /* 0x00000003060a7223 */ /* 0x000fe20000010809 */
[----:B------:R-:W-:-:S02]  /*9670*/  LOP3.LUT R15, R26, 0xffff0000, RZ, 0xc0, !PT ;  /* 0xffff00001a0f7812 */ /* 0x000fc400078ec0ff */
[----:B------:R-:W-:Y:S02]  /*9680*/  LOP3.LUT R8, R37, 0xffff0000, RZ, 0xc0, !PT ;  /* 0xffff000025087812 */ /* 0x000fe400078ec0ff */
[----:B------:R-:W-:Y:S02]  /*9690*/  LOP3.LUT R4, R31, 0xffff0000, RZ, 0xc0, !PT ;  /* 0xffff00001f047812 */ /* 0x000fe400078ec0ff */
[----:B------:R-:W-:Y:S02]  /*96a0*/  LOP3.LUT R26, R27, 0xffff0000, RZ, 0xc0, !PT ;  /* 0xffff00001b1a7812 */ /* 0x000fe400078ec0ff */
[----:B------:R-:W-:Y:S01]  /*96b0*/  LOP3.LUT R9, R38, 0xffff0000, RZ, 0xc0, !PT ;  /* 0xffff000026097812 */ /* 0x000fe200078ec0ff */
[----:B------:R-:W-:Y:S01]  /*96c0*/  FMUL.FTZ R11, R24, R35 ;  /* 0x00000023180b7220 */ /* 0x000fe20000410000 */
[----:B------:R-:W-:Y:S01]  /*96d0*/  LOP3.LUT R3, R32, 0xffff0000, RZ, 0xc0, !PT ;  /* 0xffff000020037812 */ /* 0x000fe200078ec0ff */
[----:B------:R-:W-:Y:S01]  /*96e0*/  FMUL.FTZ R24, R24, R29 ;  /* 0x0000001d18187220 */ /* 0x000fe20000410000 */
        /* <DEDUP_REMOVED lines=21> */
.L_x_13805:
[----:B------:R-:W-:Y:S05]  /*9840*/  BSYNC B0 ;  /* 0x0000000000007941 */ /* 0x000fea0003800000 */
.L_x_13791:
        /* <DEDUP_REMOVED lines=8> */
.L_x_13788:
        /* <DEDUP_REMOVED lines=9> */
.L_x_13815:
[----:B------:R-:W-:Y:S01]  /*9960*/  IMAD R20, R22, 0x8, R19 ;  /* 0x0000000816147824 */ /* 0x000fe200078e0213 */
[----:B------:R-:W-:-:S04]  /*9970*/  SHF.L.U32 R21, R206, 0x1f, RZ ;  /* 0x0000001fce157819 */ /* 0x000fc800000006ff */
[----:B------:R1:W2:Y:S01]  /*9980*/  SYNCS.PHASECHK.TRANS64.TRYWAIT P2, [R20+URZ+0x22830], R21 ;  /* 0x02283015140075a7 */ /* 0x0002a2000804017f */
[----:B------:R-:W-:Y:S05]  /*9990*/  @!P0 BRA `(.L_x_13816) ;  /* 0x0000000000048947 */ /* 0x000fea0003800000 */
[----:B------:R-:W-:Y:S01]  /*99a0*/  BPT.TRAP 0x1 ;  /* 0x000000040000795c */ /* 0x000fe20000300000 */
.L_x_13816:
[----:B------:R-:W3:Y:S01]  /*99b0*/  S2R R3, SR_TID.X ;  /* 0x0000000000037919 */ /* 0x000ee20000002100 */
[----:B------:R-:W-:-:S05]  /*99c0*/  VIADD R0, R19, 0x1c400 ;  /* 0x0001c40013007836 */ /* 0x000fca0000000000 */
[----:B------:R-:W-:-:S04]  /*99d0*/  SHF.R.U32.HI R0, RZ, 0x4, R0 ;  /* 0x00000004ff007819 */ /* 0x000fc80000011600 */
[----:B------:R-:W-:Y:S02]  /*99e0*/  LOP3.LUT R0, R0, 0x3fff, RZ, 0xc0, !PT ;  /* 0x00003fff00007812 */ /* 0x000fe400078ec0ff */
[----:B---3--:R-:W-:-:S04]  /*99f0*/  LOP3.LUT R3, R3, 0x7f, RZ, 0xc0, !PT ;  /* 0x0000007f03037812 */ /* 0x008fc800078ec0ff */
[----:B------:R-:W-:Y:S01]  /*9a00*/  ISETP.NE.AND P1, PT, R3, RZ, PT ;  /* 0x000000ff0300720c */ /* 0x000fe20003f25270 */
[----:B--2---:R-:W-:-:S12]  /*9a10*/  @P2 BRA `(.L_x_13817) ;  /* 0x0000000000082947 */ /* 0x004fd80003800000 */
[----:B------:R-:W2:Y:S02]  /*9a20*/  SYNCS.PHASECHK.TRANS64.TRYWAIT P2, [R20+URZ+0x22830], R21 ;  /* 0x02283015140075a7 */ /* 0x000ea4000804017f */
[----:B--2---:R-:W-:Y:S05]  /*9a30*/  @!P2 BRA `(.L_x_13818) ;  /* 0x000001500030a947 */ /* 0x004fea0003800000 */
.L_x_13817:
        /* <DEDUP_REMOVED lines=16> */
[----:B------:R-:W-:Y:S01]  /*9b40*/  VIADD R12, R6, 0x4 ;  /* 0x00000004060c7836 */ /* 0x000fe20000000000 */
[----:B------:R-:W-:Y:S01]  /*9b50*/  LOP3.LUT R18, R18, 0xfff7ffff, RZ, 0xc0, !PT ;  /* 0xfff7ffff12127812 */ /* 0x000fe200078ec0ff */
[----:B------:R-:W-:Y:S01]  /*9b60*/  IMAD.MOV.U32 R13, RZ, RZ, 0x40000040 ;  /* 0x40000040ff0d7424 */ /* 0x000fe200078e00ff */
[----:B------:R-:W3:Y:S01]  /*9b70*/  S2R R74, SR_TID.X ;  /* 0x00000000004a7919 */ /* 0x000ee20000002100 */
[----:B------:R-:W-:-:S06]  /*9b80*/  IMAD.MOV.U32 R5, RZ, RZ, 0x40000040 ;  /* 0x40000040ff057424 */ /* 0x000fcc00078e00ff */
        /* <DEDUP_REMOVED lines=8> */
[----:B0-----:R-:W-:Y:S01]  /*9c10*/  ISETP.NE.AND P2, PT, R0, 0x1, PT ;  /* 0x000000010000780c */ /* 0x001fe20003f45270 */
[----:B------:R-:W-:Y:S01]  /*9c20*/  IMAD.IADD R0, R218, 0x1, R210 ;  /* 0x00000001da007824 */ /* 0x000fe200078e02d2 */
[----:B---3--:R-:W-:-:S11]  /*9c30*/  SHF.R.U32.HI R74, RZ, 0x7, R74 ;  /* 0x00000007ff4a7819 */ /* 0x008fd6000001164a */
[----:B------:R-:W0:Y:S01]  /*9c40*/  @P2 LDC R3, c[0x0][0x44c] ;  /* 0x00011300ff032b82 */ /* 0x000e220000000800 */
[----:B------:R-:W-:Y:S02]  /*9c50*/  @P2 LOP3.LUT R18, R18, 0x80000, RZ, 0xfc, !PT ;  /* 0x0008000012122812 */ /* 0x000fe400078efcff */
[----:B------:R-:W-:Y:S01]  /*9c60*/  IADD3 R176, -R74, 0xb, RZ ;  /* 0x0000000b4ab07810 */ /* 0x000fe20007ffe1ff */
[----:B0-----:R-:W-:Y:S01]  /*9c70*/  @P2 IMAD.HI.U32 R3, R0, R3, RZ ;  /* 0x0000000300032227 */ /* 0x001fe200078e00ff */
[----:B------:R-:W-:Y:S02]  /*9c80*/  WARPGROUP.DEPBAR.LE gsb0, 0x0 ;  /* 0x00008000000079c5 */ /* 0x000fe40000010000 */
[----:B------:R-:W-:-:S06]  /*9c90*/  WARPGROUP.ARRIVE ;  /* 0x00000000000079c5 */ /* 0x000fcc0000000000 */
[----:B------:R-:W-:Y:S01]  /*9ca0*/  HGMMA.64x96x16.F32.BF16 R24, gdesc[UR4], R24, gsb0 ;  /* 0x01600000041879f0 */ /* 0x000fe20008001818 */
[----:B------:R-:W-:Y:S01]  /*9cb0*/  R2UR UR6, R10 ;  /* 0x000000000a0672ca */ /* 0x000fe200000e0000 */
[----:B------:R-:W-:Y:S01]  /*9cc0*/  VIADD R10, R6, 0x6 ;  /* 0x00000006060a7836 */ /* 0x000fe20000000000 */
[----:B------:R-:W-:Y:S01]  /*9cd0*/  R2UR UR7, R11 ;  /* 0x000000000b0772ca */ /* 0x000fe200000e0000 */
[----:B------:R-:W-:Y:S01]  /*9ce0*/  IMAD.MOV.U32 R11, RZ, RZ, 0x40000040 ;  /* 0x40000040ff0b7424 */ /* 0x000fe200078e00ff */
[----:B------:R-:W-:Y:S02]  /*9cf0*/  R2UR UR4, R12 ;  /* 0x000000000c0472ca */ /* 0x000fe400000e0000 */
[----:B------:R-:W-:Y:S01]  /*9d00*/  R2UR UR5, R13 ;  /* 0x000000000d0572ca */ /* 0x000fe200000e0000 */
[----:B------:R-:W-:Y:S02]  /*9d10*/  WARPGROUP.DEPBAR.LE gsb0, 0x0 ;  /* 0x00008000000079c5 */ /* 0x000fe40000010000 */
[----:B------:R-:W-:-:S10]  /*9d20*/  WARPGROUP.ARRIVE ;  /* 0x00000000000079c5 */ /* 0x000fd40000000000 */
[----:B------:R-:W-:Y:S01]  /*9d30*/  HGMMA.64x96x16.F32.BF16 R24, gdesc[UR4], R24, gsb0 ;  /* 0x01600000041879f0 */ /* 0x000fe20008001818 */
[----:B------:R-:W-:Y:S02]  /*9d40*/  R2UR UR6, R4 ;  /* 0x00000000040672ca */ /* 0x000fe400000e0000 */
[----:B------:R-:W-:Y:S01]  /*9d50*/  R2UR UR7, R5 ;  /* 0x00000000050772ca */ /* 0x000fe200000e0000 */
[----:B------:R-:W0:Y:S01]  /*9d60*/  @P2 LDC R4, c[0x0][0x450] ;  /* 0x00011400ff042b82 */ /* 0x000e220000000800 */
[----:B------:R-:W-:Y:S02]  /*9d70*/  R2UR UR4, R10 ;  /* 0x000000000a0472ca */ /* 0x000fe400000e0000 */
[----:B------:R-:W-:Y:S02]  /*9d80*/  R2UR UR5, R11 ;  /* 0x000000000b0572ca */ /* 0x000fe400000e0000 */
[----:B0-----:R-:W-:Y:S01]  /*9d90*/  @P2 SHF.R.U32.HI R0, RZ, R4, R3 ;  /* 0x00000004ff002219 */ /* 0x001fe20000011603 */
[----:B------:R-:W-:-:S04]  /*9da0*/  IMAD R3, R172, -0x60, R213 ;  /* 0xffffffa0ac037824 */ /* 0x000fc800078e02d5 */
[----:B------:R-:W0:Y:S01]  /*9db0*/  SHFL.IDX PT, R5, R0, 0x1, 0x1c1f ;  /* 0x003c1f0000057f89 */ /* 0x000e2200000e0000 */
[C-C-:B------:R-:W-:Y:S02]  /*9dc0*/  IADD3 R8, -R214.reuse, 0x61, R3.reuse ;  /* 0x00000061d6087810 */ /* 0x140fe40007ffe103 */
[----:B------:R-:W-:Y:S01]  /*9dd0*/  IADD3 R4, -R214, 0x60, R3 ;  /* 0x00000060d6047810 */ /* 0x000fe20007ffe103 */
[----:B------:R-:W3:Y:S02]  /*9de0*/  SHFL.IDX PT, R0, R0, RZ, 0x1c1f ;  /* 0x001c1fff00007589 */ /* 0x000ee400000e0000 */
[----:B------:R-:W-:-:S05]  /*9df0*/  IMAD.IADD R85, R8, 0x1, -R211 ;  /* 0x0000000108557824 */ /* 0x000fca00078e0ad3 */
[----:B0-----:R-:W-:-:S04]  /*9e00*/  VIADDMNMX R8, R5, R85, R4, PT ;  /* 0x0000005505087246 */ /* 0x001fc80003800104 */
[C---:B------:R-:W-:Y:S02]  /*9e10*/  ISETP.GT.AND P3, PT, R8.reuse, RZ, PT ;  /* 0x000000ff0800720c */ /* 0x040fe40003f64270 */
[C---:B------:R-:W-:Y:S02]  /*9e20*/  ISETP.GT.AND P4, PT, R8.reuse, 0x1, PT ;  /* 0x000000010800780c */ /* 0x040fe40003f84270 */
[----:B------:R-:W-:Y:S01]  /*9e30*/  ISETP.GT.AND P2, PT, R8, 0x8, PT ;  /* 0x000000080800780c */ /* 0x000fe20003f44270 */
[----:B------:R-:W-:Y:S02]  /*9e40*/  WARPGROUP.DEPBAR.LE gsb0, 0x0 ;  /* 0x00008000000079c5 */ /* 0x000fe40000010000 */
[----:B------:R-:W-:-:S06]  /*9e50*/  WARPGROUP.ARRIVE ;  /* 0x00000000000079c5 */ /* 0x000fcc0000000000 */
[----:B------:R-:W-:Y:S01]  /*9e60*/  HGMMA.64x96x16.F32.BF16 R24, gdesc[UR4], R24, gsb0 ;  /* 0x01600000041879f0 */ /* 0x000fe20008001818 */
[----:B------:R-:W-:Y:S02]  /*9e70*/  ULDC UR4, c[0x0][0x988] ;  /* 0x0002620000047ab9 */ /* 0x000fe40000000800 */
[----:B------:R-:W-:Y:S02]  /*9e80*/  WARPGROUP.DEPBAR.LE gsb0, 0x0 ;  /* 0x00008000000079c5 */ /* 0x000fe40000010000 */
[----:B------:R-:W-:Y:S02]  /*9e90*/  FSEL R91, R26, -INF , P3 ;  /* 0xff8000001a5b7808 */ /* 0x000fe40001800000 */
[----:B------:R-:W-:Y:S01]  /*9ea0*/  FSEL R95, R27, -INF , P4 ;  /* 0xff8000001b5f7808 */ /* 0x000fe20002000000 */
[----:B------:R0:W-:Y:S06]  /*9eb0*/  BAR.ARV R176, 0x100 ;  /* 0x000400b00000751d */ /* 0x0001ec0000002000 */
        /* <DEDUP_REMOVED lines=65> */
[----:B---3--:R-:W-:Y:S01]  /*a2d0*/  VIADDMNMX R34, R0, R85, R4, PT ;  /* 0x0000005500227246 */ /* 0x008fe20003800104 */
[----:B------:R-:W-:Y:S01]  /*a2e0*/  IMAD.U32 R0, RZ, RZ, UR4 ;  /* 0x00000004ff007e24 */ /* 0x000fe2000f8e00ff */
[----:B------:R-:W-:-:S02]  /*a2f0*/  FMNMX.FTZ R26, R71, R26, !PT ;  /* 0x0000001a471a7209 */ /* 0x000fc40007810000 */
[C---:B------:R-:W-:Y:S02]  /*a300*/  ISETP.GT.AND P3, PT, R34.reuse, RZ, PT ;  /* 0x000000ff2200720c */ /* 0x040fe40003f64270 */
[----:B------:R-:W-:Y:S01]  /*a310*/  ISETP.GT.AND P4, PT, R34, 0x1, PT ;  /* 0x000000012200780c */ /* 0x000fe20003f84270 */
[----:B------:R-:W3:Y:S01]  /*a320*/  SHFL.BFLY PT, R87, R26, 0x2, 0x1f ;  /* 0x0c401f001a577f89 */ /* 0x000ee200000e0000 */
[----:B------:R-:W-:Y:S02]  /*a330*/  FSEL R85, R24, -INF , P3 ;  /* 0xff80000018557808 */ /* 0x000fe40001800000 */
[C---:B------:R-:W-:Y:S02]  /*a340*/  ISETP.GT.AND P2, PT, R34.reuse, 0x8, PT ;  /* 0x000000082200780c */ /* 0x040fe40003f44270 */
[----:B------:R-:W-:Y:S02]  /*a350*/  FSEL R24, R25, -INF , P4 ;  /* 0xff80000019187808 */ /* 0x000fe40002000000 */
[----:B------:R-:W-:-:S02]  /*a360*/  ISETP.GT.AND P3, PT, R34, 0x9, PT ;  /* 0x000000092200780c */ /* 0x000fc40003f64270 */
[----:B------:R-:W-:Y:S02]  /*a370*/  FSEL R25, R28, -INF , P2 ;  /* 0xff8000001c197808 */ /* 0x000fe40001000000 */
[----:B------:R-:W-:Y:S02]  /*a380*/  FMNMX.FTZ R4, R85, R24, !PT ;  /* 0x0000001855047209 */ /* 0x000fe40007810000 */
[C---:B------:R-:W-:Y:S02]  /*a390*/  ISETP.GT.AND P2, PT, R34.reuse, 0x10, PT ;  /* 0x000000102200780c */ /* 0x040fe40003f44270 */
[----:B------:R-:W-:Y:S02]  /*a3a0*/  FSEL R29, R29, -INF , P3 ;  /* 0xff8000001d1d7808 */ /* 0x000fe40001800000 */
[----:B------:R-:W-:Y:S02]  /*a3b0*/  FMNMX.FTZ R4, R25, R4, !PT ;  /* 0x0000000419047209 */ /* 0x000fe40007810000 */
[----:B------:R-:W-:-:S02]  /*a3c0*/  ISETP.GT.AND P3, PT, R34, 0x11, PT ;  /* 0x000000112200780c */ /* 0x000fc40003f64270 */
[----:B------:R-:W-:Y:S02]  /*a3d0*/  FMNMX.FTZ R4, R29, R4, !PT ;  /* 0x000000041d047209 */ /* 0x000fe40007810000 */
[----:B------:R-:W-:Y:S02]  /*a3e0*/  FSEL R33, R33, -INF , P3 ;  /* 0xff80000021217808 */ /* 0x000fe40001800000 */
[----:B---3--:R-:W-:Y:S02]  /*a3f0*/  FMNMX.FTZ R87, R26, R87, !PT ;  /* 0x000000571a577209 */ /* 0x008fe40007810000 */
[----:B------:R-:W-:-:S03]  /*a400*/  ISETP.GT.AND P3, PT, R34, 0x19, PT ;  /* 0x000000192200780c */ /* 0x000fc60003f64270 */
[----:B------:R-:W3:Y:S01]  /*a410*/  SHFL.BFLY PT, R8, R87, 0x1, 0x1f ;  /* 0x0c201f0057087f89 */ /* 0x000ee200000e0000 */
        /* <DEDUP_REMOVED lines=8> */
[----:B---3--:R-:W-:Y:S02]  /*a4a0*/  FMNMX.FTZ R8, R87, R8, !PT ;  /* 0x0000000857087209 */ /* 0x008fe40007810000 */
[----:B------:R-:W-:Y:S02]  /*a4b0*/  FSEL R87, R32, -INF , P2 ;  /* 0xff80000020577808 */ /* 0x000fe40001000000 */
[C---:B------:R-:W-:Y:S01]  /*a4c0*/  FSETP.NEU.FTZ.AND P4, PT, R8.reuse, -INF , PT ;  /* 0xff8000000800780b */ /* 0x040fe20003f9d000 */
[----:B------:R-:W-:Y:S01]  /*a4d0*/  FMUL.FTZ R26, R8, R0 ;  /* 0x00000000081a7220 */ /* 0x000fe20000410000 */
[----:B------:R-:W-:-:S02]  /*a4e0*/  ISETP.GT.AND P2, PT, R34, 0x18, PT ;  /* 0x000000182200780c */ /* 0x000fc40003f44270 */
[----:B------:R-:W-:Y:S02]  /*a4f0*/  FMNMX.FTZ R4, R87, R4, !PT ;  /* 0x0000000457047209 */ /* 0x000fe40007810000 */
[----:B------:R-:W-:Y:S02]  /*a500*/  FSEL R28, R26, RZ, P4 ;  /* 0x000000ff1a1c7208 */ /* 0x000fe40002000000 */
[----:B------:R-:W-:-:S03]  /*a510*/  FMNMX.FTZ R26, R33, R4, !PT ;  /* 0x00000004211a7209 */ /* 0x000fc60007810000 */
[-CC-:B------:R-:W-:Y:S01]  /*a520*/  FFMA.FTZ R201, R91, R0.reuse, -R28.reuse ;  /* 0x000000005bc97223 */ /* 0x180fe2000001081c */
[----:B------:R-:W-:Y:S01]  /*a530*/  FSEL R91, R36, -INF , P2 ;  /* 0xff800000245b7808 */ /* 0x000fe20001000000 */
[-CC-:B------:R-:W-:Y:S01]  /*a540*/  FFMA.FTZ R30, R95, R0.reuse, -R28.reuse ;  /* 0x000000005f1e7223 */ /* 0x180fe2000001081c */
[----:B------:R-:W-:Y:S01]  /*a550*/  ISETP.GT.AND P2, PT, R34, 0x20, PT ;  /* 0x000000202200780c */ /* 0x000fe20003f44270 */
[--C-:B------:R-:W-:Y:S01]  /*a560*/  FFMA.FTZ R203, R93, R0, -R28.reuse ;  /* 0x000000005dcb7223 */ /* 0x100fe2000001081c */
[----:B------:R-:W-:Y:S01]  /*a570*/  FMNMX.FTZ R26, R91, R26, !PT ;  /* 0x0000001a5b1a7209 */ /* 0x000fe20007810000 */
[----:B------:R3:W-:Y:S01]  /*a580*/  MUFU.EX2 R4, R30 ;  /* 0x0000001e00047308 */ /* 0x0007e20000000800 */
[----:B------:R-:W-:Y:S01]  /*a590*/  FSEL R95, R40, -INF , P2 ;  /* 0xff800000285f7808 */ /* 0x000fe20001000000 */
[--C-:B------:R-:W-:Y:S01]  /*a5a0*/  FFMA.FTZ R32, R89, R0, -R28.reuse ;  /* 0x0000000059207223 */ /* 0x100fe2000001081c */
[----:B------:R-:W-:Y:S01]  /*a5b0*/  FMNMX.FTZ R26, R37, R26, !PT ;  /* 0x0000001a251a7209 */ /* 0x000fe20007810000 */
[-CC-:B------:R-:W-:Y:S01]  /*a5c0*/  FFMA.FTZ R153, R83, R0.reuse, -R28.reuse ;  /* 0x0000000053997223 */ /* 0x180fe2000001081c */
[----:B------:R-:W-:Y:S01]  /*a5d0*/  ISETP.GT.AND P2, PT, R34, 0x28, PT ;  /* 0x000000282200780c */ /* 0x000fe20003f44270 */
[--C-:B------:R-:W-:Y:S01]  /*a5e0*/  FFMA.FTZ R36, R73, R0, -R28.reuse ;  /* 0x0000000049247223 */ /* 0x100fe2000001081c */
[----:B------:R-:W-:Y:S01]  /*a5f0*/  FMNMX.FTZ R26, R95, R26, !PT ;  /* 0x0000001a5f1a7209 */ /* 0x000fe20007810000 */
[-CC-:B------:R-:W-:Y:S01]  /*a600*/  FFMA.FTZ R155, R31, R0.reuse, -R28.reuse ;  /* 0x000000001f9b7223 */ /* 0x180fe2000001081c */
[----:B------:R-:W-:Y:S01]  /*a610*/  FSEL R93, R44, -INF , P2 ;  /* 0xff8000002c5d7808 */ /* 0x000fe20001000000 */
[--C-:B------:R-:W-:Y:S01]  /*a620*/  FFMA.FTZ R38, R39, R0, -R28.reuse ;  /* 0x0000000027267223 */ /* 0x100fe2000001081c */
[----:B---3--:R-:W-:Y:S01]  /*a630*/  FMNMX.FTZ R30, R41, R26, !PT ;  /* 0x0000001a291e7209 */ /* 0x008fe20007810000 */
[--C-:B------:R-:W-:Y:S01]  /*a640*/  FFMA.FTZ R159, R3, R0, -R28.reuse ;  /* 0x00000000039f7223 */ /* 0x100fe2000001081c */
[----:B------:R-:W-:Y:S01]  /*a650*/  ISETP.GT.AND P2, PT, R34, 0x30, PT ;  /* 0x000000302200780c */ /* 0x000fe20003f44270 */
[----:B------:R3:W-:Y:S01]  /*a660*/  MUFU.EX2 R26, R32 ;  /* 0x00000020001a7308 */ /* 0x0007e20000000800 */
[----:B------:R-:W-:Y:S01]  /*a670*/  FMNMX.FTZ R30, R93, R30, !PT ;  /* 0x0000001e5d1e7209 */ /* 0x000fe20007810000 */
[-CC-:B------:R-:W-:Y:S01]  /*a680*/  FFMA.FTZ R161, R27, R0.reuse, -R28.reuse ;  /* 0x000000001ba17223 */ /* 0x180fe2000001081c */
[----:B------:R-:W-:Y:S01]  /*a690*/  FSEL R89, R48, -INF , P2 ;  /* 0xff80000030597808 */ /* 0x000fe20001000000 */
[--C-:B------:R-:W-:Y:S01]  /*a6a0*/  FFMA.FTZ R157, R5, R0, -R28.reuse ;  /* 0x00000000059d7223 */ /* 0x100fe2000001081c */
[----:B------:R-:W-:Y:S01]  /*a6b0*/  FMNMX.FTZ R30, R45, R30, !PT ;  /* 0x0000001e2d1e7209 */ /* 0x000fe20007810000 */
[--C-:B------:R-:W-:Y:S01]  /*a6c0*/  FFMA.FTZ R163, R35, R0, -R28.reuse ;  /* 0x0000000023a37223 */ /* 0x100fe2000001081c */
[----:B------:R-:W-:Y:S01]  /*a6d0*/  ISETP.GT.AND P2, PT, R34, 0x38, PT ;  /* 0x000000382200780c */ /* 0x000fe20003f44270 */
[----:B------:R-:W4:Y:S01]  /*a6e0*/  MUFU.EX2 R201, R201 ;  /* 0x000000c900c97308 */ /* 0x000f220000000800 */
[----:B------:R-:W-:Y:S01]  /*a6f0*/  FMNMX.FTZ R30, R89, R30, !PT ;  /* 0x0000001e591e7209 */ /* 0x000fe20007810000 */
[-CC-:B------:R-:W-:Y:S01]  /*a700*/  FFMA.FTZ R40, R55, R0.reuse, -R28.reuse ;  /* 0x0000000037287223 */ /* 0x180fe2000001081c */
[----:B------:R-:W-:Y:S01]  /*a710*/  FSEL R83, R52, -INF , P2 ;  /* 0xff80000034537808 */ /* 0x000fe20001000000 */
[--C-:B------:R-:W-:Y:S01]  /*a720*/  FFMA.FTZ R165, R81, R0, -R28.reuse ;  /* 0x0000000051a57223 */ /* 0x100fe2000001081c */
[----:B---3--:R-:W-:Y:S01]  /*a730*/  FMNMX.FTZ R32, R49, R30, !PT ;  /* 0x0000001e31207209 */ /* 0x008fe20007810000 */
[-CC-:B------:R-:W-:Y:S01]  /*a740*/  FFMA.FTZ R167, R75, R0.reuse, -R28.reuse ;  /* 0x000000004ba77223 */ /* 0x180fe2000001081c */
[C---:B------:R-:W-:Y:S01]  /*a750*/  ISETP.GT.AND P2, PT, R34.reuse, 0x40, PT ;  /* 0x000000402200780c */ /* 0x040fe20003f44270 */
[----:B------:R3:W-:Y:S01]  /*a760*/  MUFU.EX2 R30, R36 ;  /* 0x00000024001e7308 */ /* 0x0007e20000000800 */
        /* <DEDUP_REMOVED lines=9> */
[----:B------:R-:W-:Y:S01]  /*a800*/  FFMA.FTZ R171, R67, R0, -R28 ;  /* 0x0000000043ab7223 */ /* 0x000fe2000001081c */
[----:B------:R-:W-:-:S02]  /*a810*/  ISETP.GT.AND P2, PT, R34, 0x48, PT ;  /* 0x000000482200780c */ /* 0x000fc40003f44270 */
[----:B------:R-:W-:Y:S02]  /*a820*/  FSEL R57, R57, -INF , P3 ;  /* 0xff80000039397808 */ /* 0x000fe40001800000 */
[----:B------:R-:W-:Y:S01]  /*a830*/  FMNMX.FTZ R32, R53, R32, !PT ;  /* 0x0000002035207209 */ /* 0x000fe20007810000 */
[----:B------:R-:W2:Y:S01]  /*a840*/  MUFU.EX2 R153, R153 ;  /* 0x0000009900997308 */ /* 0x000ea20000000800 */
[----:B------:R-:W-:Y:S02]  /*a850*/  ISETP.GT.AND P3, PT, R34, 0x49, PT ;  /* 0x000000492200780c */ /* 0x000fe40003f64270 */
[----:B------:R-:W-:Y:S02]  /*a860*/  FSEL R31, R60, -INF , P2 ;  /* 0xff8000003c1f7808 */ /* 0x000fe40001000000 */
[----:B---3--:R-:W-:Y:S02]  /*a870*/  FMNMX.FTZ R36, R57, R32, !PT ;  /* 0x0000002039247209 */ /* 0x008fe40007810000 */
[----:B------:R-:W-:Y:S01]  /*a880*/  ISETP.GT.AND P2, PT, R34, 0x50, PT ;  /* 0x000000502200780c */ /* 0x000fe20003f44270 */
[----:B------:R-:W-:Y:S01]  /*a890*/  MUFU.EX2 R155, R155 ;  /* 0x0000009b009b7308 */ /* 0x000fe20000000800 */
[----:B------:R-:W-:-:S02]  /*a8a0*/  FSEL R61, R61, -INF , P3 ;  /* 0xff8000003d3d7808 */ /* 0x000fc40001800000 */
[----:B------:R-:W-:Y:S02]  /*a8b0*/  FMNMX.FTZ R36, R31, R36, !PT ;  /* 0x000000241f247209 */ /* 0x000fe40007810000 */
[----:B------:R-:W-:Y:S02]  /*a8c0*/  ISETP.GT.AND P3, PT, R34, 0x51, PT ;  /* 0x000000512200780c */ /* 0x000fe40003f64270 */
[----:B------:R-:W-:Y:S01]  /*a8d0*/  FSEL R39, R64, -INF , P2 ;  /* 0xff80000040277808 */ /* 0x000fe20001000000 */
[----:B------:R3:W-:Y:S01]  /*a8e0*/  MUFU.EX2 R32, R38 ;  /* 0x0000002600207308 */ /* 0x0007e20000000800 */
[----:B------:R-:W-:Y:S02]  /*a8f0*/  FMNMX.FTZ R36, R61, R36, !PT ;  /* 0x000000243d247209 */ /* 0x000fe40007810000 */
[----:B------:R-:W-:Y:S02]  /*a900*/  ISETP.GT.AND P2, PT, R34, 0x58, PT ;  /* 0x000000582200780c */ /* 0x000fe40003f44270 */
[----:B------:R-:W-:-:S02]  /*a910*/  FSEL R65, R65, -INF , P3 ;  /* 0xff80000041417808 */ /* 0x000fc40001800000 */
[----:B------:R-:W-:Y:S01]  /*a920*/  FMNMX.FTZ R36, R39, R36, !PT ;  /* 0x0000002427247209 */ /* 0x000fe20007810000 */
[----:B------:R-:W-:Y:S01]  /*a930*/  MUFU.EX2 R157, R157 ;  /* 0x0000009d009d7308 */ /* 0x000fe20000000800 */
[----:B------:R-:W-:Y:S01]  /*a940*/  ISETP.GT.AND P3, PT, R34, 0x59, PT ;  /* 0x000000592200780c */ /* 0x000fe20003f64270 */
[-CC-:B------:R-:W-:Y:S01]  /*a950*/  FFMA.FTZ R34, R43, R0.reuse, -R28.reuse ;  /* 0x000000002b227223 */ /* 0x180fe2000001081c */
[----:B------:R-:W-:Y:S01]  /*a960*/  FSEL R97, R68, -INF , P2 ;  /* 0xff80000044617808 */ /* 0x000fe20001000000 */
[----:B---3--:R-:W-:Y:S01]  /*a970*/  FFMA.FTZ R38, R51, R0, -R28 ;  /* 0x0000000033267223 */ /* 0x008fe2000001081c */
[----:B------:R-:W-:Y:S02]  /*a980*/  FMNMX.FTZ R36, R65, R36, !PT ;  /* 0x0000002441247209 */ /* 0x000fe40007810000 */
[----:B------:R-:W-:Y:S01]  /*a990*/  FSEL R69, R69, -INF , P3 ;  /* 0xff80000045457808 */ /* 0x000fe20001800000 */
[----:B------:R-:W-:Y:S01]  /*a9a0*/  MUFU.EX2 R34, R34 ;  /* 0x0000002200227308 */ /* 0x000fe20000000800 */
[----:B------:R-:W-:-:S04]  /*a9b0*/  FMNMX.FTZ R36, R97, R36, !PT ;  /* 0x0000002461247209 */ /* 0x000fc80007810000 */
[----:B------:R-:W-:Y:S01]  /*a9c0*/  FMNMX.FTZ R3, R69, R36, !PT ;  /* 0x0000002445037209 */ /* 0x000fe20007810000 */
[--C-:B------:R-:W-:Y:S02]  /*a9d0*/  FFMA.FTZ R36, R47, R0, -R28.reuse ;  /* 0x000000002f247223 */ /* 0x100fe4000001081c */
[----:B------:R-:W-:Y:S02]  /*a9e0*/  MUFU.EX2 R159, R159 ;  /* 0x0000009f009f7308 */ /* 0x000fe40000000800 */
[----:B------:R-:W3:Y:S06]  /*a9f0*/  SHFL.BFLY PT, R42, R3, 0x2, 0x1f ;  /* 0x0c401f00032a7f89 */ /* 0x000eec00000e0000 */
[----:B------:R-:W-:Y:S08]  /*aa00*/  MUFU.EX2 R36, R36 ;  /* 0x0000002400247308 */ /* 0x000ff00000000800 */
[----:B------:R-:W-:Y:S08]  /*aa10*/  MUFU.EX2 R161, R161 ;  /* 0x000000a100a17308 */ /* 0x000ff00000000800 */
[----:B------:R-:W-:Y:S01]  /*aa20*/  MUFU.EX2 R38, R38 ;  /* 0x0000002600267308 */ /* 0x000fe20000000800 */
[----:B---3--:R-:W-:Y:S01]  /*aa30*/  FMNMX.FTZ R27, R3, R42, !PT ;  /* 0x0000002a031b7209 */ /* 0x008fe20007810000 */
[-CC-:B------:R-:W-:Y:S01]  /*aa40*/  FFMA.FTZ R42, R59, R0.reuse, -R28.reuse ;  /* 0x000000003b2a7223 */ /* 0x180fe2000001081c */
[----:B------:R-:W-:-:S03]  /*aa50*/  FFMA.FTZ R28, R71, R0, -R28 ;  /* 0x00000000471c7223 */ /* 0x000fc6000001081c */
[----:B------:R-:W3:Y:S02]  /*aa60*/  SHFL.BFLY PT, R46, R27, 0x1, 0x1f ;  /* 0x0c201f001b2e7f89 */ /* 0x000ee400000e0000 */
[----:B------:R-:W-:Y:S08]  /*aa70*/  MUFU.EX2 R163, R163 ;  /* 0x000000a300a37308 */ /* 0x000ff00000000800 */
[----:B------:R-:W-:Y:S08]  /*aa80*/  MUFU.EX2 R40, R40 ;  /* 0x0000002800287308 */ /* 0x000ff00000000800 */
[----:B------:R-:W-:Y:S01]  /*aa90*/  MUFU.EX2 R165, R165 ;  /* 0x000000a500a57308 */ /* 0x000fe20000000800 */
[----:B---3--:R-:W-:-:S07]  /*aaa0*/  FMNMX.FTZ R5, R27, R46, !PT ;  /* 0x0000002e1b057209 */ /* 0x008fce0007810000 */
        /* <DEDUP_REMOVED lines=8> */
[-C--:B------:R-:W-:Y:S01]  /*ab30*/  FFMA.FTZ R25, R29, R0.reuse, -R48 ;  /* 0x000000001d197223 */ /* 0x080fe20000010830 */
[----:B----4-:R-:W-:Y:S01]  /*ab40*/  FADD.FTZ R24, R201, R4 ;  /* 0x00000004c9187221 */ /* 0x010fe20000010000 */
[-CC-:B-----5:R-:W-:Y:S01]  /*ab50*/  FFMA.FTZ R152, R87, R0.reuse, -R48.reuse ;  /* 0x0000000057987223 */ /* 0x1a0fe20000010830 */
[----:B------:R-:W-:Y:S01]  /*ab60*/  MUFU.EX2 R200, R200 ;  /* 0x000000c800c87308 */ /* 0x000fe20000000800 */
[-C--:B------:R-:W-:Y:S01]  /*ab70*/  FFMA.FTZ R29, R33, R0.reuse, -R48 ;  /* 0x00000000211d7223 */ /* 0x080fe20000010830 */
[----:B-1----:R-:W-:Y:S01]  /*ab80*/  FADD.FTZ R3, R203, R24 ;  /* 0x00000018cb037221 */ /* 0x002fe20000010000 */
[-CC-:B------:R-:W-:Y:S01]  /*ab90*/  FFMA.FTZ R154, R91, R0.reuse, -R48.reuse ;  /* 0x000000005b9a7223 */ /* 0x180fe20000010830 */
[-CC-:B------:R-:W-:Y:S01]  /*aba0*/  FFMA.FTZ R33, R37, R0.reuse, -R48.reuse ;  /* 0x0000000025217223 */ /* 0x180fe20000010830 */
[-CC-:B------:R-:W-:Y:S01]  /*abb0*/  FFMA.FTZ R156, R95, R0.reuse, -R48.reuse ;  /* 0x000000005f9c7223 */ /* 0x180fe20000010830 */
[----:B------:R-:W-:Y:S01]  /*abc0*/  FADD.FTZ R24, R26, R3 ;  /* 0x000000031a187221 */ /* 0x000fe20000010000 */
[-CC-:B------:R-:W-:Y:S01]  /*abd0*/  FFMA.FTZ R37, R45, R0.reuse, -R48.reuse ;  /* 0x000000002d257223 */ /* 0x180fe20000010830 */
[----:B------:R-:W1:Y:S01]  /*abe0*/  MUFU.EX2 R27, R27 ;  /* 0x0000001b001b7308 */ /* 0x000e620000000800 */
[-C--:B------:R-:W-:Y:S01]  /*abf0*/  FFMA.FTZ R35, R41, R0.reuse, -R48 ;  /* 0x0000000029237223 */ /* 0x080fe20000010830 */
[----:B--2---:R-:W-:Y:S01]  /*ac00*/  FADD.FTZ R43, R153, R24 ;  /* 0x00000018992b7221 */ /* 0x004fe20000010000 */
[-CC-:B------:R-:W-:Y:S01]  /*ac10*/  FFMA.FTZ R158, R93, R0.reuse, -R48.reuse ;  /* 0x000000005d9e7223 */ /* 0x180fe20000010830 */
[-CC-:B------:R-:W-:Y:S01]  /*ac20*/  FFMA.FTZ R160, R89, R0.reuse, -R48.reuse ;  /* 0x0000000059a07223 */ /* 0x180fe20000010830 */
[-CC-:B------:R-:W-:Y:S01]  /*ac30*/  FFMA.FTZ R41, R49, R0.reuse, -R48.reuse ;  /* 0x0000000031297223 */ /* 0x180fe20000010830 */
[----:B------:R-:W-:Y:S01]  /*ac40*/  FADD.FTZ R50, R30, R43 ;  /* 0x0000002b1e327221 */ /* 0x000fe20000010000 */
[-CC-:B------:R-:W-:Y:S01]  /*ac50*/  FFMA.FTZ R162, R83, R0.reuse, -R48.reuse ;  /* 0x0000000053a27223 */ /* 0x180fe20000010830 */
[----:B------:R-:W2:Y:S01]  /*ac60*/  MUFU.EX2 R202, R202 ;  /* 0x000000ca00ca7308 */ /* 0x000ea20000000800 */
[-CC-:B------:R-:W-:Y:S01]  /*ac70*/  FFMA.FTZ R43, R73, R0.reuse, -R48.reuse ;  /* 0x00000000492b7223 */ /* 0x180fe20000010830 */
[-CC-:B------:R-:W-:Y:S01]  /*ac80*/  FFMA.FTZ R164, R53, R0.reuse, -R48.reuse ;  /* 0x0000000035a47223 */ /* 0x180fe20000010830 */
[-CC-:B------:R-:W-:Y:S01]  /*ac90*/  FFMA.FTZ R57, R57, R0.reuse, -R48.reuse ;  /* 0x0000000039397223 */ /* 0x180fe20000010830 */
[----:B------:R-:W-:Y:S01]  /*aca0*/  F2FP.BF16.F32.PACK_AB R201, R4, R201 ;  /* 0x000000c904c9723e */ /* 0x000fe200000010ff */
[-CC-:B------:R-:W-:Y:S01]  /*acb0*/  FFMA.FTZ R31, R31, R0.reuse, -R48.reuse ;  /* 0x000000001f1f7223 */ /* 0x180fe20000010830 */
[-CC-:B------:R-:W-:Y:S01]  /*acc0*/  FFMA.FTZ R61, R61, R0.reuse, -R48.reuse ;  /* 0x000000003d3d7223 */ /* 0x180fe20000010830 */
[-CC-:B------:R-:W-:Y:S01]  /*acd0*/  FFMA.FTZ R39, R39, R0.reuse, -R48.reuse ;  /* 0x0000000027277223 */ /* 0x180fe20000010830 */
[----:B------:R-:W3:Y:S01]  /*ace0*/  MUFU.EX2 R25, R25 ;  /* 0x0000001900197308 */ /* 0x000ee20000000800 */
[----:B-1----:R-:W-:Y:S01]  /*acf0*/  FADD.FTZ R3, R200, R27 ;  /* 0x0000001bc8037221 */ /* 0x002fe20000010000 */
[-CC-:B------:R-:W-:Y:S01]  /*ad00*/  FFMA.FTZ R65, R65, R0.reuse, -R48.reuse ;  /* 0x0000000041417223 */ /* 0x180fe20000010830 */
[-CC-:B------:R-:W-:Y:S01]  /*ad10*/  FFMA.FTZ R97, R97, R0.reuse, -R48.reuse ;  /* 0x0000000061617223 */ /* 0x180fe20000010830 */
[----:B------:R-:W-:Y:S01]  /*ad20*/  FFMA.FTZ R48, R69, R0, -R48 ;  /* 0x0000000045307223 */ /* 0x000fe20000010830 */
[----:B------:R-:W-:-:S02]  /*ad30*/  F2FP.BF16.F32.PACK_AB R203, R26, R203 ;  /* 0x000000cb1acb723e */ /* 0x000fc400000010ff */
[----:B------:R-:W-:Y:S01]  /*ad40*/  F2FP.BF16.F32.PACK_AB R153, R30, R153 ;  /* 0x000000991e99723e */ /* 0x000fe200000010ff */
[----:B------:R-:W1:Y:S01]  /*ad50*/  MUFU.EX2 R152, R152 ;  /* 0x0000009800987308 */ /* 0x000e620000000800 */
[----:B--2---:R-:W-:Y:S01]  /*ad60*/  FADD.FTZ R24, R202, R3 ;  /* 0x00000003ca187221 */ /* 0x004fe20000010000 */
[----:B------:R-:W-:Y:S01]  /*ad70*/  FADD.FTZ R3, R155, R50 ;  /* 0x000000329b037221 */ /* 0x000fe20000010000 */
[C---:B------:R-:W-:Y:S02]  /*ad80*/  F2FP.BF16.F32.PACK_AB R155, R32.reuse, R155 ;  /* 0x0000009b209b723e */ /* 0x040fe400000010ff */
[----:B------:R-:W-:Y:S01]  /*ad90*/  F2FP.BF16.F32.PACK_AB R200, R27, R200 ;  /* 0x000000c81bc8723e */ /* 0x000fe200000010ff */
[----:B------:R-:W-:Y:S01]  /*ada0*/  FADD.FTZ R50, R32, R3 ;  /* 0x0000000320327221 */ /* 0x000fe20000010000 */
[----:B------:R-:W-:Y:S01]  /*adb0*/  @!P1 VIADD R3, R20, 0x22840 ;  /* 0x0002284014039836 */ /* 0x000fe20000000000 */
[----:B------:R-:W2:Y:S01]  /*adc0*/  MUFU.EX2 R29, R29 ;  /* 0x0000001d001d7308 */ /* 0x000ea20000000800 */
[----:B---3--:R-:W-:Y:S01]  /*add0*/  FADD.FTZ R45, R25, R24 ;  /* 0x00000018192d7221 */ /* 0x008fe20000010000 */
[----:B------:R-:W-:Y:S01]  /*ade0*/  FADD.FTZ R47, R157, R50 ;  /* 0x000000329d2f7221 */ /* 0x000fe20000010000 */
[----:B------:R-:W-:-:S02]  /*adf0*/  F2FP.BF16.F32.PACK_AB R202, R25, R202 ;  /* 0x000000ca19ca723e */ /* 0x000fc400000010ff */
[----:B------:R-:W-:Y:S01]  /*ae00*/  @!P1 PRMT R3, RZ, 0x654, R3 ;  /* 0x00000654ff039816 */ /* 0x000fe20000000003 */
[C---:B------:R-:W-:Y:S01]  /*ae10*/  FADD.FTZ R50, R34.reuse, R47 ;  /* 0x0000002f22327221 */ /* 0x040fe20000010000 */
[----:B------:R-:W-:Y:S01]  /*ae20*/  F2FP.BF16.F32.PACK_AB R157, R34, R157 ;  /* 0x0000009d229d723e */ /* 0x000fe200000010ff */
[----:B------:R-:W3:Y:S01]  /*ae30*/  MUFU.EX2 R154, R154 ;  /* 0x0000009a009a7308 */ /* 0x000ee20000000800 */
[----:B-1----:R-:W-:Y:S01]  /*ae40*/  FADD.FTZ R24, R152, R45 ;  /* 0x0000002d98187221 */ /* 0x002fe20000010000 */
[----:B------:R-:W-:Y:S01]  /*ae50*/  FADD.FTZ R47, R159, R50 ;  /* 0x000000329f2f7221 */ /* 0x000fe20000010000 */
[----:B------:R1:W-:Y:S01]  /*ae60*/  @!P1 SYNCS.ARRIVE.TRANS64.RED.A1T0 RZ, [R3+URZ], RZ ;  /* 0x000000ff03ff99a7 */ /* 0x0003e2000810043f */
[C---:B------:R-:W-:Y:S02]  /*ae70*/  F2FP.BF16.F32.PACK_AB R159, R36.reuse, R159 ;  /* 0x0000009f249f723e */ /* 0x040fe400000010ff */
[----:B------:R-:W-:Y:S02]  /*ae80*/  FADD.FTZ R50, R36, R47 ;  /* 0x0000002f24327221 */ /* 0x000fe40000010000 */
[----:B------:R-:W4:Y:S01]  /*ae90*/  MUFU.EX2 R33, R33 ;  /* 0x0000002100217308 */ /* 0x000f220000000800 */
[C---:B--2---:R-:W-:Y:S01]  /*aea0*/  FADD.FTZ R45, R29.reuse, R24 ;  /* 0x000000181d2d7221 */ /* 0x044fe20000010000 */
[----:B------:R-:W-:-:S06]  /*aeb0*/  F2FP.BF16.F32.PACK_AB R152, R29, R152 ;  /* 0x000000981d98723e */ /* 0x000fcc00000010ff */
[----:B------:R-:W2:Y:S01]  /*aec0*/  MUFU.EX2 R156, R156 ;  /* 0x0000009c009c7308 */ /* 0x000ea20000000800 */
[----:B---3--:R-:W-:-:S07]  /*aed0*/  FADD.FTZ R24, R154, R45 ;  /* 0x0000002d9a187221 */ /* 0x008fce0000010000 */
[----:B------:R-:W1:Y:S01]  /*aee0*/  MUFU.EX2 R35, R35 ;  /* 0x0000002300237308 */ /* 0x000e620000000800 */
[C---:B----4-:R-:W-:Y:S01]  /*aef0*/  FADD.FTZ R45, R33.reuse, R24 ;  /* 0x00000018212d7221 */ /* 0x050fe20000010000 */
[----:B------:R-:W-:-:S06]  /*af00*/  F2FP.BF16.F32.PACK_AB R154, R33, R154 ;  /* 0x0000009a219a723e */ /* 0x000fcc00000010ff */
[----:B------:R-:W3:Y:S01]  /*af10*/  MUFU.EX2 R158, R158 ;  /* 0x0000009e009e7308 */ /* 0x000ee20000000800 */
[----:B--2---:R-:W-:Y:S01]  /*af20*/  FADD.FTZ R24, R156, R45 ;  /* 0x0000002d9c187221 */ /* 0x004fe20000010000 */
[----:B------:R-:W-:Y:S01]  /*af30*/  FADD.FTZ R45, R161, R50 ;  /* 0x00000032a12d7221 */ /* 0x000fe20000010000 */
[----:B------:R-:W-:-:S03]  /*af40*/  F2FP.BF16.F32.PACK_AB R161, R38, R161 ;  /* 0x000000a126a1723e */ /* 0x000fc600000010ff */
[----:B------:R-:W-:Y:S02]  /*af50*/  FADD.FTZ R50, R38, R45 ;  /* 0x0000002d26327221 */ /* 0x000fe40000010000 */
[----:B------:R-:W2:Y:S01]  /*af60*/  MUFU.EX2 R37, R37 ;  /* 0x0000002500257308 */ /* 0x000ea20000000800 */
[----:B-1----:R-:W-:Y:S01]  /*af70*/  FADD.FTZ R3, R35, R24 ;  /* 0x0000001823037221 */ /* 0x002fe20000010000 */
[----:B------:R-:W-:Y:S01]  /*af80*/  FADD.FTZ R45, R163, R50 ;  /* 0x00000032a32d7221 */ /* 0x000fe20000010000 */
[----:B------:R-:W-:Y:S02]  /*af90*/  F2FP.BF16.F32.PACK_AB R163, R40, R163 ;  /* 0x000000a328a3723e */ /* 0x000fe400000010ff */
[----:B------:R-:W-:-:S03]  /*afa0*/  F2FP.BF16.F32.PACK_AB R156, R35, R156 ;  /* 0x0000009c239c723e */ /* 0x000fc600000010ff */
[----:B------:R-:W1:Y:S01]  /*afb0*/  MUFU.EX2 R160, R160 ;  /* 0x000000a000a07308 */ /* 0x000e620000000800 */
[----:B---3--:R-:W-:-:S07]  /*afc0*/  FADD.FTZ R24, R158, R3 ;  /* 0x000000039e187221 */ /* 0x008fce0000010000 */
[----:B------:R-:W3:Y:S01]  /*afd0*/  MUFU.EX2 R41, R41 ;  /* 0x0000002900297308 */ /* 0x000ee20000000800 */
[C---:B--2---:R-:W-:Y:S01]  /*afe0*/  FADD.FTZ R3, R37.reuse, R24 ;  /* 0x0000001825037221 */ /* 0x044fe20000010000 */
[----:B------:R-:W-:Y:S01]  /*aff0*/  FADD.FTZ R24, R40, R45 ;  /* 0x0000002d28187221 */ /* 0x000fe20000010000 */
[----:B------:R-:W-:-:S03]  /*b000*/  F2FP.BF16.F32.PACK_AB R158, R37, R158 ;  /* 0x0000009e259e723e */ /* 0x000fc600000010ff */
[----:B------:R-:W-:Y:S01]  /*b010*/  FADD.FTZ R45, R165, R24 ;  /* 0x00000018a52d7221 */ /* 0x000fe20000010000 */
[----:B------:R-:W-:Y:S01]  /*b020*/  F2FP.BF16.F32.PACK_AB R165, R42, R165 ;  /* 0x000000a52aa5723e */ /* 0x000fe200000010ff */
[----:B------:R-:W2:Y:S01]  /*b030*/  MUFU.EX2 R162, R162 ;  /* 0x000000a200a27308 */ /* 0x000ea20000000800 */
[----:B-1----:R-:W-:Y:S01]  /*b040*/  FADD.FTZ R4, R160, R3 ;  /* 0x00000003a0047221 */ /* 0x002fe20000010000 */
[----:B------:R-:W-:-:S04]  /*b050*/  FADD.FTZ R24, R42, R45 ;  /* 0x0000002d2a187221 */ /* 0x000fc80000010000 */
[----:B------:R-:W-:Y:S02]  /*b060*/  FADD.FTZ R45, R167, R24 ;  /* 0x00000018a72d7221 */ /* 0x000fe40000010000 */
        /* <DEDUP_REMOVED lines=41> */
.L_x_13819:
[----:B------:R0:W1:Y:S01]  /*b300*/  SYNCS.PHASECHK.TRANS64.TRYWAIT P2, [R20+URZ+0x22850], R21 ;  /* 0x02285015140075a7 */ /* 0x000062000804017f */
[----:B------:R-:W-:Y:S05]  /*b310*/  @!P0 BRA `(.L_x_13820) ;  /* 0x0000000000048947 */ /* 0x000fea0003800000 */
[----:B------:R-:W-:Y:S01]  /*b320*/  BPT.TRAP 0x1 ;  /* 0x000000040000795c */ /* 0x000fe20000300000 */
.L_x_13820:
[----:B------:R-:W-:Y:S04]  /*b330*/  BSSY B0, `(.L_x_13821) ;  /* 0x0000004000007945 */ /* 0x000fe80003800000 */
[----:B-1----:R-:W-:Y:S05]  /*b340*/  @P2 BRA `(.L_x_13822) ;  /* 0x0000000000082947 */ /* 0x002fea0003800000 */
[----:B------:R-:W1:Y:S02]  /*b350*/  SYNCS.PHASECHK.TRANS64.TRYWAIT P2, [R20+URZ+0x22850], R21 ;  /* 0x02285015140075a7 */ /* 0x000e64000804017f */
[----:B-1----:R-:W-:Y:S05]  /*b360*/  @!P2 BRA `(.L_x_13823) ;  /* 0x0000013400f8a947 */ /* 0x002fea0003800000 */
.L_x_13822:
[----:B------:R-:W-:Y:S05]  /*b370*/  BSYNC B0 ;  /* 0x0000000000007941 */ /* 0x000fea0003800000 */
.L_x_13821:
[----:B------:R-:W-:Y:S05]  /*b380*/  WARPSYNC.ALL ;  /* 0x0000000000007948 */ /* 0x000fea0003800000 */
[----:B------:R-:W2:Y:S01]  /*b390*/  LDC R24, c[0x0][0x448] ;  /* 0x00011200ff187b82 */ /* 0x000ea20000000800 */
[----:B------:R-:W-:Y:S01]  /*b3a0*/  R2UR UR4, R19 ;  /* 0x00000000130472ca */ /* 0x000fe200000e0000 */
[----:B01----:R-:W-:Y:S01]  /*b3b0*/  IMAD.MOV.U32 R21, RZ, RZ, 0xc00 ;  /* 0x00000c00ff157424 */ /* 0x003fe200078e00ff */
[----:B------:R-:W-:Y:S01]  /*b3c0*/  ULDC UR46, c[0x0][0x988] ;  /* 0x00026200002e7ab9 */ /* 0x000fe20000000800 */
[----:B------:R-:W-:Y:S01]  /*b3d0*/  IMAD.MOV.U32 R29, RZ, RZ, 0x40000040 ;  /* 0x40000040ff1d7424 */ /* 0x000fe200078e00ff */
[----:B------:R-:W-:Y:S01]  /*b3e0*/  ULDC UR47, c[0x0][0x988] ;  /* 0x00026200002f7ab9 */ /* 0x000fe20000000800 */
[----:B------:R-:W-:-:S02]  /*b3f0*/  IMAD.MOV.U32 R27, RZ, RZ, 0x40000040 ;  /* 0x40000040ff1b7424 */ /* 0x000fc400078e00ff */
[----:B------:R-:W-:Y:S01]  /*b400*/  IMAD.MOV.U32 R31, RZ, RZ, 0x40000040 ;  /* 0x40000040ff1f7424 */ /* 0x000fe200078e00ff */
[----:B------:R-:W-:Y:S01]  /*b410*/  R2UR UR11, R29 ;  /* 0x000000001d0b72ca */ /* 0x000fe200000e0000 */
[----:B------:R-:W-:Y:S01]  /*b420*/  @!P1 VIADD R20, R20, 0x22860 ;  /* 0x0002286014149836 */ /* 0x000fe20000000000 */
[----:B------:R-:W-:Y:S02]  /*b430*/  R2UR UR15, R27 ;  /* 0x000000001b0f72ca */ /* 0x000fe400000e0000 */
        /* <DEDUP_REMOVED lines=10> */
[----:B------:R-:W-:Y:S02]  /*b4e0*/  IMAD.MOV.U32 R21, RZ, RZ, R210 ;  /* 0x000000ffff157224 */ /* 0x000fe400078e00d2 */
[C---:B------:R-:W-:Y:S01]  /*b4f0*/  VIADD R28, R24.reuse, 0x80 ;  /* 0x00000080181c7836 */ /* 0x040fe20000000000 */
[----:B------:R-:W1:Y:S01]  /*b500*/  @P2 LDC R25, c[0x0][0x44c] ;  /* 0x00011300ff192b82 */ /* 0x000e620000000800 */
[C---:B------:R-:W-:Y:S01]  /*b510*/  R2UR UR6, R24.reuse ;  /* 0x00000000180672ca */ /* 0x040fe200000e0000 */
[----:B------:R-:W-:Y:S02]  /*b520*/  VIADD R30, R24, 0x200 ;  /* 0x00000200181e7836 */ /* 0x000fe40000000000 */
[----:B------:R-:W-:Y:S01]  /*b530*/  R2UR UR10, R28 ;  /* 0x000000001c0a72ca */ /* 0x000fe200000e0000 */
[----:B------:R-:W-:-:S02]  /*b540*/  VIADD R28, R24, 0x180 ;  /* 0x00000180181c7836 */ /* 0x000fc40000000000 */
[----:B------:R-:W-:Y:S01]  /*b550*/  R2UR UR22, R30 ;  /* 0x000000001e1672ca */ /* 0x000fe200000e0000 */
[----:B------:R-:W2:Y:S02]  /*b560*/  @P2 LDC R26, c[0x0][0x450] ;  /* 0x00011400ff1a2b82 */ /* 0x000ea40000000800 */
[----:B------:R-:W-:Y:S01]  /*b570*/  R2UR UR18, R28 ;  /* 0x000000001c1272ca */ /* 0x000fe200000e0000 */
[----:B-1----:R-:W-:-:S05]  /*b580*/  @P2 IMAD.HI.U32 R25, R210, R25, RZ ;  /* 0x00000019d2192227 */ /* 0x002fca00078e00ff */
[----:B--2---:R-:W-:Y:S01]  /*b590*/  @P2 SHF.R.U32.HI R21, RZ, R26, R25 ;  /* 0x0000001aff152219 */ /* 0x004fe20000011619 */
[----:B------:R-:W-:Y:S02]  /*b5a0*/  IMAD.MOV.U32 R25, RZ, RZ, 0x40000040 ;  /* 0x40000040ff197424 */ /* 0x000fe400078e00ff */
[C---:B------:R-:W-:Y:S01]  /*b5b0*/  VIADD R26, R24.reuse, 0x100 ;  /* 0x00000100181a7836 */ /* 0x040fe20000000000 */
[----:B------:R-:W-:Y:S01]  /*b5c0*/  IADD3 R21, R21, R213, -R211 ;  /* 0x000000d515157210 */ /* 0x000fe20007ffe8d3 */
[----:B------:R-:W-:Y:S01]  /*b5d0*/  VIADD R24, R24, 0x280 ;  /* 0x0000028018187836 */ /* 0x000fe20000000000 */
[----:B------:R-:W-:Y:S02]  /*b5e0*/  R2UR UR7, R25 ;  /* 0x00000000190772ca */ /* 0x000fe400000e0000 */
[----:B------:R-:W-:Y:S01]  /*b5f0*/  R2UR UR14, R26 ;  /* 0x000000001a0e72ca */ /* 0x000fe200000e0000 */
[----:B------:R-:W-:Y:S01]  /*b600*/  IMAD.HI R21, R21, 0x2aaaaaab, RZ ;  /* 0x2aaaaaab15157827 */ /* 0x000fe200078e02ff */
[----:B------:R-:W-:-:S02]  /*b610*/  R2UR UR26, R24 ;  /* 0x00000000181a72ca */ /* 0x000fc400000e0000 */
[----:B------:R-:W-:Y:S02]  /*b620*/  R2UR UR27, R25 ;  /* 0x00000000191b72ca */ /* 0x000fe400000e0000 */
[----:B0-----:R-:W-:-:S06]  /*b630*/  WARPGROUP.ARRIVE ;  /* 0x00000000000079c5 */ /* 0x001fcc0000000000 */
        /* <DEDUP_REMOVED lines=23> */
[----:B0-----:R-:W-:-:S04]  /*b7b0*/  SHF.R.U32.HI R20, RZ, 0x1f, R21 ;  /* 0x0000001fff147819 */ /* 0x001fc80000011615 */
[----:B------:R-:W-:Y:S01]  /*b7c0*/  LEA.HI.SX32 R20, R21, R20, 0x1c ;  /* 0x0000001415147211 */ /* 0x000fe200078fe2ff */
[----:B------:R-:W-:-:S03]  /*b7d0*/  VIADD R21, R172, 0xfffffffe ;  /* 0xfffffffeac157836 */ /* 0x000fc60000000000 */
[----:B------:R-:W-:-:S04]  /*b7e0*/  VIMNMX R20, R215, R20, !PT ;  /* 0x00000014d7147248 */ /* 0x000fc80007fe0100 */
[----:B------:R-:W-:-:S13]  /*b7f0*/  ISETP.GE.AND P2, PT, R21, R20, PT ;  /* 0x000000141500720c */ /* 0x000fda0003f46270 */
[----:B------:R-:W-:Y:S05]  /*b800*/  @!P2 BRA `(.L_x_13824) ;  /* 0x0000002400c8a947 */ /* 0x000fea0003800000 */
[----:B------:R-:W-:Y:S02]  /*b810*/  IMAD.MOV.U32 R202, RZ, RZ, R8 ;  /* 0x000000ffffca7224 */ /* 0x000fe400078e0008 */
[----:B------:R-:W-:-:S07]  /*b820*/  IMAD.MOV.U32 R203, RZ, RZ, R5 ;  /* 0x000000ffffcb7224 */ /* 0x000fce00078e0005 */
.L_x_13834:
[----:B------:R-:W-:Y:S01]  /*b830*/  VIADD R22, R22, 0x1 ;  /* 0x0000000116167836 */ /* 0x000fe20000000000 */
[----:B------:R-:W-:Y:S05]  /*b840*/  YIELD ;  /* 0x0000000000007946 */ /* 0x000fea0003800000 */
[----:B------:R-:W-:-:S04]  /*b850*/  ISETP.NE.AND P2, PT, R22, 0x2, PT ;  /* 0x000000021600780c */ /* 0x000fc80003f45270 */
[----:B------:R-:W-:Y:S02]  /*b860*/  SEL R0, RZ, 0x1, P2 ;  /* 0x00000001ff007807 */ /* 0x000fe40001000000 */
[----:B------:R-:W-:Y:S02]  /*b870*/  SEL R22, R22, RZ, P2 ;  /* 0x000000ff16167207 */ /* 0x000fe40001000000 */
[----:B------:R-:W-:Y:S01]  /*b880*/  LOP3.LUT R206, R206, R0, RZ, 0x3c, !PT ;  /* 0x00000000cece7212 */ /* 0x000fe200078e3cff */
[----:B0-----:R-:W-:Y:S06]  /*b890*/  @!P0 BRA `(.L_x_13825) ;  /* 0x0000000000048947 */ /* 0x001fec0003800000 */
[----:B------:R-:W-:Y:S01]  /*b8a0*/  BPT.TRAP 0x1 ;  /* 0x000000040000795c */ /* 0x000fe20000300000 */
.L_x_13825:
[----:B------:R-:W-:Y:S01]  /*b8b0*/  IMAD R200, R22, 0x8, R19 ;  /* 0x0000000816c87824 */ /* 0x000fe200078e0213 */
[----:B------:R-:W-:-:S04]  /*b8c0*/  SHF.L.U32 R201, R206, 0x1f, RZ ;  /* 0x0000001fcec97819 */ /* 0x000fc800000006ff */
[----:B------:R0:W1:Y:S01]  /*b8d0*/  SYNCS.PHASECHK.TRANS64.TRYWAIT P2, [R200+URZ+0x22830], R201 ;  /* 0x022830c9c80075a7 */ /* 0x000062000804017f */
[----:B------:R-:W-:Y:S05]  /*b8e0*/  @!P0 BRA `(.L_x_13826) ;  /* 0x0000000000048947 */ /* 0x000fea0003800000 */
[----:B------:R-:W-:Y:S01]  /*b8f0*/  BPT.TRAP 0x1 ;  /* 0x000000040000795c */ /* 0x000fe20000300000 */
.L_x_13826:
[----:B------:R-:W2:Y:S01]  /*b900*/  LDC R0, c[0x0][0x448] ;  /* 0x00011200ff007b82 */ /* 0x000ea20000000800 */
[----:B------:R-:W-:Y:S01]  /*b910*/  IMAD.IADD R8, R218, 0x1, R210 ;  /* 0x00000001da087824 */ /* 0x000fe200078e02d2 */
[----:B--2---:R-:W-:-:S13]  /*b920*/  ISETP.NE.AND P3, PT, R0, 0x1, PT ;  /* 0x000000010000780c */ /* 0x004fda0003f65270 */
[----:B------:R-:W2:Y:S08]  /*b930*/  @P3 LDC R5, c[0x0][0x44c] ;  /* 0x00011300ff053b82 */ /* 0x000eb00000000800 */
[----:B------:R-:W3:Y:S01]  /*b940*/  @P3 LDC R0, c[0x0][0x450] ;  /* 0x00011400ff003b82 */ /* 0x000ee20000000800 */
[----:B--2---:R-:W-:-:S05]  /*b950*/  @P3 IMAD.HI.U32 R5, R8, R5, RZ ;  /* 0x0000000508053227 */ /* 0x004fca00078e00ff */
[----:B---3--:R-:W-:Y:S01]  /*b960*/  @P3 SHF.R.U32.HI R8, RZ, R0, R5 ;  /* 0x00000000ff083219 */ /* 0x008fe20000011605 */
[----:B-1----:R-:W-:Y:S06]  /*b970*/  @P2 BRA `(.L_x_13827) ;  /* 0x0000000000082947 */ /* 0x002fec0003800000 */
[----:B------:R-:W1:Y:S02]  /*b980*/  SYNCS.PHASECHK.TRANS64.TRYWAIT P2, [R200+URZ+0x22830], R201 ;  /* 0x022830c9c80075a7 */ /* 0x000e64000804017f */
[----:B-1----:R-:W-:Y:S05]  /*b990*/  @!P2 BRA `(.L_x_13828) ;  /* 0x000001300080a947 */ /* 0x002fea0003800000 */
.L_x_13827:
[----:B------:R-:W-:Y:S01]  /*b9a0*/  IMAD R156, R22, 0x300, R9 ;  /* 0x00000300169c7824 */ /* 0x000fe200078e0209 */
[----:B------:R-:W-:Y:S05]  /*b9b0*/  WARPSYNC.ALL ;  /* 0x0000000000007948 */ /* 0x000fea0003800000 */
[----:B------:R-:W-:Y:S01]  /*b9c0*/  IMAD.MOV.U32 R157, RZ, RZ, 0x40000040 ;  /* 0x40000040ff9d7424 */ /* 0x000fe200078e00ff */
[C---:B------:R-:W-:Y:S01]  /*b9d0*/  R2UR UR6, R156.reuse ;  /* 0x000000009c0672ca */ /* 0x040fe200000e0000 */
[----:B------:R-:W-:Y:S01]  /*b9e0*/  VIADD R154, R156, 0x2 ;  /* 0x000000029c9a7836 */ /* 0x000fe20000000000 */
[----:B------:R-:W-:Y:S01]  /*b9f0*/  R2UR UR4, R6 ;  /* 0x00000000060472ca */ /* 0x000fe200000e0000 */
[C---:B------:R-:W-:Y:S01]  /*ba00*/  VIADD R152, R156.reuse, 0x4 ;  /* 0x000000049c987836 */ /* 0x040fe20000000000 */
[----:B------:R-:W-:Y:S01]  /*ba10*/  R2UR UR7, R157 ;  /* 0x000000009d0772ca */ /* 0x000fe200000e0000 */
[----:B------:R-:W-:Y:S01]  /*ba20*/  VIADD R156, R156, 0x6 ;  /* 0x000000069c9c7836 */ /* 0x000fe20000000000 */
[----:B------:R-:W-:Y:S01]  /*ba30*/  R2UR UR5, R7 ;  /* 0x00000000070572ca */ /* 0x000fe200000e0000 */
[----:B------:R-:W-:Y:S01]  /*ba40*/  IMAD.MOV.U32 R155, RZ, RZ, 0x40000040 ;  /* 0x40000040ff9b7424 */ /* 0x000fe200078e00ff */
[----:B------:R-:W-:Y:S01]  /*ba50*/  R2UR UR10, R154 ;  /* 0x000000009a0a72ca */ /* 0x000fe200000e0000 */
[----:B------:R-:W-:Y:S01]  /*ba60*/  IMAD.MOV.U32 R153, RZ, RZ, 0x40000040 ;  /* 0x40000040ff997424 */ /* 0x000fe200078e00ff */
[----:B------:R-:W-:Y:S01]  /*ba70*/  R2UR UR14, R152 ;  /* 0x00000000980e72ca */ /* 0x000fe200000e0000 */
[----:B------:R-:W2:Y:S01]  /*ba80*/  SHFL.IDX PT, R0, R8, RZ, 0x1c1f ;  /* 0x001c1fff08007589 */ /* 0x000ea200000e0000 */
[----:B------:R-:W-:Y:S01]  /*ba90*/  R2UR UR11, R155 ;  /* 0x000000009b0b72ca */ /* 0x000fe200000e0000 */
[----:B------:R-:W-:Y:S01]  /*baa0*/  IMAD R5, R21, -0x60, RZ ;  /* 0xffffffa015057824 */ /* 0x000fe200078e02ff */
        /* <DEDUP_REMOVED lines=8> */
[----:B------:R-:W-:Y:S01]  /*bb30*/  HGMMA.64x96x16.F32.BF16 R152, gdesc[UR4], RZ, !UPT, gsb0 ;  /* 0x01600000049879f0 */ /* 0x000fe2000c0018ff */
[----:B------:R-:W-:Y:S02]  /*bb40*/  R2UR UR13, R13 ;  /* 0x000000000d0d72ca */ /* 0x000fe400000e0000 */
[----:B------:R-:W-:-:S02]  /*bb50*/  R2UR UR16, R10 ;  /* 0x000000000a1072ca */ /* 0x000fc400000e0000 */
[----:B------:R-:W-:Y:S02]  /*bb60*/  R2UR UR17, R11 ;  /* 0x000000000b1172ca */ /* 0x000fe400000e0000 */
[----:B------:R-:W-:Y:S02]  /*bb70*/  IADD3 R5, -R214, 0x1, R5 ;  /* 0x00000001d6057810 */ /* 0x000fe40007ffe105 */
[----:B------:R-:W-:Y:S02]  /*bb80*/  LOP3.LUT R18, R18, 0xffbfffff, RZ, 0xc0, !PT ;  /* 0xffbfffff12127812 */ /* 0x000fe400078ec0ff */
[----:B------:R-:W-:Y:S02]  /*bb90*/  IADD3 R5, -R211, R5, R213 ;  /* 0x00000005d3057210 */ /* 0x000fe40007ffe1d5 */
[----:B------:R-:W-:-:S03]  /*bba0*/  @P1 LOP3.LUT R18, R18, 0x400000, RZ, 0xfc, !PT ;  /* 0x0040000012121812 */ /* 0x000fc600078efcff */
[C---:B--2---:R-:W-:Y:S01]  /*bbb0*/  IMAD.IADD R0, R5.reuse, 0x1, R0 ;  /* 0x0000000105007824 */ /* 0x044fe200078e0200 */
[----:B------:R-:W-:Y:S01]  /*bbc0*/  LOP3.LUT R18, R18, 0xffdfffff, RZ, 0xc0, !PT ;  /* 0xffdfffff12127812 */ /* 0x000fe200078ec0ff */
[----:B---3--:R-:W-:-:S03]  /*bbd0*/  IMAD.IADD R8, R5, 0x1, R8 ;  /* 0x0000000105087824 */ /* 0x008fc600078e0208 */
[----:B------:R-:W-:Y:S02]  /*bbe0*/  ISETP.GT.AND P1, PT, R0, 0x41, PT ;  /* 0x000000410000780c */ /* 0x000fe40003f24270 */
[----:B------:R-:W-:Y:S02]  /*bbf0*/  @P0 LOP3.LUT R18, R18, 0x200000, RZ, 0xfc, !PT ;  /* 0x0020000012120812 */ /* 0x000fe400078efcff */
[----:B------:R-:W-:Y:S02]  /*bc00*/  ISETP.GT.AND P0, PT, R0, 0x48, PT ;  /* 0x000000480000780c */ /* 0x000fe40003f04270 */
[----:B------:R-:W-:Y:S02]  /*bc10*/  LOP3.LUT R18, R18, 0xff7fffff, RZ, 0xc0, !PT ;  /* 0xff7fffff12127812 */ /* 0x000fe400078ec0ff */
[C---:B------:R-:W-:Y:S02]  /*bc20*/  ISETP.GT.AND P2, PT, R0.reuse, 0x49, PT ;  /* 0x000000490000780c */ /* 0x040fe40003f44270 */
[----:B------:R-:W-:-:S02]  /*bc30*/  ISETP.GT.AND P3, PT, R0, 0x50, PT ;  /* 0x000000500000780c */ /* 0x000fc40003f64270 */
[----:B------:R-:W-:Y:S02]  /*bc40*/  ISETP.GT.AND P4, PT, R0, 0x51, PT ;  /* 0x000000510000780c */ /* 0x000fe40003f84270 */
[----:B------:R-:W-:Y:S02]  /*bc50*/  @P1 LOP3.LUT R18, R18, 0x800000, RZ, 0xfc, !PT ;  /* 0x0080000012121812 */ /* 0x000fe400078efcff */
[----:B------:R-:W-:Y:S02]  /*bc60*/  ISETP.GT.AND P1, PT, R0, RZ, PT ;  /* 0x000000ff0000720c */ /* 0x000fe40003f24270 */
[----:B------:R-:W-:Y:S02]  /*bc70*/  LOP3.LUT R18, R18, 0xfeffffff, RZ, 0xc0, !PT ;  /* 0xfeffffff12127812 */ /* 0x000fe400078ec0ff */
[----:B------:R-:W-:Y:S02]  /*bc80*/  ISETP.GT.AND P5, PT, R0, 0x58, PT ;  /* 0x000000580000780c */ /* 0x000fe40003fa4270 */
[----:B------:R-:W-:-:S02]  /*bc90*/  @P0 LOP3.LUT R18, R18, 0x1000000, RZ, 0xfc, !PT ;  /* 0x0100000012120812 */ /* 0x000fc400078efcff */
[----:B------:R-:W-:Y:S02]  /*bca0*/  ISETP.GT.AND P0, PT, R0, 0x9, PT ;  /* 0x000000090000780c */ /* 0x000fe40003f04270 */
[----:B------:R-:W-:Y:S02]  /*bcb0*/  LOP3.LUT R18, R18, 0xfdffffff, RZ, 0xc0, !PT ;  /* 0xfdffffff12127812 */ /* 0x000fe400078ec0ff */
[----:B------:R-:W-:Y:S02]  /*bcc0*/  ISETP.GT.AND P6, PT, R0, 0x59, PT ;  /* 0x000000590000780c */ /* 0x000fe40003fc4270 */
        /* <DEDUP_REMOVED lines=72> */
[----:B------:R-:W-:-:S02]  /*c150*/  ISETP.GT.AND P4, PT, R8, 0x1, PT ;  /* 0x000000010800780c */ /* 0x000fc40003f84270 */
[----:B------:R-:W-:Y:S02]  /*c160*/  FMNMX.FTZ R0, R184, R0, !PT ;  /* 0x00000000b8007209 */ /* 0x000fe40007810000 */
[----:B------:R-:W-:Y:S02]  /*c170*/  ISETP.GT.AND P3, PT, R8, 0x8, PT ;  /* 0x000000080800780c */ /* 0x000fe40003f64270 */
[----:B------:R-:W-:Y:S02]  /*c180*/  FMNMX.FTZ R0, R185, R0, !PT ;  /* 0x00000000b9007209 */ /* 0x000fe40007810000 */
[----:B------:R-:W-:Y:S02]  /*c190*/  FSEL R155, R155, -INF , P4 ;  /* 0xff8000009b9b7808 */ /* 0x000fe40002000000 */
[----:B------:R-:W-:Y:S02]  /*c1a0*/  FMNMX.FTZ R0, R188, R0, !PT ;  /* 0x00000000bc007209 */ /* 0x000fe40007810000 */
[----:B------:R-:W-:-:S02]  /*c1b0*/  FSEL R158, R158, -INF , P3 ;  /* 0xff8000009e9e7808 */ /* 0x000fc40001800000 */
[----:B------:R-:W-:Y:S02]  /*c1c0*/  FMNMX.FTZ R0, R189, R0, !PT ;  /* 0x00000000bd007209 */ /* 0x000fe40007810000 */
[----:B------:R-:W-:Y:S02]  /*c1d0*/  ISETP.GT.AND P4, PT, R8, 0x10, PT ;  /* 0x000000100800780c */ /* 0x000fe40003f84270 */
[----:B------:R-:W-:Y:S02]  /*c1e0*/  FMNMX.FTZ R0, R192, R0, !PT ;  /* 0x00000000c0007209 */ /* 0x000fe40007810000 */
[----:B------:R-:W-:Y:S02]  /*c1f0*/  ISETP.GT.AND P3, PT, R8, 0x11, PT ;  /* 0x000000110800780c */ /* 0x000fe40003f64270 */
[----:B------:R-:W-:Y:S02]  /*c200*/  FMNMX.FTZ R0, R193, R0, !PT ;  /* 0x00000000c1007209 */ /* 0x000fe40007810000 */
[----:B------:R-:W-:-:S02]  /*c210*/  FSEL R162, R162, -INF , P4 ;  /* 0xff800000a2a27808 */ /* 0x000fc40002000000 */
[----:B------:R-:W-:Y:S02]  /*c220*/  FMNMX.FTZ R0, R196, R0, !PT ;  /* 0x00000000c4007209 */ /* 0x000fe40007810000 */
[----:B------:R-:W-:Y:S02]  /*c230*/  FSEL R163, R163, -INF , P3 ;  /* 0xff800000a3a37808 */ /* 0x000fe40001800000 */
[----:B------:R-:W-:Y:S02]  /*c240*/  FMNMX.FTZ R0, R197, R0, !PT ;  /* 0x00000000c5007209 */ /* 0x000fe40007810000 */
[C---:B------:R-:W-:Y:S02]  /*c250*/  ISETP.GT.AND P4, PT, R8.reuse, 0x19, PT ;  /* 0x000000190800780c */ /* 0x040fe40003f84270 */
[----:B------:R-:W-:Y:S01]  /*c260*/  ISETP.GT.AND P3, PT, R8, 0x20, PT ;  /* 0x000000200800780c */ /* 0x000fe20003f64270 */
[----:B------:R-:W2:Y:S01]  /*c270*/  SHFL.BFLY PT, R5, R0, 0x2, 0x1f ;  /* 0x0c401f0000057f89 */ /* 0x000ea200000e0000 */
[----:B------:R-:W-:-:S02]  /*c280*/  FSEL R167, R167, -INF , P4 ;  /* 0xff800000a7a77808 */ /* 0x000fc40002000000 */
[----:B------:R-:W-:Y:S02]  /*c290*/  FSEL R170, R170, -INF , P3 ;  /* 0xff800000aaaa7808 */ /* 0x000fe40001800000 */
[C---:B------:R-:W-:Y:S02]  /*c2a0*/  ISETP.GT.AND P4, PT, R8.reuse, 0x28, PT ;  /* 0x000000280800780c */ /* 0x040fe40003f84270 */
[----:B------:R-:W-:Y:S02]  /*c2b0*/  ISETP.GT.AND P3, PT, R8, 0x29, PT ;  /* 0x000000290800780c */ /* 0x000fe40003f64270 */
[----:B------:R-:W-:Y:S02]  /*c2c0*/  FSEL R174, R174, -INF , P4 ;  /* 0xff800000aeae7808 */ /* 0x000fe40002000000 */
[----:B------:R-:W-:Y:S02]  /*c2d0*/  FSEL R175, R175, -INF , P3 ;  /* 0xff800000afaf7808 */ /* 0x000fe40001800000 */
[----:B------:R-:W-:-:S02]  /*c2e0*/  ISETP.GT.AND P4, PT, R8, 0x31, PT ;  /* 0x000000310800780c */ /* 0x000fc40003f84270 */
[----:B------:R-:W-:Y:S02]  /*c2f0*/  ISETP.GT.AND P3, PT, R8, 0x38, PT ;  /* 0x000000380800780c */ /* 0x000fe40003f64270 */
[----:B------:R-:W-:Y:S02]  /*c300*/  FSEL R179, R179, -INF , P4 ;  /* 0xff800000b3b37808 */ /* 0x000fe40002000000 */
[----:B------:R-:W-:Y:S02]  /*c310*/  FSEL R182, R182, -INF , P3 ;  /* 0xff800000b6b67808 */ /* 0x000fe40001800000 */
[C---:B------:R-:W-:Y:S02]  /*c320*/  ISETP.GT.AND P4, PT, R8.reuse, 0x40, PT ;  /* 0x000000400800780c */ /* 0x040fe40003f84270 */
[----:B------:R-:W-:Y:S02]  /*c330*/  ISETP.GT.AND P3, PT, R8, 0x41, PT ;  /* 0x000000410800780c */ /* 0x000fe40003f64270 */
[----:B--2---:R-:W-:-:S02]  /*c340*/  FMNMX.FTZ R5, R0, R5, !PT ;  /* 0x0000000500057209 */ /* 0x004fc40007810000 */
[----:B------:R-:W-:Y:S02]  /*c350*/  FSEL R186, R186, -INF , P4 ;  /* 0xff800000baba7808 */ /* 0x000fe40002000000 */
[----:B------:R-:W-:Y:S01]  /*c360*/  FSEL R187, R187, -INF , P3 ;  /* 0xff800000bbbb7808 */ /* 0x000fe20001800000 */
[----:B------:R-:W2:Y:S01]  /*c370*/  SHFL.BFLY PT, R0, R5, 0x1, 0x1f ;  /* 0x0c201f0005007f89 */ /* 0x000ea200000e0000 */
[C---:B------:R-:W-:Y:S02]  /*c380*/  ISETP.GT.AND P4, PT, R8.reuse, 0x49, PT ;  /* 0x000000490800780c */ /* 0x040fe40003f84270 */
[----:B------:R-:W-:Y:S02]  /*c390*/  ISETP.GT.AND P3, PT, R8, 0x50, PT ;  /* 0x000000500800780c */ /* 0x000fe40003f64270 */
[----:B------:R-:W-:Y:S02]  /*c3a0*/  FSEL R191, R191, -INF , P4 ;  /* 0xff800000bfbf7808 */ /* 0x000fe40002000000 */
[----:B------:R-:W-:-:S02]  /*c3b0*/  FSEL R194, R194, -INF , P3 ;  /* 0xff800000c2c27808 */ /* 0x000fc40001800000 */
[C---:B------:R-:W-:Y:S02]  /*c3c0*/  ISETP.GT.AND P4, PT, R8.reuse, 0x58, PT ;  /* 0x000000580800780c */ /* 0x040fe40003f84270 */
[----:B------:R-:W-:Y:S02]  /*c3d0*/  ISETP.GT.AND P3, PT, R8, 0x59, PT ;  /* 0x000000590800780c */ /* 0x000fe40003f64270 */
[----:B------:R-:W-:Y:S02]  /*c3e0*/  FSEL R198, R198, -INF , P4 ;  /* 0xff800000c6c67808 */ /* 0x000fe40002000000 */
[----:B------:R-:W-:Y:S02]  /*c3f0*/  FSEL R199, R199, -INF , P3 ;  /* 0xff800000c7c77808 */ /* 0x000fe40001800000 */
[C---:B------:R-:W-:Y:S02]  /*c400*/  LOP3.LUT P1, RZ, R18.reuse, 0x400000, RZ, 0xc0, !PT ;  /* 0x0040000012ff7812 */ /* 0x040fe4000782c0ff */
[----:B------:R-:W-:-:S02]  /*c410*/  LOP3.LUT P0, RZ, R18, 0x200000, RZ, 0xc0, !PT ;  /* 0x0020000012ff7812 */ /* 0x000fc4000780c0ff */
[----:B--2---:R-:W-:Y:S01]  /*c420*/  FMNMX.FTZ R5, R5, R0, !PT ;  /* 0x0000000005057209 */ /* 0x004fe20007810000 */
[----:B------:R-:W-:-:S03]  /*c430*/  IMAD.U32 R0, RZ, RZ, UR47 ;  /* 0x0000002fff007e24 */ /* 0x000fc6000f8e00ff */
[----:B------:R-:W-:-:S04]  /*c440*/  FSETP.NEU.FTZ.AND P2, PT, R5, -INF , PT ;  /* 0xff8000000500780b */ /* 0x000fc80003f5d000 */
[----:B------:R-:W-:-:S05]  /*c450*/  FSEL R221, R5, RZ, P2 ;  /* 0x000000ff05dd7208 */ /* 0x000fca0001000000 */
[----:B------:R-:W-:Y:S01]  /*c460*/  FADD.FTZ R221, -R221, R203 ;  /* 0x000000cbdddd7221 */ /* 0x000fe20000010100 */
[----:B------:R-:W-:-:S03]  /*c470*/  FMUL.FTZ R203, R5, R0 ;  /* 0x0000000005cb7220 */ /* 0x000fc60000410000 */
[-C--:B------:R-:W-:Y:S02]  /*c480*/  FMUL.FTZ R221, R221, R0.reuse ;  /* 0x00000000dddd7220 */ /* 0x080fe40000410000 */
[----:B------:R-:W-:Y:S02]  /*c490*/  FSEL R203, R203, RZ, P2 ;  /* 0x000000ffcbcb7208 */ /* 0x000fe40001000000 */
[----:B------:R-:W-:Y:S02]  /*c4a0*/  ISETP.GT.AND P2, PT, R8, RZ, PT ;  /* 0x000000ff0800720c */ /* 0x000fe40003f44270 */
[----:B------:R-:W2:Y:S01]  /*c4b0*/  MUFU.EX2 R221, R221 ;  /* 0x000000dd00dd7308 */ /* 0x000ea20000000800 */
[-CC-:B------:R-:W-:Y:S01]  /*c4c0*/  FFMA.FTZ R152, R152, R0.reuse, -R203.reuse ;  /* 0x0000000098987223 */ /* 0x180fe200000108cb */
[----:B------:R-:W-:Y:S01]  /*c4d0*/  FSEL R154, R154, -INF , P2 ;  /* 0xff8000009a9a7808 */ /* 0x000fe20001000000 */
[-CC-:B------:R-:W-:Y:S01]  /*c4e0*/  FFMA.FTZ R153, R153, R0.reuse, -R203.reuse ;  /* 0x0000000099997223 */ /* 0x180fe200000108cb */
[----:B------:R-:W-:Y:S01]  /*c4f0*/  ISETP.GT.AND P2, PT, R8, 0x9, PT ;  /* 0x000000090800780c */ /* 0x000fe20003f44270 */
[-CC-:B------:R-:W-:Y:S01]  /*c500*/  FFMA.FTZ R156, R156, R0.reuse, -R203.reuse ;  /* 0x000000009c9c7223 */ /* 0x180fe200000108cb */
[-CC-:B------:R-:W-:Y:S01]  /*c510*/  FFMA.FTZ R157, R157, R0.reuse, -R203.reuse ;  /* 0x000000009d9d7223 */ /* 0x180fe200000108cb */
        /* <DEDUP_REMOVED lines=29> */
[----:B------:R-:W-:Y:S01]  /*c6f0*/  FFMA.FTZ R197, R197, R0, -R203 ;  /* 0x00000000c5c57223 */ /* 0x000fe200000108cb */
[----:B------:R-:W3:Y:S01]  /*c700*/  MUFU.EX2 R152, R152 ;  /* 0x0000009800987308 */ /* 0x000ee20000000800 */
[----:B------:R-:W-:Y:S01]  /*c710*/  FSEL R190, R190, -INF , P2 ;  /* 0xff800000bebe7808 */ /* 0x000fe20001000000 */
[-C--:B--2---:R-:W-:Y:S01]  /*c720*/  FMUL.FTZ R24, R24, R221.reuse ;  /* 0x000000dd18187220 */ /* 0x084fe20000410000 */
[----:B------:R-:W-:Y:S01]  /*c730*/  ISETP.GT.AND P2, PT, R8, 0x51, PT ;  /* 0x000000510800780c */ /* 0x000fe20003f44270 */
[-C--:B------:R-:W-:Y:S01]  /*c740*/  FMUL.FTZ R25, R25, R221.reuse ;  /* 0x000000dd19197220 */ /* 0x080fe20000410000 */
[----:B------:R-:W-:Y:S01]  /*c750*/  FMNMX.FTZ R8, R154, R202, !PT ;  /* 0x000000ca9a087209 */ /* 0x000fe20007810000 */
[-C--:B------:R-:W-:Y:S01]  /*c760*/  FMUL.FTZ R28, R28, R221.reuse ;  /* 0x000000dd1c1c7220 */ /* 0x080fe20000410000 */
[----:B------:R-:W-:Y:S01]  /*c770*/  FSEL R195, R195, -INF , P2 ;  /* 0xff800000c3c37808 */ /* 0x000fe20001000000 */
[----:B------:R-:W2:Y:S01]  /*c780*/  MUFU.EX2 R153, R153 ;  /* 0x0000009900997308 */ /* 0x000ea20000000800 */
        /* <DEDUP_REMOVED lines=9> */
[----:B---3--:R-:W-:Y:S01]  /*c820*/  FFMA.FTZ R4, R221, R4, R152 ;  /* 0x00000004dd047223 */ /* 0x008fe20000010098 */
[-C--:B------:R-:W-:Y:S01]  /*c830*/  FMUL.FTZ R40, R40, R221.reuse ;  /* 0x000000dd28287220 */ /* 0x080fe20000410000 */
[-C--:B------:R-:W-:Y:S01]  /*c840*/  FMUL.FTZ R41, R41, R221.reuse ;  /* 0x000000dd29297220 */ /* 0x080fe20000410000 */
[----:B------:R-:W-:Y:S01]  /*c850*/  FMNMX.FTZ R8, R162, R8, !PT ;  /* 0x00000008a2087209 */ /* 0x000fe20007810000 */
[-C--:B------:R-:W-:Y:S01]  /*c860*/  FMUL.FTZ R44, R44, R221.reuse ;  /* 0x000000dd2c2c7220 */ /* 0x080fe20000410000 */
[-C--:B------:R-:W-:Y:S01]  /*c870*/  FMUL.FTZ R45, R45, R221.reuse ;  /* 0x000000dd2d2d7220 */ /* 0x080fe20000410000 */
[-C--:B------:R-:W-:Y:S01]  /*c880*/  FMUL.FTZ R48, R48, R221.reuse ;  /* 0x000000dd30307220 */ /* 0x080fe20000410000 */
[----:B------:R-:W-:Y:S01]  /*c890*/  FMNMX.FTZ R8, R163, R8, !PT ;  /* 0x00000008a3087209 */ /* 0x000fe20007810000 */
[C---:B--2---:R-:W-:Y:S01]  /*c8a0*/  FADD.FTZ R4, R153.reuse, R4 ;  /* 0x0000000499047221 */ /* 0x044fe20000010000 */
[----:B------:R-:W-:Y:S01]  /*c8b0*/  F2FP.BF16.F32.PACK_AB R152, R153, R152 ;  /* 0x000000989998723e */ /* 0x000fe200000010ff */
[-C--:B------:R-:W-:Y:S01]  /*c8c0*/  FMUL.FTZ R49, R49, R221.reuse ;  /* 0x000000dd31317220 */ /* 0x080fe20000410000 */
[----:B------:R-:W-:Y:S01]  /*c8d0*/  FMNMX.FTZ R8, R166, R8, !PT ;  /* 0x00000008a6087209 */ /* 0x000fe20007810000 */
[----:B------:R-:W2:Y:S01]  /*c8e0*/  MUFU.EX2 R153, R156 ;  /* 0x0000009c00997308 */ /* 0x000ea20000000800 */
[-C--:B------:R-:W-:Y:S01]  /*c8f0*/  FMUL.FTZ R52, R52, R221.reuse ;  /* 0x000000dd34347220 */ /* 0x080fe20000410000 */
        /* <DEDUP_REMOVED lines=14> */
[----:B------:R-:W-:Y:S01]  /*c9e0*/  MUFU.EX2 R160, R168 ;  /* 0x000000a800a07308 */ /* 0x000fe20000000800 */
[-C--:B------:R-:W-:Y:S01]  /*c9f0*/  FMUL.FTZ R72, R72, R221.reuse ;  /* 0x000000dd48487220 */ /* 0x080fe20000410000 */
[-C--:B------:R-:W-:Y:S01]  /*ca00*/  FMUL.FTZ R73, R73, R221.reuse ;  /* 0x000000dd49497220 */ /* 0x080fe20000410000 */
[----:B------:R-:W-:Y:S01]  /*ca10*/  FMNMX.FTZ R8, R175, R8, !PT ;  /* 0x00000008af087209 */ /* 0x000fe20007810000 */
[-C--:B------:R-:W-:Y:S01]  /*ca20*/  FMUL.FTZ R76, R76, R221.reuse ;  /* 0x000000dd4c4c7220 */ /* 0x080fe20000410000 */
[-C--:B------:R-:W-:Y:S01]  /*ca30*/  FMUL.FTZ R77, R77, R221.reuse ;  /* 0x000000dd4d4d7220 */ /* 0x080fe20000410000 */
[-C--:B------:R-:W-:Y:S01]  /*ca40*/  FMUL.FTZ R80, R80, R221.reuse ;  /* 0x000000dd50507220 */ /* 0x080fe20000410000 */
[----:B------:R-:W-:Y:S01]  /*ca50*/  FMNMX.FTZ R8, R178, R8, !PT ;  /* 0x00000008b2087209 */ /* 0x000fe20007810000 */
[----:B------:R4:W-:Y:S01]  /*ca60*/  MUFU.EX2 R168, R176 ;  /* 0x000000b000a87308 */ /* 0x0009e20000000800 */
        /* <DEDUP_REMOVED lines=8> */
[----:B----4-:R-:W4:Y:S01]  /*caf0*/  S2R R176, SR_TID.X ;  /* 0x0000000000b07919 */ /* 0x010f220000002100 */
        /* <DEDUP_REMOVED lines=37> */
[----:B------:R-:W-:Y:S01]  /*cd50*/  FMUL.FTZ R149, R149, R221 ;  /* 0x000000dd95957220 */ /* 0x000fe20000410000 */
[----:B------:R-:W5:Y:S01]  /*cd60*/  SHFL.BFLY PT, R203, R8, 0x2, 0x1f ;  /* 0x0c401f0008cb7f89 */ /* 0x000f6200000e0000 */
[----:B--2---:R-:W-:Y:S01]  /*cd70*/  FADD.FTZ R4, R153, R4 ;  /* 0x0000000499047221 */ /* 0x004fe20000010000 */
[----:B----4-:R-:W-:Y:S01]  /*cd80*/  SHF.R.U32.HI R176, RZ, 0x7, R176 ;  /* 0x00000007ffb07819 */ /* 0x010fe200000116b0 */
[----:B------:R-:W2:Y:S02]  /*cd90*/  MUFU.EX2 R161, R161 ;  /* 0x000000a100a17308 */ /* 0x000ea40000000800 */
[----:B------:R-:W-:Y:S01]  /*cda0*/  FADD.FTZ R4, R157, R4 ;  /* 0x000000049d047221 */ /* 0x000fe20000010000 */
[----:B------:R-:W-:-:S03]  /*cdb0*/  IADD3 R176, -R176, 0xb, RZ ;  /* 0x0000000bb0b07810 */ /* 0x000fc60007ffe1ff */
[----:B---3--:R-:W-:Y:S02]  /*cdc0*/  FADD.FTZ R4, R156, R4 ;  /* 0x000000049c047221 */ /* 0x008fe40000010000 */
[----:B------:R-:W3:Y:S08]  /*cdd0*/  MUFU.EX2 R164, R164 ;  /* 0x000000a400a47308 */ /* 0x000ef00000000800 */
[----:B------:R-:W4:Y:S01]  /*cde0*/  MUFU.EX2 R165, R165 ;  /* 0x000000a500a57308 */ /* 0x000f220000000800 */
[C---:B--2---:R-:W-:Y:S01]  /*cdf0*/  FADD.FTZ R4, R161.reuse, R4 ;  /* 0x00000004a1047221 */ /* 0x044fe20000010000 */
[----:B------:R-:W-:-:S02]  /*ce00*/  F2FP.BF16.F32.PACK_AB R156, R161, R156 ;  /* 0x0000009ca19c723e */ /* 0x000fc400000010ff */
[----:B-----5:R-:W-:-:S04]  /*ce10*/  FMNMX.FTZ R8, R8, R203, !PT ;  /* 0x000000cb08087209 */ /* 0x020fc80007810000 */
[----:B------:R-:W2:Y:S01]  /*ce20*/  MUFU.EX2 R169, R169 ;  /* 0x000000a900a97308 */ /* 0x000ea20000000800 */
[----:B---3--:R-:W-:Y:S01]  /*ce30*/  FADD.FTZ R4, R164, R4 ;  /* 0x00000004a4047221 */ /* 0x008fe20000010000 */
[----:B------:R-:W3:Y:S06]  /*ce40*/  SHFL.BFLY PT, R203, R8, 0x1, 0x1f ;  /* 0x0c201f0008cb7f89 */ /* 0x000eec00000e0000 */
[----:B------:R-:W5:Y:S01]  /*ce50*/  MUFU.EX2 R172, R172 ;  /* 0x000000ac00ac7308 */ /* 0x000f620000000800 */
[----:B----4-:R-:W-:-:S04]  /*ce60*/  FADD.FTZ R4, R165, R4 ;  /* 0x00000004a5047221 */ /* 0x010fc80000010000 */
[----:B------:R-:W-:-:S03]  /*ce70*/  FADD.FTZ R4, R160, R4 ;  /* 0x00000004a0047221 */ /* 0x000fc60000010000 */
[----:B------:R-:W4:Y:S01]  /*ce80*/  MUFU.EX2 R173, R173 ;  /* 0x000000ad00ad7308 */ /* 0x000f220000000800 */
[C---:B--2---:R-:W-:Y:S01]  /*ce90*/  FADD.FTZ R4, R169.reuse, R4 ;  /* 0x00000004a9047221 */ /* 0x044fe20000010000 */
[----:B------:R-:W-:-:S06]  /*cea0*/  F2FP.BF16.F32.PACK_AB R160, R169, R160 ;  /* 0x000000a0a9a0723e */ /* 0x000fcc00000010ff */
[----:B------:R-:W2:Y:S01]  /*ceb0*/  MUFU.EX2 R177, R177 ;  /* 0x000000b100b17308 */ /* 0x000ea20000000800 */
[----:B-----5:R-:W-:Y:S01]  /*cec0*/  FADD.FTZ R4, R172, R4 ;  /* 0x00000004ac047221 */ /* 0x020fe20000010000 */
[----:B---3--:R-:W-:-:S04]  /*ced0*/  FMNMX.FTZ R8, R8, R203, !PT ;  /* 0x000000cb08087209 */ /* 0x008fc80007810000 */
[C---:B------:R-:W-:Y:S01]  /*cee0*/  FSETP.NEU.FTZ.AND P2, PT, R8.reuse, -INF , PT ;  /* 0xff8000000800780b */ /* 0x040fe20003f5d000 */
[----:B------:R-:W-:Y:S01]  /*cef0*/  FMUL.FTZ R203, R8, R0 ;  /* 0x0000000008cb7220 */ /* 0x000fe20000410000 */
[----:B------:R-:W3:Y:S01]  /*cf00*/  MUFU.EX2 R180, R180 ;  /* 0x000000b400b47308 */ /* 0x000ee20000000800 */
[----:B----4-:R-:W-:-:S03]  /*cf10*/  FADD.FTZ R4, R173, R4 ;  /* 0x00000004ad047221 */ /* 0x010fc60000010000 */
[----:B------:R-:W-:Y:S01]  /*cf20*/  FSEL R203, R203, RZ, P2 ;  /* 0x000000ffcbcb7208 */ /* 0x000fe20001000000 */
[----:B------:R-:W-:-:S03]  /*cf30*/  FADD.FTZ R4, R168, R4 ;  /* 0x00000004a8047221 */ /* 0x000fc60000010000 */
[----:B------:R-:W4:Y:S01]  /*cf40*/  MUFU.EX2 R181, R181 ;  /* 0x000000b500b57308 */ /* 0x000f220000000800 */
        /* <DEDUP_REMOVED lines=24> */
[----:B-----5:R-:W-:Y:S01]  /*d0d0*/  F2FP.BF16.F32.PACK_AB R154, R157, R153 ;  /* 0x000000999d9a723e */ /* 0x020fe200000010ff */
[----:B------:R-:W-:-:S02]  /*d0e0*/  @!P1 VIADD R153, R200, 0x22840 ;  /* 0x00022840c8999836 */ /* 0x000fc40000000000 */
[-CC-:B------:R-:W-:Y:S01]  /*d0f0*/  FFMA.FTZ R195, R195, R0.reuse, -R203.reuse ;  /* 0x00000000c3c37223 */ /* 0x180fe200000108cb */
[-CC-:B------:R-:W-:Y:S01]  /*d100*/  FFMA.FTZ R198, R198, R0.reuse, -R203.reuse ;  /* 0x00000000c6c67223 */ /* 0x180fe200000108cb */
[----:B------:R-:W-:Y:S01]  /*d110*/  FFMA.FTZ R199, R199, R0, -R203 ;  /* 0x00000000c7c77223 */ /* 0x000fe200000108cb */
[----:B--2---:R-:W-:Y:S01]  /*d120*/  FADD.FTZ R4, R177, R4 ;  /* 0x00000004b1047221 */ /* 0x004fe20000010000 */
[----:B------:R-:W-:Y:S01]  /*d130*/  @!P1 PRMT R153, RZ, 0x654, R153 ;  /* 0x00000654ff999816 */ /* 0x000fe20000000099 */
[----:B------:R2:W-:Y:S06]  /*d140*/  BAR.ARV R176, 0x100 ;  /* 0x000400b00000751d */ /* 0x0005ec0000002000 */
[----:B------:R5:W-:Y:S01]  /*d150*/  @!P1 SYNCS.ARRIVE.TRANS64.RED.A1T0 RZ, [R153+URZ], RZ ;  /* 0x000000ff99ff99a7 */ /* 0x000be2000810043f */
[----:B------:R1:W-:Y:S01]  /*d160*/  MUFU.EX2 R203, R158 ;  /* 0x0000009e00cb7308 */ /* 0x0003e20000000800 */
[----:B---3--:R-:W-:-:S04]  /*d170*/  FADD.FTZ R4, R180, R4 ;  /* 0x00000004b4047221 */ /* 0x008fc80000010000 */
[----:B----4-:R-:W-:Y:S01]  /*d180*/  FADD.FTZ R4, R181, R4 ;  /* 0x00000004b5047221 */ /* 0x010fe20000010000 */
[----:B-----5:R-:W-:Y:S02]  /*d190*/  FSEL R153, R8, RZ, P2 ;  /* 0x000000ff08997208 */ /* 0x020fe40001000000 */
[----:B------:R-:W-:Y:S01]  /*d1a0*/  MUFU.EX2 R159, R159 ;  /* 0x0000009f009f7308 */ /* 0x000fe20000000800 */
[----:B-1----:R-:W-:Y:S02]  /*d1b0*/  F2FP.BF16.F32.PACK_AB R158, R165, R164 ;  /* 0x000000a4a59e723e */ /* 0x002fe400000010ff */
[----:B------:R-:W-:Y:S01]  /*d1c0*/  F2FP.BF16.F32.PACK_AB R164, R177, R168 ;  /* 0x000000a8b1a4723e */ /* 0x000fe200000010ff */
[----:B------:R-:W-:-:S04]  /*d1d0*/  FADD.FTZ R153, -R153, R202 ;  /* 0x000000ca99997221 */ /* 0x000fc80000010100 */
[----:B------:R-:W-:Y:S01]  /*d1e0*/  FMUL.FTZ R153, R153, R0 ;  /* 0x0000000099997220 */ /* 0x000fe20000410000 */
[----:B------:R1:W-:Y:S08]  /*d1f0*/  MUFU.EX2 R226, R162 ;  /* 0x000000a200e27308 */ /* 0x0003f00000000800 */
[----:B------:R0:W3:Y:S01]  /*d200*/  MUFU.EX2 R202, R153 ;  /* 0x0000009900ca7308 */ /* 0x0000e20000000800 */
[----:B-1----:R-:W-:-:S07]  /*d210*/  F2FP.BF16.F32.PACK_AB R162, R173, R172 ;  /* 0x000000acada2723e */ /* 0x002fce00000010ff */
[----:B------:R-:W1:Y:S01]  /*d220*/  MUFU.EX2 R163, R163 ;  /* 0x000000a300a37308 */ /* 0x000e620000000800 */
[----:B0-----:R-:W-:-:S07]  /*d230*/  F2FP.BF16.F32.PACK_AB R153, R155, R197 ;  /* 0x000000c59b99723e */ /* 0x001fce00000010ff */
[----:B------:R0:W4:Y:S01]  /*d240*/  MUFU.EX2 R228, R166 ;  /* 0x000000a600e47308 */ /* 0x0001220000000800 */
[----:B---3--:R-:W-:Y:S01]  /*d250*/  FFMA.FTZ R3, R202, R3, R197 ;  /* 0x00000003ca037223 */ /* 0x008fe200000100c5 */
[-C--:B------:R-:W-:Y:S01]  /*d260*/  FMUL.FTZ R26, R26, R202.reuse ;  /* 0x000000ca1a1a7220 */ /* 0x080fe20000410000 */
[-C--:B------:R-:W-:Y:S01]  /*d270*/  FMUL.FTZ R27, R27, R202.reuse ;  /* 0x000000ca1b1b7220 */ /* 0x080fe20000410000 */
[-C--:B------:R-:W-:Y:S01]  /*d280*/  FMUL.FTZ R30, R30, R202.reuse ;  /* 0x000000ca1e1e7220 */ /* 0x080fe20000410000 */
[----:B------:R-:W-:Y:S01]  /*d290*/  FADD.FTZ R3, R155, R3 ;  /* 0x000000039b037221 */ /* 0x000fe20000010000 */
[----:B------:R-:W-:Y:S01]  /*d2a0*/  F2FP.BF16.F32.PACK_AB R155, R159, R203 ;  /* 0x000000cb9f9b723e */ /* 0x000fe200000010ff */
[----:B------:R-:W-:Y:S01]  /*d2b0*/  FMUL.FTZ R31, R31, R202 ;  /* 0x000000ca1f1f7220 */ /* 0x000fe20000410000 */
[----:B------:R-:W3:Y:S01]  /*d2c0*/  MUFU.EX2 R167, R167 ;  /* 0x000000a700a77308 */ /* 0x000ee20000000800 */
[----:B------:R-:W-:Y:S01]  /*d2d0*/  FADD.FTZ R3, R203, R3 ;  /* 0x00000003cb037221 */ /* 0x000fe20000010000 */
[----:B-1----:R-:W-:Y:S01]  /*d2e0*/  F2FP.BF16.F32.PACK_AB R157, R163, R226 ;  /* 0x000000e2a39d723e */ /* 0x002fe200000010ff */
[----:B------:R-:W-:Y:S01]  /*d2f0*/  FMUL.FTZ R34, R34, R202 ;  /* 0x000000ca22227220 */ /* 0x000fe20000410000 */
[----:B0-----:R-:W-:Y:S01]  /*d300*/  F2FP.BF16.F32.PACK_AB R166, R181, R180 ;  /* 0x000000b4b5a6723e */ /* 0x001fe200000010ff */
[----:B------:R-:W-:Y:S01]  /*d310*/  FADD.FTZ R3, R159, R3 ;  /* 0x000000039f037221 */ /* 0x000fe20000010000 */
[-C--:B------:R-:W-:Y:S01]  /*d320*/  FMUL.FTZ R35, R35, R202.reuse ;  /* 0x000000ca23237220 */ /* 0x080fe20000410000 */
[-C--:B------:R-:W-:Y:S01]  /*d330*/  FMUL.FTZ R38, R38, R202.reuse ;  /* 0x000000ca26267220 */ /* 0x080fe20000410000 */
[----:B------:R-:W0:Y:S01]  /*d340*/  MUFU.EX2 R221, R221 ;  /* 0x000000dd00dd7308 */ /* 0x000e220000000800 */
[----:B------:R-:W-:Y:S01]  /*d350*/  FADD.FTZ R3, R226, R3 ;  /* 0x00000003e2037221 */ /* 0x000fe20000010000 */
[-C--:B------:R-:W-:Y:S01]  /*d360*/  FMUL.FTZ R39, R39, R202.reuse ;  /* 0x000000ca27277220 */ /* 0x080fe20000410000 */
[-C--:B------:R-:W-:Y:S01]  /*d370*/  FMUL.FTZ R42, R42, R202.reuse ;  /* 0x000000ca2a2a7220 */ /* 0x080fe20000410000 */
[-C--:B------:R-:W-:Y:S01]  /*d380*/  FMUL.FTZ R43, R43, R202.reuse ;  /* 0x000000ca2b2b7220 */ /* 0x080fe20000410000 */
[----:B------:R-:W-:Y:S01]  /*d390*/  FADD.FTZ R3, R163, R3 ;  /* 0x00000003a3037221 */ /* 0x000fe20000010000 */
[-C--:B------:R-:W-:Y:S01]  /*d3a0*/  FMUL.FTZ R46, R46, R202.reuse ;  /* 0x000000ca2e2e7220 */ /* 0x080fe20000410000 */
[----:B------:R-:W-:Y:S01]  /*d3b0*/  FMUL.FTZ R47, R47, R202 ;  /* 0x000000ca2f2f7220 */ /* 0x000fe20000410000 */
[----:B------:R-:W1:Y:S01]  /*d3c0*/  MUFU.EX2 R161, R171 ;  /* 0x000000ab00a17308 */ /* 0x000e620000000800 */
[----:B----4-:R-:W-:Y:S01]  /*d3d0*/  FADD.FTZ R3, R228, R3 ;  /* 0x00000003e4037221 */ /* 0x010fe20000010000 */
[----:B---3--:R-:W-:Y:S01]  /*d3e0*/  F2FP.BF16.F32.PACK_AB R159, R167, R228 ;  /* 0x000000e4a79f723e */ /* 0x008fe200000010ff */
[-C--:B------:R-:W-:Y:S01]  /*d3f0*/  FMUL.FTZ R50, R50, R202.reuse ;  /* 0x000000ca32327220 */ /* 0x080fe20000410000 */
        /* <DEDUP_REMOVED lines=80> */
[C---:B---3--:R-:W-:Y:S01]  /*d900*/  FADD.FTZ R3, R187.reuse, R3 ;  /* 0x00000003bb037221 */ /* 0x048fe20000010000 */
        /* <DEDUP_REMOVED lines=22> */
[----:B---3--:R-:W-:-:S04]  /*da70*/  FADD.FTZ R4, R196, R4 ;  /* 0x00000004c4047221 */ /* 0x008fc80000010000 */
[C---:B------:R-:W-:Y:S01]  /*da80*/  FADD.FTZ R4, R174.reuse, R4 ;  /* 0x00000004ae047221 */ /* 0x040fe20000010000 */
[----:B------:R-:W-:Y:S01]  /*da90*/  F2FP.BF16.F32.PACK_AB R174, R174, R196 ;  /* 0x000000c4aeae723e */ /* 0x000fe200000010ff */
[----:B0-----:R-:W-:-:S04]  /*daa0*/  FADD.FTZ R3, R198, R3 ;  /* 0x00000003c6037221 */ /* 0x001fc80000010000 */
[C---:B-1----:R-:W-:Y:S01]  /*dab0*/  FADD.FTZ R3, R175.reuse, R3 ;  /* 0x00000003af037221 */ /* 0x042fe20000010000 */
[----:B------:R-:W-:Y:S01]  /*dac0*/  F2FP.BF16.F32.PACK_AB R175, R175, R198 ;  /* 0x000000c6afaf723e */ /* 0x000fe200000010ff */
[----:B--2---:R-:W-:Y:S06]  /*dad0*/  @!P0 BRA `(.L_x_13829) ;  /* 0x0000000000048947 */ /* 0x004fec0003800000 */
[----:B------:R-:W-:Y:S01]  /*dae0*/  BPT.TRAP 0x1 ;  /* 0x000000040000795c */ /* 0x000fe20000300000 */
.L_x_13829:
[----:B------:R0:W1:Y:S01]  /*daf0*/  SYNCS.PHASECHK.TRANS64.TRYWAIT P2, [R200+URZ+0x22850], R201 ;  /* 0x022850c9c80075a7 */ /* 0x000062000804017f */
[----:B------:R-:W-:Y:S05]  /*db00*/  @!P0 BRA `(.L_x_13830) ;  /* 0x0000000000048947 */ /* 0x000fea0003800000 */
[----:B------:R-:W-:Y:S01]  /*db10*/  BPT.TRAP 0x1 ;  /* 0x000000040000795c */ /* 0x000fe20000300000 */
.L_x_13830:
[----:B------:R-:W-:Y:S04]  /*db20*/  BSSY B0, `(.L_x_13831) ;  /* 0x0000004000007945 */ /* 0x000fe80003800000 */
[----:B-1----:R-:W-:Y:S05]  /*db30*/  @P2 BRA `(.L_x_13832) ;  /* 0x0000000000082947 */ /* 0x002fea0003800000 */
[----:B------:R-:W1:Y:S02]  /*db40*/  SYNCS.PHASECHK.TRANS64.TRYWAIT P2, [R200+URZ+0x22850], R201 ;  /* 0x022850c9c80075a7 */ /* 0x000e64000804017f */
[----:B-1----:R-:W-:Y:S05]  /*db50*/  @!P2 BRA `(.L_x_13833) ;  /* 0x000001100024a947 */ /* 0x002fea0003800000 */
.L_x_13832:
[----:B------:R-:W-:Y:S05]  /*db60*/  BSYNC B0 ;  /* 0x0000000000007941 */ /* 0x000fea0003800000 */
.L_x_13831:
[----:B------:R-:W2:Y:S01]  /*db70*/  S2R R177, SR_TID.X ;  /* 0x0000000000b17919 */ /* 0x000ea20000002100 */
[----:B------:R-:W-:Y:S05]  /*db80*/  WARPSYNC.ALL ;  /* 0x0000000000007948 */ /* 0x000fea0003800000 */
[----:B------:R-:W-:Y:S01]  /*db90*/  IMAD.MOV.U32 R178, RZ, RZ, 0xc00 ;  /* 0x00000c00ffb27424 */ /* 0x000fe200078e00ff */
[----:B------:R-:W-:Y:S01]  /*dba0*/  ISETP.GT.AND P2, PT, R21, R20, PT ;  /* 0x000000141500720c */ /* 0x000fe20003f44270 */
[----:B------:R-:W-:Y:S02]  /*dbb0*/  IMAD.MOV.U32 R179, RZ, RZ, 0x40000040 ;  /* 0x40000040ffb37424 */ /* 0x000fe400078e00ff */
[----:B------:R-:W-:-:S02]  /*dbc0*/  IMAD R178, R22, R178, UR37 ;  /* 0x0000002516b27e24 */ /* 0x000fc4000f8e02b2 */
[----:B01----:R-:W-:Y:S01]  /*dbd0*/  @!P1 VIADD R200, R200, 0x22860 ;  /* 0x00022860c8c89836 */ /* 0x003fe20000000000 */
[----:B------:R-:W-:Y:S01]  /*dbe0*/  R2UR UR7, R179 ;  /* 0x00000000b30772ca */ /* 0x000fe200000e0000 */
[----:B------:R-:W-:Y:S01]  /*dbf0*/  IMAD.MOV.U32 R179, RZ, RZ, 0x40000040 ;  /* 0x40000040ffb37424 */ /* 0x000fe200078e00ff */
[----:B------:R-:W-:Y:S01]  /*dc00*/  R2UR UR6, R178 ;  /* 0x00000000b20672ca */ /* 0x000fe200000e0000 */
[----:B------:R-:W-:Y:S01]  /*dc10*/  VIADD R21, R21, 0xffffffff ;  /* 0xffffffff15157836 */ /* 0x000fe20000000000 */
[----:B------:R-:W-:Y:S01]  /*dc20*/  @!P1 PRMT R200, RZ, 0x654, R200 ;  /* 0x00000654ffc89816 */ /* 0x000fe200000000c8 */
[----:B------:R-:W-:Y:S02]  /*dc30*/  IMAD.MOV.U32 R202, RZ, RZ, R8 ;  /* 0x000000ffffca7224 */ /* 0x000fe400078e0008 */
[----:B------:R-:W-:Y:S01]  /*dc40*/  IMAD.MOV.U32 R203, RZ, RZ, R5 ;  /* 0x000000ffffcb7224 */ /* 0x000fe200078e0005 */
[----:B--2---:R-:W-:-:S05]  /*dc50*/  SHF.R.U32.HI R177, RZ, 0x7, R177 ;  /* 0x00000007ffb17819 */ /* 0x004fca00000116b1 */
[----:B------:R-:W-:-:S05]  /*dc60*/  VIADD R177, R177, 0x8 ;  /* 0x00000008b1b17836 */ /* 0x000fca0000000000 */
[----:B------:R0:W-:Y:S06]  /*dc70*/  BAR.SYNC.DEFER_BLOCKING R177, 0x100 ;  /* 0x000400b10000751d */ /* 0x0001ec0000010000 */
        /* <DEDUP_REMOVED lines=43> */
.L_x_13824:
[----:B------:R-:W-:-:S13]  /*df30*/  ISETP.GE.AND P2, PT, R21, R215, PT ;  /* 0x000000d71500720c */ /* 0x000fda0003f46270 */
[----:B------:R-:W-:Y:S05]  /*df40*/  @!P2 BRA `(.L_x_13835) ;  /* 0x0000001c00b4a947 */ /* 0x000fea0003800000 */
[----:B------:R-:W-:Y:S02]  /*df50*/  IMAD.MOV.U32 R201, RZ, RZ, R8 ;  /* 0x000000ffffc97224 */ /* 0x000fe400078e0008 */
[----:B0-----:R-:W-:-:S07]  /*df60*/  IMAD.MOV.U32 R200, RZ, RZ, R5 ;  /* 0x000000ffffc87224 */ /* 0x001fce00078e0005 */
.L_x_13845:
[----:B------:R-:W-:Y:S01]  /*df70*/  VIADD R22, R22, 0x1 ;  /* 0x0000000116167836 */ /* 0x000fe20000000000 */
[----:B------:R-:W-:Y:S05]  /*df80*/  YIELD ;  /* 0x0000000000007946 */ /* 0x000fea0003800000 */
[----:B------:R-:W-:-:S04]  /*df90*/  ISETP.NE.AND P2, PT, R22, 0x2, PT ;  /* 0x000000021600780c */ /* 0x000fc80003f45270 */
[----:B------:R-:W-:Y:S02]  /*dfa0*/  SEL R0, RZ, 0x1, P2 ;  /* 0x00000001ff007807 */ /* 0x000fe40001000000 */
[----:B------:R-:W-:Y:S02]  /*dfb0*/  SEL R22, R22, RZ, P2 ;  /* 0x000000ff16167207 */ /* 0x000fe40001000000 */
[----:B------:R-:W-:Y:S01]  /*dfc0*/  LOP3.LUT R206, R206, R0, RZ, 0x3c, !PT ;  /* 0x00000000cece7212 */ /* 0x000fe200078e3cff */
[----:B-1----:R-:W-:Y:S06]  /*dfd0*/  @!P0 BRA `(.L_x_13836) ;  /* 0x0000000000048947 */ /* 0x002fec0003800000 */
[----:B------:R-:W-:Y:S01]  /*dfe0*/  BPT.TRAP 0x1 ;  /* 0x000000040000795c */ /* 0x000fe20000300000 */
.L_x_13836:
[----:B------:R-:W-:Y:S01]  /*dff0*/  IMAD R20, R22, 0x8, R19 ;  /* 0x0000000816147824 */ /* 0x000fe200078e0213 */
[----:B------:R-:W-:-:S04]  /*e000*/  SHF.L.U32 R211, R206, 0x1f, RZ ;  /* 0x0000001fced37819 */ /* 0x000fc800000006ff */
[----:B------:R0:W1:Y:S01]  /*e010*/  SYNCS.PHASECHK.TRANS64.TRYWAIT P2, [R20+URZ+0x22830], R211 ;  /* 0x022830d3140075a7 */ /* 0x000062000804017f */
[----:B------:R-:W-:Y:S05]  /*e020*/  @!P0 BRA `(.L_x_13837) ;  /* 0x0000000000048947 */ /* 0x000fea0003800000 */
[----:B------:R-:W-:Y:S01]  /*e030*/  BPT.TRAP 0x1 ;  /* 0x000000040000795c */ /* 0x000fe20000300000 */
.L_x_13837:
[----:B------:R-:W-:Y:S02]  /*e040*/  IMAD R156, R22, 0x300, R9 ;  /* 0x00000300169c7824 */ /* 0x000fe400078e0209 */
[----:B------:R-:W-:Y:S01]  /*e050*/  IMAD.MOV.U32 R157, RZ, RZ, 0x40000040 ;  /* 0x40000040ff9d7424 */ /* 0x000fe200078e00ff */
[----:B-1----:R-:W-:Y:S06]  /*e060*/  @P2 BRA `(.L_x_13838) ;  /* 0x0000000000082947 */ /* 0x002fec0003800000 */
[----:B------:R-:W1:Y:S02]  /*e070*/  SYNCS.PHASECHK.TRANS64.TRYWAIT P2, [R20+URZ+0x22830], R211 ;  /* 0x022830d3140075a7 */ /* 0x000e64000804017f */
[----:B-1----:R-:W-:Y:S05]  /*e080*/  @!P2 BRA `(.L_x_13839) ;  /* 0x0000010800eca947 */ /* 0x002fea0003800000 */
.L_x_13838:
        /* <DEDUP_REMOVED lines=163> */
[----:B------:R-:W2:Y:S01]  /*eac0*/  MUFU.EX2 R157, R157 ;  /* 0x0000009d009d7308 */ /* 0x000ea20000000800 */
        /* <DEDUP_REMOVED lines=9> */
[C---:B--2---:R-:W-:Y:S01]  /*eb60*/  FADD.FTZ R4, R157.reuse, R4 ;  /* 0x000000049d047221 */ /* 0x044fe20000010000 */
[----:B------:R-:W-:Y:S02]  /*eb70*/  F2FP.BF16.F32.PACK_AB R202, R157, R156 ;  /* 0x0000009c9dca723e */ /* 0x000fe400000010ff */
[----:B------:R-:W-:-:S04]  /*eb80*/  FMNMX.FTZ R8, R163, R8, !PT ;  /* 0x00000008a3087209 */ /* 0x000fc80007810000 */
[----:B------:R-:W-:Y:S01]  /*eb90*/  FMNMX.FTZ R8, R166, R8, !PT ;  /* 0x00000008a6087209 */ /* 0x000fe20007810000 */
[----:B------:R-:W-:Y:S01]  /*eba0*/  MUFU.EX2 R156, R168 ;  /* 0x000000a8009c7308 */ /* 0x000fe20000000800 */
[----:B---3--:R-:W-:Y:S02]  /*ebb0*/  FADD.FTZ R4, R152, R4 ;  /* 0x0000000498047221 */ /* 0x008fe40000010000 */
[----:B------:R-:W-:-:S04]  /*ebc0*/  FMNMX.FTZ R8, R167, R8, !PT ;  /* 0x00000008a7087209 */ /* 0x000fc80007810000 */
[----:B------:R-:W-:Y:S01]  /*ebd0*/  FMNMX.FTZ R8, R170, R8, !PT ;  /* 0x00000008aa087209 */ /* 0x000fe20007810000 */
[----:B------:R-:W-:Y:S01]  /*ebe0*/  MUFU.EX2 R168, R192 ;  /* 0x000000c000a87308 */ /* 0x000fe20000000800 */
[C---:B----4-:R-:W-:Y:S01]  /*ebf0*/  FADD.FTZ R4, R161.reuse, R4 ;  /* 0x00000004a1047221 */ /* 0x050fe20000010000 */
[----:B------:R-:W-:Y:S02]  /*ec00*/  F2FP.BF16.F32.PACK_AB R152, R161, R152 ;  /* 0x00000098a198723e */ /* 0x000fe400000010ff */
[----:B------:R-:W-:-:S04]  /*ec10*/  FMNMX.FTZ R8, R171, R8, !PT ;  /* 0x00000008ab087209 */ /* 0x000fc80007810000 */
[----:B------:R-:W-:Y:S01]  /*ec20*/  FMNMX.FTZ R8, R174, R8, !PT ;  /* 0x00000008ae087209 */ /* 0x000fe20007810000 */
[----:B------:R-:W2:Y:S03]  /*ec30*/  MUFU.EX2 R164, R164 ;  /* 0x000000a400a47308 */ /* 0x000ea60000000800 */
[----:B------:R-:W-:-:S04]  /*ec40*/  FMNMX.FTZ R8, R175, R8, !PT ;  /* 0x00000008af087209 */ /* 0x000fc80007810000 */
[----:B------:R-:W-:Y:S01]  /*ec50*/  FMNMX.FTZ R8, R178, R8, !PT ;  /* 0x00000008b2087209 */ /* 0x000fe20007810000 */
[----:B------:R-:W3:Y:S03]  /*ec60*/  MUFU.EX2 R165, R165 ;  /* 0x000000a500a57308 */ /* 0x000ee60000000800 */
[----:B------:R-:W-:-:S04]  /*ec70*/  FMNMX.FTZ R8, R179, R8, !PT ;  /* 0x00000008b3087209 */ /* 0x000fc80007810000 */
[----:B------:R-:W-:Y:S01]  /*ec80*/  FMNMX.FTZ R8, R182, R8, !PT ;  /* 0x00000008b6087209 */ /* 0x000fe20007810000 */
[----:B------:R-:W4:Y:S01]  /*ec90*/  MUFU.EX2 R169, R169 ;  /* 0x000000a900a97308 */ /* 0x000f220000000800 */
[----:B--2---:R-:W-:Y:S02]  /*eca0*/  FADD.FTZ R4, R164, R4 ;  /* 0x00000004a4047221 */ /* 0x004fe40000010000 */
[----:B------:R-:W-:-:S04]  /*ecb0*/  FMNMX.FTZ R8, R183, R8, !PT ;  /* 0x00000008b7087209 */ /* 0x000fc80007810000 */
[----:B------:R-:W-:Y:S01]  /*ecc0*/  FMNMX.FTZ R8, R186, R8, !PT ;  /* 0x00000008ba087209 */ /* 0x000fe20007810000 */
[----:B------:R-:W2:Y:S01]  /*ecd0*/  MUFU.EX2 R172, R172 ;  /* 0x000000ac00ac7308 */ /* 0x000ea20000000800 */
[----:B---3--:R-:W-:Y:S02]  /*ece0*/  FADD.FTZ R4, R165, R4 ;  /* 0x00000004a5047221 */ /* 0x008fe40000010000 */
[----:B------:R-:W-:Y:S02]  /*ecf0*/  FMNMX.FTZ R8, R187, R8, !PT ;  /* 0x00000008bb087209 */ /* 0x000fe40007810000 */
[----:B------:R-:W-:Y:S02]  /*ed00*/  FADD.FTZ R4, R156, R4 ;  /* 0x000000049c047221 */ /* 0x000fe40000010000 */
[----:B------:R-:W-:Y:S01]  /*ed10*/  FMNMX.FTZ R8, R190, R8, !PT ;  /* 0x00000008be087209 */ /* 0x000fe20007810000 */
[----:B------:R-:W3:Y:S01]  /*ed20*/  MUFU.EX2 R173, R173 ;  /* 0x000000ad00ad7308 */ /* 0x000ee20000000800 */
[C---:B----4-:R-:W-:Y:S01]  /*ed30*/  FADD.FTZ R4, R169.reuse, R4 ;  /* 0x00000004a9047221 */ /* 0x050fe20000010000 */
[----:B------:R-:W-:-:S02]  /*ed40*/  F2FP.BF16.F32.PACK_AB R156, R169, R156 ;  /* 0x0000009ca99c723e */ /* 0x000fc400000010ff */
[----:B------:R-:W-:-:S04]  /*ed50*/  FMNMX.FTZ R8, R191, R8, !PT ;  /* 0x00000008bf087209 */ /* 0x000fc80007810000 */
[----:B------:R-:W-:Y:S01]  /*ed60*/  FMNMX.FTZ R8, R194, R8, !PT ;  /* 0x00000008c2087209 */ /* 0x000fe20007810000 */
[----:B------:R4:W5:Y:S01]  /*ed70*/  MUFU.EX2 R160, R176 ;  /* 0x000000b000a07308 */ /* 0x0009620000000800 */
[----:B--2---:R-:W-:Y:S02]  /*ed80*/  FADD.FTZ R4, R172, R4 ;  /* 0x00000004ac047221 */ /* 0x004fe40000010000 */
[----:B------:R-:W-:-:S04]  /*ed90*/  FMNMX.FTZ R8, R195, R8, !PT ;  /* 0x00000008c3087209 */ /* 0x000fc80007810000 */
[----:B------:R-:W-:Y:S01]  /*eda0*/  FMNMX.FTZ R8, R198, R8, !PT ;  /* 0x00000008c6087209 */ /* 0x000fe20007810000 */
[----:B------:R-:W2:Y:S01]  /*edb0*/  MUFU.EX2 R177, R177 ;  /* 0x000000b100b17308 */ /* 0x000ea20000000800 */
[----:B----4-:R-:W-:Y:S01]  /*edc0*/  IADD3 R176, -R213, 0xb, RZ ;  /* 0x0000000bd5b07810 */ /* 0x010fe20007ffe1ff */
[----:B---3--:R-:W-:Y:S01]  /*edd0*/  FADD.FTZ R4, R173, R4 ;  /* 0x00000004ad047221 */ /* 0x008fe20000010000 */
[----:B------:R-:W-:-:S05]  /*ede0*/  FMNMX.FTZ R8, R199, R8, !PT ;  /* 0x00000008c7087209 */ /* 0x000fca0007810000 */
[----:B------:R-:W3:Y:S01]  /*edf0*/  SHFL.BFLY PT, R153, R8, 0x2, 0x1f ;  /* 0x0c401f0008997f89 */ /* 0x000ee200000e0000 */
[----:B------:R-:W4:Y:S01]  /*ee00*/  MUFU.EX2 R180, R180 ;  /* 0x000000b400b47308 */ /* 0x000f220000000800 */
[----:B-----5:R-:W-:-:S07]  /*ee10*/  FADD.FTZ R4, R160, R4 ;  /* 0x00000004a0047221 */ /* 0x020fce0000010000 */
[----:B------:R-:W5:Y:S01]  /*ee20*/  MUFU.EX2 R181, R181 ;  /* 0x000000b500b57308 */ /* 0x000f620000000800 */
[C---:B--2---:R-:W-:Y:S01]  /*ee30*/  FADD.FTZ R4, R177.reuse, R4 ;  /* 0x00000004b1047221 */ /* 0x044fe20000010000 */
[----:B------:R-:W-:-:S06]  /*ee40*/  F2FP.BF16.F32.PACK_AB R160, R177, R160 ;  /* 0x000000a0b1a0723e */ /* 0x000fcc00000010ff */
[----:B------:R-:W2:Y:S01]  /*ee50*/  MUFU.EX2 R184, R184 ;  /* 0x000000b800b87308 */ /* 0x000ea20000000800 */
[----:B----4-:R-:W-:Y:S01]  /*ee60*/  FADD.FTZ R4, R180, R4 ;  /* 0x00000004b4047221 */ /* 0x010fe20000010000 */
[----:B---3--:R-:W-:-:S06]  /*ee70*/  FMNMX.FTZ R8, R8, R153, !PT ;  /* 0x0000009908087209 */ /* 0x008fcc0007810000 */
[----:B------:R-:W3:Y:S01]  /*ee80*/  MUFU.EX2 R185, R185 ;  /* 0x000000b900b97308 */ /* 0x000ee20000000800 */
[----:B-----5:R-:W-:Y:S01]  /*ee90*/  FADD.FTZ R4, R181, R4 ;  /* 0x00000004b5047221 */ /* 0x020fe20000010000 */
[----:B------:R-:W4:Y:S06]  /*eea0*/  SHFL.BFLY PT, R153, R8, 0x1, 0x1f ;  /* 0x0c201f0008997f89 */ /* 0x000f2c00000e0000 */
[----:B------:R-:W5:Y:S01]  /*eeb0*/  MUFU.EX2 R188, R188 ;  /* 0x000000bc00bc7308 */ /* 0x000f620000000800 */
[----:B--2---:R-:W-:-:S07]  /*eec0*/  FADD.FTZ R4, R184, R4 ;  /* 0x00000004b8047221 */ /* 0x004fce0000010000 */
[----:B------:R-:W2:Y:S01]  /*eed0*/  MUFU.EX2 R189, R189 ;  /* 0x000000bd00bd7308 */ /* 0x000ea20000000800 */
[----:B---3--:R-:W-:-:S07]  /*eee0*/  FADD.FTZ R4, R185, R4 ;  /* 0x00000004b9047221 */ /* 0x008fce0000010000 */
[----:B------:R-:W-:Y:S01]  /*eef0*/  MUFU.EX2 R193, R193 ;  /* 0x000000c100c17308 */ /* 0x000fe20000000800 */
[----:B-----5:R-:W-:Y:S01]  /*ef00*/  FADD.FTZ R4, R188, R4 ;  /* 0x00000004bc047221 */ /* 0x020fe20000010000 */
[----:B----4-:R-:W-:-:S06]  /*ef10*/  FMNMX.FTZ R8, R8, R153, !PT ;  /* 0x0000009908087209 */ /* 0x010fcc0007810000 */
[----:B------:R-:W-:Y:S01]  /*ef20*/  MUFU.EX2 R196, R196 ;  /* 0x000000c400c47308 */ /* 0x000fe20000000800 */
[C---:B------:R-:W-:Y:S01]  /*ef30*/  FADD.FTZ R157, -R8.reuse, R201 ;  /* 0x000000c9089d7221 */ /* 0x040fe20000010100 */
[-C--:B------:R-:W-:Y:S01]  /*ef40*/  FMUL.FTZ R153, R8, R0.reuse ;  /* 0x0000000008997220 */ /* 0x080fe20000410000 */
[----:B--2---:R-:W-:Y:S02]  /*ef50*/  FADD.FTZ R4, R189, R4 ;  /* 0x00000004bd047221 */ /* 0x004fe40000010000 */
        /* <DEDUP_REMOVED lines=27> */
[----:B------:R-:W-:Y:S01]  /*f110*/  FFMA.FTZ R199, R199, R0, -R153 ;  /* 0x00000000c7c77223 */ /* 0x000fe20000010899 */
[----:B--2---:R-:W-:Y:S01]  /*f120*/  @!P1 VIADD R154, R20, 0x22840 ;  /* 0x00022840149a9836 */ /* 0x004fe20000000000 */
[----:B------:R-:W2:Y:S01]  /*f130*/  MUFU.EX2 R203, R158 ;  /* 0x0000009e00cb7308 */ /* 0x000ea20000000800 */
[----:B---3--:R-:W-:Y:S01]  /*f140*/  FFMA.FTZ R3, R157, R3, R201 ;  /* 0x000000039d037223 */ /* 0x008fe200000100c9 */
[-C--:B------:R-:W-:Y:S01]  /*f150*/  FMUL.FTZ R26, R26, R157.reuse ;  /* 0x0000009d1a1a7220 */ /* 0x080fe20000410000 */
[-C--:B------:R-:W-:Y:S01]  /*f160*/  FMUL.FTZ R27, R27, R157.reuse ;  /* 0x0000009d1b1b7220 */ /* 0x080fe20000410000 */
[----:B------:R-:W-:Y:S01]  /*f170*/  @!P1 PRMT R154, RZ, 0x654, R154 ;  /* 0x00000654ff9a9816 */ /* 0x000fe2000000009a */
[----:B------:R3:W-:Y:S06]  /*f180*/  BAR.ARV R176, 0x100 ;  /* 0x000400b00000751d */ /* 0x0007ec0000002000 */
[----:B------:R-:W5:Y:S01]  /*f190*/  MUFU.EX2 R159, R159 ;  /* 0x0000009f009f7308 */ /* 0x000f620000000800 */
[----:B----4-:R-:W-:Y:S01]  /*f1a0*/  FADD.FTZ R3, R155, R3 ;  /* 0x000000039b037221 */ /* 0x010fe20000010000 */
[----:B------:R4:W-:Y:S01]  /*f1b0*/  @!P1 SYNCS.ARRIVE.TRANS64.RED.A1T0 RZ, [R154+URZ], RZ ;  /* 0x000000ff9aff99a7 */ /* 0x0009e2000810043f */
[-C--:B------:R-:W-:Y:S01]  /*f1c0*/  FMUL.FTZ R30, R30, R157.reuse ;  /* 0x0000009d1e1e7220 */ /* 0x080fe20000410000 */
[-C--:B------:R-:W-:Y:S01]  /*f1d0*/  FMUL.FTZ R31, R31, R157.reuse ;  /* 0x0000009d1f1f7220 */ /* 0x080fe20000410000 */
[-C--:B------:R-:W-:Y:S01]  /*f1e0*/  FMUL.FTZ R34, R34, R157.reuse ;  /* 0x0000009d22227220 */ /* 0x080fe20000410000 */
[----:B--2---:R-:W-:Y:S01]  /*f1f0*/  FADD.FTZ R3, R203, R3 ;  /* 0x00000003cb037221 */ /* 0x004fe20000010000 */
[-C--:B------:R-:W-:Y:S01]  /*f200*/  FMUL.FTZ R35, R35, R157.reuse ;  /* 0x0000009d23237220 */ /* 0x080fe20000410000 */
[----:B------:R-:W2:Y:S01]  /*f210*/  MUFU.EX2 R153, R162 ;  /* 0x000000a200997308 */ /* 0x000ea20000000800 */
[-C--:B------:R-:W-:Y:S01]  /*f220*/  FMUL.FTZ R38, R38, R157.reuse ;  /* 0x0000009d26267220 */ /* 0x080fe20000410000 */
[----:B----4-:R-:W-:Y:S01]  /*f230*/  F2FP.BF16.F32.PACK_AB R154, R165, R164 ;  /* 0x000000a4a59a723e */ /* 0x010fe200000010ff */
[-C--:B------:R-:W-:Y:S01]  /*f240*/  FMUL.FTZ R39, R39, R157.reuse ;  /* 0x0000009d27277220 */ /* 0x080fe20000410000 */
[-C--:B------:R-:W-:Y:S01]  /*f250*/  FMUL.FTZ R42, R42, R157.reuse ;  /* 0x0000009d2a2a7220 */ /* 0x080fe20000410000 */
[-C--:B------:R-:W-:Y:S01]  /*f260*/  FMUL.FTZ R43, R43, R157.reuse ;  /* 0x0000009d2b2b7220 */ /* 0x080fe20000410000 */
[-C--:B------:R-:W-:Y:S01]  /*f270*/  FMUL.FTZ R46, R46, R157.reuse ;  /* 0x0000009d2e2e7220 */ /* 0x080fe20000410000 */
[-C--:B------:R-:W-:Y:S01]  /*f280*/  FMUL.FTZ R47, R47, R157.reuse ;  /* 0x0000009d2f2f7220 */ /* 0x080fe20000410000 */
[----:B------:R-:W4:Y:S01]  /*f290*/  MUFU.EX2 R163, R163 ;  /* 0x000000a300a37308 */ /* 0x000f220000000800 */
[----:B-----5:R-:W-:Y:S01]  /*f2a0*/  FADD.FTZ R3, R159, R3 ;  /* 0x000000039f037221 */ /* 0x020fe20000010000 */
        /* <DEDUP_REMOVED lines=68> */
[----:B------:R-:W-:Y:S01]  /*f6f0*/  F2FP.BF16.F32.PACK_AB R157, R171, R192 ;  /* 0x000000c0ab9d723e */ /* 0x000fe200000010ff */
[----:B------:R-:W-:Y:S01]  /*f700*/  FADD.FTZ R4, R168, R4 ;  /* 0x00000004a8047221 */ /* 0x000fe20000010000 */
[----:B------:R-:W4:Y:S01]  /*f710*/  MUFU.EX2 R182, R182 ;  /* 0x000000b600b67308 */ /* 0x000f220000000800 */
[----:B-----5:R-:W-:Y:S01]  /*f720*/  FADD.FTZ R3, R178, R3 ;  /* 0x00000003b2037221 */ /* 0x020fe20000010000 */
[----:B------:R-:W-:Y:S01]  /*f730*/  F2FP.BF16.F32.PACK_AB R201, R155, R201 ;  /* 0x000000c99bc9723e */ /* 0x000fe200000010ff */
[----:B------:R-:W-:Y:S01]  /*f740*/  FADD.FTZ R4, R193, R4 ;  /* 0x00000004c1047221 */ /* 0x000fe20000010000 */
[----:B------:R-:W-:-:S02]  /*f750*/  F2FP.BF16.F32.PACK_AB R203, R159, R203 ;  /* 0x000000cb9fcb723e */ /* 0x000fc400000010ff */
[----:B------:R-:W-:Y:S01]  /*f760*/  F2FP.BF16.F32.PACK_AB R153, R163, R153 ;  /* 0x00000099a399723e */ /* 0x000fe200000010ff */
[----:B------:R-:W-:Y:S01]  /*f770*/  FADD.FTZ R4, R196, R4 ;  /* 0x00000004c4047221 */ /* 0x000fe20000010000 */
[----:B------:R-:W5:Y:S01]  /*f780*/  MUFU.EX2 R183, R183 ;  /* 0x000000b700b77308 */ /* 0x000f620000000800 */
        /* <DEDUP_REMOVED lines=10> */
[----:B-----5:R-:W-:Y:S01]  /*f830*/  FADD.FTZ R3, R183, R3 ;  /* 0x00000003b7037221 */ /* 0x020fe20000010000 */
[----:B------:R-:W-:Y:S02]  /*f840*/  F2FP.BF16.F32.PACK_AB R159, R175, R174 ;  /* 0x000000aeaf9f723e */ /* 0x000fe400000010ff */
[----:B------:R-:W-:Y:S02]  /*f850*/  F2FP.BF16.F32.PACK_AB R161, R179, R178 ;  /* 0x000000b2b3a1723e */ /* 0x000fe400000010ff */
[----:B------:R-:W-:-:S02]  /*f860*/  F2FP.BF16.F32.PACK_AB R163, R183, R182 ;  /* 0x000000b6b7a3723e */ /* 0x000fc400000010ff */
[----:B------:R-:W5:Y:S01]  /*f870*/  MUFU.EX2 R190, R190 ;  /* 0x000000be00be7308 */ /* 0x000f620000000800 */
[----:B--2---:R-:W-:-:S07]  /*f880*/  FADD.FTZ R3, R165, R3 ;  /* 0x00000003a5037221 */ /* 0x004fce0000010000 */
[----:B------:R-:W2:Y:S01]  /*f890*/  MUFU.EX2 R191, R191 ;  /* 0x000000bf00bf7308 */ /* 0x000ea20000000800 */
[C---:B----4-:R-:W-:Y:S01]  /*f8a0*/  FADD.FTZ R3, R187.reuse, R3 ;  /* 0x00000003bb037221 */ /* 0x050fe20000010000 */
[----:B------:R-:W-:-:S06]  /*f8b0*/  F2FP.BF16.F32.PACK_AB R165, R187, R165 ;  /* 0x000000a5bba5723e */ /* 0x000fcc00000010ff */
[----:B------:R-:W4:Y:S01]  /*f8c0*/  MUFU.EX2 R169, R194 ;  /* 0x000000c200a97308 */ /* 0x000f220000000800 */
[----:B-----5:R-:W-:-:S07]  /*f8d0*/  FADD.FTZ R3, R190, R3 ;  /* 0x00000003be037221 */ /* 0x020fce0000010000 */
[----:B------:R-:W5:Y:S01]  /*f8e0*/  MUFU.EX2 R195, R195 ;  /* 0x000000c300c37308 */ /* 0x000f620000000800 */
[C---:B--2---:R-:W-:Y:S01]  /*f8f0*/  FADD.FTZ R3, R191.reuse, R3 ;  /* 0x00000003bf037221 */ /* 0x044fe20000010000 */
[----:B------:R-:W-:-:S06]  /*f900*/  F2FP.BF16.F32.PACK_AB R167, R191, R190 ;  /* 0x000000bebfa7723e */ /* 0x000fcc00000010ff */
[----:B------:R-:W2:Y:S01]  /*f910*/  MUFU.EX2 R171, R198 ;  /* 0x000000c600ab7308 */ /* 0x000ea20000000800 */
[----:B----4-:R-:W-:-:S07]  /*f920*/  FADD.FTZ R3, R169, R3 ;  /* 0x00000003a9037221 */ /* 0x010fce0000010000 */
[----:B------:R-:W4:Y:S01]  /*f930*/  MUFU.EX2 R170, R197 ;  /* 0x000000c500aa7308 */ /* 0x000f220000000800 */
[C---:B-----5:R-:W-:Y:S01]  /*f940*/  FADD.FTZ R3, R195.reuse, R3 ;  /* 0x00000003c3037221 */ /* 0x060fe20000010000 */
[----:B------:R-:W-:-:S06]  /*f950*/  F2FP.BF16.F32.PACK_AB R169, R195, R169 ;  /* 0x000000a9c3a9723e */ /* 0x000fcc00000010ff */
[----:B------:R-:W5:Y:S01]  /*f960*/  MUFU.EX2 R199, R199 ;  /* 0x000000c700c77308 */ /* 0x000f620000000800 */
[----:B--2---:R-:W-:Y:S01]  /*f970*/  FADD.FTZ R3, R171, R3 ;  /* 0x00000003ab037221 */ /* 0x004fe20000010000 */
[C---:B----4-:R-:W-:Y:S01]  /*f980*/  FADD.FTZ R4, R170.reuse, R4 ;  /* 0x00000004aa047221 */ /* 0x050fe20000010000 */
[----:B------:R-:W-:Y:S02]  /*f990*/  F2FP.BF16.F32.PACK_AB R170, R170, R196 ;  /* 0x000000c4aaaa723e */ /* 0x000fe400000010ff */
[C---:B-----5:R-:W-:Y:S01]  /*f9a0*/  FADD.FTZ R3, R199.reuse, R3 ;  /* 0x00000003c7037221 */ /* 0x060fe20000010000 */
[----:B------:R-:W-:Y:S01]  /*f9b0*/  F2FP.BF16.F32.PACK_AB R171, R199, R171 ;  /* 0x000000abc7ab723e */ /* 0x000fe200000010ff */
[----:B---3--:R-:W-:Y:S06]  /*f9c0*/  @!P0 BRA `(.L_x_13840) ;  /* 0x0000000000048947 */ /* 0x008fec0003800000 */
[----:B------:R-:W-:Y:S01]  /*f9d0*/  BPT.TRAP 0x1 ;  /* 0x000000040000795c */ /* 0x000fe20000300000 */
.L_x_13840:
[----:B------:R2:W3:Y:S01]  /*f9e0*/  SYNCS.PHASECHK.TRANS64.TRYWAIT P2, [R20+URZ+0x22850], R211 ;  /* 0x022850d3140075a7 */ /* 0x0004e2000804017f */
[----:B------:R-:W-:Y:S05]  /*f9f0*/  @!P0 BRA `(.L_x_13841) ;  /* 0x0000000000048947 */ /* 0x000fea0003800000 */
[----:B------:R-:W-:Y:S01]  /*fa00*/  BPT.TRAP 0x1 ;  /* 0x000000040000795c */ /* 0x000fe20000300000 */
.L_x_13841:
[----:B------:R-:W-:Y:S04]  /*fa10*/  BSSY B0, `(.L_x_13842) ;  /* 0x0000004000007945 */ /* 0x000fe80003800000 */
[----:B---3--:R-:W-:Y:S05]  /*fa20*/  @P2 BRA `(.L_x_13843) ;  /* 0x0000000000082947 */ /* 0x008fea0003800000 */
[----:B------:R-:W3:Y:S02]  /*fa30*/  SYNCS.PHASECHK.TRANS64.TRYWAIT P2, [R20+URZ+0x22850], R211 ;  /* 0x022850d3140075a7 */ /* 0x000ee4000804017f */
[----:B---3--:R-:W-:Y:S05]  /*fa40*/  @!P2 BRA `(.L_x_13844) ;  /* 0x000000f00090a947 */ /* 0x008fea0003800000 */
.L_x_13843:
[----:B------:R-:W-:Y:S05]  /*fa50*/  BSYNC B0 ;  /* 0x0000000000007941 */ /* 0x000fea0003800000 */
.L_x_13842:
[----:B------:R-:W4:Y:S01]  /*fa60*/  S2R R174, SR_TID.X ;  /* 0x0000000000ae7919 */ /* 0x000f220000002100 */
[----:B------:R-:W-:Y:S01]  /*fa70*/  IMAD.MOV.U32 R173, RZ, RZ, 0x40000040 ;  /* 0x40000040ffad7424 */ /* 0x000fe200078e00ff */
[----:B------:R-:W-:Y:S05]  /*fa80*/  WARPSYNC.ALL ;  /* 0x0000000000007948 */ /* 0x000fea0003800000 */
[----:B------:R-:W-:Y:S01]  /*fa90*/  R2UR UR7, R173 ;  /* 0x00000000ad0772ca */ /* 0x000fe200000e0000 */
[----:B------:R-:W-:Y:S01]  /*faa0*/  IMAD.MOV.U32 R172, RZ, RZ, 0xc00 ;  /* 0x00000c00ffac7424 */ /* 0x000fe200078e00ff */
[----:B------:R-:W-:Y:S01]  /*fab0*/  ISETP.GT.AND P2, PT, R21, R215, PT ;  /* 0x000000d71500720c */ /* 0x000fe20003f44270 */
[----:B------:R-:W-:-:S02]  /*fac0*/  IMAD.MOV.U32 R175, RZ, RZ, 0x40000040 ;  /* 0x40000040ffaf7424 */ /* 0x000fc400078e00ff */
[----:B------:R-:W-:Y:S02]  /*fad0*/  IMAD R172, R22, R172, UR37 ;  /* 0x0000002516ac7e24 */ /* 0x000fe4000f8e02ac */
[----:B0123--:R-:W-:Y:S02]  /*fae0*/  @!P1 VIADD R20, R20, 0x22860 ;  /* 0x0002286014149836 */ /* 0x00ffe40000000000 */
[----:B------:R-:W-:Y:S01]  /*faf0*/  VIADD R21, R21, 0xffffffff ;  /* 0xffffffff15157836 */ /* 0x000fe20000000000 */
[----:B------:R-:W-:Y:S02]  /*fb00*/  R2UR UR6, R172 ;  /* 0x00000000ac0672ca */ /* 0x000fe400000e0000 */
[----:B------:R-:W-:Y:S02]  /*fb10*/  @!P1 PRMT R20, RZ, 0x654, R20 ;  /* 0x00000654ff149816 */ /* 0x000fe40000000014 */
[----:B----4-:R-:W-:-:S05]  /*fb20*/  SHF.R.U32.HI R174, RZ, 0x7, R174 ;  /* 0x00000007ffae7819 */ /* 0x010fca00000116ae */
        /* <DEDUP_REMOVED lines=47> */
.L_x_13835:
[----:B------:R-:W-:Y:S05]  /*fe20*/  WARPSYNC.ALL ;  /* 0x0000000000007948 */ /* 0x000fea0003800000 */
[----:B------:R-:W2:Y:S01]  /*fe30*/  SHFL.BFLY PT, R7, R4, 0x2, 0x1f ;  /* 0x0c401f0004077f89 */ /* 0x000ea200000e0000 */
[----:B------:R-:W-:Y:S02]  /*fe40*/  IMAD.MOV.U32 R154, RZ, RZ, -0x800000 ;  /* 0xff800000ff9a7424 */ /* 0x000fe400078e00ff */
[----:B------:R-:W-:Y:S01]  /*fe50*/  VIADD R22, R22, 0x1 ;  /* 0x0000000116167836 */ /* 0x000fe20000000000 */
[----:B------:R-:W3:Y:S01]  /*fe60*/  SHFL.BFLY PT, R10, R3, 0x2, 0x1f ;  /* 0x0c401f00030a7f89 */ /* 0x000ee200000e0000 */
[----:B------:R-:W-:Y:S01]  /*fe70*/  VIADD R230, R230, 0x1 ;  /* 0x00000001e6e67836 */ /* 0x000fe20000000000 */
[----:B------:R4:W-:Y:S08]  /*fe80*/  BAR.ARV R176, 0x100 ;  /* 0x000400b00000751d */ /* 0x0009f00000002000 */
[----:B------:R-:W-:Y:S06]  /*fe90*/  BAR.ARV 0x8, 0x180 ;  /* 0x0206000000007b1d */ /* 0x000fec0000002000 */
[----:B------:R-:W-:Y:S01]  /*fea0*/  ISETP.NE.AND P1, PT, R22, 0x2, PT ;  /* 0x000000021600780c */ /* 0x000fe20003f25270 */
[----:B--2---:R-:W-:Y:S01]  /*feb0*/  FADD.FTZ R9, R7, R4 ;  /* 0x0000000407097221 */ /* 0x004fe20000010000 */
[----:B------:R-:W-:-:S02]  /*fec0*/  IMAD.MOV.U32 R4, RZ, RZ, RZ ;  /* 0x000000ffff047224 */ /* 0x000fc400078e00ff */
[----:B------:R-:W-:Y:S01]  /*fed0*/  SEL R22, R22, RZ, P1 ;  /* 0x000000ff16167207 */ /* 0x000fe20000800000 */
[----:B---3--:R-:W-:Y:S01]  /*fee0*/  FADD.FTZ R10, R10, R3 ;  /* 0x000000030a0a7221 */ /* 0x008fe20000010000 */
[----:B------:R-:W2:Y:S01]  /*fef0*/  SHFL.BFLY PT, R6, R9, 0x1, 0x1f ;  /* 0x0c201f0009067f89 */ /* 0x000ea200000e0000 */
[----:B------:R-:W-:Y:S02]  /*ff00*/  IMAD.MOV.U32 R3, RZ, RZ, RZ ;  /* 0x000000ffff037224 */ /* 0x000fe400078e00ff */
[----:B--2---:R-:W-:-:S05]  /*ff10*/  FADD.FTZ R6, R9, R6 ;  /* 0x0000000609067221 */ /* 0x004fca0000010000 */
[----:B------:R-:W-:-:S13]  /*ff20*/  FSETP.NE.FTZ.AND P0, PT, R6, RZ, PT ;  /* 0x000000ff0600720b */ /* 0x000fda0003f15000 */
[----:B------:R-:W2:Y:S08]  /*ff30*/  @P0 MUFU.LG2 R7, R6 ;  /* 0x0000000600070308 */ /* 0x000eb00000000c00 */
[----:B------:R3:W5:Y:S01]  /*ff40*/  @P0 MUFU.RCP R4, R6 ;  /* 0x0000000600040308 */ /* 0x0007620000001000 */
[----:B--2---:R-:W-:Y:S01]  /*ff50*/  @P0 FMUL.FTZ R7, R7, 0.69314718246459960938 ;  /* 0x3f31721807070820 */ /* 0x004fe20000410000 */
[----:B---3--:R-:W-:-:S04]  /*ff60*/  @P0 FMUL.FTZ R6, R0, 0.69314718246459960938 ;  /* 0x3f31721800060820 */ /* 0x008fc80000410000 */
[----:B------:R-:W-:Y:S02]  /*ff70*/  @P0 FFMA.FTZ R154, R6, R5, R7 ;  /* 0x00000005069a0223 */ /* 0x000fe40000010007 */
[----:B------:R-:W2:Y:S01]  /*ff80*/  SHFL.BFLY PT, R5, R10, 0x1, 0x1f ;  /* 0x0c201f000a057f89 */ /* 0x000ea200000e0000 */
        /* <DEDUP_REMOVED lines=41> */
[----:B------:R-:W2:Y:S01]  /*10220*/  @P0 MUFU.LG2 R7, R9 ;  /* 0x0000000900070308 */ /* 0x000ea20000000c00 */
[----:B------:R-:W-:Y:S01]  /*10230*/  @P0 FMUL.FTZ R5, R0, 0.69314718246459960938 ;  /* 0x3f31721800050820 */ /* 0x000fe20000410000 */
[----:B------:R-:W-:-:S02]  /*10240*/  IMAD.MOV.U32 R0, RZ, RZ, -0x800000 ;  /* 0xff800000ff007424 */ /* 0x000fc400078e00ff */
        /* <DEDUP_REMOVED lines=17> */
[----:B------:R-:W-:Y:S01]  /*10360*/  FMUL.FTZ R132, R132, R4 ;  /* 0x0000000484847220 */ /* 0x000fe20000410000 */
[----:B------:R-:W-:Y:S01]  /*10370*/  @P0 FFMA.FTZ R0, R5, R8, R6 ;  /* 0x0000000805000223 */ /* 0x000fe20000010006 */
        /* <DEDUP_REMOVED lines=73> */
[----:B------:R-:W-:Y:S01]  /*10810*/  FMUL.FTZ R149, R149, R4 ;  /* 0x0000000495957220 */ /* 0x000fe20000410000 */
[----:B------:R-:W-:-:S02]  /*10820*/  PLOP3.LUT P0, PT, PT, PT, PT, 0x8, 0x0 ;  /* 0x000000000000781c */ /* 0x000fc40003f0e170 */
[----:B----4-:R-:W-:-:S11]  /*10830*/  LOP3.LUT R206, R206, R3, RZ, 0x3c, !PT ;  /* 0x00000003cece7212 */ /* 0x010fd600078e3cff */
.L_x_13780:
[----:B------:R-:W-:Y:S05]  /*10840*/  WARPSYNC.ALL ;  /* 0x0000000000007948 */ /* 0x000fea0003800000 */
[----:B------:R-:W2:Y:S08]  /*10850*/  S2UR UR5, SR_CgaCtaId ;  /* 0x00000000000579c3 */ /* 0x000eb00000008800 */
[----:B------:R-:W-:Y:S06]  /*10860*/  BAR.SYNC.DEFER_BLOCKING 0x5, 0x180 ;  /* 0x0146000000007b1d */ /* 0x000fec0000010000 */
[----:B------:R-:W-:Y:S01]  /*10870*/  UMOV UR4, 0x400 ;  /* 0x0000040000047882 */ /* 0x000fe20000000000 */
[----:B------:R-:W-:Y:S01]  /*10880*/  BSSY B0, `(.L_x_13846) ;  /* 0x00004fa000007945 */ /* 0x000fe20003800000 */
[----:B--2---:R-:W-:-:S06]  /*10890*/  ULEA UR4, UR5, UR4, 0x18 ;  /* 0x0000000405047291 */ /* 0x004fcc000f8ec03f */
[----:B------:R-:W-:-:S05]  /*108a0*/  IMAD.U32 R19, RZ, RZ, UR4 ;  /* 0x00000004ff137e24 */ /* 0x000fca000f8e00ff */
[----:B------:R2:W3:Y:S01]  /*108b0*/  LDS.128 R4, [R19+0x228d0] ;  /* 0x0228d00013047984 */ /* 0x0004e20000000c00 */
[----:B------:R-:W-:Y:S06]  /*108c0*/  BAR.ARV 0x4, 0x180 ;  /* 0x0106000000007b1d */ /* 0x000fec0000002000 */
[----:B------:R-:W-:Y:S05]  /*108d0*/  @P0 BRA `(.L_x_13847) ;  /* 0x0000004000000947 */ /* 0x000fea0003800000 */
[----:B------:R-:W4:Y:S01]  /*108e0*/  LDL R8, [R1+0x74] ;  /* 0x0000740001087983 */ /* 0x000f220000100800 */
[----:B------:R-:W-:Y:S01]  /*108f0*/  ISETP.NE.AND P0, PT, R223, RZ, PT ;  /* 0x000000ffdf00720c */ /* 0x000fe20003f05270 */
[----:B------:R-:W-:Y:S01]  /*10900*/  ULDC UR4, c[0x0][0xad4] ;  /* 0x0002b50000047ab9 */ /* 0x000fe20000000800 */
[----:B------:R-:W-:Y:S01]  /*10910*/  F2FP.BF16.F32.PACK_AB R10, R29, R28 ;  /* 0x0000001c1d0a723e */ /* 0x000fe200000010ff */
[----:B------:R-:W0:Y:S01]  /*10920*/  S2R R3, SR_SWINHI ;  /* 0x0000000000037919 */ /* 0x000e220000002f00 */
        /* <DEDUP_REMOVED lines=12> */
[----:B-1----:R-:W-:Y:S02]  /*109f0*/  MOV R20, R19 ;  /* 0x0000001300147202 */ /* 0x002fe40000000f00 */
[----:B0-----:R-:W-:-:S03]  /*10a00*/  MOV R21, R3 ;  /* 0x0000000300157202 */ /* 0x001fc60000000f00 */
        /* <DEDUP_REMOVED lines=163> */
[----:B0-----:R-:W-:-:S04]  /*11440*/  IADD3 R3, P0, R152, 0xc060, RZ ;  /* 0x0000c06098037810 */ /* 0x001fc80007f1e0ff */
[----:B---3--:R-:W-:Y:S01]  /*11450*/  LOP3.LUT R4, R3, 0x380, RZ, 0xc0, !PT ;  /* 0x0000038003047812 */ /* 0x008fe200078ec0ff */
[----:B------:R-:W-:Y:S01]  /*11460*/  IMAD.X R153, RZ, RZ, R153, P0 ;  /* 0x000000ffff997224 */ /* 0x000fe200000e0699 */
[----:B------:R-:W-:Y:S02]  /*11470*/  IADD3 R8, P0, R225, UR4, RZ ;  /* 0x00000004e1087c10 */ /* 0x000fe4000ff1e0ff */
[----:B------:R-:W-:Y:S02]  /*11480*/  SHF.R.U64 R4, R4, 0x3, RZ ;  /* 0x0000000304047819 */ /* 0x000fe400000012ff */
[----:B------:R-:W-:Y:S02]  /*11490*/  IADD3.X R9, R227, UR5, RZ, P0, !PT ;  /* 0x00000005e3097c10 */ /* 0x000fe400087fe4ff */
[----:B------:R-:W-:Y:S01]  /*114a0*/  LOP3.LUT R152, R4, R3, RZ, 0x3c, !PT ;  /* 0x0000000304987212 */ /* 0x000fe200078e3cff */
[----:B------:R-:W-:-:S03]  /*114b0*/  IMAD.MOV.U32 R4, RZ, RZ, RZ ;  /* 0x000000ffff047224 */ /* 0x000fc600078e00ff */
[----:B------:R-:W-:-:S05]  /*114c0*/  MOV R152, R152 ;  /* 0x0000009800987202 */ /* 0x000fca0000000f00 */
[----:B------:R0:W-:Y:S01]  /*114d0*/  STSM.16.M88.4 [R152], R12 ;  /* 0x0000000c98007844 */ /* 0x0001e20000000200 */
[----:B------:R-:W-:Y:S06]  /*114e0*/  BAR.SYNC.DEFER_BLOCKING 0x1, 0x100 ;  /* 0x0044000000007b1d */ /* 0x000fec0000010000 */
[----:B------:R-:W5:Y:S01]  /*114f0*/  @P1 LDG.E R4, desc[UR40][R8.64] ;  /* 0x0000002808041981 */ /* 0x000f62000c1e1900 */
[----:B------:R-:W-:-:S04]  /*11500*/  ISETP.NE.U32.AND P0, PT, RZ, UR6, PT ;  /* 0x00000006ff007c0c */ /* 0x000fc8000bf05070 */
[----:B------:R-:W-:Y:S01]  /*11510*/  ISETP.NE.AND.EX P0, PT, RZ, UR7, PT, P0 ;  /* 0x00000007ff007c0c */ /* 0x000fe2000bf05300 */
[----:B0-----:R-:W-:-:S12]  /*11520*/  IMAD.MOV.U32 R14, RZ, RZ, 0x9b8 ;  /* 0x000009b8ff0e7424 */ /* 0x001fd800078e00ff */
[----:B------:R-:W-:Y:S01]  /*11530*/  @P0 IADD3 R10, P2, R225, UR6, RZ ;  /* 0x00000006e10a0c10 */ /* 0x000fe2000ff5e0ff */
[----:B------:R-:W-:Y:S02]  /*11540*/  ULDC UR6, c[0x0][0xa88] ;  /* 0x0002a20000067ab9 */ /* 0x000fe40000000800 */
[----:B------:R-:W-:Y:S01]  /*11550*/  IMAD.U32 R3, RZ, RZ, UR6 ;  /* 0x00000006ff037e24 */ /* 0x000fe2000f8e00ff */
[----:B------:R-:W-:Y:S02]  /*11560*/  @P0 IADD3.X R11, R227, UR7, RZ, P2, !PT ;  /* 0x00000007e30b0c10 */ /* 0x000fe400097fe4ff */
[----:B------:R-:W-:-:S03]  /*11570*/  ISETP.GT.AND P2, PT, R223, 0x1, PT ;  /* 0x00000001df00780c */ /* 0x000fc60003f44270 */
[----:B------:R0:W5:Y:S01]  /*11580*/  @P0 LDG.E R3, desc[UR40][R10.64] ;  /* 0x000000280a030981 */ /* 0x000162000c1e1900 */
[----:B------:R-:W-:-:S04]  /*11590*/  SEL R14, R14, 0x978, P2 ;  /* 0x000009780e0e7807 */ /* 0x000fc80001000000 */
[----:B------:R1:W3:Y:S08]  /*115a0*/  LDC.64 R12, c[0x0][R14+0x220] ;  /* 0x000088000e0c7b82 */ /* 0x0002f00000000a00 */
[----:B0-----:R1:W0:Y:S01]  /*115b0*/  LDC.64 R10, c[0x0][R14+0x218] ;  /* 0x000086000e0a7b82 */ /* 0x0012220000000a00 */
[----:B------:R-:W-:Y:S05]  /*115c0*/  @P0 BRA `(.L_x_13848) ;  /* 0x0000000000100947 */ /* 0x000fea0003800000 */
[----:B------:R-:W-:Y:S05]  /*115d0*/  @!P1 BRA `(.L_x_13848) ;  /* 0x00000000000c9947 */ /* 0x000fea0003800000 */
[----:B-----5:R-:W4:Y:S04]  /*115e0*/  LDG.E R3, desc[UR40][R8.64] ;  /* 0x0000002808037981 */ /* 0x020f28000c1e1900 */
[----:B------:R-:W4:Y:S02]  /*115f0*/  LDG.E R8, desc[UR40][R8.64+0x4] ;  /* 0x0000042808087981 */ /* 0x000f24000c1e1900 */
[----:B----4-:R-:W-:-:S07]  /*11600*/  IMAD.IADD R3, R8, 0x1, -R3 ;  /* 0x0000000108037824 */ /* 0x010fce00078e0a03 */
.L_x_13848:
[----:B------:R-:W4:Y:S01]  /*11610*/  LDL.LU R15, [R1+0x64] ;  /* 0x00006400010f7983 */ /* 0x000f220000300800 */
[----:B------:R-:W2:Y:S01]  /*11620*/  LDC R156, c[0x0][0xbe8] ;  /* 0x0002fa00ff9c7b82 */ /* 0x000ea20000000800 */
[----:B------:R-:W-:Y:S02]  /*11630*/  ISETP.NE.U32.AND P0, PT, RZ, UR4, PT ;  /* 0x00000004ff007c0c */ /* 0x000fe4000bf05070 */
[----:B------:R-:W4:Y:S02]  /*11640*/  LDL R158, [R1+0x70] ;  /* 0x00007000019e7983 */ /* 0x000f240000100800 */
[----:B------:R-:W-:Y:S02]  /*11650*/  ISETP.NE.AND.EX P0, PT, RZ, UR5, PT, P0 ;  /* 0x00000005ff007c0c */ /* 0x000fe4000bf05300 */
[----:B------:R-:W4:Y:S01]  /*11660*/  LDL R157, [R1+0x68] ;  /* 0x00006800019d7983 */ /* 0x000f220000100800 */
[----:B------:R-:W1:Y:S01]  /*11670*/  LDC.64 R8, c[0x0][R14+0x228] ;  /* 0x00008a000e087b82 */ /* 0x000e620000000a00 */
[----:B------:R-:W-:Y:S01]  /*11680*/  SEL R224, R224, RZ, !P0 ;  /* 0x000000ffe0e07207 */ /* 0x000fe20004000000 */
[----:B0-----:R-:W-:-:S02]  /*11690*/  IMAD R153, R11, R222, RZ ;  /* 0x000000de0b997224 */ /* 0x001fc400078e02ff */
[----:B------:R-:W-:-:S04]  /*116a0*/  IMAD.WIDE.U32 R10, R10, R222, RZ ;  /* 0x000000de0a0a7225 */ /* 0x000fc800078e00ff */
[----:B---3--:R-:W-:Y:S01]  /*116b0*/  IMAD R13, R13, R224, RZ ;  /* 0x000000e00d0d7224 */ /* 0x008fe200078e02ff */
[----:B--2---:R-:W-:Y:S01]  /*116c0*/  ISETP.NE.AND P1, PT, R156, 0x1, PT ;  /* 0x000000019c00780c */ /* 0x004fe20003f25270 */
[----:B------:R-:W-:-:S12]  /*116d0*/  IMAD.IADD R153, R11, 0x1, R153 ;  /* 0x000000010b997824 */ /* 0x000fd800078e0299 */
[----:B------:R-:W0:Y:S01]  /*116e0*/  @P1 LDC R11, c[0x0][0xbec] ;  /* 0x0002fb00ff0b1b82 */ /* 0x000e220000000800 */
[----:B------:R-:W-:-:S04]  /*116f0*/  IMAD.IADD R155, R218, 0x1, R210 ;  /* 0x00000001da9b7824 */ /* 0x000fc800078e02d2 */
[----:B0-----:R-:W-:-:S04]  /*11700*/  @P1 IMAD.HI.U32 R11, R155, R11, RZ ;  /* 0x0000000b9b0b1227 */ /* 0x001fc800078e00ff */
[----:B-----5:R-:W-:Y:S01]  /*11710*/  IMAD R3, R3, R156, RZ ;  /* 0x0000009c03037224 */ /* 0x020fe200078e02ff */
[----:B----4-:R-:W-:-:S05]  /*11720*/  SEL R152, R15, RZ, !P0 ;  /* 0x000000ff0f987207 */ /* 0x010fca0004000000 */
[C---:B------:R-:W-:Y:S02]  /*11730*/  IMAD R152, R12.reuse, R152, R13 ;  /* 0x000000980c987224 */ /* 0x040fe400078e020d */
[----:B------:R-:W-:-:S03]  /*11740*/  IMAD.WIDE.U32 R12, R12, R224, RZ ;  /* 0x000000e00c0c7225 */ /* 0x000fc600078e00ff */
[----:B------:R-:W-:Y:S02]  /*11750*/  IADD3 R15, P0, P3, R12, R10, R4 ;  /* 0x0000000a0c0f7210 */ /* 0x000fe40007b1e004 */
[----:B------:R-:W0:Y:S01]  /*11760*/  @P1 LDC R10, c[0x0][0xbf0] ;  /* 0x0002fc00ff0a1b82 */ /* 0x000e220000000800 */
[----:B------:R-:W-:Y:S01]  /*11770*/  SEL R12, R231, RZ, P2 ;  /* 0x000000ffe70c7207 */ /* 0x000fe20001000000 */
[----:B------:R-:W-:-:S04]  /*11780*/  IMAD.IADD R152, R13, 0x1, R152 ;  /* 0x000000010d987824 */ /* 0x000fc800078e0298 */
[-C--:B-1----:R-:W-:Y:S02]  /*11790*/  IMAD R9, R9, R12.reuse, RZ ;  /* 0x0000000c09097224 */ /* 0x082fe400078e02ff */
[----:B------:R-:W-:Y:S01]  /*117a0*/  IMAD.WIDE.U32 R12, R8, R12, RZ ;  /* 0x0000000c080c7225 */ /* 0x000fe200078e00ff */
[----:B------:R-:W-:-:S04]  /*117b0*/  SHF.R.S32.HI R8, RZ, 0x1f, R4 ;  /* 0x0000001fff087819 */ /* 0x000fc80000011404 */
[----:B------:R-:W-:Y:S01]  /*117c0*/  IADD3.X R152, R152, R153, R8, P0, P3 ;  /* 0x0000009998987210 */ /* 0x000fe200007e6408 */
[----:B------:R-:W-:Y:S01]  /*117d0*/  IMAD.MOV.U32 R153, RZ, RZ, R155 ;  /* 0x000000ffff997224 */ /* 0x000fe200078e009b */
[----:B0-----:R-:W-:Y:S02]  /*117e0*/  @P1 SHF.R.U32.HI R153, RZ, R10, R11 ;  /* 0x0000000aff991219 */ /* 0x001fe4000001160b */
[----:B------:R0:W1:Y:S02]  /*117f0*/  LDC.64 R10, c[0x0][R14+0x210] ;  /* 0x000084000e0a7b82 */ /* 0x0000640000000a00 */
[----:B------:R-:W-:-:S06]  /*11800*/  IADD3 R12, P0, P3, R153, R15, R12 ;  /* 0x0000000f990c7210 */ /* 0x000fcc0007b1e00c */
[----:B0-----:R-:W0:Y:S01]  /*11810*/  LDC.64 R14, c[0x0][0xba8] ;  /* 0x0002ea00ff0e7b82 */ /* 0x001e220000000a00 */
[----:B------:R-:W-:Y:S01]  /*11820*/  IMAD.IADD R9, R13, 0x1, R9 ;  /* 0x000000010d097824 */ /* 0x000fe200078e0209 */
[----:B------:R-:W-:-:S04]  /*11830*/  SHF.R.S32.HI R13, RZ, 0x1f, R153 ;  /* 0x0000001fff0d7819 */ /* 0x000fc80000011499 */
[----:B------:R-:W-:Y:S01]  /*11840*/  IADD3.X R13, R13, R152, R9, P0, P3 ;  /* 0x000000980d0d7210 */ /* 0x000fe200007e6409 */
[----:B------:R-:W-:-:S04]  /*11850*/  IMAD.MOV R152, RZ, RZ, -R153 ;  /* 0x000000ffff987224 */ /* 0x000fc800078e0a99 */
[----:B------:R-:W-:Y:S01]  /*11860*/  IMAD R152, R156, R152, R155 ;  /* 0x000000989c987224 */ /* 0x000fe200078e029b */
[----:B0-----:R-:W0:Y:S08]  /*11870*/  @!P2 LDC R14, c[0x0][0xb50] ;  /* 0x0002d400ff0eab82 */ /* 0x001e300000000800 */
[----:B------:R-:W2:Y:S01]  /*11880*/  @!P2 LDC R15, c[0x0][0xb54] ;  /* 0x0002d500ff0fab82 */ /* 0x000ea20000000800 */
[----:B------:R-:W-:Y:S01]  /*11890*/  SHF.R.S32.HI R9, RZ, 0x1f, R152 ;  /* 0x0000001fff097819 */ /* 0x000fe20000011498 */
[----:B-1----:R-:W-:-:S02]  /*118a0*/  IMAD R11, R11, R152, RZ ;  /* 0x000000980b0b7224 */ /* 0x002fc400078e02ff */
[----:B------:R-:W-:-:S04]  /*118b0*/  IMAD.WIDE.U32 R12, R10, R152, R12 ;  /* 0x000000980a0c7225 */ /* 0x000fc800078e000c */
[----:B------:R-:W-:Y:S01]  /*118c0*/  IMAD R9, R10, R9, R11 ;  /* 0x000000090a097224 */ /* 0x000fe200078e020b */
[----:B0-----:R-:W-:-:S03]  /*118d0*/  LEA R14, P0, R12, R14, 0x2 ;  /* 0x0000000e0c0e7211 */ /* 0x001fc600078010ff */
[----:B------:R-:W-:-:S05]  /*118e0*/  IMAD.IADD R9, R13, 0x1, R9 ;  /* 0x000000010d097824 */ /* 0x000fca00078e0209 */
[----:B--2---:R-:W-:Y:S01]  /*118f0*/  LEA.HI.X R9, R12, R15, R9, 0x2, P0 ;  /* 0x0000000f0c097211 */ /* 0x004fe200000f1409 */
[----:B------:R-:W-:Y:S01]  /*11900*/  SHFL.IDX PT, R10, R14, RZ, 0x1c1f ;  /* 0x001c1fff0e0a7589 */ /* 0x000fe200000e0000 */
[----:B------:R-:W-:-:S03]  /*11910*/  IMAD.IADD R153, R158, 0x1, R210 ;  /* 0x000000019e997824 */ /* 0x000fc600078e02d2 */
[----:B------:R-:W0:Y:S04]  /*11920*/  SHFL.IDX PT, R11, R9, RZ, 0x1c1f ;  /* 0x001c1fff090b7589 */ /* 0x000e2800000e0000 */
[----:B------:R-:W-:Y:S04]  /*11930*/  SHFL.IDX PT, R12, R14, 0x1, 0x1c1f ;  /* 0x003c1f000e0c7f89 */ /* 0x000fe800000e0000 */
[----:B------:R-:W1:Y:S01]  /*11940*/  SHFL.IDX PT, R13, R9, 0x1, 0x1c1f ;  /* 0x003c1f00090d7f89 */ /* 0x000e6200000e0000 */
[----:B------:R-:W-:Y:S01]  /*11950*/  LOP3.LUT P0, RZ, R157, 0x3, RZ, 0xc0, !PT ;  /* 0x000000039dff7812 */ /* 0x000fe2000780c0ff */
[----:B------:R-:W-:-:S03]  /*11960*/  VIADD R152, R153, 0x8 ;  /* 0x0000000899987836 */ /* 0x000fc60000000000 */
[-C--:B------:R-:W-:Y:S02]  /*11970*/  ISETP.GE.OR P3, PT, R153, R3.reuse, P0 ;  /* 0x000000039900720c */ /* 0x080fe40000766670 */
[----:B------:R-:W-:-:S11]  /*11980*/  ISETP.GE.OR P0, PT, R152, R3, P0 ;  /* 0x000000039800720c */ /* 0x000fd60000706670 */
[----:B0-----:R0:W-:Y:S04]  /*11990*/  @!P3 ST.E desc[UR40][R10.64], R154 ;  /* 0x0000009a0a00b985 */ /* 0x0011e8000c101928 */
[----:B-1----:R0:W-:Y:S01]  /*119a0*/  @!P0 ST.E desc[UR40][R12.64], R0 ;  /* 0x000000000c008985 */ /* 0x0021e2000c101928 */
        /* <DEDUP_REMOVED lines=81> */
[----:B------:R-:W-:Y:S02]  /*11ec0*/  SHF.R.U64 R13, R13, 0x3, RZ ;  /* 0x000000030d0d7819 */ /* 0x000fe400000012ff */
[----:B------:R-:W-:Y:S02]  /*11ed0*/  LOP3.LUT R9, R12, 0x380, RZ, 0xc0, !PT ;  /* 0x000003800c097812 */ /* 0x000fe400078ec0ff */
[----:B------:R-:W-:Y:S02]  /*11ee0*/  SHF.R.U64 R68, R68, 0x3, RZ ;  /* 0x0000000344447819 */ /* 0x000fe400000012ff */
[----:B------:R-:W-:Y:S02]  /*11ef0*/  SHF.R.U64 R72, R72, 0x3, RZ ;  /* 0x0000000348487819 */ /* 0x000fe400000012ff */
[----:B------:R-:W-:Y:S02]  /*11f00*/  SHF.R.U64 R76, R76, 0x3, RZ ;  /* 0x000000034c4c7819 */ /* 0x000fe400000012ff */
[----:B------:R-:W-:-:S02]  /*11f10*/  SHF.R.U64 R80, R80, 0x3, RZ ;  /* 0x0000000350507819 */ /* 0x000fc400000012ff */
        /* <DEDUP_REMOVED lines=11> */
[----:B------:R0:W5:Y:S01]  /*11fd0*/  LD.E.128 R24, desc[UR40][R20.64] ;  /* 0x0000002814187980 */ /* 0x000162000c101d00 */
[----:B------:R-:W-:Y:S01]  /*11fe0*/  IMAD R9, R8, UR4, RZ ;  /* 0x0000000408097c24 */ /* 0x000fe2000f8e02ff */
[----:B------:R-:W-:-:S02]  /*11ff0*/  LOP3.LUT R11, R11, 0xfffffff8, RZ, 0xc0, !PT ;  /* 0xfffffff80b0b7812 */ /* 0x000fc400078ec0ff */
[----:B------:R-:W5:Y:S01]  /*12000*/  LD.E.128 R68, desc[UR40][R68.64] ;  /* 0x0000002844447980 */ /* 0x000f62000c101d00 */
[----:B------:R-:W-:-:S03]  /*12010*/  IMAD R13, R4, UR5, R9 ;  /* 0x00000005040d7c24 */ /* 0x000fc6000f8e0209 */
[----:B------:R-:W5:Y:S01]  /*12020*/  LD.E.128 R72, desc[UR40][R72.64] ;  /* 0x0000002848487980 */ /* 0x000f62000c101d00 */
[----:B0-----:R-:W0:Y:S01]  /*12030*/  @P1 LDC R21, c[0x0][0xbf0] ;  /* 0x0002fc00ff151b82 */ /* 0x001e220000000800 */
[----:B------:R-:W-:Y:S01]  /*12040*/  IMAD.WIDE.U32 R8, R4, UR4, RZ ;  /* 0x0000000404087c25 */ /* 0x000fe2000f8e00ff */
[----:B------:R-:W-:Y:S01]  /*12050*/  ULDC.64 UR4, c[0x0][0xae8] ;  /* 0x0002ba0000047ab9 */ /* 0x000fe20000000a00 */
[----:B------:R-:W5:Y:S02]  /*12060*/  LD.E.128 R76, desc[UR40][R76.64] ;  /* 0x000000284c4c7980 */ /* 0x000f64000c101d00 */
[----:B------:R-:W-:Y:S02]  /*12070*/  IMAD.IADD R11, R0, 0x1, -R11 ;  /* 0x00000001000b7824 */ /* 0x000fe400078e0a0b */
[----:B------:R-:W-:Y:S01]  /*12080*/  IMAD.IADD R9, R9, 0x1, R13 ;  /* 0x0000000109097824 */ /* 0x000fe200078e020d */
[----:B------:R-:W5:Y:S01]  /*12090*/  LD.E.128 R80, desc[UR40][R80.64] ;  /* 0x0000002850507980 */ /* 0x000f62000c101d00 */
[----:B------:R-:W-:-:S02]  /*120a0*/  IMAD R11, R11, 0x20, R10 ;  /* 0x000000200b0b7824 */ /* 0x000fc400078e020a */
[----:B------:R-:W-:Y:S01]  /*120b0*/  IMAD.WIDE.U32 R8, R222, UR4, R8 ;  /* 0x00000004de087c25 */ /* 0x000fe2000f8e0008 */
[----:B------:R-:W-:Y:S01]  /*120c0*/  SHF.R.S32.HI R13, RZ, 0x1f, R224 ;  /* 0x0000001fff0d7819 */ /* 0x000fe200000114e0 */
[----:B------:R-:W5:Y:S02]  /*120d0*/  LD.E.128 R84, desc[UR40][R84.64] ;  /* 0x0000002854547980 */ /* 0x000f64000c101d00 */
[----:B------:R-:W-:Y:S02]  /*120e0*/  IMAD.IADD R12, R210, 0x1, R11 ;  /* 0x00000001d20c7824 */ /* 0x000fe400078e020b */
[----:B------:R-:W-:Y:S01]  /*120f0*/  IMAD R9, R222, UR5, R9 ;  /* 0x00000005de097c24 */ /* 0x000fe2000f8e0209 */
[----:B------:R-:W-:Y:S01]  /*12100*/  ULDC.64 UR4, c[0x0][0xaf0] ;  /* 0x0002bc0000047ab9 */ /* 0x000fe20000000a00 */
[----:B-1----:R-:W-:Y:S01]  /*12110*/  @P1 IMAD.HI.U32 R0, R12, R15, RZ ;  /* 0x0000000f0c001227 */ /* 0x002fe200078e00ff */
[----:B------:R-:W-:Y:S01]  /*12120*/  @!PT LDS RZ, [RZ] ;  /* 0x00000000fffff984 */ /* 0x000fe20000000800 */
[----:B------:R-:W-:Y:S01]  /*12130*/  @!PT LDS RZ, [RZ] ;  /* 0x00000000fffff984 */ /* 0x000fe20000000800 */
[----:B------:R-:W-:Y:S01]  /*12140*/  @!PT LDS RZ, [RZ] ;  /* 0x00000000fffff984 */ /* 0x000fe20000000800 */
[----:B------:R-:W-:Y:S01]  /*12150*/  @!PT LDS RZ, [RZ] ;  /* 0x00000000fffff984 */ /* 0x000fe20000000800 */
[----:B------:R1:W-:Y:S06]  /*12160*/  MEMBAR.ALL.CTA ;  /* 0x0000000000007992 */ /* 0x0003ec0000008000 */
[----:B-1----:R-:W1:Y:S01]  /*12170*/  FENCE.VIEW.ASYNC.S ;  /* 0x00000000000073c6 */ /* 0x002e620000000000 */
[----:B------:R-:W-:-:S02]  /*12180*/  IMAD R13, R13, UR4, RZ ;  /* 0x000000040d0d7c24 */ /* 0x000fc4000f8e02ff */
[----:B------:R-:W-:Y:S01]  /*12190*/  IMAD.MOV.U32 R11, RZ, RZ, R12 ;  /* 0x000000ffff0b7224 */ /* 0x000fe200078e000c */
[----:B0-----:R-:W-:Y:S01]  /*121a0*/  @P1 SHF.R.U32.HI R11, RZ, R21, R0 ;  /* 0x00000015ff0b1219 */ /* 0x001fe20000011600 */
[C---:B------:R-:W-:Y:S02]  /*121b0*/  IMAD R13, R224.reuse, UR5, R13 ;  /* 0x00000005e00d7c24 */ /* 0x040fe4000f8e020d */
[----:B------:R-:W-:Y:S01]  /*121c0*/  IMAD.WIDE.U32 R8, R224, UR4, R8 ;  /* 0x00000004e0087c25 */ /* 0x000fe2000f8e0008 */
[----:B------:R-:W-:Y:S01]  /*121d0*/  SHF.R.S32.HI R0, RZ, 0x1f, R11 ;  /* 0x0000001fff007819 */ /* 0x000fe2000001140b */
[----:B------:R-:W-:Y:S02]  /*121e0*/  ULDC.64 UR4, c[0x0][0xae0] ;  /* 0x0002b80000047ab9 */ /* 0x000fe40000000a00 */
[----:B------:R-:W-:Y:S02]  /*121f0*/  IMAD.IADD R9, R9, 0x1, R13 ;  /* 0x0000000109097824 */ /* 0x000fe400078e020d */
[----:B------:R-:W-:-:S02]  /*12200*/  IMAD.MOV R13, RZ, RZ, -R11 ;  /* 0x000000ffff0d7224 */ /* 0x000fc400078e0a0b */
        /* <DEDUP_REMOVED lines=8> */
[----:B------:R-:W-:-:S04]  /*12290*/  IMAD.WIDE.U32 R8, R13, UR4, R8 ;  /* 0x000000040d087c25 */ /* 0x000fc8000f8e0008 */
[----:B------:R-:W-:Y:S02]  /*122a0*/  VIADD R0, R19, 0x22820 ;  /* 0x0002282013007836 */ /* 0x000fe40000000000 */
[----:B------:R-:W-:Y:S01]  /*122b0*/  IMAD R13, R13, UR5, R4 ;  /* 0x000000050d0d7c24 */ /* 0x000fe2000f8e0204 */
[----:B------:R-:W-:Y:S02]  /*122c0*/  ULDC.64 UR4, c[0x0][0xa80] ;  /* 0x0002a00000047ab9 */ /* 0x000fe40000000a00 */
[----:B------:R-:W-:Y:S01]  /*122d0*/  PRMT R0, RZ, 0x654, R0 ;  /* 0x00000654ff007816 */ /* 0x000fe20000000000 */
[----:B------:R-:W-:Y:S01]  /*122e0*/  IMAD.IADD R9, R9, 0x1, R13 ;  /* 0x0000000109097824 */ /* 0x000fe200078e020d */
[C---:B------:R-:W-:Y:S01]  /*122f0*/  LEA R4, P0, R8.reuse, UR4, 0x1 ;  /* 0x0000000408047c11 */ /* 0x040fe2000f8008ff */
[----:B------:R-:W-:Y:S01]  /*12300*/  UMOV UR4, 0xffffffff ;  /* 0xffffffff00047882 */ /* 0x000fe20000000000 */
[----:B-1----:R0:W-:Y:S02]  /*12310*/  SYNCS.ARRIVE.TRANS64.RED.A1T0 RZ, [R0+URZ], RZ ;  /* 0x000000ff00ff79a7 */ /* 0x0021e4000810043f */
[----:B------:R-:W-:Y:S01]  /*12320*/  LEA.HI.X R20, R8, UR5, R9, 0x1, P0 ;  /* 0x0000000508147c11 */ /* 0x000fe200080f0c09 */
[----:B------:R-:W-:Y:S08]  /*12330*/  BRA.DIV UR4, `(.L_x_13850) ;  /* 0x000000ca04687947 */ /* 0x000ff0000b800000 */
[----:B0-----:R0:W1:Y:S04]  /*12340*/  SHFL.IDX PT, R0, R20, RZ, 0x181f ;  /* 0x00181fff14007589 */ /* 0x00106800000e0000 */
[----:B------:R0:W2:Y:S02]  /*12350*/  SHFL.IDX PT, R14, R4, RZ, 0x181f ;  /* 0x00181fff040e7589 */ /* 0x0000a400000e0000 */
.L_x_14076:
        /* <DEDUP_REMOVED lines=27> */
.L_x_13852:
[----:B------:R-:W-:Y:S05]  /*12510*/  BSYNC B1 ;  /* 0x0000000000017941 */ /* 0x000fea0003800000 */
.L_x_13851:
[----:B------:R-:W-:Y:S01]  /*12520*/  UMOV UR4, 0xffffffff ;  /* 0xffffffff00047882 */ /* 0x000fe20000000000 */
[----:B------:R-:W-:Y:S02]  /*12530*/  SHF.R.S32.HI R21, RZ, 0x1f, R89 ;  /* 0x0000001fff157819 */ /* 0x000fe40000011459 */
[----:B------:R-:W-:Y:S05]  /*12540*/  BRA.DIV UR4, `(.L_x_13853) ;  /* 0x000000ca04187947 */ /* 0x000fea000b800000 */
[----:B-1----:R1:W4:Y:S04]  /*12550*/  SHFL.IDX PT, R0, R20, 0x1, 0x181f ;  /* 0x00381f0014007f89 */ /* 0x00232800000e0000 */
[----:B--23--:R1:W2:Y:S02]  /*12560*/  SHFL.IDX PT, R14, R4, 0x1, 0x181f ;  /* 0x00381f00040e7f89 */ /* 0x00c2a400000e0000 */
.L_x_14080:
        /* <DEDUP_REMOVED lines=11> */
[----:B-----5:R-:W-:-:S03]  /*12620*/  SHF.R.S32.HI R24, RZ, 0x1f, R219 ;  /* 0x0000001fff187819 */ /* 0x020fc600000114db */
[CC--:B--2---:R-:W-:Y:S02]  /*12630*/  @!P3 LEA R8, P5, R209.reuse, R14.reuse, 0x1 ;  /* 0x0000000ed108b211 */ /* 0x0c4fe400078a08ff */
[C---:B------:R-:W-:Y:S02]  /*12640*/  @!P2 LEA R10, P4, R220.reuse, R14, 0x1 ;  /* 0x0000000edc0aa211 */ /* 0x040fe400078808ff */
        /* <DEDUP_REMOVED lines=10> */
.L_x_13855:
[----:B------:R-:W-:Y:S05]  /*126f0*/  BSYNC B1 ;  /* 0x0000000000017941 */ /* 0x000fea0003800000 */
.L_x_13854:
[----:B------:R-:W-:-:S03]  /*12700*/  UMOV UR4, 0xffffffff ;  /* 0xffffffff00047882 */ /* 0x000fc60000000000 */
[----:B------:R-:W-:Y:S05]  /*12710*/  BRA.DIV UR4, `(.L_x_13856) ;  /* 0x000000c604ec7947 */ /* 0x000fea000b800000 */
[----:B----4-:R4:W0:Y:S04]  /*12720*/  SHFL.IDX PT, R0, R20, 0x2, 0x181f ;  /* 0x00581f0014007f89 */ /* 0x01082800000e0000 */
[----:B--23--:R4:W2:Y:S02]  /*12730*/  SHFL.IDX PT, R14, R4, 0x2, 0x181f ;  /* 0x00581f00040e7f89 */ /* 0x00c8a400000e0000 */
.L_x_14084:
        /* <DEDUP_REMOVED lines=24> */
.L_x_13858:
[----:B------:R-:W-:Y:S05]  /*128c0*/  BSYNC B1 ;  /* 0x0000000000017941 */ /* 0x000fea0003800000 */
.L_x_13857:
[----:B------:R-:W-:-:S03]  /*128d0*/  UMOV UR4, 0xffffffff ;  /* 0xffffffff00047882 */ /* 0x000fc60000000000 */
[----:B------:R-:W-:Y:S05]  /*128e0*/  BRA.DIV UR4, `(.L_x_13859) ;  /* 0x000000c604c07947 */ /* 0x000fea000b800000 */
[----:B0-----:R0:W0:Y:S04]  /*128f0*/  SHFL.IDX PT, R0, R20, 0x3, 0x181f ;  /* 0x00781f0014007f89 */ /* 0x00102800000e0000 */
[----:B--23--:R2:W3:Y:S02]  /*12900*/  SHFL.IDX PT, R14, R4, 0x3, 0x181f ;  /* 0x00781f00040e7f89 */ /* 0x00c4e400000e0000 */
.L_x_14088:
[----:B-12-4-:R-:W-:-:S05]  /*12910*/  VIADD R4, R210, 0x60 ;  /* 0x00000060d2047836 */ /* 0x016fca0000000000 */
[----:B------:R-:W-:-:S13]  /*12920*/  ISETP.GE.AND P0, PT, R4, R3, PT ;  /* 0x000000030400720c */ /* 0x000fda0003f06270 */
[----:B------:R-:W-:Y:S05]  /*12930*/  @P0 BRA `(.L_x_13860) ;  /* 0x0000002c00b80947 */ /* 0x000fea0003800000 */
[----:B------:R-:W-:Y:S01]  /*12940*/  ULDC UR4, c[0x0][0xac8] ;  /* 0x0002b20000047ab9 */ /* 0x000fe20000000800 */
[----:B-----5:R-:W-:Y:S02]  /*12950*/  SHF.R.S32.HI R24, RZ, 0x1f, R209 ;  /* 0x0000001fff187819 */ /* 0x020fe400000114d1 */
[----:B------:R-:W-:Y:S02]  /*12960*/  ISETP.GE.AND P3, PT, R209, UR4, PT ;  /* 0x00000004d1007c0c */ /* 0x000fe4000bf66270 */
[----:B------:R-:W-:Y:S02]  /*12970*/  ISETP.GE.AND P4, PT, R220, UR4, PT ;  /* 0x00000004dc007c0c */ /* 0x000fe4000bf86270 */
[----:B------:R-:W-:Y:S02]  /*12980*/  ISETP.GE.AND P5, PT, R219, UR4, PT ;  /* 0x00000004db007c0c */ /* 0x000fe4000bfa6270 */
[----:B0-----:R-:W-:Y:S02]  /*12990*/  SHF.R.S32.HI R20, RZ, 0x1f, R220 ;  /* 0x0000001fff147819 */ /* 0x001fe400000114dc */
[----:B------:R-:W-:-:S05]  /*129a0*/  SHF.R.S32.HI R15, RZ, 0x1f, R219 ;  /* 0x0000001fff0f7819 */ /* 0x000fca00000114db */
[-C--:B---3--:R-:W-:Y:S02]  /*129b0*/  @!P3 LEA R8, P0, R209, R14.reuse, 0x1 ;  /* 0x0000000ed108b211 */ /* 0x088fe400078008ff */
        /* <DEDUP_REMOVED lines=14> */
.L_x_13849:
[----:B0-----:R-:W0:Y:S01]  /*12aa0*/  @P1 LDC R10, c[0x0][0xbec] ;  /* 0x0002fb00ff0a1b82 */ /* 0x001e220000000800 */
[----:B------:R-:W-:Y:S01]  /*12ab0*/  IMAD.MOV.U32 R0, RZ, RZ, R155 ;  /* 0x000000ffff007224 */ /* 0x000fe200078e009b */
[----:B------:R-:W-:Y:S01]  /*12ac0*/  ULDC.64 UR4, c[0x0][0xb08] ;  /* 0x0002c20000047ab9 */ /* 0x000fe20000000a00 */
[----:B------:R-:W-:-:S05]  /*12ad0*/  SHF.R.S32.HI R11, RZ, 0x1f, R224 ;  /* 0x0000001fff0b7819 */ /* 0x000fca00000114e0 */
[----:B------:R-:W1:Y:S01]  /*12ae0*/  @P1 LDC R9, c[0x0][0xbf0] ;  /* 0x0002fc00ff091b82 */ /* 0x000e620000000800 */
[----:B0-----:R-:W-:-:S05]  /*12af0*/  @P1 IMAD.HI.U32 R10, R155, R10, RZ ;  /* 0x0000000a9b0a1227 */ /* 0x001fca00078e00ff */
[----:B-1----:R-:W-:Y:S01]  /*12b00*/  @P1 SHF.R.U32.HI R0, RZ, R9, R10 ;  /* 0x00000009ff001219 */ /* 0x002fe2000001160a */
[----:B------:R-:W-:-:S04]  /*12b10*/  IMAD R9, R8, UR4, RZ ;  /* 0x0000000408097c24 */ /* 0x000fc8000f8e02ff */
[C---:B------:R-:W-:Y:S02]  /*12b20*/  IMAD R10, R4.reuse, UR5, R9 ;  /* 0x00000005040a7c24 */ /* 0x040fe4000f8e0209 */
[----:B------:R-:W-:Y:S01]  /*12b30*/  IMAD.WIDE.U32 R8, R4, UR4, RZ ;  /* 0x0000000404087c25 */ /* 0x000fe2000f8e00ff */
[----:B------:R-:W-:-:S03]  /*12b40*/  ULDC.64 UR4, c[0x0][0xb38] ;  /* 0x0002ce0000047ab9 */ /* 0x000fc60000000a00 */
[----:B------:R-:W-:Y:S02]  /*12b50*/  IMAD.IADD R9, R9, 0x1, R10 ;  /* 0x0000000109097824 */ /* 0x000fe400078e020a */
[----:B------:R-:W-:Y:S02]  /*12b60*/  IMAD.MOV R4, RZ, RZ, -R0 ;  /* 0x000000ffff047224 */ /* 0x000fe400078e0a00 */
[----:B------:R-:W-:-:S04]  /*12b70*/  IMAD.WIDE.U32 R8, R222, UR4, R8 ;  /* 0x00000004de087c25 */ /* 0x000fc8000f8e0008 */
[----:B------:R-:W-:Y:S01]  /*12b80*/  IMAD R9, R222, UR5, R9 ;  /* 0x00000005de097c24 */ /* 0x000fe2000f8e0209 */
[----:B------:R-:W-:Y:S01]  /*12b90*/  ULDC.64 UR4, c[0x0][0xb40] ;  /* 0x0002d00000047ab9 */ /* 0x000fe20000000a00 */
[----:B------:R-:W-:Y:S02]  /*12ba0*/  IMAD R4, R156, R4, R155 ;  /* 0x000000049c047224 */ /* 0x000fe400078e029b */
[----:B------:R-:W-:Y:S02]  /*12bb0*/  IMAD R11, R11, UR4, RZ ;  /* 0x000000040b0b7c24 */ /* 0x000fe4000f8e02ff */
[----:B------:R-:W-:-:S04]  /*12bc0*/  IMAD.WIDE.U32 R8, R224, UR4, R8 ;  /* 0x00000004e0087c25 */ /* 0x000fc8000f8e0008 */
        /* <DEDUP_REMOVED lines=27> */
.L_x_14091:
        /* <DEDUP_REMOVED lines=17> */
[----:B------:R-:W-:-:S05]  /*12e90*/  @!P0 IMAD.WIDE R8, R214, 0x4, R8 ;  /* 0x00000004d6088825 */ /* 0x000fca00078e0208 */
        /* <DEDUP_REMOVED lines=13> */
[----:B-1----:R-:W-:Y:S01]  /*12f70*/  @!P0 LEA R8, P2, R11, R12, 0x2 ;  /* 0x0000000c0b088211 */ /* 0x002fe200078410ff */
[----:B------:R-:W-:-:S03]  /*12f80*/  VIADD R28, R214, 0xa0 ;  /* 0x000000a0d61c7836 */ /* 0x000fc60000000000 */
[----:B------:R-:W-:Y:S01]  /*12f90*/  @!P0 LEA.HI.X R9, R11, R20, R14, 0x2, P2 ;  /* 0x000000140b098211 */ /* 0x000fe200010f140e */
[C---:B------:R-:W-:Y:S01]  /*12fa0*/  VIADD R14, R214.reuse, 0x18 ;  /* 0x00000018d60e7836 */ /* 0x040fe20000000000 */
[----:B------:R-:W-:Y:S01]  /*12fb0*/  SHF.R.S32.HI R28, RZ, 0x1f, R28 ;  /* 0x0000001fff1c7819 */ /* 0x000fe2000001141c */
        /* <DEDUP_REMOVED lines=21> */
[----:B------:R-:W-:Y:S01]  /*13110*/  VIADD R11, R214, 0x30 ;  /* 0x00000030d60b7836 */ /* 0x000fe20000000000 */
[----:B------:R-:W-:Y:S01]  /*13120*/  ISETP.GE.AND P0, PT, R154, UR4, PT ;  /* 0x000000049a007c0c */ /* 0x000fe2000bf06270 */
[----:B------:R-:W-:Y:S02]  /*13130*/  VIADD R13, R214, 0x48 ;  /* 0x00000048d60d7836 */ /* 0x000fe40000000000 */
[----:B------:R1:W-:Y:S01]  /*13140*/  @!P2 ST.E.64 desc[UR40][R8.64], R44 ;  /* 0x0000002c0800a985 */ /* 0x0003e2000c101b28 */
[----:B------:R-:W-:Y:S02]  /*13150*/  SHF.R.S32.HI R11, RZ, 0x1f, R11 ;  /* 0x0000001fff0b7819 */ /* 0x000fe4000001140b */
[----:B-1----:R-:W-:-:S04]  /*13160*/  @!P3 LEA R8, P2, R10, R12, 0x2 ;  /* 0x0000000c0a08b211 */ /* 0x002fc800078410ff */
[----:B------:R-:W-:Y:S02]  /*13170*/  @!P3 LEA.HI.X R9, R10, R20, R11, 0x2, P2 ;  /* 0x000000140a09b211 */ /* 0x000fe400010f140b */
        /* <DEDUP_REMOVED lines=106> */
[----:B------:R-:W-:Y:S01]  /*13820*/  @!P4 LEA.HI.X R9, R25, R20, R28, 0x2, P3 ;  /* 0x000000141909c211 */ /* 0x000fe200018f141c */
        /* <DEDUP_REMOVED lines=13> */
[----:B------:R-:W-:Y:S02]  /*13900*/  @!P0 LEA.HI.X R9, R14, R20, R15, 0x2, P4 ;  /* 0x000000140e098211 */ /* 0x000fe400020f140f */
        /* <DEDUP_REMOVED lines=14> */
[----:B------:R-:W-:Y:S02]  /*139f0*/  @!P1 LEA.HI.X R9, R237, R20, R13, 0x2, P5 ;  /* 0x00000014ed099211 */ /* 0x000fe400028f140d */
[----:B------:R-:W-:Y:S02]  /*13a00*/  SHF.R.S32.HI R13, RZ, 0x1f, R236 ;  /* 0x0000001fff0d7819 */ /* 0x000fe400000114ec */
[C---:B--2---:R-:W-:Y:S01]  /*13a10*/  @!P0 LEA R10, P5, R236.reuse, R12, 0x2 ;  /* 0x0000000cec0a8211 */ /* 0x044fe200078a10ff */
[----:B------:R1:W-:Y:S01]  /*13a20*/  @!P1 ST.E.64 desc[UR40][R8.64], R132 ;  /* 0x0000008408009985 */ /* 0x0003e2000c101b28 */
[----:B------:R-:W-:Y:S02]  /*13a30*/  SHF.R.S32.HI R21, RZ, 0x1f, R233 ;  /* 0x0000001fff157819 */ /* 0x000fe400000114e9 */
[----:B------:R-:W-:Y:S02]  /*13a40*/  @!P0 LEA.HI.X R11, R236, R20, R13, 0x2, P5 ;  /* 0x00000014ec0b8211 */ /* 0x000fe400028f140d */
[----:B---3--:R-:W-:-:S02]  /*13a50*/  @!P4 LEA R14, P1, R235, R12, 0x2 ;  /* 0x0000000ceb0ec211 */ /* 0x008fc400078210ff */
[----:B------:R-:W-:Y:S01]  /*13a60*/  SHF.R.S32.HI R13, RZ, 0x1f, R235 ;  /* 0x0000001fff0d7819 */ /* 0x000fe200000114eb */
[----:B------:R3:W-:Y:S03]  /*13a70*/  @!P0 ST.E.64 desc[UR40][R10.64], R136 ;  /* 0x000000880a008985 */ /* 0x0007e6000c101b28 */
[----:B------:R-:W-:Y:S02]  /*13a80*/  @!P4 LEA.HI.X R15, R235, R20, R13, 0x2, P1 ;  /* 0x00000014eb0fc211 */ /* 0x000fe400008f140d */
[CC--:B-1----:R-:W-:Y:S02]  /*13a90*/  @!P2 LEA R8, P5, R234.reuse, R12.reuse, 0x2 ;  /* 0x0000000cea08a211 */ /* 0x0c2fe400078a10ff */
[----:B------:R-:W-:Y:S01]  /*13aa0*/  @!P3 LEA R12, P1, R233, R12, 0x2 ;  /* 0x0000000ce90cb211 */ /* 0x000fe200078210ff */
[----:B------:R3:W-:Y:S01]  /*13ab0*/  @!P4 ST.E.64 desc[UR40][R14.64], R140 ;  /* 0x0000008c0e00c985 */ /* 0x0007e2000c101b28 */
[----:B------:R-:W-:-:S02]  /*13ac0*/  @!P2 LEA.HI.X R9, R234, R20, R24, 0x2, P5 ;  /* 0x00000014ea09a211 */ /* 0x000fc400028f1418 */
[----:B------:R-:W-:-:S03]  /*13ad0*/  @!P3 LEA.HI.X R13, R233, R20, R21, 0x2, P1 ;  /* 0x00000014e90db211 */ /* 0x000fc600008f1415 */
[----:B------:R3:W-:Y:S04]  /*13ae0*/  @!P2 ST.E.64 desc[UR40][R8.64], R144 ;  /* 0x000000900800a985 */ /* 0x0007e8000c101b28 */
[----:B------:R3:W-:Y:S02]  /*13af0*/  @!P3 ST.E.64 desc[UR40][R12.64], R148 ;  /* 0x000000940c00b985 */ /* 0x0007e4000c101b28 */
.L_x_13863:
[----:B------:R-:W-:Y:S05]  /*13b00*/  BSYNC B1 ;  /* 0x0000000000017941 */ /* 0x000fea0003800000 */
.L_x_13862:
[----:B------:R-:W-:-:S03]  /*13b10*/  UMOV UR4, 0xffffffff ;  /* 0xffffffff00047882 */ /* 0x000fc60000000000 */
[----:B------:R-:W-:Y:S05]  /*13b20*/  BRA.DIV UR4, `(.L_x_13864) ;  /* 0x000000b604b07947 */ /* 0x000fea000b800000 */
[----:B0-----:R-:W0:Y:S04]  /*13b30*/  SHFL.IDX PT, R4, R4, 0x1, 0x1c1f ;  /* 0x003c1f0004047f89 */ /* 0x001e2800000e0000 */
[----:B------:R-:W4:Y:S02]  /*13b40*/  SHFL.IDX PT, R0, R0, 0x1, 0x1c1f ;  /* 0x003c1f0000007f89 */ /* 0x000f2400000e0000 */
.L_x_14095:
[----:B------:R-:W-:-:S13]  /*13b50*/  ISETP.GE.AND P0, PT, R152, R3, PT ;  /* 0x000000039800720c */ /* 0x000fda0003f06270 */
[----:B------:R-:W-:Y:S05]  /*13b60*/  @P0 BRA `(.L_x_13860) ;  /* 0x0000001c002c0947 */ /* 0x000fea0003800000 */
[----:B------:R-:W-:Y:S01]  /*13b70*/  ULDC UR4, c[0x0][0xac8] ;  /* 0x0002b20000047ab9 */ /* 0x000fe20000000800 */
[C---:B---3--:R-:W-:Y:S01]  /*13b80*/  VIADD R15, R214.reuse, 0x8 ;  /* 0x00000008d60f7836 */ /* 0x048fe20000000000 */
[C---:B------:R-:W-:Y:S01]  /*13b90*/  ISETP.GE.AND P2, PT, R214.reuse, UR4, PT ;  /* 0x00000004d6007c0c */ /* 0x040fe2000bf46270 */
[C---:B--2---:R-:W-:Y:S02]  /*13ba0*/  VIADD R12, R214.reuse, 0x10 ;  /* 0x00000010d60c7836 */ /* 0x044fe40000000000 */
[C---:B-1----:R-:W-:Y:S01]  /*13bb0*/  VIADD R20, R214.reuse, 0x18 ;  /* 0x00000018d6147836 */ /* 0x042fe20000000000 */
[----:B------:R-:W-:Y:S01]  /*13bc0*/  ISETP.GE.AND P3, PT, R15, UR4, PT ;  /* 0x000000040f007c0c */ /* 0x000fe2000bf66270 */
[----:B------:R-:W-:Y:S01]  /*13bd0*/  VIADD R21, R214, 0x8 ;  /* 0x00000008d6157836 */ /* 0x000fe20000000000 */
[----:B------:R-:W-:Y:S01]  /*13be0*/  ISETP.GE.AND P1, PT, R12, UR4, PT ;  /* 0x000000040c007c0c */ /* 0x000fe2000bf26270 */
[----:B------:R-:W-:Y:S01]  /*13bf0*/  VIADD R13, R214, 0x20 ;  /* 0x00000020d60d7836 */ /* 0x000fe20000000000 */
[----:B------:R-:W-:Y:S01]  /*13c00*/  ISETP.GE.AND P0, PT, R20, UR4, PT ;  /* 0x0000000414007c0c */ /* 0x000fe2000bf06270 */
[C---:B------:R-:W-:Y:S01]  /*13c10*/  VIADD R14, R214.reuse, 0x10 ;  /* 0x00000010d60e7836 */ /* 0x040fe20000000000 */
[----:B------:R-:W-:Y:S01]  /*13c20*/  SHF.R.S32.HI R21, RZ, 0x1f, R21 ;  /* 0x0000001fff157819 */ /* 0x000fe20000011415 */
[----:B------:R-:W-:-:S02]  /*13c30*/  VIADD R29, R214, 0x68 ;  /* 0x00000068d61d7836 */ /* 0x000fc40000000000 */
[----:B----4-:R-:W-:Y:S01]  /*13c40*/  @!P2 IMAD.MOV.U32 R8, RZ, RZ, R0 ;  /* 0x000000ffff08a224 */ /* 0x010fe200078e0000 */
[----:B------:R-:W-:Y:S01]  /*13c50*/  SHF.R.S32.HI R14, RZ, 0x1f, R14 ;  /* 0x0000001fff0e7819 */ /* 0x000fe2000001140e */
[----:B0-----:R-:W-:Y:S02]  /*13c60*/  @!P2 IMAD.MOV.U32 R9, RZ, RZ, R4 ;  /* 0x000000ffff09a224 */ /* 0x001fe400078e0004 */
[C---:B------:R-:W-:Y:S01]  /*13c70*/  @!P3 LEA R10, P4, R15.reuse, R0, 0x2 ;  /* 0x000000000f0ab211 */ /* 0x040fe200078810ff */
[C---:B------:R-:W-:Y:S02]  /*13c80*/  VIADD R24, R214.reuse, 0x70 ;  /* 0x00000070d6187836 */ /* 0x040fe40000000000 */
[----:B------:R-:W-:Y:S01]  /*13c90*/  @!P2 IMAD.WIDE R8, R214, 0x4, R8 ;  /* 0x00000004d608a825 */ /* 0x000fe200078e0208 */
[----:B------:R-:W-:-:S03]  /*13ca0*/  @!P3 LEA.HI.X R11, R15, R4, R21, 0x2, P4 ;  /* 0x000000040f0bb211 */ /* 0x000fc600020f1415 */
[C---:B------:R-:W-:Y:S01]  /*13cb0*/  VIADD R15, R214.reuse, 0x28 ;  /* 0x00000028d60f7836 */ /* 0x040fe20000000000 */
[----:B------:R0:W-:Y:S01]  /*13cc0*/  @!P2 ST.E.64 desc[UR40][R8.64], R26 ;  /* 0x0000001a0800a985 */ /* 0x0001e2000c101b28 */
[----:B------:R-:W-:Y:S01]  /*13cd0*/  ISETP.GE.AND P2, PT, R13, UR4, PT ;  /* 0x000000040d007c0c */ /* 0x000fe2000bf46270 */
[C---:B------:R-:W-:Y:S02]  /*13ce0*/  VIADD R21, R214.reuse, 0x18 ;  /* 0x00000018d6157836 */ /* 0x040fe40000000000 */
        /* <DEDUP_REMOVED lines=8> */
[----:B0-----:R-:W-:Y:S01]  /*13d70*/  @!P1 LEA R8, P5, R12, R0, 0x2 ;  /* 0x000000000c089211 */ /* 0x001fe200078a10ff */
[----:B------:R-:W-:-:S03]  /*13d80*/  VIADD R36, R214, 0x98 ;  /* 0x00000098d6247836 */ /* 0x000fc60000000000 */
[----:B------:R-:W-:Y:S02]  /*13d90*/  SHF.R.S32.HI R28, RZ, 0x1f, R28 ;  /* 0x0000001fff1c7819 */ /* 0x000fe4000001141c */
[----:B------:R-:W-:Y:S01]  /*13da0*/  @!P1 LEA.HI.X R9, R12, R4, R14, 0x2, P5 ;  /* 0x000000040c099211 */ /* 0x000fe200028f140e */
[----:B------:R-:W-:Y:S01]  /*13db0*/  VIADD R12, R214, 0x30 ;  /* 0x00000030d60c7836 */ /* 0x000fe20000000000 */
        /* <DEDUP_REMOVED lines=55> */
[----:B------:R-:W-:Y:S02]  /*14130*/  @!P1 LEA.HI.X R9, R12, R4, R13, 0x2, P5 ;  /* 0x000000040c099211 */ /* 0x000fe400028f140d */
[----:B------:R-:W-:Y:S02]  /*14140*/  SHF.R.S32.HI R15, RZ, 0x1f, R15 ;  /* 0x0000001fff0f7819 */ /* 0x000fe4000001140f */
[-C--:B------:R-:W-:Y:S01]  /*14150*/  @!P2 LEA R12, P5, R14, R0.reuse, 0x2 ;  /* 0x000000000e0ca211 */ /* 0x080fe200078a10ff */
[----:B------:R0:W-:Y:S01]  /*14160*/  @!P1 ST.E.64 desc[UR40][R8.64], R66 ;  /* 0x0000004208009985 */ /* 0x0001e2000c101b28 */
[----:B------:R-:W-:Y:S02]  /*14170*/  ISETP.GE.AND P1, PT, R24, UR4, PT ;  /* 0x0000000418007c0c */ /* 0x000fe4000bf26270 */
[----:B-1----:R-:W-:Y:S02]  /*14180*/  @!P0 LEA R10, P4, R20, R0, 0x2 ;  /* 0x00000000140a8211 */ /* 0x002fe400078810ff */
[----:B------:R-:W-:-:S02]  /*14190*/  @!P2 LEA.HI.X R13, R14, R4, R15, 0x2, P5 ;  /* 0x000000040e0da211 */ /* 0x000fc400028f140f */
[----:B------:R-:W-:Y:S02]  /*141a0*/  @!P0 LEA.HI.X R11, R20, R4, R21, 0x2, P4 ;  /* 0x00000004140b8211 */ /* 0x000fe400020f1415 */
[----:B------:R-:W-:-:S03]  /*141b0*/  @!P3 LEA R14, P4, R29, R0, 0x2 ;  /* 0x000000001d0eb211 */ /* 0x000fc600078810ff */
[----:B------:R1:W-:Y:S01]  /*141c0*/  @!P0 ST.E.64 desc[UR40][R10.64], R70 ;  /* 0x000000460a008985 */ /* 0x0003e2000c101b28 */
[----:B------:R-:W-:Y:S02]  /*141d0*/  ISETP.GE.AND P0, PT, R32, UR4, PT ;  /* 0x0000000420007c0c */ /* 0x000fe4000bf06270 */
[----:B------:R-:W-:Y:S01]  /*141e0*/  @!P1 LEA R20, P5, R24, R0, 0x2 ;  /* 0x0000000018149211 */ /* 0x000fe200078a10ff */
[----:B------:R2:W-:Y:S01]  /*141f0*/  @!P2 ST.E.64 desc[UR40][R12.64], R74 ;  /* 0x0000004a0c00a985 */ /* 0x0005e2000c101b28 */
[----:B------:R-:W-:Y:S02]  /*14200*/  ISETP.GE.AND P2, PT, R25, UR4, PT ;  /* 0x0000000419007c0c */ /* 0x000fe4000bf46270 */
[-C--:B------:R-:W-:Y:S01]  /*14210*/  @!P3 LEA.HI.X R15, R29, R4.reuse, R33, 0x2, P4 ;  /* 0x000000041d0fb211 */ /* 0x080fe200020f1421 */
[----:B------:R-:W-:Y:S01]  /*14220*/  VIADD R29, R214, 0x88 ;  /* 0x00000088d61d7836 */ /* 0x000fe20000000000 */
[----:B------:R-:W-:Y:S01]  /*14230*/  @!P1 LEA.HI.X R21, R24, R4, R28, 0x2, P5 ;  /* 0x0000000418159211 */ /* 0x000fe200028f141c */
[----:B------:R-:W-:-:S02]  /*14240*/  VIADD R24, R214, 0x90 ;  /* 0x00000090d6187836 */ /* 0x000fc40000000000 */
[----:B------:R3:W-:Y:S01]  /*14250*/  @!P3 ST.E.64 desc[UR40][R14.64], R78 ;  /* 0x0000004e0e00b985 */ /* 0x0007e2000c101b28 */
[C---:B------:R-:W-:Y:S01]  /*14260*/  VIADD R33, R214.reuse, 0x78 ;  /* 0x00000078d6217836 */ /* 0x040fe20000000000 */
[----:B------:R-:W-:Y:S01]  /*14270*/  ISETP.GE.AND P3, PT, R29, UR4, PT ;  /* 0x000000041d007c0c */ /* 0x000fe2000bf66270 */
[----:B------:R-:W-:Y:S01]  /*14280*/  VIADD R28, R214, 0x80 ;  /* 0x00000080d61c7836 */ /* 0x000fe20000000000 */
[----:B------:R4:W-:Y:S01]  /*14290*/  @!P1 ST.E.64 desc[UR40][R20.64], R82 ;  /* 0x0000005214009985 */ /* 0x0009e2000c101b28 */
[----:B------:R-:W-:Y:S02]  /*142a0*/  ISETP.GE.AND P1, PT, R24, UR4, PT ;  /* 0x0000000418007c0c */ /* 0x000fe4000bf26270 */
[----:B0-----:R-:W-:Y:S02]  /*142b0*/  @!P0 LEA R8, P4, R32, R0, 0x2 ;  /* 0x0000000020088211 */ /* 0x001fe400078810ff */
[----:B------:R-:W-:Y:S02]  /*142c0*/  SHF.R.S32.HI R33, RZ, 0x1f, R33 ;  /* 0x0000001fff217819 */ /* 0x000fe40000011421 */
[----:B------:R-:W-:-:S02]  /*142d0*/  SHF.R.S32.HI R28, RZ, 0x1f, R28 ;  /* 0x0000001fff1c7819 */ /* 0x000fc4000001141c */
[C---:B-1----:R-:W-:Y:S02]  /*142e0*/  @!P2 LEA R10, P5, R25.reuse, R0, 0x2 ;  /* 0x00000000190aa211 */ /* 0x042fe400078a10ff */
[-C--:B------:R-:W-:Y:S01]  /*142f0*/  @!P0 LEA.HI.X R9, R32, R4.reuse, R33, 0x2, P4 ;  /* 0x0000000420098211 */ /* 0x080fe200020f1421 */
[C---:B------:R-:W-:Y:S01]  /*14300*/  VIADD R32, R214.reuse, 0x98 ;  /* 0x00000098d6207836 */ /* 0x040fe20000000000 */
[----:B------:R-:W-:Y:S01]  /*14310*/  @!P2 LEA.HI.X R11, R25, R4, R28, 0x2, P5 ;  /* 0x00000004190ba211 */ /* 0x000fe200028f141c */
[C---:B------:R-:W-:Y:S01]  /*14320*/  VIADD R33, R214.reuse, 0x88 ;  /* 0x00000088d6217836 */ /* 0x040fe20000000000 */
[----:B--2---:R-:W-:Y:S01]  /*14330*/  @!P3 LEA R12, P4, R29, R0, 0x2 ;  /* 0x000000001d0cb211 */ /* 0x004fe200078810ff */
[C---:B------:R-:W-:Y:S01]  /*14340*/  VIADD R28, R214.reuse, 0x90 ;  /* 0x00000090d61c7836 */ /* 0x040fe20000000000 */
[----:B------:R0:W-:Y:S01]  /*14350*/  @!P0 ST.E.64 desc[UR40][R8.64], R86 ;  /* 0x0000005608008985 */ /* 0x0001e2000c101b28 */
[----:B------:R-:W-:Y:S01]  /*14360*/  VIADD R25, R214, 0xa0 ;  /* 0x000000a0d6197836 */ /* 0x000fe20000000000 */
[----:B------:R-:W-:-:S02]  /*14370*/  ISETP.GE.AND P0, PT, R32, UR4, PT ;  /* 0x0000000420007c0c */ /* 0x000fc4000bf06270 */
[----:B------:R-:W-:Y:S01]  /*14380*/  SHF.R.S32.HI R33, RZ, 0x1f, R33 ;  /* 0x0000001fff217819 */ /* 0x000fe20000011421 */
[----:B------:R1:W-:Y:S01]  /*14390*/  @!P2 ST.E.64 desc[UR40][R10.64], R90 ;  /* 0x0000005a0a00a985 */ /* 0x0003e2000c101b28 */
[----:B------:R-:W-:Y:S02]  /*143a0*/  SHF.R.S32.HI R28, RZ, 0x1f, R28 ;  /* 0x0000001fff1c7819 */ /* 0x000fe4000001141c */
[----:B---3--:R-:W-:Y:S02]  /*143b0*/  @!P1 LEA R14, P5, R24, R0, 0x2 ;  /* 0x00000000180e9211 */ /* 0x008fe400078a10ff */
[----:B------:R-:W-:Y:S02]  /*143c0*/  ISETP.GE.AND P2, PT, R25, UR4, PT ;  /* 0x0000000419007c0c */ /* 0x000fe4000bf46270 */
[-C--:B------:R-:W-:Y:S01]  /*143d0*/  @!P3 LEA.HI.X R13, R29, R4.reuse, R33, 0x2, P4 ;  /* 0x000000041d0db211 */ /* 0x080fe200020f1421 */
[----:B------:R-:W-:Y:S01]  /*143e0*/  VIADD R33, R214, 0xa8 ;  /* 0x000000a8d6217836 */ /* 0x000fe20000000000 */
[----:B------:R-:W-:Y:S01]  /*143f0*/  @!P1 LEA.HI.X R15, R24, R4, R28, 0x2, P5 ;  /* 0x00000004180f9211 */ /* 0x000fe200028f141c */
[----:B------:R-:W-:Y:S01]  /*14400*/  VIADD R24, R214, 0xb0 ;  /* 0x000000b0d6187836 */ /* 0x000fe20000000000 */
[-C--:B----4-:R-:W-:Y:S01]  /*14410*/  @!P0 LEA R20, P5, R32, R0.reuse, 0x2 ;  /* 0x0000000020148211 */ /* 0x090fe200078a10ff */
[----:B------:R2:W-:Y:S01]  /*14420*/  @!P3 ST.E.64 desc[UR40][R12.64], R94 ;  /* 0x0000005e0c00b985 */ /* 0x0005e2000c101b28 */
[----:B------:R-:W-:Y:S01]  /*14430*/  ISETP.GE.AND P4, PT, R33, UR4, PT ;  /* 0x0000000421007c0c */ /* 0x000fe2000bf86270 */
[----:B------:R-:W-:Y:S01]  /*14440*/  VIADD R29, R214, 0xa0 ;  /* 0x000000a0d61d7836 */ /* 0x000fe20000000000 */
[----:B------:R-:W-:Y:S01]  /*14450*/  ISETP.GE.AND P3, PT, R24, UR4, PT ;  /* 0x0000000418007c0c */ /* 0x000fe2000bf66270 */
[----:B------:R3:W-:Y:S01]  /*14460*/  @!P1 ST.E.64 desc[UR40][R14.64], R98 ;  /* 0x000000620e009985 */ /* 0x0007e2000c101b28 */
[----:B------:R-:W-:Y:S01]  /*14470*/  VIADD R28, R214, 0xb8 ;  /* 0x000000b8d61c7836 */ /* 0x000fe20000000000 */
[----:B0-----:R-:W-:-:S02]  /*14480*/  @!P2 LEA R8, P1, R25, R0, 0x2 ;  /* 0x000000001908a211 */ /* 0x001fc400078210ff */
[----:B------:R-:W-:Y:S02]  /*14490*/  SHF.R.S32.HI R29, RZ, 0x1f, R29 ;  /* 0x0000001fff1d7819 */ /* 0x000fe4000001141d */
[-C--:B------:R-:W-:Y:S01]  /*144a0*/  @!P0 LEA.HI.X R21, R32, R4.reuse, R36, 0x2, P5 ;  /* 0x0000000420158211 */ /* 0x080fe200028f1424 */
[C---:B------:R-:W-:Y:S01]  /*144b0*/  VIADD R36, R214.reuse, 0xa8 ;  /* 0x000000a8d6247836 */ /* 0x040fe20000000000 */
[----:B------:R-:W-:Y:S01]  /*144c0*/  @!P2 LEA.HI.X R9, R25, R4, R29, 0x2, P1 ;  /* 0x000000041909a211 */ /* 0x000fe200008f141d */
[----:B------:R-:W-:Y:S01]  /*144d0*/  VIADD R32, R214, 0xb0 ;  /* 0x000000b0d6207836 */ /* 0x000fe20000000000 */
[----:B------:R-:W-:Y:S01]  /*144e0*/  ISETP.GE.AND P1, PT, R28, UR4, PT ;  /* 0x000000041c007c0c */ /* 0x000fe2000bf26270 */
[----:B------:R-:W-:Y:S01]  /*144f0*/  @!P0 ST.E.64 desc[UR40][R20.64], R102 ;  /* 0x0000006614008985 */ /* 0x000fe2000c101b28 */
[-C--:B-1----:R-:W-:Y:S01]  /*14500*/  @!P4 LEA R10, P0, R33, R0.reuse, 0x2 ;  /* 0x00000000210ac211 */ /* 0x082fe200078010ff */
[C---:B------:R-:W-:Y:S01]  /*14510*/  VIADD R25, R214.reuse, 0xc8 ;  /* 0x000000c8d6197836 */ /* 0x040fe20000000000 */
[----:B------:R-:W-:Y:S01]  /*14520*/  SHF.R.S32.HI R36, RZ, 0x1f, R36 ;  /* 0x0000001fff247819 */ /* 0x000fe20000011424 */
[----:B------:R-:W-:Y:S01]  /*14530*/  VIADD R29, R214, 0xc0 ;  /* 0x000000c0d61d7836 */ /* 0x000fe20000000000 */
[----:B------:R-:W-:Y:S01]  /*14540*/  SHF.R.S32.HI R32, RZ, 0x1f, R32 ;  /* 0x0000001fff207819 */ /* 0x000fe20000011420 */
[----:B------:R0:W-:Y:S01]  /*14550*/  @!P2 ST.E.64 desc[UR40][R8.64], R106 ;  /* 0x0000006a0800a985 */ /* 0x0001e2000c101b28 */
[----:B--2---:R-:W-:-:S02]  /*14560*/  @!P3 LEA R12, P5, R24, R0, 0x2 ;  /* 0x00000000180cb211 */ /* 0x004fc400078a10ff */
[-C--:B------:R-:W-:Y:S02]  /*14570*/  @!P4 LEA.HI.X R11, R33, R4.reuse, R36, 0x2, P0 ;  /* 0x00000004210bc211 */ /* 0x080fe400000f1424 */
[----:B------:R-:W-:Y:S01]  /*14580*/  @!P3 LEA.HI.X R13, R24, R4, R32, 0x2, P5 ;  /* 0x00000004180db211 */ /* 0x000fe200028f1420 */
[C---:B------:R-:W-:Y:S01]  /*14590*/  VIADD R32, R214.reuse, 0xb8 ;  /* 0x000000b8d6207836 */ /* 0x040fe20000000000 */
[----:B------:R-:W-:Y:S01]  /*145a0*/  ISETP.GE.AND P0, PT, R25, UR4, PT ;  /* 0x0000000419007c0c */ /* 0x000fe2000bf06270 */
[----:B------:R1:W-:Y:S01]  /*145b0*/  @!P4 ST.E.64 desc[UR40][R10.64], R110 ;  /* 0x0000006e0a00c985 */ /* 0x0003e2000c101b28 */
[----:B------:R-:W-:Y:S01]  /*145c0*/  ISETP.GE.AND P2, PT, R29, UR4, PT ;  /* 0x000000041d007c0c */ /* 0x000fe2000bf46270 */
[----:B------:R-:W-:Y:S01]  /*145d0*/  VIADD R24, R214, 0xd0 ;  /* 0x000000d0d6187836 */ /* 0x000fe20000000000 */
[----:B---3--:R-:W-:Y:S01]  /*145e0*/  @!P1 LEA R14, P4, R28, R0, 0x2 ;  /* 0x000000001c0e9211 */ /* 0x008fe200078810ff */
[----:B------:R2:W-:Y:S01]  /*145f0*/  @!P3 ST.E.64 desc[UR40][R12.64], R114 ;  /* 0x000000720c00b985 */ /* 0x0005e2000c101b28 */
[----:B------:R-:W-:-:S02]  /*14600*/  SHF.R.S32.HI R32, RZ, 0x1f, R32 ;  /* 0x0000001fff207819 */ /* 0x000fc40000011420 */
[----:B------:R-:W-:Y:S02]  /*14610*/  ISETP.GE.AND P3, PT, R24, UR4, PT ;  /* 0x0000000418007c0c */ /* 0x000fe4000bf66270 */
[----:B------:R-:W-:Y:S01]  /*14620*/  @!P1 LEA.HI.X R15, R28, R4, R32, 0x2, P4 ;  /* 0x000000041c0f9211 */ /* 0x000fe200020f1420 */
[C---:B------:R-:W-:Y:S02]  /*14630*/  VIADD R28, R214.reuse, 0xc8 ;  /* 0x000000c8d61c7836 */ /* 0x040fe40000000000 */
[----:B------:R-:W-:Y:S01]  /*14640*/  VIADD R32, R214, 0xc0 ;  /* 0x000000c0d6207836 */ /* 0x000fe20000000000 */
[-C--:B0-----:R-:W-:Y:S01]  /*14650*/  @!P0 LEA R8, P4, R25, R0.reuse, 0x2 ;  /* 0x0000000019088211 */ /* 0x081fe200078810ff */
[----:B------:R0:W-:Y:S01]  /*14660*/  @!P1 ST.E.64 desc[UR40][R14.64], R118 ;  /* 0x000000760e009985 */ /* 0x0001e2000c101b28 */
[----:B------:R-:W-:Y:S02]  /*14670*/  SHF.R.S32.HI R28, RZ, 0x1f, R28 ;  /* 0x0000001fff1c7819 */ /* 0x000fe4000001141c */
[----:B------:R-:W-:-:S02]  /*14680*/  @!P2 LEA R20, P5, R29, R0, 0x2 ;  /* 0x000000001d14a211 */ /* 0x000fc400078a10ff */
[----:B------:R-:W-:Y:S02]  /*14690*/  SHF.R.S32.HI R32, RZ, 0x1f, R32 ;  /* 0x0000001fff207819 */ /* 0x000fe40000011420 */
[----:B------:R-:W-:Y:S02]  /*146a0*/  ISETP.GE.AND P1, PT, R237, UR4, PT ;  /* 0x00000004ed007c0c */ /* 0x000fe4000bf26270 */
[-C--:B------:R-:W-:Y:S01]  /*146b0*/  @!P0 LEA.HI.X R9, R25, R4.reuse, R28, 0x2, P4 ;  /* 0x0000000419098211 */ /* 0x080fe200020f141c */
[----:B------:R-:W-:Y:S01]  /*146c0*/  VIADD R25, R214, 0xd0 ;  /* 0x000000d0d6197836 */ /* 0x000fe20000000000 */
[----:B------:R-:W-:Y:S02]  /*146d0*/  @!P2 LEA.HI.X R21, R29, R4, R32, 0x2, P5 ;  /* 0x000000041d15a211 */ /* 0x000fe400028f1420 */
[----:B------:R-:W-:Y:S02]  /*146e0*/  ISETP.GE.AND P4, PT, R236, UR4, PT ;  /* 0x00000004ec007c0c */ /* 0x000fe4000bf86270 */
[----:B------:R-:W-:Y:S01]  /*146f0*/  SHF.R.S32.HI R25, RZ, 0x1f, R25 ;  /* 0x0000001fff197819 */ /* 0x000fe20000011419 */
[----:B------:R3:W-:Y:S01]  /*14700*/  @!P2 ST.E.64 desc[UR40][R20.64], R122 ;  /* 0x0000007a1400a985 */ /* 0x0007e2000c101b28 */
[----:B-1----:R-:W-:-:S02]  /*14710*/  @!P3 LEA R10, P5, R24, R0, 0x2 ;  /* 0x00000000180ab211 */ /* 0x002fc400078a10ff */
[----:B------:R-:W-:Y:S01]  /*14720*/  ISETP.GE.AND P2, PT, R235, UR4, PT ;  /* 0x00000004eb007c0c */ /* 0x000fe2000bf46270 */
[----:B------:R1:W-:Y:S01]  /*14730*/  @!P0 ST.E.64 desc[UR40][R8.64], R126 ;  /* 0x0000007e08008985 */ /* 0x0003e2000c101b28 */
[----:B------:R-:W-:Y:S02]  /*14740*/  ISETP.GE.AND P0, PT, R234, UR4, PT ;  /* 0x00000004ea007c0c */ /* 0x000fe4000bf06270 */
[----:B------:R-:W-:Y:S02]  /*14750*/  @!P3 LEA.HI.X R11, R24, R4, R25, 0x2, P5 ;  /* 0x00000004180bb211 */ /* 0x000fe400028f1419 */
[----:B------:R-:W-:Y:S02]  /*14760*/  SHF.R.S32.HI R24, RZ, 0x1f, R237 ;  /* 0x0000001fff187819 */ /* 0x000fe400000114ed */
[-C--:B--2---:R-:W-:Y:S01]  /*14770*/  @!P1 LEA R12, P5, R237, R0.reuse, 0x2 ;  /* 0x00000000ed0c9211 */ /* 0x084fe200078a10ff */
[----:B------:R1:W-:Y:S01]  /*14780*/  @!P3 ST.E.64 desc[UR40][R10.64], R130 ;  /* 0x000000820a00b985 */ /* 0x0003e2000c101b28 */
[----:B0-----:R-:W-:-:S02]  /*14790*/  @!P4 LEA R14, P3, R236, R0, 0x2 ;  /* 0x00000000ec0ec211 */ /* 0x001fc400078610ff */
[----:B------:R-:W-:Y:S02]  /*147a0*/  @!P1 LEA.HI.X R13, R237, R4, R24, 0x2, P5 ;  /* 0x00000004ed0d9211 */ /* 0x000fe400028f1418 */
[----:B------:R-:W-:Y:S02]  /*147b0*/  SHF.R.S32.HI R24, RZ, 0x1f, R236 ;  /* 0x0000001fff187819 */ /* 0x000fe400000114ec */
[----:B---3--:R-:W-:Y:S01]  /*147c0*/  @!P2 LEA R20, P5, R235, R0, 0x2 ;  /* 0x00000000eb14a211 */ /* 0x008fe200078a10ff */
[----:B------:R1:W-:Y:S01]  /*147d0*/  @!P1 ST.E.64 desc[UR40][R12.64], R134 ;  /* 0x000000860c009985 */ /* 0x0003e2000c101b28 */
[----:B------:R-:W-:Y:S02]  /*147e0*/  SHF.R.S32.HI R29, RZ, 0x1f, R235 ;  /* 0x0000001fff1d7819 */ /* 0x000fe400000114eb */
[----:B------:R-:W-:Y:S02]  /*147f0*/  @!P4 LEA.HI.X R15, R236, R4, R24, 0x2, P3 ;  /* 0x00000004ec0fc211 */ /* 0x000fe400018f1418 */
[----:B------:R-:W-:-:S02]  /*14800*/  SHF.R.S32.HI R28, RZ, 0x1f, R234 ;  /* 0x0000001fff1c7819 */ /* 0x000fc400000114ea */
[C---:B------:R-:W-:Y:S01]  /*14810*/  @!P0 LEA R24, P3, R234.reuse, R0, 0x2 ;  /* 0x00000000ea188211 */ /* 0x040fe200078610ff */
[----:B------:R1:W-:Y:S01]  /*14820*/  @!P4 ST.E.64 desc[UR40][R14.64], R138 ;  /* 0x0000008a0e00c985 */ /* 0x0003e2000c101b28 */
[-C--:B------:R-:W-:Y:S02]  /*14830*/  @!P2 LEA.HI.X R21, R235, R4.reuse, R29, 0x2, P5 ;  /* 0x00000004eb15a211 */ /* 0x080fe400028f141d */
        /* <DEDUP_REMOVED lines=10> */
.L_x_13847:
        /* <DEDUP_REMOVED lines=16> */
[----:B------:R-:W0:-:S12]  /*149e0*/  S2R R0, SR_TID.X ;  /* 0x0000000000007919 */ /* 0x000e180000002100 */
        /* <DEDUP_REMOVED lines=9> */
.L_x_13865:
[----:B------:R-:W4:Y:S01]  /*14a80*/  LDL.LU R0, [R1+0x64] ;  /* 0x0000640001007983 */ /* 0x000f220000300800 */
[----:B------:R-:W-:Y:S01]  /*14a90*/  BSSY B1, `(.L_x_13866) ;  /* 0x0000036000017945 */ /* 0x000fe20003800000 */
[----:B------:R-:W-:Y:S02]  /*14aa0*/  SEL R31, R224, RZ, !P0 ;  /* 0x000000ffe01f7207 */ /* 0x000fe40004000000 */
[----:B-----5:R-:W-:Y:S02]  /*14ab0*/  SHF.R.S32.HI R28, RZ, 0x1f, R3 ;  /* 0x0000001fff1c7819 */ /* 0x020fe40000011403 */
[----:B----4-:R-:W-:Y:S01]  /*14ac0*/  SEL R30, R0, RZ, !P0 ;  /* 0x000000ff001e7207 */ /* 0x010fe20004000000 */
[----:B------:R-:W-:Y:S06]  /*14ad0*/  @P3 BRA `(.L_x_13867) ;  /* 0x0000000000c43947 */ /* 0x000fec0003800000 */
[----:B------:R-:W0:Y:S01]  /*14ae0*/  S2R R33, SR_TID.X ;  /* 0x0000000000217919 */ /* 0x000e220000002100 */
[----:B------:R-:W1:Y:S02]  /*14af0*/  LDC R35, c[0x0][0xbe8] ;  /* 0x0002fa00ff237b82 */ /* 0x000e640000000800 */
[----:B-1----:R-:W-:Y:S01]  /*14b00*/  IMAD R0, R26, R35, RZ ;  /* 0x000000231a007224 */ /* 0x002fe200078e02ff */
[----:B0-----:R-:W-:-:S04]  /*14b10*/  IADD3 R33, R210, -0x80, R33 ;  /* 0xffffff80d2217810 */ /* 0x001fc80007ffe021 */
[----:B------:R-:W-:-:S13]  /*14b20*/  ISETP.GE.AND P0, PT, R33, R0, PT ;  /* 0x000000002100720c */ /* 0x000fda0003f06270 */
[----:B------:R-:W-:Y:S05]  /*14b30*/  @P0 BRA `(.L_x_13867) ;  /* 0x0000000000ac0947 */ /* 0x000fea0003800000 */
[----:B---3--:R-:W-:Y:S01]  /*14b40*/  IMAD.MOV.U32 R4, RZ, RZ, 0x9b8 ;  /* 0x000009b8ff047424 */ /* 0x008fe200078e00ff */
[----:B------:R-:W-:Y:S01]  /*14b50*/  ISETP.GT.AND P0, PT, R223, 0x1, PT ;  /* 0x00000001df00780c */ /* 0x000fe20003f04270 */
[----:B------:R-:W0:Y:S01]  /*14b60*/  LDC.64 R8, c[0x0][0xba8] ;  /* 0x0002ea00ff087b82 */ /* 0x000e220000000a00 */
[----:B------:R-:W-:Y:S01]  /*14b70*/  ISETP.NE.AND P1, PT, R35, 0x1, PT ;  /* 0x000000012300780c */ /* 0x000fe20003f25270 */
[----:B------:R-:W-:Y:S01]  /*14b80*/  IMAD.MOV.U32 R27, RZ, RZ, R33 ;  /* 0x000000ffff1b7224 */ /* 0x000fe200078e0021 */
[----:B------:R-:W-:Y:S02]  /*14b90*/  SEL R4, R4, 0x978, P0 ;  /* 0x0000097804047807 */ /* 0x000fe40000000000 */
[----:B------:R-:W-:-:S03]  /*14ba0*/  SEL R231, R231, RZ, P0 ;  /* 0x000000ffe7e77207 */ /* 0x000fc60000000000 */
[----:B------:R-:W1:Y:S08]  /*14bb0*/  LDC.64 R20, c[0x0][R4+0x220] ;  /* 0x0000880004147b82 */ /* 0x000e700000000a00 */
[----:B------:R-:W3:Y:S08]  /*14bc0*/  LDC.64 R24, c[0x0][R4+0x218] ;  /* 0x0000860004187b82 */ /* 0x000ef00000000a00 */
[----:B------:R-:W4:Y:S08]  /*14bd0*/  LDC.64 R12, c[0x0][R4+0x228] ;  /* 0x00008a00040c7b82 */ /* 0x000f300000000a00 */
[----:B------:R-:W5:Y:S08]  /*14be0*/  LDC.64 R10, c[0x0][R4+0x210] ;  /* 0x00008400040a7b82 */ /* 0x000f700000000a00 */
[----:B------:R-:W2:Y:S08]  /*14bf0*/  @P1 LDC R0, c[0x0][0xbec] ;  /* 0x0002fb00ff001b82 */ /* 0x000eb00000000800 */
[----:B------:R-:W4:Y:S01]  /*14c00*/  @P1 LDC R37, c[0x0][0xbf0] ;  /* 0x0002fc00ff251b82 */ /* 0x000f220000000800 */
[----:B-1----:R-:W-:-:S07]  /*14c10*/  IMAD R21, R21, R31, RZ ;  /* 0x0000001f15157224 */ /* 0x002fce00078e02ff */
[----:B0-----:R-:W0:Y:S01]  /*14c20*/  @!P0 LDC R8, c[0x0][0xb50] ;  /* 0x0002d400ff088b82 */ /* 0x001e220000000800 */
[----:B------:R-:W-:-:S04]  /*14c30*/  IMAD.WIDE.U32 R14, R20, R31, RZ ;  /* 0x0000001f140e7225 */ /* 0x000fc800078e00ff */
[----:B------:R-:W-:Y:S02]  /*14c40*/  IMAD R21, R20, R30, R21 ;  /* 0x0000001e14157224 */ /* 0x000fe400078e0215 */
[----:B--2---:R-:W-:Y:S01]  /*14c50*/  @P1 IMAD.HI.U32 R0, R33, R0, RZ ;  /* 0x0000000021001227 */ /* 0x004fe200078e00ff */
[----:B------:R-:W1:Y:S03]  /*14c60*/  @!P0 LDC R9, c[0x0][0xb54] ;  /* 0x0002d500ff098b82 */ /* 0x000e660000000800 */
[-C--:B---3--:R-:W-:Y:S02]  /*14c70*/  IMAD R29, R25, R222.reuse, RZ ;  /* 0x000000de191d7224 */ /* 0x088fe400078e02ff */
[----:B------:R-:W-:Y:S01]  /*14c80*/  IMAD.WIDE.U32 R24, R24, R222, RZ ;  /* 0x000000de18187225 */ /* 0x000fe200078e00ff */
[----:B----4-:R-:W-:-:S03]  /*14c90*/  @P1 SHF.R.U32.HI R27, RZ, R37, R0 ;  /* 0x00000025ff1b1219 */ /* 0x010fc60000011600 */
        /* <DEDUP_REMOVED lines=12> */
[----:B-----5:R-:W-:Y:S01]  /*14d60*/  IMAD R0, R11, R15, RZ ;  /* 0x0000000f0b007224 */ /* 0x020fe200078e02ff */
        /* <DEDUP_REMOVED lines=8> */
.L_x_13867:
[----:B------:R-:W-:Y:S05]  /*14df0*/  BSYNC B1 ;  /* 0x0000000000017941 */ /* 0x000fea0003800000 */
.L_x_13866:
[----:B------:R-:W-:Y:S05]  /*14e00*/  @P2 BRA `(.L_x_13860) ;  /* 0x0000000800842947 */ /* 0x000fea0003800000 */
[----:B------:R-:W1:Y:S01]  /*14e10*/  LDC R21, c[0x0][0xbe8] ;  /* 0x0002fa00ff157b82 */ /* 0x000e620000000800 */
[----:B0-----:R-:W-:Y:S01]  /*14e20*/  SHF.R.S32.HI R9, RZ, 0x1f, R32 ;  /* 0x0000001fff097819 */ /* 0x001fe20000011420 */
        /* <DEDUP_REMOVED lines=12> */
[----:B-1----:R-:W-:-:S03]  /*14ef0*/  ISETP.NE.AND P0, PT, R21, 0x1, PT ;  /* 0x000000011500780c */ /* 0x002fc60003f05270 */
[----:B------:R-:W-:Y:S02]  /*14f00*/  IMAD.IADD R13, R210, 0x1, R3 ;  /* 0x00000001d20d7824 */ /* 0x000fe400078e0203 */
[----:B------:R-:W-:Y:S01]  /*14f10*/  IMAD R9, R222, UR5, R9 ;  /* 0x00000005de097c24 */ /* 0x000fe2000f8e0209 */
[----:B------:R-:W-:Y:S01]  /*14f20*/  ULDC.64 UR4, c[0x0][0xaf0] ;  /* 0x0002bc0000047ab9 */ /* 0x000fe20000000a00 */
[----:B------:R-:W-:Y:S02]  /*14f30*/  IMAD.MOV.U32 R3, RZ, RZ, R13 ;  /* 0x000000ffff037224 */ /* 0x000fe400078e000d */
[----:B------:R-:W-:-:S04]  /*14f40*/  IMAD.WIDE.U32 R8, R31, UR4, R8 ;  /* 0x000000041f087c25 */ /* 0x000fc8000f8e0008 */
[----:B---3--:R-:W0:Y:S08]  /*14f50*/  @P0 LDC R4, c[0x0][0xbec] ;  /* 0x0002fb00ff040b82 */ /* 0x008e300000000800 */
        /* <DEDUP_REMOVED lines=24> */
[----:B------:R-:W-:-:S05]  /*150e0*/  VIADD R9, R209, 0xc0 ;  /* 0x000000c0d1097836 */ /* 0x000fca0000000000 */
[----:B------:R-:W-:Y:S01]  /*150f0*/  SHF.R.S32.HI R10, RZ, 0x1f, R9 ;  /* 0x0000001fff0a7819 */ /* 0x000fe20000011409 */
[----:B------:R-:W-:Y:S06]  /*15100*/  BRA.DIV UR4, `(.L_x_13868) ;  /* 0x000000a204847947 */ /* 0x000fec000b800000 */
[----:B------:R0:W1:Y:S04]  /*15110*/  SHFL.IDX PT, R0, R4, RZ, 0x181f ;  /* 0x00181fff04007589 */ /* 0x00006800000e0000 */
[----:B------:R0:W3:Y:S02]  /*15120*/  SHFL.IDX PT, R14, R3, RZ, 0x181f ;  /* 0x00181fff030e7589 */ /* 0x0000e400000e0000 */
.L_x_14098:
        /* <DEDUP_REMOVED lines=12> */
[CC--:B---3--:R-:W-:Y:S02]  /*151f0*/  @!P3 LEA R12, P5, R209.reuse, R14.reuse, 0x1 ;  /* 0x0000000ed10cb211 */ /* 0x0c8fe400078a08ff */
[C---:B------:R-:W-:Y:S02]  /*15200*/  @!P2 LEA R24, P4, R220.reuse, R14, 0x1 ;  /* 0x0000000edc18a211 */ /* 0x040fe400078808ff */
[----:B-1----:R-:W-:Y:S02]  /*15210*/  @!P3 LEA.HI.X R13, R209, R0, R8, 0x1, P5 ;  /* 0x00000000d10db211 */ /* 0x002fe400028f0c08 */
        /* <DEDUP_REMOVED lines=10> */
.L_x_13870:
[----:B------:R-:W-:Y:S05]  /*152c0*/  BSYNC B1 ;  /* 0x0000000000017941 */ /* 0x000fea0003800000 */
.L_x_13869:
[----:B------:R-:W-:-:S03]  /*152d0*/  UMOV UR4, 0xffffffff ;  /* 0xffffffff00047882 */ /* 0x000fc60000000000 */
[----:B------:R-:W-:Y:S05]  /*152e0*/  BRA.DIV UR4, `(.L_x_13871) ;  /* 0x000000a204407947 */ /* 0x000fea000b800000 */
[----:B-1----:R1:W0:Y:S04]  /*152f0*/  SHFL.IDX PT, R0, R4, 0x1, 0x181f ;  /* 0x00381f0004007f89 */ /* 0x00222800000e0000 */
[----:B---34-:R1:W3:Y:S02]  /*15300*/  SHFL.IDX PT, R14, R3, 0x1, 0x181f ;  /* 0x00381f00030e7f89 */ /* 0x0182e400000e0000 */
.L_x_14102:
        /* <DEDUP_REMOVED lines=24> */
.L_x_13873:
[----:B------:R-:W-:Y:S05]  /*15490*/  BSYNC B1 ;  /* 0x0000000000017941 */ /* 0x000fea0003800000 */
.L_x_13872:
[----:B------:R-:W-:-:S03]  /*154a0*/  UMOV UR4, 0xffffffff ;  /* 0xffffffff00047882 */ /* 0x000fc60000000000 */
[----:B------:R-:W-:Y:S05]  /*154b0*/  BRA.DIV UR4, `(.L_x_13874) ;  /* 0x000000a204147947 */ /* 0x000fea000b800000 */
[----:B0-----:R0:W0:Y:S04]  /*154c0*/  SHFL.IDX PT, R0, R4, 0x2, 0x181f ;  /* 0x00581f0004007f89 */ /* 0x00102800000e0000 */
[----:B---34-:R3:W4:Y:S02]  /*154d0*/  SHFL.IDX PT, R14, R3, 0x2, 0x181f ;  /* 0x00581f00030e7f89 */ /* 0x01872400000e0000 */
.L_x_14106:
        /* <DEDUP_REMOVED lines=24> */
.L_x_13876:
[----:B------:R-:W-:Y:S05]  /*15660*/  BSYNC B1 ;  /* 0x0000000000017941 */ /* 0x000fea0003800000 */
.L_x_13875:
[----:B------:R-:W-:-:S03]  /*15670*/  UMOV UR4, 0xffffffff ;  /* 0xffffffff00047882 */ /* 0x000fc60000000000 */
[----:B------:R-:W-:Y:S05]  /*15680*/  BRA.DIV UR4, `(.L_x_13877) ;  /* 0x0000009e04e87947 */ /* 0x000fea000b800000 */
[----:B0-----:R0:W0:Y:S04]  /*15690*/  SHFL.IDX PT, R0, R4, 0x3, 0x181f ;  /* 0x00781f0004007f89 */ /* 0x00102800000e0000 */
[----:B----4-:R4:W0:Y:S02]  /*156a0*/  SHFL.IDX PT, R14, R3, 0x3, 0x181f ;  /* 0x00781f00030e7f89 */ /* 0x01082400000e0000 */
.L_x_14110:
[----:B-1-34-:R-:W-:-:S05]  /*156b0*/  VIADD R3, R210, 0x60 ;  /* 0x00000060d2037836 */ /* 0x01afca0000000000 */
[----:B------:R-:W-:-:S13]  /*156c0*/  ISETP.GE.AND P0, PT, R3, R21, PT ;  /* 0x000000150300720c */ /* 0x000fda0003f06270 */
[----:B------:R-:W-:Y:S05]  /*156d0*/  @P0 BRA `(.L_x_13860) ;  /* 0x0000000000500947 */ /* 0x000fea0003800000 */
[----:B------:R-:W-:Y:S01]  /*156e0*/  ULDC UR4, c[0x0][0xac8] ;  /* 0x0002b20000047ab9 */ /* 0x000fe20000000800 */
[----:B0-----:R-:W-:Y:S02]  /*156f0*/  SHF.R.S32.HI R4, RZ, 0x1f, R209 ;  /* 0x0000001fff047819 */ /* 0x001fe400000114d1 */
        /* <DEDUP_REMOVED lines=18> */
.L_x_13860:
[----:B------:R-:W-:Y:S05]  /*15820*/  BSYNC B0 ;  /* 0x0000000000007941 */ /* 0x000fea0003800000 */
.L_x_13846:
[----:B------:R-:W-:Y:S02]  /*15830*/  ULDC UR4, c[0x0][0xc3c] ;  /* 0x00030f0000047ab9 */ /* 0x000fe40000000800 */
[----:B---3--:R-:W-:-:S13]  /*15840*/  ISETP.GE.AND P0, PT, R7, UR4, PT ;  /* 0x0000000407007c0c */ /* 0x008fda000bf06270 */
[----:B------:R-:W-:Y:S05]  /*15850*/  @!P0 BRA `(.L_x_13878) ;  /* 0xfffffeb800e48947 */ /* 0x000fea000383ffff */
[----:B------:R-:W-:Y:S05]  /*15860*/  BRA `(.L_x_13718) ;  /* 0x0000008400b07947 */ /* 0x000fea0003800000 */
.L_x_13716:
        /* <DEDUP_REMOVED lines=18> */
.L_x_13879:
        /* <DEDUP_REMOVED lines=43> */
.L_x_13883:
        /* <DEDUP_REMOVED lines=39> */
.L_x_13881:
        /* <DEDUP_REMOVED lines=12> */
.L_x_13884:
        /* <DEDUP_REMOVED lines=63> */
.L_x_13885:
        /* <DEDUP_REMOVED lines=61> */
.L_x_13886:
[----:B01----:R-:W-:-:S05]  /*16730*/  LOP3.LUT R3, RZ, R2, RZ, 0x33, !PT ;  /* 0x00000002ff037212 */ /* 0x003fca00078e33ff */
[----:B------:R-:W-:-:S05]  /*16740*/  IMAD.IADD R2, R4, 0x1, R3 ;  /* 0x0000000104027824 */ /* 0x000fca00078e0203 */
[----:B------:R1:W-:Y:S01]  /*16750*/  STL [R1+0x4], R2 ;  /* 0x0000040201007387 */ /* 0x0003e20000100800 */
[----:B------:R-:W-:Y:S05]  /*16760*/  BRA `(.L_x_13887) ;  /* 0x0000000000107947 */ /* 0x000fea0003800000 */
.L_x_13882:
[----:B------:R-:W-:Y:S01]  /*16770*/  IMAD.U32 R2, RZ, RZ, UR6 ;  /* 0x00000006ff027e24 */ /* 0x000fe2000f8e00ff */
[----:B------:R0:W-:Y:S04]  /*16780*/  STL [R1+0x4], RZ ;  /* 0x000004ff01007387 */ /* 0x0001e80000100800 */
[----:B------:R0:W-:Y:S04]  /*16790*/  STL [R1+0x8], RZ ;  /* 0x000008ff01007387 */ /* 0x0001e80000100800 */
[----:B------:R0:W-:Y:S02]  /*167a0*/  STL [R1], R2 ;  /* 0x0000000201007387 */ /* 0x0001e40000100800 */
.L_x_13887:
        /* <DEDUP_REMOVED lines=10> */
.L_x_13880:
        /* <DEDUP_REMOVED lines=32> */
.L_x_14032:
        /* <DEDUP_REMOVED lines=65> */
.L_x_13889:
        /* <DEDUP_REMOVED lines=17> */
.L_x_13890:
[----:B------:R-:W-:Y:S05]  /*16f70*/  @!P0 BRA `(.L_x_13891) ;  /* 0x00000000000c8947 */ /* 0x000fea0003800000 */
[----:B------:R-:W2:Y:S04]  /*16f80*/  LDG.E R9, desc[UR40][R6.64] ;  /* 0x0000002806097981 */ /* 0x000ea8000c1e1900 */
[----:B------:R-:W2:Y:S02]  /*16f90*/  LDG.E R6, desc[UR40][R6.64+0x4] ;  /* 0x0000042806067981 */ /* 0x000ea4000c1e1900 */
[----:B--2---:R-:W-:-:S07]  /*16fa0*/  IMAD.IADD R9, R6, 0x1, -R9 ;  /* 0x0000000106097824 */ /* 0x004fce00078e0a09 */
.L_x_13891:
[----:B------:R-:W2:Y:S01]  /*16fb0*/  LDL R7, [R1+0x4] ;  /* 0x0000040001077983 */ /* 0x000ea20000100800 */
[----:B-1----:R-:W1:Y:S03]  /*16fc0*/  LDC R3, c[0x0][0x448] ;  /* 0x00011200ff037b82 */ /* 0x002e660000000800 */
[----:B------:R-:W3:Y:S04]  /*16fd0*/  @P1 LDG.E R2, desc[UR40][R4.64] ;  /* 0x0000002804021981 */ /* 0x000ee8000c1e1900 */
[----:B------:R4:W3:Y:S01]  /*16fe0*/  @P1 LDG.E R4, desc[UR40][R4.64+0x4] ;  /* 0x0000042804041981 */ /* 0x0008e2000c1e1900 */
[----:B------:R-:W-:Y:S01]  /*16ff0*/  LOP3.LUT R12, R10, 0xff, RZ, 0xc0, !PT ;  /* 0x000000ff0a0c7812 */ /* 0x000fe200078ec0ff */
[----:B------:R-:W-:Y:S01]  /*17000*/  BSSY B0, `(.L_x_13892) ;  /* 0x0000037000007945 */ /* 0x000fe20003800000 */
[----:B------:R-:W-:-:S03]  /*17010*/  SHF.R.U32.HI R10, RZ, 0x10, R10 ;  /* 0x00000010ff0a7819 */ /* 0x000fc6000001160a */
[----:B------:R0:W-:Y:S01]  /*17020*/  STL [R1+0x60], R12 ;  /* 0x0000600c01007387 */ /* 0x0001e20000100800 */
[----:B-1----:R-:W-:-:S13]  /*17030*/  ISETP.NE.AND P0, PT, R3, 0x1, PT ;  /* 0x000000010300780c */ /* 0x002fda0003f05270 */
[----:B----4-:R-:W1:Y:S08]  /*17040*/  @P0 LDC R5, c[0x0][0x44c] ;  /* 0x00011300ff050b82 */ /* 0x010e700000000800 */
[----:B------:R-:W4:Y:S01]  /*17050*/  @P0 LDC R6, c[0x0][0x450] ;  /* 0x00011400ff060b82 */ /* 0x000f220000000800 */
[----:B--2---:R-:W-:Y:S02]  /*17060*/  IMAD.SHL.U32 R3, R7, 0x80, RZ ;  /* 0x0000008007037824 */ /* 0x004fe400078e00ff */
[----:B-----5:R-:W-:-:S02]  /*17070*/  IMAD.IADD R7, R9, 0x1, -R8 ;  /* 0x0000000109077824 */ /* 0x020fc400078e0a08 */
[----:B------:R-:W-:Y:S02]  /*17080*/  VIADD R3, R3, 0x7f ;  /* 0x0000007f03037836 */ /* 0x000fe40000000000 */
[----:B---3--:R-:W-:Y:S02]  /*17090*/  @P1 IMAD.IADD R11, R4, 0x1, -R2 ;  /* 0x00000001040b1824 */ /* 0x008fe400078e0a02 */
[----:B-1----:R-:W-:-:S05]  /*170a0*/  @P0 IMAD.HI.U32 R2, R3, R5, RZ ;  /* 0x0000000503020227 */ /* 0x002fca00078e00ff */
[----:B----4-:R-:W-:Y:S01]  /*170b0*/  @P0 SHF.R.U32.HI R3, RZ, R6, R2 ;  /* 0x00000006ff030219 */ /* 0x010fe20000011602 */
[----:B------:R-:W-:-:S04]  /*170c0*/  IMAD.IADD R2, R7, 0x1, R11 ;  /* 0x0000000107027824 */ /* 0x000fc800078e020b */
[C---:B------:R-:W-:Y:S01]  /*170d0*/  VIADD R4, R2.reuse, 0x5f ;  /* 0x0000005f02047836 */ /* 0x040fe20000000000 */
[----:B------:R-:W-:-:S03]  /*170e0*/  IADD3 R21, R2, 0x60, -R14 ;  /* 0x0000006002157810 */ /* 0x000fc60007ffe80e */
[----:B------:R-:W-:-:S04]  /*170f0*/  IMAD.HI R2, R4, 0x2aaaaaab, RZ ;  /* 0x2aaaaaab04027827 */ /* 0x000fc800078e02ff */
[----:B------:R-:W-:Y:S01]  /*17100*/  IMAD.IADD R3, R21, 0x1, R3 ;  /* 0x0000000115037824 */ /* 0x000fe200078e0203 */
[----:B------:R-:W-:Y:S01]  /*17110*/  SHF.R.U32.HI R20, RZ, 0x1f, R2 ;  /* 0x0000001fff147819 */ /* 0x000fe20000011602 */
[----:B------:R-:W-:Y:S02]  /*17120*/  IMAD.MOV.U32 R4, RZ, RZ, RZ ;  /* 0x000000ffff047224 */ /* 0x000fe400078e00ff */
[----:B------:R-:W-:Y:S01]  /*17130*/  IMAD.HI R3, R3, 0x2aaaaaab, RZ ;  /* 0x2aaaaaab03037827 */ /* 0x000fe200078e02ff */
[----:B------:R-:W-:-:S04]  /*17140*/  LEA.HI.SX32 R20, R2, R20, 0x1c ;  /* 0x0000001402147211 */ /* 0x000fc800078fe2ff */
[----:B------:R-:W-:-:S04]  /*17150*/  SHF.R.U32.HI R6, RZ, 0x1f, R3 ;  /* 0x0000001fff067819 */ /* 0x000fc80000011603 */
[----:B------:R-:W-:-:S04]  /*17160*/  LEA.HI.SX32 R6, R3, R6, 0x1c ;  /* 0x0000000603067211 */ /* 0x000fc800078fe2ff */
        /* <DEDUP_REMOVED lines=32> */
.L_x_13893:
[----:B------:R-:W-:Y:S05]  /*17370*/  BSYNC B0 ;  /* 0x0000000000007941 */ /* 0x000fea0003800000 */
.L_x_13892:
        /* <DEDUP_REMOVED lines=25> */
.L_x_14113:
[----:B-1----:R-:W-:Y:S02]  /*17510*/  ISETP.NE.AND P0, PT, R14, RZ, PT ;  /* 0x000000ff0e00720c */ /* 0x002fe40003f05270 */
[----:B------:R-:W-:-:S11]  /*17520*/  PLOP3.LUT P6, PT, PT, PT, PT, 0x8, 0x0 ;  /* 0x000000000000781c */ /* 0x000fd60003fce170 */
[----:B------:R-:W-:Y:S05]  /*17530*/  @P0 BRA `(.L_x_13897) ;  /* 0x00000000000c0947 */ /* 0x000fea0003800000 */
[----:B------:R-:W-:-:S03]  /*17540*/  UMOV UR4, 0xffffffff ;  /* 0xffffffff00047882 */ /* 0x000fc60000000000 */
[----:B------:R-:W-:Y:S05]  /*17550*/  BRA.DIV UR4, `(.L_x_13898) ;  /* 0x0000008204b07947 */ /* 0x000fea000b800000 */
[----:B------:R-:W-:-:S13]  /*17560*/  ELECT P6, URZ, PT ;  /* 0x00000000003f782f */ /* 0x000fda00038c0000 */
.L_x_13897:
        /* <DEDUP_REMOVED lines=9> */
.L_x_14116:
[----:B------:R-:W-:Y:S05]  /*17600*/  BSYNC B1 ;  /* 0x0000000000017941 */ /* 0x000fea0003800000 */
.L_x_13899:
        /* <DEDUP_REMOVED lines=12> */
.L_x_14117:
[----:B------:R-:W-:Y:S05]  /*176d0*/  BSYNC B2 ;  /* 0x0000000000027941 */ /* 0x000fea0003800000 */
.L_x_13903:
        /* <DEDUP_REMOVED lines=9> */
.L_x_13906:
[----:B------:R-:W-:Y:S05]  /*17770*/  BSYNC B2 ;  /* 0x0000000000027941 */ /* 0x000fea0003800000 */
.L_x_13905:
        /* <DEDUP_REMOVED lines=13> */
.L_x_13907:
        /* <DEDUP_REMOVED lines=13> */
.L_x_14118:
[----:B------:R-:W-:Y:S05]  /*17920*/  BSYNC B2 ;  /* 0x0000000000027941 */ /* 0x000fea0003800000 */
.L_x_13908:
        /* <DEDUP_REMOVED lines=11> */
.L_x_13911:
[----:B------:R-:W-:Y:S05]  /*179e0*/  BSYNC B2 ;  /* 0x0000000000027941 */ /* 0x000fea0003800000 */
.L_x_13910:
        /* <DEDUP_REMOVED lines=10> */
.L_x_13912:
        /* <DEDUP_REMOVED lines=15> */
.L_x_13913:
        /* <DEDUP_REMOVED lines=15> */
.L_x_13914:
        /* <DEDUP_REMOVED lines=15> */
.L_x_13915:
        /* <DEDUP_REMOVED lines=10> */
.L_x_13902:
[----:B------:R-:W-:Y:S05]  /*17e00*/  BSYNC B1 ;  /* 0x0000000000017941 */ /* 0x000fea0003800000 */
.L_x_13901:
        /* <DEDUP_REMOVED lines=13> */
.L_x_13931:
        /* <DEDUP_REMOVED lines=13> */
.L_x_14119:
[----:B------:R-:W-:Y:S05]  /*17fb0*/  BSYNC B2 ;  /* 0x0000000000027941 */ /* 0x000fea0003800000 */
.L_x_13918:
        /* <DEDUP_REMOVED lines=9> */
.L_x_13921:
[----:B------:R-:W-:Y:S05]  /*18050*/  BSYNC B2 ;  /* 0x0000000000027941 */ /* 0x000fea0003800000 */
.L_x_13920:
        /* <DEDUP_REMOVED lines=12> */
.L_x_13922:
        /* <DEDUP_REMOVED lines=13> */
.L_x_14120:
[----:B------:R-:W-:Y:S05]  /*181f0*/  BSYNC B2 ;  /* 0x0000000000027941 */ /* 0x000fea0003800000 */
.L_x_13923:
        /* <DEDUP_REMOVED lines=11> */
.L_x_13926:
[----:B------:R-:W-:Y:S05]  /*182b0*/  BSYNC B2 ;  /* 0x0000000000027941 */ /* 0x000fea0003800000 */
.L_x_13925:
        /* <DEDUP_REMOVED lines=10> */
.L_x_13927:
        /* <DEDUP_REMOVED lines=15> */
.L_x_13928:
        /* <DEDUP_REMOVED lines=15> */
.L_x_13929:
        /* <DEDUP_REMOVED lines=15> */
.L_x_13930:
        /* <DEDUP_REMOVED lines=10> */
.L_x_13917:
[----:B------:R-:W-:Y:S05]  /*186d0*/  BSYNC B1 ;  /* 0x0000000000017941 */ /* 0x000fea0003800000 */
.L_x_13916:
        /* <DEDUP_REMOVED lines=12> */
.L_x_13895:
[----:B------:R-:W-:Y:S05]  /*187a0*/  BSYNC B0 ;  /* 0x0000000000007941 */ /* 0x000fea0003800000 */
.L_x_13894:
        /* <DEDUP_REMOVED lines=13> */
[----:B------:R-:W-:-:S04]  /*18880*/  IMAD.IADD R0, R21, 0x1, R0 ;  /* 0x0000000115007824 */ /* 0x000fc800078e0200 */
[----:B------:R-:W-:-:S05]  /*18890*/  IMAD.HI R0, R0, 0x2aaaaaab, RZ ;  /* 0x2aaaaaab00007827 */ /* 0x000fca00078e02ff */
[----:B------:R-:W-:-:S04]  /*188a0*/  SHF.R.U32.HI R2, RZ, 0x1f, R0 ;  /* 0x0000001fff027819 */ /* 0x000fc80000011600 */
[----:B------:R-:W-:-:S04]  /*188b0*/  LEA.HI.SX32 R0, R0, R2, 0x1c ;  /* 0x0000000200007211 */ /* 0x000fc800078fe2ff */
        /* <DEDUP_REMOVED lines=32> */
.L_x_13933:
[----:B------:R-:W-:Y:S05]  /*18ac0*/  BSYNC B0 ;  /* 0x0000000000007941 */ /* 0x000fea0003800000 */
.L_x_13932:
        /* <DEDUP_REMOVED lines=27> */
.L_x_13935:
        /* <DEDUP_REMOVED lines=20> */
.L_x_13938:
[----:B------:R-:W-:Y:S05]  /*18dc0*/  BSYNC B6 ;  /* 0x0000000000067941 */ /* 0x000fea0003800000 */
.L_x_13937:
        /* <DEDUP_REMOVED lines=20> */
.L_x_13941:
        /* <DEDUP_REMOVED lines=16> */
.L_x_13940:
[----:B------:R-:W-:Y:S05]  /*19010*/  BSYNC B6 ;  /* 0x0000000000067941 */ /* 0x000fea0003800000 */
.L_x_13939:
        /* <DEDUP_REMOVED lines=24> */
.L_x_14123:
        /* <DEDUP_REMOVED lines=9> */
.L_x_14126:
        /* <DEDUP_REMOVED lines=24> */
.L_x_13945:
[----:B------:R-:W2:Y:S04]  /*193b0*/  LDL R0, [R1+0x10] ;  /* 0x0000100001007983 */ /* 0x000ea80000100800 */
[----:B-1----:R-:W3:Y:S01]  /*193c0*/  LDL R2, [R1+0x18] ;  /* 0x0000180001027983 */ /* 0x002ee20000100800 */
[----:B--2---:R-:W-:Y:S01]  /*193d0*/  IMAD R0, R0, 0x8, R19 ;  /* 0x0000000800007824 */ /* 0x004fe200078e0213 */
[----:B---3--:R-:W-:-:S04]  /*193e0*/  SHF.L.U32 R2, R2, 0x1f, RZ ;  /* 0x0000001f02027819 */ /* 0x008fc800000006ff */
[----:B------:R-:W1:Y:S02]  /*193f0*/  SYNCS.PHASECHK.TRANS64.TRYWAIT P0, [R0+URZ+0x22840], R2 ;  /* 0x02284002000075a7 */ /* 0x000e64000800017f */
[----:B-1----:R-:W-:Y:S05]  /*19400*/  @!P0 BRA `(.L_x_13946) ;  /* 0x0000006400dc8947 */ /* 0x002fea0003800000 */
.L_x_14127:
        /* <DEDUP_REMOVED lines=11> */
.L_x_13947:
[----:B0-----:R-:W2:Y:S04]  /*194c0*/  LDL R4, [R1+0x10] ;  /* 0x0000100001047983 */ /* 0x001ea80000100800 */
[----:B------:R-:W3:Y:S04]  /*194d0*/  LDL R3, [R1+0x30] ;  /* 0x0000300001037983 */ /* 0x000ee80000100800 */
[----:B-1----:R-:W4:Y:S01]  /*194e0*/  LDL R2, [R1+0x24] ;  /* 0x0000240001027983 */ /* 0x002f220000100800 */
        /* <DEDUP_REMOVED lines=11> */
[----:B--2---:R-:W-:Y:S01]  /*195a0*/  IMAD R0, R4, 0x3000, R19 ;  /* 0x0000300004007824 */ /* 0x004fe200078e0213 */
[----:B---3--:R-:W-:-:S04]  /*195b0*/  R2UR UR11, R3 ;  /* 0x00000000030b72ca */ /* 0x008fc800000e0000 */
[----:B------:R-:W-:Y:S02]  /*195c0*/  R2UR UR8, R0 ;  /* 0x00000000000872ca */ /* 0x000fe400000e0000 */
[----:B----4-:R-:W-:-:S11]  /*195d0*/  R2UR UR4, R2 ;  /* 0x00000000020472ca */ /* 0x010fd600000e0000 */
[----:B------:R-:W-:Y:S02]  /*195e0*/  UIADD3 UR8, UR8, 0x1c400, URZ ;  /* 0x0001c40008087890 */ /* 0x000fe4000fffe03f */
[----:B------:R-:W-:-:S03]  /*195f0*/  UIMAD UR11, UR11, 0x60, UR4 ;  /* 0x000000600b0b78a4 */ /* 0x000fc6000f8e0204 */
[----:B------:R-:W-:-:S06]  /*19600*/  UMOV UR4, 0x0 ;  /* 0x0000000000047882 */ /* 0x000fcc0000000000 */
[----:B------:R1:W-:Y:S02]  /*19610*/  UTMALDG.4D [UR8], [UR6], desc[UR4] ;  /* 0x00000408060075b4 */ /* 0x0003e40008019000 */
[----:B-1----:R-:W-:Y:S01]  /*19620*/  NOP ;  /* 0x0000000000007918 */ /* 0x002fe20000000000 */
.L_x_13943:
        /* <DEDUP_REMOVED lines=40> */
.L_x_13949:
[----:B------:R-:W-:Y:S05]  /*198b0*/  BSYNC B6 ;  /* 0x0000000000067941 */ /* 0x000fea0003800000 */
.L_x_13948:
        /* <DEDUP_REMOVED lines=125> */
.L_x_14144:
        /* <DEDUP_REMOVED lines=10> */
.L_x_13951:
        /* <DEDUP_REMOVED lines=18> */
.L_x_14145:
[----:B------:R-:W-:Y:S05]  /*1a250*/  BSYNC B0 ;  /* 0x0000000000007941 */ /* 0x000fea0003800000 */
.L_x_13952:
        /* <DEDUP_REMOVED lines=13> */
.L_x_14146:
[----:B------:R-:W-:Y:S05]  /*1a330*/  BSYNC B1 ;  /* 0x0000000000017941 */ /* 0x000fea0003800000 */
.L_x_13956:
        /* <DEDUP_REMOVED lines=9> */
.L_x_13959:
[----:B------:R-:W-:Y:S05]  /*1a3d0*/  BSYNC B1 ;  /* 0x0000000000017941 */ /* 0x000fea0003800000 */
.L_x_13958:
        /* <DEDUP_REMOVED lines=13> */
.L_x_13960:
        /* <DEDUP_REMOVED lines=15> */
.L_x_13961:
        /* <DEDUP_REMOVED lines=15> */
.L_x_13962:
        /* <DEDUP_REMOVED lines=15> */
.L_x_13963:
        /* <DEDUP_REMOVED lines=10> */
.L_x_13955:
[----:B------:R-:W-:Y:S05]  /*1a820*/  BSYNC B0 ;  /* 0x0000000000007941 */ /* 0x000fea0003800000 */
.L_x_13954:
        /* <DEDUP_REMOVED lines=55> */
.L_x_13970:
        /* <DEDUP_REMOVED lines=8> */
.L_x_14147:
[----:B------:R-:W-:Y:S05]  /*1ac20*/  BSYNC B3 ;  /* 0x0000000000037941 */ /* 0x000fea0003800000 */
.L_x_13971:
        /* <DEDUP_REMOVED lines=9> */
.L_x_13974:
[----:B------:R-:W-:Y:S05]  /*1acc0*/  BSYNC B3 ;  /* 0x0000000000037941 */ /* 0x000fea0003800000 */
.L_x_13973:
        /* <DEDUP_REMOVED lines=13> */
.L_x_13975:
        /* <DEDUP_REMOVED lines=13> */
.L_x_14148:
[----:B------:R-:W-:Y:S05]  /*1ae70*/  BSYNC B3 ;  /* 0x0000000000037941 */ /* 0x000fea0003800000 */
.L_x_13976:
        /* <DEDUP_REMOVED lines=11> */
.L_x_13979:
[----:B------:R-:W-:Y:S05]  /*1af30*/  BSYNC B3 ;  /* 0x0000000000037941 */ /* 0x000fea0003800000 */
.L_x_13978:
        /* <DEDUP_REMOVED lines=10> */
.L_x_13980:
        /* <DEDUP_REMOVED lines=15> */
.L_x_13981:
        /* <DEDUP_REMOVED lines=15> */
.L_x_13982:
        /* <DEDUP_REMOVED lines=15> */
.L_x_13983:
        /* <DEDUP_REMOVED lines=10> */
.L_x_13969:
[----:B------:R-:W-:Y:S05]  /*1b350*/  BSYNC B1 ;  /* 0x0000000000017941 */ /* 0x000fea0003800000 */
.L_x_13968:
[----:B------:R-:W2:Y:S02]  /*1b360*/  LDL.LU R5, [R1+0x40] ;  /* 0x0000400001057983 */ /* 0x000ea40000300800 */
[----:B--2---:R-:W-:-:S07]  /*1b370*/  VIADD R0, R5, 0xfffffffd ;  /* 0xfffffffd05007836 */ /* 0x004fce0000000000 */
.L_x_13967:
[----:B------:R-:W-:Y:S05]  /*1b380*/  BSYNC B2 ;  /* 0x0000000000027941 */ /* 0x000fea0003800000 */
.L_x_13966:
[----:B------:R-:W-:Y:S01]  /*1b390*/  VIADD R8, R8, 0xfffffffe ;  /* 0xfffffffe08087836 */ /* 0x000fe20000000000 */
[----:B------:R-:W-:-:S04]  /*1b3a0*/  LOP3.LUT R4, RZ, R4, RZ, 0x33, !PT ;  /* 0x00000004ff047212 */ /* 0x000fc800078e33ff */
[----:B------:R-:W-:-:S13]  /*1b3b0*/  ISETP.NE.AND P0, PT, R8, R4, PT ;  /* 0x000000040800720c */ /* 0x000fda0003f05270 */
[----:B------:R-:W-:Y:S05]  /*1b3c0*/  @!P0 BRA `(.L_x_13965) ;  /* 0x0000001400008947 */ /* 0x000fea0003800000 */
.L_x_14016:
        /* <DEDUP_REMOVED lines=35> */
.L_x_13986:
        /* <DEDUP_REMOVED lines=8> */
.L_x_14149:
[----:B------:R-:W-:Y:S05]  /*1b680*/  BSYNC B2 ;  /* 0x0000000000027941 */ /* 0x000fea0003800000 */
.L_x_13987:
        /* <DEDUP_REMOVED lines=9> */
.L_x_13990:
[----:B------:R-:W-:Y:S05]  /*1b720*/  BSYNC B2 ;  /* 0x0000000000027941 */ /* 0x000fea0003800000 */
.L_x_13989:
        /* <DEDUP_REMOVED lines=12> */
.L_x_13991:
        /* <DEDUP_REMOVED lines=13> */
.L_x_14150:
[----:B------:R-:W-:Y:S05]  /*1b8c0*/  BSYNC B2 ;  /* 0x0000000000027941 */ /* 0x000fea0003800000 */
.L_x_13992:
        /* <DEDUP_REMOVED lines=11> */
.L_x_13995:
[----:B------:R-:W-:Y:S05]  /*1b980*/  BSYNC B2 ;  /* 0x0000000000027941 */ /* 0x000fea0003800000 */
.L_x_13994:
        /* <DEDUP_REMOVED lines=9> */
.L_x_13996:
        /* <DEDUP_REMOVED lines=15> */
.L_x_13997:
        /* <DEDUP_REMOVED lines=15> */
.L_x_13998:
        /* <DEDUP_REMOVED lines=15> */
.L_x_13999:
        /* <DEDUP_REMOVED lines=10> */
.L_x_13985:
[----:B------:R-:W-:Y:S05]  /*1bd90*/  BSYNC B1 ;  /* 0x0000000000017941 */ /* 0x000fea0003800000 */
.L_x_13984:
        /* <DEDUP_REMOVED lines=35> */
.L_x_14002:
        /* <DEDUP_REMOVED lines=8> */
.L_x_14151:
[----:B------:R-:W-:Y:S05]  /*1c050*/  BSYNC B2 ;  /* 0x0000000000027941 */ /* 0x000fea0003800000 */
.L_x_14003:
        /* <DEDUP_REMOVED lines=9> */
.L_x_14006:
[----:B------:R-:W-:Y:S05]  /*1c0f0*/  BSYNC B2 ;  /* 0x0000000000027941 */ /* 0x000fea0003800000 */
.L_x_14005:
        /* <DEDUP_REMOVED lines=13> */
.L_x_14007:
        /* <DEDUP_REMOVED lines=13> */
.L_x_14152:
[----:B------:R-:W-:Y:S05]  /*1c2a0*/  BSYNC B2 ;  /* 0x0000000000027941 */ /* 0x000fea0003800000 */
.L_x_14008:
        /* <DEDUP_REMOVED lines=11> */
.L_x_14011:
[----:B------:R-:W-:Y:S05]  /*1c360*/  BSYNC B2 ;  /* 0x0000000000027941 */ /* 0x000fea0003800000 */
.L_x_14010:
        /* <DEDUP_REMOVED lines=10> */
.L_x_14012:
        /* <DEDUP_REMOVED lines=15> */
.L_x_14013:
        /* <DEDUP_REMOVED lines=15> */
.L_x_14014:
        /* <DEDUP_REMOVED lines=15> */
.L_x_14015:
        /* <DEDUP_REMOVED lines=10> */
.L_x_14001:
[----:B------:R-:W-:Y:S05]  /*1c780*/  BSYNC B1 ;  /* 0x0000000000017941 */ /* 0x000fea0003800000 */
.L_x_14000:
[----:B------:R-:W2:Y:S01]  /*1c790*/  LDL R5, [R1+0x28] ;  /* 0x0000280001057983 */ /* 0x000ea20000100800 */
[----:B------:R-:W-:Y:S01]  /*1c7a0*/  VIADD R0, R0, 0xfffffffe ;  /* 0xfffffffe00007836 */ /* 0x000fe20000000000 */
[----:B--2---:R-:W-:-:S13]  /*1c7b0*/  ISETP.GT.AND P0, PT, R6, R5, PT ;  /* 0x000000050600720c */ /* 0x004fda0003f04270 */
[----:B------:R-:W-:Y:S05]  /*1c7c0*/  @P0 BRA `(.L_x_14016) ;  /* 0xffffffec00000947 */ /* 0x000fea000383ffff */
.L_x_13965:
[----:B------:R-:W-:Y:S05]  /*1c7d0*/  BSYNC B0 ;  /* 0x0000000000007941 */ /* 0x000fea0003800000 */
.L_x_13964:
        /* <DEDUP_REMOVED lines=25> */
.L_x_14018:
[----:B------:R-:W-:Y:S05]  /*1c970*/  BSYNC B0 ;  /* 0x0000000000007941 */ /* 0x000fea0003800000 */
.L_x_14017:
[----:B------:R-:W-:-:S05]  /*1c980*/  SEL R0, R0, RZ, P0 ;  /* 0x000000ff00007207 */ /* 0x000fca0000000000 */
[----:B------:R3:W-:Y:S02]  /*1c990*/  STL [R1+0x10], R0 ;  /* 0x0000100001007387 */ /* 0x0007e40000100800 */
.L_x_13936:
[----:B------:R-:W-:Y:S05]  /*1c9a0*/  BSYNC B7 ;  /* 0x0000000000077941 */ /* 0x000fea0003800000 */
.L_x_13934:
        /* <DEDUP_REMOVED lines=13> */
.L_x_14019:
        /* <DEDUP_REMOVED lines=46> */
.L_x_14162:
[----:B------:R-:W-:Y:S02]  /*1cd60*/  ULDC UR4, c[0x0][0xc38] ;  /* 0x00030e0000047ab9 */ /* 0x000fe40000000800 */
[----:B------:R-:W-:-:S04]  /*1cd70*/  IMAD.U32 R2, RZ, RZ, UR4 ;  /* 0x00000004ff027e24 */ /* 0x000fc8000f8e00ff */
[----:B-1----:R-:W-:-:S04]  /*1cd80*/  IMAD R9, R9, R2, RZ ;  /* 0x0000000209097224 */ /* 0x002fc800078e02ff */
[----:B------:R-:W-:-:S05]  /*1cd90*/  IMAD.IADD R0, R0, 0x1, R9 ;  /* 0x0000000100007824 */ /* 0x000fca00078e0209 */
[----:B------:R-:W-:-:S13]  /*1cda0*/  ISETP.GT.AND P6, PT, R0, R5, PT ;  /* 0x000000050000720c */ /* 0x000fda0003fc4270 */
[----:B------:R-:W-:Y:S05]  /*1cdb0*/  @P6 BRA `(.L_x_14022) ;  /* 0x0000000000ac6947 */ /* 0x000fea0003800000 */
.L_x_14025:
        /* <DEDUP_REMOVED lines=37> */
.L_x_14170:
[----:B------:R-:W-:Y:S02]  /*1d010*/  ULDC UR4, c[0x0][0xc38] ;  /* 0x00030e0000047ab9 */ /* 0x000fe40000000800 */
[----:B------:R-:W-:-:S04]  /*1d020*/  IMAD.U32 R2, RZ, RZ, UR4 ;  /* 0x00000004ff027e24 */ /* 0x000fc8000f8e00ff */
[----:B-1----:R-:W-:-:S04]  /*1d030*/  IMAD R9, R9, R2, RZ ;  /* 0x0000000209097224 */ /* 0x002fc800078e02ff */
[----:B------:R-:W-:-:S05]  /*1d040*/  IMAD.IADD R0, R9, 0x1, R0 ;  /* 0x0000000109007824 */ /* 0x000fca00078e0200 */
[----:B------:R-:W-:-:S13]  /*1d050*/  ISETP.GT.AND P6, PT, R0, R5, PT ;  /* 0x000000050000720c */ /* 0x000fda0003fc4270 */
[----:B------:R-:W-:Y:S05]  /*1d060*/  @!P6 BRA `(.L_x_14025) ;  /* 0xfffffffc0054e947 */ /* 0x000fea000383ffff */
.L_x_14022:
        /* <DEDUP_REMOVED lines=12> */
.L_x_14175:
[----:B------:R-:W-:-:S13]  /*1d130*/  ISETP.NE.AND P0, PT, R0, RZ, PT ;  /* 0x000000ff0000720c */ /* 0x000fda0003f05270 */
[----:B------:R-:W-:Y:S05]  /*1d140*/  @!P0 BRA `(.L_x_14027) ;  /* 0x0000000000108947 */ /* 0x000fea0003800000 */
[----:B------:R-:W-:Y:S01]  /*1d150*/  UMOV UR4, 0xffffffff ;  /* 0xffffffff00047882 */ /* 0x000fe20000000000 */
[----:B-1----:R-:W-:Y:S02]  /*1d160*/  VIADD R3, R3, 0xffffffff ;  /* 0xffffffff03037836 */ /* 0x002fe40000000000 */
[----:B------:R-:W-:Y:S05]  /*1d170*/  BRA.DIV UR4, `(.L_x_14028) ;  /* 0x0000004204707947 */ /* 0x000fea000b800000 */
[----:B------:R2:W3:Y:S02]  /*1d180*/  SHFL.IDX PT, R8, R7, R3, 0x1f ;  /* 0x00001f0307087589 */ /* 0x0004e400000e0000 */
.L_x_14027:
[----:B------:R-:W-:Y:S01]  /*1d190*/  ISETP.NE.AND P0, PT, R6, 0x1, PT ;  /* 0x000000010600780c */ /* 0x000fe20003f05270 */
[----:B---3--:R-:W-:-:S05]  /*1d1a0*/  IMAD R0, R8, R2, R9 ;  /* 0x0000000208007224 */ /* 0x008fca00078e0209 */
[----:B------:R3:W-:Y:S02]  /*1d1b0*/  STL [R1], R0 ;  /* 0x0000000001007387 */ /* 0x0007e40000100800 */
[----:B---3--:R-:W-:-:S05]  /*1d1c0*/  IMAD.IADD R0, R5, 0x1, -R0 ;  /* 0x0000000105007824 */ /* 0x008fca00078e0a00 */
[----:B------:R-:W-:Y:S05]  /*1d1d0*/  @!P0 BRA `(.L_x_14029) ;  /* 0x0000000000e48947 */ /* 0x000fea0003800000 */
[----:B------:R-:W-:-:S04]  /*1d1e0*/  IABS R5, R4 ;  /* 0x0000000400057213 */ /* 0x000fc80000000000 */
[----:B0-2---:R-:W0:Y:S08]  /*1d1f0*/  I2F.RP R7, R5 ;  /* 0x0000000500077306 */ /* 0x005e300000209400 */
        /* <DEDUP_REMOVED lines=55> */
.L_x_14029:
[----:B-12---:R-:W2:Y:S01]  /*1d570*/  LDL R3, [R1+0xc] ;  /* 0x00000c0001037983 */ /* 0x006ea20000100800 */
        /* <DEDUP_REMOVED lines=62> */
.L_x_14030:
[----:B------:R-:W-:-:S05]  /*1d960*/  LOP3.LUT R3, RZ, R0, RZ, 0x33, !PT ;  /* 0x00000000ff037212 */ /* 0x000fca00078e33ff */
[----:B------:R-:W-:-:S05]  /*1d970*/  IMAD.IADD R0, R4, 0x1, R3 ;  /* 0x0000000104007824 */ /* 0x000fca00078e0203 */
[----:B------:R2:W-:Y:S01]  /*1d980*/  STL [R1+0x4], R0 ;  /* 0x0000040001007387 */ /* 0x0005e20000100800 */
[----:B------:R-:W-:Y:S05]  /*1d990*/  BRA `(.L_x_14031) ;  /* 0x0000000000287947 */ /* 0x000fea0003800000 */
.L_x_14023:
        /* <DEDUP_REMOVED lines=10> */
.L_x_14031:
        /* <DEDUP_REMOVED lines=16> */
.L_x_14020:
[----:B---34-:R-:W3:Y:S01]  /*1db40*/  LDL R0, [R1+0xc] ;  /* 0x00000c0001007983 */ /* 0x018ee20000100800 */
[----:B------:R-:W-:Y:S02]  /*1db50*/  ULDC UR4, c[0x0][0xc3c] ;  /* 0x00030f0000047ab9 */ /* 0x000fe40000000800 */
[----:B---3--:R-:W-:-:S13]  /*1db60*/  ISETP.GE.AND P0, PT, R0, UR4, PT ;  /* 0x0000000400007c0c */ /* 0x008fda000bf06270 */
[----:B------:R-:W-:Y:S05]  /*1db70*/  @!P0 BRA `(.L_x_14032) ;  /* 0xffffff8c00b48947 */ /* 0x000fea000383ffff */
[----:B------:R-:W-:Y:S05]  /*1db80*/  BSYNC B8 ;  /* 0x0000000000087941 */ /* 0x000fea0003800000 */
.L_x_13888:
        /* <DEDUP_REMOVED lines=12> */
.L_x_14178:
[----:B------:R-:W-:Y:S05]  /*1dc50*/  BSYNC B0 ;  /* 0x0000000000007941 */ /* 0x000fea0003800000 */
.L_x_14033:
[----:B------:R-:W-:-:S03]  /*1dc60*/  UMOV UR4, 0xffffffff ;  /* 0xffffffff00047882 */ /* 0x000fc60000000000 */
[----:B------:R-:W-:Y:S05]  /*1dc70*/  BRA.DIV UR4, `(.L_x_14035) ;  /* 0x0000003604f07947 */ /* 0x000fea000b800000 */
[----:B------:R-:W1:Y:S02]  /*1dc80*/  S2R R2, SR_TID.X ;  /* 0x0000000000027919 */ /* 0x000e640000002100 */
[----:B-1----:R-:W-:-:S04]  /*1dc90*/  SHF.R.U32.HI R2, RZ, 0x5, R2 ;  /* 0x00000005ff027819 */ /* 0x002fc80000011602 */
[----:B------:R-:W-:-:S05]  /*1dca0*/  LOP3.LUT R2, R2, 0x3, RZ, 0xc0, !PT ;  /* 0x0000000302027812 */ /* 0x000fca00078ec0ff */
[----:B------:R1:W2:Y:S02]  /*1dcb0*/  SHFL.IDX PT, R14, R2, RZ, 0x1f ;  /* 0x00001fff020e7589 */ /* 0x0002a400000e0000 */
.L_x_14181:
[----:B--2---:R-:W-:-:S13]  /*1dcc0*/  ISETP.NE.AND P0, PT, R14, RZ, PT ;  /* 0x000000ff0e00720c */ /* 0x004fda0003f05270 */
[----:B------:R-:W-:Y:S05]  /*1dcd0*/  @P0 BRA `(.L_x_13718) ;  /* 0x0000000000940947 */ /* 0x000fea0003800000 */
[----:B------:R-:W-:-:S03]  /*1dce0*/  UMOV UR4, 0xffffffff ;  /* 0xffffffff00047882 */ /* 0x000fc60000000000 */
[----:B------:R-:W-:Y:S05]  /*1dcf0*/  BRA.DIV UR4, `(.L_x_14036) ;  /* 0x0000003a04047947 */ /* 0x000fea000b800000 */
[----:B------:R-:W-:-:S13]  /*1dd00*/  ELECT P6, URZ, PT ;  /* 0x00000000003f782f */ /* 0x000fda00038c0000 */
.L_x_14184:
[----:B------:R-:W-:Y:S05]  /*1dd10*/  @!P6 BRA `(.L_x_13718) ;  /* 0x000000000084e947 */ /* 0x000fea0003800000 */
[----:B------:R-:W-:-:S06]  /*1dd20*/  ULOP3.LUT UR4, UR36, 0x2, URZ, 0xfc, !UPT ;  /* 0x0000000224047892 */ /* 0x000fcc000f8efc3f */
[----:B-1----:R-:W-:-:S05]  /*1dd30*/  IMAD.U32 R2, RZ, RZ, UR4 ;  /* 0x00000004ff027e24 */ /* 0x002fca000f8e00ff */
[----:B------:R-:W-:-:S13]  /*1dd40*/  ISETP.NE.AND P2, PT, R2, 0x3, PT ;  /* 0x000000030200780c */ /* 0x000fda0003f45270 */
[----:B------:R-:W-:Y:S05]  /*1dd50*/  @!P2 BRA `(.L_x_14037) ;  /* 0x000000000004a947 */ /* 0x000fea0003800000 */
[----:B------:R-:W-:Y:S01]  /*1dd60*/  BPT.TRAP 0x1 ;  /* 0x000000040000795c */ /* 0x000fe20000300000 */
.L_x_14037:
        /* <DEDUP_REMOVED lines=14> */
.L_x_14185:
[----:B------:R-:W1:Y:S02]  /*1de50*/  SYNCS.PHASECHK.TRANS64.TRYWAIT P0, [R7+URZ], R2 ;  /* 0x00000002070075a7 */ /* 0x000e64000800017f */
[----:B-1----:R-:W-:Y:S05]  /*1de60*/  @!P0 BRA `(.L_x_14039) ;  /* 0x0000003400dc8947 */ /* 0x002fea0003800000 */
.L_x_14186:
[----:B------:R-:W-:Y:S05]  /*1de70*/  @!P2 BRA `(.L_x_14040) ;  /* 0x000000000004a947 */ /* 0x000fea0003800000 */
[----:B------:R-:W-:Y:S01]  /*1de80*/  BPT.TRAP 0x1 ;  /* 0x000000040000795c */ /* 0x000fe20000300000 */
.L_x_14040:
[----:B------:R-:W2:Y:S01]  /*1de90*/  LDL.LU R4, [R1+0x10] ;  /* 0x0000100001047983 */ /* 0x000ea20000300800 */
[----:B------:R-:W-:-:S04]  /*1dea0*/  VIADD R0, R0, 0x22860 ;  /* 0x0002286000007836 */ /* 0x000fc80000000000 */
[----:B--2---:R-:W-:-:S04]  /*1deb0*/  IMAD R4, R4, 0x8, R0 ;  /* 0x0000000804047824 */ /* 0x004fc800078e0200 */
[----:B------:R-:W2:Y:S02]  /*1dec0*/  SYNCS.PHASECHK.TRANS64.TRYWAIT P0, [R4+URZ], R5 ;  /* 0x00000005040075a7 */ /* 0x000ea4000800017f */
[----:B--2---:R-:W-:Y:S05]  /*1ded0*/  @!P0 BRA `(.L_x_14041) ;  /* 0x0000003400d48947 */ /* 0x004fea0003800000 */
.L_x_14187:
[----:B------:R-:W-:-:S07]  /*1dee0*/  IMAD R3, R3, 0x8, R0 ;  /* 0x0000000803037824 */ /* 0x000fce00078e0200 */
.L_x_14042:
[----:B---3--:R3:W4:Y:S02]  /*1def0*/  SYNCS.PHASECHK.TRANS64.TRYWAIT P0, [R3+URZ], R2 ;  /* 0x00000002030075a7 */ /* 0x008724000800017f */
[----:B----4-:R-:W-:Y:S05]  /*1df00*/  @!P0 NANOSLEEP.SYNCS 0x989680 ;  /* 0x009896800000895d */ /* 0x010fea0003900000 */
[----:B------:R-:W4:Y:S02]  /*1df10*/  @!P0 SYNCS.PHASECHK.TRANS64 P0, [R3+URZ], R2 ;  /* 0x00000002030085a7 */ /* 0x000f24000800007f */
[----:B----4-:R-:W-:Y:S05]  /*1df20*/  @!P0 BRA `(.L_x_14042) ;  /* 0xfffffffc00f08947 */ /* 0x010fea000383ffff */
.L_x_13718:
[----:B------:R-:W-:Y:S05]  /*1df30*/  BSYNC B9 ;  /* 0x0000000000097941 */ /* 0x000fea0003800000 */
.L_x_13715:
[----:B------:R-:W-:Y:S05]  /*1df40*/  EXIT ;  /* 0x000000000000794d */ /* 0x000fea0003800000 */
.L_x_13738:
[----:B0-----:R0:W1:Y:S02]  /*1df50*/  SYNCS.PHASECHK.TRANS64.TRYWAIT P6, [R96+URZ+0x22890], R107 ;  /* 0x0228906b600075a7 */ /* 0x00106400080c017f */
[----:B-1----:R-:W-:Y:S05]  /*1df60*/  @!P6 NANOSLEEP.SYNCS 0x989680 ;  /* 0x009896800000e95d */ /* 0x002fea0003900000 */
[----:B------:R-:W1:Y:S02]  /*1df70*/  @!P6 SYNCS.PHASECHK.TRANS64 P6, [R96+URZ+0x22890], R107 ;  /* 0x0228906b6000e5a7 */ /* 0x000e6400080c007f */
[----:B-1----:R-:W-:Y:S05]  /*1df80*/  @!P6 BRA `(.L_x_13738) ;  /* 0xfffffffc00f0e947 */ /* 0x002fea000383ffff */
[----:B------:R-:W-:Y:S05]  /*1df90*/  BRA `(.L_x_14043) ;  /* 0xfffffe5000d87947 */ /* 0x000fea000383ffff */
.L_x_13756:
[----:B0-----:R0:W1:Y:S02]  /*1dfa0*/  SYNCS.PHASECHK.TRANS64.TRYWAIT P5, [R96+URZ+0x22890], R107 ;  /* 0x0228906b600075a7 */ /* 0x00106400080a017f */
[----:B-1----:R-:W-:Y:S05]  /*1dfb0*/  @!P5 NANOSLEEP.SYNCS 0x989680 ;  /* 0x009896800000d95d */ /* 0x002fea0003900000 */
[----:B------:R-:W1:Y:S02]  /*1dfc0*/  @!P5 SYNCS.PHASECHK.TRANS64 P5, [R96+URZ+0x22890], R107 ;  /* 0x0228906b6000d5a7 */ /* 0x000e6400080a007f */
[----:B-1----:R-:W-:Y:S05]  /*1dfd0*/  @!P5 BRA `(.L_x_13756) ;  /* 0xfffffffc00f0d947 */ /* 0x002fea000383ffff */
[----:B------:R-:W-:Y:S05]  /*1dfe0*/  BRA `(.L_x_14044) ;  /* 0xfffffe6400787947 */ /* 0x000fea000383ffff */
.L_x_13765:
[----:B0-----:R0:W1:Y:S02]  /*1dff0*/  SYNCS.PHASECHK.TRANS64.TRYWAIT P4, [R96+URZ+0x22890], R107 ;  /* 0x0228906b600075a7 */ /* 0x001064000808017f */
[----:B-1----:R-:W-:Y:S05]  /*1e000*/  @!P4 NANOSLEEP.SYNCS 0x989680 ;  /* 0x009896800000c95d */ /* 0x002fea0003900000 */
[----:B------:R-:W1:Y:S02]  /*1e010*/  @!P4 SYNCS.PHASECHK.TRANS64 P4, [R96+URZ+0x22890], R107 ;  /* 0x0228906b6000c5a7 */ /* 0x000e64000808007f */
[----:B-1----:R-:W-:Y:S05]  /*1e020*/  @!P4 BRA `(.L_x_13765) ;  /* 0xfffffffc00f0c947 */ /* 0x002fea000383ffff */
[----:B------:R-:W-:Y:S05]  /*1e030*/  BRA `(.L_x_14045) ;  /* 0xfffffe7400a07947 */ /* 0x000fea000383ffff */
.L_x_13771:
[----:B-1----:R1:W2:Y:S02]  /*1e040*/  SYNCS.PHASECHK.TRANS64.TRYWAIT P3, [R96+URZ+0x228b0], R107 ;  /* 0x0228b06b600075a7 */ /* 0x0022a4000806017f */
[----:B--2---:R-:W-:Y:S05]  /*1e050*/  @!P3 NANOSLEEP.SYNCS 0x989680 ;  /* 0x009896800000b95d */ /* 0x004fea0003900000 */
[----:B------:R-:W2:Y:S02]  /*1e060*/  @!P3 SYNCS.PHASECHK.TRANS64 P3, [R96+URZ+0x228b0], R107 ;  /* 0x0228b06b6000b5a7 */ /* 0x000ea4000806007f */
[----:B--2---:R-:W-:Y:S05]  /*1e070*/  @!P3 BRA `(.L_x_13771) ;  /* 0xfffffffc00f0b947 */ /* 0x004fea000383ffff */
[----:B------:R-:W-:Y:S05]  /*1e080*/  BRA `(.L_x_14046) ;  /* 0xfffffe7800307947 */ /* 0x000fea000383ffff */
.L_x_13781:
[----:B------:R-:W-:Y:S01]  /*1e090*/  BSSY B0, `(.L_x_14047) ;  /* 0x0000007000007945 */ /* 0x000fe20003800000 */
[----:B------:R-:W-:Y:S02]  /*1e0a0*/  IMAD.MOV.U32 R12, RZ, RZ, RZ ;  /* 0x000000ffff0c7224 */ /* 0x000fe400078e00ff */
[----:B------:R-:W-:Y:S02]  /*1e0b0*/  IMAD.MOV.U32 R11, RZ, RZ, 0x1f ;  /* 0x0000001fff0b7424 */ /* 0x000fe400078e00ff */
[----:B------:R-:W-:-:S07]  /*1e0c0*/  IMAD.MOV.U32 R15, RZ, RZ, -0x1 ;  /* 0xffffffffff0f7424 */ /* 0x000fce00078e00ff */
[----:B-----5:R-:W-:Y:S05]  /*1e0d0*/  WARPSYNC.COLLECTIVE R15, `(.L_x_14048) ;  /* 0x000000000f087348 */ /* 0x020fea0003c00000 */
[----:B------:R0:W1:Y:S02]  /*1e0e0*/  SHFL.IDX P6, R14, R13, R12, R11 ;  /* 0x0000000c0d0e7389 */ /* 0x00006400000c000b */
[----:B01---5:R-:W-:Y:S01]  /*1e0f0*/  ENDCOLLECTIVE ;  /* 0x000000000000791b */ /* 0x023fe20003800000 */
.L_x_14048:
[----:B------:R-:W-:Y:S05]  /*1e100*/  BSYNC B0 ;  /* 0x0000000000007941 */ /* 0x000fea0003800000 */
.L_x_14047:
[----:B------:R-:W-:Y:S05]  /*1e110*/  BRA `(.L_x_14049) ;  /* 0xfffffe8400a47947 */ /* 0x000fea000383ffff */
.L_x_13793:
        /* <DEDUP_REMOVED lines=8> */
.L_x_14051:
[----:B------:R-:W-:Y:S05]  /*1e1a0*/  BSYNC B1 ;  /* 0x0000000000017941 */ /* 0x000fea0003800000 */
.L_x_14050:
        /* <DEDUP_REMOVED lines=8> */
.L_x_14052:
[----:B------:R-:W-:Y:S02]  /*1e230*/  IMAD.MOV.U32 R13, RZ, RZ, R7 ;  /* 0x000000ffff0d7224 */ /* 0x000fe400078e0007 */
[----:B------:R-:W-:-:S07]  /*1e240*/  IMAD.MOV.U32 R0, RZ, RZ, R14 ;  /* 0x000000ffff007224 */ /* 0x000fce00078e000e */
[----:B------:R-:W-:Y:S05]  /*1e250*/  WARPSYNC.COLLECTIVE R15, `(.L_x_14053) ;  /* 0x000000000f087348 */ /* 0x000fea0003c00000 */
[----:B------:R0:W1:Y:S02]  /*1e260*/  SHFL.IDX P6, R14, R13, R12, R11 ;  /* 0x0000000c0d0e7389 */ /* 0x00006400000c000b */
[----:B01----:R-:W-:Y:S01]  /*1e270*/  ENDCOLLECTIVE ;  /* 0x000000000000791b */ /* 0x003fe20003800000 */
.L_x_14053:
[----:B------:R-:W-:Y:S02]  /*1e280*/  IMAD.MOV.U32 R13, RZ, RZ, R32 ;  /* 0x000000ffff0d7224 */ /* 0x000fe400078e0020 */
[----:B------:R-:W-:-:S07]  /*1e290*/  IMAD.MOV.U32 R5, RZ, RZ, R14 ;  /* 0x000000ffff057224 */ /* 0x000fce00078e000e */
[----:B------:R-:W-:Y:S05]  /*1e2a0*/  WARPSYNC.COLLECTIVE R15, `(.L_x_14054) ;  /* 0x000000000f087348 */ /* 0x000fea0003c00000 */
[----:B------:R0:W1:Y:S02]  /*1e2b0*/  SHFL.IDX P6, R14, R13, R12, R11 ;  /* 0x0000000c0d0e7389 */ /* 0x00006400000c000b */
[----:B01----:R-:W-:Y:S01]  /*1e2c0*/  ENDCOLLECTIVE ;  /* 0x000000000000791b */ /* 0x003fe20003800000 */
.L_x_14054:
[----:B------:R-:W-:Y:S05]  /*1e2d0*/  BRA `(.L_x_14055) ;  /* 0xfffffe8c00207947 */ /* 0x000fea000383ffff */
.L_x_13796:
        /* <DEDUP_REMOVED lines=8> */
.L_x_14057:
[----:B------:R-:W-:Y:S05]  /*1e360*/  BSYNC B1 ;  /* 0x0000000000017941 */ /* 0x000fea0003800000 */
.L_x_14056:
        /* <DEDUP_REMOVED lines=8> */
.L_x_14058:
[----:B------:R-:W-:Y:S02]  /*1e3f0*/  IMAD.MOV.U32 R13, RZ, RZ, R7 ;  /* 0x000000ffff0d7224 */ /* 0x000fe400078e0007 */
[----:B------:R-:W-:-:S07]  /*1e400*/  IMAD.MOV.U32 R0, RZ, RZ, R14 ;  /* 0x000000ffff007224 */ /* 0x000fce00078e000e */
[----:B------:R-:W-:Y:S05]  /*1e410*/  WARPSYNC.COLLECTIVE R15, `(.L_x_14059) ;  /* 0x000000000f087348 */ /* 0x000fea0003c00000 */
[----:B------:R0:W1:Y:S02]  /*1e420*/  SHFL.IDX P6, R14, R13, R12, R11 ;  /* 0x0000000c0d0e7389 */ /* 0x00006400000c000b */
[----:B01----:R-:W-:Y:S01]  /*1e430*/  ENDCOLLECTIVE ;  /* 0x000000000000791b */ /* 0x003fe20003800000 */
.L_x_14059:
[----:B------:R-:W-:Y:S02]  /*1e440*/  IMAD.MOV.U32 R13, RZ, RZ, R32 ;  /* 0x000000ffff0d7224 */ /* 0x000fe400078e0020 */
[----:B------:R-:W-:-:S07]  /*1e450*/  IMAD.MOV.U32 R7, RZ, RZ, R14 ;  /* 0x000000ffff077224 */ /* 0x000fce00078e000e */
[----:B------:R-:W-:Y:S05]  /*1e460*/  WARPSYNC.COLLECTIVE R15, `(.L_x_14060) ;  /* 0x000000000f087348 */ /* 0x000fea0003c00000 */
[----:B------:R0:W1:Y:S02]  /*1e470*/  SHFL.IDX P6, R14, R13, R12, R11 ;  /* 0x0000000c0d0e7389 */ /* 0x00006400000c000b */
[----:B01----:R-:W-:Y:S01]  /*1e480*/  ENDCOLLECTIVE ;  /* 0x000000000000791b */ /* 0x003fe20003800000 */
.L_x_14060:
[----:B------:R-:W-:Y:S01]  /*1e490*/  IMAD.MOV.U32 R32, RZ, RZ, R14 ;  /* 0x000000ffff207224 */ /* 0x000fe200078e000e */
[----:B------:R-:W-:Y:S06]  /*1e4a0*/  BRA `(.L_x_14061) ;  /* 0xfffffe8c00787947 */ /* 0x000fec000383ffff */
.L_x_13800:
[----:B0-----:R0:W1:Y:S02]  /*1e4b0*/  SYNCS.PHASECHK.TRANS64.TRYWAIT P0, [R19+URZ+0x22800], R36 ;  /* 0x02280024130075a7 */ /* 0x001064000800017f */
[----:B-1----:R-:W-:Y:S05]  /*1e4c0*/  @!P0 NANOSLEEP.SYNCS 0x989680 ;  /* 0x009896800000895d */ /* 0x002fea0003900000 */
[----:B------:R-:W1:Y:S02]  /*1e4d0*/  @!P0 SYNCS.PHASECHK.TRANS64 P0, [R19+URZ+0x22800], R36 ;  /* 0x02280024130085a7 */ /* 0x000e64000800007f */
[----:B-1----:R-:W-:Y:S05]  /*1e4e0*/  @!P0 BRA `(.L_x_13800) ;  /* 0xfffffffc00f08947 */ /* 0x002fea000383ffff */
[----:B------:R-:W-:Y:S05]  /*1e4f0*/  BRA `(.L_x_14062) ;  /* 0xfffffe9000607947 */ /* 0x000fea000383ffff */
.L_x_13808:
        /* <DEDUP_REMOVED lines=9> */
.L_x_14064:
[----:B------:R-:W-:Y:S05]  /*1e590*/  BSYNC B1 ;  /* 0x0000000000017941 */ /* 0x000fea0003800000 */
.L_x_14063:
        /* <DEDUP_REMOVED lines=10> */
.L_x_14065:
        /* <DEDUP_REMOVED lines=8> */
.L_x_14066:
[----:B------:R-:W-:-:S05]  /*1e6c0*/  @!P1 IADD3 R6, P2, R3, R5, RZ ;  /* 0x0000000503069210 */ /* 0x000fca0007f5e0ff */
[----:B------:R-:W-:Y:S02]  /*1e6d0*/  @!P1 IMAD.X R7, R0, 0x1, R21, P2 ;  /* 0x0000000100079824 */ /* 0x000fe400010e0615 */
[----:B------:R-:W-:Y:S02]  /*1e6e0*/  IMAD.MOV.U32 R13, RZ, RZ, R27 ;  /* 0x000000ffff0d7224 */ /* 0x000fe400078e001b */
[----:B------:R-:W-:-:S07]  /*1e6f0*/  IMAD.MOV.U32 R4, RZ, RZ, R14 ;  /* 0x000000ffff047224 */ /* 0x000fce00078e000e */
[----:B------:R-:W-:Y:S05]  /*1e700*/  WARPSYNC.COLLECTIVE R15, `(.L_x_14067) ;  /* 0x000000000f087348 */ /* 0x000fea0003c00000 */
[----:B------:R0:W1:Y:S02]  /*1e710*/  SHFL.IDX P6, R14, R13, R12, R11 ;  /* 0x0000000c0d0e7389 */ /* 0x00006400000c000b */
[----:B01----:R-:W-:Y:S01]  /*1e720*/  ENDCOLLECTIVE ;  /* 0x000000000000791b */ /* 0x003fe20003800000 */
.L_x_14067:
        /* <DEDUP_REMOVED lines=19> */
.L_x_14068:
[----:B------:R-:W-:Y:S02]  /*1e860*/  IMAD.MOV.U32 R0, RZ, RZ, R20 ;  /* 0x000000ffff007224 */ /* 0x000fe400078e0014 */
[----:B------:R-:W-:Y:S02]  /*1e870*/  IMAD.MOV.U32 R3, RZ, RZ, R21 ;  /* 0x000000ffff037224 */ /* 0x000fe400078e0015 */
[----:B------:R-:W-:Y:S01]  /*1e880*/  IMAD.MOV.U32 R9, RZ, RZ, R29 ;  /* 0x000000ffff097224 */ /* 0x000fe200078e001d */
[----:B------:R-:W-:Y:S01]  /*1e890*/  PRMT R36, R36, 0x5410, R0 ;  /* 0x0000541024247816 */ /* 0x000fe20000000000 */
[----:B------:R-:W-:Y:S01]  /*1e8a0*/  @!P1 IMAD.MOV.U32 R28, RZ, RZ, R10 ;  /* 0x000000ffff1c9224 */ /* 0x000fe200078e000a */
[----:B------:R-:W-:Y:S02]  /*1e8b0*/  PRMT R49, R3, 0x7610, R49 ;  /* 0x0000761003317816 */ /* 0x000fe40000000031 */
[----:B------:R-:W-:Y:S01]  /*1e8c0*/  PRMT R37, R9, 0x7610, R37 ;  /* 0x0000761009257816 */ /* 0x000fe20000000025 */
[----:B------:R-:W-:-:S02]  /*1e8d0*/  IMAD.MOV.U32 R8, RZ, RZ, R28 ;  /* 0x000000ffff087224 */ /* 0x000fc400078e001c */
[----:B------:R-:W-:-:S03]  /*1e8e0*/  IMAD.MOV.U32 R13, RZ, RZ, R25 ;  /* 0x000000ffff0d7224 */ /* 0x000fc600078e0019 */
        /* <DEDUP_REMOVED lines=9> */
.L_x_14069:
[----:B------:R-:W-:Y:S02]  /*1e980*/  IMAD.MOV.U32 R4, RZ, RZ, R32 ;  /* 0x000000ffff047224 */ /* 0x000fe400078e0020 */
[----:B------:R-:W-:Y:S02]  /*1e990*/  IMAD.MOV.U32 R5, RZ, RZ, R33 ;  /* 0x000000ffff057224 */ /* 0x000fe400078e0021 */
[----:B------:R-:W-:Y:S02]  /*1e9a0*/  IMAD.MOV.U32 R6, RZ, RZ, R34 ;  /* 0x000000ffff067224 */ /* 0x000fe400078e0022 */
[----:B------:R-:W-:Y:S01]  /*1e9b0*/  IMAD.MOV.U32 R7, RZ, RZ, R35 ;  /* 0x000000ffff077224 */ /* 0x000fe200078e0023 */
[----:B------:R-:W-:Y:S02]  /*1e9c0*/  PRMT R37, R37, 0x5410, R5 ;  /* 0x0000541025257816 */ /* 0x000fe40000000005 */
[----:B------:R-:W-:Y:S02]  /*1e9d0*/  PRMT R45, R4, 0x5410, R6 ;  /* 0x00005410042d7816 */ /* 0x000fe40000000006 */
[----:B------:R-:W-:-:S02]  /*1e9e0*/  CS2R R4, SRZ ;  /* 0x0000000000047805 */ /* 0x000fc4000001ff00 */
[----:B------:R-:W-:Y:S01]  /*1e9f0*/  PRMT R48, R7, 0x7610, R48 ;  /* 0x0000761007307816 */ /* 0x000fe20000000030 */
[----:B------:R-:W-:Y:S02]  /*1ea00*/  IMAD.MOV.U32 R13, RZ, RZ, R24 ;  /* 0x000000ffff0d7224 */ /* 0x000fe400078e0018 */
[----:B------:R-:W-:-:S07]  /*1ea10*/  IMAD.MOV.U32 R3, RZ, RZ, R14 ;  /* 0x000000ffff037224 */ /* 0x000fce00078e000e */
[----:B------:R-:W-:Y:S05]  /*1ea20*/  WARPSYNC.COLLECTIVE R15, `(.L_x_14070) ;  /* 0x000000000f087348 */ /* 0x000fea0003c00000 */
[----:B------:R0:W1:Y:S02]  /*1ea30*/  SHFL.IDX P6, R14, R13, R12, R11 ;  /* 0x0000000c0d0e7389 */ /* 0x00006400000c000b */
[----:B01----:R-:W-:Y:S01]  /*1ea40*/  ENDCOLLECTIVE ;  /* 0x000000000000791b */ /* 0x003fe20003800000 */
.L_x_14070:
[----:B------:R-:W-:Y:S02]  /*1ea50*/  IMAD.MOV.U32 R13, RZ, RZ, R27 ;  /* 0x000000ffff0d7224 */ /* 0x000fe400078e001b */
[----:B------:R-:W-:-:S07]  /*1ea60*/  IMAD.MOV.U32 R24, RZ, RZ, R14 ;  /* 0x000000ffff187224 */ /* 0x000fce00078e000e */
[----:B------:R-:W-:Y:S05]  /*1ea70*/  WARPSYNC.COLLECTIVE R15, `(.L_x_14071) ;  /* 0x000000000f087348 */ /* 0x000fea0003c00000 */
[----:B------:R0:W1:Y:S02]  /*1ea80*/  SHFL.IDX P6, R14, R13, R12, R11 ;  /* 0x0000000c0d0e7389 */ /* 0x00006400000c000b */
[----:B01----:R-:W-:Y:S01]  /*1ea90*/  ENDCOLLECTIVE ;  /* 0x000000000000791b */ /* 0x003fe20003800000 */
.L_x_14071:
[----:B------:R-:W-:Y:S05]  /*1eaa0*/  BRA `(.L_x_14072) ;  /* 0xfffffe9c006c7947 */ /* 0x000fea000383ffff */
.L_x_13812:
[----:B0-----:R0:W1:Y:S02]  /*1eab0*/  SYNCS.PHASECHK.TRANS64.TRYWAIT P1, [R19+URZ+0x22800], R12 ;  /* 0x0228000c130075a7 */ /* 0x001064000802017f */
[----:B-1----:R-:W-:Y:S05]  /*1eac0*/  @!P1 NANOSLEEP.SYNCS 0x989680 ;  /* 0x009896800000995d */ /* 0x002fea0003900000 */
[----:B------:R-:W1:Y:S02]  /*1ead0*/  @!P1 SYNCS.PHASECHK.TRANS64 P1, [R19+URZ+0x22800], R12 ;  /* 0x0228000c130095a7 */ /* 0x000e64000802007f */
[----:B-1----:R-:W-:Y:S05]  /*1eae0*/  @!P1 BRA `(.L_x_13812) ;  /* 0xfffffffc00f09947 */ /* 0x002fea000383ffff */
[----:B------:R-:W-:Y:S05]  /*1eaf0*/  BRA `(.L_x_14073) ;  /* 0xfffffea000087947 */ /* 0x000fea000383ffff */
.L_x_13818:
[----:B--2---:R2:W3:Y:S02]  /*1eb00*/  SYNCS.PHASECHK.TRANS64.TRYWAIT P2, [R20+URZ+0x22830], R21 ;  /* 0x02283015140075a7 */ /* 0x0044e4000804017f */
[----:B---3--:R-:W-:Y:S05]  /*1eb10*/  @!P2 NANOSLEEP.SYNCS 0x989680 ;  /* 0x009896800000a95d */ /* 0x008fea0003900000 */
[----:B------:R-:W3:Y:S02]  /*1eb20*/  @!P2 SYNCS.PHASECHK.TRANS64 P2, [R20+URZ+0x22830], R21 ;  /* 0x022830151400a5a7 */ /* 0x000ee4000804007f */
[----:B---3--:R-:W-:Y:S05]  /*1eb30*/  @!P2 BRA `(.L_x_13818) ;  /* 0xfffffffc00f0a947 */ /* 0x008fea000383ffff */
[----:B------:R-:W-:Y:S05]  /*1eb40*/  BRA `(.L_x_13817) ;  /* 0xfffffeac00bc7947 */ /* 0x000fea000383ffff */
.L_x_13823:
[----:B-1----:R1:W2:Y:S02]  /*1eb50*/  SYNCS.PHASECHK.TRANS64.TRYWAIT P2, [R20+URZ+0x22850], R21 ;  /* 0x02285015140075a7 */ /* 0x0022a4000804017f */
[----:B--2---:R-:W-:Y:S05]  /*1eb60*/  @!P2 NANOSLEEP.SYNCS 0x989680 ;  /* 0x009896800000a95d */ /* 0x004fea0003900000 */
[----:B------:R-:W2:Y:S02]  /*1eb70*/  @!P2 SYNCS.PHASECHK.TRANS64 P2, [R20+URZ+0x22850], R21 ;  /* 0x022850151400a5a7 */ /* 0x000ea4000804007f */
[----:B--2---:R-:W-:Y:S05]  /*1eb80*/  @!P2 BRA `(.L_x_13823) ;  /* 0xfffffffc00f0a947 */ /* 0x004fea000383ffff */
[----:B------:R-:W-:Y:S05]  /*1eb90*/  BRA `(.L_x_13822) ;  /* 0xfffffec400f47947 */ /* 0x000fea000383ffff */
.L_x_13828:
[----:B-1----:R1:W2:Y:S02]  /*1eba0*/  SYNCS.PHASECHK.TRANS64.TRYWAIT P2, [R200+URZ+0x22830], R201 ;  /* 0x022830c9c80075a7 */ /* 0x0022a4000804017f */
[----:B--2---:R-:W-:Y:S05]  /*1ebb0*/  @!P2 NANOSLEEP.SYNCS 0x989680 ;  /* 0x009896800000a95d */ /* 0x004fea0003900000 */
[----:B------:R-:W2:Y:S02]  /*1ebc0*/  @!P2 SYNCS.PHASECHK.TRANS64 P2, [R200+URZ+0x22830], R201 ;  /* 0x022830c9c800a5a7 */ /* 0x000ea4000804007f */
[----:B--2---:R-:W-:Y:S05]  /*1ebd0*/  @!P2 BRA `(.L_x_13828) ;  /* 0xfffffffc00f0a947 */ /* 0x004fea000383ffff */
[----:B------:R-:W-:Y:S05]  /*1ebe0*/  BRA `(.L_x_13827) ;  /* 0xfffffecc006c7947 */ /* 0x000fea000383ffff */
.L_x_13833:
[----:B-1----:R1:W2:Y:S02]  /*1ebf0*/  SYNCS.PHASECHK.TRANS64.TRYWAIT P2, [R200+URZ+0x22850], R201 ;  /* 0x022850c9c80075a7 */ /* 0x0022a4000804017f */
[----:B--2---:R-:W-:Y:S05]  /*1ec00*/  @!P2 NANOSLEEP.SYNCS 0x989680 ;  /* 0x009896800000a95d */ /* 0x004fea0003900000 */
[----:B------:R-:W2:Y:S02]  /*1ec10*/  @!P2 SYNCS.PHASECHK.TRANS64 P2, [R200+URZ+0x22850], R201 ;  /* 0x022850c9c800a5a7 */ /* 0x000ea4000804007f */
[----:B--2---:R-:W-:Y:S05]  /*1ec20*/  @!P2 BRA `(.L_x_13833) ;  /* 0xfffffffc00f0a947 */ /* 0x004fea000383ffff */
[----:B------:R-:W-:Y:S05]  /*1ec30*/  BRA `(.L_x_13832) ;  /* 0xfffffeec00c87947 */ /* 0x000fea000383ffff */
.L_x_13839:
[----:B-1----:R1:W2:Y:S02]  /*1ec40*/  SYNCS.PHASECHK.TRANS64.TRYWAIT P2, [R20+URZ+0x22830], R211 ;  /* 0x022830d3140075a7 */ /* 0x0022a4000804017f */
[----:B--2---:R-:W-:Y:S05]  /*1ec50*/  @!P2 NANOSLEEP.SYNCS 0x989680 ;  /* 0x009896800000a95d */ /* 0x004fea0003900000 */
[----:B------:R-:W2:Y:S02]  /*1ec60*/  @!P2 SYNCS.PHASECHK.TRANS64 P2, [R20+URZ+0x22830], R211 ;  /* 0x022830d31400a5a7 */ /* 0x000ea4000804007f */
[----:B--2---:R-:W-:Y:S05]  /*1ec70*/  @!P2 BRA `(.L_x_13839) ;  /* 0xfffffffc00f0a947 */ /* 0x004fea000383ffff */
[----:B------:R-:W-:Y:S05]  /*1ec80*/  BRA `(.L_x_13838) ;  /* 0xfffffef400007947 */ /* 0x000fea000383ffff */
.L_x_13844:
[----:B---3--:R3:W4:Y:S02]  /*1ec90*/  SYNCS.PHASECHK.TRANS64.TRYWAIT P2, [R20+URZ+0x22850], R211 ;  /* 0x022850d3140075a7 */ /* 0x008724000804017f */
[----:B----4-:R-:W-:Y:S05]  /*1eca0*/  @!P2 NANOSLEEP.SYNCS 0x989680 ;  /* 0x009896800000a95d */ /* 0x010fea0003900000 */
[----:B------:R-:W4:Y:S02]  /*1ecb0*/  @!P2 SYNCS.PHASECHK.TRANS64 P2, [R20+URZ+0x22850], R211 ;  /* 0x022850d31400a5a7 */ /* 0x000f24000804007f */
[----:B----4-:R-:W-:Y:S05]  /*1ecc0*/  @!P2 BRA `(.L_x_13844) ;  /* 0xfffffffc00f0a947 */ /* 0x010fea000383ffff */
[----:B------:R-:W-:Y:S05]  /*1ecd0*/  BRA `(.L_x_13843) ;  /* 0xffffff0c005c7947 */ /* 0x000fea000383ffff */
.L_x_13850:
[----:B------:R-:W-:Y:S02]  /*1ece0*/  IMAD.MOV.U32 R13, RZ, RZ, R20 ;  /* 0x000000ffff0d7224 */ /* 0x000fe400078e0014 */
[----:B------:R-:W-:Y:S02]  /*1ecf0*/  IMAD.MOV.U32 R12, RZ, RZ, RZ ;  /* 0x000000ffff0c7224 */ /* 0x000fe400078e00ff */
[----:B------:R-:W-:Y:S02]  /*1ed00*/  IMAD.MOV.U32 R11, RZ, RZ, 0x181f ;  /* 0x0000181fff0b7424 */ /* 0x000fe400078e00ff */
[----:B------:R-:W-:-:S07]  /*1ed10*/  IMAD.MOV.U32 R15, RZ, RZ, -0x1 ;  /* 0xffffffffff0f7424 */ /* 0x000fce00078e00ff */
[----:B0----5:R-:W-:Y:S05]  /*1ed20*/  WARPSYNC.COLLECTIVE R15, `(.L_x_14074) ;  /* 0x000000000f087348 */ /* 0x021fea0003c00000 */
[----:B------:R1:W2:Y:S02]  /*1ed30*/  SHFL.IDX P6, R14, R13, R12, R11 ;  /* 0x0000000c0d0e7389 */ /* 0x0002a400000c000b */
[----:B012--5:R-:W-:Y:S01]  /*1ed40*/  ENDCOLLECTIVE ;  /* 0x000000000000791b */ /* 0x027fe20003800000 */
.L_x_14074:
[----:B------:R-:W-:Y:S02]  /*1ed50*/  IMAD.MOV.U32 R13, RZ, RZ, R4 ;  /* 0x000000ffff0d7224 */ /* 0x000fe400078e0004 */
[----:B------:R-:W-:-:S07]  /*1ed60*/  IMAD.MOV.U32 R0, RZ, RZ, R14 ;  /* 0x000000ffff007224 */ /* 0x000fce00078e000e */
[----:B------:R-:W-:Y:S05]  /*1ed70*/  WARPSYNC.COLLECTIVE R15, `(.L_x_14075) ;  /* 0x000000000f087348 */ /* 0x000fea0003c00000 */
[----:B------:R0:W1:Y:S02]  /*1ed80*/  SHFL.IDX P6, R14, R13, R12, R11 ;  /* 0x0000000c0d0e7389 */ /* 0x00006400000c000b */
[----:B01----:R-:W-:Y:S01]  /*1ed90*/  ENDCOLLECTIVE ;  /* 0x000000000000791b */ /* 0x003fe20003800000 */
.L_x_14075:
[----:B------:R-:W-:Y:S05]  /*1eda0*/  BRA `(.L_x_14076) ;  /* 0xffffff34006c7947 */ /* 0x000fea000383ffff */
.L_x_13853:
        /* <DEDUP_REMOVED lines=8> */
.L_x_14078:
[----:B------:R-:W-:Y:S05]  /*1ee30*/  BSYNC B1 ;  /* 0x0000000000017941 */ /* 0x000fea0003800000 */
.L_x_14077:
        /* <DEDUP_REMOVED lines=8> */
.L_x_14079:
[----:B------:R-:W-:Y:S05]  /*1eec0*/  BRA `(.L_x_14080) ;  /* 0xffffff3400a87947 */ /* 0x000fea000383ffff */
.L_x_13856:
[----:B------:R-:W-:Y:S01]  /*1eed0*/  BSSY B1, `(.L_x_14081) ;  /* 0x0000008000017945 */ /* 0x000fe20003800000 */
[----:B---3--:R-:W-:Y:S02]  /*1eee0*/  IMAD.MOV.U32 R13, RZ, RZ, R20 ;  /* 0x000000ffff0d7224 */ /* 0x008fe400078e0014 */
[----:B------:R-:W-:Y:S02]  /*1eef0*/  IMAD.MOV.U32 R12, RZ, RZ, 0x2 ;  /* 0x00000002ff0c7424 */ /* 0x000fe400078e00ff */
[----:B------:R-:W-:Y:S02]  /*1ef00*/  IMAD.MOV.U32 R11, RZ, RZ, 0x181f ;  /* 0x0000181fff0b7424 */ /* 0x000fe400078e00ff */
[----:B------:R-:W-:-:S07]  /*1ef10*/  IMAD.MOV.U32 R15, RZ, RZ, -0x1 ;  /* 0xffffffffff0f7424 */ /* 0x000fce00078e00ff */
[----:B012-45:R-:W-:Y:S05]  /*1ef20*/  WARPSYNC.COLLECTIVE R15, `(.L_x_14082) ;  /* 0x000000000f087348 */ /* 0x037fea0003c00000 */
[----:B--2---:R2:W3:Y:S02]  /*1ef30*/  SHFL.IDX P6, R14, R13, R12, R11 ;  /* 0x0000000c0d0e7389 */ /* 0x0044e400000c000b */
[----:B012345:R-:W-:Y:S01]  /*1ef40*/  ENDCOLLECTIVE ;  /* 0x000000000000791b */ /* 0x03ffe20003800000 */
.L_x_14082:
[----:B------:R-:W-:Y:S05]  /*1ef50*/  BSYNC B1 ;  /* 0x0000000000017941 */ /* 0x000fea0003800000 */
.L_x_14081:
        /* <DEDUP_REMOVED lines=8> */
.L_x_14083:
[----:B------:R-:W-:Y:S05]  /*1efe0*/  BRA `(.L_x_14084) ;  /* 0xffffff3400d47947 */ /* 0x000fea000383ffff */
.L_x_13859:
        /* <DEDUP_REMOVED lines=8> */
.L_x_14086:
[----:B------:R-:W-:Y:S05]  /*1f070*/  BSYNC B1 ;  /* 0x0000000000017941 */ /* 0x000fea0003800000 */
.L_x_14085:
        /* <DEDUP_REMOVED lines=8> */
.L_x_14087:
[----:B------:R-:W-:Y:S05]  /*1f100*/  BRA `(.L_x_14088) ;  /* 0xffffff3800007947 */ /* 0x000fea000383ffff */
.L_x_13861:
[----:B------:R-:W-:Y:S02]  /*1f110*/  IMAD.MOV.U32 R13, RZ, RZ, R4 ;  /* 0x000000ffff0d7224 */ /* 0x000fe400078e0004 */
[----:B------:R-:W-:Y:S02]  /*1f120*/  IMAD.MOV.U32 R12, RZ, RZ, RZ ;  /* 0x000000ffff0c7224 */ /* 0x000fe400078e00ff */
[----:B------:R-:W-:Y:S02]  /*1f130*/  IMAD.MOV.U32 R11, RZ, RZ, 0x1c1f ;  /* 0x00001c1fff0b7424 */ /* 0x000fe400078e00ff */
[----:B------:R-:W-:-:S07]  /*1f140*/  IMAD.MOV.U32 R15, RZ, RZ, -0x1 ;  /* 0xffffffffff0f7424 */ /* 0x000fce00078e00ff */
[----:B------:R-:W-:Y:S05]  /*1f150*/  WARPSYNC.COLLECTIVE R15, `(.L_x_14089) ;  /* 0x000000000f087348 */ /* 0x000fea0003c00000 */
[----:B------:R0:W1:Y:S02]  /*1f160*/  SHFL.IDX P6, R14, R13, R12, R11 ;  /* 0x0000000c0d0e7389 */ /* 0x00006400000c000b */
[----:B01----:R-:W-:Y:S01]  /*1f170*/  ENDCOLLECTIVE ;  /* 0x000000000000791b */ /* 0x003fe20003800000 */
.L_x_14089:
[----:B------:R-:W-:Y:S02]  /*1f180*/  IMAD.MOV.U32 R13, RZ, RZ, R0 ;  /* 0x000000ffff0d7224 */ /* 0x000fe400078e0000 */
[----:B------:R-:W-:-:S07]  /*1f190*/  IMAD.MOV.U32 R20, RZ, RZ, R14 ;  /* 0x000000ffff147224 */ /* 0x000fce00078e000e */
[----:B------:R-:W-:Y:S05]  /*1f1a0*/  WARPSYNC.COLLECTIVE R15, `(.L_x_14090) ;  /* 0x000000000f087348 */ /* 0x000fea0003c00000 */
[----:B------:R0:W1:Y:S02]  /*1f1b0*/  SHFL.IDX P6, R14, R13, R12, R11 ;  /* 0x0000000c0d0e7389 */ /* 0x00006400000c000b */
[----:B01----:R-:W-:Y:S01]  /*1f1c0*/  ENDCOLLECTIVE ;  /* 0x000000000000791b */ /* 0x003fe20003800000 */
.L_x_14090:
[----:B------:R-:W-:Y:S01]  /*1f1d0*/  IMAD.MOV.U32 R12, RZ, RZ, R14 ;  /* 0x000000ffff0c7224 */ /* 0x000fe200078e000e */
[----:B------:R-:W-:Y:S06]  /*1f1e0*/  BRA `(.L_x_14091) ;  /* 0xffffff3800e47947 */ /* 0x000fec000383ffff */
.L_x_13864:
        /* <DEDUP_REMOVED lines=8> */
.L_x_14093:
[----:B------:R-:W-:Y:S05]  /*1f270*/  BSYNC B1 ;  /* 0x0000000000017941 */ /* 0x000fea0003800000 */
.L_x_14092:
        /* <DEDUP_REMOVED lines=8> */
.L_x_14094:
[----:B------:R-:W-:Y:S01]  /*1f300*/  IMAD.MOV.U32 R0, RZ, RZ, R14 ;  /* 0x000000ffff007224 */ /* 0x000fe200078e000e */
[----:B------:R-:W-:Y:S06]  /*1f310*/  BRA `(.L_x_14095) ;  /* 0xffffff48000c7947 */ /* 0x000fec000383ffff */
.L_x_13868:
[----:B------:R-:W-:Y:S02]  /*1f320*/  IMAD.MOV.U32 R13, RZ, RZ, R4 ;  /* 0x000000ffff0d7224 */ /* 0x000fe400078e0004 */
[----:B------:R-:W-:Y:S02]  /*1f330*/  IMAD.MOV.U32 R12, RZ, RZ, RZ ;  /* 0x000000ffff0c7224 */ /* 0x000fe400078e00ff */
[----:B------:R-:W-:Y:S02]  /*1f340*/  IMAD.MOV.U32 R11, RZ, RZ, 0x181f ;  /* 0x0000181fff0b7424 */ /* 0x000fe400078e00ff */
[----:B------:R-:W-:-:S07]  /*1f350*/  IMAD.MOV.U32 R15, RZ, RZ, -0x1 ;  /* 0xffffffffff0f7424 */ /* 0x000fce00078e00ff */
[----:B--2---:R-:W-:Y:S05]  /*1f360*/  WARPSYNC.COLLECTIVE R15, `(.L_x_14096) ;  /* 0x000000000f087348 */ /* 0x004fea0003c00000 */
[----:B------:R0:W1:Y:S02]  /*1f370*/  SHFL.IDX P6, R14, R13, R12, R11 ;  /* 0x0000000c0d0e7389 */ /* 0x00006400000c000b */
[----:B012---:R-:W-:Y:S01]  /*1f380*/  ENDCOLLECTIVE ;  /* 0x000000000000791b */ /* 0x007fe20003800000 */
.L_x_14096:
[----:B------:R-:W-:Y:S02]  /*1f390*/  IMAD.MOV.U32 R13, RZ, RZ, R3 ;  /* 0x000000ffff0d7224 */ /* 0x000fe400078e0003 */
[----:B------:R-:W-:-:S07]  /*1f3a0*/  IMAD.MOV.U32 R0, RZ, RZ, R14 ;  /* 0x000000ffff007224 */ /* 0x000fce00078e000e */
[----:B------:R-:W-:Y:S05]  /*1f3b0*/  WARPSYNC.COLLECTIVE R15, `(.L_x_14097) ;  /* 0x000000000f087348 */ /* 0x000fea0003c00000 */
[----:B------:R0:W1:Y:S02]  /*1f3c0*/  SHFL.IDX P6, R14, R13, R12, R11 ;  /* 0x0000000c0d0e7389 */ /* 0x00006400000c000b */
[----:B01----:R-:W-:Y:S01]  /*1f3d0*/  ENDCOLLECTIVE ;  /* 0x000000000000791b */ /* 0x003fe20003800000 */
.L_x_14097:
[----:B------:R-:W-:Y:S05]  /*1f3e0*/  BRA `(.L_x_14098) ;  /* 0xffffff5c00507947 */ /* 0x000fea000383ffff */
.L_x_13871:
[----:B------:R-:W-:Y:S01]  /*1f3f0*/  BSSY B1, `(.L_x_14099) ;  /* 0x0000008000017945 */ /* 0x000fe20003800000 */
[----:B----4-:R-:W-:Y:S02]  /*1f400*/  IMAD.MOV.U32 R13, RZ, RZ, R4 ;  /* 0x000000ffff0d7224 */ /* 0x010fe400078e0004 */
[----:B------:R-:W-:Y:S02]  /*1f410*/  IMAD.MOV.U32 R12, RZ, RZ, 0x1 ;  /* 0x00000001ff0c7424 */ /* 0x000fe400078e00ff */
[----:B------:R-:W-:Y:S02]  /*1f420*/  IMAD.MOV.U32 R11, RZ, RZ, 0x181f ;  /* 0x0000181fff0b7424 */ /* 0x000fe400078e00ff */
[----:B------:R-:W-:-:S07]  /*1f430*/  IMAD.MOV.U32 R15, RZ, RZ, -0x1 ;  /* 0xffffffffff0f7424 */ /* 0x000fce00078e00ff */
[----:B0123--:R-:W-:Y:S05]  /*1f440*/  WARPSYNC.COLLECTIVE R15, `(.L_x_14100) ;  /* 0x000000000f087348 */ /* 0x00ffea0003c00000 */
[----:B---3--:R3:W4:Y:S02]  /*1f450*/  SHFL.IDX P6, R14, R13, R12, R11 ;  /* 0x0000000c0d0e7389 */ /* 0x00872400000c000b */
[----:B01234-:R-:W-:Y:S01]  /*1f460*/  ENDCOLLECTIVE ;  /* 0x000000000000791b */ /* 0x01ffe20003800000 */
.L_x_14100:
[----:B------:R-:W-:Y:S05]  /*1f470*/  BSYNC B1 ;  /* 0x0000000000017941 */ /* 0x000fea0003800000 */
.L_x_14099:
        /* <DEDUP_REMOVED lines=8> */
.L_x_14101:
[----:B------:R-:W-:Y:S05]  /*1f500*/  BRA `(.L_x_14102) ;  /* 0xffffff5c00807947 */ /* 0x000fea000383ffff */
.L_x_13874:
        /* <DEDUP_REMOVED lines=8> */
.L_x_14104:
[----:B------:R-:W-:Y:S05]  /*1f590*/  BSYNC B1 ;  /* 0x0000000000017941 */ /* 0x000fea0003800000 */
.L_x_14103:
        /* <DEDUP_REMOVED lines=8> */
.L_x_14105:
[----:B------:R-:W-:Y:S05]  /*1f620*/  BRA `(.L_x_14106) ;  /* 0xffffff5c00ac7947 */ /* 0x000fea000383ffff */
.L_x_13877:
        /* <DEDUP_REMOVED lines=8> */
.L_x_14108:
[----:B------:R-:W-:Y:S05]  /*1f6b0*/  BSYNC B1 ;  /* 0x0000000000017941 */ /* 0x000fea0003800000 */
.L_x_14107:
        /* <DEDUP_REMOVED lines=8> */
.L_x_14109:
[----:B------:R-:W-:Y:S05]  /*1f740*/  BRA `(.L_x_14110) ;  /* 0xffffff5c00d87947 */ /* 0x000fea000383ffff */
.L_x_13896:
        /* <DEDUP_REMOVED lines=11> */
.L_x_14112:
[----:B------:R-:W-:Y:S05]  /*1f800*/  BSYNC B1 ;  /* 0x0000000000017941 */ /* 0x000fea0003800000 */
.L_x_14111:
[----:B------:R-:W-:Y:S05]  /*1f810*/  BRA `(.L_x_14113) ;  /* 0xffffff7c003c7947 */ /* 0x000fea000383ffff */
.L_x_13898:
[----:B------:R-:W-:Y:S01]  /*1f820*/  BSSY B1, `(.L_x_14114) ;  /* 0x0000006000017945 */ /* 0x000fe20003800000 */
[----:B------:R-:W-:-:S07]  /*1f830*/  IMAD.MOV.U32 R15, RZ, RZ, -0x1 ;  /* 0xffffffffff0f7424 */ /* 0x000fce00078e00ff */
[----:B0-----:R-:W-:Y:S05]  /*1f840*/  WARPSYNC.COLLECTIVE R15, `(.L_x_14115) ;  /* 0x000000000f0c7348 */ /* 0x001fea0003c00000 */
[----:B------:R-:W-:Y:S02]  /*1f850*/  ELECT P6, UR62, PT ;  /* 0x00000000003e782f */ /* 0x000fe400038c0000 */
[----:B------:R-:W-:Y:S01]  /*1f860*/  MOV R14, UR62 ;  /* 0x0000003e000e7c02 */ /* 0x000fe20008000f00 */
[----:B0-----:R-:W-:Y:S10]  /*1f870*/  ENDCOLLECTIVE ;  /* 0x000000000000791b */ /* 0x001ff40003800000 */
.L_x_14115:
[----:B------:R-:W-:Y:S05]  /*1f880*/  BSYNC B1 ;  /* 0x0000000000017941 */ /* 0x000fea0003800000 */
.L_x_14114:
[----:B------:R-:W-:Y:S05]  /*1f890*/  BRA `(.L_x_13897) ;  /* 0xffffff7c00347947 */ /* 0x000fea000383ffff */
.L_x_13900:
[----:B0-----:R0:W1:Y:S02]  /*1f8a0*/  SYNCS.PHASECHK.TRANS64.TRYWAIT P0, [R19+URZ+0x22820], R4 ;  /* 0x02282004130075a7 */ /* 0x001064000800017f */
[----:B-1----:R-:W-:Y:S05]  /*1f8b0*/  @!P0 NANOSLEEP.SYNCS 0x989680 ;  /* 0x009896800000895d */ /* 0x002fea0003900000 */
[----:B------:R-:W1:Y:S02]  /*1f8c0*/  @!P0 SYNCS.PHASECHK.TRANS64 P0, [R19+URZ+0x22820], R4 ;  /* 0x02282004130085a7 */ /* 0x000e64000800007f */
[----:B-1----:R-:W-:Y:S05]  /*1f8d0*/  @!P0 BRA `(.L_x_13900) ;  /* 0xfffffffc00f08947 */ /* 0x002fea000383ffff */
[----:B------:R-:W-:Y:S05]  /*1f8e0*/  BRA `(.L_x_14116) ;  /* 0xffffff7c00447947 */ /* 0x000fea000383ffff */
.L_x_13904:
[----:B0-----:R0:W1:Y:S02]  /*1f8f0*/  SYNCS.PHASECHK.TRANS64.TRYWAIT P0, [R4+URZ+0x228a0], R9 ;  /* 0x0228a009040075a7 */ /* 0x001064000800017f */
[----:B-1----:R-:W-:Y:S05]  /*1f900*/  @!P0 NANOSLEEP.SYNCS 0x989680 ;  /* 0x009896800000895d */ /* 0x002fea0003900000 */
[----:B------:R-:W1:Y:S02]  /*1f910*/  @!P0 SYNCS.PHASECHK.TRANS64 P0, [R4+URZ+0x228a0], R9 ;  /* 0x0228a009040085a7 */ /* 0x000e64000800007f */
[----:B-1----:R-:W-:Y:S05]  /*1f920*/  @!P0 BRA `(.L_x_13904) ;  /* 0xfffffffc00f08947 */ /* 0x002fea000383ffff */
[----:B------:R-:W-:Y:S05]  /*1f930*/  BRA `(.L_x_14117) ;  /* 0xffffff7c00647947 */ /* 0x000fea000383ffff */
.L_x_13909:
[----:B-1----:R1:W2:Y:S02]  /*1f940*/  SYNCS.PHASECHK.TRANS64.TRYWAIT P0, [R4+URZ+0x228c0], R9 ;  /* 0x0228c009040075a7 */ /* 0x0022a4000800017f */
[----:B--2---:R-:W-:Y:S05]  /*1f950*/  @!P0 NANOSLEEP.SYNCS 0x989680 ;  /* 0x009896800000895d */ /* 0x004fea0003900000 */
[----:B------:R-:W2:Y:S02]  /*1f960*/  @!P0 SYNCS.PHASECHK.TRANS64 P0, [R4+URZ+0x228c0], R9 ;  /* 0x0228c009040085a7 */ /* 0x000ea4000800007f */
[----:B--2---:R-:W-:Y:S05]  /*1f970*/  @!P0 BRA `(.L_x_13909) ;  /* 0xfffffffc00f08947 */ /* 0x004fea000383ffff */
[----:B------:R-:W-:Y:S05]  /*1f980*/  BRA `(.L_x_14118) ;  /* 0xffffff7c00e47947 */ /* 0x000fea000383ffff */
.L_x_13919:
[----:B0-----:R0:W1:Y:S02]  /*1f990*/  SYNCS.PHASECHK.TRANS64.TRYWAIT P1, [R5+URZ+0x228a0], R6 ;  /* 0x0228a006050075a7 */ /* 0x001064000802017f */
[----:B-1----:R-:W-:Y:S05]  /*1f9a0*/  @!P1 NANOSLEEP.SYNCS 0x989680 ;  /* 0x009896800000995d */ /* 0x002fea0003900000 */
[----:B------:R-:W1:Y:S02]  /*1f9b0*/  @!P1 SYNCS.PHASECHK.TRANS64 P1, [R5+URZ+0x228a0], R6 ;  /* 0x0228a006050095a7 */ /* 0x000e64000802007f */
[----:B-1----:R-:W-:Y:S05]  /*1f9c0*/  @!P1 BRA `(.L_x_13919) ;  /* 0xfffffffc00f09947 */ /* 0x002fea000383ffff */
[----:B------:R-:W-:Y:S05]  /*1f9d0*/  BRA `(.L_x_14119) ;  /* 0xffffff8400747947 */ /* 0x000fea000383ffff */
.L_x_13924:
[----:B-1----:R1:W2:Y:S02]  /*1f9e0*/  SYNCS.PHASECHK.TRANS64.TRYWAIT P1, [R5+URZ+0x228c0], R6 ;  /* 0x0228c006050075a7 */ /* 0x0022a4000802017f */
[----:B--2---:R-:W-:Y:S05]  /*1f9f0*/  @!P1 NANOSLEEP.SYNCS 0x989680 ;  /* 0x009896800000995d */ /* 0x004fea0003900000 */
[----:B------:R-:W2:Y:S02]  /*1fa00*/  @!P1 SYNCS.PHASECHK.TRANS64 P1, [R5+URZ+0x228c0], R6 ;  /* 0x0228c006050095a7 */ /* 0x000ea4000802007f */
[----:B--2---:R-:W-:Y:S05]  /*1fa10*/  @!P1 BRA `(.L_x_13924) ;  /* 0xfffffffc00f09947 */ /* 0x004fea000383ffff */
[----:B------:R-:W-:Y:S05]  /*1fa20*/  BRA `(.L_x_14120) ;  /* 0xffffff8400f07947 */ /* 0x000fea000383ffff */
.L_x_13942:
        /* <DEDUP_REMOVED lines=11> */
.L_x_14122:
[----:B------:R-:W-:Y:S05]  /*1fae0*/  BSYNC B0 ;  /* 0x0000000000007941 */ /* 0x000fea0003800000 */
.L_x_14121:
[----:B------:R-:W-:Y:S05]  /*1faf0*/  BRA `(.L_x_14123) ;  /* 0xffffff9400a87947 */ /* 0x000fea000383ffff */
.L_x_13944:
[----:B------:R-:W-:Y:S01]  /*1fb00*/  BSSY B0, `(.L_x_14124) ;  /* 0x0000006000007945 */ /* 0x000fe20003800000 */
[----:B------:R-:W-:-:S07]  /*1fb10*/  IMAD.MOV.U32 R15, RZ, RZ, -0x1 ;  /* 0xffffffffff0f7424 */ /* 0x000fce00078e00ff */
[----:B0-----:R-:W-:Y:S05]  /*1fb20*/  WARPSYNC.COLLECTIVE R15, `(.L_x_14125) ;  /* 0x000000000f0c7348 */ /* 0x001fea0003c00000 */
[----:B------:R-:W-:Y:S02]  /*1fb30*/  ELECT P6, UR62, PT ;  /* 0x00000000003e782f */ /* 0x000fe400038c0000 */
[----:B------:R-:W-:Y:S01]  /*1fb40*/  MOV R14, UR62 ;  /* 0x0000003e000e7c02 */ /* 0x000fe20008000f00 */
[----:B0-----:R-:W-:Y:S10]  /*1fb50*/  ENDCOLLECTIVE ;  /* 0x000000000000791b */ /* 0x001ff40003800000 */
.L_x_14125:
[----:B------:R-:W-:Y:S05]  /*1fb60*/  BSYNC B0 ;  /* 0x0000000000007941 */ /* 0x000fea0003800000 */
.L_x_14124:
[----:B------:R-:W-:Y:S05]  /*1fb70*/  BRA `(.L_x_14126) ;  /* 0xffffff9400ac7947 */ /* 0x000fea000383ffff */
.L_x_13946:
[----:B-1----:R1:W2:Y:S02]  /*1fb80*/  SYNCS.PHASECHK.TRANS64.TRYWAIT P0, [R0+URZ+0x22840], R2 ;  /* 0x02284002000075a7 */ /* 0x0022a4000800017f */
[----:B--2---:R-:W-:Y:S05]  /*1fb90*/  @!P0 NANOSLEEP.SYNCS 0x989680 ;  /* 0x009896800000895d */ /* 0x004fea0003900000 */
[----:B------:R-:W2:Y:S02]  /*1fba0*/  @!P0 SYNCS.PHASECHK.TRANS64 P0, [R0+URZ+0x22840], R2 ;  /* 0x02284002000085a7 */ /* 0x000ea4000800007f */
[----:B--2---:R-:W-:Y:S05]  /*1fbb0*/  @!P0 BRA `(.L_x_13946) ;  /* 0xfffffffc00f08947 */ /* 0x004fea000383ffff */
[----:B------:R-:W-:Y:S05]  /*1fbc0*/  BRA `(.L_x_14127) ;  /* 0xffffff9800107947 */ /* 0x000fea000383ffff */
.L_x_13950:
        /* <DEDUP_REMOVED lines=15> */
.L_x_14128:
[----:B------:R-:W-:Y:S02]  /*1fcc0*/  IMAD.MOV.U32 R13, RZ, RZ, R4 ;  /* 0x000000ffff0d7224 */ /* 0x000fe400078e0004 */
[----:B------:R-:W-:-:S07]  /*1fcd0*/  IMAD.MOV.U32 R6, RZ, RZ, R14 ;  /* 0x000000ffff067224 */ /* 0x000fce00078e000e */
[----:B------:R-:W-:Y:S05]  /*1fce0*/  WARPSYNC.COLLECTIVE R15, `(.L_x_14129) ;  /* 0x000000000f087348 */ /* 0x000fea0003c00000 */
[----:B------:R0:W1:Y:S02]  /*1fcf0*/  SHFL.IDX P6, R14, R13, R12, R11 ;  /* 0x0000000c0d0e7389 */ /* 0x00006400000c000b */
[----:B01----:R-:W-:Y:S01]  /*1fd00*/  ENDCOLLECTIVE ;  /* 0x000000000000791b */ /* 0x003fe20003800000 */
.L_x_14129:
[----:B------:R-:W-:Y:S02]  /*1fd10*/  IMAD.MOV.U32 R13, RZ, RZ, R3 ;  /* 0x000000ffff0d7224 */ /* 0x000fe400078e0003 */
[----:B------:R-:W-:Y:S02]  /*1fd20*/  IMAD.MOV.U32 R12, RZ, RZ, 0x1 ;  /* 0x00000001ff0c7424 */ /* 0x000fe400078e00ff */
[----:B------:R-:W-:-:S07]  /*1fd30*/  IMAD.MOV.U32 R7, RZ, RZ, R14 ;  /* 0x000000ffff077224 */ /* 0x000fce00078e000e */
[----:B------:R-:W-:Y:S05]  /*1fd40*/  WARPSYNC.COLLECTIVE R15, `(.L_x_14130) ;  /* 0x000000000f087348 */ /* 0x000fea0003c00000 */
[----:B------:R0:W1:Y:S02]  /*1fd50*/  SHFL.IDX P6, R14, R13, R12, R11 ;  /* 0x0000000c0d0e7389 */ /* 0x00006400000c000b */
[----:B01----:R-:W-:Y:S01]  /*1fd60*/  ENDCOLLECTIVE ;  /* 0x000000000000791b */ /* 0x003fe20003800000 */
.L_x_14130:
        /* <DEDUP_REMOVED lines=15> */
.L_x_14131:
[----:B------:R-:W-:Y:S02]  /*1fe60*/  IMAD.MOV.U32 R13, RZ, RZ, R3 ;  /* 0x000000ffff0d7224 */ /* 0x000fe400078e0003 */
[----:B------:R-:W-:Y:S02]  /*1fe70*/  IMAD.MOV.U32 R12, RZ, RZ, 0x2 ;  /* 0x00000002ff0c7424 */ /* 0x000fe400078e00ff */
[----:B------:R-:W-:-:S07]  /*1fe80*/  IMAD.MOV.U32 R5, RZ, RZ, R14 ;  /* 0x000000ffff057224 */ /* 0x000fce00078e000e */
[----:B------:R-:W-:Y:S05]  /*1fe90*/  WARPSYNC.COLLECTIVE R15, `(.L_x_14132) ;  /* 0x000000000f087348 */ /* 0x000fea0003c00000 */
[----:B------:R0:W1:Y:S02]  /*1fea0*/  SHFL.IDX P6, R14, R13, R12, R11 ;  /* 0x0000000c0d0e7389 */ /* 0x00006400000c000b */
[----:B01----:R-:W-:Y:S01]  /*1feb0*/  ENDCOLLECTIVE ;  /* 0x000000000000791b */ /* 0x003fe20003800000 */
.L_x_14132:
        /* <DEDUP_REMOVED lines=15> */
.L_x_14133:
[----:B------:R-:W-:Y:S02]  /*1ffb0*/  IMAD.MOV.U32 R13, RZ, RZ, R3 ;  /* 0x000000ffff0d7224 */ /* 0x000fe400078e0003 */
[----:B------:R-:W-:Y:S02]  /*1ffc0*/  IMAD.MOV.U32 R12, RZ, RZ, 0x3 ;  /* 0x00000003ff0c7424 */ /* 0x000fe400078e00ff */
[----:B------:R-:W-:-:S07]  /*1ffd0*/  IMAD.MOV.U32 R5, RZ, RZ, R14 ;  /* 0x000000ffff057224 */ /* 0x000fce00078e000e */
[----:B------:R-:W-:Y:S05]  /*1ffe0*/  WARPSYNC.COLLECTIVE R15, `(.L_x_14134) ;  /* 0x000000000f087348 */ /* 0x000fea0003c00000 */
[----:B------:R0:W1:Y:S02]  /*1fff0*/  SHFL.IDX P6, R14, R13, R12, R11 ;  /* 0x0000000c0d0e7389 */ /* 0x00006400000c000b */
[----:B01----:R-:W-:Y:S01]  /*20000*/  ENDCOLLECTIVE ;  /* 0x000000000000791b */ /* 0x003fe20003800000 */
.L_x_14134:
        /* <DEDUP_REMOVED lines=15> */
.L_x_14135:
[----:B------:R-:W-:Y:S02]  /*20100*/  IMAD.MOV.U32 R13, RZ, RZ, R3 ;  /* 0x000000ffff0d7224 */ /* 0x000fe400078e0003 */
[----:B------:R-:W-:Y:S02]  /*20110*/  IMAD.MOV.U32 R12, RZ, RZ, 0x4 ;  /* 0x00000004ff0c7424 */ /* 0x000fe400078e00ff */
[----:B------:R-:W-:-:S07]  /*20120*/  IMAD.MOV.U32 R5, RZ, RZ, R14 ;  /* 0x000000ffff057224 */ /* 0x000fce00078e000e */
[----:B------:R-:W-:Y:S05]  /*20130*/  WARPSYNC.COLLECTIVE R15, `(.L_x_14136) ;  /* 0x000000000f087348 */ /* 0x000fea0003c00000 */
[----:B------:R0:W1:Y:S02]  /*20140*/  SHFL.IDX P6, R14, R13, R12, R11 ;  /* 0x0000000c0d0e7389 */ /* 0x00006400000c000b */
[----:B01----:R-:W-:Y:S01]  /*20150*/  ENDCOLLECTIVE ;  /* 0x000000000000791b */ /* 0x003fe20003800000 */
.L_x_14136:
        /* <DEDUP_REMOVED lines=15> */
.L_x_14137:
[----:B------:R-:W-:Y:S02]  /*20250*/  IMAD.MOV.U32 R13, RZ, RZ, R3 ;  /* 0x000000ffff0d7224 */ /* 0x000fe400078e0003 */
[----:B------:R-:W-:Y:S02]  /*20260*/  IMAD.MOV.U32 R12, RZ, RZ, 0x5 ;  /* 0x00000005ff0c7424 */ /* 0x000fe400078e00ff */
[----:B------:R-:W-:-:S07]  /*20270*/  IMAD.MOV.U32 R5, RZ, RZ, R14 ;  /* 0x000000ffff057224 */ /* 0x000fce00078e000e */
[----:B------:R-:W-:Y:S05]  /*20280*/  WARPSYNC.COLLECTIVE R15, `(.L_x_14138) ;  /* 0x000000000f087348 */ /* 0x000fea0003c00000 */
[----:B------:R0:W1:Y:S02]  /*20290*/  SHFL.IDX P6, R14, R13, R12, R11 ;  /* 0x0000000c0d0e7389 */ /* 0x00006400000c000b */
[----:B01----:R-:W-:Y:S01]  /*202a0*/  ENDCOLLECTIVE ;  /* 0x000000000000791b */ /* 0x003fe20003800000 */
.L_x_14138:
        /* <DEDUP_REMOVED lines=15> */
.L_x_14139:
[----:B------:R-:W-:Y:S02]  /*203a0*/  IMAD.MOV.U32 R13, RZ, RZ, R3 ;  /* 0x000000ffff0d7224 */ /* 0x000fe400078e0003 */
[----:B------:R-:W-:Y:S02]  /*203b0*/  IMAD.MOV.U32 R12, RZ, RZ, 0x6 ;  /* 0x00000006ff0c7424 */ /* 0x000fe400078e00ff */
[----:B------:R-:W-:-:S07]  /*203c0*/  IMAD.MOV.U32 R5, RZ, RZ, R14 ;  /* 0x000000ffff057224 */ /* 0x000fce00078e000e */
[----:B------:R-:W-:Y:S05]  /*203d0*/  WARPSYNC.COLLECTIVE R15, `(.L_x_14140) ;  /* 0x000000000f087348 */ /* 0x000fea0003c00000 */
[----:B------:R0:W1:Y:S02]  /*203e0*/  SHFL.IDX P6, R14, R13, R12, R11 ;  /* 0x0000000c0d0e7389 */ /* 0x00006400000c000b */
[----:B01----:R-:W-:Y:S01]  /*203f0*/  ENDCOLLECTIVE ;  /* 0x000000000000791b */ /* 0x003fe20003800000 */
.L_x_14140:
        /* <DEDUP_REMOVED lines=13> */
.L_x_14141:
        /* <DEDUP_REMOVED lines=8> */
.L_x_14142:
        /* <DEDUP_REMOVED lines=13> */
.L_x_14143:
[----:B------:R-:W-:Y:S01]  /*20620*/  IMAD.MOV.U32 R3, RZ, RZ, R14 ;  /* 0x000000ffff037224 */ /* 0x000fe200078e000e */
[----:B------:R-:W-:Y:S06]  /*20630*/  BRA `(.L_x_14144) ;  /* 0xffffff9800947947 */ /* 0x000fec000383ffff */
.L_x_13953:
[----:B0-----:R0:W1:Y:S02]  /*20640*/  SYNCS.PHASECHK.TRANS64.TRYWAIT P0, [R19+URZ+0x22820], R0 ;  /* 0x02282000130075a7 */ /* 0x001064000800017f */
[----:B-1----:R-:W-:Y:S05]  /*20650*/  @!P0 NANOSLEEP.SYNCS 0x989680 ;  /* 0x009896800000895d */ /* 0x002fea0003900000 */
[----:B------:R-:W1:Y:S02]  /*20660*/  @!P0 SYNCS.PHASECHK.TRANS64 P0, [R19+URZ+0x22820], R0 ;  /* 0x02282000130085a7 */ /* 0x000e64000800007f */
[----:B-1----:R-:W-:Y:S05]  /*20670*/  @!P0 BRA `(.L_x_13953) ;  /* 0xfffffffc00f08947 */ /* 0x002fea000383ffff */
[----:B------:R-:W-:Y:S05]  /*20680*/  BRA `(.L_x_14145) ;  /* 0xffffff9800f07947 */ /* 0x000fea000383ffff */
.L_x_13957:
[----:B0-----:R0:W1:Y:S02]  /*20690*/  SYNCS.PHASECHK.TRANS64.TRYWAIT P0, [R2+URZ+0x22860], R0 ;  /* 0x02286000020075a7 */ /* 0x001064000800017f */
[----:B-1----:R-:W-:Y:S05]  /*206a0*/  @!P0 NANOSLEEP.SYNCS 0x989680 ;  /* 0x009896800000895d */ /* 0x002fea0003900000 */
[----:B------:R-:W1:Y:S02]  /*206b0*/  @!P0 SYNCS.PHASECHK.TRANS64 P0, [R2+URZ+0x22860], R0 ;  /* 0x02286000020085a7 */ /* 0x000e64000800007f */
[----:B-1----:R-:W-:Y:S05]  /*206c0*/  @!P0 BRA `(.L_x_13957) ;  /* 0xfffffffc00f08947 */ /* 0x002fea000383ffff */
[----:B------:R-:W-:Y:S05]  /*206d0*/  BRA `(.L_x_14146) ;  /* 0xffffff9c00147947 */ /* 0x000fea000383ffff */
.L_x_13972:
[----:B-1----:R1:W2:Y:S02]  /*206e0*/  SYNCS.PHASECHK.TRANS64.TRYWAIT P0, [R2+URZ+0x22840], R6 ;  /* 0x02284006020075a7 */ /* 0x0022a4000800017f */
[----:B--2---:R-:W-:Y:S05]  /*206f0*/  @!P0 NANOSLEEP.SYNCS 0x989680 ;  /* 0x009896800000895d */ /* 0x004fea0003900000 */
[----:B------:R-:W2:Y:S02]  /*20700*/  @!P0 SYNCS.PHASECHK.TRANS64 P0, [R2+URZ+0x22840], R6 ;  /* 0x02284006020085a7 */ /* 0x000ea4000800007f */
[----:B--2---:R-:W-:Y:S05]  /*20710*/  @!P0 BRA `(.L_x_13972) ;  /* 0xfffffffc00f08947 */ /* 0x004fea000383ffff */
[----:B------:R-:W-:Y:S05]  /*20720*/  BRA `(.L_x_14147) ;  /* 0xffffffa4003c7947 */ /* 0x000fea000383ffff */
.L_x_13977:
[----:B0-----:R0:W2:Y:S02]  /*20730*/  SYNCS.PHASECHK.TRANS64.TRYWAIT P0, [R2+URZ+0x22860], R6 ;  /* 0x02286006020075a7 */ /* 0x0010a4000800017f */
[----:B--2---:R-:W-:Y:S05]  /*20740*/  @!P0 NANOSLEEP.SYNCS 0x989680 ;  /* 0x009896800000895d */ /* 0x004fea0003900000 */
[----:B------:R-:W2:Y:S02]  /*20750*/  @!P0 SYNCS.PHASECHK.TRANS64 P0, [R2+URZ+0x22860], R6 ;  /* 0x02286006020085a7 */ /* 0x000ea4000800007f */
[----:B--2---:R-:W-:Y:S05]  /*20760*/  @!P0 BRA `(.L_x_13977) ;  /* 0xfffffffc00f08947 */ /* 0x004fea000383ffff */
[----:B------:R-:W-:Y:S05]  /*20770*/  BRA `(.L_x_14148) ;  /* 0xffffffa400bc7947 */ /* 0x000fea000383ffff */
.L_x_13988:
[----:B-1----:R1:W2:Y:S02]  /*20780*/  SYNCS.PHASECHK.TRANS64.TRYWAIT P0, [R3+URZ+0x22840], R2 ;  /* 0x02284002030075a7 */ /* 0x0022a4000800017f */
[----:B--2---:R-:W-:Y:S05]  /*20790*/  @!P0 NANOSLEEP.SYNCS 0x989680 ;  /* 0x009896800000895d */ /* 0x004fea0003900000 */
[----:B------:R-:W2:Y:S02]  /*207a0*/  @!P0 SYNCS.PHASECHK.TRANS64 P0, [R3+URZ+0x22840], R2 ;  /* 0x02284002030085a7 */ /* 0x000ea4000800007f */
[----:B--2---:R-:W-:Y:S05]  /*207b0*/  @!P0 BRA `(.L_x_13988) ;  /* 0xfffffffc00f08947 */ /* 0x004fea000383ffff */
[----:B------:R-:W-:Y:S05]  /*207c0*/  BRA `(.L_x_14149) ;  /* 0xffffffac00ac7947 */ /* 0x000fea000383ffff */
.L_x_13993:
[----:B0-----:R0:W2:Y:S02]  /*207d0*/  SYNCS.PHASECHK.TRANS64.TRYWAIT P0, [R3+URZ+0x22860], R2 ;  /* 0x02286002030075a7 */ /* 0x0010a4000800017f */
[----:B--2---:R-:W-:Y:S05]  /*207e0*/  @!P0 NANOSLEEP.SYNCS 0x989680 ;  /* 0x009896800000895d */ /* 0x004fea0003900000 */
[----:B------:R-:W2:Y:S02]  /*207f0*/  @!P0 SYNCS.PHASECHK.TRANS64 P0, [R3+URZ+0x22860], R2 ;  /* 0x02286002030085a7 */ /* 0x000ea4000800007f */
[----:B--2---:R-:W-:Y:S05]  /*20800*/  @!P0 BRA `(.L_x_13993) ;  /* 0xfffffffc00f08947 */ /* 0x004fea000383ffff */
[----:B------:R-:W-:Y:S05]  /*20810*/  BRA `(.L_x_14150) ;  /* 0xffffffb000287947 */ /* 0x000fea000383ffff */
.L_x_14004:
[----:B-1----:R1:W2:Y:S02]  /*20820*/  SYNCS.PHASECHK.TRANS64.TRYWAIT P0, [R3+URZ+0x22840], R2 ;  /* 0x02284002030075a7 */ /* 0x0022a4000800017f */
[----:B--2---:R-:W-:Y:S05]  /*20830*/  @!P0 NANOSLEEP.SYNCS 0x989680 ;  /* 0x009896800000895d */ /* 0x004fea0003900000 */
[----:B------:R-:W2:Y:S02]  /*20840*/  @!P0 SYNCS.PHASECHK.TRANS64 P0, [R3+URZ+0x22840], R2 ;  /* 0x02284002030085a7 */ /* 0x000ea4000800007f */
[----:B--2---:R-:W-:Y:S05]  /*20850*/  @!P0 BRA `(.L_x_14004) ;  /* 0xfffffffc00f08947 */ /* 0x004fea000383ffff */
[----:B------:R-:W-:Y:S05]  /*20860*/  BRA `(.L_x_14151) ;  /* 0xffffffb400f87947 */ /* 0x000fea000383ffff */
.L_x_14009:
[----:B--2---:R2:W3:Y:S02]  /*20870*/  SYNCS.PHASECHK.TRANS64.TRYWAIT P0, [R3+URZ+0x22860], R2 ;  /* 0x02286002030075a7 */ /* 0x0044e4000800017f */
[----:B---3--:R-:W-:Y:S05]  /*20880*/  @!P0 NANOSLEEP.SYNCS 0x989680 ;  /* 0x009896800000895d */ /* 0x008fea0003900000 */
[----:B------:R-:W3:Y:S02]  /*20890*/  @!P0 SYNCS.PHASECHK.TRANS64 P0, [R3+URZ+0x22860], R2 ;  /* 0x02286002030085a7 */ /* 0x000ee4000800007f */
[----:B---3--:R-:W-:Y:S05]  /*208a0*/  @!P0 BRA `(.L_x_14009) ;  /* 0xfffffffc00f08947 */ /* 0x008fea000383ffff */
[----:B------:R-:W-:Y:S05]  /*208b0*/  BRA `(.L_x_14152) ;  /* 0xffffffb800787947 */ /* 0x000fea000383ffff */
.L_x_14021:
        /* <DEDUP_REMOVED lines=9> */
.L_x_14154:
[----:B------:R-:W-:Y:S05]  /*20950*/  BSYNC B0 ;  /* 0x0000000000007941 */ /* 0x000fea0003800000 */
.L_x_14153:
        /* <DEDUP_REMOVED lines=9> */
.L_x_14155:
        /* <DEDUP_REMOVED lines=26> */
.L_x_14156:
        /* <DEDUP_REMOVED lines=8> */
.L_x_14157:
        /* <DEDUP_REMOVED lines=8> */
.L_x_14158:
        /* <DEDUP_REMOVED lines=8> */
.L_x_14159:
        /* <DEDUP_REMOVED lines=8> */
.L_x_14160:
        /* <DEDUP_REMOVED lines=9> */
.L_x_14161:
[----:B------:R-:W-:Y:S01]  /*20e20*/  IMAD.MOV.U32 R9, RZ, RZ, R14 ;  /* 0x000000ffff097224 */ /* 0x000fe200078e000e */
[----:B------:R-:W-:Y:S06]  /*20e30*/  BRA `(.L_x_14162) ;  /* 0xffffffbc00c87947 */ /* 0x000fec000383ffff */
.L_x_14024:
        /* <DEDUP_REMOVED lines=8> */
.L_x_14164:
[----:B------:R-:W-:Y:S05]  /*20ec0*/  BSYNC B0 ;  /* 0x0000000000007941 */ /* 0x000fea0003800000 */
.L_x_14163:
        /* <DEDUP_REMOVED lines=10> */
.L_x_14165:
        /* <DEDUP_REMOVED lines=8> */
.L_x_14166:
        /* <DEDUP_REMOVED lines=8> */
.L_x_14167:
        /* <DEDUP_REMOVED lines=8> */
.L_x_14168:
        /* <DEDUP_REMOVED lines=9> */
.L_x_14169:
[----:B------:R-:W-:Y:S01]  /*21180*/  IMAD.MOV.U32 R9, RZ, RZ, R14 ;  /* 0x000000ffff097224 */ /* 0x000fe200078e000e */
[----:B------:R-:W-:Y:S06]  /*21190*/  BRA `(.L_x_14170) ;  /* 0xffffffbc009c7947 */ /* 0x000fec000383ffff */
.L_x_14026:
[----:B------:R-:W-:Y:S01]  /*211a0*/  BSSY B0, `(.L_x_14171) ;  /* 0x0000006000007945 */ /* 0x000fe20003800000 */
[----:B------:R-:W-:Y:S01]  /*211b0*/  PLOP3.LUT P6, PT, P6, PT, PT, 0x8, 0x0 ;  /* 0x000000000000781c */ /* 0x000fe200037ce170 */
[----:B------:R-:W-:-:S12]  /*211c0*/  IMAD.MOV.U32 R15, RZ, RZ, -0x1 ;  /* 0xffffffffff0f7424 */ /* 0x000fd800078e00ff */
[----:B0-----:R-:W-:Y:S05]  /*211d0*/  WARPSYNC.COLLECTIVE R15, `(.L_x_14172) ;  /* 0x000000000f087348 */ /* 0x001fea0003c00000 */
[----:B------:R-:W-:Y:S01]  /*211e0*/  VOTE.ANY R14, PT, P6 ;  /* 0x00000000000e7806 */ /* 0x000fe200030e0100 */
[----:B0-----:R-:W-:Y:S06]  /*211f0*/  ENDCOLLECTIVE ;  /* 0x000000000000791b */ /* 0x001fec0003800000 */
.L_x_14172:
[----:B------:R-:W-:Y:S05]  /*21200*/  BSYNC B0 ;  /* 0x0000000000007941 */ /* 0x000fea0003800000 */
.L_x_14171:
        /* <DEDUP_REMOVED lines=10> */
.L_x_14173:
[----:B------:R-:W-:Y:S02]  /*212b0*/  IMAD.MOV.U32 R13, RZ, RZ, R6 ;  /* 0x000000ffff0d7224 */ /* 0x000fe400078e0006 */
[----:B------:R-:W-:-:S07]  /*212c0*/  IMAD.MOV.U32 R4, RZ, RZ, R14 ;  /* 0x000000ffff047224 */ /* 0x000fce00078e000e */
[----:B------:R-:W-:Y:S05]  /*212d0*/  WARPSYNC.COLLECTIVE R15, `(.L_x_14174) ;  /* 0x000000000f087348 */ /* 0x000fea0003c00000 */
[----:B------:R0:W1:Y:S02]  /*212e0*/  SHFL.IDX P6, R14, R13, R12, R11 ;  /* 0x0000000c0d0e7389 */ /* 0x00006400000c000b */
[----:B01----:R-:W-:Y:S01]  /*212f0*/  ENDCOLLECTIVE ;  /* 0x000000000000791b */ /* 0x003fe20003800000 */
.L_x_14174:
[----:B------:R-:W-:Y:S02]  /*21300*/  IMAD.MOV.U32 R6, RZ, RZ, R14 ;  /* 0x000000ffff067224 */ /* 0x000fe400078e000e */
[----:B------:R-:W-:-:S05]  /*21310*/  IMAD.IADD R10, R3, 0x1, R10 ;  /* 0x00000001030a7824 */ /* 0x000fca00078e020a */
[----:B------:R0:W-:Y:S01]  /*21320*/  STL [R1+0xc], R10 ;  /* 0x00000c0a01007387 */ /* 0x0001e20000100800 */
[----:B------:R-:W-:Y:S05]  /*21330*/  BRA `(.L_x_14175) ;  /* 0xffffffbc007c7947 */ /* 0x000fea000383ffff */
.L_x_14028:
        /* <DEDUP_REMOVED lines=8> */
.L_x_14177:
[----:B------:R-:W-:Y:S05]  /*213c0*/  BSYNC B0 ;  /* 0x0000000000007941 */ /* 0x000fea0003800000 */
.L_x_14176:
[----:B------:R-:W-:Y:S01]  /*213d0*/  IMAD.MOV.U32 R8, RZ, RZ, R14 ;  /* 0x000000ffff087224 */ /* 0x000fe200078e000e */
[----:B------:R-:W-:Y:S06]  /*213e0*/  BRA `(.L_x_14027) ;  /* 0xffffffbc00687947 */ /* 0x000fec000383ffff */
.L_x_14034:
[----:B0-----:R0:W1:Y:S02]  /*213f0*/  SYNCS.PHASECHK.TRANS64.TRYWAIT P0, [R0+URZ+0x22820], R3 ;  /* 0x02282003000075a7 */ /* 0x001064000800017f */
[----:B-1----:R-:W-:Y:S05]  /*21400*/  @!P0 NANOSLEEP.SYNCS 0x989680 ;  /* 0x009896800000895d */ /* 0x002fea0003900000 */
[----:B------:R-:W1:Y:S02]  /*21410*/  @!P0 SYNCS.PHASECHK.TRANS64 P0, [R0+URZ+0x22820], R3 ;  /* 0x02282003000085a7 */ /* 0x000e64000800007f */
[----:B-1----:R-:W-:Y:S05]  /*21420*/  @!P0 BRA `(.L_x_14034) ;  /* 0xfffffffc00f08947 */ /* 0x002fea000383ffff */
[----:B------:R-:W-:Y:S05]  /*21430*/  BRA `(.L_x_14178) ;  /* 0xffffffc800047947 */ /* 0x000fea000383ffff */
.L_x_14035:
        /* <DEDUP_REMOVED lines=11> */
.L_x_14180:
[----:B------:R-:W-:Y:S05]  /*214f0*/  BSYNC B0 ;  /* 0x0000000000007941 */ /* 0x000fea0003800000 */
.L_x_14179:
[----:B------:R-:W-:Y:S05]  /*21500*/  BRA `(.L_x_14181) ;  /* 0xffffffc400ec7947 */ /* 0x000fea000383ffff */
.L_x_14036:
[----:B------:R-:W-:Y:S01]  /*21510*/  BSSY B0, `(.L_x_14182) ;  /* 0x0000006000007945 */ /* 0x000fe20003800000 */
[----:B------:R-:W-:-:S07]  /*21520*/  IMAD.MOV.U32 R15, RZ, RZ, -0x1 ;  /* 0xffffffffff0f7424 */ /* 0x000fce00078e00ff */
[----:B01----:R-:W-:Y:S05]  /*21530*/  WARPSYNC.COLLECTIVE R15, `(.L_x_14183) ;  /* 0x000000000f0c7348 */ /* 0x003fea0003c00000 */
[----:B------:R-:W-:Y:S02]  /*21540*/  ELECT P6, UR62, PT ;  /* 0x00000000003e782f */ /* 0x000fe400038c0000 */
[----:B------:R-:W-:Y:S01]  /*21550*/  MOV R14, UR62 ;  /* 0x0000003e000e7c02 */ /* 0x000fe20008000f00 */
[----:B01----:R-:W-:Y:S10]  /*21560*/  ENDCOLLECTIVE ;  /* 0x000000000000791b */ /* 0x003ff40003800000 */
.L_x_14183:
[----:B------:R-:W-:Y:S05]  /*21570*/  BSYNC B0 ;  /* 0x0000000000007941 */ /* 0x000fea0003800000 */
.L_x_14182:
[----:B------:R-:W-:Y:S05]  /*21580*/  BRA `(.L_x_14184) ;  /* 0xffffffc400e07947 */ /* 0x000fea000383ffff */
.L_x_14038:
[----:B0-----:R0:W1:Y:S02]  /*21590*/  SYNCS.PHASECHK.TRANS64.TRYWAIT P0, [R6+URZ], R5 ;  /* 0x00000005060075a7 */ /* 0x001064000800017f */
[----:B-1----:R-:W-:Y:S05]  /*215a0*/  @!P0 NANOSLEEP.SYNCS 0x989680 ;  /* 0x009896800000895d */ /* 0x002fea0003900000 */
[----:B------:R-:W1:Y:S02]  /*215b0*/  @!P0 SYNCS.PHASECHK.TRANS64 P0, [R6+URZ], R5 ;  /* 0x00000005060085a7 */ /* 0x000e64000800007f */
[----:B-1----:R-:W-:Y:S05]  /*215c0*/  @!P0 BRA `(.L_x_14038) ;  /* 0xfffffffc00f08947 */ /* 0x002fea000383ffff */
[----:B------:R-:W-:Y:S05]  /*215d0*/  BRA `(.L_x_14185) ;  /* 0xffffffc8001c7947 */ /* 0x000fea000383ffff */
.L_x_14039:
[----:B-1----:R1:W2:Y:S02]  /*215e0*/  SYNCS.PHASECHK.TRANS64.TRYWAIT P0, [R7+URZ], R2 ;  /* 0x00000002070075a7 */ /* 0x0022a4000800017f */
[----:B--2---:R-:W-:Y:S05]  /*215f0*/  @!P0 NANOSLEEP.SYNCS 0x989680 ;  /* 0x009896800000895d */ /* 0x004fea0003900000 */
[----:B------:R-:W2:Y:S02]  /*21600*/  @!P0 SYNCS.PHASECHK.TRANS64 P0, [R7+URZ], R2 ;  /* 0x00000002070085a7 */ /* 0x000ea4000800007f */
[----:B--2---:R-:W-:Y:S05]  /*21610*/  @!P0 BRA `(.L_x_14039) ;  /* 0xfffffffc00f08947 */ /* 0x004fea000383ffff */
[----:B------:R-:W-:Y:S05]  /*21620*/  BRA `(.L_x_14186) ;  /* 0xffffffc800107947 */ /* 0x000fea000383ffff */
.L_x_14041:
[----:B--2---:R2:W3:Y:S02]  /*21630*/  SYNCS.PHASECHK.TRANS64.TRYWAIT P0, [R4+URZ], R5 ;  /* 0x00000005040075a7 */ /* 0x0044e4000800017f */
[----:B---3--:R-:W-:Y:S05]  /*21640*/  @!P0 NANOSLEEP.SYNCS 0x989680 ;  /* 0x009896800000895d */ /* 0x008fea0003900000 */
[----:B------:R-:W3:Y:S02]  /*21650*/  @!P0 SYNCS.PHASECHK.TRANS64 P0, [R4+URZ], R5 ;  /* 0x00000005040085a7 */ /* 0x000ee4000800007f */
[----:B---3--:R-:W-:Y:S05]  /*21660*/  @!P0 BRA `(.L_x_14041) ;  /* 0xfffffffc00f08947 */ /* 0x008fea000383ffff */
[----:B------:R-:W-:Y:S05]  /*21670*/  BRA `(.L_x_14187) ;  /* 0xffffffc800187947 */ /* 0x000fea000383ffff */
.L_x_14188:
        /* <DEDUP_REMOVED lines=16> */
.L_x_15032:


//--------------------- .text._ZN7cutlass13device_kernelIN5flash11enable_sm90INS1_16FlashAttnFwdSm90INS1_25CollectiveMainloopFwdSm90ILi2EN4cute5tupleIJNS5_1CILi1EEES8_S8_EEENS6_IJNS7_ILi128EEENS7_ILi96EEENS7_ILi64EEEEEELi256ENS_10bfloat16_tEfNS_4arch4Sm90ELb1ELb0ELb0ELb1ELb0ELb0ELb1ELb1ELb0ELb1ELb1ELb0EEENS1_21CollectiveEpilogueFwdINS6_IJSA_NS7_ILi256EEESB_EEES9_SE_SG_Li256ELb1ELb1ELb1ELb0EEENS1_36VarlenDynamicPersistentTileSchedulerILi128ELi96ELi256ELi128ELb1ELb1ELb1ELb1ELb1ELb1EEEEEEEEEvNT_6ParamsE --------------------------
	.section	.text._ZN7cutlass13device_kernelIN5flash11enable_sm90INS1_16FlashAttnFwdSm90INS1_25CollectiveMainloopFwdSm90ILi2EN4cute5tupleIJNS5_1CILi1EEES8_S8_EEENS6_IJNS7_ILi128EEENS7_ILi96EEENS7_ILi64EEEEEELi256ENS_10bfloat16_tEfNS_4arch4Sm90ELb1ELb0ELb0ELb1ELb0ELb0ELb1ELb1ELb0ELb1ELb1ELb0EEENS1_21CollectiveEpilogueFwdINS6_IJSA_NS7_ILi256EEESB_EEES9_SE_SG_Li256ELb1ELb1ELb1ELb0EEENS1_36VarlenDynamicPersistentTileSchedulerILi128ELi96ELi256ELi128ELb1ELb1ELb1ELb1ELb1ELb1EEEEEEEEEvNT_6ParamsE,"ax",@progbits
	.align	128
.text._ZN7cutlass13device_kernelIN5flash11enable_sm90INS1_16FlashAttnFwdSm90INS1_25CollectiveMainloopFwdSm90ILi2EN4cute5tupleIJNS5_1CILi1EEES8_S8_EEENS6_IJNS7_ILi128EEENS7_ILi96EEENS7_ILi64EEEEEELi256ENS_10bfloat16_tEfNS_4arch4Sm90ELb1ELb0ELb0ELb1ELb0ELb0ELb1ELb1ELb0ELb1ELb1ELb0EEENS1_21CollectiveEpilogueFwdINS6_IJSA_NS7_ILi256EEESB_EEES9_SE_SG_Li256ELb1ELb1ELb1ELb0EEENS1_36VarlenDynamicPersistentTileSchedulerILi128ELi96ELi256ELi128ELb1ELb1ELb1ELb1ELb1ELb1EEEEEEEEEvNT_6ParamsE:
        .type           _ZN7cutlass13device_kernelIN5flash11enable_sm90INS1_16FlashAttnFwdSm90INS1_25CollectiveMainloopFwdSm90ILi2EN4cute5tupleIJNS5_1CILi1EEES8_S8_EEENS6_IJNS7_ILi128EEENS7_ILi96EEENS7_ILi64EEEEEELi256ENS_10bfloat16_tEfNS_4arch4Sm90ELb1ELb0ELb0ELb1ELb0ELb0ELb1ELb1ELb0ELb1ELb1ELb0EEENS1_21CollectiveEpilogueFwdINS6_IJSA_NS7_ILi256EEESB_EEES9_SE_SG_Li256ELb1ELb1ELb1ELb0EEENS1_36VarlenDynamicPersistentTileSchedulerILi128ELi96ELi256ELi128ELb1ELb1ELb1ELb1ELb1ELb1EEEEEEEEEvNT_6ParamsE,@function
        .size           _ZN7cutlass13device_kernelIN5flash11enable_sm90INS1_16FlashAttnFwdSm90INS1_25CollectiveMainloopFwdSm90ILi2EN4cute5tupleIJNS5_1CILi1EEES8_S8_EEENS6_IJNS7_ILi128EEENS7_ILi96EEENS7_ILi64EEEEEELi256ENS_10bfloat16_tEfNS_4arch4Sm90ELb1ELb0ELb0ELb1ELb0ELb0ELb1ELb1ELb0ELb1ELb1ELb0EEENS1_21CollectiveEpilogueFwdINS6_IJSA_NS7_ILi256EEESB_EEES9_SE_SG_Li256ELb1ELb1ELb1ELb0EEENS1_36VarlenDynamicPersistentTileSchedulerILi128ELi96ELi256ELi128ELb1ELb1ELb1ELb1ELb1ELb1EEEEEEEEEvNT_6ParamsE,(.L_x_15033 - _ZN7cutlass13device_kernelIN5flash11enable_sm90INS1_16FlashAttnFwdSm90INS1_25CollectiveMainloopFwdSm90ILi2EN4cute5tupleIJNS5_1CILi1EEES8_S8_EEENS6_IJNS7_ILi128EEENS7_ILi96EEENS7_ILi64EEEEEELi256ENS_10bfloat16_tEfNS_4arch4Sm90ELb1ELb0ELb0ELb1ELb0ELb0ELb1ELb1ELb0ELb1ELb1ELb0EEENS1_21CollectiveEpilogueFwdINS6_IJSA_NS7_ILi256EEESB_EEES9_SE_SG_Li256ELb1ELb1ELb1ELb0EEENS1_36VarlenDynamicPersistentTileSchedulerILi128ELi96ELi256ELi128ELb1ELb1ELb1ELb1ELb1ELb1EEEEEEEEEvNT_6ParamsE)
        .other          _ZN7cutlass13device_kernelIN5flash11enable_sm90INS1_16FlashAttnFwdSm90INS1_25CollectiveMainloopFwdSm90ILi2EN4cute5tupleIJNS5_1CILi1EEES8_S8_EEENS6_IJNS7_ILi128EEENS7_ILi96EEENS7_ILi64EEEEEELi256ENS_10bfloat16_tEfNS_4arch4Sm90ELb1ELb0ELb0ELb1ELb0ELb0ELb1ELb1ELb0ELb1ELb1ELb0EEENS1_21CollectiveEpilogueFwdINS6_IJSA_NS7_ILi256EEESB_EEES9_SE_SG_Li256ELb1ELb1ELb1ELb0EEENS1_36VarlenDynamicPersistentTileSchedulerILi128ELi96ELi256ELi128ELb1ELb1ELb1ELb1ELb1ELb1EEEEEEEEEvNT_6ParamsE,@"STO_CUDA_ENTRY STV_DEFAULT"
_ZN7cutlass13device_kernelIN5flash11enable_sm90INS1_16FlashAttnFwdSm90INS1_25CollectiveMainloopFwdSm90ILi2EN4cute5tupleIJNS5_1CILi1EEES8_S8_EEENS6_IJNS7_ILi128EEENS7_ILi96EEENS7_ILi64EEEEEELi256ENS_10bfloat16_tEfNS_4arch4Sm90ELb1ELb0ELb0ELb1ELb0ELb0ELb1ELb1ELb0ELb1ELb1ELb0EEENS1_21CollectiveEpilogueFwdINS6_IJSA_NS7_ILi256EEESB_EEES9_SE_SG_Li256ELb1ELb1ELb1ELb0EEENS1_36VarlenDynamicPersistentTileSchedulerILi128ELi96ELi256ELi128ELb1ELb1ELb1ELb1ELb1ELb1EEEEEEEEEvNT_6ParamsE:
        /* <DEDUP_REMOVED lines=17> */
.L_x_14190:
[----:B------:R-:W-:Y:S05]  /*0110*/  BSYNC B0 ;  /* 0x0000000000007941 */ /* 0x000fea0003800000 */
.L_x_14189:
        /* <DEDUP_REMOVED lines=42> */
.L_x_14191:
        /* <DEDUP_REMOVED lines=22> */
.L_x_14192:
        /* <DEDUP_REMOVED lines=18> */
.L_x_14193:
        /* <DEDUP_REMOVED lines=22> */
.L_x_14194:
        /* <DEDUP_REMOVED lines=22> */
.L_x_14195:
        /* <DEDUP_REMOVED lines=8> */
.L_x_14197:
        /* <DEDUP_REMOVED lines=18> */
[----:B------:R-:W3:Y:S01]  /*0aa0*/  LDL R11, [R1+0x78] ;  /* 0x00007800010b7983 */ /* 0x000ee20000100800 */
        /* <DEDUP_REMOVED lines=24> */
[----:B------:R-:W-:Y:S02]  /*0c30*/  LEA.HI R7, R7, R12, RZ, 0x5 ;  /* 0x0000000c07077211 */ /* 0x000fe400078f28ff */
[----:B------:R-:W-:Y:S01]  /*0c40*/  LEA.HI R2, R2, R3, RZ, 0x1 ;  /* 0x0000000302027211 */ /* 0x000fe200078f08ff */
[----:B------:R-:W-:Y:S01]  /*0c50*/  IMAD.IADD R0, R0, 0x1, -R9 ;  /* 0x0000000100007824 */ /* 0x000fe200078e0a09 */
[----:B------:R-:W-:Y:S01]  /*0c60*/  SHF.R.S32.HI R7, RZ, 0x5, R7 ;  /* 0x00000005ff077819 */ /* 0x000fe20000011407 */
[----:B------:R-:W-:Y:S01]  /*0c70*/  IMAD.IADD R5, R6, 0x1, -R5 ;  /* 0x0000000106057824 */ /* 0x000fe200078e0a05 */
[----:B------:R-:W-:Y:S02]  /*0c80*/  LOP3.LUT R10, R10, 0xfffffffc, RZ, 0xc0, !PT ;  /* 0xfffffffc0a0a7812 */ /* 0x000fe400078ec0ff */
[----:B------:R-:W-:Y:S01]  /*0c90*/  LOP3.LUT R2, R2, 0x3fffffe, RZ, 0xc0, !PT ;  /* 0x03fffffe02027812 */ /* 0x000fe200078ec0ff */
[----:B------:R-:W-:Y:S01]  /*0ca0*/  IMAD R7, R7, 0x10, R0 ;  /* 0x0000001007077824 */ /* 0x000fe200078e0200 */
[----:B------:R-:W-:Y:S01]  /*0cb0*/  LOP3.LUT R8, R8, 0x7ffffffc, RZ, 0xc0, !PT ;  /* 0x7ffffffc08087812 */ /* 0x000fe200078ec0ff */
[----:B------:R-:W-:-:S02]  /*0cc0*/  IMAD R0, R5, 0x8, R4 ;  /* 0x0000000805007824 */ /* 0x000fc400078e0204 */
[----:B------:R-:W-:Y:S02]  /*0cd0*/  IMAD.IADD R10, R16, 0x1, -R10 ;  /* 0x00000001100a7824 */ /* 0x000fe400078e0a0a */
[----:B------:R-:W-:Y:S01]  /*0ce0*/  IMAD.IADD R2, R3, 0x1, -R2 ;  /* 0x0000000103027824 */ /* 0x000fe200078e0a02 */
[----:B------:R0:W-:Y:S01]  /*0cf0*/  STL [R1+0x80], R0 ;  /* 0x0000800001007387 */ /* 0x0001e20000100800 */
[----:B------:R-:W-:Y:S01]  /*0d00*/  IMAD.IADD R8, R12, 0x1, -R8 ;  /* 0x000000010c087824 */ /* 0x000fe200078e0a08 */
[----:B------:R-:W-:-:S03]  /*0d10*/  LEA.HI R6, R10, R10, RZ, 0x1 ;  /* 0x0000000a0a067211 */ /* 0x000fc600078f08ff */
[----:B------:R-:W-:Y:S01]  /*0d20*/  IMAD.SHL.U32 R204, R8, 0x2, RZ ;  /* 0x0000000208cc7824 */ /* 0x000fe200078e00ff */
[----:B------:R-:W-:Y:S01]  /*0d30*/  LOP3.LUT R3, R6, 0x1ffffffe, RZ, 0xc0, !PT ;  /* 0x1ffffffe06037812 */ /* 0x000fe200078ec0ff */
[----:B0-----:R-:W-:Y:S02]  /*0d40*/  IMAD R0, R2, 0x40, R7 ;  /* 0x0000004002007824 */ /* 0x001fe400078e0207 */
[----:B------:R-:W-:-:S03]  /*0d50*/  IMAD.MOV.U32 R5, RZ, RZ, R13 ;  /* 0x000000ffff057224 */ /* 0x000fc600078e000d */
[----:B------:R0:W-:Y:S01]  /*0d60*/  STL [R1+0x7c], R0 ;  /* 0x00007c0001007387 */ /* 0x0001e20000100800 */
[----:B------:R-:W-:-:S03]  /*0d70*/  VIADD R13, R204, 0x8 ;  /* 0x00000008cc0d7836 */ /* 0x000fc60000000000 */
[----:B------:R0:W-:Y:S01]  /*0d80*/  STL [R1+0x24], RZ ;  /* 0x000024ff01007387 */ /* 0x0001e20000100800 */
[----:B------:R-:W-:Y:S02]  /*0d90*/  VIADD R12, R204, 0x10 ;  /* 0x00000010cc0c7836 */ /* 0x000fe40000000000 */
[----:B------:R-:W-:Y:S02]  /*0da0*/  IMAD.IADD R3, R10, 0x1, -R3 ;  /* 0x000000010a037824 */ /* 0x000fe400078e0a03 */
[C---:B------:R-:W-:Y:S02]  /*0db0*/  VIADD R10, R204.reuse, 0x20 ;  /* 0x00000020cc0a7836 */ /* 0x040fe40000000000 */
[----:B------:R-:W-:Y:S01]  /*0dc0*/  IMAD.MOV.U32 R6, RZ, RZ, R14 ;  /* 0x000000ffff067224 */ /* 0x000fe200078e000e */
        /* <DEDUP_REMOVED lines=25> */
[----:B------:R-:W-:Y:S02]  /*0f60*/  IMAD.MOV.U32 R7, RZ, RZ, R15 ;  /* 0x000000ffff077224 */ /* 0x000fe400078e000f */
[C---:B------:R-:W-:Y:S02]  /*0f70*/  VIADD R214, R204.reuse, 0xe0 ;  /* 0x000000e0ccd67836 */ /* 0x040fe40000000000 */
[----:B------:R-:W-:Y:S01]  /*0f80*/  IMAD R210, R3, 0x8, R0 ;  /* 0x0000000803d27824 */ /* 0x000fe200078e0200 */
[----:B------:R-:W-:Y:S01]  /*0f90*/  UMOV UR37, URZ ;  /* 0x0000003f00257c82 */ /* 0x000fe20008000000 */
[----:B------:R-:W-:Y:S01]  /*0fa0*/  UMOV UR36, URZ ;  /* 0x0000003f00247c82 */ /* 0x000fe20008000000 */
[----:B---3--:R-:W-:Y:S01]  /*0fb0*/  LOP3.LUT R205, R11, 0x1, RZ, 0xfc, !PT ;  /* 0x000000010bcd7812 */ /* 0x008fe200078efcff */
[----:B------:R-:W-:-:S05]  /*0fc0*/  VIADD R11, R204, 0x18 ;  /* 0x00000018cc0b7836 */ /* 0x000fca0000000000 */
        /* <DEDUP_REMOVED lines=24> */
[----:B0-----:R-:W-:-:S07]  /*1150*/  SHF.R.S32.HI R2, RZ, 0x1f, R219 ;  /* 0x0000001fff027819 */ /* 0x001fce00000114db */
.L_x_14256:
[----:B012-4-:R-:W0:Y:S01]  /*1160*/  LDC.64 R2, c[0x0][0xd88] ;  /* 0x00036200ff027b82 */ /* 0x017e220000000a00 */
[----:B------:R-:W-:Y:S01]  /*1170*/  ULDC.64 UR4, c[0x0][0xb20] ;  /* 0x0002c80000047ab9 */ /* 0x000fe20000000a00 */
[----:B------:R-:W-:-:S06]  /*1180*/  ULDC.64 UR6, c[0x0][0xb10] ;  /* 0x0002c40000067ab9 */ /* 0x000fcc0000000a00 */
[----:B------:R-:W1:Y:S08]  /*1190*/  LDC R206, c[0x0][0x288] ;  /* 0x0000a200ffce7b82 */ /* 0x000e700000000800 */
[----:B------:R-:W2:Y:S01]  /*11a0*/  LDC.64 R12, c[0x0][0x418] ;  /* 0x00010600ff0c7b82 */ /* 0x000ea20000000a00 */
[----:B0-----:R-:W-:-:S07]  /*11b0*/  IMAD.WIDE R2, R7, 0x4, R2 ;  /* 0x0000000407027825 */ /* 0x001fce00078e0202 */
[----:B------:R-:W0:Y:S01]  /*11c0*/  LDC R11, c[0x0][0x424] ;  /* 0x00010900ff0b7b82 */ /* 0x000e220000000800 */
[----:B---3--:R-:W3:Y:S01]  /*11d0*/  LDG.E R211, desc[UR38][R2.64] ;  /* 0x0000002602d37981 */ /* 0x008ee2000c1e1900 */
        /* <DEDUP_REMOVED lines=9> */
[C---:B------:R-:W-:Y:S02]  /*1270*/  @P0 LEA R2, P2, R211.reuse, UR6, 0x2 ;  /* 0x00000006d3020c11 */ /* 0x040fe4000f8410ff */
        /* <DEDUP_REMOVED lines=8> */
[----:B------:R-:W-:Y:S02]  /*1300*/  SHF.R.U32.HI R7, RZ, 0x8, R4 ;  /* 0x00000008ff077819 */ /* 0x000fe40000011604 */
[----:B------:R-:W-:Y:S02]  /*1310*/  ISETP.NE.AND.EX P1, PT, R13, RZ, PT, P1 ;  /* 0x000000ff0d00720c */ /* 0x000fe40003f25310 */
[----:B------:R-:W-:-:S02]  /*1320*/  ISETP.NE.AND.EX P2, PT, RZ, UR7, PT, P2 ;  /* 0x00000007ff007c0c */ /* 0x000fc4000bf45320 */
[----:B------:R-:W-:Y:S02]  /*1330*/  LEA.HI R213, R0, R7, RZ, 0x10 ;  /* 0x0000000700d57211 */ /* 0x000fe400078f80ff */
[----:B0-----:R-:W-:Y:S01]  /*1340*/  SEL R0, R11, 0x1, P1 ;  /* 0x000000010b007807 */ /* 0x001fe20000800000 */
[----:B---34-:R-:W-:Y:S08]  /*1350*/  @P0 BRA `(.L_x_14198) ;  /* 0x0000000000240947 */ /* 0x018ff00003800000 */
        /* <DEDUP_REMOVED lines=9> */
.L_x_14198:
[----:B------:R-:W-:Y:S01]  /*13f0*/  IMAD R207, R0, R207, RZ ;  /* 0x000000cf00cf7224 */ /* 0x000fe200078e02ff */
[----:B------:R-:W-:Y:S01]  /*1400*/  LOP3.LUT R212, R6, 0xffff, RZ, 0xc0, !PT ;  /* 0x0000ffff06d47812 */ /* 0x000fe200078ec0ff */
[----:B------:R-:W-:Y:S06]  /*1410*/  @!P2 BRA `(.L_x_14199) ;  /* 0x000000000010a947 */ /* 0x000fec0003800000 */
[----:B------:R-:W-:-:S04]  /*1420*/  LEA R2, P0, R211, UR6, 0x2 ;  /* 0x00000006d3027c11 */ /* 0x000fc8000f8010ff */
[----:B------:R-:W-:-:S05]  /*1430*/  LEA.HI.X R3, R211, UR7, R216, 0x2, P0 ;  /* 0x00000007d3037c11 */ /* 0x000fca00080f14d8 */
[----:B------:R0:W5:Y:S01]  /*1440*/  LDG.E R207, desc[UR38][R2.64] ;  /* 0x0000002602cf7981 */ /* 0x000162000c1e1900 */
[----:B------:R-:W-:Y:S05]  /*1450*/  BRA `(.L_x_14200) ;  /* 0x0000000000247947 */ /* 0x000fea0003800000 */
.L_x_14199:
        /* <DEDUP_REMOVED lines=9> */
.L_x_14200:
[----:B------:R-:W1:Y:S01]  /*14f0*/  LDC R0, c[0x0][0x448] ;  /* 0x00011200ff007b82 */ /* 0x000e620000000800 */
[----:B------:R-:W-:Y:S01]  /*1500*/  IMAD.SHL.U32 R18, R5, 0x80, RZ ;  /* 0x0000008005127824 */ /* 0x000fe200078e00ff */
[----:B------:R-:W-:Y:S01]  /*1510*/  LOP3.LUT R11, R213, 0xff, RZ, 0xc0, !PT ;  /* 0x000000ffd50b7812 */ /* 0x000fe200078ec0ff */
[----:B-----5:R-:W-:Y:S01]  /*1520*/  IMAD.IADD R207, R207, 0x1, -R10 ;  /* 0x00000001cfcf7824 */ /* 0x020fe200078e0a0a */
[----:B------:R-:W-:Y:S01]  /*1530*/  SHF.R.U32.HI R213, RZ, 0x10, R213 ;  /* 0x00000010ffd57819 */ /* 0x000fe200000116d5 */
[----:B------:R-:W-:Y:S02]  /*1540*/  IMAD.MOV.U32 R215, RZ, RZ, RZ ;  /* 0x000000ffffd77224 */ /* 0x000fe400078e00ff */
[----:B------:R2:W-:Y:S01]  /*1550*/  STL [R1+0x20], R11 ;  /* 0x0000200b01007387 */ /* 0x0005e20000100800 */
        /* <DEDUP_REMOVED lines=8> */
[----:B------:R-:W-:Y:S02]  /*15e0*/  IMAD.IADD R0, R3, 0x1, R0 ;  /* 0x0000000103007824 */ /* 0x000fe400078e0200 */
[----:B------:R-:W-:-:S04]  /*15f0*/  IMAD.HI R2, R2, 0x2aaaaaab, RZ ;  /* 0x2aaaaaab02027827 */ /* 0x000fc800078e02ff */
[----:B------:R-:W-:Y:S01]  /*1600*/  IMAD.HI R0, R0, 0x2aaaaaab, RZ ;  /* 0x2aaaaaab00007827 */ /* 0x000fe200078e02ff */
[----:B------:R-:W-:-:S04]  /*1610*/  SHF.R.U32.HI R3, RZ, 0x1f, R2 ;  /* 0x0000001fff037819 */ /* 0x000fc80000011602 */
[----:B------:R-:W-:Y:S02]  /*1620*/  SHF.R.U32.HI R5, RZ, 0x1f, R0 ;  /* 0x0000001fff057819 */ /* 0x000fe40000011600 */
[----:B------:R-:W-:Y:S02]  /*1630*/  LEA.HI.SX32 R3, R2, R3, 0x1c ;  /* 0x0000000302037211 */ /* 0x000fe400078fe2ff */
[----:B------:R-:W-:-:S04]  /*1640*/  LEA.HI.SX32 R0, R0, R5, 0x1c ;  /* 0x0000000500007211 */ /* 0x000fc800078fe2ff */
[----:B------:R-:W-:-:S04]  /*1650*/  VIMNMX R6, R3, R0, PT ;  /* 0x0000000003067248 */ /* 0x000fc80003fe0100 */
[----:B------:R-:W-:-:S13]  /*1660*/  ISETP.GE.AND P0, PT, R6, 0x1, PT ;  /* 0x000000010600780c */ /* 0x000fda0003f06270 */
[----:B--2---:R-:W-:Y:S05]  /*1670*/  @!P0 BRA `(.L_x_14201) ;  /* 0x0000000000788947 */ /* 0x004fea0003800000 */
        /* <DEDUP_REMOVED lines=30> */
.L_x_14201:
        /* <DEDUP_REMOVED lines=114> */
.L_x_14203:
[----:B------:R-:W2:Y:S01]  /*1f80*/  LDL R17, [R1+0x24] ;  /* 0x0000240001117983 */ /* 0x000ea20000100800 */
[----:B------:R-:W-:Y:S01]  /*1f90*/  MOV R2, 0x400 ;  /* 0x0000040000027802 */ /* 0x000fe20000000f00 */
[----:B------:R-:W0:Y:S01]  /*1fa0*/  S2R R3, SR_CgaCtaId ;  /* 0x0000000000037919 */ /* 0x000e220000008800 */
[----:B------:R-:W1:Y:S02]  /*1fb0*/  S2R R16, SR_TID.X ;  /* 0x0000000000107919 */ /* 0x000e640000002100 */
[----:B0-----:R-:W-:Y:S02]  /*1fc0*/  LEA R5, R3, R2, 0x18 ;  /* 0x0000000203057211 */ /* 0x001fe400078ec0ff */
[----:B-1----:R-:W-:-:S05]  /*1fd0*/  SHF.R.U32.HI R16, RZ, 0x7, R16 ;  /* 0x00000007ff107819 */ /* 0x002fca0000011610 */
[----:B------:R-:W-:Y:S01]  /*1fe0*/  VIADD R12, R16, 0x8 ;  /* 0x00000008100c7836 */ /* 0x000fe20000000000 */
[----:B--2---:R-:W-:-:S04]  /*1ff0*/  LEA.HI R0, R17, R17, RZ, 0x1 ;  /* 0x0000001111007211 */ /* 0x004fc800078f08ff */
[----:B------:R-:W-:-:S05]  /*2000*/  LOP3.LUT R0, R0, 0xfffffffe, RZ, 0xc0, !PT ;  /* 0xfffffffe00007812 */ /* 0x000fca00078ec0ff */
[----:B------:R-:W-:-:S05]  /*2010*/  IMAD.IADD R0, R17, 0x1, -R0 ;  /* 0x0000000111007824 */ /* 0x000fca00078e0a00 */
[----:B------:R-:W-:-:S04]  /*2020*/  SHF.L.U32 R2, R0, 0x1f, RZ ;  /* 0x0000001f00027819 */ /* 0x000fc800000006ff */
[----:B------:R-:W0:Y:S02]  /*2030*/  SYNCS.PHASECHK.TRANS64.TRYWAIT P0, [R5+URZ+0x32400], R2 ;  /* 0x03240002050075a7 */ /* 0x000e24000800017f */
[----:B0-----:R-:W-:Y:S05]  /*2040*/  @!P0 BRA `(.L_x_14204) ;  /* 0x0000014000408947 */ /* 0x001fea0003800000 */
.L_x_14389:
[----:B------:R-:W-:Y:S01]  /*2050*/  ISETP.NE.AND P0, PT, R205, 0x3, PT ;  /* 0x00000003cd00780c */ /* 0x000fe20003f05270 */
[----:B------:R-:W-:Y:S05]  /*2060*/  WARPSYNC.ALL ;  /* 0x0000000000007948 */ /* 0x000fea0003800000 */
[----:B------:R1:W-:Y:S07]  /*2070*/  BAR.SYNC.DEFER_BLOCKING R12, 0x100 ;  /* 0x0004000c0000751d */ /* 0x0003ee0000010000 */
[----:B------:R-:W-:Y:S05]  /*2080*/  @!P0 BRA `(.L_x_14205) ;  /* 0x0000000000048947 */ /* 0x000fea0003800000 */
[----:B------:R-:W-:Y:S01]  /*2090*/  BPT.TRAP 0x1 ;  /* 0x000000040000795c */ /* 0x000fe20000300000 */
.L_x_14205:
[----:B------:R-:W-:Y:S02]  /*20a0*/  IMAD.U32 R3, RZ, RZ, UR37 ;  /* 0x00000025ff037e24 */ /* 0x000fe4000f8e00ff */
[----:B------:R-:W-:-:S03]  /*20b0*/  IMAD.U32 R0, RZ, RZ, UR36 ;  /* 0x00000024ff007e24 */ /* 0x000fc6000f8e00ff */
[----:B------:R-:W-:Y:S01]  /*20c0*/  SHF.L.U32 R3, R3, 0x1f, RZ ;  /* 0x0000001f03037819 */ /* 0x000fe200000006ff */
[----:B------:R-:W-:-:S04]  /*20d0*/  IMAD R0, R0, 0x8, R5 ;  /* 0x0000000800007824 */ /* 0x000fc800078e0205 */
[----:B------:R2:W3:Y:S01]  /*20e0*/  SYNCS.PHASECHK.TRANS64.TRYWAIT P1, [R0+URZ+0x32430], R3 ;  /* 0x03243003000075a7 */ /* 0x0004e2000802017f */
[----:B------:R-:W-:Y:S05]  /*20f0*/  @!P0 BRA `(.L_x_14206) ;  /* 0x0000000000048947 */ /* 0x000fea0003800000 */
[----:B------:R-:W-:Y:S01]  /*2100*/  BPT.TRAP 0x1 ;  /* 0x000000040000795c */ /* 0x000fe20000300000 */
.L_x_14206:
[----:B---3--:R-:W-:Y:S05]  /*2110*/  @P1 BRA `(.L_x_14207) ;  /* 0x0000000000081947 */ /* 0x008fea0003800000 */
[----:B------:R-:W3:Y:S02]  /*2120*/  SYNCS.PHASECHK.TRANS64.TRYWAIT P1, [R0+URZ+0x32430], R3 ;  /* 0x03243003000075a7 */ /* 0x000ee4000802017f */
[----:B---3--:R-:W-:Y:S05]  /*2130*/  @!P1 BRA `(.L_x_14208) ;  /* 0x0000014000189947 */ /* 0x008fea0003800000 */
.L_x_14207:
[----:B------:R-:W-:Y:S01]  /*2140*/  R2UR UR4, R5 ;  /* 0x00000000050472ca */ /* 0x000fe200000e0000 */
[----:B------:R-:W-:Y:S01]  /*2150*/  WARPGROUP.ARRIVE ;  /* 0x00000000000079c5 */ /* 0x000fe20000000000 */
[----:B------:R-:W-:Y:S01]  /*2160*/  UMOV UR8, UR41 ;  /* 0x0000002900087c82 */ /* 0x000fe20008000000 */
[----:B------:R-:W-:Y:S01]  /*2170*/  UMOV UR9, 0x40000040 ;  /* 0x4000004000097882 */ /* 0x000fe20000000000 */
[----:B------:R-:W-:Y:S01]  /*2180*/  UMOV UR11, 0x40000040 ;  /* 0x40000040000b7882 */ /* 0x000fe20000000000 */
[----:B------:R-:W-:-:S08]  /*2190*/  UIADD3 UR5, UR41, 0x2, URZ ;  /* 0x0000000229057890 */ /* 0x000fd0000fffe03f */
        /* <DEDUP_REMOVED lines=40> */
[----:B------:R-:W4:Y:S02]  /*2420*/  SYNCS.PHASECHK.TRANS64.TRYWAIT P1, [R5+URZ+0x32410], R2 ;  /* 0x03241002050075a7 */ /* 0x000f24000802017f */
[----:B----4-:R-:W-:Y:S05]  /*2430*/  @!P1 BRA `(.L_x_14209) ;  /* 0x0000013c006c9947 */ /* 0x010fea0003800000 */
.L_x_14390:
[----:B------:R-:W-:Y:S05]  /*2440*/  @!P0 BRA `(.L_x_14210) ;  /* 0x0000000000048947 */ /* 0x000fea0003800000 */
[----:B------:R-:W-:Y:S01]  /*2450*/  BPT.TRAP 0x1 ;  /* 0x000000040000795c */ /* 0x000fe20000300000 */
.L_x_14210:
[----:B------:R0:W0:Y:S01]  /*2460*/  SYNCS.PHASECHK.TRANS64.TRYWAIT P1, [R0+URZ+0x32450], R3 ;  /* 0x03245003000075a7 */ /* 0x000022000802017f */
[----:B------:R-:W-:Y:S05]  /*2470*/  @!P0 BRA `(.L_x_14211) ;  /* 0x0000000000048947 */ /* 0x000fea0003800000 */
[----:B------:R-:W-:Y:S01]  /*2480*/  BPT.TRAP 0x1 ;  /* 0x000000040000795c */ /* 0x000fe20000300000 */
.L_x_14211:
[----:B0-----:R-:W-:Y:S05]  /*2490*/  @P1 BRA `(.L_x_14212) ;  /* 0x0000000000081947 */ /* 0x001fea0003800000 */
[----:B------:R-:W0:Y:S02]  /*24a0*/  SYNCS.PHASECHK.TRANS64.TRYWAIT P1, [R0+URZ+0x32450], R3 ;  /* 0x03245003000075a7 */ /* 0x000e24000802017f */
[----:B0-----:R-:W-:Y:S05]  /*24b0*/  @!P1 BRA `(.L_x_14213) ;  /* 0x0000013c00609947 */ /* 0x001fea0003800000 */
.L_x_14212:
[----:B------:R-:W-:Y:S01]  /*24c0*/  R2UR UR4, R5 ;  /* 0x00000000050472ca */ /* 0x000fe200000e0000 */
[----:B------:R-:W-:Y:S01]  /*24d0*/  WARPGROUP.ARRIVE ;  /* 0x00000000000079c5 */ /* 0x000fe20000000000 */
[----:B------:R-:W-:Y:S01]  /*24e0*/  UMOV UR9, 0x40000040 ;  /* 0x4000004000097882 */ /* 0x000fe20000000000 */
[----:B------:R-:W-:Y:S01]  /*24f0*/  UMOV UR11, 0x40000040 ;  /* 0x40000040000b7882 */ /* 0x000fe20000000000 */
[----:B------:R-:W-:Y:S01]  /*2500*/  IMAD.U32 R11, RZ, RZ, UR9 ;  /* 0x00000009ff0b7e24 */ /* 0x000fe2000f8e00ff */
        /* <DEDUP_REMOVED lines=9> */
[----:B------:R-:W0:Y:S01]  /*25a0*/  LDC R13, c[0x0][0x448] ;  /* 0x00011200ff0d7b82 */ /* 0x000e220000000800 */
[----:B------:R-:W-:Y:S01]  /*25b0*/  UMOV UR27, 0x40000040 ;  /* 0x40000040001b7882 */ /* 0x000fe20000000000 */
[----:B------:R-:W-:Y:S01]  /*25c0*/  UMOV UR29, 0x40000040 ;  /* 0x40000040001d7882 */ /* 0x000fe20000000000 */
[----:B------:R-:W-:Y:S01]  /*25d0*/  USHF.R.U32.HI UR4, URZ, 0x4, UR4 ;  /* 0x000000043f047899 */ /* 0x000fe20008011604 */
[----:B------:R-:W5:Y:S01]  /*25e0*/  S2R R79, SR_TID.X ;  /* 0x00000000004f7919 */ /* 0x000f620000002100 */
[----:B------:R-:W-:Y:S01]  /*25f0*/  UMOV UR31, 0x40000040 ;  /* 0x40000040001f7882 */ /* 0x000fe20000000000 */
[----:B------:R-:W-:Y:S01]  /*2600*/  UMOV UR33, 0x40000040 ;  /* 0x4000004000217882 */ /* 0x000fe20000000000 */
[----:B------:R-:W-:Y:S01]  /*2610*/  ULOP3.LUT UR6, UR4, 0x3fff, URZ, 0xc0, !UPT ;  /* 0x00003fff04067892 */ /* 0x000fe2000f8ec03f */
[----:B------:R-:W-:Y:S01]  /*2620*/  LOP3.LUT R19, R19, 0xffffffef, RZ, 0xc0, !PT ;  /* 0xffffffef13137812 */ /* 0x000fe200078ec0ff */
[----:B------:R-:W-:-:S02]  /*2630*/  ULOP3.LUT UR4, UR40, 0x10000, URZ, 0xfc, !UPT ;  /* 0x0001000028047892 */ /* 0x000fc4000f8efc3f */
[----:B------:R-:W-:Y:S02]  /*2640*/  ULOP3.LUT UR7, UR6, 0x10000, URZ, 0xfc, !UPT ;  /* 0x0001000006077892 */ /* 0x000fe4000f8efc3f */
[----:B------:R-:W-:Y:S02]  /*2650*/  UIADD3 UR16, UR4, 0x404, URZ ;  /* 0x0000040404107890 */ /* 0x000fe4000fffe03f */
[----:B------:R-:W-:Y:S01]  /*2660*/  UIMAD UR5, UR36, 0xc00, UR7 ;  /* 0x00000c00240578a4 */ /* 0x000fe2000f8e0207 */
[----:B------:R-:W-:Y:S01]  /*2670*/  UMOV UR8, UR4 ;  /* 0x0000000400087c82 */ /* 0x000fe20008000000 */
[----:B------:R-:W-:Y:S01]  /*2680*/  UIADD3 UR20, UR4, 0x406, URZ ;  /* 0x0000040604147890 */ /* 0x000fe2000fffe03f */
[----:B------:R-:W-:Y:S01]  /*2690*/  IMAD.U32 R10, RZ, RZ, UR8 ;  /* 0x00000008ff0a7e24 */ /* 0x000fe2000f8e00ff */
[----:B------:R-:W-:-:S03]  /*26a0*/  UIADD3 UR18, UR5, 0x304, URZ ;  /* 0x0000030405127890 */ /* 0x000fc6000fffe03f */
[----:B------:R-:W-:Y:S01]  /*26b0*/  UMOV UR10, UR5 ;  /* 0x00000005000a7c82 */ /* 0x000fe20008000000 */
[----:B------:R-:W-:Y:S01]  /*26c0*/  UIADD3 UR22, UR5, 0x306, URZ ;  /* 0x0000030605167890 */ /* 0x000fe2000fffe03f */
[----:B------:R-:W-:Y:S01]  /*26d0*/  HGMMA.64x96x16.F32.BF16 R24, gdesc[UR8], R24, gsb0 ;  /* 0x01600000081879f0 */ /* 0x000fe20008001818 */
[----:B------:R-:W-:Y:S01]  /*26e0*/  UIADD3 UR8, UR4, 0x2, URZ ;  /* 0x0000000204087890 */ /* 0x000fe2000fffe03f */
[----:B0-----:R-:W-:Y:S01]  /*26f0*/  ISETP.NE.AND P6, PT, R13, 0x1, PT ;  /* 0x000000010d00780c */ /* 0x001fe20003fc5270 */
[----:B------:R-:W-:Y:S01]  /*2700*/  UIADD3 UR9, UR5, 0x2, URZ ;  /* 0x0000000205097890 */ /* 0x000fe2000fffe03f */
[----:B------:R-:W-:Y:S01]  /*2710*/  IMAD.IADD R13, R210, 0x1, R18 ;  /* 0x00000001d20d7824 */ /* 0x000fe200078e0212 */
[----:B------:R-:W-:Y:S01]  /*2720*/  UIADD3 UR10, UR5, 0x300, URZ ;  /* 0x00000300050a7890 */ /* 0x000fe2000fffe03f */
[----:B------:R-:W-:Y:S02]  /*2730*/  UMOV UR11, 0x40000040 ;  /* 0x40000040000b7882 */ /* 0x000fe40000000000 */
[----:B------:R-:W-:Y:S01]  /*2740*/  UMOV UR12, UR8 ;  /* 0x00000008000c7c82 */ /* 0x000fe20008000000 */
[----:B------:R-:W-:Y:S01]  /*2750*/  UIADD3 UR8, UR4, 0x4, URZ ;  /* 0x0000000404087890 */ /* 0x000fe2000fffe03f */
[----:B------:R-:W-:Y:S01]  /*2760*/  IMAD.U32 R8, RZ, RZ, UR12 ;  /* 0x0000000cff087e24 */ /* 0x000fe2000f8e00ff */
[----:B------:R-:W-:Y:S01]  /*2770*/  UMOV UR14, UR9 ;  /* 0x00000009000e7c82 */ /* 0x000fe20008000000 */
[----:B------:R-:W-:-:S02]  /*2780*/  UIADD3 UR9, UR5, 0x4, URZ ;  /* 0x0000000405097890 */ /* 0x000fc4000fffe03f */
[----:B------:R-:W-:Y:S01]  /*2790*/  UIADD3 UR24, UR4, 0x800, URZ ;  /* 0x0000080004187890 */ /* 0x000fe2000fffe03f */
[----:B------:R-:W0:Y:S01]  /*27a0*/  @P6 LDC R72, c[0x0][0x44c] ;  /* 0x00011300ff486b82 */ /* 0x000e220000000800 */
[----:B------:R-:W-:Y:S01]  /*27b0*/  UIADD3 UR26, UR5, 0x600, URZ ;  /* 0x00000600051a7890 */ /* 0x000fe2000fffe03f */
[----:B------:R-:W-:Y:S01]  /*27c0*/  @P6 LOP3.LUT R19, R19, 0x10, RZ, 0xfc, !PT ;  /* 0x0000001013136812 */ /* 0x000fe200078efcff */
[----:B------:R-:W-:Y:S02]  /*27d0*/  UIADD3 UR28, UR4, 0x802, URZ ;  /* 0x00000802041c7890 */ /* 0x000fe4000fffe03f */
[----:B------:R-:W-:Y:S02]  /*27e0*/  UIADD3 UR30, UR5, 0x602, URZ ;  /* 0x00000602051e7890 */ /* 0x000fe4000fffe03f */
[----:B------:R-:W-:Y:S01]  /*27f0*/  UIADD3 UR32, UR4, 0x804, URZ ;  /* 0x0000080404207890 */ /* 0x000fe2000fffe03f */
[----:B------:R-:W1:Y:S01]  /*2800*/  @P6 LDC R73, c[0x0][0x450] ;  /* 0x00011400ff496b82 */ /* 0x000e620000000800 */
[----:B------:R-:W-:Y:S01]  /*2810*/  UIADD3 UR34, UR5, 0x604, URZ ;  /* 0x0000060405227890 */ /* 0x000fe2000fffe03f */
        /* <DEDUP_REMOVED lines=9> */
[----:B------:R-:W-:Y:S01]  /*28b0*/  UIADD3 UR48, UR4, 0xc02, URZ ;  /* 0x00000c0204307890 */ /* 0x000fe2000fffe03f */
[----:B0-----:R-:W-:Y:S01]  /*28c0*/  @P6 IMAD.HI.U32 R72, R13, R72, RZ ;  /* 0x000000480d486227 */ /* 0x001fe200078e00ff */
[----:B------:R-:W-:Y:S01]  /*28d0*/  UIADD3 UR50, UR5, 0x902, URZ ;  /* 0x0000090205327890 */ /* 0x000fe2000fffe03f */
[----:B------:R-:W-:Y:S01]  /*28e0*/  UMOV UR49, 0x40000040 ;  /* 0x4000004000317882 */ /* 0x000fe20000000000 */
[----:B------:R-:W-:Y:S01]  /*28f0*/  UMOV UR51, 0x40000040 ;  /* 0x4000004000337882 */ /* 0x000fe20000000000 */
[----:B------:R-:W-:-:S02]  /*2900*/  UIADD3 UR52, UR4, 0xc04, URZ ;  /* 0x00000c0404347890 */ /* 0x000fc4000fffe03f */
[----:B------:R-:W-:Y:S01]  /*2910*/  UIADD3 UR54, UR5, 0x904, URZ ;  /* 0x0000090405367890 */ /* 0x000fe2000fffe03f */
[----:B-1----:R-:W-:Y:S01]  /*2920*/  @P6 SHF.R.U32.HI R13, RZ, R73, R72 ;  /* 0x00000049ff0d6219 */ /* 0x002fe20000011648 */
[----:B------:R-:W-:Y:S01]  /*2930*/  UMOV UR53, 0x40000040 ;  /* 0x4000004000357882 */ /* 0x000fe20000000000 */
[----:B------:R-:W-:Y:S01]  /*2940*/  UMOV UR55, 0x40000040 ;  /* 0x4000004000377882 */ /* 0x000fe20000000000 */
[----:B------:R-:W-:Y:S01]  /*2950*/  UMOV UR57, 0x40000040 ;  /* 0x4000004000397882 */ /* 0x000fe20000000000 */
[----:B------:R-:W-:Y:S01]  /*2960*/  UMOV UR59, 0x40000040 ;  /* 0x40000040003b7882 */ /* 0x000fe20000000000 */
[----:B------:R-:W0:Y:S01]  /*2970*/  SHFL.IDX PT, R72, R13, RZ, 0x1c1f ;  /* 0x001c1fff0d487589 */ /* 0x000e2200000e0000 */
[C---:B------:R-:W-:Y:S01]  /*2980*/  IMAD R73, R215.reuse, -0x60, R207 ;  /* 0xffffffa0d7497824 */ /* 0x040fe200078e02cf */
[----:B------:R-:W-:Y:S01]  /*2990*/  ULOP3.LUT UR6, UR6, 0x3000000, URZ, 0xfc, !UPT ;  /* 0x0300000006067892 */ /* 0x000fe2000f8efc3f */
[----:B------:R-:W-:Y:S01]  /*29a0*/  VIADD R215, R215, 0xfffffffe ;  /* 0xfffffffed7d77836 */ /* 0x000fe20000000000 */
[----:B------:R-:W1:Y:S01]  /*29b0*/  SHFL.IDX PT, R13, R13, 0x1, 0x1c1f ;  /* 0x003c1f000d0d7f89 */ /* 0x000e6200000e0000 */
[----:B--23--:R-:W-:Y:S01]  /*29c0*/  IMAD.U32 R3, RZ, RZ, UR57 ;  /* 0x00000039ff037e24 */ /* 0x00cfe2000f8e00ff */
[----:B------:R-:W-:-:S02]  /*29d0*/  IADD3 R75, -R204, 0x61, R73 ;  /* 0x00000061cc4b7810 */ /* 0x000fc40007ffe149 */
[----:B------:R-:W-:-:S03]  /*29e0*/  IADD3 R73, -R204, 0x60, R73 ;  /* 0x00000060cc497810 */ /* 0x000fc60007ffe149 */
[----:B------:R-:W-:-:S05]  /*29f0*/  IMAD.IADD R86, R75, 0x1, -R206 ;  /* 0x000000014b567824 */ /* 0x000fca00078e0ace */
        /* <DEDUP_REMOVED lines=28> */
[----:B----4-:R-:W-:Y:S01]  /*2bc0*/  IMAD.U32 R5, RZ, RZ, UR13 ;  /* 0x0000000dff057e24 */ /* 0x010fe2000f8e00ff */
        /* <DEDUP_REMOVED lines=13> */
[----:B------:R-:W-:Y:S01]  /*2ca0*/  UIMAD UR4, UR36, 0xc00, UR6 ;  /* 0x00000c00240478a4 */ /* 0x000fe2000f8e0206 */
[----:B------:R-:W-:Y:S01]  /*2cb0*/  IMAD.U32 R2, RZ, RZ, UR56 ;  /* 0x00000038ff027e24 */ /* 0x000fe2000f8e00ff */
[----:B------:R-:W-:Y:S02]  /*2cc0*/  WARPGROUP.DEPBAR.LE gsb0, 0x0 ;  /* 0x00008000000079c5 */ /* 0x000fe40000010000 */
[----:B------:R-:W-:-:S06]  /*2cd0*/  WARPGROUP.ARRIVE ;  /* 0x00000000000079c5 */ /* 0x000fcc0000000000 */
[----:B------:R-:W-:Y:S01]  /*2ce0*/  HGMMA.64x96x16.F32.BF16 R24, gdesc[UR8], R24, gsb0 ;  /* 0x01600000081879f0 */ /* 0x000fe20008001818 */
[----:B------:R-:W-:Y:S01]  /*2cf0*/  UIADD3 UR10, UR4, 0x80, URZ ;  /* 0x00000080040a7890 */ /* 0x000fe2000fffe03f */
        /* <DEDUP_REMOVED lines=62> */
[----:B------:R-:W-:Y:S01]  /*30e0*/  FMNMX.FTZ R77, R40, R77, !PT ;  /* 0x0000004d284d7209 */ /* 0x000fe20007810000 */
[----:B------:R-:W0:Y:S01]  /*30f0*/  @P6 LDC R41, c[0x0][0x44c] ;  /* 0x00011300ff296b82 */ /* 0x000e220000000800 */
        /* <DEDUP_REMOVED lines=26> */
[----:B------:R-:W-:Y:S02]  /*32a0*/  FSEL R64, R64, -INF , P5 ;  /* 0xff80000040407808 */ /* 0x000fe40002800000 */
[C---:B------:R-:W-:Y:S02]  /*32b0*/  ISETP.GT.AND P4, PT, R73.reuse, RZ, PT ;  /* 0x000000ff4900720c */ /* 0x040fe40003f84270 */
[----:B------:R-:W-:Y:S02]  /*32c0*/  ISETP.GT.AND P5, PT, R73, 0x1, PT ;  /* 0x000000014900780c */ /* 0x000fe40003fa4270 */
[----:B------:R-:W-:Y:S02]  /*32d0*/  FSEL R60, R60, -INF , P2 ;  /* 0xff8000003c3c7808 */ /* 0x000fe40001000000 */
[----:B------:R-:W-:Y:S02]  /*32e0*/  FMNMX.FTZ R77, R180, R77, !PT ;  /* 0x0000004db44d7209 */ /* 0x000fe40007810000 */
[----:B------:R-:W-:-:S02]  /*32f0*/  ISETP.GT.AND P2, PT, R75, 0x58, PT ;  /* 0x000000584b00780c */ /* 0x000fc40003f44270 */
[----:B------:R-:W-:Y:S02]  /*3300*/  FSEL R86, R65, -INF , P1 ;  /* 0xff80000041567808 */ /* 0x000fe40000800000 */
[----:B------:R-:W-:Y:S02]  /*3310*/  ISETP.GT.AND P1, PT, R73, 0x8, PT ;  /* 0x000000084900780c */ /* 0x000fe40003f24270 */
[----:B------:R-:W-:Y:S02]  /*3320*/  FSEL R88, R26, -INF , P4 ;  /* 0xff8000001a587808 */ /* 0x000fe40002000000 */
[----:B------:R-:W-:Y:S02]  /*3330*/  FSEL R90, R27, -INF , P5 ;  /* 0xff8000001b5a7808 */ /* 0x000fe40002800000 */
[----:B------:R-:W-:Y:S02]  /*3340*/  FMNMX.FTZ R77, R60, R77, !PT ;  /* 0x0000004d3c4d7209 */ /* 0x000fe40007810000 */
[----:B------:R-:W-:-:S02]  /*3350*/  FSEL R68, R68, -INF , P2 ;  /* 0xff80000044447808 */ /* 0x000fc40001000000 */
[C---:B------:R-:W-:Y:S02]  /*3360*/  ISETP.GT.AND P2, PT, R73.reuse, 0x9, PT ;  /* 0x000000094900780c */ /* 0x040fe40003f44270 */
        /* <DEDUP_REMOVED lines=20> */
[----:B------:R-:W-:Y:S02]  /*34b0*/  FMNMX.FTZ R77, R26, R77, !PT ;  /* 0x0000004d1a4d7209 */ /* 0x000fe40007810000 */
[----:B------:R-:W-:Y:S02]  /*34c0*/  ISETP.GT.AND P1, PT, R73, 0x20, PT ;  /* 0x000000204900780c */ /* 0x000fe40003f24270 */
[----:B------:R-:W-:Y:S01]  /*34d0*/  FSEL R98, R39, -INF , P2 ;  /* 0xff80000027627808 */ /* 0x000fe20001000000 */
[----:B------:R-:W1:Y:S01]  /*34e0*/  SHFL.BFLY PT, R104, R77, 0x2, 0x1f ;  /* 0x0c401f004d687f89 */ /* 0x000e6200000e0000 */
[----:B------:R-:W-:-:S02]  /*34f0*/  FMNMX.FTZ R13, R96, R13, !PT ;  /* 0x0000000d600d7209 */ /* 0x000fc40007810000 */
[C---:B------:R-:W-:Y:S02]  /*3500*/  ISETP.GT.AND P2, PT, R73.reuse, 0x21, PT ;  /* 0x000000214900780c */ /* 0x040fe40003f44270 */
[----:B------:R-:W-:Y:S02]  /*3510*/  FSEL R94, R42, -INF , P1 ;  /* 0xff8000002a5e7808 */ /* 0x000fe40000800000 */
[----:B------:R-:W-:Y:S02]  /*3520*/  FMNMX.FTZ R13, R98, R13, !PT ;  /* 0x0000000d620d7209 */ /* 0x000fe40007810000 */
[----:B------:R-:W-:Y:S02]  /*3530*/  ISETP.GT.AND P1, PT, R73, 0x28, PT ;  /* 0x000000284900780c */ /* 0x000fe40003f24270 */
[----:B------:R-:W-:Y:S02]  /*3540*/  FSEL R34, R43, -INF , P2 ;  /* 0xff8000002b227808 */ /* 0x000fe40001000000 */
[----:B------:R-:W-:Y:S01]  /*3550*/  FMNMX.FTZ R13, R94, R13, !PT ;  /* 0x0000000d5e0d7209 */ /* 0x000fe20007810000 */
[----:B------:R-:W2:Y:S01]  /*3560*/  @P6 LDC R43, c[0x0][0x450] ;  /* 0x00011400ff2b6b82 */ /* 0x000ea20000000800 */
        /* <DEDUP_REMOVED lines=12> */
[----:B-1----:R-:W-:-:S02]  /*3630*/  FMNMX.FTZ R104, R77, R104, !PT ;  /* 0x000000684d687209 */ /* 0x002fc40007810000 */
[C---:B------:R-:W-:Y:S02]  /*3640*/  ISETP.GT.AND P2, PT, R73.reuse, 0x39, PT ;  /* 0x000000394900780c */ /* 0x040fe40003f44270 */
[----:B------:R-:W-:Y:S01]  /*3650*/  FSEL R162, R54, -INF , P1 ;  /* 0xff80000036a27808 */ /* 0x000fe20000800000 */
[----:B------:R-:W1:Y:S01]  /*3660*/  SHFL.BFLY PT, R29, R104, 0x1, 0x1f ;  /* 0x0c201f00681d7f89 */ /* 0x000e6200000e0000 */
        /* <DEDUP_REMOVED lines=22> */
[----:B-1----:R-:W-:Y:S02]  /*37d0*/  FMNMX.FTZ R13, R104, R29, !PT ;  /* 0x0000001d680d7209 */ /* 0x002fe40007810000 */
[----:B------:R-:W-:Y:S02]  /*37e0*/  ISETP.GT.AND P2, PT, R73, 0x59, PT ;  /* 0x000000594900780c */ /* 0x000fe40003f44270 */
[----:B------:R-:W-:Y:S01]  /*37f0*/  FSEL R176, R70, -INF , P1 ;  /* 0xff80000046b07808 */ /* 0x000fe20000800000 */
[----:B------:R-:W-:Y:S01]  /*3800*/  FMUL.FTZ R29, R13, R209 ;  /* 0x000000d10d1d7220 */ /* 0x000fe20000410000 */
[----:B------:R-:W-:Y:S02]  /*3810*/  FMNMX.FTZ R27, R175, R54, !PT ;  /* 0x00000036af1b7209 */ /* 0x000fe40007810000 */
[----:B------:R-:W-:Y:S02]  /*3820*/  FSETP.NEU.FTZ.AND P1, PT, R13, -INF , PT ;  /* 0xff8000000d00780b */ /* 0x000fe40003f3d000 */
[----:B------:R-:W-:-:S02]  /*3830*/  FSEL R178, R71, -INF , P2 ;  /* 0xff80000047b27808 */ /* 0x000fc40001000000 */
[----:B------:R-:W-:Y:S02]  /*3840*/  FMNMX.FTZ R27, R176, R27, !PT ;  /* 0x0000001bb01b7209 */ /* 0x000fe40007810000 */
[----:B------:R-:W-:Y:S02]  /*3850*/  FSEL R29, R29, RZ, P1 ;  /* 0x000000ff1d1d7208 */ /* 0x000fe40000800000 */
[----:B------:R-:W-:-:S03]  /*3860*/  FMNMX.FTZ R27, R178, R27, !PT ;  /* 0x0000001bb21b7209 */ /* 0x000fc60007810000 */
[-CC-:B------:R-:W-:Y:S01]  /*3870*/  FFMA.FTZ R31, R24, R209.reuse, -R29.reuse ;  /* 0x000000d1181f7223 */ /* 0x180fe2000001081d */
[-CC-:B------:R-:W-:Y:S01]  /*3880*/  FFMA.FTZ R25, R25, R209.reuse, -R29.reuse ;  /* 0x000000d119197223 */ /* 0x180fe2000001081d */
[----:B------:R-:W1:Y:S01]  /*3890*/  SHFL.BFLY PT, R24, R27, 0x2, 0x1f ;  /* 0x0c401f001b187f89 */ /* 0x000e6200000e0000 */
        /* <DEDUP_REMOVED lines=23> */
[----:B-1----:R-:W-:Y:S01]  /*3a10*/  FMNMX.FTZ R24, R27, R24, !PT ;  /* 0x000000181b187209 */ /* 0x002fe20007810000 */
[-CC-:B------:R-:W-:Y:S01]  /*3a20*/  FFMA.FTZ R171, R86, R209.reuse, -R29.reuse ;  /* 0x000000d156ab7223 */ /* 0x180fe2000001081d */
[----:B------:R-:W-:Y:S01]  /*3a30*/  FFMA.FTZ R172, R68, R209, -R29 ;  /* 0x000000d144ac7223 */ /* 0x000fe2000001081d */
[----:B------:R-:W1:Y:S01]  /*3a40*/  MUFU.EX2 R33, R72 ;  /* 0x0000004800217308 */ /* 0x000e620000000800 */
[----:B0-----:R-:W-:Y:S01]  /*3a50*/  @P6 IMAD.HI.U32 R26, R18, R41, RZ ;  /* 0x00000029121a6227 */ /* 0x001fe200078e00ff */
[----:B---3--:R-:W0:Y:S03]  /*3a60*/  SHFL.BFLY PT, R25, R24, 0x1, 0x1f ;  /* 0x0c201f0018197f89 */ /* 0x008e2600000e0000 */
[----:B----4-:R-:W-:Y:S01]  /*3a70*/  FADD.FTZ R29, R31, R200 ;  /* 0x000000c81f1d7221 */ /* 0x010fe20000010000 */
[----:B------:R-:W-:-:S02]  /*3a80*/  F2FP.BF16.F32.PACK_AB R200, R200, R31 ;  /* 0x0000001fc8c8723e */ /* 0x000fc400000010ff */
[----:B------:R-:W-:Y:S08]  /*3a90*/  MUFU.EX2 R32, R32 ;  /* 0x0000002000207308 */ /* 0x000ff00000000800 */
[----:B------:R-:W3:Y:S01]  /*3aa0*/  MUFU.EX2 R27, R74 ;  /* 0x0000004a001b7308 */ /* 0x000ee20000000800 */
[----:B-1----:R-:W-:-:S07]  /*3ab0*/  F2FP.BF16.F32.PACK_AB R202, R33, R28 ;  /* 0x0000001c21ca723e */ /* 0x002fce00000010ff */
[----:B------:R-:W-:Y:S01]  /*3ac0*/  MUFU.EX2 R36, R36 ;  /* 0x0000002400247308 */ /* 0x000fe20000000800 */
[----:B0-----:R-:W-:-:S04]  /*3ad0*/  FMNMX.FTZ R164, R24, R25, !PT ;  /* 0x0000001918a47209 */ /* 0x001fc80007810000 */
[C---:B------:R-:W-:Y:S01]  /*3ae0*/  FSETP.NEU.FTZ.AND P1, PT, R164.reuse, -INF , PT ;  /* 0xff800000a400780b */ /* 0x040fe20003f3d000 */
[-C--:B------:R-:W-:Y:S02]  /*3af0*/  FMUL.FTZ R177, R164, R209.reuse ;  /* 0x000000d1a4b17220 */ /* 0x080fe40000410000 */
[----:B------:R-:W0:Y:S01]  /*3b00*/  MUFU.EX2 R35, R76 ;  /* 0x0000004c00237308 */ /* 0x000e220000000800 */
[----:B---3--:R-:W-:Y:S02]  /*3b10*/  F2FP.BF16.F32.PACK_AB R152, R27, R32 ;  /* 0x000000201b98723e */ /* 0x008fe400000010ff */
[----:B------:R-:W-:Y:S02]  /*3b20*/  FSEL R177, R177, RZ, P1 ;  /* 0x000000ffb1b17208 */ /* 0x000fe40000800000 */
[----:B-----5:R-:W-:Y:S02]  /*3b30*/  LOP3.LUT P1, RZ, R79, 0x7f, RZ, 0xc0, !PT ;  /* 0x0000007f4fff7812 */ /* 0x020fe4000782c0ff */
[----:B------:R-:W-:Y:S01]  /*3b40*/  SHF.R.U32.HI R79, RZ, 0x7, R79 ;  /* 0x00000007ff4f7819 */ /* 0x000fe2000001164f */
[-CC-:B------:R-:W-:Y:S01]  /*3b50*/  FFMA.FTZ R88, R88, R209.reuse, -R177.reuse ;  /* 0x000000d158587223 */ /* 0x180fe200000108b1 */
[-CC-:B------:R-:W-:Y:S01]  /*3b60*/  FFMA.FTZ R90, R90, R209.reuse, -R177.reuse ;  /* 0x000000d15a5a7223 */ /* 0x180fe200000108b1 */
[-CC-:B------:R-:W-:Y:S01]  /*3b70*/  FFMA.FTZ R30, R30, R209.reuse, -R177.reuse ;  /* 0x000000d11e1e7223 */ /* 0x180fe200000108b1 */
[-CC-:B------:R-:W-:Y:S01]  /*3b80*/  FFMA.FTZ R92, R92, R209.reuse, -R177.reuse ;  /* 0x000000d15c5c7223 */ /* 0x180fe200000108b1 */
[-CC-:B------:R-:W-:Y:S01]  /*3b90*/  FFMA.FTZ R100, R100, R209.reuse, -R177.reuse ;  /* 0x000000d164647223 */ /* 0x180fe200000108b1 */
[----:B------:R-:W-:Y:S01]  /*3ba0*/  MUFU.EX2 R201, R90 ;  /* 0x0000005a00c97308 */ /* 0x000fe20000000800 */
[----:B------:R-:W-:Y:S01]  /*3bb0*/  IADD3 R165, -R79, 0xb, RZ ;  /* 0x0000000b4fa57810 */ /* 0x000fe20007ffe1ff */
[-CC-:B------:R-:W-:Y:S01]  /*3bc0*/  FFMA.FTZ R102, R102, R209.reuse, -R177.reuse ;  /* 0x000000d166667223 */ /* 0x180fe200000108b1 */
[-CC-:B------:R-:W-:Y:S01]  /*3bd0*/  FFMA.FTZ R96, R96, R209.reuse, -R177.reuse ;  /* 0x000000d160607223 */ /* 0x180fe200000108b1 */
[----:B------:R-:W-:Y:S01]  /*3be0*/  FFMA.FTZ R98, R98, R209, -R177 ;  /* 0x000000d162627223 */ /* 0x000fe200000108b1 */
[----:B------:R-:W-:-:S02]  /*3bf0*/  @!P1 VIADD R24, R0, 0x32440 ;  /* 0x0003244000189836 */ /* 0x000fc40000000000 */
[-CC-:B------:R-:W-:Y:S01]  /*3c00*/  FFMA.FTZ R94, R94, R209.reuse, -R177.reuse ;  /* 0x000000d15e5e7223 */ /* 0x180fe200000108b1 */
[-CC-:B------:R-:W-:Y:S01]  /*3c10*/  FFMA.FTZ R34, R34, R209.reuse, -R177.reuse ;  /* 0x000000d122227223 */ /* 0x180fe200000108b1 */
[----:B------:R-:W1:Y:S01]  /*3c20*/  MUFU.EX2 R88, R88 ;  /* 0x0000005800587308 */ /* 0x000e620000000800 */
[-CC-:B------:R-:W-:Y:S01]  /*3c30*/  FFMA.FTZ R46, R46, R209.reuse, -R177.reuse ;  /* 0x000000d12e2e7223 */ /* 0x180fe200000108b1 */
[----:B------:R-:W-:Y:S01]  /*3c40*/  @!P1 PRMT R24, RZ, 0x654, R24 ;  /* 0x00000654ff189816 */ /* 0x000fe20000000018 */
[----:B------:R3:W-:Y:S06]  /*3c50*/  BAR.ARV R165, 0x100 ;  /* 0x000400a50000751d */ /* 0x0007ec0000002000 */
[----:B------:R-:W4:Y:S01]  /*3c60*/  MUFU.EX2 R30, R30 ;  /* 0x0000001e001e7308 */ /* 0x000f220000000800 */
[----:B------:R5:W-:Y:S01]  /*3c70*/  @!P1 SYNCS.ARRIVE.TRANS64.RED.A1T0 RZ, [R24+URZ], RZ ;  /* 0x000000ff18ff99a7 */ /* 0x000be2000810043f */
[----:B------:R2:W-:Y:S01]  /*3c80*/  BAR.SYNC.DEFER_BLOCKING R12, 0x100 ;  /* 0x0004000c0000751d */ /* 0x0005e20000010000 */
[-CC-:B------:R-:W-:Y:S01]  /*3c90*/  FFMA.FTZ R42, R42, R209.reuse, -R177.reuse ;  /* 0x000000d12a2a7223 */ /* 0x180fe200000108b1 */
[-CC-:B------:R-:W-:Y:S01]  /*3ca0*/  FFMA.FTZ R50, R50, R209.reuse, -R177.reuse ;  /* 0x000000d132327223 */ /* 0x180fe200000108b1 */
[-CC-:B------:R-:W-:Y:S01]  /*3cb0*/  FFMA.FTZ R38, R38, R209.reuse, -R177.reuse ;  /* 0x000000d126267223 */ /* 0x180fe200000108b1 */
[----:B0-----:R-:W-:Y:S01]  /*3cc0*/  F2FP.BF16.F32.PACK_AB R154, R35, R36 ;  /* 0x00000024239a723e */ /* 0x001fe200000010ff */
[----:B------:R-:W-:Y:S01]  /*3cd0*/  FFMA.FTZ R174, R174, R209, -R177 ;  /* 0x000000d1aeae7223 */ /* 0x000fe200000108b1 */
[----:B------:R-:W0:Y:S01]  /*3ce0*/  MUFU.EX2 R203, R92 ;  /* 0x0000005c00cb7308 */ /* 0x000e220000000800 */
[----:B-1----:R-:W-:Y:S01]  /*3cf0*/  FADD.FTZ R41, R88, R201 ;  /* 0x000000c958297221 */ /* 0x002fe20000010000 */
[----:B--2---:R-:W-:-:S02]  /*3d00*/  IMAD.MOV.U32 R12, RZ, RZ, R18 ;  /* 0x000000ffff0c7224 */ /* 0x004fc400078e0012 */
[----:B-----5:R-:W-:Y:S01]  /*3d10*/  FADD.FTZ R24, R28, R29 ;  /* 0x0000001d1c187221 */ /* 0x020fe20000010000 */
[----:B------:R-:W-:Y:S01]  /*3d20*/  @P6 SHF.R.U32.HI R12, RZ, R43, R26 ;  /* 0x0000002bff0c6219 */ /* 0x000fe2000001161a */
[-C--:B------:R-:W-:Y:S01]  /*3d30*/  FFMA.FTZ R175, R175, R209.reuse, -R177 ;  /* 0x000000d1afaf7223 */ /* 0x080fe200000108b1 */
[----:B------:R-:W-:Y:S01]  /*3d40*/  F2FP.BF16.F32.PACK_AB R201, R201, R88 ;  /* 0x00000058c9c9723e */ /* 0x000fe200000010ff */
[----:B------:R-:W-:Y:S01]  /*3d50*/  FADD.FTZ R29, R33, R24 ;  /* 0x00000018211d7221 */ /* 0x000fe20000010000 */
[----:B------:R-:W1:Y:S01]  /*3d60*/  MUFU.EX2 R100, R100 ;  /* 0x0000006400647308 */ /* 0x000e620000000800 */
[----:B----4-:R-:W-:Y:S01]  /*3d70*/  FADD.FTZ R26, R30, R41 ;  /* 0x000000291e1a7221 */ /* 0x010fe20000010000 */
[----:B------:R-:W-:Y:S01]  /*3d80*/  FFMA.FTZ R176, R176, R209, -R177 ;  /* 0x000000d1b0b07223 */ /* 0x000fe200000108b1 */
[----:B------:R-:W-:Y:S01]  /*3d90*/  FADD.FTZ R24, R32, R29 ;  /* 0x0000001d20187221 */ /* 0x000fe20000010000 */
[----:B------:R-:W-:Y:S01]  /*3da0*/  IADD3 R12, R12, R207, -R206 ;  /* 0x000000cf0c0c7210 */ /* 0x000fe20007ffe8ce */
[----:B------:R-:W-:-:S02]  /*3db0*/  @!P1 VIADD R0, R0, 0x32460 ;  /* 0x0003246000009836 */ /* 0x000fc40000000000 */
[----:B------:R-:W-:Y:S01]  /*3dc0*/  FADD.FTZ R29, R27, R24 ;  /* 0x000000181b1d7221 */ /* 0x000fe20000010000 */
[----:B------:R-:W2:Y:S01]  /*3dd0*/  MUFU.EX2 R153, R102 ;  /* 0x0000006600997308 */ /* 0x000ea20000000800 */
[C---:B0-----:R-:W-:Y:S01]  /*3de0*/  FADD.FTZ R31, R203.reuse, R26 ;  /* 0x0000001acb1f7221 */ /* 0x041fe20000010000 */
[----:B------:R-:W-:Y:S01]  /*3df0*/  F2FP.BF16.F32.PACK_AB R203, R203, R30 ;  /* 0x0000001ecbcb723e */ /* 0x000fe200000010ff */
[----:B------:R-:W-:Y:S01]  /*3e00*/  FADD.FTZ R24, R36, R29 ;  /* 0x0000001d24187221 */ /* 0x000fe20000010000 */
[----:B------:R-:W-:Y:S01]  /*3e10*/  IMAD.HI R12, R12, 0x2aaaaaab, RZ ;  /* 0x2aaaaaab0c0c7827 */ /* 0x000fe200078e02ff */
[----:B------:R-:W-:-:S03]  /*3e20*/  @!P1 PRMT R0, RZ, 0x654, R0 ;  /* 0x00000654ff009816 */ /* 0x000fc60000000000 */
[----:B------:R-:W0:Y:S01]  /*3e30*/  MUFU.EX2 R96, R96 ;  /* 0x0000006000607308 */ /* 0x000e220000000800 */
[----:B-1----:R-:W-:-:S07]  /*3e40*/  FADD.FTZ R26, R100, R31 ;  /* 0x0000001f641a7221 */ /* 0x002fce0000010000 */
[----:B------:R-:W1:Y:S01]  /*3e50*/  MUFU.EX2 R155, R98 ;  /* 0x00000062009b7308 */ /* 0x000e620000000800 */
[C---:B--2---:R-:W-:Y:S01]  /*3e60*/  FADD.FTZ R27, R153.reuse, R26 ;  /* 0x0000001a991b7221 */ /* 0x044fe20000010000 */
[----:B------:R-:W-:-:S06]  /*3e70*/  F2FP.BF16.F32.PACK_AB R153, R153, R100 ;  /* 0x000000649999723e */ /* 0x000fcc00000010ff */
[----:B------:R-:W2:Y:S01]  /*3e80*/  MUFU.EX2 R40, R40 ;  /* 0x0000002800287308 */ /* 0x000ea20000000800 */
[----:B0-----:R-:W-:Y:S01]  /*3e90*/  FADD.FTZ R26, R96, R27 ;  /* 0x0000001b601a7221 */ /* 0x001fe20000010000 */
[----:B------:R-:W-:-:S06]  /*3ea0*/  FADD.FTZ R27, R35, R24 ;  /* 0x00000018231b7221 */ /* 0x000fcc0000010000 */
        /* <DEDUP_REMOVED lines=32> */
[----:B------:R-:W-:Y:S02]  /*40b0*/  F2FP.BF16.F32.PACK_AB R160, R39, R48 ;  /* 0x0000003027a0723e */ /* 0x000fe400000010ff */
[----:B------:R-:W-:-:S04]  /*40c0*/  WARPGROUP.ARRIVE ;  /* 0x00000000000079c5 */ /* 0x000fc80000000000 */
[----:B------:R-:W-:Y:S01]  /*40d0*/  MUFU.EX2 R180, R180 ;  /* 0x000000b400b47308 */ /* 0x000fe20000000800 */
[----:B--2---:R-:W-:Y:S01]  /*40e0*/  FADD.FTZ R186, R184, R186 ;  /* 0x000000bab8ba7221 */ /* 0x004fe20000010000 */
[----:B------:R-:W-:Y:S06]  /*40f0*/  HGMMA.64x256x16.F32.BF16 R24, R200, gdesc[UR12].tnspB, RZ, !UPT, gsb0 ;  /* 0x43e0000cc8187df0 */ /* 0x000fec000c0018ff */
[----:B------:R-:W-:Y:S01]  /*4100*/  MUFU.EX2 R182, R182 ;  /* 0x000000b600b67308 */ /* 0x000fe20000000800 */
[----:B0-----:R-:W-:-:S07]  /*4110*/  FADD.FTZ R186, R185, R186 ;  /* 0x000000bab9ba7221 */ /* 0x001fce0000010000 */
[----:B------:R-:W-:Y:S08]  /*4120*/  MUFU.EX2 R171, R171 ;  /* 0x000000ab00ab7308 */ /* 0x000ff00000000800 */
[----:B------:R-:W-:Y:S08]  /*4130*/  MUFU.EX2 R173, R173 ;  /* 0x000000ad00ad7308 */ /* 0x000ff00000000800 */
[----:B------:R-:W-:Y:S08]  /*4140*/  MUFU.EX2 R175, R175 ;  /* 0x000000af00af7308 */ /* 0x000ff00000000800 */
[----:B------:R-:W-:Y:S01]  /*4150*/  MUFU.EX2 R176, R176 ;  /* 0x000000b000b07308 */ /* 0x000fe20000000800 */
[----:B------:R-:W-:-:S02]  /*4160*/  WARPGROUP.DEPBAR.LE gsb0, 0x0 ;  /* 0x00008000000079c5 */ /* 0x000fc40000010000 */
[----:B------:R-:W-:-:S06]  /*4170*/  WARPGROUP.ARRIVE ;  /* 0x00000000000079c5 */ /* 0x000fcc0000000000 */
[----:B------:R-:W-:Y:S01]  /*4180*/  HGMMA.64x256x16.F32.BF16 R24, R152, gdesc[UR8].tnspB, R24, gsb0 ;  /* 0x43e0000898187df0 */ /* 0x000fe20008001818 */
[----:B------:R-:W-:Y:S01]  /*4190*/  UIADD3 UR10, UR4, 0x100, URZ ;  /* 0x00000100040a7890 */ /* 0x000fe2000fffe03f */
[----:B------:R-:W-:Y:S01]  /*41a0*/  UMOV UR11, 0x40000040 ;  /* 0x40000040000b7882 */ /* 0x000fe20000000000 */
[----:B------:R-:W-:Y:S02]  /*41b0*/  WARPGROUP.DEPBAR.LE gsb0, 0x0 ;  /* 0x00008000000079c5 */ /* 0x000fe40000010000 */
[----:B------:R-:W-:Y:S01]  /*41c0*/  WARPGROUP.ARRIVE ;  /* 0x00000000000079c5 */ /* 0x000fe20000000000 */
[-CC-:B------:R-:W-:Y:S01]  /*41d0*/  FFMA.FTZ R152, R162, R209.reuse, -R177.reuse ;  /* 0x000000d1a2987223 */ /* 0x180fe200000108b1 */
[-CC-:B------:R-:W-:Y:S01]  /*41e0*/  FFMA.FTZ R153, R163, R209.reuse, -R177.reuse ;  /* 0x000000d1a3997223 */ /* 0x180fe200000108b1 */
[----:B------:R-:W-:Y:S01]  /*41f0*/  F2FP.BF16.F32.PACK_AB R162, R185, R184 ;  /* 0x000000b8b9a2723e */ /* 0x000fe200000010ff */
[----:B------:R-:W-:Y:S01]  /*4200*/  FFMA.FTZ R155, R166, R209, -R177 ;  /* 0x000000d1a69b7223 */ /* 0x000fe200000108b1 */
[----:B------:R-:W-:-:S15]  /*4210*/  MUFU.EX2 R154, R181 ;  /* 0x000000b5009a7308 */ /* 0x000fde0000000800 */
[----:B------:R-:W-:-:S03]  /*4220*/  NOP ;  /* 0x0000000000007918 */ /* 0x000fc60000000000 */
[----:B------:R-:W-:Y:S01]  /*4230*/  HGMMA.64x256x16.F32.BF16 R24, R156, gdesc[UR8].tnspB, R24, gsb0 ;  /* 0x43e000089c187df0 */ /* 0x000fe20008001818 */
[----:B------:R-:W-:Y:S01]  /*4240*/  UIADD3 UR10, UR4, 0x180, URZ ;  /* 0x00000180040a7890 */ /* 0x000fe2000fffe03f */
[----:B------:R-:W-:Y:S01]  /*4250*/  UMOV UR11, 0x40000040 ;  /* 0x40000040000b7882 */ /* 0x000fe20000000000 */
[----:B------:R-:W0:Y:S08]  /*4260*/  MUFU.EX2 R152, R152 ;  /* 0x0000009800987308 */ /* 0x000e300000000800 */
[----:B------:R-:W1:Y:S08]  /*4270*/  MUFU.EX2 R153, R153 ;  /* 0x0000009900997308 */ /* 0x000e700000000800 */
[----:B------:R-:W-:Y:S01]  /*4280*/  MUFU.EX2 R155, R155 ;  /* 0x0000009b009b7308 */ /* 0x000fe20000000800 */
[----:B0-----:R-:W-:Y:S01]  /*4290*/  FADD.FTZ R183, R152, R183 ;  /* 0x000000b798b77221 */ /* 0x001fe20000010000 */
[----:B-1----:R-:W-:-:S03]  /*42a0*/  F2FP.BF16.F32.PACK_AB R163, R153, R152 ;  /* 0x0000009899a3723e */ /* 0x002fc600000010ff */
[----:B------:R-:W-:-:S03]  /*42b0*/  FADD.FTZ R183, R153, R183 ;  /* 0x000000b799b77221 */ /* 0x000fc60000010000 */
[----:B------:R-:W0:Y:S01]  /*42c0*/  MUFU.EX2 R152, R179 ;  /* 0x000000b300987308 */ /* 0x000e220000000800 */
[----:B------:R-:W-:Y:S02]  /*42d0*/  WARPGROUP.DEPBAR.LE gsb0, 0x0 ;  /* 0x00008000000079c5 */ /* 0x000fe40000010000 */
[----:B------:R-:W-:Y:S01]  /*42e0*/  WARPGROUP.ARRIVE ;  /* 0x00000000000079c5 */ /* 0x000fe20000000000 */
[-CC-:B------:R-:W-:Y:S01]  /*42f0*/  FFMA.FTZ R157, R167, R209.reuse, -R177.reuse ;  /* 0x000000d1a79d7223 */ /* 0x180fe200000108b1 */
[-CC-:B------:R-:W-:Y:S01]  /*4300*/  FFMA.FTZ R156, R168, R209.reuse, -R177.reuse ;  /* 0x000000d1a89c7223 */ /* 0x180fe200000108b1 */
[-C--:B------:R-:W-:Y:S01]  /*4310*/  FFMA.FTZ R158, R169, R209.reuse, -R177 ;  /* 0x000000d1a99e7223 */ /* 0x080fe200000108b1 */
[----:B0-----:R-:W-:Y:S01]  /*4320*/  FADD.FTZ R159, R152, R186 ;  /* 0x000000ba989f7221 */ /* 0x001fe20000010000 */
[C---:B------:R-:W-:Y:S01]  /*4330*/  F2FP.BF16.F32.PACK_AB R152, R180.reuse, R152 ;  /* 0x00000098b498723e */ /* 0x040fe200000010ff */
[----:B------:R-:W-:Y:S01]  /*4340*/  HGMMA.64x256x16.F32.BF16 R24, R160, gdesc[UR8].tnspB, R24, gsb0 ;  /* 0x43e00008a0187df0 */ /* 0x000fe20008001818 */
[----:B------:R-:W0:Y:S01]  /*4350*/  MUFU.EX2 R157, R157 ;  /* 0x0000009d009d7308 */ /* 0x000e220000000800 */
[----:B------:R-:W-:Y:S01]  /*4360*/  FADD.FTZ R159, R180, R159 ;  /* 0x0000009fb49f7221 */ /* 0x000fe20000010000 */
[----:B------:R-:W-:Y:S01]  /*4370*/  UIADD3 UR10, UR4, 0x200, URZ ;  /* 0x00000200040a7890 */ /* 0x000fe2000fffe03f */
[----:B------:R-:W-:Y:S01]  /*4380*/  FFMA.FTZ R177, R178, R209, -R177 ;  /* 0x000000d1b2b17223 */ /* 0x000fe200000108b1 */
[----:B------:R-:W-:Y:S01]  /*4390*/  UMOV UR11, 0x40000040 ;  /* 0x40000040000b7882 */ /* 0x000fe20000000000 */
[----:B------:R-:W-:Y:S01]  /*43a0*/  FADD.FTZ R159, R154, R159 ;  /* 0x0000009f9a9f7221 */ /* 0x000fe20000010000 */
[C---:B------:R-:W-:Y:S01]  /*43b0*/  F2FP.BF16.F32.PACK_AB R154, R182.reuse, R154 ;  /* 0x0000009ab69a723e */ /* 0x040fe200000010ff */
[----:B------:R-:W-:Y:S01]  /*43c0*/  UIADD3 UR4, UR4, 0x280, URZ ;  /* 0x0000028004047890 */ /* 0x000fe2000fffe03f */
[----:B------:R-:W-:Y:S01]  /*43d0*/  MUFU.EX2 R156, R156 ;  /* 0x0000009c009c7308 */ /* 0x000fe20000000800 */
[----:B------:R-:W-:-:S07]  /*43e0*/  FADD.FTZ R159, R182, R159 ;  /* 0x0000009fb69f7221 */ /* 0x000fce0000010000 */
[----:B------:R-:W1:Y:S01]  /*43f0*/  MUFU.EX2 R158, R158 ;  /* 0x0000009e009e7308 */ /* 0x000e620000000800 */
[----:B0-----:R-:W-:-:S07]  /*4400*/  F2FP.BF16.F32.PACK_AB R153, R157, R155 ;  /* 0x0000009b9d99723e */ /* 0x001fce00000010ff */
[----:B------:R-:W-:Y:S01]  /*4410*/  MUFU.EX2 R177, R177 ;  /* 0x000000b100b17308 */ /* 0x000fe20000000800 */
[----:B------:R-:W-:Y:S02]  /*4420*/  WARPGROUP.DEPBAR.LE gsb0, 0x0 ;  /* 0x00008000000079c5 */ /* 0x000fe40000010000 */
[----:B------:R-:W-:Y:S01]  /*4430*/  FADD.FTZ R160, R155, R183 ;  /* 0x000000b79ba07221 */ /* 0x000fe20000010000 */
[----:B-1----:R-:W-:-:S03]  /*4440*/  F2FP.BF16.F32.PACK_AB R155, R158, R156 ;  /* 0x0000009c9e9b723e */ /* 0x002fc600000010ff */
[----:B------:R-:W-:Y:S01]  /*4450*/  FADD.FTZ R160, R157, R160 ;  /* 0x000000a09da07221 */ /* 0x000fe20000010000 */
[----:B------:R-:W-:-:S03]  /*4460*/  WARPGROUP.ARRIVE ;  /* 0x00000000000079c5 */ /* 0x000fc60000000000 */
[----:B------:R-:W-:-:S03]  /*4470*/  FADD.FTZ R160, R156, R160 ;  /* 0x000000a09ca07221 */ /* 0x000fc60000010000 */
[----:B------:R-:W-:Y:S01]  /*4480*/  HGMMA.64x256x16.F32.BF16 R24, R152, gdesc[UR8].tnspB, R24, gsb0 ;  /* 0x43e0000898187df0 */ /* 0x000fe20008001818 */
[----:B------:R-:W-:Y:S01]  /*4490*/  FADD.FTZ R156, R158, R160 ;  /* 0x000000a09e9c7221 */ /* 0x000fe20000010000 */
[----:B------:R-:W-:Y:S01]  /*44a0*/  UMOV UR10, UR4 ;  /* 0x00000004000a7c82 */ /* 0x000fe20008000000 */
[----:B------:R-:W-:Y:S01]  /*44b0*/  UMOV UR11, 0x40000040 ;  /* 0x40000040000b7882 */ /* 0x000fe20000000000 */
[----:B------:R-:W-:Y:S02]  /*44c0*/  WARPGROUP.DEPBAR.LE gsb0, 0x0 ;  /* 0x00008000000079c5 */ /* 0x000fe40000010000 */
[----:B------:R-:W0:Y:S08]  /*44d0*/  MUFU.EX2 R152, R170 ;  /* 0x000000aa00987308 */ /* 0x000e300000000800 */
[----:B------:R-:W1:Y:S08]  /*44e0*/  MUFU.EX2 R154, R172 ;  /* 0x000000ac009a7308 */ /* 0x000e700000000800 */
[----:B------:R-:W2:Y:S01]  /*44f0*/  MUFU.EX2 R153, R174 ;  /* 0x000000ae00997308 */ /* 0x000ea20000000800 */
[----:B0-----:R-:W-:Y:S01]  /*4500*/  FADD.FTZ R155, R152, R159 ;  /* 0x0000009f989b7221 */ /* 0x001fe20000010000 */
[----:B------:R-:W-:-:S03]  /*4510*/  F2FP.BF16.F32.PACK_AB R152, R171, R152 ;  /* 0x00000098ab98723e */ /* 0x000fc600000010ff */
[----:B------:R-:W-:-:S04]  /*4520*/  FADD.FTZ R155, R171, R155 ;  /* 0x0000009bab9b7221 */ /* 0x000fc80000010000 */
[----:B-1----:R-:W-:Y:S01]  /*4530*/  FADD.FTZ R157, R154, R155 ;  /* 0x0000009b9a9d7221 */ /* 0x002fe20000010000 */
[----:B------:R-:W-:Y:S02]  /*4540*/  F2FP.BF16.F32.PACK_AB R154, R173, R154 ;  /* 0x0000009aad9a723e */ /* 0x000fe400000010ff */
[----:B------:R-:W-:Y:S01]  /*4550*/  F2FP.BF16.F32.PACK_AB R155, R177, R176 ;  /* 0x000000b0b19b723e */ /* 0x000fe200000010ff */
[----:B--2---:R-:W-:Y:S01]  /*4560*/  FADD.FTZ R156, R153, R156 ;  /* 0x0000009c999c7221 */ /* 0x004fe20000010000 */
[----:B------:R-:W-:-:S03]  /*4570*/  F2FP.BF16.F32.PACK_AB R153, R175, R153 ;  /* 0x00000099af99723e */ /* 0x000fc600000010ff */
[----:B------:R-:W-:Y:S01]  /*4580*/  FADD.FTZ R156, R175, R156 ;  /* 0x0000009caf9c7221 */ /* 0x000fe20000010000 */
[----:B------:R-:W-:-:S03]  /*4590*/  WARPGROUP.ARRIVE ;  /* 0x00000000000079c5 */ /* 0x000fc60000000000 */
[----:B------:R-:W-:-:S03]  /*45a0*/  FADD.FTZ R156, R176, R156 ;  /* 0x0000009cb09c7221 */ /* 0x000fc60000010000 */
[----:B------:R-:W-:Y:S03]  /*45b0*/  HGMMA.64x256x16.F32.BF16 R24, R152, gdesc[UR8].tnspB, R24, gsb0 ;  /* 0x43e0000898187df0 */ /* 0x000fe60008001818 */
[----:B------:R-:W-:Y:S02]  /*45c0*/  WARPGROUP.DEPBAR.LE gsb0, 0x0 ;  /* 0x00008000000079c5 */ /* 0x000fe40000010000 */
[----:B------:R-:W-:Y:S01]  /*45d0*/  SHF.R.U32.HI R153, RZ, 0x1f, R12 ;  /* 0x0000001fff997819 */ /* 0x000fe2000001160c */
[----:B------:R0:W-:Y:S03]  /*45e0*/  @!P1 SYNCS.ARRIVE.TRANS64.RED.A1T0 RZ, [R0+URZ], RZ ;  /* 0x000000ff00ff99a7 */ /* 0x0001e6000810043f */
[----:B------:R-:W-:Y:S01]  /*45f0*/  LEA.HI.SX32 R153, R12, R153, 0x1c ;  /* 0x000000990c997211 */ /* 0x000fe200078fe2ff */
[----:B------:R-:W-:-:S03]  /*4600*/  FADD.FTZ R12, R173, R157 ;  /* 0x0000009dad0c7221 */ /* 0x000fc60000010000 */
[----:B------:R-:W-:Y:S01]  /*4610*/  VIMNMX R200, R208, R153, !PT ;  /* 0x00000099d0c87248 */ /* 0x000fe20007fe0100 */
[----:B0-----:R-:W-:-:S03]  /*4620*/  FADD.FTZ R0, R177, R156 ;  /* 0x0000009cb1007221 */ /* 0x001fc60000010000 */
[----:B------:R-:W-:-:S13]  /*4630*/  ISETP.GE.AND P2, PT, R215, R200, PT ;  /* 0x000000c8d700720c */ /* 0x000fda0003f46270 */
[----:B---3--:R-:W-:Y:S05]  /*4640*/  @!P2 BRA `(.L_x_14214) ;  /* 0x0000002800b4a947 */ /* 0x008fea0003800000 */
[----:B------:R-:W-:Y:S02]  /*4650*/  IMAD.MOV.U32 R201, RZ, RZ, R164 ;  /* 0x000000ffffc97224 */ /* 0x000fe400078e00a4 */
[----:B------:R-:W-:-:S07]  /*4660*/  IMAD.MOV.U32 R202, RZ, RZ, R13 ;  /* 0x000000ffffca7224 */ /* 0x000fce00078e000d */
.L_x_14223:
[----:B------:R-:W-:-:S04]  /*4670*/  UIADD3 UR36, UR36, 0x1, URZ ;  /* 0x0000000124247890 */ /* 0x000fc8000fffe03f */
[----:B------:R-:W-:-:S04]  /*4680*/  UISETP.NE.AND UP0, UPT, UR36, 0x2, UPT ;  /* 0x000000022400788c */ /* 0x000fc8000bf05270 */
[----:B------:R-:W-:Y:S02]  /*4690*/  USEL UR4, URZ, 0x1, UP0 ;  /* 0x000000013f047887 */ /* 0x000fe40008000000 */
[----:B------:R-:W-:Y:S02]  /*46a0*/  USEL UR36, UR36, URZ, UP0 ;  /* 0x0000003f24247287 */ /* 0x000fe40008000000 */
[----:B------:R-:W-:Y:S01]  /*46b0*/  ULOP3.LUT UR37, UR37, UR4, URZ, 0x3c, !UPT ;  /* 0x0000000425257292 */ /* 0x000fe2000f8e3c3f */
[----:B------:R-:W-:Y:S11]  /*46c0*/  @!P0 BRA `(.L_x_14215) ;  /* 0x0000000000048947 */ /* 0x000ff60003800000 */
[----:B------:R-:W-:Y:S01]  /*46d0*/  BPT.TRAP 0x1 ;  /* 0x000000040000795c */ /* 0x000fe20000300000 */
.L_x_14215:
        /* <DEDUP_REMOVED lines=9> */
.L_x_14216:
[----:B-1----:R-:W-:Y:S05]  /*4770*/  @P2 BRA `(.L_x_14217) ;  /* 0x0000000000082947 */ /* 0x002fea0003800000 */
[----:B------:R-:W1:Y:S02]  /*4780*/  SYNCS.PHASECHK.TRANS64.TRYWAIT P2, [UR4+0x32430], R13 ;  /* 0x0324300dff0075a7 */ /* 0x000e640008040144 */
[----:B-1----:R-:W-:Y:S05]  /*4790*/  @!P2 BRA `(.L_x_14218) ;  /* 0x0000011800bca947 */ /* 0x002fea0003800000 */
.L_x_14217:
        /* <DEDUP_REMOVED lines=31> */
.L_x_14219:
[----:B------:R1:W2:Y:S01]  /*4990*/  SYNCS.PHASECHK.TRANS64.TRYWAIT P2, [UR4+0x32450], R13 ;  /* 0x0324500dff0075a7 */ /* 0x0002a20008040144 */
[----:B------:R-:W-:Y:S05]  /*49a0*/  @!P0 BRA `(.L_x_14220) ;  /* 0x0000000000048947 */ /* 0x000fea0003800000 */
[----:B------:R-:W-:Y:S01]  /*49b0*/  BPT.TRAP 0x1 ;  /* 0x000000040000795c */ /* 0x000fe20000300000 */
.L_x_14220:
[----:B--2---:R-:W-:Y:S05]  /*49c0*/  @P2 BRA `(.L_x_14221) ;  /* 0x0000000000082947 */ /* 0x004fea0003800000 */
[----:B------:R-:W2:Y:S02]  /*49d0*/  SYNCS.PHASECHK.TRANS64.TRYWAIT P2, [UR4+0x32450], R13 ;  /* 0x0324500dff0075a7 */ /* 0x000ea40008040144 */
[----:B--2---:R-:W-:Y:S05]  /*49e0*/  @!P2 BRA `(.L_x_14222) ;  /* 0x000001180040a947 */ /* 0x004fea0003800000 */
.L_x_14221:
[----:B------:R-:W-:Y:S01]  /*49f0*/  R2UR UR56, R10 ;  /* 0x000000000a3872ca */ /* 0x000fe200000e0000 */
[----:B------:R-:W-:Y:S01]  /*4a00*/  UIMAD UR5, UR36, 0xc00, UR7 ;  /* 0x00000c00240578a4 */ /* 0x000fe2000f8e0207 */
[----:B------:R-:W-:Y:S01]  /*4a10*/  R2UR UR57, R11 ;  /* 0x000000000b3972ca */ /* 0x000fe200000e0000 */
[----:B------:R-:W-:Y:S01]  /*4a20*/  WARPGROUP.ARRIVE ;  /* 0x00000000000079c5 */ /* 0x000fe20000000000 */
[----:B------:R-:W-:Y:S01]  /*4a30*/  UMOV UR59, 0x40000040 ;  /* 0x40000040003b7882 */ /* 0x000fe20000000000 */
[----:B------:R-:W-:Y:S01]  /*4a40*/  UIADD3 UR10, UR5, 0x300, URZ ;  /* 0x00000300050a7890 */ /* 0x000fe2000fffe03f */
[----:B--2---:R-:W2:Y:S01]  /*4a50*/  LDC R203, c[0x0][0x448] ;  /* 0x00011200ffcb7b82 */ /* 0x004ea20000000800 */
[----:B------:R-:W-:Y:S01]  /*4a60*/  UMOV UR11, 0x40000040 ;  /* 0x40000040000b7882 */ /* 0x000fe20000000000 */
[----:B------:R-:W-:Y:S01]  /*4a70*/  UMOV UR58, UR5 ;  /* 0x00000005003a7c82 */ /* 0x000fe20008000000 */
[----:B------:R-:W-:Y:S01]  /*4a80*/  UIADD3 UR14, UR5, 0x302, URZ ;  /* 0x00000302050e7890 */ /* 0x000fe2000fffe03f */
[----:B------:R-:W-:Y:S01]  /*4a90*/  IMAD.IADD R209, R210, 0x1, R18 ;  /* 0x00000001d2d17824 */ /* 0x000fe200078e0212 */
[----:B------:R-:W-:Y:S01]  /*4aa0*/  UMOV UR15, 0x40000040 ;  /* 0x40000040000f7882 */ /* 0x000fe20000000000 */
[----:B------:R-:W-:Y:S01]  /*4ab0*/  UIADD3 UR18, UR5, 0x304, URZ ;  /* 0x0000030405127890 */ /* 0x000fe2000fffe03f */
[----:B------:R-:W-:Y:S01]  /*4ac0*/  LOP3.LUT R19, R19, 0xfffffeff, RZ, 0xc0, !PT ;  /* 0xfffffeff13137812 */ /* 0x000fe200078ec0ff */
[----:B------:R-:W-:Y:S01]  /*4ad0*/  UMOV UR19, 0x40000040 ;  /* 0x4000004000137882 */ /* 0x000fe20000000000 */
[----:B------:R-:W-:Y:S01]  /*4ae0*/  HGMMA.64x96x16.F32.BF16 R152, gdesc[UR56], R152, gsb0 ;  /* 0x01600000389879f0 */ /* 0x000fe20008001898 */
[----:B------:R-:W-:Y:S01]  /*4af0*/  R2UR UR56, R8 ;  /* 0x00000000083872ca */ /* 0x000fe200000e0000 */
[----:B------:R-:W-:Y:S01]  /*4b00*/  UIADD3 UR58, UR5, 0x2, URZ ;  /* 0x00000002053a7890 */ /* 0x000fe2000fffe03f */
[----:B------:R-:W-:Y:S01]  /*4b10*/  R2UR UR57, R9 ;  /* 0x00000000093972ca */ /* 0x000fe200000e0000 */
[----:B------:R-:W-:Y:S01]  /*4b20*/  UMOV UR59, 0x40000040 ;  /* 0x40000040003b7882 */ /* 0x000fe20000000000 */
[----:B------:R-:W-:Y:S01]  /*4b30*/  UIADD3 UR22, UR5, 0x306, URZ ;  /* 0x0000030605167890 */ /* 0x000fe2000fffe03f */
[----:B------:R-:W-:Y:S01]  /*4b40*/  @P1 LOP3.LUT R19, R19, 0x100, RZ, 0xfc, !PT ;  /* 0x0000010013131812 */ /* 0x000fe200078efcff */
[----:B------:R-:W-:Y:S01]  /*4b50*/  UMOV UR23, 0x40000040 ;  /* 0x4000004000177882 */ /* 0x000fe20000000000 */
[----:B------:R-:W-:Y:S01]  /*4b60*/  UIADD3 UR26, UR5, 0x600, URZ ;  /* 0x00000600051a7890 */ /* 0x000fe2000fffe03f */
[----:B------:R-:W-:Y:S01]  /*4b70*/  UMOV UR27, 0x40000040 ;  /* 0x40000040001b7882 */ /* 0x000fe20000000000 */
[----:B------:R-:W-:Y:S01]  /*4b80*/  UIADD3 UR30, UR5, 0x602, URZ ;  /* 0x00000602051e7890 */ /* 0x000fe2000fffe03f */
[----:B------:R-:W-:Y:S01]  /*4b90*/  LOP3.LUT R19, R19, 0xffffff7f, RZ, 0xc0, !PT ;  /* 0xffffff7f13137812 */ /* 0x000fe200078ec0ff */
[----:B------:R-:W-:Y:S01]  /*4ba0*/  UMOV UR31, 0x40000040 ;  /* 0x40000040001f7882 */ /* 0x000fe20000000000 */
[----:B------:R-:W-:Y:S01]  /*4bb0*/  UIADD3 UR34, UR5, 0x604, URZ ;  /* 0x0000060405227890 */ /* 0x000fe2000fffe03f */
[----:B--2---:R-:W-:Y:S01]  /*4bc0*/  ISETP.NE.AND P2, PT, R203, 0x1, PT ;  /* 0x00000001cb00780c */ /* 0x004fe20003f45270 */
        /* <DEDUP_REMOVED lines=10> */
[----:B------:R-:W-:-:S02]  /*4c70*/  UMOV UR55, 0x40000040 ;  /* 0x4000004000377882 */ /* 0x000fc40000000000 */
[----:B------:R-:W2:Y:S08]  /*4c80*/  @P2 LDC R203, c[0x0][0x44c] ;  /* 0x00011300ffcb2b82 */ /* 0x000eb00000000800 */
[----:B01----:R-:W0:Y:S01]  /*4c90*/  @P2 LDC R13, c[0x0][0x450] ;  /* 0x00011400ff0d2b82 */ /* 0x003e220000000800 */
[----:B--2---:R-:W-:-:S05]  /*4ca0*/  @P2 IMAD.HI.U32 R203, R209, R203, RZ ;  /* 0x000000cbd1cb2227 */ /* 0x004fca00078e00ff */
[----:B0-----:R-:W-:Y:S01]  /*4cb0*/  @P2 SHF.R.U32.HI R209, RZ, R13, R203 ;  /* 0x0000000dffd12219 */ /* 0x001fe200000116cb */
[----:B------:R-:W-:-:S04]  /*4cc0*/  IMAD R203, R215, -0x60, RZ ;  /* 0xffffffa0d7cb7824 */ /* 0x000fc800078e02ff */
[----:B------:R-:W0:Y:S01]  /*4cd0*/  SHFL.IDX PT, R13, R209, RZ, 0x1c1f ;  /* 0x001c1fffd10d7589 */ /* 0x000e2200000e0000 */
[----:B------:R-:W-:-:S03]  /*4ce0*/  IADD3 R203, -R204, 0x1, R203 ;  /* 0x00000001cccb7810 */ /* 0x000fc60007ffe1cb */
[----:B------:R-:W1:Y:S01]  /*4cf0*/  SHFL.IDX PT, R209, R209, 0x1, 0x1c1f ;  /* 0x003c1f00d1d17f89 */ /* 0x000e6200000e0000 */
[----:B------:R-:W-:-:S05]  /*4d00*/  IADD3 R203, -R206, R203, R207 ;  /* 0x000000cbcecb7210 */ /* 0x000fca0007ffe1cf */
[C---:B0-----:R-:W-:Y:S02]  /*4d10*/  IMAD.IADD R13, R203.reuse, 0x1, R13 ;  /* 0x00000001cb0d7824 */ /* 0x041fe400078e020d */
[----:B-1----:R-:W-:-:S03]  /*4d20*/  IMAD.IADD R203, R203, 0x1, R209 ;  /* 0x00000001cbcb7824 */ /* 0x002fc600078e02d1 */
[C---:B------:R-:W-:Y:S01]  /*4d30*/  ISETP.GT.AND P5, PT, R13.reuse, RZ, PT ;  /* 0x000000ff0d00720c */ /* 0x040fe20003fa4270 */
[----:B------:R-:W0:Y:S01]  /*4d40*/  LDC R209, c[0x0][0xa80] ;  /* 0x0002a000ffd17b82 */ /* 0x000e220000000800 */
[C---:B------:R-:W-:Y:S02]  /*4d50*/  ISETP.GT.AND P4, PT, R13.reuse, 0x1, PT ;  /* 0x000000010d00780c */ /* 0x040fe40003f84270 */
[C---:B------:R-:W-:Y:S02]  /*4d60*/  ISETP.GT.AND P3, PT, R13.reuse, 0x8, PT ;  /* 0x000000080d00780c */ /* 0x040fe40003f64270 */
[----:B------:R-:W-:Y:S01]  /*4d70*/  ISETP.GT.AND P2, PT, R13, 0x9, PT ;  /* 0x000000090d00780c */ /* 0x000fe20003f44270 */
[----:B------:R-:W-:Y:S02]  /*4d80*/  WARPGROUP.DEPBAR.LE gsb0, 0x0 ;  /* 0x00008000000079c5 */ /* 0x000fe40000010000 */
[----:B------:R-:W-:Y:S01]  /*4d90*/  WARPGROUP.ARRIVE ;  /* 0x00000000000079c5 */ /* 0x000fe20000000000 */
[----:B------:R-:W-:-:S02]  /*4da0*/  ISETP.GT.AND P1, PT, R203, 0x41, PT ;  /* 0x00000041cb00780c */ /* 0x000fc40003f24270 */
[----:B------:R-:W-:-:S03]  /*4db0*/  ISETP.GT.AND P0, PT, R203, 0x48, PT ;  /* 0x00000048cb00780c */ /* 0x000fc60003f04270 */
[----:B------:R-:W-:Y:S01]  /*4dc0*/  HGMMA.64x96x16.F32.BF16 R152, gdesc[UR56], R152, gsb0 ;  /* 0x01600000389879f0 */ /* 0x000fe20008001898 */
[----:B------:R-:W-:Y:S01]  /*4dd0*/  R2UR UR56, R6 ;  /* 0x00000000063872ca */ /* 0x000fe200000e0000 */
[----:B------:R-:W-:Y:S01]  /*4de0*/  UIADD3 UR58, UR5, 0x4, URZ ;  /* 0x00000004053a7890 */ /* 0x000fe2000fffe03f */
[----:B------:R-:W-:Y:S01]  /*4df0*/  R2UR UR57, R7 ;  /* 0x00000000073972ca */ /* 0x000fe200000e0000 */
[----:B------:R-:W-:-:S04]  /*4e00*/  UMOV UR59, 0x40000040 ;  /* 0x40000040003b7882 */ /* 0x000fc80000000000 */
[----:B------:R-:W-:Y:S02]  /*4e10*/  @P1 LOP3.LUT R19, R19, 0x200, RZ, 0xfc, !PT ;  /* 0x0000020013131812 */ /* 0x000fe400078efcff */
[----:B------:R-:W-:Y:S01]  /*4e20*/  ISETP.GT.AND P1, PT, R203, 0x40, PT ;  /* 0x00000040cb00780c */ /* 0x000fe20003f24270 */
[----:B------:R-:W-:Y:S02]  /*4e30*/  WARPGROUP.DEPBAR.LE gsb0, 0x0 ;  /* 0x00008000000079c5 */ /* 0x000fe40000010000 */
        /* <DEDUP_REMOVED lines=100> */
[----:B------:R-:W-:Y:S02]  /*5480*/  ISETP.GT.AND P5, PT, R203, RZ, PT ;  /* 0x000000ffcb00720c */ /* 0x000fe40003fa4270 */
[----:B------:R-:W-:Y:S02]  /*5490*/  FMNMX.FTZ R13, R161, R13, !PT ;  /* 0x0000000da10d7209 */ /* 0x000fe40007810000 */
[----:B------:R-:W-:-:S02]  /*54a0*/  FSEL R193, R154, -INF , P5 ;  /* 0xff8000009ac17808 */ /* 0x000fc40002800000 */
[----:B------:R-:W-:Y:S02]  /*54b0*/  FMNMX.FTZ R13, R164, R13, !PT ;  /* 0x0000000da40d7209 */ /* 0x000fe40007810000 */
[----:B------:R-:W-:Y:S02]  /*54c0*/  ISETP.GT.AND P4, PT, R203, 0x1, PT ;  /* 0x00000001cb00780c */ /* 0x000fe40003f84270 */
[----:B------:R-:W-:Y:S02]  /*54d0*/  FMNMX.FTZ R13, R165, R13, !PT ;  /* 0x0000000da50d7209 */ /* 0x000fe40007810000 */
[C---:B------:R-:W-:Y:S02]  /*54e0*/  ISETP.GT.AND P3, PT, R203.reuse, 0x8, PT ;  /* 0x00000008cb00780c */ /* 0x040fe40003f64270 */
[----:B------:R-:W-:Y:S02]  /*54f0*/  FMNMX.FTZ R13, R168, R13, !PT ;  /* 0x0000000da80d7209 */ /* 0x000fe40007810000 */
        /* <DEDUP_REMOVED lines=26> */
[C---:B------:R-:W-:Y:S02]  /*56a0*/  ISETP.GT.AND P4, PT, R203.reuse, 0x21, PT ;  /* 0x00000021cb00780c */ /* 0x040fe40003f84270 */
[----:B------:R-:W-:Y:S02]  /*56b0*/  FMNMX.FTZ R13, R196, R13, !PT ;  /* 0x0000000dc40d7209 */ /* 0x000fe40007810000 */
[----:B------:R-:W-:Y:S02]  /*56c0*/  ISETP.GT.AND P3, PT, R203, 0x28, PT ;  /* 0x00000028cb00780c */ /* 0x000fe40003f64270 */
[----:B------:R-:W-:Y:S02]  /*56d0*/  FMNMX.FTZ R13, R197, R13, !PT ;  /* 0x0000000dc50d7209 */ /* 0x000fe40007810000 */
[----:B------:R-:W-:-:S02]  /*56e0*/  ISETP.GT.AND P2, PT, R203, 0x29, PT ;  /* 0x00000029cb00780c */ /* 0x000fc40003f44270 */
[----:B------:R-:W-:Y:S01]  /*56f0*/  FSEL R170, R170, -INF , P5 ;  /* 0xff800000aaaa7808 */ /* 0x000fe20002800000 */
[----:B------:R-:W1:Y:S01]  /*5700*/  SHFL.BFLY PT, R154, R13, 0x2, 0x1f ;  /* 0x0c401f000d9a7f89 */ /* 0x000e6200000e0000 */
        /* <DEDUP_REMOVED lines=11> */
[----:B------:R-:W-:Y:S02]  /*57c0*/  ISETP.GT.AND P2, PT, R203, 0x50, PT ;  /* 0x00000050cb00780c */ /* 0x000fe40003f44270 */
[----:B-1----:R-:W-:Y:S02]  /*57d0*/  FMNMX.FTZ R13, R13, R154, !PT ;  /* 0x0000009a0d0d7209 */ /* 0x002fe40007810000 */
[C---:B------:R-:W-:Y:S02]  /*57e0*/  ISETP.GT.AND P3, PT, R203.reuse, 0x51, PT ;  /* 0x00000051cb00780c */ /* 0x040fe40003f64270 */
[C---:B------:R-:W-:Y:S01]  /*57f0*/  ISETP.GT.AND P4, PT, R203.reuse, 0x58, PT ;  /* 0x00000058cb00780c */ /* 0x040fe20003f84270 */
[----:B------:R-:W1:Y:S01]  /*5800*/  SHFL.BFLY PT, R154, R13, 0x1, 0x1f ;  /* 0x0c201f000d9a7f89 */ /* 0x000e6200000e0000 */
[----:B------:R-:W-:Y:S02]  /*5810*/  ISETP.GT.AND P5, PT, R203, 0x59, PT ;  /* 0x00000059cb00780c */ /* 0x000fe40003fa4270 */
[----:B------:R-:W-:-:S02]  /*5820*/  FSEL R186, R186, -INF , P1 ;  /* 0xff800000baba7808 */ /* 0x000fc40000800000 */
[----:B------:R-:W-:Y:S02]  /*5830*/  LOP3.LUT P1, RZ, R19, 0x200, RZ, 0xc0, !PT ;  /* 0x0000020013ff7812 */ /* 0x000fe4000782c0ff */
[----:B------:R-:W-:Y:S02]  /*5840*/  FSEL R190, R190, -INF , P0 ;  /* 0xff800000bebe7808 */ /* 0x000fe40000000000 */
[----:B------:R-:W-:Y:S02]  /*5850*/  FSEL R187, R187, -INF , P1 ;  /* 0xff800000bbbb7808 */ /* 0x000fe40000800000 */
[----:B------:R-:W-:Y:S02]  /*5860*/  FSEL R194, R194, -INF , P2 ;  /* 0xff800000c2c27808 */ /* 0x000fe40001000000 */
[----:B------:R-:W-:Y:S02]  /*5870*/  FSEL R195, R195, -INF , P3 ;  /* 0xff800000c3c37808 */ /* 0x000fe40001800000 */
[----:B------:R-:W-:-:S02]  /*5880*/  FSEL R198, R198, -INF , P4 ;  /* 0xff800000c6c67808 */ /* 0x000fc40002000000 */
[----:B------:R-:W-:Y:S02]  /*5890*/  FSEL R199, R199, -INF , P5 ;  /* 0xff800000c7c77808 */ /* 0x000fe40002800000 */
[C---:B------:R-:W-:Y:S02]  /*58a0*/  LOP3.LUT P1, RZ, R19.reuse, 0x100, RZ, 0xc0, !PT ;  /* 0x0000010013ff7812 */ /* 0x040fe4000782c0ff */
[----:B------:R-:W-:Y:S02]  /*58b0*/  LOP3.LUT P0, RZ, R19, 0x80, RZ, 0xc0, !PT ;  /* 0x0000008013ff7812 */ /* 0x000fe4000780c0ff */
[----:B-1----:R-:W-:-:S04]  /*58c0*/  FMNMX.FTZ R13, R13, R154, !PT ;  /* 0x0000009a0d0d7209 */ /* 0x002fc80007810000 */
[----:B------:R-:W-:-:S04]  /*58d0*/  FSETP.NEU.FTZ.AND P6, PT, R13, -INF , PT ;  /* 0xff8000000d00780b */ /* 0x000fc80003fdd000 */
[----:B------:R-:W-:-:S05]  /*58e0*/  FSEL R154, R13, RZ, P6 ;  /* 0x000000ff0d9a7208 */ /* 0x000fca0003000000 */
[----:B------:R-:W-:Y:S01]  /*58f0*/  FADD.FTZ R202, -R154, R202 ;  /* 0x000000ca9aca7221 */ /* 0x000fe20000010100 */
[----:B0-----:R-:W-:-:S05]  /*5900*/  FMUL.FTZ R154, R13, R209 ;  /* 0x000000d10d9a7220 */ /* 0x001fca0000410000 */
[----:B------:R-:W-:Y:S02]  /*5910*/  FSEL R154, R154, RZ, P6 ;  /* 0x000000ff9a9a7208 */ /* 0x000fe40003000000 */
[----:B------:R-:W-:-:S03]  /*5920*/  ISETP.GT.AND P6, PT, R203, 0x49, PT ;  /* 0x00000049cb00780c */ /* 0x000fc60003fc4270 */
[-CC-:B------:R-:W-:Y:S01]  /*5930*/  FFMA.FTZ R218, R157, R209.reuse, -R154.reuse ;  /* 0x000000d19dda7223 */ /* 0x180fe2000001089a */
[-CC-:B------:R-:W-:Y:S01]  /*5940*/  FFMA.FTZ R157, R165, R209.reuse, -R154.reuse ;  /* 0x000000d1a59d7223 */ /* 0x180fe2000001089a */
        /* <DEDUP_REMOVED lines=25> */
[----:B------:R-:W-:Y:S01]  /*5ae0*/  FFMA.FTZ R197, R197, R209, -R154 ;  /* 0x000000d1c5c57223 */ /* 0x000fe2000001089a */
[----:B------:R-:W-:-:S04]  /*5af0*/  FSEL R191, R191, -INF , P6 ;  /* 0xff800000bfbf7808 */ /* 0x000fc80003000000 */
[----:B------:R-:W2:Y:S01]  /*5b00*/  MUFU.EX2 R153, R153 ;  /* 0x0000009900997308 */ /* 0x000ea20000000800 */
        /* <DEDUP_REMOVED lines=11> */
[----:B------:R-:W1:Y:S01]  /*5bc0*/  S2R R203, SR_TID.X ;  /* 0x0000000000cb7919 */ /* 0x000e620000002100 */
        /* <DEDUP_REMOVED lines=33> */
[----:B-1----:R-:W-:Y:S01]  /*5de0*/  SHF.R.U32.HI R203, RZ, 0x7, R203 ;  /* 0x00000007ffcb7819 */ /* 0x002fe200000116cb */
        /* <DEDUP_REMOVED lines=42> */
[----:B------:R-:W-:Y:S01]  /*6090*/  FMUL.FTZ R149, R149, R165 ;  /* 0x000000a595957220 */ /* 0x000fe20000410000 */
[----:B------:R-:W-:Y:S01]  /*60a0*/  IADD3 R165, -R203, 0xb, RZ ;  /* 0x0000000bcba57810 */ /* 0x000fe20007ffe1ff */
        /* <DEDUP_REMOVED lines=20> */
[----:B------:R-:W-:Y:S01]  /*61f0*/  MUFU.EX2 R197, R197 ;  /* 0x000000c500c57308 */ /* 0x000fe20000000800 */
[----:B0-----:R-:W-:Y:S01]  /*6200*/  FMNMX.FTZ R164, R164, R153, !PT ;  /* 0x00000099a4a47209 */ /* 0x001fe20007810000 */
[----:B------:R0:W-:Y:S06]  /*6210*/  BAR.ARV R165, 0x100 ;  /* 0x000400a50000751d */ /* 0x0001ec0000002000 */
[C---:B------:R-:W-:Y:S01]  /*6220*/  FSETP.NEU.FTZ.AND P2, PT, R164.reuse, -INF , PT ;  /* 0xff800000a400780b */ /* 0x040fe20003f5d000 */
[----:B------:R-:W-:-:S03]  /*6230*/  FMUL.FTZ R202, R164, R209 ;  /* 0x000000d1a4ca7220 */ /* 0x000fc60000410000 */
[----:B------:R-:W-:Y:S02]  /*6240*/  FSEL R153, R164, RZ, P2 ;  /* 0x000000ffa4997208 */ /* 0x000fe40001000000 */
[----:B------:R-:W-:Y:S02]  /*6250*/  FSEL R202, R202, RZ, P2 ;  /* 0x000000ffcaca7208 */ /* 0x000fe40001000000 */
[----:B------:R-:W-:Y:S01]  /*6260*/  ISETP.GT.AND P2, PT, R215, R200, PT ;  /* 0x000000c8d700720c */ /* 0x000fe20003f44270 */
[----:B------:R-:W-:Y:S01]  /*6270*/  FADD.FTZ R153, -R153, R201 ;  /* 0x000000c999997221 */ /* 0x000fe20000010100 */
[----:B------:R-:W-:Y:S02]  /*6280*/  VIADD R215, R215, 0xffffffff ;  /* 0xffffffffd7d77836 */ /* 0x000fe40000000000 */
[-CC-:B------:R-:W-:Y:S01]  /*6290*/  FFMA.FTZ R193, R193, R209.reuse, -R202.reuse ;  /* 0x000000d1c1c17223 */ /* 0x180fe200000108ca */
[-CC-:B------:R-:W-:Y:S01]  /*62a0*/  FFMA.FTZ R155, R155, R209.reuse, -R202.reuse ;  /* 0x000000d19b9b7223 */ /* 0x180fe200000108ca */
[-C--:B------:R-:W-:Y:S01]  /*62b0*/  FMUL.FTZ R153, R153, R209.reuse ;  /* 0x000000d199997220 */ /* 0x080fe20000410000 */
        /* <DEDUP_REMOVED lines=26> */
[----:B-1----:R-:W-:Y:S01]  /*6460*/  FFMA.FTZ R155, R193, R0, R201 ;  /* 0x00000000c19b7223 */ /* 0x002fe200000100c9 */
[----:B------:R-:W-:-:S02]  /*6470*/  IMAD.U32 R0, RZ, RZ, UR4 ;  /* 0x00000004ff007e24 */ /* 0x000fc4000f8e00ff */
[-C--:B------:R-:W-:Y:S01]  /*6480*/  FMUL.FTZ R26, R26, R193.reuse ;  /* 0x000000c11a1a7220 */ /* 0x080fe20000410000 */
[-C--:B------:R-:W-:Y:S01]  /*6490*/  FMUL.FTZ R27, R27, R193.reuse ;  /* 0x000000c11b1b7220 */ /* 0x080fe20000410000 */
[-C--:B------:R-:W-:Y:S01]  /*64a0*/  FMUL.FTZ R30, R30, R193.reuse ;  /* 0x000000c11e1e7220 */ /* 0x080fe20000410000 */
[----:B------:R-:W-:Y:S02]  /*64b0*/  @!P1 VIADD R202, R0, 0x32440 ;  /* 0x0003244000ca9836 */ /* 0x000fe40000000000 */
[-C--:B------:R-:W-:Y:S01]  /*64c0*/  FMUL.FTZ R31, R31, R193.reuse ;  /* 0x000000c11f1f7220 */ /* 0x080fe20000410000 */
[----:B------:R-:W-:Y:S01]  /*64d0*/  FMUL.FTZ R34, R34, R193 ;  /* 0x000000c122227220 */ /* 0x000fe20000410000 */
[C---:B--2---:R-:W-:Y:S01]  /*64e0*/  FADD.FTZ R155, R153.reuse, R155 ;  /* 0x0000009b999b7221 */ /* 0x044fe20000010000 */
[----:B------:R-:W-:Y:S01]  /*64f0*/  F2FP.BF16.F32.PACK_AB R153, R153, R201 ;  /* 0x000000c99999723e */ /* 0x000fe200000010ff */
[-C--:B------:R-:W-:Y:S01]  /*6500*/  FMUL.FTZ R35, R35, R193.reuse ;  /* 0x000000c123237220 */ /* 0x080fe20000410000 */
[----:B------:R1:W2:Y:S01]  /*6510*/  MUFU.EX2 R201, R158 ;  /* 0x0000009e00c97308 */ /* 0x0002a20000000800 */
[----:B------:R-:W-:Y:S01]  /*6520*/  @!P1 PRMT R202, RZ, 0x654, R202 ;  /* 0x00000654ffca9816 */ /* 0x000fe200000000ca */
[-C--:B------:R-:W-:Y:S01]  /*6530*/  FMUL.FTZ R38, R38, R193.reuse ;  /* 0x000000c126267220 */ /* 0x080fe20000410000 */
[-C--:B------:R-:W-:Y:S01]  /*6540*/  FMUL.FTZ R39, R39, R193.reuse ;  /* 0x000000c127277220 */ /* 0x080fe20000410000 */
[-C--:B------:R-:W-:Y:S01]  /*6550*/  FMUL.FTZ R42, R42, R193.reuse ;  /* 0x000000c12a2a7220 */ /* 0x080fe20000410000 */
[----:B------:R3:W-:Y:S01]  /*6560*/  @!P1 SYNCS.ARRIVE.TRANS64.RED.A1T0 RZ, [R202+URZ], RZ ;  /* 0x000000ffcaff99a7 */ /* 0x0007e2000810043f */
[-C--:B------:R-:W-:Y:S01]  /*6570*/  FMUL.FTZ R43, R43, R193.reuse ;  /* 0x000000c12b2b7220 */ /* 0x080fe20000410000 */
[-C--:B------:R-:W-:Y:S01]  /*6580*/  FMUL.FTZ R46, R46, R193.reuse ;  /* 0x000000c12e2e7220 */ /* 0x080fe20000410000 */
[----:B------:R-:W-:Y:S01]  /*6590*/  FMUL.FTZ R47, R47, R193 ;  /* 0x000000c12f2f7220 */ /* 0x000fe20000410000 */
[----:B-1----:R-:W-:-:S02]  /*65a0*/  VIADD R158, R203, 0x8 ;  /* 0x00000008cb9e7836 */ /* 0x002fc40000000000 */
[-C--:B------:R-:W-:Y:S01]  /*65b0*/  FMUL.FTZ R50, R50, R193.reuse ;  /* 0x000000c132327220 */ /* 0x080fe20000410000 */
[-C--:B------:R-:W-:Y:S01]  /*65c0*/  FMUL.FTZ R51, R51, R193.reuse ;  /* 0x000000c133337220 */ /* 0x080fe20000410000 */
[-C--:B------:R-:W-:Y:S01]  /*65d0*/  FMUL.FTZ R54, R54, R193.reuse ;  /* 0x000000c136367220 */ /* 0x080fe20000410000 */
[-C--:B------:R-:W-:Y:S01]  /*65e0*/  FMUL.FTZ R55, R55, R193.reuse ;  /* 0x000000c137377220 */ /* 0x080fe20000410000 */
[----:B------:R2:W-:Y:S01]  /*65f0*/  BAR.SYNC.DEFER_BLOCKING R158, 0x100 ;  /* 0x0004009e0000751d */ /* 0x0005e20000010000 */
        /* <DEDUP_REMOVED lines=49> */
[C---:B------:R-:W-:Y:S01]  /*6910*/  F2FP.BF16.F32.PACK_AB R155, R159.reuse, R201 ;  /* 0x000000c99f9b723e */ /* 0x040fe200000010ff */
[----:B------:R-:W-:Y:S01]  /*6920*/  UIMAD UR4, UR36, 0xc00, UR6 ;  /* 0x00000c00240478a4 */ /* 0x000fe2000f8e0206 */
[----:B------:R-:W1:Y:S01]  /*6930*/  MUFU.EX2 R162, R162 ;  /* 0x000000a200a27308 */ /* 0x000e620000000800 */
[----:B------:R-:W-:Y:S01]  /*6940*/  FADD.FTZ R158, R159, R158 ;  /* 0x0000009e9f9e7221 */ /* 0x000fe20000010000 */
[----:B------:R-:W-:Y:S01]  /*6950*/  WARPGROUP.ARRIVE ;  /* 0x00000000000079c5 */ /* 0x000fe20000000000 */
[----:B------:R-:W-:-:S02]  /*6960*/  @!P1 VIADD R0, R0, 0x32460 ;  /* 0x0003246000009836 */ /* 0x000fc40000000000 */
[----:B------:R-:W-:Y:S01]  /*6970*/  IMAD.MOV.U32 R201, RZ, RZ, R164 ;  /* 0x000000ffffc97224 */ /* 0x000fe200078e00a4 */
[----:B------:R-:W-:Y:S01]  /*6980*/  UMOV UR10, UR4 ;  /* 0x00000004000a7c82 */ /* 0x000fe20008000000 */
[----:B---3--:R-:W-:Y:S01]  /*6990*/  IMAD.MOV.U32 R202, RZ, RZ, R13 ;  /* 0x000000ffffca7224 */ /* 0x008fe200078e000d */
[----:B------:R-:W-:Y:S01]  /*69a0*/  HGMMA.64x256x16.F32.BF16 R24, R152, gdesc[UR8].tnspB, R24, gsb0 ;  /* 0x43e0000898187df0 */ /* 0x000fe20008001818 */
[----:B------:R-:W2:Y:S01]  /*69b0*/  MUFU.EX2 R163, R163 ;  /* 0x000000a300a37308 */ /* 0x000ea20000000800 */
[----:B------:R-:W-:Y:S01]  /*69c0*/  UIADD3 UR10, UR4, 0x80, URZ ;  /* 0x00000080040a7890 */ /* 0x000fe2000fffe03f */
[----:B------:R-:W-:Y:S01]  /*69d0*/  @!P1 PRMT R0, RZ, 0x654, R0 ;  /* 0x00000654ff009816 */ /* 0x000fe20000000000 */
[----:B------:R-:W-:-:S05]  /*69e0*/  UMOV UR11, 0x40000040 ;  /* 0x40000040000b7882 */ /* 0x000fca0000000000 */
[----:B------:R-:W3:Y:S01]  /*69f0*/  MUFU.EX2 R166, R166 ;  /* 0x000000a600a67308 */ /* 0x000ee20000000800 */
[----:B-1----:R-:W-:-:S07]  /*6a00*/  FADD.FTZ R158, R162, R158 ;  /* 0x0000009ea29e7221 */ /* 0x002fce0000010000 */
[----:B------:R-:W1:Y:S01]  /*6a10*/  MUFU.EX2 R167, R167 ;  /* 0x000000a700a77308 */ /* 0x000e620000000800 */
[----:B--2---:R-:W-:-:S07]  /*6a20*/  FADD.FTZ R158, R163, R158 ;  /* 0x0000009ea39e7221 */ /* 0x004fce0000010000 */
[----:B------:R-:W2:Y:S01]  /*6a30*/  MUFU.EX2 R170, R170 ;  /* 0x000000aa00aa7308 */ /* 0x000ea20000000800 */
[----:B---3--:R-:W-:-:S07]  /*6a40*/  FADD.FTZ R158, R166, R158 ;  /* 0x0000009ea69e7221 */ /* 0x008fce0000010000 */
        /* <DEDUP_REMOVED lines=16> */
[----:B------:R-:W-:Y:S01]  /*6b50*/  MUFU.EX2 R187, R187 ;  /* 0x000000bb00bb7308 */ /* 0x000fe20000000800 */
[----:B---3--:R-:W-:-:S07]  /*6b60*/  FADD.FTZ R158, R183, R158 ;  /* 0x0000009eb79e7221 */ /* 0x008fce0000010000 */
[----:B------:R-:W-:Y:S01]  /*6b70*/  MUFU.EX2 R190, R190 ;  /* 0x000000be00be7308 */ /* 0x000fe20000000800 */
[----:B-1----:R-:W-:-:S07]  /*6b80*/  FADD.FTZ R158, R186, R158 ;  /* 0x0000009eba9e7221 */ /* 0x002fce0000010000 */
[----:B------:R-:W-:Y:S08]  /*6b90*/  MUFU.EX2 R191, R191 ;  /* 0x000000bf00bf7308 */ /* 0x000ff00000000800 */
[----:B------:R-:W-:Y:S08]  /*6ba0*/  MUFU.EX2 R194, R194 ;  /* 0x000000c200c27308 */ /* 0x000ff00000000800 */
[----:B------:R-:W-:Y:S08]  /*6bb0*/  MUFU.EX2 R195, R195 ;  /* 0x000000c300c37308 */ /* 0x000ff00000000800 */
[----:B------:R-:W-:Y:S08]  /*6bc0*/  MUFU.EX2 R198, R198 ;  /* 0x000000c600c67308 */ /* 0x000ff00000000800 */
[----:B------:R-:W-:Y:S01]  /*6bd0*/  MUFU.EX2 R199, R199 ;  /* 0x000000c700c77308 */ /* 0x000fe20000000800 */
[----:B------:R-:W-:-:S07]  /*6be0*/  WARPGROUP.DEPBAR.LE gsb0, 0x0 ;  /* 0x00008000000079c5 */ /* 0x000fce0000010000 */
[----:B------:R-:W1:Y:S01]  /*6bf0*/  MUFU.EX2 R152, R160 ;  /* 0x000000a000987308 */ /* 0x000e620000000800 */
[----:B------:R-:W-:Y:S02]  /*6c00*/  F2FP.BF16.F32.PACK_AB R153, R163, R162 ;  /* 0x000000a2a399723e */ /* 0x000fe400000010ff */
[----:B------:R-:W-:-:S05]  /*6c10*/  F2FP.BF16.F32.PACK_AB R155, R167, R166 ;  /* 0x000000a6a79b723e */ /* 0x000fca00000010ff */
[----:B------:R-:W2:Y:S01]  /*6c20*/  MUFU.EX2 R154, R156 ;  /* 0x0000009c009a7308 */ /* 0x000ea20000000800 */
[----:B-1----:R-:W-:Y:S01]  /*6c30*/  FADD.FTZ R12, R152, R12 ;  /* 0x0000000c980c7221 */ /* 0x002fe20000010000 */
[----:B------:R-:W-:-:S03]  /*6c40*/  F2FP.BF16.F32.PACK_AB R152, R161, R152 ;  /* 0x00000098a198723e */ /* 0x000fc600000010ff */
[----:B------:R-:W-:-:S04]  /*6c50*/  FADD.FTZ R12, R161, R12 ;  /* 0x0000000ca10c7221 */ /* 0x000fc80000010000 */
[----:B--2---:R-:W-:Y:S01]  /*6c60*/  FADD.FTZ R12, R154, R12 ;  /* 0x0000000c9a0c7221 */ /* 0x004fe20000010000 */
[----:B------:R-:W-:-:S03]  /*6c70*/  F2FP.BF16.F32.PACK_AB R154, R157, R154 ;  /* 0x0000009a9d9a723e */ /* 0x000fc600000010ff */
[----:B------:R-:W-:Y:S01]  /*6c80*/  FADD.FTZ R12, R157, R12 ;  /* 0x0000000c9d0c7221 */ /* 0x000fe20000010000 */
[----:B------:R-:W-:-:S06]  /*6c90*/  WARPGROUP.ARRIVE ;  /* 0x00000000000079c5 */ /* 0x000fcc0000000000 */
[----:B------:R-:W-:Y:S01]  /*6ca0*/  HGMMA.64x256x16.F32.BF16 R24, R152, gdesc[UR8].tnspB, R24, gsb0 ;  /* 0x43e0000898187df0 */ /* 0x000fe20008001818 */
[----:B------:R-:W-:Y:S01]  /*6cb0*/  UIADD3 UR10, UR4, 0x100, URZ ;  /* 0x00000100040a7890 */ /* 0x000fe2000fffe03f */
[----:B------:R-:W-:Y:S01]  /*6cc0*/  UMOV UR11, 0x40000040 ;  /* 0x40000040000b7882 */ /* 0x000fe20000000000 */
[----:B------:R-:W-:Y:S02]  /*6cd0*/  WARPGROUP.DEPBAR.LE gsb0, 0x0 ;  /* 0x00008000000079c5 */ /* 0x000fe40000010000 */
        /* <DEDUP_REMOVED lines=29> */
[----:B------:R-:W-:Y:S01]  /*6eb0*/  UIADD3 UR4, UR4, 0x280, URZ ;  /* 0x0000028004047890 */ /* 0x000fe2000fffe03f */
[----:B------:R-:W-:Y:S02]  /*6ec0*/  WARPGROUP.DEPBAR.LE gsb0, 0x0 ;  /* 0x00008000000079c5 */ /* 0x000fe40000010000 */
[----:B------:R-:W1:Y:S01]  /*6ed0*/  MUFU.EX2 R152, R184 ;  /* 0x000000b800987308 */ /* 0x000e620000000800 */
[C---:B------:R-:W-:Y:S01]  /*6ee0*/  F2FP.BF16.F32.PACK_AB R153, R187.reuse, R186 ;  /* 0x000000babb99723e */ /* 0x040fe200000010ff */
[----:B------:R-:W-:Y:S01]  /*6ef0*/  FADD.FTZ R187, R187, R158 ;  /* 0x0000009ebbbb7221 */ /* 0x000fe20000010000 */
[----:B------:R-:W-:-:S03]  /*6f00*/  F2FP.BF16.F32.PACK_AB R155, R191, R190 ;  /* 0x000000bebf9b723e */ /* 0x000fc600000010ff */
[----:B------:R-:W-:Y:S02]  /*6f10*/  FADD.FTZ R190, R190, R187 ;  /* 0x000000bbbebe7221 */ /* 0x000fe40000010000 */
[----:B------:R-:W2:Y:S02]  /*6f20*/  MUFU.EX2 R154, R188 ;  /* 0x000000bc009a7308 */ /* 0x000ea40000000800 */
[----:B------:R-:W-:Y:S01]  /*6f30*/  FADD.FTZ R191, R191, R190 ;  /* 0x000000bebfbf7221 */ /* 0x000fe20000010000 */
        /* <DEDUP_REMOVED lines=8> */
[----:B------:R-:W-:Y:S01]  /*6fc0*/  UMOV UR10, UR4 ;  /* 0x00000004000a7c82 */ /* 0x000fe20008000000 */
[----:B------:R-:W-:Y:S01]  /*6fd0*/  UMOV UR11, 0x40000040 ;  /* 0x40000040000b7882 */ /* 0x000fe20000000000 */
[----:B------:R-:W-:Y:S02]  /*6fe0*/  WARPGROUP.DEPBAR.LE gsb0, 0x0 ;  /* 0x00008000000079c5 */ /* 0x000fe40000010000 */
[----:B------:R-:W1:Y:S01]  /*6ff0*/  MUFU.EX2 R152, R192 ;  /* 0x000000c000987308 */ /* 0x000e620000000800 */
[----:B------:R-:W-:Y:S01]  /*7000*/  F2FP.BF16.F32.PACK_AB R153, R195, R194 ;  /* 0x000000c2c399723e */ /* 0x000fe200000010ff */
[----:B------:R-:W-:Y:S01]  /*7010*/  FADD.FTZ R194, R194, R191 ;  /* 0x000000bfc2c27221 */ /* 0x000fe20000010000 */
[----:B------:R-:W-:-:S03]  /*7020*/  F2FP.BF16.F32.PACK_AB R155, R199, R198 ;  /* 0x000000c6c79b723e */ /* 0x000fc600000010ff */
[----:B------:R-:W-:Y:S02]  /*7030*/  FADD.FTZ R195, R195, R194 ;  /* 0x000000c2c3c37221 */ /* 0x000fe40000010000 */
        /* <DEDUP_REMOVED lines=8> */
[----:B------:R-:W-:Y:S03]  /*70c0*/  HGMMA.64x256x16.F32.BF16 R24, R152, gdesc[UR8].tnspB, R24, gsb0 ;  /* 0x43e0000898187df0 */ /* 0x000fe60008001818 */
[----:B------:R-:W-:Y:S02]  /*70d0*/  WARPGROUP.DEPBAR.LE gsb0, 0x0 ;  /* 0x00008000000079c5 */ /* 0x000fe40000010000 */
[----:B------:R1:W-:Y:S02]  /*70e0*/  @!P1 SYNCS.ARRIVE.TRANS64.RED.A1T0 RZ, [R0+URZ], RZ ;  /* 0x000000ff00ff99a7 */ /* 0x0003e4000810043f */
[----:B-1----:R-:W-:-:S04]  /*70f0*/  FADD.FTZ R0, R198, R195 ;  /* 0x000000c3c6007221 */ /* 0x002fc80000010000 */
[----:B------:R-:W-:Y:S01]  /*7100*/  FADD.FTZ R0, R199, R0 ;  /* 0x00000000c7007221 */ /* 0x000fe20000010000 */
[----:B0-----:R-:W-:Y:S06]  /*7110*/  @P2 BRA `(.L_x_14223) ;  /* 0xffffffd400542947 */ /* 0x001fec000383ffff */
.L_x_14214:
[----:B------:R-:W-:-:S13]  /*7120*/  ISETP.GE.AND P2, PT, R215, R208, PT ;  /* 0x000000d0d700720c */ /* 0x000fda0003f46270 */
[----:B------:R-:W-:Y:S05]  /*7130*/  @!P2 BRA `(.L_x_14224) ;  /* 0x0000002000c0a947 */ /* 0x000fea0003800000 */
[----:B------:R-:W-:Y:S02]  /*7140*/  IMAD.MOV.U32 R201, RZ, RZ, R164 ;  /* 0x000000ffffc97224 */ /* 0x000fe400078e00a4 */
[----:B------:R-:W-:-:S07]  /*7150*/  IMAD.MOV.U32 R202, RZ, RZ, R13 ;  /* 0x000000ffffca7224 */ /* 0x000fce00078e000d */
.L_x_14233:
[----:B------:R-:W-:-:S04]  /*7160*/  UIADD3 UR36, UR36, 0x1, URZ ;  /* 0x0000000124247890 */ /* 0x000fc8000fffe03f */
[----:B------:R-:W-:-:S04]  /*7170*/  UISETP.NE.AND UP0, UPT, UR36, 0x2, UPT ;  /* 0x000000022400788c */ /* 0x000fc8000bf05270 */
[----:B------:R-:W-:Y:S02]  /*7180*/  USEL UR4, URZ, 0x1, UP0 ;  /* 0x000000013f047887 */ /* 0x000fe40008000000 */
[----:B------:R-:W-:Y:S02]  /*7190*/  USEL UR36, UR36, URZ, UP0 ;  /* 0x0000003f24247287 */ /* 0x000fe40008000000 */
[----:B------:R-:W-:Y:S01]  /*71a0*/  ULOP3.LUT UR37, UR37, UR4, URZ, 0x3c, !UPT ;  /* 0x0000000425257292 */ /* 0x000fe2000f8e3c3f */
[----:B------:R-:W-:Y:S11]  /*71b0*/  @!P0 BRA `(.L_x_14225) ;  /* 0x0000000000048947 */ /* 0x000ff60003800000 */
[----:B------:R-:W-:Y:S01]  /*71c0*/  BPT.TRAP 0x1 ;  /* 0x000000040000795c */ /* 0x000fe20000300000 */
.L_x_14225:
        /* <DEDUP_REMOVED lines=9> */
.L_x_14226:
[----:B-1----:R-:W-:Y:S05]  /*7260*/  @P2 BRA `(.L_x_14227) ;  /* 0x0000000000082947 */ /* 0x002fea0003800000 */
[----:B------:R-:W1:Y:S02]  /*7270*/  SYNCS.PHASECHK.TRANS64.TRYWAIT P2, [UR4+0x32430], R13 ;  /* 0x0324300dff0075a7 */ /* 0x000e640008040144 */
[----:B-1----:R-:W-:Y:S05]  /*7280*/  @!P2 BRA `(.L_x_14228) ;  /* 0x000000f00030a947 */ /* 0x002fea0003800000 */
.L_x_14227:
        /* <DEDUP_REMOVED lines=31> */
.L_x_14229:
[----:B------:R1:W2:Y:S01]  /*7480*/  SYNCS.PHASECHK.TRANS64.TRYWAIT P2, [UR4+0x32450], R13 ;  /* 0x0324500dff0075a7 */ /* 0x0002a20008040144 */
[----:B------:R-:W-:Y:S05]  /*7490*/  @!P0 BRA `(.L_x_14230) ;  /* 0x0000000000048947 */ /* 0x000fea0003800000 */
[----:B------:R-:W-:Y:S01]  /*74a0*/  BPT.TRAP 0x1 ;  /* 0x000000040000795c */ /* 0x000fe20000300000 */
.L_x_14230:
[----:B--2---:R-:W-:Y:S05]  /*74b0*/  @P2 BRA `(.L_x_14231) ;  /* 0x0000000000082947 */ /* 0x004fea0003800000 */
[----:B------:R-:W2:Y:S02]  /*74c0*/  SYNCS.PHASECHK.TRANS64.TRYWAIT P2, [UR4+0x32450], R13 ;  /* 0x0324500dff0075a7 */ /* 0x000ea40008040144 */
[----:B--2---:R-:W-:Y:S05]  /*74d0*/  @!P2 BRA `(.L_x_14232) ;  /* 0x000000ec00b4a947 */ /* 0x004fea0003800000 */
.L_x_14231:
[----:B------:R-:W-:Y:S01]  /*74e0*/  R2UR UR56, R10 ;  /* 0x000000000a3872ca */ /* 0x000fe200000e0000 */
[----:B------:R-:W-:Y:S01]  /*74f0*/  UIMAD UR5, UR36, 0xc00, UR7 ;  /* 0x00000c00240578a4 */ /* 0x000fe2000f8e0207 */
[----:B------:R-:W-:Y:S01]  /*7500*/  R2UR UR57, R11 ;  /* 0x000000000b3972ca */ /* 0x000fe200000e0000 */
[----:B------:R-:W-:Y:S01]  /*7510*/  WARPGROUP.ARRIVE ;  /* 0x00000000000079c5 */ /* 0x000fe20000000000 */
[----:B------:R-:W-:Y:S01]  /*7520*/  UMOV UR59, 0x40000040 ;  /* 0x40000040003b7882 */ /* 0x000fe20000000000 */
[----:B------:R-:W-:Y:S01]  /*7530*/  UIADD3 UR10, UR5, 0x300, URZ ;  /* 0x00000300050a7890 */ /* 0x000fe2000fffe03f */
[----:B------:R-:W3:Y:S01]  /*7540*/  LDC R209, c[0x0][0xa80] ;  /* 0x0002a000ffd17b82 */ /* 0x000ee20000000800 */
[----:B------:R-:W-:Y:S01]  /*7550*/  UMOV UR11, 0x40000040 ;  /* 0x40000040000b7882 */ /* 0x000fe20000000000 */
[----:B------:R-:W-:Y:S01]  /*7560*/  UMOV UR58, UR5 ;  /* 0x00000005003a7c82 */ /* 0x000fe20008000000 */
[----:B------:R-:W-:Y:S01]  /*7570*/  UIADD3 UR14, UR5, 0x302, URZ ;  /* 0x00000302050e7890 */ /* 0x000fe2000fffe03f */
[----:B------:R-:W4:Y:S01]  /*7580*/  S2R R217, SR_TID.X ;  /* 0x0000000000d97919 */ /* 0x000f220000002100 */
[----:B------:R-:W-:Y:S01]  /*7590*/  UMOV UR15, 0x40000040 ;  /* 0x40000040000f7882 */ /* 0x000fe20000000000 */
[----:B------:R-:W-:Y:S01]  /*75a0*/  UIADD3 UR18, UR5, 0x304, URZ ;  /* 0x0000030405127890 */ /* 0x000fe2000fffe03f */
[----:B------:R-:W-:Y:S01]  /*75b0*/  ISETP.GT.AND P2, PT, R215, R208, PT ;  /* 0x000000d0d700720c */ /* 0x000fe20003f44270 */
[----:B------:R-:W-:Y:S01]  /*75c0*/  UMOV UR19, 0x40000040 ;  /* 0x4000004000137882 */ /* 0x000fe20000000000 */
[----:B------:R-:W-:Y:S01]  /*75d0*/  HGMMA.64x96x16.F32.BF16 R152, gdesc[UR56], R152, gsb0 ;  /* 0x01600000389879f0 */ /* 0x000fe20008001898 */
[----:B------:R-:W-:Y:S01]  /*75e0*/  R2UR UR56, R8 ;  /* 0x00000000083872ca */ /* 0x000fe200000e0000 */
[----:B------:R-:W-:Y:S01]  /*75f0*/  UIADD3 UR58, UR5, 0x2, URZ ;  /* 0x00000002053a7890 */ /* 0x000fe2000fffe03f */
[----:B------:R-:W-:Y:S01]  /*7600*/  R2UR UR57, R9 ;  /* 0x00000000093972ca */ /* 0x000fe200000e0000 */
[----:B------:R-:W-:Y:S01]  /*7610*/  UMOV UR59, 0x40000040 ;  /* 0x40000040003b7882 */ /* 0x000fe20000000000 */
[----:B------:R-:W-:Y:S01]  /*7620*/  UIADD3 UR22, UR5, 0x306, URZ ;  /* 0x0000030605167890 */ /* 0x000fe2000fffe03f */
[----:B------:R-:W-:Y:S01]  /*7630*/  VIADD R215, R215, 0xffffffff ;  /* 0xffffffffd7d77836 */ /* 0x000fe20000000000 */
        /* <DEDUP_REMOVED lines=14> */
[----:B----4-:R-:W-:Y:S01]  /*7720*/  SHF.R.U32.HI R217, RZ, 0x7, R217 ;  /* 0x00000007ffd97819 */ /* 0x010fe200000116d9 */
        /* <DEDUP_REMOVED lines=88> */
[C---:B---3--:R-:W-:Y:S01]  /*7cb0*/  FMUL.FTZ R200, R13.reuse, R209 ;  /* 0x000000d10dc87220 */ /* 0x048fe20000410000 */
[----:B------:R-:W-:-:S03]  /*7cc0*/  FADD.FTZ R206, -R13, R202 ;  /* 0x000000ca0dce7221 */ /* 0x000fc60000010100 */
        /* <DEDUP_REMOVED lines=29> */
[----:B------:R-:W-:-:S06]  /*7ea0*/  FMUL.FTZ R24, R24, R165 ;  /* 0x000000a518187220 */ /* 0x000fcc0000410000 */
        /* <DEDUP_REMOVED lines=17> */
[C---:B0-----:R-:W-:Y:S01]  /*7fc0*/  FADD.FTZ R12, R200.reuse, R12 ;  /* 0x0000000cc80c7221 */ /* 0x041fe20000010000 */
[----:B------:R-:W-:Y:S01]  /*7fd0*/  F2FP.BF16.F32.PACK_AB R200, R200, R152 ;  /* 0x00000098c8c8723e */ /* 0x000fe200000010ff */
[-C--:B------:R-:W-:Y:S01]  /*7fe0*/  FMUL.FTZ R56, R56, R165.reuse ;  /* 0x000000a538387220 */ /* 0x080fe20000410000 */
[-C--:B------:R-:W-:Y:S01]  /*7ff0*/  FMUL.FTZ R57, R57, R165.reuse ;  /* 0x000000a539397220 */ /* 0x080fe20000410000 */
[----:B------:R-:W-:Y:S01]  /*8000*/  FADD.FTZ R12, R202, R12 ;  /* 0x0000000cca0c7221 */ /* 0x000fe20000010000 */
[-C--:B------:R-:W-:Y:S01]  /*8010*/  FMUL.FTZ R60, R60, R165.reuse ;  /* 0x000000a53c3c7220 */ /* 0x080fe20000410000 */
[-C--:B------:R-:W-:Y:S01]  /*8020*/  FMUL.FTZ R61, R61, R165.reuse ;  /* 0x000000a53d3d7220 */ /* 0x080fe20000410000 */
[----:B------:R-:W-:Y:S01]  /*8030*/  FMUL.FTZ R64, R64, R165 ;  /* 0x000000a540407220 */ /* 0x000fe20000410000 */
[----:B-1----:R-:W-:Y:S01]  /*8040*/  FADD.FTZ R152, R157, R12 ;  /* 0x0000000c9d987221 */ /* 0x002fe20000010000 */
[----:B------:R-:W-:Y:S01]  /*8050*/  FMNMX.FTZ R12, R154, R201, !PT ;  /* 0x000000c99a0c7209 */ /* 0x000fe20007810000 */
[-C--:B------:R-:W-:Y:S01]  /*8060*/  FMUL.FTZ R65, R65, R165.reuse ;  /* 0x000000a541417220 */ /* 0x080fe20000410000 */
        /* <DEDUP_REMOVED lines=82> */
[----:B0-----:R-:W-:-:S05]  /*8590*/  FMNMX.FTZ R164, R157, R164, !PT ;  /* 0x000000a49da47209 */ /* 0x001fca0007810000 */
[C---:B------:R-:W-:Y:S01]  /*85a0*/  FADD.FTZ R12, -R164.reuse, R201 ;  /* 0x000000c9a40c7221 */ /* 0x040fe20000010100 */
[-C--:B------:R-:W-:Y:S01]  /*85b0*/  FMUL.FTZ R206, R164, R209.reuse ;  /* 0x000000d1a4ce7220 */ /* 0x080fe20000410000 */
[----:B------:R-:W-:Y:S02]  /*85c0*/  MUFU.EX2 R189, R189 ;  /* 0x000000bd00bd7308 */ /* 0x000fe40000000800 */
[-C--:B------:R-:W-:Y:S01]  /*85d0*/  FMUL.FTZ R12, R12, R209.reuse ;  /* 0x000000d10c0c7220 */ /* 0x080fe20000410000 */
[-CC-:B------:R-:W-:Y:S01]  /*85e0*/  FFMA.FTZ R155, R155, R209.reuse, -R206.reuse ;  /* 0x000000d19b9b7223 */ /* 0x180fe200000108ce */
        /* <DEDUP_REMOVED lines=8> */
[----:B------:R-:W-:-:S04]  /*8670*/  FFMA.FTZ R199, R199, R209, -R206 ;  /* 0x000000d1c7c77223 */ /* 0x000fc800000108ce */
[----:B------:R-:W-:Y:S01]  /*8680*/  MUFU.EX2 R154, R154 ;  /* 0x0000009a009a7308 */ /* 0x000fe20000000800 */
[----:B0-----:R-:W-:Y:S01]  /*8690*/  IMAD.U32 R12, RZ, RZ, UR4 ;  /* 0x00000004ff0c7e24 */ /* 0x001fe2000f8e00ff */
[----:B------:R-:W-:-:S03]  /*86a0*/  UIMAD UR4, UR36, 0xc00, UR6 ;  /* 0x00000c00240478a4 */ /* 0x000fc6000f8e0206 */
[C---:B------:R-:W-:Y:S02]  /*86b0*/  @!P1 VIADD R157, R12.reuse, 0x32440 ;  /* 0x000324400c9d9836 */ /* 0x040fe40000000000 */
[----:B------:R-:W-:Y:S01]  /*86c0*/  @!P1 VIADD R12, R12, 0x32460 ;  /* 0x000324600c0c9836 */ /* 0x000fe20000000000 */
[----:B------:R-:W-:Y:S01]  /*86d0*/  MUFU.EX2 R158, R158 ;  /* 0x0000009e009e7308 */ /* 0x000fe20000000800 */
[-C--:B-1----:R-:W-:Y:S01]  /*86e0*/  FMUL.FTZ R26, R26, R207.reuse ;  /* 0x000000cf1a1a7220 */ /* 0x082fe20000410000 */
[----:B------:R-:W-:Y:S01]  /*86f0*/  @!P1 PRMT R157, RZ, 0x654, R157 ;  /* 0x00000654ff9d9816 */ /* 0x000fe2000000009d */
[----:B------:R0:W-:Y:S06]  /*8700*/  BAR.ARV R165, 0x100 ;  /* 0x000400a50000751d */ /* 0x0001ec0000002000 */
[----:B------:R1:W-:Y:S01]  /*8710*/  @!P1 SYNCS.ARRIVE.TRANS64.RED.A1T0 RZ, [R157+URZ], RZ ;  /* 0x000000ff9dff99a7 */ /* 0x0003e2000810043f */
        /* <DEDUP_REMOVED lines=8> */
[----:B-1----:R1:W2:Y:S01]  /*87a0*/  MUFU.EX2 R157, R155 ;  /* 0x0000009b009d7308 */ /* 0x0022a20000000800 */
        /* <DEDUP_REMOVED lines=59> */
[----:B------:R-:W-:Y:S01]  /*8b60*/  UMOV UR10, UR4 ;  /* 0x00000004000a7c82 */ /* 0x000fe20008000000 */
[----:B------:R-:W-:Y:S01]  /*8b70*/  F2FP.BF16.F32.PACK_AB R203, R159, R158 ;  /* 0x0000009e9fcb723e */ /* 0x000fe200000010ff */
[----:B-1----:R1:W2:Y:S01]  /*8b80*/  MUFU.EX2 R155, R160 ;  /* 0x000000a0009b7308 */ /* 0x0022a20000000800 */
[----:B------:R-:W-:Y:S01]  /*8b90*/  FFMA.FTZ R0, R207, R0, R154 ;  /* 0x00000000cf007223 */ /* 0x000fe2000001009a */
[----:B------:R-:W-:Y:S01]  /*8ba0*/  @!P1 PRMT R12, RZ, 0x654, R12 ;  /* 0x00000654ff0c9816 */ /* 0x000fe2000000000c */
[----:B------:R-:W-:-:S02]  /*8bb0*/  WARPGROUP.ARRIVE ;  /* 0x00000000000079c5 */ /* 0x000fc40000000000 */
[----:B------:R-:W-:-:S03]  /*8bc0*/  FADD.FTZ R0, R157, R0 ;  /* 0x000000009d007221 */ /* 0x000fc60000010000 */
[----:B------:R-:W-:Y:S01]  /*8bd0*/  MUFU.EX2 R192, R192 ;  /* 0x000000c000c07308 */ /* 0x000fe20000000800 */
[----:B------:R-:W-:Y:S01]  /*8be0*/  HGMMA.64x256x16.F32.BF16 R24, R200, gdesc[UR8].tnspB, R24, gsb0 ;  /* 0x43e00008c8187df0 */ /* 0x000fe20008001818 */
[-CC-:B-1----:R-:W-:Y:S01]  /*8bf0*/  FFMA.FTZ R160, R163, R209.reuse, -R206.reuse ;  /* 0x000000d1a3a07223 */ /* 0x182fe200000108ce */
[-CC-:B------:R-:W-:Y:S01]  /*8c00*/  FFMA.FTZ R163, R167, R209.reuse, -R206.reuse ;  /* 0x000000d1a7a37223 */ /* 0x180fe200000108ce */
[----:B------:R-:W-:Y:S01]  /*8c10*/  UIADD3 UR10, UR4, 0x80, URZ ;  /* 0x00000080040a7890 */ /* 0x000fe2000fffe03f */
[----:B------:R-:W-:Y:S01]  /*8c20*/  FFMA.FTZ R167, R174, R209, -R206 ;  /* 0x000000d1aea77223 */ /* 0x000fe200000108ce */
[----:B------:R-:W-:Y:S01]  /*8c30*/  UMOV UR11, 0x40000040 ;  /* 0x40000040000b7882 */ /* 0x000fe20000000000 */
[----:B------:R-:W-:Y:S01]  /*8c40*/  FADD.FTZ R158, R158, R0 ;  /* 0x000000009e9e7221 */ /* 0x000fe20000010000 */
[----:B------:R-:W-:Y:S01]  /*8c50*/  MUFU.EX2 R160, R160 ;  /* 0x000000a000a07308 */ /* 0x000fe20000000800 */
[----:B--2---:R-:W-:Y:S02]  /*8c60*/  FADD.FTZ R152, R155, R152 ;  /* 0x000000989b987221 */ /* 0x004fe40000010000 */
[----:B------:R-:W-:-:S05]  /*8c70*/  FADD.FTZ R158, R159, R158 ;  /* 0x0000009e9f9e7221 */ /* 0x000fca0000010000 */
[----:B------:R-:W-:Y:S08]  /*8c80*/  MUFU.EX2 R163, R163 ;  /* 0x000000a300a37308 */ /* 0x000ff00000000800 */
[----:B------:R-:W-:Y:S08]  /*8c90*/  MUFU.EX2 R167, R167 ;  /* 0x000000a700a77308 */ /* 0x000ff00000000800 */
[----:B------:R-:W1:Y:S08]  /*8ca0*/  MUFU.EX2 R0, R175 ;  /* 0x000000af00007308 */ /* 0x000e700000000800 */
[----:B------:R-:W-:Y:S08]  /*8cb0*/  MUFU.EX2 R193, R193 ;  /* 0x000000c100c17308 */ /* 0x000ff00000000800 */
[----:B------:R-:W-:Y:S01]  /*8cc0*/  MUFU.EX2 R196, R196 ;  /* 0x000000c400c47308 */ /* 0x000fe20000000800 */
[----:B-1----:R-:W-:-:S07]  /*8cd0*/  F2FP.BF16.F32.PACK_AB R159, R0, R167 ;  /* 0x000000a7009f723e */ /* 0x002fce00000010ff */
[----:B------:R-:W-:Y:S08]  /*8ce0*/  MUFU.EX2 R197, R197 ;  /* 0x000000c500c57308 */ /* 0x000ff00000000800 */
[----:B------:R-:W-:Y:S08]  /*8cf0*/  MUFU.EX2 R194, R194 ;  /* 0x000000c200c27308 */ /* 0x000ff00000000800 */
[----:B------:R-:W-:Y:S08]  /*8d00*/  MUFU.EX2 R195, R195 ;  /* 0x000000c300c37308 */ /* 0x000ff00000000800 */
[----:B------:R-:W-:Y:S08]  /*8d10*/  MUFU.EX2 R198, R198 ;  /* 0x000000c600c67308 */ /* 0x000ff00000000800 */
[----:B------:R-:W-:Y:S01]  /*8d20*/  MUFU.EX2 R199, R199 ;  /* 0x000000c700c77308 */ /* 0x000fe20000000800 */
[----:B------:R-:W-:-:S02]  /*8d30*/  WARPGROUP.DEPBAR.LE gsb0, 0x0 ;  /* 0x00008000000079c5 */ /* 0x000fc40000010000 */
[-CC-:B------:R-:W-:Y:S01]  /*8d40*/  FFMA.FTZ R200, R162, R209.reuse, -R206.reuse ;  /* 0x000000d1a2c87223 */ /* 0x180fe200000108ce */
[----:B------:R-:W-:-:S04]  /*8d50*/  FFMA.FTZ R162, R166, R209, -R206 ;  /* 0x000000d1a6a27223 */ /* 0x000fc800000108ce */
[----:B------:R-:W1:Y:S01]  /*8d60*/  MUFU.EX2 R201, R161 ;  /* 0x000000a100c97308 */ /* 0x000e620000000800 */
[----:B------:R-:W-:-:S07]  /*8d70*/  IMAD.MOV.U32 R202, RZ, RZ, R13 ;  /* 0x000000ffffca7224 */ /* 0x000fce00078e000d */
[----:B------:R-:W2:Y:S08]  /*8d80*/  MUFU.EX2 R161, R153 ;  /* 0x0000009900a17308 */ /* 0x000eb00000000800 */
[----:B------:R-:W3:Y:S01]  /*8d90*/  MUFU.EX2 R200, R200 ;  /* 0x000000c800c87308 */ /* 0x000ee20000000800 */
[C---:B-1----:R-:W-:Y:S01]  /*8da0*/  FADD.FTZ R166, R201.reuse, R152 ;  /* 0x00000098c9a67221 */ /* 0x042fe20000010000 */
[----:B------:R-:W-:Y:S01]  /*8db0*/  F2FP.BF16.F32.PACK_AB R152, R201, R155 ;  /* 0x0000009bc998723e */ /* 0x000fe200000010ff */
[----:B------:R-:W-:-:S05]  /*8dc0*/  IMAD.MOV.U32 R201, RZ, RZ, R164 ;  /* 0x000000ffffc97224 */ /* 0x000fca00078e00a4 */
[----:B------:R-:W1:Y:S01]  /*8dd0*/  MUFU.EX2 R162, R162 ;  /* 0x000000a200a27308 */ /* 0x000e620000000800 */
[----:B--2---:R-:W-:Y:S02]  /*8de0*/  F2FP.BF16.F32.PACK_AB R154, R156, R161 ;  /* 0x000000a19c9a723e */ /* 0x004fe400000010ff */
[----:B---3--:R-:W-:Y:S01]  /*8df0*/  F2FP.BF16.F32.PACK_AB R153, R160, R200 ;  /* 0x000000c8a099723e */ /* 0x008fe200000010ff */
[----:B------:R-:W-:Y:S01]  /*8e00*/  FADD.FTZ R200, R200, R158 ;  /* 0x0000009ec8c87221 */ /* 0x000fe20000010000 */
[----:B------:R-:W-:-:S03]  /*8e10*/  F2FP.BF16.F32.PACK_AB R158, R173, R172 ;  /* 0x000000acad9e723e */ /* 0x000fc600000010ff */
[----:B------:R-:W-:Y:S01]  /*8e20*/  FADD.FTZ R200, R160, R200 ;  /* 0x000000c8a0c87221 */ /* 0x000fe20000010000 */
[----:B------:R-:W-:Y:S02]  /*8e30*/  F2FP.BF16.F32.PACK_AB R160, R177, R176 ;  /* 0x000000b0b1a0723e */ /* 0x000fe400000010ff */
[----:B-1----:R-:W-:Y:S01]  /*8e40*/  F2FP.BF16.F32.PACK_AB R155, R163, R162 ;  /* 0x000000a2a39b723e */ /* 0x002fe200000010ff */
[----:B------:R-:W-:Y:S01]  /*8e50*/  FADD.FTZ R200, R162, R200 ;  /* 0x000000c8a2c87221 */ /* 0x000fe20000010000 */
[----:B------:R-:W-:Y:S02]  /*8e60*/  F2FP.BF16.F32.PACK_AB R162, R181, R180 ;  /* 0x000000b4b5a2723e */ /* 0x000fe400000010ff */
[----:B------:R-:W-:-:S06]  /*8e70*/  WARPGROUP.ARRIVE ;  /* 0x00000000000079c5 */ /* 0x000fcc0000000000 */
[----:B------:R-:W-:Y:S01]  /*8e80*/  HGMMA.64x256x16.F32.BF16 R24, R152, gdesc[UR8].tnspB, R24, gsb0 ;  /* 0x43e0000898187df0 */ /* 0x000fe20008001818 */
[----:B------:R-:W-:Y:S01]  /*8e90*/  UIADD3 UR10, UR4, 0x100, URZ ;  /* 0x00000100040a7890 */ /* 0x000fe2000fffe03f */
[----:B------:R-:W-:Y:S01]  /*8ea0*/  UMOV UR11, 0x40000040 ;  /* 0x40000040000b7882 */ /* 0x000fe20000000000 */
[----:B------:R-:W-:Y:S02]  /*8eb0*/  WARPGROUP.DEPBAR.LE gsb0, 0x0 ;  /* 0x00008000000079c5 */ /* 0x000fe40000010000 */
[-CC-:B------:R-:W-:Y:S01]  /*8ec0*/  FFMA.FTZ R152, R170, R209.reuse, -R206.reuse ;  /* 0x000000d1aa987223 */ /* 0x180fe200000108ce */
[----:B------:R-:W-:Y:S01]  /*8ed0*/  FFMA.FTZ R153, R171, R209, -R206 ;  /* 0x000000d1ab997223 */ /* 0x000fe200000108ce */
[----:B------:R-:W-:-:S04]  /*8ee0*/  FADD.FTZ R154, R161, R166 ;  /* 0x000000a6a19a7221 */ /* 0x000fc80000010000 */
[----:B------:R-:W1:Y:S01]  /*8ef0*/  MUFU.EX2 R152, R152 ;  /* 0x0000009800987308 */ /* 0x000e620000000800 */
[----:B------:R-:W-:Y:S01]  /*8f00*/  FADD.FTZ R154, R156, R154 ;  /* 0x0000009a9c9a7221 */ /* 0x000fe20000010000 */
[----:B------:R-:W-:-:S03]  /*8f10*/  F2FP.BF16.F32.PACK_AB R156, R169, R168 ;  /* 0x000000a8a99c723e */ /* 0x000fc600000010ff */
[----:B------:R-:W-:-:S03]  /*8f20*/  FADD.FTZ R154, R168, R154 ;  /* 0x0000009aa89a7221 */ /* 0x000fc60000010000 */
[----:B------:R-:W2:Y:S01]  /*8f30*/  MUFU.EX2 R153, R153 ;  /* 0x0000009900997308 */ /* 0x000ea20000000800 */
[----:B------:R-:W-:Y:S01]  /*8f40*/  FADD.FTZ R169, R169, R154 ;  /* 0x0000009aa9a97221 */ /* 0x000fe20000010000 */
[----:B------:R-:W-:-:S03]  /*8f50*/  FADD.FTZ R154, R163, R200 ;  /* 0x000000c8a39a7221 */ /* 0x000fc60000010000 */
[----:B------:R-:W-:Y:S01]  /*8f60*/  FADD.FTZ R172, R172, R169 ;  /* 0x000000a9acac7221 */ /* 0x000fe20000010000 */
[----:B-1----:R-:W-:-:S03]  /*8f70*/  FADD.FTZ R154, R152, R154 ;  /* 0x0000009a989a7221 */ /* 0x002fc60000010000 */
[----:B------:R-:W-:-:S04]  /*8f80*/  FADD.FTZ R172, R173, R172 ;  /* 0x000000acadac7221 */ /* 0x000fc80000010000 */
[----:B------:R-:W-:Y:S01]  /*8f90*/  FADD.FTZ R172, R176, R172 ;  /* 0x000000acb0ac7221 */ /* 0x000fe20000010000 */
[C---:B--2---:R-:W-:Y:S01]  /*8fa0*/  F2FP.BF16.F32.PACK_AB R157, R153.reuse, R152 ;  /* 0x00000098999d723e */ /* 0x044fe200000010ff */
[----:B------:R-:W-:Y:S01]  /*8fb0*/  FADD.FTZ R166, R153, R154 ;  /* 0x0000009a99a67221 */ /* 0x000fe20000010000 */
[----:B------:R-:W-:Y:S01]  /*8fc0*/  F2FP.BF16.F32.PACK_AB R152, R185, R184 ;  /* 0x000000b8b998723e */ /* 0x000fe200000010ff */
[----:B------:R-:W-:Y:S01]  /*8fd0*/  FADD.FTZ R172, R177, R172 ;  /* 0x000000acb1ac7221 */ /* 0x000fe20000010000 */
[----:B------:R-:W-:Y:S01]  /*8fe0*/  WARPGROUP.ARRIVE ;  /* 0x00000000000079c5 */ /* 0x000fe20000000000 */
[----:B------:R-:W-:Y:S01]  /*8ff0*/  F2FP.BF16.F32.PACK_AB R154, R189, R188 ;  /* 0x000000bcbd9a723e */ /* 0x000fe200000010ff */
[----:B------:R-:W-:Y:S01]  /*9000*/  FADD.FTZ R166, R167, R166 ;  /* 0x000000a6a7a67221 */ /* 0x000fe20000010000 */
[----:B------:R-:W-:-:S03]  /*9010*/  FADD.FTZ R172, R180, R172 ;  /* 0x000000acb4ac7221 */ /* 0x000fc60000010000 */
[----:B------:R-:W-:Y:S01]  /*9020*/  HGMMA.64x256x16.F32.BF16 R24, R156, gdesc[UR8].tnspB, R24, gsb0 ;  /* 0x43e000089c187df0 */ /* 0x000fe20008001818 */
[----:B------:R-:W-:Y:S01]  /*9030*/  UIADD3 UR10, UR4, 0x180, URZ ;  /* 0x00000180040a7890 */ /* 0x000fe2000fffe03f */
[----:B------:R-:W-:Y:S01]  /*9040*/  FADD.FTZ R166, R0, R166 ;  /* 0x000000a600a67221 */ /* 0x000fe20000010000 */
[----:B------:R-:W-:Y:S01]  /*9050*/  UMOV UR11, 0x40000040 ;  /* 0x40000040000b7882 */ /* 0x000fe20000000000 */
[----:B------:R-:W-:-:S04]  /*9060*/  FADD.FTZ R172, R181, R172 ;  /* 0x000000acb5ac7221 */ /* 0x000fc80000010000 */
[----:B------:R-:W-:-:S04]  /*9070*/  FADD.FTZ R172, R184, R172 ;  /* 0x000000acb8ac7221 */ /* 0x000fc80000010000 */
[----:B------:R-:W-:-:S04]  /*9080*/  FADD.FTZ R172, R185, R172 ;  /* 0x000000acb9ac7221 */ /* 0x000fc80000010000 */
        /* <DEDUP_REMOVED lines=17> */
[----:B------:R-:W-:-:S06]  /*91a0*/  WARPGROUP.ARRIVE ;  /* 0x00000000000079c5 */ /* 0x000fcc0000000000 */
[----:B------:R-:W-:Y:S01]  /*91b0*/  HGMMA.64x256x16.F32.BF16 R24, R160, gdesc[UR8].tnspB, R24, gsb0 ;  /* 0x43e00008a0187df0 */ /* 0x000fe20008001818 */
[----:B------:R-:W-:Y:S01]  /*91c0*/  UIADD3 UR10, UR4, 0x200, URZ ;  /* 0x00000200040a7890 */ /* 0x000fe2000fffe03f */
[----:B------:R-:W-:Y:S01]  /*91d0*/  UMOV UR11, 0x40000040 ;  /* 0x40000040000b7882 */ /* 0x000fe20000000000 */
[----:B------:R-:W-:Y:S01]  /*91e0*/  UIADD3 UR4, UR4, 0x280, URZ ;  /* 0x0000028004047890 */ /* 0x000fe2000fffe03f */
[----:B------:R-:W-:Y:S02]  /*91f0*/  WARPGROUP.DEPBAR.LE gsb0, 0x0 ;  /* 0x00008000000079c5 */ /* 0x000fe40000010000 */
[-CC-:B------:R-:W-:Y:S01]  /*9200*/  FFMA.FTZ R160, R186, R209.reuse, -R206.reuse ;  /* 0x000000d1baa07223 */ /* 0x180fe200000108ce */
[-CC-:B------:R-:W-:Y:S01]  /*9210*/  FFMA.FTZ R161, R187, R209.reuse, -R206.reuse ;  /* 0x000000d1bba17223 */ /* 0x180fe200000108ce */
[-CC-:B------:R-:W-:Y:S01]  /*9220*/  FFMA.FTZ R162, R190, R209.reuse, -R206.reuse ;  /* 0x000000d1bea27223 */ /* 0x180fe200000108ce */
[----:B------:R-:W-:-:S03]  /*9230*/  FFMA.FTZ R163, R191, R209, -R206 ;  /* 0x000000d1bfa37223 */ /* 0x000fc600000108ce */
[----:B------:R-:W1:Y:S08]  /*9240*/  MUFU.EX2 R160, R160 ;  /* 0x000000a000a07308 */ /* 0x000e700000000800 */
[----:B------:R-:W2:Y:S08]  /*9250*/  MUFU.EX2 R161, R161 ;  /* 0x000000a100a17308 */ /* 0x000eb00000000800 */
[----:B------:R-:W3:Y:S01]  /*9260*/  MUFU.EX2 R162, R162 ;  /* 0x000000a200a27308 */ /* 0x000ee20000000800 */
[----:B-1----:R-:W-:-:S07]  /*9270*/  FADD.FTZ R158, R160, R158 ;  /* 0x0000009ea09e7221 */ /* 0x002fce0000010000 */
[----:B------:R-:W1:Y:S01]  /*9280*/  MUFU.EX2 R163, R163 ;  /* 0x000000a300a37308 */ /* 0x000e620000000800 */
[C---:B--2---:R-:W-:Y:S01]  /*9290*/  F2FP.BF16.F32.PACK_AB R153, R161.reuse, R160 ;  /* 0x000000a0a199723e */ /* 0x044fe200000010ff */
[----:B------:R-:W-:-:S04]  /*92a0*/  FADD.FTZ R158, R161, R158 ;  /* 0x0000009ea19e7221 */ /* 0x000fc80000010000 */
[----:B---3--:R-:W-:Y:S01]  /*92b0*/  FADD.FTZ R158, R162, R158 ;  /* 0x0000009ea29e7221 */ /* 0x008fe20000010000 */
[----:B-1----:R-:W-:-:S03]  /*92c0*/  F2FP.BF16.F32.PACK_AB R155, R163, R162 ;  /* 0x000000a2a39b723e */ /* 0x002fc600000010ff */
[----:B------:R-:W-:Y:S01]  /*92d0*/  FADD.FTZ R163, R163, R158 ;  /* 0x0000009ea3a37221 */ /* 0x000fe20000010000 */
[----:B------:R-:W-:-:S06]  /*92e0*/  WARPGROUP.ARRIVE ;  /* 0x00000000000079c5 */ /* 0x000fcc0000000000 */
        /* <DEDUP_REMOVED lines=11> */
[----:B------:R-:W-:-:S03]  /*93a0*/  FADD.FTZ R195, R195, R194 ;  /* 0x000000c2c3c37221 */ /* 0x000fc60000010000 */
[----:B------:R-:W-:Y:S01]  /*93b0*/  WARPGROUP.ARRIVE ;  /* 0x00000000000079c5 */ /* 0x000fe20000000000 */
[----:B------:R-:W-:-:S04]  /*93c0*/  FADD.FTZ R0, R198, R195 ;  /* 0x000000c3c6007221 */ /* 0x000fc80000010000 */
[----:B------:R-:W-:-:S08]  /*93d0*/  FADD.FTZ R0, R199, R0 ;  /* 0x00000000c7007221 */ /* 0x000fd00000010000 */
[----:B------:R-:W-:Y:S03]  /*93e0*/  HGMMA.64x256x16.F32.BF16 R24, R152, gdesc[UR8].tnspB, R24, gsb0 ;  /* 0x43e0000898187df0 */ /* 0x000fe60008001818 */
[----:B------:R-:W-:Y:S02]  /*93f0*/  WARPGROUP.DEPBAR.LE gsb0, 0x0 ;  /* 0x00008000000079c5 */ /* 0x000fe40000010000 */
[----:B------:R1:W-:Y:S02]  /*9400*/  @!P1 SYNCS.ARRIVE.TRANS64.RED.A1T0 RZ, [R12+URZ], RZ ;  /* 0x000000ff0cff99a7 */ /* 0x0003e4000810043f */
[----:B-1----:R-:W-:-:S04]  /*9410*/  FADD.FTZ R12, R196, R193 ;  /* 0x000000c1c40c7221 */ /* 0x002fc80000010000 */
[----:B------:R-:W-:Y:S01]  /*9420*/  FADD.FTZ R12, R197, R12 ;  /* 0x0000000cc50c7221 */ /* 0x000fe20000010000 */
[----:B0-----:R-:W-:Y:S06]  /*9430*/  @P2 BRA `(.L_x_14233) ;  /* 0xffffffdc00482947 */ /* 0x001fec000383ffff */
.L_x_14224:
[----:B------:R-:W2:Y:S01]  /*9440*/  LDL.LU R152, [R1+0x24] ;  /* 0x0000240001987983 */ /* 0x000ea20000300800 */
[----:B------:R-:W-:Y:S01]  /*9450*/  UIADD3 UR36, UR36, 0x1, URZ ;  /* 0x0000000124247890 */ /* 0x000fe2000fffe03f */
[----:B------:R0:W-:Y:S06]  /*9460*/  BAR.ARV R165, 0x100 ;  /* 0x000400a50000751d */ /* 0x0001ec0000002000 */
[----:B------:R-:W-:Y:S02]  /*9470*/  UISETP.NE.AND UP0, UPT, UR36, 0x2, UPT ;  /* 0x000000022400788c */ /* 0x000fe4000bf05270 */
[----:B------:R-:W-:Y:S06]  /*9480*/  BAR.ARV 0x8, 0x180 ;  /* 0x0206000000007b1d */ /* 0x000fec0000002000 */
[----:B------:R-:W-:Y:S01]  /*9490*/  USEL UR4, URZ, 0x1, UP0 ;  /* 0x000000013f047887 */ /* 0x000fe20008000000 */
[----:B------:R-:W-:Y:S01]  /*94a0*/  PLOP3.LUT P0, PT, PT, PT, PT, 0x8, 0x0 ;  /* 0x000000000000781c */ /* 0x000fe20003f0e170 */
[----:B------:R-:W1:Y:S01]  /*94b0*/  SHFL.BFLY PT, R3, R12, 0x2, 0x1f ;  /* 0x0c401f000c037f89 */ /* 0x000e6200000e0000 */
[----:B------:R-:W-:-:S02]  /*94c0*/  USEL UR36, UR36, URZ, UP0 ;  /* 0x0000003f24247287 */ /* 0x000fc40008000000 */
[----:B------:R-:W-:Y:S01]  /*94d0*/  ULOP3.LUT UR37, UR37, UR4, URZ, 0x3c, !UPT ;  /* 0x0000000425257292 */ /* 0x000fe2000f8e3c3f */
[----:B------:R-:W3:Y:S01]  /*94e0*/  SHFL.BFLY PT, R5, R0, 0x2, 0x1f ;  /* 0x0c401f0000057f89 */ /* 0x000ee200000e0000 */
[----:B-1----:R-:W-:Y:S01]  /*94f0*/  FADD.FTZ R3, R3, R12 ;  /* 0x0000000c03037221 */ /* 0x002fe20000010000 */
[----:B---3--:R-:W-:-:S04]  /*9500*/  FADD.FTZ R5, R5, R0 ;  /* 0x0000000005057221 */ /* 0x008fc80000010000 */
[----:B------:R-:W1:Y:S01]  /*9510*/  SHFL.BFLY PT, R2, R3, 0x1, 0x1f ;  /* 0x0c201f0003027f89 */ /* 0x000e6200000e0000 */
[----:B------:R-:W-:-:S03]  /*9520*/  IMAD.MOV.U32 R0, RZ, RZ, RZ ;  /* 0x000000ffff007224 */ /* 0x000fc600078e00ff */
[----:B------:R-:W3:Y:S01]  /*9530*/  SHFL.BFLY PT, R4, R5, 0x1, 0x1f ;  /* 0x0c201f0005047f89 */ /* 0x000ee200000e0000 */
[----:B-1----:R-:W-:Y:S01]  /*9540*/  FADD.FTZ R6, R3, R2 ;  /* 0x0000000203067221 */ /* 0x002fe20000010000 */
[----:B------:R-:W-:Y:S02]  /*9550*/  IMAD.MOV.U32 R2, RZ, RZ, RZ ;  /* 0x000000ffff027224 */ /* 0x000fe400078e00ff */
[----:B------:R-:W-:Y:S02]  /*9560*/  IMAD.MOV.U32 R3, RZ, RZ, -0x800000 ;  /* 0xff800000ff037424 */ /* 0x000fe400078e00ff */
[----:B---3--:R-:W-:Y:S01]  /*9570*/  FADD.FTZ R7, R5, R4 ;  /* 0x0000000405077221 */ /* 0x008fe20000010000 */
[----:B------:R-:W-:-:S04]  /*9580*/  FSETP.NE.FTZ.AND P1, PT, R6, RZ, PT ;  /* 0x000000ff0600720b */ /* 0x000fc80003f35000 */
[----:B------:R-:W-:-:S09]  /*9590*/  FSETP.NE.FTZ.AND P2, PT, R7, RZ, PT ;  /* 0x000000ff0700720b */ /* 0x000fd20003f55000 */
[----:B------:R-:W1:Y:S08]  /*95a0*/  @P1 MUFU.LG2 R4, R6 ;  /* 0x0000000600041308 */ /* 0x000e700000000c00 */
[----:B------:R-:W3:Y:S08]  /*95b0*/  @P2 MUFU.LG2 R5, R7 ;  /* 0x0000000700052308 */ /* 0x000ef00000000c00 */
[----:B------:R4:W5:Y:S01]  /*95c0*/  @P1 MUFU.RCP R2, R6 ;  /* 0x0000000600021308 */ /* 0x0009620000001000 */
[----:B-1----:R-:W-:-:S07]  /*95d0*/  @P1 FMUL.FTZ R4, R4, 0.69314718246459960938 ;  /* 0x3f31721804041820 */ /* 0x002fce0000410000 */
[----:B------:R-:W1:Y:S01]  /*95e0*/  @P2 MUFU.RCP R0, R7 ;  /* 0x0000000700002308 */ /* 0x000e620000001000 */
[C---:B----4-:R-:W-:Y:S01]  /*95f0*/  @P1 FMUL.FTZ R6, R209.reuse, 0.69314718246459960938 ;  /* 0x3f317218d1061820 */ /* 0x050fe20000410000 */
[----:B------:R-:W-:Y:S01]  /*9600*/  @P2 FMUL.FTZ R209, R209, 0.69314718246459960938 ;  /* 0x3f317218d1d12820 */ /* 0x000fe20000410000 */
[----:B---3--:R-:W-:Y:S02]  /*9610*/  @P2 FMUL.FTZ R5, R5, 0.69314718246459960938 ;  /* 0x3f31721805052820 */ /* 0x008fe40000410000 */
[----:B------:R-:W-:Y:S01]  /*9620*/  @P1 FFMA.FTZ R3, R6, R13, R4 ;  /* 0x0000000d06031223 */ /* 0x000fe20000010004 */
        /* <DEDUP_REMOVED lines=132> */
.L_x_14202:
[----:B------:R-:W1:Y:S01]  /*9e70*/  S2R R5, SR_CgaCtaId ;  /* 0x0000000000057919 */ /* 0x000e620000008800 */
[----:B------:R-:W-:Y:S01]  /*9e80*/  MOV R0, 0x400 ;  /* 0x0000040000007802 */ /* 0x000fe20000000f00 */
[----:B------:R-:W-:Y:S01]  /*9e90*/  BSSY B0, `(.L_x_14234) ;  /* 0x000046a000007945 */ /* 0x000fe20003800000 */
[----:B------:R-:W-:Y:S02]  /*9ea0*/  BAR.SYNC.DEFER_BLOCKING 0x5, 0x180 ;  /* 0x0146000000007b1d */ /* 0x000fe40000010000 */
[----:B-1----:R-:W-:-:S05]  /*9eb0*/  LEA R0, R5, R0, 0x18 ;  /* 0x0000000005007211 */ /* 0x002fca00078ec0ff */
[----:B------:R1:W2:Y:S01]  /*9ec0*/  LDS.128 R4, [R0+0x324d0] ;  /* 0x0324d00000047984 */ /* 0x0002a20000000c00 */
[----:B------:R-:W-:Y:S06]  /*9ed0*/  BAR.ARV 0x4, 0x180 ;  /* 0x0106000000007b1d */ /* 0x000fec0000002000 */
[----:B------:R-:W-:Y:S05]  /*9ee0*/  @P0 BRA `(.L_x_14235) ;  /* 0x0000003400fc0947 */ /* 0x000fea0003800000 */
[----:B------:R-:W0:Y:S01]  /*9ef0*/  LDL R8, [R1+0x80] ;  /* 0x0000800001087983 */ /* 0x000e220000100800 */
[----:B------:R-:W3:Y:S01]  /*9f00*/  S2R R9, SR_SWINHI ;  /* 0x0000000000097919 */ /* 0x000ee20000002f00 */
[----:B------:R-:W-:Y:S01]  /*9f10*/  F2FP.BF16.F32.PACK_AB R10, R29, R28 ;  /* 0x0000001c1d0a723e */ /* 0x000fe200000010ff */
[----:B------:R-:W-:Y:S01]  /*9f20*/  ULDC.64 UR4, c[0x0][0xd08] ;  /* 0x0003420000047ab9 */ /* 0x000fe20000000a00 */
[----:B------:R-:W-:Y:S01]  /*9f30*/  F2FP.BF16.F32.PACK_AB R11, R31, R30 ;  /* 0x0000001e1f0b723e */ /* 0x000fe200000010ff */
[----:B------:R-:W4:Y:S01]  /*9f40*/  LDL R163, [R1+0x20] ;  /* 0x0000200001a37983 */ /* 0x000f220000100800 */
[----:B------:R-:W-:Y:S02]  /*9f50*/  MOV R16, R0 ;  /* 0x0000000000107202 */ /* 0x000fe40000000f00 */
[----:B---3--:R-:W-:Y:S02]  /*9f60*/  MOV R17, R9 ;  /* 0x0000000900117202 */ /* 0x008fe40000000f00 */
[----:B------:R-:W-:-:S02]  /*9f70*/  F2FP.BF16.F32.PACK_AB R14, R37, R36 ;  /* 0x00000024250e723e */ /* 0x000fc400000010ff */
[----:B------:R-:W-:Y:S01]  /*9f80*/  F2FP.BF16.F32.PACK_AB R15, R39, R38 ;  /* 0x00000026270f723e */ /* 0x000fe200000010ff */
[----:B------:R-:W-:Y:S01]  /*9f90*/  BAR.SYNC.DEFER_BLOCKING 0x1, 0x100 ;  /* 0x0044000000007b1d */ /* 0x000fe20000010000 */
[----:B0-----:R-:W-:-:S03]  /*9fa0*/  IMAD.WIDE R152, R8, 0x2, R16 ;  /* 0x0000000208987825 */ /* 0x001fc600078e0210 */
[C---:B------:R-:W-:Y:S02]  /*9fb0*/  LOP3.LUT R9, R152.reuse, 0x380, RZ, 0xc0, !PT ;  /* 0x0000038098097812 */ /* 0x040fe400078ec0ff */
[----:B------:R-:W-:Y:S02]  /*9fc0*/  IADD3 R23, P0, R152, 0x40, RZ ;  /* 0x0000004098177810 */ /* 0x000fe40007f1e0ff */
[----:B------:R-:W-:Y:S02]  /*9fd0*/  SHF.R.U64 R9, R9, 0x3, RZ ;  /* 0x0000000309097819 */ /* 0x000fe400000012ff */
[----:B------:R-:W-:Y:S02]  /*9fe0*/  LOP3.LUT R22, R23, 0x380, RZ, 0xc0, !PT ;  /* 0x0000038017167812 */ /* 0x000fe400078ec0ff */
[----:B------:R-:W-:Y:S01]  /*9ff0*/  LOP3.LUT R8, R9, R152, RZ, 0x3c, !PT ;  /* 0x0000009809087212 */ /* 0x000fe200078e3cff */
[----:B------:R-:W-:Y:S01]  /*a000*/  IMAD.MOV.U32 R9, RZ, RZ, R153 ;  /* 0x000000ffff097224 */ /* 0x000fe200078e0099 */
[----:B------:R-:W-:-:S02]  /*a010*/  SHF.R.U64 R22, R22, 0x3, RZ ;  /* 0x0000000316167819 */ /* 0x000fc400000012ff */
[----:B------:R-:W-:Y:S02]  /*a020*/  IADD3 R21, P1, R152, 0x60, RZ ;  /* 0x0000006098157810 */ /* 0x000fe40007f3e0ff */
[----:B--2---:R-:W-:Y:S02]  /*a030*/  MOV R4, R8 ;  /* 0x0000000800047202 */ /* 0x004fe40000000f00 */
[----:B------:R-:W-:Y:S02]  /*a040*/  F2FP.BF16.F32.PACK_AB R8, R25, R24 ;  /* 0x000000181908723e */ /* 0x000fe400000010ff */
[----:B------:R-:W-:Y:S02]  /*a050*/  F2FP.BF16.F32.PACK_AB R9, R27, R26 ;  /* 0x0000001a1b09723e */ /* 0x000fe400000010ff */
[----:B------:R-:W-:Y:S01]  /*a060*/  LOP3.LUT R22, R22, R23, RZ, 0x3c, !PT ;  /* 0x0000001716167212 */ /* 0x000fe200078e3cff */
[----:B------:R-:W-:Y:S01]  /*a070*/  IMAD.X R23, RZ, RZ, R153, P0 ;  /* 0x000000ffff177224 */ /* 0x000fe200000e0699 */
[----:B------:R-:W-:-:S02]  /*a080*/  LOP3.LUT R20, R21, 0x380, RZ, 0xc0, !PT ;  /* 0x0000038015147812 */ /* 0x000fc400078ec0ff */
[C---:B------:R-:W-:Y:S01]  /*a090*/  IADD3 R155, P0, R152.reuse, 0x4000, RZ ;  /* 0x00004000989b7810 */ /* 0x040fe20007f1e0ff */
[----:B------:R0:W-:Y:S01]  /*a0a0*/  STSM.16.M88.4 [R4], R8 ;  /* 0x0000000804007844 */ /* 0x0001e20000000200 */
[----:B------:R-:W-:Y:S02]  /*a0b0*/  IADD3 R13, P2, R152, 0x20, RZ ;  /* 0x00000020980d7810 */ /* 0x000fe40007f5e0ff */
[----:B------:R-:W-:Y:S02]  /*a0c0*/  SHF.R.U64 R20, R20, 0x3, RZ ;  /* 0x0000000314147819 */ /* 0x000fe400000012ff */
[----:B------:R-:W-:Y:S02]  /*a0d0*/  LOP3.LUT R12, R13, 0x380, RZ, 0xc0, !PT ;  /* 0x000003800d0c7812 */ /* 0x000fe400078ec0ff */
[----:B------:R-:W-:Y:S01]  /*a0e0*/  LOP3.LUT R20, R20, R21, RZ, 0x3c, !PT ;  /* 0x0000001514147212 */ /* 0x000fe200078e3cff */
[----:B------:R-:W-:Y:S01]  /*a0f0*/  IMAD.X R21, RZ, RZ, R153, P1 ;  /* 0x000000ffff157224 */ /* 0x000fe200008e0699 */
[----:B------:R-:W-:-:S02]  /*a100*/  SHF.R.U64 R12, R12, 0x3, RZ ;  /* 0x000000030c0c7819 */ /* 0x000fc400000012ff */
[----:B0-----:R-:W-:Y:S02]  /*a110*/  MOV R4, R22 ;  /* 0x0000001600047202 */ /* 0x001fe40000000f00 */
[----:B------:R-:W-:Y:S02]  /*a120*/  LOP3.LUT R22, R155, 0x380, RZ, 0xc0, !PT ;  /* 0x000003809b167812 */ /* 0x000fe400078ec0ff */
[----:B------:R-:W-:Y:S02]  /*a130*/  IADD3 R157, P1, R152, 0x4020, RZ ;  /* 0x00004020989d7810 */ /* 0x000fe40007f3e0ff */
[----:B------:R-:W-:Y:S02]  /*a140*/  SHF.R.U64 R22, R22, 0x3, RZ ;  /* 0x0000000316167819 */ /* 0x000fe400000012ff */
[----:B------:R-:W-:Y:S02]  /*a150*/  LOP3.LUT R12, R12, R13, RZ, 0x3c, !PT ;  /* 0x0000000d0c0c7212 */ /* 0x000fe400078e3cff */
[----:B------:R-:W-:Y:S01]  /*a160*/  LOP3.LUT R22, R22, R155, RZ, 0x3c, !PT ;  /* 0x0000009b16167212 */ /* 0x000fe200078e3cff */
[----:B------:R-:W-:Y:S01]  /*a170*/  IMAD.X R13, RZ, RZ, R153, P2 ;  /* 0x000000ffff0d7224 */ /* 0x000fe200010e0699 */
[----:B------:R-:W-:-:S02]  /*a180*/  MOV R155, R20 ;  /* 0x00000014009b7202 */ /* 0x000fc40000000f00 */
[----:B------:R-:W-:Y:S02]  /*a190*/  LOP3.LUT R20, R157, 0x380, RZ, 0xc0, !PT ;  /* 0x000003809d147812 */ /* 0x000fe400078ec0ff */
[----:B------:R-:W-:Y:S02]  /*a1a0*/  MOV R154, R12 ;  /* 0x0000000c009a7202 */ /* 0x000fe40000000f00 */
[----:B------:R-:W-:Y:S01]  /*a1b0*/  SHF.R.U64 R20, R20, 0x3, RZ ;  /* 0x0000000314147819 */ /* 0x000fe200000012ff */
[--C-:B------:R-:W-:Y:S01]  /*a1c0*/  IMAD.X R23, RZ, RZ, R153.reuse, P0 ;  /* 0x000000ffff177224 */ /* 0x100fe200000e0699 */
[----:B------:R-:W-:Y:S02]  /*a1d0*/  F2FP.BF16.F32.PACK_AB R12, R33, R32 ;  /* 0x00000020210c723e */ /* 0x000fe400000010ff */
[----:B------:R-:W-:Y:S02]  /*a1e0*/  F2FP.BF16.F32.PACK_AB R13, R35, R34 ;  /* 0x00000022230d723e */ /* 0x000fe400000010ff */
[----:B------:R-:W-:Y:S01]  /*a1f0*/  LOP3.LUT R20, R20, R157, RZ, 0x3c, !PT ;  /* 0x0000009d14147212 */ /* 0x000fe200078e3cff */
[----:B------:R-:W-:Y:S01]  /*a200*/  IMAD.X R21, RZ, RZ, R153, P1 ;  /* 0x000000ffff157224 */ /* 0x000fe200008e0699 */
[----:B------:R-:W-:-:S02]  /*a210*/  F2FP.BF16.F32.PACK_AB R8, R41, R40 ;  /* 0x000000282908723e */ /* 0x000fc400000010ff */
[----:B------:R-:W-:Y:S02]  /*a220*/  F2FP.BF16.F32.PACK_AB R9, R43, R42 ;  /* 0x0000002a2b09723e */ /* 0x000fe400000010ff */
[----:B------:R-:W-:Y:S02]  /*a230*/  F2FP.BF16.F32.PACK_AB R10, R45, R44 ;  /* 0x0000002c2d0a723e */ /* 0x000fe400000010ff */
[----:B------:R-:W-:Y:S02]  /*a240*/  F2FP.BF16.F32.PACK_AB R11, R47, R46 ;  /* 0x0000002e2f0b723e */ /* 0x000fe400000010ff */
[C---:B------:R-:W-:Y:S01]  /*a250*/  IADD3 R157, P0, R152.reuse, 0x4040, RZ ;  /* 0x00004040989d7810 */ /* 0x040fe20007f1e0ff */
[----:B------:R0:W-:Y:S01]  /*a260*/  STSM.16.M88.4 [R154], R12 ;  /* 0x0000000c9a007844 */ /* 0x0001e20000000200 */
[----:B------:R-:W-:-:S03]  /*a270*/  IADD3 R159, P1, R152, 0x4060, RZ ;  /* 0x00004060989f7810 */ /* 0x000fc60007f3e0ff */
[----:B------:R2:W-:Y:S01]  /*a280*/  STSM.16.M88.4 [R4], R8 ;  /* 0x0000000804007844 */ /* 0x0005e20000000200 */
[----:B0-----:R-:W-:Y:S02]  /*a290*/  MOV R154, R22 ;  /* 0x00000016009a7202 */ /* 0x001fe40000000f00 */
[----:B------:R-:W-:Y:S02]  /*a2a0*/  LOP3.LUT R22, R157, 0x380, RZ, 0xc0, !PT ;  /* 0x000003809d167812 */ /* 0x000fe400078ec0ff */
[----:B--2---:R-:W-:Y:S02]  /*a2b0*/  MOV R4, R20 ;  /* 0x0000001400047202 */ /* 0x004fe40000000f00 */
[----:B------:R-:W-:Y:S02]  /*a2c0*/  F2FP.BF16.F32.PACK_AB R12, R49, R48 ;  /* 0x00000030310c723e */ /* 0x000fe400000010ff */
[----:B------:R-:W-:Y:S02]  /*a2d0*/  F2FP.BF16.F32.PACK_AB R13, R51, R50 ;  /* 0x00000032330d723e */ /* 0x000fe400000010ff */
[----:B------:R-:W-:-:S02]  /*a2e0*/  F2FP.BF16.F32.PACK_AB R14, R53, R52 ;  /* 0x00000034350e723e */ /* 0x000fc400000010ff */
[----:B------:R-:W-:Y:S02]  /*a2f0*/  F2FP.BF16.F32.PACK_AB R15, R55, R54 ;  /* 0x00000036370f723e */ /* 0x000fe400000010ff */
[----:B------:R-:W-:Y:S02]  /*a300*/  LOP3.LUT R20, R159, 0x380, RZ, 0xc0, !PT ;  /* 0x000003809f147812 */ /* 0x000fe400078ec0ff */
[----:B------:R-:W-:Y:S01]  /*a310*/  SHF.R.U64 R22, R22, 0x3, RZ ;  /* 0x0000000316167819 */ /* 0x000fe200000012ff */
[----:B------:R-:W-:Y:S01]  /*a320*/  IMAD.X R23, RZ, RZ, R153, P0 ;  /* 0x000000ffff177224 */ /* 0x000fe200000e0699 */
[----:B------:R-:W-:Y:S02]  /*a330*/  F2FP.BF16.F32.PACK_AB R8, R57, R56 ;  /* 0x000000383908723e */ /* 0x000fe400000010ff */
[----:B------:R-:W-:Y:S02]  /*a340*/  F2FP.BF16.F32.PACK_AB R9, R59, R58 ;  /* 0x0000003a3b09723e */ /* 0x000fe400000010ff */
[----:B------:R-:W-:-:S02]  /*a350*/  F2FP.BF16.F32.PACK_AB R10, R61, R60 ;  /* 0x0000003c3d0a723e */ /* 0x000fc400000010ff */
[----:B------:R-:W-:Y:S01]  /*a360*/  F2FP.BF16.F32.PACK_AB R11, R63, R62 ;  /* 0x0000003e3f0b723e */ /* 0x000fe200000010ff */
[----:B------:R0:W-:Y:S01]  /*a370*/  STSM.16.M88.4 [R155], R12 ;  /* 0x0000000c9b007844 */ /* 0x0001e20000000200 */
[----:B------:R-:W-:Y:S02]  /*a380*/  SHF.R.U64 R20, R20, 0x3, RZ ;  /* 0x0000000314147819 */ /* 0x000fe400000012ff */
[----:B------:R-:W-:Y:S01]  /*a390*/  LOP3.LUT R22, R22, R157, RZ, 0x3c, !PT ;  /* 0x0000009d16167212 */ /* 0x000fe200078e3cff */
[----:B------:R-:W-:Y:S01]  /*a3a0*/  IMAD.X R21, RZ, RZ, R153, P1 ;  /* 0x000000ffff157224 */ /* 0x000fe200008e0699 */
[----:B------:R-:W-:Y:S01]  /*a3b0*/  IADD3 R157, P0, R152, 0x8000, RZ ;  /* 0x00008000989d7810 */ /* 0x000fe20007f1e0ff */
[----:B------:R2:W-:Y:S01]  /*a3c0*/  STSM.16.M88.4 [R154], R8 ;  /* 0x000000089a007844 */ /* 0x0005e20000000200 */
[----:B------:R-:W-:Y:S02]  /*a3d0*/  LOP3.LUT R20, R20, R159, RZ, 0x3c, !PT ;  /* 0x0000009f14147212 */ /* 0x000fe400078e3cff */
[----:B0-----:R-:W-:-:S02]  /*a3e0*/  F2FP.BF16.F32.PACK_AB R12, R65, R64 ;  /* 0x00000040410c723e */ /* 0x001fc400000010ff */
[----:B------:R-:W-:Y:S02]  /*a3f0*/  F2FP.BF16.F32.PACK_AB R13, R67, R66 ;  /* 0x00000042430d723e */ /* 0x000fe400000010ff */
[----:B------:R-:W-:Y:S02]  /*a400*/  F2FP.BF16.F32.PACK_AB R14, R69, R68 ;  /* 0x00000044450e723e */ /* 0x000fe400000010ff */
[----:B------:R-:W-:Y:S02]  /*a410*/  F2FP.BF16.F32.PACK_AB R15, R71, R70 ;  /* 0x00000046470f723e */ /* 0x000fe400000010ff */
[----:B------:R-:W-:Y:S02]  /*a420*/  MOV R155, R22 ;  /* 0x00000016009b7202 */ /* 0x000fe40000000f00 */
[----:B--2---:R-:W-:Y:S02]  /*a430*/  F2FP.BF16.F32.PACK_AB R8, R73, R72 ;  /* 0x000000484908723e */ /* 0x004fe400000010ff */
[----:B------:R-:W-:-:S02]  /*a440*/  F2FP.BF16.F32.PACK_AB R9, R75, R74 ;  /* 0x0000004a4b09723e */ /* 0x000fc400000010ff */
[----:B------:R-:W-:Y:S02]  /*a450*/  F2FP.BF16.F32.PACK_AB R10, R77, R76 ;  /* 0x0000004c4d0a723e */ /* 0x000fe400000010ff */
[----:B------:R-:W-:Y:S01]  /*a460*/  F2FP.BF16.F32.PACK_AB R11, R79, R78 ;  /* 0x0000004e4f0b723e */ /* 0x000fe200000010ff */
[----:B------:R0:W-:Y:S01]  /*a470*/  STSM.16.M88.4 [R4], R12 ;  /* 0x0000000c04007844 */ /* 0x0001e20000000200 */
[----:B------:R-:W-:Y:S02]  /*a480*/  LOP3.LUT R22, R157, 0x380, RZ, 0xc0, !PT ;  /* 0x000003809d167812 */ /* 0x000fe400078ec0ff */
[----:B------:R-:W-:Y:S01]  /*a490*/  MOV R154, R20 ;  /* 0x00000014009a7202 */ /* 0x000fe20000000f00 */
[----:B------:R2:W-:Y:S01]  /*a4a0*/  STSM.16.M88.4 [R155], R8 ;  /* 0x000000089b007844 */ /* 0x0005e20000000200 */
[----:B------:R-:W-:Y:S01]  /*a4b0*/  SHF.R.U64 R22, R22, 0x3, RZ ;  /* 0x0000000316167819 */ /* 0x000fe200000012ff */
[----:B------:R-:W-:Y:S01]  /*a4c0*/  IMAD.X R23, RZ, RZ, R153, P0 ;  /* 0x000000ffff177224 */ /* 0x000fe200000e0699 */
[----:B------:R-:W-:-:S02]  /*a4d0*/  IADD3 R158, P0, R152, 0xc060, RZ ;  /* 0x0000c060989e7810 */ /* 0x000fc40007f1e0ff */
[----:B------:R-:W-:Y:S02]  /*a4e0*/  LOP3.LUT R22, R22, R157, RZ, 0x3c, !PT ;  /* 0x0000009d16167212 */ /* 0x000fe400078e3cff */
[----:B0-----:R-:W-:Y:S02]  /*a4f0*/  F2FP.BF16.F32.PACK_AB R12, R81, R80 ;  /* 0x00000050510c723e */ /* 0x001fe400000010ff */
[----:B------:R-:W-:Y:S02]  /*a500*/  F2FP.BF16.F32.PACK_AB R13, R83, R82 ;  /* 0x00000052530d723e */ /* 0x000fe400000010ff */
[----:B------:R-:W-:Y:S02]  /*a510*/  F2FP.BF16.F32.PACK_AB R14, R85, R84 ;  /* 0x00000054550e723e */ /* 0x000fe400000010ff */
[----:B------:R-:W-:Y:S02]  /*a520*/  F2FP.BF16.F32.PACK_AB R15, R87, R86 ;  /* 0x00000056570f723e */ /* 0x000fe400000010ff */
[----:B--2---:R-:W-:-:S03]  /*a530*/  IADD3 R9, P5, R152, 0x8020, RZ ;  /* 0x0000802098097810 */ /* 0x004fc60007fbe0ff */
[----:B------:R0:W-:Y:S01]  /*a540*/  STSM.16.M88.4 [R154], R12 ;  /* 0x0000000c9a007844 */ /* 0x0001e20000000200 */
[----:B------:R-:W-:Y:S02]  /*a550*/  LOP3.LUT R8, R9, 0x380, RZ, 0xc0, !PT ;  /* 0x0000038009087812 */ /* 0x000fe400078ec0ff */
[----:B------:R-:W-:Y:S02]  /*a560*/  IADD3 R11, P2, R152, 0x8060, RZ ;  /* 0x00008060980b7810 */ /* 0x000fe40007f5e0ff */
[----:B------:R-:W-:Y:S02]  /*a570*/  MOV R4, R22 ;  /* 0x0000001600047202 */ /* 0x000fe40000000f00 */
[----:B------:R-:W-:Y:S02]  /*a580*/  F2FP.BF16.F32.PACK_AB R20, R89, R88 ;  /* 0x000000585914723e */ /* 0x000fe400000010ff */
[----:B------:R-:W-:Y:S02]  /*a590*/  LOP3.LUT R155, R158, 0x380, RZ, 0xc0, !PT ;  /* 0x000003809e9b7812 */ /* 0x000fe400078ec0ff */
[----:B------:R-:W-:-:S02]  /*a5a0*/  F2FP.BF16.F32.PACK_AB R21, R91, R90 ;  /* 0x0000005a5b15723e */ /* 0x000fc400000010ff */
[----:B0-----:R-:W-:Y:S02]  /*a5b0*/  IADD3 R13, P4, R152, 0x8040, RZ ;  /* 0x00008040980d7810 */ /* 0x001fe40007f9e0ff */
[----:B------:R-:W-:Y:S02]  /*a5c0*/  F2FP.BF16.F32.PACK_AB R22, R93, R92 ;  /* 0x0000005c5d16723e */ /* 0x000fe400000010ff */
[----:B------:R-:W-:Y:S02]  /*a5d0*/  LOP3.LUT R12, R13, 0x380, RZ, 0xc0, !PT ;  /* 0x000003800d0c7812 */ /* 0x000fe400078ec0ff */
[----:B------:R-:W-:Y:S02]  /*a5e0*/  F2FP.BF16.F32.PACK_AB R23, R95, R94 ;  /* 0x0000005e5f17723e */ /* 0x000fe400000010ff */
[----:B------:R-:W-:Y:S02]  /*a5f0*/  SHF.R.U64 R8, R8, 0x3, RZ ;  /* 0x0000000308087819 */ /* 0x000fe400000012ff */
[----:B------:R-:W-:-:S02]  /*a600*/  LOP3.LUT R10, R11, 0x380, RZ, 0xc0, !PT ;  /* 0x000003800b0a7812 */ /* 0x000fc400078ec0ff */
[----:B------:R-:W-:Y:S01]  /*a610*/  SHF.R.U64 R12, R12, 0x3, RZ ;  /* 0x000000030c0c7819 */ /* 0x000fe200000012ff */
[----:B------:R0:W-:Y:S01]  /*a620*/  STSM.16.M88.4 [R4], R20 ;  /* 0x0000001404007844 */ /* 0x0001e20000000200 */
[----:B------:R-:W-:Y:S02]  /*a630*/  SHF.R.U64 R155, R155, 0x3, RZ ;  /* 0x000000039b9b7819 */ /* 0x000fe400000012ff */
[----:B------:R-:W-:Y:S02]  /*a640*/  IADD3 R161, P3, R152, 0xc000, RZ ;  /* 0x0000c00098a17810 */ /* 0x000fe40007f7e0ff */
[----:B------:R-:W-:Y:S01]  /*a650*/  LOP3.LUT R8, R8, R9, RZ, 0x3c, !PT ;  /* 0x0000000908087212 */ /* 0x000fe200078e3cff */
[--C-:B------:R-:W-:Y:S01]  /*a660*/  IMAD.X R9, RZ, RZ, R153.reuse, P5 ;  /* 0x000000ffff097224 */ /* 0x100fe200028e0699 */
[----:B------:R-:W-:Y:S01]  /*a670*/  LOP3.LUT R12, R12, R13, RZ, 0x3c, !PT ;  /* 0x0000000d0c0c7212 */ /* 0x000fe200078e3cff */
[----:B------:R-:W-:Y:S01]  /*a680*/  IMAD.X R13, RZ, RZ, R153, P4 ;  /* 0x000000ffff0d7224 */ /* 0x000fe200020e0699 */
[----:B------:R-:W-:-:S02]  /*a690*/  LOP3.LUT R154, R155, R158, RZ, 0x3c, !PT ;  /* 0x0000009e9b9a7212 */ /* 0x000fc400078e3cff */
[----:B------:R-:W-:Y:S01]  /*a6a0*/  LOP3.LUT R160, R161, 0x380, RZ, 0xc0, !PT ;  /* 0x00000380a1a07812 */ /* 0x000fe200078ec0ff */
[----:B------:R-:W2:Y:S01]  /*a6b0*/  LDC.64 R158, c[0x0][0xd00] ;  /* 0x00034000ff9e7b82 */ /* 0x000ea20000000a00 */
[----:B------:R-:W-:Y:S02]  /*a6c0*/  IADD3 R157, P1, R152, 0xc040, RZ ;  /* 0x0000c040989d7810 */ /* 0x000fe40007f3e0ff */
[----:B0-----:R-:W-:Y:S01]  /*a6d0*/  SHF.R.U64 R20, R10, 0x3, RZ ;  /* 0x000000030a147819 */ /* 0x001fe200000012ff */
[----:B------:R-:W-:Y:S01]  /*a6e0*/  IMAD.X R21, RZ, RZ, R153, P2 ;  /* 0x000000ffff157224 */ /* 0x000fe200010e0699 */
[----:B------:R-:W-:Y:S02]  /*a6f0*/  IADD3 R155, P2, R152, 0xc020, RZ ;  /* 0x0000c020989b7810 */ /* 0x000fe40007f5e0ff */
[----:B------:R-:W-:Y:S02]  /*a700*/  LOP3.LUT R20, R20, R11, RZ, 0x3c, !PT ;  /* 0x0000000b14147212 */ /* 0x000fe400078e3cff */
[----:B------:R-:W-:-:S02]  /*a710*/  MOV R22, R8 ;  /* 0x0000000800167202 */ /* 0x000fc40000000f00 */
[----:B------:R-:W-:Y:S02]  /*a720*/  F2FP.BF16.F32.PACK_AB R8, R97, R96 ;  /* 0x000000606108723e */ /* 0x000fe400000010ff */
[----:B------:R-:W-:Y:S02]  /*a730*/  F2FP.BF16.F32.PACK_AB R9, R99, R98 ;  /* 0x000000626309723e */ /* 0x000fe400000010ff */
[----:B------:R-:W-:Y:S02]  /*a740*/  F2FP.BF16.F32.PACK_AB R10, R101, R100 ;  /* 0x00000064650a723e */ /* 0x000fe400000010ff */
[----:B------:R-:W-:Y:S02]  /*a750*/  F2FP.BF16.F32.PACK_AB R11, R103, R102 ;  /* 0x00000066670b723e */ /* 0x000fe400000010ff */
[----:B------:R-:W-:Y:S02]  /*a760*/  SHF.R.U64 R160, R160, 0x3, RZ ;  /* 0x00000003a0a07819 */ /* 0x000fe400000012ff */
[----:B------:R-:W-:-:S02]  /*a770*/  LOP3.LUT R156, R157, 0x380, RZ, 0xc0, !PT ;  /* 0x000003809d9c7812 */ /* 0x000fc400078ec0ff */
[----:B------:R-:W-:Y:S02]  /*a780*/  MOV R4, R12 ;  /* 0x0000000c00047202 */ /* 0x000fe40000000f00 */
[----:B------:R-:W-:Y:S02]  /*a790*/  LOP3.LUT R152, R155, 0x380, RZ, 0xc0, !PT ;  /* 0x000003809b987812 */ /* 0x000fe400078ec0ff */
[----:B------:R-:W-:Y:S02]  /*a7a0*/  F2FP.BF16.F32.PACK_AB R12, R105, R104 ;  /* 0x00000068690c723e */ /* 0x000fe400000010ff */
[----:B------:R-:W-:Y:S02]  /*a7b0*/  F2FP.BF16.F32.PACK_AB R13, R107, R106 ;  /* 0x0000006a6b0d723e */ /* 0x000fe400000010ff */
[----:B------:R-:W-:Y:S02]  /*a7c0*/  F2FP.BF16.F32.PACK_AB R14, R109, R108 ;  /* 0x0000006c6d0e723e */ /* 0x000fe400000010ff */
[----:B------:R-:W-:Y:S01]  /*a7d0*/  F2FP.BF16.F32.PACK_AB R15, R111, R110 ;  /* 0x0000006e6f0f723e */ /* 0x000fe200000010ff */
[----:B------:R0:W-:Y:S01]  /*a7e0*/  STSM.16.M88.4 [R22], R8 ;  /* 0x0000000816007844 */ /* 0x0001e20000000200 */
[----:B------:R-:W-:Y:S01]  /*a7f0*/  LOP3.LUT R160, R160, R161, RZ, 0x3c, !PT ;  /* 0x000000a1a0a07212 */ /* 0x000fe200078e3cff */
[----:B------:R-:W-:Y:S01]  /*a800*/  IMAD.X R161, RZ, RZ, R153, P3 ;  /* 0x000000ffffa17224 */ /* 0x000fe200018e0699 */
[----:B------:R-:W-:Y:S01]  /*a810*/  SHF.R.U64 R156, R156, 0x3, RZ ;  /* 0x000000039c9c7819 */ /* 0x000fe200000012ff */
[----:B------:R3:W-:Y:S01]  /*a820*/  STSM.16.M88.4 [R4], R12 ;  /* 0x0000000c04007844 */ /* 0x0007e20000000200 */
[----:B------:R-:W-:-:S02]  /*a830*/  MOV R162, R20 ;  /* 0x0000001400a27202 */ /* 0x000fc40000000f00 */
[----:B------:R-:W-:Y:S01]  /*a840*/  LOP3.LUT R156, R156, R157, RZ, 0x3c, !PT ;  /* 0x0000009d9c9c7212 */ /* 0x000fe200078e3cff */
[--C-:B------:R-:W-:Y:S01]  /*a850*/  IMAD.X R157, RZ, RZ, R153.reuse, P1 ;  /* 0x000000ffff9d7224 */ /* 0x100fe200008e0699 */
[----:B------:R-:W-:Y:S02]  /*a860*/  F2FP.BF16.F32.PACK_AB R20, R113, R112 ;  /* 0x000000707114723e */ /* 0x000fe400000010ff */
[----:B------:R-:W-:Y:S02]  /*a870*/  F2FP.BF16.F32.PACK_AB R21, R115, R114 ;  /* 0x000000727315723e */ /* 0x000fe400000010ff */
[----:B0-----:R-:W-:Y:S02]  /*a880*/  SHF.R.U64 R8, R152, 0x3, RZ ;  /* 0x0000000398087819 */ /* 0x001fe400000012ff */
[----:B------:R-:W-:Y:S01]  /*a890*/  F2FP.BF16.F32.PACK_AB R22, R117, R116 ;  /* 0x000000747516723e */ /* 0x000fe200000010ff */
[----:B---3--:R-:W-:Y:S01]  /*a8a0*/  IMAD.X R13, RZ, RZ, R153, P2 ;  /* 0x000000ffff0d7224 */ /* 0x008fe200010e0699 */
[----:B------:R-:W-:-:S02]  /*a8b0*/  F2FP.BF16.F32.PACK_AB R23, R119, R118 ;  /* 0x000000767717723e */ /* 0x000fc400000010ff */
[----:B------:R-:W-:Y:S01]  /*a8c0*/  LOP3.LUT R12, R8, R155, RZ, 0x3c, !PT ;  /* 0x0000009b080c7212 */ /* 0x000fe200078e3cff */
[----:B------:R-:W-:Y:S01]  /*a8d0*/  IMAD.X R155, RZ, RZ, R153, P0 ;  /* 0x000000ffff9b7224 */ /* 0x000fe200000e0699 */
[----:B------:R-:W-:Y:S02]  /*a8e0*/  MOV R160, R160 ;  /* 0x000000a000a07202 */ /* 0x000fe40000000f00 */
[----:B------:R-:W-:Y:S02]  /*a8f0*/  F2FP.BF16.F32.PACK_AB R9, R123, R122 ;  /* 0x0000007a7b09723e */ /* 0x000fe400000010ff */
[----:B------:R-:W-:Y:S02]  /*a900*/  F2FP.BF16.F32.PACK_AB R10, R125, R124 ;  /* 0x0000007c7d0a723e */ /* 0x000fe400000010ff */
[----:B------:R-:W-:Y:S01]  /*a910*/  F2FP.BF16.F32.PACK_AB R11, R127, R126 ;  /* 0x0000007e7f0b723e */ /* 0x000fe200000010ff */
[----:B------:R0:W-:Y:S01]  /*a920*/  STSM.16.M88.4 [R162], R20 ;  /* 0x00000014a2007844 */ /* 0x0001e20000000200 */
[----:B------:R-:W-:Y:S01]  /*a930*/  F2FP.BF16.F32.PACK_AB R8, R121, R120 ;  /* 0x000000787908723e */ /* 0x000fe200000010ff */
[----:B------:R-:W3:Y:S01]  /*a940*/  LDC.64 R152, c[0x0][0xd00] ;  /* 0x00034000ff987b82 */ /* 0x000ee20000000a00 */
[----:B------:R-:W-:-:S02]  /*a950*/  MOV R4, R12 ;  /* 0x0000000c00047202 */ /* 0x000fc40000000f00 */
[----:B------:R-:W-:Y:S01]  /*a960*/  F2FP.BF16.F32.PACK_AB R12, R129, R128 ;  /* 0x00000080810c723e */ /* 0x000fe200000010ff */
[----:B------:R1:W-:Y:S01]  /*a970*/  STSM.16.M88.4 [R160], R8 ;  /* 0x00000008a0007844 */ /* 0x0003e20000000200 */
[----:B------:R-:W-:Y:S02]  /*a980*/  F2FP.BF16.F32.PACK_AB R13, R131, R130 ;  /* 0x00000082830d723e */ /* 0x000fe400000010ff */
[----:B------:R-:W-:Y:S02]  /*a990*/  F2FP.BF16.F32.PACK_AB R14, R133, R132 ;  /* 0x00000084850e723e */ /* 0x000fe400000010ff */
[----:B------:R-:W-:Y:S02]  /*a9a0*/  F2FP.BF16.F32.PACK_AB R15, R135, R134 ;  /* 0x00000086870f723e */ /* 0x000fe400000010ff */
[----:B------:R-:W-:Y:S02]  /*a9b0*/  MOV R156, R156 ;  /* 0x0000009c009c7202 */ /* 0x000fe40000000f00 */
[----:B------:R-:W-:-:S02]  /*a9c0*/  MOV R154, R154 ;  /* 0x0000009a009a7202 */ /* 0x000fc40000000f00 */
[----:B0-----:R-:W-:Y:S02]  /*a9d0*/  F2FP.BF16.F32.PACK_AB R20, R137, R136 ;  /* 0x000000888914723e */ /* 0x001fe400000010ff */
[----:B------:R-:W-:Y:S02]  /*a9e0*/  F2FP.BF16.F32.PACK_AB R21, R139, R138 ;  /* 0x0000008a8b15723e */ /* 0x000fe400000010ff */
[----:B------:R-:W-:Y:S02]  /*a9f0*/  F2FP.BF16.F32.PACK_AB R22, R141, R140 ;  /* 0x0000008c8d16723e */ /* 0x000fe400000010ff */
[----:B------:R-:W-:Y:S02]  /*aa00*/  F2FP.BF16.F32.PACK_AB R23, R143, R142 ;  /* 0x0000008e8f17723e */ /* 0x000fe400000010ff */
[----:B-1----:R-:W-:Y:S02]  /*aa10*/  F2FP.BF16.F32.PACK_AB R8, R145, R144 ;  /* 0x000000909108723e */ /* 0x002fe400000010ff */
[----:B------:R-:W-:-:S02]  /*aa20*/  F2FP.BF16.F32.PACK_AB R9, R147, R146 ;  /* 0x000000929309723e */ /* 0x000fc400000010ff */
[----:B------:R-:W-:Y:S02]  /*aa30*/  F2FP.BF16.F32.PACK_AB R10, R149, R148 ;  /* 0x00000094950a723e */ /* 0x000fe400000010ff */
[----:B------:R-:W-:Y:S01]  /*aa40*/  F2FP.BF16.F32.PACK_AB R11, R151, R150 ;  /* 0x00000096970b723e */ /* 0x000fe200000010ff */
[----:B------:R0:W-:Y:S04]  /*aa50*/  STSM.16.M88.4 [R4], R12 ;  /* 0x0000000c04007844 */ /* 0x0001e80000000200 */
[----:B------:R-:W-:Y:S04]  /*aa60*/  STSM.16.M88.4 [R156], R20 ;  /* 0x000000149c007844 */ /* 0x000fe80000000200 */
[----:B------:R1:W-:Y:S01]  /*aa70*/  STSM.16.M88.4 [R154], R8 ;  /* 0x000000089a007844 */ /* 0x0003e20000000200 */
[----:B------:R-:W-:Y:S01]  /*aa80*/  BAR.SYNC.DEFER_BLOCKING 0x1, 0x100 ;  /* 0x0044000000007b1d */ /* 0x000fe20000010000 */
[----:B--2---:R-:W-:-:S04]  /*aa90*/  ISETP.NE.U32.AND P0, PT, R158, RZ, PT ;  /* 0x000000ff9e00720c */ /* 0x004fc80003f05070 */
[----:B------:R-:W-:Y:S01]  /*aaa0*/  ISETP.NE.AND.EX P0, PT, R159, RZ, PT, P0 ;  /* 0x000000ff9f00720c */ /* 0x000fe20003f05300 */
[----:B0-----:R-:W-:Y:S02]  /*aab0*/  IMAD.MOV.U32 R4, RZ, RZ, RZ ;  /* 0x000000ffff047224 */ /* 0x001fe400078e00ff */
[----:B---3--:R-:W-:Y:S01]  /*aac0*/  IMAD.WIDE R12, R211, 0x4, R152 ;  /* 0x00000004d30c7825 */ /* 0x008fe200078e0298 */
[----:B------:R-:W-:Y:S01]  /*aad0*/  ISETP.NE.U32.AND P1, PT, RZ, UR4, PT ;  /* 0x00000004ff007c0c */ /* 0x000fe2000bf25070 */
[----:B------:R-:W0:Y:S08]  /*aae0*/  LDC R152, c[0x0][0xce8] ;  /* 0x00033a00ff987b82 */ /* 0x000e300000000800 */
[----:B-1----:R-:W1:Y:S01]  /*aaf0*/  LDC R10, c[0x0][0xbd4] ;  /* 0x0002f500ff0a7b82 */ /* 0x002e620000000800 */
[----:B------:R-:W2:Y:S01]  /*ab00*/  @P0 LDG.E R4, desc[UR38][R12.64] ;  /* 0x000000260c040981 */ /* 0x000ea2000c1e1900 */
[----:B------:R-:W-:Y:S01]  /*ab10*/  ISETP.NE.AND.EX P1, PT, RZ, UR5, PT, P1 ;  /* 0x00000005ff007c0c */ /* 0x000fe2000bf25310 */
[----:B------:R-:W-:-:S12]  /*ab20*/  IMAD.MOV.U32 R153, RZ, RZ, 0xab8 ;  /* 0x00000ab8ff997424 */ /* 0x000fd800078e00ff */
[----:B------:R-:W-:-:S04]  /*ab30*/  @P1 LEA R8, P2, R211, UR4, 0x2 ;  /* 0x00000004d3081c11 */ /* 0x000fc8000f8410ff */
[----:B------:R-:W-:Y:S02]  /*ab40*/  @P1 LEA.HI.X R9, R211, UR5, R216, 0x2, P2 ;  /* 0x00000005d3091c11 */ /* 0x000fe400090f14d8 */
[----:B------:R-:W-:Y:S01]  /*ab50*/  ISETP.NE.AND P2, PT, R213, RZ, PT ;  /* 0x000000ffd500720c */ /* 0x000fe20003f45270 */
[----:B------:R-:W-:-:S03]  /*ab60*/  ULDC UR4, c[0x0][0xb88] ;  /* 0x0002e20000047ab9 */ /* 0x000fc60000000800 */
[----:B-1----:R-:W-:Y:S01]  /*ab70*/  SEL R10, R213, R10, P2 ;  /* 0x0000000ad50a7207 */ /* 0x002fe20001000000 */
[----:B------:R-:W-:-:S03]  /*ab80*/  IMAD.U32 R23, RZ, RZ, UR4 ;  /* 0x00000004ff177e24 */ /* 0x000fc6000f8e00ff */
[----:B------:R-:W-:-:S03]  /*ab90*/  ISETP.GT.AND P3, PT, R10, 0x1, PT ;  /* 0x000000010a00780c */ /* 0x000fc60003f64270 */
[----:B------:R1:W5:Y:S01]  /*aba0*/  @P1 LDG.E R23, desc[UR38][R8.64] ;  /* 0x0000002608171981 */ /* 0x000362000c1e1900 */
[----:B------:R-:W-:-:S04]  /*abb0*/  SEL R153, R153, 0xa78, P3 ;  /* 0x00000a7899997807 */ /* 0x000fc80001800000 */
[----:B------:R-:W3:Y:S08]  /*abc0*/  LDC.64 R10, c[0x0][R153+0x218] ;  /* 0x00008600990a7b82 */ /* 0x000ef00000000a00 */
[----:B-1----:R-:W1:Y:S01]  /*abd0*/  LDC.64 R8, c[0x0][R153+0x220] ;  /* 0x0000880099087b82 */ /* 0x002e620000000a00 */
[----:B------:R-:W-:Y:S02]  /*abe0*/  ISETP.NE.U32.AND P2, PT, R158, RZ, PT ;  /* 0x000000ff9e00720c */ /* 0x000fe40003f45070 */
[----:B0-----:R-:W-:-:S02]  /*abf0*/  ISETP.NE.AND P4, PT, R152, 0x1, PT ;  /* 0x000000019800780c */ /* 0x001fc40003f85270 */
[----:B------:R-:W-:-:S04]  /*ac00*/  ISETP.NE.AND.EX P2, PT, R159, RZ, PT, P2 ;  /* 0x000000ff9f00720c */ /* 0x000fc80003f45320 */
[----:B------:R-:W-:Y:S02]  /*ac10*/  SEL R211, R211, RZ, !P2 ;  /* 0x000000ffd3d37207 */ /* 0x000fe40005000000 */
[----:B------:R-:W-:Y:S01]  /*ac20*/  SEL R15, R216, RZ, !P2 ;  /* 0x000000ffd80f7207 */ /* 0x000fe20005000000 */
[----:B---3--:R-:W-:-:S04]  /*ac30*/  IMAD R11, R11, R212, RZ ;  /* 0x000000d40b0b7224 */ /* 0x008fc800078e02ff */
[----:B------:R-:W0:Y:S01]  /*ac40*/  @P4 LDC R155, c[0x0][0xcec] ;  /* 0x00033b00ff9b4b82 */ /* 0x000e220000000800 */
[----:B-1----:R-:W-:-:S07]  /*ac50*/  IMAD R9, R9, R211, RZ ;  /* 0x000000d309097224 */ /* 0x002fce00078e02ff */
[----:B------:R-:W1:Y:S01]  /*ac60*/  @P4 LDC R157, c[0x0][0xcf0] ;  /* 0x00033c00ff9d4b82 */ /* 0x000e620000000800 */
[C---:B------:R-:W-:Y:S02]  /*ac70*/  IMAD R21, R8.reuse, R15, R9 ;  /* 0x0000000f08157224 */ /* 0x040fe400078e0209 */
[----:B------:R-:W-:-:S04]  /*ac80*/  IMAD.WIDE.U32 R14, R8, R211, RZ ;  /* 0x000000d3080e7225 */ /* 0x000fc800078e00ff */
[----:B------:R-:W-:-:S04]  /*ac90*/  IMAD.WIDE.U32 R8, R10, R212, RZ ;  /* 0x000000d40a087225 */ /* 0x000fc800078e00ff */
[----:B------:R-:W-:Y:S02]  /*aca0*/  IMAD.IADD R158, R15, 0x1, R21 ;  /* 0x000000010f9e7824 */ /* 0x000fe400078e0215 */
[----:B------:R-:W3:Y:S01]  /*acb0*/  LDC.64 R20, c[0x0][R153+0x228] ;  /* 0x00008a0099147b82 */ /* 0x000ee20000000a00 */
[----:B------:R-:W-:-:S07]  /*acc0*/  IMAD.IADD R156, R9, 0x1, R11 ;  /* 0x00000001099c7824 */ /* 0x000fce00078e020b */
[----:B------:R-:W0:Y:S01]  /*acd0*/  LDC.64 R10, c[0x0][0xca8] ;  /* 0x00032a00ff0a7b82 */ /* 0x000e220000000a00 */
[----:B------:R-:W-:Y:S01]  /*ace0*/  IMAD.IADD R22, R210, 0x1, R18 ;  /* 0x00000001d2167824 */ /* 0x000fe200078e0212 */
[----:B----4-:R-:W-:-:S05]  /*acf0*/  SEL R9, R163, RZ, P3 ;  /* 0x000000ffa3097207 */ /* 0x010fca0001800000 */
[-C--:B---3--:R-:W-:Y:S02]  /*ad00*/  IMAD R159, R21, R9.reuse, RZ ;  /* 0x00000009159f7224 */ /* 0x088fe400078e02ff */
[----:B------:R-:W-:Y:S01]  /*ad10*/  IMAD.WIDE.U32 R20, R20, R9, RZ ;  /* 0x0000000914147225 */ /* 0x000fe200078e00ff */
[----:B0-----:R-:W0:Y:S03]  /*ad20*/  @!P3 LDC R10, c[0x0][0xc50] ;  /* 0x00031400ff0abb82 */ /* 0x001e260000000800 */
[----:B------:R-:W-:-:S05]  /*ad30*/  IMAD.IADD R159, R21, 0x1, R159 ;  /* 0x00000001159f7824 */ /* 0x000fca00078e029f */
[----:B------:R-:W3:Y:S01]  /*ad40*/  @!P3 LDC R11, c[0x0][0xc54] ;  /* 0x00031500ff0bbb82 */ /* 0x000ee20000000800 */
[----:B--2---:R-:W-:-:S07]  /*ad50*/  IADD3 R154, P2, P5, R14, R8, R4 ;  /* 0x000000080e9a7210 */ /* 0x004fce0007d5e004 */
[----:B------:R2:W4:Y:S01]  /*ad60*/  LDC.64 R14, c[0x0][R153+0x210] ;  /* 0x00008400990e7b82 */ /* 0x0005220000000a00 */
[----:B------:R-:W-:-:S04]  /*ad70*/  @P4 IMAD.HI.U32 R8, R22, R155, RZ ;  /* 0x0000009b16084227 */ /* 0x000fc800078e00ff */
[----:B------:R-:W-:Y:S01]  /*ad80*/  IMAD.MOV.U32 R155, RZ, RZ, R22 ;  /* 0x000000ffff9b7224 */ /* 0x000fe200078e0016 */
[----:B-1----:R-:W-:Y:S02]  /*ad90*/  @P4 SHF.R.U32.HI R155, RZ, R157, R8 ;  /* 0x0000009dff9b4219 */ /* 0x002fe40000011608 */
[----:B------:R-:W-:-:S03]  /*ada0*/  SHF.R.S32.HI R9, RZ, 0x1f, R4 ;  /* 0x0000001fff097819 */ /* 0x000fc60000011404 */
[----:B------:R-:W-:Y:S01]  /*adb0*/  IMAD.MOV R21, RZ, RZ, -R155 ;  /* 0x000000ffff157224 */ /* 0x000fe200078e0a9b */
[----:B------:R-:W-:Y:S02]  /*adc0*/  IADD3.X R157, R158, R156, R9, P2, P5 ;  /* 0x0000009c9e9d7210 */ /* 0x000fe400017ea409 */
[----:B------:R-:W-:Y:S02]  /*add0*/  IADD3 R20, P2, P5, R155, R154, R20 ;  /* 0x0000009a9b147210 */ /* 0x000fe40007d5e014 */
[----:B------:R-:W-:Y:S01]  /*ade0*/  SHF.R.S32.HI R8, RZ, 0x1f, R155 ;  /* 0x0000001fff087819 */ /* 0x000fe2000001149b */
[----:B------:R-:W-:-:S03]  /*adf0*/  IMAD R155, R152, R21, R22 ;  /* 0x00000015989b7224 */ /* 0x000fc600078e0216 */
[----:B------:R-:W-:Y:S02]  /*ae00*/  IADD3.X R21, R8, R157, R159, P2, P5 ;  /* 0x0000009d08157210 */ /* 0x000fe400017ea49f */
[----:B--2---:R-:W-:Y:S01]  /*ae10*/  SHF.R.S32.HI R153, RZ, 0x1f, R155 ;  /* 0x0000001fff997819 */ /* 0x004fe2000001149b */
[-C--:B----4-:R-:W-:Y:S02]  /*ae20*/  IMAD R8, R15, R155.reuse, RZ ;  /* 0x0000009b0f087224 */ /* 0x090fe400078e02ff */
        /* <DEDUP_REMOVED lines=10> */
.L_x_14236:
[----:B------:R-:W2:Y:S01]  /*aed0*/  LDL R8, [R1+0x7c] ;  /* 0x00007c0001087983 */ /* 0x000ea20000100800 */
[----:B------:R-:W0:Y:S03]  /*aee0*/  S2R R10, SR_TID.X ;  /* 0x00000000000a7919 */ /* 0x000e260000002100 */
[----:B------:R-:W-:Y:S04]  /*aef0*/  SHFL.IDX PT, R11, R21, RZ, 0x1c1f ;  /* 0x001c1fff150b7589 */ /* 0x000fe800000e0000 */
[----:B------:R-:W-:Y:S04]  /*af00*/  SHFL.IDX PT, R12, R15, 0x1, 0x1c1f ;  /* 0x003c1f000f0c7f89 */ /* 0x000fe800000e0000 */
[----:B------:R-:W-:Y:S01]  /*af10*/  SHFL.IDX PT, R13, R21, 0x1, 0x1c1f ;  /* 0x003c1f00150d7f89 */ /* 0x000fe200000e0000 */
[----:B0-----:R-:W-:-:S05]  /*af20*/  VIADD R14, R10, 0xffffff80 ;  /* 0xffffff800a0e7836 */ /* 0x001fca0000000000 */
[----:B------:R-:W-:-:S04]  /*af30*/  SHF.R.S32.HI R20, RZ, 0x1f, R14 ;  /* 0x0000001fff147819 */ /* 0x000fc8000001140e */
[----:B------:R-:W-:-:S04]  /*af40*/  LEA.HI R20, R20, R14, RZ, 0x7 ;  /* 0x0000000e14147211 */ /* 0x000fc800078f38ff */
[----:B------:R-:W-:Y:S01]  /*af50*/  LOP3.LUT R20, R20, 0xffffff80, RZ, 0xc0, !PT ;  /* 0xffffff8014147812 */ /* 0x000fe200078ec0ff */
[----:B------:R-:W0:Y:S04]  /*af60*/  SHFL.IDX PT, R10, R15, RZ, 0x1c1f ;  /* 0x001c1fff0f0a7589 */ /* 0x000e2800000e0000 */
[----:B------:R-:W-:-:S05]  /*af70*/  IMAD.IADD R20, R14, 0x1, -R20 ;  /* 0x000000010e147824 */ /* 0x000fca00078e0a14 */
[----:B------:R-:W-:Y:S01]  /*af80*/  LOP3.LUT P0, RZ, R20, 0x3, RZ, 0xc0, !PT ;  /* 0x0000000314ff7812 */ /* 0x000fe2000780c0ff */
[----:B--2---:R-:W-:Y:S02]  /*af90*/  IMAD.IADD R14, R8, 0x1, R18 ;  /* 0x00000001080e7824 */ /* 0x004fe400078e0212 */
[----:B-----5:R-:W-:Y:S02]  /*afa0*/  IMAD R8, R23, R152, RZ ;  /* 0x0000009817087224 */ /* 0x020fe400078e02ff */
[----:B------:R-:W-:-:S03]  /*afb0*/  VIADD R20, R14, 0x8 ;  /* 0x000000080e147836 */ /* 0x000fc60000000000 */
[-C--:B------:R-:W-:Y:S02]  /*afc0*/  ISETP.GE.OR P1, PT, R14, R8.reuse, P0 ;  /* 0x000000080e00720c */ /* 0x080fe40000726670 */
[----:B------:R-:W-:-:S11]  /*afd0*/  ISETP.GE.OR P0, PT, R20, R8, P0 ;  /* 0x000000081400720c */ /* 0x000fd60000706670 */
[----:B0-----:R0:W-:Y:S04]  /*afe0*/  @!P1 ST.E desc[UR38][R10.64], R3 ;  /* 0x000000030a009985 */ /* 0x0011e8000c101926 */
[----:B------:R0:W-:Y:S01]  /*aff0*/  @!P0 ST.E desc[UR38][R12.64], R2 ;  /* 0x000000020c008985 */ /* 0x0001e2000c101926 */
[----:B------:R-:W-:Y:S05]  /*b000*/  @P3 BRA `(.L_x_14237) ;  /* 0x0000000c00f83947 */ /* 0x000fea0003800000 */
[----:B------:R-:W1:Y:S01]  /*b010*/  S2R R153, SR_TID.X ;  /* 0x0000000000997919 */ /* 0x000e620000002100 */
[----:B------:R-:W-:Y:S01]  /*b020*/  ULDC.64 UR4, c[0x0][0xba0] ;  /* 0x0002e80000047ab9 */ /* 0x000fe20000000a00 */
[----:B------:R-:W2:Y:S01]  /*b030*/  @P4 LDC R81, c[0x0][0xcf0] ;  /* 0x00033c00ff514b82 */ /* 0x000ea20000000800 */
[----:B-1----:R-:W-:-:S05]  /*b040*/  VIADD R153, R153, 0xffffff80 ;  /* 0xffffff8099997836 */ /* 0x002fca0000000000 */
[----:B0-----:R-:W-:-:S04]  /*b050*/  SHF.R.S32.HI R2, RZ, 0x1f, R153 ;  /* 0x0000001fff027819 */ /* 0x001fc80000011499 */
        /* <DEDUP_REMOVED lines=18> */
[----:B------:R-:W-:Y:S01]  /*b180*/  IMAD.X R25, RZ, RZ, R17, P2 ;  /* 0x000000ffff197224 */ /* 0x000fe200010e0611 */
[C---:B------:R-:W-:Y:S02]  /*b190*/  IADD3 R33, P0, R16.reuse, 0x4000, RZ ;  /* 0x0000400010217810 */ /* 0x040fe40007f1e0ff */
        /* <DEDUP_REMOVED lines=8> */
[----:B------:R-:W-:Y:S02]  /*b220*/  LOP3.LUT R32, R33, 0x380, RZ, 0xc0, !PT ;  /* 0x0000038021207812 */ /* 0x000fe400078ec0ff */
[----:B------:R-:W-:Y:S02]  /*b230*/  LOP3.LUT R36, R37, 0x380, RZ, 0xc0, !PT ;  /* 0x0000038025247812 */ /* 0x000fe400078ec0ff */
[----:B------:R-:W-:Y:S02]  /*b240*/  LOP3.LUT R40, R41, 0x380, RZ, 0xc0, !PT ;  /* 0x0000038029287812 */ /* 0x000fe400078ec0ff */
[----:B------:R-:W-:-:S02]  /*b250*/  LOP3.LUT R44, R45, 0x380, RZ, 0xc0, !PT ;  /* 0x000003802d2c7812 */ /* 0x000fc400078ec0ff */
[----:B------:R-:W-:Y:S02]  /*b260*/  LOP3.LUT R48, R49, 0x380, RZ, 0xc0, !PT ;  /* 0x0000038031307812 */ /* 0x000fe400078ec0ff */
[----:B------:R-:W-:Y:S01]  /*b270*/  LOP3.LUT R28, R28, R29, RZ, 0x3c, !PT ;  /* 0x0000001d1c1c7212 */ /* 0x000fe200078e3cff */
[----:B------:R-:W-:Y:S01]  /*b280*/  IMAD.X R29, RZ, RZ, R17, P1 ;  /* 0x000000ffff1d7224 */ /* 0x000fe200008e0611 */
[----:B------:R-:W-:Y:S02]  /*b290*/  IADD3 R53, P1, R16, 0x9000, RZ ;  /* 0x0000900010357810 */ /* 0x000fe40007f3e0ff */
[----:B------:R-:W-:Y:S02]  /*b2a0*/  SHF.R.U64 R32, R32, 0x3, RZ ;  /* 0x0000000320207819 */ /* 0x000fe400000012ff */
[----:B------:R-:W-:Y:S02]  /*b2b0*/  SHF.R.U64 R36, R36, 0x3, RZ ;  /* 0x0000000324247819 */ /* 0x000fe400000012ff */
[----:B------:R-:W-:Y:S01]  /*b2c0*/  LOP3.LUT R13, R16, 0x380, RZ, 0xc0, !PT ;  /* 0x00000380100d7812 */ /* 0x000fe200078ec0ff */
[----:B------:R-:W-:Y:S01]  /*b2d0*/  IMAD R9, R4, UR5, R9 ;  /* 0x0000000504097c24 */ /* 0x000fe2000f8e0209 */
[----:B------:R-:W-:Y:S01]  /*b2e0*/  SHF.R.U64 R40, R40, 0x3, RZ ;  /* 0x0000000328287819 */ /* 0x000fe200000012ff */
[----:B------:R-:W5:Y:S01]  /*b2f0*/  LD.E.128 R28, desc[UR38][R28.64] ;  /* 0x000000261c1c7980 */ /* 0x000f62000c101d00 */
        /* <DEDUP_REMOVED lines=25> */
[----:B------:R-:W-:Y:S01]  /*b490*/  LOP3.LUT R64, R65, 0x380, RZ, 0xc0, !PT ;  /* 0x0000038041407812 */ /* 0x000fe200078ec0ff */
[----:B------:R-:W5:Y:S01]  /*b4a0*/  LD.E.128 R48, desc[UR38][R48.64] ;  /* 0x0000002630307980 */ /* 0x000f62000c101d00 */
[----:B------:R-:W-:Y:S02]  /*b4b0*/  LOP3.LUT R68, R69, 0x380, RZ, 0xc0, !PT ;  /* 0x0000038045447812 */ /* 0x000fe400078ec0ff */
[----:B------:R-:W-:Y:S02]  /*b4c0*/  LOP3.LUT R72, R73, 0x380, RZ, 0xc0, !PT ;  /* 0x0000038049487812 */ /* 0x000fe400078ec0ff */
[----:B------:R-:W-:Y:S02]  /*b4d0*/  SHF.R.U64 R13, R13, 0x3, RZ ;  /* 0x000000030d0d7819 */ /* 0x000fe400000012ff */
[----:B------:R-:W-:Y:S01]  /*b4e0*/  LOP3.LUT R52, R52, R53, RZ, 0x3c, !PT ;  /* 0x0000003534347212 */ /* 0x000fe200078e3cff */
[----:B------:R-:W-:Y:S01]  /*b4f0*/  IMAD.X R53, RZ, RZ, R17, P1 ;  /* 0x000000ffff357224 */ /* 0x000fe200008e0611 */
[----:B------:R-:W-:-:S02]  /*b500*/  IADD3 R11, P1, R16, 0xf000, RZ ;  /* 0x0000f000100b7810 */ /* 0x000fc40007f3e0ff */
[----:B------:R-:W-:Y:S02]  /*b510*/  SHF.R.U64 R56, R56, 0x3, RZ ;  /* 0x0000000338387819 */ /* 0x000fe400000012ff */
[----:B------:R-:W-:Y:S01]  /*b520*/  SHF.R.U64 R60, R60, 0x3, RZ ;  /* 0x000000033c3c7819 */ /* 0x000fe200000012ff */
[----:B------:R-:W-:Y:S01]  /*b530*/  IMAD.X R77, RZ, RZ, R17, P1 ;  /* 0x000000ffff4d7224 */ /* 0x000fe200008e0611 */
[----:B------:R-:W-:Y:S01]  /*b540*/  SHF.R.U64 R64, R64, 0x3, RZ ;  /* 0x0000000340407819 */ /* 0x000fe200000012ff */
[----:B------:R-:W5:Y:S01]  /*b550*/  LD.E.128 R52, desc[UR38][R52.64] ;  /* 0x0000002634347980 */ /* 0x000f62000c101d00 */
[----:B------:R-:W-:Y:S02]  /*b560*/  SHF.R.U64 R68, R68, 0x3, RZ ;  /* 0x0000000344447819 */ /* 0x000fe400000012ff */
[----:B------:R-:W-:Y:S02]  /*b570*/  SHF.R.U64 R72, R72, 0x3, RZ ;  /* 0x0000000348487819 */ /* 0x000fe400000012ff */
[----:B------:R-:W-:-:S02]  /*b580*/  LOP3.LUT R16, R13, R16, RZ, 0x3c, !PT ;  /* 0x000000100d107212 */ /* 0x000fc400078e3cff */
        /* <DEDUP_REMOVED lines=11> */
[----:B------:R-:W-:Y:S01]  /*b640*/  LOP3.LUT R10, R11, 0x380, RZ, 0xc0, !PT ;  /* 0x000003800b0a7812 */ /* 0x000fe200078ec0ff */
[----:B------:R-:W-:-:S02]  /*b650*/  IMAD.IADD R85, R3, 0x1, R18 ;  /* 0x0000000103557824 */ /* 0x000fc400078e0212 */
[----:B------:R-:W5:Y:S01]  /*b660*/  LD.E.128 R56, desc[UR38][R56.64] ;  /* 0x0000002638387980 */ /* 0x000f62000c101d00 */
[----:B------:R-:W-:-:S03]  /*b670*/  SHF.R.U64 R10, R10, 0x3, RZ ;  /* 0x000000030a0a7819 */ /* 0x000fc600000012ff */
[----:B------:R-:W5:Y:S01]  /*b680*/  LD.E.128 R60, desc[UR38][R60.64] ;  /* 0x000000263c3c7980 */ /* 0x000f62000c101d00 */
[----:B------:R-:W-:Y:S01]  /*b690*/  LOP3.LUT R76, R10, R11, RZ, 0x3c, !PT ;  /* 0x0000000b0a4c7212 */ /* 0x000fe200078e3cff */
[----:B0-----:R-:W0:Y:S01]  /*b6a0*/  @P4 LDC R17, c[0x0][0xcec] ;  /* 0x00033b00ff114b82 */ /* 0x001e220000000800 */
[----:B------:R-:W-:Y:S01]  /*b6b0*/  IMAD.WIDE.U32 R10, R4, UR4, RZ ;  /* 0x00000004040a7c25 */ /* 0x000fe2000f8e00ff */
[----:B------:R-:W-:Y:S01]  /*b6c0*/  ULDC.64 UR4, c[0x0][0xbe8] ;  /* 0x0002fa0000047ab9 */ /* 0x000fe20000000a00 */
[----:B------:R-:W5:Y:S02]  /*b6d0*/  LD.E.128 R64, desc[UR38][R64.64] ;  /* 0x0000002640407980 */ /* 0x000f64000c101d00 */
[----:B------:R-:W-:Y:S02]  /*b6e0*/  IMAD.IADD R11, R11, 0x1, R9 ;  /* 0x000000010b0b7824 */ /* 0x000fe400078e0209 */
[----:B------:R-:W-:Y:S01]  /*b6f0*/  IMAD R9, R80, 0x20, R3 ;  /* 0x0000002050097824 */ /* 0x000fe200078e0203 */
[----:B------:R-:W-:Y:S01]  /*b700*/  SHF.R.S32.HI R16, RZ, 0x1f, R211 ;  /* 0x0000001fff107819 */ /* 0x000fe200000114d3 */
[----:B------:R-:W-:Y:S01]  /*b710*/  IMAD.WIDE.U32 R10, R212, UR4, R10 ;  /* 0x00000004d40a7c25 */ /* 0x000fe2000f8e000a */
[----:B------:R-:W5:Y:S03]  /*b720*/  LD.E.128 R68, desc[UR38][R68.64] ;  /* 0x0000002644447980 */ /* 0x000f66000c101d00 */
[----:B------:R-:W-:Y:S01]  /*b730*/  IMAD.IADD R80, R18, 0x1, R9 ;  /* 0x0000000112507824 */ /* 0x000fe200078e0209 */
[----:B------:R-:W5:Y:S01]  /*b740*/  LD.E.128 R72, desc[UR38][R72.64] ;  /* 0x0000002648487980 */ /* 0x000f62000c101d00 */
[----:B------:R-:W-:Y:S01]  /*b750*/  IMAD R11, R212, UR5, R11 ;  /* 0x00000005d40b7c24 */ /* 0x000fe2000f8e020b */
[----:B------:R-:W-:Y:S01]  /*b760*/  ULDC.64 UR4, c[0x0][0xbf0] ;  /* 0x0002fc0000047ab9 */ /* 0x000fe20000000a00 */
[----:B------:R-:W-:Y:S01]  /*b770*/  IMAD.MOV.U32 R9, RZ, RZ, R80 ;  /* 0x000000ffff097224 */ /* 0x000fe200078e0050 */
[----:B------:R-:W5:Y:S01]  /*b780*/  LD.E.128 R76, desc[UR38][R76.64] ;  /* 0x000000264c4c7980 */ /* 0x000f62000c101d00 */
[----:B------:R-:W-:-:S02]  /*b790*/  IMAD R16, R16, UR4, RZ ;  /* 0x0000000410107c24 */ /* 0x000fc4000f8e02ff */
[----:B0-----:R-:W-:Y:S01]  /*b7a0*/  @P4 IMAD.HI.U32 R4, R80, R17, RZ ;  /* 0x0000001150044227 */ /* 0x001fe200078e00ff */
[----:B------:R-:W-:Y:S01]  /*b7b0*/  @!PT LDS RZ, [RZ] ;  /* 0x00000000fffff984 */ /* 0x000fe20000000800 */
[----:B------:R-:W-:Y:S01]  /*b7c0*/  @!PT LDS RZ, [RZ] ;  /* 0x00000000fffff984 */ /* 0x000fe20000000800 */
[----:B------:R-:W-:Y:S01]  /*b7d0*/  @!PT LDS RZ, [RZ] ;  /* 0x00000000fffff984 */ /* 0x000fe20000000800 */
[----:B------:R-:W-:Y:S01]  /*b7e0*/  @!PT LDS RZ, [RZ] ;  /* 0x00000000fffff984 */ /* 0x000fe20000000800 */
[----:B------:R0:W-:Y:S06]  /*b7f0*/  MEMBAR.ALL.CTA ;  /* 0x0000000000007992 */ /* 0x0001ec0000008000 */
[----:B0-----:R-:W0:Y:S01]  /*b800*/  FENCE.VIEW.ASYNC.S ;  /* 0x00000000000073c6 */ /* 0x001e220000000000 */
[----:B--2---:R-:W-:Y:S01]  /*b810*/  @P4 SHF.R.U32.HI R9, RZ, R81, R4 ;  /* 0x00000051ff094219 */ /* 0x004fe20000011604 */
[C---:B------:R-:W-:Y:S02]  /*b820*/  IMAD R17, R211.reuse, UR5, R16 ;  /* 0x00000005d3117c24 */ /* 0x040fe4000f8e0210 */
[----:B------:R-:W-:Y:S01]  /*b830*/  IMAD.WIDE.U32 R10, R211, UR4, R10 ;  /* 0x00000004d30a7c25 */ /* 0x000fe2000f8e000a */
[----:B------:R-:W-:Y:S01]  /*b840*/  SHF.R.S32.HI R4, RZ, 0x1f, R9 ;  /* 0x0000001fff047819 */ /* 0x000fe20000011409 */
[----:B------:R-:W-:-:S02]  /*b850*/  ULDC.64 UR4, c[0x0][0xbe0] ;  /* 0x0002f80000047ab9 */ /* 0x000fc40000000a00 */
        /* <DEDUP_REMOVED lines=13> */
[----:B------:R-:W-:Y:S01]  /*b930*/  VIADD R9, R85, 0x40 ;  /* 0x0000004055097836 */ /* 0x000fe20000000000 */
[----:B------:R-:W-:Y:S01]  /*b940*/  LEA R4, P2, R10, UR4, 0x1 ;  /* 0x000000040a047c11 */ /* 0x000fe2000f8408ff */
[----:B------:R-:W-:-:S03]  /*b950*/  IMAD.IADD R11, R11, 0x1, R81 ;  /* 0x000000010b0b7824 */ /* 0x000fc600078e0251 */
[-C--:B------:R-:W-:Y:S02]  /*b960*/  ISETP.GE.AND P0, PT, R9, R8.reuse, PT ;  /* 0x000000080900720c */ /* 0x080fe40003f06270 */
[----:B------:R-:W-:Y:S02]  /*b970*/  LEA.HI.X R9, R10, UR5, R11, 0x1, P2 ;  /* 0x000000050a097c11 */ /* 0x000fe400090f0c0b */
[C---:B------:R-:W-:Y:S01]  /*b980*/  ISETP.GE.AND P2, PT, R85.reuse, R8, PT ;  /* 0x000000085500720c */ /* 0x040fe20003f46270 */
[----:B------:R-:W-:Y:S02]  /*b990*/  VIADD R0, R0, 0x32420 ;  /* 0x0003242000007836 */ /* 0x000fe40000000000 */
[----:B------:R-:W-:-:S03]  /*b9a0*/  VIADD R3, R85, 0x20 ;  /* 0x0000002055037836 */ /* 0x000fc60000000000 */
[----:B------:R-:W-:Y:S01]  /*b9b0*/  PRMT R0, RZ, 0x654, R0 ;  /* 0x00000654ff007816 */ /* 0x000fe20000000000 */
[C---:B------:R-:W-:Y:S01]  /*b9c0*/  VIADD R18, R2.reuse, 0x40 ;  /* 0x0000004002127836 */ /* 0x040fe20000000000 */
[----:B------:R-:W-:Y:S01]  /*b9d0*/  ISETP.GE.AND P1, PT, R3, R8, PT ;  /* 0x000000080300720c */ /* 0x000fe20003f26270 */
[C---:B------:R-:W-:Y:S01]  /*b9e0*/  VIADD R86, R2.reuse, 0x80 ;  /* 0x0000008002567836 */ /* 0x040fe20000000000 */
[----:B0-----:R0:W-:Y:S01]  /*b9f0*/  SYNCS.ARRIVE.TRANS64.RED.A1T0 RZ, [R0+URZ], RZ ;  /* 0x000000ff00ff79a7 */ /* 0x0011e2000810043f */
[----:B------:R-:W-:Y:S01]  /*ba00*/  VIADD R88, R2, 0xc0 ;  /* 0x000000c002587836 */ /* 0x000fe20000000000 */
[----:B------:R1:W2:Y:S01]  /*ba10*/  SHFL.IDX PT, R83, R4, RZ, 0x181f ;  /* 0x00181fff04537589 */ /* 0x0002a200000e0000 */
[----:B------:R-:W-:Y:S03]  /*ba20*/  BSSY B1, `(.L_x_14238) ;  /* 0x0000018000017945 */ /* 0x000fe60003800000 */
[----:B------:R1:W3:Y:S01]  /*ba30*/  SHFL.IDX PT, R3, R9, RZ, 0x181f ;  /* 0x00181fff09037589 */ /* 0x0002e200000e0000 */
[----:B------:R-:W-:-:S02]  /*ba40*/  SHF.R.S32.HI R84, RZ, 0x1f, R18 ;  /* 0x0000001fff547819 */ /* 0x000fc40000011412 */
[----:B0-----:R-:W-:Y:S02]  /*ba50*/  SHF.R.S32.HI R0, RZ, 0x1f, R2 ;  /* 0x0000001fff007819 */ /* 0x001fe40000011402 */
[----:B------:R-:W-:Y:S02]  /*ba60*/  SHF.R.S32.HI R87, RZ, 0x1f, R86 ;  /* 0x0000001fff577819 */ /* 0x000fe40000011456 */
[----:B------:R-:W-:Y:S01]  /*ba70*/  SHF.R.S32.HI R89, RZ, 0x1f, R88 ;  /* 0x0000001fff597819 */ /* 0x000fe20000011458 */
[----:B-1----:R-:W-:Y:S06]  /*ba80*/  @P2 BRA `(.L_x_14239) ;  /* 0x0000000000442947 */ /* 0x002fec0003800000 */
        /* <DEDUP_REMOVED lines=17> */
.L_x_14239:
[----:B------:R-:W-:Y:S05]  /*bba0*/  BSYNC B1 ;  /* 0x0000000000017941 */ /* 0x000fea0003800000 */
.L_x_14238:
[----:B---3--:R1:W3:Y:S01]  /*bbb0*/  SHFL.IDX PT, R3, R9, 0x1, 0x181f ;  /* 0x00381f0009037f89 */ /* 0x0082e200000e0000 */
        /* <DEDUP_REMOVED lines=20> */
.L_x_14241:
[----:B------:R-:W-:Y:S05]  /*bd00*/  BSYNC B1 ;  /* 0x0000000000017941 */ /* 0x000fea0003800000 */
.L_x_14240:
[----:B---3--:R3:W1:Y:S01]  /*bd10*/  SHFL.IDX PT, R3, R9, 0x2, 0x181f ;  /* 0x00581f0009037f89 */ /* 0x00866200000e0000 */
[----:B------:R-:W-:Y:S03]  /*bd20*/  BSSY B1, `(.L_x_14242) ;  /* 0x0000014000017945 */ /* 0x000fe60003800000 */
[----:B0---4-:R3:W0:Y:S01]  /*bd30*/  SHFL.IDX PT, R17, R4, 0x2, 0x181f ;  /* 0x00581f0004117f89 */ /* 0x01162200000e0000 */
[----:B------:R-:W-:Y:S05]  /*bd40*/  @P0 BRA `(.L_x_14243) ;  /* 0x0000000000440947 */ /* 0x000fea0003800000 */
[----:B------:R-:W-:Y:S02]  /*bd50*/  ULDC UR4, c[0x0][0xbc8] ;  /* 0x0002f20000047ab9 */ /* 0x000fe40000000800 */
[----:B------:R-:W-:Y:S02]  /*bd60*/  ISETP.GE.AND P3, PT, R2, UR4, PT ;  /* 0x0000000402007c0c */ /* 0x000fe4000bf66270 */
[----:B------:R-:W-:Y:S02]  /*bd70*/  ISETP.GE.AND P2, PT, R18, UR4, PT ;  /* 0x0000000412007c0c */ /* 0x000fe4000bf46270 */
[----:B------:R-:W-:Y:S02]  /*bd80*/  ISETP.GE.AND P1, PT, R86, UR4, PT ;  /* 0x0000000456007c0c */ /* 0x000fe4000bf26270 */
[----:B------:R-:W-:-:S07]  /*bd90*/  ISETP.GE.AND P0, PT, R88, UR4, PT ;  /* 0x0000000458007c0c */ /* 0x000fce000bf06270 */
[-C--:B0-----:R-:W-:Y:S02]  /*bda0*/  @!P3 LEA R10, P6, R2, R17.reuse, 0x1 ;  /* 0x00000011020ab211 */ /* 0x081fe400078c08ff */
[-C--:B-----5:R-:W-:Y:S02]  /*bdb0*/  @!P2 LEA R12, P5, R18, R17.reuse, 0x1 ;  /* 0x00000011120ca211 */ /* 0x0a0fe400078a08ff */
[----:B------:R-:W-:Y:S02]  /*bdc0*/  @!P1 LEA R14, P4, R86, R17, 0x1 ;  /* 0x00000011560e9211 */ /* 0x000fe400078808ff */
[----:B-1----:R-:W-:Y:S02]  /*bdd0*/  @!P3 LEA.HI.X R11, R2, R3, R0, 0x1, P6 ;  /* 0x00000003020bb211 */ /* 0x002fe400030f0c00 */
        /* <DEDUP_REMOVED lines=8> */
.L_x_14243:
[----:B------:R-:W-:Y:S05]  /*be60*/  BSYNC B1 ;  /* 0x0000000000017941 */ /* 0x000fea0003800000 */
.L_x_14242:
[----:B-1----:R-:W-:Y:S01]  /*be70*/  VIADD R3, R85, 0x60 ;  /* 0x0000006055037836 */ /* 0x002fe20000000000 */
[----:B----45:R1:W4:Y:S04]  /*be80*/  SHFL.IDX PT, R15, R9, 0x3, 0x181f ;  /* 0x00781f00090f7f89 */ /* 0x03032800000e0000 */
[----:B------:R-:W-:Y:S01]  /*be90*/  ISETP.GE.AND P0, PT, R3, R8, PT ;  /* 0x000000080300720c */ /* 0x000fe20003f06270 */
[----:B0-----:R1:W0:-:S12]  /*bea0*/  SHFL.IDX PT, R17, R4, 0x3, 0x181f ;  /* 0x00781f0004117f89 */ /* 0x00121800000e0000 */
[----:B-1----:R-:W-:Y:S05]  /*beb0*/  @P0 BRA `(.L_x_14244) ;  /* 0x00000024009c0947 */ /* 0x002fea0003800000 */
[----:B------:R-:W-:Y:S02]  /*bec0*/  ULDC UR4, c[0x0][0xbc8] ;  /* 0x0002f20000047ab9 */ /* 0x000fe40000000800 */
[----:B------:R-:W-:Y:S02]  /*bed0*/  ISETP.GE.AND P3, PT, R2, UR4, PT ;  /* 0x0000000402007c0c */ /* 0x000fe4000bf66270 */
[----:B------:R-:W-:Y:S02]  /*bee0*/  ISETP.GE.AND P4, PT, R18, UR4, PT ;  /* 0x0000000412007c0c */ /* 0x000fe4000bf86270 */
[----:B------:R-:W-:-:S09]  /*bef0*/  ISETP.GE.AND P5, PT, R86, UR4, PT ;  /* 0x0000000456007c0c */ /* 0x000fd2000bfa6270 */
[-C--:B0-----:R-:W-:Y:S02]  /*bf00*/  @!P3 LEA R8, P0, R2, R17.reuse, 0x1 ;  /* 0x000000110208b211 */ /* 0x081fe400078008ff */
[-C--:B------:R-:W-:Y:S02]  /*bf10*/  @!P4 LEA R10, P1, R18, R17.reuse, 0x1 ;  /* 0x00000011120ac211 */ /* 0x080fe400078208ff */
[----:B------:R-:W-:Y:S02]  /*bf20*/  @!P5 LEA R12, P2, R86, R17, 0x1 ;  /* 0x00000011560cd211 */ /* 0x000fe400078408ff */
[-C--:B---34-:R-:W-:Y:S02]  /*bf30*/  @!P3 LEA.HI.X R9, R2, R15.reuse, R0, 0x1, P0 ;  /* 0x0000000f0209b211 */ /* 0x098fe400000f0c00 */
        /* <DEDUP_REMOVED lines=11> */
.L_x_14237:
[----:B0-----:R-:W0:Y:S01]  /*bff0*/  @P4 LDC R13, c[0x0][0xcec] ;  /* 0x00033b00ff0d4b82 */ /* 0x001e220000000800 */
[----:B------:R-:W-:Y:S01]  /*c000*/  ULDC.64 UR4, c[0x0][0xc08] ;  /* 0x0003020000047ab9 */ /* 0x000fe20000000a00 */
[----:B------:R-:W-:Y:S01]  /*c010*/  ULDC.64 UR6, c[0x0][0xc30] ;  /* 0x00030c0000067ab9 */ /* 0x000fe20000000a00 */
[----:B------:R-:W-:Y:S01]  /*c020*/  IMAD R9, R9, UR4, RZ ;  /* 0x0000000409097c24 */ /* 0x000fe2000f8e02ff */
[----:B------:R-:W-:Y:S01]  /*c030*/  ISETP.GE.AND P0, PT, R14, R8, PT ;  /* 0x000000080e00720c */ /* 0x000fe20003f06270 */
[C---:B------:R-:W-:Y:S01]  /*c040*/  IMAD.WIDE.U32 R2, R4.reuse, UR4, RZ ;  /* 0x0000000404027c25 */ /* 0x040fe2000f8e00ff */
[----:B------:R-:W-:Y:S01]  /*c050*/  BSSY B1, `(.L_x_14245) ;  /* 0x00000db000017945 */ /* 0x000fe20003800000 */
[----:B------:R-:W-:Y:S01]  /*c060*/  SHF.R.S32.HI R18, RZ, 0x1f, R219 ;  /* 0x0000001fff127819 */ /* 0x000fe200000114db */
[----:B------:R-:W1:Y:S01]  /*c070*/  @P4 LDC R10, c[0x0][0xcf0] ;  /* 0x00033c00ff0a4b82 */ /* 0x000e620000000800 */
[----:B------:R-:W-:Y:S01]  /*c080*/  IMAD R9, R4, UR5, R9 ;  /* 0x0000000504097c24 */ /* 0x000fe2000f8e0209 */
[----:B------:R-:W-:Y:S01]  /*c090*/  ULDC.64 UR4, c[0x0][0xc38] ;  /* 0x00030e0000047ab9 */ /* 0x000fe20000000a00 */
[----:B------:R-:W-:Y:S01]  /*c0a0*/  SHF.R.S32.HI R4, RZ, 0x1f, R211 ;  /* 0x0000001fff047819 */ /* 0x000fe200000114d3 */
[----:B------:R-:W-:Y:S01]  /*c0b0*/  VIADD R171, R204, 0x40 ;  /* 0x00000040ccab7836 */ /* 0x000fe20000000000 */
        /* <DEDUP_REMOVED lines=10> */
[----:B0-----:R-:W-:Y:S01]  /*c160*/  @P4 IMAD.HI.U32 R13, R22, R13, RZ ;  /* 0x0000000d160d4227 */ /* 0x001fe200078e00ff */
[----:B------:R-:W-:Y:S02]  /*c170*/  SHF.R.S32.HI R158, RZ, 0x1f, R226 ;  /* 0x0000001fff9e7819 */ /* 0x000fe400000114e2 */
[----:B------:R-:W-:Y:S01]  /*c180*/  SHF.R.S32.HI R159, RZ, 0x1f, R227 ;  /* 0x0000001fff9f7819 */ /* 0x000fe200000114e3 */
[----:B------:R-:W-:Y:S01]  /*c190*/  IMAD R4, R4, UR4, RZ ;  /* 0x0000000404047c24 */ /* 0x000fe2000f8e02ff */
[----:B------:R-:W-:Y:S01]  /*c1a0*/  SHF.R.S32.HI R160, RZ, 0x1f, R228 ;  /* 0x0000001fffa07819 */ /* 0x000fe200000114e4 */
[----:B------:R-:W-:Y:S01]  /*c1b0*/  IMAD.WIDE.U32 R2, R211, UR4, R2 ;  /* 0x00000004d3027c25 */ /* 0x000fe2000f8e0002 */
[----:B------:R-:W-:-:S02]  /*c1c0*/  SHF.R.S32.HI R161, RZ, 0x1f, R229 ;  /* 0x0000001fffa17819 */ /* 0x000fc400000114e5 */
        /* <DEDUP_REMOVED lines=30> */
[----:B------:R-:W-:-:S03]  /*c3b0*/  ULDC.64 UR4, c[0x0][0xc00] ;  /* 0x0003000000047ab9 */ /* 0x000fc60000000a00 */
[----:B------:R-:W-:Y:S01]  /*c3c0*/  VIADD R4, R0, 0x32420 ;  /* 0x0003242000047836 */ /* 0x000fe20000000000 */
[----:B------:R-:W-:Y:S01]  /*c3d0*/  LEA R0, P1, R2, UR4, 0x2 ;  /* 0x0000000402007c11 */ /* 0x000fe2000f8210ff */
[----:B------:R-:W-:Y:S02]  /*c3e0*/  IMAD.IADD R3, R3, 0x1, R9 ;  /* 0x0000000103037824 */ /* 0x000fe400078e0209 */
[C---:B------:R-:W-:Y:S01]  /*c3f0*/  VIADD R175, R204.reuse, 0x30 ;  /* 0x00000030ccaf7836 */ /* 0x040fe20000000000 */
[----:B------:R-:W-:Y:S01]  /*c400*/  PRMT R9, RZ, 0x654, R4 ;  /* 0x00000654ff097816 */ /* 0x000fe20000000004 */
[----:B------:R-:W-:Y:S01]  /*c410*/  VIADD R177, R204, 0x28 ;  /* 0x00000028ccb17836 */ /* 0x000fe20000000000 */
[----:B------:R-:W-:Y:S01]  /*c420*/  LEA.HI.X R4, R2, UR5, R3, 0x2, P1 ;  /* 0x0000000502047c11 */ /* 0x000fe200088f1403 */
[C---:B------:R-:W-:Y:S01]  /*c430*/  VIADD R179, R204.reuse, 0x20 ;  /* 0x00000020ccb37836 */ /* 0x040fe20000000000 */
[----:B------:R0:W-:Y:S01]  /*c440*/  SYNCS.ARRIVE.TRANS64.RED.A1T0 RZ, [R9+URZ], RZ ;  /* 0x000000ff09ff79a7 */ /* 0x0001e2000810043f */
[C---:B------:R-:W-:Y:S01]  /*c450*/  VIADD R181, R204.reuse, 0x18 ;  /* 0x00000018ccb57836 */ /* 0x040fe20000000000 */
[----:B------:R0:W1:Y:S01]  /*c460*/  SHFL.IDX PT, R2, R0, RZ, 0x1c1f ;  /* 0x001c1fff00027589 */ /* 0x00006200000e0000 */
[C---:B------:R-:W-:Y:S01]  /*c470*/  VIADD R183, R204.reuse, 0x10 ;  /* 0x00000010ccb77836 */ /* 0x040fe20000000000 */
[----:B------:R-:W-:Y:S01]  /*c480*/  SHF.R.S32.HI R175, RZ, 0x1f, R175 ;  /* 0x0000001fffaf7819 */ /* 0x000fe200000114af */
[C---:B------:R-:W-:Y:S01]  /*c490*/  VIADD R185, R204.reuse, 0x8 ;  /* 0x00000008ccb97836 */ /* 0x040fe20000000000 */
[----:B------:R0:W2:Y:S01]  /*c4a0*/  SHFL.IDX PT, R3, R4, RZ, 0x1c1f ;  /* 0x001c1fff04037589 */ /* 0x0000a200000e0000 */
        /* <DEDUP_REMOVED lines=12> */
[----:B------:R-:W-:Y:S01]  /*c570*/  VIADD R184, R204, 0x8 ;  /* 0x00000008ccb87836 */ /* 0x000fe20000000000 */
[----:B0-----:R-:W-:Y:S06]  /*c580*/  @P0 BRA `(.L_x_14246) ;  /* 0x00000008001c0947 */ /* 0x001fec0003800000 */
[----:B------:R-:W-:Y:S01]  /*c590*/  ULDC UR4, c[0x0][0xbc8] ;  /* 0x0002f20000047ab9 */ /* 0x000fe20000000800 */
[----:B------:R-:W-:Y:S01]  /*c5a0*/  VIADD R21, R204, 0xe8 ;  /* 0x000000e8cc157836 */ /* 0x000fe20000000000 */
[----:B------:R-:W-:Y:S02]  /*c5b0*/  ISETP.GE.AND P4, PT, R184, UR4, PT ;  /* 0x00000004b8007c0c */ /* 0x000fe4000bf86270 */
[----:B------:R-:W-:Y:S02]  /*c5c0*/  ISETP.GE.AND P3, PT, R182, UR4, PT ;  /* 0x00000004b6007c0c */ /* 0x000fe4000bf66270 */
[----:B------:R-:W-:Y:S02]  /*c5d0*/  ISETP.GE.AND P5, PT, R204, UR4, PT ;  /* 0x00000004cc007c0c */ /* 0x000fe4000bfa6270 */
[----:B------:R-:W-:Y:S02]  /*c5e0*/  ISETP.GE.AND P1, PT, R178, UR4, PT ;  /* 0x00000004b2007c0c */ /* 0x000fe4000bf26270 */
[----:B------:R-:W-:-:S02]  /*c5f0*/  ISETP.GE.AND P0, PT, R180, UR4, PT ;  /* 0x00000004b4007c0c */ /* 0x000fc4000bf06270 */
[----:B------:R-:W-:-:S03]  /*c600*/  SHF.R.S32.HI R9, RZ, 0x1f, R214 ;  /* 0x0000001fff097819 */ /* 0x000fc600000114d6 */
[-C--:B-1----:R-:W-:Y:S02]  /*c610*/  @!P4 LEA R10, P2, R184, R2.reuse, 0x2 ;  /* 0x00000002b80ac211 */ /* 0x082fe400078410ff */
[----:B------:R-:W-:Y:S02]  /*c620*/  @!P3 LEA R12, P6, R182, R2, 0x2 ;  /* 0x00000002b60cb211 */ /* 0x000fe400078c10ff */
[----:B--2---:R-:W-:Y:S01]  /*c630*/  @!P5 IMAD.WIDE R14, R204, 0x4, R2 ;  /* 0x00000004cc0ed825 */ /* 0x004fe200078e0202 */
[-C--:B------:R-:W-:Y:S02]  /*c640*/  @!P4 LEA.HI.X R11, R184, R3.reuse, R185, 0x2, P2 ;  /* 0x00000003b80bc211 */ /* 0x080fe400010f14b9 */
[----:B------:R-:W-:Y:S02]  /*c650*/  ISETP.GE.AND P2, PT, R176, UR4, PT ;  /* 0x00000004b0007c0c */ /* 0x000fe4000bf46270 */
[----:B------:R-:W-:Y:S01]  /*c660*/  @!P3 LEA.HI.X R13, R182, R3, R183, 0x2, P6 ;  /* 0x00000003b60db211 */ /* 0x000fe200030f14b7 */
[----:B------:R0:W-:Y:S04]  /*c670*/  @!P5 ST.E.64 desc[UR38][R14.64], R24 ;  /* 0x000000180e00d985 */ /* 0x0001e8000c101b26 */
[----:B------:R1:W-:Y:S01]  /*c680*/  @!P4 ST.E.64 desc[UR38][R10.64], R28 ;  /* 0x0000001c0a00c985 */ /* 0x0003e2000c101b26 */
[----:B------:R-:W-:-:S03]  /*c690*/  ISETP.GE.AND P4, PT, R172, UR4, PT ;  /* 0x00000004ac007c0c */ /* 0x000fc6000bf86270 */
[----:B------:R2:W-:Y:S01]  /*c6a0*/  @!P3 ST.E.64 desc[UR38][R12.64], R32 ;  /* 0x000000200c00b985 */ /* 0x0005e2000c101b26 */
[----:B------:R-:W-:Y:S01]  /*c6b0*/  ISETP.GE.AND P3, PT, R174, UR4, PT ;  /* 0x00000004ae007c0c */ /* 0x000fe2000bf66270 */
[----:B0-----:R-:W-:Y:S01]  /*c6c0*/  VIADD R25, R204, 0xf8 ;  /* 0x000000f8cc197836 */ /* 0x001fe20000000000 */
[-C--:B-1----:R-:W-:Y:S01]  /*c6d0*/  @!P0 LEA R10, P6, R180, R2.reuse, 0x2 ;  /* 0x00000002b40a8211 */ /* 0x082fe200078c10ff */
[----:B------:R-:W-:Y:S01]  /*c6e0*/  VIADD R29, R204, 0xf0 ;  /* 0x000000f0cc1d7836 */ /* 0x000fe20000000000 */
        /* <DEDUP_REMOVED lines=11> */
[-C--:B0-----:R-:W-:Y:S02]  /*c7a0*/  @!P3 LEA R10, P6, R174, R2.reuse, 0x2 ;  /* 0x00000002ae0ab211 */ /* 0x081fe400078c10ff */
[-C--:B-1----:R-:W-:Y:S02]  /*c7b0*/  @!P4 LEA R12, P2, R172, R2.reuse, 0x2 ;  /* 0x00000002ac0cc211 */ /* 0x082fe400078410ff */
        /* <DEDUP_REMOVED lines=63> */
[-C--:B--2---:R-:W-:Y:S02]  /*cbb0*/  @!P0 LEA R14, P6, R223, R2.reuse, 0x2 ;  /* 0x00000002df0e8211 */ /* 0x084fe400078c10ff */
[-C--:B------:R-:W-:Y:S01]  /*cbc0*/  @!P4 LEA R22, P5, R221, R2.reuse, 0x2 ;  /* 0x00000002dd16c211 */ /* 0x080fe200078a10ff */
[----:B------:R1:W-:Y:S01]  /*cbd0*/  @!P1 ST.E.64 desc[UR38][R12.64], R112 ;  /* 0x000000700c009985 */ /* 0x0003e2000c101b26 */
[----:B------:R-:W-:Y:S02]  /*cbe0*/  @!P3 LEA R16, P1, R222, R2, 0x2 ;  /* 0x00000002de10b211 */ /* 0x000fe400078210ff */
[----:B------:R-:W-:Y:S02]  /*cbf0*/  @!P0 LEA.HI.X R15, R223, R3, R155, 0x2, P6 ;  /* 0x00000003df0f8211 */ /* 0x000fe400030f149b */
[----:B------:R-:W-:-:S02]  /*cc00*/  ISETP.GE.AND P2, PT, R220, UR4, PT ;  /* 0x00000004dc007c0c */ /* 0x000fc4000bf46270 */
[-C--:B------:R-:W-:Y:S01]  /*cc10*/  @!P3 LEA.HI.X R17, R222, R3.reuse, R154, 0x2, P1 ;  /* 0x00000003de11b211 */ /* 0x080fe200008f149a */
[----:B------:R2:W-:Y:S01]  /*cc20*/  @!P0 ST.E.64 desc[UR38][R14.64], R116 ;  /* 0x000000740e008985 */ /* 0x0005e2000c101b26 */
[----:B------:R-:W-:Y:S02]  /*cc30*/  ISETP.GE.AND P1, PT, R219, UR4, PT ;  /* 0x00000004db007c0c */ /* 0x000fe4000bf26270 */
[----:B------:R-:W-:Y:S01]  /*cc40*/  @!P4 LEA.HI.X R23, R221, R3, R153, 0x2, P5 ;  /* 0x00000003dd17c211 */ /* 0x000fe200028f1499 */
[----:B------:R3:W-:Y:S01]  /*cc50*/  @!P3 ST.E.64 desc[UR38][R16.64], R120 ;  /* 0x000000781000b985 */ /* 0x0007e2000c101b26 */
[----:B------:R-:W-:Y:S02]  /*cc60*/  ISETP.GE.AND P0, PT, R214, UR4, PT ;  /* 0x00000004d6007c0c */ /* 0x000fe4000bf06270 */
[----:B------:R-:W-:Y:S01]  /*cc70*/  ISETP.GE.AND P3, PT, R29, UR4, PT ;  /* 0x000000041d007c0c */ /* 0x000fe2000bf66270 */
[----:B------:R4:W-:Y:S01]  /*cc80*/  @!P4 ST.E.64 desc[UR38][R22.64], R124 ;  /* 0x0000007c1600c985 */ /* 0x0009e2000c101b26 */
[----:B------:R-:W-:-:S02]  /*cc90*/  ISETP.GE.AND P4, PT, R21, UR4, PT ;  /* 0x0000000415007c0c */ /* 0x000fc4000bf86270 */
[----:B0-----:R-:W-:-:S03]  /*cca0*/  @!P2 LEA R10, P5, R220, R2, 0x2 ;  /* 0x00000002dc0aa211 */ /* 0x001fc600078a10ff */
[CC--:B-1----:R-:W-:Y:S02]  /*ccb0*/  @!P1 LEA R12, P6, R219.reuse, R2.reuse, 0x2 ;  /* 0x00000002db0c9211 */ /* 0x0c2fe400078c10ff */
[-C--:B------:R-:W-:Y:S02]  /*ccc0*/  @!P2 LEA.HI.X R11, R220, R3.reuse, R152, 0x2, P5 ;  /* 0x00000003dc0ba211 */ /* 0x080fe400028f1498 */
[C---:B--2---:R-:W-:Y:S02]  /*ccd0*/  @!P0 LEA R14, P5, R214.reuse, R2, 0x2 ;  /* 0x00000002d60e8211 */ /* 0x044fe400078a10ff */
[-C--:B------:R-:W-:Y:S01]  /*cce0*/  @!P1 LEA.HI.X R13, R219, R3.reuse, R18, 0x2, P6 ;  /* 0x00000003db0d9211 */ /* 0x080fe200030f1412 */
[----:B------:R0:W-:Y:S01]  /*ccf0*/  @!P2 ST.E.64 desc[UR38][R10.64], R128 ;  /* 0x000000800a00a985 */ /* 0x0001e2000c101b26 */
[----:B------:R-:W-:Y:S02]  /*cd00*/  ISETP.GE.AND P6, PT, R25, UR4, PT ;  /* 0x0000000419007c0c */ /* 0x000fe4000bfc6270 */
[----:B------:R-:W-:Y:S01]  /*cd10*/  @!P0 LEA.HI.X R15, R214, R3, R9, 0x2, P5 ;  /* 0x00000003d60f8211 */ /* 0x000fe200028f1409 */
[----:B------:R0:W-:Y:S01]  /*cd20*/  @!P1 ST.E.64 desc[UR38][R12.64], R132 ;  /* 0x000000840c009985 */ /* 0x0001e2000c101b26 */
[----:B---3--:R-:W-:-:S02]  /*cd30*/  SHF.R.S32.HI R17, RZ, 0x1f, R21 ;  /* 0x0000001fff117819 */ /* 0x008fc40000011415 */
[CC--:B------:R-:W-:Y:S01]  /*cd40*/  @!P4 LEA R16, P5, R21.reuse, R2.reuse, 0x2 ;  /* 0x000000021510c211 */ /* 0x0c0fe200078a10ff */
[----:B------:R0:W-:Y:S01]  /*cd50*/  @!P0 ST.E.64 desc[UR38][R14.64], R136 ;  /* 0x000000880e008985 */ /* 0x0001e2000c101b26 */
[----:B------:R-:W-:Y:S02]  /*cd60*/  SHF.R.S32.HI R9, RZ, 0x1f, R29 ;  /* 0x0000001fff097819 */ /* 0x000fe4000001141d */
[----:B------:R-:W-:Y:S02]  /*cd70*/  @!P4 LEA.HI.X R17, R21, R3, R17, 0x2, P5 ;  /* 0x000000031511c211 */ /* 0x000fe400028f1411 */
[----:B----4-:R-:W-:-:S03]  /*cd80*/  @!P3 LEA R22, P5, R29, R2, 0x2 ;  /* 0x000000021d16b211 */ /* 0x010fc600078a10ff */
[----:B------:R0:W-:Y:S01]  /*cd90*/  @!P4 ST.E.64 desc[UR38][R16.64], R140 ;  /* 0x0000008c1000c985 */ /* 0x0001e2000c101b26 */
[-C--:B------:R-:W-:Y:S02]  /*cda0*/  @!P3 LEA.HI.X R23, R29, R3.reuse, R9, 0x2, P5 ;  /* 0x000000031d17b211 */ /* 0x080fe400028f1409 */
[----:B------:R-:W-:Y:S02]  /*cdb0*/  SHF.R.S32.HI R9, RZ, 0x1f, R25 ;  /* 0x0000001fff097819 */ /* 0x000fe40000011419 */
[C---:B------:R-:W-:Y:S01]  /*cdc0*/  @!P6 LEA R2, P5, R25.reuse, R2, 0x2 ;  /* 0x000000021902e211 */ /* 0x040fe200078a10ff */
[----:B------:R0:W-:Y:S03]  /*cdd0*/  @!P3 ST.E.64 desc[UR38][R22.64], R144 ;  /* 0x000000901600b985 */ /* 0x0001e6000c101b26 */
[----:B------:R-:W-:-:S05]  /*cde0*/  @!P6 LEA.HI.X R3, R25, R3, R9, 0x2, P5 ;  /* 0x000000031903e211 */ /* 0x000fca00028f1409 */
[----:B------:R0:W-:Y:S04]  /*cdf0*/  @!P6 ST.E.64 desc[UR38][R2.64], R148 ;  /* 0x000000940200e985 */ /* 0x0001e8000c101b26 */
.L_x_14246:
[----:B------:R-:W-:Y:S05]  /*ce00*/  BSYNC B1 ;  /* 0x0000000000017941 */ /* 0x000fea0003800000 */
.L_x_14245:
[----:B------:R-:W-:Y:S01]  /*ce10*/  ISETP.GE.AND P0, PT, R20, R8, PT ;  /* 0x000000081400720c */ /* 0x000fe20003f06270 */
[----:B0-2---:R0:W2:Y:S04]  /*ce20*/  SHFL.IDX PT, R3, R4, 0x1, 0x1c1f ;  /* 0x003c1f0004037f89 */ /* 0x0050a800000e0000 */
        /* <DEDUP_REMOVED lines=14> */
[-C--:B------:R-:W-:Y:S01]  /*cf10*/  @!P2 LEA R12, P6, R182, R2.reuse, 0x2 ;  /* 0x00000002b60ca211 */ /* 0x080fe200078c10ff */
[----:B------:R0:W-:Y:S01]  /*cf20*/  @!P4 ST.E.64 desc[UR38][R8.64], R26 ;  /* 0x0000001a0800c985 */ /* 0x0001e2000c101b26 */
[----:B------:R-:W-:Y:S02]  /*cf30*/  ISETP.GE.AND P3, PT, R176, UR4, PT ;  /* 0x00000004b0007c0c */ /* 0x000fe4000bf66270 */
[----:B------:R-:W-:Y:S01]  /*cf40*/  @!P2 LEA.HI.X R13, R182, R3, R183, 0x2, P6 ;  /* 0x00000003b60da211 */ /* 0x000fe200030f14b7 */
[----:B------:R1:W-:Y:S01]  /*cf50*/  @!P5 ST.E.64 desc[UR38][R10.64], R30 ;  /* 0x0000001e0a00d985 */ /* 0x0003e2000c101b26 */
[----:B------:R-:W-:-:S02]  /*cf60*/  @!P1 LEA R14, P5, R180, R2, 0x2 ;  /* 0x00000002b40e9211 */ /* 0x000fc400078a10ff */
[----:B------:R-:W-:Y:S01]  /*cf70*/  ISETP.GE.AND P4, PT, R174, UR4, PT ;  /* 0x00000004ae007c0c */ /* 0x000fe2000bf86270 */
[----:B------:R2:W-:Y:S01]  /*cf80*/  @!P2 ST.E.64 desc[UR38][R12.64], R34 ;  /* 0x000000220c00a985 */ /* 0x0005e2000c101b26 */
[-C--:B------:R-:W-:Y:S02]  /*cf90*/  @!P0 LEA R16, P6, R178, R2.reuse, 0x2 ;  /* 0x00000002b2108211 */ /* 0x080fe400078c10ff */
        /* <DEDUP_REMOVED lines=8> */
[-C--:B-1----:R-:W-:Y:S02]  /*d020*/  @!P4 LEA R10, P2, R174, R2.reuse, 0x2 ;  /* 0x00000002ae0ac211 */ /* 0x082fe400078410ff */
        /* <DEDUP_REMOVED lines=89> */
[-C--:B-1----:R-:W-:Y:S02]  /*d5c0*/  @!P5 LEA R10, P3, R214, R2.reuse, 0x2 ;  /* 0x00000002d60ad211 */ /* 0x082fe400078610ff */
[-C--:B------:R-:W-:Y:S01]  /*d5d0*/  @!P4 LEA.HI.X R9, R219, R3.reuse, R18, 0x2, P6 ;  /* 0x00000003db09c211 */ /* 0x080fe200030f1412 */
[----:B---3--:R-:W-:Y:S01]  /*d5e0*/  VIADD R21, R204, 0xf8 ;  /* 0x000000f8cc157836 */ /* 0x008fe20000000000 */
[----:B------:R-:W-:Y:S02]  /*d5f0*/  SHF.R.S32.HI R0, RZ, 0x1f, R25 ;  /* 0x0000001fff007819 */ /* 0x000fe40000011419 */
[C---:B------:R-:W-:Y:S01]  /*d600*/  @!P2 LEA R16, P6, R25.reuse, R2, 0x2 ;  /* 0x000000021910a211 */ /* 0x040fe200078c10ff */
[----:B------:R0:W-:Y:S01]  /*d610*/  @!P4 ST.E.64 desc[UR38][R8.64], R134 ;  /* 0x000000860800c985 */ /* 0x0001e2000c101b26 */
[-C--:B------:R-:W-:Y:S02]  /*d620*/  @!P5 LEA.HI.X R11, R214, R3.reuse, R23, 0x2, P3 ;  /* 0x00000003d60bd211 */ /* 0x080fe400018f1417 */
[----:B------:R-:W-:-:S02]  /*d630*/  @!P2 LEA.HI.X R17, R25, R3, R0, 0x2, P6 ;  /* 0x000000031911a211 */ /* 0x000fc400030f1400 */
        /* <DEDUP_REMOVED lines=10> */
.L_x_14235:
[----:B------:R-:W3:Y:S01]  /*d6e0*/  LDC.64 R8, c[0x0][0xd00] ;  /* 0x00034000ff087b82 */ /* 0x000ee20000000a00 */
[----:B------:R-:W-:Y:S01]  /*d6f0*/  ULDC.64 UR4, c[0x0][0xd08] ;  /* 0x0003420000047ab9 */ /* 0x000fe20000000a00 */
[----:B------:R-:W-:Y:S01]  /*d700*/  IMAD.MOV.U32 R17, RZ, RZ, RZ ;  /* 0x000000ffff117224 */ /* 0x000fe200078e00ff */
[----:B------:R-:W-:-:S04]  /*d710*/  ISETP.NE.U32.AND P1, PT, RZ, UR4, PT ;  /* 0x00000004ff007c0c */ /* 0x000fc8000bf25070 */
[----:B------:R-:W-:Y:S01]  /*d720*/  ISETP.NE.AND.EX P1, PT, RZ, UR5, PT, P1 ;  /* 0x00000005ff007c0c */ /* 0x000fe2000bf25310 */
[----:B------:R-:W4:Y:S01]  /*d730*/  LDC.64 R2, c[0x0][0xd00] ;  /* 0x00034000ff027b82 */ /* 0x000f220000000a00 */
[----:B---3--:R-:W-:-:S04]  /*d740*/  ISETP.NE.U32.AND P0, PT, R8, RZ, PT ;  /* 0x000000ff0800720c */ /* 0x008fc80003f05070 */
[----:B------:R-:W-:-:S07]  /*d750*/  ISETP.NE.AND.EX P0, PT, R9, RZ, PT, P0 ;  /* 0x000000ff0900720c */ /* 0x000fce0003f05300 */
[C---:B------:R-:W-:Y:S01]  /*d760*/  @P1 LEA R8, P2, R211.reuse, UR4, 0x2 ;  /* 0x00000004d3081c11 */ /* 0x040fe2000f8410ff */
[----:B------:R-:W-:Y:S01]  /*d770*/  ULDC UR4, c[0x0][0xb88] ;  /* 0x0002e20000047ab9 */ /* 0x000fe20000000800 */
[C---:B----4-:R-:W-:Y:S02]  /*d780*/  IMAD.WIDE R2, R211.reuse, 0x4, R2 ;  /* 0x00000004d3027825 */ /* 0x050fe400078e0202 */
[----:B------:R-:W-:Y:S02]  /*d790*/  @P1 LEA.HI.X R9, R211, UR5, R216, 0x2, P2 ;  /* 0x00000005d3091c11 */ /* 0x000fe400090f14d8 */
[----:B-1----:R-:W-:Y:S01]  /*d7a0*/  IMAD.U32 R0, RZ, RZ, UR4 ;  /* 0x00000004ff007e24 */ /* 0x002fe2000f8e00ff */
[----:B------:R1:W5:Y:S05]  /*d7b0*/  @P0 LDG.E R17, desc[UR38][R2.64] ;  /* 0x0000002602110981 */ /* 0x00036a000c1e1900 */
[----:B------:R1:W5:Y:S01]  /*d7c0*/  @P1 LDG.E R0, desc[UR38][R8.64] ;  /* 0x0000002608001981 */ /* 0x000362000c1e1900 */
[----:B------:R-:W-:Y:S01]  /*d7d0*/  ISETP.NE.AND P2, PT, R213, RZ, PT ;  /* 0x000000ffd500720c */ /* 0x000fe20003f45270 */
[----:B--2---:R-:W2:-:S12]  /*d7e0*/  S2R R4, SR_TID.X ;  /* 0x0000000000047919 */ /* 0x004e980000002100 */
[----:B------:R-:W3:Y:S01]  /*d7f0*/  @!P2 LDC R213, c[0x0][0xbd4] ;  /* 0x0002f500ffd5ab82 */ /* 0x000ee20000000800 */
[----:B--2---:R-:W-:Y:S01]  /*d800*/  VIADD R22, R4, 0xffffff80 ;  /* 0xffffff8004167836 */ /* 0x004fe20000000000 */
[----:B---3--:R-:W-:-:S04]  /*d810*/  ISETP.GT.AND P2, PT, R213, 0x1, PT ;  /* 0x00000001d500780c */ /* 0x008fc80003f44270 */
[----:B------:R-:W-:Y:S01]  /*d820*/  ISETP.GT.AND P3, PT, R22, 0x7f, PT ;  /* 0x0000007f1600780c */ /* 0x000fe20003f64270 */
[----:B-1----:R-:W-:-:S12]  /*d830*/  @P1 BRA `(.L_x_14247) ;  /* 0x0000000000101947 */ /* 0x002fd80003800000 */
[----:B------:R-:W-:Y:S05]  /*d840*/  @!P0 BRA `(.L_x_14247) ;  /* 0x00000000000c8947 */ /* 0x000fea0003800000 */
[----:B------:R-:W2:Y:S04]  /*d850*/  LDG.E R9, desc[UR38][R2.64] ;  /* 0x0000002602097981 */ /* 0x000ea8000c1e1900 */
[----:B-----5:R-:W2:Y:S02]  /*d860*/  LDG.E R0, desc[UR38][R2.64+0x4] ;  /* 0x0000042602007981 */ /* 0x020ea4000c1e1900 */
[----:B--2---:R-:W-:-:S07]  /*d870*/  IMAD.IADD R0, R0, 0x1, -R9 ;  /* 0x0000000100007824 */ /* 0x004fce00078e0a09 */
.L_x_14247:
        /* <DEDUP_REMOVED lines=10> */
[----:B------:R-:W2:Y:S01]  /*d920*/  LDL.LU R24, [R1+0x20] ;  /* 0x0000200001187983 */ /* 0x000ea20000300800 */
[----:B------:R-:W-:Y:S01]  /*d930*/  ISETP.NE.AND P1, PT, R31, 0x1, PT ;  /* 0x000000011f00780c */ /* 0x000fe20003f25270 */
[----:B------:R-:W-:Y:S01]  /*d940*/  IMAD.MOV.U32 R16, RZ, RZ, 0xab8 ;  /* 0x00000ab8ff107424 */ /* 0x000fe200078e00ff */
[----:B------:R-:W-:Y:S01]  /*d950*/  ISETP.GT.AND P0, PT, R213, 0x1, PT ;  /* 0x00000001d500780c */ /* 0x000fe20003f04270 */
[----:B------:R-:W1:Y:S01]  /*d960*/  LDC.64 R28, c[0x0][0xca8] ;  /* 0x00032a00ff1c7b82 */ /* 0x000e620000000a00 */
[----:B------:R-:W-:Y:S02]  /*d970*/  IMAD.MOV.U32 R21, RZ, RZ, R27 ;  /* 0x000000ffff157224 */ /* 0x000fe400078e001b */
[----:B------:R-:W-:-:S05]  /*d980*/  SEL R16, R16, 0xa78, P0 ;  /* 0x00000a7810107807 */ /* 0x000fca0000000000 */
[----:B------:R-:W3:Y:S08]  /*d990*/  LDC.64 R8, c[0x0][R16+0x220] ;  /* 0x0000880010087b82 */ /* 0x000ef00000000a00 */
[----:B------:R-:W4:Y:S08]  /*d9a0*/  @P1 LDC R4, c[0x0][0xcec] ;  /* 0x00033b00ff041b82 */ /* 0x000f300000000800 */
[----:B------:R-:W5:Y:S08]  /*d9b0*/  LDC.64 R2, c[0x0][R16+0x218] ;  /* 0x0000860010027b82 */ /* 0x000f700000000a00 */
[----:B------:R-:W0:Y:S01]  /*d9c0*/  @P1 LDC R25, c[0x0][0xcf0] ;  /* 0x00033c00ff191b82 */ /* 0x000e220000000800 */
[----:B---3--:R-:W-:-:S02]  /*d9d0*/  IMAD R9, R9, R211, RZ ;  /* 0x000000d309097224 */ /* 0x008fc400078e02ff */
[----:B------:R-:W-:-:S05]  /*d9e0*/  IMAD.WIDE.U32 R14, R8, R211, RZ ;  /* 0x000000d3080e7225 */ /* 0x000fca00078e00ff */
[----:B------:R-:W3:Y:S01]  /*d9f0*/  LDC.64 R10, c[0x0][R16+0x228] ;  /* 0x00008a00100a7b82 */ /* 0x000ee20000000a00 */
[----:B----4-:R-:W-:-:S07]  /*da00*/  @P1 IMAD.HI.U32 R4, R27, R4, RZ ;  /* 0x000000041b041227 */ /* 0x010fce00078e00ff */
[----:B------:R-:W4:Y:S01]  /*da10*/  LDC.64 R12, c[0x0][R16+0x210] ;  /* 0x00008400100c7b82 */ /* 0x000f220000000a00 */
[-C--:B-----5:R-:W-:Y:S02]  /*da20*/  IMAD R23, R3, R212.reuse, RZ ;  /* 0x000000d403177224 */ /* 0x0a0fe400078e02ff */
[----:B------:R-:W-:-:S04]  /*da30*/  IMAD.WIDE.U32 R2, R2, R212, RZ ;  /* 0x000000d402027225 */ /* 0x000fc800078e00ff */
[----:B------:R-:W-:Y:S01]  /*da40*/  IMAD.IADD R23, R3, 0x1, R23 ;  /* 0x0000000103177824 */ /* 0x000fe200078e0217 */
[----:B0-----:R-:W-:Y:S01]  /*da50*/  @P1 SHF.R.U32.HI R21, RZ, R25, R4 ;  /* 0x00000019ff151219 */ /* 0x001fe20000011604 */
[----:B------:R-:W-:Y:S01]  /*da60*/  IMAD R25, R8, R216, R9 ;  /* 0x000000d808197224 */ /* 0x000fe200078e0209 */
[----:B-1----:R-:W0:Y:S01]  /*da70*/  @!P0 LDC R28, c[0x0][0xc50] ;  /* 0x00031400ff1c8b82 */ /* 0x002e220000000800 */
[----:B------:R-:W-:Y:S02]  /*da80*/  IADD3 R4, P1, P3, R14, R2, R17 ;  /* 0x000000020e047210 */ /* 0x000fe40007b3e011 */
[----:B------:R-:W-:Y:S02]  /*da90*/  IMAD.MOV R8, RZ, RZ, -R21 ;  /* 0x000000ffff087224 */ /* 0x000fe400078e0a15 */
[----:B------:R-:W-:-:S03]  /*daa0*/  IMAD.IADD R25, R15, 0x1, R25 ;  /* 0x000000010f197824 */ /* 0x000fc600078e0219 */
[----:B------:R-:W1:Y:S01]  /*dab0*/  @!P0 LDC R29, c[0x0][0xc54] ;  /* 0x00031500ff1d8b82 */ /* 0x000e620000000800 */
[----:B--2---:R-:W-:-:S05]  /*dac0*/  SEL R9, R24, RZ, P0 ;  /* 0x000000ff18097207 */ /* 0x004fca0000000000 */
[----:B---3--:R-:W-:-:S04]  /*dad0*/  IMAD.WIDE.U32 R2, R10, R9, RZ ;  /* 0x000000090a027225 */ /* 0x008fc800078e00ff */
[----:B------:R-:W-:Y:S02]  /*dae0*/  IMAD R11, R11, R9, RZ ;  /* 0x000000090b0b7224 */ /* 0x000fe400078e02ff */
        /* <DEDUP_REMOVED lines=15> */
.L_x_14249:
[----:B------:R-:W-:Y:S05]  /*dbe0*/  BSYNC B1 ;  /* 0x0000000000017941 */ /* 0x000fea0003800000 */
.L_x_14248:
[----:B------:R-:W-:Y:S05]  /*dbf0*/  @P2 BRA `(.L_x_14244) ;  /* 0x00000008004c2947 */ /* 0x000fea0003800000 */
[----:B------:R-:W2:Y:S01]  /*dc00*/  LDC R15, c[0x0][0xce8] ;  /* 0x00033a00ff0f7b82 */ /* 0x000ea20000000800 */
[----:B-1----:R-:W-:Y:S01]  /*dc10*/  SHF.R.S32.HI R3, RZ, 0x1f, R22 ;  /* 0x0000001fff037819 */ /* 0x002fe20000011416 */
        /* <DEDUP_REMOVED lines=14> */
[----:B------:R-:W-:Y:S02]  /*dd00*/  IMAD.IADD R13, R18, 0x1, R9 ;  /* 0x00000001120d7824 */ /* 0x000fe400078e0209 */
[----:B------:R-:W-:Y:S01]  /*dd10*/  IMAD R3, R212, UR5, R3 ;  /* 0x00000005d4037c24 */ /* 0x000fe2000f8e0203 */
[----:B------:R-:W-:Y:S01]  /*dd20*/  ULDC.64 UR4, c[0x0][0xbf0] ;  /* 0x0002fc0000047ab9 */ /* 0x000fe20000000a00 */
[----:B------:R-:W-:Y:S02]  /*dd30*/  IMAD.MOV.U32 R9, RZ, RZ, R13 ;  /* 0x000000ffff097224 */ /* 0x000fe400078e000d */
[----:B------:R-:W-:Y:S02]  /*dd40*/  IMAD R8, R216, UR4, RZ ;  /* 0x00000004d8087c24 */ /* 0x000fe4000f8e02ff */
[----:B------:R-:W-:Y:S02]  /*dd50*/  IMAD.WIDE.U32 R2, R211, UR4, R2 ;  /* 0x00000004d3027c25 */ /* 0x000fe4000f8e0002 */
[----:B------:R-:W1:Y:S02]  /*dd60*/  @P0 LDC R4, c[0x0][0xcec] ;  /* 0x00033b00ff040b82 */ /* 0x000e640000000800 */
[----:B------:R-:W-:-:S06]  /*dd70*/  IMAD.IADD R18, R17, 0x1, R18 ;  /* 0x0000000111127824 */ /* 0x000fcc00078e0212 */
[----:B------:R-:W2:Y:S01]  /*dd80*/  @P0 LDC R11, c[0x0][0xcf0] ;  /* 0x00033c00ff0b0b82 */ /* 0x000ea20000000800 */
[----:B-1----:R-:W-:-:S05]  /*dd90*/  @P0 IMAD.HI.U32 R4, R13, R4, RZ ;  /* 0x000000040d040227 */ /* 0x002fca00078e00ff */
        /* <DEDUP_REMOVED lines=12> */
[----:B------:R-:W-:Y:S02]  /*de60*/  IMAD R15, R0, R15, RZ ;  /* 0x0000000f000f7224 */ /* 0x000fe400078e02ff */
        /* <DEDUP_REMOVED lines=16> */
[----:B------:R1:W2:Y:S01]  /*df70*/  SHFL.IDX PT, R2, R8, RZ, 0x181f ;  /* 0x00181fff08027589 */ /* 0x0002a200000e0000 */
[----:B------:R-:W-:Y:S01]  /*df80*/  VIADD R11, R9, 0x40 ;  /* 0x00000040090b7836 */ /* 0x000fe20000000000 */
[----:B------:R-:W-:-:S02]  /*df90*/  SHF.R.S32.HI R10, RZ, 0x1f, R9 ;  /* 0x0000001fff0a7819 */ /* 0x000fc40000011409 */
[----:B------:R1:W3:Y:S01]  /*dfa0*/  SHFL.IDX PT, R0, R4, RZ, 0x181f ;  /* 0x00181fff04007589 */ /* 0x0002e200000e0000 */
        /* <DEDUP_REMOVED lines=21> */
.L_x_14251:
[----:B------:R-:W-:Y:S05]  /*e100*/  BSYNC B1 ;  /* 0x0000000000017941 */ /* 0x000fea0003800000 */
.L_x_14250:
        /* <DEDUP_REMOVED lines=21> */
.L_x_14253:
[----:B------:R-:W-:Y:S05]  /*e260*/  BSYNC B1 ;  /* 0x0000000000017941 */ /* 0x000fea0003800000 */
.L_x_14252:
        /* <DEDUP_REMOVED lines=21> */
.L_x_14255:
[----:B------:R-:W-:Y:S05]  /*e3c0*/  BSYNC B1 ;  /* 0x0000000000017941 */ /* 0x000fea0003800000 */
.L_x_14254:
[----:B0-----:R-:W-:Y:S01]  /*e3d0*/  VIADD R0, R18, 0x60 ;  /* 0x0000006012007836 */ /* 0x001fe20000000000 */
[----:B-1-3--:R-:W3:Y:S04]  /*e3e0*/  SHFL.IDX PT, R4, R4, 0x3, 0x181f ;  /* 0x00781f0004047f89 */ /* 0x00aee800000e0000 */
[----:B------:R-:W-:Y:S01]  /*e3f0*/  ISETP.GE.AND P0, PT, R0, R15, PT ;  /* 0x0000000f0000720c */ /* 0x000fe20003f06270 */
[----:B----4-:R4:W0:-:S12]  /*e400*/  SHFL.IDX PT, R2, R8, 0x3, 0x181f ;  /* 0x00781f0008027f89 */ /* 0x01081800000e0000 */
[----:B----4-:R-:W-:Y:S05]  /*e410*/  @P0 BRA `(.L_x_14244) ;  /* 0x0000000000440947 */ /* 0x010fea0003800000 */
[----:B------:R-:W-:Y:S02]  /*e420*/  ULDC UR4, c[0x0][0xbc8] ;  /* 0x0002f20000047ab9 */ /* 0x000fe40000000800 */
[----:B------:R-:W-:Y:S02]  /*e430*/  ISETP.GE.AND P3, PT, R9, UR4, PT ;  /* 0x0000000409007c0c */ /* 0x000fe4000bf66270 */
[----:B------:R-:W-:Y:S02]  /*e440*/  ISETP.GE.AND P2, PT, R11, UR4, PT ;  /* 0x000000040b007c0c */ /* 0x000fe4000bf46270 */
[----:B------:R-:W-:Y:S02]  /*e450*/  ISETP.GE.AND P1, PT, R13, UR4, PT ;  /* 0x000000040d007c0c */ /* 0x000fe4000bf26270 */
[----:B------:R-:W-:-:S07]  /*e460*/  ISETP.GE.AND P0, PT, R17, UR4, PT ;  /* 0x0000000411007c0c */ /* 0x000fce000bf06270 */
[----:B0-2---:R-:W-:-:S04]  /*e470*/  @!P3 LEA R8, P4, R9, R2, 0x1 ;  /* 0x000000020908b211 */ /* 0x005fc800078808ff */
[----:B---3--:R-:W-:Y:S02]  /*e480*/  @!P3 LEA.HI.X R9, R9, R4, R10, 0x1, P4 ;  /* 0x000000040909b211 */ /* 0x008fe400020f0c0a */
        /* <DEDUP_REMOVED lines=10> */
.L_x_14244:
[----:B------:R-:W-:Y:S05]  /*e530*/  BSYNC B0 ;  /* 0x0000000000007941 */ /* 0x000fea0003800000 */
.L_x_14234:
[----:B------:R-:W-:Y:S02]  /*e540*/  ULDC UR4, c[0x0][0xd3c] ;  /* 0x00034f0000047ab9 */ /* 0x000fe40000000800 */
[----:B------:R-:W-:-:S13]  /*e550*/  ISETP.GE.AND P0, PT, R7, UR4, PT ;  /* 0x0000000407007c0c */ /* 0x000fda000bf06270 */
[----:B------:R-:W-:Y:S05]  /*e560*/  @!P0 BRA `(.L_x_14256) ;  /* 0xffffff2800fc8947 */ /* 0x000fea000383ffff */
[----:B------:R-:W-:Y:S05]  /*e570*/  EXIT ;  /* 0x000000000000794d */ /* 0x000fea0003800000 */
.L_x_14196:
[----:B------:R-:W-:-:S08]  /*e580*/  NOP ;  /* 0x0000000000007918 */ /* 0x000fd00000000000 */
[----:B--2---:R-:W0:-:S00]  /*e590*/  USETMAXREG.DEALLOC.CTAPOOL 0x18 ;  /* 0x00000018000079c8 */ /* 0x004e0000080e0500 */
        /* <DEDUP_REMOVED lines=16> */
.L_x_14257:
[----:B------:R-:W0:Y:S01]  /*e6a0*/  S2R R0, SR_TID.X ;  /* 0x0000000000007919 */ /* 0x000e220000002100 */
[----:B------:R-:W-:Y:S01]  /*e6b0*/  ULDC UR4, c[0x0][0xd3c] ;  /* 0x00034f0000047ab9 */ /* 0x000fe20000000800 */
[----:B------:R-:W-:Y:S01]  /*e6c0*/  IMAD.MOV.U32 R7, RZ, RZ, RZ ;  /* 0x000000ffff077224 */ /* 0x000fe200078e00ff */
        /* <DEDUP_REMOVED lines=41> */
.L_x_14261:
        /* <DEDUP_REMOVED lines=39> */
.L_x_14259:
        /* <DEDUP_REMOVED lines=12> */
.L_x_14262:
[----:B---34-:R-:W-:Y:S01]  /*ec90*/  IMAD R3, R4, UR5, R8 ;  /* 0x0000000504037c24 */ /* 0x018fe2000f8e0208 */
[----:B-1----:R-:W-:Y:S01]  /*eca0*/  ISETP.NE.AND P0, PT, R7, 0x1, PT ;  /* 0x000000010700780c */ /* 0x002fe20003f05270 */
[----:B------:R-:W-:-:S03]  /*ecb0*/  VIADD R13, R9, UR4 ;  /* 0x00000004090d7c36 */ /* 0x000fc60008000000 */
[----:B------:R1:W-:Y:S01]  /*ecc0*/  STL [R1], R3 ;  /* 0x0000000301007387 */ /* 0x0003e20000100800 */
[----:B------:R-:W-:-:S03]  /*ecd0*/  IADD3 R4, -R3, UR6, RZ ;  /* 0x0000000603047c10 */ /* 0x000fc6000fffe1ff */
[----:B------:R1:W-:Y:S05]  /*ece0*/  STL [R1+0xc], R13 ;  /* 0x00000c0d01007387 */ /* 0x0003ea0000100800 */
[----:B------:R-:W-:Y:S05]  /*ecf0*/  @!P0 BRA `(.L_x_14263) ;  /* 0x0000000000e08947 */ /* 0x000fea0003800000 */
[----:B0-2---:R-:W-:Y:S01]  /*ed00*/  IABS R6, R5 ;  /* 0x0000000500067213 */ /* 0x005fe20000000000 */
        /* <DEDUP_REMOVED lines=43> */
[----:B------:R-:W-:Y:S01]  /*efc0*/  ISETP.GE.U32.AND P0, PT, R3, R8, PT ;  /* 0x000000080300720c */ /* 0x000fe20003f06070 */
[----:B------:R-:W-:-:S04]  /*efd0*/  IMAD.MOV R3, RZ, RZ, -R9 ;  /* 0x000000ffff037224 */ /* 0x000fc800078e0a09 */
[----:B------:R-:W-:-:S08]  /*efe0*/  IMAD R3, R5, R3, R4 ;  /* 0x0000000305037224 */ /* 0x000fd000078e0204 */
[----:B------:R-:W-:-:S04]  /*eff0*/  @P0 VIADD R6, R6, 0x1 ;  /* 0x0000000106060836 */ /* 0x000fc80000000000 */
        /* <DEDUP_REMOVED lines=8> */
.L_x_14263:
        /* <DEDUP_REMOVED lines=15> */
[----:B------:R-:W-:Y:S02]  /*f170*/  IMAD.MOV R12, RZ, RZ, -R11 ;  /* 0x000000ffff0c7224 */ /* 0x000fe400078e0a0b */
[----:B------:R-:W-:Y:S01]  /*f180*/  IMAD.HI.U32 R11, R2, R3, RZ ;  /* 0x00000003020b7227 */ /* 0x000fe200078e00ff */
[----:B------:R-:W-:-:S03]  /*f190*/  LOP3.LUT R2, R4, R7, RZ, 0x3c, !PT ;  /* 0x0000000704027212 */ /* 0x000fc600078e3cff */
[----:B------:R-:W-:Y:S01]  /*f1a0*/  IMAD R3, R11, R12, R3 ;  /* 0x0000000c0b037224 */ /* 0x000fe200078e0203 */
[----:B------:R-:W-:-:S04]  /*f1b0*/  ISETP.GE.AND P2, PT, R2, RZ, PT ;  /* 0x000000ff0200720c */ /* 0x000fc80003f46270 */
        /* <DEDUP_REMOVED lines=11> */
[----:B------:R-:W-:-:S03]  /*f270*/  IMAD R7, R7, R11, R4 ;  /* 0x0000000b07077224 */ /* 0x000fc600078e0204 */
[----:B------:R-:W-:Y:S02]  /*f280*/  VIADDMNMX R6, R3, UR5, R6, PT ;  /* 0x0000000503067c46 */ /* 0x000fe4000b800106 */
[----:B------:R-:W-:Y:S02]  /*f290*/  IADD3 R8, R8, 0x1000000, R7 ;  /* 0x0100000008087810 */ /* 0x000fe40007ffe007 */
[----:B------:R-:W-:-:S04]  /*f2a0*/  IABS R9, R6 ;  /* 0x0000000600097213 */ /* 0x000fc80000000000 */
[----:B------:R-:W0:Y:S08]  /*f2b0*/  I2F.RP R10, R9 ;  /* 0x00000009000a7306 */ /* 0x000e300000209400 */
[----:B0-----:R-:W0:Y:S02]  /*f2c0*/  MUFU.RCP R10, R10 ;  /* 0x0000000a000a7308 */ /* 0x001e240000001000 */
[----:B0-----:R-:W-:Y:S01]  /*f2d0*/  VIADD R2, R10, 0xffffffe ;  /* 0x0ffffffe0a027836 */ /* 0x001fe20000000000 */
[----:B------:R-:W-:-:S05]  /*f2e0*/  IABS R10, R6 ;  /* 0x00000006000a7213 */ /* 0x000fca0000000000 */
[----:B------:R0:W1:Y:S02]  /*f2f0*/  F2I.FTZ.U32.TRUNC.NTZ R3, R2 ;  /* 0x0000000200037305 */ /* 0x000064000021f000 */
[----:B0-----:R-:W-:Y:S02]  /*f300*/  IMAD.MOV.U32 R2, RZ, RZ, RZ ;  /* 0x000000ffff027224 */ /* 0x001fe400078e00ff */
[----:B-1----:R-:W-:-:S04]  /*f310*/  IMAD.MOV R4, RZ, RZ, -R3 ;  /* 0x000000ffff047224 */ /* 0x002fc800078e0a03 */
[----:B------:R-:W-:Y:S01]  /*f320*/  IMAD R11, R4, R9, RZ ;  /* 0x00000009040b7224 */ /* 0x000fe200078e02ff */
[----:B------:R-:W-:-:S03]  /*f330*/  IABS R4, R7 ;  /* 0x0000000700047213 */ /* 0x000fc60000000000 */
[----:B------:R-:W-:-:S04]  /*f340*/  IMAD.HI.U32 R3, R3, R11, R2 ;  /* 0x0000000b03037227 */ /* 0x000fc800078e0002 */
        /* <DEDUP_REMOVED lines=16> */
.L_x_14264:
[----:B01----:R-:W-:-:S05]  /*f450*/  LOP3.LUT R2, RZ, R3, RZ, 0x33, !PT ;  /* 0x00000003ff027212 */ /* 0x003fca00078e33ff */
[----:B------:R-:W-:-:S05]  /*f460*/  IMAD.IADD R2, R5, 0x1, R2 ;  /* 0x0000000105027824 */ /* 0x000fca00078e0202 */
[----:B------:R1:W-:Y:S01]  /*f470*/  STL [R1+0x4], R2 ;  /* 0x0000040201007387 */ /* 0x0003e20000100800 */
[----:B------:R-:W-:Y:S05]  /*f480*/  BRA `(.L_x_14265) ;  /* 0x0000000000107947 */ /* 0x000fea0003800000 */
.L_x_14260:
[----:B------:R-:W-:Y:S01]  /*f490*/  IMAD.U32 R2, RZ, RZ, UR6 ;  /* 0x00000006ff027e24 */ /* 0x000fe2000f8e00ff */
[----:B------:R0:W-:Y:S04]  /*f4a0*/  STL [R1+0x4], RZ ;  /* 0x000004ff01007387 */ /* 0x0001e80000100800 */
[----:B------:R0:W-:Y:S04]  /*f4b0*/  STL [R1+0x8], RZ ;  /* 0x000008ff01007387 */ /* 0x0001e80000100800 */
[----:B------:R0:W-:Y:S02]  /*f4c0*/  STL [R1], R2 ;  /* 0x0000000201007387 */ /* 0x0001e40000100800 */
.L_x_14265:
        /* <DEDUP_REMOVED lines=10> */
.L_x_14258:
        /* <DEDUP_REMOVED lines=8> */
[----:B0-----:R-:W0:Y:S01]  /*f5f0*/  S2R R5, SR_TID.X ;  /* 0x0000000000057919 */ /* 0x001e220000002100 */
[----:B------:R-:W2:Y:S01]  /*f600*/  S2UR UR5, SR_CgaCtaId ;  /* 0x00000000000579c3 */ /* 0x000ea20000008800 */
[----:B------:R-:W-:Y:S01]  /*f610*/  UMOV UR4, 0x400 ;  /* 0x0000040000047882 */ /* 0x000fe20000000000 */
[----:B------:R-:W-:Y:S01]  /*f620*/  BSSY B8, `(.L_x_14266) ;  /* 0x0000675000087945 */ /* 0x000fe20003800000 */
[----:B------:R-:W-:Y:S01]  /*f630*/  ULDC UR40, c[0x0][0xc] ;  /* 0x0000030000287ab9 */ /* 0x000fe20000000800 */
[----:B------:R-:W-:Y:S01]  /*f640*/  ULDC.64 UR36, c[0x0][0x198] ;  /* 0x0000660000247ab9 */ /* 0x000fe20000000a00 */
[----:B--2---:R-:W-:-:S06]  /*f650*/  ULEA UR4, UR5, UR4, 0x18 ;  /* 0x0000000405047291 */ /* 0x004fcc000f8ec03f */
[----:B------:R-:W-:Y:S01]  /*f660*/  IMAD.U32 R18, RZ, RZ, UR4 ;  /* 0x00000004ff127e24 */ /* 0x000fe2000f8e00ff */
[C---:B0-----:R-:W-:Y:S01]  /*f670*/  LOP3.LUT R4, R5.reuse, 0x7f, RZ, 0xc0, !PT ;  /* 0x0000007f05047812 */ /* 0x041fe200078ec0ff */
[----:B---3--:R-:W-:-:S05]  /*f680*/  IMAD.SHL.U32 R0, R5, 0x8, RZ ;  /* 0x0000000805007824 */ /* 0x008fca00078e00ff */
        /* <DEDUP_REMOVED lines=13> */
[----:B0-----:R-:W-:-:S03]  /*f760*/  LOP3.LUT R3, R0, 0x40, RZ, 0xfc, !PT ;  /* 0x0000004000037812 */ /* 0x001fc600078efcff */
[----:B------:R0:W-:Y:S01]  /*f770*/  STL [R1+0x10], RZ ;  /* 0x000010ff01007387 */ /* 0x0001e20000100800 */
[C---:B-1----:R-:W-:Y:S02]  /*f780*/  LOP3.LUT R2, R0.reuse, 0x80, RZ, 0xfc, !PT ;  /* 0x0000008000027812 */ /* 0x042fe400078efcff */
[----:B------:R-:W-:-:S07]  /*f790*/  LOP3.LUT R0, R0, 0xc0, RZ, 0xfc, !PT ;  /* 0x000000c000007812 */ /* 0x000fce00078efcff */
.L_x_14376:
[----:B--2---:R-:W2:Y:S01]  /*f7a0*/  LDL R0, [R1+0xc] ;  /* 0x00000c0001007983 */ /* 0x004ea20000100800 */
[----:B-1-3--:R-:W2:Y:S01]  /*f7b0*/  LDC.64 R2, c[0x0][0xd88] ;  /* 0x00036200ff027b82 */ /* 0x00aea20000000a00 */
[----:B------:R-:W-:Y:S05]  /*f7c0*/  YIELD ;  /* 0x0000000000007946 */ /* 0x000fea0003800000 */
[----:B------:R-:W-:Y:S01]  /*f7d0*/  ULDC.64 UR4, c[0x0][0xb20] ;  /* 0x0002c80000047ab9 */ /* 0x000fe20000000a00 */
[----:B0-----:R-:W-:Y:S01]  /*f7e0*/  IMAD.MOV.U32 R6, RZ, RZ, RZ ;  /* 0x000000ffff067224 */ /* 0x001fe200078e00ff */
        /* <DEDUP_REMOVED lines=22> */
[C---:B-1----:R-:W-:Y:S02]  /*f950*/  IADD3 R4, P4, R16.reuse, UR6, RZ ;  /* 0x0000000610047c10 */ /* 0x042fe4000ff9e0ff */
[----:B--2---:R-:W-:Y:S02]  /*f960*/  IADD3 R2, P3, R16, UR4, RZ ;  /* 0x0000000410027c10 */ /* 0x004fe4000ff7e0ff */
        /* <DEDUP_REMOVED lines=10> */
[----:B-1----:R-:W-:-:S04]  /*fa10*/  @P2 IADD3 R6, P3, R16, UR8, RZ ;  /* 0x0000000810062c10 */ /* 0x002fc8000ff7e0ff */
        /* <DEDUP_REMOVED lines=8> */
[----:B-1----:R-:W-:Y:S01]  /*faa0*/  IMAD.U32 R6, RZ, RZ, UR4 ;  /* 0x00000004ff067e24 */ /* 0x002fe2000f8e00ff */
[----:B--2---:R1:W-:Y:S01]  /*fab0*/  STL [R1+0x34], R9 ;  /* 0x0000340901007387 */ /* 0x0043e20000100800 */
[----:B------:R-:W-:Y:S05]  /*fac0*/  @P2 BRA `(.L_x_14267) ;  /* 0x0000000000142947 */ /* 0x000fea0003800000 */
[----:B------:R-:W-:Y:S05]  /*fad0*/  @!P1 BRA `(.L_x_14267) ;  /* 0x0000000000109947 */ /* 0x000fea0003800000 */
[----:B------:R-:W1:Y:S04]  /*fae0*/  LDG.E R7, desc[UR38][R2.64] ;  /* 0x0000002602077981 */ /* 0x000e68000c1e1900 */
[----:B------:R-:W1:Y:S02]  /*faf0*/  LDG.E R2, desc[UR38][R2.64+0x4] ;  /* 0x0000042602027981 */ /* 0x000e64000c1e1900 */
[----:B-1----:R-:W-:-:S05]  /*fb00*/  IMAD.IADD R9, R2, 0x1, -R7 ;  /* 0x0000000102097824 */ /* 0x002fca00078e0a07 */
[----:B------:R2:W-:Y:S02]  /*fb10*/  STL [R1+0x34], R9 ;  /* 0x0000340901007387 */ /* 0x0005e40000100800 */
.L_x_14267:
[----:B------:R-:W3:Y:S01]  /*fb20*/  LDL.LU R7, [R1+0x8] ;  /* 0x0000080001077983 */ /* 0x000ee20000300800 */
[----:B------:R-:W-:Y:S02]  /*fb30*/  ULDC.64 UR4, c[0x0][0xb18] ;  /* 0x0002c60000047ab9 */ /* 0x000fe40000000a00 */
[----:B------:R-:W-:-:S04]  /*fb40*/  ISETP.NE.U32.AND P1, PT, RZ, UR4, PT ;  /* 0x00000004ff007c0c */ /* 0x000fc8000bf25070 */
[----:B------:R-:W-:Y:S02]  /*fb50*/  ISETP.NE.AND.EX P1, PT, RZ, UR5, PT, P1 ;  /* 0x00000005ff007c0c */ /* 0x000fe4000bf25310 */
[C---:B---3--:R-:W-:Y:S02]  /*fb60*/  LOP3.LUT R3, R7.reuse, 0xff000000, RZ, 0xc0, !PT ;  /* 0xff00000007037812 */ /* 0x048fe400078ec0ff */
        /* <DEDUP_REMOVED lines=10> */
[----:B---3--:R-:W-:-:S05]  /*fc10*/  IADD3.X R7, R10, UR5, RZ, P0, !PT ;  /* 0x000000050a077c10 */ /* 0x008fca00087fe4ff */
[----:B------:R3:W5:Y:S01]  /*fc20*/  LDG.E R6, desc[UR38][R6.64] ;  /* 0x0000002606067981 */ /* 0x000762000c1e1900 */
[----:B------:R-:W-:Y:S05]  /*fc30*/  BRA `(.L_x_14269) ;  /* 0x0000000000107947 */ /* 0x000fea0003800000 */
.L_x_14268:
[----:B------:R-:W-:Y:S05]  /*fc40*/  @!P0 BRA `(.L_x_14269) ;  /* 0x00000000000c8947 */ /* 0x000fea0003800000 */
[----:B------:R-:W4:Y:S04]  /*fc50*/  LDG.E R6, desc[UR38][R4.64] ;  /* 0x0000002604067981 */ /* 0x000f28000c1e1900 */
[----:B------:R-:W4:Y:S02]  /*fc60*/  LDG.E R4, desc[UR38][R4.64+0x4] ;  /* 0x0000042604047981 */ /* 0x000f24000c1e1900 */
[----:B----4-:R-:W-:-:S07]  /*fc70*/  IMAD.IADD R6, R4, 0x1, -R6 ;  /* 0x0000000104067824 */ /* 0x010fce00078e0a06 */
.L_x_14269:
[----:B------:R-:W4:Y:S01]  /*fc80*/  LDL R5, [R1+0x4] ;  /* 0x0000040001057983 */ /* 0x000f220000100800 */
[----:B-----5:R-:W-:Y:S01]  /*fc90*/  IMAD.IADD R6, R6, 0x1, -R0 ;  /* 0x0000000106067824 */ /* 0x020fe200078e0a00 */
[----:B------:R-:W-:Y:S01]  /*fca0*/  BSSY B0, `(.L_x_14270) ;  /* 0x000003a000007945 */ /* 0x000fe20003800000 */
[----:B------:R-:W0:Y:S02]  /*fcb0*/  LDC R0, c[0x0][0x448] ;  /* 0x00011200ff007b82 */ /* 0x000e240000000800 */
[----:B0-----:R-:W-:-:S13]  /*fcc0*/  ISETP.NE.AND P0, PT, R0, 0x1, PT ;  /* 0x000000010000780c */ /* 0x001fda0003f05270 */
[----:B---3--:R-:W0:Y:S08]  /*fcd0*/  @P0 LDC R2, c[0x0][0x44c] ;  /* 0x00011300ff020b82 */ /* 0x008e300000000800 */
[----:B------:R-:W3:Y:S01]  /*fce0*/  @P0 LDC R4, c[0x0][0x450] ;  /* 0x00011400ff040b82 */ /* 0x000ee20000000800 */
[----:B----4-:R-:W-:Y:S02]  /*fcf0*/  IMAD.SHL.U32 R0, R5, 0x80, RZ ;  /* 0x0000008005007824 */ /* 0x010fe400078e00ff */
[----:B------:R-:W-:-:S02]  /*fd00*/  IMAD.MOV.U32 R5, RZ, RZ, RZ ;  /* 0x000000ffff057224 */ /* 0x000fc400078e00ff */
[----:B------:R-:W-:Y:S02]  /*fd10*/  VIADD R0, R0, 0x7f ;  /* 0x0000007f00007836 */ /* 0x000fe40000000000 */
[----:B------:R-:W-:Y:S02]  /*fd20*/  IMAD.MOV.U32 R10, RZ, RZ, R5 ;  /* 0x000000ffff0a7224 */ /* 0x000fe400078e0005 */
[----:B0-----:R-:W-:-:S05]  /*fd30*/  @P0 IMAD.HI.U32 R2, R0, R2, RZ ;  /* 0x0000000200020227 */ /* 0x001fca00078e00ff */
[----:B---3--:R-:W-:Y:S01]  /*fd40*/  @P0 SHF.R.U32.HI R0, RZ, R4, R2 ;  /* 0x00000004ff000219 */ /* 0x008fe20000011602 */
[C---:B------:R-:W-:Y:S01]  /*fd50*/  VIADD R4, R6.reuse, 0x5f ;  /* 0x0000005f06047836 */ /* 0x040fe20000000000 */
[----:B------:R-:W-:Y:S02]  /*fd60*/  IADD3 R2, R6, 0x60, -R9 ;  /* 0x0000006006027810 */ /* 0x000fe40007ffe809 */
[----:B-12---:R-:W-:-:S03]  /*fd70*/  LOP3.LUT R9, R3, 0xff, RZ, 0xc0, !PT ;  /* 0x000000ff03097812 */ /* 0x006fc600078ec0ff */
[----:B------:R-:W-:Y:S02]  /*fd80*/  IMAD.IADD R2, R2, 0x1, R0 ;  /* 0x0000000102027824 */ /* 0x000fe400078e0200 */
[----:B------:R-:W-:-:S04]  /*fd90*/  IMAD.HI R0, R4, 0x2aaaaaab, RZ ;  /* 0x2aaaaaab04007827 */ /* 0x000fc800078e02ff */
[----:B------:R-:W-:Y:S01]  /*fda0*/  IMAD.HI R2, R2, 0x2aaaaaab, RZ ;  /* 0x2aaaaaab02027827 */ /* 0x000fe200078e02ff */
[----:B------:R-:W-:-:S04]  /*fdb0*/  SHF.R.U32.HI R4, RZ, 0x1f, R0 ;  /* 0x0000001fff047819 */ /* 0x000fc80000011600 */
[----:B------:R-:W-:Y:S02]  /*fdc0*/  LEA.HI.SX32 R4, R0, R4, 0x1c ;  /* 0x0000000400047211 */ /* 0x000fe400078fe2ff */
[----:B------:R-:W-:-:S04]  /*fdd0*/  SHF.R.U32.HI R0, RZ, 0x1f, R2 ;  /* 0x0000001fff007819 */ /* 0x000fc80000011602 */
[----:B------:R-:W-:-:S04]  /*fde0*/  LEA.HI.SX32 R0, R2, R0, 0x1c ;  /* 0x0000000002007211 */ /* 0x000fc800078fe2ff */
[----:B------:R-:W-:Y:S02]  /*fdf0*/  VIMNMX R8, R4, R0, PT ;  /* 0x0000000004087248 */ /* 0x000fe40003fe0100 */
[----:B------:R-:W-:Y:S02]  /*fe00*/  SHF.R.U32.HI R0, RZ, 0x10, R3 ;  /* 0x00000010ff007819 */ /* 0x000fe40000011603 */
[----:B------:R-:W-:Y:S01]  /*fe10*/  ISETP.GE.AND P1, PT, R8, 0x1, PT ;  /* 0x000000010800780c */ /* 0x000fe20003f26270 */
[----:B------:R0:W-:Y:S01]  /*fe20*/  STL [R1+0x3c], R8 ;  /* 0x00003c0801007387 */ /* 0x0001e20000100800 */
[----:B------:R-:W-:-:S03]  /*fe30*/  ISETP.NE.AND P0, PT, R0, RZ, PT ;  /* 0x000000ff0000720c */ /* 0x000fc60003f05270 */
[----:B------:R0:W-:Y:S04]  /*fe40*/  STL [R1+0x44], R5 ;  /* 0x0000440501007387 */ /* 0x0001e80000100800 */
[----:B------:R0:W-:Y:S06]  /*fe50*/  STL [R1+0x74], R9 ;  /* 0x0000740901007387 */ /* 0x0001ec0000100800 */
[----:B------:R-:W1:Y:S01]  /*fe60*/  @!P0 LDC R0, c[0x0][0xae8] ;  /* 0x0002ba00ff008b82 */ /* 0x000e620000000800 */
        /* <DEDUP_REMOVED lines=29> */
.L_x_14271:
[----:B------:R-:W-:Y:S05]  /*10040*/  BSYNC B0 ;  /* 0x0000000000007941 */ /* 0x000fea0003800000 */
.L_x_14270:
        /* <DEDUP_REMOVED lines=18> */
[----:B0-----:R-:W3:Y:S01]  /*10170*/  @P0 ATOMG.E.ADD.STRONG.GPU PT, R3, desc[UR38][R2.64], R5 ;  /* 0x00000005020309a8 */ /* 0x001ee200081ee1e6 */
[----:B------:R-:W0:Y:S02]  /*10180*/  S2R R4, SR_LTMASK ;  /* 0x0000000000047919 */ /* 0x000e240000003900 */
[----:B0-----:R-:W-:-:S04]  /*10190*/  LOP3.LUT R4, R4, UR4, RZ, 0xc0, !PT ;  /* 0x0000000404047c12 */ /* 0x001fc8000f8ec0ff */
[----:B------:R-:W0:Y:S01]  /*101a0*/  POPC R7, R4 ;  /* 0x0000000400077309 */ /* 0x000e220000000000 */
[----:B---3--:R-:W0:Y:S02]  /*101b0*/  SHFL.IDX PT, R0, R3, R0, 0x1f ;  /* 0x00001f0003007589 */ /* 0x008e2400000e0000 */
[----:B0-----:R-:W-:-:S05]  /*101c0*/  IADD3 R0, R0, UR40, R7 ;  /* 0x0000002800007c10 */ /* 0x001fca000fffe007 */
[----:B------:R0:W-:Y:S01]  /*101d0*/  STL [R1], R0 ;  /* 0x0000000001007387 */ /* 0x0001e20000100800 */
[----:B------:R-:W-:Y:S05]  /*101e0*/  BRA `(.L_x_14274) ;  /* 0x0000004800647947 */ /* 0x000fea0003800000 */
.L_x_14273:
        /* <DEDUP_REMOVED lines=20> */
.L_x_14276:
[----:B------:R-:W-:Y:S05]  /*10330*/  BSYNC B6 ;  /* 0x0000000000067941 */ /* 0x000fea0003800000 */
.L_x_14275:
        /* <DEDUP_REMOVED lines=20> */
.L_x_14279:
        /* <DEDUP_REMOVED lines=16> */
.L_x_14278:
[----:B------:R-:W-:Y:S05]  /*10580*/  BSYNC B6 ;  /* 0x0000000000067941 */ /* 0x000fea0003800000 */
.L_x_14277:
        /* <DEDUP_REMOVED lines=24> */
.L_x_14393:
        /* <DEDUP_REMOVED lines=9> */
.L_x_14396:
        /* <DEDUP_REMOVED lines=24> */
.L_x_14283:
[----:B------:R-:W3:Y:S04]  /*10920*/  LDL R0, [R1+0x10] ;  /* 0x0000100001007983 */ /* 0x000ee80000100800 */
[----:B-1----:R-:W4:Y:S01]  /*10930*/  LDL R2, [R1+0x18] ;  /* 0x0000180001027983 */ /* 0x002f220000100800 */
[----:B---3--:R-:W-:Y:S01]  /*10940*/  IMAD R0, R0, 0x8, R18 ;  /* 0x0000000800007824 */ /* 0x008fe200078e0212 */
[----:B----4-:R-:W-:-:S04]  /*10950*/  SHF.L.U32 R2, R2, 0x1f, RZ ;  /* 0x0000001f02027819 */ /* 0x010fc800000006ff */
[----:B------:R-:W1:Y:S02]  /*10960*/  SYNCS.PHASECHK.TRANS64.TRYWAIT P0, [R0+URZ+0x32440], R2 ;  /* 0x03244002000075a7 */ /* 0x000e64000800017f */
[----:B-1----:R-:W-:Y:S05]  /*10970*/  @!P0 BRA `(.L_x_14284) ;  /* 0x0000005800f88947 */ /* 0x002fea0003800000 */
.L_x_14397:
        /* <DEDUP_REMOVED lines=11> */
.L_x_14285:
[----:B0-----:R-:W3:Y:S04]  /*10a30*/  LDL R4, [R1+0x10] ;  /* 0x0000100001047983 */ /* 0x001ee80000100800 */
[----:B------:R-:W4:Y:S04]  /*10a40*/  LDL R3, [R1+0x30] ;  /* 0x0000300001037983 */ /* 0x000f280000100800 */
[----:B-1----:R-:W2:Y:S01]  /*10a50*/  LDL R2, [R1+0x20] ;  /* 0x0000200001027983 */ /* 0x002ea20000100800 */
        /* <DEDUP_REMOVED lines=11> */
[----:B---3--:R-:W-:Y:S01]  /*10b10*/  IMAD R0, R4, 0x3000, R18 ;  /* 0x0000300004007824 */ /* 0x008fe200078e0212 */
[----:B----4-:R-:W-:-:S04]  /*10b20*/  R2UR UR11, R3 ;  /* 0x00000000030b72ca */ /* 0x010fc800000e0000 */
[----:B------:R-:W-:Y:S02]  /*10b30*/  R2UR UR8, R0 ;  /* 0x00000000000872ca */ /* 0x000fe400000e0000 */
[----:B--2---:R-:W-:-:S11]  /*10b40*/  R2UR UR4, R2 ;  /* 0x00000000020472ca */ /* 0x004fd600000e0000 */
[----:B------:R-:W-:Y:S02]  /*10b50*/  UIADD3 UR8, UR8, 0x1c400, URZ ;  /* 0x0001c40008087890 */ /* 0x000fe4000fffe03f */
[----:B------:R-:W-:-:S03]  /*10b60*/  UIMAD UR11, UR11, 0x60, UR4 ;  /* 0x000000600b0b78a4 */ /* 0x000fc6000f8e0204 */
[----:B------:R-:W-:-:S06]  /*10b70*/  UMOV UR4, 0x0 ;  /* 0x0000000000047882 */ /* 0x000fcc0000000000 */
[----:B------:R1:W-:Y:S02]  /*10b80*/  UTMALDG.4D [UR8], [UR6], desc[UR4] ;  /* 0x00000408060075b4 */ /* 0x0003e40008019000 */
[----:B-1----:R-:W-:Y:S01]  /*10b90*/  NOP ;  /* 0x0000000000007918 */ /* 0x002fe20000000000 */
.L_x_14281:
        /* <DEDUP_REMOVED lines=13> */
[----:B------:R5:W-:Y:S02]  /*10c70*/  STL [R1+0x38], R0 ;  /* 0x0000380001007387 */ /* 0x000be40000100800 */
        /* <DEDUP_REMOVED lines=20> */
.L_x_14287:
[----:B------:R-:W-:Y:S05]  /*10dc0*/  BSYNC B6 ;  /* 0x0000000000067941 */ /* 0x000fea0003800000 */
.L_x_14286:
[----:B--2---:R-:W2:Y:S01]  /*10dd0*/  LDL R10, [R1+0x4] ;  /* 0x00000400010a7983 */ /* 0x004ea20000100800 */
        /* <DEDUP_REMOVED lines=64> */
[----:B------:R-:W1:Y:S04]  /*111e0*/  SHFL.IDX PT, R6, R3, 0x1, 0x181f ;  /* 0x00381f0003067f89 */ /* 0x000e6800000e0000 */
[----:B------:R-:W-:Y:S01]  /*111f0*/  STL [R1+0x4], R10 ;  /* 0x0000040a01007387 */ /* 0x000fe20000100800 */
[----:B--2---:R-:W-:-:S05]  /*11200*/  IMAD R0, R11, R7, RZ ;  /* 0x000000070b007224 */ /* 0x004fca00078e02ff */
[C---:B------:R-:W-:Y:S01]  /*11210*/  ISETP.GE.AND P1, PT, R10.reuse, R0, PT ;  /* 0x000000000a00720c */ /* 0x040fe20003f26270 */
[----:B------:R-:W2:Y:S01]  /*11220*/  SHFL.IDX PT, R7, R2, 0x1, 0x181f ;  /* 0x00381f0002077f89 */ /* 0x000ea200000e0000 */
[----:B------:R-:W-:-:S11]  /*11230*/  VIADD R11, R10, 0x10 ;  /* 0x000000100a0b7836 */ /* 0x000fd60000000000 */
        /* <DEDUP_REMOVED lines=71> */
.L_x_14414:
        /* <DEDUP_REMOVED lines=12> */
.L_x_14289:
        /* <DEDUP_REMOVED lines=37> */
.L_x_14291:
[----:B------:R-:W-:Y:S05]  /*119c0*/  BSYNC B6 ;  /* 0x0000000000067941 */ /* 0x000fea0003800000 */
.L_x_14290:
        /* <DEDUP_REMOVED lines=10> */
[----:B--2---:R-:W-:-:S12]  /*11a70*/  IMAD.MOV.U32 R3, RZ, RZ, R5 ;  /* 0x000000ffff037224 */ /* 0x004fd800078e0005 */
        /* <DEDUP_REMOVED lines=12> */
[----:B0-----:R-:W-:-:S04]  /*11b40*/  @P0 SHF.R.U32.HI R0, RZ, R5, R4 ;  /* 0x00000005ff000219 */ /* 0x001fc80000011604 */
[--C-:B------:R-:W-:Y:S01]  /*11b50*/  SHF.R.S32.HI R4, RZ, 0x1f, R0.reuse ;  /* 0x0000001fff047819 */ /* 0x100fe20000011400 */
[----:B------:R-:W-:Y:S02]  /*11b60*/  IMAD.MOV R6, RZ, RZ, -R0 ;  /* 0x000000ffff067224 */ /* 0x000fe400078e0a00 */
[----:B------:R-:W-:-:S04]  /*11b70*/  IMAD.WIDE.U32 R2, R0, UR4, R2 ;  /* 0x0000000400027c25 */ /* 0x000fc8000f8e0002 */
[----:B------:R-:W-:Y:S02]  /*11b80*/  IMAD R4, R4, UR4, RZ ;  /* 0x0000000404047c24 */ /* 0x000fe4000f8e02ff */
[----:B------:R-:W-:Y:S02]  /*11b90*/  IMAD R6, R7, R6, R8 ;  /* 0x0000000607067224 */ /* 0x000fe400078e0208 */
[----:B------:R-:W-:Y:S01]  /*11ba0*/  IMAD R0, R0, UR5, R4 ;  /* 0x0000000500007c24 */ /* 0x000fe2000f8e0204 */
[----:B------:R-:W-:Y:S01]  /*11bb0*/  ULDC.64 UR4, c[0x0][0x3c8] ;  /* 0x0000f20000047ab9 */ /* 0x000fe20000000a00 */
[----:B-1----:R-:W-:Y:S02]  /*11bc0*/  IMAD.SHL.U32 R8, R9, 0x8, RZ ;  /* 0x0000000809087824 */ /* 0x002fe400078e00ff */
        /* <DEDUP_REMOVED lines=99> */
.L_x_14432:
        /* <DEDUP_REMOVED lines=14> */
.L_x_14294:
[----:B------:R-:W-:Y:S05]  /*122e0*/  BSYNC B0 ;  /* 0x0000000000007941 */ /* 0x000fea0003800000 */
.L_x_14293:
[----:B------:R-:W-:Y:S01]  /*122f0*/  NOP ;  /* 0x0000000000007918 */ /* 0x000fe20000000000 */
[----:B------:R-:W-:-:S13]  /*12300*/  PLOP3.LUT P0, PT, PT, PT, PT, 0x80, 0x0 ;  /* 0x000000000000781c */ /* 0x000fda0003f0f070 */
.L_x_14295:
        /* <DEDUP_REMOVED lines=18> */
.L_x_14433:
[----:B------:R-:W-:Y:S05]  /*12430*/  BSYNC B0 ;  /* 0x0000000000007941 */ /* 0x000fea0003800000 */
.L_x_14296:
[----:B------:R-:W-:Y:S01]  /*12440*/  LOP3.LUT P0, RZ, R19, 0x1, RZ, 0xc0, !PT ;  /* 0x0000000113ff7812 */ /* 0x000fe2000780c0ff */
[----:B------:R-:W-:-:S12]  /*12450*/  BSSY B0, `(.L_x_14298) ;  /* 0x000005b000007945 */ /* 0x000fd80003800000 */
[----:B------:R-:W-:Y:S05]  /*12460*/  @!P0 BRA `(.L_x_14299) ;  /* 0x0000000400648947 */ /* 0x000fea0003800000 */
[----:B------:R-:W3:Y:S04]  /*12470*/  LDL R2, [R1+0x10] ;  /* 0x0000100001027983 */ /* 0x000ee80000100800 */
[----:B------:R-:W0:Y:S01]  /*12480*/  LDL R4, [R1+0x18] ;  /* 0x0000180001047983 */ /* 0x000e220000100800 */
[----:B------:R-:W1:Y:S01]  /*12490*/  S2R R3, SR_TID.X ;  /* 0x0000000000037919 */ /* 0x000e620000002100 */
[----:B------:R-:W-:Y:S01]  /*124a0*/  BSSY B1, `(.L_x_14300) ;  /* 0x0000007000017945 */ /* 0x000fe20003800000 */
[----:B-1----:R-:W-:-:S04]  /*124b0*/  LOP3.LUT R3, R3, 0x7f, RZ, 0xc0, !PT ;  /* 0x0000007f03037812 */ /* 0x002fc800078ec0ff */
[----:B------:R-:W-:Y:S01]  /*124c0*/  ISETP.NE.AND P1, PT, R3, RZ, PT ;  /* 0x000000ff0300720c */ /* 0x000fe20003f25270 */
[----:B---3--:R-:W-:Y:S01]  /*124d0*/  IMAD R2, R2, 0x8, R18 ;  /* 0x0000000802027824 */ /* 0x008fe200078e0212 */
[----:B0-----:R-:W-:-:S04]  /*124e0*/  SHF.L.U32 R0, R4, 0x1f, RZ ;  /* 0x0000001f04007819 */ /* 0x001fc800000006ff */
[----:B------:R-:W0:Y:S02]  /*124f0*/  SYNCS.PHASECHK.TRANS64.TRYWAIT P0, [R2+URZ+0x32460], R0 ;  /* 0x03246000020075a7 */ /* 0x000e24000800017f */
[----:B0-----:R-:W-:Y:S05]  /*12500*/  @!P0 BRA `(.L_x_14301) ;  /* 0x0000005800508947 */ /* 0x001fea0003800000 */
.L_x_14434:
[----:B------:R-:W-:Y:S05]  /*12510*/  BSYNC B1 ;  /* 0x0000000000017941 */ /* 0x000fea0003800000 */
.L_x_14300:
        /* <DEDUP_REMOVED lines=9> */
.L_x_14303:
[----:B------:R-:W-:Y:S05]  /*125b0*/  BSYNC B1 ;  /* 0x0000000000017941 */ /* 0x000fea0003800000 */
.L_x_14302:
[----:B0-----:R-:W3:Y:S04]  /*125c0*/  LDL R0, [R1+0x10] ;  /* 0x0000100001007983 */ /* 0x001ee80000100800 */
[----:B------:R-:W4:Y:S04]  /*125d0*/  LDL R4, [R1+0x20] ;  /* 0x0000200001047983 */ /* 0x000f280000100800 */
[----:B------:R-:W4:Y:S01]  /*125e0*/  LDL.LU R3, [R1+0x30] ;  /* 0x0000300001037983 */ /* 0x000f220000300800 */
        /* <DEDUP_REMOVED lines=8> */
[----:B----4-:R-:W-:Y:S02]  /*12670*/  IMAD R3, R3, 0x60, R4 ;  /* 0x0000006003037824 */ /* 0x010fe400078e0204 */
[----:B------:R-:W-:-:S07]  /*12680*/  VIADD R4, R0, 0x400 ;  /* 0x0000040000047836 */ /* 0x000fce0000000000 */
.L_x_14304:
        /* <DEDUP_REMOVED lines=15> */
.L_x_14305:
        /* <DEDUP_REMOVED lines=15> */
.L_x_14306:
        /* <DEDUP_REMOVED lines=15> */
.L_x_14307:
        /* <DEDUP_REMOVED lines=10> */
.L_x_14299:
[----:B------:R-:W-:Y:S05]  /*12a00*/  BSYNC B0 ;  /* 0x0000000000007941 */ /* 0x000fea0003800000 */
.L_x_14298:
        /* <DEDUP_REMOVED lines=55> */
.L_x_14314:
        /* <DEDUP_REMOVED lines=8> */
.L_x_14435:
[----:B------:R-:W-:Y:S05]  /*12e00*/  BSYNC B3 ;  /* 0x0000000000037941 */ /* 0x000fea0003800000 */
.L_x_14315:
        /* <DEDUP_REMOVED lines=9> */
.L_x_14318:
[----:B------:R-:W-:Y:S05]  /*12ea0*/  BSYNC B3 ;  /* 0x0000000000037941 */ /* 0x000fea0003800000 */
.L_x_14317:
        /* <DEDUP_REMOVED lines=13> */
.L_x_14319:
        /* <DEDUP_REMOVED lines=13> */
.L_x_14436:
[----:B------:R-:W-:Y:S05]  /*13050*/  BSYNC B3 ;  /* 0x0000000000037941 */ /* 0x000fea0003800000 */
.L_x_14320:
        /* <DEDUP_REMOVED lines=11> */
.L_x_14323:
[----:B------:R-:W-:Y:S05]  /*13110*/  BSYNC B3 ;  /* 0x0000000000037941 */ /* 0x000fea0003800000 */
.L_x_14322:
        /* <DEDUP_REMOVED lines=10> */
.L_x_14324:
        /* <DEDUP_REMOVED lines=15> */
.L_x_14325:
        /* <DEDUP_REMOVED lines=15> */
.L_x_14326:
        /* <DEDUP_REMOVED lines=15> */
.L_x_14327:
        /* <DEDUP_REMOVED lines=10> */
.L_x_14313:
[----:B------:R-:W-:Y:S05]  /*13530*/  BSYNC B1 ;  /* 0x0000000000017941 */ /* 0x000fea0003800000 */
.L_x_14312:
[----:B------:R-:W2:Y:S02]  /*13540*/  LDL.LU R5, [R1+0x40] ;  /* 0x0000400001057983 */ /* 0x000ea40000300800 */
[----:B--2---:R-:W-:-:S07]  /*13550*/  VIADD R0, R5, 0xfffffffd ;  /* 0xfffffffd05007836 */ /* 0x004fce0000000000 */
.L_x_14311:
[----:B------:R-:W-:Y:S05]  /*13560*/  BSYNC B2 ;  /* 0x0000000000027941 */ /* 0x000fea0003800000 */
.L_x_14310:
[----:B------:R-:W-:Y:S01]  /*13570*/  VIADD R8, R8, 0xfffffffe ;  /* 0xfffffffe08087836 */ /* 0x000fe20000000000 */
[----:B------:R-:W-:-:S04]  /*13580*/  LOP3.LUT R4, RZ, R4, RZ, 0x33, !PT ;  /* 0x00000004ff047212 */ /* 0x000fc800078e33ff */
[----:B------:R-:W-:-:S13]  /*13590*/  ISETP.NE.AND P0, PT, R8, R4, PT ;  /* 0x000000040800720c */ /* 0x000fda0003f05270 */
[----:B------:R-:W-:Y:S05]  /*135a0*/  @!P0 BRA `(.L_x_14309) ;  /* 0x0000001400008947 */ /* 0x000fea0003800000 */
.L_x_14360:
        /* <DEDUP_REMOVED lines=35> */
.L_x_14330:
        /* <DEDUP_REMOVED lines=8> */
.L_x_14437:
[----:B------:R-:W-:Y:S05]  /*13860*/  BSYNC B2 ;  /* 0x0000000000027941 */ /* 0x000fea0003800000 */
.L_x_14331:
        /* <DEDUP_REMOVED lines=9> */
.L_x_14334:
[----:B------:R-:W-:Y:S05]  /*13900*/  BSYNC B2 ;  /* 0x0000000000027941 */ /* 0x000fea0003800000 */
.L_x_14333:
        /* <DEDUP_REMOVED lines=12> */
.L_x_14335:
        /* <DEDUP_REMOVED lines=13> */
.L_x_14438:
[----:B------:R-:W-:Y:S05]  /*13aa0*/  BSYNC B2 ;  /* 0x0000000000027941 */ /* 0x000fea0003800000 */
.L_x_14336:
        /* <DEDUP_REMOVED lines=11> */
.L_x_14339:
[----:B------:R-:W-:Y:S05]  /*13b60*/  BSYNC B2 ;  /* 0x0000000000027941 */ /* 0x000fea0003800000 */
.L_x_14338:
        /* <DEDUP_REMOVED lines=9> */
.L_x_14340:
        /* <DEDUP_REMOVED lines=15> */
.L_x_14341:
        /* <DEDUP_REMOVED lines=15> */
.L_x_14342:
        /* <DEDUP_REMOVED lines=15> */
.L_x_14343:
        /* <DEDUP_REMOVED lines=10> */
.L_x_14329:
[----:B------:R-:W-:Y:S05]  /*13f70*/  BSYNC B1 ;  /* 0x0000000000017941 */ /* 0x000fea0003800000 */
.L_x_14328:
        /* <DEDUP_REMOVED lines=35> */
.L_x_14346:
        /* <DEDUP_REMOVED lines=8> */
.L_x_14439:
[----:B------:R-:W-:Y:S05]  /*14230*/  BSYNC B2 ;  /* 0x0000000000027941 */ /* 0x000fea0003800000 */
.L_x_14347:
        /* <DEDUP_REMOVED lines=9> */
.L_x_14350:
[----:B------:R-:W-:Y:S05]  /*142d0*/  BSYNC B2 ;  /* 0x0000000000027941 */ /* 0x000fea0003800000 */
.L_x_14349:
        /* <DEDUP_REMOVED lines=13> */
.L_x_14351:
        /* <DEDUP_REMOVED lines=13> */
.L_x_14440:
[----:B------:R-:W-:Y:S05]  /*14480*/  BSYNC B2 ;  /* 0x0000000000027941 */ /* 0x000fea0003800000 */
.L_x_14352:
        /* <DEDUP_REMOVED lines=11> */
.L_x_14355:
[----:B------:R-:W-:Y:S05]  /*14540*/  BSYNC B2 ;  /* 0x0000000000027941 */ /* 0x000fea0003800000 */
.L_x_14354:
        /* <DEDUP_REMOVED lines=10> */
.L_x_14356:
        /* <DEDUP_REMOVED lines=15> */
.L_x_14357:
        /* <DEDUP_REMOVED lines=15> */
.L_x_14358:
        /* <DEDUP_REMOVED lines=15> */
.L_x_14359:
        /* <DEDUP_REMOVED lines=10> */
.L_x_14345:
[----:B------:R-:W-:Y:S05]  /*14960*/  BSYNC B1 ;  /* 0x0000000000017941 */ /* 0x000fea0003800000 */
.L_x_14344:
[----:B------:R-:W2:Y:S01]  /*14970*/  LDL R5, [R1+0x24] ;  /* 0x0000240001057983 */ /* 0x000ea20000100800 */
[----:B------:R-:W-:Y:S01]  /*14980*/  VIADD R0, R0, 0xfffffffe ;  /* 0xfffffffe00007836 */ /* 0x000fe20000000000 */
[----:B--2---:R-:W-:-:S13]  /*14990*/  ISETP.GT.AND P0, PT, R6, R5, PT ;  /* 0x000000050600720c */ /* 0x004fda0003f04270 */
[----:B------:R-:W-:Y:S05]  /*149a0*/  @P0 BRA `(.L_x_14360) ;  /* 0xffffffec00000947 */ /* 0x000fea000383ffff */
.L_x_14309:
[----:B------:R-:W-:Y:S05]  /*149b0*/  BSYNC B0 ;  /* 0x0000000000007941 */ /* 0x000fea0003800000 */
.L_x_14308:
[----:B------:R-:W3:Y:S04]  /*149c0*/  LDL.LU R4, [R1+0x10] ;  /* 0x0000100001047983 */ /* 0x000ee80000300800 */
[----:B------:R-:W4:Y:S01]  /*149d0*/  LDL.LU R3, [R1+0x18] ;  /* 0x0000180001037983 */ /* 0x000f220000300800 */
[----:B------:R-:W1:Y:S01]  /*149e0*/  S2R R2, SR_TID.X ;  /* 0x0000000000027919 */ /* 0x000e620000002100 */
[----:B------:R-:W-:Y:S01]  /*149f0*/  BSSY B0, `(.L_x_14361) ;  /* 0x0000016000007945 */ /* 0x000fe20003800000 */
[----:B-1----:R-:W-:-:S04]  /*14a00*/  LOP3.LUT R2, R2, 0x7f, RZ, 0xc0, !PT ;  /* 0x0000007f02027812 */ /* 0x002fc800078ec0ff */
[----:B------:R-:W-:Y:S01]  /*14a10*/  ISETP.NE.AND P1, PT, R2, RZ, PT ;  /* 0x000000ff0200720c */ /* 0x000fe20003f25270 */
[----:B---3--:R-:W-:-:S05]  /*14a20*/  VIADD R0, R4, 0x1 ;  /* 0x0000000104007836 */ /* 0x008fca0000000000 */
[----:B------:R-:W-:-:S04]  /*14a30*/  ISETP.NE.AND P0, PT, R0, 0x2, PT ;  /* 0x000000020000780c */ /* 0x000fc80003f05270 */
[----:B------:R-:W-:-:S04]  /*14a40*/  SEL R2, RZ, 0x1, P0 ;  /* 0x00000001ff027807 */ /* 0x000fc80000000000 */
[----:B----4-:R-:W-:-:S05]  /*14a50*/  LOP3.LUT R3, R3, R2, RZ, 0x3c, !PT ;  /* 0x0000000203037212 */ /* 0x010fca00078e3cff */
[----:B------:R1:W-:Y:S01]  /*14a60*/  STL [R1+0x18], R3 ;  /* 0x0000180301007387 */ /* 0x0003e20000100800 */
[----:B------:R-:W-:Y:S05]  /*14a70*/  @P1 BRA `(.L_x_14362) ;  /* 0x0000000000341947 */ /* 0x000fea0003800000 */
[----:B-1----:R-:W1:Y:S01]  /*14a80*/  S2R R3, SR_LANEID ;  /* 0x0000000000037919 */ /* 0x002e620000000000 */
[----:B------:R-:W-:Y:S02]  /*14a90*/  VOTEU.ANY UR4, UPT, PT ;  /* 0x0000000000047886 */ /* 0x000fe400038e0100 */
[----:B------:R-:W1:Y:S08]  /*14aa0*/  FLO.U32 R4, UR4 ;  /* 0x0000000400047d00 */ /* 0x000e7000080e0000 */
[----:B------:R-:W3:Y:S01]  /*14ab0*/  POPC R5, UR4 ;  /* 0x0000000400057d09 */ /* 0x000ee20008000000 */
[----:B-1----:R-:W-:-:S02]  /*14ac0*/  ISETP.EQ.U32.AND P1, PT, R4, R3, PT ;  /* 0x000000030400720c */ /* 0x002fc40003f22070 */
[----:B------:R-:W3:Y:S11]  /*14ad0*/  LDC.64 R2, c[0x0][0xd60] ;  /* 0x00035800ff027b82 */ /* 0x000ef60000000a00 */
[----:B---3--:R-:W3:Y:S01]  /*14ae0*/  @P1 ATOMG.E.ADD.STRONG.GPU PT, R3, desc[UR38][R2.64], R5 ;  /* 0x00000005020319a8 */ /* 0x008ee200081ee1e6 */
[----:B--2---:R-:W1:Y:S02]  /*14af0*/  S2R R6, SR_LTMASK ;  /* 0x0000000000067919 */ /* 0x004e640000003900 */
[----:B-1----:R-:W-:-:S04]  /*14b00*/  LOP3.LUT R6, R6, UR4, RZ, 0xc0, !PT ;  /* 0x0000000406067c12 */ /* 0x002fc8000f8ec0ff */
[----:B------:R-:W1:Y:S01]  /*14b10*/  POPC R7, R6 ;  /* 0x0000000600077309 */ /* 0x000e620000000000 */
[----:B---3--:R-:W1:Y:S02]  /*14b20*/  SHFL.IDX PT, R4, R3, R4, 0x1f ;  /* 0x00001f0403047589 */ /* 0x008e6400000e0000 */
[----:B-1----:R-:W-:-:S05]  /*14b30*/  IADD3 R2, R4, UR40, R7 ;  /* 0x0000002804027c10 */ /* 0x002fca000fffe007 */
[----:B------:R3:W-:Y:S02]  /*14b40*/  STL [R1], R2 ;  /* 0x0000000201007387 */ /* 0x0007e40000100800 */
.L_x_14362:
[----:B------:R-:W-:Y:S05]  /*14b50*/  BSYNC B0 ;  /* 0x0000000000007941 */ /* 0x000fea0003800000 */
.L_x_14361:
[----:B------:R-:W-:-:S05]  /*14b60*/  SEL R0, R0, RZ, P0 ;  /* 0x000000ff00007207 */ /* 0x000fca0000000000 */
[----:B------:R4:W-:Y:S02]  /*14b70*/  STL [R1+0x10], R0 ;  /* 0x0000100001007387 */ /* 0x0009e40000100800 */
.L_x_14274:
[----:B------:R-:W-:Y:S05]  /*14b80*/  BSYNC B7 ;  /* 0x0000000000077941 */ /* 0x000fea0003800000 */
.L_x_14272:
        /* <DEDUP_REMOVED lines=8> */
[----:B0-2---:R-:W0:Y:S04]  /*14c10*/  LDS.128 R4, [R18+0x324d0] ;  /* 0x0324d00012047984 */ /* 0x005e280000000c00 */
[----:B0-----:R2:W-:Y:S04]  /*14c20*/  STL.64 [R1], R4 ;  /* 0x0000000401007387 */ /* 0x0015e80000100a00 */
[----:B------:R2:W-:Y:S01]  /*14c30*/  STL.64 [R1+0x8], R6 ;  /* 0x0000080601007387 */ /* 0x0005e20000100a00 */
[----:B------:R-:W-:Y:S06]  /*14c40*/  BAR.ARV 0x4, 0x180 ;  /* 0x0106000000007b1d */ /* 0x000fec0000002000 */
[----:B------:R-:W-:Y:S05]  /*14c50*/  BRA `(.L_x_14364) ;  /* 0x0000001000347947 */ /* 0x000fea0003800000 */
.L_x_14363:
[----:B0---4-:R-:W0:Y:S01]  /*14c60*/  S2R R0, SR_TID.X ;  /* 0x0000000000007919 */ /* 0x011e220000002100 */
[----:B------:R-:W-:Y:S01]  /*14c70*/  UMOV UR4, 0xffffffff ;  /* 0xffffffff00047882 */ /* 0x000fe20000000000 */
[----:B0-----:R-:W-:-:S04]  /*14c80*/  LOP3.LUT R16, R0, 0x1f, RZ, 0xc0, !PT ;  /* 0x0000001f00107812 */ /* 0x001fc800078ec0ff */
[----:B------:R-:W-:Y:S01]  /*14c90*/  ISETP.NE.AND P0, PT, R16, 0x1f, PT ;  /* 0x0000001f1000780c */ /* 0x000fe20003f05270 */
[----:B------:R-:W-:-:S12]  /*14ca0*/  BRA.DIV UR4, `(.L_x_14365) ;  /* 0x0000003204f47947 */ /* 0x000fd8000b800000 */
[----:B-1----:R-:W4:Y:S01]  /*14cb0*/  LDL.LU R3, [R1] ;  /* 0x0000000001037983 */ /* 0x002f220000300800 */
[----:B------:R-:W-:-:S03]  /*14cc0*/  ULDC UR4, c[0x0][0xd3c] ;  /* 0x00034f0000047ab9 */ /* 0x000fc60000000800 */
[----:B------:R-:W5:Y:S01]  /*14cd0*/  LDL R4, [R1+0xc] ;  /* 0x00000c0001047983 */ /* 0x000f620000100800 */
[----:B----4-:R-:W-:Y:S02]  /*14ce0*/  IMAD.MOV.U32 R7, RZ, RZ, R3 ;  /* 0x000000ffff077224 */ /* 0x010fe400078e0003 */
[----:B-----5:R-:W-:-:S05]  /*14cf0*/  IMAD.IADD R0, R4, 0x1, R16 ;  /* 0x0000000104007824 */ /* 0x020fca00078e0210 */
[----:B------:R-:W-:-:S13]  /*14d00*/  ISETP.GE.OR P1, PT, R0, UR4, !P0 ;  /* 0x0000000400007c0c */ /* 0x000fda000c726670 */
[----:B---3--:R-:W0:Y:S08]  /*14d10*/  @!P1 LDC.64 R2, c[0x0][0xd80] ;  /* 0x00036000ff029b82 */ /* 0x008e300000000a00 */
[----:B------:R-:W1:Y:S01]  /*14d20*/  @!P1 LDC.64 R4, c[0x0][0xd78] ;  /* 0x00035e00ff049b82 */ /* 0x000e620000000a00 */
[----:B0-----:R-:W-:-:S05]  /*14d30*/  @!P1 IMAD.WIDE R2, R0, 0x4, R2 ;  /* 0x0000000400029825 */ /* 0x001fca00078e0202 */
[----:B--2---:R1:W2:Y:S02]  /*14d40*/  @!P1 LDG.E R6, desc[UR38][R2.64] ;  /* 0x0000002602069981 */ /* 0x0042a4000c1e1900 */
        /* <DEDUP_REMOVED lines=31> */
.L_x_14450:
[----:B------:R-:W-:Y:S02]  /*14f40*/  ULDC UR4, c[0x0][0xd38] ;  /* 0x00034e0000047ab9 */ /* 0x000fe40000000800 */
[----:B------:R-:W-:-:S04]  /*14f50*/  IMAD.U32 R7, RZ, RZ, UR4 ;  /* 0x00000004ff077e24 */ /* 0x000fc8000f8e00ff */
[----:B-1----:R-:W-:-:S04]  /*14f60*/  IMAD R10, R10, R7, RZ ;  /* 0x000000070a0a7224 */ /* 0x002fc800078e02ff */
[----:B------:R-:W-:-:S05]  /*14f70*/  IMAD.IADD R4, R9, 0x1, R10 ;  /* 0x0000000109047824 */ /* 0x000fca00078e020a */
[----:B------:R-:W-:-:S13]  /*14f80*/  ISETP.GT.AND P6, PT, R4, R0, PT ;  /* 0x000000000400720c */ /* 0x000fda0003fc4270 */
[----:B------:R-:W-:Y:S05]  /*14f90*/  @P6 BRA `(.L_x_14366) ;  /* 0x0000000000ac6947 */ /* 0x000fea0003800000 */
.L_x_14369:
        /* <DEDUP_REMOVED lines=37> */
.L_x_14458:
[----:B------:R-:W-:Y:S02]  /*151f0*/  ULDC UR4, c[0x0][0xd38] ;  /* 0x00034e0000047ab9 */ /* 0x000fe40000000800 */
[----:B------:R-:W-:-:S04]  /*15200*/  IMAD.U32 R7, RZ, RZ, UR4 ;  /* 0x00000004ff077e24 */ /* 0x000fc8000f8e00ff */
[----:B-1----:R-:W-:-:S04]  /*15210*/  IMAD R10, R10, R7, RZ ;  /* 0x000000070a0a7224 */ /* 0x002fc800078e02ff */
[----:B------:R-:W-:-:S05]  /*15220*/  IMAD.IADD R4, R10, 0x1, R4 ;  /* 0x000000010a047824 */ /* 0x000fca00078e0204 */
[----:B------:R-:W-:-:S13]  /*15230*/  ISETP.GT.AND P6, PT, R4, R0, PT ;  /* 0x000000000400720c */ /* 0x000fda0003fc4270 */
[----:B------:R-:W-:Y:S05]  /*15240*/  @!P6 BRA `(.L_x_14369) ;  /* 0xfffffffc0054e947 */ /* 0x000fea000383ffff */
.L_x_14366:
        /* <DEDUP_REMOVED lines=12> */
.L_x_14463:
[----:B------:R-:W-:-:S13]  /*15310*/  ISETP.NE.AND P0, PT, R3, RZ, PT ;  /* 0x000000ff0300720c */ /* 0x000fda0003f05270 */
[----:B------:R-:W-:Y:S05]  /*15320*/  @!P0 BRA `(.L_x_14371) ;  /* 0x0000000000148947 */ /* 0x000fea0003800000 */
[----:B------:R-:W-:Y:S01]  /*15330*/  UMOV UR4, 0xffffffff ;  /* 0xffffffff00047882 */ /* 0x000fe20000000000 */
[----:B---3--:R-:W-:Y:S02]  /*15340*/  VIADD R9, R9, 0xffffffff ;  /* 0xffffffff09097836 */ /* 0x008fe40000000000 */
[----:B------:R-:W-:Y:S05]  /*15350*/  BRA.DIV UR4, `(.L_x_14372) ;  /* 0x0000003604e87947 */ /* 0x000fea000b800000 */
[----:B0-----:R0:W2:Y:S02]  /*15360*/  SHFL.IDX PT, R2, R2, R9, 0x1f ;  /* 0x00001f0902027589 */ /* 0x0010a400000e0000 */
.L_x_14466:
[----:B--2---:R-:W-:-:S07]  /*15370*/  IMAD.MOV.U32 R8, RZ, RZ, R2 ;  /* 0x000000ffff087224 */ /* 0x004fce00078e0002 */
.L_x_14371:
        /* <DEDUP_REMOVED lines=62> */
.L_x_14373:
        /* <DEDUP_REMOVED lines=63> */
.L_x_14374:
[----:B-1----:R-:W-:-:S05]  /*15b50*/  LOP3.LUT R3, RZ, R0, RZ, 0x33, !PT ;  /* 0x00000000ff037212 */ /* 0x002fca00078e33ff */
[----:B------:R-:W-:-:S05]  /*15b60*/  IMAD.IADD R0, R4, 0x1, R3 ;  /* 0x0000000104007824 */ /* 0x000fca00078e0203 */
[----:B------:R2:W-:Y:S01]  /*15b70*/  STL [R1+0x4], R0 ;  /* 0x0000040001007387 */ /* 0x0005e20000100800 */
[----:B------:R-:W-:Y:S05]  /*15b80*/  BRA `(.L_x_14375) ;  /* 0x0000000000287947 */ /* 0x000fea0003800000 */
.L_x_14367:
        /* <DEDUP_REMOVED lines=10> */
.L_x_14375:
[----:B01----:R-:W3:Y:S04]  /*15c30*/  LDL R2, [R1+0xc] ;  /* 0x00000c0001027983 */ /* 0x003ee80000100800 */
[----:B------:R-:W4:Y:S04]  /*15c40*/  LDL R3, [R1+0x8] ;  /* 0x0000080001037983 */ /* 0x000f280000100800 */
[----:B------:R-:W5:Y:S04]  /*15c50*/  LDL R4, [R1] ;  /* 0x0000000001047983 */ /* 0x000f680000100800 */
[----:B------:R-:W5:Y:S01]  /*15c60*/  LDL R5, [R1+0x4] ;  /* 0x0000040001057983 */ /* 0x000f620000100800 */
        /* <DEDUP_REMOVED lines=12> */
.L_x_14364:
[----:B----4-:R-:W4:Y:S01]  /*15d30*/  LDL R0, [R1+0xc] ;  /* 0x00000c0001007983 */ /* 0x010f220000100800 */
[----:B------:R-:W-:Y:S02]  /*15d40*/  ULDC UR4, c[0x0][0xd3c] ;  /* 0x00034f0000047ab9 */ /* 0x000fe40000000800 */
[----:B----4-:R-:W-:-:S13]  /*15d50*/  ISETP.GE.AND P0, PT, R0, UR4, PT ;  /* 0x0000000400007c0c */ /* 0x010fda000bf06270 */
[----:B------:R-:W-:Y:S05]  /*15d60*/  @!P0 BRA `(.L_x_14376) ;  /* 0xffffff98008c8947 */ /* 0x000fea000383ffff */
[----:B------:R-:W-:Y:S05]  /*15d70*/  BSYNC B8 ;  /* 0x0000000000087941 */ /* 0x000fea0003800000 */
.L_x_14266:
[----:B---3--:R-:W3:Y:S01]  /*15d80*/  LDL.LU R0, [R1+0x70] ;  /* 0x0000700001007983 */ /* 0x008ee20000300800 */
[----:B------:R-:W-:Y:S01]  /*15d90*/  BSSY B0, `(.L_x_14377) ;  /* 0x000000b000007945 */ /* 0x000fe20003800000 */
[----:B0-2---:R-:W0:Y:S01]  /*15da0*/  S2R R5, SR_CgaCtaId ;  /* 0x0000000000057919 */ /* 0x005e220000008800 */
[----:B---3--:R-:W-:-:S05]  /*15db0*/  VIADD R0, R0, 0x1 ;  /* 0x0000000100007836 */ /* 0x008fca0000000000 */
        /* <DEDUP_REMOVED lines=8> */
.L_x_14467:
[----:B------:R-:W-:Y:S05]  /*15e40*/  BSYNC B0 ;  /* 0x0000000000007941 */ /* 0x000fea0003800000 */
.L_x_14377:
[----:B------:R-:W-:-:S03]  /*15e50*/  UMOV UR4, 0xffffffff ;  /* 0xffffffff00047882 */ /* 0x000fc60000000000 */
[----:B------:R-:W-:Y:S05]  /*15e60*/  BRA.DIV UR4, `(.L_x_14379) ;  /* 0x0000002e04647947 */ /* 0x000fea000b800000 */
[----:B------:R-:W1:Y:S02]  /*15e70*/  S2R R2, SR_TID.X ;  /* 0x0000000000027919 */ /* 0x000e640000002100 */
[----:B-1----:R-:W-:-:S04]  /*15e80*/  SHF.R.U32.HI R2, RZ, 0x5, R2 ;  /* 0x00000005ff027819 */ /* 0x002fc80000011602 */
[----:B------:R-:W-:-:S05]  /*15e90*/  LOP3.LUT R2, R2, 0x3, RZ, 0xc0, !PT ;  /* 0x0000000302027812 */ /* 0x000fca00078ec0ff */
[----:B------:R1:W2:Y:S02]  /*15ea0*/  SHFL.IDX PT, R14, R2, RZ, 0x1f ;  /* 0x00001fff020e7589 */ /* 0x0002a400000e0000 */
.L_x_14470:
[----:B--2---:R-:W-:Y:S01]  /*15eb0*/  ISETP.NE.AND P0, PT, R14, RZ, PT ;  /* 0x000000ff0e00720c */ /* 0x004fe20003f05270 */
[----:B------:R-:W-:-:S12]  /*15ec0*/  BSSY B0, `(.L_x_14380) ;  /* 0x0000027000007945 */ /* 0x000fd80003800000 */
[----:B------:R-:W-:Y:S05]  /*15ed0*/  @P0 BRA `(.L_x_14381) ;  /* 0x0000000000940947 */ /* 0x000fea0003800000 */
[----:B------:R-:W-:-:S03]  /*15ee0*/  UMOV UR4, 0xffffffff ;  /* 0xffffffff00047882 */ /* 0x000fc60000000000 */
[----:B------:R-:W-:Y:S05]  /*15ef0*/  BRA.DIV UR4, `(.L_x_14382) ;  /* 0x0000002e04747947 */ /* 0x000fea000b800000 */
[----:B------:R-:W-:-:S13]  /*15f00*/  ELECT P6, URZ, PT ;  /* 0x00000000003f782f */ /* 0x000fda00038c0000 */
.L_x_14473:
[----:B------:R-:W-:Y:S05]  /*15f10*/  @!P6 BRA `(.L_x_14381) ;  /* 0x000000000084e947 */ /* 0x000fea0003800000 */
[----:B-1----:R-:W2:Y:S02]  /*15f20*/  LDL.LU R2, [R1+0x78] ;  /* 0x0000780001027983 */ /* 0x002ea40000300800 */
[----:B--2---:R-:W-:-:S04]  /*15f30*/  LOP3.LUT R2, R2, 0x2, RZ, 0xfc, !PT ;  /* 0x0000000202027812 */ /* 0x004fc800078efcff */
[----:B------:R-:W-:-:S13]  /*15f40*/  ISETP.NE.AND P2, PT, R2, 0x3, PT ;  /* 0x000000030200780c */ /* 0x000fda0003f45270 */
[----:B------:R-:W-:Y:S05]  /*15f50*/  @!P2 BRA `(.L_x_14383) ;  /* 0x000000000004a947 */ /* 0x000fea0003800000 */
[----:B------:R-:W-:Y:S01]  /*15f60*/  BPT.TRAP 0x1 ;  /* 0x000000040000795c */ /* 0x000fe20000300000 */
.L_x_14383:
        /* <DEDUP_REMOVED lines=14> */
.L_x_14474:
[----:B------:R-:W1:Y:S02]  /*16050*/  SYNCS.PHASECHK.TRANS64.TRYWAIT P0, [R7+URZ], R2 ;  /* 0x00000002070075a7 */ /* 0x000e64000800017f */
[----:B-1----:R-:W-:Y:S05]  /*16060*/  @!P0 BRA `(.L_x_14385) ;  /* 0x0000002c004c8947 */ /* 0x002fea0003800000 */
.L_x_14475:
[----:B------:R-:W-:Y:S05]  /*16070*/  @!P2 BRA `(.L_x_14386) ;  /* 0x000000000004a947 */ /* 0x000fea0003800000 */
[----:B------:R-:W-:Y:S01]  /*16080*/  BPT.TRAP 0x1 ;  /* 0x000000040000795c */ /* 0x000fe20000300000 */
.L_x_14386:
[----:B------:R-:W2:Y:S01]  /*16090*/  LDL.LU R4, [R1+0x10] ;  /* 0x0000100001047983 */ /* 0x000ea20000300800 */
[----:B------:R-:W-:-:S04]  /*160a0*/  VIADD R0, R0, 0x32460 ;  /* 0x0003246000007836 */ /* 0x000fc80000000000 */
[----:B--2---:R-:W-:-:S04]  /*160b0*/  IMAD R4, R4, 0x8, R0 ;  /* 0x0000000804047824 */ /* 0x004fc800078e0200 */
[----:B------:R-:W2:Y:S02]  /*160c0*/  SYNCS.PHASECHK.TRANS64.TRYWAIT P0, [R4+URZ], R5 ;  /* 0x00000005040075a7 */ /* 0x000ea4000800017f */
[----:B--2---:R-:W-:Y:S05]  /*160d0*/  @!P0 BRA `(.L_x_14387) ;  /* 0x0000002c00448947 */ /* 0x004fea0003800000 */
.L_x_14476:
[----:B------:R-:W-:-:S07]  /*160e0*/  IMAD R3, R3, 0x8, R0 ;  /* 0x0000000803037824 */ /* 0x000fce00078e0200 */
.L_x_14388:
[----:B---3--:R3:W4:Y:S02]  /*160f0*/  SYNCS.PHASECHK.TRANS64.TRYWAIT P0, [R3+URZ], R2 ;  /* 0x00000002030075a7 */ /* 0x008724000800017f */
[----:B----4-:R-:W-:Y:S05]  /*16100*/  @!P0 NANOSLEEP.SYNCS 0x989680 ;  /* 0x009896800000895d */ /* 0x010fea0003900000 */
[----:B------:R-:W4:Y:S02]  /*16110*/  @!P0 SYNCS.PHASECHK.TRANS64 P0, [R3+URZ], R2 ;  /* 0x00000002030085a7 */ /* 0x000f24000800007f */
[----:B----4-:R-:W-:Y:S05]  /*16120*/  @!P0 BRA `(.L_x_14388) ;  /* 0xfffffffc00f08947 */ /* 0x010fea000383ffff */
.L_x_14381:
[----:B------:R-:W-:Y:S05]  /*16130*/  BSYNC B0 ;  /* 0x0000000000007941 */ /* 0x000fea0003800000 */
.L_x_14380:
[----:B------:R-:W-:Y:S05]  /*16140*/  EXIT ;  /* 0x000000000000794d */ /* 0x000fea0003800000 */
.L_x_14204:
[----:B0-----:R0:W1:Y:S02]  /*16150*/  SYNCS.PHASECHK.TRANS64.TRYWAIT P0, [R5+URZ+0x32400], R2 ;  /* 0x03240002050075a7 */ /* 0x001064000800017f */
[----:B-1----:R-:W-:Y:S05]  /*16160*/  @!P0 NANOSLEEP.SYNCS 0x989680 ;  /* 0x009896800000895d */ /* 0x002fea0003900000 */
[----:B------:R-:W1:Y:S02]  /*16170*/  @!P0 SYNCS.PHASECHK.TRANS64 P0, [R5+URZ+0x32400], R2 ;  /* 0x03240002050085a7 */ /* 0x000e64000800007f */
[----:B-1----:R-:W-:Y:S05]  /*16180*/  @!P0 BRA `(.L_x_14204) ;  /* 0xfffffffc00f08947 */ /* 0x002fea000383ffff */
[----:B------:R-:W-:Y:S05]  /*16190*/  BRA `(.L_x_14389) ;  /* 0xfffffebc00ac7947 */ /* 0x000fea000383ffff */
.L_x_14208:
[----:B---3--:R3:W4:Y:S02]  /*161a0*/  SYNCS.PHASECHK.TRANS64.TRYWAIT P1, [R0+URZ+0x32430], R3 ;  /* 0x03243003000075a7 */ /* 0x008724000802017f */
[----:B----4-:R-:W-:Y:S05]  /*161b0*/  @!P1 NANOSLEEP.SYNCS 0x989680 ;  /* 0x009896800000995d */ /* 0x010fea0003900000 */
[----:B------:R-:W4:Y:S02]  /*161c0*/  @!P1 SYNCS.PHASECHK.TRANS64 P1, [R0+URZ+0x32430], R3 ;  /* 0x03243003000095a7 */ /* 0x000f24000802007f */
[----:B----4-:R-:W-:Y:S05]  /*161d0*/  @!P1 BRA `(.L_x_14208) ;  /* 0xfffffffc00f09947 */ /* 0x010fea000383ffff */
[----:B------:R-:W-:Y:S05]  /*161e0*/  BRA `(.L_x_14207) ;  /* 0xfffffebc00d47947 */ /* 0x000fea000383ffff */
.L_x_14209:
[----:B----4-:R4:W0:Y:S02]  /*161f0*/  SYNCS.PHASECHK.TRANS64.TRYWAIT P1, [R5+URZ+0x32410], R2 ;  /* 0x03241002050075a7 */ /* 0x010824000802017f */
[----:B0-----:R-:W-:Y:S05]  /*16200*/  @!P1 NANOSLEEP.SYNCS 0x989680 ;  /* 0x009896800000995d */ /* 0x001fea0003900000 */
[----:B------:R-:W0:Y:S02]  /*16210*/  @!P1 SYNCS.PHASECHK.TRANS64 P1, [R5+URZ+0x32410], R2 ;  /* 0x03241002050095a7 */ /* 0x000e24000802007f */
[----:B0-----:R-:W-:Y:S05]  /*16220*/  @!P1 BRA `(.L_x_14209) ;  /* 0xfffffffc00f09947 */ /* 0x001fea000383ffff */
[----:B------:R-:W-:Y:S05]  /*16230*/  BRA `(.L_x_14390) ;  /* 0xfffffec000807947 */ /* 0x000fea000383ffff */
.L_x_14213:
[----:B------:R0:W0:Y:S02]  /*16240*/  SYNCS.PHASECHK.TRANS64.TRYWAIT P1, [R0+URZ+0x32450], R3 ;  /* 0x03245003000075a7 */ /* 0x000024000802017f */
[----:B0-----:R-:W-:Y:S05]  /*16250*/  @!P1 NANOSLEEP.SYNCS 0x989680 ;  /* 0x009896800000995d */ /* 0x001fea0003900000 */
[----:B------:R-:W0:Y:S02]  /*16260*/  @!P1 SYNCS.PHASECHK.TRANS64 P1, [R0+URZ+0x32450], R3 ;  /* 0x03245003000095a7 */ /* 0x000e24000802007f */
[----:B0-----:R-:W-:Y:S05]  /*16270*/  @!P1 BRA `(.L_x_14213) ;  /* 0xfffffffc00f09947 */ /* 0x001fea000383ffff */
[----:B------:R-:W-:Y:S05]  /*16280*/  BRA `(.L_x_14212) ;  /* 0xfffffec0008c7947 */ /* 0x000fea000383ffff */
.L_x_14218:
[----:B-1----:R-:W-:-:S04]  /*16290*/  IMAD.U32 R152, RZ, RZ, UR4 ;  /* 0x00000004ff987e24 */ /* 0x002fc8000f8e00ff */
[----:B------:R1:W2:Y:S03]  /*162a0*/  SYNCS.PHASECHK.TRANS64.TRYWAIT P2, [R152+URZ+0x32430], R13 ;  /* 0x0324300d980075a7 */ /* 0x0002a6000804017f */
[----:B--2---:R-:W-:Y:S05]  /*162b0*/  @!P2 NANOSLEEP.SYNCS 0x989680 ;  /* 0x009896800000a95d */ /* 0x004fea0003900000 */
[----:B------:R-:W2:Y:S02]  /*162c0*/  @!P2 SYNCS.PHASECHK.TRANS64 P2, [R152+URZ+0x32430], R13 ;  /* 0x0324300d9800a5a7 */ /* 0x000ea4000804007f */
[----:B--2---:R-:W-:Y:S05]  /*162d0*/  @!P2 BRA `(.L_x_14218) ;  /* 0xfffffffc00eca947 */ /* 0x004fea000383ffff */
[----:B------:R-:W-:Y:S05]  /*162e0*/  BRA `(.L_x_14217) ;  /* 0xfffffee4002c7947 */ /* 0x000fea000383ffff */
.L_x_14222:
[----:B--2---:R-:W-:-:S04]  /*162f0*/  IMAD.U32 R203, RZ, RZ, UR4 ;  /* 0x00000004ffcb7e24 */ /* 0x004fc8000f8e00ff */
[----:B------:R2:W3:Y:S03]  /*16300*/  SYNCS.PHASECHK.TRANS64.TRYWAIT P2, [R203+URZ+0x32450], R13 ;  /* 0x0324500dcb0075a7 */ /* 0x0004e6000804017f */
[----:B---3--:R-:W-:Y:S05]  /*16310*/  @!P2 NANOSLEEP.SYNCS 0x989680 ;  /* 0x009896800000a95d */ /* 0x008fea0003900000 */
[----:B------:R-:W3:Y:S02]  /*16320*/  @!P2 SYNCS.PHASECHK.TRANS64 P2, [R203+URZ+0x32450], R13 ;  /* 0x0324500dcb00a5a7 */ /* 0x000ee4000804007f */
[----:B---3--:R-:W-:Y:S05]  /*16330*/  @!P2 BRA `(.L_x_14222) ;  /* 0xfffffffc00eca947 */ /* 0x008fea000383ffff */
[----:B------:R-:W-:Y:S05]  /*16340*/  BRA `(.L_x_14221) ;  /* 0xfffffee400a87947 */ /* 0x000fea000383ffff */
.L_x_14228:
[----:B-1----:R-:W-:-:S04]  /*16350*/  IMAD.U32 R152, RZ, RZ, UR4 ;  /* 0x00000004ff987e24 */ /* 0x002fc8000f8e00ff */
[----:B------:R1:W2:Y:S03]  /*16360*/  SYNCS.PHASECHK.TRANS64.TRYWAIT P2, [R152+URZ+0x32430], R13 ;  /* 0x0324300d980075a7 */ /* 0x0002a6000804017f */
[----:B--2---:R-:W-:Y:S05]  /*16370*/  @!P2 NANOSLEEP.SYNCS 0x989680 ;  /* 0x009896800000a95d */ /* 0x004fea0003900000 */
[----:B------:R-:W2:Y:S02]  /*16380*/  @!P2 SYNCS.PHASECHK.TRANS64 P2, [R152+URZ+0x32430], R13 ;  /* 0x0324300d9800a5a7 */ /* 0x000ea4000804007f */
[----:B--2---:R-:W-:Y:S05]  /*16390*/  @!P2 BRA `(.L_x_14228) ;  /* 0xfffffffc00eca947 */ /* 0x004fea000383ffff */
[----:B------:R-:W-:Y:S05]  /*163a0*/  BRA `(.L_x_14227) ;  /* 0xffffff0c00b87947 */ /* 0x000fea000383ffff */
.L_x_14232:
[----:B--2---:R-:W-:-:S04]  /*163b0*/  IMAD.U32 R200, RZ, RZ, UR4 ;  /* 0x00000004ffc87e24 */ /* 0x004fc8000f8e00ff */
[----:B------:R2:W3:Y:S03]  /*163c0*/  SYNCS.PHASECHK.TRANS64.TRYWAIT P2, [R200+URZ+0x32450], R13 ;  /* 0x0324500dc80075a7 */ /* 0x0004e6000804017f */
[----:B---3--:R-:W-:Y:S05]  /*163d0*/  @!P2 NANOSLEEP.SYNCS 0x989680 ;  /* 0x009896800000a95d */ /* 0x008fea0003900000 */
[----:B------:R-:W3:Y:S02]  /*163e0*/  @!P2 SYNCS.PHASECHK.TRANS64 P2, [R200+URZ+0x32450], R13 ;  /* 0x0324500dc800a5a7 */ /* 0x000ee4000804007f */
[----:B---3--:R-:W-:Y:S05]  /*163f0*/  @!P2 BRA `(.L_x_14232) ;  /* 0xfffffffc00eca947 */ /* 0x008fea000383ffff */
[----:B------:R-:W-:Y:S05]  /*16400*/  BRA `(.L_x_14231) ;  /* 0xffffff1000347947 */ /* 0x000fea000383ffff */
.L_x_14280:
        /* <DEDUP_REMOVED lines=11> */
.L_x_14392:
[----:B------:R-:W-:Y:S05]  /*164c0*/  BSYNC B0 ;  /* 0x0000000000007941 */ /* 0x000fea0003800000 */
.L_x_14391:
[----:B------:R-:W-:Y:S05]  /*164d0*/  BRA `(.L_x_14393) ;  /* 0xffffffa0008c7947 */ /* 0x000fea000383ffff */
.L_x_14282:
[----:B------:R-:W-:Y:S01]  /*164e0*/  BSSY B0, `(.L_x_14394) ;  /* 0x0000006000007945 */ /* 0x000fe20003800000 */
[----:B------:R-:W-:-:S07]  /*164f0*/  IMAD.MOV.U32 R15, RZ, RZ, -0x1 ;  /* 0xffffffffff0f7424 */ /* 0x000fce00078e00ff */
[----:B0-2---:R-:W-:Y:S05]  /*16500*/  WARPSYNC.COLLECTIVE R15, `(.L_x_14395) ;  /* 0x000000000f0c7348 */ /* 0x005fea0003c00000 */
[----:B------:R-:W-:Y:S02]  /*16510*/  ELECT P6, UR62, PT ;  /* 0x00000000003e782f */ /* 0x000fe400038c0000 */
[----:B------:R-:W-:Y:S01]  /*16520*/  MOV R14, UR62 ;  /* 0x0000003e000e7c02 */ /* 0x000fe20008000f00 */
[----:B0-2---:R-:W-:Y:S10]  /*16530*/  ENDCOLLECTIVE ;  /* 0x000000000000791b */ /* 0x005ff40003800000 */
.L_x_14395:
[----:B------:R-:W-:Y:S05]  /*16540*/  BSYNC B0 ;  /* 0x0000000000007941 */ /* 0x000fea0003800000 */
.L_x_14394:
[----:B------:R-:W-:Y:S05]  /*16550*/  BRA `(.L_x_14396) ;  /* 0xffffffa000907947 */ /* 0x000fea000383ffff */
.L_x_14284:
[----:B-1----:R1:W3:Y:S02]  /*16560*/  SYNCS.PHASECHK.TRANS64.TRYWAIT P0, [R0+URZ+0x32440], R2 ;  /* 0x03244002000075a7 */ /* 0x0022e4000800017f */
[----:B---3--:R-:W-:Y:S05]  /*16570*/  @!P0 NANOSLEEP.SYNCS 0x989680 ;  /* 0x009896800000895d */ /* 0x008fea0003900000 */
[----:B------:R-:W3:Y:S02]  /*16580*/  @!P0 SYNCS.PHASECHK.TRANS64 P0, [R0+URZ+0x32440], R2 ;  /* 0x03244002000085a7 */ /* 0x000ee4000800007f */
[----:B---3--:R-:W-:Y:S05]  /*16590*/  @!P0 BRA `(.L_x_14284) ;  /* 0xfffffffc00f08947 */ /* 0x008fea000383ffff */
[----:B------:R-:W-:Y:S05]  /*165a0*/  BRA `(.L_x_14397) ;  /* 0xffffffa000f47947 */ /* 0x000fea000383ffff */
.L_x_14288:
        /* <DEDUP_REMOVED lines=9> */
.L_x_14398:
[----:B------:R-:W-:Y:S02]  /*16640*/  IMAD.MOV.U32 R13, RZ, RZ, R3 ;  /* 0x000000ffff0d7224 */ /* 0x000fe400078e0003 */
[----:B------:R-:W-:Y:S01]  /*16650*/  IMAD.MOV.U32 R4, RZ, RZ, R14 ;  /* 0x000000ffff047224 */ /* 0x000fe200078e000e */
[----:B------:R-:W-:-:S07]  /*16660*/  LOP3.LUT R6, R6, 0x7f, RZ, 0xc0, !PT ;  /* 0x0000007f06067812 */ /* 0x000fce00078ec0ff */
[----:B------:R-:W-:Y:S05]  /*16670*/  WARPSYNC.COLLECTIVE R15, `(.L_x_14399) ;  /* 0x000000000f087348 */ /* 0x000fea0003c00000 */
[----:B------:R0:W1:Y:S02]  /*16680*/  SHFL.IDX P6, R14, R13, R12, R11 ;  /* 0x0000000c0d0e7389 */ /* 0x00006400000c000b */
[----:B01----:R-:W-:Y:S01]  /*16690*/  ENDCOLLECTIVE ;  /* 0x000000000000791b */ /* 0x003fe20003800000 */
.L_x_14399:
        /* <DEDUP_REMOVED lines=9> */
.L_x_14400:
[----:B------:R-:W-:Y:S02]  /*16730*/  IMAD.MOV.U32 R13, RZ, RZ, R3 ;  /* 0x000000ffff0d7224 */ /* 0x000fe400078e0003 */
[----:B------:R-:W-:Y:S02]  /*16740*/  IMAD R0, R0, R7, RZ ;  /* 0x0000000700007224 */ /* 0x000fe400078e02ff */
[----:B------:R-:W-:-:S07]  /*16750*/  IMAD.MOV.U32 R7, RZ, RZ, R14 ;  /* 0x000000ffff077224 */ /* 0x000fce00078e000e */
[----:B------:R-:W-:Y:S05]  /*16760*/  WARPSYNC.COLLECTIVE R15, `(.L_x_14401) ;  /* 0x000000000f087348 */ /* 0x000fea0003c00000 */
[----:B------:R0:W1:Y:S02]  /*16770*/  SHFL.IDX P6, R14, R13, R12, R11 ;  /* 0x0000000c0d0e7389 */ /* 0x00006400000c000b */
[----:B01----:R-:W-:Y:S01]  /*16780*/  ENDCOLLECTIVE ;  /* 0x000000000000791b */ /* 0x003fe20003800000 */
.L_x_14401:
        /* <DEDUP_REMOVED lines=10> */
.L_x_14402:
        /* <DEDUP_REMOVED lines=15> */
.L_x_14403:
        /* <DEDUP_REMOVED lines=19> */
.L_x_14404:
        /* <DEDUP_REMOVED lines=10> */
.L_x_14405:
        /* <DEDUP_REMOVED lines=13> */
.L_x_14406:
        /* <DEDUP_REMOVED lines=10> */
.L_x_14407:
        /* <DEDUP_REMOVED lines=13> */
.L_x_14408:
        /* <DEDUP_REMOVED lines=10> */
.L_x_14409:
        /* <DEDUP_REMOVED lines=13> */
.L_x_14410:
        /* <DEDUP_REMOVED lines=10> */
.L_x_14411:
        /* <DEDUP_REMOVED lines=11> */
.L_x_14412:
        /* <DEDUP_REMOVED lines=14> */
.L_x_14413:
[----:B------:R-:W-:Y:S01]  /*170d0*/  IMAD.MOV.U32 R3, RZ, RZ, R14 ;  /* 0x000000ffff037224 */ /* 0x000fe200078e000e */
[----:B------:R-:W-:Y:S06]  /*170e0*/  BRA `(.L_x_14414) ;  /* 0xffffffa400707947 */ /* 0x000fec000383ffff */
.L_x_14292:
[----:B------:R-:W2:Y:S04]  /*170f0*/  LDL.LU R3, [R1+0x34] ;  /* 0x0000340001037983 */ /* 0x000ea80000300800 */
[----:B------:R-:W3:Y:S04]  /*17100*/  LDL.LU R15, [R1+0x4] ;  /* 0x00000400010f7983 */ /* 0x000ee80000300800 */
[----:B------:R-:W4:Y:S04]  /*17110*/  LDL.LU R14, [R1+0x50] ;  /* 0x00005000010e7983 */ /* 0x000f280000300800 */
[----:B------:R-:W5:Y:S04]  /*17120*/  LDL.LU R13, [R1+0x54] ;  /* 0x00005400010d7983 */ /* 0x000f680000300800 */
[----:B------:R-:W5:Y:S04]  /*17130*/  LDL.LU R12, [R1+0x5c] ;  /* 0x00005c00010c7983 */ /* 0x000f680000300800 */
[----:B------:R-:W5:Y:S04]  /*17140*/  LDL.LU R11, [R1+0x60] ;  /* 0x00006000010b7983 */ /* 0x000f680000300800 */
[----:B------:R-:W5:Y:S04]  /*17150*/  LDL.LU R10, [R1+0x64] ;  /* 0x00006400010a7983 */ /* 0x000f680000300800 */
[----:B------:R-:W5:Y:S01]  /*17160*/  LDL.LU R9, [R1+0x68] ;  /* 0x0000680001097983 */ /* 0x000f620000300800 */
[----:B------:R-:W-:Y:S01]  /*17170*/  LOP3.LUT R19, R19, 0xffffffef, RZ, 0xc0, !PT ;  /* 0xffffffef13137812 */ /* 0x000fe200078ec0ff */
[----:B------:R-:W-:Y:S01]  /*17180*/  BSSY B0, `(.L_x_14415) ;  /* 0x0000019000007945 */ /* 0x000fe20003800000 */
[----:B--2---:R-:W-:-:S05]  /*17190*/  IMAD R3, R3, R7, RZ ;  /* 0x0000000703037224 */ /* 0x004fca00078e02ff */
[-C--:B---3--:R-:W-:Y:S01]  /*171a0*/  ISETP.GE.AND P4, PT, R15, R3.reuse, PT ;  /* 0x000000030f00720c */ /* 0x088fe20003f86270 */
[----:B------:R-:W-:Y:S01]  /*171b0*/  IMAD.MOV.U32 R15, RZ, RZ, -0x1 ;  /* 0xffffffffff0f7424 */ /* 0x000fe200078e00ff */
[-C--:B----4-:R-:W-:Y:S02]  /*171c0*/  ISETP.GE.AND P5, PT, R14, R3.reuse, PT ;  /* 0x000000030e00720c */ /* 0x090fe40003fa6270 */
[----:B-----5:R-:W-:Y:S01]  /*171d0*/  ISETP.GE.AND P6, PT, R13, R3, PT ;  /* 0x000000030d00720c */ /* 0x020fe20003fc6270 */
[----:B------:R-:W-:-:S08]  /*171e0*/  IMAD.MOV.U32 R13, RZ, RZ, R0 ;  /* 0x000000ffff0d7224 */ /* 0x000fd000078e0000 */
        /* <DEDUP_REMOVED lines=14> */
[----:B------:R-:W-:-:S07]  /*172d0*/  @P6 LOP3.LUT R19, R19, 0x20, RZ, 0xfc, !PT ;  /* 0x0000002013136812 */ /* 0x000fce00078efcff */
[----:B------:R-:W-:Y:S05]  /*172e0*/  WARPSYNC.COLLECTIVE R15, `(.L_x_14416) ;  /* 0x000000000f087348 */ /* 0x000fea0003c00000 */
[----:B------:R0:W1:Y:S02]  /*172f0*/  SHFL.IDX P6, R14, R13, R12, R11 ;  /* 0x0000000c0d0e7389 */ /* 0x00006400000c000b */
[----:B01----:R-:W-:Y:S01]  /*17300*/  ENDCOLLECTIVE ;  /* 0x000000000000791b */ /* 0x003fe20003800000 */
.L_x_14416:
[----:B------:R-:W-:Y:S05]  /*17310*/  BSYNC B0 ;  /* 0x0000000000007941 */ /* 0x000fea0003800000 */
.L_x_14415:
[----:B------:R0:W5:Y:S01]  /*17320*/  LDL R7, [R1+0x14] ;  /* 0x0000140001077983 */ /* 0x0001620000100800 */
[----:B------:R-:W-:Y:S01]  /*17330*/  IMAD.MOV.U32 R13, RZ, RZ, R2 ;  /* 0x000000ffff0d7224 */ /* 0x000fe200078e0002 */
[----:B------:R-:W-:Y:S01]  /*17340*/  LOP3.LUT R19, R19, 0xfffffeff, RZ, 0xc0, !PT ;  /* 0xfffffeff13137812 */ /* 0x000fe200078ec0ff */
[----:B------:R-:W-:Y:S02]  /*17350*/  IMAD.MOV.U32 R12, RZ, RZ, RZ ;  /* 0x000000ffff0c7224 */ /* 0x000fe400078e00ff */
[----:B------:R-:W-:Y:S01]  /*17360*/  IMAD.MOV.U32 R11, RZ, RZ, 0x181f ;  /* 0x0000181fff0b7424 */ /* 0x000fe200078e00ff */
[----:B------:R-:W-:Y:S01]  /*17370*/  @P5 LOP3.LUT R19, R19, 0x100, RZ, 0xfc, !PT ;  /* 0x0000010013135812 */ /* 0x000fe200078efcff */
[----:B------:R-:W-:Y:S02]  /*17380*/  IMAD.MOV.U32 R15, RZ, RZ, -0x1 ;  /* 0xffffffffff0f7424 */ /* 0x000fe400078e00ff */
[----:B------:R-:W-:Y:S01]  /*17390*/  IMAD.MOV.U32 R4, RZ, RZ, R14 ;  /* 0x000000ffff047224 */ /* 0x000fe200078e000e */
[----:B0-----:R-:W-:-:S13]  /*173a0*/  LOP3.LUT P5, RZ, R19, 0x10, RZ, 0xc0, !PT ;  /* 0x0000001013ff7812 */ /* 0x001fda00078ac0ff */
[----:B-----5:R-:W-:Y:S05]  /*173b0*/  WARPSYNC.COLLECTIVE R15, `(.L_x_14417) ;  /* 0x000000000f087348 */ /* 0x020fea0003c00000 */
[----:B------:R0:W1:Y:S02]  /*173c0*/  SHFL.IDX P6, R14, R13, R12, R11 ;  /* 0x0000000c0d0e7389 */ /* 0x00006400000c000b */
[----:B01---5:R-:W-:Y:S01]  /*173d0*/  ENDCOLLECTIVE ;  /* 0x000000000000791b */ /* 0x023fe20003800000 */
.L_x_14417:
[----:B------:R-:W-:-:S04]  /*173e0*/  LOP3.LUT R19, R19, 0xffffff7f, RZ, 0xc0, !PT ;  /* 0xffffff7f13137812 */ /* 0x000fc800078ec0ff */
[----:B------:R-:W-:-:S04]  /*173f0*/  @P4 LOP3.LUT R19, R19, 0x80, RZ, 0xfc, !PT ;  /* 0x0000008013134812 */ /* 0x000fc800078efcff */
[----:B------:R-:W-:Y:S01]  /*17400*/  LOP3.LUT P4, RZ, R19, 0x8, RZ, 0xc0, !PT ;  /* 0x0000000813ff7812 */ /* 0x000fe2000788c0ff */
        /* <DEDUP_REMOVED lines=9> */
.L_x_14418:
[----:B------:R-:W-:-:S04]  /*174a0*/  @!P5 LOP3.LUT R4, R5, R4, RZ, 0x3c, !PT ;  /* 0x000000040504d212 */ /* 0x000fc800078e3cff */
[----:B------:R-:W-:Y:S01]  /*174b0*/  @!P5 LOP3.LUT R5, R5, R4, RZ, 0x3c, !PT ;  /* 0x000000040505d212 */ /* 0x000fe200078e3cff */
[----:B------:R-:W-:Y:S02]  /*174c0*/  IMAD.MOV.U32 R13, RZ, RZ, R2 ;  /* 0x000000ffff0d7224 */ /* 0x000fe400078e0002 */
[----:B------:R-:W-:-:S07]  /*174d0*/  IMAD.MOV.U32 R6, RZ, RZ, R14 ;  /* 0x000000ffff067224 */ /* 0x000fce00078e000e */
[----:B------:R-:W-:Y:S05]  /*174e0*/  WARPSYNC.COLLECTIVE R15, `(.L_x_14419) ;  /* 0x000000000f087348 */ /* 0x000fea0003c00000 */
[----:B------:R0:W1:Y:S02]  /*174f0*/  SHFL.IDX P6, R14, R13, R12, R11 ;  /* 0x0000000c0d0e7389 */ /* 0x00006400000c000b */
[----:B01----:R-:W-:Y:S01]  /*17500*/  ENDCOLLECTIVE ;  /* 0x000000000000791b */ /* 0x003fe20003800000 */
.L_x_14419:
[----:B------:R-:W-:Y:S02]  /*17510*/  IMAD.MOV.U32 R13, RZ, RZ, R0 ;  /* 0x000000ffff0d7224 */ /* 0x000fe400078e0000 */
[----:B------:R-:W-:Y:S01]  /*17520*/  IMAD.MOV.U32 R12, RZ, RZ, 0x2 ;  /* 0x00000002ff0c7424 */ /* 0x000fe200078e00ff */
        /* <DEDUP_REMOVED lines=8> */
[----:B0-----:R-:W-:-:S05]  /*175b0*/  IMAD.MOV.U32 R4, RZ, RZ, R14 ;  /* 0x000000ffff047224 */ /* 0x001fca00078e000e */
[----:B------:R-:W-:-:S05]  /*175c0*/  @!P4 LEA R4, P6, R8, R4, 0x1 ;  /* 0x000000040804c211 */ /* 0x000fca00078c08ff */
[----:B------:R-:W-:-:S05]  /*175d0*/  @!P4 IMAD.X R5, RZ, RZ, R6, P6 ;  /* 0x000000ffff05c224 */ /* 0x000fca00030e0606 */
[----:B------:R0:W-:Y:S03]  /*175e0*/  @!P4 LDGSTS.E.BYPASS.LTC128B.128 [R7+0x22c00], desc[UR38][R4.64], !P3 ;  /* 0x22c000000407cfae */ /* 0x0001e6000d901d66 */
[----:B0-----:R-:W-:Y:S05]  /*175f0*/  WARPSYNC.COLLECTIVE R15, `(.L_x_14420) ;  /* 0x000000000f087348 */ /* 0x001fea0003c00000 */
[----:B------:R1:W2:Y:S02]  /*17600*/  SHFL.IDX P6, R14, R13, R12, R11 ;  /* 0x0000000c0d0e7389 */ /* 0x0002a400000c000b */
[----:B012---:R-:W-:Y:S01]  /*17610*/  ENDCOLLECTIVE ;  /* 0x000000000000791b */ /* 0x007fe20003800000 */
.L_x_14420:
        /* <DEDUP_REMOVED lines=12> */
.L_x_14421:
        /* <DEDUP_REMOVED lines=12> */
.L_x_14422:
        /* <DEDUP_REMOVED lines=12> */
.L_x_14423:
        /* <DEDUP_REMOVED lines=12> */
.L_x_14424:
        /* <DEDUP_REMOVED lines=12> */
.L_x_14425:
        /* <DEDUP_REMOVED lines=12> */
.L_x_14426:
        /* <DEDUP_REMOVED lines=11> */
.L_x_14427:
        /* <DEDUP_REMOVED lines=16> */
.L_x_14428:
[----:B------:R-:W-:Y:S02]  /*17c50*/  IMAD.MOV.U32 R13, RZ, RZ, R2 ;  /* 0x000000ffff0d7224 */ /* 0x000fe400078e0002 */
[----:B------:R-:W-:-:S07]  /*17c60*/  IMAD.MOV.U32 R6, RZ, RZ, R14 ;  /* 0x000000ffff067224 */ /* 0x000fce00078e000e */
[----:B------:R-:W-:Y:S05]  /*17c70*/  WARPSYNC.COLLECTIVE R15, `(.L_x_14429) ;  /* 0x000000000f087348 */ /* 0x000fea0003c00000 */
[----:B------:R0:W1:Y:S02]  /*17c80*/  SHFL.IDX P6, R14, R13, R12, R11 ;  /* 0x0000000c0d0e7389 */ /* 0x00006400000c000b */
[----:B01----:R-:W-:Y:S01]  /*17c90*/  ENDCOLLECTIVE ;  /* 0x000000000000791b */ /* 0x003fe20003800000 */
.L_x_14429:
[----:B------:R-:W-:Y:S02]  /*17ca0*/  IMAD.MOV.U32 R13, RZ, RZ, R0 ;  /* 0x000000ffff0d7224 */ /* 0x000fe400078e0000 */
[----:B------:R-:W-:Y:S02]  /*17cb0*/  IMAD.MOV.U32 R12, RZ, RZ, 0x7 ;  /* 0x00000007ff0c7424 */ /* 0x000fe400078e00ff */
[----:B------:R-:W-:-:S07]  /*17cc0*/  IMAD.MOV.U32 R4, RZ, RZ, R14 ;  /* 0x000000ffff047224 */ /* 0x000fce00078e000e */
[----:B------:R-:W-:Y:S05]  /*17cd0*/  WARPSYNC.COLLECTIVE R15, `(.L_x_14430) ;  /* 0x000000000f087348 */ /* 0x000fea0003c00000 */
[----:B------:R0:W1:Y:S02]  /*17ce0*/  SHFL.IDX P6, R14, R13, R12, R11 ;  /* 0x0000000c0d0e7389 */ /* 0x00006400000c000b */
[----:B01----:R-:W-:Y:S01]  /*17cf0*/  ENDCOLLECTIVE ;  /* 0x000000000000791b */ /* 0x003fe20003800000 */
.L_x_14430:
        /* <DEDUP_REMOVED lines=14> */
.L_x_14431:
[----:B------:R-:W-:Y:S01]  /*17de0*/  IMAD.MOV.U32 R2, RZ, RZ, R14 ;  /* 0x000000ffff027224 */ /* 0x000fe200078e000e */
[----:B------:R-:W-:Y:S06]  /*17df0*/  BRA `(.L_x_14432) ;  /* 0xffffffa400007947 */ /* 0x000fec000383ffff */
.L_x_14297:
[----:B0-----:R0:W1:Y:S02]  /*17e00*/  SYNCS.PHASECHK.TRANS64.TRYWAIT P0, [R18+URZ+0x32420], R0 ;  /* 0x03242000120075a7 */ /* 0x001064000800017f */
[----:B-1----:R-:W-:Y:S05]  /*17e10*/  @!P0 NANOSLEEP.SYNCS 0x989680 ;  /* 0x009896800000895d */ /* 0x002fea0003900000 */
[----:B------:R-:W1:Y:S02]  /*17e20*/  @!P0 SYNCS.PHASECHK.TRANS64 P0, [R18+URZ+0x32420], R0 ;  /* 0x03242000120085a7 */ /* 0x000e64000800007f */
[----:B-1----:R-:W-:Y:S05]  /*17e30*/  @!P0 BRA `(.L_x_14297) ;  /* 0xfffffffc00f08947 */ /* 0x002fea000383ffff */
[----:B------:R-:W-:Y:S05]  /*17e40*/  BRA `(.L_x_14433) ;  /* 0xffffffa400787947 */ /* 0x000fea000383ffff */
.L_x_14301:
[----:B0-----:R0:W1:Y:S02]  /*17e50*/  SYNCS.PHASECHK.TRANS64.TRYWAIT P0, [R2+URZ+0x32460], R0 ;  /* 0x03246000020075a7 */ /* 0x001064000800017f */
[----:B-1----:R-:W-:Y:S05]  /*17e60*/  @!P0 NANOSLEEP.SYNCS 0x989680 ;  /* 0x009896800000895d */ /* 0x002fea0003900000 */
[----:B------:R-:W1:Y:S02]  /*17e70*/  @!P0 SYNCS.PHASECHK.TRANS64 P0, [R2+URZ+0x32460], R0 ;  /* 0x03246000020085a7 */ /* 0x000e64000800007f */
[----:B-1----:R-:W-:Y:S05]  /*17e80*/  @!P0 BRA `(.L_x_14301) ;  /* 0xfffffffc00f08947 */ /* 0x002fea000383ffff */
[----:B------:R-:W-:Y:S05]  /*17e90*/  BRA `(.L_x_14434) ;  /* 0xffffffa4009c7947 */ /* 0x000fea000383ffff */
.L_x_14316:
[----:B-1----:R1:W2:Y:S02]  /*17ea0*/  SYNCS.PHASECHK.TRANS64.TRYWAIT P0, [R2+URZ+0x32440], R6 ;  /* 0x03244006020075a7 */ /* 0x0022a4000800017f */
[----:B--2---:R-:W-:Y:S05]  /*17eb0*/  @!P0 NANOSLEEP.SYNCS 0x989680 ;  /* 0x009896800000895d */ /* 0x004fea0003900000 */
[----:B------:R-:W2:Y:S02]  /*17ec0*/  @!P0 SYNCS.PHASECHK.TRANS64 P0, [R2+URZ+0x32440], R6 ;  /* 0x03244006020085a7 */ /* 0x000ea4000800007f */
[----:B--2---:R-:W-:Y:S05]  /*17ed0*/  @!P0 BRA `(.L_x_14316) ;  /* 0xfffffffc00f08947 */ /* 0x004fea000383ffff */
[----:B------:R-:W-:Y:S05]  /*17ee0*/  BRA `(.L_x_14435) ;  /* 0xffffffac00c47947 */ /* 0x000fea000383ffff */
.L_x_14321:
[----:B0-----:R0:W2:Y:S02]  /*17ef0*/  SYNCS.PHASECHK.TRANS64.TRYWAIT P0, [R2+URZ+0x32460], R6 ;  /* 0x03246006020075a7 */ /* 0x0010a4000800017f */
[----:B--2---:R-:W-:Y:S05]  /*17f00*/  @!P0 NANOSLEEP.SYNCS 0x989680 ;  /* 0x009896800000895d */ /* 0x004fea0003900000 */
[----:B------:R-:W2:Y:S02]  /*17f10*/  @!P0 SYNCS.PHASECHK.TRANS64 P0, [R2+URZ+0x32460], R6 ;  /* 0x03246006020085a7 */ /* 0x000ea4000800007f */
[----:B--2---:R-:W-:Y:S05]  /*17f20*/  @!P0 BRA `(.L_x_14321) ;  /* 0xfffffffc00f08947 */ /* 0x004fea000383ffff */
[----:B------:R-:W-:Y:S05]  /*17f30*/  BRA `(.L_x_14436) ;  /* 0xffffffb000447947 */ /* 0x000fea000383ffff */
.L_x_14332:
[----:B-1----:R1:W2:Y:S02]  /*17f40*/  SYNCS.PHASECHK.TRANS64.TRYWAIT P0, [R2+URZ+0x32440], R3 ;  /* 0x03244003020075a7 */ /* 0x0022a4000800017f */
[----:B--2---:R-:W-:Y:S05]  /*17f50*/  @!P0 NANOSLEEP.SYNCS 0x989680 ;  /* 0x009896800000895d */ /* 0x004fea0003900000 */
[----:B------:R-:W2:Y:S02]  /*17f60*/  @!P0 SYNCS.PHASECHK.TRANS64 P0, [R2+URZ+0x32440], R3 ;  /* 0x03244003020085a7 */ /* 0x000ea4000800007f */
[----:B--2---:R-:W-:Y:S05]  /*17f70*/  @!P0 BRA `(.L_x_14332) ;  /* 0xfffffffc00f08947 */ /* 0x004fea000383ffff */
[----:B------:R-:W-:Y:S05]  /*17f80*/  BRA `(.L_x_14437) ;  /* 0xffffffb800347947 */ /* 0x000fea000383ffff */
.L_x_14337:
[----:B0-----:R0:W2:Y:S02]  /*17f90*/  SYNCS.PHASECHK.TRANS64.TRYWAIT P0, [R2+URZ+0x32460], R3 ;  /* 0x03246003020075a7 */ /* 0x0010a4000800017f */
[----:B--2---:R-:W-:Y:S05]  /*17fa0*/  @!P0 NANOSLEEP.SYNCS 0x989680 ;  /* 0x009896800000895d */ /* 0x004fea0003900000 */
[----:B------:R-:W2:Y:S02]  /*17fb0*/  @!P0 SYNCS.PHASECHK.TRANS64 P0, [R2+URZ+0x32460], R3 ;  /* 0x03246003020085a7 */ /* 0x000ea4000800007f */
[----:B--2---:R-:W-:Y:S05]  /*17fc0*/  @!P0 BRA `(.L_x_14337) ;  /* 0xfffffffc00f08947 */ /* 0x004fea000383ffff */
[----:B------:R-:W-:Y:S05]  /*17fd0*/  BRA `(.L_x_14438) ;  /* 0xffffffb800b07947 */ /* 0x000fea000383ffff */
.L_x_14348:
[----:B-1----:R1:W2:Y:S02]  /*17fe0*/  SYNCS.PHASECHK.TRANS64.TRYWAIT P0, [R3+URZ+0x32440], R2 ;  /* 0x03244002030075a7 */ /* 0x0022a4000800017f */
[----:B--2---:R-:W-:Y:S05]  /*17ff0*/  @!P0 NANOSLEEP.SYNCS 0x989680 ;  /* 0x009896800000895d */ /* 0x004fea0003900000 */
[----:B------:R-:W2:Y:S02]  /*18000*/  @!P0 SYNCS.PHASECHK.TRANS64 P0, [R3+URZ+0x32440], R2 ;  /* 0x03244002030085a7 */ /* 0x000ea4000800007f */
[----:B--2---:R-:W-:Y:S05]  /*18010*/  @!P0 BRA `(.L_x_14348) ;  /* 0xfffffffc00f08947 */ /* 0x004fea000383ffff */
[----:B------:R-:W-:Y:S05]  /*18020*/  BRA `(.L_x_14439) ;  /* 0xffffffc000807947 */ /* 0x000fea000383ffff */
.L_x_14353:
[----:B--2---:R2:W3:Y:S02]  /*18030*/  SYNCS.PHASECHK.TRANS64.TRYWAIT P0, [R3+URZ+0x32460], R2 ;  /* 0x03246002030075a7 */ /* 0x0044e4000800017f */
[----:B---3--:R-:W-:Y:S05]  /*18040*/  @!P0 NANOSLEEP.SYNCS 0x989680 ;  /* 0x009896800000895d */ /* 0x008fea0003900000 */
[----:B------:R-:W3:Y:S02]  /*18050*/  @!P0 SYNCS.PHASECHK.TRANS64 P0, [R3+URZ+0x32460], R2 ;  /* 0x03246002030085a7 */ /* 0x000ee4000800007f */
[----:B---3--:R-:W-:Y:S05]  /*18060*/  @!P0 BRA `(.L_x_14353) ;  /* 0xfffffffc00f08947 */ /* 0x008fea000383ffff */
[----:B------:R-:W-:Y:S05]  /*18070*/  BRA `(.L_x_14440) ;  /* 0xffffffc400007947 */ /* 0x000fea000383ffff */
.L_x_14365:
[----:B-1----:R-:W4:Y:S01]  /*18080*/  LDL R3, [R1] ;  /* 0x0000000001037983 */ /* 0x002f220000100800 */
[----:B------:R-:W-:Y:S01]  /*18090*/  BSSY B0, `(.L_x_14441) ;  /* 0x0000008000007945 */ /* 0x000fe20003800000 */
[----:B------:R-:W-:Y:S02]  /*180a0*/  IMAD.MOV.U32 R12, RZ, RZ, RZ ;  /* 0x000000ffff0c7224 */ /* 0x000fe400078e00ff */
[----:B------:R-:W-:Y:S02]  /*180b0*/  IMAD.MOV.U32 R11, RZ, RZ, 0x1f ;  /* 0x0000001fff0b7424 */ /* 0x000fe400078e00ff */
[----:B------:R-:W-:Y:S02]  /*180c0*/  IMAD.MOV.U32 R15, RZ, RZ, -0x1 ;  /* 0xffffffffff0f7424 */ /* 0x000fe400078e00ff */
[----:B----4-:R-:W-:-:S07]  /*180d0*/  IMAD.MOV.U32 R13, RZ, RZ, R3 ;  /* 0x000000ffff0d7224 */ /* 0x010fce00078e0003 */
[----:B--23--:R-:W-:Y:S05]  /*180e0*/  WARPSYNC.COLLECTIVE R15, `(.L_x_14442) ;  /* 0x000000000f087348 */ /* 0x00cfea0003c00000 */
[----:B------:R0:W1:Y:S02]  /*180f0*/  SHFL.IDX P6, R14, R13, R12, R11 ;  /* 0x0000000c0d0e7389 */ /* 0x00006400000c000b */
[----:B0123--:R-:W-:Y:S01]  /*18100*/  ENDCOLLECTIVE ;  /* 0x000000000000791b */ /* 0x00ffe20003800000 */
.L_x_14442:
[----:B------:R-:W-:Y:S05]  /*18110*/  BSYNC B0 ;  /* 0x0000000000007941 */ /* 0x000fea0003800000 */
.L_x_14441:
        /* <DEDUP_REMOVED lines=9> */
.L_x_14443:
        /* <DEDUP_REMOVED lines=26> */
.L_x_14444:
        /* <DEDUP_REMOVED lines=8> */
.L_x_14445:
        /* <DEDUP_REMOVED lines=8> */
.L_x_14446:
        /* <DEDUP_REMOVED lines=8> */
.L_x_14447:
        /* <DEDUP_REMOVED lines=8> */
.L_x_14448:
        /* <DEDUP_REMOVED lines=9> */
.L_x_14449:
[----:B------:R-:W-:Y:S01]  /*185e0*/  IMAD.MOV.U32 R10, RZ, RZ, R14 ;  /* 0x000000ffff0a7224 */ /* 0x000fe200078e000e */
[----:B------:R-:W-:Y:S06]  /*185f0*/  BRA `(.L_x_14450) ;  /* 0xffffffc800507947 */ /* 0x000fec000383ffff */
.L_x_14368:
        /* <DEDUP_REMOVED lines=8> */
.L_x_14452:
[----:B------:R-:W-:Y:S05]  /*18680*/  BSYNC B0 ;  /* 0x0000000000007941 */ /* 0x000fea0003800000 */
.L_x_14451:
        /* <DEDUP_REMOVED lines=10> */
.L_x_14453:
        /* <DEDUP_REMOVED lines=8> */
.L_x_14454:
        /* <DEDUP_REMOVED lines=8> */
.L_x_14455:
        /* <DEDUP_REMOVED lines=8> */
.L_x_14456:
        /* <DEDUP_REMOVED lines=9> */
.L_x_14457:
[----:B------:R-:W-:Y:S01]  /*18940*/  IMAD.MOV.U32 R10, RZ, RZ, R14 ;  /* 0x000000ffff0a7224 */ /* 0x000fe200078e000e */
[----:B------:R-:W-:Y:S06]  /*18950*/  BRA `(.L_x_14458) ;  /* 0xffffffc800247947 */ /* 0x000fec000383ffff */
.L_x_14370:
[----:B------:R-:W-:Y:S01]  /*18960*/  BSSY B0, `(.L_x_14459) ;  /* 0x0000006000007945 */ /* 0x000fe20003800000 */
[----:B------:R-:W-:Y:S01]  /*18970*/  PLOP3.LUT P6, PT, P6, PT, PT, 0x8, 0x0 ;  /* 0x000000000000781c */ /* 0x000fe200037ce170 */
[----:B------:R-:W-:-:S12]  /*18980*/  IMAD.MOV.U32 R15, RZ, RZ, -0x1 ;  /* 0xffffffffff0f7424 */ /* 0x000fd800078e00ff */
[----:B0-----:R-:W-:Y:S05]  /*18990*/  WARPSYNC.COLLECTIVE R15, `(.L_x_14460) ;  /* 0x000000000f087348 */ /* 0x001fea0003c00000 */
[----:B------:R-:W-:Y:S01]  /*189a0*/  VOTE.ANY R14, PT, P6 ;  /* 0x00000000000e7806 */ /* 0x000fe200030e0100 */
[----:B0-----:R-:W-:Y:S06]  /*189b0*/  ENDCOLLECTIVE ;  /* 0x000000000000791b */ /* 0x001fec0003800000 */
.L_x_14460:
[----:B------:R-:W-:Y:S05]  /*189c0*/  BSYNC B0 ;  /* 0x0000000000007941 */ /* 0x000fea0003800000 */
.L_x_14459:
        /* <DEDUP_REMOVED lines=10> */
.L_x_14461:
[----:B------:R-:W-:Y:S02]  /*18a70*/  IMAD.MOV.U32 R13, RZ, RZ, R6 ;  /* 0x000000ffff0d7224 */ /* 0x000fe400078e0006 */
[----:B------:R-:W-:-:S07]  /*18a80*/  IMAD.MOV.U32 R4, RZ, RZ, R14 ;  /* 0x000000ffff047224 */ /* 0x000fce00078e000e */
[----:B------:R-:W-:Y:S05]  /*18a90*/  WARPSYNC.COLLECTIVE R15, `(.L_x_14462) ;  /* 0x000000000f087348 */ /* 0x000fea0003c00000 */
[----:B------:R0:W1:Y:S02]  /*18aa0*/  SHFL.IDX P6, R14, R13, R12, R11 ;  /* 0x0000000c0d0e7389 */ /* 0x00006400000c000b */
[----:B01----:R-:W-:Y:S01]  /*18ab0*/  ENDCOLLECTIVE ;  /* 0x000000000000791b */ /* 0x003fe20003800000 */
.L_x_14462:
[----:B------:R-:W-:Y:S02]  /*18ac0*/  IMAD.MOV.U32 R6, RZ, RZ, R14 ;  /* 0x000000ffff067224 */ /* 0x000fe400078e000e */
[----:B------:R-:W-:-:S05]  /*18ad0*/  IMAD.IADD R5, R9, 0x1, R16 ;  /* 0x0000000109057824 */ /* 0x000fca00078e0210 */
[----:B------:R1:W-:Y:S01]  /*18ae0*/  STL [R1+0xc], R5 ;  /* 0x00000c0501007387 */ /* 0x0003e20000100800 */
[----:B------:R-:W-:Y:S05]  /*18af0*/  BRA `(.L_x_14463) ;  /* 0xffffffc800047947 */ /* 0x000fea000383ffff */
.L_x_14372:
        /* <DEDUP_REMOVED lines=8> */
.L_x_14465:
[----:B------:R-:W-:Y:S05]  /*18b80*/  BSYNC B0 ;  /* 0x0000000000007941 */ /* 0x000fea0003800000 */
.L_x_14464:
[----:B------:R-:W-:Y:S01]  /*18b90*/  IMAD.MOV.U32 R2, RZ, RZ, R14 ;  /* 0x000000ffff027224 */ /* 0x000fe200078e000e */
[----:B------:R-:W-:Y:S06]  /*18ba0*/  BRA `(.L_x_14466) ;  /* 0xffffffc400f07947 */ /* 0x000fec000383ffff */
.L_x_14378:
[----:B0-----:R0:W1:Y:S02]  /*18bb0*/  SYNCS.PHASECHK.TRANS64.TRYWAIT P0, [R0+URZ+0x32420], R3 ;  /* 0x03242003000075a7 */ /* 0x001064000800017f */
[----:B-1----:R-:W-:Y:S05]  /*18bc0*/  @!P0 NANOSLEEP.SYNCS 0x989680 ;  /* 0x009896800000895d */ /* 0x002fea0003900000 */
[----:B------:R-:W1:Y:S02]  /*18bd0*/  @!P0 SYNCS.PHASECHK.TRANS64 P0, [R0+URZ+0x32420], R3 ;  /* 0x03242003000085a7 */ /* 0x000e64000800007f */
[----:B-1----:R-:W-:Y:S05]  /*18be0*/  @!P0 BRA `(.L_x_14378) ;  /* 0xfffffffc00f08947 */ /* 0x002fea000383ffff */
[----:B------:R-:W-:Y:S05]  /*18bf0*/  BRA `(.L_x_14467) ;  /* 0xffffffd000907947 */ /* 0x000fea000383ffff */
.L_x_14379:
        /* <DEDUP_REMOVED lines=11> */
.L_x_14469:
[----:B------:R-:W-:Y:S05]  /*18cb0*/  BSYNC B0 ;  /* 0x0000000000007941 */ /* 0x000fea0003800000 */
.L_x_14468:
[----:B------:R-:W-:Y:S05]  /*18cc0*/  BRA `(.L_x_14470) ;  /* 0xffffffd000787947 */ /* 0x000fea000383ffff */
.L_x_14382:
[----:B------:R-:W-:Y:S01]  /*18cd0*/  BSSY B1, `(.L_x_14471) ;  /* 0x0000006000017945 */ /* 0x000fe20003800000 */
[----:B------:R-:W-:-:S07]  /*18ce0*/  IMAD.MOV.U32 R15, RZ, RZ, -0x1 ;  /* 0xffffffffff0f7424 */ /* 0x000fce00078e00ff */
[----:B01----:R-:W-:Y:S05]  /*18cf0*/  WARPSYNC.COLLECTIVE R15, `(.L_x_14472) ;  /* 0x000000000f0c7348 */ /* 0x003fea0003c00000 */
[----:B------:R-:W-:Y:S02]  /*18d00*/  ELECT P6, UR62, PT ;  /* 0x00000000003e782f */ /* 0x000fe400038c0000 */
[----:B------:R-:W-:Y:S01]  /*18d10*/  MOV R14, UR62 ;  /* 0x0000003e000e7c02 */ /* 0x000fe20008000f00 */
[----:B01----:R-:W-:Y:S10]  /*18d20*/  ENDCOLLECTIVE ;  /* 0x000000000000791b */ /* 0x003ff40003800000 */
.L_x_14472:
[----:B------:R-:W-:Y:S05]  /*18d30*/  BSYNC B1 ;  /* 0x0000000000017941 */ /* 0x000fea0003800000 */
.L_x_14471:
[----:B------:R-:W-:Y:S05]  /*18d40*/  BRA `(.L_x_14473) ;  /* 0xffffffd000707947 */ /* 0x000fea000383ffff */
.L_x_14384:
[----:B0-----:R0:W1:Y:S02]  /*18d50*/  SYNCS.PHASECHK.TRANS64.TRYWAIT P0, [R6+URZ], R5 ;  /* 0x00000005060075a7 */ /* 0x001064000800017f */
[----:B-1----:R-:W-:Y:S05]  /*18d60*/  @!P0 NANOSLEEP.SYNCS 0x989680 ;  /* 0x009896800000895d */ /* 0x002fea0003900000 */
[----:B------:R-:W1:Y:S02]  /*18d70*/  @!P0 SYNCS.PHASECHK.TRANS64 P0, [R6+URZ], R5 ;  /* 0x00000005060085a7 */ /* 0x000e64000800007f */
[----:B-1----:R-:W-:Y:S05]  /*18d80*/  @!P0 BRA `(.L_x_14384) ;  /* 0xfffffffc00f08947 */ /* 0x002fea000383ffff */
[----:B------:R-:W-:Y:S05]  /*18d90*/  BRA `(.L_x_14474) ;  /* 0xffffffd000ac7947 */ /* 0x000fea000383ffff */
.L_x_14385:
[----:B-1----:R1:W2:Y:S02]  /*18da0*/  SYNCS.PHASECHK.TRANS64.TRYWAIT P0, [R7+URZ], R2 ;  /* 0x00000002070075a7 */ /* 0x0022a4000800017f */
[----:B--2---:R-:W-:Y:S05]  /*18db0*/  @!P0 NANOSLEEP.SYNCS 0x989680 ;  /* 0x009896800000895d */ /* 0x004fea0003900000 */
[----:B------:R-:W2:Y:S02]  /*18dc0*/  @!P0 SYNCS.PHASECHK.TRANS64 P0, [R7+URZ], R2 ;  /* 0x00000002070085a7 */ /* 0x000ea4000800007f */
[----:B--2---:R-:W-:Y:S05]  /*18dd0*/  @!P0 BRA `(.L_x_14385) ;  /* 0xfffffffc00f08947 */ /* 0x004fea000383ffff */
[----:B------:R-:W-:Y:S05]  /*18de0*/  BRA `(.L_x_14475) ;  /* 0xffffffd000a07947 */ /* 0x000fea000383ffff */
.L_x_14387:
[----:B--2---:R2:W3:Y:S02]  /*18df0*/  SYNCS.PHASECHK.TRANS64.TRYWAIT P0, [R4+URZ], R5 ;  /* 0x00000005040075a7 */ /* 0x0044e4000800017f */
[----:B---3--:R-:W-:Y:S05]  /*18e00*/  @!P0 NANOSLEEP.SYNCS 0x989680 ;  /* 0x009896800000895d */ /* 0x008fea0003900000 */
[----:B------:R-:W3:Y:S02]  /*18e10*/  @!P0 SYNCS.PHASECHK.TRANS64 P0, [R4+URZ], R5 ;  /* 0x00000005040085a7 */ /* 0x000ee4000800007f */
[----:B---3--:R-:W-:Y:S05]  /*18e20*/  @!P0 BRA `(.L_x_14387) ;  /* 0xfffffffc00f08947 */ /* 0x008fea000383ffff */
[----:B------:R-:W-:Y:S05]  /*18e30*/  BRA `(.L_x_14476) ;  /* 0xffffffd000a87947 */ /* 0x000fea000383ffff */
.L_x_14477:
        /* <DEDUP_REMOVED lines=12> */
.L_x_15033:


//--------------------- .text._ZN7cutlass13device_kernelIN5flash11enable_sm90INS1_16FlashAttnFwdSm90INS1_25CollectiveMainloopFwdSm90ILi2EN4cute5tupleIJNS5_1CILi1EEES8_S8_EEENS6_IJNS7_ILi128EEENS7_ILi96EEENS7_ILi64EEEEEELi256ENS_10bfloat16_tEfNS_4arch4Sm90ELb1ELb0ELb0ELb1ELb0ELb1ELb1ELb1ELb0ELb1ELb1ELb0EEENS1_21CollectiveEpilogueFwdINS6_IJSA_NS7_ILi256EEESB_EEES9_SE_SG_Li256ELb1ELb1ELb1ELb0EEENS1_36VarlenDynamicPersistentTileSchedulerILi128ELi96ELi256ELi128ELb1ELb1ELb1ELb1ELb1ELb1EEEEEEEEEvNT_6ParamsE --------------------------
	.section	.text._ZN7cutlass13device_kernelIN5flash11enable_sm90INS1_16FlashAttnFwdSm90INS1_25CollectiveMainloopFwdSm90ILi2EN4cute5tupleIJNS5_1CILi1EEES8_S8_EEENS6_IJNS7_ILi128EEENS7_ILi96EEENS7_ILi64EEEEEELi256ENS_10bfloat16_tEfNS_4arch4Sm90ELb1ELb0ELb0ELb1ELb0ELb1ELb1ELb1ELb0ELb1ELb1ELb0EEENS1_21CollectiveEpilogueFwdINS6_IJSA_NS7_ILi256EEESB_EEES9_SE_SG_Li256ELb1ELb1ELb1ELb0EEENS1_36VarlenDynamicPersistentTileSchedulerILi128ELi96ELi256ELi128ELb1ELb1ELb1ELb1ELb1ELb1EEEEEEEEEvNT_6ParamsE,"ax",@progbits
	.align	128
.text._ZN7cutlass13device_kernelIN5flash11enable_sm90INS1_16FlashAttnFwdSm90INS1_25CollectiveMainloopFwdSm90ILi2EN4cute5tupleIJNS5_1CILi1EEES8_S8_EEENS6_IJNS7_ILi128EEENS7_ILi96EEENS7_ILi64EEEEEELi256ENS_10bfloat16_tEfNS_4arch4Sm90ELb1ELb0ELb0ELb1ELb0ELb1ELb1ELb1ELb0ELb1ELb1ELb0EEENS1_21CollectiveEpilogueFwdINS6_IJSA_NS7_ILi256EEESB_EEES9_SE_SG_Li256ELb1ELb1ELb1ELb0EEENS1_36VarlenDynamicPersistentTileSchedulerILi128ELi96ELi256ELi128ELb1ELb1ELb1ELb1ELb1ELb1EEEEEEEEEvNT_6ParamsE:
        .type           _ZN7cutlass13device_kernelIN5flash11enable_sm90INS1_16FlashAttnFwdSm90INS1_25CollectiveMainloopFwdSm90ILi2EN4cute5tupleIJNS5_1CILi1EEES8_S8_EEENS6_IJNS7_ILi128EEENS7_ILi96EEENS7_ILi64EEEEEELi256ENS_10bfloat16_tEfNS_4arch4Sm90ELb1ELb0ELb0ELb1ELb0ELb1ELb1ELb1ELb0ELb1ELb1ELb0EEENS1_21CollectiveEpilogueFwdINS6_IJSA_NS7_ILi256EEESB_EEES9_SE_SG_Li256ELb1ELb1ELb1ELb0EEENS1_36VarlenDynamicPersistentTileSchedulerILi128ELi96ELi256ELi128ELb1ELb1ELb1ELb1ELb1ELb1EEEEEEEEEvNT_6ParamsE,@function
        .size           _ZN7cutlass13device_kernelIN5flash11enable_sm90INS1_16FlashAttnFwdSm90INS1_25CollectiveMainloopFwdSm90ILi2EN4cute5tupleIJNS5_1CILi1EEES8_S8_EEENS6_IJNS7_ILi128EEENS7_ILi96EEENS7_ILi64EEEEEELi256ENS_10bfloat16_tEfNS_4arch4Sm90ELb1ELb0ELb0ELb1ELb0ELb1ELb1ELb1ELb0ELb1ELb1ELb0EEENS1_21CollectiveEpilogueFwdINS6_IJSA_NS7_ILi256EEESB_EEES9_SE_SG_Li256ELb1ELb1ELb1ELb0EEENS1_36VarlenDynamicPersistentTileSchedulerILi128ELi96ELi256ELi128ELb1ELb1ELb1ELb1ELb1ELb1EEEEEEEEEvNT_6ParamsE,(.L_x_15034 - _ZN7cutlass13device_kernelIN5flash11enable_sm90INS1_16FlashAttnFwdSm90INS1_25CollectiveMainloopFwdSm90ILi2EN4cute5tupleIJNS5_1CILi1EEES8_S8_EEENS6_IJNS7_ILi128EEENS7_ILi96EEENS7_ILi64EEEEEELi256ENS_10bfloat16_tEfNS_4arch4Sm90ELb1ELb0ELb0ELb1ELb0ELb1ELb1ELb1ELb0ELb1ELb1ELb0EEENS1_21CollectiveEpilogueFwdINS6_IJSA_NS7_ILi256EEESB_EEES9_SE_SG_Li256ELb1ELb1ELb1ELb0EEENS1_36VarlenDynamicPersistentTileSchedulerILi128ELi96ELi256ELi128ELb1ELb1ELb1ELb1ELb1ELb1EEEEEEEEEvNT_6ParamsE)
        .other          _ZN7cutlass13device_kernelIN5flash11enable_sm90INS1_16FlashAttnFwdSm90INS1_25CollectiveMainloopFwdSm90ILi2EN4cute5tupleIJNS5_1CILi1EEES8_S8_EEENS6_IJNS7_ILi128EEENS7_ILi96EEENS7_ILi64EEEEEELi256ENS_10bfloat16_tEfNS_4arch4Sm90ELb1ELb0ELb0ELb1ELb0ELb1ELb1ELb1ELb0ELb1ELb1ELb0EEENS1_21CollectiveEpilogueFwdINS6_IJSA_NS7_ILi256EEESB_EEES9_SE_SG_Li256ELb1ELb1ELb1ELb0EEENS1_36VarlenDynamicPersistentTileSchedulerILi128ELi96ELi256ELi128ELb1ELb1ELb1ELb1ELb1ELb1EEEEEEEEEvNT_6ParamsE,@"STO_CUDA_ENTRY STV_DEFAULT"
_ZN7cutlass13device_kernelIN5flash11enable_sm90INS1_16FlashAttnFwdSm90INS1_25CollectiveMainloopFwdSm90ILi2EN4cute5tupleIJNS5_1CILi1EEES8_S8_EEENS6_IJNS7_ILi128EEENS7_ILi96EEENS7_ILi64EEEEEELi256ENS_10bfloat16_tEfNS_4arch4Sm90ELb1ELb0ELb0ELb1ELb0ELb1ELb1ELb1ELb0ELb1ELb1ELb0EEENS1_21CollectiveEpilogueFwdINS6_IJSA_NS7_ILi256EEESB_EEES9_SE_SG_Li256ELb1ELb1ELb1ELb0EEENS1_36VarlenDynamicPersistentTileSchedulerILi128ELi96ELi256ELi128ELb1ELb1ELb1ELb1ELb1ELb1EEEEEEEEEvNT_6ParamsE:
        /* <DEDUP_REMOVED lines=24> */
.L_x_14479:
[----:B------:R-:W-:Y:S05]  /*0180*/  BSYNC B0 ;  /* 0x0000000000007941 */ /* 0x000fea0003800000 */
.L_x_14478:
        /* <DEDUP_REMOVED lines=43> */
.L_x_14480:
        /* <DEDUP_REMOVED lines=22> */
.L_x_14481:
        /* <DEDUP_REMOVED lines=18> */
.L_x_14482:
        /* <DEDUP_REMOVED lines=22> */
.L_x_14483:
        /* <DEDUP_REMOVED lines=22> */
.L_x_14484:
        /* <DEDUP_REMOVED lines=8> */
.L_x_14487:
[----:B------:R-:W-:-:S08]  /*0a00*/  NOP ;  /* 0x0000000000007918 */ /* 0x000fd00000000000 */
[----:B------:R-:W0:Y:S02]  /*0a10*/  USETMAXREG.TRY_ALLOC.CTAPOOL UP0, 0xf0 ;  /* 0x000000f0000079c8 */ /* 0x000e240008000600 */
[----:B0-----:R-:W-:-:S13]  /*0a20*/  PLOP3.LUT P0, PT, PT, PT, UP0, 0x80, 0x0 ;  /* 0x000000000000781c */ /* 0x001fda0003f0f008 */
[----:B------:R-:W-:Y:S05]  /*0a30*/  @!P0 BRA `(.L_x_14487) ;  /* 0xfffffffc00f08947 */ /* 0x000fea000383ffff */
[----:B------:R-:W2:Y:S01]  /*0a40*/  LDL.LU R0, [R1+0x10] ;  /* 0x0000100001007983 */ /* 0x000ea20000300800 */
[----:B------:R-:W-:Y:S01]  /*0a50*/  SHF.R.U32.HI R2, RZ, 0x7, R6 ;  /* 0x00000007ff027819 */ /* 0x000fe20000011606 */
[----:B------:R-:W0:Y:S01]  /*0a60*/  S2UR UR5, SR_CgaCtaId ;  /* 0x00000000000579c3 */ /* 0x000e220000008800 */
[----:B------:R-:W-:-:S07]  /*0a70*/  UMOV UR4, 0x400 ;  /* 0x0000040000047882 */ /* 0x000fce0000000000 */
[----:B------:R-:W-:Y:S06]  /*0a80*/  BAR.ARV 0x8, 0x180 ;  /* 0x0206000000007b1d */ /* 0x000fec0000002000 */
[----:B------:R-:W-:-:S13]  /*0a90*/  ISETP.NE.AND P0, PT, R2, 0x1, PT ;  /* 0x000000010200780c */ /* 0x000fda0003f05270 */
[----:B------:R-:W-:Y:S06]  /*0aa0*/  @!P0 BAR.ARV 0x9, 0x100 ;  /* 0x0244000000008b1d */ /* 0x000fec0000002000 */
[----:B0-----:R-:W-:Y:S02]  /*0ab0*/  ULEA UR4, UR5, UR4, 0x18 ;  /* 0x0000000405047291 */ /* 0x001fe4000f8ec03f */
[----:B------:R-:W-:Y:S04]  /*0ac0*/  BAR.SYNC.DEFER_BLOCKING 0x5, 0x180 ;  /* 0x0146000000007b1d */ /* 0x000fe80000010000 */
[----:B------:R-:W-:-:S02]  /*0ad0*/  IMAD.U32 R19, RZ, RZ, UR4 ;  /* 0x00000004ff137e24 */ /* 0x000fc4000f8e00ff */
[----:B------:R-:W-:-:S03]  /*0ae0*/  ULDC UR4, c[0x0][0xd3c] ;  /* 0x00034f0000047ab9 */ /* 0x000fc60000000800 */
[----:B------:R-:W0:Y:S01]  /*0af0*/  LDS.128 R12, [R19+0x324d0] ;  /* 0x0324d000130c7984 */ /* 0x000e220000000c00 */
[----:B------:R-:W-:Y:S06]  /*0b00*/  BAR.ARV 0x4, 0x180 ;  /* 0x0106000000007b1d */ /* 0x000fec0000002000 */
[----:B--2---:R-:W-:-:S04]  /*0b10*/  LOP3.LUT R0, R0, 0xffffffef, RZ, 0xc0, !PT ;  /* 0xffffffef00007812 */ /* 0x004fc800078ec0ff */
[----:B------:R-:W-:Y:S02]  /*0b20*/  @P0 LOP3.LUT R0, R0, 0x10, RZ, 0xfc, !PT ;  /* 0x0000001000000812 */ /* 0x000fe400078efcff */
[----:B0-----:R-:W-:-:S03]  /*0b30*/  ISETP.GE.AND P0, PT, R15, UR4, PT ;  /* 0x000000040f007c0c */ /* 0x001fc6000bf06270 */
[----:B------:R0:W-:Y:S10]  /*0b40*/  STL [R1+0x10], R0 ;  /* 0x0000100001007387 */ /* 0x0001f40000100800 */
[----:B0-----:R-:W-:Y:S05]  /*0b50*/  @P0 BRA `(.L_x_14488) ;  /* 0x0000021400740947 */ /* 0x001fea0003800000 */
[----:B------:R-:W-:Y:S01]  /*0b60*/  VIADD R6, R6, 0xffffff80 ;  /* 0xffffff8006067836 */ /* 0x000fe20000000000 */
[----:B------:R-:W-:Y:S01]  /*0b70*/  ULOP3.LUT UR37, UR36, 0x1, URZ, 0xfc, !UPT ;  /* 0x0000000124257892 */ /* 0x000fe2000f8efc3f */
[----:B------:R-:W-:Y:S02]  /*0b80*/  IMAD.MOV.U32 R18, RZ, RZ, RZ ;  /* 0x000000ffff127224 */ /* 0x000fe400078e00ff */
[----:B------:R-:W-:Y:S01]  /*0b90*/  IMAD.MOV.U32 R202, RZ, RZ, RZ ;  /* 0x000000ffffca7224 */ /* 0x000fe200078e00ff */
[----:B------:R-:W-:Y:S01]  /*0ba0*/  SHF.R.S32.HI R3, RZ, 0x1f, R6 ;  /* 0x0000001fff037819 */ /* 0x000fe20000011406 */
[----:B------:R-:W-:-:S03]  /*0bb0*/  IMAD.MOV.U32 R23, RZ, RZ, RZ ;  /* 0x000000ffff177224 */ /* 0x000fc600078e00ff */
        /* <DEDUP_REMOVED lines=14> */
[----:B------:R-:W-:Y:S02]  /*0ca0*/  SHF.R.S32.HI R8, RZ, 0x1f, R10 ;  /* 0x0000001fff087819 */ /* 0x000fe4000001140a */
[----:B------:R-:W-:Y:S02]  /*0cb0*/  LEA.HI R9, R9, R21, RZ, 0x5 ;  /* 0x0000001509097211 */ /* 0x000fe400078f28ff */
[----:B------:R-:W-:Y:S02]  /*0cc0*/  LEA.HI R8, R8, R11, RZ, 0x3 ;  /* 0x0000000b08087211 */ /* 0x000fe400078f18ff */
[----:B------:R-:W-:Y:S02]  /*0cd0*/  LOP3.LUT R4, R4, 0x1ffffffe, RZ, 0xc0, !PT ;  /* 0x1ffffffe04047812 */ /* 0x000fe400078ec0ff */
[----:B------:R-:W-:Y:S01]  /*0ce0*/  LOP3.LUT R12, R8, 0xfffffff8, RZ, 0xc0, !PT ;  /* 0xfffffff8080c7812 */ /* 0x000fe200078ec0ff */
[----:B------:R-:W-:Y:S01]  /*0cf0*/  IMAD.IADD R8, R5, 0x1, -R0 ;  /* 0x0000000105087824 */ /* 0x000fe200078e0a00 */
[-C--:B------:R-:W-:Y:S01]  /*0d00*/  LEA.HI R0, R3, R6.reuse, RZ, 0x5 ;  /* 0x0000000603007211 */ /* 0x080fe200078f28ff */
[----:B------:R-:W-:Y:S01]  /*0d10*/  IMAD.IADD R4, R7, 0x1, -R4 ;  /* 0x0000000107047824 */ /* 0x000fe200078e0a04 */
[----:B------:R-:W-:Y:S01]  /*0d20*/  LEA.HI R3, R3, R6, RZ, 0x3 ;  /* 0x0000000603037211 */ /* 0x000fe200078f18ff */
[----:B------:R-:W-:Y:S01]  /*0d30*/  IMAD.IADD R12, R11, 0x1, -R12 ;  /* 0x000000010b0c7824 */ /* 0x000fe200078e0a0c */
[----:B------:R-:W-:-:S02]  /*0d40*/  SHF.R.S32.HI R9, RZ, 0x5, R9 ;  /* 0x00000005ff097819 */ /* 0x000fc40000011409 */
[----:B------:R-:W-:Y:S02]  /*0d50*/  LOP3.LUT R7, R3, 0xfffffff8, RZ, 0xc0, !PT ;  /* 0xfffffff803077812 */ /* 0x000fe400078ec0ff */
[----:B------:R-:W-:Y:S01]  /*0d60*/  LOP3.LUT R3, R22, 0xfffffffc, RZ, 0xc0, !PT ;  /* 0xfffffffc16037812 */ /* 0x000fe200078ec0ff */
[----:B------:R-:W-:Y:S01]  /*0d70*/  IMAD R9, R9, 0x10, R12 ;  /* 0x0000001009097824 */ /* 0x000fe200078e020c */
[----:B------:R-:W-:Y:S01]  /*0d80*/  SHF.R.S32.HI R22, RZ, 0x2, R22 ;  /* 0x00000002ff167819 */ /* 0x000fe20000011416 */
[----:B------:R-:W-:Y:S01]  /*0d90*/  IMAD.IADD R214, R6, 0x1, -R7 ;  /* 0x0000000106d67824 */ /* 0x000fe200078e0a07 */
[----:B------:R-:W-:Y:S01]  /*0da0*/  LOP3.LUT R5, R2, 0x3fffff0, RZ, 0xc0, !PT ;  /* 0x03fffff002057812 */ /* 0x000fe200078ec0ff */
[----:B------:R-:W-:Y:S01]  /*0db0*/  IMAD R20, R8, 0x40, R9 ;  /* 0x0000004008147824 */ /* 0x000fe200078e0209 */
[----:B------:R-:W-:Y:S01]  /*0dc0*/  SHF.R.S32.HI R16, RZ, 0x5, R0 ;  /* 0x00000005ff107819 */ /* 0x000fe20000011400 */
[----:B------:R-:W-:Y:S01]  /*0dd0*/  VIADD R9, R22, 0x40 ;  /* 0x0000004016097836 */ /* 0x000fe20000000000 */
[----:B------:R-:W-:Y:S01]  /*0de0*/  LOP3.LUT R10, R10, 0x7ffffffc, RZ, 0xc0, !PT ;  /* 0x7ffffffc0a0a7812 */ /* 0x000fe200078ec0ff */
[----:B------:R-:W-:-:S02]  /*0df0*/  IMAD.IADD R5, R6, 0x1, -R5 ;  /* 0x0000000106057824 */ /* 0x000fc400078e0a05 */
[----:B------:R-:W-:Y:S01]  /*0e00*/  IMAD.IADD R3, R6, 0x1, -R3 ;  /* 0x0000000106037824 */ /* 0x000fe200078e0a03 */
[----:B------:R-:W-:Y:S01]  /*0e10*/  SHF.R.S32.HI R8, RZ, 0x1f, R9 ;  /* 0x0000001fff087819 */ /* 0x000fe20000011409 */
[----:B------:R-:W-:Y:S01]  /*0e20*/  IMAD R5, R16, 0x10, R5 ;  /* 0x0000001010057824 */ /* 0x000fe200078e0205 */
[----:B------:R0:W-:Y:S01]  /*0e30*/  STL [R1+0x34], R16 ;  /* 0x0000341001007387 */ /* 0x0001e20000100800 */
[----:B------:R-:W-:Y:S01]  /*0e40*/  IMAD.SHL.U32 R214, R214, 0x8, RZ ;  /* 0x00000008d6d67824 */ /* 0x000fe200078e00ff */
[----:B------:R-:W-:Y:S01]  /*0e50*/  LEA.HI R0, R3, R3, RZ, 0x1 ;  /* 0x0000000303007211 */ /* 0x000fe200078f08ff */
[----:B------:R-:W-:Y:S01]  /*0e60*/  IMAD R11, R5, 0x8, R4 ;  /* 0x00000008050b7824 */ /* 0x000fe200078e0204 */
[----:B------:R-:W-:Y:S01]  /*0e70*/  LEA.HI R8, R8, R9, RZ, 0x3 ;  /* 0x0000000908087211 */ /* 0x000fe200078f18ff */
[----:B------:R-:W-:Y:S01]  /*0e80*/  IMAD.SHL.U32 R200, R3, 0x4, RZ ;  /* 0x0000000403c87824 */ /* 0x000fe200078e00ff */
[----:B------:R-:W-:Y:S01]  /*0e90*/  SHF.R.S32.HI R4, RZ, 0x1f, R22 ;  /* 0x0000001fff047819 */ /* 0x000fe20000011416 */
[----:B------:R-:W-:Y:S01]  /*0ea0*/  IMAD.SHL.U32 R4, R9, 0x40, RZ ;  /* 0x0000004009047824 */ /* 0x000fe200078e00ff */
[----:B------:R-:W-:Y:S01]  /*0eb0*/  LOP3.LUT R0, R0, 0x1ffffffe, RZ, 0xc0, !PT ;  /* 0x1ffffffe00007812 */ /* 0x000fe200078ec0ff */
[----:B------:R-:W-:Y:S01]  /*0ec0*/  IMAD.SHL.U32 R8, R8, 0x40, RZ ;  /* 0x0000004008087824 */ /* 0x000fe200078e00ff */
[----:B------:R-:W-:Y:S01]  /*0ed0*/  STL [R1+0x170], R20 ;  /* 0x0001701401007387 */ /* 0x000fe20000100800 */
[----:B0-----:R-:W-:-:S02]  /*0ee0*/  IMAD.SHL.U32 R16, R3, 0x8, RZ ;  /* 0x0000000803107824 */ /* 0x001fc400078e00ff */
[----:B------:R-:W-:Y:S01]  /*0ef0*/  IMAD.IADD R0, R3, 0x1, -R0 ;  /* 0x0000000103007824 */ /* 0x000fe200078e0a00 */
[----:B------:R-:W-:Y:S01]  /*0f00*/  LOP3.LUT R3, R4, 0x1c0, RZ, 0xc0, !PT ;  /* 0x000001c004037812 */ /* 0x000fe200078ec0ff */
[----:B------:R-:W-:Y:S01]  /*0f10*/  STL [R1+0x60], RZ ;  /* 0x000060ff01007387 */ /* 0x000fe20000100800 */
[----:B------:R-:W-:Y:S01]  /*0f20*/  SHF.R.S32.HI R4, RZ, 0x1f, R214 ;  /* 0x0000001fff047819 */ /* 0x000fe200000114d6 */
[----:B------:R-:W-:Y:S01]  /*0f30*/  IMAD.IADD R10, R21, 0x1, -R10 ;  /* 0x00000001150a7824 */ /* 0x000fe200078e0a0a */
[----:B------:R-:W-:Y:S01]  /*0f40*/  LOP3.LUT R4, R8, 0xfffffe00, RZ, 0xc0, !PT ;  /* 0xfffffe0008047812 */ /* 0x000fe200078ec0ff */
[----:B------:R-:W-:Y:S01]  /*0f50*/  VIADD R8, R214, 0x80 ;  /* 0x00000080d6087836 */ /* 0x000fe20000000000 */
[----:B------:R-:W-:Y:S01]  /*0f60*/  SHF.R.U32.HI R9, RZ, 0x3, R3 ;  /* 0x00000003ff097819 */ /* 0x000fe20000011603 */
[----:B------:R-:W-:Y:S01]  /*0f70*/  IMAD.SHL.U32 R45, R10, 0x2, RZ ;  /* 0x000000020a2d7824 */ /* 0x000fe200078e00ff */
[----:B------:R-:W-:Y:S01]  /*0f80*/  LOP3.LUT R3, R3, 0x38, R16, 0xf8, !PT ;  /* 0x0000003803037812 */ /* 0x000fe200078ef810 */
[----:B------:R0:W-:Y:S01]  /*0f90*/  STL [R1+0x38], R4 ;  /* 0x0000380401007387 */ /* 0x0001e20000100800 */
[----:B------:R-:W-:-:S02]  /*0fa0*/  VIADD R12, R214, 0x40 ;  /* 0x00000040d60c7836 */ /* 0x000fc40000000000 */
[C---:B------:R-:W-:Y:S01]  /*0fb0*/  VIADD R44, R45.reuse, 0x8 ;  /* 0x000000082d2c7836 */ /* 0x040fe20000000000 */
[----:B------:R-:W-:Y:S01]  /*0fc0*/  STL [R1+0x2c], R45 ;  /* 0x00002c2d01007387 */ /* 0x000fe20000100800 */
[C---:B------:R-:W-:Y:S01]  /*0fd0*/  VIADD R43, R45.reuse, 0x10 ;  /* 0x000000102d2b7836 */ /* 0x040fe20000000000 */
[----:B------:R-:W-:Y:S01]  /*0fe0*/  SHF.R.S32.HI R12, RZ, 0x1f, R12 ;  /* 0x0000001fff0c7819 */ /* 0x000fe2000001140c */
[C---:B------:R-:W-:Y:S02]  /*0ff0*/  VIADD R42, R45.reuse, 0x18 ;  /* 0x000000182d2a7836 */ /* 0x040fe40000000000 */
[C---:B------:R-:W-:Y:S01]  /*1000*/  VIADD R41, R45.reuse, 0x20 ;  /* 0x000000202d297836 */ /* 0x040fe20000000000 */
[----:B0-----:R-:W-:Y:S01]  /*1010*/  LOP3.LUT R4, R4, R3, R9, 0xf6, !PT ;  /* 0x0000000304047212 */ /* 0x001fe200078ef609 */
[----:B------:R-:W-:Y:S01]  /*1020*/  VIADD R40, R45, 0x28 ;  /* 0x000000282d287836 */ /* 0x000fe20000000000 */
[----:B------:R-:W-:Y:S01]  /*1030*/  SHF.R.S32.HI R9, RZ, 0x1f, R8 ;  /* 0x0000001fff097819 */ /* 0x000fe20000011408 */
[----:B------:R-:W-:-:S02]  /*1040*/  IMAD.SHL.U32 R8, R11, 0x8, RZ ;  /* 0x000000080b087824 */ /* 0x000fc400078e00ff */
[----:B------:R-:W-:Y:S01]  /*1050*/  IMAD R3, R4, 0x2, R19 ;  /* 0x0000000204037824 */ /* 0x000fe200078e0213 */
[----:B------:R-:W-:Y:S01]  /*1060*/  SHF.R.S32.HI R4, RZ, 0x1f, R44 ;  /* 0x0000001fff047819 */ /* 0x000fe2000001142c */
[C---:B------:R-:W-:Y:S01]  /*1070*/  VIADD R39, R45.reuse, 0x30 ;  /* 0x000000302d277836 */ /* 0x040fe20000000000 */
[----:B------:R-:W-:Y:S01]  /*1080*/  STL [R1+0x174], R8 ;  /* 0x0001740801007387 */ /* 0x000fe20000100800 */
[C---:B------:R-:W-:Y:S02]  /*1090*/  VIADD R38, R45.reuse, 0x38 ;  /* 0x000000382d267836 */ /* 0x040fe40000000000 */
[C---:B------:R-:W-:Y:S01]  /*10a0*/  VIADD R37, R45.reuse, 0x40 ;  /* 0x000000402d257836 */ /* 0x040fe20000000000 */
[----:B------:R-:W-:Y:S01]  /*10b0*/  STL [R1+0x16c], R3 ;  /* 0x00016c0301007387 */ /* 0x000fe20000100800 */
[C---:B------:R-:W-:Y:S02]  /*10c0*/  VIADD R36, R45.reuse, 0x48 ;  /* 0x000000482d247836 */ /* 0x040fe40000000000 */
[C---:B------:R-:W-:Y:S01]  /*10d0*/  VIADD R35, R45.reuse, 0x50 ;  /* 0x000000502d237836 */ /* 0x040fe20000000000 */
[----:B------:R-:W-:Y:S01]  /*10e0*/  STL [R1+0xe4], R44 ;  /* 0x0000e42c01007387 */ /* 0x000fe20000100800 */
[----:B------:R-:W-:-:S02]  /*10f0*/  VIADD R34, R45, 0x58 ;  /* 0x000000582d227836 */ /* 0x000fc40000000000 */
[C---:B------:R-:W-:Y:S01]  /*1100*/  VIADD R33, R45.reuse, 0x60 ;  /* 0x000000602d217836 */ /* 0x040fe20000000000 */
[----:B------:R0:W-:Y:S01]  /*1110*/  STL [R1+0xe0], R43 ;  /* 0x0000e02b01007387 */ /* 0x0001e20000100800 */
[C---:B------:R-:W-:Y:S02]  /*1120*/  VIADD R32, R45.reuse, 0x68 ;  /* 0x000000682d207836 */ /* 0x040fe40000000000 */
[C---:B------:R-:W-:Y:S01]  /*1130*/  VIADD R31, R45.reuse, 0x70 ;  /* 0x000000702d1f7836 */ /* 0x040fe20000000000 */
[----:B------:R-:W-:Y:S01]  /*1140*/  STL [R1+0xdc], R42 ;  /* 0x0000dc2a01007387 */ /* 0x000fe20000100800 */
[C---:B------:R-:W-:Y:S02]  /*1150*/  VIADD R30, R45.reuse, 0x78 ;  /* 0x000000782d1e7836 */ /* 0x040fe40000000000 */
[C---:B------:R-:W-:Y:S01]  /*1160*/  VIADD R29, R45.reuse, 0x80 ;  /* 0x000000802d1d7836 */ /* 0x040fe20000000000 */
[----:B------:R1:W-:Y:S01]  /*1170*/  STL [R1+0xd8], R41 ;  /* 0x0000d82901007387 */ /* 0x0003e20000100800 */
[C---:B------:R-:W-:Y:S01]  /*1180*/  VIADD R28, R45.reuse, 0x88 ;  /* 0x000000882d1c7836 */ /* 0x040fe20000000000 */
[----:B0-----:R-:W-:Y:S01]  /*1190*/  SHF.R.S32.HI R43, RZ, 0x1f, R43 ;  /* 0x0000001fff2b7819 */ /* 0x001fe2000001142b */
[C---:B------:R-:W-:Y:S01]  /*11a0*/  VIADD R27, R45.reuse, 0x90 ;  /* 0x000000902d1b7836 */ /* 0x040fe20000000000 */
[----:B------:R0:W-:Y:S01]  /*11b0*/  STL [R1+0xd4], R40 ;  /* 0x0000d42801007387 */ /* 0x0001e20000100800 */
[----:B------:R-:W-:-:S02]  /*11c0*/  VIADD R26, R45, 0x98 ;  /* 0x000000982d1a7836 */ /* 0x000fc40000000000 */
[C---:B------:R-:W-:Y:S01]  /*11d0*/  VIADD R25, R45.reuse, 0xa0 ;  /* 0x000000a02d197836 */ /* 0x040fe20000000000 */
[----:B------:R-:W-:Y:S01]  /*11e0*/  STL [R1+0xd0], R39 ;  /* 0x0000d02701007387 */ /* 0x000fe20000100800 */
[C---:B------:R-:W-:Y:S01]  /*11f0*/  VIADD R24, R45.reuse, 0xa8 ;  /* 0x000000a82d187836 */ /* 0x040fe20000000000 */
[----:B-1----:R-:W-:Y:S01]  /*1200*/  SHF.R.S32.HI R41, RZ, 0x1f, R41 ;  /* 0x0000001fff297819 */ /* 0x002fe20000011429 */
[----:B------:R-:W-:Y:S01]  /*1210*/  IMAD.MOV.U32 R7, RZ, RZ, R15 ;  /* 0x000000ffff077224 */ /* 0x000fe200078e000f */
[----:B------:R1:W-:Y:S01]  /*1220*/  STL [R1+0xcc], R38 ;  /* 0x0000cc2601007387 */ /* 0x0003e20000100800 */
[C---:B------:R-:W-:Y:S01]  /*1230*/  VIADD R21, R45.reuse, 0xb0 ;  /* 0x000000b02d157836 */ /* 0x040fe20000000000 */
[----:B0-----:R-:W-:Y:S01]  /*1240*/  SHF.R.S32.HI R40, RZ, 0x1f, R40 ;  /* 0x0000001fff287819 */ /* 0x001fe20000011428 */
[----:B------:R-:W-:Y:S01]  /*1250*/  IMAD.MOV.U32 R6, RZ, RZ, R14 ;  /* 0x000000ffff067224 */ /* 0x000fe200078e000e */
[----:B------:R0:W-:Y:S01]  /*1260*/  STL [R1+0xc8], R37 ;  /* 0x0000c82501007387 */ /* 0x0001e20000100800 */
[----:B------:R-:W-:-:S02]  /*1270*/  VIADD R15, R45, 0xb8 ;  /* 0x000000b82d0f7836 */ /* 0x000fc40000000000 */
[----:B------:R-:W-:Y:S01]  /*1280*/  IMAD.MOV.U32 R5, RZ, RZ, R13 ;  /* 0x000000ffff057224 */ /* 0x000fe200078e000d */
[----:B------:R-:W-:Y:S01]  /*1290*/  STL [R1+0xc4], R36 ;  /* 0x0000c42401007387 */ /* 0x000fe20000100800 */
[C---:B------:R-:W-:Y:S01]  /*12a0*/  VIADD R14, R45.reuse, 0xc0 ;  /* 0x000000c02d0e7836 */ /* 0x040fe20000000000 */
[----:B-1----:R-:W-:Y:S01]  /*12b0*/  SHF.R.S32.HI R38, RZ, 0x1f, R38 ;  /* 0x0000001fff267819 */ /* 0x002fe20000011426 */
        /* <DEDUP_REMOVED lines=11> */
[----:B------:R-:W-:Y:S01]  /*1370*/  VIADD R3, R45, 0xf8 ;  /* 0x000000f82d037836 */ /* 0x000fe20000000000 */
[----:B------:R1:W-:Y:S01]  /*1380*/  STL [R1+0xb4], R32 ;  /* 0x0000b42001007387 */ /* 0x0003e20000100800 */
[----:B------:R-:W-:Y:S01]  /*1390*/  IMAD R0, R0, 0x8, R20 ;  /* 0x0000000800007824 */ /* 0x000fe200078e0214 */
[----:B0-----:R-:W-:Y:S01]  /*13a0*/  SHF.R.S32.HI R34, RZ, 0x1f, R34 ;  /* 0x0000001fff227819 */ /* 0x001fe20000011422 */
[----:B------:R-:W-:Y:S01]  /*13b0*/  IMAD.MOV.U32 R2, RZ, RZ, RZ ;  /* 0x000000ffff027224 */ /* 0x000fe200078e00ff */
[----:B------:R0:W-:Y:S01]  /*13c0*/  STL [R1+0xb0], R31 ;  /* 0x0000b01f01007387 */ /* 0x0001e20000100800 */
[----:B------:R-:W-:-:S03]  /*13d0*/  VIADD R203, R200, 0x10 ;  /* 0x00000010c8cb7836 */ /* 0x000fc60000000000 */
[----:B------:R-:W-:Y:S01]  /*13e0*/  STL [R1+0xac], R30 ;  /* 0x0000ac1e01007387 */ /* 0x000fe20000100800 */
[----:B-1----:R-:W-:-:S03]  /*13f0*/  SHF.R.S32.HI R32, RZ, 0x1f, R32 ;  /* 0x0000001fff207819 */ /* 0x002fc60000011420 */
[----:B------:R1:W-:Y:S01]  /*1400*/  STL [R1+0xa8], R29 ;  /* 0x0000a81d01007387 */ /* 0x0003e20000100800 */
[----:B0-----:R-:W-:-:S03]  /*1410*/  SHF.R.S32.HI R31, RZ, 0x1f, R31 ;  /* 0x0000001fff1f7819 */ /* 0x001fc6000001141f */
[----:B------:R0:W-:Y:S04]  /*1420*/  STL [R1+0xa4], R28 ;  /* 0x0000a41c01007387 */ /* 0x0001e80000100800 */
        /* <DEDUP_REMOVED lines=20> */
[----:B------:R2:W-:Y:S01]  /*1570*/  STL [R1+0x168], R4 ;  /* 0x0001680401007387 */ /* 0x0005e20000100800 */
[----:B-1----:R-:W-:-:S03]  /*1580*/  SHF.R.S32.HI R10, RZ, 0x1f, R10 ;  /* 0x0000001fff0a7819 */ /* 0x002fc6000001140a */
[----:B------:R-:W-:Y:S01]  /*1590*/  STL [R1+0x70], R8 ;  /* 0x0000700801007387 */ /* 0x000fe20000100800 */
[----:B0-----:R-:W-:-:S03]  /*15a0*/  SHF.R.S32.HI R9, RZ, 0x1f, R9 ;  /* 0x0000001fff097819 */ /* 0x001fc60000011409 */
[----:B------:R-:W-:Y:S01]  /*15b0*/  STL [R1+0x164], R43 ;  /* 0x0001642b01007387 */ /* 0x000fe20000100800 */
[----:B--2---:R-:W-:-:S03]  /*15c0*/  SHF.R.S32.HI R4, RZ, 0x1f, R42 ;  /* 0x0000001fff047819 */ /* 0x004fc6000001142a */
[----:B------:R0:W-:Y:S04]  /*15d0*/  STL [R1+0x6c], R3 ;  /* 0x00006c0301007387 */ /* 0x0001e80000100800 */
[----:B------:R1:W-:Y:S04]  /*15e0*/  STL [R1+0x160], R4 ;  /* 0x0001600401007387 */ /* 0x0003e80000100800 */
[----:B------:R-:W-:Y:S01]  /*15f0*/  STL [R1+0x15c], R41 ;  /* 0x00015c2901007387 */ /* 0x000fe20000100800 */
[----:B0-----:R-:W-:-:S03]  /*1600*/  SHF.R.S32.HI R3, RZ, 0x1f, R3 ;  /* 0x0000001fff037819 */ /* 0x001fc60000011403 */
[----:B------:R-:W-:Y:S01]  /*1610*/  STL [R1+0x158], R40 ;  /* 0x0001582801007387 */ /* 0x000fe20000100800 */
[----:B-1----:R-:W-:-:S05]  /*1620*/  SHF.R.S32.HI R4, RZ, 0x1f, R39 ;  /* 0x0000001fff047819 */ /* 0x002fca0000011427 */
[----:B------:R0:W-:Y:S04]  /*1630*/  STL [R1+0x154], R4 ;  /* 0x0001540401007387 */ /* 0x0001e80000100800 */
[----:B------:R-:W-:Y:S04]  /*1640*/  STL [R1+0x150], R38 ;  /* 0x0001502601007387 */ /* 0x000fe80000100800 */
[----:B------:R-:W-:Y:S01]  /*1650*/  STL [R1+0x14c], R37 ;  /* 0x00014c2501007387 */ /* 0x000fe20000100800 */
[----:B0-----:R-:W-:-:S05]  /*1660*/  SHF.R.S32.HI R4, RZ, 0x1f, R36 ;  /* 0x0000001fff047819 */ /* 0x001fca0000011424 */
        /* <DEDUP_REMOVED lines=25> */
[----:B------:R1:W-:Y:S04]  /*1800*/  STL [R1+0xfc], R10 ;  /* 0x0000fc0a01007387 */ /* 0x0003e80000100800 */
[----:B------:R1:W-:Y:S01]  /*1810*/  STL [R1+0xf8], R9 ;  /* 0x0000f80901007387 */ /* 0x0003e20000100800 */
[----:B0-----:R-:W-:-:S05]  /*1820*/  SHF.R.S32.HI R4, RZ, 0x1f, R8 ;  /* 0x0000001fff047819 */ /* 0x001fca0000011408 */
[----:B------:R1:W-:Y:S04]  /*1830*/  STL [R1+0xf4], R4 ;  /* 0x0000f40401007387 */ /* 0x0003e80000100800 */
[----:B------:R1:W-:Y:S04]  /*1840*/  STL [R1+0x3c], R0 ;  /* 0x00003c0001007387 */ /* 0x0003e80000100800 */
[----:B------:R1:W-:Y:S02]  /*1850*/  STL [R1+0xf0], R3 ;  /* 0x0000f00301007387 */ /* 0x0003e40000100800 */
.L_x_14650:
[----:B0123--:R-:W0:Y:S02]  /*1860*/  LDC.64 R8, c[0x0][0xd88] ;  /* 0x00036200ff087b82 */ /* 0x00fe240000000a00 */
[----:B0-----:R-:W-:-:S05]  /*1870*/  IMAD.WIDE R8, R7, 0x4, R8 ;  /* 0x0000000407087825 */ /* 0x001fca00078e0208 */
[----:B------:R-:W2:Y:S01]  /*1880*/  LDG.E R33, desc[UR40][R8.64] ;  /* 0x0000002808217981 */ /* 0x000ea2000c1e1900 */
[----:B------:R-:W-:Y:S05]  /*1890*/  YIELD ;  /* 0x0000000000007946 */ /* 0x000fea0003800000 */
[----:B------:R-:W-:Y:S01]  /*18a0*/  ULDC.64 UR4, c[0x0][0xb20] ;  /* 0x0002c80000047ab9 */ /* 0x000fe20000000a00 */
[----:B------:R-:W-:Y:S01]  /*18b0*/  ULDC.64 UR8, c[0x0][0xb10] ;  /* 0x0002c40000087ab9 */ /* 0x000fe20000000a00 */
[----:B------:R-:W-:Y:S01]  /*18c0*/  ISETP.NE.U32.AND P1, PT, RZ, UR4, PT ;  /* 0x00000004ff007c0c */ /* 0x000fe2000bf25070 */
[----:B------:R-:W-:Y:S01]  /*18d0*/  IMAD.MOV.U32 R15, RZ, RZ, RZ ;  /* 0x000000ffff0f7224 */ /* 0x000fe200078e00ff */
[----:B------:R-:W-:Y:S01]  /*18e0*/  ULDC.64 UR6, c[0x0][0xb00] ;  /* 0x0002c00000067ab9 */ /* 0x000fe20000000a00 */
[----:B------:R-:W-:Y:S01]  /*18f0*/  IMAD.MOV.U32 R31, RZ, RZ, RZ ;  /* 0x000000ffff1f7224 */ /* 0x000fe200078e00ff */
[----:B------:R-:W-:-:S02]  /*1900*/  ISETP.NE.AND.EX P1, PT, RZ, UR5, PT, P1 ;  /* 0x00000005ff007c0c */ /* 0x000fc4000bf25310 */
[----:B------:R-:W-:-:S04]  /*1910*/  ISETP.NE.U32.AND P0, PT, RZ, UR6, PT ;  /* 0x00000006ff007c0c */ /* 0x000fc8000bf05070 */
[----:B------:R-:W-:Y:S02]  /*1920*/  ISETP.NE.AND.EX P0, PT, RZ, UR7, PT, P0 ;  /* 0x00000007ff007c0c */ /* 0x000fe4000bf05300 */
[----:B--2---:R-:W-:Y:S01]  /*1930*/  SHF.R.S32.HI R0, RZ, 0x1f, R33 ;  /* 0x0000001fff007819 */ /* 0x004fe20000011421 */
[----:B------:R-:W-:-:S04]  /*1940*/  IMAD.SHL.U32 R35, R33, 0x4, RZ ;  /* 0x0000000421237824 */ /* 0x000fc800078e00ff */
[C---:B------:R-:W-:Y:S01]  /*1950*/  @P1 LEA R10, P2, R33.reuse, UR4, 0x2 ;  /* 0x00000004210a1c11 */ /* 0x040fe2000f8410ff */
[----:B------:R-:W-:Y:S01]  /*1960*/  STL [R1+0x50], R33 ;  /* 0x0000502101007387 */ /* 0x000fe20000100800 */
[C-C-:B------:R-:W-:Y:S02]  /*1970*/  SHF.L.U64.HI R34, R33.reuse, 0x2, R0.reuse ;  /* 0x0000000221227819 */ /* 0x140fe40000010200 */
[----:B------:R-:W-:Y:S01]  /*1980*/  @P1 LEA.HI.X R11, R33, UR5, R0, 0x2, P2 ;  /* 0x00000005210b1c11 */ /* 0x000fe200090f1400 */
[----:B------:R-:W-:Y:S01]  /*1990*/  ULDC UR4, c[0x0][0x288] ;  /* 0x0000a20000047ab9 */ /* 0x000fe20000000800 */
[----:B------:R-:W-:Y:S01]  /*19a0*/  ISETP.NE.U32.AND P2, PT, RZ, UR8, PT ;  /* 0x00000008ff007c0c */ /* 0x000fe2000bf45070 */
[----:B------:R0:W-:Y:S01]  /*19b0*/  STL [R1+0xe8], R0 ;  /* 0x0000e80001007387 */ /* 0x0001e20000100800 */
[----:B------:R-:W-:Y:S02]  /*19c0*/  IADD3 R12, P3, R35, UR6, RZ ;  /* 0x00000006230c7c10 */ /* 0x000fe4000ff7e0ff */
[----:B------:R-:W-:Y:S01]  /*19d0*/  ISETP.NE.AND.EX P2, PT, RZ, UR9, PT, P2 ;  /* 0x00000009ff007c0c */ /* 0x000fe2000bf45320 */
[----:B------:R1:W5:Y:S01]  /*19e0*/  @P1 LDG.E R15, desc[UR40][R10.64] ;  /* 0x000000280a0f1981 */ /* 0x000362000c1e1900 */
[----:B------:R-:W-:-:S03]  /*19f0*/  IADD3.X R13, R34, UR7, RZ, P3, !PT ;  /* 0x00000007220d7c10 */ /* 0x000fc60009ffe4ff */
[----:B------:R1:W-:Y:S01]  /*1a00*/  STL [R1+0x54], R35 ;  /* 0x0000542301007387 */ /* 0x0003e20000100800 */
[----:B0-----:R-:W-:Y:S01]  /*1a10*/  IMAD.U32 R0, RZ, RZ, UR4 ;  /* 0x00000004ff007e24 */ /* 0x001fe2000f8e00ff */
[----:B------:R-:W-:Y:S02]  /*1a20*/  ULDC.64 UR4, c[0x0][0x418] ;  /* 0x0001060000047ab9 */ /* 0x000fe40000000a00 */
[----:B------:R1:W5:Y:S04]  /*1a30*/  @P0 LDG.E R31, desc[UR40][R12.64] ;  /* 0x000000280c1f0981 */ /* 0x000368000c1e1900 */
[----:B------:R-:W-:Y:S01]  /*1a40*/  @P2 IADD3 R8, P1, R35, UR8, RZ ;  /* 0x0000000823082c10 */ /* 0x000fe2000ff3e0ff */
[----:B------:R1:W-:Y:S03]  /*1a50*/  STL [R1+0x58], R34 ;  /* 0x0000582201007387 */ /* 0x0003e60000100800 */
[----:B------:R-:W-:-:S05]  /*1a60*/  @P2 IADD3.X R9, R34, UR9, RZ, P1, !PT ;  /* 0x0000000922092c10 */ /* 0x000fca0008ffe4ff */
[----:B------:R-:W2:Y:S01]  /*1a70*/  @P2 LDG.E R0, desc[UR40][R8.64] ;  /* 0x0000002808002981 */ /* 0x000ea2000c1e1900 */
        /* <DEDUP_REMOVED lines=9> */
[----:B--2---:R1:W-:Y:S01]  /*1b10*/  STL [R1+0x18], R0 ;  /* 0x0000180001007387 */ /* 0x0043e20000100800 */
[----:B----4-:R-:W-:Y:S01]  /*1b20*/  IMAD.MOV.U32 R14, RZ, RZ, R0 ;  /* 0x000000ffff0e7224 */ /* 0x010fe200078e0000 */
[----:B------:R-:W-:Y:S06]  /*1b30*/  @P2 BRA `(.L_x_14489) ;  /* 0x0000000000282947 */ /* 0x000fec0003800000 */
[----:B------:R-:W-:Y:S02]  /*1b40*/  ULDC.64 UR4, c[0x0][0xaf8] ;  /* 0x0002be0000047ab9 */ /* 0x000fe40000000a00 */
[----:B------:R-:W-:-:S04]  /*1b50*/  ISETP.NE.U32.AND P1, PT, RZ, UR4, PT ;  /* 0x00000004ff007c0c */ /* 0x000fc8000bf25070 */
[----:B------:R-:W-:-:S13]  /*1b60*/  ISETP.NE.AND.EX P1, PT, RZ, UR5, PT, P1 ;  /* 0x00000005ff007c0c */ /* 0x000fda000bf25310 */
[----:B------:R-:W-:Y:S05]  /*1b70*/  @!P1 BRA `(.L_x_14489) ;  /* 0x0000000000189947 */ /* 0x000fea0003800000 */
[----:B------:R-:W0:Y:S02]  /*1b80*/  LDC.64 R8, c[0x0][0xaf8] ;  /* 0x0002be00ff087b82 */ /* 0x000e240000000a00 */
[----:B0-----:R-:W-:-:S05]  /*1b90*/  IMAD.WIDE R8, R33, 0x4, R8 ;  /* 0x0000000421087825 */ /* 0x001fca00078e0208 */
[----:B-1----:R-:W2:Y:S04]  /*1ba0*/  LDG.E R0, desc[UR40][R8.64] ;  /* 0x0000002808007981 */ /* 0x002ea8000c1e1900 */
[----:B------:R-:W2:Y:S02]  /*1bb0*/  LDG.E R3, desc[UR40][R8.64+0x4] ;  /* 0x0000042808037981 */ /* 0x000ea4000c1e1900 */
[----:B--2---:R-:W-:-:S05]  /*1bc0*/  IMAD.IADD R14, R3, 0x1, -R0 ;  /* 0x00000001030e7824 */ /* 0x004fca00078e0a00 */
[----:B------:R0:W-:Y:S02]  /*1bd0*/  STL [R1+0x18], R14 ;  /* 0x0000180e01007387 */ /* 0x0001e40000100800 */
.L_x_14489:
[C---:B------:R-:W-:Y:S01]  /*1be0*/  LOP3.LUT R32, R6.reuse, 0xffff, RZ, 0xc0, !PT ;  /* 0x0000ffff06207812 */ /* 0x040fe200078ec0ff */
[----:B------:R-:W-:Y:S01]  /*1bf0*/  ULDC.64 UR4, c[0x0][0xb18] ;  /* 0x0002c60000047ab9 */ /* 0x000fe20000000a00 */
[C---:B------:R-:W-:Y:S02]  /*1c00*/  LOP3.LUT R3, R6.reuse, 0xff000000, RZ, 0xc0, !PT ;  /* 0xff00000006037812 */ /* 0x040fe400078ec0ff */
[----:B------:R-:W-:Y:S01]  /*1c10*/  ISETP.NE.U32.AND P1, PT, RZ, UR4, PT ;  /* 0x00000004ff007c0c */ /* 0x000fe2000bf25070 */
[----:B------:R2:W-:Y:S01]  /*1c20*/  STL [R1+0x48], R32 ;  /* 0x0000482001007387 */ /* 0x0005e20000100800 */
[----:B-1----:R-:W-:Y:S02]  /*1c30*/  LOP3.LUT R0, R6, 0xff0000, RZ, 0xc0, !PT ;  /* 0x00ff000006007812 */ /* 0x002fe400078ec0ff */
[----:B------:R-:W-:Y:S02]  /*1c40*/  ISETP.NE.AND.EX P1, PT, RZ, UR5, PT, P1 ;  /* 0x00000005ff007c0c */ /* 0x000fe4000bf25310 */
[----:B------:R-:W-:-:S04]  /*1c50*/  SHF.R.U32.HI R3, RZ, 0x8, R3 ;  /* 0x00000008ff037819 */ /* 0x000fc80000011603 */
[----:B------:R-:W-:-:S07]  /*1c60*/  LEA.HI R10, R0, R3, RZ, 0x10 ;  /* 0x00000003000a7211 */ /* 0x000fce00078f80ff */
[----:B--2---:R-:W-:Y:S05]  /*1c70*/  @!P1 BRA `(.L_x_14490) ;  /* 0x0000000000109947 */ /* 0x004fea0003800000 */
[----:B------:R-:W-:-:S04]  /*1c80*/  IADD3 R6, P0, R35, UR4, RZ ;  /* 0x0000000423067c10 */ /* 0x000fc8000ff1e0ff */
[----:B------:R-:W-:-:S05]  /*1c90*/  IADD3.X R7, R34, UR5, RZ, P0, !PT ;  /* 0x0000000522077c10 */ /* 0x000fca00087fe4ff */
[----:B------:R1:W5:Y:S01]  /*1ca0*/  LDG.E R30, desc[UR40][R6.64] ;  /* 0x00000028061e7981 */ /* 0x000362000c1e1900 */
[----:B------:R-:W-:Y:S05]  /*1cb0*/  BRA `(.L_x_14491) ;  /* 0x0000000000107947 */ /* 0x000fea0003800000 */
.L_x_14490:
[----:B------:R-:W-:Y:S05]  /*1cc0*/  @!P0 BRA `(.L_x_14491) ;  /* 0x00000000000c8947 */ /* 0x000fea0003800000 */
[----:B------:R-:W2:Y:S04]  /*1cd0*/  LDG.E R3, desc[UR40][R12.64] ;  /* 0x000000280c037981 */ /* 0x000ea8000c1e1900 */
[----:B------:R-:W2:Y:S02]  /*1ce0*/  LDG.E R30, desc[UR40][R12.64+0x4] ;  /* 0x000004280c1e7981 */ /* 0x000ea4000c1e1900 */
[----:B--2---:R-:W-:-:S07]  /*1cf0*/  IMAD.IADD R30, R30, 0x1, -R3 ;  /* 0x000000011e1e7824 */ /* 0x004fce00078e0a03 */
.L_x_14491:
[----:B------:R-:W-:Y:S01]  /*1d00*/  ULDC.64 UR4, c[0x0][0xb08] ;  /* 0x0002c20000047ab9 */ /* 0x000fe20000000a00 */
[----:B------:R-:W2:Y:S01]  /*1d10*/  LDC R4, c[0x0][0x448] ;  /* 0x00011200ff047b82 */ /* 0x000ea20000000800 */
[----:B------:R-:W-:-:S04]  /*1d20*/  ISETP.NE.U32.AND P0, PT, RZ, UR4, PT ;  /* 0x00000004ff007c0c */ /* 0x000fc8000bf05070 */
[----:B------:R-:W-:Y:S01]  /*1d30*/  ISETP.NE.AND.EX P0, PT, RZ, UR5, PT, P0 ;  /* 0x00000005ff007c0c */ /* 0x000fe2000bf05300 */
[----:B------:R-:W-:-:S12]  /*1d40*/  ULDC.64 UR4, c[0x0][0xb28] ;  /* 0x0002ca0000047ab9 */ /* 0x000fd80000000a00 */
[----:B-1----:R-:W1:Y:S02]  /*1d50*/  @P0 LDC.64 R6, c[0x0][0xb08] ;  /* 0x0002c200ff060b82 */ /* 0x002e640000000a00 */
[----:B-1----:R-:W-:-:S05]  /*1d60*/  @P0 IMAD.WIDE R6, R33, 0x4, R6 ;  /* 0x0000000421060825 */ /* 0x002fca00078e0206 */
[----:B------:R-:W3:Y:S04]  /*1d70*/  @P0 LDG.E R0, desc[UR40][R6.64] ;  /* 0x0000002806000981 */ /* 0x000ee8000c1e1900 */
[----:B------:R1:W3:Y:S01]  /*1d80*/  @P0 LDG.E R3, desc[UR40][R6.64+0x4] ;  /* 0x0000042806030981 */ /* 0x0002e2000c1e1900 */
[----:B------:R-:W-:Y:S01]  /*1d90*/  ISETP.NE.U32.AND P1, PT, RZ, UR4, PT ;  /* 0x00000004ff007c0c */ /* 0x000fe2000bf25070 */
[----:B-----5:R-:W-:-:S03]  /*1da0*/  IMAD.MOV.U32 R152, RZ, RZ, R30 ;  /* 0x000000ffff987224 */ /* 0x020fc600078e001e */
[----:B------:R-:W-:-:S13]  /*1db0*/  ISETP.NE.AND.EX P1, PT, RZ, UR5, PT, P1 ;  /* 0x00000005ff007c0c */ /* 0x000fda000bf25310 */
[----:B------:R-:W-:-:S04]  /*1dc0*/  @P1 IADD3 R8, P2, R35, UR4, RZ ;  /* 0x0000000423081c10 */ /* 0x000fc8000ff5e0ff */
[----:B------:R-:W-:-:S05]  /*1dd0*/  @P1 IADD3.X R9, R34, UR5, RZ, P2, !PT ;  /* 0x0000000522091c10 */ /* 0x000fca00097fe4ff */
[----:B------:R4:W5:Y:S01]  /*1de0*/  @P1 LDG.E R152, desc[UR40][R8.64] ;  /* 0x0000002808981981 */ /* 0x000962000c1e1900 */
[----:B--2---:R-:W-:Y:S01]  /*1df0*/  ISETP.NE.AND P1, PT, R4, 0x1, PT ;  /* 0x000000010400780c */ /* 0x004fe20003f25270 */
[----:B------:R-:W-:Y:S01]  /*1e00*/  IMAD.SHL.U32 R5, R5, 0x80, RZ ;  /* 0x0000008005057824 */ /* 0x000fe200078e00ff */
[----:B------:R-:W-:Y:S01]  /*1e10*/  LOP3.LUT R12, R10, 0xff, RZ, 0xc0, !PT ;  /* 0x000000ff0a0c7812 */ /* 0x000fe200078ec0ff */
[----:B------:R-:W-:Y:S01]  /*1e20*/  IMAD.IADD R15, R30, 0x1, -R15 ;  /* 0x000000011e0f7824 */ /* 0x000fe200078e0a0f */
[----:B------:R-:W-:Y:S01]  /*1e30*/  BSSY B0, `(.L_x_14492) ;  /* 0x0000037000007945 */ /* 0x000fe20003800000 */
[----:B------:R-:W-:Y:S01]  /*1e40*/  VIADD R4, R5, 0x7f ;  /* 0x0000007f05047836 */ /* 0x000fe20000000000 */
[----:B------:R2:W-:Y:S07]  /*1e50*/  STL [R1+0x1c], R5 ;  /* 0x00001c0501007387 */ /* 0x0005ee0000100800 */
[----:B------:R-:W0:Y:S08]  /*1e60*/  @P1 LDC R11, c[0x0][0x44c] ;  /* 0x00011300ff0b1b82 */ /* 0x000e300000000800 */
[----:B-1----:R-:W1:Y:S01]  /*1e70*/  @P1 LDC R7, c[0x0][0x450] ;  /* 0x00011400ff071b82 */ /* 0x002e620000000800 */
[----:B---3--:R-:W-:-:S02]  /*1e80*/  @P0 IMAD.IADD R24, R3, 0x1, -R0 ;  /* 0x0000000103180824 */ /* 0x008fc400078e0a00 */
[----:B0-----:R-:W-:-:S04]  /*1e90*/  @P1 IMAD.HI.U32 R0, R4, R11, RZ ;  /* 0x0000000b04001227 */ /* 0x001fc800078e00ff */
[----:B--2---:R-:W-:Y:S01]  /*1ea0*/  IMAD.IADD R5, R15, 0x1, R24 ;  /* 0x000000010f057824 */ /* 0x004fe200078e0218 */
[----:B-1----:R-:W-:-:S03]  /*1eb0*/  @P1 SHF.R.U32.HI R4, RZ, R7, R0 ;  /* 0x00000007ff041219 */ /* 0x002fc60000011600 */
[C---:B------:R-:W-:Y:S01]  /*1ec0*/  VIADD R0, R5.reuse, 0x5f ;  /* 0x0000005f05007836 */ /* 0x040fe20000000000 */
[----:B------:R-:W-:Y:S01]  /*1ed0*/  IADD3 R60, R5, 0x60, -R14 ;  /* 0x00000060053c7810 */ /* 0x000fe20007ffe80e */
[----:B------:R0:W-:Y:S02]  /*1ee0*/  STL [R1+0x24], R5 ;  /* 0x0000240501007387 */ /* 0x0001e40000100800 */
[----:B------:R-:W-:Y:S02]  /*1ef0*/  IMAD.HI R0, R0, 0x2aaaaaab, RZ ;  /* 0x2aaaaaab00007827 */ /* 0x000fe400078e02ff */
[----:B------:R1:W-:Y:S02]  /*1f00*/  STL [R1+0x64], R12 ;  /* 0x0000640c01007387 */ /* 0x0003e40000100800 */
[----:B------:R-:W-:Y:S01]  /*1f10*/  IMAD.IADD R4, R60, 0x1, R4 ;  /* 0x000000013c047824 */ /* 0x000fe200078e0204 */
[----:B------:R-:W-:-:S03]  /*1f20*/  SHF.R.U32.HI R29, RZ, 0x1f, R0 ;  /* 0x0000001fff1d7819 */ /* 0x000fc60000011600 */
[----:B------:R-:W-:Y:S01]  /*1f30*/  IMAD.HI R4, R4, 0x2aaaaaab, RZ ;  /* 0x2aaaaaab04047827 */ /* 0x000fe200078e02ff */
[----:B0-----:R-:W-:Y:S02]  /*1f40*/  SHF.R.U32.HI R5, RZ, 0x10, R10 ;  /* 0x00000010ff057819 */ /* 0x001fe4000001160a */
[----:B------:R-:W-:Y:S01]  /*1f50*/  LEA.HI.SX32 R29, R0, R29, 0x1c ;  /* 0x0000001d001d7211 */ /* 0x000fe200078fe2ff */
[----:B------:R-:W-:Y:S01]  /*1f60*/  IMAD.MOV.U32 R0, RZ, RZ, RZ ;  /* 0x000000ffff007224 */ /* 0x000fe200078e00ff */
[----:B------:R-:W-:Y:S01]  /*1f70*/  SHF.R.U32.HI R3, RZ, 0x1f, R4 ;  /* 0x0000001fff037819 */ /* 0x000fe20000011604 */
[----:B------:R1:W-:Y:S03]  /*1f80*/  STL [R1+0x4c], R5 ;  /* 0x00004c0501007387 */ /* 0x0003e60000100800 */
[----:B------:R-:W-:-:S04]  /*1f90*/  LEA.HI.SX32 R4, R4, R3, 0x1c ;  /* 0x0000000304047211 */ /* 0x000fc800078fe2ff */
[----:B----4-:R-:W-:-:S04]  /*1fa0*/  VIMNMX R9, R29, R4, PT ;  /* 0x000000041d097248 */ /* 0x010fc80003fe0100 */
[----:B------:R-:W-:-:S13]  /*1fb0*/  ISETP.GE.AND P0, PT, R9, 0x1, PT ;  /* 0x000000010900780c */ /* 0x000fda0003f06270 */
[----:B-1----:R-:W-:Y:S05]  /*1fc0*/  @!P0 BRA `(.L_x_14493) ;  /* 0x0000000000748947 */ /* 0x002fea0003800000 */
        /* <DEDUP_REMOVED lines=29> */
.L_x_14493:
[----:B------:R-:W-:Y:S05]  /*21a0*/  BSYNC B0 ;  /* 0x0000000000007941 */ /* 0x000fea0003800000 */
.L_x_14492:
        /* <DEDUP_REMOVED lines=37> */
.L_x_14496:
[----:B------:R-:W-:Y:S05]  /*2400*/  BSYNC B6 ;  /* 0x0000000000067941 */ /* 0x000fea0003800000 */
.L_x_14495:
        /* <DEDUP_REMOVED lines=20> */
.L_x_14498:
[----:B------:R-:W-:Y:S05]  /*2550*/  BSYNC B6 ;  /* 0x0000000000067941 */ /* 0x000fea0003800000 */
.L_x_14497:
[----:B------:R-:W-:Y:S01]  /*2560*/  ULDC.64 UR4, c[0x0][0xaf0] ;  /* 0x0002bc0000047ab9 */ /* 0x000fe20000000a00 */
[----:B------:R-:W-:Y:S01]  /*2570*/  IMAD.MOV.U32 R0, RZ, RZ, R33 ;  /* 0x000000ffff007224 */ /* 0x000fe200078e0021 */
[----:B------:R-:W-:Y:S01]  /*2580*/  ISETP.NE.U32.AND P0, PT, RZ, UR4, PT ;  /* 0x00000004ff007c0c */ /* 0x000fe2000bf05070 */
[----:B------:R-:W0:Y:S01]  /*2590*/  LDC.64 R8, c[0x0][0x300] ;  /* 0x0000c000ff087b82 */ /* 0x000e220000000a00 */
[----:B------:R-:W1:Y:S02]  /*25a0*/  S2R R42, SR_TID.X ;  /* 0x00000000002a7919 */ /* 0x000e640000002100 */
[----:B------:R-:W-:Y:S01]  /*25b0*/  ISETP.NE.AND.EX P0, PT, RZ, UR5, PT, P0 ;  /* 0x00000005ff007c0c */ /* 0x000fe2000bf05300 */
[----:B------:R-:W-:Y:S01]  /*25c0*/  IMAD.IADD R59, R31, 0x1, R30 ;  /* 0x000000011f3b7824 */ /* 0x000fe200078e021e */
[----:B------:R-:W2:Y:S01]  /*25d0*/  S2R R11, SR_TID.X ;  /* 0x00000000000b7919 */ /* 0x000ea20000002100 */
[----:B------:R-:W-:Y:S02]  /*25e0*/  SHF.R.S32.HI R17, RZ, 0x1f, R16 ;  /* 0x0000001fff117819 */ /* 0x000fe40000011410 */
[----:B------:R-:W-:Y:S01]  /*25f0*/  SHF.R.S32.HI R40, RZ, 0x1f, R22 ;  /* 0x0000001fff287819 */ /* 0x000fe20000011416 */
[C---:B------:R-:W-:Y:S01]  /*2600*/  VIADD R64, R16.reuse, 0x60 ;  /* 0x0000006010407836 */ /* 0x040fe20000000000 */
[----:B------:R-:W3:Y:S01]  /*2610*/  LDC.64 R14, c[0x0][0x3f8] ;  /* 0x0000fe00ff0e7b82 */ /* 0x000ee20000000a00 */
[C---:B------:R-:W-:Y:S01]  /*2620*/  VIADD R12, R16.reuse, 0xe0 ;  /* 0x000000e0100c7836 */ /* 0x040fe20000000000 */
[----:B------:R-:W4:Y:S04]  /*2630*/  LDL R38, [R1+0x38] ;  /* 0x0000380001267983 */ /* 0x000f280000100800 */
[----:B------:R-:W-:Y:S01]  /*2640*/  @P0 IADD3 R6, P1, R35, UR4, RZ ;  /* 0x0000000423060c10 */ /* 0x000fe2000ff3e0ff */
[----:B------:R-:W-:Y:S01]  /*2650*/  VIADD R65, R16, 0x80 ;  /* 0x0000008010417836 */ /* 0x000fe20000000000 */
[----:B------:R-:W3:Y:S02]  /*2660*/  LDC.64 R56, c[0x0][0x408] ;  /* 0x00010200ff387b82 */ /* 0x000ee40000000a00 */
[----:B------:R-:W-:Y:S01]  /*2670*/  @P0 IADD3.X R7, R34, UR5, RZ, P1, !PT ;  /* 0x0000000522070c10 */ /* 0x000fe20008ffe4ff */
[----:B------:R-:W-:-:S04]  /*2680*/  ULDC.64 UR4, c[0x0][0xb00] ;  /* 0x0002c00000047ab9 */ /* 0x000fc80000000a00 */
[----:B------:R2:W4:Y:S01]  /*2690*/  @P0 LDG.E R0, desc[UR40][R6.64] ;  /* 0x0000002806000981 */ /* 0x000522000c1e1900 */
[----:B------:R-:W-:Y:S01]  /*26a0*/  SHF.R.S32.HI R33, RZ, 0x1f, R59 ;  /* 0x0000001fff217819 */ /* 0x000fe2000001143b */
[-C--:B0-----:R-:W-:Y:S01]  /*26b0*/  IMAD.WIDE.U32 R4, R59, R8.reuse, RZ ;  /* 0x000000083b047225 */ /* 0x081fe200078e00ff */
[----:B------:R-:W-:Y:S01]  /*26c0*/  ISETP.NE.U32.AND P0, PT, RZ, UR4, PT ;  /* 0x00000004ff007c0c */ /* 0x000fe2000bf05070 */
[----:B------:R-:W0:Y:S02]  /*26d0*/  LDC R75, c[0x0][0x3f4] ;  /* 0x0000fd00ff4b7b82 */ /* 0x000e240000000800 */
[----:B------:R-:W-:Y:S01]  /*26e0*/  IMAD R10, R33, R8, RZ ;  /* 0x00000008210a7224 */ /* 0x000fe200078e02ff */
[----:B------:R-:W-:Y:S01]  /*26f0*/  ISETP.NE.AND.EX P0, PT, RZ, UR5, PT, P0 ;  /* 0x00000005ff007c0c */ /* 0x000fe2000bf05300 */
[----:B------:R-:W-:Y:S01]  /*2700*/  ULDC.64 UR4, c[0x0][0x308] ;  /* 0x0000c20000047ab9 */ /* 0x000fe20000000a00 */
[----:B-1----:R-:W-:Y:S01]  /*2710*/  SHF.R.U32.HI R42, RZ, 0x7, R42 ;  /* 0x00000007ff2a7819 */ /* 0x002fe2000001162a */
[----:B------:R-:W-:-:S02]  /*2720*/  IMAD R3, R59, R9, R10 ;  /* 0x000000093b037224 */ /* 0x000fc400078e020a */
[----:B------:R-:W-:Y:S01]  /*2730*/  IMAD.WIDE.U32 R62, R22, R8, R16 ;  /* 0x00000008163e7225 */ /* 0x000fe200078e0010 */
[----:B------:R-:W-:-:S03]  /*2740*/  ISETP.NE.AND P6, PT, R42, 0x1, PT ;  /* 0x000000012a00780c */ /* 0x000fc60003fc5270 */
[----:B------:R-:W-:Y:S02]  /*2750*/  IMAD.IADD R5, R5, 0x1, R3 ;  /* 0x0000000105057824 */ /* 0x000fe400078e0203 */
[----:B--2---:R-:W-:Y:S02]  /*2760*/  VIADD R11, R11, 0xffffff80 ;  /* 0xffffff800b0b7836 */ /* 0x004fe40000000000 */
[----:B------:R-:W-:-:S03]  /*2770*/  IMAD.WIDE.U32 R4, R32, UR4, R4 ;  /* 0x0000000420047c25 */ /* 0x000fc6000f8e0004 */
[----:B------:R-:W-:Y:S01]  /*2780*/  SHF.R.S32.HI R6, RZ, 0x1f, R11 ;  /* 0x0000001fff067819 */ /* 0x000fe2000001140b */
[----:B------:R-:W-:Y:S01]  /*2790*/  IMAD R5, R32, UR5, R5 ;  /* 0x0000000520057c24 */ /* 0x000fe2000f8e0205 */
[----:B------:R-:W-:Y:S01]  /*27a0*/  ULDC.64 UR4, c[0x0][0x310] ;  /* 0x0000c40000047ab9 */ /* 0x000fe20000000a00 */
[----:B------:R-:W-:Y:S01]  /*27b0*/  VIADD R66, R16, 0xa0 ;  /* 0x000000a010427836 */ /* 0x000fe20000000000 */
[----:B------:R-:W-:Y:S01]  /*27c0*/  LEA.HI R36, R6, R11, RZ, 0x2 ;  /* 0x0000000b06247211 */ /* 0x000fe200078f10ff */
[----:B------:R-:W-:Y:S01]  /*27d0*/  VIADD R11, R16, 0xc0 ;  /* 0x000000c0100b7836 */ /* 0x000fe20000000000 */
[----:B------:R-:W-:Y:S01]  /*27e0*/  SHF.R.S32.HI R201, RZ, 0x1f, R200 ;  /* 0x0000001fffc97819 */ /* 0x000fe200000114c8 */
[----:B---3--:R-:W-:-:S04]  /*27f0*/  IMAD R30, R40, R56, RZ ;  /* 0x00000038281e7224 */ /* 0x008fc800078e02ff */
[C---:B------:R-:W-:Y:S02]  /*2800*/  IMAD R39, R22.reuse, R57, R30 ;  /* 0x0000003916277224 */ /* 0x040fe400078e021e */
[----:B------:R-:W-:-:S04]  /*2810*/  IMAD.WIDE.U32 R30, R22, R56, R16 ;  /* 0x00000038161e7225 */ /* 0x000fc800078e0010 */
[----:B------:R-:W-:Y:S01]  /*2820*/  IMAD.IADD R31, R39, 0x1, R31 ;  /* 0x00000001271f7824 */ /* 0x000fe200078e021f */
[----:B----4-:R-:W-:Y:S02]  /*2830*/  SHF.R.S32.HI R3, RZ, 0x1f, R0 ;  /* 0x0000001fff037819 */ /* 0x010fe40000011400 */
        /* <DEDUP_REMOVED lines=12> */
[----:B------:R-:W-:Y:S01]  /*2900*/  ISETP.GE.AND P0, PT, R16, UR4, PT ;  /* 0x0000000410007c0c */ /* 0x000fe2000bf06270 */
[----:B------:R-:W-:Y:S01]  /*2910*/  ULDC.64 UR6, c[0x0][0x330] ;  /* 0x0000cc0000067ab9 */ /* 0x000fe20000000a00 */
[----:B------:R-:W-:-:S02]  /*2920*/  ISETP.GE.AND P1, PT, R0, UR4, PT ;  /* 0x0000000400007c0c */ /* 0x000fc4000bf26270 */
[----:B------:R-:W-:Y:S01]  /*2930*/  IADD3.X R62, R61, R63, R10, P2, !PT ;  /* 0x0000003f3d3e7210 */ /* 0x000fe200017fe40a */
[----:B------:R-:W-:Y:S01]  /*2940*/  VIADD R63, R16, 0x40 ;  /* 0x00000040103f7836 */ /* 0x000fe20000000000 */
[----:B------:R-:W-:Y:S02]  /*2950*/  SEL R7, RZ, 0xffffffff, P1 ;  /* 0xffffffffff077807 */ /* 0x000fe40000800000 */
[----:B------:R-:W-:Y:S02]  /*2960*/  SEL R6, RZ, 0x1, P0 ;  /* 0x00000001ff067807 */ /* 0x000fe40000000000 */
[----:B------:R-:W-:Y:S01]  /*2970*/  ISETP.GE.AND P0, PT, R63, UR4, PT ;  /* 0x000000043f007c0c */ /* 0x000fe2000bf06270 */
[----:B------:R-:W-:Y:S01]  /*2980*/  IMAD.SHL.U32 R7, R7, 0x2, RZ ;  /* 0x0000000207077824 */ /* 0x000fe200078e00ff */
        /* <DEDUP_REMOVED lines=11> */
[----:B------:R-:W-:-:S02]  /*2a40*/  LOP3.LUT R10, R12, R10, R11, 0xfe, !PT ;  /* 0x0000000a0c0a7212 */ /* 0x000fc400078efe0b */
[----:B------:R-:W-:Y:S02]  /*2a50*/  SEL R11, RZ, 0x10, P0 ;  /* 0x00000010ff0b7807 */ /* 0x000fe40000000000 */
[----:B------:R-:W-:-:S04]  /*2a60*/  SEL R12, RZ, 0x20, P1 ;  /* 0x00000020ff0c7807 */ /* 0x000fc80000800000 */
[----:B------:R-:W-:Y:S02]  /*2a70*/  LOP3.LUT R11, R12, R10, R11, 0xfe, !PT ;  /* 0x0000000a0c0b7212 */ /* 0x000fe400078efe0b */
[----:B------:R-:W-:Y:S01]  /*2a80*/  SEL R10, RZ, 0x40, P2 ;  /* 0x00000040ff0a7807 */ /* 0x000fe20001000000 */
[----:B------:R-:W-:-:S03]  /*2a90*/  IMAD R13, R13, UR4, RZ ;  /* 0x000000040d0d7c24 */ /* 0x000fc6000f8e02ff */
[----:B------:R-:W-:Y:S01]  /*2aa0*/  LOP3.LUT R95, R11, R10, RZ, 0xfc, !PT ;  /* 0x0000000a0b5f7212 */ /* 0x000fe200078efcff */
[-C--:B------:R-:W-:Y:S02]  /*2ab0*/  IMAD R10, R40, R14.reuse, RZ ;  /* 0x0000000e280a7224 */ /* 0x080fe400078e02ff */
[----:B------:R-:W-:Y:S02]  /*2ac0*/  IMAD R93, R21, UR5, R13 ;  /* 0x00000005155d7c24 */ /* 0x000fe4000f8e020d */
[C---:B------:R-:W-:Y:S02]  /*2ad0*/  IMAD R37, R22.reuse, R15, R10 ;  /* 0x0000000f16257224 */ /* 0x040fe400078e020a */
[----:B------:R-:W-:-:S04]  /*2ae0*/  IMAD.WIDE.U32 R10, R22, R14, R200 ;  /* 0x0000000e160a7225 */ /* 0x000fc800078e00c8 */
[----:B------:R-:W-:-:S04]  /*2af0*/  IMAD.WIDE.U32 R12, R22, R14, R16 ;  /* 0x0000000e160c7225 */ /* 0x000fc800078e0010 */
[----:B------:R-:W-:Y:S02]  /*2b00*/  IMAD.IADD R11, R11, 0x1, R37 ;  /* 0x000000010b0b7824 */ /* 0x000fe400078e0225 */
[----:B------:R-:W-:Y:S01]  /*2b10*/  IMAD.IADD R13, R37, 0x1, R13 ;  /* 0x00000001250d7824 */ /* 0x000fe200078e020d */
[----:B-----5:R-:W-:Y:S01]  /*2b20*/  SHF.R.S32.HI R37, RZ, 0x1f, R152 ;  /* 0x0000001fff257819 */ /* 0x020fe20000011498 */
[----:B------:R-:W-:Y:S01]  /*2b30*/  IMAD.WIDE.U32 R6, R21, UR4, R6 ;  /* 0x0000000415067c25 */ /* 0x000fe2000f8e0006 */
[----:B0-----:R-:W-:Y:S01]  /*2b40*/  ISETP.GE.AND P0, PT, R16, R75, PT ;  /* 0x0000004b1000720c */ /* 0x001fe20003f06270 */
[----:B------:R-:W-:Y:S02]  /*2b50*/  ULDC UR4, c[0x0][0x2f4] ;  /* 0x0000bd0000047ab9 */ /* 0x000fe40000000800 */
[----:B------:R-:W-:-:S04]  /*2b60*/  IMAD.WIDE.U32 R20, R22, R56, R200 ;  /* 0x0000003816147225 */ /* 0x000fc800078e00c8 */
[----:B------:R-:W-:Y:S02]  /*2b70*/  IMAD R34, R37, R14, RZ ;  /* 0x0000000e25227224 */ /* 0x000fe400078e02ff */
[----:B------:R-:W-:Y:S02]  /*2b80*/  IMAD.IADD R21, R21, 0x1, R39 ;  /* 0x0000000115157824 */ /* 0x000fe400078e0227 */
[----:B------:R-:W-:Y:S02]  /*2b90*/  IMAD R39, R152, R15, R34 ;  /* 0x0000000f98277224 */ /* 0x000fe400078e0222 */
[----:B------:R-:W2:Y:S01]  /*2ba0*/  LDL R34, [R1+0x34] ;  /* 0x0000340001227983 */ /* 0x000ea20000100800 */
[----:B------:R-:W-:Y:S02]  /*2bb0*/  IADD3 R58, P1, R22, R59, RZ ;  /* 0x0000003b163a7210 */ /* 0x000fe40007f3e0ff */
[----:B------:R-:W-:-:S03]  /*2bc0*/  SEL R35, R75, RZ, P0 ;  /* 0x000000ff4b237207 */ /* 0x000fc60000000000 */
[----:B------:R-:W-:Y:S02]  /*2bd0*/  IMAD.X R59, R40, 0x1, R33, P1 ;  /* 0x00000001283b7824 */ /* 0x000fe400008e0621 */
[----:B------:R-:W-:Y:S02]  /*2be0*/  IMAD.IADD R35, R16, 0x1, R35 ;  /* 0x0000000110237824 */ /* 0x000fe400078e0223 */
[----:B------:R-:W-:Y:S01]  /*2bf0*/  VIADD R40, R22, 0x40 ;  /* 0x0000004016287836 */ /* 0x000fe20000000000 */
[----:B------:R-:W-:Y:S02]  /*2c00*/  SHF.R.S32.HI R43, RZ, 0x1f, R36 ;  /* 0x0000001fff2b7819 */ /* 0x000fe40000011424 */
[----:B------:R-:W-:Y:S01]  /*2c10*/  SHF.R.S32.HI R32, RZ, 0x1f, R35 ;  /* 0x0000001fff207819 */ /* 0x000fe20000011423 */
[----:B------:R-:W-:Y:S01]  /*2c20*/  IMAD.SHL.U32 R40, R40, 0x40, RZ ;  /* 0x0000004028287824 */ /* 0x000fe200078e00ff */
[----:B------:R-:W-:Y:S02]  /*2c30*/  LEA.HI R43, R43, R22, RZ, 0x3 ;  /* 0x000000162b2b7211 */ /* 0x000fe400078f18ff */
[----:B------:R-:W-:-:S02]  /*2c40*/  LEA.HI R32, R32, R35, RZ, 0x3 ;  /* 0x0000002320207211 */ /* 0x000fc400078f18ff */
[----:B------:R-:W-:Y:S02]  /*2c50*/  LOP3.LUT R40, R40, 0x1c0, RZ, 0xc0, !PT ;  /* 0x000001c028287812 */ /* 0x000fe400078ec0ff */
[----:B------:R-:W-:Y:S02]  /*2c60*/  LOP3.LUT R43, R43, 0xfffffff8, RZ, 0xc0, !PT ;  /* 0xfffffff82b2b7812 */ /* 0x000fe400078ec0ff */
[----:B------:R-:W-:Y:S01]  /*2c70*/  LOP3.LUT R33, R40, 0x38, R32, 0xf8, !PT ;  /* 0x0000003828217812 */ /* 0x000fe200078ef820 */
[C---:B------:R-:W-:Y:S02]  /*2c80*/  VIADD R40, R22.reuse, 0x40 ;  /* 0x0000004016287836 */ /* 0x040fe40000000000 */
[----:B------:R-:W-:Y:S02]  /*2c90*/  IMAD.IADD R43, R22, 0x1, -R43 ;  /* 0x00000001162b7824 */ /* 0x000fe400078e0a2b */
[----:B------:R-:W-:Y:S02]  /*2ca0*/  IMAD.SHL.U32 R40, R40, 0x40, RZ ;  /* 0x0000004028287824 */ /* 0x000fe400078e00ff */
[----:B------:R-:W-:Y:S01]  /*2cb0*/  IMAD.SHL.U32 R83, R43, 0x40, RZ ;  /* 0x000000402b537824 */ /* 0x000fe200078e00ff */
[----:B------:R-:W-:Y:S01]  /*2cc0*/  SHF.L.U64.HI R67, R8, 0x6, R9 ;  /* 0x0000000608437819 */ /* 0x000fe20000010209 */
[----:B------:R-:W-:Y:S01]  /*2cd0*/  IMAD R35, R9, 0x60, RZ ;  /* 0x0000006009237824 */ /* 0x000fe200078e02ff */
[----:B------:R-:W-:Y:S01]  /*2ce0*/  LOP3.LUT R40, R40, 0x1c0, RZ, 0xc0, !PT ;  /* 0x000001c028287812 */ /* 0x000fe200078ec0ff */
[C---:B------:R-:W-:Y:S01]  /*2cf0*/  IMAD.SHL.U32 R68, R8.reuse, 0x40, RZ ;  /* 0x0000004008447824 */ /* 0x040fe200078e00ff */
[----:B------:R-:W-:Y:S01]  /*2d00*/  LOP3.LUT R83, R83, 0x1c0, RZ, 0xc0, !PT ;  /* 0x000001c053537812 */ /* 0x000fe200078ec0ff */
[----:B------:R-:W-:Y:S01]  /*2d10*/  IMAD.WIDE.U32 R8, R8, 0x60, RZ ;  /* 0x0000006008087825 */ /* 0x000fe200078e00ff */
[----:B------:R-:W-:-:S02]  /*2d20*/  SHF.R.U32.HI R40, RZ, 0x3, R40 ;  /* 0x00000003ff287819 */ /* 0x000fc40000011628 */
[----:B------:R-:W-:Y:S01]  /*2d30*/  SHF.R.U32.HI R86, RZ, 0x3, R83 ;  /* 0x00000003ff567819 */ /* 0x000fe20000011653 */
[----:B------:R-:W-:Y:S01]  /*2d40*/  IMAD.IADD R76, R9, 0x1, R35 ;  /* 0x00000001094c7824 */ /* 0x000fe200078e0223 */
[----:B------:R-:W-:Y:S01]  /*2d50*/  LOP3.LUT R35, R83, 0x18, R16, 0xf8, !PT ;  /* 0x0000001853237812 */ /* 0x000fe200078ef810 */
[----:B------:R-:W-:Y:S01]  /*2d60*/  IMAD.MOV.U32 R89, RZ, RZ, 0x20 ;  /* 0x00000020ff597424 */ /* 0x000fe200078e00ff */
[----:B------:R-:W-:Y:S01]  /*2d70*/  LOP3.LUT R88, R33, R40, RZ, 0x3c, !PT ;  /* 0x0000002821587212 */ /* 0x000fe200078e3cff */
[----:B------:R-:W-:Y:S01]  /*2d80*/  IMAD R37, R37, R56, RZ ;  /* 0x0000003825257224 */ /* 0x000fe200078e02ff */
[----:B------:R-:W-:Y:S02]  /*2d90*/  LOP3.LUT P1, RZ, R43, 0x4, RZ, 0xc0, !PT ;  /* 0x000000042bff7812 */ /* 0x000fe4000782c0ff */
[----:B------:R-:W-:Y:S02]  /*2da0*/  LOP3.LUT R33, R83, 0x38, R32, 0xf8, !PT ;  /* 0x0000003853217812 */ /* 0x000fe400078ef820 */
[----:B------:R-:W-:Y:S01]  /*2db0*/  LOP3.LUT R35, R35, R86, RZ, 0x3c, !PT ;  /* 0x0000005623237212 */ /* 0x000fe200078e3cff */
[----:B------:R-:W-:Y:S01]  /*2dc0*/  IMAD R77, R15, 0x60, RZ ;  /* 0x000000600f4d7824 */ /* 0x000fe200078e02ff */
[C---:B------:R-:W-:Y:S01]  /*2dd0*/  SHF.L.U64.HI R69, R14.reuse, 0x6, R15 ;  /* 0x000000060e457819 */ /* 0x040fe2000001020f */
[----:B------:R-:W-:Y:S01]  /*2de0*/  IMAD.SHL.U32 R70, R14, 0x40, RZ ;  /* 0x000000400e467824 */ /* 0x000fe200078e00ff */
[----:B------:R-:W-:Y:S01]  /*2df0*/  SHF.L.U64.HI R71, R56, 0x6, R57 ;  /* 0x0000000638477819 */ /* 0x000fe20000010239 */
[----:B------:R-:W-:Y:S01]  /*2e00*/  IMAD.WIDE.U32 R10, R152, R14, R10 ;  /* 0x0000000e980a7225 */ /* 0x000fe200078e000a */
[----:B------:R-:W-:-:S02]  /*2e10*/  SEL R89, R89, 0xffffffe0, !P1 ;  /* 0xffffffe059597807 */ /* 0x000fc40004800000 */
[----:B------:R-:W-:Y:S01]  /*2e20*/  LOP3.LUT R33, R33, R86, RZ, 0x3c, !PT ;  /* 0x0000005621217212 */ /* 0x000fe200078e3cff */
[----:B------:R-:W-:Y:S01]  /*2e30*/  IMAD.WIDE.U32 R12, R152, R14, R12 ;  /* 0x0000000e980c7225 */ /* 0x000fe200078e000c */
[----:B------:R-:W-:Y:S02]  /*2e40*/  SEL R94, RZ, 0xffffff80, P3 ;  /* 0xffffff80ff5e7807 */ /* 0x000fe40001800000 */
[----:B------:R-:W-:Y:S01]  /*2e50*/  LOP3.LUT R85, R32, 0xfffffff8, RZ, 0xc0, !PT ;  /* 0xfffffff820557812 */ /* 0x000fe200078ec0ff */
[----:B------:R-:W-:Y:S02]  /*2e60*/  IMAD R37, R152, R57, R37 ;  /* 0x0000003998257224 */ /* 0x000fe400078e0225 */
[----:B------:R-:W-:Y:S02]  /*2e70*/  IMAD R41, R57, 0x60, RZ ;  /* 0x0000006039297824 */ /* 0x000fe400078e02ff */
[----:B------:R-:W-:Y:S02]  /*2e80*/  IMAD.SHL.U32 R72, R56, 0x40, RZ ;  /* 0x0000004038487824 */ /* 0x000fe400078e00ff */
[----:B------:R-:W-:-:S04]  /*2e90*/  IMAD.WIDE.U32 R20, R152, R56, R20 ;  /* 0x0000003898147225 */ /* 0x000fc800078e0014 */
[----:B------:R-:W-:Y:S02]  /*2ea0*/  VIADD R44, R22, 0x40 ;  /* 0x00000040162c7836 */ /* 0x000fe40000000000 */
[----:B------:R-:W-:Y:S01]  /*2eb0*/  IMAD.WIDE.U32 R30, R152, R56, R30 ;  /* 0x00000038981e7225 */ /* 0x000fe200078e001e */
[----:B------:R-:W-:-:S03]  /*2ec0*/  LOP3.LUT R94, R95, 0x80, R94, 0xc8, !PT ;  /* 0x000000805f5e7812 */ /* 0x000fc600078ec85e */
[----:B------:R-:W-:-:S04]  /*2ed0*/  IMAD.WIDE.U32 R14, R14, 0x60, RZ ;  /* 0x000000600e0e7825 */ /* 0x000fc800078e00ff */
[----:B------:R-:W-:Y:S01]  /*2ee0*/  IMAD.WIDE.U32 R56, R56, 0x60, RZ ;  /* 0x0000006038387825 */ /* 0x000fe200078e00ff */
[----:B------:R-:W-:Y:S02]  /*2ef0*/  SHF.R.S32.HI R73, RZ, 0x1f, R44 ;  /* 0x0000001fff497819 */ /* 0x000fe4000001142c */
[----:B------:R-:W-:Y:S01]  /*2f00*/  SHF.R.S32.HI R84, RZ, 0x3, R32 ;  /* 0x00000003ff547819 */ /* 0x000fe20000011420 */
[----:B------:R-:W-:Y:S01]  /*2f10*/  VIADD R74, R42, 0x8 ;  /* 0x000000082a4a7836 */ /* 0x000fe20000000000 */
[----:B------:R-:W-:Y:S01]  /*2f20*/  SHF.R.S32.HI R87, RZ, 0x1f, R85 ;  /* 0x0000001fff577819 */ /* 0x000fe20000011455 */
[----:B------:R-:W-:Y:S01]  /*2f30*/  IMAD.SHL.U32 R75, R75, 0x2, RZ ;  /* 0x000000024b4b7824 */ /* 0x000fe200078e00ff */
[----:B------:R-:W-:Y:S01]  /*2f40*/  ISETP.GE.AND P1, PT, R16, UR4, PT ;  /* 0x0000000410007c0c */ /* 0x000fe2000bf26270 */
[----:B------:R-:W-:Y:S01]  /*2f50*/  IMAD.IADD R77, R15, 0x1, R77 ;  /* 0x000000010f4d7824 */ /* 0x000fe200078e024d */
[----:B------:R-:W-:Y:S01]  /*2f60*/  ISETP.GE.AND P2, PT, R0, UR4, PT ;  /* 0x0000000400007c0c */ /* 0x000fe2000bf46270 */
[----:B------:R-:W-:Y:S01]  /*2f70*/  IMAD.IADD R78, R57, 0x1, R41 ;  /* 0x00000001394e7824 */ /* 0x000fe200078e0229 */
[----:B------:R-:W-:Y:S01]  /*2f80*/  LOP3.LUT R95, R95, 0x40, RZ, 0xc0, !PT ;  /* 0x000000405f5f7812 */ /* 0x000fe200078ec0ff */
[----:B------:R-:W-:-:S02]  /*2f90*/  IMAD.IADD R79, R11, 0x1, R39 ;  /* 0x000000010b4f7824 */ /* 0x000fc400078e0227 */
[----:B------:R-:W-:Y:S02]  /*2fa0*/  IMAD.IADD R80, R39, 0x1, R13 ;  /* 0x0000000127507824 */ /* 0x000fe400078e020d */
[----:B------:R-:W-:Y:S02]  /*2fb0*/  IMAD.IADD R81, R21, 0x1, R37 ;  /* 0x0000000115517824 */ /* 0x000fe400078e0225 */
[----:B------:R-:W-:Y:S02]  /*2fc0*/  IMAD.IADD R82, R37, 0x1, R31 ;  /* 0x0000000125527824 */ /* 0x000fe400078e021f */
[----:B------:R-:W-:Y:S02]  /*2fd0*/  IMAD.IADD R88, R38, 0x1, R88 ;  /* 0x0000000126587824 */ /* 0x000fe400078e0258 */
[----:B------:R-:W-:Y:S01]  /*2fe0*/  IMAD.IADD R93, R7, 0x1, R93 ;  /* 0x00000001075d7824 */ /* 0x000fe200078e025d */
[----:B------:R-:W-:Y:S01]  /*2ff0*/  @!P6 BAR.SYNC.DEFER_BLOCKING 0x9, 0x100 ;  /* 0x024400000000eb1d */ /* 0x000fe20000010000 */
[----:B--2---:R-:W-:-:S02]  /*3000*/  IMAD R90, R34, 0x200, R35 ;  /* 0x00000200225a7824 */ /* 0x004fc400078e0223 */
[----:B------:R-:W-:Y:S02]  /*3010*/  IMAD R91, R34, 0x200, R33 ;  /* 0x00000200225b7824 */ /* 0x000fe400078e0221 */
[----:B------:R-:W-:-:S07]  /*3020*/  IMAD.IADD R92, R89, 0x1, R90 ;  /* 0x00000001595c7824 */ /* 0x000fce00078e025a */
.L_x_14546:
        /* <DEDUP_REMOVED lines=26> */
[----:B---3--:R-:W-:Y:S05]  /*31d0*/  @!P3 BRA `(.L_x_14500) ;  /* 0x0000002800b4b947 */ /* 0x008fea0003800000 */
        /* <DEDUP_REMOVED lines=41> */
.L_x_14503:
[----:B------:R-:W-:Y:S05]  /*3470*/  BSYNC B1 ;  /* 0x0000000000017941 */ /* 0x000fea0003800000 */
.L_x_14502:
[----:B0-----:R-:W-:Y:S01]  /*3480*/  VIADD R36, R22, 0x40 ;  /* 0x0000004016247836 */ /* 0x001fe20000000000 */
[----:B------:R-:W-:Y:S01]  /*3490*/  BSSY B1, `(.L_x_14504) ;  /* 0x000001c000017945 */ /* 0x000fe20003800000 */
[----:B------:R-:W-:Y:S01]  /*34a0*/  CS2R R44, SRZ ;  /* 0x00000000002c7805 */ /* 0x000fe2000001ff00 */
[----:B-----5:R-:W-:Y:S01]  /*34b0*/  IMAD.MOV.U32 R98, RZ, RZ, R50 ;  /* 0x000000ffff627224 */ /* 0x020fe200078e0032 */
[----:B------:R-:W-:Y:S02]  /*34c0*/  CS2R R46, SRZ ;  /* 0x00000000002e7805 */ /* 0x000fe4000001ff00 */
[----:B------:R-:W-:Y:S02]  /*34d0*/  ISETP.GE.AND P5, PT, R36, R106, PT ;  /* 0x0000006a2400720c */ /* 0x000fe40003fa6270 */
[----:B------:R-:W-:Y:S01]  /*34e0*/  CS2R R36, SRZ ;  /* 0x0000000000247805 */ /* 0x000fe2000001ff00 */
[----:B------:R-:W-:-:S10]  /*34f0*/  IMAD.MOV.U32 R99, RZ, RZ, R51 ;  /* 0x000000ffff637224 */ /* 0x000fd400078e0033 */
        /* <DEDUP_REMOVED lines=21> */
.L_x_14505:
[----:B------:R-:W-:Y:S05]  /*3650*/  BSYNC B1 ;  /* 0x0000000000017941 */ /* 0x000fea0003800000 */
.L_x_14504:
        /* <DEDUP_REMOVED lines=25> */
[----:B------:R-:W-:Y:S02]  /*37f0*/  IMAD.MOV.U32 R34, RZ, RZ, R46 ;  /* 0x000000ffff227224 */ /* 0x000fe400078e002e */
[----:B------:R-:W-:-:S03]  /*3800*/  IMAD.MOV.U32 R35, RZ, RZ, R47 ;  /* 0x000000ffff237224 */ /* 0x000fc600078e002f */
[----:B------:R-:W-:Y:S02]  /*3810*/  PRMT R100, R32, 0x5410, R34 ;  /* 0x0000541020647816 */ /* 0x000fe40000000022 */
[----:B------:R-:W-:Y:S01]  /*3820*/  PRMT R101, R33, 0x5410, R35 ;  /* 0x0000541021657816 */ /* 0x000fe20000000023 */
[----:B------:R-:W-:Y:S06]  /*3830*/  @!P3 BRA `(.L_x_14506) ;  /* 0x000000000004b947 */ /* 0x000fec0003800000 */
[----:B------:R-:W-:Y:S01]  /*3840*/  BPT.TRAP 0x1 ;  /* 0x000000040000795c */ /* 0x000fe20000300000 */
.L_x_14506:
[----:B------:R-:W-:Y:S01]  /*3850*/  IMAD R96, R18, 0x8, R19 ;  /* 0x0000000812607824 */ /* 0x000fe200078e0213 */
[----:B------:R-:W-:Y:S01]  /*3860*/  SHF.L.U32 R107, R202, 0x1f, RZ ;  /* 0x0000001fca6b7819 */ /* 0x000fe200000006ff */
[----:B------:R-:W-:Y:S03]  /*3870*/  BSSY B1, `(.L_x_14507) ;  /* 0x0000003000017945 */ /* 0x000fe60003800000 */
[----:B------:R-:W0:Y:S02]  /*3880*/  SYNCS.PHASECHK.TRANS64.TRYWAIT P6, [R96+URZ+0x32490], R107 ;  /* 0x0324906b600075a7 */ /* 0x000e2400080c017f */
[----:B0-----:R-:W-:Y:S05]  /*3890*/  @!P6 BRA `(.L_x_14508) ;  /* 0x000001e8002ce947 */ /* 0x001fea0003800000 */
.L_x_14821:
[----:B------:R-:W-:Y:S05]  /*38a0*/  BSYNC B1 ;  /* 0x0000000000017941 */ /* 0x000fea0003800000 */
.L_x_14507:
        /* <DEDUP_REMOVED lines=52> */
.L_x_14514:
[----:B------:R-:W-:Y:S05]  /*3bf0*/  BSYNC B3 ;  /* 0x0000000000037941 */ /* 0x000fea0003800000 */
.L_x_14513:
[----:B--2---:R1:W-:Y:S02]  /*3c00*/  STG.E.128 desc[UR40][R42.64], R32 ;  /* 0x000000202a007986 */ /* 0x0043e4000c101d28 */
.L_x_14512:
[----:B------:R-:W-:Y:S05]  /*3c10*/  BSYNC B2 ;  /* 0x0000000000027941 */ /* 0x000fea0003800000 */
.L_x_14511:
        /* <DEDUP_REMOVED lines=50> */
.L_x_14516:
[----:B------:R-:W-:Y:S05]  /*3f40*/  BSYNC B2 ;  /* 0x0000000000027941 */ /* 0x000fea0003800000 */
.L_x_14515:
[----:B--2---:R2:W-:Y:S02]  /*3f50*/  STG.E.128 desc[UR40][R42.64+0x40], R32 ;  /* 0x000040202a007986 */ /* 0x0045e4000c101d28 */
.L_x_14510:
[----:B------:R-:W-:Y:S05]  /*3f60*/  BSYNC B1 ;  /* 0x0000000000017941 */ /* 0x000fea0003800000 */
.L_x_14509:
        /* <DEDUP_REMOVED lines=53> */
.L_x_14521:
[----:B------:R-:W-:Y:S05]  /*42c0*/  BSYNC B2 ;  /* 0x0000000000027941 */ /* 0x000fea0003800000 */
.L_x_14520:
[----:B--2---:R3:W-:Y:S02]  /*42d0*/  STG.E.128 desc[UR40][R40.64], R32 ;  /* 0x0000002028007986 */ /* 0x0047e4000c101d28 */
.L_x_14519:
[----:B------:R-:W-:Y:S05]  /*42e0*/  BSYNC B1 ;  /* 0x0000000000017941 */ /* 0x000fea0003800000 */
.L_x_14518:
        /* <DEDUP_REMOVED lines=51> */
.L_x_14523:
[----:B------:R-:W-:Y:S05]  /*4620*/  BSYNC B1 ;  /* 0x0000000000017941 */ /* 0x000fea0003800000 */
.L_x_14522:
[----:B--2---:R4:W-:Y:S01]  /*4630*/  STG.E.128 desc[UR40][R40.64+0x40], R32 ;  /* 0x0000402028007986 */ /* 0x0049e2000c101d28 */
[----:B------:R-:W-:Y:S05]  /*4640*/  BRA `(.L_x_14517) ;  /* 0x0000001800047947 */ /* 0x000fea0003800000 */
.L_x_14501:
[----:B------:R-:W-:-:S05]  /*4650*/  VIADD R36, R22, 0x40 ;  /* 0x0000004016247836 */ /* 0x000fca0000000000 */
        /* <DEDUP_REMOVED lines=73> */
.L_x_14524:
        /* <DEDUP_REMOVED lines=9> */
.L_x_14822:
[----:B------:R-:W-:Y:S05]  /*4b80*/  BSYNC B1 ;  /* 0x0000000000017941 */ /* 0x000fea0003800000 */
.L_x_14525:
[----:B------:R-:W-:Y:S01]  /*4b90*/  ISETP.GE.OR P5, PT, R22, R106, P1 ;  /* 0x0000006a1600720c */ /* 0x000fe20000fa6670 */
[----:B------:R-:W-:-:S12]  /*4ba0*/  BSSY B1, `(.L_x_14527) ;  /* 0x0000084000017945 */ /* 0x000fd80003800000 */
[----:B------:R-:W-:Y:S05]  /*4bb0*/  @P5 BRA `(.L_x_14528) ;  /* 0x0000000800085947 */ /* 0x000fea0003800000 */
[----:B------:R-:W3:Y:S01]  /*4bc0*/  LDL R50, [R1+0x34] ;  /* 0x0000340001327983 */ /* 0x000ee20000100800 */
[----:B------:R-:W-:Y:S01]  /*4bd0*/  SHF.R.S32.HI R48, RZ, 0x1f, R22 ;  /* 0x0000001fff307819 */ /* 0x000fe20000011416 */
[----:B--2---:R-:W-:-:S04]  /*4be0*/  IMAD.WIDE.U32 R104, R22, R102, R100 ;  /* 0x0000006616687225 */ /* 0x004fc800078e0064 */
[----:B------:R-:W-:-:S04]  /*4bf0*/  IMAD R48, R48, R102, RZ ;  /* 0x0000006630307224 */ /* 0x000fc800078e02ff */
[----:B------:R-:W-:Y:S01]  /*4c00*/  IMAD R49, R22, R103, R48 ;  /* 0x0000006716317224 */ /* 0x000fe200078e0230 */
[----:B------:R-:W-:-:S03]  /*4c10*/  SEL R48, R75, R110, !P0 ;  /* 0x0000006e4b307207 */ /* 0x000fc60004000000 */
[----:B------:R-:W-:Y:S01]  /*4c20*/  IMAD.IADD R114, R49, 0x1, R105 ;  /* 0x0000000131727824 */ /* 0x000fe200078e0269 */
[----:B------:R-:W-:-:S04]  /*4c30*/  SHF.R.S32.HI R49, RZ, 0x1f, R48 ;  /* 0x0000001fff317819 */ /* 0x000fc80000011430 */
[----:B------:R-:W-:-:S04]  /*4c40*/  LEA.HI R49, R49, R48, RZ, 0x4 ;  /* 0x0000003031317211 */ /* 0x000fc800078f20ff */
[----:B------:R-:W-:-:S05]  /*4c50*/  LEA.HI.SX32 R49, R49, R84, 0x1c ;  /* 0x0000005431317211 */ /* 0x000fca00078fe2ff */
[----:B------:R-:W-:-:S05]  /*4c60*/  IMAD.SHL.U32 R111, R49, 0x8, RZ ;  /* 0x00000008316f7824 */ /* 0x000fca00078e00ff */
[----:B------:R-:W-:-:S04]  /*4c70*/  LOP3.LUT R49, R83, 0x38, R111, 0xf8, !PT ;  /* 0x0000003853317812 */ /* 0x000fc800078ef86f */
[----:B------:R-:W-:Y:S01]  /*4c80*/  LOP3.LUT R49, R49, R86, RZ, 0x3c, !PT ;  /* 0x0000005631317212 */ /* 0x000fe200078e3cff */
[----:B------:R-:W-:-:S04]  /*4c90*/  IMAD R48, R18, 0x1800, R91 ;  /* 0x0000180012307824 */ /* 0x000fc800078e025b */
[----:B------:R-:W-:Y:S01]  /*4ca0*/  IMAD R48, R48, 0x2, R19 ;  /* 0x0000000230307824 */ /* 0x000fe200078e0213 */
[----:B------:R-:W-:Y:S01]  /*4cb0*/  IADD3 R109, P5, P6, R4, R104, R85 ;  /* 0x00000068046d7210 */ /* 0x000fe20007ebe055 */
[----:B------:R-:W-:Y:S03]  /*4cc0*/  BSSY B2, `(.L_x_14529) ;  /* 0x0000065000027945 */ /* 0x000fe60003800000 */
[----:B------:R-:W-:Y:S01]  /*4cd0*/  IADD3.X R112, R61, R114, R87, P5, P6 ;  /* 0x000000723d707210 */ /* 0x000fe20002fec457 */
[----:B---3--:R-:W-:-:S04]  /*4ce0*/  IMAD R49, R50, 0x200, R49 ;  /* 0x0000020032317824 */ /* 0x008fc800078e0231 */
        /* <DEDUP_REMOVED lines=8> */
[----:B------:R-:W-:Y:S02]  /*4d70*/  PRMT R117, R118, 0x5410, R117 ;  /* 0x0000541076757816 */ /* 0x000fe40000000075 */
[----:B------:R-:W-:Y:S01]  /*4d80*/  PRMT R113, R116, 0x5410, R113 ;  /* 0x0000541074717816 */ /* 0x000fe20000000071 */
[----:B-1----:R-:W-:Y:S01]  /*4d90*/  IMAD.U32 R116, R49, 0x10000, RZ ;  /* 0x0001000031747824 */ /* 0x002fe200078e00ff */
[C---:B------:R-:W-:Y:S01]  /*4da0*/  LOP3.LUT R130, R117.reuse, 0xffff0000, RZ, 0xc0, !PT ;  /* 0xffff000075827812 */ /* 0x040fe200078ec0ff */
[----:B------:R-:W-:Y:S01]  /*4db0*/  IMAD.U32 R119, R117, 0x10000, RZ ;  /* 0x0001000075777824 */ /* 0x000fe200078e00ff */
[----:B------:R-:W-:Y:S01]  /*4dc0*/  LOP3.LUT R53, R53, 0xffff0000, RZ, 0xc0, !PT ;  /* 0xffff000035357812 */ /* 0x000fe200078ec0ff */
[----:B------:R-:W-:Y:S01]  /*4dd0*/  IMAD.U32 R118, R113, 0x10000, RZ ;  /* 0x0001000071767824 */ /* 0x000fe200078e00ff */
[----:B------:R-:W-:Y:S01]  /*4de0*/  LOP3.LUT R49, R49, 0xffff0000, RZ, 0xc0, !PT ;  /* 0xffff000031317812 */ /* 0x000fe200078ec0ff */
[CC--:B------:R-:W-:Y:S01]  /*4df0*/  FMUL.FTZ R129, R115.reuse, R119.reuse ;  /* 0x0000007773817220 */ /* 0x0c0fe20000410000 */
[----:B------:R-:W-:Y:S01]  /*4e00*/  SHF.R.U32.HI R117, RZ, 0x10, R35 ;  /* 0x00000010ff757819 */ /* 0x000fe20000011623 */
[----:B------:R-:W-:Y:S01]  /*4e10*/  FMUL.FTZ R120, R115, R118 ;  /* 0x0000007673787220 */ /* 0x000fe20000410000 */
[----:B------:R-:W-:Y:S01]  /*4e20*/  FMUL.FTZ R132, R53, R130 ;  /* 0x0000008235847220 */ /* 0x000fe20000410000 */
[C---:B------:R-:W-:Y:S01]  /*4e30*/  FFMA.FTZ R118, R116.reuse, R118, -R129 ;  /* 0x0000007674767223 */ /* 0x040fe20000010881 */
[----:B------:R-:W-:Y:S01]  /*4e40*/  PRMT R117, R131, 0x5410, R117 ;  /* 0x0000541083757816 */ /* 0x000fe20000000075 */
[----:B------:R-:W-:Y:S01]  /*4e50*/  FFMA.FTZ R116, R116, R119, R120 ;  /* 0x0000007774747223 */ /* 0x000fe20000010078 */
[----:B------:R-:W-:Y:S01]  /*4e60*/  LOP3.LUT R120, R113, 0xffff0000, RZ, 0xc0, !PT ;  /* 0xffff000071787812 */ /* 0x000fe200078ec0ff */
[----:B------:R-:W-:Y:S01]  /*4e70*/  IMAD.U32 R115, R55, 0x10000, RZ ;  /* 0x0001000037737824 */ /* 0x000fe200078e00ff */
[----:B------:R-:W-:-:S02]  /*4e80*/  SHF.R.U32.HI R119, RZ, 0x10, R39 ;  /* 0x00000010ff777819 */ /* 0x000fc40000011627 */
[----:B------:R-:W-:Y:S01]  /*4e90*/  SHF.R.U64 R32, R32, 0x10, R33 ;  /* 0x0000001020207819 */ /* 0x000fe20000001221 */
[-C--:B------:R-:W-:Y:S01]  /*4ea0*/  FMUL.FTZ R113, R53, R120.reuse ;  /* 0x0000007835717220 */ /* 0x080fe20000410000 */
[----:B------:R-:W-:Y:S01]  /*4eb0*/  PRMT R119, R134, 0x5410, R119 ;  /* 0x0000541086777816 */ /* 0x000fe20000000077 */
[----:B------:R-:W-:Y:S01]  /*4ec0*/  FFMA.FTZ R53, R49, R120, -R132 ;  /* 0x0000007831357223 */ /* 0x000fe20000010884 */
[----:B------:R-:W-:Y:S02]  /*4ed0*/  IMAD.U32 R120, R117, 0x10000, RZ ;  /* 0x0001000075787824 */ /* 0x000fe400078e00ff */
[----:B------:R-:W-:Y:S01]  /*4ee0*/  FFMA.FTZ R49, R49, R130, R113 ;  /* 0x0000008231317223 */ /* 0x000fe20000010071 */
[----:B------:R-:W-:Y:S01]  /*4ef0*/  IMAD.U32 R113, R51, 0x10000, RZ ;  /* 0x0001000033717824 */ /* 0x000fe200078e00ff */
[----:B------:R-:W-:Y:S01]  /*4f00*/  SHF.R.U64 R37, R36, 0x10, R37 ;  /* 0x0000001024257819 */ /* 0x000fe20000001225 */
[----:B------:R-:W-:Y:S02]  /*4f10*/  IMAD.U32 R130, R119, 0x10000, RZ ;  /* 0x0001000077827824 */ /* 0x000fe400078e00ff */
[----:B------:R-:W-:Y:S01]  /*4f20*/  FMUL.FTZ R129, R115, R120 ;  /* 0x0000007873817220 */ /* 0x000fe20000410000 */
[----:B------:R-:W-:Y:S01]  /*4f30*/  LOP3.LUT R119, R119, 0xffff0000, RZ, 0xc0, !PT ;  /* 0xffff000077777812 */ /* 0x000fe200078ec0ff */
[----:B------:R-:W-:-:S02]  /*4f40*/  IMAD.U32 R36, R52, 0x10000, RZ ;  /* 0x0001000034247824 */ /* 0x000fc400078e00ff */
[----:B------:R-:W-:Y:S01]  /*4f50*/  FMUL.FTZ R132, R115, R130 ;  /* 0x0000008273847220 */ /* 0x000fe20000410000 */
[----:B------:R-:W-:Y:S01]  /*4f60*/  PRMT R37, R135, 0x5410, R37 ;  /* 0x0000541087257816 */ /* 0x000fe20000000025 */
[----:B------:R-:W-:Y:S01]  /*4f70*/  IMAD.U32 R33, R48, 0x10000, RZ ;  /* 0x0001000030217824 */ /* 0x000fe200078e00ff */
[----:B------:R-:W-:Y:S01]  /*4f80*/  LOP3.LUT R51, R51, 0xffff0000, RZ, 0xc0, !PT ;  /* 0xffff000033337812 */ /* 0x000fe200078ec0ff */
[----:B------:R-:W-:Y:S01]  /*4f90*/  FFMA.FTZ R115, R113, R120, -R132 ;  /* 0x0000007871737223 */ /* 0x000fe20000010884 */
[----:B------:R-:W-:Y:S01]  /*4fa0*/  LOP3.LUT R120, R55, 0xffff0000, RZ, 0xc0, !PT ;  /* 0xffff000037787812 */ /* 0x000fe200078ec0ff */
[----:B------:R-:W-:Y:S01]  /*4fb0*/  FFMA.FTZ R113, R113, R130, R129 ;  /* 0x0000008271717223 */ /* 0x000fe20000010081 */
[----:B------:R-:W-:Y:S02]  /*4fc0*/  PRMT R55, R122, 0x5432, R32 ;  /* 0x000054327a377816 */ /* 0x000fe40000000020 */
[----:B------:R-:W-:Y:S01]  /*4fd0*/  LOP3.LUT R32, R117, 0xffff0000, RZ, 0xc0, !PT ;  /* 0xffff000075207812 */ /* 0x000fe200078ec0ff */
[----:B------:R-:W-:Y:S01]  /*4fe0*/  FMUL.FTZ R130, R120, R119 ;  /* 0x0000007778827220 */ /* 0x000fe20000410000 */
[----:B------:R-:W-:Y:S01]  /*4ff0*/  IMAD.U32 R117, R37, 0x10000, RZ ;  /* 0x0001000025757824 */ /* 0x000fe200078e00ff */
[----:B------:R-:W-:-:S02]  /*5000*/  LOP3.LUT R52, R52, 0xffff0000, RZ, 0xc0, !PT ;  /* 0xffff000034347812 */ /* 0x000fc400078ec0ff */
[-C--:B------:R-:W-:Y:S01]  /*5010*/  FMUL.FTZ R120, R120, R32.reuse ;  /* 0x0000002078787220 */ /* 0x080fe20000410000 */
[----:B------:R-:W-:Y:S01]  /*5020*/  FFMA.FTZ R32, R51, R32, -R130 ;  /* 0x0000002033207223 */ /* 0x000fe20000010882 */
[----:B------:R-:W-:Y:S01]  /*5030*/  LOP3.LUT R37, R37, 0xffff0000, RZ, 0xc0, !PT ;  /* 0xffff000025257812 */ /* 0x000fe200078ec0ff */
[----:B------:R-:W-:Y:S01]  /*5040*/  FMUL.FTZ R130, R36, R117 ;  /* 0x0000007524827220 */ /* 0x000fe20000410000 */
[----:B------:R-:W-:Y:S01]  /*5050*/  FFMA.FTZ R120, R51, R119, R120 ;  /* 0x0000007733787223 */ /* 0x000fe20000010078 */
[----:B------:R-:W-:Y:S01]  /*5060*/  IMAD.U32 R51, R55, 0x10000, RZ ;  /* 0x0001000037337824 */ /* 0x000fe200078e00ff */
[----:B------:R-:W-:Y:S01]  /*5070*/  SHF.R.U64 R39, R38, 0x10, R39 ;  /* 0x0000001026277819 */ /* 0x000fe20000001227 */
[----:B------:R-:W-:Y:S01]  /*5080*/  IMAD.U32 R38, R54, 0x10000, RZ ;  /* 0x0001000036267824 */ /* 0x000fe200078e00ff */
[----:B------:R-:W-:Y:S01]  /*5090*/  SHF.R.U64 R34, R34, 0x10, R35 ;  /* 0x0000001022227819 */ /* 0x000fe20000001223 */
[-C--:B------:R-:W-:Y:S01]  /*50a0*/  FMUL.FTZ R132, R36, R51.reuse ;  /* 0x0000003324847220 */ /* 0x080fe20000410000 */
[----:B------:R-:W-:Y:S01]  /*50b0*/  LOP3.LUT R48, R48, 0xffff0000, RZ, 0xc0, !PT ;  /* 0xffff000030307812 */ /* 0x000fe200078ec0ff */
[----:B------:R-:W-:Y:S01]  /*50c0*/  FFMA.FTZ R36, R33, R51, -R130 ;  /* 0x0000003321247223 */ /* 0x000fe20000010882 */
[----:B------:R-:W-:Y:S01]  /*50d0*/  LOP3.LUT R55, R55, 0xffff0000, RZ, 0xc0, !PT ;  /* 0xffff000037377812 */ /* 0x000fe200078ec0ff */
[C---:B------:R-:W-:Y:S01]  /*50e0*/  FMUL.FTZ R51, R52.reuse, R37 ;  /* 0x0000002534337220 */ /* 0x040fe20000410000 */
[----:B------:R-:W-:Y:S01]  /*50f0*/  PRMT R39, R133, 0x5410, R39 ;  /* 0x0000541085277816 */ /* 0x000fe20000000027 */
[----:B------:R-:W-:Y:S01]  /*5100*/  FFMA.FTZ R33, R33, R117, R132 ;  /* 0x0000007521217223 */ /* 0x000fe20000010084 */
[----:B------:R-:W-:Y:S01]  /*5110*/  PRMT R34, R121, 0x5432, R34 ;  /* 0x0000543279227816 */ /* 0x000fe20000000022 */
[-C--:B------:R-:W-:Y:S01]  /*5120*/  FMUL.FTZ R119, R52, R55.reuse ;  /* 0x0000003734777220 */ /* 0x080fe20000410000 */
[----:B------:R-:W-:Y:S01]  /*5130*/  FFMA.FTZ R51, R48, R55, -R51 ;  /* 0x0000003730337223 */ /* 0x000fe20000010833 */
[----:B------:R-:W-:Y:S01]  /*5140*/  LOP3.LUT R54, R54, 0xffff0000, RZ, 0xc0, !PT ;  /* 0xffff000036367812 */ /* 0x000fe200078ec0ff */
[C---:B------:R-:W-:Y:S01]  /*5150*/  IMAD.U32 R55, R39.reuse, 0x10000, RZ ;  /* 0x0001000027377824 */ /* 0x040fe200078e00ff */
[----:B------:R-:W-:Y:S01]  /*5160*/  LOP3.LUT R117, R39, 0xffff0000, RZ, 0xc0, !PT ;  /* 0xffff000027757812 */ /* 0x000fe200078ec0ff */
[C---:B------:R-:W-:Y:S01]  /*5170*/  IMAD.U32 R52, R34.reuse, 0x10000, RZ ;  /* 0x0001000022347824 */ /* 0x040fe200078e00ff */
[----:B------:R-:W-:Y:S01]  /*5180*/  LOP3.LUT R39, R34, 0xffff0000, RZ, 0xc0, !PT ;  /* 0xffff000022277812 */ /* 0x000fe200078ec0ff */
[----:B------:R-:W-:-:S02]  /*5190*/  IMAD.U32 R35, R50, 0x10000, RZ ;  /* 0x0001000032237824 */ /* 0x000fc400078e00ff */
[----:B------:R-:W-:Y:S01]  /*51a0*/  FFMA.FTZ R48, R48, R37, R119 ;  /* 0x0000002530307223 */ /* 0x000fe20000010077 */
[----:B------:R-:W-:Y:S01]  /*51b0*/  FMUL.FTZ R34, R38, R55 ;  /* 0x0000003726227220 */ /* 0x000fe20000410000 */
[----:B------:R-:W-:Y:S01]  /*51c0*/  LOP3.LUT R50, R50, 0xffff0000, RZ, 0xc0, !PT ;  /* 0xffff000032327812 */ /* 0x000fe200078ec0ff */
[----:B------:R-:W-:Y:S01]  /*51d0*/  FMUL.FTZ R37, R54, R117 ;  /* 0x0000007536257220 */ /* 0x000fe20000410000 */
[-C--:B------:R-:W-:Y:S01]  /*51e0*/  FMUL.FTZ R38, R38, R52.reuse ;  /* 0x0000003426267220 */ /* 0x080fe20000410000 */
[----:B------:R-:W-:Y:S01]  /*51f0*/  FMUL.FTZ R54, R54, R39 ;  /* 0x0000002736367220 */ /* 0x000fe20000410000 */
[----:B------:R-:W-:Y:S01]  /*5200*/  FFMA.FTZ R34, R35, R52, -R34 ;  /* 0x0000003423227223 */ /* 0x000fe20000010822 */
[----:B------:R-:W-:Y:S01]  /*5210*/  F2FP.BF16.F32.PACK_AB R53, R53, R118 ;  /* 0x000000763535723e */ /* 0x000fe200000010ff */
[----:B------:R-:W-:Y:S01]  /*5220*/  FFMA.FTZ R38, R35, R55, R38 ;  /* 0x0000003723267223 */ /* 0x000fe20000010026 */
[----:B------:R-:W-:Y:S01]  /*5230*/  F2FP.BF16.F32.PACK_AB R52, R51, R36 ;  /* 0x000000243334723e */ /* 0x000fe200000010ff */
[C---:B------:R-:W-:Y:S01]  /*5240*/  FFMA.FTZ R37, R50.reuse, R39, -R37 ;  /* 0x0000002732257223 */ /* 0x040fe20000010825 */
[----:B------:R-:W-:Y:S01]  /*5250*/  FFMA.FTZ R117, R50, R117, R54 ;  /* 0x0000007532757223 */ /* 0x000fe20000010036 */
[----:B------:R-:W-:-:S02]  /*5260*/  F2FP.BF16.F32.PACK_AB R32, R32, R115 ;  /* 0x000000732020723e */ /* 0x000fc400000010ff */
        /* <DEDUP_REMOVED lines=10> */
.L_x_14530:
[----:B------:R-:W-:Y:S05]  /*5310*/  BSYNC B2 ;  /* 0x0000000000027941 */ /* 0x000fea0003800000 */
.L_x_14529:
        /* <DEDUP_REMOVED lines=12> */
.L_x_14528:
[----:B------:R-:W-:Y:S05]  /*53e0*/  BSYNC B1 ;  /* 0x0000000000017941 */ /* 0x000fea0003800000 */
.L_x_14527:
[----:B-1----:R-:W-:Y:S02]  /*53f0*/  VIADD R33, R22, 0x40 ;  /* 0x0000004016217836 */ /* 0x002fe40000000000 */
[-C--:B--2---:R-:W-:Y:S02]  /*5400*/  IMAD R32, R73, R102.reuse, RZ ;  /* 0x0000006649207224 */ /* 0x084fe400078e02ff */
[C---:B------:R-:W-:Y:S01]  /*5410*/  IMAD.WIDE.U32 R100, R33.reuse, R102, R100 ;  /* 0x0000006621647225 */ /* 0x040fe200078e0064 */
[----:B------:R-:W-:-:S03]  /*5420*/  ISETP.GE.OR P5, PT, R33, R106, P1 ;  /* 0x0000006a2100720c */ /* 0x000fc60000fa6670 */
[----:B------:R-:W-:-:S10]  /*5430*/  IMAD R103, R33, R103, R32 ;  /* 0x0000006721677224 */ /* 0x000fd400078e0220 */
[----:B------:R-:W-:Y:S05]  /*5440*/  @P5 BRA `(.L_x_14517) ;  /* 0x0000000800845947 */ /* 0x000fea0003800000 */
[----:B------:R-:W2:Y:S01]  /*5450*/  LDL R34, [R1+0x38] ;  /* 0x0000380001227983 */ /* 0x000ea20000100800 */
[----:B------:R-:W-:Y:S01]  /*5460*/  IMAD.IADD R50, R101, 0x1, R103 ;  /* 0x0000000165327824 */ /* 0x000fe200078e0267 */
[----:B------:R-:W-:Y:S01]  /*5470*/  IADD3 R32, P5, P6, R4, R100, R85 ;  /* 0x0000006404207210 */ /* 0x000fe20007ebe055 */
[C---:B------:R-:W-:Y:S01]  /*5480*/  VIADD R35, R22.reuse, 0x40 ;  /* 0x0000004016237836 */ /* 0x040fe20000000000 */
[----:B------:R-:W-:Y:S01]  /*5490*/  SEL R110, R75, R110, !P0 ;  /* 0x0000006e4b6e7207 */ /* 0x000fe20004000000 */
[----:B------:R-:W-:Y:S01]  /*54a0*/  VIADD R36, R22, 0x40 ;  /* 0x0000004016247836 */ /* 0x000fe20000000000 */
[----:B------:R-:W-:Y:S01]  /*54b0*/  IADD3.X R33, R61, R50, R87, P5, P6 ;  /* 0x000000323d217210 */ /* 0x000fe20002fec457 */
[----:B------:R-:W-:Y:S01]  /*54c0*/  IMAD.SHL.U32 R35, R35, 0x40, RZ ;  /* 0x0000004023237824 */ /* 0x000fe200078e00ff */
[----:B------:R-:W-:Y:S01]  /*54d0*/  LEA R48, P5, R32, R98, 0x1 ;  /* 0x0000006220307211 */ /* 0x000fe200078a08ff */
[----:B------:R-:W-:Y:S01]  /*54e0*/  IMAD.SHL.U32 R36, R36, 0x40, RZ ;  /* 0x0000004024247824 */ /* 0x000fe200078e00ff */
[----:B------:R-:W-:Y:S02]  /*54f0*/  BSSY B1, `(.L_x_14531) ;  /* 0x0000071000017945 */ /* 0x000fe40003800000 */
[----:B------:R-:W-:-:S02]  /*5500*/  LEA.HI.X R49, R32, R99, R33, 0x1, P5 ;  /* 0x0000006320317211 */ /* 0x000fc400028f0c21 */
[----:B------:R-:W-:Y:S02]  /*5510*/  SHF.R.S32.HI R33, RZ, 0x1f, R110 ;  /* 0x0000001fff217819 */ /* 0x000fe4000001146e */
[----:B------:R-:W-:Y:S02]  /*5520*/  LOP3.LUT R35, R35, 0x1c0, RZ, 0xc0, !PT ;  /* 0x000001c023237812 */ /* 0x000fe400078ec0ff */
[----:B------:R-:W-:Y:S02]  /*5530*/  LEA.HI R33, R33, R110, RZ, 0x4 ;  /* 0x0000006e21217211 */ /* 0x000fe400078f20ff */
[----:B------:R-:W-:Y:S02]  /*5540*/  LOP3.LUT R36, R36, 0x1c0, RZ, 0xc0, !PT ;  /* 0x000001c024247812 */ /* 0x000fe400078ec0ff */
[----:B------:R-:W-:Y:S02]  /*5550*/  LEA.HI.SX32 R33, R33, R84, 0x1c ;  /* 0x0000005421217211 */ /* 0x000fe400078fe2ff */
[----:B------:R-:W-:-:S03]  /*5560*/  SHF.R.U32.HI R35, RZ, 0x3, R35 ;  /* 0x00000003ff237819 */ /* 0x000fc60000011623 */
[----:B------:R-:W-:-:S05]  /*5570*/  IMAD.SHL.U32 R51, R33, 0x8, RZ ;  /* 0x0000000821337824 */ /* 0x000fca00078e00ff */
[----:B------:R-:W-:-:S04]  /*5580*/  LOP3.LUT R32, R36, 0x38, R51, 0xf8, !PT ;  /* 0x0000003824207812 */ /* 0x000fc800078ef833 */
[----:B------:R-:W-:-:S05]  /*5590*/  LOP3.LUT R32, R32, R35, RZ, 0x3c, !PT ;  /* 0x0000002320207212 */ /* 0x000fca00078e3cff */
[----:B--2---:R-:W-:Y:S02]  /*55a0*/  IMAD.IADD R33, R34, 0x1, R32 ;  /* 0x0000000122217824 */ /* 0x004fe400078e0220 */
        /* <DEDUP_REMOVED lines=101> */
.L_x_14532:
[----:B------:R-:W-:Y:S05]  /*5c00*/  BSYNC B1 ;  /* 0x0000000000017941 */ /* 0x000fea0003800000 */
.L_x_14531:
        /* <DEDUP_REMOVED lines=10> */
.L_x_14500:
[----:B------:R-:W-:-:S06]  /*5cb0*/  UISETP.NE.AND UP0, UPT, UR37, 0x3, UPT ;  /* 0x000000032500788c */ /* 0x000fcc000bf05270 */
[----:B------:R-:W-:-:S13]  /*5cc0*/  PLOP3.LUT P3, PT, PT, PT, UP0, 0x80, 0x0 ;  /* 0x000000000000781c */ /* 0x000fda0003f6f008 */
[----:B------:R-:W-:Y:S05]  /*5cd0*/  @!P3 BRA `(.L_x_14533) ;  /* 0x000000000004b947 */ /* 0x000fea0003800000 */
[----:B------:R-:W-:Y:S01]  /*5ce0*/  BPT.TRAP 0x1 ;  /* 0x000000040000795c */ /* 0x000fe20000300000 */
.L_x_14533:
[----:B------:R-:W-:Y:S01]  /*5cf0*/  IMAD R96, R18, 0x8, R19 ;  /* 0x0000000812607824 */ /* 0x000fe200078e0213 */
[----:B------:R-:W-:Y:S01]  /*5d00*/  SHF.L.U32 R107, R202, 0x1f, RZ ;  /* 0x0000001fca6b7819 */ /* 0x000fe200000006ff */
[----:B------:R-:W-:Y:S01]  /*5d10*/  IMAD R106, R27, -0x60, R24 ;  /* 0xffffffa01b6a7824 */ /* 0x000fe200078e0218 */
[----:B------:R-:W-:Y:S02]  /*5d20*/  BSSY B1, `(.L_x_14534) ;  /* 0x0000004000017945 */ /* 0x000fe40003800000 */
[----:B------:R-:W0:Y:S02]  /*5d30*/  SYNCS.PHASECHK.TRANS64.TRYWAIT P4, [R96+URZ+0x32490], R107 ;  /* 0x0324906b600075a7 */ /* 0x000e24000808017f */
[----:B------:R-:W-:Y:S01]  /*5d40*/  VIMNMX R106, R106, 0x60, PT ;  /* 0x000000606a6a7848 */ /* 0x000fe20003fe0100 */
[----:B0-----:R-:W-:Y:S06]  /*5d50*/  @!P4 BRA `(.L_x_14535) ;  /* 0x000001c40024c947 */ /* 0x001fec0003800000 */
.L_x_14823:
[----:B------:R-:W-:Y:S05]  /*5d60*/  BSYNC B1 ;  /* 0x0000000000017941 */ /* 0x000fea0003800000 */
.L_x_14534:
[CC--:B------:R-:W-:Y:S01]  /*5d70*/  ISETP.GE.AND P5, PT, R22.reuse, R106.reuse, PT ;  /* 0x0000006a1600720c */ /* 0x0c0fe20003fa6270 */
[----:B------:R-:W-:Y:S01]  /*5d80*/  VIADD R32, R22, 0x40 ;  /* 0x0000004016207836 */ /* 0x000fe20000000000 */
[----:B------:R-:W-:Y:S04]  /*5d90*/  BSSY B1, `(.L_x_14536) ;  /* 0x0000007000017945 */ /* 0x000fe80003800000 */
[----:B------:R-:W-:-:S07]  /*5da0*/  ISETP.GE.AND P4, PT, R32, R106, PT ;  /* 0x0000006a2000720c */ /* 0x000fce0003f86270 */
[----:B------:R-:W-:Y:S06]  /*5db0*/  @P5 BRA `(.L_x_14537) ;  /* 0x0000000000105947 */ /* 0x000fec0003800000 */
[----:B------:R-:W1:Y:S04]  /*5dc0*/  @!P1 LDS.128 R32, [R104] ;  /* 0x0000000068209984 */ /* 0x000e680000000c00 */
[----:B------:R-:W2:Y:S04]  /*5dd0*/  @!P2 LDS.128 R36, [R103] ;  /* 0x000000006724a984 */ /* 0x000ea80000000c00 */
[----:B-1----:R1:W-:Y:S04]  /*5de0*/  @!P1 STG.E.128 desc[UR40][R42.64], R32 ;  /* 0x000000202a009986 */ /* 0x0023e8000c101d28 */
[----:B--2---:R1:W-:Y:S02]  /*5df0*/  @!P2 STG.E.128 desc[UR40][R42.64+0x40], R36 ;  /* 0x000040242a00a986 */ /* 0x0043e4000c101d28 */
.L_x_14537:
[----:B------:R-:W-:Y:S05]  /*5e00*/  BSYNC B1 ;  /* 0x0000000000017941 */ /* 0x000fea0003800000 */
.L_x_14536:
[----:B------:R-:W-:Y:S05]  /*5e10*/  @P4 BRA `(.L_x_14517) ;  /* 0x0000000000104947 */ /* 0x000fea0003800000 */
[----:B-1----:R-:W1:Y:S04]  /*5e20*/  @!P1 LDS.128 R32, [R104+0x2000] ;  /* 0x0020000068209984 */ /* 0x002e680000000c00 */
[----:B------:R-:W2:Y:S04]  /*5e30*/  @!P2 LDS.128 R36, [R103+0x2000] ;  /* 0x002000006724a984 */ /* 0x000ea80000000c00 */
[----:B-1----:R1:W-:Y:S04]  /*5e40*/  @!P1 STG.E.128 desc[UR40][R40.64], R32 ;  /* 0x0000002028009986 */ /* 0x0023e8000c101d28 */
[----:B--2---:R1:W-:Y:S02]  /*5e50*/  @!P2 STG.E.128 desc[UR40][R40.64+0x40], R36 ;  /* 0x000040242800a986 */ /* 0x0043e4000c101d28 */
.L_x_14517:
[----:B------:R-:W-:Y:S05]  /*5e60*/  BSYNC B0 ;  /* 0x0000000000007941 */ /* 0x000fea0003800000 */
.L_x_14499:
        /* <DEDUP_REMOVED lines=17> */
.L_x_14539:
[----:B------:R-:W-:Y:S05]  /*5f80*/  BSYNC B0 ;  /* 0x0000000000007941 */ /* 0x000fea0003800000 */
.L_x_14538:
[----:B------:R-:W2:Y:S01]  /*5f90*/  SYNCS.PHASECHK.TRANS64.TRYWAIT P3, [R96+URZ+0x324b0], R107 ;  /* 0x0324b06b600075a7 */ /* 0x000ea2000806017f */
[----:B------:R-:W-:Y:S01]  /*5fa0*/  ULDC UR38, c[0x0][0x320] ;  /* 0x0000c80000267ab9 */ /* 0x000fe20000000800 */
[----:B------:R-:W-:Y:S01]  /*5fb0*/  ULDC.64 UR46, c[0x0][0x328] ;  /* 0x0000ca00002e7ab9 */ /* 0x000fe20000000a00 */
[----:B------:R-:W-:Y:S01]  /*5fc0*/  ULDC.64 UR44, c[0x0][0x318] ;  /* 0x0000c600002c7ab9 */ /* 0x000fe20000000a00 */
[----:B------:R-:W-:Y:S01]  /*5fd0*/  BSSY B0, `(.L_x_14540) ;  /* 0x0000003000007945 */ /* 0x000fe20003800000 */
[----:B-1----:R-:W-:-:S03]  /*5fe0*/  IMAD R32, R18, 0x6000, R90 ;  /* 0x0000600012207824 */ /* 0x002fc600078e025a */
[----:B--2---:R-:W-:Y:S05]  /*5ff0*/  @!P3 BRA `(.L_x_14541) ;  /* 0x000001c00090b947 */ /* 0x004fea0003800000 */
.L_x_14824:
[----:B------:R-:W-:Y:S05]  /*6000*/  BSYNC B0 ;  /* 0x0000000000007941 */ /* 0x000fea0003800000 */
.L_x_14540:
        /* <DEDUP_REMOVED lines=39> */
.L_x_14543:
[----:B------:R-:W-:Y:S05]  /*6280*/  BSYNC B0 ;  /* 0x0000000000007941 */ /* 0x000fea0003800000 */
.L_x_14542:
[----:B--2---:R-:W-:Y:S01]  /*6290*/  VIADD R32, R22, 0x40 ;  /* 0x0000004016207836 */ /* 0x004fe20000000000 */
[----:B------:R-:W-:Y:S04]  /*62a0*/  BSSY B0, `(.L_x_14544) ;  /* 0x0000025000007945 */ /* 0x000fe80003800000 */
[----:B------:R-:W-:-:S13]  /*62b0*/  ISETP.GE.AND P3, PT, R32, R106, PT ;  /* 0x0000006a2000720c */ /* 0x000fda0003f66270 */
[----:B------:R-:W-:Y:S05]  /*62c0*/  @P3 BRA `(.L_x_14545) ;  /* 0x0000000000883947 */ /* 0x000fea0003800000 */
[----:B------:R-:W-:Y:S01]  /*62d0*/  IADD3 R35, P3, R36, 0x40, RZ ;  /* 0x0000004024237810 */ /* 0x000fe20007f7e0ff */
        /* <DEDUP_REMOVED lines=33> */
.L_x_14545:
[----:B------:R-:W-:Y:S05]  /*64f0*/  BSYNC B0 ;  /* 0x0000000000007941 */ /* 0x000fea0003800000 */
.L_x_14544:
[----:B------:R-:W-:Y:S01]  /*6500*/  @!PT LDS RZ, [RZ] ;  /* 0x00000000fffff984 */ /* 0x000fe20000000800 */
[----:B------:R-:W-:Y:S01]  /*6510*/  @!PT LDS RZ, [RZ] ;  /* 0x00000000fffff984 */ /* 0x000fe20000000800 */
[----:B------:R-:W-:Y:S01]  /*6520*/  @!PT LDS RZ, [RZ] ;  /* 0x00000000fffff984 */ /* 0x000fe20000000800 */
[----:B------:R-:W-:Y:S01]  /*6530*/  @!PT LDS RZ, [RZ] ;  /* 0x00000000fffff984 */ /* 0x000fe20000000800 */
[----:B------:R3:W-:Y:S06]  /*6540*/  MEMBAR.ALL.CTA ;  /* 0x0000000000007992 */ /* 0x0007ec0000008000 */
[----:B---3--:R-:W3:Y:S02]  /*6550*/  FENCE.VIEW.ASYNC.S ;  /* 0x00000000000073c6 */ /* 0x008ee40000000000 */
[----:B---3--:R3:W-:Y:S01]  /*6560*/  BAR.SYNC.DEFER_BLOCKING R74, 0x80 ;  /* 0x0002004a0000751d */ /* 0x0087e20000010000 */
[----:B------:R-:W-:Y:S01]  /*6570*/  ISETP.NE.AND P5, PT, R97, RZ, PT ;  /* 0x000000ff6100720c */ /* 0x000fe20003fa5270 */
[----:B------:R-:W-:-:S02]  /*6580*/  VIADD R18, R18, 0x1 ;  /* 0x0000000112127836 */ /* 0x000fc40000000000 */
[----:B01----:R-:W-:-:S03]  /*6590*/  @!P4 VIADD R96, R96, 0x324c0 ;  /* 0x000324c06060c836 */ /* 0x003fc60000000000 */
[C---:B------:R-:W-:Y:S02]  /*65a0*/  ISETP.NE.AND P3, PT, R18.reuse, 0x2, PT ;  /* 0x000000021200780c */ /* 0x040fe40003f65270 */
[----:B------:R-:W-:Y:S02]  /*65b0*/  @!P4 PRMT R96, RZ, 0x654, R96 ;  /* 0x00000654ff60c816 */ /* 0x000fe40000000060 */
[----:B--2---:R-:W-:Y:S02]  /*65c0*/  SEL R33, RZ, 0x1, P3 ;  /* 0x00000001ff217807 */ /* 0x004fe40001800000 */
        /* <DEDUP_REMOVED lines=9> */
.L_x_14494:
[----:B------:R-:W2:Y:S01]  /*6660*/  LDL R3, [R1+0x1c] ;  /* 0x00001c0001037983 */ /* 0x000ea20000100800 */
[----:B------:R-:W0:Y:S01]  /*6670*/  LDC R0, c[0x0][0x448] ;  /* 0x00011200ff007b82 */ /* 0x000e220000000800 */
[----:B------:R-:W-:Y:S01]  /*6680*/  IMAD.MOV.U32 R215, RZ, RZ, RZ ;  /* 0x000000ffffd77224 */ /* 0x000fe200078e00ff */
[----:B0-----:R-:W-:-:S13]  /*6690*/  ISETP.NE.AND P1, PT, R0, 0x1, PT ;  /* 0x000000010000780c */ /* 0x001fda0003f25270 */
[----:B------:R-:W0:Y:S08]  /*66a0*/  @P1 LDC R0, c[0x0][0x44c] ;  /* 0x00011300ff001b82 */ /* 0x000e300000000800 */
[----:B------:R-:W1:Y:S01]  /*66b0*/  @P1 LDC R5, c[0x0][0x450] ;  /* 0x00011400ff051b82 */ /* 0x000e620000000800 */
[----:B--2---:R-:W-:-:S04]  /*66c0*/  VIADD R3, R3, 0x7f ;  /* 0x0000007f03037836 */ /* 0x004fc80000000000 */
        /* <DEDUP_REMOVED lines=12> */
.L_x_14547:
[----:B------:R-:W-:Y:S04]  /*6790*/  BSSY B0, `(.L_x_14548) ;  /* 0x0000020000007945 */ /* 0x000fe80003800000 */
[----:B------:R-:W-:Y:S05]  /*67a0*/  @!P1 BRA `(.L_x_14549) ;  /* 0x0000000000789947 */ /* 0x000fea0003800000 */
[----:B------:R-:W2:Y:S01]  /*67b0*/  LDL R0, [R1+0x4c] ;  /* 0x00004c0001007983 */ /* 0x000ea20000100800 */
[----:B------:R-:W-:Y:S01]  /*67c0*/  ULDC UR4, c[0x0][0xae8] ;  /* 0x0002ba0000047ab9 */ /* 0x000fe20000000800 */
[----:B--2---:R-:W-:-:S04]  /*67d0*/  ISETP.NE.AND P0, PT, R0, RZ, PT ;  /* 0x000000ff0000720c */ /* 0x004fc80003f05270 */
        /* <DEDUP_REMOVED lines=27> */
.L_x_14549:
[----:B------:R-:W-:Y:S05]  /*6990*/  BSYNC B0 ;  /* 0x0000000000007941 */ /* 0x000fea0003800000 */
.L_x_14548:
[----:B------:R-:W2:Y:S01]  /*69a0*/  LDL R0, [R1+0x64] ;  /* 0x0000640001007983 */ /* 0x000ea20000100800 */
[----:B------:R-:W-:Y:S01]  /*69b0*/  PLOP3.LUT P0, PT, PT, PT, PT, 0x80, 0x0 ;  /* 0x000000000000781c */ /* 0x000fe20003f0f070 */
[----:B------:R-:W-:Y:S01]  /*69c0*/  IMAD.MOV.U32 R3, RZ, RZ, RZ ;  /* 0x000000ffff037224 */ /* 0x000fe200078e00ff */
[----:B------:R-:W-:Y:S01]  /*69d0*/  CS2R R150, SRZ ;  /* 0x0000000000967805 */ /* 0x000fe2000001ff00 */
        /* <DEDUP_REMOVED lines=27> */
[----:B---3--:R-:W-:Y:S02]  /*6b90*/  CS2R R96, SRZ ;  /* 0x0000000000607805 */ /* 0x008fe4000001ff00 */
        /* <DEDUP_REMOVED lines=36> */
[----:B--2---:R-:W-:-:S05]  /*6de0*/  IMAD R0, R0, R215, RZ ;  /* 0x000000d700007224 */ /* 0x004fca00078e02ff */
[----:B------:R0:W-:Y:S01]  /*6df0*/  STL [R1+0x30], R0 ;  /* 0x0000300001007387 */ /* 0x0001e20000100800 */
[----:B------:R-:W-:-:S04]  /*6e00*/  VIADDMNMX R215, R0, R215, R10, PT ;  /* 0x000000d700d77246 */ /* 0x000fc8000380010a */
[----:B------:R-:W-:-:S13]  /*6e10*/  ISETP.GT.AND P1, PT, R215, R0, PT ;  /* 0x00000000d700720c */ /* 0x000fda0003f24270 */
[----:B0-----:R-:W-:Y:S05]  /*6e20*/  @!P1 BRA `(.L_x_14550) ;  /* 0x000000c000249947 */ /* 0x001fea0003800000 */
        /* <DEDUP_REMOVED lines=8> */
.L_x_14827:
[----:B-1----:R-:W-:Y:S01]  /*6eb0*/  LEA.HI R0, R14, R14, RZ, 0x1 ;  /* 0x0000000e0e007211 */ /* 0x002fe200078f08ff */
[----:B------:R-:W-:Y:S01]  /*6ec0*/  VIADD R24, R19, 0x18400 ;  /* 0x0001840013187836 */ /* 0x000fe20000000000 */
[----:B------:R-:W-:Y:S01]  /*6ed0*/  BSSY B6, `(.L_x_14552) ;  /* 0x000001d000067945 */ /* 0x000fe20003800000 */
[----:B------:R-:W-:Y:S01]  /*6ee0*/  IMAD.MOV.U32 R213, RZ, RZ, 0x40000040 ;  /* 0x40000040ffd57424 */ /* 0x000fe200078e00ff */
[----:B------:R-:W-:Y:S02]  /*6ef0*/  LOP3.LUT R3, R0, 0x7fffe, RZ, 0xc0, !PT ;  /* 0x0007fffe00037812 */ /* 0x000fe400078ec0ff */
[----:B------:R-:W-:-:S03]  /*6f00*/  LOP3.LUT P0, RZ, R24, 0x1bf, RZ, 0xc0, !PT ;  /* 0x000001bf18ff7812 */ /* 0x000fc6000780c0ff */
[----:B------:R-:W-:-:S04]  /*6f10*/  IMAD.IADD R3, R14, 0x1, -R3 ;  /* 0x000000010e037824 */ /* 0x000fc800078e0a03 */
[----:B------:R-:W-:-:S05]  /*6f20*/  IMAD R3, R3, 0x2000, R24 ;  /* 0x0000200003037824 */ /* 0x000fca00078e0218 */
[----:B------:R-:W-:Y:S01]  /*6f30*/  SHF.R.U32.HI R0, RZ, 0x4, R3 ;  /* 0x00000004ff007819 */ /* 0x000fe20000011603 */
[----:B------:R-:W-:-:S03]  /*6f40*/  VIADD R3, R3, 0xa000 ;  /* 0x0000a00003037836 */ /* 0x000fc60000000000 */
[----:B------:R-:W-:Y:S02]  /*6f50*/  LOP3.LUT R0, R0, 0x3fff, RZ, 0xc0, !PT ;  /* 0x00003fff00007812 */ /* 0x000fe400078ec0ff */
[----:B------:R-:W-:Y:S02]  /*6f60*/  SHF.R.U32.HI R3, RZ, 0x4, R3 ;  /* 0x00000004ff037819 */ /* 0x000fe40000011603 */
[----:B------:R-:W-:Y:S02]  /*6f70*/  LOP3.LUT R212, R0, 0x10000, RZ, 0xfc, !PT ;  /* 0x0001000000d47812 */ /* 0x000fe400078efcff */
        /* <DEDUP_REMOVED lines=18> */
.L_x_14553:
[----:B------:R-:W-:Y:S05]  /*70a0*/  BSYNC B6 ;  /* 0x0000000000067941 */ /* 0x000fea0003800000 */
.L_x_14552:
[----:B------:R-:W-:Y:S02]  /*70b0*/  ULDC UR4, c[0x0][0x3f4] ;  /* 0x0000fd0000047ab9 */ /* 0x000fe40000000800 */
[----:B------:R-:W-:-:S13]  /*70c0*/  ISETP.LT.AND P0, PT, RZ, UR4, PT ;  /* 0x00000004ff007c0c */ /* 0x000fda000bf01270 */
[----:B------:R-:W-:Y:S05]  /*70d0*/  @P0 BRA `(.L_x_14554) ;  /* 0x0000000000400947 */ /* 0x000fea0003800000 */
[----:B------:R-:W2:Y:S02]  /*70e0*/  LDL R20, [R1+0x60] ;  /* 0x0000600001147983 */ /* 0x000ea40000100800 */
[----:B--2---:R-:W-:-:S04]  /*70f0*/  LEA.HI R0, R20, R20, RZ, 0x1 ;  /* 0x0000001414007211 */ /* 0x004fc800078f08ff */
        /* <DEDUP_REMOVED lines=8> */
.L_x_14557:
[----:B--2---:R2:W3:Y:S02]  /*7180*/  SYNCS.PHASECHK.TRANS64.TRYWAIT P0, [R19+URZ+0x32400], R4 ;  /* 0x03240004130075a7 */ /* 0x0044e4000800017f */
[----:B---3--:R-:W-:Y:S05]  /*7190*/  @!P0 NANOSLEEP.SYNCS 0x989680 ;  /* 0x009896800000895d */ /* 0x008fea0003900000 */
[----:B------:R-:W3:Y:S02]  /*71a0*/  @!P0 SYNCS.PHASECHK.TRANS64 P0, [R19+URZ+0x32400], R4 ;  /* 0x03240004130085a7 */ /* 0x000ee4000800007f */
[----:B---3--:R-:W-:Y:S05]  /*71b0*/  @!P0 BRA `(.L_x_14557) ;  /* 0xfffffffc00f08947 */ /* 0x008fea000383ffff */
.L_x_14556:
[----:B------:R-:W-:Y:S05]  /*71c0*/  BSYNC B0 ;  /* 0x0000000000007941 */ /* 0x000fea0003800000 */
.L_x_14555:
[----:B------:R-:W-:Y:S05]  /*71d0*/  BRA `(.L_x_14558) ;  /* 0x0000002c00d07947 */ /* 0x000fea0003800000 */
.L_x_14554:
        /* <DEDUP_REMOVED lines=30> */
.L_x_14560:
[----:B------:R-:W-:Y:S05]  /*73c0*/  BSYNC B6 ;  /* 0x0000000000067941 */ /* 0x000fea0003800000 */
.L_x_14559:
[----:B------:R-:W2:Y:S01]  /*73d0*/  LDL R35, [R1+0x1c] ;  /* 0x00001c0001237983 */ /* 0x000ea20000100800 */
[----:B------:R-:W-:Y:S01]  /*73e0*/  LEA.HI R31, R31, R26, RZ, 0x2 ;  /* 0x0000001a1f1f7211 */ /* 0x000fe200078f10ff */
[----:B------:R-:W-:Y:S01]  /*73f0*/  ULDC.U8 UR4, c[0x0][0x410] ;  /* 0x0001040000047ab9 */ /* 0x000fe20000000000 */
[----:B------:R-:W-:Y:S01]  /*7400*/  BSSY B0, `(.L_x_14561) ;  /* 0x00002c9000007945 */ /* 0x000fe20003800000 */
[----:B------:R-:W-:Y:S02]  /*7410*/  ISETP.NE.AND P0, PT, RZ, UR4, PT ;  /* 0x00000004ff007c0c */ /* 0x000fe4000bf05270 */
[----:B------:R-:W-:Y:S02]  /*7420*/  SHF.R.S32.HI R3, RZ, 0x1f, R31 ;  /* 0x0000001fff037819 */ /* 0x000fe4000001141f */
[----:B------:R-:W-:Y:S02]  /*7430*/  LOP3.LUT R31, R31, 0xfffffffc, RZ, 0xc0, !PT ;  /* 0xfffffffc1f1f7812 */ /* 0x000fe400078ec0ff */
[----:B------:R-:W-:-:S03]  /*7440*/  LEA.HI R3, R3, R22, RZ, 0x3 ;  /* 0x0000001603037211 */ /* 0x000fc600078f18ff */
[----:B------:R-:W-:Y:S01]  /*7450*/  IMAD.IADD R26, R26, 0x1, -R31 ;  /* 0x000000011a1a7824 */ /* 0x000fe200078e0a1f */
[----:B------:R-:W-:-:S05]  /*7460*/  LOP3.LUT R3, R3, 0xfffffff8, RZ, 0xc0, !PT ;  /* 0xfffffff803037812 */ /* 0x000fca00078ec0ff */
[C---:B------:R-:W-:Y:S02]  /*7470*/  IMAD.IADD R37, R22.reuse, 0x1, -R3 ;  /* 0x0000000116257824 */ /* 0x040fe400078e0a03 */
[----:B--2---:R-:W-:Y:S01]  /*7480*/  IMAD.IADD R41, R22, 0x1, R35 ;  /* 0x0000000116297824 */ /* 0x004fe200078e0223 */
        /* <DEDUP_REMOVED lines=36> */
.L_x_14833:
[----:B------:R-:W5:Y:S01]  /*76d0*/  LDL R8, [R1+0x18] ;  /* 0x0000180001087983 */ /* 0x000f620000100800 */
[----:B------:R-:W-:Y:S01]  /*76e0*/  BSSY B1, `(.L_x_14564) ;  /* 0x000001e000017945 */ /* 0x000fe20003800000 */
[----:B------:R-:W-:Y:S02]  /*76f0*/  CS2R R24, SRZ ;  /* 0x0000000000187805 */ /* 0x000fe4000001ff00 */
[----:B------:R-:W-:Y:S02]  /*7700*/  CS2R R26, SRZ ;  /* 0x00000000001a7805 */ /* 0x000fe4000001ff00 */
[----:B------:R-:W-:Y:S02]  /*7710*/  CS2R R20, SRZ ;  /* 0x0000000000147805 */ /* 0x000fe4000001ff00 */
[----:B------:R-:W-:Y:S01]  /*7720*/  CS2R R28, SRZ ;  /* 0x00000000001c7805 */ /* 0x000fe2000001ff00 */
[----:B-----5:R-:W-:-:S05]  /*7730*/  IMAD R36, R8, R36, RZ ;  /* 0x0000002408247224 */ /* 0x020fca00078e02ff */
[----:B------:R-:W-:-:S13]  /*7740*/  ISETP.GE.AND P0, PT, R41, R36, PT ;  /* 0x000000242900720c */ /* 0x000fda0003f06270 */
        /* <DEDUP_REMOVED lines=8> */
[C---:B------:R-:W-:Y:S02]  /*77d0*/  @!P2 IMAD.WIDE R32, R200.reuse, 0x2, R8 ;  /* 0x00000002c820a825 */ /* 0x040fe400078e0208 */
        /* <DEDUP_REMOVED lines=14> */
.L_x_14565:
[----:B------:R-:W-:Y:S05]  /*78c0*/  BSYNC B1 ;  /* 0x0000000000017941 */ /* 0x000fea0003800000 */
.L_x_14564:
        /* <DEDUP_REMOVED lines=13> */
[----:B------:R-:W-:Y:S01]  /*79a0*/  PRMT R42, R0, 0x5410, R3 ;  /* 0x00005410002a7816 */ /* 0x000fe20000000003 */
[----:B------:R-:W-:Y:S06]  /*79b0*/  BRA.DIV UR4, `(.L_x_14566) ;  /* 0x000001aa04c87947 */ /* 0x000fec000b800000 */
[----:B------:R0:W2:Y:S04]  /*79c0*/  SHFL.IDX PT, R3, R6, 0x1, 0x1c1f ;  /* 0x003c1f0006037f89 */ /* 0x0000a800000e0000 */
[----:B-1----:R-:W1:Y:S04]  /*79d0*/  SHFL.IDX PT, R4, R4, 0x1, 0x1c1f ;  /* 0x003c1f0004047f89 */ /* 0x002e6800000e0000 */
[----:B------:R-:W3:Y:S04]  /*79e0*/  SHFL.IDX PT, R7, R7, 0x1, 0x1c1f ;  /* 0x003c1f0007077f89 */ /* 0x000ee800000e0000 */
[----:B0-----:R-:W4:Y:S02]  /*79f0*/  SHFL.IDX PT, R30, R30, 0x1, 0x1c1f ;  /* 0x003c1f001e1e7f89 */ /* 0x001f2400000e0000 */
.L_x_14839:
[----:B------:R-:W5:Y:S01]  /*7a00*/  LDL R5, [R1+0x60] ;  /* 0x0000600001057983 */ /* 0x000f620000100800 */
[----:B------:R-:W-:Y:S01]  /*7a10*/  VIADD R41, R41, 0x40 ;  /* 0x0000004029297836 */ /* 0x000fe20000000000 */
[----:B------:R-:W-:Y:S01]  /*7a20*/  BSSY B1, `(.L_x_14567) ;  /* 0x0000020000017945 */ /* 0x000fe20003800000 */
[----:B------:R-:W-:Y:S02]  /*7a30*/  CS2R R12, SRZ ;  /* 0x00000000000c7805 */ /* 0x000fe4000001ff00 */
[----:B------:R-:W-:Y:S02]  /*7a40*/  CS2R R10, SRZ ;  /* 0x00000000000a7805 */ /* 0x000fe4000001ff00 */
[----:B------:R-:W-:Y:S02]  /*7a50*/  CS2R R14, SRZ ;  /* 0x00000000000e7805 */ /* 0x000fe4000001ff00 */
[----:B------:R-:W-:Y:S02]  /*7a60*/  ISETP.GE.AND P0, PT, R41, R36, PT ;  /* 0x000000242900720c */ /* 0x000fe40003f06270 */
[----:B-----5:R-:W-:-:S04]  /*7a70*/  LEA.HI R0, R5, R5, RZ, 0x1 ;  /* 0x0000000505007211 */ /* 0x020fc800078f08ff */
[----:B------:R-:W-:-:S05]  /*7a80*/  LOP3.LUT R0, R0, 0xfffffffe, RZ, 0xc0, !PT ;  /* 0xfffffffe00007812 */ /* 0x000fca00078ec0ff */
        /* <DEDUP_REMOVED lines=8> */
[----:B----4-:R-:W-:Y:S02]  /*7b10*/  IMAD.MOV.U32 R8, RZ, RZ, R30 ;  /* 0x000000ffff087224 */ /* 0x010fe400078e001e */
[----:B---3--:R-:W-:-:S06]  /*7b20*/  IMAD.MOV.U32 R9, RZ, RZ, R7 ;  /* 0x000000ffff097224 */ /* 0x008fcc00078e0007 */
[----:B-1----:R-:W-:-:S04]  /*7b30*/  @!P2 IMAD.WIDE R32, R200, 0x2, R4 ;  /* 0x00000002c820a825 */ /* 0x002fc800078e0204 */
[C---:B------:R-:W-:Y:S01]  /*7b40*/  @!P3 SHF.L.U64.HI R10, R203.reuse, 0x1, R38 ;  /* 0x00000001cb0ab819 */ /* 0x040fe20000010226 */
[----:B------:R-:W-:Y:S01]  /*7b50*/  @!P3 IMAD.SHL.U32 R5, R203, 0x2, RZ ;  /* 0x00000002cb05b824 */ /* 0x000fe200078e00ff */
[----:B------:R-:W-:Y:S01]  /*7b60*/  CS2R R14, SRZ ;  /* 0x00000000000e7805 */ /* 0x000fe2000001ff00 */
[----:B------:R0:W5:Y:S03]  /*7b70*/  @!P2 LD.E.64 R12, desc[UR40][R32.64] ;  /* 0x00000028200ca980 */ /* 0x000166000c101b00 */
[-C--:B------:R-:W-:Y:S02]  /*7b80*/  @!P3 IADD3 R4, P0, R4, R5.reuse, RZ ;  /* 0x000000050404b210 */ /* 0x080fe40007f1e0ff */
        /* <DEDUP_REMOVED lines=9> */
.L_x_14568:
[----:B------:R-:W-:Y:S05]  /*7c20*/  BSYNC B1 ;  /* 0x0000000000017941 */ /* 0x000fea0003800000 */
.L_x_14567:
[----:B0---4-:R-:W4:Y:S01]  /*7c30*/  LDL R30, [R1+0x34] ;  /* 0x00003400011e7983 */ /* 0x011f220000100800 */
[----:B------:R-:W0:Y:S01]  /*7c40*/  SYNCS.PHASECHK.TRANS64.TRYWAIT P0, [R19+URZ+0x32400], R34 ;  /* 0x03240022130075a7 */ /* 0x000e22000800017f */
[----:B--2---:R-:W-:Y:S01]  /*7c50*/  IMAD.SHL.U32 R3, R37, 0x40, RZ ;  /* 0x0000004025037824 */ /* 0x004fe200078e00ff */
[----:B------:R-:W-:Y:S01]  /*7c60*/  VIADDMNMX R31, R36, -R35, 0x80, PT ;  /* 0x00000080241f7446 */ /* 0x000fe20003800923 */
[----:B-----5:R-:W-:Y:S01]  /*7c70*/  IMAD.MOV.U32 R5, RZ, RZ, R8 ;  /* 0x000000ffff057224 */ /* 0x020fe200078e0008 */
[----:B------:R-:W-:Y:S01]  /*7c80*/  BSSY B1, `(.L_x_14569) ;  /* 0x0000019000017945 */ /* 0x000fe20003800000 */
[----:B---3--:R-:W-:Y:S01]  /*7c90*/  IMAD.MOV.U32 R7, RZ, RZ, R10 ;  /* 0x000000ffff077224 */ /* 0x008fe200078e000a */
[----:B------:R-:W-:Y:S01]  /*7ca0*/  LOP3.LUT R3, R3, 0x1c0, RZ, 0xc0, !PT ;  /* 0x000001c003037812 */ /* 0x000fe200078ec0ff */
[----:B------:R-:W-:Y:S01]  /*7cb0*/  IMAD.MOV.U32 R6, RZ, RZ, R13 ;  /* 0x000000ffff067224 */ /* 0x000fe200078e000d */
[----:B------:R-:W-:Y:S01]  /*7cc0*/  PRMT R44, R44, 0x5410, R5 ;  /* 0x000054102c2c7816 */ /* 0x000fe20000000005 */
[----:B------:R-:W-:Y:S01]  /*7cd0*/  IMAD.MOV.U32 R5, RZ, RZ, R12 ;  /* 0x000000ffff057224 */ /* 0x000fe200078e000c */
[----:B-1----:R-:W-:-:S02]  /*7ce0*/  LOP3.LUT R4, R3, 0x18, R16, 0xf8, !PT ;  /* 0x0000001803047812 */ /* 0x002fc400078ef810 */
[----:B------:R-:W-:Y:S02]  /*7cf0*/  SHF.R.U32.HI R3, RZ, 0x3, R3 ;  /* 0x00000003ff037819 */ /* 0x000fe40000011603 */
[----:B------:R-:W-:Y:S02]  /*7d00*/  PRMT R46, R7, 0x7610, R46 ;  /* 0x00007610072e7816 */ /* 0x000fe4000000002e */
[----:B------:R-:W-:Y:S01]  /*7d10*/  LOP3.LUT R3, R4, R3, RZ, 0x3c, !PT ;  /* 0x0000000304037212 */ /* 0x000fe200078e3cff */
[----:B------:R-:W-:Y:S01]  /*7d20*/  IMAD.MOV.U32 R4, RZ, RZ, R9 ;  /* 0x000000ffff047224 */ /* 0x000fe200078e0009 */
[----:B------:R-:W-:Y:S01]  /*7d30*/  PRMT R45, R6, 0x5410, R5 ;  /* 0x00005410062d7816 */ /* 0x000fe20000000005 */
[----:B------:R-:W-:Y:S01]  /*7d40*/  IMAD.MOV.U32 R5, RZ, RZ, R15 ;  /* 0x000000ffff057224 */ /* 0x000fe200078e000f */
[----:B------:R-:W-:Y:S02]  /*7d50*/  LOP3.LUT P2, RZ, R37, 0x4, RZ, 0xc0, !PT ;  /* 0x0000000425ff7812 */ /* 0x000fe4000784c0ff */
[----:B------:R-:W-:Y:S01]  /*7d60*/  PRMT R44, R4, 0x7610, R44 ;  /* 0x00007610042c7816 */ /* 0x000fe2000000002c */
[----:B------:R-:W-:Y:S01]  /*7d70*/  IMAD.MOV.U32 R4, RZ, RZ, R14 ;  /* 0x000000ffff047224 */ /* 0x000fe200078e000e */
[----:B------:R-:W-:-:S04]  /*7d80*/  ISETP.GE.AND P1, PT, R22, R31, PT ;  /* 0x0000001f1600720c */ /* 0x000fc80003f26270 */
[----:B------:R-:W-:Y:S01]  /*7d90*/  PRMT R47, R4, 0x7610, R47 ;  /* 0x00007610042f7816 */ /* 0x000fe2000000002f */
[----:B----4-:R-:W-:Y:S02]  /*7da0*/  IMAD R30, R30, 0x200, R3 ;  /* 0x000002001e1e7824 */ /* 0x010fe400078e0203 */
[----:B------:R-:W-:Y:S02]  /*7db0*/  IMAD.MOV.U32 R3, RZ, RZ, R11 ;  /* 0x000000ffff037224 */ /* 0x000fe400078e000b */
[----:B------:R-:W-:-:S03]  /*7dc0*/  IMAD R30, R30, 0x2, R19 ;  /* 0x000000021e1e7824 */ /* 0x000fc600078e0213 */
[----:B------:R-:W-:Y:S01]  /*7dd0*/  PRMT R46, R46, 0x5410, R3 ;  /* 0x000054102e2e7816 */ /* 0x000fe20000000003 */
[C---:B------:R-:W-:Y:S02]  /*7de0*/  VIADD R4, R30.reuse, 0x18400 ;  /* 0x000184001e047836 */ /* 0x040fe40000000000 */
[----:B------:R-:W-:Y:S01]  /*7df0*/  VIADD R3, R30, 0x18440 ;  /* 0x000184401e037836 */ /* 0x000fe20000000000 */
[----:B0-----:R-:W-:Y:S06]  /*7e00*/  @!P0 BRA `(.L_x_14570) ;  /* 0x000001a800288947 */ /* 0x001fec0003800000 */
.L_x_14840:
[----:B------:R-:W-:Y:S05]  /*7e10*/  BSYNC B1 ;  /* 0x0000000000017941 */ /* 0x000fea0003800000 */
.L_x_14569:
        /* <DEDUP_REMOVED lines=17> */
[----:B0-----:R-:W-:Y:S01]  /*7f30*/  IMAD.U32 R34, R33, 0x10000, RZ ;  /* 0x0001000021227824 */ /* 0x001fe200078e00ff */
        /* <DEDUP_REMOVED lines=37> */
.L_x_14574:
[----:B------:R-:W-:Y:S05]  /*8190*/  BSYNC B2 ;  /* 0x0000000000027941 */ /* 0x000fea0003800000 */
.L_x_14573:
        /* <DEDUP_REMOVED lines=19> */
[----:B0-----:R-:W-:Y:S01]  /*82d0*/  FMUL.FTZ R34, R21, R28 ;  /* 0x0000001c15227220 */ /* 0x001fe20000410000 */
        /* <DEDUP_REMOVED lines=27> */
.L_x_14572:
[----:B------:R-:W-:Y:S05]  /*8490*/  BSYNC B1 ;  /* 0x0000000000017941 */ /* 0x000fea0003800000 */
.L_x_14571:
        /* <DEDUP_REMOVED lines=54> */
.L_x_14577:
[----:B------:R-:W-:Y:S05]  /*8800*/  BSYNC B1 ;  /* 0x0000000000017941 */ /* 0x000fea0003800000 */
.L_x_14576:
[----:B------:R-:W-:Y:S05]  /*8810*/  @P1 BRA `(.L_x_14575) ;  /* 0x00000018001c1947 */ /* 0x000fea0003800000 */
[----:B-1----:R-:W1:Y:S01]  /*8820*/  LDS.128 R4, [R3+0x2000] ;  /* 0x0020000003047984 */ /* 0x002e620000000c00 */
        /* <DEDUP_REMOVED lines=46> */
.L_x_14562:
        /* <DEDUP_REMOVED lines=30> */
[----:B------:R-:W2:Y:S01]  /*8cf0*/  LDL R0, [R1+0x18] ;  /* 0x0000180001007983 */ /* 0x000ea20000100800 */
[----:B------:R-:W1:Y:S03]  /*8d00*/  LDC R39, c[0x0][0x3f4] ;  /* 0x0000fd00ff277b82 */ /* 0x000e660000000800 */
[----:B------:R-:W3:Y:S04]  /*8d10*/  SHFL.IDX PT, R3, R24, RZ, 0x1c1f ;  /* 0x001c1fff18037589 */ /* 0x000ee800000e0000 */
[----:B------:R-:W-:Y:S04]  /*8d20*/  SHFL.IDX PT, R14, R27, RZ, 0x1c1f ;  /* 0x001c1fff1b0e7589 */ /* 0x000fe800000e0000 */
[----:B------:R-:W-:Y:S01]  /*8d30*/  SHFL.IDX PT, R4, R25, RZ, 0x1c1f ;  /* 0x001c1fff19047589 */ /* 0x000fe200000e0000 */
[----:B-1----:R-:W-:Y:S01]  /*8d40*/  ISETP.GE.AND P0, PT, R16, R39, PT ;  /* 0x000000271000720c */ /* 0x002fe20003f06270 */
[----:B--2---:R-:W-:-:S02]  /*8d50*/  IMAD R34, R0, R34, RZ ;  /* 0x0000002200227224 */ /* 0x004fc400078e02ff */
[----:B------:R-:W1:Y:S03]  /*8d60*/  SHFL.IDX PT, R0, R26, RZ, 0x1c1f ;  /* 0x001c1fff1a007589 */ /* 0x000e6600000e0000 */
[----:B------:R-:W-:-:S13]  /*8d70*/  ISETP.GE.OR P1, PT, R41, R34, P0 ;  /* 0x000000222900720c */ /* 0x000fda0000726670 */
[C---:B------:R-:W-:Y:S01]  /*8d80*/  @!P1 IMAD.SHL.U32 R5, R16.reuse, 0x2, RZ ;  /* 0x0000000210059824 */ /* 0x040fe200078e00ff */
[----:B------:R-:W-:-:S04]  /*8d90*/  @!P1 SHF.L.U64.HI R21, R16, 0x1, R43 ;  /* 0x0000000110159819 */ /* 0x000fc8000001022b */
[----:B---3--:R-:W-:-:S05]  /*8da0*/  @!P1 IADD3 R6, P2, R3, R5, RZ ;  /* 0x0000000503069210 */ /* 0x008fca0007f5e0ff */
[----:B-1----:R-:W-:-:S05]  /*8db0*/  @!P1 IMAD.X R7, R0, 0x1, R21, P2 ;  /* 0x0000000100079824 */ /* 0x002fca00010e0615 */
[----:B------:R-:W2:Y:S01]  /*8dc0*/  @!P1 LD.E.128 R8, desc[UR40][R6.64] ;  /* 0x0000002806089980 */ /* 0x000ea2000c101d00 */
[----:B------:R-:W-:-:S05]  /*8dd0*/  @!P1 IADD3 R14, P2, R14, R5, RZ ;  /* 0x000000050e0e9210 */ /* 0x000fca0007f5e0ff */
[----:B------:R-:W-:Y:S02]  /*8de0*/  @!P1 IMAD.X R5, R4, 0x1, R21, P2 ;  /* 0x0000000104059824 */ /* 0x000fe400010e0615 */
[----:B------:R-:W-:-:S06]  /*8df0*/  @!P1 IMAD.MOV.U32 R4, RZ, RZ, R14 ;  /* 0x000000ffff049224 */ /* 0x000fcc00078e000e */
[----:B------:R-:W3:Y:S01]  /*8e00*/  @!P1 LD.E.128 R4, desc[UR40][R4.64] ;  /* 0x0000002804049980 */ /* 0x000ee2000c101d00 */
[----:B------:R-:W-:Y:S02]  /*8e10*/  CS2R R20, SRZ ;  /* 0x0000000000147805 */ /* 0x000fe4000001ff00 */
[----:B------:R-:W-:Y:S02]  /*8e20*/  CS2R R28, SRZ ;  /* 0x00000000001c7805 */ /* 0x000fe4000001ff00 */
[----:B------:R-:W-:Y:S01]  /*8e30*/  CS2R R30, SRZ ;  /* 0x00000000001e7805 */ /* 0x000fe2000001ff00 */
[----:B------:R-:W1:Y:S01]  /*8e40*/  SHFL.IDX PT, R24, R24, 0x1, 0x1c1f ;  /* 0x003c1f0018187f89 */ /* 0x000e6200000e0000 */
[----:B------:R-:W-:-:S03]  /*8e50*/  CS2R R32, SRZ ;  /* 0x0000000000207805 */ /* 0x000fc6000001ff00 */
[----:B------:R4:W0:Y:S04]  /*8e60*/  SHFL.IDX PT, R14, R27, 0x1, 0x1c1f ;  /* 0x003c1f001b0e7f89 */ /* 0x00082800000e0000 */
[----:B------:R-:W0:Y:S01]  /*8e70*/  SHFL.IDX PT, R25, R25, 0x1, 0x1c1f ;  /* 0x003c1f0019197f89 */ /* 0x000e2200000e0000 */
[----:B--2---:R-:W-:Y:S02]  /*8e80*/  @!P1 IMAD.MOV.U32 R21, RZ, RZ, R9 ;  /* 0x000000ffff159224 */ /* 0x004fe400078e0009 */
[----:B------:R-:W-:Y:S02]  /*8e90*/  @!P1 IMAD.MOV.U32 R20, RZ, RZ, R8 ;  /* 0x000000ffff149224 */ /* 0x000fe400078e0008 */
[----:B------:R-:W-:Y:S02]  /*8ea0*/  IMAD.MOV.U32 R3, RZ, RZ, R21 ;  /* 0x000000ffff037224 */ /* 0x000fe400078e0015 */
[----:B------:R-:W-:-:S02]  /*8eb0*/  IMAD.MOV.U32 R0, RZ, RZ, R20 ;  /* 0x000000ffff007224 */ /* 0x000fc400078e0014 */
[----:B------:R-:W-:Y:S01]  /*8ec0*/  @!P1 IMAD.MOV.U32 R28, RZ, RZ, R10 ;  /* 0x000000ffff1c9224 */ /* 0x000fe200078e000a */
[----:B------:R-:W-:Y:S01]  /*8ed0*/  PRMT R49, R3, 0x7610, R49 ;  /* 0x0000761003317816 */ /* 0x000fe20000000031 */
[----:B------:R-:W-:Y:S01]  /*8ee0*/  @!P1 IMAD.MOV.U32 R29, RZ, RZ, R11 ;  /* 0x000000ffff1d9224 */ /* 0x000fe200078e000b */
[----:B------:R4:W2:Y:S01]  /*8ef0*/  SHFL.IDX PT, R3, R26, 0x1, 0x1c1f ;  /* 0x003c1f001a037f89 */ /* 0x0008a200000e0000 */
[----:B------:R-:W-:Y:S01]  /*8f00*/  PRMT R36, R36, 0x5410, R0 ;  /* 0x0000541024247816 */ /* 0x000fe20000000000 */
[----:B------:R-:W-:Y:S02]  /*8f10*/  IMAD.MOV.U32 R0, RZ, RZ, R28 ;  /* 0x000000ffff007224 */ /* 0x000fe400078e001c */
[----:B---3--:R-:W-:Y:S02]  /*8f20*/  @!P1 IMAD.MOV.U32 R30, RZ, RZ, R4 ;  /* 0x000000ffff1e9224 */ /* 0x008fe400078e0004 */
[----:B------:R-:W-:Y:S01]  /*8f30*/  @!P1 IMAD.MOV.U32 R31, RZ, RZ, R5 ;  /* 0x000000ffff1f9224 */ /* 0x000fe200078e0005 */
[----:B------:R-:W-:Y:S01]  /*8f40*/  PRMT R35, R0, 0x7610, R35 ;  /* 0x0000761000237816 */ /* 0x000fe20000000023 */
[----:B------:R-:W-:-:S02]  /*8f50*/  @!P1 IMAD.MOV.U32 R32, RZ, RZ, R6 ;  /* 0x000000ffff209224 */ /* 0x000fc400078e0006 */
[----:B------:R-:W-:Y:S02]  /*8f60*/  @!P1 IMAD.MOV.U32 R33, RZ, RZ, R7 ;  /* 0x000000ffff219224 */ /* 0x000fe400078e0007 */
[----:B------:R-:W-:Y:S02]  /*8f70*/  IMAD.MOV.U32 R0, RZ, RZ, R30 ;  /* 0x000000ffff007224 */ /* 0x000fe400078e001e */
[----:B------:R-:W-:Y:S02]  /*8f80*/  IMAD.MOV.U32 R4, RZ, RZ, R31 ;  /* 0x000000ffff047224 */ /* 0x000fe400078e001f */
[----:B------:R-:W-:Y:S02]  /*8f90*/  IMAD.MOV.U32 R5, RZ, RZ, R32 ;  /* 0x000000ffff057224 */ /* 0x000fe400078e0020 */
[----:B------:R-:W-:Y:S01]  /*8fa0*/  IMAD.MOV.U32 R8, RZ, RZ, R29 ;  /* 0x000000ffff087224 */ /* 0x000fe200078e001d */
[----:B------:R-:W-:Y:S01]  /*8fb0*/  PRMT R35, R35, 0x5410, R4 ;  /* 0x0000541023237816 */ /* 0x000fe20000000004 */
[----:B------:R-:W-:Y:S01]  /*8fc0*/  IMAD.MOV.U32 R6, RZ, RZ, R33 ;  /* 0x000000ffff067224 */ /* 0x000fe200078e0021 */
[----:B------:R-:W-:-:S02]  /*8fd0*/  PRMT R45, R0, 0x5410, R5 ;  /* 0x00005410002d7816 */ /* 0x000fc40000000005 */
[----:B------:R-:W-:Y:S02]  /*8fe0*/  CS2R R4, SRZ ;  /* 0x0000000000047805 */ /* 0x000fe4000001ff00 */
[----:B------:R-:W-:Y:S02]  /*8ff0*/  PRMT R36, R8, 0x7610, R36 ;  /* 0x0000761008247816 */ /* 0x000fe40000000024 */
[----:B012-4-:R-:W-:-:S07]  /*9000*/  PRMT R48, R6, 0x7610, R48 ;  /* 0x0000761006307816 */ /* 0x017fce0000000030 */
.L_x_14850:
        /* <DEDUP_REMOVED lines=24> */
.L_x_14580:
[----:B------:R-:W-:Y:S05]  /*9190*/  BSYNC B1 ;  /* 0x0000000000017941 */ /* 0x000fea0003800000 */
.L_x_14579:
[----:B------:R-:W2:Y:S01]  /*91a0*/  LDL R3, [R1+0x1c] ;  /* 0x00001c0001037983 */ /* 0x000ea20000100800 */
[----:B------:R-:W0:Y:S01]  /*91b0*/  SYNCS.PHASECHK.TRANS64.TRYWAIT P1, [R19+URZ+0x32400], R12 ;  /* 0x0324000c130075a7 */ /* 0x000e22000802017f */
[----:B------:R-:W-:Y:S01]  /*91c0*/  VIADD R15, R22, 0x40 ;  /* 0x00000040160f7836 */ /* 0x000fe20000000000 */
[----:B------:R-:W-:Y:S01]  /*91d0*/  BSSY B1, `(.L_x_14581) ;  /* 0x0000013000017945 */ /* 0x000fe20003800000 */
[----:B-----5:R-:W-:Y:S02]  /*91e0*/  IMAD.MOV.U32 R13, RZ, RZ, R4 ;  /* 0x000000ffff0d7224 */ /* 0x020fe400078e0004 */
[----:B------:R-:W-:-:S03]  /*91f0*/  IMAD.MOV.U32 R14, RZ, RZ, R5 ;  /* 0x000000ffff0e7224 */ /* 0x000fc600078e0005 */
[----:B------:R-:W-:Y:S01]  /*9200*/  PRMT R55, R13, 0x7610, R55 ;  /* 0x000076100d377816 */ /* 0x000fe20000000037 */
[----:B------:R-:W-:Y:S01]  /*9210*/  IMAD.MOV.U32 R13, RZ, RZ, R7 ;  /* 0x000000ffff0d7224 */ /* 0x000fe200078e0007 */
[----:B------:R-:W-:Y:S01]  /*9220*/  PRMT R56, R14, 0x7610, R56 ;  /* 0x000076100e387816 */ /* 0x000fe20000000038 */
[----:B------:R-:W-:-:S03]  /*9230*/  IMAD.MOV.U32 R14, RZ, RZ, R8 ;  /* 0x000000ffff0e7224 */ /* 0x000fc600078e0008 */
[----:B------:R-:W-:Y:S02]  /*9240*/  PRMT R55, R55, 0x5410, R13 ;  /* 0x0000541037377816 */ /* 0x000fe4000000000d */
[----:B------:R-:W-:Y:S02]  /*9250*/  PRMT R56, R56, 0x5410, R14 ;  /* 0x0000541038387816 */ /* 0x000fe4000000000e */
[----:B--2---:R-:W-:Y:S01]  /*9260*/  VIADDMNMX R3, R34, -R3, 0x80, PT ;  /* 0x0000008022037446 */ /* 0x004fe20003800903 */
[----:B------:R-:W-:-:S03]  /*9270*/  IMAD.MOV.U32 R34, RZ, RZ, R11 ;  /* 0x000000ffff227224 */ /* 0x000fc600078e000b */
[-C--:B------:R-:W-:Y:S02]  /*9280*/  ISETP.GE.OR P2, PT, R22, R3.reuse, P0 ;  /* 0x000000031600720c */ /* 0x080fe40000746670 */
[----:B------:R-:W-:Y:S01]  /*9290*/  ISETP.GE.OR P0, PT, R15, R3, P0 ;  /* 0x000000030f00720c */ /* 0x000fe20000706670 */
[----:B------:R-:W-:Y:S02]  /*92a0*/  IMAD.MOV.U32 R3, RZ, RZ, R6 ;  /* 0x000000ffff037224 */ /* 0x000fe400078e0006 */
[----:B------:R-:W-:-:S03]  /*92b0*/  IMAD.MOV.U32 R15, RZ, RZ, R9 ;  /* 0x000000ffff0f7224 */ /* 0x000fc600078e0009 */
[----:B------:R-:W-:Y:S01]  /*92c0*/  PRMT R57, R3, 0x7610, R57 ;  /* 0x0000761003397816 */ /* 0x000fe20000000039 */
[----:B------:R-:W-:Y:S01]  /*92d0*/  IMAD.MOV.U32 R3, RZ, RZ, R10 ;  /* 0x000000ffff037224 */ /* 0x000fe200078e000a */
[----:B------:R-:W-:Y:S01]  /*92e0*/  PRMT R58, R15, 0x7610, R58 ;  /* 0x000076100f3a7816 */ /* 0x000fe2000000003a */
[----:B0-----:R-:W-:Y:S06]  /*92f0*/  @!P1 BRA `(.L_x_14582) ;  /* 0x00000198006c9947 */ /* 0x001fec0003800000 */
.L_x_14851:
[----:B------:R-:W-:Y:S05]  /*9300*/  BSYNC B1 ;  /* 0x0000000000017941 */ /* 0x000fea0003800000 */
.L_x_14581:
[----:B------:R-:W-:Y:S04]  /*9310*/  BSSY B1, `(.L_x_14583) ;  /* 0x000006b000017945 */ /* 0x000fe80003800000 */
[----:B------:R-:W-:Y:S05]  /*9320*/  @P2 BRA `(.L_x_14584) ;  /* 0x0000000400a42947 */ /* 0x000fea0003800000 */
[----:B------:R-:W2:Y:S01]  /*9330*/  LDL R15, [R1+0x34] ;  /* 0x00003400010f7983 */ /* 0x000ea20000100800 */
[----:B------:R-:W-:Y:S01]  /*9340*/  IMAD.SHL.U32 R37, R37, 0x40, RZ ;  /* 0x0000004025257824 */ /* 0x000fe200078e00ff */
[----:B------:R-:W-:Y:S01]  /*9350*/  SHF.R.U64 R43, R30, 0x10, R31 ;  /* 0x000000101e2b7819 */ /* 0x000fe2000000121f */
[----:B------:R-:W-:Y:S01]  /*9360*/  IMAD.IADD R13, R16, 0x1, R39 ;  /* 0x00000001100d7824 */ /* 0x000fe200078e0227 */
[----:B------:R-:W-:Y:S02]  /*9370*/  SHF.R.U64 R40, R20, 0x10, R21 ;  /* 0x0000001014287819 */ /* 0x000fe40000001215 */
[----:B------:R-:W-:Y:S02]  /*9380*/  LOP3.LUT R37, R37, 0x1c0, RZ, 0xc0, !PT ;  /* 0x000001c025257812 */ /* 0x000fe400078ec0ff */
[----:B------:R-:W-:Y:S02]  /*9390*/  SHF.R.U64 R46, R32, 0x10, R33 ;  /* 0x00000010202e7819 */ /* 0x000fe40000001221 */
[----:B------:R-:W-:-:S02]  /*93a0*/  SHF.R.U32.HI R14, RZ, 0x3, R37 ;  /* 0x00000003ff0e7819 */ /* 0x000fc40000011625 */
[C---:B------:R-:W-:Y:S02]  /*93b0*/  LOP3.LUT R13, R37.reuse, 0x38, R13, 0xf8, !PT ;  /* 0x00000038250d7812 */ /* 0x040fe400078ef80d */
[----:B0-----:R-:W-:Y:S02]  /*93c0*/  LOP3.LUT R12, R37, 0x38, R16, 0xf8, !PT ;  /* 0x00000038250c7812 */ /* 0x001fe400078ef810 */
[-C--:B------:R-:W-:Y:S02]  /*93d0*/  LOP3.LUT R13, R13, R14.reuse, RZ, 0x3c, !PT ;  /* 0x0000000e0d0d7212 */ /* 0x080fe400078e3cff */
[----:B------:R-:W-:Y:S02]  /*93e0*/  LOP3.LUT R12, R12, R14, RZ, 0x3c, !PT ;  /* 0x0000000e0c0c7212 */ /* 0x000fe400078e3cff */
[----:B------:R-:W-:Y:S02]  /*93f0*/  PRMT R43, R45, 0x5410, R43 ;  /* 0x000054102d2b7816 */ /* 0x000fe4000000002b */
[----:B------:R-:W-:-:S02]  /*9400*/  SHF.R.U64 R42, R28, 0x10, R29 ;  /* 0x000000101c2a7819 */ /* 0x000fc4000000121d */
[----:B------:R-:W-:Y:S02]  /*9410*/  SHF.R.U32.HI R44, RZ, 0x10, R31 ;  /* 0x00000010ff2c7819 */ /* 0x000fe4000001161f */
[----:B------:R-:W-:Y:S02]  /*9420*/  PRMT R40, R36, 0x5432, R40 ;  /* 0x0000543224287816 */ /* 0x000fe40000000028 */
[----:B------:R-:W-:Y:S02]  /*9430*/  SHF.R.U32.HI R41, RZ, 0x10, R21 ;  /* 0x00000010ff297819 */ /* 0x000fe40000011615 */
[----:B------:R-:W-:Y:S01]  /*9440*/  PRMT R46, R45, 0x5432, R46 ;  /* 0x000054322d2e7816 */ /* 0x000fe2000000002e */
[----:B------:R-:W-:Y:S01]  /*9450*/  IMAD.U32 R45, R43, 0x10000, RZ ;  /* 0x000100002b2d7824 */ /* 0x000fe200078e00ff */
[C---:B------:R-:W-:Y:S02]  /*9460*/  PRMT R42, R35.reuse, 0x5410, R42 ;  /* 0x00005410232a7816 */ /* 0x040fe4000000002a */
[----:B------:R-:W-:Y:S01]  /*9470*/  PRMT R44, R35, 0x5432, R44 ;  /* 0x00005432232c7816 */ /* 0x000fe2000000002c */
[----:B------:R-:W-:Y:S01]  /*9480*/  IMAD.U32 R35, R40, 0x10000, RZ ;  /* 0x0001000028237824 */ /* 0x000fe200078e00ff */
[----:B------:R-:W-:-:S02]  /*9490*/  PRMT R41, R49, 0x5410, R41 ;  /* 0x0000541031297816 */ /* 0x000fc40000000029 */
[----:B------:R-:W-:Y:S02]  /*94a0*/  SHF.R.U32.HI R29, RZ, 0x10, R29 ;  /* 0x00000010ff1d7819 */ /* 0x000fe4000001161d */
[----:B------:R-:W-:Y:S02]  /*94b0*/  SHF.R.U32.HI R47, RZ, 0x10, R33 ;  /* 0x00000010ff2f7819 */ /* 0x000fe40000011621 */
[----:B------:R-:W-:Y:S02]  /*94c0*/  LOP3.LUT R43, R43, 0xffff0000, RZ, 0xc0, !PT ;  /* 0xffff00002b2b7812 */ /* 0x000fe400078ec0ff */
[----:B------:R-:W-:Y:S02]  /*94d0*/  PRMT R36, R36, 0x5410, R29 ;  /* 0x0000541024247816 */ /* 0x000fe4000000001d */
[----:B------:R-:W-:Y:S01]  /*94e0*/  PRMT R47, R48, 0x5410, R47 ;  /* 0x00005410302f7816 */ /* 0x000fe2000000002f */
[C---:B--2---:R-:W-:Y:S02]  /*94f0*/  IMAD R38, R15.reuse, 0x200, R13 ;  /* 0x000002000f267824 */ /* 0x044fe400078e020d */
[----:B------:R-:W-:-:S02]  /*9500*/  IMAD R12, R15, 0x200, R12 ;  /* 0x000002000f0c7824 */ /* 0x000fc400078e020c */
        /* <DEDUP_REMOVED lines=8> */
[----:B-1----:R-:W-:Y:S02]  /*9590*/  IMAD.U32 R20, R12, 0x10000, RZ ;  /* 0x000100000c147824 */ /* 0x002fe400078e00ff */
[C---:B------:R-:W-:Y:S01]  /*95a0*/  FMUL.FTZ R49, R30.reuse, R45 ;  /* 0x0000002d1e317220 */ /* 0x040fe20000410000 */
[-C--:B------:R-:W-:Y:S01]  /*95b0*/  FMUL.FTZ R51, R30, R35.reuse ;  /* 0x000000231e337220 */ /* 0x080fe20000410000 */
[----:B------:R-:W-:Y:S01]  /*95c0*/  IMAD.U32 R30, R44, 0x10000, RZ ;  /* 0x000100002c1e7824 */ /* 0x000fe200078e00ff */
[----:B------:R-:W-:Y:S01]  /*95d0*/  LOP3.LUT R12, R12, 0xffff0000, RZ, 0xc0, !PT ;  /* 0xffff00000c0c7812 */ /* 0x000fe200078ec0ff */
[----:B------:R-:W-:Y:S01]  /*95e0*/  FFMA.FTZ R49, R20, R35, -R49 ;  /* 0x0000002314317223 */ /* 0x000fe20000010831 */
[----:B------:R-:W-:Y:S01]  /*95f0*/  LOP3.LUT R35, R40, 0xffff0000, RZ, 0xc0, !PT ;  /* 0xffff000028237812 */ /* 0x000fe200078ec0ff */
[----:B------:R-:W-:Y:S01]  /*9600*/  FFMA.FTZ R51, R20, R45, R51 ;  /* 0x0000002d14337223 */ /* 0x000fe20000010033 */
[----:B------:R-:W-:-:S02]  /*9610*/  IMAD.U32 R21, R13, 0x10000, RZ ;  /* 0x000100000d157824 */ /* 0x000fc400078e00ff */
[----:B------:R-:W-:Y:S01]  /*9620*/  FMUL.FTZ R50, R31, R30 ;  /* 0x0000001e1f327220 */ /* 0x000fe20000410000 */
[----:B------:R-:W-:Y:S02]  /*9630*/  IMAD.U32 R20, R41, 0x10000, RZ ;  /* 0x0001000029147824 */ /* 0x000fe400078e00ff */
[C---:B------:R-:W-:Y:S01]  /*9640*/  FMUL.FTZ R53, R24.reuse, R43 ;  /* 0x0000002b18357220 */ /* 0x040fe20000410000 */
[-C--:B------:R-:W-:Y:S01]  /*9650*/  FMUL.FTZ R45, R24, R35.reuse ;  /* 0x00000023182d7220 */ /* 0x080fe20000410000 */
[----:B------:R-:W-:Y:S02]  /*9660*/  IMAD.U32 R33, R27, 0x10000, RZ ;  /* 0x000100001b217824 */ /* 0x000fe400078e00ff */
[-C--:B------:R-:W-:Y:S01]  /*9670*/  FMUL.FTZ R31, R31, R20.reuse ;  /* 0x000000141f1f7220 */ /* 0x080fe20000410000 */
[----:B------:R-:W-:Y:S01]  /*9680*/  FFMA.FTZ R50, R21, R20, -R50 ;  /* 0x0000001415327223 */ /* 0x000fe20000010832 */
[----:B------:R-:W-:Y:S02]  /*9690*/  IMAD.U32 R24, R47, 0x10000, RZ ;  /* 0x000100002f187824 */ /* 0x000fe400078e00ff */
[----:B------:R-:W-:Y:S01]  /*96a0*/  FFMA.FTZ R40, R12, R35, -R53 ;  /* 0x000000230c287223 */ /* 0x000fe20000010835 */
[----:B------:R-:W-:-:S02]  /*96b0*/  IMAD.U32 R20, R36, 0x10000, RZ ;  /* 0x0001000024147824 */ /* 0x000fc400078e00ff */
[----:B------:R-:W-:Y:S01]  /*96c0*/  FFMA.FTZ R48, R12, R43, R45 ;  /* 0x0000002b0c307223 */ /* 0x000fe2000001002d */
[----:B------:R-:W-:Y:S02]  /*96d0*/  IMAD.U32 R29, R15, 0x10000, RZ ;  /* 0x000100000f1d7824 */ /* 0x000fe400078e00ff */
        /* <DEDUP_REMOVED lines=9> */
[----:B------:R-:W-:Y:S01]  /*9770*/  LOP3.LUT R13, R13, 0xffff0000, RZ, 0xc0, !PT ;  /* 0xffff00000d0d7812 */ /* 0x000fe200078ec0ff */
        /* <DEDUP_REMOVED lines=19> */
[----:B------:R-:W-:Y:S01]  /*98b0*/  FMUL.FTZ R24, R27, R12 ;  /* 0x0000000c1b187220 */ /* 0x000fe20000410000 */
[----:B------:R-:W-:Y:S01]  /*98c0*/  LOP3.LUT R15, R15, 0xffff0000, RZ, 0xc0, !PT ;  /* 0xffff00000f0f7812 */ /* 0x000fe200078ec0ff */
        /* <DEDUP_REMOVED lines=15> */
.L_x_14584:
[----:B------:R-:W-:Y:S05]  /*99c0*/  BSYNC B1 ;  /* 0x0000000000017941 */ /* 0x000fea0003800000 */
.L_x_14583:
[----:B------:R-:W-:Y:S01]  /*99d0*/  PRMT R21, R3, 0x5410, R34 ;  /* 0x0000541003157816 */ /* 0x000fe20000000022 */
[----:B------:R-:W-:Y:S06]  /*99e0*/  @P0 BRA `(.L_x_14575) ;  /* 0x0000000400a80947 */ /* 0x000fec0003800000 */
[----:B01----:R-:W2:Y:S01]  /*99f0*/  LDL R12, [R1+0x38] ;  /* 0x00003800010c7983 */ /* 0x003ea20000100800 */
[C---:B------:R-:W-:Y:S02]  /*9a00*/  VIADD R13, R22.reuse, 0x40 ;  /* 0x00000040160d7836 */ /* 0x040fe40000000000 */
[----:B------:R-:W-:Y:S01]  /*9a10*/  VIADD R14, R22, 0x40 ;  /* 0x00000040160e7836 */ /* 0x000fe20000000000 */
[----:B------:R-:W3:Y:S01]  /*9a20*/  LDL R41, [R1+0x16c] ;  /* 0x00016c0001297983 */ /* 0x000ee20000100800 */
[----:B------:R-:W-:Y:S02]  /*9a30*/  IMAD.SHL.U32 R13, R13, 0x40, RZ ;  /* 0x000000400d0d7824 */ /* 0x000fe400078e00ff */
[----:B------:R-:W-:Y:S02]  /*9a40*/  IMAD.SHL.U32 R14, R14, 0x40, RZ ;  /* 0x000000400e0e7824 */ /* 0x000fe400078e00ff */
[----:B------:R-:W-:Y:S01]  /*9a50*/  IMAD.IADD R3, R16, 0x1, R39 ;  /* 0x0000000110037824 */ /* 0x000fe200078e0227 */
[----:B------:R-:W-:-:S02]  /*9a60*/  LOP3.LUT R13, R13, 0x1c0, RZ, 0xc0, !PT ;  /* 0x000001c00d0d7812 */ /* 0x000fc400078ec0ff */
[----:B------:R-:W-:Y:S02]  /*9a70*/  LOP3.LUT R14, R14, 0x1c0, RZ, 0xc0, !PT ;  /* 0x000001c00e0e7812 */ /* 0x000fe400078ec0ff */
[----:B------:R-:W-:Y:S02]  /*9a80*/  SHF.R.U32.HI R13, RZ, 0x3, R13 ;  /* 0x00000003ff0d7819 */ /* 0x000fe4000001160d */
[----:B------:R-:W-:-:S04]  /*9a90*/  LOP3.LUT R3, R14, 0x38, R3, 0xf8, !PT ;  /* 0x000000380e037812 */ /* 0x000fc800078ef803 */
[----:B------:R-:W-:Y:S02]  /*9aa0*/  LOP3.LUT R3, R3, R13, RZ, 0x3c, !PT ;  /* 0x0000000d03037212 */ /* 0x000fe400078e3cff */
        /* <DEDUP_REMOVED lines=10> */
[----:B------:R-:W-:Y:S02]  /*9b50*/  PRMT R35, R56, 0x5410, R35 ;  /* 0x0000541038237816 */ /* 0x000fe40000000023 */
[--C-:B------:R-:W-:Y:S02]  /*9b60*/  SHF.R.U64 R31, R10, 0x10, R11.reuse ;  /* 0x000000100a1f7819 */ /* 0x100fe4000000120b */
[----:B------:R-:W-:Y:S02]  /*9b70*/  SHF.R.U32.HI R32, RZ, 0x10, R11 ;  /* 0x00000010ff207819 */ /* 0x000fe4000001160b */
[----:B------:R-:W-:Y:S01]  /*9b80*/  PRMT R38, R55, 0x5432, R38 ;  /* 0x0000543237267816 */ /* 0x000fe20000000026 */
[----:B------:R-:W-:Y:S01]  /*9b90*/  IMAD.U32 R36, R35, 0x10000, RZ ;  /* 0x0001000023247824 */ /* 0x000fe200078e00ff */
[----:B------:R-:W-:-:S02]  /*9ba0*/  PRMT R31, R21, 0x5410, R31 ;  /* 0x00005410151f7816 */ /* 0x000fc4000000001f */
[----:B------:R-:W-:Y:S02]  /*9bb0*/  PRMT R32, R21, 0x5432, R32 ;  /* 0x0000543215207816 */ /* 0x000fe40000000020 */
[----:B------:R-:W-:Y:S02]  /*9bc0*/  LOP3.LUT R33, R33, 0xffff0000, RZ, 0xc0, !PT ;  /* 0xffff000021217812 */ /* 0x000fe400078ec0ff */
[----:B------:R-:W-:-:S04]  /*9bd0*/  SHF.R.U64 R37, R6, 0x10, R7 ;  /* 0x0000001006257819 */ /* 0x000fc80000001207 */
[----:B------:R-:W-:Y:S02]  /*9be0*/  PRMT R37, R57, 0x5410, R37 ;  /* 0x0000541039257816 */ /* 0x000fe40000000025 */
[----:B------:R-:W-:Y:S01]  /*9bf0*/  LOP3.LUT R35, R35, 0xffff0000, RZ, 0xc0, !PT ;  /* 0xffff000023237812 */ /* 0x000fe200078ec0ff */
[----:B--2---:R-:W-:-:S04]  /*9c00*/  IMAD.IADD R20, R12, 0x1, R3 ;  /* 0x000000010c147824 */ /* 0x004fc800078e0203 */
[----:B------:R-:W-:Y:S01]  /*9c10*/  IMAD R20, R20, 0x2, R19 ;  /* 0x0000000214147824 */ /* 0x000fe200078e0213 */
[----:B---3--:R-:W0:Y:S04]  /*9c20*/  LDS.128 R12, [R41+0x18400] ;  /* 0x01840000290c7984 */ /* 0x008e280000000c00 */
[----:B------:R-:W1:Y:S01]  /*9c30*/  LDS.128 R24, [R20+0x18400] ;  /* 0x0184000014187984 */ /* 0x000e620000000c00 */
[----:B0-----:R-:W-:Y:S02]  /*9c40*/  IMAD.U32 R3, R12, 0x10000, RZ ;  /* 0x000100000c037824 */ /* 0x001fe400078e00ff */
[----:B-1----:R-:W-:-:S04]  /*9c50*/  IMAD.U32 R9, R24, 0x10000, RZ ;  /* 0x0001000018097824 */ /* 0x002fc800078e00ff */
[C---:B------:R-:W-:Y:S01]  /*9c60*/  FMUL.FTZ R40, R9.reuse, R34 ;  /* 0x0000002209287220 */ /* 0x040fe20000410000 */
[-C--:B------:R-:W-:Y:S01]  /*9c70*/  FMUL.FTZ R42, R9, R30.reuse ;  /* 0x0000001e092a7220 */ /* 0x080fe20000410000 */
[----:B------:R-:W-:Y:S02]  /*9c80*/  IMAD.U32 R11, R25, 0x10000, RZ ;  /* 0x00010000190b7824 */ /* 0x000fe400078e00ff */
[----:B------:R-:W-:Y:S01]  /*9c90*/  FFMA.FTZ R40, R3, R30, -R40 ;  /* 0x0000001e03287223 */ /* 0x000fe20000010828 */
[----:B------:R-:W-:Y:S02]  /*9ca0*/  IMAD.U32 R30, R29, 0x10000, RZ ;  /* 0x000100001d1e7824 */ /* 0x000fe400078e00ff */
[----:B------:R-:W-:Y:S02]  /*9cb0*/  IMAD.U32 R21, R27, 0x10000, RZ ;  /* 0x000100001b157824 */ /* 0x000fe400078e00ff */
[----:B------:R-:W-:Y:S02]  /*9cc0*/  IMAD.U32 R9, R38, 0x10000, RZ ;  /* 0x0001000026097824 */ /* 0x000fe400078e00ff */
[----:B------:R-:W-:Y:S01]  /*9cd0*/  FFMA.FTZ R42, R3, R34, R42 ;  /* 0x00000022032a7223 */ /* 0x000fe2000001002a */
[----:B------:R-:W-:-:S02]  /*9ce0*/  IMAD.U32 R5, R13, 0x10000, RZ ;  /* 0x000100000d057824 */ /* 0x000fc400078e00ff */
[C---:B------:R-:W-:Y:S01]  /*9cf0*/  FMUL.FTZ R44, R11.reuse, R36 ;  /* 0x000000240b2c7220 */ /* 0x040fe20000410000 */
[-C--:B------:R-:W-:Y:S01]  /*9d00*/  FMUL.FTZ R34, R11, R30.reuse ;  /* 0x0000001e0b227220 */ /* 0x080fe20000410000 */
[----:B------:R-:W-:Y:S02]  /*9d10*/  IMAD.U32 R8, R15, 0x10000, RZ ;  /* 0x000100000f087824 */ /* 0x000fe400078e00ff */
[----:B------:R-:W-:Y:S01]  /*9d20*/  FMUL.FTZ R11, R21, R9 ;  /* 0x00000009150b7220 */ /* 0x000fe20000410000 */
[----:B------:R-:W-:Y:S01]  /*9d30*/  IMAD.U32 R3, R32, 0x10000, RZ ;  /* 0x0001000020037824 */ /* 0x000fe200078e00ff */
[----:B------:R-:W-:Y:S01]  /*9d40*/  LOP3.LUT R10, R24, 0xffff0000, RZ, 0xc0, !PT ;  /* 0xffff0000180a7812 */ /* 0x000fe200078ec0ff */
[----:B------:R-:W-:Y:S01]  /*9d50*/  FFMA.FTZ R44, R5, R30, -R44 ;  /* 0x0000001e052c7223 */ /* 0x000fe2000001082c */
[----:B------:R-:W-:Y:S01]  /*9d60*/  LOP3.LUT R24, R25, 0xffff0000, RZ, 0xc0, !PT ;  /* 0xffff000019187812 */ /* 0x000fe200078ec0ff */
[-C--:B------:R-:W-:Y:S01]  /*9d70*/  FMUL.FTZ R30, R21, R3.reuse ;  /* 0x00000003151e7220 */ /* 0x080fe20000410000 */
[----:B------:R-:W-:Y:S01]  /*9d80*/  FFMA.FTZ R25, R8, R3, -R11 ;  /* 0x0000000308197223 */ /* 0x000fe2000001080b */
[----:B------:R-:W-:Y:S01]  /*9d90*/  LOP3.LUT R4, R12, 0xffff0000, RZ, 0xc0, !PT ;  /* 0xffff00000c047812 */ /* 0x000fe200078ec0ff */
[----:B------:R-:W-:Y:S01]  /*9da0*/  FFMA.FTZ R34, R5, R36, R34 ;  /* 0x0000002405227223 */ /* 0x000fe20000010022 */
[----:B------:R-:W-:Y:S01]  /*9db0*/  LOP3.LUT R3, R28, 0xffff0000, RZ, 0xc0, !PT ;  /* 0xffff00001c037812 */ /* 0x000fe200078ec0ff */
[----:B------:R-:W-:Y:S01]  /*9dc0*/  FMUL.FTZ R5, R10, R33 ;  /* 0x000000210a057220 */ /* 0x000fe20000410000 */
[----:B------:R-:W-:Y:S01]  /*9dd0*/  FFMA.FTZ R30, R8, R9, R30 ;  /* 0x00000009081e7223 */ /* 0x000fe2000001001e */
[----:B------:R-:W-:Y:S01]  /*9de0*/  LOP3.LUT R12, R13, 0xffff0000, RZ, 0xc0, !PT ;  /* 0xffff00000d0c7812 */ /* 0x000fe200078ec0ff */
[----:B------:R-:W-:-:S02]  /*9df0*/  IMAD.U32 R13, R26, 0x10000, RZ ;  /* 0x000100001a0d7824 */ /* 0x000fc400078e00ff */
[-C--:B------:R-:W-:Y:S01]  /*9e00*/  FMUL.FTZ R9, R10, R3.reuse ;  /* 0x000000030a097220 */ /* 0x080fe20000410000 */
[C---:B------:R-:W-:Y:S01]  /*9e10*/  FFMA.FTZ R11, R4.reuse, R3, -R5 ;  /* 0x00000003040b7223 */ /* 0x040fe20000010805 */
[----:B------:R-:W-:Y:S02]  /*9e20*/  IMAD.U32 R5, R37, 0x10000, RZ ;  /* 0x0001000025057824 */ /* 0x000fe400078e00ff */
[----:B------:R-:W-:Y:S01]  /*9e30*/  FFMA.FTZ R33, R4, R33, R9 ;  /* 0x0000002104217223 */ /* 0x000fe20000010009 */
[C---:B------:R-:W-:Y:S02]  /*9e40*/  IMAD.U32 R6, R14.reuse, 0x10000, RZ ;  /* 0x000100000e067824 */ /* 0x040fe400078e00ff */
[----:B------:R-:W-:Y:S01]  /*9e50*/  FMUL.FTZ R9, R13, R5 ;  /* 0x000000050d097220 */ /* 0x000fe20000410000 */
[----:B------:R-:W-:Y:S01]  /*9e60*/  IMAD.U32 R3, R31, 0x10000, RZ ;  /* 0x000100001f037824 */ /* 0x000fe200078e00ff */
[----:B------:R-:W-:Y:S02]  /*9e70*/  LOP3.LUT R7, R14, 0xffff0000, RZ, 0xc0, !PT ;  /* 0xffff00000e077812 */ /* 0x000fe400078ec0ff */
[----:B------:R-:W-:Y:S01]  /*9e80*/  LOP3.LUT R14, R15, 0xffff0000, RZ, 0xc0, !PT ;  /* 0xffff00000f0e7812 */ /* 0x000fe200078ec0ff */
[-C--:B------:R-:W-:Y:S01]  /*9e90*/  FFMA.FTZ R10, R6, R3.reuse, -R9 ;  /* 0x00000003060a7223 */ /* 0x080fe20000010809 */
[----:B------:R-:W-:Y:S01]  /*9ea0*/  LOP3.LUT R15, R26, 0xffff0000, RZ, 0xc0, !PT ;  /* 0xffff00001a0f7812 */ /* 0x000fe200078ec0ff */
[----:B------:R-:W-:Y:S01]  /*9eb0*/  FMUL.FTZ R13, R13, R3 ;  /* 0x000000030d0d7220 */ /* 0x000fe20000410000 */
[----:B------:R-:W-:-:S02]  /*9ec0*/  LOP3.LUT R29, R29, 0xffff0000, RZ, 0xc0, !PT ;  /* 0xffff00001d1d7812 */ /* 0x000fc400078ec0ff */
[----:B------:R-:W-:Y:S02]  /*9ed0*/  LOP3.LUT R26, R27, 0xffff0000, RZ, 0xc0, !PT ;  /* 0xffff00001b1a7812 */ /* 0x000fe400078ec0ff */
[----:B------:R-:W-:Y:S02]  /*9ee0*/  LOP3.LUT R8, R37, 0xffff0000, RZ, 0xc0, !PT ;  /* 0xffff000025087812 */ /* 0x000fe400078ec0ff */
[----:B------:R-:W-:Y:S02]  /*9ef0*/  LOP3.LUT R9, R38, 0xffff0000, RZ, 0xc0, !PT ;  /* 0xffff000026097812 */ /* 0x000fe400078ec0ff */
[----:B------:R-:W-:Y:S02]  /*9f00*/  LOP3.LUT R4, R31, 0xffff0000, RZ, 0xc0, !PT ;  /* 0xffff00001f047812 */ /* 0x000fe400078ec0ff */
[----:B------:R-:W-:Y:S01]  /*9f10*/  LOP3.LUT R3, R32, 0xffff0000, RZ, 0xc0, !PT ;  /* 0xffff000020037812 */ /* 0x000fe200078ec0ff */
[C---:B------:R-:W-:Y:S01]  /*9f20*/  FMUL.FTZ R21, R24.reuse, R35 ;  /* 0x0000002318157220 */ /* 0x040fe20000410000 */
[----:B------:R-:W-:Y:S01]  /*9f30*/  FMUL.FTZ R24, R24, R29 ;  /* 0x0000001d18187220 */ /* 0x000fe20000410000 */
[----:B------:R-:W-:Y:S01]  /*9f40*/  FFMA.FTZ R13, R6, R5, R13 ;  /* 0x00000005060d7223 */ /* 0x000fe2000001000d */
[C---:B------:R-:W-:Y:S01]  /*9f50*/  FMUL.FTZ R6, R15.reuse, R8 ;  /* 0x000000080f067220 */ /* 0x040fe20000410000 */
[C---:B------:R-:W-:Y:S01]  /*9f60*/  FMUL.FTZ R27, R26.reuse, R9 ;  /* 0x000000091a1b7220 */ /* 0x040fe20000410000 */
[-C--:B------:R-:W-:Y:S01]  /*9f70*/  FMUL.FTZ R5, R15, R4.reuse ;  /* 0x000000040f057220 */ /* 0x080fe20000410000 */
[----:B------:R-:W-:Y:S01]  /*9f80*/  FMUL.FTZ R26, R26, R3 ;  /* 0x000000031a1a7220 */ /* 0x000fe20000410000 */
[C---:B------:R-:W-:Y:S01]  /*9f90*/  FFMA.FTZ R35, R12.reuse, R35, R24 ;  /* 0x000000230c237223 */ /* 0x040fe20000010018 */
[----:B------:R-:W-:Y:S01]  /*9fa0*/  FFMA.FTZ R21, R12, R29, -R21 ;  /* 0x0000001d0c157223 */ /* 0x000fe20000010815 */
        /* <DEDUP_REMOVED lines=14> */
.L_x_14575:
[----:B------:R-:W-:Y:S05]  /*a090*/  BSYNC B0 ;  /* 0x0000000000007941 */ /* 0x000fea0003800000 */
.L_x_14561:
        /* <DEDUP_REMOVED lines=8> */
.L_x_14558:
[----:B---3--:R-:W3:Y:S01]  /*a120*/  S2R R3, SR_TID.X ;  /* 0x0000000000037919 */ /* 0x008ee20000002100 */
[----:B-12---:R-:W-:Y:S01]  /*a130*/  IMAD.U32 R4, RZ, RZ, UR37 ;  /* 0x00000025ff047e24 */ /* 0x006fe2000f8e00ff */
[----:B------:R-:W-:Y:S05]  /*a140*/  WARPSYNC.ALL ;  /* 0x0000000000007948 */ /* 0x000fea0003800000 */
[----:B------:R-:W-:Y:S02]  /*a150*/  ISETP.NE.AND P0, PT, R4, 0x3, PT ;  /* 0x000000030400780c */ /* 0x000fe40003f05270 */
[----:B---3--:R-:W-:-:S05]  /*a160*/  SHF.R.U32.HI R3, RZ, 0x7, R3 ;  /* 0x00000007ff037819 */ /* 0x008fca0000011603 */
[----:B------:R-:W-:-:S05]  /*a170*/  VIADD R3, R3, 0x8 ;  /* 0x0000000803037836 */ /* 0x000fca0000000000 */
[----:B------:R1:W-:Y:S06]  /*a180*/  BAR.SYNC.DEFER_BLOCKING R3, 0x100 ;  /* 0x000400030000751d */ /* 0x0003ec0000010000 */
[----:B------:R-:W-:Y:S05]  /*a190*/  @!P0 BRA `(.L_x_14585) ;  /* 0x0000000000048947 */ /* 0x000fea0003800000 */
[----:B------:R-:W-:Y:S01]  /*a1a0*/  BPT.TRAP 0x1 ;  /* 0x000000040000795c */ /* 0x000fe20000300000 */
.L_x_14585:
[----:B------:R-:W-:Y:S01]  /*a1b0*/  IMAD R173, R2, 0x8, R19 ;  /* 0x0000000802ad7824 */ /* 0x000fe200078e0213 */
[----:B------:R-:W-:-:S04]  /*a1c0*/  SHF.L.U32 R8, R23, 0x1f, RZ ;  /* 0x0000001f17087819 */ /* 0x000fc800000006ff */
[----:B------:R2:W3:Y:S01]  /*a1d0*/  SYNCS.PHASECHK.TRANS64.TRYWAIT P1, [R173+URZ+0x32430], R8 ;  /* 0x03243008ad0075a7 */ /* 0x0004e2000802017f */
[----:B------:R-:W-:Y:S05]  /*a1e0*/  @!P0 BRA `(.L_x_14586) ;  /* 0x0000000000048947 */ /* 0x000fea0003800000 */
[----:B------:R-:W-:Y:S01]  /*a1f0*/  BPT.TRAP 0x1 ;  /* 0x000000040000795c */ /* 0x000fe20000300000 */
.L_x_14586:
[----:B------:R-:W-:-:S05]  /*a200*/  VIADD R4, R19, 0x1c400 ;  /* 0x0001c40013047836 */ /* 0x000fca0000000000 */
[----:B------:R-:W-:-:S04]  /*a210*/  SHF.R.U32.HI R4, RZ, 0x4, R4 ;  /* 0x00000004ff047819 */ /* 0x000fc80000011604 */
[----:B------:R-:W-:-:S04]  /*a220*/  LOP3.LUT R4, R4, 0x3fff, RZ, 0xc0, !PT ;  /* 0x00003fff04047812 */ /* 0x000fc800078ec0ff */
[----:B------:R-:W-:-:S05]  /*a230*/  LOP3.LUT R4, R4, 0x10000, RZ, 0xfc, !PT ;  /* 0x0001000004047812 */ /* 0x000fca00078efcff */
[----:B------:R4:W-:Y:S01]  /*a240*/  STL [R1+0x14], R4 ;  /* 0x0000140401007387 */ /* 0x0009e20000100800 */
[----:B---3--:R-:W-:Y:S05]  /*a250*/  @P1 BRA `(.L_x_14587) ;  /* 0x0000000000081947 */ /* 0x008fea0003800000 */
[----:B------:R-:W3:Y:S02]  /*a260*/  SYNCS.PHASECHK.TRANS64.TRYWAIT P1, [R173+URZ+0x32430], R8 ;  /* 0x03243008ad0075a7 */ /* 0x000ee4000802017f */
[----:B---3--:R-:W-:Y:S05]  /*a270*/  @!P1 BRA `(.L_x_14588) ;  /* 0x0000018800a09947 */ /* 0x008fea0003800000 */
.L_x_14587:
[----:B----4-:R-:W4:Y:S01]  /*a280*/  LDL R4, [R1+0x14] ;  /* 0x0000140001047983 */ /* 0x010f220000100800 */
[----:B------:R-:W-:Y:S01]  /*a290*/  IMAD.MOV.U32 R5, RZ, RZ, 0x40000040 ;  /* 0x40000040ff057424 */ /* 0x000fe200078e00ff */
[----:B------:R-:W-:Y:S05]  /*a2a0*/  WARPSYNC.ALL ;  /* 0x0000000000007948 */ /* 0x000fea0003800000 */
[C---:B------:R-:W-:Y:S01]  /*a2b0*/  R2UR UR4, R212.reuse ;  /* 0x00000000d40472ca */ /* 0x040fe200000e0000 */
[----:B0-----:R-:W-:Y:S01]  /*a2c0*/  WARPGROUP.ARRIVE ;  /* 0x00000000000079c5 */ /* 0x001fe20000000000 */
[----:B------:R-:W-:Y:S01]  /*a2d0*/  R2UR UR5, R213 ;  /* 0x00000000d50572ca */ /* 0x000fe200000e0000 */
[----:B------:R-:W-:Y:S01]  /*a2e0*/  VIADD R12, R212, 0x2 ;  /* 0x00000002d40c7836 */ /* 0x000fe20000000000 */
[----:B------:R-:W-:Y:S01]  /*a2f0*/  R2UR UR7, R5 ;  /* 0x00000000050772ca */ /* 0x000fe200000e0000 */
[----:B------:R-:W-:Y:S01]  /*a300*/  IMAD.MOV.U32 R13, RZ, RZ, 0x40000040 ;  /* 0x40000040ff0d7424 */ /* 0x000fe200078e00ff */
[----:B------:R-:W-:Y:S01]  /*a310*/  SHF.L.U32 R0, R0, 0x1f, RZ ;  /* 0x0000001f00007819 */ /* 0x000fe200000006ff */
[----:B------:R-:W-:Y:S01]  /*a320*/  IMAD.MOV.U32 R7, RZ, RZ, 0x40000040 ;  /* 0x40000040ff077424 */ /* 0x000fe200078e00ff */
[----:B------:R-:W-:Y:S01]  /*a330*/  BSSY B0, `(.L_x_14589) ;  /* 0x0000027000007945 */ /* 0x000fe20003800000 */
[----:B------:R-:W-:Y:S01]  /*a340*/  VIADD R10, R212, 0x4 ;  /* 0x00000004d40a7836 */ /* 0x000fe20000000000 */
[----:B------:R0:W-:Y:S01]  /*a350*/  STL.64 [R1+0x8], R12 ;  /* 0x0000080c01007387 */ /* 0x0001e20000100a00 */
[----:B------:R-:W-:-:S02]  /*a360*/  IMAD.MOV.U32 R11, RZ, RZ, 0x40000040 ;  /* 0x40000040ff0b7424 */ /* 0x000fc400078e00ff */
[----:B------:R-:W-:Y:S02]  /*a370*/  VIADD R236, R212, 0x6 ;  /* 0x00000006d4ec7836 */ /* 0x000fe40000000000 */
[----:B------:R-:W-:Y:S01]  /*a380*/  IMAD.MOV.U32 R237, RZ, RZ, 0x40000040 ;  /* 0x40000040ffed7424 */ /* 0x000fe200078e00ff */
[----:B------:R0:W-:Y:S01]  /*a390*/  STL.64 [R1], R10 ;  /* 0x0000000a01007387 */ /* 0x0001e20000100a00 */
[----:B------:R-:W-:Y:S02]  /*a3a0*/  IMAD.MOV.U32 R5, RZ, RZ, 0x40000040 ;  /* 0x40000040ff057424 */ /* 0x000fe400078e00ff */
[----:B----4-:R-:W-:-:S04]  /*a3b0*/  IMAD R4, R2, 0x300, R4 ;  /* 0x0000030002047824 */ /* 0x010fc800078e0204 */
[C---:B------:R-:W-:Y:S01]  /*a3c0*/  VIADD R6, R4.reuse, 0x2 ;  /* 0x0000000204067836 */ /* 0x040fe20000000000 */
[----:B------:R-:W-:-:S13]  /*a3d0*/  R2UR UR6, R4 ;  /* 0x00000000040672ca */ /* 0x000fda00000e0000 */
[----:B------:R-:W-:Y:S01]  /*a3e0*/  HGMMA.64x96x16.F32.BF16 R24, gdesc[UR4], RZ, !UPT, gsb0 ;  /* 0x01600000041879f0 */ /* 0x000fe2000c0018ff */
        /* <DEDUP_REMOVED lines=20> */
[----:B------:R-:W-:Y:S01]  /*a530*/  R2UR UR7, R5 ;  /* 0x00000000050772ca */ /* 0x000fe200000e0000 */
[----:B------:R-:W-:Y:S02]  /*a540*/  WARPGROUP.DEPBAR.LE gsb0, 0x0 ;  /* 0x00008000000079c5 */ /* 0x000fe40000010000 */
[----:B------:R-:W-:-:S10]  /*a550*/  WARPGROUP.ARRIVE ;  /* 0x00000000000079c5 */ /* 0x000fd40000000000 */
[----:B------:R-:W-:Y:S03]  /*a560*/  HGMMA.64x96x16.F32.BF16 R24, gdesc[UR4], R24, gsb0 ;  /* 0x01600000041879f0 */ /* 0x000fe60008001818 */
[----:B------:R-:W-:Y:S02]  /*a570*/  WARPGROUP.DEPBAR.LE gsb0, 0x0 ;  /* 0x00008000000079c5 */ /* 0x000fe40000010000 */
[----:B------:R-:W4:Y:S02]  /*a580*/  SYNCS.PHASECHK.TRANS64.TRYWAIT P1, [R19+URZ+0x32410], R0 ;  /* 0x03241000130075a7 */ /* 0x000f24000802017f */
[----:B0---4-:R-:W-:Y:S05]  /*a590*/  @!P1 BRA `(.L_x_14590) ;  /* 0x0000018400ec9947 */ /* 0x011fea0003800000 */
.L_x_14852:
[----:B------:R-:W-:Y:S05]  /*a5a0*/  BSYNC B0 ;  /* 0x0000000000007941 */ /* 0x000fea0003800000 */
.L_x_14589:
[----:B------:R-:W-:Y:S05]  /*a5b0*/  @!P0 BRA `(.L_x_14591) ;  /* 0x0000000000048947 */ /* 0x000fea0003800000 */
[----:B------:R-:W-:Y:S01]  /*a5c0*/  BPT.TRAP 0x1 ;  /* 0x000000040000795c */ /* 0x000fe20000300000 */
.L_x_14591:
[----:B------:R4:W0:Y:S01]  /*a5d0*/  SYNCS.PHASECHK.TRANS64.TRYWAIT P2, [R173+URZ+0x32450], R8 ;  /* 0x03245008ad0075a7 */ /* 0x000822000804017f */
[----:B------:R-:W-:Y:S05]  /*a5e0*/  @!P0 BRA `(.L_x_14592) ;  /* 0x0000000000048947 */ /* 0x000fea0003800000 */
[----:B------:R-:W-:Y:S01]  /*a5f0*/  BPT.TRAP 0x1 ;  /* 0x000000040000795c */ /* 0x000fe20000300000 */
.L_x_14592:
[----:B0-----:R-:W0:Y:S01]  /*a600*/  S2R R0, SR_TID.X ;  /* 0x0000000000007919 */ /* 0x001e220000002100 */
[----:B------:R-:W-:Y:S01]  /*a610*/  BSSY B0, `(.L_x_14593) ;  /* 0x0000006000007945 */ /* 0x000fe20003800000 */
[----:B0-----:R-:W-:-:S04]  /*a620*/  LOP3.LUT R0, R0, 0x7f, RZ, 0xc0, !PT ;  /* 0x0000007f00007812 */ /* 0x001fc800078ec0ff */
[----:B------:R-:W-:Y:S01]  /*a630*/  ISETP.NE.AND P1, PT, R0, RZ, PT ;  /* 0x000000ff0000720c */ /* 0x000fe20003f25270 */
[----:B------:R-:W-:-:S12]  /*a640*/  @P2 BRA `(.L_x_14594) ;  /* 0x0000000000082947 */ /* 0x000fd80003800000 */
[----:B------:R-:W0:Y:S02]  /*a650*/  SYNCS.PHASECHK.TRANS64.TRYWAIT P2, [R173+URZ+0x32450], R8 ;  /* 0x03245008ad0075a7 */ /* 0x000e24000804017f */
[----:B0-----:R-:W-:Y:S05]  /*a660*/  @!P2 BRA `(.L_x_14595) ;  /* 0x0000018400cca947 */ /* 0x001fea0003800000 */
.L_x_14594:
[----:B------:R-:W-:Y:S05]  /*a670*/  BSYNC B0 ;  /* 0x0000000000007941 */ /* 0x000fea0003800000 */
.L_x_14593:
[----:B------:R-:W-:Y:S05]  /*a680*/  WARPSYNC.ALL ;  /* 0x0000000000007948 */ /* 0x000fea0003800000 */
[----:B------:R-:W-:Y:S01]  /*a690*/  R2UR UR42, R19 ;  /* 0x00000000132a72ca */ /* 0x000fe200000e0000 */
[----:B------:R-:W-:Y:S01]  /*a6a0*/  IMAD.MOV.U32 R7, RZ, RZ, 0xc00 ;  /* 0x00000c00ff077424 */ /* 0x000fe200078e00ff */
[----:B------:R-:W-:Y:S01]  /*a6b0*/  LOP3.LUT R4, R72, 0x10000, RZ, 0xfc, !PT ;  /* 0x0001000048047812 */ /* 0x000fe200078efcff */
[----:B------:R-:W-:Y:S01]  /*a6c0*/  IMAD.MOV.U32 R5, RZ, RZ, 0x40000040 ;  /* 0x40000040ff057424 */ /* 0x000fe200078e00ff */
[----:B------:R-:W-:Y:S01]  /*a6d0*/  WARPGROUP.ARRIVE ;  /* 0x00000000000079c5 */ /* 0x000fe20000000000 */
[----:B------:R-:W-:Y:S01]  /*a6e0*/  IMAD.MOV.U32 R235, RZ, RZ, 0x40000040 ;  /* 0x40000040ffeb7424 */ /* 0x000fe200078e00ff */
[----:B------:R-:W2:Y:S01]  /*a6f0*/  LDL.LU R73, [R1+0x10] ;  /* 0x0000100001497983 */ /* 0x000ea20000300800 */
[----:B------:R-:W-:Y:S01]  /*a700*/  IMAD.MOV.U32 R9, RZ, RZ, 0x40000040 ;  /* 0x40000040ff097424 */ /* 0x000fe200078e00ff */
[----:B------:R-:W0:Y:S01]  /*a710*/  LDC R74, c[0x0][0x448] ;  /* 0x00011200ff4a7b82 */ /* 0x000e220000000800 */
[----:B------:R-:W-:Y:S01]  /*a720*/  IMAD.MOV.U32 R233, RZ, RZ, 0x40000040 ;  /* 0x40000040ffe97424 */ /* 0x000fe200078e00ff */
[----:B------:R-:W-:Y:S01]  /*a730*/  ULDC UR43, c[0x0][0xa80] ;  /* 0x0002a000002b7ab9 */ /* 0x000fe20000000800 */
[----:B------:R-:W-:-:S02]  /*a740*/  IMAD.MOV.U32 R231, RZ, RZ, 0x40000040 ;  /* 0x40000040ffe77424 */ /* 0x000fc400078e00ff */
[----:B------:R-:W-:Y:S01]  /*a750*/  IMAD.MOV.U32 R229, RZ, RZ, 0x40000040 ;  /* 0x40000040ffe57424 */ /* 0x000fe200078e00ff */
[----:B------:R-:W-:Y:S01]  /*a760*/  UIADD3 UR42, UR42, 0x400, URZ ;  /* 0x000004002a2a7890 */ /* 0x000fe2000fffe03f */
[C---:B------:R-:W-:Y:S01]  /*a770*/  R2UR UR4, R4.reuse ;  /* 0x00000000040472ca */ /* 0x040fe200000e0000 */
[C---:B------:R-:W-:Y:S01]  /*a780*/  VIADD R234, R4.reuse, 0x2 ;  /* 0x0000000204ea7836 */ /* 0x040fe20000000000 */
[----:B------:R-:W-:Y:S01]  /*a790*/  R2UR UR5, R5 ;  /* 0x00000000050572ca */ /* 0x000fe200000e0000 */
[----:B------:R-:W-:Y:S01]  /*a7a0*/  USHF.R.U32.HI UR42, URZ, 0x4, UR42 ;  /* 0x000000043f2a7899 */ /* 0x000fe2000801162a */
[C---:B------:R-:W-:Y:S01]  /*a7b0*/  VIADD R232, R4.reuse, 0x4 ;  /* 0x0000000404e87836 */ /* 0x040fe20000000000 */
[----:B------:R-:W2:Y:S01]  /*a7c0*/  LDL R0, [R1+0x3c] ;  /* 0x00003c0001007983 */ /* 0x000ea20000100800 */
[----:B------:R-:W-:Y:S01]  /*a7d0*/  IMAD.MOV.U32 R227, RZ, RZ, 0x40000040 ;  /* 0x40000040ffe37424 */ /* 0x000fe200078e00ff */
[----:B------:R-:W-:Y:S01]  /*a7e0*/  ULOP3.LUT UR42, UR42, 0x3fff, URZ, 0xc0, !UPT ;  /* 0x00003fff2a2a7892 */ /* 0x000fe2000f8ec03f */
[C---:B------:R-:W-:Y:S01]  /*a7f0*/  VIADD R230, R4.reuse, 0x6 ;  /* 0x0000000604e67836 */ /* 0x040fe20000000000 */
[----:B------:R-:W2:Y:S01]  /*a800*/  LDL R78, [R1+0x1c] ;  /* 0x00001c00014e7983 */ /* 0x000ea20000100800 */
[----:B------:R-:W-:Y:S01]  /*a810*/  IMAD.MOV.U32 R225, RZ, RZ, 0x40000040 ;  /* 0x40000040ffe17424 */ /* 0x000fe200078e00ff */
[----:B------:R-:W-:Y:S01]  /*a820*/  ULOP3.LUT UR39, UR42, 0x10000, URZ, 0xfc, !UPT ;  /* 0x000100002a277892 */ /* 0x000fe2000f8efc3f */
[----:B------:R-:W-:Y:S01]  /*a830*/  VIADD R228, R4, 0x400 ;  /* 0x0000040004e47836 */ /* 0x000fe20000000000 */
[----:B------:R-:W2:Y:S01]  /*a840*/  LDL R176, [R1+0x24] ;  /* 0x0000240001b07983 */ /* 0x000ea20000100800 */
[----:B------:R-:W-:Y:S01]  /*a850*/  IMAD.MOV.U32 R223, RZ, RZ, 0x40000040 ;  /* 0x40000040ffdf7424 */ /* 0x000fe200078e00ff */
[----:B------:R-:W-:Y:S01]  /*a860*/  ULDC UR48, c[0x0][0xa80] ;  /* 0x0002a00000307ab9 */ /* 0x000fe20000000800 */
[----:B------:R-:W-:Y:S01]  /*a870*/  IMAD.MOV.U32 R219, RZ, RZ, 0x40000040 ;  /* 0x40000040ffdb7424 */ /* 0x000fe200078e00ff */
[----:B------:R-:W2:Y:S01]  /*a880*/  LDL R75, [R1+0x2c] ;  /* 0x00002c00014b7983 */ /* 0x000ea20000100800 */
[----:B------:R-:W-:Y:S01]  /*a890*/  IMAD R6, R2, R7, UR39 ;  /* 0x0000002702067e24 */ /* 0x000fe2000f8e0207 */
[----:B------:R-:W-:Y:S01]  /*a8a0*/  ULDC UR49, c[0x0][0xa80] ;  /* 0x0002a00000317ab9 */ /* 0x000fe20000000800 */
[----:B------:R-:W-:Y:S01]  /*a8b0*/  IMAD.MOV.U32 R7, RZ, RZ, 0x40000040 ;  /* 0x40000040ff077424 */ /* 0x000fe200078e00ff */
[----:B------:R-:W2:Y:S02]  /*a8c0*/  LDL R177, [R1+0x18] ;  /* 0x0000180001b17983 */ /* 0x000ea40000100800 */
[----:B------:R-:W-:-:S02]  /*a8d0*/  R2UR UR6, R6 ;  /* 0x00000000060672ca */ /* 0x000fc400000e0000 */
[----:B------:R-:W-:-:S13]  /*a8e0*/  R2UR UR7, R7 ;  /* 0x00000000070772ca */ /* 0x000fda00000e0000 */
[----:B------:R-:W-:Y:S01]  /*a8f0*/  HGMMA.64x96x16.F32.BF16 R24, gdesc[UR4], R24, gsb0 ;  /* 0x01600000041879f0 */ /* 0x000fe20008001818 */
[----:B--234-:R-:W-:Y:S01]  /*a900*/  VIADD R8, R6, 0x2 ;  /* 0x0000000206087836 */ /* 0x01cfe20000000000 */
[----:B------:R-:W-:Y:S02]  /*a910*/  R2UR UR4, R234 ;  /* 0x00000000ea0472ca */ /* 0x000fe400000e0000 */
[----:B------:R-:W-:Y:S02]  /*a920*/  R2UR UR5, R235 ;  /* 0x00000000eb0572ca */ /* 0x000fe400000e0000 */
        /* <DEDUP_REMOVED lines=30> */
[----:B------:R-:W-:-:S02]  /*ab10*/  VIADD R8, R6, 0x302 ;  /* 0x0000030206087836 */ /* 0x000fc40000000000 */
[----:B------:R-:W-:Y:S01]  /*ab20*/  IMAD.MOV.U32 R9, RZ, RZ, 0x40000040 ;  /* 0x40000040ff097424 */ /* 0x000fe200078e00ff */
[----:B------:R-:W-:Y:S02]  /*ab30*/  WARPGROUP.DEPBAR.LE gsb0, 0x0 ;  /* 0x00008000000079c5 */ /* 0x000fe40000010000 */
[----:B------:R-:W-:-:S06]  /*ab40*/  WARPGROUP.ARRIVE ;  /* 0x00000000000079c5 */ /* 0x000fcc0000000000 */
        /* <DEDUP_REMOVED lines=37> */
[----:B------:R-:W-:Y:S02]  /*ada0*/  IMAD.MOV.U32 R211, RZ, RZ, 0x40000040 ;  /* 0x40000040ffd37424 */ /* 0x000fe400078e00ff */
        /* <DEDUP_REMOVED lines=73> */
[----:B------:R-:W-:Y:S02]  /*b240*/  R2UR UR7, R7 ;  /* 0x00000000070772ca */ /* 0x000fe400000e0000 */
[----:B0-----:R-:W-:Y:S02]  /*b250*/  ISETP.NE.AND P5, PT, R74, 0x1, PT ;  /* 0x000000014a00780c */ /* 0x001fe40003fa5270 */
[----:B------:R-:W-:-:S11]  /*b260*/  LOP3.LUT R73, R73, 0xfffffff7, RZ, 0xc0, !PT ;  /* 0xfffffff749497812 */ /* 0x000fd600078ec0ff */
[----:B------:R-:W-:Y:S01]  /*b270*/  @P5 LOP3.LUT R73, R73, 0x8, RZ, 0xfc, !PT ;  /* 0x0000000849495812 */ /* 0x000fe200078efcff */
[----:B------:R-:W0:Y:S04]  /*b280*/  @P5 LDC R7, c[0x0][0x44c] ;  /* 0x00011300ff075b82 */ /* 0x000e280000000800 */
[----:B------:R2:W-:Y:S01]  /*b290*/  STL [R1+0x10], R73 ;  /* 0x0000104901007387 */ /* 0x0005e20000100800 */
[----:B------:R-:W-:Y:S01]  /*b2a0*/  IMAD.IADD R6, R0, 0x1, R78 ;  /* 0x0000000100067824 */ /* 0x000fe200078e024e */
[----:B------:R-:W-:Y:S02]  /*b2b0*/  WARPGROUP.DEPBAR.LE gsb0, 0x0 ;  /* 0x00008000000079c5 */ /* 0x000fe40000010000 */
[----:B------:R-:W-:Y:S01]  /*b2c0*/  WARPGROUP.ARRIVE ;  /* 0x00000000000079c5 */ /* 0x000fe20000000000 */
[----:B--2---:R-:W2:Y:S01]  /*b2d0*/  @P5 LDC R73, c[0x0][0x450] ;  /* 0x00011400ff495b82 */ /* 0x004ea20000000800 */
[----:B------:R-:W-:-:S04]  /*b2e0*/  IMAD R74, R215, -0x60, R176 ;  /* 0xffffffa0d74a7824 */ /* 0x000fc800078e02b0 */
[----:B------:R-:W3:Y:S01]  /*b2f0*/  S2R R80, SR_TID.X ;  /* 0x0000000000507919 */ /* 0x000ee20000002100 */
[----:B------:R-:W-:Y:S01]  /*b300*/  HGMMA.64x96x16.F32.BF16 R24, gdesc[UR4], R24, gsb0 ;  /* 0x01600000041879f0 */ /* 0x000fe20008001818 */
[----:B0-----:R-:W-:Y:S01]  /*b310*/  @P5 IMAD.HI.U32 R0, R6, R7, RZ ;  /* 0x0000000706005227 */ /* 0x001fe200078e00ff */
[----:B------:R-:W-:Y:S01]  /*b320*/  ULOP3.LUT UR42, UR42, 0x3000000, URZ, 0xfc, !UPT ;  /* 0x030000002a2a7892 */ /* 0x000fe2000f8efc3f */
[----:B------:R-:W4:Y:S03]  /*b330*/  LDL R175, [R1+0x30] ;  /* 0x0000300001af7983 */ /* 0x000f260000100800 */
[----:B--2---:R-:W-:-:S05]  /*b340*/  @P5 SHF.R.U32.HI R6, RZ, R73, R0 ;  /* 0x00000049ff065219 */ /* 0x004fca0000011600 */
[----:B------:R-:W0:Y:S01]  /*b350*/  SHFL.IDX PT, R0, R6, RZ, 0x1c1f ;  /* 0x001c1fff06007589 */ /* 0x000e2200000e0000 */
[C-C-:B------:R-:W-:Y:S02]  /*b360*/  IADD3 R83, -R75.reuse, 0x61, R74.reuse ;  /* 0x000000614b537810 */ /* 0x140fe40007ffe14a */
[----:B------:R-:W-:-:S03]  /*b370*/  IADD3 R74, -R75, 0x60, R74 ;  /* 0x000000604b4a7810 */ /* 0x000fc60007ffe14a */
[----:B------:R-:W-:-:S05]  /*b380*/  IMAD.IADD R83, R83, 0x1, -R177 ;  /* 0x0000000153537824 */ /* 0x000fca00078e0ab1 */
[----:B0-----:R-:W-:-:S04]  /*b390*/  VIADDMNMX R0, R0, R83, R74, PT ;  /* 0x0000005300007246 */ /* 0x001fc8000380014a */
[C---:B------:R-:W-:Y:S02]  /*b3a0*/  ISETP.GT.AND P3, PT, R0.reuse, RZ, PT ;  /* 0x000000ff0000720c */ /* 0x040fe40003f64270 */
[C---:B------:R-:W-:Y:S02]  /*b3b0*/  ISETP.GT.AND P4, PT, R0.reuse, 0x1, PT ;  /* 0x000000010000780c */ /* 0x040fe40003f84270 */
[----:B------:R-:W-:Y:S01]  /*b3c0*/  ISETP.GT.AND P2, PT, R0, 0x8, PT ;  /* 0x000000080000780c */ /* 0x000fe20003f44270 */
[----:B------:R-:W-:Y:S02]  /*b3d0*/  WARPGROUP.DEPBAR.LE gsb0, 0x0 ;  /* 0x00008000000079c5 */ /* 0x000fe40000010000 */
[----:B------:R-:W-:Y:S02]  /*b3e0*/  FSEL R81, R24, -INF , P3 ;  /* 0xff80000018517808 */ /* 0x000fe40001800000 */
        /* <DEDUP_REMOVED lines=67> */
[----:B------:R-:W0:Y:S04]  /*b820*/  SHFL.BFLY PT, R25, R24, 0x2, 0x1f ;  /* 0x0c401f0018197f89 */ /* 0x000e2800000e0000 */
[----:B------:R-:W2:Y:S01]  /*b830*/  SHFL.IDX PT, R6, R6, 0x1, 0x1c1f ;  /* 0x003c1f0006067f89 */ /* 0x000ea200000e0000 */
[----:B0-----:R-:W-:-:S05]  /*b840*/  FMNMX.FTZ R25, R24, R25, !PT ;  /* 0x0000001918197209 */ /* 0x001fca0007810000 */
[----:B------:R-:W0:Y:S01]  /*b850*/  SHFL.BFLY PT, R0, R25, 0x1, 0x1f ;  /* 0x0c201f0019007f89 */ /* 0x000e2200000e0000 */
[----:B--2---:R-:W-:-:S04]  /*b860*/  VIADDMNMX R74, R6, R83, R74, PT ;  /* 0x00000053064a7246 */ /* 0x004fc8000380014a */
[C---:B------:R-:W-:Y:S02]  /*b870*/  ISETP.GT.AND P3, PT, R74.reuse, RZ, PT ;  /* 0x000000ff4a00720c */ /* 0x040fe40003f64270 */
[C---:B------:R-:W-:Y:S02]  /*b880*/  ISETP.GT.AND P4, PT, R74.reuse, 0x1, PT ;  /* 0x000000014a00780c */ /* 0x040fe40003f84270 */
[----:B------:R-:W-:Y:S02]  /*b890*/  ISETP.GT.AND P2, PT, R74, 0x8, PT ;  /* 0x000000084a00780c */ /* 0x000fe40003f44270 */
[----:B------:R-:W-:Y:S02]  /*b8a0*/  FSEL R26, R26, -INF , P3 ;  /* 0xff8000001a1a7808 */ /* 0x000fe40001800000 */
[----:B------:R-:W-:Y:S02]  /*b8b0*/  FSEL R27, R27, -INF , P4 ;  /* 0xff8000001b1b7808 */ /* 0x000fe40002000000 */
[----:B------:R-:W-:-:S02]  /*b8c0*/  ISETP.GT.AND P3, PT, R74, 0x9, PT ;  /* 0x000000094a00780c */ /* 0x000fc40003f64270 */
[----:B------:R-:W-:Y:S02]  /*b8d0*/  FSEL R30, R30, -INF , P2 ;  /* 0xff8000001e1e7808 */ /* 0x000fe40001000000 */
[----:B------:R-:W-:Y:S02]  /*b8e0*/  ISETP.GT.AND P2, PT, R74, 0x10, PT ;  /* 0x000000104a00780c */ /* 0x000fe40003f44270 */
[----:B0-----:R-:W-:Y:S02]  /*b8f0*/  FMNMX.FTZ R0, R25, R0, !PT ;  /* 0x0000000019007209 */ /* 0x001fe40007810000 */
        /* <DEDUP_REMOVED lines=14> */
[----:B------:R-:W-:Y:S01]  /*b9e0*/  FMNMX.FTZ R28, R38, R33, !PT ;  /* 0x00000021261c7209 */ /* 0x000fe20007810000 */
[----:B------:R-:W-:Y:S01]  /*b9f0*/  FMUL.FTZ R6, R0, UR43 ;  /* 0x0000002b00067c20 */ /* 0x000fe20008410000 */
        /* <DEDUP_REMOVED lines=9> */
[----:B------:R-:W-:Y:S02]  /*ba90*/  FSEL R46, R46, -INF , P2 ;  /* 0xff8000002e2e7808 */ /* 0x000fe40001000000 */
[----:B------:R-:W-:Y:S01]  /*baa0*/  FMNMX.FTZ R35, R28, R33, !PT ;  /* 0x000000211c237209 */ /* 0x000fe20007810000 */
[----:B------:R-:W-:Y:S01]  /*bab0*/  FFMA.FTZ R36, R29, UR43, -R6 ;  /* 0x0000002b1d247c23 */ /* 0x000fe20008010806 */
        /* <DEDUP_REMOVED lines=12> */
[----:B------:R0:W-:Y:S01]  /*bb80*/  MUFU.EX2 R33, R36 ;  /* 0x0000002400217308 */ /* 0x0001e20000000800 */
[----:B------:R-:W-:Y:S02]  /*bb90*/  ISETP.GT.AND P2, PT, R74, 0x40, PT ;  /* 0x000000404a00780c */ /* 0x000fe40003f44270 */
[----:B------:R-:W-:-:S02]  /*bba0*/  FMNMX.FTZ R43, R54, R43, !PT ;  /* 0x0000002b362b7209 */ /* 0x000fc40007810000 */
[----:B------:R-:W-:Y:S02]  /*bbb0*/  FSEL R58, R58, -INF , P2 ;  /* 0xff8000003a3a7808 */ /* 0x000fe40001000000 */
[----:B0-----:R-:W-:Y:S02]  /*bbc0*/  FSEL R36, R55, -INF , P3 ;  /* 0xff80000037247808 */ /* 0x001fe40001800000 */
[----:B------:R-:W-:Y:S02]  /*bbd0*/  ISETP.GT.AND P3, PT, R74, 0x41, PT ;  /* 0x000000414a00780c */ /* 0x000fe40003f64270 */
        /* <DEDUP_REMOVED lines=10> */
[--C-:B------:R-:W-:Y:S01]  /*bc80*/  FFMA.FTZ R154, R7, UR43, -R6.reuse ;  /* 0x0000002b079a7c23 */ /* 0x100fe20008010806 */
        /* <DEDUP_REMOVED lines=12> */
[----:B------:R-:W-:-:S05]  /*bd50*/  FMNMX.FTZ R40, R71, R40, !PT ;  /* 0x0000002847287209 */ /* 0x000fca0007810000 */
[----:B------:R-:W0:Y:S01]  /*bd60*/  SHFL.BFLY PT, R7, R40, 0x2, 0x1f ;  /* 0x0c401f0028077f89 */ /* 0x000e2200000e0000 */
[----:B------:R-:W-:Y:S01]  /*bd70*/  FFMA.FTZ R47, R41, UR43, -R6 ;  /* 0x0000002b292f7c23 */ /* 0x000fe20008010806 */
[----:B0-----:R-:W-:-:S05]  /*bd80*/  FMNMX.FTZ R41, R40, R7, !PT ;  /* 0x0000000728297209 */ /* 0x001fca0007810000 */
[----:B------:R-:W0:Y:S01]  /*bd90*/  SHFL.BFLY PT, R40, R41, 0x1, 0x1f ;  /* 0x0c201f0029287f89 */ /* 0x000e2200000e0000 */
[--C-:B------:R-:W-:Y:S01]  /*bda0*/  FFMA.FTZ R43, R53, UR43, -R6.reuse ;  /* 0x0000002b352b7c23 */ /* 0x100fe20008010806 */
[--C-:B------:R-:W-:Y:S01]  /*bdb0*/  FFMA.FTZ R204, R81, UR43, -R6.reuse ;  /* 0x0000002b51cc7c23 */ /* 0x100fe20008010806 */
[----:B------:R-:W-:Y:S01]  /*bdc0*/  FFMA.FTZ R31, R79, UR43, -R6 ;  /* 0x0000002b4f1f7c23 */ /* 0x000fe20008010806 */
[----:B0-----:R-:W-:-:S04]  /*bdd0*/  FMNMX.FTZ R7, R41, R40, !PT ;  /* 0x0000002829077209 */ /* 0x001fc80007810000 */
[C---:B------:R-:W-:Y:S01]  /*bde0*/  FSETP.NEU.FTZ.AND P2, PT, R7.reuse, -INF , PT ;  /* 0xff8000000700780b */ /* 0x040fe20003f5d000 */
[----:B------:R-:W-:-:S05]  /*bdf0*/  FMUL.FTZ R53, R7, UR43 ;  /* 0x0000002b07357c20 */ /* 0x000fca0008410000 */
[----:B------:R-:W-:-:S05]  /*be00*/  FSEL R53, R53, RZ, P2 ;  /* 0x000000ff35357208 */ /* 0x000fca0001000000 */
[--C-:B------:R-:W-:Y:S02]  /*be10*/  FFMA.FTZ R40, R25, UR43, -R53.reuse ;  /* 0x0000002b19287c23 */ /* 0x100fe40008010835 */
[----:B------:R-:W0:Y:S01]  /*be20*/  @P5 LDC R25, c[0x0][0x44c] ;  /* 0x00011300ff195b82 */ /* 0x000e220000000800 */
[----:B------:R-:W-:Y:S01]  /*be30*/  FFMA.FTZ R205, R26, UR43, -R53 ;  /* 0x0000002b1acd7c23 */ /* 0x000fe20008010835 */
[--C-:B------:R-:W-:Y:S01]  /*be40*/  FFMA.FTZ R59, R45, UR43, -R6.reuse ;  /* 0x0000002b2d3b7c23 */ /* 0x100fe20008010806 */
[--C-:B------:R-:W-:Y:S01]  /*be50*/  FFMA.FTZ R55, R49, UR43, -R6.reuse ;  /* 0x0000002b31377c23 */ /* 0x100fe20008010806 */
[--C-:B------:R-:W-:Y:S01]  /*be60*/  FFMA.FTZ R206, R77, UR43, -R6.reuse ;  /* 0x0000002b4dce7c23 */ /* 0x100fe20008010806 */
[----:B-----5:R-:W-:-:S03]  /*be70*/  FFMA.FTZ R152, R75, UR43, -R6 ;  /* 0x0000002b4b987c23 */ /* 0x020fc60008010806 */
[----:B------:R-:W2:Y:S01]  /*be80*/  @P5 LDC R26, c[0x0][0x450] ;  /* 0x00011400ff1a5b82 */ /* 0x000ea20000000800 */
        /* <DEDUP_REMOVED lines=13> */
[--C-:B------:R-:W-:Y:S01]  /*bf60*/  FFMA.FTZ R6, R27, UR43, -R53.reuse ;  /* 0x0000002b1b067c23 */ /* 0x100fe20008010835 */
[----:B------:R-:W-:Y:S01]  /*bf70*/  MUFU.EX2 R204, R204 ;  /* 0x000000cc00cc7308 */ /* 0x000fe20000000800 */
[--C-:B------:R-:W-:Y:S01]  /*bf80*/  FFMA.FTZ R207, R30, UR43, -R53.reuse ;  /* 0x0000002b1ecf7c23 */ /* 0x100fe20008010835 */
[----:B------:R-:W-:Y:S01]  /*bf90*/  FFMA.FTZ R30, R24, UR43, -R53 ;  /* 0x0000002b181e7c23 */ /* 0x000fe20008010835 */
[----:B---3--:R-:W-:-:S05]  /*bfa0*/  SHF.R.U32.HI R80, RZ, 0x7, R80 ;  /* 0x00000007ff507819 */ /* 0x008fca0000011650 */
[----:B------:R-:W1:Y:S01]  /*bfb0*/  MUFU.EX2 R31, R31 ;  /* 0x0000001f001f7308 */ /* 0x000e620000000800 */
[----:B------:R-:W-:Y:S01]  /*bfc0*/  @!P1 VIADD R24, R173, 0x32440 ;  /* 0x00032440ad189836 */ /* 0x000fe20000000000 */
[----:B------:R-:W-:-:S06]  /*bfd0*/  IADD3 R172, -R80, 0xb, RZ ;  /* 0x0000000b50ac7810 */ /* 0x000fcc0007ffe1ff */
[----:B------:R-:W-:Y:S01]  /*bfe0*/  MUFU.EX2 R206, R206 ;  /* 0x000000ce00ce7308 */ /* 0x000fe20000000800 */
[----:B------:R-:W-:-:S07]  /*bff0*/  FFMA.FTZ R153, R34, UR43, -R53 ;  /* 0x0000002b22997c23 */ /* 0x000fce0008010835 */
[----:B------:R-:W-:Y:S01]  /*c000*/  MUFU.EX2 R205, R205 ;  /* 0x000000cd00cd7308 */ /* 0x000fe20000000800 */
[----:B------:R-:W-:Y:S01]  /*c010*/  @!P1 PRMT R24, RZ, 0x654, R24 ;  /* 0x00000654ff189816 */ /* 0x000fe20000000018 */
[----:B0-----:R-:W-:Y:S01]  /*c020*/  @P5 IMAD.HI.U32 R25, R78, R25, RZ ;  /* 0x000000194e195227 */ /* 0x001fe200078e00ff */
[----:B------:R0:W-:Y:S06]  /*c030*/  BAR.ARV R172, 0x100 ;  /* 0x000400ac0000751d */ /* 0x0001ec0000002000 */
[----:B------:R-:W3:Y:S01]  /*c040*/  MUFU.EX2 R6, R6 ;  /* 0x0000000600067308 */ /* 0x000ee20000000800 */
[----:B------:R4:W-:Y:S01]  /*c050*/  @!P1 SYNCS.ARRIVE.TRANS64.RED.A1T0 RZ, [R24+URZ], RZ ;  /* 0x000000ff18ff99a7 */ /* 0x0009e2000810043f */
[----:B------:R1:W-:Y:S06]  /*c060*/  BAR.SYNC.DEFER_BLOCKING R3, 0x100 ;  /* 0x000400030000751d */ /* 0x0003ec0000010000 */
[----:B------:R-:W0:Y:S01]  /*c070*/  MUFU.EX2 R207, R207 ;  /* 0x000000cf00cf7308 */ /* 0x000e220000000800 */
[----:B------:R-:W-:-:S02]  /*c080*/  IMAD.MOV.U32 R27, RZ, RZ, 0xc00 ;  /* 0x00000c00ff1b7424 */ /* 0x000fc400078e00ff */
[----:B-1----:R-:W-:Y:S01]  /*c090*/  FADD.FTZ R3, R204, R31 ;  /* 0x0000001fcc037221 */ /* 0x002fe20000010000 */
[----:B------:R-:W-:-:S04]  /*c0a0*/  IMAD.MOV.U32 R174, RZ, RZ, R78 ;  /* 0x000000ffffae7224 */ /* 0x000fc800078e004e */
[----:B------:R-:W-:Y:S01]  /*c0b0*/  MUFU.EX2 R152, R152 ;  /* 0x0000009800987308 */ /* 0x000fe20000000800 */
[----:B------:R-:W-:Y:S01]  /*c0c0*/  FFMA.FTZ R155, R38, UR43, -R53 ;  /* 0x0000002b269b7c23 */ /* 0x000fe20008010835 */
[----:B--2---:R-:W-:-:S06]  /*c0d0*/  @P5 SHF.R.U32.HI R174, RZ, R26, R25 ;  /* 0x0000001affae5219 */ /* 0x004fcc0000011619 */
[----:B------:R-:W1:Y:S01]  /*c0e0*/  MUFU.EX2 R30, R30 ;  /* 0x0000001e001e7308 */ /* 0x000e620000000800 */
[----:B------:R-:W-:Y:S02]  /*c0f0*/  IMAD.MOV.U32 R25, RZ, RZ, 0x40000040 ;  /* 0x40000040ff197424 */ /* 0x000fe400078e00ff */
[----:B------:R-:W-:Y:S01]  /*c100*/  FFMA.FTZ R159, R46, UR43, -R53 ;  /* 0x0000002b2e9f7c23 */ /* 0x000fe20008010835 */
[----:B----4-:R-:W-:-:S04]  /*c110*/  IMAD R24, R2, R27, UR42 ;  /* 0x0000002a02187e24 */ /* 0x010fc8000f8e021b */
[----:B------:R-:W-:Y:S01]  /*c120*/  MUFU.EX2 R35, R73 ;  /* 0x0000004900237308 */ /* 0x000fe20000000800 */
[----:B---3--:R-:W-:Y:S01]  /*c130*/  FADD.FTZ R44, R205, R6 ;  /* 0x00000006cd2c7221 */ /* 0x008fe20000010000 */
[----:B------:R-:W-:-:S06]  /*c140*/  FADD.FTZ R46, R206, R3 ;  /* 0x00000003ce2e7221 */ /* 0x000fcc0000010000 */
[----:B------:R-:W2:Y:S01]  /*c150*/  MUFU.EX2 R153, R153 ;  /* 0x0000009900997308 */ /* 0x000ea20000000800 */
[--C-:B------:R-:W-:Y:S01]  /*c160*/  FFMA.FTZ R34, R39, UR43, -R53.reuse ;  /* 0x0000002b27227c23 */ /* 0x100fe20008010835 */
[----:B------:R-:W-:Y:S01]  /*c170*/  FFMA.FTZ R38, R28, UR43, -R53 ;  /* 0x0000002b1c267c23 */ /* 0x000fe20008010835 */
[----:B------:R-:W-:-:S05]  /*c180*/  R2UR UR7, R25 ;  /* 0x00000000190772ca */ /* 0x000fca00000e0000 */
[----:B------:R-:W-:Y:S01]  /*c190*/  MUFU.EX2 R154, R154 ;  /* 0x0000009a009a7308 */ /* 0x000fe20000000800 */
[----:B------:R-:W-:Y:S02]  /*c1a0*/  VIADD R28, R24, 0x80 ;  /* 0x00000080181c7836 */ /* 0x000fe40000000000 */
[----:B0-----:R-:W-:Y:S01]  /*c1b0*/  FADD.FTZ R3, R207, R44 ;  /* 0x0000002ccf037221 */ /* 0x001fe20000010000 */
[----:B------:R-:W-:-:S04]  /*c1c0*/  FADD.FTZ R25, R33, R46 ;  /* 0x0000002e21197221 */ /* 0x000fc80000010000 */
[----:B------:R-:W0:Y:S01]  /*c1d0*/  MUFU.EX2 R40, R40 ;  /* 0x0000002800287308 */ /* 0x000e220000000800 */
[----:B------:R-:W-:Y:S01]  /*c1e0*/  FFMA.FTZ R157, R42, UR43, -R53 ;  /* 0x0000002b2a9d7c23 */ /* 0x000fe20008010835 */
[----:B-1----:R-:W-:Y:S01]  /*c1f0*/  FADD.FTZ R44, R30, R3 ;  /* 0x000000031e2c7221 */ /* 0x002fe20000010000 */
[----:B------:R-:W-:-:S05]  /*c200*/  FADD.FTZ R46, R152, R25 ;  /* 0x00000019982e7221 */ /* 0x000fca0000010000 */
[----:B------:R-:W-:Y:S01]  /*c210*/  MUFU.EX2 R37, R37 ;  /* 0x0000002500257308 */ /* 0x000fe20000000800 */
[----:B------:R-:W-:-:S07]  /*c220*/  R2UR UR10, R28 ;  /* 0x000000001c0a72ca */ /* 0x000fce00000e0000 */
[----:B------:R-:W1:Y:S01]  /*c230*/  MUFU.EX2 R155, R155 ;  /* 0x0000009b009b7308 */ /* 0x000e620000000800 */
[C---:B------:R-:W-:Y:S02]  /*c240*/  VIADD R28, R24.reuse, 0x180 ;  /* 0x00000180181c7836 */ /* 0x040fe40000000000 */
[----:B--2---:R-:W-:Y:S01]  /*c250*/  FADD.FTZ R3, R153, R44 ;  /* 0x0000002c99037221 */ /* 0x004fe20000010000 */
[----:B------:R-:W-:-:S04]  /*c260*/  VIADD R26, R24, 0x100 ;  /* 0x00000100181a7836 */ /* 0x000fc80000000000 */
[----:B------:R-:W-:Y:S01]  /*c270*/  MUFU.EX2 R156, R156 ;  /* 0x0000009c009c7308 */ /* 0x000fe20000000800 */
[----:B------:R-:W-:-:S07]  /*c280*/  FADD.FTZ R25, R35, R46 ;  /* 0x0000002e23197221 */ /* 0x000fce0000010000 */
[----:B------:R-:W2:Y:S01]  /*c290*/  MUFU.EX2 R34, R34 ;  /* 0x0000002200227308 */ /* 0x000ea20000000800 */
[----:B------:R-:W-:Y:S01]  /*c2a0*/  R2UR UR18, R28 ;  /* 0x000000001c1272ca */ /* 0x000fe200000e0000 */
[----:B0-----:R-:W-:Y:S01]  /*c2b0*/  FADD.FTZ R44, R40, R3 ;  /* 0x00000003282c7221 */ /* 0x001fe20000010000 */
[----:B------:R-:W-:-:S05]  /*c2c0*/  FADD.FTZ R28, R154, R25 ;  /* 0x000000199a1c7221 */ /* 0x000fca0000010000 */
[----:B------:R-:W0:Y:S01]  /*c2d0*/  MUFU.EX2 R157, R157 ;  /* 0x0000009d009d7308 */ /* 0x000e220000000800 */
[----:B------:R-:W-:Y:S01]  /*c2e0*/  FFMA.FTZ R42, R29, UR43, -R53 ;  /* 0x0000002b1d2a7c23 */ /* 0x000fe20008010835 */
[----:B------:R-:W-:Y:S01]  /*c2f0*/  R2UR UR14, R26 ;  /* 0x000000001a0e72ca */ /* 0x000fe200000e0000 */
[----:B------:R-:W-:-:S05]  /*c300*/  VIADD R26, R24, 0x200 ;  /* 0x00000200181a7836 */ /* 0x000fca0000000000 */
[----:B------:R-:W3:Y:S01]  /*c310*/  MUFU.EX2 R47, R47 ;  /* 0x0000002f002f7308 */ /* 0x000ee20000000800 */
[----:B-1----:R-:W-:Y:S01]  /*c320*/  FADD.FTZ R3, R155, R44 ;  /* 0x0000002c9b037221 */ /* 0x002fe20000010000 */
[----:B------:R-:W-:-:S06]  /*c330*/  FADD.FTZ R25, R37, R28 ;  /* 0x0000001c25197221 */ /* 0x000fcc0000010000 */
[----:B------:R-:W1:Y:S01]  /*c340*/  MUFU.EX2 R38, R38 ;  /* 0x0000002600267308 */ /* 0x000e620000000800 */
[----:B------:R-:W-:Y:S01]  /*c350*/  FFMA.FTZ R161, R50, UR43, -R53 ;  /* 0x0000002b32a17c23 */ /* 0x000fe20008010835 */
[----:B------:R-:W-:-:S06]  /*c360*/  R2UR UR22, R26 ;  /* 0x000000001a1672ca */ /* 0x000fcc00000e0000 */
[----:B------:R-:W4:Y:S01]  /*c370*/  MUFU.EX2 R158, R158 ;  /* 0x0000009e009e7308 */ /* 0x000f220000000800 */
[----:B--2---:R-:W-:Y:S01]  /*c380*/  FADD.FTZ R28, R34, R3 ;  /* 0x00000003221c7221 */ /* 0x004fe20000010000 */
[----:B------:R-:W-:-:S06]  /*c390*/  FADD.FTZ R26, R156, R25 ;  /* 0x000000199c1a7221 */ /* 0x000fcc0000010000 */
[----:B------:R-:W2:Y:S01]  /*c3a0*/  MUFU.EX2 R159, R159 ;  /* 0x0000009f009f7308 */ /* 0x000ea20000000800 */
[----:B------:R-:W-:Y:S01]  /*c3b0*/  FFMA.FTZ R32, R32, UR43, -R53 ;  /* 0x0000002b20207c23 */ /* 0x000fe20008010835 */
[----:B------:R-:W-:Y:S01]  /*c3c0*/  R2UR UR6, R24 ;  /* 0x00000000180672ca */ /* 0x000fe200000e0000 */
[----:B------:R-:W-:-:S05]  /*c3d0*/  IMAD.MOV.U32 R25, RZ, RZ, 0x40000040 ;  /* 0x40000040ff197424 */ /* 0x000fca00078e00ff */
[----:B------:R-:W2:Y:S01]  /*c3e0*/  MUFU.EX2 R59, R59 ;  /* 0x0000003b003b7308 */ /* 0x000ea20000000800 */
[----:B------:R-:W-:Y:S02]  /*c3f0*/  VIADD R24, R24, 0x280 ;  /* 0x0000028018187836 */ /* 0x000fe40000000000 */
[----:B0-----:R-:W-:-:S05]  /*c400*/  FADD.FTZ R3, R157, R28 ;  /* 0x0000001c9d037221 */ /* 0x001fca0000010000 */
[----:B------:R-:W0:Y:S01]  /*c410*/  MUFU.EX2 R42, R42 ;  /* 0x0000002a002a7308 */ /* 0x000e220000000800 */
[----:B------:R-:W-:Y:S01]  /*c420*/  FFMA.FTZ R163, R54, UR43, -R53 ;  /* 0x0000002b36a37c23 */ /* 0x000fe20008010835 */
[----:B------:R-:W-:Y:S01]  /*c430*/  R2UR UR27, R25 ;  /* 0x00000000191b72ca */ /* 0x000fe200000e0000 */
[----:B---3--:R-:W-:-:S05]  /*c440*/  FADD.FTZ R25, R47, R26 ;  /* 0x0000001a2f197221 */ /* 0x008fca0000010000 */
[----:B------:R-:W3:Y:S01]  /*c450*/  MUFU.EX2 R160, R160 ;  /* 0x000000a000a07308 */ /* 0x000ee20000000800 */
[----:B------:R-:W-:Y:S01]  /*c460*/  R2UR UR26, R24 ;  /* 0x00000000181a72ca */ /* 0x000fe200000e0000 */
[----:B-1----:R-:W-:-:S06]  /*c470*/  FADD.FTZ R24, R38, R3 ;  /* 0x0000000326187221 */ /* 0x002fcc0000010000 */
[----:B------:R-:W1:Y:S01]  /*c480*/  MUFU.EX2 R161, R161 ;  /* 0x000000a100a17308 */ /* 0x000e620000000800 */
[----:B------:R-:W-:Y:S01]  /*c490*/  FFMA.FTZ R36, R36, UR43, -R53 ;  /* 0x0000002b24247c23 */ /* 0x000fe20008010835 */
[----:B----4-:R-:W-:-:S06]  /*c4a0*/  FADD.FTZ R26, R158, R25 ;  /* 0x000000199e1a7221 */ /* 0x010fcc0000010000 */
[----:B------:R-:W4:Y:S01]  /*c4b0*/  MUFU.EX2 R55, R55 ;  /* 0x0000003700377308 */ /* 0x000f220000000800 */
[----:B--2---:R-:W-:Y:S01]  /*c4c0*/  FADD.FTZ R3, R159, R24 ;  /* 0x000000189f037221 */ /* 0x004fe20000010000 */
[----:B------:R-:W-:-:S06]  /*c4d0*/  FFMA.FTZ R165, R58, UR43, -R53 ;  /* 0x0000002b3aa57c23 */ /* 0x000fcc0008010835 */
[----:B------:R-:W2:Y:S01]  /*c4e0*/  MUFU.EX2 R32, R32 ;  /* 0x0000002000207308 */ /* 0x000ea20000000800 */
[----:B------:R-:W-:Y:S01]  /*c4f0*/  FADD.FTZ R25, R59, R26 ;  /* 0x0000001a3b197221 */ /* 0x000fe20000010000 */
[----:B0-----:R-:W-:-:S06]  /*c500*/  FADD.FTZ R24, R42, R3 ;  /* 0x000000032a187221 */ /* 0x001fcc0000010000 */
[----:B------:R-:W0:Y:S01]  /*c510*/  MUFU.EX2 R163, R163 ;  /* 0x000000a300a37308 */ /* 0x000e220000000800 */
[----:B------:R-:W-:Y:S01]  /*c520*/  FFMA.FTZ R72, R72, UR43, -R53 ;  /* 0x0000002b48487c23 */ /* 0x000fe20008010835 */
[----:B------:R-:W-:-:S06]  /*c530*/  F2FP.BF16.F32.PACK_AB R205, R6, R205 ;  /* 0x000000cd06cd723e */ /* 0x000fcc00000010ff */
[----:B------:R-:W0:Y:S01]  /*c540*/  MUFU.EX2 R162, R162 ;  /* 0x000000a200a27308 */ /* 0x000e220000000800 */
[----:B---3--:R-:W-:Y:S01]  /*c550*/  FADD.FTZ R6, R160, R25 ;  /* 0x00000019a0067221 */ /* 0x008fe20000010000 */
[----:B-1----:R-:W-:-:S06]  /*c560*/  FADD.FTZ R3, R161, R24 ;  /* 0x00000018a1037221 */ /* 0x002fcc0000010000 */
[----:B------:R-:W1:Y:S01]  /*c570*/  MUFU.EX2 R36, R36 ;  /* 0x0000002400247308 */ /* 0x000e620000000800 */
[----:B------:R-:W-:-:S07]  /*c580*/  FFMA.FTZ R62, R62, UR43, -R53 ;  /* 0x0000002b3e3e7c23 */ /* 0x000fce0008010835 */
[----:B------:R-:W3:Y:S01]  /*c590*/  MUFU.EX2 R43, R43 ;  /* 0x0000002b002b7308 */ /* 0x000ee20000000800 */
[----:B----4-:R-:W-:Y:S01]  /*c5a0*/  FADD.FTZ R25, R55, R6 ;  /* 0x0000000637197221 */ /* 0x010fe20000010000 */
[----:B--2---:R-:W-:-:S06]  /*c5b0*/  FADD.FTZ R6, R32, R3 ;  /* 0x0000000320067221 */ /* 0x004fcc0000010000 */
[----:B------:R-:W2:Y:S01]  /*c5c0*/  MUFU.EX2 R165, R165 ;  /* 0x000000a500a57308 */ /* 0x000ea20000000800 */
[----:B------:R-:W-:-:S07]  /*c5d0*/  FFMA.FTZ R63, R63, UR43, -R53 ;  /* 0x0000002b3f3f7c23 */ /* 0x000fce0008010835 */
[----:B------:R-:W4:Y:S01]  /*c5e0*/  MUFU.EX2 R164, R164 ;  /* 0x000000a400a47308 */ /* 0x000f220000000800 */
[----:B0-----:R-:W-:Y:S01]  /*c5f0*/  FADD.FTZ R3, R163, R6 ;  /* 0x00000006a3037221 */ /* 0x001fe20000010000 */
[----:B------:R-:W-:-:S06]  /*c600*/  FFMA.FTZ R66, R66, UR43, -R53 ;  /* 0x0000002b42427c23 */ /* 0x000fcc0008010835 */
[----:B------:R-:W0:Y:S01]  /*c610*/  MUFU.EX2 R72, R72 ;  /* 0x0000004800487308 */ /* 0x000e220000000800 */
[----:B------:R-:W-:-:S07]  /*c620*/  FADD.FTZ R24, R162, R25 ;  /* 0x00000019a2187221 */ /* 0x000fce0000010000 */
[----:B------:R-:W0:Y:S01]  /*c630*/  MUFU.EX2 R49, R49 ;  /* 0x0000003100317308 */ /* 0x000e220000000800 */
[----:B-1----:R-:W-:Y:S01]  /*c640*/  FADD.FTZ R6, R36, R3 ;  /* 0x0000000324067221 */ /* 0x002fe20000010000 */
[----:B------:R-:W-:-:S06]  /*c650*/  FFMA.FTZ R67, R67, UR43, -R53 ;  /* 0x0000002b43437c23 */ /* 0x000fcc0008010835 */
[----:B------:R-:W1:Y:S01]  /*c660*/  MUFU.EX2 R62, R62 ;  /* 0x0000003e003e7308 */ /* 0x000e620000000800 */
[----:B---3--:R-:W-:-:S07]  /*c670*/  FADD.FTZ R25, R43, R24 ;  /* 0x000000182b197221 */ /* 0x008fce0000010000 */
[----:B------:R-:W3:Y:S01]  /*c680*/  MUFU.EX2 R166, R166 ;  /* 0x000000a600a67308 */ /* 0x000ee20000000800 */
[----:B--2---:R-:W-:Y:S01]  /*c690*/  FADD.FTZ R3, R165, R6 ;  /* 0x00000006a5037221 */ /* 0x004fe20000010000 */
[----:B------:R-:W-:-:S06]  /*c6a0*/  FFMA.FTZ R70, R70, UR43, -R53 ;  /* 0x0000002b46467c23 */ /* 0x000fcc0008010835 */
[----:B------:R-:W2:Y:S01]  /*c6b0*/  MUFU.EX2 R63, R63 ;  /* 0x0000003f003f7308 */ /* 0x000ea20000000800 */
[----:B----4-:R-:W-:-:S07]  /*c6c0*/  FADD.FTZ R24, R164, R25 ;  /* 0x00000019a4187221 */ /* 0x010fce0000010000 */
[----:B------:R-:W4:Y:S01]  /*c6d0*/  MUFU.EX2 R51, R51 ;  /* 0x0000003300337308 */ /* 0x000f220000000800 */
[----:B0-----:R-:W-:Y:S01]  /*c6e0*/  FADD.FTZ R3, R72, R3 ;  /* 0x0000000348037221 */ /* 0x001fe20000010000 */
[----:B------:R-:W-:-:S06]  /*c6f0*/  FADD.FTZ R25, R49, R24 ;  /* 0x0000001831197221 */ /* 0x000fcc0000010000 */
[----:B------:R-:W0:Y:S01]  /*c700*/  MUFU.EX2 R66, R66 ;  /* 0x0000004200427308 */ /* 0x000e220000000800 */
[----:B------:R-:W-:-:S07]  /*c710*/  FFMA.FTZ R53, R71, UR43, -R53 ;  /* 0x0000002b47357c23 */ /* 0x000fce0008010835 */
[----:B------:R-:W0:Y:S01]  /*c720*/  MUFU.EX2 R168, R168 ;  /* 0x000000a800a87308 */ /* 0x000e220000000800 */
        /* <DEDUP_REMOVED lines=9> */
[----:B------:R-:W-:-:S06]  /*c7c0*/  FADD.FTZ R6, R168, R3 ;  /* 0x00000003a8067221 */ /* 0x000fcc0000010000 */
[----:B------:R-:W0:Y:S01]  /*c7d0*/  MUFU.EX2 R41, R41 ;  /* 0x0000002900297308 */ /* 0x000e220000000800 */
[----:B------:R-:W-:-:S07]  /*c7e0*/  IMAD.MOV.U32 R29, RZ, RZ, 0x40000040 ;  /* 0x40000040ff1d7424 */ /* 0x000fce00078e00ff */
[----:B------:R-:W0:Y:S01]  /*c7f0*/  MUFU.EX2 R53, R53 ;  /* 0x0000003500357308 */ /* 0x000e220000000800 */
[----:B------:R-:W-:Y:S02]  /*c800*/  IMAD.MOV.U32 R27, RZ, RZ, 0x40000040 ;  /* 0x40000040ff1b7424 */ /* 0x000fe400078e00ff */
[----:B-1----:R-:W-:Y:S01]  /*c810*/  FADD.FTZ R25, R67, R24 ;  /* 0x0000001843197221 */ /* 0x002fe20000010000 */
[----:B---3--:R-:W-:Y:S01]  /*c820*/  FADD.FTZ R3, R45, R6 ;  /* 0x000000062d037221 */ /* 0x008fe20000010000 */
[----:B------:R-:W-:Y:S01]  /*c830*/  R2UR UR11, R29 ;  /* 0x000000001d0b72ca */ /* 0x000fe200000e0000 */
[----:B------:R-:W-:Y:S01]  /*c840*/  IMAD.MOV.U32 R29, RZ, RZ, 0x40000040 ;  /* 0x40000040ff1d7424 */ /* 0x000fe200078e00ff */
[----:B------:R-:W-:Y:S01]  /*c850*/  R2UR UR15, R27 ;  /* 0x000000001b0f72ca */ /* 0x000fe200000e0000 */
[----:B------:R-:W-:Y:S02]  /*c860*/  IMAD.MOV.U32 R27, RZ, RZ, 0x40000040 ;  /* 0x40000040ff1b7424 */ /* 0x000fe400078e00ff */
[----:B--2---:R-:W-:Y:S01]  /*c870*/  FADD.FTZ R24, R70, R25 ;  /* 0x0000001946187221 */ /* 0x004fe20000010000 */
[----:B----4-:R-:W-:Y:S01]  /*c880*/  FADD.FTZ R6, R170, R3 ;  /* 0x00000003aa067221 */ /* 0x010fe20000010000 */
[----:B------:R-:W-:-:S02]  /*c890*/  F2FP.BF16.F32.PACK_AB R204, R31, R204 ;  /* 0x000000cc1fcc723e */ /* 0x000fc400000010ff */
[----:B------:R-:W-:Y:S02]  /*c8a0*/  F2FP.BF16.F32.PACK_AB R206, R33, R206 ;  /* 0x000000ce21ce723e */ /* 0x000fe400000010ff */
[----:B------:R-:W-:Y:S01]  /*c8b0*/  F2FP.BF16.F32.PACK_AB R207, R30, R207 ;  /* 0x000000cf1ecf723e */ /* 0x000fe200000010ff */
[----:B0-----:R-:W-:Y:S01]  /*c8c0*/  FADD.FTZ R6, R41, R6 ;  /* 0x0000000629067221 */ /* 0x001fe20000010000 */
[----:B------:R-:W-:Y:S01]  /*c8d0*/  R2UR UR19, R29 ;  /* 0x000000001d1372ca */ /* 0x000fe200000e0000 */
[----:B------:R-:W-:Y:S01]  /*c8e0*/  FADD.FTZ R3, R53, R24 ;  /* 0x0000001835037221 */ /* 0x000fe20000010000 */
[----:B------:R-:W-:Y:S02]  /*c8f0*/  R2UR UR23, R27 ;  /* 0x000000001b1772ca */ /* 0x000fe400000e0000 */
        /* <DEDUP_REMOVED lines=38> */
[----:B------:R-:W-:-:S05]  /*cb60*/  IADD3 R152, R174, R176, -R177 ;  /* 0x000000b0ae987210 */ /* 0x000fca0007ffe8b1 */
[----:B------:R-:W-:-:S05]  /*cb70*/  IMAD.HI R152, R152, 0x2aaaaaab, RZ ;  /* 0x2aaaaaab98987827 */ /* 0x000fca00078e02ff */
[----:B------:R-:W-:-:S04]  /*cb80*/  SHF.R.U32.HI R153, RZ, 0x1f, R152 ;  /* 0x0000001fff997819 */ /* 0x000fc80000011698 */
[----:B------:R-:W-:-:S04]  /*cb90*/  LEA.HI.SX32 R153, R152, R153, 0x1c ;  /* 0x0000009998997211 */ /* 0x000fc800078fe2ff */
[----:B------:R-:W-:Y:S01]  /*cba0*/  VIMNMX R154, R175, R153, !PT ;  /* 0x00000099af9a7248 */ /* 0x000fe20007fe0100 */
[----:B------:R-:W-:-:S04]  /*cbb0*/  VIADD R215, R215, 0xfffffffe ;  /* 0xfffffffed7d77836 */ /* 0x000fc80000000000 */
[----:B------:R0:W-:Y:S01]  /*cbc0*/  STL [R1+0x20], R154 ;  /* 0x0000209a01007387 */ /* 0x0001e20000100800 */
[----:B------:R-:W-:Y:S01]  /*cbd0*/  ISETP.GE.AND P2, PT, R215, R154, PT ;  /* 0x0000009ad700720c */ /* 0x000fe20003f46270 */
[----:B------:R-:W-:-:S05]  /*cbe0*/  @!P1 VIADD R173, R173, 0x32460 ;  /* 0x00032460adad9836 */ /* 0x000fca0000000000 */
[----:B------:R-:W-:Y:S01]  /*cbf0*/  @!P1 PRMT R173, RZ, 0x654, R173 ;  /* 0x00000654ffad9816 */ /* 0x000fe200000000ad */
[----:B------:R-:W-:Y:S02]  /*cc00*/  WARPGROUP.DEPBAR.LE gsb0, 0x0 ;  /* 0x00008000000079c5 */ /* 0x000fe40000010000 */
[----:B------:R-:W-:-:S06]  /*cc10*/  WARPGROUP.ARRIVE ;  /* 0x00000000000079c5 */ /* 0x000fcc0000000000 */
[----:B------:R-:W-:Y:S03]  /*cc20*/  HGMMA.64x256x16.F32.BF16 R24, R168, gdesc[UR24].tnspB, R24, gsb0 ;  /* 0x43e00018a8187df0 */ /* 0x000fe60008001818 */
[----:B------:R-:W-:Y:S02]  /*cc30*/  WARPGROUP.DEPBAR.LE gsb0, 0x0 ;  /* 0x00008000000079c5 */ /* 0x000fe40000010000 */
[----:B------:R0:W-:Y:S01]  /*cc40*/  @!P1 SYNCS.ARRIVE.TRANS64.RED.A1T0 RZ, [R173+URZ], RZ ;  /* 0x000000ffadff99a7 */ /* 0x0001e2000810043f */
[----:B------:R-:W-:Y:S05]  /*cc50*/  @!P2 BRA `(.L_x_14596) ;  /* 0x000000300004a947 */ /* 0x000fea0003800000 */
[----:B------:R-:W-:Y:S02]  /*cc60*/  IMAD.MOV.U32 R206, RZ, RZ, R7 ;  /* 0x000000ffffce7224 */ /* 0x000fe400078e0007 */
[----:B------:R-:W-:Y:S02]  /*cc70*/  IMAD.MOV.U32 R207, RZ, RZ, R0 ;  /* 0x000000ffffcf7224 */ /* 0x000fe400078e0000 */
[----:B------:R-:W-:-:S07]  /*cc80*/  IMAD.MOV.U32 R204, RZ, RZ, R215 ;  /* 0x000000ffffcc7224 */ /* 0x000fce00078e00d7 */
.L_x_14606:
[----:B------:R-:W-:Y:S01]  /*cc90*/  VIADD R2, R2, 0x1 ;  /* 0x0000000102027836 */ /* 0x000fe20000000000 */
[----:B------:R-:W-:Y:S05]  /*cca0*/  YIELD ;  /* 0x0000000000007946 */ /* 0x000fea0003800000 */
[----:B------:R-:W-:-:S04]  /*ccb0*/  ISETP.NE.AND P2, PT, R2, 0x2, PT ;  /* 0x000000020200780c */ /* 0x000fc80003f45270 */
[----:B------:R-:W-:Y:S02]  /*ccc0*/  SEL R0, RZ, 0x1, P2 ;  /* 0x00000001ff007807 */ /* 0x000fe40001000000 */
[----:B------:R-:W-:Y:S02]  /*ccd0*/  SEL R2, R2, RZ, P2 ;  /* 0x000000ff02027207 */ /* 0x000fe40001000000 */
[----:B------:R-:W-:Y:S01]  /*cce0*/  LOP3.LUT R23, R23, R0, RZ, 0x3c, !PT ;  /* 0x0000000017177212 */ /* 0x000fe200078e3cff */
[----:B-1---5:R-:W-:Y:S06]  /*ccf0*/  @!P0 BRA `(.L_x_14597) ;  /* 0x0000000000048947 */ /* 0x022fec0003800000 */
[----:B------:R-:W-:Y:S01]  /*cd00*/  BPT.TRAP 0x1 ;  /* 0x000000040000795c */ /* 0x000fe20000300000 */
.L_x_14597:
[----:B------:R-:W-:Y:S01]  /*cd10*/  IMAD R205, R2, 0x8, R19 ;  /* 0x0000000802cd7824 */ /* 0x000fe200078e0213 */
[----:B------:R-:W-:-:S04]  /*cd20*/  SHF.L.U32 R0, R23, 0x1f, RZ ;  /* 0x0000001f17007819 */ /* 0x000fc800000006ff */
[----:B------:R1:W2:Y:S01]  /*cd30*/  SYNCS.PHASECHK.TRANS64.TRYWAIT P2, [R205+URZ+0x32430], R0 ;  /* 0x03243000cd0075a7 */ /* 0x0002a2000804017f */
[----:B------:R-:W-:Y:S05]  /*cd40*/  @!P0 BRA `(.L_x_14598) ;  /* 0x0000000000048947 */ /* 0x000fea0003800000 */
[----:B------:R-:W-:Y:S01]  /*cd50*/  BPT.TRAP 0x1 ;  /* 0x000000040000795c */ /* 0x000fe20000300000 */
.L_x_14598:
[----:B------:R-:W3:Y:S01]  /*cd60*/  LDL R7, [R1+0x14] ;  /* 0x0000140001077983 */ /* 0x000ee20000100800 */
[----:B------:R-:W-:Y:S02]  /*cd70*/  IMAD.MOV.U32 R157, RZ, RZ, 0x40000040 ;  /* 0x40000040ff9d7424 */ /* 0x000fe400078e00ff */
[----:B---3--:R-:W-:Y:S01]  /*cd80*/  IMAD R156, R2, 0x300, R7 ;  /* 0x00000300029c7824 */ /* 0x008fe200078e0207 */
[----:B--2---:R-:W-:Y:S06]  /*cd90*/  @P2 BRA `(.L_x_14599) ;  /* 0x0000000000082947 */ /* 0x004fec0003800000 */
[----:B------:R-:W2:Y:S02]  /*cda0*/  SYNCS.PHASECHK.TRANS64.TRYWAIT P2, [R205+URZ+0x32430], R0 ;  /* 0x03243000cd0075a7 */ /* 0x000ea4000804017f */
[----:B--2---:R-:W-:Y:S05]  /*cdb0*/  @!P2 BRA `(.L_x_14600) ;  /* 0x00000160000ca947 */ /* 0x004fea0003800000 */
.L_x_14599:
[----:B------:R-:W3:Y:S04]  /*cdc0*/  LDL.64 R220, [R1+0x8] ;  /* 0x0000080001dc7983 */ /* 0x000ee80000100a00 */
[----:B------:R-:W4:Y:S01]  /*cdd0*/  LDL.64 R216, [R1] ;  /* 0x0000000001d87983 */ /* 0x000f220000100a00 */
[----:B------:R-:W-:Y:S05]  /*cde0*/  WARPSYNC.ALL ;  /* 0x0000000000007948 */ /* 0x000fea0003800000 */
[C---:B------:R-:W-:Y:S01]  /*cdf0*/  R2UR UR6, R156.reuse ;  /* 0x000000009c0672ca */ /* 0x040fe200000e0000 */
[C---:B0-----:R-:W-:Y:S01]  /*ce00*/  VIADD R154, R156.reuse, 0x2 ;  /* 0x000000029c9a7836 */ /* 0x041fe20000000000 */
        /* <DEDUP_REMOVED lines=16> */
[----:B------:R-:W-:-:S03]  /*cf10*/  R2UR UR17, R237 ;  /* 0x00000000ed1172ca */ /* 0x000fc600000e0000 */
[----:B------:R-:W-:Y:S03]  /*cf20*/  HGMMA.64x96x16.F32.BF16 R152, gdesc[UR4], RZ, !UPT, gsb0 ;  /* 0x01600000049879f0 */ /* 0x000fe6000c0018ff */
[----:B------:R-:W-:Y:S02]  /*cf30*/  WARPGROUP.DEPBAR.LE gsb0, 0x0 ;  /* 0x00008000000079c5 */ /* 0x000fe40000010000 */
[----:B------:R-:W-:Y:S01]  /*cf40*/  WARPGROUP.ARRIVE ;  /* 0x00000000000079c5 */ /* 0x000fe20000000000 */
[----:B---3--:R-:W-:Y:S02]  /*cf50*/  R2UR UR8, R220 ;  /* 0x00000000dc0872ca */ /* 0x008fe400000e0000 */
[----:B------:R-:W-:Y:S02]  /*cf60*/  R2UR UR9, R221 ;  /* 0x00000000dd0972ca */ /* 0x000fe400000e0000 */
[----:B----4-:R-:W-:-:S02]  /*cf70*/  R2UR UR12, R216 ;  /* 0x00000000d80c72ca */ /* 0x010fc400000e0000 */
[----:B------:R-:W-:-:S09]  /*cf80*/  R2UR UR13, R217 ;  /* 0x00000000d90d72ca */ /* 0x000fd200000e0000 */
        /* <DEDUP_REMOVED lines=10> */
.L_x_14601:
[----:B------:R0:W3:Y:S01]  /*d030*/  SYNCS.PHASECHK.TRANS64.TRYWAIT P2, [R205+URZ+0x32450], R0 ;  /* 0x03245000cd0075a7 */ /* 0x0000e2000804017f */
[----:B------:R-:W-:Y:S05]  /*d040*/  @!P0 BRA `(.L_x_14602) ;  /* 0x0000000000048947 */ /* 0x000fea0003800000 */
[----:B------:R-:W-:Y:S01]  /*d050*/  BPT.TRAP 0x1 ;  /* 0x000000040000795c */ /* 0x000fe20000300000 */
.L_x_14602:
[----:B------:R-:W-:Y:S04]  /*d060*/  BSSY B0, `(.L_x_14603) ;  /* 0x0000004000007945 */ /* 0x000fe80003800000 */
[----:B---3--:R-:W-:Y:S05]  /*d070*/  @P2 BRA `(.L_x_14604) ;  /* 0x0000000000082947 */ /* 0x008fea0003800000 */
[----:B------:R-:W3:Y:S02]  /*d080*/  SYNCS.PHASECHK.TRANS64.TRYWAIT P2, [R205+URZ+0x32450], R0 ;  /* 0x03245000cd0075a7 */ /* 0x000ee4000804017f */
[----:B---3--:R-:W-:Y:S05]  /*d090*/  @!P2 BRA `(.L_x_14605) ;  /* 0x0000015c0068a947 */ /* 0x008fea0003800000 */
.L_x_14604:
[----:B------:R-:W-:Y:S05]  /*d0a0*/  BSYNC B0 ;  /* 0x0000000000007941 */ /* 0x000fea0003800000 */
.L_x_14603:
[----:B------:R-:W-:Y:S05]  /*d0b0*/  WARPSYNC.ALL ;  /* 0x0000000000007948 */ /* 0x000fea0003800000 */
[----:B------:R-:W0:Y:S04]  /*d0c0*/  LDL R220, [R1+0x1c] ;  /* 0x00001c0001dc7983 */ /* 0x000e280000100800 */
[----:B------:R-:W0:Y:S01]  /*d0d0*/  LDL R216, [R1+0x3c] ;  /* 0x00003c0001d87983 */ /* 0x000e220000100800 */
[----:B------:R-:W-:Y:S01]  /*d0e0*/  IMAD.MOV.U32 R217, RZ, RZ, 0x40000040 ;  /* 0x40000040ffd97424 */ /* 0x000fe200078e00ff */
[----:B------:R-:W-:Y:S01]  /*d0f0*/  R2UR UR4, R4 ;  /* 0x00000000040472ca */ /* 0x000fe200000e0000 */
[----:B------:R-:W4:Y:S01]  /*d100*/  LDC R7, c[0x0][0x448] ;  /* 0x00011200ff077b82 */ /* 0x000f220000000800 */
[----:B------:R-:W-:Y:S01]  /*d110*/  R2UR UR5, R5 ;  /* 0x00000000050572ca */ /* 0x000fe200000e0000 */
[----:B------:R-:W-:Y:S01]  /*d120*/  WARPGROUP.ARRIVE ;  /* 0x00000000000079c5 */ /* 0x000fe20000000000 */
[----:B------:R-:W-:Y:S01]  /*d130*/  R2UR UR7, R217 ;  /* 0x00000000d90772ca */ /* 0x000fe200000e0000 */
[----:B------:R-:W-:Y:S01]  /*d140*/  IMAD.MOV.U32 R221, RZ, RZ, 0x40000040 ;  /* 0x40000040ffdd7424 */ /* 0x000fe200078e00ff */
[----:B------:R1:W-:Y:S04]  /*d150*/  STL [R1+0x178], R16 ;  /* 0x0001781001007387 */ /* 0x0003e80000100800 */
[----:B-1----:R-:W4:Y:S01]  /*d160*/  LDL.LU R16, [R1+0x10] ;  /* 0x0000100001107983 */ /* 0x002f220000300800 */
[----:B0-23--:R-:W-:Y:S01]  /*d170*/  IMAD.IADD R0, R216, 0x1, R220 ;  /* 0x00000001d8007824 */ /* 0x00dfe200078e02dc */
[----:B----4-:R-:W-:Y:S01]  /*d180*/  ISETP.NE.AND P2, PT, R7, 0x1, PT ;  /* 0x000000010700780c */ /* 0x010fe20003f45270 */
[----:B------:R-:W-:-:S04]  /*d190*/  IMAD.MOV.U32 R216, RZ, RZ, 0xc00 ;  /* 0x00000c00ffd87424 */ /* 0x000fc800078e00ff */
[----:B------:R-:W-:-:S04]  /*d1a0*/  IMAD R216, R2, R216, UR39 ;  /* 0x0000002702d87e24 */ /* 0x000fc8000f8e02d8 */
[C---:B------:R-:W-:Y:S01]  /*d1b0*/  VIADD R220, R216.reuse, 0x2 ;  /* 0x00000002d8dc7836 */ /* 0x040fe20000000000 */
[----:B------:R-:W-:Y:S01]  /*d1c0*/  R2UR UR6, R216 ;  /* 0x00000000d80672ca */ /* 0x000fe200000e0000 */
[----:B------:R-:W-:Y:S02]  /*d1d0*/  IMAD.MOV.U32 R217, RZ, RZ, 0x40000040 ;  /* 0x40000040ffd97424 */ /* 0x000fe400078e00ff */
[----:B------:R-:W0:Y:S01]  /*d1e0*/  @P2 LDC R215, c[0x0][0x44c] ;  /* 0x00011300ffd72b82 */ /* 0x000e220000000800 */
[----:B------:R-:W-:-:S04]  /*d1f0*/  LOP3.LUT R16, R16, 0xfffffeff, RZ, 0xc0, !PT ;  /* 0xfffffeff10107812 */ /* 0x000fc800078ec0ff */
[----:B------:R-:W-:-:S03]  /*d200*/  @P1 LOP3.LUT R16, R16, 0x100, RZ, 0xfc, !PT ;  /* 0x0000010010101812 */ /* 0x000fc600078efcff */
[----:B------:R-:W1:Y:S02]  /*d210*/  @P2 LDC R7, c[0x0][0x450] ;  /* 0x00011400ff072b82 */ /* 0x000e640000000800 */
[----:B------:R-:W-:Y:S01]  /*d220*/  HGMMA.64x96x16.F32.BF16 R152, gdesc[UR4], R152, gsb0 ;  /* 0x01600000049879f0 */ /* 0x000fe20008001898 */
[----:B------:R-:W-:Y:S01]  /*d230*/  R2UR UR6, R220 ;  /* 0x00000000dc0672ca */ /* 0x000fe200000e0000 */
[----:B------:R-:W-:Y:S01]  /*d240*/  VIADD R220, R216, 0x4 ;  /* 0x00000004d8dc7836 */ /* 0x000fe20000000000 */
[----:B------:R-:W-:Y:S01]  /*d250*/  R2UR UR7, R221 ;  /* 0x00000000dd0772ca */ /* 0x000fe200000e0000 */
[----:B------:R-:W-:Y:S01]  /*d260*/  IMAD.MOV.U32 R221, RZ, RZ, 0x40000040 ;  /* 0x40000040ffdd7424 */ /* 0x000fe200078e00ff */
[----:B------:R-:W-:Y:S02]  /*d270*/  R2UR UR4, R234 ;  /* 0x00000000ea0472ca */ /* 0x000fe400000e0000 */
[----:B------:R-:W-:Y:S02]  /*d280*/  R2UR UR5, R235 ;  /* 0x00000000eb0572ca */ /* 0x000fe400000e0000 */
[----:B------:R-:W-:-:S04]  /*d290*/  LOP3.LUT R16, R16, 0xffffff7f, RZ, 0xc0, !PT ;  /* 0xffffff7f10107812 */ /* 0x000fc800078ec0ff */
[----:B------:R-:W-:Y:S01]  /*d2a0*/  @P0 LOP3.LUT R16, R16, 0x80, RZ, 0xfc, !PT ;  /* 0x0000008010100812 */ /* 0x000fe200078efcff */
[----:B0-----:R-:W-:-:S04]  /*d2b0*/  @P2 IMAD.HI.U32 R215, R0, R215, RZ ;  /* 0x000000d700d72227 */ /* 0x001fc800078e00ff */
[----:B------:R-:W-:Y:S01]  /*d2c0*/  STL [R1+0x10], R16 ;  /* 0x0000101001007387 */ /* 0x000fe20000100800 */
[----:B-1----:R-:W-:Y:S01]  /*d2d0*/  @P2 SHF.R.U32.HI R0, RZ, R7, R215 ;  /* 0x00000007ff002219 */ /* 0x002fe200000116d7 */
        /* <DEDUP_REMOVED lines=113> */
[----:B------:R-:W2:Y:S01]  /*d9f0*/  LDL R220, [R1+0x24] ;  /* 0x0000240001dc7983 */ /* 0x000ea20000100800 */
[----:B------:R-:W-:Y:S02]  /*da00*/  R2UR UR4, R10 ;  /* 0x000000000a0472ca */ /* 0x000fe400000e0000 */
[----:B------:R-:W-:Y:S01]  /*da10*/  R2UR UR5, R11 ;  /* 0x000000000b0572ca */ /* 0x000fe200000e0000 */
[----:B------:R-:W2:Y:S01]  /*da20*/  LDL R221, [R1+0x18] ;  /* 0x0000180001dd7983 */ /* 0x000ea20000100800 */
[----:B------:R-:W-:Y:S02]  /*da30*/  WARPGROUP.DEPBAR.LE gsb0, 0x0 ;  /* 0x00008000000079c5 */ /* 0x000fe40000010000 */
[----:B------:R-:W-:-:S09]  /*da40*/  WARPGROUP.ARRIVE ;  /* 0x00000000000079c5 */ /* 0x000fd20000000000 */
[----:B------:R-:W-:Y:S01]  /*da50*/  HGMMA.64x96x16.F32.BF16 R152, gdesc[UR4], R152, gsb0 ;  /* 0x01600000049879f0 */ /* 0x000fe20008001898 */
[----:B------:R-:W-:Y:S02]  /*da60*/  R2UR UR7, R217 ;  /* 0x00000000d90772ca */ /* 0x000fe400000e0000 */
[----:B------:R-:W3:Y:S01]  /*da70*/  LDL R217, [R1+0x2c] ;  /* 0x00002c0001d97983 */ /* 0x000ee20000100800 */
[----:B------:R-:W-:Y:S01]  /*da80*/  VIADD R216, R216, 0x906 ;  /* 0x00000906d8d87836 */ /* 0x000fe20000000000 */
[----:B------:R-:W-:Y:S02]  /*da90*/  R2UR UR4, R8 ;  /* 0x00000000080472ca */ /* 0x000fe400000e0000 */
[----:B------:R-:W-:Y:S02]  /*daa0*/  R2UR UR5, R9 ;  /* 0x00000000090572ca */ /* 0x000fe400000e0000 */
[----:B------:R-:W-:Y:S01]  /*dab0*/  R2UR UR6, R216 ;  /* 0x00000000d80672ca */ /* 0x000fe200000e0000 */
[----:B------:R-:W0:Y:S04]  /*dac0*/  SHFL.IDX PT, R215, R0, RZ, 0x1c1f ;  /* 0x001c1fff00d77589 */ /* 0x000e2800000e0000 */
[----:B------:R1:W-:Y:S02]  /*dad0*/  SHFL.IDX PT, R7, R0, 0x1, 0x1c1f ;  /* 0x003c1f0000077f89 */ /* 0x0003e400000e0000 */
[----:B-1----:R-:W-:Y:S01]  /*dae0*/  IMAD R0, R204, -0x60, RZ ;  /* 0xffffffa0cc007824 */ /* 0x002fe200078e02ff */
[----:B------:R-:W-:-:S02]  /*daf0*/  WARPGROUP.DEPBAR.LE gsb0, 0x0 ;  /* 0x00008000000079c5 */ /* 0x000fc40000010000 */
[----:B------:R-:W-:-:S06]  /*db00*/  WARPGROUP.ARRIVE ;  /* 0x00000000000079c5 */ /* 0x000fcc0000000000 */
[----:B------:R-:W-:Y:S03]  /*db10*/  HGMMA.64x96x16.F32.BF16 R152, gdesc[UR4], R152, gsb0 ;  /* 0x01600000049879f0 */ /* 0x000fe60008001898 */
[----:B------:R-:W-:Y:S02]  /*db20*/  WARPGROUP.DEPBAR.LE gsb0, 0x0 ;  /* 0x00008000000079c5 */ /* 0x000fe40000010000 */
[----:B---3--:R-:W-:-:S04]  /*db30*/  IADD3 R0, -R217, 0x1, R0 ;  /* 0x00000001d9007810 */ /* 0x008fc80007ffe100 */
[----:B--2---:R-:W-:-:S05]  /*db40*/  IADD3 R216, -R221, R0, R220 ;  /* 0x00000000ddd87210 */ /* 0x004fca0007ffe1dc */
[----:B0-----:R-:W-:-:S05]  /*db50*/  IMAD.IADD R0, R216, 0x1, R215 ;  /* 0x00000001d8007824 */ /* 0x001fca00078e02d7 */
[C---:B------:R-:W-:Y:S02]  /*db60*/  ISETP.GT.AND P4, PT, R0.reuse, 0x1, PT ;  /* 0x000000010000780c */ /* 0x040fe40003f84270 */
[C---:B------:R-:W-:Y:S02]  /*db70*/  ISETP.GT.AND P2, PT, R0.reuse, RZ, PT ;  /* 0x000000ff0000720c */ /* 0x040fe40003f44270 */
[----:B------:R-:W-:Y:S02]  /*db80*/  ISETP.GT.AND P3, PT, R0, 0x8, PT ;  /* 0x000000080000780c */ /* 0x000fe40003f64270 */
[----:B------:R-:W-:Y:S02]  /*db90*/  FSEL R215, R153, -INF , P4 ;  /* 0xff80000099d77808 */ /* 0x000fe40002000000 */
[----:B------:R-:W-:Y:S02]  /*dba0*/  FSEL R152, R152, -INF , P2 ;  /* 0xff80000098987808 */ /* 0x000fe40001000000 */
[----:B------:R-:W-:-:S02]  /*dbb0*/  FSEL R153, R156, -INF , P3 ;  /* 0xff8000009c997808 */ /* 0x000fc40001800000 */
[C---:B------:R-:W-:Y:S02]  /*dbc0*/  ISETP.GT.AND P2, PT, R0.reuse, 0x9, PT ;  /* 0x000000090000780c */ /* 0x040fe40003f44270 */
[C---:B------:R-:W-:Y:S02]  /*dbd0*/  ISETP.GT.AND P4, PT, R0.reuse, 0x10, PT ;  /* 0x000000100000780c */ /* 0x040fe40003f84270 */
        /* <DEDUP_REMOVED lines=57> */
[----:B------:R-:W-:Y:S02]  /*df70*/  FSEL R193, R193, -INF , P2 ;  /* 0xff800000c1c17808 */ /* 0x000fe40001000000 */
[----:B------:R-:W-:Y:S02]  /*df80*/  FMNMX.FTZ R0, R192, R0, !PT ;  /* 0x00000000c0007209 */ /* 0x000fe40007810000 */
[----:B------:R-:W-:Y:S02]  /*df90*/  FSEL R196, R196, -INF , P4 ;  /* 0xff800000c4c47808 */ /* 0x000fe40002000000 */
[----:B------:R-:W-:Y:S02]  /*dfa0*/  FMNMX.FTZ R0, R193, R0, !PT ;  /* 0x00000000c1007209 */ /* 0x000fe40007810000 */
[----:B------:R-:W-:-:S02]  /*dfb0*/  FSEL R197, R197, -INF , P3 ;  /* 0xff800000c5c57808 */ /* 0x000fc40001800000 */
[----:B------:R-:W-:-:S04]  /*dfc0*/  FMNMX.FTZ R0, R196, R0, !PT ;  /* 0x00000000c4007209 */ /* 0x000fc80007810000 */
[----:B------:R-:W-:-:S05]  /*dfd0*/  FMNMX.FTZ R0, R197, R0, !PT ;  /* 0x00000000c5007209 */ /* 0x000fca0007810000 */
[----:B------:R-:W0:Y:S02]  /*dfe0*/  SHFL.BFLY PT, R172, R0, 0x2, 0x1f ;  /* 0x0c401f0000ac7f89 */ /* 0x000e2400000e0000 */
[----:B0-----:R-:W-:-:S05]  /*dff0*/  FMNMX.FTZ R0, R0, R172, !PT ;  /* 0x000000ac00007209 */ /* 0x001fca0007810000 */
[----:B------:R-:W0:Y:S01]  /*e000*/  SHFL.BFLY PT, R172, R0, 0x1, 0x1f ;  /* 0x0c201f0000ac7f89 */ /* 0x000e2200000e0000 */
[----:B------:R-:W-:-:S05]  /*e010*/  IMAD.IADD R7, R216, 0x1, R7 ;  /* 0x00000001d8077824 */ /* 0x000fca00078e0207 */
[C---:B------:R-:W-:Y:S02]  /*e020*/  ISETP.GT.AND P3, PT, R7.reuse, RZ, PT ;  /* 0x000000ff0700720c */ /* 0x040fe40003f64270 */
[----:B------:R-:W-:Y:S02]  /*e030*/  ISETP.GT.AND P4, PT, R7, 0x1, PT ;  /* 0x000000010700780c */ /* 0x000fe40003f84270 */
[----:B0-----:R-:W-:-:S04]  /*e040*/  FMNMX.FTZ R0, R0, R172, !PT ;  /* 0x000000ac00007209 */ /* 0x001fc80007810000 */
[----:B------:R-:W-:-:S04]  /*e050*/  FSETP.NEU.FTZ.AND P2, PT, R0, -INF , PT ;  /* 0xff8000000000780b */ /* 0x000fc80003f5d000 */
[----:B------:R-:W-:-:S05]  /*e060*/  FSEL R220, R0, RZ, P2 ;  /* 0x000000ff00dc7208 */ /* 0x000fca0001000000 */
[----:B------:R-:W-:Y:S01]  /*e070*/  FADD.FTZ R220, -R220, R207 ;  /* 0x000000cfdcdc7221 */ /* 0x000fe20000010100 */
[----:B------:R-:W-:Y:S02]  /*e080*/  FSEL R207, R154, -INF , P3 ;  /* 0xff8000009acf7808 */ /* 0x000fe40001800000 */
[----:B------:R-:W-:Y:S02]  /*e090*/  ISETP.GT.AND P3, PT, R7, 0x8, PT ;  /* 0x000000080700780c */ /* 0x000fe40003f64270 */
[----:B------:R-:W-:Y:S02]  /*e0a0*/  FSEL R216, R155, -INF , P4 ;  /* 0xff8000009bd87808 */ /* 0x000fe40002000000 */
[----:B------:R-:W-:Y:S02]  /*e0b0*/  FSEL R155, R158, -INF , P3 ;  /* 0xff8000009e9b7808 */ /* 0x000fe40001800000 */
[C---:B------:R-:W-:Y:S02]  /*e0c0*/  ISETP.GT.AND P4, PT, R7.reuse, 0x9, PT ;  /* 0x000000090700780c */ /* 0x040fe40003f84270 */
[----:B------:R-:W-:-:S02]  /*e0d0*/  ISETP.GT.AND P3, PT, R7, 0x10, PT ;  /* 0x000000100700780c */ /* 0x000fc40003f64270 */
[----:B------:R-:W-:Y:S02]  /*e0e0*/  FSEL R172, R159, -INF , P4 ;  /* 0xff8000009fac7808 */ /* 0x000fe40002000000 */
[----:B------:R-:W-:Y:S02]  /*e0f0*/  FSEL R162, R162, -INF , P3 ;  /* 0xff800000a2a27808 */ /* 0x000fe40001800000 */
        /* <DEDUP_REMOVED lines=8> */
[C---:B------:R-:W-:Y:S02]  /*e180*/  ISETP.GT.AND P4, PT, R7.reuse, 0x21, PT ;  /* 0x000000210700780c */ /* 0x040fe40003f84270 */
[----:B------:R-:W-:Y:S01]  /*e190*/  ISETP.GT.AND P3, PT, R7, 0x28, PT ;  /* 0x000000280700780c */ /* 0x000fe20003f64270 */
[----:B------:R-:W-:Y:S01]  /*e1a0*/  UMOV UR43, UR49 ;  /* 0x00000031002b7c82 */ /* 0x000fe20008000000 */
[----:B------:R-:W-:-:S02]  /*e1b0*/  FSEL R171, R171, -INF , P4 ;  /* 0xff800000abab7808 */ /* 0x000fc40002000000 */
[----:B------:R-:W-:Y:S02]  /*e1c0*/  FSEL R174, R174, -INF , P3 ;  /* 0xff800000aeae7808 */ /* 0x000fe40001800000 */
[C---:B------:R-:W-:Y:S02]  /*e1d0*/  ISETP.GT.AND P4, PT, R7.reuse, 0x29, PT ;  /* 0x000000290700780c */ /* 0x040fe40003f84270 */
[----:B------:R-:W-:Y:S01]  /*e1e0*/  ISETP.GT.AND P3, PT, R7, 0x30, PT ;  /* 0x000000300700780c */ /* 0x000fe20003f64270 */
[----:B------:R-:W-:Y:S01]  /*e1f0*/  FMUL.FTZ R167, R0, UR43 ;  /* 0x0000002b00a77c20 */ /* 0x000fe20008410000 */
[----:B------:R-:W-:Y:S02]  /*e200*/  FSEL R175, R175, -INF , P4 ;  /* 0xff800000afaf7808 */ /* 0x000fe40002000000 */
[----:B------:R-:W-:Y:S02]  /*e210*/  FSEL R178, R178, -INF , P3 ;  /* 0xff800000b2b27808 */ /* 0x000fe40001800000 */
[----:B------:R-:W-:-:S02]  /*e220*/  ISETP.GT.AND P4, PT, R7, 0x31, PT ;  /* 0x000000310700780c */ /* 0x000fc40003f84270 */
[----:B------:R-:W-:Y:S02]  /*e230*/  ISETP.GT.AND P3, PT, R7, 0x38, PT ;  /* 0x000000380700780c */ /* 0x000fe40003f64270 */
[----:B------:R-:W-:Y:S02]  /*e240*/  FSEL R167, R167, RZ, P2 ;  /* 0x000000ffa7a77208 */ /* 0x000fe40001000000 */
[----:B------:R-:W-:Y:S02]  /*e250*/  FSEL R179, R179, -INF , P4 ;  /* 0xff800000b3b37808 */ /* 0x000fe40002000000 */
[----:B------:R-:W-:Y:S02]  /*e260*/  FSEL R182, R182, -INF , P3 ;  /* 0xff800000b6b67808 */ /* 0x000fe40001800000 */
[C---:B------:R-:W-:Y:S02]  /*e270*/  ISETP.GT.AND P4, PT, R7.reuse, 0x39, PT ;  /* 0x000000390700780c */ /* 0x040fe40003f84270 */
[----:B------:R-:W-:Y:S01]  /*e280*/  ISETP.GT.AND P3, PT, R7, 0x40, PT ;  /* 0x000000400700780c */ /* 0x000fe20003f64270 */
[----:B------:R-:W-:Y:S01]  /*e290*/  FFMA.FTZ R152, R152, UR43, -R167 ;  /* 0x0000002b98987c23 */ /* 0x000fe200080108a7 */
[----:B------:R-:W-:Y:S01]  /*e2a0*/  FMUL.FTZ R220, R220, UR43 ;  /* 0x0000002bdcdc7c20 */ /* 0x000fe20008410000 */
[----:B------:R-:W-:-:S02]  /*e2b0*/  FSEL R183, R183, -INF , P4 ;  /* 0xff800000b7b77808 */ /* 0x000fc40002000000 */
[----:B------:R-:W-:Y:S02]  /*e2c0*/  FSEL R186, R186, -INF , P3 ;  /* 0xff800000baba7808 */ /* 0x000fe40001800000 */
[C---:B------:R-:W-:Y:S02]  /*e2d0*/  ISETP.GT.AND P1, PT, R7.reuse, 0x41, PT ;  /* 0x000000410700780c */ /* 0x040fe40003f24270 */
[C---:B------:R-:W-:Y:S02]  /*e2e0*/  ISETP.GT.AND P0, PT, R7.reuse, 0x48, PT ;  /* 0x000000480700780c */ /* 0x040fe40003f04270 */
[C---:B------:R-:W-:Y:S02]  /*e2f0*/  ISETP.GT.AND P3, PT, R7.reuse, 0x50, PT ;  /* 0x000000500700780c */ /* 0x040fe40003f64270 */
[C---:B------:R-:W-:Y:S02]  /*e300*/  ISETP.GT.AND P4, PT, R7.reuse, 0x51, PT ;  /* 0x000000510700780c */ /* 0x040fe40003f84270 */
[----:B------:R-:W-:-:S02]  /*e310*/  ISETP.GT.AND P5, PT, R7, 0x58, PT ;  /* 0x000000580700780c */ /* 0x000fc40003fa4270 */
[C---:B------:R-:W-:Y:S02]  /*e320*/  ISETP.GT.AND P6, PT, R7.reuse, 0x59, PT ;  /* 0x000000590700780c */ /* 0x040fe40003fc4270 */
[----:B------:R-:W-:Y:S01]  /*e330*/  ISETP.GT.AND P2, PT, R7, 0x49, PT ;  /* 0x000000490700780c */ /* 0x000fe20003f44270 */
[----:B------:R-:W-:Y:S01]  /*e340*/  FFMA.FTZ R7, R215, UR43, -R167 ;  /* 0x0000002bd7077c23 */ /* 0x000fe200080108a7 */
[----:B------:R-:W-:Y:S08]  /*e350*/  MUFU.EX2 R152, R152 ;  /* 0x0000009800987308 */ /* 0x000ff00000000800 */
[----:B------:R-:W0:Y:S08]  /*e360*/  MUFU.EX2 R220, R220 ;  /* 0x000000dc00dc7308 */ /* 0x000e300000000800 */
[----:B------:R-:W1:Y:S01]  /*e370*/  MUFU.EX2 R7, R7 ;  /* 0x0000000700077308 */ /* 0x000e620000000800 */
[----:B0-----:R-:W-:-:S04]  /*e380*/  FFMA.FTZ R6, R220, R6, R152 ;  /* 0x00000006dc067223 */ /* 0x001fc80000010098 */
[C---:B-1----:R-:W-:Y:S01]  /*e390*/  FADD.FTZ R6, R7.reuse, R6 ;  /* 0x0000000607067221 */ /* 0x042fe20000010000 */
[----:B------:R-:W-:Y:S02]  /*e3a0*/  F2FP.BF16.F32.PACK_AB R152, R7, R152 ;  /* 0x000000980798723e */ /* 0x000fe400000010ff */
        /* <DEDUP_REMOVED lines=29> */
[----:B------:R-:W-:-:S04]  /*e580*/  FMNMX.FTZ R7, R198, R7, !PT ;  /* 0x00000007c6077209 */ /* 0x000fc80007810000 */
[----:B------:R-:W-:-:S05]  /*e590*/  FMNMX.FTZ R7, R199, R7, !PT ;  /* 0x00000007c7077209 */ /* 0x000fca0007810000 */
[----:B------:R-:W0:Y:S02]  /*e5a0*/  SHFL.BFLY PT, R154, R7, 0x2, 0x1f ;  /* 0x0c401f00079a7f89 */ /* 0x000e2400000e0000 */
[----:B0-----:R-:W-:-:S05]  /*e5b0*/  FMNMX.FTZ R7, R7, R154, !PT ;  /* 0x0000009a07077209 */ /* 0x001fca0007810000 */
[----:B------:R-:W0:Y:S01]  /*e5c0*/  SHFL.BFLY PT, R158, R7, 0x1, 0x1f ;  /* 0x0c201f00079e7f89 */ /* 0x000e2200000e0000 */
[--C-:B------:R-:W-:Y:S01]  /*e5d0*/  FFMA.FTZ R154, R153, UR43, -R167.reuse ;  /* 0x0000002b999a7c23 */ /* 0x100fe200080108a7 */
[----:B------:R-:W-:-:S05]  /*e5e0*/  FFMA.FTZ R153, R157, UR43, -R167 ;  /* 0x0000002b9d997c23 */ /* 0x000fca00080108a7 */
[----:B------:R-:W1:Y:S08]  /*e5f0*/  MUFU.EX2 R154, R154 ;  /* 0x0000009a009a7308 */ /* 0x000e700000000800 */
[----:B------:R-:W2:Y:S01]  /*e600*/  MUFU.EX2 R153, R153 ;  /* 0x0000009900997308 */ /* 0x000ea20000000800 */
[----:B0-----:R-:W-:Y:S01]  /*e610*/  FMNMX.FTZ R7, R7, R158, !PT ;  /* 0x0000009e07077209 */ /* 0x001fe20007810000 */
[----:B-1----:R-:W-:-:S03]  /*e620*/  FADD.FTZ R6, R154, R6 ;  /* 0x000000069a067221 */ /* 0x002fc60000010000 */
[----:B------:R-:W-:-:S04]  /*e630*/  FSETP.NEU.FTZ.AND P2, PT, R7, -INF , PT ;  /* 0xff8000000700780b */ /* 0x000fc80003f5d000 */
[----:B------:R-:W-:Y:S01]  /*e640*/  FSEL R158, R7, RZ, P2 ;  /* 0x000000ff079e7208 */ /* 0x000fe20001000000 */
[----:B--2---:R-:W-:Y:S01]  /*e650*/  FADD.FTZ R157, R153, R6 ;  /* 0x00000006999d7221 */ /* 0x004fe20000010000 */
[----:B------:R-:W-:-:S03]  /*e660*/  FMUL.FTZ R6, R7, UR43 ;  /* 0x0000002b07067c20 */ /* 0x000fc60008410000 */
[----:B------:R-:W-:Y:S02]  /*e670*/  FADD.FTZ R158, -R158, R206 ;  /* 0x000000ce9e9e7221 */ /* 0x000fe40000010100 */
[----:B------:R-:W-:Y:S02]  /*e680*/  FSEL R6, R6, RZ, P2 ;  /* 0x000000ff06067208 */ /* 0x000fe40001000000 */
[----:B------:R-:W-:-:S04]  /*e690*/  FMUL.FTZ R158, R158, UR43 ;  /* 0x0000002b9e9e7c20 */ /* 0x000fc80008410000 */
[----:B------:R0:W-:Y:S02]  /*e6a0*/  MUFU.EX2 R221, R158 ;  /* 0x0000009e00dd7308 */ /* 0x0001e40000000800 */
[--C-:B0-----:R-:W-:Y:S02]  /*e6b0*/  FFMA.FTZ R158, R216, UR43, -R6.reuse ;  /* 0x0000002bd89e7c23 */ /* 0x101fe40008010806 */
[----:B------:R-:W0:Y:S01]  /*e6c0*/  S2R R216, SR_TID.X ;  /* 0x0000000000d87919 */ /* 0x000e220000002100 */
[----:B------:R-:W-:Y:S01]  /*e6d0*/  F2FP.BF16.F32.PACK_AB R154, R153, R154 ;  /* 0x0000009a999a723e */ /* 0x000fe200000010ff */
[----:B------:R-:W-:Y:S01]  /*e6e0*/  FFMA.FTZ R153, R207, UR43, -R6 ;  /* 0x0000002bcf997c23 */ /* 0x000fe20008010806 */
[----:B------:R-:W-:-:S05]  /*e6f0*/  LOP3.LUT P1, RZ, R16, 0x100, RZ, 0xc0, !PT ;  /* 0x0000010010ff7812 */ /* 0x000fca000782c0ff */
[----:B------:R-:W1:Y:S01]  /*e700*/  MUFU.EX2 R153, R153 ;  /* 0x0000009900997308 */ /* 0x000e620000000800 */
[----:B------:R-:W-:-:S07]  /*e710*/  FFMA.FTZ R207, R172, UR43, -R6 ;  /* 0x0000002baccf7c23 */ /* 0x000fce0008010806 */
[----:B------:R-:W2:Y:S01]  /*e720*/  MUFU.EX2 R158, R158 ;  /* 0x0000009e009e7308 */ /* 0x000ea20000000800 */
[----:B-1----:R-:W-:Y:S01]  /*e730*/  FFMA.FTZ R206, R221, R3, R153 ;  /* 0x00000003ddce7223 */ /* 0x002fe20000010099 */
[----:B------:R-:W-:Y:S01]  /*e740*/  @!P1 VIADD R3, R205, 0x32440 ;  /* 0x00032440cd039836 */ /* 0x000fe20000000000 */
[----:B0-----:R-:W-:-:S04]  /*e750*/  SHF.R.U32.HI R216, RZ, 0x7, R216 ;  /* 0x00000007ffd87819 */ /* 0x001fc800000116d8 */
[----:B------:R-:W-:Y:S02]  /*e760*/  @!P1 PRMT R3, RZ, 0x654, R3 ;  /* 0x00000654ff039816 */ /* 0x000fe40000000003 */
[----:B------:R-:W-:Y:S01]  /*e770*/  IADD3 R172, -R216, 0xb, RZ ;  /* 0x0000000bd8ac7810 */ /* 0x000fe20007ffe1ff */
[----:B------:R-:W-:-:S04]  /*e780*/  FFMA.FTZ R215, R155, UR43, -R6 ;  /* 0x0000002b9bd77c23 */ /* 0x000fc80008010806 */
[----:B------:R1:W-:Y:S06]  /*e790*/  BAR.ARV R172, 0x100 ;  /* 0x000400ac0000751d */ /* 0x0003ec0000002000 */
[----:B------:R0:W-:Y:S02]  /*e7a0*/  @!P1 SYNCS.ARRIVE.TRANS64.RED.A1T0 RZ, [R3+URZ], RZ ;  /* 0x000000ff03ff99a7 */ /* 0x0001e4000810043f */
[----:B0-----:R-:W-:Y:S01]  /*e7b0*/  VIADD R3, R216, 0x8 ;  /* 0x00000008d8037836 */ /* 0x001fe20000000000 */
[----:B------:R-:W-:Y:S04]  /*e7c0*/  MUFU.EX2 R215, R215 ;  /* 0x000000d700d77308 */ /* 0x000fe80000000800 */
[----:B------:R0:W-:Y:S01]  /*e7d0*/  BAR.SYNC.DEFER_BLOCKING R3, 0x100 ;  /* 0x000400030000751d */ /* 0x0001e20000010000 */
[C---:B--2---:R-:W-:Y:S01]  /*e7e0*/  FADD.FTZ R206, R158.reuse, R206 ;  /* 0x000000ce9ece7221 */ /* 0x044fe20000010000 */
[----:B------:R-:W-:-:S04]  /*e7f0*/  F2FP.BF16.F32.PACK_AB R153, R158, R153 ;  /* 0x000000999e99723e */ /* 0x000fc800000010ff */
[----:B------:R-:W2:Y:S01]  /*e800*/  MUFU.EX2 R207, R207 ;  /* 0x000000cf00cf7308 */ /* 0x000ea20000000800 */
[----:B------:R-:W-:Y:S02]  /*e810*/  IMAD.MOV.U32 R158, RZ, RZ, 0xc00 ;  /* 0x00000c00ff9e7424 */ /* 0x000fe400078e00ff */
[----:B------:R-:W-:Y:S02]  /*e820*/  IMAD.MOV.U32 R159, RZ, RZ, 0x40000040 ;  /* 0x40000040ff9f7424 */ /* 0x000fe400078e00ff */
[----:B------:R-:W-:Y:S02]  /*e830*/  IMAD R158, R2, R158, UR42 ;  /* 0x0000002a029e7e24 */ /* 0x000fe4000f8e029e */
[-C--:B------:R-:W-:Y:S01]  /*e840*/  FMUL.FTZ R24, R24, R220.reuse ;  /* 0x000000dc18187220 */ /* 0x080fe20000410000 */
[-C--:B------:R-:W-:Y:S01]  /*e850*/  FMUL.FTZ R25, R25, R220.reuse ;  /* 0x000000dc19197220 */ /* 0x080fe20000410000 */
[----:B------:R-:W-:Y:S01]  /*e860*/  R2UR UR7, R159 ;  /* 0x000000009f0772ca */ /* 0x000fe200000e0000 */
        /* <DEDUP_REMOVED lines=127> */
[----:B--2---:R-:W-:-:S05]  /*f060*/  F2FP.BF16.F32.PACK_AB R155, R207, R215 ;  /* 0x000000d7cf9b723e */ /* 0x004fca00000010ff */
[----:B------:R-:W-:-:S06]  /*f070*/  WARPGROUP.ARRIVE ;  /* 0x00000000000079c5 */ /* 0x000fcc0000000000 */
[----:B------:R-:W-:Y:S01]  /*f080*/  HGMMA.64x256x16.F32.BF16 R24, R152, gdesc[UR4].tnspB, R24, gsb0 ;  /* 0x43e0000498187df0 */ /* 0x000fe20008001818 */
[----:B0-----:R-:W-:Y:S01]  /*f090*/  FFMA.FTZ R3, R165, UR43, -R167 ;  /* 0x0000002ba5037c23 */ /* 0x001fe200080108a7 */
[----:B------:R-:W-:-:S05]  /*f0a0*/  FFMA.FTZ R159, R217, UR43, -R6 ;  /* 0x0000002bd99f7c23 */ /* 0x000fca0008010806 */
[----:B------:R-:W-:Y:S08]  /*f0b0*/  MUFU.EX2 R3, R3 ;  /* 0x0000000300037308 */ /* 0x000ff00000000800 */
[----:B------:R-:W-:Y:S01]  /*f0c0*/  MUFU.EX2 R159, R159 ;  /* 0x0000009f009f7308 */ /* 0x000fe20000000800 */
[----:B------:R-:W-:-:S04]  /*f0d0*/  FADD.FTZ R206, R215, R206 ;  /* 0x000000ced7ce7221 */ /* 0x000fc80000010000 */
[----:B------:R-:W-:Y:S01]  /*f0e0*/  FADD.FTZ R207, R207, R206 ;  /* 0x000000cecfcf7221 */ /* 0x000fe20000010000 */
[--C-:B------:R-:W-:Y:S01]  /*f0f0*/  FFMA.FTZ R168, R168, UR43, -R167.reuse ;  /* 0x0000002ba8a87c23 */ /* 0x100fe200080108a7 */
[----:B------:R-:W-:Y:S01]  /*f100*/  FFMA.FTZ R156, R156, UR43, -R167 ;  /* 0x0000002b9c9c7c23 */ /* 0x000fe200080108a7 */
[----:B------:R-:W-:-:S04]  /*f110*/  FFMA.FTZ R165, R174, UR43, -R6 ;  /* 0x0000002baea57c23 */ /* 0x000fc80008010806 */
[----:B------:R-:W-:Y:S08]  /*f120*/  MUFU.EX2 R168, R168 ;  /* 0x000000a800a87308 */ /* 0x000ff00000000800 */
[----:B------:R-:W-:Y:S08]  /*f130*/  MUFU.EX2 R156, R156 ;  /* 0x0000009c009c7308 */ /* 0x000ff00000000800 */
[----:B------:R-:W-:Y:S01]  /*f140*/  MUFU.EX2 R165, R165 ;  /* 0x000000a500a57308 */ /* 0x000fe20000000800 */
[----:B------:R-:W-:-:S02]  /*f150*/  WARPGROUP.DEPBAR.LE gsb0, 0x0 ;  /* 0x00008000000079c5 */ /* 0x000fc40000010000 */
[--C-:B------:R-:W-:Y:S01]  /*f160*/  FFMA.FTZ R154, R160, UR43, -R167.reuse ;  /* 0x0000002ba09a7c23 */ /* 0x100fe200080108a7 */
[--C-:B------:R-:W-:Y:S01]  /*f170*/  FFMA.FTZ R155, R162, UR43, -R6.reuse ;  /* 0x0000002ba29b7c23 */ /* 0x100fe20008010806 */
[--C-:B------:R-:W-:Y:S01]  /*f180*/  FFMA.FTZ R160, R161, UR43, -R167.reuse ;  /* 0x0000002ba1a07c23 */ /* 0x100fe200080108a7 */
[--C-:B------:R-:W-:Y:S01]  /*f190*/  FFMA.FTZ R162, R163, UR43, -R6.reuse ;  /* 0x0000002ba3a27c23 */ /* 0x100fe20008010806 */
[----:B------:R-:W-:Y:S01]  /*f1a0*/  FFMA.FTZ R161, R164, UR43, -R167 ;  /* 0x0000002ba4a17c23 */ /* 0x000fe200080108a7 */
[----:B------:R-:W-:Y:S01]  /*f1b0*/  FFMA.FTZ R163, R166, UR43, -R6 ;  /* 0x0000002ba6a37c23 */ /* 0x000fe20008010806 */
[----:B------:R-:W0:Y:S08]  /*f1c0*/  MUFU.EX2 R154, R154 ;  /* 0x0000009a009a7308 */ /* 0x000e300000000800 */
[----:B------:R-:W-:Y:S08]  /*f1d0*/  MUFU.EX2 R160, R160 ;  /* 0x000000a000a07308 */ /* 0x000ff00000000800 */
[----:B------:R-:W2:Y:S08]  /*f1e0*/  MUFU.EX2 R155, R155 ;  /* 0x0000009b009b7308 */ /* 0x000eb00000000800 */
[----:B------:R-:W3:Y:S08]  /*f1f0*/  MUFU.EX2 R162, R162 ;  /* 0x000000a200a27308 */ /* 0x000ef00000000800 */
[----:B------:R-:W4:Y:S08]  /*f200*/  MUFU.EX2 R161, R161 ;  /* 0x000000a100a17308 */ /* 0x000f300000000800 */
[----:B------:R-:W1:Y:S01]  /*f210*/  MUFU.EX2 R163, R163 ;  /* 0x000000a300a37308 */ /* 0x000e620000000800 */
[----:B------:R-:W-:-:S02]  /*f220*/  VIADD R152, R158, 0x80 ;  /* 0x000000809e987836 */ /* 0x000fc40000000000 */
[----:B------:R-:W-:Y:S02]  /*f230*/  IMAD.MOV.U32 R153, RZ, RZ, 0x40000040 ;  /* 0x40000040ff997424 */ /* 0x000fe400078e00ff */
[----:B0-----:R-:W-:Y:S01]  /*f240*/  FADD.FTZ R206, R154, R157 ;  /* 0x0000009d9ace7221 */ /* 0x001fe20000010000 */
[----:B------:R-:W-:Y:S02]  /*f250*/  R2UR UR6, R152 ;  /* 0x00000000980672ca */ /* 0x000fe400000e0000 */
[----:B------:R-:W-:Y:S01]  /*f260*/  R2UR UR7, R153 ;  /* 0x00000000990772ca */ /* 0x000fe200000e0000 */
[----:B--2---:R-:W-:Y:S01]  /*f270*/  FADD.FTZ R207, R155, R207 ;  /* 0x000000cf9bcf7221 */ /* 0x004fe20000010000 */
[----:B------:R-:W-:Y:S02]  /*f280*/  F2FP.BF16.F32.PACK_AB R152, R160, R154 ;  /* 0x0000009aa098723e */ /* 0x000fe400000010ff */
[----:B---3--:R-:W-:Y:S02]  /*f290*/  F2FP.BF16.F32.PACK_AB R153, R162, R155 ;  /* 0x0000009ba299723e */ /* 0x008fe400000010ff */
[----:B----4-:R-:W-:-:S02]  /*f2a0*/  F2FP.BF16.F32.PACK_AB R154, R3, R161 ;  /* 0x000000a1039a723e */ /* 0x010fc400000010ff */
[----:B-1----:R-:W-:-:S04]  /*f2b0*/  F2FP.BF16.F32.PACK_AB R155, R159, R163 ;  /* 0x000000a39f9b723e */ /* 0x002fc800000010ff */
[----:B------:R-:W-:-:S06]  /*f2c0*/  WARPGROUP.ARRIVE ;  /* 0x00000000000079c5 */ /* 0x000fcc0000000000 */
[----:B------:R-:W-:Y:S01]  /*f2d0*/  HGMMA.64x256x16.F32.BF16 R24, R152, gdesc[UR4].tnspB, R24, gsb0 ;  /* 0x43e0000498187df0 */ /* 0x000fe20008001818 */
[--C-:B------:R-:W-:Y:S01]  /*f2e0*/  FFMA.FTZ R164, R169, UR43, -R167.reuse ;  /* 0x0000002ba9a47c23 */ /* 0x100fe200080108a7 */
[--C-:B------:R-:W-:Y:S01]  /*f2f0*/  FFMA.FTZ R169, R170, UR43, -R6.reuse ;  /* 0x0000002baaa97c23 */ /* 0x100fe20008010806 */
[----:B------:R-:W-:Y:S01]  /*f300*/  FFMA.FTZ R157, R173, UR43, -R167 ;  /* 0x0000002bad9d7c23 */ /* 0x000fe200080108a7 */
[--C-:B------:R-:W-:Y:S01]  /*f310*/  FFMA.FTZ R170, R171, UR43, -R6.reuse ;  /* 0x0000002babaa7c23 */ /* 0x100fe20008010806 */
[----:B------:R-:W-:Y:S02]  /*f320*/  FFMA.FTZ R166, R175, UR43, -R6 ;  /* 0x0000002bafa67c23 */ /* 0x000fe40008010806 */
[----:B------:R-:W0:Y:S08]  /*f330*/  MUFU.EX2 R164, R164 ;  /* 0x000000a400a47308 */ /* 0x000e300000000800 */
[----:B------:R-:W-:Y:S08]  /*f340*/  MUFU.EX2 R157, R157 ;  /* 0x0000009d009d7308 */ /* 0x000ff00000000800 */
[----:B------:R-:W-:Y:S08]  /*f350*/  MUFU.EX2 R169, R169 ;  /* 0x000000a900a97308 */ /* 0x000ff00000000800 */
[----:B------:R-:W1:Y:S08]  /*f360*/  MUFU.EX2 R170, R170 ;  /* 0x000000aa00aa7308 */ /* 0x000e700000000800 */
[----:B------:R-:W2:Y:S01]  /*f370*/  MUFU.EX2 R166, R166 ;  /* 0x000000a600a67308 */ /* 0x000ea20000000800 */
[----:B------:R-:W-:Y:S01]  /*f380*/  FADD.FTZ R173, R160, R206 ;  /* 0x000000cea0ad7221 */ /* 0x000fe20000010000 */
[----:B------:R-:W-:Y:S01]  /*f390*/  FADD.FTZ R206, R162, R207 ;  /* 0x000000cfa2ce7221 */ /* 0x000fe20000010000 */
[--C-:B------:R-:W-:Y:S01]  /*f3a0*/  FFMA.FTZ R160, R177, UR43, -R167.reuse ;  /* 0x0000002bb1a07c23 */ /* 0x100fe200080108a7 */
[----:B------:R-:W-:Y:S01]  /*f3b0*/  FFMA.FTZ R162, R181, UR43, -R167 ;  /* 0x0000002bb5a27c23 */ /* 0x000fe200080108a7 */
[----:B------:R-:W-:Y:S01]  /*f3c0*/  FADD.FTZ R173, R161, R173 ;  /* 0x000000ada1ad7221 */ /* 0x000fe20000010000 */
[----:B------:R-:W-:Y:S01]  /*f3d0*/  FADD.FTZ R206, R163, R206 ;  /* 0x000000cea3ce7221 */ /* 0x000fe20000010000 */
[--C-:B------:R-:W-:Y:S01]  /*f3e0*/  FFMA.FTZ R163, R176, UR43, -R167.reuse ;  /* 0x0000002bb0a37c23 */ /* 0x100fe200080108a7 */
[----:B------:R-:W-:Y:S01]  /*f3f0*/  FFMA.FTZ R161, R180, UR43, -R167 ;  /* 0x0000002bb4a17c23 */ /* 0x000fe200080108a7 */
[--C-:B------:R-:W-:Y:S01]  /*f400*/  FFMA.FTZ R171, R178, UR43, -R6.reuse ;  /* 0x0000002bb2ab7c23 */ /* 0x100fe20008010806 */
[--C-:B------:R-:W-:Y:S01]  /*f410*/  FFMA.FTZ R174, R179, UR43, -R6.reuse ;  /* 0x0000002bb3ae7c23 */ /* 0x100fe20008010806 */
[--C-:B------:R-:W-:Y:S01]  /*f420*/  FFMA.FTZ R175, R182, UR43, -R6.reuse ;  /* 0x0000002bb6af7c23 */ /* 0x100fe20008010806 */
[----:B------:R-:W-:Y:S01]  /*f430*/  FFMA.FTZ R176, R183, UR43, -R6 ;  /* 0x0000002bb7b07c23 */ /* 0x000fe20008010806 */
[----:B------:R-:W-:Y:S08]  /*f440*/  MUFU.EX2 R163, R163 ;  /* 0x000000a300a37308 */ /* 0x000ff00000000800 */
[----:B------:R-:W3:Y:S08]  /*f450*/  MUFU.EX2 R160, R160 ;  /* 0x000000a000a07308 */ /* 0x000ef00000000800 */
[----:B------:R-:W-:Y:S08]  /*f460*/  MUFU.EX2 R161, R161 ;  /* 0x000000a100a17308 */ /* 0x000ff00000000800 */
[----:B------:R-:W-:Y:S08]  /*f470*/  MUFU.EX2 R162, R162 ;  /* 0x000000a200a27308 */ /* 0x000ff00000000800 */
[----:B------:R-:W-:Y:S08]  /*f480*/  MUFU.EX2 R171, R171 ;  /* 0x000000ab00ab7308 */ /* 0x000ff00000000800 */
[----:B------:R-:W4:Y:S01]  /*f490*/  MUFU.EX2 R174, R174 ;  /* 0x000000ae00ae7308 */ /* 0x000f220000000800 */
[----:B------:R-:W-:-:S02]  /*f4a0*/  WARPGROUP.DEPBAR.LE gsb0, 0x0 ;  /* 0x00008000000079c5 */ /* 0x000fc40000010000 */
[----:B------:R-:W-:Y:S02]  /*f4b0*/  VIADD R152, R158, 0x100 ;  /* 0x000001009e987836 */ /* 0x000fe40000000000 */
[----:B------:R-:W-:-:S03]  /*f4c0*/  IMAD.MOV.U32 R153, RZ, RZ, 0x40000040 ;  /* 0x40000040ff997424 */ /* 0x000fc600078e00ff */
[----:B------:R-:W-:Y:S02]  /*f4d0*/  R2UR UR6, R152 ;  /* 0x00000000980672ca */ /* 0x000fe400000e0000 */
[----:B------:R-:W-:Y:S02]  /*f4e0*/  R2UR UR7, R153 ;  /* 0x00000000990772ca */ /* 0x000fe400000e0000 */
[----:B0-----:R-:W-:Y:S02]  /*f4f0*/  F2FP.BF16.F32.PACK_AB R152, R164, R168 ;  /* 0x000000a8a498723e */ /* 0x001fe400000010ff */
[----:B-1----:R-:W-:Y:S02]  /*f500*/  F2FP.BF16.F32.PACK_AB R153, R170, R169 ;  /* 0x000000a9aa99723e */ /* 0x002fe400000010ff */
[----:B------:R-:W-:Y:S02]  /*f510*/  F2FP.BF16.F32.PACK_AB R154, R157, R156 ;  /* 0x0000009c9d9a723e */ /* 0x000fe400000010ff */
[----:B--2---:R-:W-:-:S04]  /*f520*/  F2FP.BF16.F32.PACK_AB R155, R166, R165 ;  /* 0x000000a5a69b723e */ /* 0x004fc800000010ff */
[----:B------:R-:W-:-:S06]  /*f530*/  WARPGROUP.ARRIVE ;  /* 0x00000000000079c5 */ /* 0x000fcc0000000000 */
[----:B------:R-:W-:Y:S01]  /*f540*/  HGMMA.64x256x16.F32.BF16 R24, R152, gdesc[UR4].tnspB, R24, gsb0 ;  /* 0x43e0000498187df0 */ /* 0x000fe20008001818 */
[----:B------:R-:W-:Y:S08]  /*f550*/  MUFU.EX2 R175, R175 ;  /* 0x000000af00af7308 */ /* 0x000ff00000000800 */
[----:B------:R-:W0:Y:S01]  /*f560*/  MUFU.EX2 R176, R176 ;  /* 0x000000b000b07308 */ /* 0x000e220000000800 */
[----:B------:R-:W-:Y:S01]  /*f570*/  FADD.FTZ R173, R3, R173 ;  /* 0x000000ad03ad7221 */ /* 0x000fe20000010000 */
[----:B------:R-:W-:Y:S01]  /*f580*/  FADD.FTZ R206, R159, R206 ;  /* 0x000000ce9fce7221 */ /* 0x000fe20000010000 */
[--C-:B------:R-:W-:Y:S01]  /*f590*/  FFMA.FTZ R184, R184, UR43, -R167.reuse ;  /* 0x0000002bb8b87c23 */ /* 0x100fe200080108a7 */
[----:B------:R-:W-:Y:S01]  /*f5a0*/  FFMA.FTZ R185, R185, UR43, -R167 ;  /* 0x0000002bb9b97c23 */ /* 0x000fe200080108a7 */
        /* <DEDUP_REMOVED lines=8> */
[----:B------:R-:W1:Y:S08]  /*f630*/  MUFU.EX2 R185, R185 ;  /* 0x000000b900b97308 */ /* 0x000e700000000800 */
[----:B------:R-:W-:Y:S08]  /*f640*/  MUFU.EX2 R188, R188 ;  /* 0x000000bc00bc7308 */ /* 0x000ff00000000800 */
[----:B------:R-:W-:Y:S08]  /*f650*/  MUFU.EX2 R189, R189 ;  /* 0x000000bd00bd7308 */ /* 0x000ff00000000800 */
[----:B------:R-:W-:Y:S08]  /*f660*/  MUFU.EX2 R3, R3 ;  /* 0x0000000300037308 */ /* 0x000ff00000000800 */
[----:B------:R-:W2:Y:S08]  /*f670*/  MUFU.EX2 R168, R168 ;  /* 0x000000a800a87308 */ /* 0x000eb00000000800 */
[----:B------:R-:W-:Y:S08]  /*f680*/  MUFU.EX2 R173, R173 ;  /* 0x000000ad00ad7308 */ /* 0x000ff00000000800 */
[----:B------:R-:W2:Y:S01]  /*f690*/  MUFU.EX2 R177, R177 ;  /* 0x000000b100b17308 */ /* 0x000ea20000000800 */
[----:B------:R-:W-:-:S02]  /*f6a0*/  WARPGROUP.DEPBAR.LE gsb0, 0x0 ;  /* 0x00008000000079c5 */ /* 0x000fc40000010000 */
[----:B------:R-:W-:Y:S02]  /*f6b0*/  VIADD R152, R158, 0x180 ;  /* 0x000001809e987836 */ /* 0x000fe40000000000 */
[----:B------:R-:W-:-:S03]  /*f6c0*/  IMAD.MOV.U32 R153, RZ, RZ, 0x40000040 ;  /* 0x40000040ff997424 */ /* 0x000fc600078e00ff */
[----:B------:R-:W-:Y:S02]  /*f6d0*/  R2UR UR6, R152 ;  /* 0x00000000980672ca */ /* 0x000fe400000e0000 */
[----:B------:R-:W-:Y:S02]  /*f6e0*/  R2UR UR7, R153 ;  /* 0x00000000990772ca */ /* 0x000fe400000e0000 */
[----:B---3--:R-:W-:Y:S02]  /*f6f0*/  F2FP.BF16.F32.PACK_AB R152, R160, R163 ;  /* 0x000000a3a098723e */ /* 0x008fe400000010ff */
[----:B----4-:R-:W-:Y:S02]  /*f700*/  F2FP.BF16.F32.PACK_AB R153, R174, R171 ;  /* 0x000000abae99723e */ /* 0x010fe400000010ff */
[----:B------:R-:W-:Y:S02]  /*f710*/  F2FP.BF16.F32.PACK_AB R154, R162, R161 ;  /* 0x000000a1a29a723e */ /* 0x000fe400000010ff */
[----:B0-----:R-:W-:-:S04]  /*f720*/  F2FP.BF16.F32.PACK_AB R155, R176, R175 ;  /* 0x000000afb09b723e */ /* 0x001fc800000010ff */
[----:B------:R-:W-:-:S06]  /*f730*/  WARPGROUP.ARRIVE ;  /* 0x00000000000079c5 */ /* 0x000fcc0000000000 */
[----:B------:R-:W-:Y:S01]  /*f740*/  HGMMA.64x256x16.F32.BF16 R24, R152, gdesc[UR4].tnspB, R24, gsb0 ;  /* 0x43e0000498187df0 */ /* 0x000fe20008001818 */
[----:B------:R-:W-:Y:S02]  /*f750*/  LOP3.LUT P0, RZ, R16, 0x80, RZ, 0xc0, !PT ;  /* 0x0000008010ff7812 */ /* 0x000fe4000780c0ff */
[----:B------:R3:W5:Y:S04]  /*f760*/  LDL.LU R16, [R1+0x178] ;  /* 0x0001780001107983 */ /* 0x0007680000300800 */
[----:B------:R-:W4:Y:S01]  /*f770*/  LDL R216, [R1+0x20] ;  /* 0x0000200001d87983 */ /* 0x000f220000100800 */
[--C-:B------:R-:W-:Y:S01]  /*f780*/  FFMA.FTZ R192, R192, UR43, -R167.reuse ;  /* 0x0000002bc0c07c23 */ /* 0x100fe200080108a7 */
[--C-:B------:R-:W-:Y:S01]  /*f790*/  FFMA.FTZ R193, R193, UR43, -R167.reuse ;  /* 0x0000002bc1c17c23 */ /* 0x100fe200080108a7 */
[--C-:B------:R-:W-:Y:S01]  /*f7a0*/  FFMA.FTZ R196, R196, UR43, -R167.reuse ;  /* 0x0000002bc4c47c23 */ /* 0x100fe200080108a7 */
[----:B------:R-:W-:Y:S01]  /*f7b0*/  FFMA.FTZ R167, R197, UR43, -R167 ;  /* 0x0000002bc5a77c23 */ /* 0x000fe200080108a7 */
[--C-:B------:R-:W-:Y:S01]  /*f7c0*/  FFMA.FTZ R194, R194, UR43, -R6.reuse ;  /* 0x0000002bc2c27c23 */ /* 0x100fe20008010806 */
[--C-:B------:R-:W-:Y:S01]  /*f7d0*/  FFMA.FTZ R195, R195, UR43, -R6.reuse ;  /* 0x0000002bc3c37c23 */ /* 0x100fe20008010806 */
[--C-:B------:R-:W-:Y:S01]  /*f7e0*/  FFMA.FTZ R198, R198, UR43, -R6.reuse ;  /* 0x0000002bc6c67c23 */ /* 0x100fe20008010806 */
[----:B------:R-:W-:Y:S01]  /*f7f0*/  FFMA.FTZ R6, R199, UR43, -R6 ;  /* 0x0000002bc7067c23 */ /* 0x000fe20008010806 */
[----:B------:R-:W-:Y:S01]  /*f800*/  FADD.FTZ R206, R169, R206 ;  /* 0x000000cea9ce7221 */ /* 0x000fe20000010000 */
[----:B------:R-:W0:Y:S08]  /*f810*/  MUFU.EX2 R192, R192 ;  /* 0x000000c000c07308 */ /* 0x000e300000000800 */
[----:B------:R-:W-:Y:S08]  /*f820*/  MUFU.EX2 R193, R193 ;  /* 0x000000c100c17308 */ /* 0x000ff00000000800 */
[----:B------:R-:W-:Y:S08]  /*f830*/  MUFU.EX2 R196, R196 ;  /* 0x000000c400c47308 */ /* 0x000ff00000000800 */
[----:B------:R-:W-:Y:S08]  /*f840*/  MUFU.EX2 R167, R167 ;  /* 0x000000a700a77308 */ /* 0x000ff00000000800 */
[----:B------:R-:W3:Y:S08]  /*f850*/  MUFU.EX2 R194, R194 ;  /* 0x000000c200c27308 */ /* 0x000ef00000000800 */
[----:B------:R-:W3:Y:S08]  /*f860*/  MUFU.EX2 R195, R195 ;  /* 0x000000c300c37308 */ /* 0x000ef00000000800 */
[----:B------:R-:W3:Y:S08]  /*f870*/  MUFU.EX2 R198, R198 ;  /* 0x000000c600c67308 */ /* 0x000ef00000000800 */
[----:B------:R3:W3:Y:S01]  /*f880*/  MUFU.EX2 R169, R6 ;  /* 0x0000000600a97308 */ /* 0x0006e20000000800 */
[----:B------:R-:W-:Y:S01]  /*f890*/  FADD.FTZ R164, R164, R159 ;  /* 0x0000009fa4a47221 */ /* 0x000fe20000010000 */
[----:B------:R-:W-:Y:S01]  /*f8a0*/  IMAD.MOV.U32 R159, RZ, RZ, 0x40000040 ;  /* 0x40000040ff9f7424 */ /* 0x000fe200078e00ff */
[----:B------:R-:W-:-:S02]  /*f8b0*/  WARPGROUP.DEPBAR.LE gsb0, 0x0 ;  /* 0x00008000000079c5 */ /* 0x000fc40000010000 */
[----:B------:R-:W-:Y:S02]  /*f8c0*/  VIADD R152, R158, 0x200 ;  /* 0x000002009e987836 */ /* 0x000fe40000000000 */
[----:B------:R-:W-:-:S03]  /*f8d0*/  IMAD.MOV.U32 R153, RZ, RZ, 0x40000040 ;  /* 0x40000040ff997424 */ /* 0x000fc600078e00ff */
[----:B------:R-:W-:Y:S02]  /*f8e0*/  R2UR UR6, R152 ;  /* 0x00000000980672ca */ /* 0x000fe400000e0000 */
[----:B------:R-:W-:Y:S02]  /*f8f0*/  R2UR UR7, R153 ;  /* 0x00000000990772ca */ /* 0x000fe400000e0000 */
[----:B-1----:R-:W-:Y:S02]  /*f900*/  F2FP.BF16.F32.PACK_AB R152, R185, R184 ;  /* 0x000000b8b998723e */ /* 0x002fe400000010ff */
[----:B--2---:R-:W-:Y:S02]  /*f910*/  F2FP.BF16.F32.PACK_AB R153, R168, R3 ;  /* 0x00000003a899723e */ /* 0x004fe400000010ff */
[----:B------:R-:W-:Y:S02]  /*f920*/  F2FP.BF16.F32.PACK_AB R154, R189, R188 ;  /* 0x000000bcbd9a723e */ /* 0x000fe400000010ff */
[----:B------:R-:W-:-:S04]  /*f930*/  F2FP.BF16.F32.PACK_AB R155, R177, R173 ;  /* 0x000000adb19b723e */ /* 0x000fc800000010ff */
[----:B------:R-:W-:-:S06]  /*f940*/  WARPGROUP.ARRIVE ;  /* 0x00000000000079c5 */ /* 0x000fcc0000000000 */
[----:B------:R-:W-:Y:S01]  /*f950*/  HGMMA.64x256x16.F32.BF16 R24, R152, gdesc[UR4].tnspB, R24, gsb0 ;  /* 0x43e0000498187df0 */ /* 0x000fe20008001818 */
[----:B------:R-:W-:Y:S01]  /*f960*/  VIADD R158, R158, 0x280 ;  /* 0x000002809e9e7836 */ /* 0x000fe20000000000 */
[----:B------:R-:W-:-:S04]  /*f970*/  R2UR UR7, R159 ;  /* 0x000000009f0772ca */ /* 0x000fc800000e0000 */
[----:B------:R-:W-:Y:S01]  /*f980*/  R2UR UR6, R158 ;  /* 0x000000009e0672ca */ /* 0x000fe200000e0000 */
        /* <DEDUP_REMOVED lines=20> */
[----:B----4-:R-:W-:Y:S02]  /*fad0*/  ISETP.GT.AND P2, PT, R204, R216, PT ;  /* 0x000000d8cc00720c */ /* 0x010fe40003f44270 */
[----:B------:R-:W-:Y:S01]  /*fae0*/  FADD.FTZ R166, R177, R166 ;  /* 0x000000a6b1a67221 */ /* 0x000fe20000010000 */
[----:B------:R-:W-:Y:S02]  /*faf0*/  @!P1 VIADD R205, R205, 0x32460 ;  /* 0x00032460cdcd9836 */ /* 0x000fe40000000000 */
[----:B0-----:R-:W-:Y:S01]  /*fb00*/  FADD.FTZ R163, R192, R163 ;  /* 0x000000a3c0a37221 */ /* 0x001fe20000010000 */
[----:B---3--:R-:W-:-:S03]  /*fb10*/  FADD.FTZ R166, R194, R166 ;  /* 0x000000a6c2a67221 */ /* 0x008fc60000010000 */
[----:B------:R-:W-:Y:S01]  /*fb20*/  FADD.FTZ R163, R193, R163 ;  /* 0x000000a3c1a37221 */ /* 0x000fe20000010000 */
[----:B------:R-:W-:Y:S01]  /*fb30*/  @!P1 PRMT R205, RZ, 0x654, R205 ;  /* 0x00000654ffcd9816 */ /* 0x000fe200000000cd */
[----:B------:R-:W-:Y:S02]  /*fb40*/  FADD.FTZ R166, R195, R166 ;  /* 0x000000a6c3a67221 */ /* 0x000fe40000010000 */
[----:B------:R-:W-:Y:S02]  /*fb50*/  FADD.FTZ R163, R196, R163 ;  /* 0x000000a3c4a37221 */ /* 0x000fe40000010000 */
[----:B------:R-:W-:Y:S01]  /*fb60*/  FADD.FTZ R166, R198, R166 ;  /* 0x000000a6c6a67221 */ /* 0x000fe20000010000 */
[----:B------:R-:W-:Y:S02]  /*fb70*/  VIADD R204, R204, 0xffffffff ;  /* 0xffffffffcccc7836 */ /* 0x000fe40000000000 */
[----:B------:R-:W-:Y:S01]  /*fb80*/  FADD.FTZ R6, R167, R163 ;  /* 0x000000a3a7067221 */ /* 0x000fe20000010000 */
[----:B------:R-:W-:-:S02]  /*fb90*/  IMAD.MOV.U32 R206, RZ, RZ, R7 ;  /* 0x000000ffffce7224 */ /* 0x000fc400078e0007 */
[----:B------:R-:W-:Y:S01]  /*fba0*/  FADD.FTZ R3, R169, R166 ;  /* 0x000000a6a9037221 */ /* 0x000fe20000010000 */
[----:B------:R-:W-:Y:S01]  /*fbb0*/  IMAD.MOV.U32 R207, RZ, RZ, R0 ;  /* 0x000000ffffcf7224 */ /* 0x000fe200078e0000 */
[----:B------:R-:W-:Y:S02]  /*fbc0*/  WARPGROUP.DEPBAR.LE gsb0, 0x0 ;  /* 0x00008000000079c5 */ /* 0x000fe40000010000 */
[----:B------:R-:W-:Y:S02]  /*fbd0*/  F2FP.BF16.F32.PACK_AB R152, R193, R192 ;  /* 0x000000c0c198723e */ /* 0x000fe400000010ff */
[----:B------:R-:W-:Y:S02]  /*fbe0*/  F2FP.BF16.F32.PACK_AB R153, R195, R194 ;  /* 0x000000c2c399723e */ /* 0x000fe400000010ff */
[----:B------:R-:W-:Y:S02]  /*fbf0*/  F2FP.BF16.F32.PACK_AB R154, R167, R196 ;  /* 0x000000c4a79a723e */ /* 0x000fe400000010ff */
[----:B------:R-:W-:-:S04]  /*fc00*/  F2FP.BF16.F32.PACK_AB R155, R169, R198 ;  /* 0x000000c6a99b723e */ /* 0x000fc800000010ff */
[----:B------:R-:W-:-:S06]  /*fc10*/  WARPGROUP.ARRIVE ;  /* 0x00000000000079c5 */ /* 0x000fcc0000000000 */
[----:B------:R-:W-:Y:S03]  /*fc20*/  HGMMA.64x256x16.F32.BF16 R24, R152, gdesc[UR4].tnspB, R24, gsb0 ;  /* 0x43e0000498187df0 */ /* 0x000fe60008001818 */
[----:B------:R-:W-:Y:S02]  /*fc30*/  WARPGROUP.DEPBAR.LE gsb0, 0x0 ;  /* 0x00008000000079c5 */ /* 0x000fe40000010000 */
[----:B------:R1:W-:Y:S01]  /*fc40*/  @!P1 SYNCS.ARRIVE.TRANS64.RED.A1T0 RZ, [R205+URZ], RZ ;  /* 0x000000ffcdff99a7 */ /* 0x0003e2000810043f */
[----:B------:R-:W-:Y:S05]  /*fc50*/  @P2 BRA `(.L_x_14606) ;  /* 0xffffffd0000c2947 */ /* 0x000fea000383ffff */
[----:B------:R-:W-:-:S07]  /*fc60*/  IMAD.MOV.U32 R215, RZ, RZ, R204 ;  /* 0x000000ffffd77224 */ /* 0x000fce00078e00cc */
.L_x_14596:
[----:B------:R-:W2:Y:S02]  /*fc70*/  LDL R152, [R1+0x30] ;  /* 0x0000300001987983 */ /* 0x000ea40000100800 */
[----:B--2---:R-:W-:-:S13]  /*fc80*/  ISETP.GE.AND P2, PT, R215, R152, PT ;  /* 0x00000098d700720c */ /* 0x004fda0003f46270 */
[----:B------:R-:W-:Y:S05]  /*fc90*/  @!P2 BRA `(.L_x_14607) ;  /* 0x0000002400f0a947 */ /* 0x000fea0003800000 */
[----:B-1----:R-:W-:Y:S02]  /*fca0*/  IMAD.MOV.U32 R205, RZ, RZ, R7 ;  /* 0x000000ffffcd7224 */ /* 0x002fe400078e0007 */
[----:B------:R-:W-:-:S07]  /*fcb0*/  IMAD.MOV.U32 R204, RZ, RZ, R0 ;  /* 0x000000ffffcc7224 */ /* 0x000fce00078e0000 */
.L_x_14617:
[----:B------:R-:W-:Y:S01]  /*fcc0*/  VIADD R2, R2, 0x1 ;  /* 0x0000000102027836 */ /* 0x000fe20000000000 */
[----:B------:R-:W-:Y:S05]  /*fcd0*/  YIELD ;  /* 0x0000000000007946 */ /* 0x000fea0003800000 */
[----:B------:R-:W-:-:S04]  /*fce0*/  ISETP.NE.AND P2, PT, R2, 0x2, PT ;  /* 0x000000020200780c */ /* 0x000fc80003f45270 */
[----:B------:R-:W-:Y:S02]  /*fcf0*/  SEL R0, RZ, 0x1, P2 ;  /* 0x00000001ff007807 */ /* 0x000fe40001000000 */
[----:B------:R-:W-:Y:S02]  /*fd00*/  SEL R2, R2, RZ, P2 ;  /* 0x000000ff02027207 */ /* 0x000fe40001000000 */
[----:B------:R-:W-:Y:S01]  /*fd10*/  LOP3.LUT R23, R23, R0, RZ, 0x3c, !PT ;  /* 0x0000000017177212 */ /* 0x000fe200078e3cff */
[----:B--2---:R-:W-:Y:S06]  /*fd20*/  @!P0 BRA `(.L_x_14608) ;  /* 0x0000000000048947 */ /* 0x004fec0003800000 */
[----:B------:R-:W-:Y:S01]  /*fd30*/  BPT.TRAP 0x1 ;  /* 0x000000040000795c */ /* 0x000fe20000300000 */
.L_x_14608:
[----:B------:R-:W-:Y:S01]  /*fd40*/  IMAD R216, R2, 0x8, R19 ;  /* 0x0000000802d87824 */ /* 0x000fe200078e0213 */
[----:B------:R-:W-:-:S04]  /*fd50*/  SHF.L.U32 R0, R23, 0x1f, RZ ;  /* 0x0000001f17007819 */ /* 0x000fc800000006ff */
[----:B------:R1:W2:Y:S01]  /*fd60*/  SYNCS.PHASECHK.TRANS64.TRYWAIT P2, [R216+URZ+0x32430], R0 ;  /* 0x03243000d80075a7 */ /* 0x0002a2000804017f */
[----:B------:R-:W-:Y:S05]  /*fd70*/  @!P0 BRA `(.L_x_14609) ;  /* 0x0000000000048947 */ /* 0x000fea0003800000 */
[----:B------:R-:W-:Y:S01]  /*fd80*/  BPT.TRAP 0x1 ;  /* 0x000000040000795c */ /* 0x000fe20000300000 */
.L_x_14609:
[----:B------:R-:W3:Y:S01]  /*fd90*/  LDL R7, [R1+0x14] ;  /* 0x0000140001077983 */ /* 0x000ee20000100800 */
[----:B------:R-:W-:Y:S02]  /*fda0*/  IMAD.MOV.U32 R157, RZ, RZ, 0x40000040 ;  /* 0x40000040ff9d7424 */ /* 0x000fe400078e00ff */
[----:B---3--:R-:W-:Y:S01]  /*fdb0*/  IMAD R156, R2, 0x300, R7 ;  /* 0x00000300029c7824 */ /* 0x008fe200078e0207 */
[----:B--2---:R-:W-:Y:S06]  /*fdc0*/  @P2 BRA `(.L_x_14610) ;  /* 0x0000000000082947 */ /* 0x004fec0003800000 */
[----:B------:R-:W2:Y:S02]  /*fdd0*/  SYNCS.PHASECHK.TRANS64.TRYWAIT P2, [R216+URZ+0x32430], R0 ;  /* 0x03243000d80075a7 */ /* 0x000ea4000804017f */
[----:B--2---:R-:W-:Y:S05]  /*fde0*/  @!P2 BRA `(.L_x_14611) ;  /* 0x000001300028a947 */ /* 0x004fea0003800000 */
.L_x_14610:
        /* <DEDUP_REMOVED lines=39> */
.L_x_14612:
[----:B------:R0:W3:Y:S01]  /*10060*/  SYNCS.PHASECHK.TRANS64.TRYWAIT P2, [R216+URZ+0x32450], R0 ;  /* 0x03245000d80075a7 */ /* 0x0000e2000804017f */
[----:B------:R-:W-:Y:S05]  /*10070*/  @!P0 BRA `(.L_x_14613) ;  /* 0x0000000000048947 */ /* 0x000fea0003800000 */
[----:B------:R-:W-:Y:S01]  /*10080*/  BPT.TRAP 0x1 ;  /* 0x000000040000795c */ /* 0x000fe20000300000 */
.L_x_14613:
[----:B------:R-:W-:Y:S04]  /*10090*/  BSSY B0, `(.L_x_14614) ;  /* 0x0000004000007945 */ /* 0x000fe80003800000 */
[----:B---3--:R-:W-:Y:S05]  /*100a0*/  @P2 BRA `(.L_x_14615) ;  /* 0x0000000000082947 */ /* 0x008fea0003800000 */
[----:B------:R-:W3:Y:S02]  /*100b0*/  SYNCS.PHASECHK.TRANS64.TRYWAIT P2, [R216+URZ+0x32450], R0 ;  /* 0x03245000d80075a7 */ /* 0x000ee4000804017f */
[----:B---3--:R-:W-:Y:S05]  /*100c0*/  @!P2 BRA `(.L_x_14616) ;  /* 0x0000012c0084a947 */ /* 0x008fea0003800000 */
.L_x_14615:
[----:B------:R-:W-:Y:S05]  /*100d0*/  BSYNC B0 ;  /* 0x0000000000007941 */ /* 0x000fea0003800000 */
.L_x_14614:
[----:B------:R-:W-:Y:S05]  /*100e0*/  WARPSYNC.ALL ;  /* 0x0000000000007948 */ /* 0x000fea0003800000 */
[----:B------:R-:W-:Y:S01]  /*100f0*/  IMAD.MOV.U32 R206, RZ, RZ, 0xc00 ;  /* 0x00000c00ffce7424 */ /* 0x000fe200078e00ff */
[----:B------:R-:W-:Y:S01]  /*10100*/  R2UR UR4, R4 ;  /* 0x00000000040472ca */ /* 0x000fe200000e0000 */
[----:B------:R-:W-:Y:S01]  /*10110*/  IMAD.MOV.U32 R207, RZ, RZ, 0x40000040 ;  /* 0x40000040ffcf7424 */ /* 0x000fe200078e00ff */
[----:B------:R-:W-:Y:S01]  /*10120*/  R2UR UR5, R5 ;  /* 0x00000000050572ca */ /* 0x000fe200000e0000 */
[----:B------:R-:W-:Y:S01]  /*10130*/  IMAD R206, R2, R206, UR39 ;  /* 0x0000002702ce7e24 */ /* 0x000fe2000f8e02ce */
[----:B------:R-:W-:Y:S01]  /*10140*/  WARPGROUP.ARRIVE ;  /* 0x00000000000079c5 */ /* 0x000fe20000000000 */
[----:B------:R-:W-:Y:S01]  /*10150*/  IMAD.MOV.U32 R221, RZ, RZ, 0x40000040 ;  /* 0x40000040ffdd7424 */ /* 0x000fe200078e00ff */
[----:B------:R-:W-:Y:S01]  /*10160*/  R2UR UR7, R207 ;  /* 0x00000000cf0772ca */ /* 0x000fe200000e0000 */
[C---:B------:R-:W-:Y:S01]  /*10170*/  VIADD R220, R206.reuse, 0x2 ;  /* 0x00000002cedc7836 */ /* 0x040fe20000000000 */
[----:B------:R-:W-:Y:S01]  /*10180*/  R2UR UR6, R206 ;  /* 0x00000000ce0672ca */ /* 0x000fe200000e0000 */
[----:B------:R-:W-:Y:S01]  /*10190*/  IMAD.MOV.U32 R207, RZ, RZ, 0x40000040 ;  /* 0x40000040ffcf7424 */ /* 0x000fe200078e00ff */
[----:B------:R-:W-:-:S11]  /*101a0*/  UMOV UR43, UR48 ;  /* 0x00000030002b7c82 */ /* 0x000fd60008000000 */
        /* <DEDUP_REMOVED lines=118> */
[----:B------:R-:W-:Y:S01]  /*10910*/  HGMMA.64x96x16.F32.BF16 R152, gdesc[UR4], R152, gsb0 ;  /* 0x01600000049879f0 */ /* 0x000fe20008001898 */
[----:B------:R-:W-:Y:S02]  /*10920*/  R2UR UR6, R220 ;  /* 0x00000000dc0672ca */ /* 0x000fe400000e0000 */
[----:B------:R-:W-:Y:S01]  /*10930*/  R2UR UR7, R221 ;  /* 0x00000000dd0772ca */ /* 0x000fe200000e0000 */
[----:B------:R-:W4:Y:S01]  /*10940*/  LDL R220, [R1+0x30] ;  /* 0x0000300001dc7983 */ /* 0x000f220000100800 */
[----:B------:R-:W-:Y:S02]  /*10950*/  R2UR UR4, R10 ;  /* 0x000000000a0472ca */ /* 0x000fe400000e0000 */
[----:B------:R-:W-:Y:S01]  /*10960*/  R2UR UR5, R11 ;  /* 0x000000000b0572ca */ /* 0x000fe200000e0000 */
[----:B------:R-:W0:Y:S02]  /*10970*/  S2R R221, SR_TID.X ;  /* 0x0000000000dd7919 */ /* 0x000e240000002100 */
[----:B0-----:R-:W-:Y:S01]  /*10980*/  SHF.R.U32.HI R221, RZ, 0x7, R221 ;  /* 0x00000007ffdd7819 */ /* 0x001fe200000116dd */
        /* <DEDUP_REMOVED lines=11> */
[----:B-123--:R-:W-:-:S04]  /*10a40*/  FMNMX.FTZ R0, R152, R204, !PT ;  /* 0x000000cc98007209 */ /* 0x00efc80007810000 */
        /* <DEDUP_REMOVED lines=55> */
[----:B------:R-:W-:Y:S01]  /*10dc0*/  MUFU.EX2 R204, R204 ;  /* 0x000000cc00cc7308 */ /* 0x000fe20000000800 */
[----:B------:R-:W-:Y:S01]  /*10dd0*/  IMAD.MOV.U32 R181, RZ, RZ, 0x40000040 ;  /* 0x40000040ffb57424 */ /* 0x000fe200078e00ff */
[----:B------:R-:W-:-:S04]  /*10de0*/  FMNMX.FTZ R7, R155, R7, !PT ;  /* 0x000000079b077209 */ /* 0x000fc80007810000 */
[----:B------:R-:W-:Y:S02]  /*10df0*/  FMNMX.FTZ R7, R158, R7, !PT ;  /* 0x000000079e077209 */ /* 0x000fe40007810000 */
[----:B------:R-:W0:Y:S01]  /*10e00*/  MUFU.EX2 R172, R172 ;  /* 0x000000ac00ac7308 */ /* 0x000e220000000800 */
[----:B------:R-:W-:Y:S02]  /*10e10*/  R2UR UR7, R181 ;  /* 0x00000000b50772ca */ /* 0x000fe400000e0000 */
[----:B------:R-:W-:-:S04]  /*10e20*/  FMNMX.FTZ R7, R159, R7, !PT ;  /* 0x000000079f077209 */ /* 0x000fc80007810000 */
[----:B------:R-:W-:Y:S01]  /*10e30*/  FMNMX.FTZ R7, R162, R7, !PT ;  /* 0x00000007a2077209 */ /* 0x000fe20007810000 */
[----:B------:R-:W1:Y:S03]  /*10e40*/  MUFU.EX2 R206, R206 ;  /* 0x000000ce00ce7308 */ /* 0x000e660000000800 */
[----:B------:R-:W-:-:S04]  /*10e50*/  FMNMX.FTZ R7, R163, R7, !PT ;  /* 0x00000007a3077209 */ /* 0x000fc80007810000 */
[----:B------:R-:W-:Y:S01]  /*10e60*/  FMNMX.FTZ R7, R166, R7, !PT ;  /* 0x00000007a6077209 */ /* 0x000fe20007810000 */
[----:B------:R-:W2:Y:S01]  /*10e70*/  MUFU.EX2 R153, R153 ;  /* 0x0000009900997308 */ /* 0x000ea20000000800 */
[----:B0-----:R-:W-:Y:S01]  /*10e80*/  FFMA.FTZ R6, R172, R6, R204 ;  /* 0x00000006ac067223 */ /* 0x001fe200000100cc */
[-C--:B------:R-:W-:Y:S01]  /*10e90*/  FMUL.FTZ R24, R24, R172.reuse ;  /* 0x000000ac18187220 */ /* 0x080fe20000410000 */
[----:B------:R-:W-:Y:S01]  /*10ea0*/  FMNMX.FTZ R7, R167, R7, !PT ;  /* 0x00000007a7077209 */ /* 0x000fe20007810000 */
[-C--:B------:R-:W-:Y:S01]  /*10eb0*/  FMUL.FTZ R25, R25, R172.reuse ;  /* 0x000000ac19197220 */ /* 0x080fe20000410000 */
[-C--:B------:R-:W-:Y:S01]  /*10ec0*/  FMUL.FTZ R28, R28, R172.reuse ;  /* 0x000000ac1c1c7220 */ /* 0x080fe20000410000 */
[-C--:B------:R-:W-:Y:S01]  /*10ed0*/  FMUL.FTZ R29, R29, R172.reuse ;  /* 0x000000ac1d1d7220 */ /* 0x080fe20000410000 */
[----:B------:R-:W-:Y:S01]  /*10ee0*/  FMNMX.FTZ R7, R170, R7, !PT ;  /* 0x00000007aa077209 */ /* 0x000fe20007810000 */
[----:B------:R-:W-:Y:S01]  /*10ef0*/  FMUL.FTZ R32, R32, R172 ;  /* 0x000000ac20207220 */ /* 0x000fe20000410000 */
[C---:B-1----:R-:W-:Y:S01]  /*10f00*/  FADD.FTZ R6, R206.reuse, R6 ;  /* 0x00000006ce067221 */ /* 0x042fe20000010000 */
[----:B------:R-:W-:Y:S01]  /*10f10*/  F2FP.BF16.F32.PACK_AB R204, R206, R204 ;  /* 0x000000cccecc723e */ /* 0x000fe200000010ff */
[-C--:B------:R-:W-:Y:S01]  /*10f20*/  FMUL.FTZ R33, R33, R172.reuse ;  /* 0x000000ac21217220 */ /* 0x080fe20000410000 */
[----:B------:R-:W-:Y:S01]  /*10f30*/  FMNMX.FTZ R7, R171, R7, !PT ;  /* 0x00000007ab077209 */ /* 0x000fe20007810000 */
[----:B------:R0:W1:Y:S01]  /*10f40*/  MUFU.EX2 R206, R157 ;  /* 0x0000009d00ce7308 */ /* 0x0000620000000800 */
        /* <DEDUP_REMOVED lines=74> */
[----:B---3--:R-:W-:-:S05]  /*113f0*/  FMNMX.FTZ R7, R7, R180, !PT ;  /* 0x000000b407077209 */ /* 0x008fca0007810000 */
[----:B------:R-:W3:Y:S02]  /*11400*/  SHFL.BFLY PT, R180, R7, 0x1, 0x1f ;  /* 0x0c201f0007b47f89 */ /* 0x000ee400000e0000 */
[----:B---3--:R-:W-:Y:S01]  /*11410*/  FMNMX.FTZ R7, R7, R180, !PT ;  /* 0x000000b407077209 */ /* 0x008fe20007810000 */
[----:B--2---:R-:W-:-:S04]  /*11420*/  FADD.FTZ R180, R153, R6 ;  /* 0x0000000699b47221 */ /* 0x004fc80000010000 */
[----:B0-----:R-:W-:-:S04]  /*11430*/  FADD.FTZ R157, -R7, R205 ;  /* 0x000000cd079d7221 */ /* 0x001fc80000010100 */
[----:B------:R-:W-:Y:S01]  /*11440*/  FMUL.FTZ R6, R157, UR43 ;  /* 0x0000002b9d067c20 */ /* 0x000fe20008410000 */
[C---:B-1----:R-:W-:Y:S01]  /*11450*/  FADD.FTZ R157, R206.reuse, R180 ;  /* 0x000000b4ce9d7221 */ /* 0x042fe20000010000 */
[----:B------:R-:W-:Y:S01]  /*11460*/  F2FP.BF16.F32.PACK_AB R206, R206, R153 ;  /* 0x00000099cece723e */ /* 0x000fe200000010ff */
[----:B------:R-:W-:Y:S01]  /*11470*/  IMAD.MOV.U32 R180, RZ, RZ, 0xc00 ;  /* 0x00000c00ffb47424 */ /* 0x000fe200078e00ff */
[----:B------:R0:W1:Y:S03]  /*11480*/  MUFU.EX2 R153, R6 ;  /* 0x0000000600997308 */ /* 0x0000660000000800 */
[----:B------:R-:W-:-:S05]  /*11490*/  IMAD R180, R2, R180, UR42 ;  /* 0x0000002a02b47e24 */ /* 0x000fca000f8e02b4 */
[----:B------:R-:W-:Y:S01]  /*114a0*/  R2UR UR6, R180 ;  /* 0x00000000b40672ca */ /* 0x000fe200000e0000 */
[----:B0-----:R-:W-:-:S04]  /*114b0*/  FMUL.FTZ R6, R7, UR43 ;  /* 0x0000002b07067c20 */ /* 0x001fc80008410000 */
[--C-:B------:R-:W-:Y:S01]  /*114c0*/  FFMA.FTZ R205, R154, UR43, -R6.reuse ;  /* 0x0000002b9acd7c23 */ /* 0x100fe20008010806 */
[--C-:B------:R-:W-:Y:S01]  /*114d0*/  FFMA.FTZ R154, R155, UR43, -R6.reuse ;  /* 0x0000002b9b9a7c23 */ /* 0x100fe20008010806 */
[--C-:B------:R-:W-:Y:S01]  /*114e0*/  FFMA.FTZ R158, R158, UR43, -R6.reuse ;  /* 0x0000002b9e9e7c23 */ /* 0x100fe20008010806 */
[----:B------:R-:W-:Y:S01]  /*114f0*/  FFMA.FTZ R159, R159, UR43, -R6 ;  /* 0x0000002b9f9f7c23 */ /* 0x000fe20008010806 */
[-C--:B-1----:R-:W-:Y:S01]  /*11500*/  FMUL.FTZ R26, R26, R153.reuse ;  /* 0x000000991a1a7220 */ /* 0x082fe20000410000 */
        /* <DEDUP_REMOVED lines=18> */
[----:B0-----:R-:W-:Y:S01]  /*11630*/  FFMA.FTZ R3, R153, R3, R205 ;  /* 0x0000000399037223 */ /* 0x001fe200000100cd */
[-C--:B------:R-:W-:Y:S01]  /*11640*/  FMUL.FTZ R59, R59, R153.reuse ;  /* 0x000000993b3b7220 */ /* 0x080fe20000410000 */
[-C--:B------:R-:W-:Y:S01]  /*11650*/  FMUL.FTZ R62, R62, R153.reuse ;  /* 0x000000993e3e7220 */ /* 0x080fe20000410000 */
[-C--:B------:R-:W-:Y:S01]  /*11660*/  FMUL.FTZ R63, R63, R153.reuse ;  /* 0x000000993f3f7220 */ /* 0x080fe20000410000 */
[-C--:B------:R-:W-:Y:S01]  /*11670*/  FMUL.FTZ R66, R66, R153.reuse ;  /* 0x0000009942427220 */ /* 0x080fe20000410000 */
[-C--:B------:R-:W-:Y:S01]  /*11680*/  FMUL.FTZ R67, R67, R153.reuse ;  /* 0x0000009943437220 */ /* 0x080fe20000410000 */
[-C--:B------:R-:W-:Y:S01]  /*11690*/  FMUL.FTZ R70, R70, R153.reuse ;  /* 0x0000009946467220 */ /* 0x080fe20000410000 */
[----:B------:R-:W-:Y:S01]  /*116a0*/  FMUL.FTZ R71, R71, R153 ;  /* 0x0000009947477220 */ /* 0x000fe20000410000 */
[C---:B-1----:R-:W-:Y:S01]  /*116b0*/  FADD.FTZ R3, R154.reuse, R3 ;  /* 0x000000039a037221 */ /* 0x042fe20000010000 */
[----:B------:R-:W-:Y:S01]  /*116c0*/  F2FP.BF16.F32.PACK_AB R205, R154, R205 ;  /* 0x000000cd9acd723e */ /* 0x000fe200000010ff */
[----:B------:R-:W-:-:S02]  /*116d0*/  @!P1 VIADD R154, R216, 0x32440 ;  /* 0x00032440d89a9836 */ /* 0x000fc40000000000 */
        /* <DEDUP_REMOVED lines=40> */
[----:B------:R-:W-:Y:S01]  /*11960*/  @!P1 PRMT R154, RZ, 0x654, R154 ;  /* 0x00000654ff9a9816 */ /* 0x000fe2000000009a */
[----:B------:R-:W-:Y:S01]  /*11970*/  VIADD R153, R221, 0x8 ;  /* 0x00000008dd997836 */ /* 0x000fe20000000000 */
[----:B------:R2:W-:Y:S06]  /*11980*/  BAR.ARV R172, 0x100 ;  /* 0x000400ac0000751d */ /* 0x0005ec0000002000 */
[----:B------:R0:W-:Y:S01]  /*11990*/  @!P1 SYNCS.ARRIVE.TRANS64.RED.A1T0 RZ, [R154+URZ], RZ ;  /* 0x000000ff9aff99a7 */ /* 0x0001e2000810043f */
[----:B------:R-:W-:Y:S01]  /*119a0*/  MUFU.EX2 R158, R158 ;  /* 0x0000009e009e7308 */ /* 0x000fe20000000800 */
[----:B------:R1:W-:Y:S07]  /*119b0*/  BAR.SYNC.DEFER_BLOCKING R153, 0x100 ;  /* 0x000400990000751d */ /* 0x0003ee0000010000 */
[----:B------:R-:W3:Y:S02]  /*119c0*/  MUFU.EX2 R159, R159 ;  /* 0x0000009f009f7308 */ /* 0x000ee40000000800 */
[----:B---3--:R-:W-:-:S04]  /*119d0*/  F2FP.BF16.F32.PACK_AB R207, R159, R158 ;  /* 0x0000009e9fcf723e */ /* 0x008fc800000010ff */
[----:B------:R-:W-:-:S06]  /*119e0*/  WARPGROUP.ARRIVE ;  /* 0x00000000000079c5 */ /* 0x000fcc0000000000 */
[----:B------:R-:W-:Y:S01]  /*119f0*/  HGMMA.64x256x16.F32.BF16 R24, R204, gdesc[UR4].tnspB, R24, gsb0 ;  /* 0x43e00004cc187df0 */ /* 0x000fe20008001818 */
[----:B0-----:R0:W3:Y:S01]  /*11a00*/  MUFU.EX2 R154, R160 ;  /* 0x000000a0009a7308 */ /* 0x0010e20000000800 */
[--C-:B------:R-:W-:Y:S01]  /*11a10*/  FFMA.FTZ R155, R162, UR43, -R6.reuse ;  /* 0x0000002ba29b7c23 */ /* 0x100fe20008010806 */
[----:B0-----:R-:W-:-:S06]  /*11a20*/  FFMA.FTZ R160, R166, UR43, -R6 ;  /* 0x0000002ba6a07c23 */ /* 0x001fcc0008010806 */
[----:B------:R-:W0:Y:S08]  /*11a30*/  MUFU.EX2 R155, R155 ;  /* 0x0000009b009b7308 */ /* 0x000e300000000800 */
[----:B------:R4:W-:Y:S08]  /*11a40*/  MUFU.EX2 R181, R152 ;  /* 0x0000009800b57308 */ /* 0x0009f00000000800 */
[----:B------:R-:W-:Y:S01]  /*11a50*/  MUFU.EX2 R160, R160 ;  /* 0x000000a000a07308 */ /* 0x000fe20000000800 */
[----:B------:R-:W-:Y:S01]  /*11a60*/  FADD.FTZ R158, R158, R3 ;  /* 0x000000039e9e7221 */ /* 0x000fe20000010000 */
[----:B----4-:R-:W-:-:S02]  /*11a70*/  VIADD R152, R180, 0x80 ;  /* 0x00000080b4987836 */ /* 0x010fc40000000000 */
[----:B-1----:R-:W-:Y:S02]  /*11a80*/  IMAD.MOV.U32 R153, RZ, RZ, 0x40000040 ;  /* 0x40000040ff997424 */ /* 0x002fe400078e00ff */
[----:B------:R-:W-:Y:S01]  /*11a90*/  FADD.FTZ R158, R159, R158 ;  /* 0x0000009e9f9e7221 */ /* 0x000fe20000010000 */
[----:B------:R-:W-:Y:S02]  /*11aa0*/  R2UR UR6, R152 ;  /* 0x00000000980672ca */ /* 0x000fe400000e0000 */
[----:B------:R-:W-:Y:S01]  /*11ab0*/  R2UR UR7, R153 ;  /* 0x00000000990772ca */ /* 0x000fe200000e0000 */
[----:B---3--:R-:W-:Y:S01]  /*11ac0*/  FADD.FTZ R157, R154, R157 ;  /* 0x0000009d9a9d7221 */ /* 0x008fe20000010000 */
[----:B0-----:R-:W-:Y:S01]  /*11ad0*/  FADD.FTZ R158, R155, R158 ;  /* 0x0000009e9b9e7221 */ /* 0x001fe20000010000 */
[----:B------:R-:W-:Y:S01]  /*11ae0*/  FFMA.FTZ R162, R170, UR43, -R6 ;  /* 0x0000002baaa27c23 */ /* 0x000fe20008010806 */
[----:B------:R-:W-:Y:S08]  /*11af0*/  MUFU.EX2 R168, R168 ;  /* 0x000000a800a87308 */ /* 0x000ff00000000800 */
[----:B------:R-:W-:Y:S08]  /*11b00*/  MUFU.EX2 R169, R169 ;  /* 0x000000a900a97308 */ /* 0x000ff00000000800 */
[----:B------:R-:W-:Y:S08]  /*11b10*/  MUFU.EX2 R3, R156 ;  /* 0x0000009c00037308 */ /* 0x000ff00000000800 */
[----:B------:R-:W-:Y:S01]  /*11b20*/  MUFU.EX2 R173, R173 ;  /* 0x000000ad00ad7308 */ /* 0x000fe20000000800 */
[----:B------:R-:W-:-:S07]  /*11b30*/  WARPGROUP.DEPBAR.LE gsb0, 0x0 ;  /* 0x00008000000079c5 */ /* 0x000fce0000010000 */
[----:B------:R0:W1:Y:S02]  /*11b40*/  MUFU.EX2 R204, R161 ;  /* 0x000000a100cc7308 */ /* 0x0000640000000800 */
[--C-:B0-----:R-:W-:Y:S01]  /*11b50*/  FFMA.FTZ R161, R163, UR43, -R6.reuse ;  /* 0x0000002ba3a17c23 */ /* 0x101fe20008010806 */
[----:B------:R-:W-:-:S05]  /*11b60*/  FFMA.FTZ R163, R167, UR43, -R6 ;  /* 0x0000002ba7a37c23 */ /* 0x000fca0008010806 */
[----:B------:R-:W0:Y:S08]  /*11b70*/  MUFU.EX2 R205, R165 ;  /* 0x000000a500cd7308 */ /* 0x000e300000000800 */
[----:B------:R-:W3:Y:S08]  /*11b80*/  MUFU.EX2 R161, R161 ;  /* 0x000000a100a17308 */ /* 0x000ef00000000800 */
[----:B------:R-:W4:Y:S01]  /*11b90*/  MUFU.EX2 R163, R163 ;  /* 0x000000a300a37308 */ /* 0x000f220000000800 */
[----:B-1----:R-:W-:-:S02]  /*11ba0*/  F2FP.BF16.F32.PACK_AB R152, R204, R154 ;  /* 0x0000009acc98723e */ /* 0x002fc400000010ff */
[----:B0-----:R-:W-:Y:S02]  /*11bb0*/  F2FP.BF16.F32.PACK_AB R154, R205, R181 ;  /* 0x000000b5cd9a723e */ /* 0x001fe400000010ff */
[----:B---3--:R-:W-:Y:S02]  /*11bc0*/  F2FP.BF16.F32.PACK_AB R153, R161, R155 ;  /* 0x0000009ba199723e */ /* 0x008fe400000010ff */
[----:B----4-:R-:W-:-:S04]  /*11bd0*/  F2FP.BF16.F32.PACK_AB R155, R163, R160 ;  /* 0x000000a0a39b723e */ /* 0x010fc800000010ff */
[----:B------:R-:W-:-:S06]  /*11be0*/  WARPGROUP.ARRIVE ;  /* 0x00000000000079c5 */ /* 0x000fcc0000000000 */
[----:B------:R-:W-:Y:S01]  /*11bf0*/  HGMMA.64x256x16.F32.BF16 R24, R152, gdesc[UR4].tnspB, R24, gsb0 ;  /* 0x43e0000498187df0 */ /* 0x000fe20008001818 */
[----:B------:R-:W-:Y:S01]  /*11c00*/  FFMA.FTZ R165, R171, UR43, -R6 ;  /* 0x0000002baba57c23 */ /* 0x000fe20008010806 */
[----:B------:R-:W-:Y:S08]  /*11c10*/  MUFU.EX2 R162, R162 ;  /* 0x000000a200a27308 */ /* 0x000ff00000000800 */
[----:B------:R-:W0:Y:S01]  /*11c20*/  MUFU.EX2 R165, R165 ;  /* 0x000000a500a57308 */ /* 0x000e220000000800 */
[----:B------:R-:W-:Y:S01]  /*11c30*/  FADD.FTZ R157, R204, R157 ;  /* 0x0000009dcc9d7221 */ /* 0x000fe20000010000 */
[----:B------:R-:W-:Y:S01]  /*11c40*/  FADD.FTZ R158, R161, R158 ;  /* 0x0000009ea19e7221 */ /* 0x000fe20000010000 */
[----:B------:R-:W-:-:S02]  /*11c50*/  F2FP.BF16.F32.PACK_AB R156, R169, R168 ;  /* 0x000000a8a99c723e */ /* 0x000fc400000010ff */
[----:B------:R-:W-:Y:S01]  /*11c60*/  FADD.FTZ R181, R181, R157 ;  /* 0x0000009db5b57221 */ /* 0x000fe20000010000 */
[----:B------:R-:W-:Y:S01]  /*11c70*/  FADD.FTZ R160, R160, R158 ;  /* 0x0000009ea0a07221 */ /* 0x000fe20000010000 */
[----:B------:R-:W-:Y:S02]  /*11c80*/  F2FP.BF16.F32.PACK_AB R158, R173, R3 ;  /* 0x00000003ad9e723e */ /* 0x000fe400000010ff */
[----:B0-----:R-:W-:Y:S01]  /*11c90*/  F2FP.BF16.F32.PACK_AB R157, R165, R162 ;  /* 0x000000a2a59d723e */ /* 0x001fe200000010ff */
[----:B------:R-:W-:Y:S01]  /*11ca0*/  FFMA.FTZ R170, R178, UR43, -R6 ;  /* 0x0000002bb2aa7c23 */ /* 0x000fe20008010806 */
[----:B------:R-:W-:Y:S08]  /*11cb0*/  MUFU.EX2 R176, R176 ;  /* 0x000000b000b07308 */ /* 0x000ff00000000800 */
[----:B------:R-:W-:Y:S08]  /*11cc0*/  MUFU.EX2 R177, R177 ;  /* 0x000000b100b17308 */ /* 0x000ff00000000800 */
[----:B------:R-:W-:Y:S08]  /*11cd0*/  MUFU.EX2 R217, R217 ;  /* 0x000000d900d97308 */ /* 0x000ff00000000800 */
[----:B------:R-:W-:Y:S01]  /*11ce0*/  MUFU.EX2 R170, R170 ;  /* 0x000000aa00aa7308 */ /* 0x000fe20000000800 */
[----:B------:R-:W-:Y:S01]  /*11cf0*/  FADD.FTZ R160, R163, R160 ;  /* 0x000000a0a3a07221 */ /* 0x000fe20000010000 */
[----:B------:R-:W-:-:S02]  /*11d00*/  WARPGROUP.DEPBAR.LE gsb0, 0x0 ;  /* 0x00008000000079c5 */ /* 0x000fc40000010000 */
[--C-:B------:R-:W-:Y:S01]  /*11d10*/  FFMA.FTZ R154, R174, UR43, -R6.reuse ;  /* 0x0000002bae9a7c23 */ /* 0x100fe20008010806 */
[----:B------:R-:W-:-:S05]  /*11d20*/  FFMA.FTZ R155, R175, UR43, -R6 ;  /* 0x0000002baf9b7c23 */ /* 0x000fca0008010806 */
[----:B------:R-:W-:Y:S08]  /*11d30*/  MUFU.EX2 R154, R154 ;  /* 0x0000009a009a7308 */ /* 0x000ff00000000800 */
[----:B------:R-:W0:Y:S01]  /*11d40*/  MUFU.EX2 R155, R155 ;  /* 0x0000009b009b7308 */ /* 0x000e220000000800 */
[----:B------:R-:W-:Y:S02]  /*11d50*/  VIADD R152, R180, 0x100 ;  /* 0x00000100b4987836 */ /* 0x000fe40000000000 */
[----:B------:R-:W-:-:S03]  /*11d60*/  IMAD.MOV.U32 R153, RZ, RZ, 0x40000040 ;  /* 0x40000040ff997424 */ /* 0x000fc600078e00ff */
[----:B------:R-:W-:Y:S02]  /*11d70*/  R2UR UR6, R152 ;  /* 0x00000000980672ca */ /* 0x000fe400000e0000 */
[----:B------:R-:W-:Y:S02]  /*11d80*/  R2UR UR7, R153 ;  /* 0x00000000990772ca */ /* 0x000fe400000e0000 */
[----:B0-----:R-:W-:-:S04]  /*11d90*/  F2FP.BF16.F32.PACK_AB R159, R155, R154 ;  /* 0x0000009a9b9f723e */ /* 0x001fc800000010ff */
[----:B------:R-:W-:-:S07]  /*11da0*/  WARPGROUP.ARRIVE ;  /* 0x00000000000079c5 */ /* 0x000fce0000000000 */
[----:B------:R-:W-:Y:S01]  /*11db0*/  HGMMA.64x256x16.F32.BF16 R24, R156, gdesc[UR4].tnspB, R24, gsb0 ;  /* 0x43e000049c187df0 */ /* 0x000fe20008001818 */
[----:B------:R-:W-:Y:S02]  /*11dc0*/  VIADD R152, R180, 0x180 ;  /* 0x00000180b4987836 */ /* 0x000fe40000000000 */
[----:B------:R-:W-:-:S03]  /*11dd0*/  IMAD.MOV.U32 R153, RZ, RZ, 0x40000040 ;  /* 0x40000040ff997424 */ /* 0x000fc600078e00ff */
[----:B------:R-:W-:Y:S02]  /*11de0*/  R2UR UR6, R152 ;  /* 0x00000000980672ca */ /* 0x000fe400000e0000 */
[----:B------:R-:W-:Y:S01]  /*11df0*/  R2UR UR7, R153 ;  /* 0x00000000990772ca */ /* 0x000fe200000e0000 */
[----:B------:R-:W-:Y:S08]  /*11e00*/  MUFU.EX2 R184, R184 ;  /* 0x000000b800b87308 */ /* 0x000ff00000000800 */
[----:B------:R-:W-:Y:S08]  /*11e10*/  MUFU.EX2 R185, R185 ;  /* 0x000000b900b97308 */ /* 0x000ff00000000800 */
[----:B------:R-:W-:Y:S08]  /*11e20*/  MUFU.EX2 R188, R188 ;  /* 0x000000bc00bc7308 */ /* 0x000ff00000000800 */
[----:B------:R-:W0:Y:S01]  /*11e30*/  MUFU.EX2 R189, R189 ;  /* 0x000000bd00bd7308 */ /* 0x000e220000000800 */
[----:B------:R-:W-:-:S02]  /*11e40*/  VIADD R152, R180, 0x200 ;  /* 0x00000200b4987836 */ /* 0x000fc40000000000 */
[----:B------:R-:W-:Y:S01]  /*11e50*/  IMAD.MOV.U32 R153, RZ, RZ, 0x40000040 ;  /* 0x40000040ff997424 */ /* 0x000fe200078e00ff */
[----:B0-----:R-:W-:Y:S01]  /*11e60*/  F2FP.BF16.F32.PACK_AB R166, R189, R188 ;  /* 0x000000bcbda6723e */ /* 0x001fe200000010ff */
[----:B------:R-:W-:Y:S02]  /*11e70*/  WARPGROUP.DEPBAR.LE gsb0, 0x0 ;  /* 0x00008000000079c5 */ /* 0x000fe40000010000 */
[--C-:B------:R-:W-:Y:S01]  /*11e80*/  FFMA.FTZ R157, R179, UR43, -R6.reuse ;  /* 0x0000002bb39d7c23 */ /* 0x100fe20008010806 */
[--C-:B------:R-:W-:Y:S01]  /*11e90*/  FFMA.FTZ R158, R182, UR43, -R6.reuse ;  /* 0x0000002bb69e7c23 */ /* 0x100fe20008010806 */
[----:B------:R-:W-:Y:S01]  /*11ea0*/  FFMA.FTZ R159, R183, UR43, -R6 ;  /* 0x0000002bb79f7c23 */ /* 0x000fe20008010806 */
[----:B------:R0:W-:Y:S08]  /*11eb0*/  MUFU.EX2 R156, R164 ;  /* 0x000000a4009c7308 */ /* 0x0001f00000000800 */
[----:B------:R-:W1:Y:S08]  /*11ec0*/  MUFU.EX2 R157, R157 ;  /* 0x0000009d009d7308 */ /* 0x000e700000000800 */
[----:B------:R-:W-:Y:S08]  /*11ed0*/  MUFU.EX2 R158, R158 ;  /* 0x0000009e009e7308 */ /* 0x000ff00000000800 */
[----:B------:R-:W3:Y:S01]  /*11ee0*/  MUFU.EX2 R159, R159 ;  /* 0x0000009f009f7308 */ /* 0x000ee20000000800 */
[----:B0-----:R-:W-:Y:S01]  /*11ef0*/  FADD.FTZ R164, R162, R160 ;  /* 0x000000a0a2a47221 */ /* 0x001fe20000010000 */
[----:B------:R-:W-:-:S02]  /*11f00*/  F2FP.BF16.F32.PACK_AB R160, R177, R176 ;  /* 0x000000b0b1a0723e */ /* 0x000fc400000010ff */
[----:B-1----:R-:W-:Y:S02]  /*11f10*/  F2FP.BF16.F32.PACK_AB R161, R157, R170 ;  /* 0x000000aa9da1723e */ /* 0x002fe400000010ff */
[----:B------:R-:W-:Y:S02]  /*11f20*/  F2FP.BF16.F32.PACK_AB R162, R217, R156 ;  /* 0x0000009cd9a2723e */ /* 0x000fe400000010ff */
[----:B---3--:R-:W-:-:S04]  /*11f30*/  F2FP.BF16.F32.PACK_AB R163, R159, R158 ;  /* 0x0000009e9fa3723e */ /* 0x008fc800000010ff */
[----:B------:R-:W-:-:S06]  /*11f40*/  WARPGROUP.ARRIVE ;  /* 0x00000000000079c5 */ /* 0x000fcc0000000000 */
[----:B------:R-:W-:Y:S01]  /*11f50*/  HGMMA.64x256x16.F32.BF16 R24, R160, gdesc[UR4].tnspB, R24, gsb0 ;  /* 0x43e00004a0187df0 */ /* 0x000fe20008001818 */
[----:B------:R-:W-:Y:S02]  /*11f60*/  R2UR UR6, R152 ;  /* 0x00000000980672ca */ /* 0x000fe400000e0000 */
[----:B------:R-:W-:Y:S01]  /*11f70*/  R2UR UR7, R153 ;  /* 0x00000000990772ca */ /* 0x000fe200000e0000 */
[----:B------:R-:W-:Y:S01]  /*11f80*/  FADD.FTZ R152, R165, R164 ;  /* 0x000000a4a5987221 */ /* 0x000fe20000010000 */
[----:B------:R-:W-:Y:S01]  /*11f90*/  F2FP.BF16.F32.PACK_AB R164, R185, R184 ;  /* 0x000000b8b9a4723e */ /* 0x000fe200000010ff */
[----:B------:R-:W-:Y:S01]  /*11fa0*/  FADD.FTZ R181, R205, R181 ;  /* 0x000000b5cdb57221 */ /* 0x000fe20000010000 */
[----:B------:R-:W-:-:S03]  /*11fb0*/  FFMA.FTZ R194, R194, UR43, -R6 ;  /* 0x0000002bc2c27c23 */ /* 0x000fc60008010806 */
[----:B------:R-:W-:Y:S01]  /*11fc0*/  FADD.FTZ R168, R168, R181 ;  /* 0x000000b5a8a87221 */ /* 0x000fe20000010000 */
[--C-:B------:R-:W-:Y:S01]  /*11fd0*/  FFMA.FTZ R195, R195, UR43, -R6.reuse ;  /* 0x0000002bc3c37c23 */ /* 0x100fe20008010806 */
[----:B------:R-:W-:Y:S02]  /*11fe0*/  FFMA.FTZ R198, R198, UR43, -R6 ;  /* 0x0000002bc6c67c23 */ /* 0x000fe40008010806 */
[----:B------:R-:W-:Y:S01]  /*11ff0*/  FADD.FTZ R168, R169, R168 ;  /* 0x000000a8a9a87221 */ /* 0x000fe20000010000 */
[----:B------:R-:W-:Y:S03]  /*12000*/  MUFU.EX2 R192, R192 ;  /* 0x000000c000c07308 */ /* 0x000fe60000000800 */
[----:B------:R-:W-:-:S05]  /*12010*/  FADD.FTZ R168, R3, R168 ;  /* 0x000000a803a87221 */ /* 0x000fca0000010000 */
[----:B------:R-:W0:Y:S08]  /*12020*/  MUFU.EX2 R193, R193 ;  /* 0x000000c100c17308 */ /* 0x000e300000000800 */
[----:B------:R-:W-:Y:S08]  /*12030*/  MUFU.EX2 R196, R196 ;  /* 0x000000c400c47308 */ /* 0x000ff00000000800 */
[----:B------:R-:W-:Y:S08]  /*12040*/  MUFU.EX2 R197, R197 ;  /* 0x000000c500c57308 */ /* 0x000ff00000000800 */
[----:B------:R-:W-:Y:S08]  /*12050*/  MUFU.EX2 R194, R194 ;  /* 0x000000c200c27308 */ /* 0x000ff00000000800 */
[----:B------:R-:W1:Y:S08]  /*12060*/  MUFU.EX2 R195, R195 ;  /* 0x000000c300c37308 */ /* 0x000e700000000800 */
[----:B------:R-:W-:Y:S01]  /*12070*/  MUFU.EX2 R198, R198 ;  /* 0x000000c600c67308 */ /* 0x000fe20000000800 */
[----:B------:R-:W-:Y:S01]  /*12080*/  FADD.FTZ R152, R154, R152 ;  /* 0x000000989a987221 */ /* 0x000fe20000010000 */
[----:B------:R-:W-:-:S02]  /*12090*/  VIADD R180, R180, 0x280 ;  /* 0x00000280b4b47836 */ /* 0x000fc40000000000 */
[----:B------:R-:W-:Y:S02]  /*120a0*/  IMAD.MOV.U32 R181, RZ, RZ, 0x40000040 ;  /* 0x40000040ffb57424 */ /* 0x000fe400078e00ff */
[----:B------:R-:W-:-:S04]  /*120b0*/  FADD.FTZ R168, R173, R168 ;  /* 0x000000a8ada87221 */ /* 0x000fc80000010000 */
[----:B------:R-:W-:Y:S01]  /*120c0*/  FADD.FTZ R176, R176, R168 ;  /* 0x000000a8b0b07221 */ /* 0x000fe20000010000 */
[----:B0-----:R-:W-:Y:S02]  /*120d0*/  F2FP.BF16.F32.PACK_AB R168, R193, R192 ;  /* 0x000000c0c1a8723e */ /* 0x001fe400000010ff */
[----:B-1----:R-:W-:Y:S01]  /*120e0*/  F2FP.BF16.F32.PACK_AB R169, R195, R194 ;  /* 0x000000c2c3a9723e */ /* 0x002fe200000010ff */
[----:B------:R-:W-:Y:S02]  /*120f0*/  WARPGROUP.DEPBAR.LE gsb0, 0x0 ;  /* 0x00008000000079c5 */ /* 0x000fe40000010000 */
[--C-:B------:R-:W-:Y:S01]  /*12100*/  FFMA.FTZ R160, R186, UR43, -R6.reuse ;  /* 0x0000002bbaa07c23 */ /* 0x100fe20008010806 */
[--C-:B------:R-:W-:Y:S01]  /*12110*/  FFMA.FTZ R161, R187, UR43, -R6.reuse ;  /* 0x0000002bbba17c23 */ /* 0x100fe20008010806 */
[--C-:B------:R-:W-:Y:S01]  /*12120*/  FFMA.FTZ R162, R190, UR43, -R6.reuse ;  /* 0x0000002bbea27c23 */ /* 0x100fe20008010806 */
[----:B------:R-:W-:-:S03]  /*12130*/  FFMA.FTZ R163, R191, UR43, -R6 ;  /* 0x0000002bbfa37c23 */ /* 0x000fc60008010806 */
[----:B------:R-:W-:Y:S08]  /*12140*/  MUFU.EX2 R160, R160 ;  /* 0x000000a000a07308 */ /* 0x000ff00000000800 */
[----:B------:R-:W0:Y:S08]  /*12150*/  MUFU.EX2 R161, R161 ;  /* 0x000000a100a17308 */ /* 0x000e300000000800 */
[----:B------:R-:W-:Y:S08]  /*12160*/  MUFU.EX2 R162, R162 ;  /* 0x000000a200a27308 */ /* 0x000ff00000000800 */
[----:B------:R-:W1:Y:S01]  /*12170*/  MUFU.EX2 R163, R163 ;  /* 0x000000a300a37308 */ /* 0x000e620000000800 */
[----:B0-----:R-:W-:-:S02]  /*12180*/  F2FP.BF16.F32.PACK_AB R165, R161, R160 ;  /* 0x000000a0a1a5723e */ /* 0x001fc400000010ff */
[----:B-1----:R-:W-:-:S04]  /*12190*/  F2FP.BF16.F32.PACK_AB R167, R163, R162 ;  /* 0x000000a2a3a7723e */ /* 0x002fc800000010ff */
[----:B------:R-:W-:-:S06]  /*121a0*/  WARPGROUP.ARRIVE ;  /* 0x00000000000079c5 */ /* 0x000fcc0000000000 */
[----:B------:R-:W-:Y:S01]  /*121b0*/  HGMMA.64x256x16.F32.BF16 R24, R164, gdesc[UR4].tnspB, R24, gsb0 ;  /* 0x43e00004a4187df0 */ /* 0x000fe20008001818 */
[----:B------:R-:W-:-:S04]  /*121c0*/  FFMA.FTZ R6, R199, UR43, -R6 ;  /* 0x0000002bc7067c23 */ /* 0x000fc80008010806 */
[----:B------:R0:W1:Y:S01]  /*121d0*/  MUFU.EX2 R3, R6 ;  /* 0x0000000600037308 */ /* 0x0000620000000800 */
[----:B------:R-:W-:Y:S02]  /*121e0*/  R2UR UR6, R180 ;  /* 0x00000000b40672ca */ /* 0x000fe400000e0000 */
[----:B------:R-:W-:Y:S01]  /*121f0*/  R2UR UR7, R181 ;  /* 0x00000000b50772ca */ /* 0x000fe200000e0000 */
[----:B0-----:R-:W-:-:S04]  /*12200*/  FADD.FTZ R6, R155, R152 ;  /* 0x000000989b067221 */ /* 0x001fc80000010000 */
[----:B------:R-:W-:Y:S01]  /*12210*/  FADD.FTZ R6, R170, R6 ;  /* 0x00000006aa067221 */ /* 0x000fe20000010000 */
[----:B------:R-:W-:Y:S02]  /*12220*/  F2FP.BF16.F32.PACK_AB R170, R197, R196 ;  /* 0x000000c4c5aa723e */ /* 0x000fe400000010ff */
        /* <DEDUP_REMOVED lines=13> */
[----:B------:R-:W-:Y:S02]  /*12300*/  ISETP.GT.AND P2, PT, R215, R220, PT ;  /* 0x000000dcd700720c */ /* 0x000fe40003f44270 */
[----:B------:R-:W-:Y:S01]  /*12310*/  FADD.FTZ R176, R189, R176 ;  /* 0x000000b0bdb07221 */ /* 0x000fe20000010000 */
[----:B------:R-:W-:Y:S01]  /*12320*/  FADD.FTZ R6, R163, R6 ;  /* 0x00000006a3067221 */ /* 0x000fe20000010000 */
[----:B------:R-:W-:Y:S02]  /*12330*/  @!P1 VIADD R216, R216, 0x32460 ;  /* 0x00032460d8d89836 */ /* 0x000fe40000000000 */
[----:B------:R-:W-:Y:S01]  /*12340*/  FADD.FTZ R176, R192, R176 ;  /* 0x000000b0c0b07221 */ /* 0x000fe20000010000 */
[----:B------:R-:W-:Y:S02]  /*12350*/  FADD.FTZ R6, R194, R6 ;  /* 0x00000006c2067221 */ /* 0x000fe40000010000 */
[----:B------:R-:W-:Y:S01]  /*12360*/  @!P1 PRMT R216, RZ, 0x654, R216 ;  /* 0x00000654ffd89816 */ /* 0x000fe200000000d8 */
[----:B------:R-:W-:Y:S01]  /*12370*/  FADD.FTZ R176, R193, R176 ;  /* 0x000000b0c1b07221 */ /* 0x000fe20000010000 */
[----:B------:R-:W-:-:S03]  /*12380*/  FADD.FTZ R6, R195, R6 ;  /* 0x00000006c3067221 */ /* 0x000fc60000010000 */
[----:B------:R-:W-:Y:S01]  /*12390*/  FADD.FTZ R176, R196, R176 ;  /* 0x000000b0c4b07221 */ /* 0x000fe20000010000 */
[----:B------:R-:W-:Y:S01]  /*123a0*/  FADD.FTZ R198, R198, R6 ;  /* 0x00000006c6c67221 */ /* 0x000fe20000010000 */
[----:B------:R-:W-:Y:S02]  /*123b0*/  VIADD R215, R215, 0xffffffff ;  /* 0xffffffffd7d77836 */ /* 0x000fe40000000000 */
[----:B------:R-:W-:Y:S01]  /*123c0*/  FADD.FTZ R6, R197, R176 ;  /* 0x000000b0c5067221 */ /* 0x000fe20000010000 */
[----:B------:R-:W-:Y:S01]  /*123d0*/  FADD.FTZ R3, R3, R198 ;  /* 0x000000c603037221 */ /* 0x000fe20000010000 */
[----:B------:R-:W-:Y:S02]  /*123e0*/  IMAD.MOV.U32 R205, RZ, RZ, R7 ;  /* 0x000000ffffcd7224 */ /* 0x000fe400078e0007 */
[----:B------:R-:W-:Y:S01]  /*123f0*/  IMAD.MOV.U32 R204, RZ, RZ, R0 ;  /* 0x000000ffffcc7224 */ /* 0x000fe200078e0000 */
[----:B------:R-:W-:Y:S02]  /*12400*/  WARPGROUP.DEPBAR.LE gsb0, 0x0 ;  /* 0x00008000000079c5 */ /* 0x000fe40000010000 */
[----:B------:R-:W-:-:S06]  /*12410*/  WARPGROUP.ARRIVE ;  /* 0x00000000000079c5 */ /* 0x000fcc0000000000 */
[----:B------:R-:W-:Y:S03]  /*12420*/  HGMMA.64x256x16.F32.BF16 R24, R168, gdesc[UR4].tnspB, R24, gsb0 ;  /* 0x43e00004a8187df0 */ /* 0x000fe60008001818 */
[----:B------:R-:W-:Y:S02]  /*12430*/  WARPGROUP.DEPBAR.LE gsb0, 0x0 ;  /* 0x00008000000079c5 */ /* 0x000fe40000010000 */
[----:B------:R2:W-:Y:S01]  /*12440*/  @!P1 SYNCS.ARRIVE.TRANS64.RED.A1T0 RZ, [R216+URZ], RZ ;  /* 0x000000ffd8ff99a7 */ /* 0x0005e2000810043f */
[----:B------:R-:W-:Y:S05]  /*12450*/  @P2 BRA `(.L_x_14617) ;  /* 0xffffffd800182947 */ /* 0x000fea000383ffff */
.L_x_14607:
[----:B------:R-:W3:Y:S01]  /*12460*/  LDL.LU R152, [R1+0x60] ;  /* 0x0000600001987983 */ /* 0x000ee20000300800 */
[----:B------:R-:W-:Y:S05]  /*12470*/  WARPSYNC.ALL ;  /* 0x0000000000007948 */ /* 0x000fea0003800000 */
[----:B------:R-:W4:Y:S01]  /*12480*/  SHFL.BFLY PT, R5, R6, 0x2, 0x1f ;  /* 0x0c401f0006057f89 */ /* 0x000f2200000e0000 */
[----:B0-----:R-:W-:Y:S02]  /*12490*/  IMAD.MOV.U32 R154, RZ, RZ, -0x800000 ;  /* 0xff800000ff9a7424 */ /* 0x001fe400078e00ff */
[----:B------:R-:W-:Y:S01]  /*124a0*/  VIADD R2, R2, 0x1 ;  /* 0x0000000102027836 */ /* 0x000fe20000000000 */
[----:B------:R0:W-:Y:S08]  /*124b0*/  BAR.ARV R172, 0x100 ;  /* 0x000400ac0000751d */ /* 0x0001f00000002000 */
[----:B------:R-:W-:Y:S06]  /*124c0*/  BAR.ARV 0x8, 0x180 ;  /* 0x0206000000007b1d */ /* 0x000fec0000002000 */
[----:B------:R-:W-:-:S04]  /*124d0*/  ISETP.NE.AND P1, PT, R2, 0x2, PT ;  /* 0x000000020200780c */ /* 0x000fc80003f25270 */
[----:B------:R-:W-:Y:S01]  /*124e0*/  SEL R2, R2, RZ, P1 ;  /* 0x000000ff02027207 */ /* 0x000fe20000800000 */
[----:B----4-:R-:W-:Y:S01]  /*124f0*/  FADD.FTZ R9, R5, R6 ;  /* 0x0000000605097221 */ /* 0x010fe20000010000 */
[----:B------:R-:W-:Y:S02]  /*12500*/  IMAD.U32 R5, RZ, RZ, UR43 ;  /* 0x0000002bff057e24 */ /* 0x000fe4000f8e00ff */
[----:B------:R-:W-:Y:S02]  /*12510*/  IMAD.U32 R6, RZ, RZ, UR43 ;  /* 0x0000002bff067e24 */ /* 0x000fe4000f8e00ff */
[----:B------:R-:W4:Y:S02]  /*12520*/  SHFL.BFLY PT, R4, R9, 0x1, 0x1f ;  /* 0x0c201f0009047f89 */ /* 0x000f2400000e0000 */
[----:B----4-:R-:W-:Y:S01]  /*12530*/  FADD.FTZ R10, R9, R4 ;  /* 0x00000004090a7221 */ /* 0x010fe20000010000 */
[----:B------:R-:W-:-:S04]  /*12540*/  IMAD.MOV.U32 R4, RZ, RZ, RZ ;  /* 0x000000ffff047224 */ /* 0x000fc800078e00ff */
[----:B------:R-:W-:-:S13]  /*12550*/  FSETP.NE.FTZ.AND P0, PT, R10, RZ, PT ;  /* 0x000000ff0a00720b */ /* 0x000fda0003f15000 */
[----:B------:R-:W4:Y:S01]  /*12560*/  @P0 MUFU.LG2 R8, R10 ;  /* 0x0000000a00080308 */ /* 0x000f220000000c00 */
[----:B------:R-:W-:-:S07]  /*12570*/  @P0 FMUL.FTZ R5, R5, 0.69314718246459960938 ;  /* 0x3f31721805050820 */ /* 0x000fce0000410000 */
[----:B------:R-:W1:Y:S01]  /*12580*/  @P0 MUFU.RCP R4, R10 ;  /* 0x0000000a00040308 */ /* 0x000e620000001000 */
[----:B----4-:R-:W-:-:S04]  /*12590*/  @P0 FMUL.FTZ R8, R8, 0.69314718246459960938 ;  /* 0x3f31721808080820 */ /* 0x010fc80000410000 */
        /* <DEDUP_REMOVED lines=24> */
[----:B----4-:R-:W-:Y:S01]  /*12720*/  FADD.FTZ R8, R0, R3 ;  /* 0x0000000300087221 */ /* 0x010fe20000010000 */
[----:B------:R-:W-:-:S02]  /*12730*/  IMAD.MOV.U32 R0, RZ, RZ, RZ ;  /* 0x000000ffff007224 */ /* 0x000fc400078e00ff */
[-C--:B------:R-:W-:Y:S01]  /*12740*/  FMUL.FTZ R68, R68, R4.reuse ;  /* 0x0000000444447220 */ /* 0x080fe20000410000 */
[----:B------:R-:W-:Y:S02]  /*12750*/  IMAD.MOV.U32 R3, RZ, RZ, -0x800000 ;  /* 0xff800000ff037424 */ /* 0x000fe400078e00ff */
        /* <DEDUP_REMOVED lines=43> */
[----:B------:R-:W1:Y:S01]  /*12a10*/  @P0 MUFU.LG2 R5, R9 ;  /* 0x0000000900050308 */ /* 0x000e620000000c00 */
[----:B------:R-:W-:Y:S01]  /*12a20*/  @P0 FMUL.FTZ R6, R6, 0.69314718246459960938 ;  /* 0x3f31721806060820 */ /* 0x000fe20000410000 */
[----:B------:R-:W-:-:S06]  /*12a30*/  FMUL.FTZ R149, R149, R4 ;  /* 0x0000000495957220 */ /* 0x000fcc0000410000 */
[----:B------:R-:W4:Y:S01]  /*12a40*/  @P0 MUFU.RCP R0, R9 ;  /* 0x0000000900000308 */ /* 0x000f220000001000 */
[----:B-1----:R-:W-:-:S04]  /*12a50*/  @P0 FMUL.FTZ R5, R5, 0.69314718246459960938 ;  /* 0x3f31721805050820 */ /* 0x002fc80000410000 */
[----:B------:R-:W-:Y:S01]  /*12a60*/  @P0 FFMA.FTZ R3, R6, R7, R5 ;  /* 0x0000000706030223 */ /* 0x000fe20000010005 */
[----:B------:R-:W-:Y:S01]  /*12a70*/  PLOP3.LUT P0, PT, PT, PT, PT, 0x8, 0x0 ;  /* 0x000000000000781c */ /* 0x000fe20003f0e170 */
        /* <DEDUP_REMOVED lines=64> */
[----:B------:R-:W-:-:S04]  /*12e80*/  SEL R0, RZ, 0x1, P1 ;  /* 0x00000001ff007807 */ /* 0x000fc80000800000 */
[----:B------:R-:W-:Y:S01]  /*12e90*/  LOP3.LUT R23, R23, R0, RZ, 0x3c, !PT ;  /* 0x0000000017177212 */ /* 0x000fe200078e3cff */
[----:B---3--:R-:W-:-:S05]  /*12ea0*/  VIADD R152, R152, 0x1 ;  /* 0x0000000198987836 */ /* 0x008fca0000000000 */
[----:B------:R0:W-:Y:S02]  /*12eb0*/  STL [R1+0x60], R152 ;  /* 0x0000609801007387 */ /* 0x0001e40000100800 */
.L_x_14550:
[----:B------:R-:W-:Y:S05]  /*12ec0*/  WARPSYNC.ALL ;  /* 0x0000000000007948 */ /* 0x000fea0003800000 */
[----:B------:R-:W1:Y:S08]  /*12ed0*/  S2UR UR5, SR_CgaCtaId ;  /* 0x00000000000579c3 */ /* 0x000e700000008800 */
[----:B------:R-:W-:Y:S06]  /*12ee0*/  BAR.SYNC.DEFER_BLOCKING 0x5, 0x180 ;  /* 0x0146000000007b1d */ /* 0x000fec0000010000 */
[----:B------:R-:W-:Y:S01]  /*12ef0*/  UMOV UR4, 0x400 ;  /* 0x0000040000047882 */ /* 0x000fe20000000000 */
[----:B------:R-:W-:Y:S01]  /*12f00*/  BSSY B0, `(.L_x_14618) ;  /* 0x00005d6000007945 */ /* 0x000fe20003800000 */
[----:B-1----:R-:W-:-:S06]  /*12f10*/  ULEA UR4, UR5, UR4, 0x18 ;  /* 0x0000000405047291 */ /* 0x002fcc000f8ec03f */
[----:B------:R-:W-:-:S05]  /*12f20*/  IMAD.U32 R19, RZ, RZ, UR4 ;  /* 0x00000004ff137e24 */ /* 0x000fca000f8e00ff */
[----:B------:R1:W3:Y:S01]  /*12f30*/  LDS.128 R4, [R19+0x324d0] ;  /* 0x0324d00013047984 */ /* 0x0002e20000000c00 */
[----:B------:R-:W-:Y:S06]  /*12f40*/  BAR.ARV 0x4, 0x180 ;  /* 0x0106000000007b1d */ /* 0x000fec0000002000 */
[----:B------:R-:W-:Y:S05]  /*12f50*/  @P0 BRA `(.L_x_14619) ;  /* 0x0000004c00080947 */ /* 0x000fea0003800000 */
[----:B------:R-:W0:Y:S01]  /*12f60*/  LDL R8, [R1+0x174] ;  /* 0x0001740001087983 */ /* 0x000e220000100800 */
[----:B------:R-:W-:-:S03]  /*12f70*/  ULDC UR4, c[0x0][0xbd4] ;  /* 0x0002f50000047ab9 */ /* 0x000fc60000000800 */
[----:B------:R-:W4:Y:S01]  /*12f80*/  LDL.LU R10, [R1+0x4c] ;  /* 0x00004c00010a7983 */ /* 0x000f220000300800 */
[----:B------:R-:W2:Y:S01]  /*12f90*/  S2R R0, SR_SWINHI ;  /* 0x0000000000007919 */ /* 0x000ea20000002f00 */
[----:B------:R-:W-:Y:S02]  /*12fa0*/  F2FP.BF16.F32.PACK_AB R11, R31, R30 ;  /* 0x0000001e1f0b723e */ /* 0x000fe400000010ff */
[----:B------:R-:W-:Y:S01]  /*12fb0*/  F2FP.BF16.F32.PACK_AB R12, R33, R32 ;  /* 0x00000020210c723e */ /* 0x000fe200000010ff */
[----:B------:R-:W3:Y:S01]  /*12fc0*/  LDL.LU R156, [R1+0x54] ;  /* 0x00005400019c7983 */ /* 0x000ee20000300800 */
[----:B------:R-:W-:Y:S02]  /*12fd0*/  F2FP.BF16.F32.PACK_AB R13, R35, R34 ;  /* 0x00000022230d723e */ /* 0x000fe400000010ff */
[----:B------:R-:W-:Y:S01]  /*12fe0*/  F2FP.BF16.F32.PACK_AB R14, R37, R36 ;  /* 0x00000024250e723e */ /* 0x000fe200000010ff */
[----:B------:R-:W3:Y:S01]  /*12ff0*/  LDL.LU R155, [R1+0x58] ;  /* 0x00005800019b7983 */ /* 0x000ee20000300800 */
[----:B------:R-:W-:-:S02]  /*13000*/  MOV R20, R19 ;  /* 0x0000001300147202 */ /* 0x000fc40000000f00 */
[----:B--2---:R-:W-:Y:S02]  /*13010*/  MOV R21, R0 ;  /* 0x0000000000157202 */ /* 0x004fe40000000f00 */
[----:B------:R-:W-:Y:S01]  /*13020*/  F2FP.BF16.F32.PACK_AB R15, R39, R38 ;  /* 0x00000026270f723e */ /* 0x000fe200000010ff */
[----:B0----5:R-:W-:Y:S01]  /*13030*/  IMAD.WIDE R152, R8, 0x2, R20 ;  /* 0x0000000208987825 */ /* 0x021fe200078e0214 */
[----:B----4-:R-:W-:-:S03]  /*13040*/  ISETP.NE.AND P0, PT, R10, RZ, PT ;  /* 0x000000ff0a00720c */ /* 0x010fc60003f05270 */
[----:B------:R-:W-:Y:S01]  /*13050*/  IMAD.MOV.U32 R9, RZ, RZ, R153 ;  /* 0x000000ffff097224 */ /* 0x000fe200078e0099 */
[----:B------:R-:W-:-:S04]  /*13060*/  LOP3.LUT R0, R152, 0x380, RZ, 0xc0, !PT ;  /* 0x0000038098007812 */ /* 0x000fc800078ec0ff */
[----:B------:R-:W-:-:S04]  /*13070*/  SHF.R.U64 R0, R0, 0x3, RZ ;  /* 0x0000000300007819 */ /* 0x000fc800000012ff */
[----:B------:R-:W-:Y:S02]  /*13080*/  LOP3.LUT R8, R0, R152, RZ, 0x3c, !PT ;  /* 0x0000009800087212 */ /* 0x000fe400078e3cff */
[----:B------:R-:W-:Y:S01]  /*13090*/  SEL R0, R10, UR4, P0 ;  /* 0x000000040a007c07 */ /* 0x000fe20008000000 */
[----:B------:R-:W-:Y:S05]  /*130a0*/  WARPSYNC.ALL ;  /* 0x0000000000007948 */ /* 0x000fea0003800000 */
[----:B---3--:R-:W-:Y:S01]  /*130b0*/  MOV R4, R8 ;  /* 0x0000000800047202 */ /* 0x008fe20000000f00 */
[----:B------:R-:W-:Y:S01]  /*130c0*/  ULDC.64 UR4, c[0x0][0xd00] ;  /* 0x0003400000047ab9 */ /* 0x000fe20000000a00 */
[----:B------:R-:W-:Y:S01]  /*130d0*/  F2FP.BF16.F32.PACK_AB R8, R25, R24 ;  /* 0x000000181908723e */ /* 0x000fe200000010ff */
[----:B------:R-:W-:Y:S01]  /*130e0*/  ULDC.64 UR6, c[0x0][0xd08] ;  /* 0x0003420000067ab9 */ /* 0x000fe20000000a00 */
[----:B------:R-:W-:-:S02]  /*130f0*/  F2FP.BF16.F32.PACK_AB R9, R27, R26 ;  /* 0x0000001a1b09723e */ /* 0x000fc400000010ff */
[----:B------:R-:W-:Y:S01]  /*13100*/  F2FP.BF16.F32.PACK_AB R10, R29, R28 ;  /* 0x0000001c1d0a723e */ /* 0x000fe200000010ff */
[----:B------:R-:W-:Y:S06]  /*13110*/  BAR.SYNC.DEFER_BLOCKING 0x1, 0x100 ;  /* 0x0044000000007b1d */ /* 0x000fec0000010000 */
[----:B------:R0:W-:Y:S02]  /*13120*/  STSM.16.M88.4 [R4], R8 ;  /* 0x0000000804007844 */ /* 0x0001e40000000200 */
[----:B0-----:R-:W-:-:S04]  /*13130*/  IADD3 R8, P0, R152, 0x20, RZ ;  /* 0x0000002098087810 */ /* 0x001fc80007f1e0ff */
[----:B------:R-:W-:Y:S01]  /*13140*/  LOP3.LUT R4, R8, 0x380, RZ, 0xc0, !PT ;  /* 0x0000038008047812 */ /* 0x000fe200078ec0ff */
[----:B------:R-:W-:-:S03]  /*13150*/  IMAD.X R9, RZ, RZ, R153, P0 ;  /* 0x000000ffff097224 */ /* 0x000fc600000e0699 */
[----:B------:R-:W-:-:S04]  /*13160*/  SHF.R.U64 R4, R4, 0x3, RZ ;  /* 0x0000000304047819 */ /* 0x000fc800000012ff */
[----:B------:R-:W-:-:S04]  /*13170*/  LOP3.LUT R8, R4, R8, RZ, 0x3c, !PT ;  /* 0x0000000804087212 */ /* 0x000fc800078e3cff */
[----:B------:R-:W-:-:S05]  /*13180*/  MOV R8, R8 ;  /* 0x0000000800087202 */ /* 0x000fca0000000f00 */
[----:B------:R0:W-:Y:S02]  /*13190*/  STSM.16.M88.4 [R8], R12 ;  /* 0x0000000c08007844 */ /* 0x0001e40000000200 */
[----:B0-----:R-:W-:-:S04]  /*131a0*/  IADD3 R8, P0, R152, 0x40, RZ ;  /* 0x0000004098087810 */ /* 0x001fc80007f1e0ff */
[----:B------:R-:W-:Y:S01]  /*131b0*/  LOP3.LUT R4, R8, 0x380, RZ, 0xc0, !PT ;  /* 0x0000038008047812 */ /* 0x000fe200078ec0ff */
[----:B------:R-:W-:-:S03]  /*131c0*/  IMAD.X R9, RZ, RZ, R153, P0 ;  /* 0x000000ffff097224 */ /* 0x000fc600000e0699 */
[----:B------:R-:W-:-:S04]  /*131d0*/  SHF.R.U64 R4, R4, 0x3, RZ ;  /* 0x0000000304047819 */ /* 0x000fc800000012ff */
[----:B------:R-:W-:Y:S02]  /*131e0*/  LOP3.LUT R8, R4, R8, RZ, 0x3c, !PT ;  /* 0x0000000804087212 */ /* 0x000fe400078e3cff */
[----:B------:R-:W-:Y:S02]  /*131f0*/  F2FP.BF16.F32.PACK_AB R10, R45, R44 ;  /* 0x0000002c2d0a723e */ /* 0x000fe400000010ff */
[----:B------:R-:W-:Y:S02]  /*13200*/  MOV R4, R8 ;  /* 0x0000000800047202 */ /* 0x000fe40000000f00 */
[----:B------:R-:W-:Y:S02]  /*13210*/  F2FP.BF16.F32.PACK_AB R8, R41, R40 ;  /* 0x000000282908723e */ /* 0x000fe400000010ff */
[----:B------:R-:W-:Y:S02]  /*13220*/  F2FP.BF16.F32.PACK_AB R9, R43, R42 ;  /* 0x0000002a2b09723e */ /* 0x000fe400000010ff */
[----:B------:R-:W-:-:S05]  /*13230*/  F2FP.BF16.F32.PACK_AB R11, R47, R46 ;  /* 0x0000002e2f0b723e */ /* 0x000fca00000010ff */
        /* <DEDUP_REMOVED lines=143> */
[----:B------:R0:W-:Y:S01]  /*13b30*/  STSM.16.M88.4 [R152], R12 ;  /* 0x0000000c98007844 */ /* 0x0001e20000000200 */
[----:B------:R-:W-:Y:S01]  /*13b40*/  BAR.SYNC.DEFER_BLOCKING 0x1, 0x100 ;  /* 0x0044000000007b1d */ /* 0x000fe20000010000 */
[----:B------:R-:W-:-:S04]  /*13b50*/  ISETP.NE.U32.AND P1, PT, RZ, UR4, PT ;  /* 0x00000004ff007c0c */ /* 0x000fc8000bf25070 */
[----:B------:R-:W-:Y:S02]  /*13b60*/  ISETP.NE.AND.EX P1, PT, RZ, UR5, PT, P1 ;  /* 0x00000005ff007c0c */ /* 0x000fe4000bf25310 */
[----:B------:R-:W-:Y:S01]  /*13b70*/  IADD3 R8, P0, R156, UR4, RZ ;  /* 0x000000049c087c10 */ /* 0x000fe2000ff1e0ff */
[----:B------:R-:W-:-:S03]  /*13b80*/  IMAD.MOV.U32 R4, RZ, RZ, RZ ;  /* 0x000000ffff047224 */ /* 0x000fc600078e00ff */
[----:B------:R-:W-:-:S07]  /*13b90*/  IADD3.X R9, R155, UR5, RZ, P0, !PT ;  /* 0x000000059b097c10 */ /* 0x000fce00087fe4ff */
[----:B------:R-:W5:Y:S01]  /*13ba0*/  @P1 LDG.E R4, desc[UR40][R8.64] ;  /* 0x0000002808041981 */ /* 0x000f62000c1e1900 */
[----:B------:R-:W-:-:S04]  /*13bb0*/  ISETP.NE.U32.AND P0, PT, RZ, UR6, PT ;  /* 0x00000006ff007c0c */ /* 0x000fc8000bf05070 */
[----:B------:R-:W-:-:S13]  /*13bc0*/  ISETP.NE.AND.EX P0, PT, RZ, UR7, PT, P0 ;  /* 0x00000007ff007c0c */ /* 0x000fda000bf05300 */
[----:B------:R-:W-:Y:S01]  /*13bd0*/  @P0 IADD3 R10, P2, R156, UR6, RZ ;  /* 0x000000069c0a0c10 */ /* 0x000fe2000ff5e0ff */
[----:B------:R-:W-:-:S03]  /*13be0*/  ULDC UR6, c[0x0][0xb88] ;  /* 0x0002e20000067ab9 */ /* 0x000fc60000000800 */
[----:B------:R-:W-:Y:S02]  /*13bf0*/  @P0 IADD3.X R11, R155, UR7, RZ, P2, !PT ;  /* 0x000000079b0b0c10 */ /* 0x000fe400097fe4ff */
[----:B------:R-:W-:Y:S01]  /*13c00*/  ISETP.GT.AND P2, PT, R0, 0x1, PT ;  /* 0x000000010000780c */ /* 0x000fe20003f44270 */
[----:B------:R-:W-:Y:S02]  /*13c10*/  IMAD.MOV.U32 R0, RZ, RZ, 0xab8 ;  /* 0x00000ab8ff007424 */ /* 0x000fe400078e00ff */
[----:B0-----:R-:W-:-:S03]  /*13c20*/  IMAD.U32 R152, RZ, RZ, UR6 ;  /* 0x00000006ff987e24 */ /* 0x001fc6000f8e00ff */
[----:B------:R-:W-:-:S03]  /*13c30*/  SEL R0, R0, 0xa78, P2 ;  /* 0x00000a7800007807 */ /* 0x000fc60001000000 */
[----:B------:R0:W5:Y:S01]  /*13c40*/  @P0 LDG.E R152, desc[UR40][R10.64] ;  /* 0x000000280a980981 */ /* 0x000162000c1e1900 */
[----:B------:R2:W3:Y:S08]  /*13c50*/  LDC.64 R12, c[0x0][R0+0x220] ;  /* 0x00008800000c7b82 */ /* 0x0004f00000000a00 */
[----:B0-----:R2:W0:Y:S01]  /*13c60*/  LDC.64 R10, c[0x0][R0+0x218] ;  /* 0x00008600000a7b82 */ /* 0x0014220000000a00 */
[----:B------:R-:W-:Y:S05]  /*13c70*/  @P0 BRA `(.L_x_14620) ;  /* 0x0000000000100947 */ /* 0x000fea0003800000 */
[----:B------:R-:W-:Y:S05]  /*13c80*/  @!P1 BRA `(.L_x_14620) ;  /* 0x00000000000c9947 */ /* 0x000fea0003800000 */
[----:B-----5:R-:W4:Y:S04]  /*13c90*/  LDG.E R152, desc[UR40][R8.64] ;  /* 0x0000002808987981 */ /* 0x020f28000c1e1900 */
[----:B------:R-:W4:Y:S02]  /*13ca0*/  LDG.E R8, desc[UR40][R8.64+0x4] ;  /* 0x0000042808087981 */ /* 0x000f24000c1e1900 */
[----:B----4-:R-:W-:-:S07]  /*13cb0*/  IMAD.IADD R152, R8, 0x1, -R152 ;  /* 0x0000000108987824 */ /* 0x010fce00078e0a98 */
.L_x_14620:
[----:B------:R-:W4:Y:S01]  /*13cc0*/  LDL.LU R9, [R1+0x50] ;  /* 0x0000500001097983 */ /* 0x000f220000300800 */
[----:B------:R-:W1:Y:S03]  /*13cd0*/  LDC R157, c[0x0][0xce8] ;  /* 0x00033a00ff9d7b82 */ /* 0x000e660000000800 */
[----:B------:R-:W2:Y:S04]  /*13ce0*/  LDL.LU R8, [R1+0xe8] ;  /* 0x0000e80001087983 */ /* 0x000ea80000300800 */
[----:B------:R-:W0:Y:S04]  /*13cf0*/  LDL R159, [R1+0x48] ;  /* 0x00004800019f7983 */ /* 0x000e280000100800 */
[----:B------:R-:W3:Y:S04]  /*13d00*/  LDL R158, [R1+0x64] ;  /* 0x00006400019e7983 */ /* 0x000ee80000100800 */
[----:B------:R-:W3:Y:S04]  /*13d10*/  LDL R163, [R1+0x3c] ;  /* 0x00003c0001a37983 */ /* 0x000ee80000100800 */
[----:B------:R-:W3:Y:S04]  /*13d20*/  LDL R160, [R1+0x1c] ;  /* 0x00001c0001a07983 */ /* 0x000ee80000100800 */
[----:B------:R-:W3:Y:S04]  /*13d30*/  LDL R162, [R1+0x170] ;  /* 0x0001700001a27983 */ /* 0x000ee80000100800 */
[----:B------:R-:W3:Y:S01]  /*13d40*/  LDL R161, [R1+0xec] ;  /* 0x0000ec0001a17983 */ /* 0x000ee20000100800 */
[----:B------:R-:W0:Y:S01]  /*13d50*/  LDC.64 R14, c[0x0][R0+0x228] ;  /* 0x00008a00000e7b82 */ /* 0x000e220000000a00 */
[----:B------:R-:W-:-:S04]  /*13d60*/  ISETP.NE.U32.AND P0, PT, RZ, UR4, PT ;  /* 0x00000004ff007c0c */ /* 0x000fc8000bf05070 */
[----:B------:R-:W-:Y:S02]  /*13d70*/  ISETP.NE.AND.EX P0, PT, RZ, UR5, PT, P0 ;  /* 0x00000005ff007c0c */ /* 0x000fe4000bf05300 */
[----:B-1----:R-:W-:Y:S02]  /*13d80*/  ISETP.NE.AND P1, PT, R157, 0x1, PT ;  /* 0x000000019d00780c */ /* 0x002fe40003f25270 */
[----:B----4-:R-:W-:Y:S02]  /*13d90*/  SEL R9, R9, RZ, !P0 ;  /* 0x000000ff09097207 */ /* 0x010fe40004000000 */
[----:B--2---:R-:W-:-:S03]  /*13da0*/  SEL R155, R8, RZ, !P0 ;  /* 0x000000ff089b7207 */ /* 0x004fc60004000000 */
[----:B---3--:R-:W-:-:S04]  /*13db0*/  IMAD R8, R13, R9, RZ ;  /* 0x000000090d087224 */ /* 0x008fc800078e02ff */
[----:B------:R-:W-:Y:S02]  /*13dc0*/  IMAD R155, R12, R155, R8 ;  /* 0x0000009b0c9b7224 */ /* 0x000fe400078e0208 */
[-C--:B0-----:R-:W-:Y:S02]  /*13dd0*/  IMAD R8, R11, R159.reuse, RZ ;  /* 0x0000009f0b087224 */ /* 0x081fe400078e02ff */
[----:B------:R-:W-:-:S04]  /*13de0*/  IMAD.WIDE.U32 R10, R10, R159, RZ ;  /* 0x0000009f0a0a7225 */ /* 0x000fc800078e00ff */
[----:B------:R-:W-:-:S04]  /*13df0*/  IMAD.WIDE.U32 R12, R12, R9, RZ ;  /* 0x000000090c0c7225 */ /* 0x000fc800078e00ff */
[----:B------:R-:W-:Y:S02]  /*13e00*/  IMAD.IADD R156, R11, 0x1, R8 ;  /* 0x000000010b9c7824 */ /* 0x000fe400078e0208 */
[----:B------:R-:W0:Y:S01]  /*13e10*/  @P1 LDC R11, c[0x0][0xcec] ;  /* 0x00033b00ff0b1b82 */ /* 0x000e220000000800 */
[----:B-----5:R-:W-:-:S07]  /*13e20*/  IADD3 R153, P0, P3, R12, R10, R4 ;  /* 0x0000000a0c997210 */ /* 0x020fce0007b1e004 */
[----:B------:R-:W1:Y:S01]  /*13e30*/  @P1 LDC R10, c[0x0][0xcf0] ;  /* 0x00033c00ff0a1b82 */ /* 0x000e620000000800 */
[----:B------:R-:W-:Y:S01]  /*13e40*/  SEL R12, R158, RZ, P2 ;  /* 0x000000ff9e0c7207 */ /* 0x000fe20001000000 */
[----:B------:R-:W-:Y:S01]  /*13e50*/  IMAD.IADD R155, R13, 0x1, R155 ;  /* 0x000000010d9b7824 */ /* 0x000fe200078e029b */
[----:B------:R-:W-:-:S03]  /*13e60*/  SHF.R.S32.HI R8, RZ, 0x1f, R4 ;  /* 0x0000001fff087819 */ /* 0x000fc60000011404 */
[-C--:B------:R-:W-:Y:S02]  /*13e70*/  IMAD R15, R15, R12.reuse, RZ ;  /* 0x0000000c0f0f7224 */ /* 0x080fe400078e02ff */
[----:B------:R-:W-:Y:S01]  /*13e80*/  IMAD.WIDE.U32 R12, R14, R12, RZ ;  /* 0x0000000c0e0c7225 */ /* 0x000fe200078e00ff */
[----:B------:R-:W-:-:S03]  /*13e90*/  IADD3.X R14, R155, R156, R8, P0, P3 ;  /* 0x0000009c9b0e7210 */ /* 0x000fc600007e6408 */
[----:B------:R-:W-:-:S04]  /*13ea0*/  IMAD.IADD R155, R163, 0x1, R160 ;  /* 0x00000001a39b7824 */ /* 0x000fc800078e02a0 */
[----:B0-----:R-:W-:-:S04]  /*13eb0*/  @P1 IMAD.HI.U32 R11, R155, R11, RZ ;  /* 0x0000000b9b0b1227 */ /* 0x001fc800078e00ff */
[----:B------:R-:W-:Y:S01]  /*13ec0*/  IMAD.MOV.U32 R156, RZ, RZ, R155 ;  /* 0x000000ffff9c7224 */ /* 0x000fe200078e009b */
[----:B-1----:R-:W-:Y:S02]  /*13ed0*/  @P1 SHF.R.U32.HI R156, RZ, R10, R11 ;  /* 0x0000000aff9c1219 */ /* 0x002fe4000001160b */
[----:B------:R0:W1:Y:S01]  /*13ee0*/  LDC.64 R10, c[0x0][R0+0x210] ;  /* 0x00008400000a7b82 */ /* 0x0000620000000a00 */
[----:B------:R-:W-:Y:S01]  /*13ef0*/  IMAD.IADD R15, R13, 0x1, R15 ;  /* 0x000000010d0f7824 */ /* 0x000fe200078e020f */
[----:B------:R-:W-:Y:S02]  /*13f00*/  IADD3 R12, P0, P3, R156, R153, R12 ;  /* 0x000000999c0c7210 */ /* 0x000fe40007b1e00c */
[----:B0-----:R-:W-:-:S04]  /*13f10*/  SHF.R.S32.HI R0, RZ, 0x1f, R156 ;  /* 0x0000001fff007819 */ /* 0x001fc8000001149c */
[----:B------:R-:W-:Y:S02]  /*13f20*/  IADD3.X R13, R0, R14, R15, P0, P3 ;  /* 0x0000000e000d7210 */ /* 0x000fe400007e640f */
[----:B------:R-:W0:Y:S01]  /*13f30*/  LDC.64 R14, c[0x0][0xca8] ;  /* 0x00032a00ff0e7b82 */ /* 0x000e220000000a00 */
[----:B------:R-:W-:-:S04]  /*13f40*/  IMAD.MOV R153, RZ, RZ, -R156 ;  /* 0x000000ffff997224 */ /* 0x000fc800078e0a9c */
[----:B------:R-:W-:-:S05]  /*13f50*/  IMAD R153, R157, R153, R155 ;  /* 0x000000999d997224 */ /* 0x000fca00078e029b */
[----:B------:R-:W-:Y:S01]  /*13f60*/  SHF.R.S32.HI R0, RZ, 0x1f, R153 ;  /* 0x0000001fff007819 */ /* 0x000fe20000011499 */
[----:B0-----:R-:W0:Y:S08]  /*13f70*/  @!P2 LDC R14, c[0x0][0xc50] ;  /* 0x00031400ff0eab82 */ /* 0x001e300000000800 */
        /* <DEDUP_REMOVED lines=8> */
[----:B------:R-:W-:-:S03]  /*14000*/  IMAD.IADD R153, R162, 0x1, R160 ;  /* 0x00000001a2997824 */ /* 0x000fc600078e02a0 */
[----:B------:R-:W0:Y:S04]  /*14010*/  SHFL.IDX PT, R11, R0, RZ, 0x1c1f ;  /* 0x001c1fff000b7589 */ /* 0x000e2800000e0000 */
[----:B------:R-:W-:Y:S04]  /*14020*/  SHFL.IDX PT, R12, R14, 0x1, 0x1c1f ;  /* 0x003c1f000e0c7f89 */ /* 0x000fe800000e0000 */
[----:B------:R1:W2:Y:S01]  /*14030*/  SHFL.IDX PT, R13, R0, 0x1, 0x1c1f ;  /* 0x003c1f00000d7f89 */ /* 0x0002a200000e0000 */
[----:B------:R-:W-:Y:S01]  /*14040*/  LOP3.LUT P0, RZ, R161, 0x3, RZ, 0xc0, !PT ;  /* 0x00000003a1ff7812 */ /* 0x000fe2000780c0ff */
[----:B-1----:R-:W-:-:S02]  /*14050*/  IMAD R0, R152, R157, RZ ;  /* 0x0000009d98007224 */ /* 0x002fc400078e02ff */
[----:B------:R-:W-:-:S03]  /*14060*/  VIADD R152, R153, 0x8 ;  /* 0x0000000899987836 */ /* 0x000fc60000000000 */
        /* <DEDUP_REMOVED lines=23> */
[----:B------:R-:W-:Y:S02]  /*141e0*/  IADD3 R41, P4, R20, 0x4000, RZ ;  /* 0x0000400014297810 */ /* 0x000fe40007f9e0ff */
[----:B------:R-:W-:Y:S01]  /*141f0*/  LOP3.LUT R64, R65, 0x380, RZ, 0xc0, !PT ;  /* 0x0000038041407812 */ /* 0x000fe200078ec0ff */
[----:B------:R-:W5:Y:S01]  /*14200*/  LD.E.128 R44, desc[UR40][R44.64] ;  /* 0x000000282c2c7980 */ /* 0x000f62000c101d00 */
        /* <DEDUP_REMOVED lines=23> */
[----:B------:R-:W-:Y:S01]  /*14380*/  IMAD.X R85, RZ, RZ, R21, P5 ;  /* 0x000000ffff557224 */ /* 0x000fe200028e0615 */
        /* <DEDUP_REMOVED lines=17> */
[----:B------:R-:W-:Y:S01]  /*144a0*/  IMAD R11, R8, UR4, RZ ;  /* 0x00000004080b7c24 */ /* 0x000fe2000f8e02ff */
[----:B------:R-:W-:Y:S01]  /*144b0*/  LOP3.LUT R13, R20, 0x380, RZ, 0xc0, !PT ;  /* 0x00000380140d7812 */ /* 0x000fe200078ec0ff */
[----:B------:R-:W0:Y:S01]  /*144c0*/  @P1 LDC R8, c[0x0][0xcf0] ;  /* 0x00033c00ff081b82 */ /* 0x000e220000000800 */
        /* <DEDUP_REMOVED lines=16> */
[----:B------:R-:W-:Y:S02]  /*145d0*/  SHF.R.U64 R13, R13, 0x3, RZ ;  /* 0x000000030d0d7819 */ /* 0x000fe400000012ff */
[----:B------:R-:W-:Y:S01]  /*145e0*/  LOP3.LUT R68, R69, 0x380, RZ, 0xc0, !PT ;  /* 0x0000038045447812 */ /* 0x000fe200078ec0ff */
[----:B------:R-:W-:Y:S01]  /*145f0*/  IMAD.IADD R12, R3, 0x1, -R12 ;  /* 0x00000001030c7824 */ /* 0x000fe200078e0a0c */
[----:B------:R-:W-:Y:S01]  /*14600*/  LOP3.LUT R72, R73, 0x380, RZ, 0xc0, !PT ;  /* 0x0000038049487812 */ /* 0x000fe200078ec0ff */
[----:B------:R-:W5:Y:S01]  /*14610*/  LD.E.128 R60, desc[UR40][R60.64] ;  /* 0x000000283c3c7980 */ /* 0x000f62000c101d00 */
[----:B------:R-:W-:-:S02]  /*14620*/  LOP3.LUT R76, R77, 0x380, RZ, 0xc0, !PT ;  /* 0x000003804d4c7812 */ /* 0x000fc400078ec0ff */
[----:B------:R-:W-:Y:S01]  /*14630*/  LOP3.LUT R80, R81, 0x380, RZ, 0xc0, !PT ;  /* 0x0000038051507812 */ /* 0x000fe200078ec0ff */
[----:B------:R-:W5:Y:S01]  /*14640*/  LD.E.128 R84, desc[UR40][R84.64] ;  /* 0x0000002854547980 */ /* 0x000f62000c101d00 */
[----:B------:R-:W-:Y:S01]  /*14650*/  LOP3.LUT R20, R13, R20, RZ, 0x3c, !PT ;  /* 0x000000140d147212 */ /* 0x000fe200078e3cff */
[----:B------:R-:W-:Y:S01]  /*14660*/  IMAD R13, R4, UR5, R11 ;  /* 0x00000005040d7c24 */ /* 0x000fe2000f8e020b */
[----:B------:R-:W-:Y:S01]  /*14670*/  SHF.R.U64 R68, R68, 0x3, RZ ;  /* 0x0000000344447819 */ /* 0x000fe200000012ff */
[----:B------:R-:W-:Y:S01]  /*14680*/  IMAD.WIDE.U32 R10, R4, UR4, RZ ;  /* 0x00000004040a7c25 */ /* 0x000fe2000f8e00ff */
[----:B------:R-:W-:Y:S01]  /*14690*/  SHF.R.U64 R72, R72, 0x3, RZ ;  /* 0x0000000348487819 */ /* 0x000fe200000012ff */
[----:B------:R-:W-:Y:S01]  /*146a0*/  ULDC.64 UR4, c[0x0][0xbe8] ;  /* 0x0002fa0000047ab9 */ /* 0x000fe20000000a00 */
[----:B------:R-:W-:Y:S01]  /*146b0*/  SHF.R.U64 R76, R76, 0x3, RZ ;  /* 0x000000034c4c7819 */ /* 0x000fe200000012ff */
[----:B------:R-:W-:Y:S01]  /*146c0*/  IMAD R3, R12, 0x20, R89 ;  /* 0x000000200c037824 */ /* 0x000fe200078e0259 */
[----:B------:R-:W-:Y:S01]  /*146d0*/  SHF.R.U64 R80, R80, 0x3, RZ ;  /* 0x0000000350507819 */ /* 0x000fe200000012ff */
[----:B------:R-:W-:Y:S01]  /*146e0*/  IMAD.IADD R11, R11, 0x1, R13 ;  /* 0x000000010b0b7824 */ /* 0x000fe200078e020d */
        /* <DEDUP_REMOVED lines=9> */
[----:B------:R-:W-:Y:S01]  /*14780*/  IMAD.IADD R12, R160, 0x1, R3 ;  /* 0x00000001a00c7824 */ /* 0x000fe200078e0203 */
[----:B------:R2:W5:Y:S01]  /*14790*/  LD.E.128 R24, desc[UR40][R20.64] ;  /* 0x0000002814187980 */ /* 0x000562000c101d00 */
[----:B------:R-:W-:-:S03]  /*147a0*/  IMAD.WIDE.U32 R10, R159, UR4, R10 ;  /* 0x000000049f0a7c25 */ /* 0x000fc6000f8e000a */
[----:B------:R-:W5:Y:S01]  /*147b0*/  LD.E.128 R68, desc[UR40][R68.64] ;  /* 0x0000002844447980 */ /* 0x000f62000c101d00 */
[----:B-1----:R-:W-:-:S03]  /*147c0*/  @P1 IMAD.HI.U32 R3, R12, R15, RZ ;  /* 0x0000000f0c031227 */ /* 0x002fc600078e00ff */
[----:B------:R-:W5:Y:S01]  /*147d0*/  LD.E.128 R72, desc[UR40][R72.64] ;  /* 0x0000002848487980 */ /* 0x000f62000c101d00 */
[----:B------:R-:W-:Y:S01]  /*147e0*/  IMAD R11, R159, UR5, R11 ;  /* 0x000000059f0b7c24 */ /* 0x000fe2000f8e020b */
[----:B------:R-:W-:Y:S02]  /*147f0*/  ULDC.64 UR4, c[0x0][0xbf0] ;  /* 0x0002fc0000047ab9 */ /* 0x000fe40000000a00 */
[----:B------:R-:W5:Y:S01]  /*14800*/  LD.E.128 R76, desc[UR40][R76.64] ;  /* 0x000000284c4c7980 */ /* 0x000f62000c101d00 */
[----:B------:R-:W-:-:S03]  /*14810*/  IMAD.MOV.U32 R13, RZ, RZ, R12 ;  /* 0x000000ffff0d7224 */ /* 0x000fc600078e000c */
[----:B------:R-:W5:Y:S01]  /*14820*/  LD.E.128 R80, desc[UR40][R80.64] ;  /* 0x0000002850507980 */ /* 0x000f62000c101d00 */
[----:B------:R-:W-:Y:S01]  /*14830*/  IMAD R4, R4, UR4, RZ ;  /* 0x0000000404047c24 */ /* 0x000fe2000f8e02ff */
[----:B0-----:R-:W-:Y:S01]  /*14840*/  @P1 SHF.R.U32.HI R13, RZ, R8, R3 ;  /* 0x00000008ff0d1219 */ /* 0x001fe20000011603 */
[----:B------:R-:W-:Y:S01]  /*14850*/  @!PT LDS RZ, [RZ] ;  /* 0x00000000fffff984 */ /* 0x000fe20000000800 */
[----:B------:R-:W-:Y:S01]  /*14860*/  @!PT LDS RZ, [RZ] ;  /* 0x00000000fffff984 */ /* 0x000fe20000000800 */
[----:B------:R-:W-:Y:S01]  /*14870*/  @!PT LDS RZ, [RZ] ;  /* 0x00000000fffff984 */ /* 0x000fe20000000800 */
[----:B------:R-:W-:Y:S01]  /*14880*/  @!PT LDS RZ, [RZ] ;  /* 0x00000000fffff984 */ /* 0x000fe20000000800 */
[----:B------:R0:W-:Y:S06]  /*14890*/  MEMBAR.ALL.CTA ;  /* 0x0000000000007992 */ /* 0x0001ec0000008000 */
[----:B0-----:R-:W0:Y:S01]  /*148a0*/  FENCE.VIEW.ASYNC.S ;  /* 0x00000000000073c6 */ /* 0x001e220000000000 */
[C---:B------:R-:W-:Y:S01]  /*148b0*/  IMAD R15, R9.reuse, UR5, R4 ;  /* 0x00000005090f7c24 */ /* 0x040fe2000f8e0204 */
[----:B------:R-:W-:Y:S01]  /*148c0*/  SHF.R.S32.HI R3, RZ, 0x1f, R13 ;  /* 0x0000001fff037819 */ /* 0x000fe2000001140d */
[----:B------:R-:W-:Y:S01]  /*148d0*/  IMAD.WIDE.U32 R10, R9, UR4, R10 ;  /* 0x00000004090a7c25 */ /* 0x000fe2000f8e000a */
[----:B------:R-:W-:-:S03]  /*148e0*/  ULDC.64 UR4, c[0x0][0xbe0] ;  /* 0x0002f80000047ab9 */ /* 0x000fc60000000a00 */
[----:B------:R-:W-:Y:S02]  /*148f0*/  IMAD.MOV R8, RZ, RZ, -R13 ;  /* 0x000000ffff087224 */ /* 0x000fe400078e0a0d */
[----:B------:R-:W-:Y:S02]  /*14900*/  IMAD.IADD R11, R11, 0x1, R15 ;  /* 0x000000010b0b7824 */ /* 0x000fe400078e020f */
[----:B------:R-:W-:Y:S02]  /*14910*/  IMAD R4, R3, UR4, RZ ;  /* 0x0000000403047c24 */ /* 0x000fe4000f8e02ff */
[----:B------:R-:W-:Y:S02]  /*14920*/  IMAD R157, R157, R8, R12 ;  /* 0x000000089d9d7224 */ /* 0x000fe400078e020c */
[----:B------:R-:W-:-:S04]  /*14930*/  IMAD.WIDE.U32 R10, R13, UR4, R10 ;  /* 0x000000040d0a7c25 */ /* 0x000fc8000f8e000a */
[----:B------:R-:W-:Y:S02]  /*14940*/  VIADD R3, R19, 0x32420 ;  /* 0x0003242013037836 */ /* 0x000fe40000000000 */
[----:B------:R-:W-:Y:S01]  /*14950*/  IMAD R13, R13, UR5, R4 ;  /* 0x000000050d0d7c24 */ /* 0x000fe2000f8e0204 */
[----:B------:R-:W-:Y:S01]  /*14960*/  SHF.R.S32.HI R4, RZ, 0x1f, R157 ;  /* 0x0000001fff047819 */ /* 0x000fe2000001149d */
[----:B------:R-:W-:Y:S01]  /*14970*/  ULDC.64 UR4, c[0x0][0xbd8] ;  /* 0x0002f60000047ab9 */ /* 0x000fe20000000a00 */
[----:B------:R-:W-:Y:S01]  /*14980*/  PRMT R3, RZ, 0x654, R3 ;  /* 0x00000654ff037816 */ /* 0x000fe20000000003 */
[----:B------:R-:W-:Y:S02]  /*14990*/  IMAD.IADD R11, R11, 0x1, R13 ;  /* 0x000000010b0b7824 */ /* 0x000fe400078e020d */
[----:B------:R-:W-:Y:S01]  /*149a0*/  IMAD R4, R4, UR4, RZ ;  /* 0x0000000404047c24 */ /* 0x000fe2000f8e02ff */
[----:B0-----:R0:W-:Y:S01]  /*149b0*/  SYNCS.ARRIVE.TRANS64.RED.A1T0 RZ, [R3+URZ], RZ ;  /* 0x000000ff03ff79a7 */ /* 0x0011e2000810043f */
[----:B------:R-:W-:-:S04]  /*149c0*/  IMAD.WIDE.U32 R10, R157, UR4, R10 ;  /* 0x000000049d0a7c25 */ /* 0x000fc8000f8e000a */
[----:B0-----:R-:W-:Y:S01]  /*149d0*/  IMAD R3, R157, UR5, R4 ;  /* 0x000000059d037c24 */ /* 0x001fe2000f8e0204 */
[----:B------:R-:W-:Y:S02]  /*149e0*/  ULDC.64 UR4, c[0x0][0xb80] ;  /* 0x0002e00000047ab9 */ /* 0x000fe40000000a00 */
[----:B------:R-:W-:Y:S01]  /*149f0*/  LEA R4, P0, R10, UR4, 0x1 ;  /* 0x000000040a047c11 */ /* 0x000fe2000f8008ff */
[----:B------:R-:W-:Y:S01]  /*14a00*/  IMAD.IADD R3, R11, 0x1, R3 ;  /* 0x000000010b037824 */ /* 0x000fe200078e0203 */
[----:B------:R-:W-:-:S04]  /*14a10*/  UMOV UR4, 0xffffffff ;  /* 0xffffffff00047882 */ /* 0x000fc80000000000 */
[----:B--2---:R-:W-:Y:S01]  /*14a20*/  LEA.HI.X R20, R10, UR5, R3, 0x1, P0 ;  /* 0x000000050a147c11 */ /* 0x004fe200080f0c03 */
[----:B------:R-:W-:Y:S06]  /*14a30*/  BRA.DIV UR4, `(.L_x_14622) ;  /* 0x000000e6043c7947 */ /* 0x000fec000b800000 */
[----:B------:R0:W1:Y:S04]  /*14a40*/  SHFL.IDX PT, R3, R20, RZ, 0x181f ;  /* 0x00181fff14037589 */ /* 0x00006800000e0000 */
[----:B------:R0:W2:Y:S02]  /*14a50*/  SHFL.IDX PT, R14, R4, RZ, 0x181f ;  /* 0x00181fff040e7589 */ /* 0x0000a400000e0000 */
.L_x_14855:
[----:B------:R-:W-:Y:S01]  /*14a60*/  IMAD.IADD R89, R89, 0x1, R160 ;  /* 0x0000000159597824 */ /* 0x000fe200078e02a0 */
[----:B------:R-:W-:Y:S01]  /*14a70*/  BSSY B1, `(.L_x_14623) ;  /* 0x000001e000017945 */ /* 0x000fe20003800000 */
[----:B------:R-:W-:-:S03]  /*14a80*/  VIADD R21, R214, 0xc0 ;  /* 0x000000c0d6157836 */ /* 0x000fc60000000000 */
[----:B------:R-:W-:-:S13]  /*14a90*/  ISETP.GE.AND P0, PT, R89, R0, PT ;  /* 0x000000005900720c */ /* 0x000fda0003f06270 */
[----:B------:R-:W-:Y:S05]  /*14aa0*/  @P0 BRA `(.L_x_14624) ;  /* 0x0000000000680947 */ /* 0x000fea0003800000 */
[C---:B------:R-:W-:Y:S01]  /*14ab0*/  VIADD R92, R214.reuse, 0x40 ;  /* 0x00000040d65c7836 */ /* 0x040fe20000000000 */
[----:B------:R-:W-:Y:S01]  /*14ac0*/  ULDC UR4, c[0x0][0xbc8] ;  /* 0x0002f20000047ab9 */ /* 0x000fe20000000800 */
[C---:B------:R-:W-:Y:S01]  /*14ad0*/  VIADD R90, R214.reuse, 0x80 ;  /* 0x00000080d65a7836 */ /* 0x040fe20000000000 */
[C---:B------:R-:W-:Y:S01]  /*14ae0*/  ISETP.GE.AND P3, PT, R214.reuse, UR4, PT ;  /* 0x00000004d6007c0c */ /* 0x040fe2000bf66270 */
[----:B------:R-:W-:Y:S01]  /*14af0*/  VIADD R15, R214, 0xc0 ;  /* 0x000000c0d60f7836 */ /* 0x000fe20000000000 */
[----:B------:R-:W-:Y:S01]  /*14b00*/  ISETP.GE.AND P2, PT, R92, UR4, PT ;  /* 0x000000045c007c0c */ /* 0x000fe2000bf46270 */
[----:B------:R-:W-:Y:S01]  /*14b10*/  VIADD R93, R214, 0x40 ;  /* 0x00000040d65d7836 */ /* 0x000fe20000000000 */
[----:B------:R-:W-:Y:S01]  /*14b20*/  ISETP.GE.AND P1, PT, R90, UR4, PT ;  /* 0x000000045a007c0c */ /* 0x000fe2000bf26270 */
[----:B------:R-:W-:Y:S01]  /*14b30*/  VIADD R91, R214, 0x80 ;  /* 0x00000080d65b7836 */ /* 0x000fe20000000000 */
[----:B------:R-:W-:Y:S02]  /*14b40*/  ISETP.GE.AND P0, PT, R15, UR4, PT ;  /* 0x000000040f007c0c */ /* 0x000fe4000bf06270 */
[----:B------:R-:W-:-:S02]  /*14b50*/  SHF.R.S32.HI R12, RZ, 0x1f, R214 ;  /* 0x0000001fff0c7819 */ /* 0x000fc400000114d6 */
[----:B------:R-:W-:Y:S02]  /*14b60*/  SHF.R.S32.HI R93, RZ, 0x1f, R93 ;  /* 0x0000001fff5d7819 */ /* 0x000fe4000001145d */
[----:B------:R-:W-:Y:S02]  /*14b70*/  SHF.R.S32.HI R91, RZ, 0x1f, R91 ;  /* 0x0000001fff5b7819 */ /* 0x000fe4000001145b */
[-C--:B--2---:R-:W-:Y:S02]  /*14b80*/  @!P3 LEA R8, P5, R214, R14.reuse, 0x1 ;  /* 0x0000000ed608b211 */ /* 0x084fe400078a08ff */
        /* <DEDUP_REMOVED lines=12> */
.L_x_14624:
[----:B------:R-:W-:Y:S05]  /*14c50*/  BSYNC B1 ;  /* 0x0000000000017941 */ /* 0x000fea0003800000 */
.L_x_14623:
[----:B------:R-:W-:Y:S01]  /*14c60*/  UMOV UR4, 0xffffffff ;  /* 0xffffffff00047882 */ /* 0x000fe20000000000 */
[----:B---3-5:R-:W-:Y:S02]  /*14c70*/  SHF.R.S32.HI R24, RZ, 0x1f, R21 ;  /* 0x0000001fff187819 */ /* 0x028fe40000011415 */
[----:B------:R-:W-:Y:S05]  /*14c80*/  BRA.DIV UR4, `(.L_x_14625) ;  /* 0x000000e204dc7947 */ /* 0x000fea000b800000 */
[----:B-1----:R1:W3:Y:S04]  /*14c90*/  SHFL.IDX PT, R3, R20, 0x1, 0x181f ;  /* 0x00381f0014037f89 */ /* 0x0022e800000e0000 */
[----:B--2---:R1:W2:Y:S02]  /*14ca0*/  SHFL.IDX PT, R14, R4, 0x1, 0x181f ;  /* 0x00381f00040e7f89 */ /* 0x0042a400000e0000 */
.L_x_14859:
[----:B------:R-:W-:Y:S01]  /*14cb0*/  VIADD R9, R89, 0x20 ;  /* 0x0000002059097836 */ /* 0x000fe20000000000 */
[----:B------:R-:W-:Y:S04]  /*14cc0*/  BSSY B1, `(.L_x_14626) ;  /* 0x000001b000017945 */ /* 0x000fe80003800000 */
[----:B------:R-:W-:-:S13]  /*14cd0*/  ISETP.GE.AND P0, PT, R9, R0, PT ;  /* 0x000000000900720c */ /* 0x000fda0003f06270 */
[----:B------:R-:W-:Y:S05]  /*14ce0*/  @P0 BRA `(.L_x_14627) ;  /* 0x0000000000600947 */ /* 0x000fea0003800000 */
[C---:B------:R-:W-:Y:S01]  /*14cf0*/  VIADD R15, R214.reuse, 0x40 ;  /* 0x00000040d60f7836 */ /* 0x040fe20000000000 */
[----:B------:R-:W-:Y:S01]  /*14d00*/  ULDC UR4, c[0x0][0xbc8] ;  /* 0x0002f20000047ab9 */ /* 0x000fe20000000800 */
[C---:B------:R-:W-:Y:S01]  /*14d10*/  VIADD R25, R214.reuse, 0x80 ;  /* 0x00000080d6197836 */ /* 0x040fe20000000000 */
[C---:B------:R-:W-:Y:S01]  /*14d20*/  ISETP.GE.AND P3, PT, R214.reuse, UR4, PT ;  /* 0x00000004d6007c0c */ /* 0x040fe2000bf66270 */
[C---:B------:R-:W-:Y:S01]  /*14d30*/  VIADD R27, R214.reuse, 0x40 ;  /* 0x00000040d61b7836 */ /* 0x040fe20000000000 */
[----:B------:R-:W-:Y:S01]  /*14d40*/  ISETP.GE.AND P2, PT, R15, UR4, PT ;  /* 0x000000040f007c0c */ /* 0x000fe2000bf46270 */
[----:B------:R-:W-:Y:S01]  /*14d50*/  VIADD R26, R214, 0x80 ;  /* 0x00000080d61a7836 */ /* 0x000fe20000000000 */
[----:B------:R-:W-:Y:S02]  /*14d60*/  ISETP.GE.AND P1, PT, R25, UR4, PT ;  /* 0x0000000419007c0c */ /* 0x000fe4000bf26270 */
[----:B------:R-:W-:Y:S02]  /*14d70*/  ISETP.GE.AND P0, PT, R21, UR4, PT ;  /* 0x0000000415007c0c */ /* 0x000fe4000bf06270 */
[----:B------:R-:W-:-:S02]  /*14d80*/  SHF.R.S32.HI R12, RZ, 0x1f, R214 ;  /* 0x0000001fff0c7819 */ /* 0x000fc400000114d6 */
[----:B------:R-:W-:Y:S02]  /*14d90*/  SHF.R.S32.HI R27, RZ, 0x1f, R27 ;  /* 0x0000001fff1b7819 */ /* 0x000fe4000001141b */
[----:B------:R-:W-:Y:S02]  /*14da0*/  SHF.R.S32.HI R26, RZ, 0x1f, R26 ;  /* 0x0000001fff1a7819 */ /* 0x000fe4000001141a */
[CC--:B--2---:R-:W-:Y:S02]  /*14db0*/  @!P3 LEA R8, P5, R214.reuse, R14.reuse, 0x1 ;  /* 0x0000000ed608b211 */ /* 0x0c4fe400078a08ff */
[-C--:B------:R-:W-:Y:S02]  /*14dc0*/  @!P2 LEA R10, P4, R15, R14.reuse, 0x1 ;  /* 0x0000000e0f0aa211 */ /* 0x080fe400078808ff */
[----:B---3--:R-:W-:Y:S02]  /*14dd0*/  @!P3 LEA.HI.X R9, R214, R3, R12, 0x1, P5 ;  /* 0x00000003d609b211 */ /* 0x008fe400028f0c0c */
[----:B------:R-:W-:-:S02]  /*14de0*/  @!P1 LEA R12, P5, R25, R14, 0x1 ;  /* 0x0000000e190c9211 */ /* 0x000fc400078a08ff */
[-C--:B------:R-:W-:Y:S01]  /*14df0*/  @!P2 LEA.HI.X R11, R15, R3.reuse, R27, 0x1, P4 ;  /* 0x000000030f0ba211 */ /* 0x080fe200020f0c1b */
[----:B------:R4:W-:Y:S01]  /*14e00*/  @!P3 ST.E.128 desc[UR40][R8.64], R28 ;  /* 0x0000001c0800b985 */ /* 0x0009e2000c101d28 */
[----:B------:R-:W-:Y:S02]  /*14e10*/  @!P0 LEA R14, P4, R21, R14, 0x1 ;  /* 0x0000000e150e8211 */ /* 0x000fe400078808ff */
[-C--:B------:R-:W-:Y:S01]  /*14e20*/  @!P1 LEA.HI.X R13, R25, R3.reuse, R26, 0x1, P5 ;  /* 0x00000003190d9211 */ /* 0x080fe200028f0c1a */
[----:B------:R4:W-:Y:S01]  /*14e30*/  @!P2 ST.E.128 desc[UR40][R10.64], R44 ;  /* 0x0000002c0a00a985 */ /* 0x0009e2000c101d28 */
[----:B------:R-:W-:-:S03]  /*14e40*/  @!P0 LEA.HI.X R15, R21, R3, R24, 0x1, P4 ;  /* 0x00000003150f8211 */ /* 0x000fc600020f0c18 */
[----:B------:R4:W-:Y:S04]  /*14e50*/  @!P1 ST.E.128 desc[UR40][R12.64], R60 ;  /* 0x0000003c0c009985 */ /* 0x0009e8000c101d28 */
[----:B------:R4:W-:Y:S02]  /*14e60*/  @!P0 ST.E.128 desc[UR40][R14.64], R76 ;  /* 0x0000004c0e008985 */ /* 0x0009e4000c101d28 */
.L_x_14627:
[----:B------:R-:W-:Y:S05]  /*14e70*/  BSYNC B1 ;  /* 0x0000000000017941 */ /* 0x000fea0003800000 */
.L_x_14626:
[----:B------:R-:W-:-:S03]  /*14e80*/  UMOV UR4, 0xffffffff ;  /* 0xffffffff00047882 */ /* 0x000fc60000000000 */
[----:B------:R-:W-:Y:S05]  /*14e90*/  BRA.DIV UR4, `(.L_x_14628) ;  /* 0x000000e204a07947 */ /* 0x000fea000b800000 */
[----:B---3--:R3:W0:Y:S04]  /*14ea0*/  SHFL.IDX PT, R3, R20, 0x2, 0x181f ;  /* 0x00581f0014037f89 */ /* 0x00862800000e0000 */
[----:B--2-4-:R3:W2:Y:S02]  /*14eb0*/  SHFL.IDX PT, R14, R4, 0x2, 0x181f ;  /* 0x00581f00040e7f89 */ /* 0x0146a400000e0000 */
.L_x_14863:
        /* <DEDUP_REMOVED lines=18> */
[----:B0-----:R-:W-:Y:S02]  /*14fe0*/  @!P3 LEA.HI.X R13, R214, R3, R8, 0x1, P5 ;  /* 0x00000003d60db211 */ /* 0x001fe400028f0c08 */
        /* <DEDUP_REMOVED lines=9> */
.L_x_14630:
[----:B------:R-:W-:Y:S05]  /*15080*/  BSYNC B1 ;  /* 0x0000000000017941 */ /* 0x000fea0003800000 */
.L_x_14629:
[----:B------:R-:W-:-:S03]  /*15090*/  UMOV UR4, 0xffffffff ;  /* 0xffffffff00047882 */ /* 0x000fc60000000000 */
[----:B------:R-:W-:Y:S05]  /*150a0*/  BRA.DIV UR4, `(.L_x_14631) ;  /* 0x000000e204647947 */ /* 0x000fea000b800000 */
[----:B0-----:R0:W0:Y:S04]  /*150b0*/  SHFL.IDX PT, R3, R20, 0x3, 0x181f ;  /* 0x00781f0014037f89 */ /* 0x00102800000e0000 */
[----:B--2-4-:R2:W4:Y:S02]  /*150c0*/  SHFL.IDX PT, R14, R4, 0x3, 0x181f ;  /* 0x00781f00040e7f89 */ /* 0x01452400000e0000 */
.L_x_14867:
[----:B------:R-:W-:-:S05]  /*150d0*/  VIADD R9, R89, 0x60 ;  /* 0x0000006059097836 */ /* 0x000fca0000000000 */
[----:B------:R-:W-:-:S13]  /*150e0*/  ISETP.GE.AND P0, PT, R9, R0, PT ;  /* 0x000000000900720c */ /* 0x000fda0003f06270 */
[----:B------:R-:W-:Y:S05]  /*150f0*/  @P0 BRA `(.L_x_14632) ;  /* 0x0000003800d80947 */ /* 0x000fea0003800000 */
[C---:B01-3--:R-:W-:Y:S01]  /*15100*/  VIADD R20, R214.reuse, 0x40 ;  /* 0x00000040d6147836 */ /* 0x04bfe20000000000 */
[----:B------:R-:W-:Y:S01]  /*15110*/  ULDC UR4, c[0x0][0xbc8] ;  /* 0x0002f20000047ab9 */ /* 0x000fe20000000800 */
[C---:B--2---:R-:W-:Y:S01]  /*15120*/  VIADD R4, R214.reuse, 0x80 ;  /* 0x00000080d6047836 */ /* 0x044fe20000000000 */
[C---:B------:R-:W-:Y:S01]  /*15130*/  ISETP.GE.AND P3, PT, R214.reuse, UR4, PT ;  /* 0x00000004d6007c0c */ /* 0x040fe2000bf66270 */
[----:B------:R-:W-:Y:S01]  /*15140*/  VIADD R25, R214, 0x40 ;  /* 0x00000040d6197836 */ /* 0x000fe20000000000 */
[----:B------:R-:W-:Y:S01]  /*15150*/  ISETP.GE.AND P4, PT, R20, UR4, PT ;  /* 0x0000000414007c0c */ /* 0x000fe2000bf86270 */
[----:B------:R-:W-:Y:S01]  /*15160*/  VIADD R15, R214, 0x80 ;  /* 0x00000080d60f7836 */ /* 0x000fe20000000000 */
[----:B------:R-:W-:Y:S02]  /*15170*/  ISETP.GE.AND P5, PT, R4, UR4, PT ;  /* 0x0000000404007c0c */ /* 0x000fe4000bfa6270 */
[----:B------:R-:W-:Y:S02]  /*15180*/  SHF.R.S32.HI R26, RZ, 0x1f, R214 ;  /* 0x0000001fff1a7819 */ /* 0x000fe400000114d6 */
[----:B------:R-:W-:-:S02]  /*15190*/  SHF.R.S32.HI R25, RZ, 0x1f, R25 ;  /* 0x0000001fff197819 */ /* 0x000fc40000011419 */
[----:B------:R-:W-:-:S03]  /*151a0*/  SHF.R.S32.HI R15, RZ, 0x1f, R15 ;  /* 0x0000001fff0f7819 */ /* 0x000fc6000001140f */
[-C--:B----4-:R-:W-:Y:S02]  /*151b0*/  @!P3 LEA R8, P0, R214, R14.reuse, 0x1 ;  /* 0x0000000ed608b211 */ /* 0x090fe400078008ff */
        /* <DEDUP_REMOVED lines=14> */
.L_x_14621:
[----:B0-----:R-:W0:Y:S01]  /*152a0*/  @P1 LDC R11, c[0x0][0xcec] ;  /* 0x00033b00ff0b1b82 */ /* 0x001e220000000800 */
[----:B------:R-:W-:Y:S01]  /*152b0*/  IMAD.MOV.U32 R3, RZ, RZ, R155 ;  /* 0x000000ffff037224 */ /* 0x000fe200078e009b */
[----:B------:R-:W-:-:S06]  /*152c0*/  ULDC.64 UR4, c[0x0][0xc08] ;  /* 0x0003020000047ab9 */ /* 0x000fcc0000000a00 */
[----:B------:R-:W1:Y:S01]  /*152d0*/  @P1 LDC R10, c[0x0][0xcf0] ;  /* 0x00033c00ff0a1b82 */ /* 0x000e620000000800 */
[----:B0-----:R-:W-:-:S05]  /*152e0*/  @P1 IMAD.HI.U32 R11, R155, R11, RZ ;  /* 0x0000000b9b0b1227 */ /* 0x001fca00078e00ff */
[----:B-1----:R-:W-:Y:S01]  /*152f0*/  @P1 SHF.R.U32.HI R3, RZ, R10, R11 ;  /* 0x0000000aff031219 */ /* 0x002fe2000001160b */
[----:B------:R-:W-:-:S04]  /*15300*/  IMAD R11, R8, UR4, RZ ;  /* 0x00000004080b7c24 */ /* 0x000fc8000f8e02ff */
[C---:B------:R-:W-:Y:S02]  /*15310*/  IMAD R8, R4.reuse, UR5, R11 ;  /* 0x0000000504087c24 */ /* 0x040fe4000f8e020b */
[----:B------:R-:W-:Y:S01]  /*15320*/  IMAD.WIDE.U32 R10, R4, UR4, RZ ;  /* 0x00000004040a7c25 */ /* 0x000fe2000f8e00ff */
[----:B------:R-:W-:-:S03]  /*15330*/  ULDC.64 UR4, c[0x0][0xc38] ;  /* 0x00030e0000047ab9 */ /* 0x000fc60000000a00 */
[----:B------:R-:W-:Y:S01]  /*15340*/  IMAD.IADD R11, R11, 0x1, R8 ;  /* 0x000000010b0b7824 */ /* 0x000fe200078e0208 */
[----:B------:R-:W-:Y:S01]  /*15350*/  SHF.R.S32.HI R8, RZ, 0x1f, R9 ;  /* 0x0000001fff087819 */ /* 0x000fe20000011409 */
        /* <DEDUP_REMOVED lines=34> */
.L_x_14870:
[----:B------:R-:W-:Y:S01]  /*15580*/  ISETP.GE.AND P0, PT, R153, R0, PT ;  /* 0x000000009900720c */ /* 0x000fe20003f06270 */
[----:B------:R-:W-:-:S12]  /*15590*/  BSSY B1, `(.L_x_14634) ;  /* 0x00000c3000017945 */ /* 0x000fd80003800000 */
[----:B------:R-:W-:Y:S05]  /*155a0*/  @P0 BRA `(.L_x_14635) ;  /* 0x0000000c00040947 */ /* 0x000fea0003800000 */
[----:B------:R-:W3:Y:S01]  /*155b0*/  LDL R155, [R1+0x2c] ;  /* 0x00002c00019b7983 */ /* 0x000ee20000100800 */
[----:B------:R-:W-:-:S03]  /*155c0*/  ULDC UR4, c[0x0][0xbc8] ;  /* 0x0002f20000047ab9 */ /* 0x000fc60000000800 */
[----:B------:R-:W4:Y:S04]  /*155d0*/  LDL R11, [R1+0xe4] ;  /* 0x0000e400010b7983 */ /* 0x000f280000100800 */
        /* <DEDUP_REMOVED lines=12> */
[----:B---3--:R-:W-:-:S02]  /*156a0*/  ISETP.GE.AND P0, PT, R155, UR4, PT ;  /* 0x000000049b007c0c */ /* 0x008fc4000bf06270 */
[----:B----4-:R-:W-:-:S11]  /*156b0*/  ISETP.GE.AND P1, PT, R11, UR4, PT ;  /* 0x000000040b007c0c */ /* 0x010fd6000bf26270 */
[----:B--2---:R-:W-:Y:S02]  /*156c0*/  @!P0 IMAD.MOV.U32 R8, RZ, RZ, R12 ;  /* 0x000000ffff088224 */ /* 0x004fe400078e000c */
[----:B-1----:R-:W-:Y:S02]  /*156d0*/  @!P0 IMAD.MOV.U32 R9, RZ, RZ, R20 ;  /* 0x000000ffff098224 */ /* 0x002fe400078e0014 */
[----:B------:R-:W-:Y:S02]  /*156e0*/  @!P0 IMAD.WIDE R8, R155, 0x4, R8 ;  /* 0x000000049b088825 */ /* 0x000fe400078e0208 */
[----:B------:R-:W2:Y:S04]  /*156f0*/  LDL R155, [R1+0xc8] ;  /* 0x0000c800019b7983 */ /* 0x000ea80000100800 */
[----:B------:R1:W-:Y:S01]  /*15700*/  @!P0 ST.E.64 desc[UR40][R8.64], R24 ;  /* 0x0000001808008985 */ /* 0x0003e2000c101b28 */
[----:B-----5:R-:W-:-:S02]  /*15710*/  ISETP.GE.AND P0, PT, R154, UR4, PT ;  /* 0x000000049a007c0c */ /* 0x020fc4000bf06270 */
[C---:B-1----:R-:W-:Y:S01]  /*15720*/  @!P1 LEA R8, P2, R11.reuse, R12, 0x2 ;  /* 0x0000000c0b089211 */ /* 0x042fe200078410ff */
[----:B------:R-:W3:Y:S03]  /*15730*/  LDL R25, [R1+0x150] ;  /* 0x0001500001197983 */ /* 0x000ee60000100800 */
[----:B------:R-:W-:Y:S01]  /*15740*/  @!P1 LEA.HI.X R9, R11, R20, R13, 0x2, P2 ;  /* 0x000000140b099211 */ /* 0x000fe200010f140d */
[----:B------:R-:W4:Y:S04]  /*15750*/  LDL R24, [R1+0xbc] ;  /* 0x0000bc0001187983 */ /* 0x000f280000100800 */
[----:B------:R-:W5:Y:S04]  /*15760*/  LDL R11, [R1+0x154] ;  /* 0x00015400010b7983 */ /* 0x000f680000100800 */
[----:B------:R1:W-:Y:S04]  /*15770*/  @!P1 ST.E.64 desc[UR40][R8.64], R28 ;  /* 0x0000001c08009985 */ /* 0x0003e8000c101b28 */
[----:B------:R-:W4:Y:S01]  /*15780*/  LDL R13, [R1+0xc4] ;  /* 0x0000c400010d7983 */ /* 0x000f220000100800 */
[----:B-1----:R-:W-:-:S03]  /*15790*/  @!P0 LEA R8, P2, R154, R12, 0x2 ;  /* 0x0000000c9a088211 */ /* 0x002fc600078410ff */
[----:B------:R-:W4:Y:S01]  /*157a0*/  LDL R29, [R1+0x140] ;  /* 0x00014000011d7983 */ /* 0x000f220000100800 */
[----:B------:R-:W-:-:S03]  /*157b0*/  @!P0 LEA.HI.X R9, R154, R20, R160, 0x2, P2 ;  /* 0x000000149a098211 */ /* 0x000fc600010f14a0 */
[----:B------:R-:W4:Y:S04]  /*157c0*/  LDL R28, [R1+0xac] ;  /* 0x0000ac00011c7983 */ /* 0x000f280000100800 */
[----:B------:R1:W-:Y:S01]  /*157d0*/  @!P0 ST.E.64 desc[UR40][R8.64], R32 ;  /* 0x0000002008008985 */ /* 0x0003e2000c101b28 */
[----:B------:R-:W-:-:S03]  /*157e0*/  ISETP.GE.AND P1, PT, R21, UR4, PT ;  /* 0x0000000415007c0c */ /* 0x000fc6000bf26270 */
[----:B------:R-:W4:Y:S04]  /*157f0*/  LDL R154, [R1+0xc0] ;  /* 0x0000c000019a7983 */ /* 0x000f280000100800 */
[----:B-1----:R-:W4:Y:S01]  /*15800*/  LDL R33, [R1+0x14c] ;  /* 0x00014c0001217983 */ /* 0x002f220000100800 */
[----:B------:R-:W-:-:S05]  /*15810*/  ISETP.GE.AND P0, PT, R15, UR4, PT ;  /* 0x000000040f007c0c */ /* 0x000fca000bf06270 */
[C---:B------:R-:W-:Y:S01]  /*15820*/  @!P1 LEA R8, P2, R21.reuse, R12, 0x2 ;  /* 0x0000000c15089211 */ /* 0x040fe200078410ff */
[----:B------:R-:W4:Y:S03]  /*15830*/  LDL R32, [R1+0x144] ;  /* 0x0001440001207983 */ /* 0x000f260000100800 */
[----:B------:R-:W-:Y:S02]  /*15840*/  @!P1 LEA.HI.X R9, R21, R20, R159, 0x2, P2 ;  /* 0x0000001415099211 */ /* 0x000fe400010f149f */
[----:B------:R-:W-:Y:S01]  /*15850*/  ISETP.GE.AND P2, PT, R156, UR4, PT ;  /* 0x000000049c007c0c */ /* 0x000fe2000bf46270 */
[----:B------:R-:W4:Y:S04]  /*15860*/  LDL R21, [R1+0x148] ;  /* 0x0001480001157983 */ /* 0x000f280000100800 */
[----:B------:R1:W-:Y:S01]  /*15870*/  @!P1 ST.E.64 desc[UR40][R8.64], R36 ;  /* 0x0000002408009985 */ /* 0x0003e2000c101b28 */
[----:B------:R-:W-:-:S02]  /*15880*/  ISETP.GE.AND P3, PT, R10, UR4, PT ;  /* 0x000000040a007c0c */ /* 0x000fc4000bf66270 */
[C---:B-1----:R-:W-:Y:S01]  /*15890*/  @!P0 LEA R8, P1, R15.reuse, R12, 0x2 ;  /* 0x0000000c0f088211 */ /* 0x042fe200078210ff */
[----:B------:R-:W4:Y:S03]  /*158a0*/  LDL R36, [R1+0xa8] ;  /* 0x0000a80001247983 */ /* 0x000f260000100800 */
[----:B------:R-:W-:Y:S01]  /*158b0*/  @!P0 LEA.HI.X R9, R15, R20, R158, 0x2, P1 ;  /* 0x000000140f098211 */ /* 0x000fe200008f149e */
[----:B------:R-:W4:Y:S01]  /*158c0*/  LDL R37, [R1+0x12c] ;  /* 0x00012c0001257983 */ /* 0x000f220000100800 */
[----:B------:R-:W-:-:S03]  /*158d0*/  ISETP.GE.AND P1, PT, R14, UR4, PT ;  /* 0x000000040e007c0c */ /* 0x000fc6000bf26270 */
[----:B------:R1:W-:Y:S04]  /*158e0*/  @!P0 ST.E.64 desc[UR40][R8.64], R40 ;  /* 0x0000002808008985 */ /* 0x0003e8000c101b28 */
[----:B------:R-:W4:Y:S01]  /*158f0*/  LDL R15, [R1+0xb4] ;  /* 0x0000b400010f7983 */ /* 0x000f220000100800 */
[----:B-1----:R-:W-:-:S03]  /*15900*/  @!P2 LEA R8, P0, R156, R12, 0x2 ;  /* 0x0000000c9c08a211 */ /* 0x002fc600078010ff */
[----:B------:R-:W4:Y:S01]  /*15910*/  LDL R40, [R1+0xb0] ;  /* 0x0000b00001287983 */ /* 0x000f220000100800 */
[----:B------:R-:W-:-:S03]  /*15920*/  @!P2 LEA.HI.X R9, R156, R20, R157, 0x2, P0 ;  /* 0x000000149c09a211 */ /* 0x000fc600000f149d */
[----:B------:R-:W4:Y:S04]  /*15930*/  LDL R41, [R1+0x134] ;  /* 0x0001340001297983 */ /* 0x000f280000100800 */
[----:B------:R1:W-:Y:S02]  /*15940*/  @!P2 ST.E.64 desc[UR40][R8.64], R44 ;  /* 0x0000002c0800a985 */ /* 0x0003e4000c101b28 */
[----:B-1----:R-:W-:Y:S02]  /*15950*/  @!P3 LEA R8, P2, R10, R12, 0x2 ;  /* 0x0000000c0a08b211 */ /* 0x002fe400078410ff */
[----:B------:R-:W4:Y:S04]  /*15960*/  LDL R44, [R1+0x13c] ;  /* 0x00013c00012c7983 */ /* 0x000f280000100800 */
[----:B------:R-:W4:Y:S01]  /*15970*/  LDL R45, [R1+0x108] ;  /* 0x00010800012d7983 */ /* 0x000f220000100800 */
[----:B--2---:R-:W-:-:S02]  /*15980*/  ISETP.GE.AND P0, PT, R155, UR4, PT ;  /* 0x000000049b007c0c */ /* 0x004fc4000bf06270 */
[----:B-----5:R-:W-:Y:S02]  /*15990*/  @!P3 LEA.HI.X R9, R10, R20, R11, 0x2, P2 ;  /* 0x000000140a09b211 */ /* 0x020fe400010f140b */
[----:B------:R-:W-:-:S04]  /*159a0*/  @!P1 LEA R10, P4, R14, R12, 0x2 ;  /* 0x0000000c0e0a9211 */ /* 0x000fc800078810ff */
[----:B---3--:R-:W-:Y:S02]  /*159b0*/  @!P1 LEA.HI.X R11, R14, R20, R25, 0x2, P4 ;  /* 0x000000140e0b9211 */ /* 0x008fe400020f1419 */
[----:B------:R-:W2:Y:S04]  /*159c0*/  LDL R25, [R1+0x138] ;  /* 0x0001380001197983 */ /* 0x000ea80000100800 */
[----:B------:R1:W-:Y:S01]  /*159d0*/  @!P3 ST.E.64 desc[UR40][R8.64], R48 ;  /* 0x000000300800b985 */ /* 0x0003e2000c101b28 */
[----:B----4-:R-:W-:-:S03]  /*159e0*/  ISETP.GE.AND P2, PT, R13, UR4, PT ;  /* 0x000000040d007c0c */ /* 0x010fc6000bf46270 */
[----:B------:R-:W3:Y:S01]  /*159f0*/  LDL R14, [R1+0xa4] ;  /* 0x0000a400010e7983 */ /* 0x000ee20000100800 */
[----:B-1----:R-:W-:-:S03]  /*15a00*/  @!P0 LEA R8, P4, R155, R12, 0x2 ;  /* 0x0000000c9b088211 */ /* 0x002fc600078810ff */
[----:B------:R-:W4:Y:S04]  /*15a10*/  LDL R48, [R1+0x8c] ;  /* 0x00008c0001307983 */ /* 0x000f280000100800 */
[----:B------:R-:W5:Y:S01]  /*15a20*/  LDL R49, [R1+0x110] ;  /* 0x0001100001317983 */ /* 0x000f620000100800 */
[----:B------:R-:W-:-:S03]  /*15a30*/  @!P0 LEA.HI.X R9, R155, R20, R33, 0x2, P4 ;  /* 0x000000149b098211 */ /* 0x000fc600020f1421 */
[----:B------:R-:W3:Y:S01]  /*15a40*/  LDL R33, [R1+0x130] ;  /* 0x0001300001217983 */ /* 0x000ee20000100800 */
[----:B------:R-:W-:-:S03]  /*15a50*/  ISETP.GE.AND P3, PT, R154, UR4, PT ;  /* 0x000000049a007c0c */ /* 0x000fc6000bf66270 */
[----:B------:R1:W-:Y:S01]  /*15a60*/  @!P1 ST.E.64 desc[UR40][R10.64], R52 ;  /* 0x000000340a009985 */ /* 0x0003e2000c101b28 */
[----:B------:R-:W-:-:S03]  /*15a70*/  ISETP.GE.AND P1, PT, R24, UR4, PT ;  /* 0x0000000418007c0c */ /* 0x000fc6000bf26270 */
[----:B------:R0:W-:Y:S01]  /*15a80*/  @!P0 ST.E.64 desc[UR40][R8.64], R56 ;  /* 0x0000003808008985 */ /* 0x0001e2000c101b28 */
[----:B-1----:R-:W-:-:S03]  /*15a90*/  @!P2 LEA R10, P5, R13, R12, 0x2 ;  /* 0x0000000c0d0aa211 */ /* 0x002fc600078a10ff */
[----:B------:R-:W4:Y:S01]  /*15aa0*/  LDL R52, [R1+0x90] ;  /* 0x0000900001347983 */ /* 0x000f220000100800 */
[----:B------:R-:W-:-:S03]  /*15ab0*/  @!P2 LEA.HI.X R11, R13, R20, R21, 0x2, P5 ;  /* 0x000000140d0ba211 */ /* 0x000fc600028f1415 */
[----:B------:R-:W5:Y:S01]  /*15ac0*/  LDL R53, [R1+0x114] ;  /* 0x0001140001357983 */ /* 0x000f620000100800 */
[----:B0-----:R-:W-:-:S03]  /*15ad0*/  @!P3 LEA R8, P4, R154, R12, 0x2 ;  /* 0x0000000c9a08b211 */ /* 0x001fc600078810ff */
[----:B------:R0:W-:Y:S01]  /*15ae0*/  @!P2 ST.E.64 desc[UR40][R10.64], R60 ;  /* 0x0000003c0a00a985 */ /* 0x0001e2000c101b28 */
[----:B------:R-:W-:-:S03]  /*15af0*/  @!P3 LEA.HI.X R9, R154, R20, R32, 0x2, P4 ;  /* 0x000000149a09b211 */ /* 0x000fc600020f1420 */
[----:B------:R-:W4:Y:S04]  /*15b00*/  LDL R13, [R1+0x9c] ;  /* 0x00009c00010d7983 */ /* 0x000f280000100800 */
[----:B------:R-:W5:Y:S01]  /*15b10*/  LDL R32, [R1+0x128] ;  /* 0x0001280001207983 */ /* 0x000f620000100800 */
[----:B------:R-:W-:-:S03]  /*15b20*/  ISETP.GE.AND P2, PT, R15, UR4, PT ;  /* 0x000000040f007c0c */ /* 0x000fc6000bf46270 */
[----:B------:R-:W5:Y:S01]  /*15b30*/  LDL R21, [R1+0xa0] ;  /* 0x0000a00001157983 */ /* 0x000f620000100800 */
[----:B0-----:R-:W-:-:S04]  /*15b40*/  @!P1 LEA R10, P5, R24, R12, 0x2 ;  /* 0x0000000c180a9211 */ /* 0x001fc800078a10ff */
[----:B------:R-:W-:Y:S01]  /*15b50*/  @!P1 LEA.HI.X R11, R24, R20, R29, 0x2, P5 ;  /* 0x00000014180b9211 */ /* 0x000fe200028f141d */
[----:B------:R-:W-:Y:S01]  /*15b60*/  @!P3 ST.E.64 desc[UR40][R8.64], R64 ;  /* 0x000000400800b985 */ /* 0x000fe2000c101b28 */
[----:B------:R-:W-:-:S03]  /*15b70*/  ISETP.GE.AND P0, PT, R153, UR4, PT ;  /* 0x0000000499007c0c */ /* 0x000fc6000bf06270 */
[----:B------:R0:W-:Y:S01]  /*15b80*/  @!P1 ST.E.64 desc[UR40][R10.64], R68 ;  /* 0x000000440a009985 */ /* 0x0001e2000c101b28 */
[----:B------:R-:W-:-:S03]  /*15b90*/  ISETP.GE.AND P1, PT, R28, UR4, PT ;  /* 0x000000041c007c0c */ /* 0x000fc6000bf26270 */
[----:B------:R-:W5:Y:S04]  /*15ba0*/  LDL R29, [R1+0x98] ;  /* 0x00009800011d7983 */ /* 0x000f680000100800 */
[----:B------:R-:W5:Y:S01]  /*15bb0*/  LDL R24, [R1+0x94] ;  /* 0x0000940001187983 */ /* 0x000f620000100800 */
[-C--:B0-----:R-:W-:Y:S02]  /*15bc0*/  @!P2 LEA R10, P5, R15, R12.reuse, 0x2 ;  /* 0x0000000c0f0aa211 */ /* 0x081fe400078a10ff */
[----:B------:R-:W-:-:S04]  /*15bd0*/  @!P0 LEA R8, P4, R153, R12, 0x2 ;  /* 0x0000000c99088211 */ /* 0x000fc800078810ff */
[-C--:B------:R-:W-:Y:S02]  /*15be0*/  @!P0 LEA.HI.X R9, R153, R20.reuse, R44, 0x2, P4 ;  /* 0x0000001499098211 */ /* 0x080fe400020f142c */
[----:B------:R-:W-:Y:S01]  /*15bf0*/  ISETP.GE.AND P3, PT, R40, UR4, PT ;  /* 0x0000000428007c0c */ /* 0x000fe2000bf66270 */
[----:B------:R-:W5:Y:S04]  /*15c00*/  LDL R44, [R1+0x84] ;  /* 0x00008400012c7983 */ /* 0x000f680000100800 */
[----:B------:R-:W-:Y:S01]  /*15c10*/  @!P0 ST.E.64 desc[UR40][R8.64], R72 ;  /* 0x0000004808008985 */ /* 0x000fe2000c101b28 */
[----:B--2---:R-:W-:-:S03]  /*15c20*/  @!P2 LEA.HI.X R11, R15, R20, R25, 0x2, P5 ;  /* 0x000000140f0ba211 */ /* 0x004fc600028f1419 */
[----:B------:R-:W2:Y:S04]  /*15c30*/  LDL R15, [R1+0x120] ;  /* 0x00012000010f7983 */ /* 0x000ea80000100800 */
[----:B------:R-:W2:Y:S04]  /*15c40*/  LDL R25, [R1+0x124] ;  /* 0x0001240001197983 */ /* 0x000ea80000100800 */
[----:B------:R0:W-:Y:S02]  /*15c50*/  @!P2 ST.E.64 desc[UR40][R10.64], R76 ;  /* 0x0000004c0a00a985 */ /* 0x0001e4000c101b28 */
[----:B0-----:R-:W-:-:S04]  /*15c60*/  @!P1 LEA R10, P5, R28, R12, 0x2 ;  /* 0x0000000c1c0a9211 */ /* 0x001fc800078a10ff */
[----:B---3--:R-:W-:Y:S02]  /*15c70*/  @!P1 LEA.HI.X R11, R28, R20, R33, 0x2, P5 ;  /* 0x000000141c0b9211 */ /* 0x008fe400028f1421 */
[----:B------:R-:W3:Y:S04]  /*15c80*/  LDL R33, [R1+0x11c] ;  /* 0x00011c0001217983 */ /* 0x000ee80000100800 */
[----:B------:R-:W3:Y:S01]  /*15c90*/  LDL R28, [R1+0x118] ;  /* 0x00011800011c7983 */ /* 0x000ee20000100800 */
[----:B------:R-:W-:Y:S02]  /*15ca0*/  ISETP.GE.AND P2, PT, R14, UR4, PT ;  /* 0x000000040e007c0c */ /* 0x000fe4000bf46270 */
[----:B------:R-:W-:Y:S02]  /*15cb0*/  @!P3 LEA R8, P4, R40, R12, 0x2 ;  /* 0x0000000c2808b211 */ /* 0x000fe400078810ff */
[----:B------:R-:W-:-:S02]  /*15cc0*/  ISETP.GE.AND P0, PT, R36, UR4, PT ;  /* 0x0000000424007c0c */ /* 0x000fc4000bf06270 */
[----:B------:R-:W-:Y:S02]  /*15cd0*/  @!P3 LEA.HI.X R9, R40, R20, R41, 0x2, P4 ;  /* 0x000000142809b211 */ /* 0x000fe400020f1429 */
[----:B------:R-:W3:Y:S04]  /*15ce0*/  LDL R40, [R1+0x80] ;  /* 0x0000800001287983 */ /* 0x000ee80000100800 */
[----:B------:R-:W-:Y:S04]  /*15cf0*/  @!P3 ST.E.64 desc[UR40][R8.64], R80 ;  /* 0x000000500800b985 */ /* 0x000fe8000c101b28 */
[----:B------:R0:W-:Y:S04]  /*15d00*/  @!P1 ST.E.64 desc[UR40][R10.64], R84 ;  /* 0x000000540a009985 */ /* 0x0001e8000c101b28 */
[----:B------:R-:W3:Y:S01]  /*15d10*/  LDL R41, [R1+0x104] ;  /* 0x0001040001297983 */ /* 0x000ee20000100800 */
[----:B----4-:R-:W-:-:S02]  /*15d20*/  ISETP.GE.AND P1, PT, R13, UR4, PT ;  /* 0x000000040d007c0c */ /* 0x010fc4000bf26270 */
[-C--:B0-----:R-:W-:Y:S02]  /*15d30*/  @!P2 LEA R10, P5, R14, R12.reuse, 0x2 ;  /* 0x0000000c0e0aa211 */ /* 0x081fe400078a10ff */
[----:B------:R-:W-:Y:S02]  /*15d40*/  @!P0 LEA R8, P4, R36, R12, 0x2 ;  /* 0x0000000c24088211 */ /* 0x000fe400078810ff */
[-C--:B-----5:R-:W-:Y:S02]  /*15d50*/  @!P2 LEA.HI.X R11, R14, R20.reuse, R32, 0x2, P5 ;  /* 0x000000140e0ba211 */ /* 0x0a0fe400028f1420 */
[----:B------:R-:W4:Y:S01]  /*15d60*/  LDL R14, [R1+0x88] ;  /* 0x00008800010e7983 */ /* 0x000f220000100800 */
[----:B------:R-:W-:Y:S02]  /*15d70*/  @!P0 LEA.HI.X R9, R36, R20, R37, 0x2, P4 ;  /* 0x0000001424098211 */ /* 0x000fe400020f1425 */
[----:B------:R-:W-:Y:S01]  /*15d80*/  ISETP.GE.AND P3, PT, R21, UR4, PT ;  /* 0x0000000415007c0c */ /* 0x000fe2000bf66270 */
[----:B------:R-:W5:Y:S04]  /*15d90*/  LDL R36, [R1+0x7c] ;  /* 0x00007c0001247983 */ /* 0x000f680000100800 */
[----:B------:R-:W-:Y:S04]  /*15da0*/  @!P0 ST.E.64 desc[UR40][R8.64], R88 ;  /* 0x0000005808008985 */ /* 0x000fe8000c101b28 */
[----:B------:R0:W-:Y:S01]  /*15db0*/  @!P2 ST.E.64 desc[UR40][R10.64], R92 ;  /* 0x0000005c0a00a985 */ /* 0x0001e2000c101b28 */
[----:B------:R-:W-:-:S03]  /*15dc0*/  ISETP.GE.AND P0, PT, R29, UR4, PT ;  /* 0x000000041d007c0c */ /* 0x000fc6000bf06270 */
[----:B------:R-:W5:Y:S04]  /*15dd0*/  LDL R32, [R1+0x78] ;  /* 0x0000780001207983 */ /* 0x000f680000100800 */
[----:B------:R-:W5:Y:S01]  /*15de0*/  LDL R37, [R1+0x100] ;  /* 0x0001000001257983 */ /* 0x000f620000100800 */
[-C--:B0-----:R-:W-:Y:S02]  /*15df0*/  @!P1 LEA R10, P5, R13, R12.reuse, 0x2 ;  /* 0x0000000c0d0a9211 */ /* 0x081fe400078a10ff */
[----:B------:R-:W-:Y:S02]  /*15e00*/  @!P3 LEA R8, P4, R21, R12, 0x2 ;  /* 0x0000000c1508b211 */ /* 0x000fe400078810ff */
[----:B------:R-:W-:Y:S02]  /*15e10*/  ISETP.GE.AND P2, PT, R24, UR4, PT ;  /* 0x0000000418007c0c */ /* 0x000fe4000bf46270 */
[----:B--2---:R-:W-:-:S02]  /*15e20*/  @!P1 LEA.HI.X R11, R13, R20, R15, 0x2, P5 ;  /* 0x000000140d0b9211 */ /* 0x004fc400028f140f */
[----:B------:R-:W2:Y:S04]  /*15e30*/  LDL R15, [R1+0x10c] ;  /* 0x00010c00010f7983 */ /* 0x000ea80000100800 */
[----:B------:R-:W2:Y:S01]  /*15e40*/  LDL R13, [R1+0x74] ;  /* 0x00007400010d7983 */ /* 0x000ea20000100800 */
[----:B------:R-:W-:-:S03]  /*15e50*/  @!P3 LEA.HI.X R9, R21, R20, R25, 0x2, P4 ;  /* 0x000000141509b211 */ /* 0x000fc600020f1419 */
[----:B------:R-:W2:Y:S04]  /*15e60*/  LDL R25, [R1+0x70] ;  /* 0x0000700001197983 */ /* 0x000ea80000100800 */
[----:B------:R-:W2:Y:S04]  /*15e70*/  LDL R21, [R1+0x6c] ;  /* 0x00006c0001157983 */ /* 0x000ea80000100800 */
[----:B------:R0:W-:Y:S04]  /*15e80*/  @!P3 ST.E.64 desc[UR40][R8.64], R96 ;  /* 0x000000600800b985 */ /* 0x0001e8000c101b28 */
[----:B------:R1:W-:Y:S01]  /*15e90*/  @!P1 ST.E.64 desc[UR40][R10.64], R100 ;  /* 0x000000640a009985 */ /* 0x0003e2000c101b28 */
[----:B0-----:R-:W-:-:S04]  /*15ea0*/  @!P0 LEA R8, P3, R29, R12, 0x2 ;  /* 0x0000000c1d088211 */ /* 0x001fc800078610ff */
[----:B---3--:R-:W-:Y:S02]  /*15eb0*/  @!P0 LEA.HI.X R9, R29, R20, R33, 0x2, P3 ;  /* 0x000000141d098211 */ /* 0x008fe400018f1421 */
[C---:B-1----:R-:W-:Y:S01]  /*15ec0*/  @!P2 LEA R10, P5, R24.reuse, R12, 0x2 ;  /* 0x0000000c180aa211 */ /* 0x042fe200078a10ff */
[----:B------:R-:W3:Y:S04]  /*15ed0*/  LDL R33, [R1+0xfc] ;  /* 0x0000fc0001217983 */ /* 0x000ee80000100800 */
[----:B------:R-:W3:Y:S01]  /*15ee0*/  LDL R29, [R1+0xf8] ;  /* 0x0000f800011d7983 */ /* 0x000ee20000100800 */
[----:B------:R-:W-:-:S03]  /*15ef0*/  @!P2 LEA.HI.X R11, R24, R20, R28, 0x2, P5 ;  /* 0x00000014180ba211 */ /* 0x000fc600028f141c */
[----:B------:R-:W3:Y:S04]  /*15f00*/  LDL R28, [R1+0xf4] ;  /* 0x0000f400011c7983 */ /* 0x000ee80000100800 */
[----:B------:R-:W3:Y:S01]  /*15f10*/  LDL R24, [R1+0xf0] ;  /* 0x0000f00001187983 */ /* 0x000ee20000100800 */
[----:B------:R-:W-:Y:S02]  /*15f20*/  ISETP.GE.AND P4, PT, R52, UR4, PT ;  /* 0x0000000434007c0c */ /* 0x000fe4000bf86270 */
[----:B------:R-:W-:Y:S01]  /*15f30*/  ISETP.GE.AND P1, PT, R48, UR4, PT ;  /* 0x0000000430007c0c */ /* 0x000fe2000bf26270 */
[----:B------:R0:W-:Y:S04]  /*15f40*/  @!P0 ST.E.64 desc[UR40][R8.64], R104 ;  /* 0x0000006808008985 */ /* 0x0001e8000c101b28 */
[----:B------:R1:W-:Y:S01]  /*15f50*/  @!P2 ST.E.64 desc[UR40][R10.64], R108 ;  /* 0x0000006c0a00a985 */ /* 0x0003e2000c101b28 */
[----:B------:R-:W-:-:S05]  /*15f60*/  ISETP.GE.AND P2, PT, R44, UR4, PT ;  /* 0x000000042c007c0c */ /* 0x000fca000bf46270 */
[-C--:B0-----:R-:W-:Y:S02]  /*15f70*/  @!P4 LEA R8, P3, R52, R12.reuse, 0x2 ;  /* 0x0000000c3408c211 */ /* 0x081fe400078610ff */
[----:B----4-:R-:W-:Y:S02]  /*15f80*/  ISETP.GE.AND P0, PT, R14, UR4, PT ;  /* 0x000000040e007c0c */ /* 0x010fe4000bf06270 */
[----:B-1----:R-:W-:Y:S02]  /*15f90*/  @!P1 LEA R10, P5, R48, R12, 0x2 ;  /* 0x0000000c300a9211 */ /* 0x002fe400078a10ff */
[-C--:B------:R-:W-:Y:S02]  /*15fa0*/  @!P4 LEA.HI.X R9, R52, R20.reuse, R53, 0x2, P3 ;  /* 0x000000143409c211 */ /* 0x080fe400018f1435 */
[----:B------:R-:W-:Y:S02]  /*15fb0*/  ISETP.GE.AND P3, PT, R40, UR4, PT ;  /* 0x0000000428007c0c */ /* 0x000fe4000bf66270 */
[----:B------:R-:W-:Y:S01]  /*15fc0*/  @!P1 LEA.HI.X R11, R48, R20, R49, 0x2, P5 ;  /* 0x00000014300b9211 */ /* 0x000fe200028f1431 */
[----:B------:R0:W-:Y:S04]  /*15fd0*/  @!P4 ST.E.64 desc[UR40][R8.64], R112 ;  /* 0x000000700800c985 */ /* 0x0001e8000c101b28 */
[----:B------:R1:W-:Y:S01]  /*15fe0*/  @!P1 ST.E.64 desc[UR40][R10.64], R116 ;  /* 0x000000740a009985 */ /* 0x0003e2000c101b28 */
[----:B-----5:R-:W-:-:S02]  /*15ff0*/  ISETP.GE.AND P1, PT, R36, UR4, PT ;  /* 0x0000000424007c0c */ /* 0x020fc4000bf26270 */
[-C--:B0-----:R-:W-:Y:S02]  /*16000*/  @!P0 LEA R8, P4, R14, R12.reuse, 0x2 ;  /* 0x0000000c0e088211 */ /* 0x081fe400078810ff */
[----:B-1----:R-:W-:-:S04]  /*16010*/  @!P2 LEA R10, P5, R44, R12, 0x2 ;  /* 0x0000000c2c0aa211 */ /* 0x002fc800078a10ff */
[-C--:B------:R-:W-:Y:S02]  /*16020*/  @!P2 LEA.HI.X R11, R44, R20.reuse, R45, 0x2, P5 ;  /* 0x000000142c0ba211 */ /* 0x080fe400028f142d */
[----:B--2---:R-:W-:Y:S02]  /*16030*/  @!P0 LEA.HI.X R9, R14, R20, R15, 0x2, P4 ;  /* 0x000000140e098211 */ /* 0x004fe400020f140f */
[----:B------:R-:W-:-:S03]  /*16040*/  @!P3 LEA R14, P4, R40, R12, 0x2 ;  /* 0x0000000c280eb211 */ /* 0x000fc600078810ff */
[----:B------:R0:W-:Y:S01]  /*16050*/  @!P0 ST.E.64 desc[UR40][R8.64], R120 ;  /* 0x0000007808008985 */ /* 0x0001e2000c101b28 */
[----:B------:R-:W-:Y:S02]  /*16060*/  ISETP.GE.AND P0, PT, R32, UR4, PT ;  /* 0x0000000420007c0c */ /* 0x000fe4000bf06270 */
        /* <DEDUP_REMOVED lines=10> */
[C---:B--2---:R-:W-:Y:S02]  /*16110*/  @!P4 LEA R14, P1, R13.reuse, R12, 0x2 ;  /* 0x0000000c0d0ec211 */ /* 0x044fe400078210ff */
[-C--:B---3--:R-:W-:Y:S02]  /*16120*/  @!P0 LEA.HI.X R11, R32, R20.reuse, R33, 0x2, P5 ;  /* 0x00000014200b8211 */ /* 0x088fe400028f1421 */
[----:B------:R-:W-:Y:S02]  /*16130*/  @!P4 LEA.HI.X R15, R13, R20, R29, 0x2, P1 ;  /* 0x000000140d0fc211 */ /* 0x000fe400008f141d */
[-C--:B0-----:R-:W-:Y:S02]  /*16140*/  @!P2 LEA R8, P5, R25, R12.reuse, 0x2 ;  /* 0x0000000c1908a211 */ /* 0x081fe400078a10ff */
[----:B------:R-:W-:Y:S02]  /*16150*/  @!P3 LEA R12, P1, R21, R12, 0x2 ;  /* 0x0000000c150cb211 */ /* 0x000fe400078210ff */
[----:B------:R-:W-:-:S02]  /*16160*/  @!P2 LEA.HI.X R9, R25, R20, R28, 0x2, P5 ;  /* 0x000000141909a211 */ /* 0x000fc400028f141c */
[----:B------:R-:W-:Y:S01]  /*16170*/  @!P3 LEA.HI.X R13, R21, R20, R24, 0x2, P1 ;  /* 0x00000014150db211 */ /* 0x000fe200008f1418 */
[----:B------:R3:W-:Y:S04]  /*16180*/  @!P0 ST.E.64 desc[UR40][R10.64], R136 ;  /* 0x000000880a008985 */ /* 0x0007e8000c101b28 */
[----:B------:R3:W-:Y:S04]  /*16190*/  @!P4 ST.E.64 desc[UR40][R14.64], R140 ;  /* 0x0000008c0e00c985 */ /* 0x0007e8000c101b28 */
[----:B------:R3:W-:Y:S04]  /*161a0*/  @!P2 ST.E.64 desc[UR40][R8.64], R144 ;  /* 0x000000900800a985 */ /* 0x0007e8000c101b28 */
[----:B------:R3:W-:Y:S02]  /*161b0*/  @!P3 ST.E.64 desc[UR40][R12.64], R148 ;  /* 0x000000940c00b985 */ /* 0x0007e4000c101b28 */
.L_x_14635:
[----:B------:R-:W-:Y:S05]  /*161c0*/  BSYNC B1 ;  /* 0x0000000000017941 */ /* 0x000fea0003800000 */
.L_x_14634:
[----:B------:R-:W-:-:S03]  /*161d0*/  UMOV UR4, 0xffffffff ;  /* 0xffffffff00047882 */ /* 0x000fc60000000000 */
[----:B------:R-:W-:Y:S05]  /*161e0*/  BRA.DIV UR4, `(.L_x_14636) ;  /* 0x000000d204947947 */ /* 0x000fea000b800000 */
[----:B0-----:R-:W0:Y:S04]  /*161f0*/  SHFL.IDX PT, R4, R4, 0x1, 0x1c1f ;  /* 0x003c1f0004047f89 */ /* 0x001e2800000e0000 */
[----:B------:R-:W4:Y:S02]  /*16200*/  SHFL.IDX PT, R3, R3, 0x1, 0x1c1f ;  /* 0x003c1f0003037f89 */ /* 0x000f2400000e0000 */
.L_x_14874:
[----:B------:R-:W-:-:S13]  /*16210*/  ISETP.GE.AND P0, PT, R152, R0, PT ;  /* 0x000000009800720c */ /* 0x000fda0003f06270 */
[----:B------:R-:W-:Y:S05]  /*16220*/  @P0 BRA `(.L_x_14632) ;  /* 0x00000028008c0947 */ /* 0x000fea0003800000 */
[----:B------:R-:W5:Y:S01]  /*16230*/  LDL R61, [R1+0xc8] ;  /* 0x0000c800013d7983 */ /* 0x000f620000100800 */
[----:B------:R-:W-:-:S03]  /*16240*/  ULDC UR4, c[0x0][0xbc8] ;  /* 0x0002f20000047ab9 */ /* 0x000fc60000000800 */
        /* <DEDUP_REMOVED lines=17> */
[----:B---3--:R-:W3:Y:S04]  /*16360*/  LDL R15, [R1+0x8c] ;  /* 0x00008c00010f7983 */ /* 0x008ee80000100800 */
        /* <DEDUP_REMOVED lines=14> */
[----:B------:R-:W3:Y:S04]  /*16450*/  LDL R44, [R1+0x90] ;  /* 0x00009000012c7983 */ /* 0x000ee80000100800 */
[----:B------:R-:W3:Y:S04]  /*16460*/  LDL R41, [R1+0x94] ;  /* 0x0000940001297983 */ /* 0x000ee80000100800 */
[----:B------:R-:W3:Y:S04]  /*16470*/  LDL R40, [R1+0x130] ;  /* 0x0001300001287983 */ /* 0x000ee80000100800 */
[----:B------:R-:W3:Y:S04]  /*16480*/  LDL R25, [R1+0x120] ;  /* 0x0001200001197983 */ /* 0x000ee80000100800 */
[----:B------:R-:W3:Y:S04]  /*16490*/  LDL R13, [R1+0x11c] ;  /* 0x00011c00010d7983 */ /* 0x000ee80000100800 */
[----:B--2---:R-:W2:Y:S01]  /*164a0*/  LDL R12, [R1+0xf4] ;  /* 0x0000f400010c7983 */ /* 0x004ea20000100800 */
[----:B-----5:R-:W-:-:S02]  /*164b0*/  IMAD.MOV.U32 R76, RZ, RZ, R61 ;  /* 0x000000ffff4c7224 */ /* 0x020fc400078e003d */
[----:B----4-:R-:W-:Y:S02]  /*164c0*/  IMAD.MOV.U32 R61, RZ, RZ, R60 ;  /* 0x000000ffff3d7224 */ /* 0x010fe400078e003c */
        /* <DEDUP_REMOVED lines=11> */
[----:B------:R-:W-:Y:S01]  /*16580*/  ISETP.GE.AND P2, PT, R68, UR4, PT ;  /* 0x0000000444007c0c */ /* 0x000fe2000bf46270 */
        /* <DEDUP_REMOVED lines=14> */
[----:B---3--:R-:W-:Y:S01]  /*16670*/  ISETP.GE.AND P3, PT, R84, UR4, PT ;  /* 0x0000000454007c0c */ /* 0x008fe2000bf66270 */
[----:B------:R-:W-:Y:S02]  /*16680*/  IMAD.MOV.U32 R24, RZ, RZ, R15 ;  /* 0x000000ffff187224 */ /* 0x000fe400078e000f */
[----:B------:R-:W-:Y:S01]  /*16690*/  IMAD.MOV.U32 R37, RZ, RZ, R33 ;  /* 0x000000ffff257224 */ /* 0x000fe200078e0021 */
[----:B------:R-:W3:Y:S01]  /*166a0*/  LDL R15, [R1+0x9c] ;  /* 0x00009c00010f7983 */ /* 0x000ee20000100800 */
        /* <DEDUP_REMOVED lines=18> */
[----:B------:R-:W-:Y:S02]  /*167d0*/  @!P2 IMAD.MOV.U32 R8, RZ, RZ, R3 ;  /* 0x000000ffff08a224 */ /* 0x000fe400078e0003 */
[----:B0-----:R-:W-:Y:S02]  /*167e0*/  @!P2 IMAD.MOV.U32 R9, RZ, RZ, R4 ;  /* 0x000000ffff09a224 */ /* 0x001fe400078e0004 */
[----:B------:R-:W-:-:S02]  /*167f0*/  IMAD.MOV.U32 R33, RZ, RZ, R28 ;  /* 0x000000ffff217224 */ /* 0x000fc400078e001c */
[----:B------:R-:W-:Y:S02]  /*16800*/  IMAD.MOV.U32 R69, RZ, RZ, R65 ;  /* 0x000000ffff457224 */ /* 0x000fe400078e0041 */
[----:B------:R-:W-:Y:S02]  /*16810*/  IMAD.MOV.U32 R65, RZ, RZ, R61 ;  /* 0x000000ffff417224 */ /* 0x000fe400078e003d */
[----:B------:R-:W-:Y:S02]  /*16820*/  IMAD.MOV.U32 R61, RZ, RZ, R57 ;  /* 0x000000ffff3d7224 */ /* 0x000fe400078e0039 */
[----:B------:R-:W-:Y:S02]  /*16830*/  IMAD.MOV.U32 R57, RZ, RZ, R53 ;  /* 0x000000ffff397224 */ /* 0x000fe400078e0035 */
[----:B------:R-:W-:-:S04]  /*16840*/  @!P2 IMAD.WIDE R8, R68, 0x4, R8 ;  /* 0x000000044408a825 */ /* 0x000fc800078e0208 */
[----:B------:R-:W-:Y:S02]  /*16850*/  IMAD.MOV.U32 R37, RZ, RZ, R29 ;  /* 0x000000ffff257224 */ /* 0x000fe400078e001d */
[----:B------:R-:W-:Y:S02]  /*16860*/  IMAD.MOV.U32 R53, RZ, RZ, R33 ;  /* 0x000000ffff357224 */ /* 0x000fe400078e0021 */
[----:B------:R-:W-:Y:S02]  /*16870*/  IMAD.MOV.U32 R29, RZ, RZ, R24 ;  /* 0x000000ffff1d7224 */ /* 0x000fe400078e0018 */
[----:B------:R-:W-:Y:S01]  /*16880*/  IMAD.MOV.U32 R68, RZ, RZ, R64 ;  /* 0x000000ffff447224 */ /* 0x000fe200078e0040 */
[----:B------:R-:W-:Y:S01]  /*16890*/  ISETP.GE.AND P0, PT, R89, UR4, PT ;  /* 0x0000000459007c0c */ /* 0x000fe2000bf06270 */
[----:B------:R-:W-:Y:S01]  /*168a0*/  IMAD.MOV.U32 R33, RZ, RZ, R14 ;  /* 0x000000ffff217224 */ /* 0x000fe200078e000e */
[----:B------:R-:W-:Y:S01]  /*168b0*/  @!P2 ST.E.64 desc[UR40][R8.64], R26 ;  /* 0x0000001a0800a985 */ /* 0x000fe2000c101b28 */
[----:B------:R-:W-:-:S02]  /*168c0*/  IMAD.MOV.U32 R64, RZ, RZ, R60 ;  /* 0x000000ffff407224 */ /* 0x000fc400078e003c */
[----:B------:R-:W-:Y:S01]  /*168d0*/  IMAD.MOV.U32 R14, RZ, RZ, R10 ;  /* 0x000000ffff0e7224 */ /* 0x000fe200078e000a */
[-C--:B------:R-:W-:Y:S01]  /*168e0*/  @!P3 LEA R10, P4, R84, R3.reuse, 0x2 ;  /* 0x00000003540ab211 */ /* 0x080fe200078810ff */
[----:B------:R-:W-:Y:S01]  /*168f0*/  IMAD.MOV.U32 R60, RZ, RZ, R56 ;  /* 0x000000ffff3c7224 */ /* 0x000fe200078e0038 */
[----:B------:R-:W-:Y:S01]  /*16900*/  ISETP.GE.AND P1, PT, R80, UR4, PT ;  /* 0x0000000450007c0c */ /* 0x000fe2000bf26270 */
[----:B------:R-:W-:Y:S01]  /*16910*/  IMAD.MOV.U32 R56, RZ, RZ, R52 ;  /* 0x000000ffff387224 */ /* 0x000fe200078e0034 */
[----:B------:R-:W4:Y:S01]  /*16920*/  LDL R24, [R1+0x140] ;  /* 0x0001400001187983 */ /* 0x000f220000100800 */
[----:B------:R-:W-:Y:S02]  /*16930*/  IMAD.MOV.U32 R52, RZ, RZ, R29 ;  /* 0x000000ffff347224 */ /* 0x000fe400078e001d */
[----:B------:R-:W-:Y:S01]  /*16940*/  IMAD.MOV.U32 R29, RZ, RZ, R11 ;  /* 0x000000ffff1d7224 */ /* 0x000fe200078e000b */
[----:B------:R-:W-:Y:S02]  /*16950*/  @!P3 LEA.HI.X R11, R84, R4, R92, 0x2, P4 ;  /* 0x00000004540bb211 */ /* 0x000fe400020f145c */
[----:B------:R-:W5:Y:S04]  /*16960*/  LDL R92, [R1+0x160] ;  /* 0x00016000015c7983 */ /* 0x000f680000100800 */
[----:B------:R-:W2:Y:S04]  /*16970*/  LDL R84, [R1+0x164] ;  /* 0x0001640001547983 */ /* 0x000ea80000100800 */
[----:B------:R0:W-:Y:S02]  /*16980*/  @!P3 ST.E.64 desc[UR40][R10.64], R30 ;  /* 0x0000001e0a00b985 */ /* 0x0001e4000c101b28 */
[----:B0-----:R-:W-:-:S04]  /*16990*/  @!P0 LEA R10, P4, R89, R3, 0x2 ;  /* 0x00000003590a8211 */ /* 0x001fc800078810ff */
[----:B-----5:R-:W-:Y:S02]  /*169a0*/  @!P0 LEA.HI.X R11, R89, R4, R92, 0x2, P4 ;  /* 0x00000004590b8211 */ /* 0x020fe400020f145c */
[----:B------:R-:W5:Y:S01]  /*169b0*/  LDL R89, [R1+0x15c] ;  /* 0x00015c0001597983 */ /* 0x000f620000100800 */
[----:B------:R-:W-:Y:S02]  /*169c0*/  ISETP.GE.AND P2, PT, R88, UR4, PT ;  /* 0x0000000458007c0c */ /* 0x000fe4000bf46270 */
[----:B------:R-:W-:-:S04]  /*169d0*/  @!P1 LEA R8, P5, R80, R3, 0x2 ;  /* 0x0000000350089211 */ /* 0x000fc800078a10ff */
[----:B--2---:R-:W-:-:S05]  /*169e0*/  @!P1 LEA.HI.X R9, R80, R4, R84, 0x2, P5 ;  /* 0x0000000450099211 */ /* 0x004fca00028f1454 */
[----:B------:R0:W-:Y:S02]  /*169f0*/  @!P1 ST.E.64 desc[UR40][R8.64], R34 ;  /* 0x0000002208009985 */ /* 0x0001e4000c101b28 */
[----:B0-----:R-:W-:-:S04]  /*16a00*/  @!P2 LEA R8, P5, R88, R3, 0x2 ;  /* 0x000000035808a211 */ /* 0x001fc800078a10ff */
[----:B-----5:R-:W-:Y:S02]  /*16a10*/  @!P2 LEA.HI.X R9, R88, R4, R89, 0x2, P5 ;  /* 0x000000045809a211 */ /* 0x020fe400028f1459 */
[----:B------:R-:W2:Y:S01]  /*16a20*/  LDL R88, [R1+0x158] ;  /* 0x0001580001587983 */ /* 0x000ea20000100800 */
[----:B------:R-:W-:-:S03]  /*16a30*/  ISETP.GE.AND P3, PT, R85, UR4, PT ;  /* 0x0000000455007c0c */ /* 0x000fc6000bf66270 */
[----:B------:R0:W-:Y:S10]  /*16a40*/  @!P0 ST.E.64 desc[UR40][R10.64], R38 ;  /* 0x000000260a008985 */ /* 0x0001f4000c101b28 */
[----:B0-----:R-:W-:-:S04]  /*16a50*/  @!P3 LEA R10, P4, R85, R3, 0x2 ;  /* 0x00000003550ab211 */ /* 0x001fc800078810ff */
[----:B--2---:R-:W-:Y:S02]  /*16a60*/  @!P3 LEA.HI.X R11, R85, R4, R88, 0x2, P4 ;  /* 0x00000004550bb211 */ /* 0x004fe400020f1458 */
[----:B------:R-:W2:Y:S01]  /*16a70*/  LDL R85, [R1+0x154] ;  /* 0x0001540001557983 */ /* 0x000ea20000100800 */
[----:B------:R-:W-:Y:S01]  /*16a80*/  ISETP.GE.AND P1, PT, R81, UR4, PT ;  /* 0x0000000451007c0c */ /* 0x000fe2000bf26270 */
[----:B------:R-:W-:Y:S02]  /*16a90*/  IMAD.MOV.U32 R80, RZ, RZ, R69 ;  /* 0x000000ffff507224 */ /* 0x000fe400078e0045 */
[----:B------:R-:W-:Y:S02]  /*16aa0*/  IMAD.MOV.U32 R84, RZ, RZ, R68 ;  /* 0x000000ffff547224 */ /* 0x000fe400078e0044 */
[----:B------:R-:W-:Y:S02]  /*16ab0*/  IMAD.MOV.U32 R69, RZ, RZ, R65 ;  /* 0x000000ffff457224 */ /* 0x000fe400078e0041 */
[----:B------:R-:W-:-:S02]  /*16ac0*/  IMAD.MOV.U32 R68, RZ, RZ, R64 ;  /* 0x000000ffff447224 */ /* 0x000fc400078e0040 */
[----:B---3--:R-:W-:Y:S02]  /*16ad0*/  IMAD.MOV.U32 R28, RZ, RZ, R15 ;  /* 0x000000ffff1c7224 */ /* 0x008fe400078e000f */
[----:B------:R-:W-:Y:S01]  /*16ae0*/  IMAD.MOV.U32 R65, RZ, RZ, R61 ;  /* 0x000000ffff417224 */ /* 0x000fe200078e003d */
[----:B------:R0:W-:Y:S01]  /*16af0*/  @!P2 ST.E.64 desc[UR40][R8.64], R42 ;  /* 0x0000002a0800a985 */ /* 0x0001e2000c101b28 */
[----:B------:R-:W-:Y:S02]  /*16b00*/  IMAD.MOV.U32 R64, RZ, RZ, R60 ;  /* 0x000000ffff407224 */ /* 0x000fe400078e003c */
[----:B------:R-:W-:Y:S01]  /*16b10*/  IMAD.MOV.U32 R61, RZ, RZ, R57 ;  /* 0x000000ffff3d7224 */ /* 0x000fe200078e0039 */
[----:B------:R-:W-:Y:S01]  /*16b20*/  ISETP.GE.AND P0, PT, R77, UR4, PT ;  /* 0x000000044d007c0c */ /* 0x000fe2000bf06270 */
[----:B------:R-:W-:Y:S01]  /*16b30*/  IMAD.MOV.U32 R60, RZ, RZ, R56 ;  /* 0x000000ffff3c7224 */ /* 0x000fe200078e0038 */
[----:B------:R-:W3:Y:S01]  /*16b40*/  LDL R15, [R1+0x74] ;  /* 0x00007400010f7983 */ /* 0x000ee20000100800 */
[----:B------:R-:W-:-:S02]  /*16b50*/  IMAD.MOV.U32 R57, RZ, RZ, R53 ;  /* 0x000000ffff397224 */ /* 0x000fc400078e0035 */
[----:B------:R-:W-:Y:S02]  /*16b60*/  IMAD.MOV.U32 R56, RZ, RZ, R52 ;  /* 0x000000ffff387224 */ /* 0x000fe400078e0034 */
[----:B------:R-:W-:Y:S02]  /*16b70*/  IMAD.MOV.U32 R53, RZ, RZ, R33 ;  /* 0x000000ffff357224 */ /* 0x000fe400078e0021 */
[----:B------:R-:W-:Y:S02]  /*16b80*/  IMAD.MOV.U32 R52, RZ, RZ, R29 ;  /* 0x000000ffff347224 */ /* 0x000fe400078e001d */
[----:B------:R-:W-:Y:S01]  /*16b90*/  IMAD.MOV.U32 R89, RZ, RZ, R68 ;  /* 0x000000ffff597224 */ /* 0x000fe200078e0044 */
[----:B0-----:R-:W-:Y:S01]  /*16ba0*/  @!P1 LEA R8, P5, R81, R3, 0x2 ;  /* 0x0000000351089211 */ /* 0x001fe200078a10ff */
        /* <DEDUP_REMOVED lines=11> */
[----:B--2---:R-:W-:Y:S01]  /*16c60*/  @!P1 LEA.HI.X R9, R81, R4, R85, 0x2, P5 ;  /* 0x0000000451099211 */ /* 0x004fe200028f1455 */
[----:B------:R-:W-:Y:S01]  /*16c70*/  IMAD.MOV.U32 R85, RZ, RZ, R69 ;  /* 0x000000ffff557224 */ /* 0x000fe200078e0045 */
[----:B------:R0:W-:Y:S01]  /*16c80*/  @!P3 ST.E.64 desc[UR40][R10.64], R46 ;  /* 0x0000002e0a00b985 */ /* 0x0001e2000c101b28 */
[----:B------:R-:W-:Y:S02]  /*16c90*/  IMAD.MOV.U32 R69, RZ, RZ, R64 ;  /* 0x000000ffff457224 */ /* 0x000fe400078e0040 */
[----:B------:R-:W-:Y:S01]  /*16ca0*/  IMAD.MOV.U32 R64, RZ, RZ, R57 ;  /* 0x000000ffff407224 */ /* 0x000fe200078e0039 */
[----:B------:R-:W-:Y:S01]  /*16cb0*/  ISETP.GE.AND P2, PT, R76, UR4, PT ;  /* 0x000000044c007c0c */ /* 0x000fe2000bf46270 */
[----:B------:R-:W-:Y:S01]  /*16cc0*/  IMAD.MOV.U32 R57, RZ, RZ, R52 ;  /* 0x000000ffff397224 */ /* 0x000fe200078e0034 */
[----:B------:R-:W2:Y:S04]  /*16cd0*/  LDL R33, [R1+0x108] ;  /* 0x0001080001217983 */ /* 0x000ea80000100800 */
[----:B------:R-:W5:Y:S01]  /*16ce0*/  LDL R52, [R1+0x124] ;  /* 0x0001240001347983 */ /* 0x000f620000100800 */
[----:B------:R-:W-:-:S02]  /*16cf0*/  IMAD.MOV.U32 R88, RZ, RZ, R65 ;  /* 0x000000ffff587224 */ /* 0x000fc400078e0041 */
[----:B------:R-:W-:Y:S01]  /*16d00*/  IMAD.MOV.U32 R81, RZ, RZ, R68 ;  /* 0x000000ffff517224 */ /* 0x000fe200078e0044 */
[C---:B0-----:R-:W-:Y:S01]  /*16d10*/  @!P0 LEA R10, P4, R77.reuse, R3, 0x2 ;  /* 0x000000034d0a8211 */ /* 0x041fe200078810ff */
[----:B----4-:R-:W-:Y:S02]  /*16d20*/  IMAD.MOV.U32 R53, RZ, RZ, R24 ;  /* 0x000000ffff357224 */ /* 0x010fe400078e0018 */
[----:B------:R-:W-:Y:S01]  /*16d30*/  IMAD.MOV.U32 R68, RZ, RZ, R61 ;  /* 0x000000ffff447224 */ /* 0x000fe200078e003d */
[----:B------:R-:W-:Y:S01]  /*16d40*/  @!P0 LEA.HI.X R11, R77, R4, R88, 0x2, P4 ;  /* 0x000000044d0b8211 */ /* 0x000fe200020f1458 */
[----:B------:R-:W-:Y:S02]  /*16d50*/  IMAD.MOV.U32 R65, RZ, RZ, R60 ;  /* 0x000000ffff417224 */ /* 0x000fe400078e003c */
[----:B------:R-:W-:Y:S02]  /*16d60*/  IMAD.MOV.U32 R29, RZ, RZ, R21 ;  /* 0x000000ffff1d7224 */ /* 0x000fe400078e0015 */
[----:B------:R-:W-:Y:S01]  /*16d70*/  IMAD.MOV.U32 R28, RZ, RZ, R20 ;  /* 0x000000ffff1c7224 */ /* 0x000fe200078e0014 */
[----:B------:R0:W-:Y:S01]  /*16d80*/  @!P1 ST.E.64 desc[UR40][R8.64], R50 ;  /* 0x0000003208009985 */ /* 0x0001e2000c101b28 */
[----:B------:R-:W-:-:S02]  /*16d90*/  IMAD.MOV.U32 R61, RZ, RZ, R56 ;  /* 0x000000ffff3d7224 */ /* 0x000fc400078e0038 */
[----:B------:R-:W-:Y:S01]  /*16da0*/  IMAD.MOV.U32 R77, RZ, RZ, R69 ;  /* 0x000000ffff4d7224 */ /* 0x000fe200078e0045 */
[----:B------:R-:W-:Y:S01]  /*16db0*/  ISETP.GE.AND P3, PT, R73, UR4, PT ;  /* 0x0000000449007c0c */ /* 0x000fe2000bf66270 */
[----:B------:R-:W-:Y:S01]  /*16dc0*/  IMAD.MOV.U32 R60, RZ, RZ, R53 ;  /* 0x000000ffff3c7224 */ /* 0x000fe200078e0035 */
[----:B------:R-:W4:Y:S01]  /*16dd0*/  LDL R24, [R1+0x110] ;  /* 0x0001100001187983 */ /* 0x000f220000100800 */
[----:B------:R-:W-:Y:S02]  /*16de0*/  IMAD.MOV.U32 R69, RZ, RZ, R68 ;  /* 0x000000ffff457224 */ /* 0x000fe400078e0044 */
[----:B------:R-:W-:Y:S01]  /*16df0*/  IMAD.MOV.U32 R68, RZ, RZ, R65 ;  /* 0x000000ffff447224 */ /* 0x000fe200078e0041 */
[----:B------:R-:W3:Y:S01]  /*16e00*/  LDL R20, [R1+0x78] ;  /* 0x0000780001147983 */ /* 0x000ee20000100800 */
[----:B------:R-:W-:Y:S02]  /*16e10*/  IMAD.MOV.U32 R56, RZ, RZ, R29 ;  /* 0x000000ffff387224 */ /* 0x000fe400078e001d */
[----:B------:R-:W-:Y:S01]  /*16e20*/  IMAD.MOV.U32 R65, RZ, RZ, R64 ;  /* 0x000000ffff417224 */ /* 0x000fe200078e0040 */
[----:B0-----:R-:W-:Y:S01]  /*16e30*/  @!P2 LEA R8, P5, R76, R3, 0x2 ;  /* 0x000000034c08a211 */ /* 0x001fe200078a10ff */
[----:B------:R-:W-:Y:S01]  /*16e40*/  IMAD.MOV.U32 R53, RZ, RZ, R28 ;  /* 0x000000ffff357224 */ /* 0x000fe200078e001c */
[----:B------:R0:W-:Y:S01]  /*16e50*/  @!P0 ST.E.64 desc[UR40][R10.64], R54 ;  /* 0x000000360a008985 */ /* 0x0001e2000c101b28 */
[----:B------:R-:W-:-:S02]  /*16e60*/  IMAD.MOV.U32 R64, RZ, RZ, R61 ;  /* 0x000000ffff407224 */ /* 0x000fc400078e003d */
[----:B------:R-:W-:Y:S01]  /*16e70*/  IMAD.MOV.U32 R61, RZ, RZ, R60 ;  /* 0x000000ffff3d7224 */ /* 0x000fe200078e003c */
[----:B------:R-:W-:Y:S01]  /*16e80*/  @!P2 LEA.HI.X R9, R76, R4, R77, 0x2, P5 ;  /* 0x000000044c09a211 */ /* 0x000fe200028f144d */
[----:B------:R-:W-:Y:S01]  /*16e90*/  IMAD.MOV.U32 R60, RZ, RZ, R57 ;  /* 0x000000ffff3c7224 */ /* 0x000fe200078e0039 */
[----:B------:R-:W-:Y:S01]  /*16ea0*/  ISETP.GE.AND P1, PT, R72, UR4, PT ;  /* 0x0000000448007c0c */ /* 0x000fe2000bf26270 */
[----:B------:R-:W-:Y:S01]  /*16eb0*/  IMAD.MOV.U32 R57, RZ, RZ, R56 ;  /* 0x000000ffff397224 */ /* 0x000fe200078e0038 */
[----:B------:R-:W2:Y:S01]  /*16ec0*/  LDL R21, [R1+0x7c] ;  /* 0x00007c0001157983 */ /* 0x000ea20000100800 */
[----:B------:R-:W-:-:S03]  /*16ed0*/  IMAD.MOV.U32 R56, RZ, RZ, R53 ;  /* 0x000000ffff387224 */ /* 0x000fc600078e0035 */
[----:B------:R-:W2:Y:S04]  /*16ee0*/  LDL R29, [R1+0x70] ;  /* 0x00007000011d7983 */ /* 0x000ea80000100800 */
[----:B------:R-:W2:Y:S01]  /*16ef0*/  LDL R28, [R1+0x6c] ;  /* 0x00006c00011c7983 */ /* 0x000ea20000100800 */
[----:B-----5:R-:W-:Y:S02]  /*16f00*/  IMAD.MOV.U32 R53, RZ, RZ, R52 ;  /* 0x000000ffff357224 */ /* 0x020fe400078e0034 */
[----:B------:R-:W-:Y:S02]  /*16f10*/  IMAD.MOV.U32 R52, RZ, RZ, R49 ;  /* 0x000000ffff347224 */ /* 0x000fe400078e0031 */
[----:B------:R-:W-:Y:S02]  /*16f20*/  IMAD.MOV.U32 R49, RZ, RZ, R48 ;  /* 0x000000ffff317224 */ /* 0x000fe400078e0030 */
[----:B------:R-:W-:-:S02]  /*16f30*/  IMAD.MOV.U32 R48, RZ, RZ, R45 ;  /* 0x000000ffff307224 */ /* 0x000fc400078e002d */
[----:B------:R-:W-:Y:S02]  /*16f40*/  IMAD.MOV.U32 R45, RZ, RZ, R44 ;  /* 0x000000ffff2d7224 */ /* 0x000fe400078e002c */
[----:B------:R-:W-:Y:S02]  /*16f50*/  IMAD.MOV.U32 R44, RZ, RZ, R41 ;  /* 0x000000ffff2c7224 */ /* 0x000fe400078e0029 */
[----:B------:R-:W-:Y:S02]  /*16f60*/  IMAD.MOV.U32 R41, RZ, RZ, R40 ;  /* 0x000000ffff297224 */ /* 0x000fe400078e0028 */
[----:B------:R-:W5:Y:S01]  /*16f70*/  LDL R40, [R1+0x12c] ;  /* 0x00012c0001287983 */ /* 0x000f620000100800 */
        /* <DEDUP_REMOVED lines=15> */
[----:B-----5:R-:W-:Y:S02]  /*17070*/  IMAD.MOV.U32 R41, RZ, RZ, R40 ;  /* 0x000000ffff297224 */ /* 0x020fe400078e0028 */
[----:B------:R-:W5:Y:S01]  /*17080*/  LDL R40, [R1+0x84] ;  /* 0x0000840001287983 */ /* 0x000f620000100800 */
[----:B0-----:R-:W-:-:S04]  /*17090*/  @!P3 LEA R10, P4, R73, R3, 0x2 ;  /* 0x00000003490ab211 */ /* 0x001fc800078810ff */
[----:B------:R-:W-:Y:S01]  /*170a0*/  @!P3 LEA.HI.X R11, R73, R4, R76, 0x2, P4 ;  /* 0x00000004490bb211 */ /* 0x000fe200020f144c */
        /* <DEDUP_REMOVED lines=13> */
[----:B------:R0:W-:Y:S01]  /*17180*/  @!P2 ST.E.64 desc[UR40][R8.64], R58 ;  /* 0x0000003a0800a985 */ /* 0x0001e2000c101b28 */
[----:B------:R-:W-:Y:S02]  /*17190*/  IMAD.MOV.U32 R45, RZ, RZ, R44 ;  /* 0x000000ffff2d7224 */ /* 0x000fe400078e002c */
[----:B------:R-:W-:Y:S01]  /*171a0*/  IMAD.MOV.U32 R44, RZ, RZ, R41 ;  /* 0x000000ffff2c7224 */ /* 0x000fe200078e0029 */
[----:B0-----:R-:W-:-:S04]  /*171b0*/  @!P1 LEA R8, P5, R72, R3, 0x2 ;  /* 0x0000000348089211 */ /* 0x001fc800078a10ff */
[----:B------:R-:W-:Y:S01]  /*171c0*/  @!P1 LEA.HI.X R9, R72, R4, R73, 0x2, P5 ;  /* 0x0000000448099211 */ /* 0x000fe200028f1449 */
[----:B------:R-:W-:Y:S02]  /*171d0*/  IMAD.MOV.U32 R72, RZ, RZ, R57 ;  /* 0x000000ffff487224 */ /* 0x000fe400078e0039 */
[----:B------:R-:W-:Y:S02]  /*171e0*/  IMAD.MOV.U32 R57, RZ, RZ, R49 ;  /* 0x000000ffff397224 */ /* 0x000fe400078e0031 */
[----:B-----5:R-:W-:Y:S02]  /*171f0*/  IMAD.MOV.U32 R41, RZ, RZ, R40 ;  /* 0x000000ffff297224 */ /* 0x020fe400078e0028 */
[----:B------:R-:W-:Y:S02]  /*17200*/  IMAD.MOV.U32 R40, RZ, RZ, R37 ;  /* 0x000000ffff287224 */ /* 0x000fe400078e0025 */
[----:B------:R-:W-:Y:S02]  /*17210*/  IMAD.MOV.U32 R37, RZ, RZ, R36 ;  /* 0x000000ffff257224 */ /* 0x000fe400078e0024 */
[----:B------:R-:W-:-:S02]  /*17220*/  IMAD.MOV.U32 R36, RZ, RZ, R32 ;  /* 0x000000ffff247224 */ /* 0x000fc400078e0020 */
[----:B------:R-:W-:Y:S02]  /*17230*/  IMAD.MOV.U32 R32, RZ, RZ, R25 ;  /* 0x000000ffff207224 */ /* 0x000fe400078e0019 */
[----:B------:R-:W-:Y:S02]  /*17240*/  IMAD.MOV.U32 R25, RZ, RZ, R13 ;  /* 0x000000ffff197224 */ /* 0x000fe400078e000d */
[----:B------:R-:W-:Y:S02]  /*17250*/  IMAD.MOV.U32 R13, RZ, RZ, R12 ;  /* 0x000000ffff0d7224 */ /* 0x000fe400078e000c */
[----:B------:R-:W-:Y:S01]  /*17260*/  IMAD.MOV.U32 R49, RZ, RZ, R37 ;  /* 0x000000ffff317224 */ /* 0x000fe200078e0025 */
[----:B------:R-:W5:Y:S04]  /*17270*/  LDL R12, [R1+0x104] ;  /* 0x00010400010c7983 */ /* 0x000f680000100800 */
[----:B------:R-:W4:Y:S01]  /*17280*/  LDL R37, [R1+0x10c] ;  /* 0x00010c0001257983 */ /* 0x000f220000100800 */
[----:B------:R-:W-:Y:S01]  /*17290*/  ISETP.GE.AND P0, PT, R80, UR4, PT ;  /* 0x0000000450007c0c */ /* 0x000fe2000bf06270 */
[----:B------:R-:W-:-:S02]  /*172a0*/  IMAD.MOV.U32 R88, RZ, RZ, R65 ;  /* 0x000000ffff587224 */ /* 0x000fc400078e0041 */
[----:B------:R0:W-:Y:S01]  /*172b0*/  @!P3 ST.E.64 desc[UR40][R10.64], R62 ;  /* 0x0000003e0a00b985 */ /* 0x0001e2000c101b28 */
[----:B------:R-:W-:Y:S02]  /*172c0*/  IMAD.MOV.U32 R77, RZ, RZ, R68 ;  /* 0x000000ffff4d7224 */ /* 0x000fe400078e0044 */
[----:B------:R-:W-:Y:S02]  /*172d0*/  IMAD.MOV.U32 R65, RZ, RZ, R60 ;  /* 0x000000ffff417224 */ /* 0x000fe400078e003c */
[----:B------:R-:W-:Y:S02]  /*172e0*/  IMAD.MOV.U32 R76, RZ, RZ, R61 ;  /* 0x000000ffff4c7224 */ /* 0x000fe400078e003d */
[----:B------:R-:W-:Y:S02]  /*172f0*/  IMAD.MOV.U32 R60, RZ, RZ, R56 ;  /* 0x000000ffff3c7224 */ /* 0x000fe400078e0038 */
[----:B------:R-:W-:Y:S02]  /*17300*/  IMAD.MOV.U32 R68, RZ, RZ, R53 ;  /* 0x000000ffff447224 */ /* 0x000fe400078e0035 */
[----:B------:R-:W-:Y:S01]  /*17310*/  IMAD.MOV.U32 R73, RZ, RZ, R69 ;  /* 0x000000ffff497224 */ /* 0x000fe200078e0045 */
[----:B0-----:R-:W-:Y:S01]  /*17320*/  @!P0 LEA R10, P4, R80, R3, 0x2 ;  /* 0x00000003500a8211 */ /* 0x001fe200078810ff */
[----:B------:R-:W-:-:S02]  /*17330*/  IMAD.MOV.U32 R61, RZ, RZ, R48 ;  /* 0x000000ffff3d7224 */ /* 0x000fc400078e0030 */
[----:B------:R-:W-:Y:S01]  /*17340*/  IMAD.MOV.U32 R56, RZ, RZ, R45 ;  /* 0x000000ffff387224 */ /* 0x000fe200078e002d */
[----:B------:R-:W-:Y:S01]  /*17350*/  @!P0 LEA.HI.X R11, R80, R4, R88, 0x2, P4 ;  /* 0x00000004500b8211 */ /* 0x000fe200020f1458 */
        /* <DEDUP_REMOVED lines=11> */
[----:B------:R-:W2:Y:S01]  /*17410*/  LDL R25, [R1+0xfc] ;  /* 0x0000fc0001197983 */ /* 0x000ea20000100800 */
[----:B------:R-:W-:-:S02]  /*17420*/  IMAD.MOV.U32 R56, RZ, RZ, R48 ;  /* 0x000000ffff387224 */ /* 0x000fc400078e0030 */
[----:B------:R-:W-:Y:S02]  /*17430*/  IMAD.MOV.U32 R72, RZ, RZ, R64 ;  /* 0x000000ffff487224 */ /* 0x000fe400078e0040 */
[----:B------:R-:W-:Y:S02]  /*17440*/  IMAD.MOV.U32 R64, RZ, RZ, R53 ;  /* 0x000000ffff407224 */ /* 0x000fe400078e0035 */
[----:B------:R-:W-:Y:S02]  /*17450*/  IMAD.MOV.U32 R53, RZ, RZ, R52 ;  /* 0x000000ffff357224 */ /* 0x000fe400078e0034 */
[----:B------:R-:W-:Y:S02]  /*17460*/  IMAD.MOV.U32 R52, RZ, RZ, R44 ;  /* 0x000000ffff347224 */ /* 0x000fe400078e002c */
[----:B------:R-:W-:Y:S02]  /*17470*/  IMAD.MOV.U32 R40, RZ, RZ, R36 ;  /* 0x000000ffff287224 */ /* 0x000fe400078e0024 */
[----:B------:R-:W2:Y:S01]  /*17480*/  LDL R36, [R1+0xf8] ;  /* 0x0000f80001247983 */ /* 0x000ea20000100800 */
[----:B-----5:R-:W-:-:S02]  /*17490*/  IMAD.MOV.U32 R41, RZ, RZ, R12 ;  /* 0x000000ffff297224 */ /* 0x020fc400078e000c */
[----:B----4-:R-:W-:Y:S02]  /*174a0*/  IMAD.MOV.U32 R48, RZ, RZ, R37 ;  /* 0x000000ffff307224 */ /* 0x010fe400078e0025 */
[----:B------:R-:W-:Y:S02]  /*174b0*/  IMAD.MOV.U32 R37, RZ, RZ, R24 ;  /* 0x000000ffff257224 */ /* 0x000fe400078e0018 */
[----:B---3--:R-:W-:Y:S02]  /*174c0*/  IMAD.MOV.U32 R24, RZ, RZ, R20 ;  /* 0x000000ffff187224 */ /* 0x008fe400078e0014 */
[----:B------:R-:W-:Y:S02]  /*174d0*/  IMAD.MOV.U32 R20, RZ, RZ, R14 ;  /* 0x000000ffff147224 */ /* 0x000fe400078e000e */
[----:B------:R-:W-:Y:S01]  /*174e0*/  IMAD.MOV.U32 R44, RZ, RZ, R41 ;  /* 0x000000ffff2c7224 */ /* 0x000fe200078e0029 */
[----:B------:R-:W3:Y:S01]  /*174f0*/  LDL R14, [R1+0x80] ;  /* 0x00008000010e7983 */ /* 0x000ee20000100800 */
[----:B--2---:R-:W-:-:S02]  /*17500*/  IMAD.MOV.U32 R41, RZ, RZ, R33 ;  /* 0x000000ffff297224 */ /* 0x004fc400078e0021 */
[----:B------:R-:W-:Y:S02]  /*17510*/  IMAD.MOV.U32 R33, RZ, RZ, R21 ;  /* 0x000000ffff217224 */ /* 0x000fe400078e0015 */
[----:B------:R-:W-:Y:S02]  /*17520*/  IMAD.MOV.U32 R21, RZ, RZ, R15 ;  /* 0x000000ffff157224 */ /* 0x000fe400078e000f */
[----:B------:R-:W2:Y:S01]  /*17530*/  LDL R15, [R1+0x118] ;  /* 0x00011800010f7983 */ /* 0x000ea20000100800 */
[----:B------:R-:W-:Y:S02]  /*17540*/  ISETP.GE.AND P2, PT, R84, UR4, PT ;  /* 0x0000000454007c0c */ /* 0x000fe4000bf46270 */
[----:B------:R-:W-:Y:S01]  /*17550*/  ISETP.GE.AND P3, PT, R93, UR4, PT ;  /* 0x000000045d007c0c */ /* 0x000fe2000bf66270 */
[----:B------:R-:W-:Y:S01]  /*17560*/  @!P1 ST.E.64 desc[UR40][R8.64], R66 ;  /* 0x0000004208009985 */ /* 0x000fe2000c101b28 */
[----:B------:R-:W-:Y:S01]  /*17570*/  ISETP.GE.AND P1, PT, R89, UR4, PT ;  /* 0x0000000459007c0c */ /* 0x000fe2000bf26270 */
[----:B------:R-:W-:-:S02]  /*17580*/  IMAD.MOV.U32 R32, RZ, RZ, R13 ;  /* 0x000000ffff207224 */ /* 0x000fc400078e000d */
[----:B------:R0:W-:Y:S06]  /*17590*/  @!P0 ST.E.64 desc[UR40][R10.64], R70 ;  /* 0x000000460a008985 */ /* 0x0001ec000c101b28 */
[----:B------:R-:W-:-:S04]  /*175a0*/  @!P2 LEA R12, P5, R84, R3, 0x2 ;  /* 0x00000003540ca211 */ /* 0x000fc800078a10ff */
[----:B------:R-:W-:Y:S01]  /*175b0*/  @!P2 LEA.HI.X R13, R84, R4, R88, 0x2, P5 ;  /* 0x00000004540da211 */ /* 0x000fe200028f1458 */
[----:B------:R-:W-:Y:S01]  /*175c0*/  IMAD.MOV.U32 R88, RZ, RZ, R68 ;  /* 0x000000ffff587224 */ /* 0x000fe200078e0044 */
[----:B------:R-:W-:Y:S01]  /*175d0*/  ISETP.GE.AND P0, PT, R85, UR4, PT ;  /* 0x0000000455007c0c */ /* 0x000fe2000bf06270 */
[----:B------:R-:W-:Y:S02]  /*175e0*/  IMAD.MOV.U32 R68, RZ, RZ, R52 ;  /* 0x000000ffff447224 */ /* 0x000fe400078e0034 */
[----:B------:R-:W-:Y:S02]  /*175f0*/  IMAD.MOV.U32 R52, RZ, RZ, R48 ;  /* 0x000000ffff347224 */ /* 0x000fe400078e0030 */
[----:B------:R-:W-:Y:S01]  /*17600*/  IMAD.MOV.U32 R48, RZ, RZ, R41 ;  /* 0x000000ffff307224 */ /* 0x000fe200078e0029 */
[----:B------:R1:W-:Y:S01]  /*17610*/  @!P2 ST.E.64 desc[UR40][R12.64], R74 ;  /* 0x0000004a0c00a985 */ /* 0x0003e2000c101b28 */
[----:B------:R-:W-:Y:S01]  /*17620*/  IMAD.MOV.U32 R96, RZ, RZ, R80 ;  /* 0x000000ffff607224 */ /* 0x000fe200078e0050 */
[----:B------:R-:W-:Y:S01]  /*17630*/  ISETP.GE.AND P2, PT, R81, UR4, PT ;  /* 0x0000000451007c0c */ /* 0x000fe2000bf46270 */
[----:B------:R-:W-:-:S02]  /*17640*/  IMAD.MOV.U32 R84, RZ, RZ, R64 ;  /* 0x000000ffff547224 */ /* 0x000fc400078e0040 */
[----:B------:R-:W-:Y:S02]  /*17650*/  IMAD.MOV.U32 R92, RZ, RZ, R72 ;  /* 0x000000ffff5c7224 */ /* 0x000fe400078e0048 */
[----:B------:R-:W-:Y:S01]  /*17660*/  IMAD.MOV.U32 R80, RZ, RZ, R20 ;  /* 0x000000ffff507224 */ /* 0x000fe200078e0014 */
[C---:B------:R-:W-:Y:S01]  /*17670*/  @!P1 LEA R20, P5, R89.reuse, R3, 0x2 ;  /* 0x0000000359149211 */ /* 0x040fe200078a10ff */
[----:B------:R-:W-:Y:S02]  /*17680*/  IMAD.MOV.U32 R72, RZ, RZ, R56 ;  /* 0x000000ffff487224 */ /* 0x000fe400078e0038 */
[----:B------:R-:W-:Y:S02]  /*17690*/  IMAD.MOV.U32 R56, RZ, RZ, R37 ;  /* 0x000000ffff387224 */ /* 0x000fe400078e0025 */
[----:B------:R-:W-:Y:S02]  /*176a0*/  IMAD.MOV.U32 R37, RZ, RZ, R33 ;  /* 0x000000ffff257224 */ /* 0x000fe400078e0021 */
[----:B------:R-:W-:Y:S01]  /*176b0*/  IMAD.MOV.U32 R33, RZ, RZ, R21 ;  /* 0x000000ffff217224 */ /* 0x000fe200078e0015 */
[----:B------:R-:W-:-:S02]  /*176c0*/  @!P1 LEA.HI.X R21, R89, R4, R92, 0x2, P5 ;  /* 0x0000000459159211 */ /* 0x000fc400028f145c */
[----:B0-----:R-:W-:-:S04]  /*176d0*/  @!P2 LEA R10, P5, R81, R3, 0x2 ;  /* 0x00000003510aa211 */ /* 0x001fc800078a10ff */
[----:B------:R-:W-:Y:S01]  /*176e0*/  @!P2 LEA.HI.X R11, R81, R4, R84, 0x2, P5 ;  /* 0x00000004510ba211 */ /* 0x000fe200028f1454 */
[----:B---3--:R-:W-:Y:S01]  /*176f0*/  IMAD.MOV.U32 R41, RZ, RZ, R14 ;  /* 0x000000ffff297224 */ /* 0x008fe200078e000e */
[----:B------:R-:W-:Y:S01]  /*17700*/  @!P3 LEA R14, P4, R93, R3, 0x2 ;  /* 0x000000035d0eb211 */ /* 0x000fe200078810ff */
[----:B--2---:R-:W-:-:S03]  /*17710*/  IMAD.MOV.U32 R64, RZ, RZ, R15 ;  /* 0x000000ffff407224 */ /* 0x004fc600078e000f */
[----:B------:R-:W-:Y:S02]  /*17720*/  @!P3 LEA.HI.X R15, R93, R4, R96, 0x2, P4 ;  /* 0x000000045d0fb211 */ /* 0x000fe400020f1460 */
[----:B------:R-:W-:-:S03]  /*17730*/  @!P0 LEA R8, P4, R85, R3, 0x2 ;  /* 0x0000000355088211 */ /* 0x000fc600078810ff */
[----:B------:R0:W-:Y:S01]  /*17740*/  @!P3 ST.E.64 desc[UR40][R14.64], R78 ;  /* 0x0000004e0e00b985 */ /* 0x0001e2000c101b28 */
[----:B------:R-:W-:Y:S02]  /*17750*/  ISETP.GE.AND P3, PT, R77, UR4, PT ;  /* 0x000000044d007c0c */ /* 0x000fe4000bf66270 */
[----:B------:R-:W-:Y:S01]  /*17760*/  @!P0 LEA.HI.X R9, R85, R4, R88, 0x2, P4 ;  /* 0x0000000455098211 */ /* 0x000fe200020f1458 */
[----:B------:R2:W-:Y:S01]  /*17770*/  @!P1 ST.E.64 desc[UR40][R20.64], R82 ;  /* 0x0000005214009985 */ /* 0x0005e2000c101b28 */
[----:B------:R-:W-:-:S03]  /*17780*/  ISETP.GE.AND P1, PT, R73, UR4, PT ;  /* 0x0000000449007c0c */ /* 0x000fc6000bf26270 */
[----:B------:R3:W-:Y:S01]  /*17790*/  @!P0 ST.E.64 desc[UR40][R8.64], R86 ;  /* 0x0000005608008985 */ /* 0x0007e2000c101b28 */
[----:B------:R-:W-:-:S03]  /*177a0*/  ISETP.GE.AND P0, PT, R69, UR4, PT ;  /* 0x0000000445007c0c */ /* 0x000fc6000bf06270 */
[----:B------:R4:W-:Y:S01]  /*177b0*/  @!P2 ST.E.64 desc[UR40][R10.64], R90 ;  /* 0x0000005a0a00a985 */ /* 0x0009e2000c101b28 */
[----:B------:R-:W-:Y:S02]  /*177c0*/  ISETP.GE.AND P2, PT, R65, UR4, PT ;  /* 0x0000000441007c0c */ /* 0x000fe4000bf46270 */
[----:B-1----:R-:W-:-:S03]  /*177d0*/  @!P3 LEA R12, P4, R77, R3, 0x2 ;  /* 0x000000034d0cb211 */ /* 0x002fc600078810ff */
[-C--:B0-----:R-:W-:Y:S02]  /*177e0*/  @!P1 LEA R14, P5, R73, R3.reuse, 0x2 ;  /* 0x00000003490e9211 */ /* 0x081fe400078a10ff */
[-C--:B------:R-:W-:Y:S02]  /*177f0*/  @!P3 LEA.HI.X R13, R77, R4.reuse, R80, 0x2, P4 ;  /* 0x000000044d0db211 */ /* 0x080fe400020f1450 */
        /* <DEDUP_REMOVED lines=8> */
[----:B------:R-:W-:Y:S02]  /*17880*/  @!P2 LEA.HI.X R9, R65, R4, R68, 0x2, P1 ;  /* 0x000000044109a211 */ /* 0x000fe400008f1444 */
[----:B------:R-:W-:Y:S01]  /*17890*/  ISETP.GE.AND P1, PT, R53, UR4, PT ;  /* 0x0000000435007c0c */ /* 0x000fe2000bf26270 */
[----:B------:R2:W-:Y:S01]  /*178a0*/  @!P0 ST.E.64 desc[UR40][R20.64], R102 ;  /* 0x0000006614008985 */ /* 0x0005e2000c101b28 */
[----:B----4-:R-:W-:-:S03]  /*178b0*/  @!P4 LEA R10, P0, R61, R3, 0x2 ;  /* 0x000000033d0ac211 */ /* 0x010fc600078010ff */
[----:B------:R3:W-:Y:S01]  /*178c0*/  @!P2 ST.E.64 desc[UR40][R8.64], R106 ;  /* 0x0000006a0800a985 */ /* 0x0007e2000c101b28 */
[-C--:B0-----:R-:W-:Y:S02]  /*178d0*/  @!P3 LEA R12, P5, R57, R3.reuse, 0x2 ;  /* 0x00000003390cb211 */ /* 0x081fe400078a10ff */
[----:B------:R-:W-:Y:S02]  /*178e0*/  ISETP.GE.AND P2, PT, R49, UR4, PT ;  /* 0x0000000431007c0c */ /* 0x000fe4000bf46270 */
[-C--:B------:R-:W-:Y:S02]  /*178f0*/  @!P4 LEA.HI.X R11, R61, R4.reuse, R64, 0x2, P0 ;  /* 0x000000043d0bc211 */ /* 0x080fe400000f1440 */
[----:B------:R-:W-:Y:S02]  /*17900*/  ISETP.GE.AND P0, PT, R45, UR4, PT ;  /* 0x000000042d007c0c */ /* 0x000fe4000bf06270 */
[----:B------:R-:W-:Y:S01]  /*17910*/  @!P3 LEA.HI.X R13, R57, R4, R60, 0x2, P5 ;  /* 0x00000004390db211 */ /* 0x000fe200028f143c */
[----:B------:R0:W-:Y:S01]  /*17920*/  @!P4 ST.E.64 desc[UR40][R10.64], R110 ;  /* 0x0000006e0a00c985 */ /* 0x0001e2000c101b28 */
[----:B-1----:R-:W-:-:S03]  /*17930*/  @!P1 LEA R14, P4, R53, R3, 0x2 ;  /* 0x00000003350e9211 */ /* 0x002fc600078810ff */
[----:B------:R1:W-:Y:S01]  /*17940*/  @!P3 ST.E.64 desc[UR40][R12.64], R114 ;  /* 0x000000720c00b985 */ /* 0x0003e2000c101b28 */
[----:B------:R-:W-:Y:S02]  /*17950*/  ISETP.GE.AND P3, PT, R41, UR4, PT ;  /* 0x0000000429007c0c */ /* 0x000fe4000bf66270 */
[-C--:B------:R-:W-:Y:S02]  /*17960*/  @!P1 LEA.HI.X R15, R53, R4.reuse, R56, 0x2, P4 ;  /* 0x00000004350f9211 */ /* 0x080fe400020f1438 */
[-C--:B--2---:R-:W-:Y:S02]  /*17970*/  @!P2 LEA R20, P5, R49, R3.reuse, 0x2 ;  /* 0x000000033114a211 */ /* 0x084fe400078a10ff */
[----:B---3--:R-:W-:Y:S01]  /*17980*/  @!P0 LEA R8, P4, R45, R3, 0x2 ;  /* 0x000000032d088211 */ /* 0x008fe200078810ff */
[----:B------:R2:W-:Y:S01]  /*17990*/  @!P1 ST.E.64 desc[UR40][R14.64], R118 ;  /* 0x000000760e009985 */ /* 0x0005e2000c101b28 */
[----:B------:R-:W-:Y:S02]  /*179a0*/  @!P2 LEA.HI.X R21, R49, R4, R52, 0x2, P5 ;  /* 0x000000043115a211 */ /* 0x000fe400028f1434 */
[----:B------:R-:W-:-:S02]  /*179b0*/  ISETP.GE.AND P1, PT, R37, UR4, PT ;  /* 0x0000000425007c0c */ /* 0x000fc4000bf26270 */
[-C--:B------:R-:W-:Y:S02]  /*179c0*/  @!P0 LEA.HI.X R9, R45, R4.reuse, R48, 0x2, P4 ;  /* 0x000000042d098211 */ /* 0x080fe400020f1430 */
[----:B------:R-:W-:Y:S01]  /*179d0*/  ISETP.GE.AND P4, PT, R24, UR4, PT ;  /* 0x0000000418007c0c */ /* 0x000fe2000bf86270 */
[----:B------:R3:W-:Y:S01]  /*179e0*/  @!P2 ST.E.64 desc[UR40][R20.64], R122 ;  /* 0x0000007a1400a985 */ /* 0x0007e2000c101b28 */
[----:B0-----:R-:W-:Y:S02]  /*179f0*/  @!P3 LEA R10, P5, R41, R3, 0x2 ;  /* 0x00000003290ab211 */ /* 0x001fe400078a10ff */
[----:B------:R-:W-:Y:S01]  /*17a00*/  ISETP.GE.AND P2, PT, R33, UR4, PT ;  /* 0x0000000421007c0c */ /* 0x000fe2000bf46270 */
[----:B------:R0:W-:Y:S01]  /*17a10*/  @!P0 ST.E.64 desc[UR40][R8.64], R126 ;  /* 0x0000007e08008985 */ /* 0x0001e2000c101b28 */
[----:B------:R-:W-:Y:S02]  /*17a20*/  ISETP.GE.AND P0, PT, R29, UR4, PT ;  /* 0x000000041d007c0c */ /* 0x000fe4000bf06270 */
[----:B------:R-:W-:-:S02]  /*17a30*/  @!P3 LEA.HI.X R11, R41, R4, R44, 0x2, P5 ;  /* 0x00000004290bb211 */ /* 0x000fc400028f142c */
[----:B-1----:R-:W-:-:S03]  /*17a40*/  @!P1 LEA R12, P5, R37, R3, 0x2 ;  /* 0x00000003250c9211 */ /* 0x002fc600078a10ff */
[----:B------:R0:W-:Y:S01]  /*17a50*/  @!P3 ST.E.64 desc[UR40][R10.64], R130 ;  /* 0x000000820a00b985 */ /* 0x0001e2000c101b28 */
[CC--:B--2---:R-:W-:Y:S02]  /*17a60*/  @!P4 LEA R14, P3, R24.reuse, R3.reuse, 0x2 ;  /* 0x00000003180ec211 */ /* 0x0c4fe400078610ff */
[-C--:B------:R-:W-:Y:S02]  /*17a70*/  @!P1 LEA.HI.X R13, R37, R4.reuse, R40, 0x2, P5 ;  /* 0x00000004250d9211 */ /* 0x080fe400028f1428 */
[-C--:B---3--:R-:W-:Y:S02]  /*17a80*/  @!P2 LEA R20, P5, R33, R3.reuse, 0x2 ;  /* 0x000000032114a211 */ /* 0x088fe400078a10ff */
[-C--:B------:R-:W-:Y:S02]  /*17a90*/  @!P4 LEA.HI.X R15, R24, R4.reuse, R25, 0x2, P3 ;  /* 0x00000004180fc211 */ /* 0x080fe400018f1419 */
[----:B------:R-:W-:Y:S02]  /*17aa0*/  @!P0 LEA R24, P3, R29, R3, 0x2 ;  /* 0x000000031d188211 */ /* 0x000fe400078610ff */
[----:B------:R-:W-:-:S02]  /*17ab0*/  @!P2 LEA.HI.X R21, R33, R4, R36, 0x2, P5 ;  /* 0x000000042115a211 */ /* 0x000fc400028f1424 */
[----:B------:R-:W-:Y:S01]  /*17ac0*/  @!P0 LEA.HI.X R25, R29, R4, R32, 0x2, P3 ;  /* 0x000000041d198211 */ /* 0x000fe200018f1420 */
[----:B------:R0:W-:Y:S04]  /*17ad0*/  @!P1 ST.E.64 desc[UR40][R12.64], R134 ;  /* 0x000000860c009985 */ /* 0x0001e8000c101b28 */
[----:B------:R0:W-:Y:S04]  /*17ae0*/  @!P4 ST.E.64 desc[UR40][R14.64], R138 ;  /* 0x0000008a0e00c985 */ /* 0x0001e8000c101b28 */
[----:B------:R0:W-:Y:S04]  /*17af0*/  @!P2 ST.E.64 desc[UR40][R20.64], R142 ;  /* 0x0000008e1400a985 */ /* 0x0001e8000c101b28 */
[----:B------:R0:W-:Y:S01]  /*17b00*/  @!P0 ST.E.64 desc[UR40][R24.64], R146 ;  /* 0x0000009218008985 */ /* 0x0001e2000c101b28 */
[----:B------:R-:W-:-:S13]  /*17b10*/  ISETP.GE.AND P0, PT, R28, UR4, PT ;  /* 0x000000041c007c0c */ /* 0x000fda000bf06270 */
[----:B0-----:R-:W-:Y:S05]  /*17b20*/  @P0 BRA `(.L_x_14632) ;  /* 0x00000010004c0947 */ /* 0x001fea0003800000 */
[----:B------:R-:W2:Y:S01]  /*17b30*/  LDL R29, [R1+0xf0] ;  /* 0x0000f000011d7983 */ /* 0x000ea20000100800 */
[----:B------:R-:W-:-:S04]  /*17b40*/  LEA R8, P0, R28, R3, 0x2 ;  /* 0x000000031c087211 */ /* 0x000fc800078010ff */
[----:B--2---:R-:W-:-:S05]  /*17b50*/  LEA.HI.X R9, R28, R4, R29, 0x2, P0 ;  /* 0x000000041c097211 */ /* 0x004fca00000f141d */
[----:B------:R0:W-:Y:S01]  /*17b60*/  ST.E.64 desc[UR40][R8.64], R150 ;  /* 0x0000009608007985 */ /* 0x0001e2000c101b28 */
[----:B------:R-:W-:Y:S05]  /*17b70*/  BRA `(.L_x_14632) ;  /* 0x0000001000387947 */ /* 0x000fea0003800000 */
.L_x_14619:
[----:B------:R-:W4:Y:S01]  /*17b80*/  LDL.LU R10, [R1+0x54] ;  /* 0x00005400010a7983 */ /* 0x000f220000300800 */
[----:B------:R-:W-:Y:S01]  /*17b90*/  ULDC.64 UR6, c[0x0][0xd08] ;  /* 0x0003420000067ab9 */ /* 0x000fe20000000a00 */
[----:B------:R-:W-:Y:S02]  /*17ba0*/  ULDC.64 UR4, c[0x0][0xd00] ;  /* 0x0003400000047ab9 */ /* 0x000fe40000000a00 */
[----:B------:R-:W2:Y:S04]  /*17bb0*/  LDL.LU R0, [R1+0x58] ;  /* 0x0000580001007983 */ /* 0x000ea80000300800 */
[----:B---3--:R-:W3:Y:S01]  /*17bc0*/  LDL R4, [R1+0x4c] ;  /* 0x00004c0001047983 */ /* 0x008ee20000100800 */
[----:B------:R-:W-:Y:S01]  /*17bd0*/  ISETP.NE.U32.AND P1, PT, RZ, UR6, PT ;  /* 0x00000006ff007c0c */ /* 0x000fe2000bf25070 */
[----:B------:R-:W-:Y:S01]  /*17be0*/  IMAD.MOV.U32 R3, RZ, RZ, RZ ;  /* 0x000000ffff037224 */ /* 0x000fe200078e00ff */
[----:B------:R-:W-:-:S02]  /*17bf0*/  ISETP.NE.U32.AND P0, PT, RZ, UR4, PT ;  /* 0x00000004ff007c0c */ /* 0x000fc4000bf05070 */
[----:B------:R-:W-:Y:S02]  /*17c00*/  ISETP.NE.AND.EX P1, PT, RZ, UR7, PT, P1 ;  /* 0x00000007ff007c0c */ /* 0x000fe4000bf25310 */
[----:B------:R-:W-:Y:S02]  /*17c10*/  ISETP.NE.AND.EX P0, PT, RZ, UR5, PT, P0 ;  /* 0x00000005ff007c0c */ /* 0x000fe4000bf05300 */
[----:B----4-:R-:W-:Y:S01]  /*17c20*/  IADD3 R8, P2, R10, UR4, RZ ;  /* 0x000000040a087c10 */ /* 0x010fe2000ff5e0ff */
[----:B------:R-:W-:-:S03]  /*17c30*/  ULDC UR4, c[0x0][0xb88] ;  /* 0x0002e20000047ab9 */ /* 0x000fc60000000800 */
[----:B--2---:R-:W-:-:S05]  /*17c40*/  IADD3.X R9, R0, UR5, RZ, P2, !PT ;  /* 0x0000000500097c10 */ /* 0x004fca00097fe4ff */
[----:B------:R-:W-:Y:S01]  /*17c50*/  @P1 IADD3 R10, P2, R10, UR6, RZ ;  /* 0x000000060a0a1c10 */ /* 0x000fe2000ff5e0ff */
[----:B------:R-:W-:Y:S01]  /*17c60*/  IMAD.U32 R26, RZ, RZ, UR4 ;  /* 0x00000004ff1a7e24 */ /* 0x000fe2000f8e00ff */
[----:B------:R2:W5:Y:S02]  /*17c70*/  @P0 LDG.E R3, desc[UR40][R8.64] ;  /* 0x0000002808030981 */ /* 0x000564000c1e1900 */
[----:B------:R-:W-:-:S05]  /*17c80*/  @P1 IADD3.X R11, R0, UR7, RZ, P2, !PT ;  /* 0x00000007000b1c10 */ /* 0x000fca00097fe4ff */
[----:B------:R2:W5:Y:S01]  /*17c90*/  @P1 LDG.E R26, desc[UR40][R10.64] ;  /* 0x000000280a1a1981 */ /* 0x000562000c1e1900 */
[----:B---3--:R-:W-:Y:S01]  /*17ca0*/  ISETP.NE.AND P2, PT, R4, RZ, PT ;  /* 0x000000ff0400720c */ /* 0x008fe20003f45270 */
[----:B------:R-:W3:-:S12]  /*17cb0*/  S2R R0, SR_TID.X ;  /* 0x0000000000007919 */ /* 0x000ed80000002100 */
[----:B------:R-:W4:Y:S01]  /*17cc0*/  @!P2 LDC R4, c[0x0][0xbd4] ;  /* 0x0002f500ff04ab82 */ /* 0x000f220000000800 */
[----:B---3--:R-:W-:Y:S01]  /*17cd0*/  VIADD R32, R0, 0xffffff80 ;  /* 0xffffff8000207836 */ /* 0x008fe20000000000 */
[----:B----4-:R2:W-:Y:S01]  /*17ce0*/  @!P2 STL [R1+0x4c], R4 ;  /* 0x00004c040100a387 */ /* 0x0105e20000100800 */
[----:B------:R-:W-:-:S03]  /*17cf0*/  ISETP.GT.AND P2, PT, R4, 0x1, PT ;  /* 0x000000010400780c */ /* 0x000fc60003f44270 */
[----:B------:R-:W-:Y:S01]  /*17d00*/  ISETP.GT.AND P3, PT, R32, 0x7f, PT ;  /* 0x0000007f2000780c */ /* 0x000fe20003f64270 */
[----:B------:R-:W-:-:S12]  /*17d10*/  @P1 BRA `(.L_x_14637) ;  /* 0x0000000000101947 */ /* 0x000fd80003800000 */
[----:B------:R-:W-:Y:S05]  /*17d20*/  @!P0 BRA `(.L_x_14637) ;  /* 0x00000000000c8947 */ /* 0x000fea0003800000 */
[----:B--2---:R-:W2:Y:S04]  /*17d30*/  LDG.E R11, desc[UR40][R8.64] ;  /* 0x00000028080b7981 */ /* 0x004ea8000c1e1900 */
[----:B-----5:R-:W2:Y:S02]  /*17d40*/  LDG.E R26, desc[UR40][R8.64+0x4] ;  /* 0x00000428081a7981 */ /* 0x020ea4000c1e1900 */
[----:B--2---:R-:W-:-:S07]  /*17d50*/  IMAD.IADD R26, R26, 0x1, -R11 ;  /* 0x000000011a1a7824 */ /* 0x004fce00078e0a0b */
.L_x_14637:
[----:B--2---:R-:W2:Y:S04]  /*17d60*/  LDL.LU R8, [R1+0x50] ;  /* 0x0000500001087983 */ /* 0x004ea80000300800 */
[----:B------:R-:W3:Y:S01]  /*17d70*/  LDL.LU R0, [R1+0xe8] ;  /* 0x0000e80001007983 */ /* 0x000ee20000300800 */
[----:B------:R-:W-:Y:S01]  /*17d80*/  BSSY B1, `(.L_x_14638) ;  /* 0x0000039000017945 */ /* 0x000fe20003800000 */
[----:B-----5:R-:W-:Y:S02]  /*17d90*/  SHF.R.S32.HI R28, RZ, 0x1f, R3 ;  /* 0x0000001fff1c7819 */ /* 0x020fe40000011403 */
[----:B--2---:R-:W-:Y:S02]  /*17da0*/  SEL R33, R8, RZ, !P0 ;  /* 0x000000ff08217207 */ /* 0x004fe40004000000 */
[----:B---3--:R-:W-:Y:S01]  /*17db0*/  SEL R30, R0, RZ, !P0 ;  /* 0x000000ff001e7207 */ /* 0x008fe20004000000 */
[----:B------:R-:W-:Y:S06]  /*17dc0*/  @P3 BRA `(.L_x_14639) ;  /* 0x0000000000d03947 */ /* 0x000fec0003800000 */
[----:B------:R-:W2:Y:S01]  /*17dd0*/  LDL R8, [R1+0x1c] ;  /* 0x00001c0001087983 */ /* 0x000ea20000100800 */
[----:B------:R-:W3:Y:S01]  /*17de0*/  LDC R37, c[0x0][0xce8] ;  /* 0x00033a00ff257b82 */ /* 0x000ee20000000800 */
[----:B------:R-:W2:Y:S01]  /*17df0*/  S2R R35, SR_TID.X ;  /* 0x0000000000237919 */ /* 0x000ea20000002100 */
[----:B---3--:R-:W-:Y:S01]  /*17e00*/  IMAD R0, R26, R37, RZ ;  /* 0x000000251a007224 */ /* 0x008fe200078e02ff */
[----:B--2---:R-:W-:-:S04]  /*17e10*/  IADD3 R35, R8, -0x80, R35 ;  /* 0xffffff8008237810 */ /* 0x004fc80007ffe023 */
[----:B------:R-:W-:-:S13]  /*17e20*/  ISETP.GE.AND P0, PT, R35, R0, PT ;  /* 0x000000002300720c */ /* 0x000fda0003f06270 */
[----:B------:R-:W-:Y:S05]  /*17e30*/  @P0 BRA `(.L_x_14639) ;  /* 0x0000000000b40947 */ /* 0x000fea0003800000 */
[----:B------:R-:W2:Y:S01]  /*17e40*/  LDL R14, [R1+0x48] ;  /* 0x00004800010e7983 */ /* 0x000ea20000100800 */
[----:B------:R-:W-:Y:S01]  /*17e50*/  ISETP.GT.AND P0, PT, R4, 0x1, PT ;  /* 0x000000010400780c */ /* 0x000fe20003f04270 */
[----:B------:R-:W3:Y:S02]  /*17e60*/  LDC.64 R8, c[0x0][0xca8] ;  /* 0x00032a00ff087b82 */ /* 0x000ee40000000a00 */
[----:B------:R-:W4:Y:S01]  /*17e70*/  LDL.LU R34, [R1+0x64] ;  /* 0x0000640001227983 */ /* 0x000f220000300800 */
[----:B------:R-:W-:Y:S01]  /*17e80*/  IMAD.MOV.U32 R4, RZ, RZ, 0xab8 ;  /* 0x00000ab8ff047424 */ /* 0x000fe200078e00ff */
[----:B------:R-:W-:Y:S01]  /*17e90*/  ISETP.NE.AND P1, PT, R37, 0x1, PT ;  /* 0x000000012500780c */ /* 0x000fe20003f25270 */
[----:B------:R-:W-:-:S03]  /*17ea0*/  IMAD.MOV.U32 R27, RZ, RZ, R35 ;  /* 0x000000ffff1b7224 */ /* 0x000fc600078e0023 */
[----:B------:R-:W-:-:S04]  /*17eb0*/  SEL R4, R4, 0xa78, P0 ;  /* 0x00000a7804047807 */ /* 0x000fc80000000000 */
[----:B------:R-:W5:Y:S08]  /*17ec0*/  LDC.64 R20, c[0x0][R4+0x220] ;  /* 0x0000880004147b82 */ /* 0x000f700000000a00 */
[----:B------:R-:W2:Y:S08]  /*17ed0*/  LDC.64 R24, c[0x0][R4+0x218] ;  /* 0x0000860004187b82 */ /* 0x000eb00000000a00 */
[----:B------:R-:W0:Y:S08]  /*17ee0*/  LDC.64 R12, c[0x0][R4+0x228] ;  /* 0x00008a00040c7b82 */ /* 0x000e300000000a00 */
[----:B------:R-:W1:Y:S08]  /*17ef0*/  @P1 LDC R0, c[0x0][0xcec] ;  /* 0x00033b00ff001b82 */ /* 0x000e700000000800 */
[----:B------:R-:W0:Y:S08]  /*17f00*/  LDC.64 R10, c[0x0][R4+0x210] ;  /* 0x00008400040a7b82 */ /* 0x000e300000000a00 */
[----:B------:R-:W0:Y:S01]  /*17f10*/  @P1 LDC R31, c[0x0][0xcf0] ;  /* 0x00033c00ff1f1b82 */ /* 0x000e220000000800 */
[----:B-1----:R-:W-:-:S07]  /*17f20*/  @P1 IMAD.HI.U32 R0, R35, R0, RZ ;  /* 0x0000000023001227 */ /* 0x002fce00078e00ff */
[----:B---3--:R-:W1:Y:S01]  /*17f30*/  @!P0 LDC R8, c[0x0][0xc50] ;  /* 0x00031400ff088b82 */ /* 0x008e620000000800 */
[----:B-----5:R-:W-:-:S07]  /*17f40*/  IMAD R21, R21, R33, RZ ;  /* 0x0000002115157224 */ /* 0x020fce00078e02ff */
[----:B------:R-:W3:Y:S01]  /*17f50*/  @!P0 LDC R9, c[0x0][0xc54] ;  /* 0x00031500ff098b82 */ /* 0x000ee20000000800 */
[----:B0-----:R-:W-:Y:S01]  /*17f60*/  @P1 SHF.R.U32.HI R27, RZ, R31, R0 ;  /* 0x0000001fff1b1219 */ /* 0x001fe20000011600 */
[----:B------:R-:W-:-:S04]  /*17f70*/  IMAD R31, R20, R30, R21 ;  /* 0x0000001e141f7224 */ /* 0x000fc800078e0215 */
[----:B------:R-:W-:Y:S02]  /*17f80*/  IMAD.MOV R0, RZ, RZ, -R27 ;  /* 0x000000ffff007224 */ /* 0x000fe400078e0a1b */
[-C--:B--2---:R-:W-:Y:S02]  /*17f90*/  IMAD R29, R25, R14.reuse, RZ ;  /* 0x0000000e191d7224 */ /* 0x084fe400078e02ff */
[----:B------:R-:W-:Y:S01]  /*17fa0*/  IMAD.WIDE.U32 R24, R24, R14, RZ ;  /* 0x0000000e18187225 */ /* 0x000fe200078e00ff */
[----:B----4-:R-:W-:-:S03]  /*17fb0*/  SEL R21, R34, RZ, P0 ;  /* 0x000000ff22157207 */ /* 0x010fc60000000000 */
[----:B------:R-:W-:-:S04]  /*17fc0*/  IMAD.WIDE.U32 R14, R20, R33, RZ ;  /* 0x00000021140e7225 */ /* 0x000fc800078e00ff */
[----:B------:R-:W-:Y:S01]  /*17fd0*/  IMAD.IADD R29, R25, 0x1, R29 ;  /* 0x00000001191d7824 */ /* 0x000fe200078e021d */
[----:B------:R-:W-:Y:S01]  /*17fe0*/  IADD3 R24, P1, P3, R14, R24, R3 ;  /* 0x000000180e187210 */ /* 0x000fe20007b3e003 */
[----:B------:R-:W-:Y:S02]  /*17ff0*/  IMAD.IADD R31, R15, 0x1, R31 ;  /* 0x000000010f1f7824 */ /* 0x000fe400078e021f */
[-C--:B------:R-:W-:Y:S02]  /*18000*/  IMAD R25, R13, R21.reuse, RZ ;  /* 0x000000150d197224 */ /* 0x080fe400078e02ff */
[----:B------:R-:W-:-:S04]  /*18010*/  IMAD.WIDE.U32 R12, R12, R21, RZ ;  /* 0x000000150c0c7225 */ /* 0x000fc800078e00ff */
[----:B------:R-:W-:Y:S01]  /*18020*/  IMAD R15, R37, R0, R35 ;  /* 0x00000000250f7224 */ /* 0x000fe200078e0223 */
[----:B------:R-:W-:Y:S01]  /*18030*/  IADD3.X R0, R31, R29, R28, P1, P3 ;  /* 0x0000001d1f007210 */ /* 0x000fe20000fe641c */
[----:B------:R-:W-:Y:S01]  /*18040*/  IMAD.IADD R25, R13, 0x1, R25 ;  /* 0x000000010d197824 */ /* 0x000fe200078e0219 */
[----:B------:R-:W-:Y:S02]  /*18050*/  IADD3 R12, P0, P1, R27, R24, R12 ;  /* 0x000000181b0c7210 */ /* 0x000fe4000791e00c */
[----:B------:R-:W-:Y:S02]  /*18060*/  SHF.R.S32.HI R27, RZ, 0x1f, R27 ;  /* 0x0000001fff1b7819 */ /* 0x000fe4000001141b */
[----:B------:R-:W-:Y:S02]  /*18070*/  SHF.R.S32.HI R21, RZ, 0x1f, R15 ;  /* 0x0000001fff157819 */ /* 0x000fe4000001140f */
[----:B------:R-:W-:Y:S01]  /*18080*/  IADD3.X R13, R27, R0, R25, P0, P1 ;  /* 0x000000001b0d7210 */ /* 0x000fe200007e2419 */
[----:B------:R-:W-:-:S04]  /*18090*/  IMAD R0, R11, R15, RZ ;  /* 0x0000000f0b007224 */ /* 0x000fc800078e02ff */
[C---:B------:R-:W-:Y:S02]  /*180a0*/  IMAD R21, R10.reuse, R21, R0 ;  /* 0x000000150a157224 */ /* 0x040fe400078e0200 */
[----:B------:R-:W-:-:S04]  /*180b0*/  IMAD.WIDE.U32 R10, R10, R15, R12 ;  /* 0x0000000f0a0a7225 */ /* 0x000fc800078e000c */
[----:B------:R-:W-:Y:S01]  /*180c0*/  IMAD.IADD R0, R11, 0x1, R21 ;  /* 0x000000010b007824 */ /* 0x000fe200078e0215 */
[----:B-1----:R-:W-:Y:S01]  /*180d0*/  LEA R8, P0, R10, R8, 0x2 ;  /* 0x000000080a087211 */ /* 0x002fe200078010ff */
[----:B------:R-:W-:-:S03]  /*180e0*/  IMAD.MOV.U32 R11, RZ, RZ, -0x800000 ;  /* 0xff800000ff0b7424 */ /* 0x000fc600078e00ff */
[----:B---3--:R-:W-:-:S05]  /*180f0*/  LEA.HI.X R9, R10, R9, R0, 0x2, P0 ;  /* 0x000000090a097211 */ /* 0x008fca00000f1400 */
[----:B------:R2:W-:Y:S04]  /*18100*/  STG.E desc[UR40][R8.64], R11 ;  /* 0x0000000b08007986 */ /* 0x0005e8000c101928 */
.L_x_14639:
[----:B------:R-:W-:Y:S05]  /*18110*/  BSYNC B1 ;  /* 0x0000000000017941 */ /* 0x000fea0003800000 */
.L_x_14638:
[----:B------:R-:W-:Y:S05]  /*18120*/  @P2 BRA `(.L_x_14632) ;  /* 0x0000000800cc2947 */ /* 0x000fea0003800000 */
[----:B------:R-:W3:Y:S01]  /*18130*/  LDL.LU R12, [R1+0x48] ;  /* 0x00004800010c7983 */ /* 0x000ee20000300800 */
[----:B------:R-:W4:Y:S01]  /*18140*/  LDC R21, c[0x0][0xce8] ;  /* 0x00033a00ff157b82 */ /* 0x000f220000000800 */
[----:B------:R-:W-:Y:S02]  /*18150*/  ULDC.64 UR4, c[0x0][0xba0] ;  /* 0x0002e80000047ab9 */ /* 0x000fe40000000a00 */
[----:B------:R-:W5:Y:S01]  /*18160*/  LDL R24, [R1+0x1c] ;  /* 0x00001c0001187983 */ /* 0x000f620000100800 */
[----:B--2---:R-:W-:Y:S01]  /*18170*/  SHF.R.S32.HI R9, RZ, 0x1f, R32 ;  /* 0x0000001fff097819 */ /* 0x004fe20000011420 */
[----:B------:R-:W-:-:S03]  /*18180*/  IMAD R0, R28, UR4, RZ ;  /* 0x000000041c007c24 */ /* 0x000fc6000f8e02ff */
[----:B------:R-:W-:Y:S01]  /*18190*/  LEA.HI R10, R9, R32, RZ, 0x3 ;  /* 0x00000020090a7211 */ /* 0x000fe200078f18ff */
[C---:B------:R-:W-:Y:S02]  /*181a0*/  IMAD R11, R3.reuse, UR5, R0 ;  /* 0x00000005030b7c24 */ /* 0x040fe4000f8e0200 */
[----:B------:R-:W-:Y:S01]  /*181b0*/  IMAD.WIDE.U32 R8, R3, UR4, RZ ;  /* 0x0000000403087c25 */ /* 0x000fe2000f8e00ff */
[----:B------:R-:W-:Y:S01]  /*181c0*/  LOP3.LUT R13, R10, 0xfffffff8, RZ, 0xc0, !PT ;  /* 0xfffffff80a0d7812 */ /* 0x000fe200078ec0ff */
[----:B------:R-:W-:Y:S01]  /*181d0*/  ULDC.64 UR4, c[0x0][0xbe8] ;  /* 0x0002fa0000047ab9 */ /* 0x000fe20000000a00 */
[----:B------:R-:W-:Y:S01]  /*181e0*/  SHF.R.S32.HI R10, RZ, 0x3, R10 ;  /* 0x00000003ff0a7819 */ /* 0x000fe2000001140a */
[----:B------:R-:W-:Y:S02]  /*181f0*/  IMAD.IADD R9, R9, 0x1, R11 ;  /* 0x0000000109097824 */ /* 0x000fe400078e020b */
[----:B------:R-:W-:-:S04]  /*18200*/  IMAD.IADD R13, R32, 0x1, -R13 ;  /* 0x00000001200d7824 */ /* 0x000fc800078e0a0d */
[----:B------:R-:W-:Y:S01]  /*18210*/  IMAD R0, R13, 0x20, R10 ;  /* 0x000000200d007824 */ /* 0x000fe200078e020a */
[----:B----4-:R-:W-:-:S13]  /*18220*/  ISETP.NE.AND P0, PT, R21, 0x1, PT ;  /* 0x000000011500780c */ /* 0x010fda0003f05270 */
[----:B------:R-:W2:Y:S08]  /*18230*/  @P0 LDC R4, c[0x0][0xcec] ;  /* 0x00033b00ff040b82 */ /* 0x000eb00000000800 */
[----:B------:R-:W4:Y:S01]  /*18240*/  @P0 LDC R15, c[0x0][0xcf0] ;  /* 0x00033c00ff0f0b82 */ /* 0x000f220000000800 */
[----:B---3--:R-:W-:-:S04]  /*18250*/  IMAD.WIDE.U32 R8, R12, UR4, R8 ;  /* 0x000000040c087c25 */ /* 0x008fc8000f8e0008 */
[----:B-----5:R-:W-:Y:S02]  /*18260*/  IMAD.IADD R13, R24, 0x1, R0 ;  /* 0x00000001180d7824 */ /* 0x020fe400078e0200 */
[----:B------:R-:W-:Y:S01]  /*18270*/  IMAD R9, R12, UR5, R9 ;  /* 0x000000050c097c24 */ /* 0x000fe2000f8e0209 */
[----:B------:R-:W-:Y:S01]  /*18280*/  ULDC.64 UR4, c[0x0][0xbf0] ;  /* 0x0002fc0000047ab9 */ /* 0x000fe20000000a00 */
[----:B--2---:R-:W-:-:S04]  /*18290*/  @P0 IMAD.HI.U32 R0, R13, R4, RZ ;  /* 0x000000040d000227 */ /* 0x004fc800078e00ff */
[----:B------:R-:W-:Y:S01]  /*182a0*/  IMAD.MOV.U32 R3, RZ, RZ, R13 ;  /* 0x000000ffff037224 */ /* 0x000fe200078e000d */
[----:B----4-:R-:W-:Y:S01]  /*182b0*/  @P0 SHF.R.U32.HI R3, RZ, R15, R0 ;  /* 0x0000000fff030219 */ /* 0x010fe20000011600 */
[----:B------:R-:W-:Y:S02]  /*182c0*/  IMAD R4, R30, UR4, RZ ;  /* 0x000000041e047c24 */ /* 0x000fe4000f8e02ff */
[----:B------:R-:W-:Y:S01]  /*182d0*/  IMAD.WIDE.U32 R8, R33, UR4, R8 ;  /* 0x0000000421087c25 */ /* 0x000fe2000f8e0008 */
[----:B------:R-:W-:-:S03]  /*182e0*/  SHF.R.S32.HI R0, RZ, 0x1f, R3 ;  /* 0x0000001fff007819 */ /* 0x000fc60000011403 */
[----:B------:R-:W-:Y:S01]  /*182f0*/  IMAD R11, R33, UR5, R4 ;  /* 0x00000005210b7c24 */ /* 0x000fe2000f8e0204 */
[----:B------:R-:W-:Y:S01]  /*18300*/  ULDC.64 UR4, c[0x0][0xbe0] ;  /* 0x0002f80000047ab9 */ /* 0x000fe20000000a00 */
        /* <DEDUP_REMOVED lines=15> */
[----:B------:R-:W-:Y:S01]  /*18400*/  UMOV UR4, 0xffffffff ;  /* 0xffffffff00047882 */ /* 0x000fe20000000000 */
[----:B------:R-:W-:-:S03]  /*18410*/  VIADD R9, R214, 0xc0 ;  /* 0x000000c0d6097836 */ /* 0x000fc60000000000 */
[----:B------:R-:W-:Y:S02]  /*18420*/  LEA.HI.X R4, R8, UR5, R3, 0x1, P0 ;  /* 0x0000000508047c11 */ /* 0x000fe400080f0c03 */
[----:B------:R-:W-:Y:S01]  /*18430*/  SHF.R.S32.HI R20, RZ, 0x1f, R9 ;  /* 0x0000001fff147819 */ /* 0x000fe20000011409 */
[----:B------:R-:W-:Y:S06]  /*18440*/  BRA.DIV UR4, `(.L_x_14640) ;  /* 0x000000b204487947 */ /* 0x000fec000b800000 */
[----:B------:R2:W3:Y:S04]  /*18450*/  SHFL.IDX PT, R3, R4, RZ, 0x181f ;  /* 0x00181fff04037589 */ /* 0x0004e800000e0000 */
[----:B------:R2:W4:Y:S02]  /*18460*/  SHFL.IDX PT, R14, R0, RZ, 0x181f ;  /* 0x00181fff000e7589 */ /* 0x00052400000e0000 */
.L_x_14877:
[----:B------:R-:W-:Y:S01]  /*18470*/  IMAD R21, R26, R21, RZ ;  /* 0x000000151a157224 */ /* 0x000fe200078e02ff */
[----:B------:R-:W-:Y:S01]  /*18480*/  BSSY B1, `(.L_x_14641) ;  /* 0x000001c000017945 */ /* 0x000fe20003800000 */
[----:B------:R-:W-:-:S05]  /*18490*/  IMAD.IADD R10, R10, 0x1, R24 ;  /* 0x000000010a0a7824 */ /* 0x000fca00078e0218 */
[----:B------:R-:W-:-:S13]  /*184a0*/  ISETP.GE.AND P0, PT, R10, R21, PT ;  /* 0x000000150a00720c */ /* 0x000fda0003f06270 */
[----:B------:R-:W-:Y:S05]  /*184b0*/  @P0 BRA `(.L_x_14642) ;  /* 0x0000000000600947 */ /* 0x000fea0003800000 */
        /* <DEDUP_REMOVED lines=9> */
[----:B------:R-:W-:-:S03]  /*18550*/  SHF.R.S32.HI R28, RZ, 0x1f, R28 ;  /* 0x0000001fff1c7819 */ /* 0x000fc6000001141c */
[----:B----4-:R-:W-:-:S04]  /*18560*/  @!P3 LEA R12, P5, R214, R14, 0x1 ;  /* 0x0000000ed60cb211 */ /* 0x010fc800078a08ff */
[CC--:B---3--:R-:W-:Y:S01]  /*18570*/  @!P3 LEA.HI.X R13, R214.reuse, R3.reuse, R11, 0x1, P5 ;  /* 0x00000003d60db211 */ /* 0x0c8fe200028f0c0b */
[----:B------:R-:W-:Y:S01]  /*18580*/  VIADD R11, R214, 0x80 ;  /* 0x00000080d60b7836 */ /* 0x000fe20000000000 */
[CC--:B------:R-:W-:Y:S02]  /*18590*/  @!P2 LEA R24, P4, R15.reuse, R14.reuse, 0x1 ;  /* 0x0000000e0f18a211 */ /* 0x0c0fe400078808ff */
[-C--:B------:R-:W-:Y:S01]  /*185a0*/  @!P1 LEA R26, P5, R8, R14.reuse, 0x1 ;  /* 0x0000000e081a9211 */ /* 0x080fe200078a08ff */
[----:B------:R3:W-:Y:S01]  /*185b0*/  @!P3 ST.E.128 desc[UR40][R12.64], RZ ;  /* 0x000000ff0c00b985 */ /* 0x0007e2000c101d28 */
[----:B------:R-:W-:Y:S02]  /*185c0*/  SHF.R.S32.HI R11, RZ, 0x1f, R11 ;  /* 0x0000001fff0b7819 */ /* 0x000fe4000001140b */
[----:B------:R-:W-:Y:S02]  /*185d0*/  @!P2 LEA.HI.X R25, R15, R3, R28, 0x1, P4 ;  /* 0x000000030f19a211 */ /* 0x000fe400020f0c1c */
[----:B------:R-:W-:-:S02]  /*185e0*/  @!P0 LEA R14, P4, R9, R14, 0x1 ;  /* 0x0000000e090e8211 */ /* 0x000fc400078808ff */
[-C--:B------:R-:W-:Y:S01]  /*185f0*/  @!P1 LEA.HI.X R27, R8, R3.reuse, R11, 0x1, P5 ;  /* 0x00000003081b9211 */ /* 0x080fe200028f0c0b */
[----:B------:R3:W-:Y:S01]  /*18600*/  @!P2 ST.E.128 desc[UR40][R24.64], RZ ;  /* 0x000000ff1800a985 */ /* 0x0007e2000c101d28 */
[----:B------:R-:W-:-:S03]  /*18610*/  @!P0 LEA.HI.X R15, R9, R3, R20, 0x1, P4 ;  /* 0x00000003090f8211 */ /* 0x000fc600020f0c14 */
[----:B------:R3:W-:Y:S04]  /*18620*/  @!P1 ST.E.128 desc[UR40][R26.64], RZ ;  /* 0x000000ff1a009985 */ /* 0x0007e8000c101d28 */
[----:B------:R3:W-:Y:S02]  /*18630*/  @!P0 ST.E.128 desc[UR40][R14.64], RZ ;  /* 0x000000ff0e008985 */ /* 0x0007e4000c101d28 */
.L_x_14642:
[----:B------:R-:W-:Y:S05]  /*18640*/  BSYNC B1 ;  /* 0x0000000000017941 */ /* 0x000fea0003800000 */
.L_x_14641:
[----:B------:R-:W-:-:S03]  /*18650*/  UMOV UR4, 0xffffffff ;  /* 0xffffffff00047882 */ /* 0x000fc60000000000 */
[----:B------:R-:W-:Y:S05]  /*18660*/  BRA.DIV UR4, `(.L_x_14643) ;  /* 0x000000ae04f47947 */ /* 0x000fea000b800000 */
[----:B---3--:R3:W0:Y:S04]  /*18670*/  SHFL.IDX PT, R3, R4, 0x1, 0x181f ;  /* 0x00381f0004037f89 */ /* 0x00862800000e0000 */
[----:B----4-:R3:W4:Y:S02]  /*18680*/  SHFL.IDX PT, R14, R0, 0x1, 0x181f ;  /* 0x00381f00000e7f89 */ /* 0x01072400000e0000 */
.L_x_14881:
        /* <DEDUP_REMOVED lines=16> */
[CC--:B----4-:R-:W-:Y:S02]  /*18790*/  @!P3 LEA R12, P5, R214.reuse, R14.reuse, 0x1 ;  /* 0x0000000ed60cb211 */ /* 0x0d0fe400078a08ff */
[-C--:B------:R-:W-:Y:S02]  /*187a0*/  @!P2 LEA R24, P4, R15, R14.reuse, 0x1 ;  /* 0x0000000e0f18a211 */ /* 0x080fe400078808ff */
[----:B0-----:R-:W-:Y:S02]  /*187b0*/  @!P3 LEA.HI.X R13, R214, R3, R26, 0x1, P5 ;  /* 0x00000003d60db211 */ /* 0x001fe400028f0c1a */
[----:B------:R-:W-:-:S02]  /*187c0*/  @!P1 LEA R26, P5, R11, R14, 0x1 ;  /* 0x0000000e0b1a9211 */ /* 0x000fc400078a08ff */
[-C--:B------:R-:W-:Y:S01]  /*187d0*/  @!P2 LEA.HI.X R25, R15, R3.reuse, R29, 0x1, P4 ;  /* 0x000000030f19a211 */ /* 0x080fe200020f0c1d */
[----:B------:R0:W-:Y:S01]  /*187e0*/  @!P3 ST.E.128 desc[UR40][R12.64], RZ ;  /* 0x000000ff0c00b985 */ /* 0x0001e2000c101d28 */
[----:B------:R-:W-:Y:S02]  /*187f0*/  @!P0 LEA R14, P4, R9, R14, 0x1 ;  /* 0x0000000e090e8211 */ /* 0x000fe400078808ff */
[-C--:B------:R-:W-:Y:S01]  /*18800*/  @!P1 LEA.HI.X R27, R11, R3.reuse, R28, 0x1, P5 ;  /* 0x000000030b1b9211 */ /* 0x080fe200028f0c1c */
[----:B------:R0:W-:Y:S01]  /*18810*/  @!P2 ST.E.128 desc[UR40][R24.64], RZ ;  /* 0x000000ff1800a985 */ /* 0x0001e2000c101d28 */
[----:B------:R-:W-:-:S03]  /*18820*/  @!P0 LEA.HI.X R15, R9, R3, R20, 0x1, P4 ;  /* 0x00000003090f8211 */ /* 0x000fc600020f0c14 */
[----:B------:R0:W-:Y:S04]  /*18830*/  @!P1 ST.E.128 desc[UR40][R26.64], RZ ;  /* 0x000000ff1a009985 */ /* 0x0001e8000c101d28 */
[----:B------:R0:W-:Y:S02]  /*18840*/  @!P0 ST.E.128 desc[UR40][R14.64], RZ ;  /* 0x000000ff0e008985 */ /* 0x0001e4000c101d28 */
.L_x_14645:
[----:B------:R-:W-:Y:S05]  /*18850*/  BSYNC B1 ;  /* 0x0000000000017941 */ /* 0x000fea0003800000 */
.L_x_14644:
[----:B------:R-:W-:-:S03]  /*18860*/  UMOV UR4, 0xffffffff ;  /* 0xffffffff00047882 */ /* 0x000fc60000000000 */
[----:B------:R-:W-:Y:S05]  /*18870*/  BRA.DIV UR4, `(.L_x_14646) ;  /* 0x000000ae04b87947 */ /* 0x000fea000b800000 */
[----:B0-----:R0:W0:Y:S04]  /*18880*/  SHFL.IDX PT, R3, R4, 0x2, 0x181f ;  /* 0x00581f0004037f89 */ /* 0x00102800000e0000 */
[----:B----4-:R4:W0:Y:S02]  /*18890*/  SHFL.IDX PT, R14, R0, 0x2, 0x181f ;  /* 0x00581f00000e7f89 */ /* 0x01082400000e0000 */
.L_x_14885:
        /* <DEDUP_REMOVED lines=16> */
[CC--:B0-----:R-:W-:Y:S02]  /*189a0*/  @!P3 LEA R12, P5, R214.reuse, R14.reuse, 0x1 ;  /* 0x0000000ed60cb211 */ /* 0x0c1fe400078a08ff */
[-C--:B------:R-:W-:Y:S02]  /*189b0*/  @!P2 LEA R24, P4, R15, R14.reuse, 0x1 ;  /* 0x0000000e0f18a211 */ /* 0x080fe400078808ff */
[----:B------:R-:W-:Y:S02]  /*189c0*/  @!P3 LEA.HI.X R13, R214, R3, R26, 0x1, P5 ;  /* 0x00000003d60db211 */ /* 0x000fe400028f0c1a */
        /* <DEDUP_REMOVED lines=9> */
.L_x_14648:
[----:B------:R-:W-:Y:S05]  /*18a60*/  BSYNC B1 ;  /* 0x0000000000017941 */ /* 0x000fea0003800000 */
.L_x_14647:
[----:B------:R-:W-:-:S03]  /*18a70*/  UMOV UR4, 0xffffffff ;  /* 0xffffffff00047882 */ /* 0x000fc60000000000 */
[----:B------:R-:W-:Y:S05]  /*18a80*/  BRA.DIV UR4, `(.L_x_14649) ;  /* 0x000000ae047c7947 */ /* 0x000fea000b800000 */
[----:B0-----:R0:W0:Y:S04]  /*18a90*/  SHFL.IDX PT, R3, R4, 0x3, 0x181f ;  /* 0x00781f0004037f89 */ /* 0x00102800000e0000 */
[----:B------:R0:W0:Y:S02]  /*18aa0*/  SHFL.IDX PT, R14, R0, 0x3, 0x181f ;  /* 0x00781f00000e7f89 */ /* 0x00002400000e0000 */
.L_x_14889:
[----:B0-234-:R-:W-:-:S05]  /*18ab0*/  VIADD R0, R10, 0x60 ;  /* 0x000000600a007836 */ /* 0x01dfca0000000000 */
        /* <DEDUP_REMOVED lines=12> */
[----:B------:R-:W-:-:S04]  /*18b80*/  @!P3 LEA R10, P5, R214, R14, 0x1 ;  /* 0x0000000ed60ab211 */ /* 0x000fc800078a08ff */
[CC--:B------:R-:W-:Y:S01]  /*18b90*/  @!P3 LEA.HI.X R11, R214.reuse, R3.reuse, R8, 0x1, P5 ;  /* 0x00000003d60bb211 */ /* 0x0c0fe200028f0c08 */
        /* <DEDUP_REMOVED lines=12> */
.L_x_14632:
[----:B------:R-:W-:Y:S05]  /*18c60*/  BSYNC B0 ;  /* 0x0000000000007941 */ /* 0x000fea0003800000 */
.L_x_14618:
[----:B------:R-:W-:Y:S02]  /*18c70*/  ULDC UR4, c[0x0][0xd3c] ;  /* 0x00034f0000047ab9 */ /* 0x000fe40000000800 */
[----:B------:R-:W-:-:S13]  /*18c80*/  ISETP.GE.AND P0, PT, R7, UR4, PT ;  /* 0x0000000407007c0c */ /* 0x000fda000bf06270 */
[----:B------:R-:W-:Y:S05]  /*18c90*/  @!P0 BRA `(.L_x_14650) ;  /* 0xfffffe8800f08947 */ /* 0x000fea000383ffff */
[----:B------:R-:W-:Y:S05]  /*18ca0*/  BRA `(.L_x_14488) ;  /* 0x0000009400207947 */ /* 0x000fea0003800000 */
.L_x_14486:
        /* <DEDUP_REMOVED lines=20> */
.L_x_14651:
        /* <DEDUP_REMOVED lines=43> */
.L_x_14655:
        /* <DEDUP_REMOVED lines=39> */
.L_x_14653:
        /* <DEDUP_REMOVED lines=12> */
.L_x_14656:
        /* <DEDUP_REMOVED lines=63> */
.L_x_14657:
        /* <DEDUP_REMOVED lines=61> */
.L_x_14658:
[----:B01----:R-:W-:-:S05]  /*19b90*/  LOP3.LUT R3, RZ, R2, RZ, 0x33, !PT ;  /* 0x00000002ff037212 */ /* 0x003fca00078e33ff */
[----:B------:R-:W-:-:S05]  /*19ba0*/  IMAD.IADD R2, R4, 0x1, R3 ;  /* 0x0000000104027824 */ /* 0x000fca00078e0203 */
[----:B------:R1:W-:Y:S01]  /*19bb0*/  STL [R1+0x4], R2 ;  /* 0x0000040201007387 */ /* 0x0003e20000100800 */
[----:B------:R-:W-:Y:S05]  /*19bc0*/  BRA `(.L_x_14659) ;  /* 0x0000000000107947 */ /* 0x000fea0003800000 */
.L_x_14654:
[----:B------:R-:W-:Y:S01]  /*19bd0*/  IMAD.U32 R2, RZ, RZ, UR6 ;  /* 0x00000006ff027e24 */ /* 0x000fe2000f8e00ff */
[----:B------:R0:W-:Y:S04]  /*19be0*/  STL [R1+0x4], RZ ;  /* 0x000004ff01007387 */ /* 0x0001e80000100800 */
[----:B------:R0:W-:Y:S04]  /*19bf0*/  STL [R1+0x8], RZ ;  /* 0x000008ff01007387 */ /* 0x0001e80000100800 */
[----:B------:R0:W-:Y:S02]  /*19c00*/  STL [R1], R2 ;  /* 0x0000000201007387 */ /* 0x0001e40000100800 */
.L_x_14659:
        /* <DEDUP_REMOVED lines=10> */
.L_x_14652:
        /* <DEDUP_REMOVED lines=26> */
[----:B----4-:R-:W-:-:S06]  /*19e50*/  ULEA UR4, UR5, UR4, 0x18 ;  /* 0x0000000405047291 */ /* 0x010fcc000f8ec03f */
        /* <DEDUP_REMOVED lines=8> */
[C---:B-1----:R-:W-:Y:S02]  /*19ee0*/  LOP3.LUT R2, R0.reuse, 0x80, RZ, 0xfc, !PT ;  /* 0x0000008000027812 */ /* 0x042fe400078efcff */
[----:B------:R-:W-:-:S07]  /*19ef0*/  LOP3.LUT R0, R0, 0xc0, RZ, 0xfc, !PT ;  /* 0x000000c000007812 */ /* 0x000fce00078efcff */
.L_x_14810:
[----:B--2---:R-:W2:Y:S01]  /*19f00*/  LDL R0, [R1+0xc] ;  /* 0x00000c0001007983 */ /* 0x004ea20000100800 */
[----:B-1----:R-:W2:Y:S01]  /*19f10*/  LDC.64 R2, c[0x0][0xd88] ;  /* 0x00036200ff027b82 */ /* 0x002ea20000000a00 */
[----:B------:R-:W-:Y:S05]  /*19f20*/  YIELD ;  /* 0x0000000000007946 */ /* 0x000fea0003800000 */
[----:B------:R-:W-:Y:S01]  /*19f30*/  ULDC.64 UR4, c[0x0][0xb20] ;  /* 0x0002c80000047ab9 */ /* 0x000fe20000000a00 */
[----:B---3--:R-:W-:Y:S02]  /*19f40*/  CS2R R8, SRZ ;  /* 0x0000000000087805 */ /* 0x008fe4000001ff00 */
[----:B------:R-:W-:Y:S01]  /*19f50*/  ISETP.NE.U32.AND P0, PT, RZ, UR4, PT ;  /* 0x00000004ff007c0c */ /* 0x000fe2000bf05070 */
[----:B------:R-:W-:Y:S01]  /*19f60*/  ULDC.64 UR10, c[0x0][0xb10] ;  /* 0x0002c400000a7ab9 */ /* 0x000fe20000000a00 */
[----:B------:R-:W-:Y:S01]  /*19f70*/  ULDC.64 UR8, c[0x0][0xb08] ;  /* 0x0002c20000087ab9 */ /* 0x000fe20000000a00 */
[----:B------:R-:W-:Y:S01]  /*19f80*/  ULDC.64 UR6, c[0x0][0xb00] ;  /* 0x0002c00000067ab9 */ /* 0x000fe20000000a00 */
[----:B--2---:R-:W-:-:S05]  /*19f90*/  IMAD.WIDE R2, R0, 0x4, R2 ;  /* 0x0000000400027825 */ /* 0x004fca00078e0202 */
[----:B0-----:R-:W0:Y:S01]  /*19fa0*/  LDG.E R13, desc[UR40][R2.64] ;  /* 0x00000028020d7981 */ /* 0x001e22000c1e1900 */
        /* <DEDUP_REMOVED lines=54> */
.L_x_14661:
        /* <DEDUP_REMOVED lines=17> */
.L_x_14662:
[----:B------:R-:W-:Y:S05]  /*1a420*/  @!P0 BRA `(.L_x_14663) ;  /* 0x00000000000c8947 */ /* 0x000fea0003800000 */
[----:B------:R-:W2:Y:S04]  /*1a430*/  LDG.E R8, desc[UR40][R6.64] ;  /* 0x0000002806087981 */ /* 0x000ea8000c1e1900 */
[----:B------:R-:W2:Y:S02]  /*1a440*/  LDG.E R6, desc[UR40][R6.64+0x4] ;  /* 0x0000042806067981 */ /* 0x000ea4000c1e1900 */
[----:B--2---:R-:W-:-:S07]  /*1a450*/  IMAD.IADD R8, R6, 0x1, -R8 ;  /* 0x0000000106087824 */ /* 0x004fce00078e0a08 */
.L_x_14663:
[----:B-1----:R-:W2:Y:S01]  /*1a460*/  @P1 LDG.E R2, desc[UR40][R4.64] ;  /* 0x0000002804021981 */ /* 0x002ea2000c1e1900 */
        /* <DEDUP_REMOVED lines=59> */
.L_x_14665:
[----:B------:R-:W-:Y:S05]  /*1a820*/  BSYNC B0 ;  /* 0x0000000000007941 */ /* 0x000fea0003800000 */
.L_x_14664:
[-C--:B------:R-:W-:Y:S01]  /*1a830*/  IMAD R2, R12, R0.reuse, RZ ;  /* 0x000000000c027224 */ /* 0x080fe200078e02ff */
[----:B------:R-:W-:Y:S04]  /*1a840*/  BSSY B0, `(.L_x_14666) ;  /* 0x0000141000007945 */ /* 0x000fe80003800000 */
[----:B------:R-:W-:-:S05]  /*1a850*/  VIADDMNMX R0, R2, R0, R6, PT ;  /* 0x0000000002007246 */ /* 0x000fca0003800106 */
[--C-:B------:R-:W-:Y:S02]  /*1a860*/  IMAD R3, R0, 0x60, -R7.reuse ;  /* 0x0000006000037824 */ /* 0x100fe400078e0a07 */
[----:B------:R-:W-:-:S03]  /*1a870*/  IMAD R0, R2, 0x60, -R7 ;  /* 0x0000006002007824 */ /* 0x000fc600078e0a07 */
[----:B------:R-:W-:Y:S02]  /*1a880*/  VIMNMX R11, R3, R11, PT ;  /* 0x0000000b030b7248 */ /* 0x000fe40003fe0100 */
[----:B------:R-:W-:-:S04]  /*1a890*/  VIMNMX R0, RZ, R0, !PT ;  /* 0x00000000ff007248 */ /* 0x000fc80007fe0100 */
        /* <DEDUP_REMOVED lines=18> */
.L_x_14892:
[----:B-1----:R-:W-:Y:S02]  /*1a9c0*/  ISETP.NE.AND P0, PT, R14, RZ, PT ;  /* 0x000000ff0e00720c */ /* 0x002fe40003f05270 */
[----:B------:R-:W-:-:S11]  /*1a9d0*/  PLOP3.LUT P6, PT, PT, PT, PT, 0x8, 0x0 ;  /* 0x000000000000781c */ /* 0x000fd60003fce170 */
[----:B------:R-:W-:Y:S05]  /*1a9e0*/  @P0 BRA `(.L_x_14669) ;  /* 0x00000000000c0947 */ /* 0x000fea0003800000 */
[----:B------:R-:W-:-:S03]  /*1a9f0*/  UMOV UR4, 0xffffffff ;  /* 0xffffffff00047882 */ /* 0x000fc60000000000 */
[----:B------:R-:W-:Y:S05]  /*1aa00*/  BRA.DIV UR4, `(.L_x_14670) ;  /* 0x0000009204187947 */ /* 0x000fea000b800000 */
[----:B------:R-:W-:-:S13]  /*1aa10*/  ELECT P6, URZ, PT ;  /* 0x00000000003f782f */ /* 0x000fda00038c0000 */
.L_x_14669:
        /* <DEDUP_REMOVED lines=9> */
.L_x_14895:
[----:B------:R-:W-:Y:S05]  /*1aab0*/  BSYNC B1 ;  /* 0x0000000000017941 */ /* 0x000fea0003800000 */
.L_x_14671:
        /* <DEDUP_REMOVED lines=12> */
.L_x_14896:
[----:B------:R-:W-:Y:S05]  /*1ab80*/  BSYNC B2 ;  /* 0x0000000000027941 */ /* 0x000fea0003800000 */
.L_x_14675:
        /* <DEDUP_REMOVED lines=9> */
.L_x_14678:
[----:B------:R-:W-:Y:S05]  /*1ac20*/  BSYNC B2 ;  /* 0x0000000000027941 */ /* 0x000fea0003800000 */
.L_x_14677:
        /* <DEDUP_REMOVED lines=13> */
.L_x_14679:
        /* <DEDUP_REMOVED lines=13> */
.L_x_14897:
[----:B------:R-:W-:Y:S05]  /*1add0*/  BSYNC B2 ;  /* 0x0000000000027941 */ /* 0x000fea0003800000 */
.L_x_14680:
        /* <DEDUP_REMOVED lines=11> */
.L_x_14683:
[----:B------:R-:W-:Y:S05]  /*1ae90*/  BSYNC B2 ;  /* 0x0000000000027941 */ /* 0x000fea0003800000 */
.L_x_14682:
        /* <DEDUP_REMOVED lines=10> */
.L_x_14684:
        /* <DEDUP_REMOVED lines=15> */
.L_x_14685:
        /* <DEDUP_REMOVED lines=15> */
.L_x_14686:
        /* <DEDUP_REMOVED lines=15> */
.L_x_14687:
        /* <DEDUP_REMOVED lines=10> */
.L_x_14674:
[----:B------:R-:W-:Y:S05]  /*1b2b0*/  BSYNC B1 ;  /* 0x0000000000017941 */ /* 0x000fea0003800000 */
.L_x_14673:
        /* <DEDUP_REMOVED lines=13> */
.L_x_14703:
        /* <DEDUP_REMOVED lines=13> */
.L_x_14898:
[----:B------:R-:W-:Y:S05]  /*1b460*/  BSYNC B2 ;  /* 0x0000000000027941 */ /* 0x000fea0003800000 */
.L_x_14690:
        /* <DEDUP_REMOVED lines=9> */
.L_x_14693:
[----:B------:R-:W-:Y:S05]  /*1b500*/  BSYNC B2 ;  /* 0x0000000000027941 */ /* 0x000fea0003800000 */
.L_x_14692:
        /* <DEDUP_REMOVED lines=12> */
.L_x_14694:
        /* <DEDUP_REMOVED lines=13> */
.L_x_14899:
[----:B------:R-:W-:Y:S05]  /*1b6a0*/  BSYNC B2 ;  /* 0x0000000000027941 */ /* 0x000fea0003800000 */
.L_x_14695:
        /* <DEDUP_REMOVED lines=11> */
.L_x_14698:
[----:B------:R-:W-:Y:S05]  /*1b760*/  BSYNC B2 ;  /* 0x0000000000027941 */ /* 0x000fea0003800000 */
.L_x_14697:
        /* <DEDUP_REMOVED lines=10> */
.L_x_14699:
        /* <DEDUP_REMOVED lines=15> */
.L_x_14700:
        /* <DEDUP_REMOVED lines=15> */
.L_x_14701:
        /* <DEDUP_REMOVED lines=15> */
.L_x_14702:
        /* <DEDUP_REMOVED lines=10> */
.L_x_14689:
[----:B------:R-:W-:Y:S05]  /*1bb80*/  BSYNC B1 ;  /* 0x0000000000017941 */ /* 0x000fea0003800000 */
.L_x_14688:
        /* <DEDUP_REMOVED lines=12> */
.L_x_14667:
[----:B------:R-:W-:Y:S05]  /*1bc50*/  BSYNC B0 ;  /* 0x0000000000007941 */ /* 0x000fea0003800000 */
.L_x_14666:
        /* <DEDUP_REMOVED lines=49> */
.L_x_14705:
[----:B------:R-:W-:Y:S05]  /*1bf70*/  BSYNC B0 ;  /* 0x0000000000007941 */ /* 0x000fea0003800000 */
.L_x_14704:
        /* <DEDUP_REMOVED lines=16> */
[----:B------:R-:W0:Y:S08]  /*1c080*/  FLO.U32 R0, UR4 ;  /* 0x0000000400007d00 */ /* 0x000e3000080e0000 */
[----:B------:R-:W1:Y:S01]  /*1c090*/  POPC R2, UR4 ;  /* 0x0000000400027d09 */ /* 0x000e620008000000 */
[----:B0-----:R-:W-:-:S13]  /*1c0a0*/  ISETP.EQ.U32.AND P0, PT, R0, R3, PT ;  /* 0x000000030000720c */ /* 0x001fda0003f02070 */
        /* <DEDUP_REMOVED lines=8> */
.L_x_14707:
        /* <DEDUP_REMOVED lines=20> */
.L_x_14710:
[----:B------:R-:W-:Y:S05]  /*1c270*/  BSYNC B6 ;  /* 0x0000000000067941 */ /* 0x000fea0003800000 */
.L_x_14709:
        /* <DEDUP_REMOVED lines=20> */
.L_x_14713:
        /* <DEDUP_REMOVED lines=16> */
.L_x_14712:
[----:B------:R-:W-:Y:S05]  /*1c4c0*/  BSYNC B6 ;  /* 0x0000000000067941 */ /* 0x000fea0003800000 */
.L_x_14711:
        /* <DEDUP_REMOVED lines=24> */
.L_x_14902:
        /* <DEDUP_REMOVED lines=11> */
.L_x_14905:
        /* <DEDUP_REMOVED lines=24> */
.L_x_14717:
[----:B-1----:R-:W2:Y:S01]  /*1c880*/  LDL R2, [R1+0x1c] ;  /* 0x00001c0001027983 */ /* 0x002ea20000100800 */
[----:B0-----:R-:W-:Y:S01]  /*1c890*/  IMAD R0, R19, 0x8, R18 ;  /* 0x0000000813007824 */ /* 0x001fe200078e0212 */
[----:B--2---:R-:W-:-:S04]  /*1c8a0*/  SHF.L.U32 R2, R2, 0x1f, RZ ;  /* 0x0000001f02027819 */ /* 0x004fc800000006ff */
[----:B------:R-:W0:Y:S02]  /*1c8b0*/  SYNCS.PHASECHK.TRANS64.TRYWAIT P0, [R0+URZ+0x32440], R2 ;  /* 0x03244002000075a7 */ /* 0x000e24000800017f */
[----:B0-----:R-:W-:Y:S05]  /*1c8c0*/  @!P0 BRA `(.L_x_14718) ;  /* 0x0000007400408947 */ /* 0x001fea0003800000 */
.L_x_14906:
        /* <DEDUP_REMOVED lines=11> */
.L_x_14719:
        /* <DEDUP_REMOVED lines=24> */
.L_x_14715:
        /* <DEDUP_REMOVED lines=34> */
.L_x_14721:
[----:B------:R-:W-:Y:S05]  /*1cd20*/  BSYNC B6 ;  /* 0x0000000000067941 */ /* 0x000fea0003800000 */
.L_x_14720:
        /* <DEDUP_REMOVED lines=142> */
.L_x_14923:
        /* <DEDUP_REMOVED lines=12> */
.L_x_14723:
        /* <DEDUP_REMOVED lines=37> */
.L_x_14725:
[----:B------:R-:W-:Y:S05]  /*1d920*/  BSYNC B6 ;  /* 0x0000000000067941 */ /* 0x000fea0003800000 */
.L_x_14724:
        /* <DEDUP_REMOVED lines=151> */
.L_x_14941:
[----:B--2---:R-:W2:Y:S01]  /*1e2a0*/  LDL.LU R2, [R1+0x7c] ;  /* 0x00007c0001027983 */ /* 0x004ea20000300800 */
[----:B------:R-:W-:Y:S01]  /*1e2b0*/  BSSY B0, `(.L_x_14727) ;  /* 0x000000d000007945 */ /* 0x000fe20003800000 */
[----:B--2---:R-:W-:-:S13]  /*1e2c0*/  ISETP.GE.AND P4, PT, R2, R3, PT ;  /* 0x000000030200720c */ /* 0x004fda0003f86270 */
[----:B------:R-:W-:Y:S05]  /*1e2d0*/  @P4 BRA `(.L_x_14728) ;  /* 0x0000000000284947 */ /* 0x000fea0003800000 */
[----:B0-----:R-:W2:Y:S01]  /*1e2e0*/  LDL R4, [R1+0x18] ;  /* 0x0000180001047983 */ /* 0x001ea20000100800 */
        /* <DEDUP_REMOVED lines=9> */
.L_x_14728:
[----:B------:R-:W-:Y:S05]  /*1e380*/  BSYNC B0 ;  /* 0x0000000000007941 */ /* 0x000fea0003800000 */
.L_x_14727:
[----:B------:R-:W-:Y:S01]  /*1e390*/  NOP ;  /* 0x0000000000007918 */ /* 0x000fe20000000000 */
[----:B------:R-:W-:-:S13]  /*1e3a0*/  PLOP3.LUT P0, PT, PT, PT, PT, 0x80, 0x0 ;  /* 0x000000000000781c */ /* 0x000fda0003f0f070 */
.L_x_14729:
        /* <DEDUP_REMOVED lines=18> */
.L_x_14942:
[----:B------:R-:W-:Y:S05]  /*1e4d0*/  BSYNC B0 ;  /* 0x0000000000007941 */ /* 0x000fea0003800000 */
.L_x_14730:
[----:B------:R-:W2:Y:S01]  /*1e4e0*/  LDL R2, [R1+0x10] ;  /* 0x0000100001027983 */ /* 0x000ea20000100800 */
[----:B------:R-:W-:Y:S01]  /*1e4f0*/  BSSY B0, `(.L_x_14732) ;  /* 0x000005a000007945 */ /* 0x000fe20003800000 */
[----:B--2---:R-:W-:-:S13]  /*1e500*/  LOP3.LUT P0, RZ, R2, 0x1, RZ, 0xc0, !PT ;  /* 0x0000000102ff7812 */ /* 0x004fda000780c0ff */
[----:B------:R-:W-:Y:S05]  /*1e510*/  @!P0 BRA `(.L_x_14733) ;  /* 0x00000004005c8947 */ /* 0x000fea0003800000 */
[----:B0-----:R-:W1:Y:S01]  /*1e520*/  LDL R4, [R1+0x1c] ;  /* 0x00001c0001047983 */ /* 0x001e620000100800 */
[----:B------:R-:W-:Y:S01]  /*1e530*/  IMAD R2, R19, 0x8, R18 ;  /* 0x0000000813027824 */ /* 0x000fe200078e0212 */
[----:B------:R-:W-:Y:S01]  /*1e540*/  BSSY B1, `(.L_x_14734) ;  /* 0x0000007000017945 */ /* 0x000fe20003800000 */
[----:B------:R-:W0:Y:S02]  /*1e550*/  S2R R3, SR_TID.X ;  /* 0x0000000000037919 */ /* 0x000e240000002100 */
[----:B0-----:R-:W-:-:S04]  /*1e560*/  LOP3.LUT R3, R3, 0x7f, RZ, 0xc0, !PT ;  /* 0x0000007f03037812 */ /* 0x001fc800078ec0ff */
[----:B------:R-:W-:Y:S02]  /*1e570*/  ISETP.NE.AND P1, PT, R3, RZ, PT ;  /* 0x000000ff0300720c */ /* 0x000fe40003f25270 */
[----:B-1----:R-:W-:-:S04]  /*1e580*/  SHF.L.U32 R0, R4, 0x1f, RZ ;  /* 0x0000001f04007819 */ /* 0x002fc800000006ff */
[----:B------:R-:W0:Y:S02]  /*1e590*/  SYNCS.PHASECHK.TRANS64.TRYWAIT P0, [R2+URZ+0x32460], R0 ;  /* 0x03246000020075a7 */ /* 0x000e24000800017f */
[----:B0-----:R-:W-:Y:S05]  /*1e5a0*/  @!P0 BRA `(.L_x_14735) ;  /* 0x0000007000788947 */ /* 0x001fea0003800000 */
.L_x_14943:
[----:B------:R-:W-:Y:S05]  /*1e5b0*/  BSYNC B1 ;  /* 0x0000000000017941 */ /* 0x000fea0003800000 */
.L_x_14734:
        /* <DEDUP_REMOVED lines=9> */
.L_x_14737:
[----:B------:R-:W-:Y:S05]  /*1e650*/  BSYNC B1 ;  /* 0x0000000000017941 */ /* 0x000fea0003800000 */
.L_x_14736:
        /* <DEDUP_REMOVED lines=12> */
.L_x_14738:
        /* <DEDUP_REMOVED lines=15> */
.L_x_14739:
        /* <DEDUP_REMOVED lines=15> */
.L_x_14740:
        /* <DEDUP_REMOVED lines=15> */
.L_x_14741:
        /* <DEDUP_REMOVED lines=10> */
.L_x_14733:
[----:B------:R-:W-:Y:S05]  /*1ea90*/  BSYNC B0 ;  /* 0x0000000000007941 */ /* 0x000fea0003800000 */
.L_x_14732:
[----:B0-----:R-:W1:Y:S04]  /*1eaa0*/  LDL R4, [R1+0x50] ;  /* 0x0000500001047983 */ /* 0x001e680000100800 */
[----:B------:R-:W2:Y:S01]  /*1eab0*/  LDL R5, [R1+0x2c] ;  /* 0x00002c0001057983 */ /* 0x000ea20000100800 */
[----:B------:R-:W-:Y:S01]  /*1eac0*/  BSSY B0, `(.L_x_14742) ;  /* 0x00001f3000007945 */ /* 0x000fe20003800000 */
[----:B-1----:R-:W-:-:S05]  /*1ead0*/  VIADD R0, R4, 0xfffffffe ;  /* 0xfffffffe04007836 */ /* 0x002fca0000000000 */
[----:B--2---:R-:W-:-:S13]  /*1eae0*/  ISETP.GE.AND P0, PT, R0, R5, PT ;  /* 0x000000050000720c */ /* 0x004fda0003f06270 */
[----:B------:R-:W-:Y:S05]  /*1eaf0*/  @!P0 BRA `(.L_x_14743) ;  /* 0x0000001c00bc8947 */ /* 0x000fea0003800000 */
[----:B------:R-:W2:Y:S04]  /*1eb00*/  LDL.LU R7, [R1+0x84] ;  /* 0x0000840001077983 */ /* 0x000ea80000300800 */
[----:B---3--:R-:W3:Y:S04]  /*1eb10*/  LDL.LU R6, [R1+0x4c] ;  /* 0x00004c0001067983 */ /* 0x008ee80000300800 */
        /* <DEDUP_REMOVED lines=46> */
.L_x_14748:
        /* <DEDUP_REMOVED lines=8> */
.L_x_14944:
[----:B------:R-:W-:Y:S05]  /*1ee80*/  BSYNC B3 ;  /* 0x0000000000037941 */ /* 0x000fea0003800000 */
.L_x_14749:
        /* <DEDUP_REMOVED lines=9> */
.L_x_14752:
[----:B------:R-:W-:Y:S05]  /*1ef20*/  BSYNC B3 ;  /* 0x0000000000037941 */ /* 0x000fea0003800000 */
.L_x_14751:
        /* <DEDUP_REMOVED lines=12> */
.L_x_14753:
        /* <DEDUP_REMOVED lines=13> */
.L_x_14945:
[----:B------:R-:W-:Y:S05]  /*1f0c0*/  BSYNC B3 ;  /* 0x0000000000037941 */ /* 0x000fea0003800000 */
.L_x_14754:
        /* <DEDUP_REMOVED lines=11> */
.L_x_14757:
[----:B------:R-:W-:Y:S05]  /*1f180*/  BSYNC B3 ;  /* 0x0000000000037941 */ /* 0x000fea0003800000 */
.L_x_14756:
        /* <DEDUP_REMOVED lines=9> */
.L_x_14758:
        /* <DEDUP_REMOVED lines=15> */
.L_x_14759:
        /* <DEDUP_REMOVED lines=15> */
.L_x_14760:
        /* <DEDUP_REMOVED lines=15> */
.L_x_14761:
        /* <DEDUP_REMOVED lines=10> */
.L_x_14747:
[----:B------:R-:W-:Y:S05]  /*1f590*/  BSYNC B1 ;  /* 0x0000000000017941 */ /* 0x000fea0003800000 */
.L_x_14746:
[----:B------:R-:W2:Y:S02]  /*1f5a0*/  LDL.LU R5, [R1+0x50] ;  /* 0x0000500001057983 */ /* 0x000ea40000300800 */
[----:B--2---:R-:W-:-:S07]  /*1f5b0*/  VIADD R0, R5, 0xfffffffd ;  /* 0xfffffffd05007836 */ /* 0x004fce0000000000 */
.L_x_14745:
[----:B------:R-:W-:Y:S05]  /*1f5c0*/  BSYNC B2 ;  /* 0x0000000000027941 */ /* 0x000fea0003800000 */
.L_x_14744:
[----:B------:R-:W-:Y:S01]  /*1f5d0*/  VIADD R8, R8, 0xfffffffe ;  /* 0xfffffffe08087836 */ /* 0x000fe20000000000 */
[----:B------:R-:W-:-:S04]  /*1f5e0*/  LOP3.LUT R4, RZ, R4, RZ, 0x33, !PT ;  /* 0x00000004ff047212 */ /* 0x000fc800078e33ff */
[----:B------:R-:W-:-:S13]  /*1f5f0*/  ISETP.NE.AND P0, PT, R8, R4, PT ;  /* 0x000000040800720c */ /* 0x000fda0003f05270 */
[----:B------:R-:W-:Y:S05]  /*1f600*/  @!P0 BRA `(.L_x_14743) ;  /* 0x0000001000f88947 */ /* 0x000fea0003800000 */
.L_x_14794:
        /* <DEDUP_REMOVED lines=35> */
.L_x_14764:
        /* <DEDUP_REMOVED lines=8> */
.L_x_14946:
[----:B------:R-:W-:Y:S05]  /*1f8c0*/  BSYNC B2 ;  /* 0x0000000000027941 */ /* 0x000fea0003800000 */
.L_x_14765:
        /* <DEDUP_REMOVED lines=9> */
.L_x_14768:
[----:B------:R-:W-:Y:S05]  /*1f960*/  BSYNC B2 ;  /* 0x0000000000027941 */ /* 0x000fea0003800000 */
.L_x_14767:
        /* <DEDUP_REMOVED lines=12> */
.L_x_14769:
        /* <DEDUP_REMOVED lines=13> */
.L_x_14947:
[----:B------:R-:W-:Y:S05]  /*1fb00*/  BSYNC B2 ;  /* 0x0000000000027941 */ /* 0x000fea0003800000 */
.L_x_14770:
        /* <DEDUP_REMOVED lines=11> */
.L_x_14773:
[----:B------:R-:W-:Y:S05]  /*1fbc0*/  BSYNC B2 ;  /* 0x0000000000027941 */ /* 0x000fea0003800000 */
.L_x_14772:
        /* <DEDUP_REMOVED lines=9> */
.L_x_14774:
        /* <DEDUP_REMOVED lines=15> */
.L_x_14775:
        /* <DEDUP_REMOVED lines=15> */
.L_x_14776:
        /* <DEDUP_REMOVED lines=15> */
.L_x_14777:
        /* <DEDUP_REMOVED lines=10> */
.L_x_14763:
[----:B------:R-:W-:Y:S05]  /*1ffd0*/  BSYNC B1 ;  /* 0x0000000000017941 */ /* 0x000fea0003800000 */
.L_x_14762:
        /* <DEDUP_REMOVED lines=35> */
.L_x_14780:
        /* <DEDUP_REMOVED lines=8> */
.L_x_14948:
[----:B------:R-:W-:Y:S05]  /*20290*/  BSYNC B2 ;  /* 0x0000000000027941 */ /* 0x000fea0003800000 */
.L_x_14781:
        /* <DEDUP_REMOVED lines=9> */
.L_x_14784:
[----:B------:R-:W-:Y:S05]  /*20330*/  BSYNC B2 ;  /* 0x0000000000027941 */ /* 0x000fea0003800000 */
.L_x_14783:
        /* <DEDUP_REMOVED lines=12> */
.L_x_14785:
        /* <DEDUP_REMOVED lines=13> */
.L_x_14949:
[----:B------:R-:W-:Y:S05]  /*204d0*/  BSYNC B2 ;  /* 0x0000000000027941 */ /* 0x000fea0003800000 */
.L_x_14786:
        /* <DEDUP_REMOVED lines=11> */
.L_x_14789:
[----:B------:R-:W-:Y:S05]  /*20590*/  BSYNC B2 ;  /* 0x0000000000027941 */ /* 0x000fea0003800000 */
.L_x_14788:
        /* <DEDUP_REMOVED lines=9> */
.L_x_14790:
        /* <DEDUP_REMOVED lines=15> */
.L_x_14791:
        /* <DEDUP_REMOVED lines=15> */
.L_x_14792:
        /* <DEDUP_REMOVED lines=15> */
.L_x_14793:
        /* <DEDUP_REMOVED lines=10> */
.L_x_14779:
[----:B------:R-:W-:Y:S05]  /*209a0*/  BSYNC B1 ;  /* 0x0000000000017941 */ /* 0x000fea0003800000 */
.L_x_14778:
[----:B------:R-:W2:Y:S01]  /*209b0*/  LDL R5, [R1+0x2c] ;  /* 0x00002c0001057983 */ /* 0x000ea20000100800 */
[----:B------:R-:W-:Y:S01]  /*209c0*/  VIADD R0, R0, 0xfffffffe ;  /* 0xfffffffe00007836 */ /* 0x000fe20000000000 */
[----:B--2---:R-:W-:-:S13]  /*209d0*/  ISETP.GT.AND P0, PT, R6, R5, PT ;  /* 0x000000050600720c */ /* 0x004fda0003f04270 */
[----:B------:R-:W-:Y:S05]  /*209e0*/  @P0 BRA `(.L_x_14794) ;  /* 0xffffffec00080947 */ /* 0x000fea000383ffff */
.L_x_14743:
[----:B------:R-:W-:Y:S05]  /*209f0*/  BSYNC B0 ;  /* 0x0000000000007941 */ /* 0x000fea0003800000 */
.L_x_14742:
        /* <DEDUP_REMOVED lines=13> */
[----:B------:R-:W4:Y:S01]  /*20ad0*/  LDC.64 R4, c[0x0][0xd60] ;  /* 0x00035800ff047b82 */ /* 0x000f220000000a00 */
[----:B------:R-:W2:Y:S08]  /*20ae0*/  FLO.U32 R0, UR4 ;  /* 0x0000000400007d00 */ /* 0x000eb000080e0000 */
[----:B-1----:R-:W4:Y:S01]  /*20af0*/  POPC R2, UR4 ;  /* 0x0000000400027d09 */ /* 0x002f220008000000 */
[----:B--2---:R-:W-:-:S13]  /*20b00*/  ISETP.EQ.U32.AND P1, PT, R0, R3, PT ;  /* 0x000000030000720c */ /* 0x004fda0003f22070 */
[----:B----4-:R-:W2:Y:S01]  /*20b10*/  @P1 ATOMG.E.ADD.STRONG.GPU PT, R5, desc[UR40][R4.64], R2 ;  /* 0x00000002040519a8 */ /* 0x010ea200081ee1e8 */
[----:B------:R-:W1:Y:S02]  /*20b20*/  S2R R3, SR_LTMASK ;  /* 0x0000000000037919 */ /* 0x000e640000003900 */
[----:B-1----:R-:W-:-:S06]  /*20b30*/  LOP3.LUT R3, R3, UR4, RZ, 0xc0, !PT ;  /* 0x0000000403037c12 */ /* 0x002fcc000f8ec0ff */
[----:B------:R-:W1:Y:S01]  /*20b40*/  POPC R3, R3 ;  /* 0x0000000300037309 */ /* 0x000e620000000000 */
[----:B--2---:R-:W1:Y:S02]  /*20b50*/  SHFL.IDX PT, R0, R5, R0, 0x1f ;  /* 0x00001f0005007589 */ /* 0x004e6400000e0000 */
[----:B-1----:R-:W-:-:S05]  /*20b60*/  IADD3 R0, R0, UR37, R3 ;  /* 0x0000002500007c10 */ /* 0x002fca000fffe003 */
[----:B------:R2:W-:Y:S02]  /*20b70*/  STL [R1], R0 ;  /* 0x0000000001007387 */ /* 0x0005e40000100800 */
.L_x_14796:
[----:B------:R-:W-:Y:S05]  /*20b80*/  BSYNC B0 ;  /* 0x0000000000007941 */ /* 0x000fea0003800000 */
.L_x_14795:
[----:B------:R-:W-:-:S07]  /*20b90*/  SEL R19, R19, RZ, P0 ;  /* 0x000000ff13137207 */ /* 0x000fce0000000000 */
.L_x_14708:
[----:B------:R-:W-:Y:S05]  /*20ba0*/  BSYNC B7 ;  /* 0x0000000000077941 */ /* 0x000fea0003800000 */
.L_x_14706:
[----:B0-2---:R-:W2:Y:S02]  /*20bb0*/  LDL R0, [R1+0x10] ;  /* 0x0000100001007983 */ /* 0x005ea40000100800 */
[----:B--2---:R-:W-:-:S13]  /*20bc0*/  LOP3.LUT P0, RZ, R0, 0x40, RZ, 0xc0, !PT ;  /* 0x0000004000ff7812 */ /* 0x004fda000780c0ff */
[----:B------:R-:W-:Y:S05]  /*20bd0*/  @!P0 BRA `(.L_x_14797) ;  /* 0x00000000002c8947 */ /* 0x000fea0003800000 */
[----:B------:R-:W-:Y:S05]  /*20be0*/  WARPSYNC.ALL ;  /* 0x0000000000007948 */ /* 0x000fea0003800000 */
[----:B------:R-:W0:Y:S08]  /*20bf0*/  S2UR UR5, SR_CgaCtaId ;  /* 0x00000000000579c3 */ /* 0x000e300000008800 */
[----:B------:R-:W-:Y:S06]  /*20c00*/  BAR.SYNC.DEFER_BLOCKING 0x5, 0x180 ;  /* 0x0146000000007b1d */ /* 0x000fec0000010000 */
[----:B------:R-:W-:-:S02]  /*20c10*/  UMOV UR4, 0x400 ;  /* 0x0000040000047882 */ /* 0x000fc40000000000 */
[----:B0-----:R-:W-:-:S06]  /*20c20*/  ULEA UR4, UR5, UR4, 0x18 ;  /* 0x0000000405047291 */ /* 0x001fcc000f8ec03f */
[----:B------:R-:W-:-:S05]  /*20c30*/  IMAD.U32 R18, RZ, RZ, UR4 ;  /* 0x00000004ff127e24 */ /* 0x000fca000f8e00ff */
[----:B---3--:R-:W0:Y:S04]  /*20c40*/  LDS.128 R4, [R18+0x324d0] ;  /* 0x0324d00012047984 */ /* 0x008e280000000c00 */
[----:B0-----:R2:W-:Y:S04]  /*20c50*/  STL.64 [R1], R4 ;  /* 0x0000000401007387 */ /* 0x0015e80000100a00 */
[----:B------:R2:W-:Y:S01]  /*20c60*/  STL.64 [R1+0x8], R6 ;  /* 0x0000080601007387 */ /* 0x0005e20000100a00 */
[----:B------:R-:W-:Y:S06]  /*20c70*/  BAR.ARV 0x4, 0x180 ;  /* 0x0106000000007b1d */ /* 0x000fec0000002000 */
[----:B------:R-:W-:Y:S05]  /*20c80*/  BRA `(.L_x_14798) ;  /* 0x0000001000347947 */ /* 0x000fea0003800000 */
.L_x_14797:
[----:B------:R-:W0:Y:S01]  /*20c90*/  S2R R16, SR_TID.X ;  /* 0x0000000000107919 */ /* 0x000e220000002100 */
[----:B------:R-:W-:Y:S01]  /*20ca0*/  UMOV UR4, 0xffffffff ;  /* 0xffffffff00047882 */ /* 0x000fe20000000000 */
[----:B0-----:R-:W-:-:S04]  /*20cb0*/  LOP3.LUT R16, R16, 0x1f, RZ, 0xc0, !PT ;  /* 0x0000001f10107812 */ /* 0x001fc800078ec0ff */
        /* <DEDUP_REMOVED lines=8> */
[----:B------:R-:W0:Y:S08]  /*20d40*/  @!P1 LDC.64 R2, c[0x0][0xd80] ;  /* 0x00036000ff029b82 */ /* 0x000e300000000a00 */
[----:B---3--:R-:W1:Y:S01]  /*20d50*/  @!P1 LDC.64 R6, c[0x0][0xd78] ;  /* 0x00035e00ff069b82 */ /* 0x008e620000000a00 */
        /* <DEDUP_REMOVED lines=33> */
.L_x_14959:
[----:B------:R-:W-:Y:S02]  /*20f70*/  ULDC UR4, c[0x0][0xd38] ;  /* 0x00034e0000047ab9 */ /* 0x000fe40000000800 */
[----:B------:R-:W-:-:S04]  /*20f80*/  IMAD.U32 R2, RZ, RZ, UR4 ;  /* 0x00000004ff027e24 */ /* 0x000fc8000f8e00ff */
[----:B-1----:R-:W-:-:S04]  /*20f90*/  IMAD R9, R9, R2, RZ ;  /* 0x0000000209097224 */ /* 0x002fc800078e02ff */
[----:B------:R-:W-:-:S05]  /*20fa0*/  IMAD.IADD R4, R4, 0x1, R9 ;  /* 0x0000000104047824 */ /* 0x000fca00078e0209 */
[----:B------:R-:W-:-:S13]  /*20fb0*/  ISETP.GT.AND P6, PT, R4, R5, PT ;  /* 0x000000050400720c */ /* 0x000fda0003fc4270 */
[----:B------:R-:W-:Y:S05]  /*20fc0*/  @P6 BRA `(.L_x_14800) ;  /* 0x0000000000ac6947 */ /* 0x000fea0003800000 */
.L_x_14803:
        /* <DEDUP_REMOVED lines=37> */
.L_x_14967:
[----:B------:R-:W-:Y:S02]  /*21220*/  ULDC UR4, c[0x0][0xd38] ;  /* 0x00034e0000047ab9 */ /* 0x000fe40000000800 */
[----:B------:R-:W-:-:S04]  /*21230*/  IMAD.U32 R2, RZ, RZ, UR4 ;  /* 0x00000004ff027e24 */ /* 0x000fc8000f8e00ff */
[----:B-1----:R-:W-:-:S04]  /*21240*/  IMAD R9, R9, R2, RZ ;  /* 0x0000000209097224 */ /* 0x002fc800078e02ff */
[----:B------:R-:W-:-:S05]  /*21250*/  IMAD.IADD R4, R9, 0x1, R4 ;  /* 0x0000000109047824 */ /* 0x000fca00078e0204 */
[----:B------:R-:W-:-:S13]  /*21260*/  ISETP.GT.AND P6, PT, R4, R5, PT ;  /* 0x000000050400720c */ /* 0x000fda0003fc4270 */
[----:B------:R-:W-:Y:S05]  /*21270*/  @!P6 BRA `(.L_x_14803) ;  /* 0xfffffffc0054e947 */ /* 0x000fea000383ffff */
.L_x_14800:
        /* <DEDUP_REMOVED lines=12> */
.L_x_14972:
[----:B------:R-:W-:-:S13]  /*21340*/  ISETP.NE.AND P0, PT, R3, RZ, PT ;  /* 0x000000ff0300720c */ /* 0x000fda0003f05270 */
[----:B------:R-:W-:Y:S05]  /*21350*/  @!P0 BRA `(.L_x_14805) ;  /* 0x0000000000148947 */ /* 0x000fea0003800000 */
[----:B------:R-:W-:Y:S01]  /*21360*/  UMOV UR4, 0xffffffff ;  /* 0xffffffff00047882 */ /* 0x000fe20000000000 */
[----:B-1----:R-:W-:Y:S02]  /*21370*/  VIADD R4, R4, 0xffffffff ;  /* 0xffffffff04047836 */ /* 0x002fe40000000000 */
[----:B------:R-:W-:Y:S05]  /*21380*/  BRA.DIV UR4, `(.L_x_14806) ;  /* 0x00000052042c7947 */ /* 0x000fea000b800000 */
[----:B------:R1:W3:Y:S02]  /*21390*/  SHFL.IDX PT, R4, R7, R4, 0x1f ;  /* 0x00001f0407047589 */ /* 0x0002e400000e0000 */
.L_x_14975:
[----:B---3--:R-:W-:-:S07]  /*213a0*/  IMAD.MOV.U32 R8, RZ, RZ, R4 ;  /* 0x000000ffff087224 */ /* 0x008fce00078e0004 */
.L_x_14805:
        /* <DEDUP_REMOVED lines=62> */
.L_x_14807:
        /* <DEDUP_REMOVED lines=63> */
.L_x_14808:
[----:B------:R-:W-:-:S05]  /*21b80*/  LOP3.LUT R7, RZ, R7, RZ, 0x33, !PT ;  /* 0x00000007ff077212 */ /* 0x000fca00078e33ff */
[----:B------:R-:W-:-:S05]  /*21b90*/  IMAD.IADD R0, R0, 0x1, R7 ;  /* 0x0000000100007824 */ /* 0x000fca00078e0207 */
[----:B------:R3:W-:Y:S01]  /*21ba0*/  STL [R1+0x4], R0 ;  /* 0x0000040001007387 */ /* 0x0007e20000100800 */
[----:B------:R-:W-:Y:S05]  /*21bb0*/  BRA `(.L_x_14809) ;  /* 0x0000000000287947 */ /* 0x000fea0003800000 */
.L_x_14801:
        /* <DEDUP_REMOVED lines=10> */
.L_x_14809:
        /* <DEDUP_REMOVED lines=16> */
.L_x_14798:
[----:B------:R-:W3:Y:S01]  /*21d60*/  LDL R0, [R1+0xc] ;  /* 0x00000c0001007983 */ /* 0x000ee20000100800 */
[----:B------:R-:W-:Y:S02]  /*21d70*/  ULDC UR4, c[0x0][0xd3c] ;  /* 0x00034f0000047ab9 */ /* 0x000fe40000000800 */
[----:B---3--:R-:W-:-:S13]  /*21d80*/  ISETP.GE.AND P0, PT, R0, UR4, PT ;  /* 0x0000000400007c0c */ /* 0x008fda000bf06270 */
[----:B------:R-:W-:Y:S05]  /*21d90*/  @!P0 BRA `(.L_x_14810) ;  /* 0xffffff8000588947 */ /* 0x000fea000383ffff */
[----:B------:R-:W-:Y:S05]  /*21da0*/  BSYNC B8 ;  /* 0x0000000000087941 */ /* 0x000fea0003800000 */
.L_x_14660:
[----:B--2---:R-:W2:Y:S01]  /*21db0*/  LDL.LU R0, [R1+0x80] ;  /* 0x0000800001007983 */ /* 0x004ea20000300800 */
[----:B------:R-:W-:Y:S01]  /*21dc0*/  BSSY B0, `(.L_x_14811) ;  /* 0x000000b000007945 */ /* 0x000fe20003800000 */
[----:B0-----:R-:W0:Y:S01]  /*21dd0*/  S2R R5, SR_CgaCtaId ;  /* 0x0000000000057919 */ /* 0x001e220000008800 */
[----:B--2---:R-:W-:-:S05]  /*21de0*/  VIADD R0, R0, 0x1 ;  /* 0x0000000100007836 */ /* 0x004fca0000000000 */
        /* <DEDUP_REMOVED lines=8> */
.L_x_14976:
[----:B------:R-:W-:Y:S05]  /*21e70*/  BSYNC B0 ;  /* 0x0000000000007941 */ /* 0x000fea0003800000 */
.L_x_14811:
[----:B------:R-:W-:-:S03]  /*21e80*/  UMOV UR4, 0xffffffff ;  /* 0xffffffff00047882 */ /* 0x000fc60000000000 */
[----:B------:R-:W-:Y:S05]  /*21e90*/  BRA.DIV UR4, `(.L_x_14813) ;  /* 0x0000004604a87947 */ /* 0x000fea000b800000 */
[----:B------:R-:W1:Y:S02]  /*21ea0*/  S2R R2, SR_TID.X ;  /* 0x0000000000027919 */ /* 0x000e640000002100 */
[----:B-1----:R-:W-:-:S04]  /*21eb0*/  SHF.R.U32.HI R2, RZ, 0x5, R2 ;  /* 0x00000005ff027819 */ /* 0x002fc80000011602 */
[----:B------:R-:W-:-:S05]  /*21ec0*/  LOP3.LUT R2, R2, 0x3, RZ, 0xc0, !PT ;  /* 0x0000000302027812 */ /* 0x000fca00078ec0ff */
[----:B------:R1:W2:Y:S02]  /*21ed0*/  SHFL.IDX PT, R14, R2, RZ, 0x1f ;  /* 0x00001fff020e7589 */ /* 0x0002a400000e0000 */
.L_x_14979:
[----:B--2---:R-:W-:-:S13]  /*21ee0*/  ISETP.NE.AND P0, PT, R14, RZ, PT ;  /* 0x000000ff0e00720c */ /* 0x004fda0003f05270 */
[----:B------:R-:W-:Y:S05]  /*21ef0*/  @P0 BRA `(.L_x_14488) ;  /* 0x00000000008c0947 */ /* 0x000fea0003800000 */
[----:B------:R-:W-:-:S03]  /*21f00*/  UMOV UR4, 0xffffffff ;  /* 0xffffffff00047882 */ /* 0x000fc60000000000 */
[----:B------:R-:W-:Y:S05]  /*21f10*/  BRA.DIV UR4, `(.L_x_14814) ;  /* 0x0000004604bc7947 */ /* 0x000fea000b800000 */
[----:B------:R-:W-:-:S13]  /*21f20*/  ELECT P6, URZ, PT ;  /* 0x00000000003f782f */ /* 0x000fda00038c0000 */
.L_x_14982:
[----:B------:R-:W-:Y:S05]  /*21f30*/  @!P6 BRA `(.L_x_14488) ;  /* 0x00000000007ce947 */ /* 0x000fea0003800000 */
[----:B------:R-:W-:-:S06]  /*21f40*/  ULOP3.LUT UR4, UR36, 0x2, URZ, 0xfc, !UPT ;  /* 0x0000000224047892 */ /* 0x000fcc000f8efc3f */
[----:B-1----:R-:W-:-:S05]  /*21f50*/  IMAD.U32 R2, RZ, RZ, UR4 ;  /* 0x00000004ff027e24 */ /* 0x002fca000f8e00ff */
[----:B------:R-:W-:-:S13]  /*21f60*/  ISETP.NE.AND P2, PT, R2, 0x3, PT ;  /* 0x000000030200780c */ /* 0x000fda0003f45270 */
[----:B------:R-:W-:Y:S05]  /*21f70*/  @!P2 BRA `(.L_x_14815) ;  /* 0x000000000004a947 */ /* 0x000fea0003800000 */
[----:B------:R-:W-:Y:S01]  /*21f80*/  BPT.TRAP 0x1 ;  /* 0x000000040000795c */ /* 0x000fe20000300000 */
.L_x_14815:
        /* <DEDUP_REMOVED lines=13> */
.L_x_14983:
[----:B------:R-:W1:Y:S02]  /*22060*/  SYNCS.PHASECHK.TRANS64.TRYWAIT P0, [R7+URZ], R2 ;  /* 0x00000002070075a7 */ /* 0x000e64000800017f */
[----:B-1----:R-:W-:Y:S05]  /*22070*/  @!P0 BRA `(.L_x_14817) ;  /* 0x0000004400988947 */ /* 0x002fea0003800000 */
.L_x_14984:
[----:B------:R-:W-:Y:S05]  /*22080*/  @!P2 BRA `(.L_x_14818) ;  /* 0x000000000004a947 */ /* 0x000fea0003800000 */
[----:B------:R-:W-:Y:S01]  /*22090*/  BPT.TRAP 0x1 ;  /* 0x000000040000795c */ /* 0x000fe20000300000 */
.L_x_14818:
[----:B------:R-:W-:-:S04]  /*220a0*/  VIADD R0, R0, 0x32460 ;  /* 0x0003246000007836 */ /* 0x000fc80000000000 */
[----:B------:R-:W-:-:S04]  /*220b0*/  IMAD R4, R19, 0x8, R0 ;  /* 0x0000000813047824 */ /* 0x000fc800078e0200 */
[----:B------:R-:W2:Y:S02]  /*220c0*/  SYNCS.PHASECHK.TRANS64.TRYWAIT P0, [R4+URZ], R5 ;  /* 0x00000005040075a7 */ /* 0x000ea4000800017f */
[----:B--2---:R-:W-:Y:S05]  /*220d0*/  @!P0 BRA `(.L_x_14819) ;  /* 0x0000004400948947 */ /* 0x004fea0003800000 */
.L_x_14985:
[----:B------:R-:W-:-:S07]  /*220e0*/  IMAD R3, R3, 0x8, R0 ;  /* 0x0000000803037824 */ /* 0x000fce00078e0200 */
.L_x_14820:
[----:B----4-:R4:W0:Y:S02]  /*220f0*/  SYNCS.PHASECHK.TRANS64.TRYWAIT P0, [R3+URZ], R2 ;  /* 0x00000002030075a7 */ /* 0x010824000800017f */
[----:B0-----:R-:W-:Y:S05]  /*22100*/  @!P0 NANOSLEEP.SYNCS 0x989680 ;  /* 0x009896800000895d */ /* 0x001fea0003900000 */
[----:B------:R-:W0:Y:S02]  /*22110*/  @!P0 SYNCS.PHASECHK.TRANS64 P0, [R3+URZ], R2 ;  /* 0x00000002030085a7 */ /* 0x000e24000800007f */
[----:B0-----:R-:W-:Y:S05]  /*22120*/  @!P0 BRA `(.L_x_14820) ;  /* 0xfffffffc00f08947 */ /* 0x001fea000383ffff */
.L_x_14488:
[----:B------:R-:W-:Y:S05]  /*22130*/  BSYNC B9 ;  /* 0x0000000000097941 */ /* 0x000fea0003800000 */
.L_x_14485:
[----:B------:R-:W-:Y:S05]  /*22140*/  EXIT ;  /* 0x000000000000794d */ /* 0x000fea0003800000 */
.L_x_14508:
[----:B0-----:R0:W1:Y:S02]  /*22150*/  SYNCS.PHASECHK.TRANS64.TRYWAIT P6, [R96+URZ+0x32490], R107 ;  /* 0x0324906b600075a7 */ /* 0x00106400080c017f */
[----:B-1----:R-:W-:Y:S05]  /*22160*/  @!P6 NANOSLEEP.SYNCS 0x989680 ;  /* 0x009896800000e95d */ /* 0x002fea0003900000 */
[----:B------:R-:W1:Y:S02]  /*22170*/  @!P6 SYNCS.PHASECHK.TRANS64 P6, [R96+URZ+0x32490], R107 ;  /* 0x0324906b6000e5a7 */ /* 0x000e6400080c007f */
[----:B-1----:R-:W-:Y:S05]  /*22180*/  @!P6 BRA `(.L_x_14508) ;  /* 0xfffffffc00f0e947 */ /* 0x002fea000383ffff */
[----:B------:R-:W-:Y:S05]  /*22190*/  BRA `(.L_x_14821) ;  /* 0xfffffe1400c07947 */ /* 0x000fea000383ffff */
.L_x_14526:
[----:B0-----:R0:W1:Y:S02]  /*221a0*/  SYNCS.PHASECHK.TRANS64.TRYWAIT P5, [R96+URZ+0x32490], R107 ;  /* 0x0324906b600075a7 */ /* 0x00106400080a017f */
[----:B-1----:R-:W-:Y:S05]  /*221b0*/  @!P5 NANOSLEEP.SYNCS 0x989680 ;  /* 0x009896800000d95d */ /* 0x002fea0003900000 */
[----:B------:R-:W1:Y:S02]  /*221c0*/  @!P5 SYNCS.PHASECHK.TRANS64 P5, [R96+URZ+0x32490], R107 ;  /* 0x0324906b6000d5a7 */ /* 0x000e6400080a007f */
[----:B-1----:R-:W-:Y:S05]  /*221d0*/  @!P5 BRA `(.L_x_14526) ;  /* 0xfffffffc00f0d947 */ /* 0x002fea000383ffff */
[----:B------:R-:W-:Y:S05]  /*221e0*/  BRA `(.L_x_14822) ;  /* 0xfffffe2800647947 */ /* 0x000fea000383ffff */
.L_x_14535:
[----:B0-----:R0:W1:Y:S02]  /*221f0*/  SYNCS.PHASECHK.TRANS64.TRYWAIT P4, [R96+URZ+0x32490], R107 ;  /* 0x0324906b600075a7 */ /* 0x001064000808017f */
[----:B-1----:R-:W-:Y:S05]  /*22200*/  @!P4 NANOSLEEP.SYNCS 0x989680 ;  /* 0x009896800000c95d */ /* 0x002fea0003900000 */
[----:B------:R-:W1:Y:S02]  /*22210*/  @!P4 SYNCS.PHASECHK.TRANS64 P4, [R96+URZ+0x32490], R107 ;  /* 0x0324906b6000c5a7 */ /* 0x000e64000808007f */
[----:B-1----:R-:W-:Y:S05]  /*22220*/  @!P4 BRA `(.L_x_14535) ;  /* 0xfffffffc00f0c947 */ /* 0x002fea000383ffff */
[----:B------:R-:W-:Y:S05]  /*22230*/  BRA `(.L_x_14823) ;  /* 0xfffffe3800c87947 */ /* 0x000fea000383ffff */
.L_x_14541:
[----:B-1----:R1:W2:Y:S02]  /*22240*/  SYNCS.PHASECHK.TRANS64.TRYWAIT P3, [R96+URZ+0x324b0], R107 ;  /* 0x0324b06b600075a7 */ /* 0x0022a4000806017f */
[----:B--2---:R-:W-:Y:S05]  /*22250*/  @!P3 NANOSLEEP.SYNCS 0x989680 ;  /* 0x009896800000b95d */ /* 0x004fea0003900000 */
[----:B------:R-:W2:Y:S02]  /*22260*/  @!P3 SYNCS.PHASECHK.TRANS64 P3, [R96+URZ+0x324b0], R107 ;  /* 0x0324b06b6000b5a7 */ /* 0x000ea4000806007f */
[----:B--2---:R-:W-:Y:S05]  /*22270*/  @!P3 BRA `(.L_x_14541) ;  /* 0xfffffffc00f0b947 */ /* 0x004fea000383ffff */
[----:B------:R-:W-:Y:S05]  /*22280*/  BRA `(.L_x_14824) ;  /* 0xfffffe3c005c7947 */ /* 0x000fea000383ffff */
.L_x_14551:
[----:B------:R-:W-:Y:S01]  /*22290*/  BSSY B0, `(.L_x_14825) ;  /* 0x0000007000007945 */ /* 0x000fe20003800000 */
[----:B------:R-:W-:Y:S02]  /*222a0*/  IMAD.MOV.U32 R12, RZ, RZ, RZ ;  /* 0x000000ffff0c7224 */ /* 0x000fe400078e00ff */
[----:B------:R-:W-:Y:S02]  /*222b0*/  IMAD.MOV.U32 R11, RZ, RZ, 0x1f ;  /* 0x0000001fff0b7424 */ /* 0x000fe400078e00ff */
[----:B------:R-:W-:-:S07]  /*222c0*/  IMAD.MOV.U32 R15, RZ, RZ, -0x1 ;  /* 0xffffffffff0f7424 */ /* 0x000fce00078e00ff */
[----:B-----5:R-:W-:Y:S05]  /*222d0*/  WARPSYNC.COLLECTIVE R15, `(.L_x_14826) ;  /* 0x000000000f087348 */ /* 0x020fea0003c00000 */
[----:B------:R0:W1:Y:S02]  /*222e0*/  SHFL.IDX P6, R14, R13, R12, R11 ;  /* 0x0000000c0d0e7389 */ /* 0x00006400000c000b */
[----:B01---5:R-:W-:Y:S01]  /*222f0*/  ENDCOLLECTIVE ;  /* 0x000000000000791b */ /* 0x023fe20003800000 */
.L_x_14826:
[----:B------:R-:W-:Y:S05]  /*22300*/  BSYNC B0 ;  /* 0x0000000000007941 */ /* 0x000fea0003800000 */
.L_x_14825:
[----:B------:R-:W-:Y:S05]  /*22310*/  BRA `(.L_x_14827) ;  /* 0xfffffe4800e47947 */ /* 0x000fea000383ffff */
.L_x_14563:
        /* <DEDUP_REMOVED lines=8> */
.L_x_14829:
[----:B------:R-:W-:Y:S05]  /*223a0*/  BSYNC B1 ;  /* 0x0000000000017941 */ /* 0x000fea0003800000 */
.L_x_14828:
        /* <DEDUP_REMOVED lines=8> */
.L_x_14830:
[----:B------:R-:W-:Y:S02]  /*22430*/  IMAD.MOV.U32 R13, RZ, RZ, R7 ;  /* 0x000000ffff0d7224 */ /* 0x000fe400078e0007 */
[----:B------:R-:W-:-:S07]  /*22440*/  IMAD.MOV.U32 R0, RZ, RZ, R14 ;  /* 0x000000ffff007224 */ /* 0x000fce00078e000e */
[----:B------:R-:W-:Y:S05]  /*22450*/  WARPSYNC.COLLECTIVE R15, `(.L_x_14831) ;  /* 0x000000000f087348 */ /* 0x000fea0003c00000 */
[----:B------:R0:W1:Y:S02]  /*22460*/  SHFL.IDX P6, R14, R13, R12, R11 ;  /* 0x0000000c0d0e7389 */ /* 0x00006400000c000b */
[----:B01----:R-:W-:Y:S01]  /*22470*/  ENDCOLLECTIVE ;  /* 0x000000000000791b */ /* 0x003fe20003800000 */
.L_x_14831:
[----:B------:R-:W-:Y:S02]  /*22480*/  IMAD.MOV.U32 R13, RZ, RZ, R30 ;  /* 0x000000ffff0d7224 */ /* 0x000fe400078e001e */
[----:B------:R-:W-:-:S07]  /*22490*/  IMAD.MOV.U32 R5, RZ, RZ, R14 ;  /* 0x000000ffff057224 */ /* 0x000fce00078e000e */
[----:B------:R-:W-:Y:S05]  /*224a0*/  WARPSYNC.COLLECTIVE R15, `(.L_x_14832) ;  /* 0x000000000f087348 */ /* 0x000fea0003c00000 */
[----:B------:R0:W1:Y:S02]  /*224b0*/  SHFL.IDX P6, R14, R13, R12, R11 ;  /* 0x0000000c0d0e7389 */ /* 0x00006400000c000b */
[----:B01----:R-:W-:Y:S01]  /*224c0*/  ENDCOLLECTIVE ;  /* 0x000000000000791b */ /* 0x003fe20003800000 */
.L_x_14832:
[----:B------:R-:W-:Y:S05]  /*224d0*/  BRA `(.L_x_14833) ;  /* 0xfffffe50007c7947 */ /* 0x000fea000383ffff */
.L_x_14566:
        /* <DEDUP_REMOVED lines=8> */
.L_x_14835:
[----:B------:R-:W-:Y:S05]  /*22560*/  BSYNC B1 ;  /* 0x0000000000017941 */ /* 0x000fea0003800000 */
.L_x_14834:
        /* <DEDUP_REMOVED lines=8> */
.L_x_14836:
[----:B------:R-:W-:Y:S02]  /*225f0*/  IMAD.MOV.U32 R13, RZ, RZ, R7 ;  /* 0x000000ffff0d7224 */ /* 0x000fe400078e0007 */
[----:B------:R-:W-:-:S07]  /*22600*/  IMAD.MOV.U32 R4, RZ, RZ, R14 ;  /* 0x000000ffff047224 */ /* 0x000fce00078e000e */
[----:B------:R-:W-:Y:S05]  /*22610*/  WARPSYNC.COLLECTIVE R15, `(.L_x_14837) ;  /* 0x000000000f087348 */ /* 0x000fea0003c00000 */
[----:B------:R0:W1:Y:S02]  /*22620*/  SHFL.IDX P6, R14, R13, R12, R11 ;  /* 0x0000000c0d0e7389 */ /* 0x00006400000c000b */
[----:B01----:R-:W-:Y:S01]  /*22630*/  ENDCOLLECTIVE ;  /* 0x000000000000791b */ /* 0x003fe20003800000 */
.L_x_14837:
[----:B------:R-:W-:Y:S02]  /*22640*/  IMAD.MOV.U32 R13, RZ, RZ, R30 ;  /* 0x000000ffff0d7224 */ /* 0x000fe400078e001e */
[----:B------:R-:W-:-:S07]  /*22650*/  IMAD.MOV.U32 R7, RZ, RZ, R14 ;  /* 0x000000ffff077224 */ /* 0x000fce00078e000e */
[----:B------:R-:W-:Y:S05]  /*22660*/  WARPSYNC.COLLECTIVE R15, `(.L_x_14838) ;  /* 0x000000000f087348 */ /* 0x000fea0003c00000 */
[----:B------:R0:W1:Y:S02]  /*22670*/  SHFL.IDX P6, R14, R13, R12, R11 ;  /* 0x0000000c0d0e7389 */ /* 0x00006400000c000b */
[----:B01----:R-:W-:Y:S01]  /*22680*/  ENDCOLLECTIVE ;  /* 0x000000000000791b */ /* 0x003fe20003800000 */
.L_x_14838:
[----:B------:R-:W-:Y:S01]  /*22690*/  IMAD.MOV.U32 R30, RZ, RZ, R14 ;  /* 0x000000ffff1e7224 */ /* 0x000fe200078e000e */
[----:B------:R-:W-:Y:S06]  /*226a0*/  BRA `(.L_x_14839) ;  /* 0xfffffe5000d47947 */ /* 0x000fec000383ffff */
.L_x_14570:
[----:B0-----:R0:W1:Y:S02]  /*226b0*/  SYNCS.PHASECHK.TRANS64.TRYWAIT P0, [R19+URZ+0x32400], R34 ;  /* 0x03240022130075a7 */ /* 0x001064000800017f */
[----:B-1----:R-:W-:Y:S05]  /*226c0*/  @!P0 NANOSLEEP.SYNCS 0x989680 ;  /* 0x009896800000895d */ /* 0x002fea0003900000 */
[----:B------:R-:W1:Y:S02]  /*226d0*/  @!P0 SYNCS.PHASECHK.TRANS64 P0, [R19+URZ+0x32400], R34 ;  /* 0x03240022130085a7 */ /* 0x000e64000800007f */
[----:B-1----:R-:W-:Y:S05]  /*226e0*/  @!P0 BRA `(.L_x_14570) ;  /* 0xfffffffc00f08947 */ /* 0x002fea000383ffff */
[----:B------:R-:W-:Y:S05]  /*226f0*/  BRA `(.L_x_14840) ;  /* 0xfffffe5400c47947 */ /* 0x000fea000383ffff */
.L_x_14578:
        /* <DEDUP_REMOVED lines=9> */
.L_x_14842:
[----:B------:R-:W-:Y:S05]  /*22790*/  BSYNC B1 ;  /* 0x0000000000017941 */ /* 0x000fea0003800000 */
.L_x_14841:
[----:B------:R0:W5:Y:S01]  /*227a0*/  LDL R8, [R1+0x18] ;  /* 0x0000180001087983 */ /* 0x0001620000100800 */
[----:B------:R-:W-:Y:S01]  /*227b0*/  IMAD.MOV.U32 R13, RZ, RZ, R24 ;  /* 0x000000ffff0d7224 */ /* 0x000fe200078e0018 */
[----:B------:R-:W-:Y:S01]  /*227c0*/  ISETP.GE.AND P0, PT, R16, R39, PT ;  /* 0x000000271000720c */ /* 0x000fe20003f06270 */
[----:B------:R-:W-:Y:S02]  /*227d0*/  IMAD.MOV.U32 R12, RZ, RZ, RZ ;  /* 0x000000ffff0c7224 */ /* 0x000fe400078e00ff */
[----:B------:R-:W-:Y:S02]  /*227e0*/  IMAD.MOV.U32 R11, RZ, RZ, 0x1c1f ;  /* 0x00001c1fff0b7424 */ /* 0x000fe400078e00ff */
[----:B------:R-:W-:Y:S02]  /*227f0*/  IMAD.MOV.U32 R15, RZ, RZ, -0x1 ;  /* 0xffffffffff0f7424 */ /* 0x000fe400078e00ff */
[----:B0-----:R-:W-:-:S07]  /*22800*/  IMAD.MOV.U32 R0, RZ, RZ, R14 ;  /* 0x000000ffff007224 */ /* 0x001fce00078e000e */
[----:B-----5:R-:W-:Y:S05]  /*22810*/  WARPSYNC.COLLECTIVE R15, `(.L_x_14843) ;  /* 0x000000000f087348 */ /* 0x020fea0003c00000 */
[----:B------:R0:W1:Y:S02]  /*22820*/  SHFL.IDX P6, R14, R13, R12, R11 ;  /* 0x0000000c0d0e7389 */ /* 0x00006400000c000b */
[----:B01---5:R-:W-:Y:S01]  /*22830*/  ENDCOLLECTIVE ;  /* 0x000000000000791b */ /* 0x023fe20003800000 */
.L_x_14843:
[----:B------:R-:W-:Y:S02]  /*22840*/  IMAD.MOV.U32 R13, RZ, RZ, R25 ;  /* 0x000000ffff0d7224 */ /* 0x000fe400078e0019 */
[----:B------:R-:W-:-:S07]  /*22850*/  IMAD.MOV.U32 R3, RZ, RZ, R14 ;  /* 0x000000ffff037224 */ /* 0x000fce00078e000e */
[----:B------:R-:W-:Y:S05]  /*22860*/  WARPSYNC.COLLECTIVE R15, `(.L_x_14844) ;  /* 0x000000000f087348 */ /* 0x000fea0003c00000 */
[----:B------:R0:W1:Y:S02]  /*22870*/  SHFL.IDX P6, R14, R13, R12, R11 ;  /* 0x0000000c0d0e7389 */ /* 0x00006400000c000b */
[----:B01----:R-:W-:Y:S01]  /*22880*/  ENDCOLLECTIVE ;  /* 0x000000000000791b */ /* 0x003fe20003800000 */
.L_x_14844:
[----:B------:R-:W-:Y:S02]  /*22890*/  IMAD.MOV.U32 R13, RZ, RZ, R27 ;  /* 0x000000ffff0d7224 */ /* 0x000fe400078e001b */
[----:B------:R-:W-:-:S07]  /*228a0*/  IMAD.MOV.U32 R4, RZ, RZ, R14 ;  /* 0x000000ffff047224 */ /* 0x000fce00078e000e */
[----:B------:R-:W-:Y:S05]  /*228b0*/  WARPSYNC.COLLECTIVE R15, `(.L_x_14845) ;  /* 0x000000000f087348 */ /* 0x000fea0003c00000 */
[----:B------:R0:W1:Y:S02]  /*228c0*/  SHFL.IDX P6, R14, R13, R12, R11 ;  /* 0x0000000c0d0e7389 */ /* 0x00006400000c000b */
[----:B01----:R-:W-:Y:S01]  /*228d0*/  ENDCOLLECTIVE ;  /* 0x000000000000791b */ /* 0x003fe20003800000 */
.L_x_14845:
[----:B------:R-:W-:-:S05]  /*228e0*/  IMAD R34, R8, R34, RZ ;  /* 0x0000002208227224 */ /* 0x000fca00078e02ff */
[----:B------:R-:W-:-:S13]  /*228f0*/  ISETP.GE.OR P1, PT, R41, R34, P0 ;  /* 0x000000222900720c */ /* 0x000fda0000726670 */
[C---:B------:R-:W-:Y:S01]  /*22900*/  @!P1 IMAD.SHL.U32 R5, R16.reuse, 0x2, RZ ;  /* 0x0000000210059824 */ /* 0x040fe200078e00ff */
[----:B------:R-:W-:-:S04]  /*22910*/  @!P1 SHF.L.U64.HI R21, R16, 0x1, R43 ;  /* 0x0000000110159819 */ /* 0x000fc8000001022b */
[----:B------:R-:W-:-:S05]  /*22920*/  @!P1 IADD3 R6, P2, R3, R5, RZ ;  /* 0x0000000503069210 */ /* 0x000fca0007f5e0ff */
[----:B------:R-:W-:-:S05]  /*22930*/  @!P1 IMAD.X R7, R0, 0x1, R21, P2 ;  /* 0x0000000100079824 */ /* 0x000fca00010e0615 */
[----:B------:R-:W2:Y:S01]  /*22940*/  @!P1 LD.E.128 R8, desc[UR40][R6.64] ;  /* 0x0000002806089980 */ /* 0x000ea2000c101d00 */
[----:B------:R-:W-:-:S05]  /*22950*/  @!P1 IADD3 R14, P2, R14, R5, RZ ;  /* 0x000000050e0e9210 */ /* 0x000fca0007f5e0ff */
[----:B------:R-:W-:Y:S02]  /*22960*/  @!P1 IMAD.X R5, R4, 0x1, R21, P2 ;  /* 0x0000000104059824 */ /* 0x000fe400010e0615 */
[----:B------:R-:W-:-:S06]  /*22970*/  @!P1 IMAD.MOV.U32 R4, RZ, RZ, R14 ;  /* 0x000000ffff049224 */ /* 0x000fcc00078e000e */
        /* <DEDUP_REMOVED lines=8> */
[----:B------:R-:W-:-:S02]  /*22a00*/  IMAD.MOV.U32 R11, RZ, RZ, 0x1c1f ;  /* 0x00001c1fff0b7424 */ /* 0x000fc400078e00ff */
[----:B------:R-:W-:Y:S02]  /*22a10*/  @!P1 IMAD.MOV.U32 R21, RZ, RZ, R9 ;  /* 0x000000ffff159224 */ /* 0x000fe400078e0009 */
[----:B------:R-:W-:-:S07]  /*22a20*/  @!P1 IMAD.MOV.U32 R20, RZ, RZ, R8 ;  /* 0x000000ffff149224 */ /* 0x000fce00078e0008 */
[----:B-----5:R-:W-:Y:S05]  /*22a30*/  WARPSYNC.COLLECTIVE R15, `(.L_x_14846) ;  /* 0x000000000f087348 */ /* 0x020fea0003c00000 */
[----:B------:R0:W1:Y:S02]  /*22a40*/  SHFL.IDX P6, R14, R13, R12, R11 ;  /* 0x0000000c0d0e7389 */ /* 0x00006400000c000b */
[----:B01---5:R-:W-:Y:S01]  /*22a50*/  ENDCOLLECTIVE ;  /* 0x000000000000791b */ /* 0x023fe20003800000 */
.L_x_14846:
[----:B------:R-:W-:Y:S02]  /*22a60*/  IMAD.MOV.U32 R3, RZ, RZ, R21 ;  /* 0x000000ffff037224 */ /* 0x000fe400078e0015 */
[----:B------:R-:W-:Y:S02]  /*22a70*/  IMAD.MOV.U32 R0, RZ, RZ, R20 ;  /* 0x000000ffff007224 */ /* 0x000fe400078e0014 */
[----:B------:R-:W-:Y:S01]  /*22a80*/  @!P1 IMAD.MOV.U32 R28, RZ, RZ, R10 ;  /* 0x000000ffff1c9224 */ /* 0x000fe200078e000a */
[----:B------:R-:W-:Y:S01]  /*22a90*/  PRMT R49, R3, 0x7610, R49 ;  /* 0x0000761003317816 */ /* 0x000fe20000000031 */
[----:B------:R-:W-:Y:S01]  /*22aa0*/  @!P1 IMAD.MOV.U32 R30, RZ, RZ, R4 ;  /* 0x000000ffff1e9224 */ /* 0x000fe200078e0004 */
[----:B------:R-:W-:Y:S01]  /*22ab0*/  PRMT R36, R36, 0x5410, R0 ;  /* 0x0000541024247816 */ /* 0x000fe20000000000 */
[----:B------:R-:W-:Y:S02]  /*22ac0*/  IMAD.MOV.U32 R0, RZ, RZ, R28 ;  /* 0x000000ffff007224 */ /* 0x000fe400078e001c */
[----:B------:R-:W-:-:S02]  /*22ad0*/  @!P1 IMAD.MOV.U32 R31, RZ, RZ, R5 ;  /* 0x000000ffff1f9224 */ /* 0x000fc400078e0005 */
[----:B------:R-:W-:Y:S01]  /*22ae0*/  @!P1 IMAD.MOV.U32 R32, RZ, RZ, R6 ;  /* 0x000000ffff209224 */ /* 0x000fe200078e0006 */
[----:B------:R-:W-:Y:S01]  /*22af0*/  PRMT R35, R0, 0x7610, R35 ;  /* 0x0000761000237816 */ /* 0x000fe20000000023 */
[----:B------:R-:W-:Y:S02]  /*22b00*/  IMAD.MOV.U32 R13, RZ, RZ, R24 ;  /* 0x000000ffff0d7224 */ /* 0x000fe400078e0018 */
[----:B------:R-:W-:Y:S02]  /*22b10*/  @!P1 IMAD.MOV.U32 R33, RZ, RZ, R7 ;  /* 0x000000ffff219224 */ /* 0x000fe400078e0007 */
[----:B------:R-:W-:Y:S02]  /*22b20*/  IMAD.MOV.U32 R0, RZ, RZ, R30 ;  /* 0x000000ffff007224 */ /* 0x000fe400078e001e */
[----:B------:R-:W-:Y:S02]  /*22b30*/  IMAD.MOV.U32 R4, RZ, RZ, R31 ;  /* 0x000000ffff047224 */ /* 0x000fe400078e001f */
[----:B------:R-:W-:-:S02]  /*22b40*/  IMAD.MOV.U32 R5, RZ, RZ, R32 ;  /* 0x000000ffff057224 */ /* 0x000fc400078e0020 */
[----:B------:R-:W-:Y:S01]  /*22b50*/  IMAD.MOV.U32 R3, RZ, RZ, R14 ;  /* 0x000000ffff037224 */ /* 0x000fe200078e000e */
[----:B------:R-:W-:-:S07]  /*22b60*/  PRMT R35, R35, 0x5410, R4 ;  /* 0x0000541023237816 */ /* 0x000fce0000000004 */
[----:B------:R-:W-:Y:S05]  /*22b70*/  WARPSYNC.COLLECTIVE R15, `(.L_x_14847) ;  /* 0x000000000f087348 */ /* 0x000fea0003c00000 */
[----:B------:R0:W1:Y:S02]  /*22b80*/  SHFL.IDX P6, R14, R13, R12, R11 ;  /* 0x0000000c0d0e7389 */ /* 0x00006400000c000b */
[----:B01----:R-:W-:Y:S01]  /*22b90*/  ENDCOLLECTIVE ;  /* 0x000000000000791b */ /* 0x003fe20003800000 */
.L_x_14847:
[----:B------:R-:W-:Y:S01]  /*22ba0*/  IMAD.MOV.U32 R8, RZ, RZ, R29 ;  /* 0x000000ffff087224 */ /* 0x000fe200078e001d */
[----:B------:R-:W-:Y:S01]  /*22bb0*/  PRMT R45, R0, 0x5410, R5 ;  /* 0x00005410002d7816 */ /* 0x000fe20000000005 */
[----:B------:R-:W-:Y:S01]  /*22bc0*/  IMAD.MOV.U32 R6, RZ, RZ, R33 ;  /* 0x000000ffff067224 */ /* 0x000fe200078e0021 */
[----:B------:R-:W-:Y:S02]  /*22bd0*/  CS2R R4, SRZ ;  /* 0x0000000000047805 */ /* 0x000fe4000001ff00 */
[----:B------:R-:W-:Y:S02]  /*22be0*/  PRMT R36, R8, 0x7610, R36 ;  /* 0x0000761008247816 */ /* 0x000fe40000000024 */
[----:B------:R-:W-:Y:S01]  /*22bf0*/  PRMT R48, R6, 0x7610, R48 ;  /* 0x0000761006307816 */ /* 0x000fe20000000030 */
[----:B------:R-:W-:Y:S02]  /*22c00*/  IMAD.MOV.U32 R13, RZ, RZ, R25 ;  /* 0x000000ffff0d7224 */ /* 0x000fe400078e0019 */
[----:B------:R-:W-:-:S07]  /*22c10*/  IMAD.MOV.U32 R24, RZ, RZ, R14 ;  /* 0x000000ffff187224 */ /* 0x000fce00078e000e */
[----:B------:R-:W-:Y:S05]  /*22c20*/  WARPSYNC.COLLECTIVE R15, `(.L_x_14848) ;  /* 0x000000000f087348 */ /* 0x000fea0003c00000 */
[----:B------:R0:W1:Y:S02]  /*22c30*/  SHFL.IDX P6, R14, R13, R12, R11 ;  /* 0x0000000c0d0e7389 */ /* 0x00006400000c000b */
[----:B01----:R-:W-:Y:S01]  /*22c40*/  ENDCOLLECTIVE ;  /* 0x000000000000791b */ /* 0x003fe20003800000 */
.L_x_14848:
[----:B------:R-:W-:Y:S02]  /*22c50*/  IMAD.MOV.U32 R13, RZ, RZ, R27 ;  /* 0x000000ffff0d7224 */ /* 0x000fe400078e001b */
[----:B------:R-:W-:-:S07]  /*22c60*/  IMAD.MOV.U32 R25, RZ, RZ, R14 ;  /* 0x000000ffff197224 */ /* 0x000fce00078e000e */
[----:B------:R-:W-:Y:S05]  /*22c70*/  WARPSYNC.COLLECTIVE R15, `(.L_x_14849) ;  /* 0x000000000f087348 */ /* 0x000fea0003c00000 */
[----:B------:R0:W1:Y:S02]  /*22c80*/  SHFL.IDX P6, R14, R13, R12, R11 ;  /* 0x0000000c0d0e7389 */ /* 0x00006400000c000b */
[----:B01----:R-:W-:Y:S01]  /*22c90*/  ENDCOLLECTIVE ;  /* 0x000000000000791b */ /* 0x003fe20003800000 */
.L_x_14849:
[----:B------:R-:W-:Y:S05]  /*22ca0*/  BRA `(.L_x_14850) ;  /* 0xfffffe6000d87947 */ /* 0x000fea000383ffff */
.L_x_14582:
[----:B0-----:R0:W1:Y:S02]  /*22cb0*/  SYNCS.PHASECHK.TRANS64.TRYWAIT P1, [R19+URZ+0x32400], R12 ;  /* 0x0324000c130075a7 */ /* 0x001064000802017f */
[----:B-1----:R-:W-:Y:S05]  /*22cc0*/  @!P1 NANOSLEEP.SYNCS 0x989680 ;  /* 0x009896800000995d */ /* 0x002fea0003900000 */
[----:B------:R-:W1:Y:S02]  /*22cd0*/  @!P1 SYNCS.PHASECHK.TRANS64 P1, [R19+URZ+0x32400], R12 ;  /* 0x0324000c130095a7 */ /* 0x000e64000802007f */
[----:B-1----:R-:W-:Y:S05]  /*22ce0*/  @!P1 BRA `(.L_x_14582) ;  /* 0xfffffffc00f09947 */ /* 0x002fea000383ffff */
[----:B------:R-:W-:Y:S05]  /*22cf0*/  BRA `(.L_x_14851) ;  /* 0xfffffe6400807947 */ /* 0x000fea000383ffff */
.L_x_14588:
[----:B---3--:R3:W0:Y:S02]  /*22d00*/  SYNCS.PHASECHK.TRANS64.TRYWAIT P1, [R173+URZ+0x32430], R8 ;  /* 0x03243008ad0075a7 */ /* 0x008624000802017f */
[----:B0-----:R-:W-:Y:S05]  /*22d10*/  @!P1 NANOSLEEP.SYNCS 0x989680 ;  /* 0x009896800000995d */ /* 0x001fea0003900000 */
[----:B------:R-:W0:Y:S02]  /*22d20*/  @!P1 SYNCS.PHASECHK.TRANS64 P1, [R173+URZ+0x32430], R8 ;  /* 0x03243008ad0095a7 */ /* 0x000e24000802007f */
[----:B0-----:R-:W-:Y:S05]  /*22d30*/  @!P1 BRA `(.L_x_14588) ;  /* 0xfffffffc00f09947 */ /* 0x001fea000383ffff */
[----:B------:R-:W-:Y:S05]  /*22d40*/  BRA `(.L_x_14587) ;  /* 0xfffffe74004c7947 */ /* 0x000fea000383ffff */
.L_x_14590:
[----:B0-----:R0:W4:Y:S02]  /*22d50*/  SYNCS.PHASECHK.TRANS64.TRYWAIT P1, [R19+URZ+0x32410], R0 ;  /* 0x03241000130075a7 */ /* 0x001124000802017f */
[----:B----4-:R-:W-:Y:S05]  /*22d60*/  @!P1 NANOSLEEP.SYNCS 0x989680 ;  /* 0x009896800000995d */ /* 0x010fea0003900000 */
[----:B------:R-:W4:Y:S02]  /*22d70*/  @!P1 SYNCS.PHASECHK.TRANS64 P1, [R19+URZ+0x32410], R0 ;  /* 0x03241000130095a7 */ /* 0x000f24000802007f */
[----:B----4-:R-:W-:Y:S05]  /*22d80*/  @!P1 BRA `(.L_x_14590) ;  /* 0xfffffffc00f09947 */ /* 0x010fea000383ffff */
[----:B------:R-:W-:Y:S05]  /*22d90*/  BRA `(.L_x_14852) ;  /* 0xfffffe7800007947 */ /* 0x000fea000383ffff */
.L_x_14595:
[----:B------:R0:W0:Y:S02]  /*22da0*/  SYNCS.PHASECHK.TRANS64.TRYWAIT P2, [R173+URZ+0x32450], R8 ;  /* 0x03245008ad0075a7 */ /* 0x000024000804017f */
[----:B0-----:R-:W-:Y:S05]  /*22db0*/  @!P2 NANOSLEEP.SYNCS 0x989680 ;  /* 0x009896800000a95d */ /* 0x001fea0003900000 */
[----:B------:R-:W0:Y:S02]  /*22dc0*/  @!P2 SYNCS.PHASECHK.TRANS64 P2, [R173+URZ+0x32450], R8 ;  /* 0x03245008ad00a5a7 */ /* 0x000e24000804007f */
[----:B0-----:R-:W-:Y:S05]  /*22dd0*/  @!P2 BRA `(.L_x_14595) ;  /* 0xfffffffc00f0a947 */ /* 0x001fea000383ffff */
[----:B------:R-:W-:Y:S05]  /*22de0*/  BRA `(.L_x_14594) ;  /* 0xfffffe7800207947 */ /* 0x000fea000383ffff */
.L_x_14600:
[----:B--2---:R2:W3:Y:S02]  /*22df0*/  SYNCS.PHASECHK.TRANS64.TRYWAIT P2, [R205+URZ+0x32430], R0 ;  /* 0x03243000cd0075a7 */ /* 0x0044e4000804017f */
[----:B---3--:R-:W-:Y:S05]  /*22e00*/  @!P2 NANOSLEEP.SYNCS 0x989680 ;  /* 0x009896800000a95d */ /* 0x008fea0003900000 */
[----:B------:R-:W3:Y:S02]  /*22e10*/  @!P2 SYNCS.PHASECHK.TRANS64 P2, [R205+URZ+0x32430], R0 ;  /* 0x03243000cd00a5a7 */ /* 0x000ee4000804007f */
[----:B---3--:R-:W-:Y:S05]  /*22e20*/  @!P2 BRA `(.L_x_14600) ;  /* 0xfffffffc00f0a947 */ /* 0x008fea000383ffff */
[----:B------:R-:W-:Y:S05]  /*22e30*/  BRA `(.L_x_14599) ;  /* 0xfffffe9c00e07947 */ /* 0x000fea000383ffff */
.L_x_14605:
[----:B---3--:R3:W4:Y:S02]  /*22e40*/  SYNCS.PHASECHK.TRANS64.TRYWAIT P2, [R205+URZ+0x32450], R0 ;  /* 0x03245000cd0075a7 */ /* 0x008724000804017f */
[----:B----4-:R-:W-:Y:S05]  /*22e50*/  @!P2 NANOSLEEP.SYNCS 0x989680 ;  /* 0x009896800000a95d */ /* 0x010fea0003900000 */
[----:B------:R-:W4:Y:S02]  /*22e60*/  @!P2 SYNCS.PHASECHK.TRANS64 P2, [R205+URZ+0x32450], R0 ;  /* 0x03245000cd00a5a7 */ /* 0x000f24000804007f */
[----:B----4-:R-:W-:Y:S05]  /*22e70*/  @!P2 BRA `(.L_x_14605) ;  /* 0xfffffffc00f0a947 */ /* 0x010fea000383ffff */
[----:B------:R-:W-:Y:S05]  /*22e80*/  BRA `(.L_x_14604) ;  /* 0xfffffea000847947 */ /* 0x000fea000383ffff */
.L_x_14611:
[----:B--2---:R2:W3:Y:S02]  /*22e90*/  SYNCS.PHASECHK.TRANS64.TRYWAIT P2, [R216+URZ+0x32430], R0 ;  /* 0x03243000d80075a7 */ /* 0x0044e4000804017f */
[----:B---3--:R-:W-:Y:S05]  /*22ea0*/  @!P2 NANOSLEEP.SYNCS 0x989680 ;  /* 0x009896800000a95d */ /* 0x008fea0003900000 */
[----:B------:R-:W3:Y:S02]  /*22eb0*/  @!P2 SYNCS.PHASECHK.TRANS64 P2, [R216+URZ+0x32430], R0 ;  /* 0x03243000d800a5a7 */ /* 0x000ee4000804007f */
[----:B---3--:R-:W-:Y:S05]  /*22ec0*/  @!P2 BRA `(.L_x_14611) ;  /* 0xfffffffc00f0a947 */ /* 0x008fea000383ffff */
[----:B------:R-:W-:Y:S05]  /*22ed0*/  BRA `(.L_x_14610) ;  /* 0xfffffecc00c47947 */ /* 0x000fea000383ffff */
.L_x_14616:
[----:B---3--:R3:W4:Y:S02]  /*22ee0*/  SYNCS.PHASECHK.TRANS64.TRYWAIT P2, [R216+URZ+0x32450], R0 ;  /* 0x03245000d80075a7 */ /* 0x008724000804017f */
[----:B----4-:R-:W-:Y:S05]  /*22ef0*/  @!P2 NANOSLEEP.SYNCS 0x989680 ;  /* 0x009896800000a95d */ /* 0x010fea0003900000 */
[----:B------:R-:W4:Y:S02]  /*22f00*/  @!P2 SYNCS.PHASECHK.TRANS64 P2, [R216+URZ+0x32450], R0 ;  /* 0x03245000d800a5a7 */ /* 0x000f24000804007f */
[----:B----4-:R-:W-:Y:S05]  /*22f10*/  @!P2 BRA `(.L_x_14616) ;  /* 0xfffffffc00f0a947 */ /* 0x010fea000383ffff */
[----:B------:R-:W-:Y:S05]  /*22f20*/  BRA `(.L_x_14615) ;  /* 0xfffffed000687947 */ /* 0x000fea000383ffff */
.L_x_14622:
[----:B------:R-:W-:Y:S02]  /*22f30*/  IMAD.MOV.U32 R13, RZ, RZ, R20 ;  /* 0x000000ffff0d7224 */ /* 0x000fe400078e0014 */
[----:B------:R-:W-:Y:S02]  /*22f40*/  IMAD.MOV.U32 R12, RZ, RZ, RZ ;  /* 0x000000ffff0c7224 */ /* 0x000fe400078e00ff */
[----:B------:R-:W-:Y:S02]  /*22f50*/  IMAD.MOV.U32 R11, RZ, RZ, 0x181f ;  /* 0x0000181fff0b7424 */ /* 0x000fe400078e00ff */
[----:B------:R-:W-:-:S07]  /*22f60*/  IMAD.MOV.U32 R15, RZ, RZ, -0x1 ;  /* 0xffffffffff0f7424 */ /* 0x000fce00078e00ff */
[----:B-----5:R-:W-:Y:S05]  /*22f70*/  WARPSYNC.COLLECTIVE R15, `(.L_x_14853) ;  /* 0x000000000f087348 */ /* 0x020fea0003c00000 */
[----:B------:R0:W1:Y:S02]  /*22f80*/  SHFL.IDX P6, R14, R13, R12, R11 ;  /* 0x0000000c0d0e7389 */ /* 0x00006400000c000b */
[----:B01---5:R-:W-:Y:S01]  /*22f90*/  ENDCOLLECTIVE ;  /* 0x000000000000791b */ /* 0x023fe20003800000 */
.L_x_14853:
[----:B------:R-:W-:Y:S02]  /*22fa0*/  IMAD.MOV.U32 R13, RZ, RZ, R4 ;  /* 0x000000ffff0d7224 */ /* 0x000fe400078e0004 */
[----:B------:R-:W-:-:S07]  /*22fb0*/  IMAD.MOV.U32 R3, RZ, RZ, R14 ;  /* 0x000000ffff037224 */ /* 0x000fce00078e000e */
[----:B------:R-:W-:Y:S05]  /*22fc0*/  WARPSYNC.COLLECTIVE R15, `(.L_x_14854) ;  /* 0x000000000f087348 */ /* 0x000fea0003c00000 */
[----:B------:R0:W1:Y:S02]  /*22fd0*/  SHFL.IDX P6, R14, R13, R12, R11 ;  /* 0x0000000c0d0e7389 */ /* 0x00006400000c000b */
[----:B01----:R-:W-:Y:S01]  /*22fe0*/  ENDCOLLECTIVE ;  /* 0x000000000000791b */ /* 0x003fe20003800000 */
.L_x_14854:
[----:B------:R-:W-:Y:S05]  /*22ff0*/  BRA `(.L_x_14855) ;  /* 0xffffff1800987947 */ /* 0x000fea000383ffff */
.L_x_14625:
        /* <DEDUP_REMOVED lines=8> */
.L_x_14857:
[----:B------:R-:W-:Y:S05]  /*23080*/  BSYNC B1 ;  /* 0x0000000000017941 */ /* 0x000fea0003800000 */
.L_x_14856:
        /* <DEDUP_REMOVED lines=8> */
.L_x_14858:
[----:B------:R-:W-:Y:S05]  /*23110*/  BRA `(.L_x_14859) ;  /* 0xffffff1800e47947 */ /* 0x000fea000383ffff */
.L_x_14628:
[----:B------:R-:W-:Y:S01]  /*23120*/  BSSY B1, `(.L_x_14860) ;  /* 0x0000008000017945 */ /* 0x000fe20003800000 */
[----:B----4-:R-:W-:Y:S02]  /*23130*/  IMAD.MOV.U32 R13, RZ, RZ, R20 ;  /* 0x000000ffff0d7224 */ /* 0x010fe400078e0014 */
[----:B------:R-:W-:Y:S02]  /*23140*/  IMAD.MOV.U32 R12, RZ, RZ, 0x2 ;  /* 0x00000002ff0c7424 */ /* 0x000fe400078e00ff */
[----:B------:R-:W-:Y:S02]  /*23150*/  IMAD.MOV.U32 R11, RZ, RZ, 0x181f ;  /* 0x0000181fff0b7424 */ /* 0x000fe400078e00ff */
[----:B------:R-:W-:-:S07]  /*23160*/  IMAD.MOV.U32 R15, RZ, RZ, -0x1 ;  /* 0xffffffffff0f7424 */ /* 0x000fce00078e00ff */
[----:B0123--:R-:W-:Y:S05]  /*23170*/  WARPSYNC.COLLECTIVE R15, `(.L_x_14861) ;  /* 0x000000000f087348 */ /* 0x00ffea0003c00000 */
[----:B--2---:R2:W4:Y:S02]  /*23180*/  SHFL.IDX P6, R14, R13, R12, R11 ;  /* 0x0000000c0d0e7389 */ /* 0x00452400000c000b */
[----:B01234-:R-:W-:Y:S01]  /*23190*/  ENDCOLLECTIVE ;  /* 0x000000000000791b */ /* 0x01ffe20003800000 */
.L_x_14861:
[----:B------:R-:W-:Y:S05]  /*231a0*/  BSYNC B1 ;  /* 0x0000000000017941 */ /* 0x000fea0003800000 */
.L_x_14860:
        /* <DEDUP_REMOVED lines=8> */
.L_x_14862:
[----:B------:R-:W-:Y:S05]  /*23230*/  BRA `(.L_x_14863) ;  /* 0xffffff1c00207947 */ /* 0x000fea000383ffff */
.L_x_14631:
        /* <DEDUP_REMOVED lines=8> */
.L_x_14865:
[----:B------:R-:W-:Y:S05]  /*232c0*/  BSYNC B1 ;  /* 0x0000000000017941 */ /* 0x000fea0003800000 */
.L_x_14864:
        /* <DEDUP_REMOVED lines=8> */
.L_x_14866:
[----:B------:R-:W-:Y:S05]  /*23350*/  BRA `(.L_x_14867) ;  /* 0xffffff1c005c7947 */ /* 0x000fea000383ffff */
.L_x_14633:
[----:B------:R-:W-:Y:S02]  /*23360*/  IMAD.MOV.U32 R13, RZ, RZ, R4 ;  /* 0x000000ffff0d7224 */ /* 0x000fe400078e0004 */
[----:B------:R-:W-:Y:S02]  /*23370*/  IMAD.MOV.U32 R12, RZ, RZ, RZ ;  /* 0x000000ffff0c7224 */ /* 0x000fe400078e00ff */
[----:B------:R-:W-:Y:S02]  /*23380*/  IMAD.MOV.U32 R11, RZ, RZ, 0x1c1f ;  /* 0x00001c1fff0b7424 */ /* 0x000fe400078e00ff */
[----:B------:R-:W-:-:S07]  /*23390*/  IMAD.MOV.U32 R15, RZ, RZ, -0x1 ;  /* 0xffffffffff0f7424 */ /* 0x000fce00078e00ff */
[----:B------:R-:W-:Y:S05]  /*233a0*/  WARPSYNC.COLLECTIVE R15, `(.L_x_14868) ;  /* 0x000000000f087348 */ /* 0x000fea0003c00000 */
[----:B------:R0:W1:Y:S02]  /*233b0*/  SHFL.IDX P6, R14, R13, R12, R11 ;  /* 0x0000000c0d0e7389 */ /* 0x00006400000c000b */
[----:B01----:R-:W-:Y:S01]  /*233c0*/  ENDCOLLECTIVE ;  /* 0x000000000000791b */ /* 0x003fe20003800000 */
.L_x_14868:
[----:B------:R-:W-:Y:S02]  /*233d0*/  IMAD.MOV.U32 R13, RZ, RZ, R3 ;  /* 0x000000ffff0d7224 */ /* 0x000fe400078e0003 */
[----:B------:R-:W-:-:S07]  /*233e0*/  IMAD.MOV.U32 R20, RZ, RZ, R14 ;  /* 0x000000ffff147224 */ /* 0x000fce00078e000e */
[----:B------:R-:W-:Y:S05]  /*233f0*/  WARPSYNC.COLLECTIVE R15, `(.L_x_14869) ;  /* 0x000000000f087348 */ /* 0x000fea0003c00000 */
[----:B------:R0:W1:Y:S02]  /*23400*/  SHFL.IDX P6, R14, R13, R12, R11 ;  /* 0x0000000c0d0e7389 */ /* 0x00006400000c000b */
[----:B01----:R-:W-:Y:S01]  /*23410*/  ENDCOLLECTIVE ;  /* 0x000000000000791b */ /* 0x003fe20003800000 */
.L_x_14869:
[----:B------:R-:W-:Y:S01]  /*23420*/  IMAD.MOV.U32 R12, RZ, RZ, R14 ;  /* 0x000000ffff0c7224 */ /* 0x000fe200078e000e */
[----:B------:R-:W-:Y:S06]  /*23430*/  BRA `(.L_x_14870) ;  /* 0xffffff2000507947 */ /* 0x000fec000383ffff */
.L_x_14636:
        /* <DEDUP_REMOVED lines=8> */
.L_x_14872:
[----:B------:R-:W-:Y:S05]  /*234c0*/  BSYNC B1 ;  /* 0x0000000000017941 */ /* 0x000fea0003800000 */
.L_x_14871:
        /* <DEDUP_REMOVED lines=8> */
.L_x_14873:
[----:B------:R-:W-:Y:S01]  /*23550*/  IMAD.MOV.U32 R3, RZ, RZ, R14 ;  /* 0x000000ffff037224 */ /* 0x000fe200078e000e */
[----:B------:R-:W-:Y:S06]  /*23560*/  BRA `(.L_x_14874) ;  /* 0xffffff2c00287947 */ /* 0x000fec000383ffff */
.L_x_14640:
[----:B------:R-:W-:Y:S02]  /*23570*/  IMAD.MOV.U32 R13, RZ, RZ, R4 ;  /* 0x000000ffff0d7224 */ /* 0x000fe400078e0004 */
[----:B------:R-:W-:Y:S02]  /*23580*/  IMAD.MOV.U32 R12, RZ, RZ, RZ ;  /* 0x000000ffff0c7224 */ /* 0x000fe400078e00ff */
[----:B------:R-:W-:Y:S02]  /*23590*/  IMAD.MOV.U32 R11, RZ, RZ, 0x181f ;  /* 0x0000181fff0b7424 */ /* 0x000fe400078e00ff */
[----:B------:R-:W-:-:S07]  /*235a0*/  IMAD.MOV.U32 R15, RZ, RZ, -0x1 ;  /* 0xffffffffff0f7424 */ /* 0x000fce00078e00ff */
[----:B01----:R-:W-:Y:S05]  /*235b0*/  WARPSYNC.COLLECTIVE R15, `(.L_x_14875) ;  /* 0x000000000f087348 */ /* 0x003fea0003c00000 */
[----:B------:R2:W3:Y:S02]  /*235c0*/  SHFL.IDX P6, R14, R13, R12, R11 ;  /* 0x0000000c0d0e7389 */ /* 0x0004e400000c000b */
[----:B0123--:R-:W-:Y:S01]  /*235d0*/  ENDCOLLECTIVE ;  /* 0x000000000000791b */ /* 0x00ffe20003800000 */
.L_x_14875:
[----:B------:R-:W-:Y:S02]  /*235e0*/  IMAD.MOV.U32 R13, RZ, RZ, R0 ;  /* 0x000000ffff0d7224 */ /* 0x000fe400078e0000 */
[----:B------:R-:W-:-:S07]  /*235f0*/  IMAD.MOV.U32 R3, RZ, RZ, R14 ;  /* 0x000000ffff037224 */ /* 0x000fce00078e000e */
[----:B------:R-:W-:Y:S05]  /*23600*/  WARPSYNC.COLLECTIVE R15, `(.L_x_14876) ;  /* 0x000000000f087348 */ /* 0x000fea0003c00000 */
[----:B------:R0:W1:Y:S02]  /*23610*/  SHFL.IDX P6, R14, R13, R12, R11 ;  /* 0x0000000c0d0e7389 */ /* 0x00006400000c000b */
[----:B01----:R-:W-:Y:S01]  /*23620*/  ENDCOLLECTIVE ;  /* 0x000000000000791b */ /* 0x003fe20003800000 */
.L_x_14876:
[----:B------:R-:W-:Y:S05]  /*23630*/  BRA `(.L_x_14877) ;  /* 0xffffff4c008c7947 */ /* 0x000fea000383ffff */
.L_x_14643:
        /* <DEDUP_REMOVED lines=8> */
.L_x_14879:
[----:B------:R-:W-:Y:S05]  /*236c0*/  BSYNC B1 ;  /* 0x0000000000017941 */ /* 0x000fea0003800000 */
.L_x_14878:
        /* <DEDUP_REMOVED lines=8> */
.L_x_14880:
[----:B------:R-:W-:Y:S05]  /*23750*/  BRA `(.L_x_14881) ;  /* 0xffffff4c00cc7947 */ /* 0x000fea000383ffff */
.L_x_14646:
        /* <DEDUP_REMOVED lines=8> */
.L_x_14883:
[----:B------:R-:W-:Y:S05]  /*237e0*/  BSYNC B1 ;  /* 0x0000000000017941 */ /* 0x000fea0003800000 */
.L_x_14882:
        /* <DEDUP_REMOVED lines=8> */
.L_x_14884:
[----:B------:R-:W-:Y:S05]  /*23870*/  BRA `(.L_x_14885) ;  /* 0xffffff5000087947 */ /* 0x000fea000383ffff */
.L_x_14649:
        /* <DEDUP_REMOVED lines=8> */
.L_x_14887:
[----:B------:R-:W-:Y:S05]  /*23900*/  BSYNC B1 ;  /* 0x0000000000017941 */ /* 0x000fea0003800000 */
.L_x_14886:
        /* <DEDUP_REMOVED lines=8> */
.L_x_14888:
[----:B------:R-:W-:Y:S05]  /*23990*/  BRA `(.L_x_14889) ;  /* 0xffffff5000447947 */ /* 0x000fea000383ffff */
.L_x_14668:
        /* <DEDUP_REMOVED lines=11> */
.L_x_14891:
[----:B------:R-:W-:Y:S05]  /*23a50*/  BSYNC B1 ;  /* 0x0000000000017941 */ /* 0x000fea0003800000 */
.L_x_14890:
[----:B------:R-:W-:Y:S05]  /*23a60*/  BRA `(.L_x_14892) ;  /* 0xffffff6c00d47947 */ /* 0x000fea000383ffff */
.L_x_14670:
[----:B------:R-:W-:Y:S01]  /*23a70*/  BSSY B1, `(.L_x_14893) ;  /* 0x0000006000017945 */ /* 0x000fe20003800000 */
[----:B------:R-:W-:-:S07]  /*23a80*/  IMAD.MOV.U32 R15, RZ, RZ, -0x1 ;  /* 0xffffffffff0f7424 */ /* 0x000fce00078e00ff */
[----:B0-----:R-:W-:Y:S05]  /*23a90*/  WARPSYNC.COLLECTIVE R15, `(.L_x_14894) ;  /* 0x000000000f0c7348 */ /* 0x001fea0003c00000 */
[----:B------:R-:W-:Y:S02]  /*23aa0*/  ELECT P6, UR62, PT ;  /* 0x00000000003e782f */ /* 0x000fe400038c0000 */
[----:B------:R-:W-:Y:S01]  /*23ab0*/  MOV R14, UR62 ;  /* 0x0000003e000e7c02 */ /* 0x000fe20008000f00 */
[----:B0-----:R-:W-:Y:S10]  /*23ac0*/  ENDCOLLECTIVE ;  /* 0x000000000000791b */ /* 0x001ff40003800000 */
.L_x_14894:
[----:B------:R-:W-:Y:S05]  /*23ad0*/  BSYNC B1 ;  /* 0x0000000000017941 */ /* 0x000fea0003800000 */
.L_x_14893:
[----:B------:R-:W-:Y:S05]  /*23ae0*/  BRA `(.L_x_14669) ;  /* 0xffffff6c00cc7947 */ /* 0x000fea000383ffff */
.L_x_14672:
[----:B0-----:R0:W1:Y:S02]  /*23af0*/  SYNCS.PHASECHK.TRANS64.TRYWAIT P0, [R18+URZ+0x32420], R3 ;  /* 0x03242003120075a7 */ /* 0x001064000800017f */
[----:B-1----:R-:W-:Y:S05]  /*23b00*/  @!P0 NANOSLEEP.SYNCS 0x989680 ;  /* 0x009896800000895d */ /* 0x002fea0003900000 */
[----:B------:R-:W1:Y:S02]  /*23b10*/  @!P0 SYNCS.PHASECHK.TRANS64 P0, [R18+URZ+0x32420], R3 ;  /* 0x03242003120085a7 */ /* 0x000e64000800007f */
[----:B-1----:R-:W-:Y:S05]  /*23b20*/  @!P0 BRA `(.L_x_14672) ;  /* 0xfffffffc00f08947 */ /* 0x002fea000383ffff */
[----:B------:R-:W-:Y:S05]  /*23b30*/  BRA `(.L_x_14895) ;  /* 0xffffff6c00dc7947 */ /* 0x000fea000383ffff */
.L_x_14676:
[----:B0-----:R0:W1:Y:S02]  /*23b40*/  SYNCS.PHASECHK.TRANS64.TRYWAIT P0, [R3+URZ+0x324a0], R8 ;  /* 0x0324a008030075a7 */ /* 0x001064000800017f */
[----:B-1----:R-:W-:Y:S05]  /*23b50*/  @!P0 NANOSLEEP.SYNCS 0x989680 ;  /* 0x009896800000895d */ /* 0x002fea0003900000 */
[----:B------:R-:W1:Y:S02]  /*23b60*/  @!P0 SYNCS.PHASECHK.TRANS64 P0, [R3+URZ+0x324a0], R8 ;  /* 0x0324a008030085a7 */ /* 0x000e64000800007f */
[----:B-1----:R-:W-:Y:S05]  /*23b70*/  @!P0 BRA `(.L_x_14676) ;  /* 0xfffffffc00f08947 */ /* 0x002fea000383ffff */
[----:B------:R-:W-:Y:S05]  /*23b80*/  BRA `(.L_x_14896) ;  /* 0xffffff6c00fc7947 */ /* 0x000fea000383ffff */
.L_x_14681:
[----:B-1----:R1:W2:Y:S02]  /*23b90*/  SYNCS.PHASECHK.TRANS64.TRYWAIT P0, [R3+URZ+0x324c0], R8 ;  /* 0x0324c008030075a7 */ /* 0x0022a4000800017f */
[----:B--2---:R-:W-:Y:S05]  /*23ba0*/  @!P0 NANOSLEEP.SYNCS 0x989680 ;  /* 0x009896800000895d */ /* 0x004fea0003900000 */
[----:B------:R-:W2:Y:S02]  /*23bb0*/  @!P0 SYNCS.PHASECHK.TRANS64 P0, [R3+URZ+0x324c0], R8 ;  /* 0x0324c008030085a7 */ /* 0x000ea4000800007f */
[----:B--2---:R-:W-:Y:S05]  /*23bc0*/  @!P0 BRA `(.L_x_14681) ;  /* 0xfffffffc00f08947 */ /* 0x004fea000383ffff */
[----:B------:R-:W-:Y:S05]  /*23bd0*/  BRA `(.L_x_14897) ;  /* 0xffffff70007c7947 */ /* 0x000fea000383ffff */
.L_x_14691:
[----:B0-----:R0:W1:Y:S02]  /*23be0*/  SYNCS.PHASECHK.TRANS64.TRYWAIT P1, [R4+URZ+0x324a0], R5 ;  /* 0x0324a005040075a7 */ /* 0x001064000802017f */
[----:B-1----:R-:W-:Y:S05]  /*23bf0*/  @!P1 NANOSLEEP.SYNCS 0x989680 ;  /* 0x009896800000995d */ /* 0x002fea0003900000 */
[----:B------:R-:W1:Y:S02]  /*23c00*/  @!P1 SYNCS.PHASECHK.TRANS64 P1, [R4+URZ+0x324a0], R5 ;  /* 0x0324a005040095a7 */ /* 0x000e64000802007f */
[----:B-1----:R-:W-:Y:S05]  /*23c10*/  @!P1 BRA `(.L_x_14691) ;  /* 0xfffffffc00f09947 */ /* 0x002fea000383ffff */
[----:B------:R-:W-:Y:S05]  /*23c20*/  BRA `(.L_x_14898) ;  /* 0xffffff78000c7947 */ /* 0x000fea000383ffff */
.L_x_14696:
[----:B-1----:R1:W2:Y:S02]  /*23c30*/  SYNCS.PHASECHK.TRANS64.TRYWAIT P1, [R4+URZ+0x324c0], R5 ;  /* 0x0324c005040075a7 */ /* 0x0022a4000802017f */
[----:B--2---:R-:W-:Y:S05]  /*23c40*/  @!P1 NANOSLEEP.SYNCS 0x989680 ;  /* 0x009896800000995d */ /* 0x004fea0003900000 */
[----:B------:R-:W2:Y:S02]  /*23c50*/  @!P1 SYNCS.PHASECHK.TRANS64 P1, [R4+URZ+0x324c0], R5 ;  /* 0x0324c005040095a7 */ /* 0x000ea4000802007f */
[----:B--2---:R-:W-:Y:S05]  /*23c60*/  @!P1 BRA `(.L_x_14696) ;  /* 0xfffffffc00f09947 */ /* 0x004fea000383ffff */
[----:B------:R-:W-:Y:S05]  /*23c70*/  BRA `(.L_x_14899) ;  /* 0xffffff7800887947 */ /* 0x000fea000383ffff */
.L_x_14714:
        /* <DEDUP_REMOVED lines=11> */
.L_x_14901:
[----:B------:R-:W-:Y:S05]  /*23d30*/  BSYNC B0 ;  /* 0x0000000000007941 */ /* 0x000fea0003800000 */
.L_x_14900:
[----:B------:R-:W-:Y:S05]  /*23d40*/  BRA `(.L_x_14902) ;  /* 0xffffff8800407947 */ /* 0x000fea000383ffff */
.L_x_14716:
[----:B------:R-:W-:Y:S01]  /*23d50*/  BSSY B0, `(.L_x_14903) ;  /* 0x0000006000007945 */ /* 0x000fe20003800000 */
[----:B------:R-:W-:-:S07]  /*23d60*/  IMAD.MOV.U32 R15, RZ, RZ, -0x1 ;  /* 0xffffffffff0f7424 */ /* 0x000fce00078e00ff */
[----:B0-----:R-:W-:Y:S05]  /*23d70*/  WARPSYNC.COLLECTIVE R15, `(.L_x_14904) ;  /* 0x000000000f0c7348 */ /* 0x001fea0003c00000 */
[----:B------:R-:W-:Y:S02]  /*23d80*/  ELECT P6, UR62, PT ;  /* 0x00000000003e782f */ /* 0x000fe400038c0000 */
[----:B------:R-:W-:Y:S01]  /*23d90*/  MOV R14, UR62 ;  /* 0x0000003e000e7c02 */ /* 0x000fe20008000f00 */
[----:B0-----:R-:W-:Y:S10]  /*23da0*/  ENDCOLLECTIVE ;  /* 0x000000000000791b */ /* 0x001ff40003800000 */
.L_x_14904:
[----:B------:R-:W-:Y:S05]  /*23db0*/  BSYNC B0 ;  /* 0x0000000000007941 */ /* 0x000fea0003800000 */
.L_x_14903:
[----:B------:R-:W-:Y:S05]  /*23dc0*/  BRA `(.L_x_14905) ;  /* 0xffffff88004c7947 */ /* 0x000fea000383ffff */
.L_x_14718:
[----:B0-----:R0:W1:Y:S02]  /*23dd0*/  SYNCS.PHASECHK.TRANS64.TRYWAIT P0, [R0+URZ+0x32440], R2 ;  /* 0x03244002000075a7 */ /* 0x001064000800017f */
[----:B-1----:R-:W-:Y:S05]  /*23de0*/  @!P0 NANOSLEEP.SYNCS 0x989680 ;  /* 0x009896800000895d */ /* 0x002fea0003900000 */
[----:B------:R-:W1:Y:S02]  /*23df0*/  @!P0 SYNCS.PHASECHK.TRANS64 P0, [R0+URZ+0x32440], R2 ;  /* 0x03244002000085a7 */ /* 0x000e64000800007f */
[----:B-1----:R-:W-:Y:S05]  /*23e00*/  @!P0 BRA `(.L_x_14718) ;  /* 0xfffffffc00f08947 */ /* 0x002fea000383ffff */
[----:B------:R-:W-:Y:S05]  /*23e10*/  BRA `(.L_x_14906) ;  /* 0xffffff8800ac7947 */ /* 0x000fea000383ffff */
.L_x_14722:
        /* <DEDUP_REMOVED lines=9> */
.L_x_14907:
[----:B------:R-:W-:Y:S02]  /*23eb0*/  IMAD.MOV.U32 R13, RZ, RZ, R3 ;  /* 0x000000ffff0d7224 */ /* 0x000fe400078e0003 */
[----:B------:R-:W-:Y:S01]  /*23ec0*/  IMAD.MOV.U32 R4, RZ, RZ, R14 ;  /* 0x000000ffff047224 */ /* 0x000fe200078e000e */
[----:B------:R-:W-:-:S07]  /*23ed0*/  LOP3.LUT R6, R6, 0x7f, RZ, 0xc0, !PT ;  /* 0x0000007f06067812 */ /* 0x000fce00078ec0ff */
[----:B------:R-:W-:Y:S05]  /*23ee0*/  WARPSYNC.COLLECTIVE R15, `(.L_x_14908) ;  /* 0x000000000f087348 */ /* 0x000fea0003c00000 */
[----:B------:R0:W1:Y:S02]  /*23ef0*/  SHFL.IDX P6, R14, R13, R12, R11 ;  /* 0x0000000c0d0e7389 */ /* 0x00006400000c000b */
[----:B01----:R-:W-:Y:S01]  /*23f00*/  ENDCOLLECTIVE ;  /* 0x000000000000791b */ /* 0x003fe20003800000 */
.L_x_14908:
        /* <DEDUP_REMOVED lines=9> */
.L_x_14909:
[----:B------:R-:W-:Y:S02]  /*23fa0*/  IMAD.MOV.U32 R13, RZ, RZ, R3 ;  /* 0x000000ffff0d7224 */ /* 0x000fe400078e0003 */
[----:B------:R-:W-:Y:S02]  /*23fb0*/  IMAD R0, R0, R7, RZ ;  /* 0x0000000700007224 */ /* 0x000fe400078e02ff */
[----:B------:R-:W-:-:S07]  /*23fc0*/  IMAD.MOV.U32 R7, RZ, RZ, R14 ;  /* 0x000000ffff077224 */ /* 0x000fce00078e000e */
[----:B------:R-:W-:Y:S05]  /*23fd0*/  WARPSYNC.COLLECTIVE R15, `(.L_x_14910) ;  /* 0x000000000f087348 */ /* 0x000fea0003c00000 */
[----:B------:R0:W1:Y:S02]  /*23fe0*/  SHFL.IDX P6, R14, R13, R12, R11 ;  /* 0x0000000c0d0e7389 */ /* 0x00006400000c000b */
[----:B01----:R-:W-:Y:S01]  /*23ff0*/  ENDCOLLECTIVE ;  /* 0x000000000000791b */ /* 0x003fe20003800000 */
.L_x_14910:
        /* <DEDUP_REMOVED lines=10> */
.L_x_14911:
        /* <DEDUP_REMOVED lines=15> */
.L_x_14912:
        /* <DEDUP_REMOVED lines=19> */
.L_x_14913:
        /* <DEDUP_REMOVED lines=10> */
.L_x_14914:
        /* <DEDUP_REMOVED lines=13> */
.L_x_14915:
        /* <DEDUP_REMOVED lines=10> */
.L_x_14916:
        /* <DEDUP_REMOVED lines=13> */
.L_x_14917:
        /* <DEDUP_REMOVED lines=10> */
.L_x_14918:
        /* <DEDUP_REMOVED lines=13> */
.L_x_14919:
        /* <DEDUP_REMOVED lines=10> */
.L_x_14920:
        /* <DEDUP_REMOVED lines=11> */
.L_x_14921:
        /* <DEDUP_REMOVED lines=14> */
.L_x_14922:
[----:B------:R-:W-:Y:S01]  /*24940*/  IMAD.MOV.U32 R3, RZ, RZ, R14 ;  /* 0x000000ffff037224 */ /* 0x000fe200078e000e */
[----:B------:R-:W-:Y:S06]  /*24950*/  BRA `(.L_x_14923) ;  /* 0xffffff8c002c7947 */ /* 0x000fec000383ffff */
.L_x_14726:
        /* <DEDUP_REMOVED lines=36> */
.L_x_14925:
[----:B------:R-:W-:Y:S05]  /*24ba0*/  BSYNC B0 ;  /* 0x0000000000007941 */ /* 0x000fea0003800000 */
.L_x_14924:
        /* <DEDUP_REMOVED lines=10> */
.L_x_14926:
        /* <DEDUP_REMOVED lines=16> */
.L_x_14927:
        /* <DEDUP_REMOVED lines=15> */
.L_x_14928:
        /* <DEDUP_REMOVED lines=9> */
.L_x_14929:
        /* <DEDUP_REMOVED lines=15> */
.L_x_14930:
        /* <DEDUP_REMOVED lines=9> */
.L_x_14931:
        /* <DEDUP_REMOVED lines=15> */
.L_x_14932:
        /* <DEDUP_REMOVED lines=9> */
.L_x_14933:
        /* <DEDUP_REMOVED lines=15> */
.L_x_14934:
        /* <DEDUP_REMOVED lines=9> */
.L_x_14935:
        /* <DEDUP_REMOVED lines=14> */
.L_x_14936:
        /* <DEDUP_REMOVED lines=19> */
.L_x_14937:
[----:B------:R-:W-:Y:S02]  /*25560*/  IMAD.MOV.U32 R13, RZ, RZ, R0 ;  /* 0x000000ffff0d7224 */ /* 0x000fe400078e0000 */
[----:B------:R-:W-:-:S07]  /*25570*/  IMAD.MOV.U32 R6, RZ, RZ, R14 ;  /* 0x000000ffff067224 */ /* 0x000fce00078e000e */
[----:B------:R-:W-:Y:S05]  /*25580*/  WARPSYNC.COLLECTIVE R15, `(.L_x_14938) ;  /* 0x000000000f087348 */ /* 0x000fea0003c00000 */
[----:B------:R0:W1:Y:S02]  /*25590*/  SHFL.IDX P6, R14, R13, R12, R11 ;  /* 0x0000000c0d0e7389 */ /* 0x00006400000c000b */
[----:B01----:R-:W-:Y:S01]  /*255a0*/  ENDCOLLECTIVE ;  /* 0x000000000000791b */ /* 0x003fe20003800000 */
.L_x_14938:
[----:B------:R-:W-:Y:S02]  /*255b0*/  IMAD.MOV.U32 R13, RZ, RZ, R2 ;  /* 0x000000ffff0d7224 */ /* 0x000fe400078e0002 */
[----:B------:R-:W-:Y:S02]  /*255c0*/  IMAD.MOV.U32 R12, RZ, RZ, 0x7 ;  /* 0x00000007ff0c7424 */ /* 0x000fe400078e00ff */
[----:B------:R-:W-:-:S07]  /*255d0*/  IMAD.MOV.U32 R5, RZ, RZ, R14 ;  /* 0x000000ffff057224 */ /* 0x000fce00078e000e */
[----:B------:R-:W-:Y:S05]  /*255e0*/  WARPSYNC.COLLECTIVE R15, `(.L_x_14939) ;  /* 0x000000000f087348 */ /* 0x000fea0003c00000 */
[----:B------:R0:W1:Y:S02]  /*255f0*/  SHFL.IDX P6, R14, R13, R12, R11 ;  /* 0x0000000c0d0e7389 */ /* 0x00006400000c000b */
[----:B01----:R-:W-:Y:S01]  /*25600*/  ENDCOLLECTIVE ;  /* 0x000000000000791b */ /* 0x003fe20003800000 */
.L_x_14939:
        /* <DEDUP_REMOVED lines=10> */
.L_x_14940:
        /* <DEDUP_REMOVED lines=9> */
.L_x_14731:
[----:B-1----:R1:W2:Y:S02]  /*25740*/  SYNCS.PHASECHK.TRANS64.TRYWAIT P0, [R18+URZ+0x32420], R0 ;  /* 0x03242000120075a7 */ /* 0x0022a4000800017f */
[----:B--2---:R-:W-:Y:S05]  /*25750*/  @!P0 NANOSLEEP.SYNCS 0x989680 ;  /* 0x009896800000895d */ /* 0x004fea0003900000 */
[----:B------:R-:W2:Y:S02]  /*25760*/  @!P0 SYNCS.PHASECHK.TRANS64 P0, [R18+URZ+0x32420], R0 ;  /* 0x03242000120085a7 */ /* 0x000ea4000800007f */
[----:B--2---:R-:W-:Y:S05]  /*25770*/  @!P0 BRA `(.L_x_14731) ;  /* 0xfffffffc00f08947 */ /* 0x004fea000383ffff */
[----:B------:R-:W-:Y:S05]  /*25780*/  BRA `(.L_x_14942) ;  /* 0xffffff8c00507947 */ /* 0x000fea000383ffff */
.L_x_14735:
[----:B0-----:R0:W1:Y:S02]  /*25790*/  SYNCS.PHASECHK.TRANS64.TRYWAIT P0, [R2+URZ+0x32460], R0 ;  /* 0x03246000020075a7 */ /* 0x001064000800017f */
[----:B-1----:R-:W-:Y:S05]  /*257a0*/  @!P0 NANOSLEEP.SYNCS 0x989680 ;  /* 0x009896800000895d */ /* 0x002fea0003900000 */
[----:B------:R-:W1:Y:S02]  /*257b0*/  @!P0 SYNCS.PHASECHK.TRANS64 P0, [R2+URZ+0x32460], R0 ;  /* 0x03246000020085a7 */ /* 0x000e64000800007f */
[----:B-1----:R-:W-:Y:S05]  /*257c0*/  @!P0 BRA `(.L_x_14735) ;  /* 0xfffffffc00f08947 */ /* 0x002fea000383ffff */
[----:B------:R-:W-:Y:S05]  /*257d0*/  BRA `(.L_x_14943) ;  /* 0xffffff8c00747947 */ /* 0x000fea000383ffff */
.L_x_14750:
[----:B-1----:R1:W2:Y:S02]  /*257e0*/  SYNCS.PHASECHK.TRANS64.TRYWAIT P0, [R2+URZ+0x32440], R6 ;  /* 0x03244006020075a7 */ /* 0x0022a4000800017f */
[----:B--2---:R-:W-:Y:S05]  /*257f0*/  @!P0 NANOSLEEP.SYNCS 0x989680 ;  /* 0x009896800000895d */ /* 0x004fea0003900000 */
[----:B------:R-:W2:Y:S02]  /*25800*/  @!P0 SYNCS.PHASECHK.TRANS64 P0, [R2+URZ+0x32440], R6 ;  /* 0x03244006020085a7 */ /* 0x000ea4000800007f */
[----:B--2---:R-:W-:Y:S05]  /*25810*/  @!P0 BRA `(.L_x_14750) ;  /* 0xfffffffc00f08947 */ /* 0x004fea000383ffff */
[----:B------:R-:W-:Y:S05]  /*25820*/  BRA `(.L_x_14944) ;  /* 0xffffff9400947947 */ /* 0x000fea000383ffff */
.L_x_14755:
[----:B0-----:R0:W2:Y:S02]  /*25830*/  SYNCS.PHASECHK.TRANS64.TRYWAIT P0, [R2+URZ+0x32460], R6 ;  /* 0x03246006020075a7 */ /* 0x0010a4000800017f */
[----:B--2---:R-:W-:Y:S05]  /*25840*/  @!P0 NANOSLEEP.SYNCS 0x989680 ;  /* 0x009896800000895d */ /* 0x004fea0003900000 */
[----:B------:R-:W2:Y:S02]  /*25850*/  @!P0 SYNCS.PHASECHK.TRANS64 P0, [R2+URZ+0x32460], R6 ;  /* 0x03246006020085a7 */ /* 0x000ea4000800007f */
[----:B--2---:R-:W-:Y:S05]  /*25860*/  @!P0 BRA `(.L_x_14755) ;  /* 0xfffffffc00f08947 */ /* 0x004fea000383ffff */
[----:B------:R-:W-:Y:S05]  /*25870*/  BRA `(.L_x_14945) ;  /* 0xffffff9800107947 */ /* 0x000fea000383ffff */
.L_x_14766:
[----:B-1----:R1:W2:Y:S02]  /*25880*/  SYNCS.PHASECHK.TRANS64.TRYWAIT P0, [R3+URZ+0x32440], R2 ;  /* 0x03244002030075a7 */ /* 0x0022a4000800017f */
[----:B--2---:R-:W-:Y:S05]  /*25890*/  @!P0 NANOSLEEP.SYNCS 0x989680 ;  /* 0x009896800000895d */ /* 0x004fea0003900000 */
[----:B------:R-:W2:Y:S02]  /*258a0*/  @!P0 SYNCS.PHASECHK.TRANS64 P0, [R3+URZ+0x32440], R2 ;  /* 0x03244002030085a7 */ /* 0x000ea4000800007f */
[----:B--2---:R-:W-:Y:S05]  /*258b0*/  @!P0 BRA `(.L_x_14766) ;  /* 0xfffffffc00f08947 */ /* 0x004fea000383ffff */
[----:B------:R-:W-:Y:S05]  /*258c0*/  BRA `(.L_x_14946) ;  /* 0xffffff9c00fc7947 */ /* 0x000fea000383ffff */
.L_x_14771:
[----:B--2---:R2:W3:Y:S02]  /*258d0*/  SYNCS.PHASECHK.TRANS64.TRYWAIT P0, [R3+URZ+0x32460], R2 ;  /* 0x03246002030075a7 */ /* 0x0044e4000800017f */
[----:B---3--:R-:W-:Y:S05]  /*258e0*/  @!P0 NANOSLEEP.SYNCS 0x989680 ;  /* 0x009896800000895d */ /* 0x008fea0003900000 */
[----:B------:R-:W3:Y:S02]  /*258f0*/  @!P0 SYNCS.PHASECHK.TRANS64 P0, [R3+URZ+0x32460], R2 ;  /* 0x03246002030085a7 */ /* 0x000ee4000800007f */
[----:B---3--:R-:W-:Y:S05]  /*25900*/  @!P0 BRA `(.L_x_14771) ;  /* 0xfffffffc00f08947 */ /* 0x008fea000383ffff */
[----:B------:R-:W-:Y:S05]  /*25910*/  BRA `(.L_x_14947) ;  /* 0xffffffa000787947 */ /* 0x000fea000383ffff */
.L_x_14782:
[----:B-1----:R1:W2:Y:S02]  /*25920*/  SYNCS.PHASECHK.TRANS64.TRYWAIT P0, [R3+URZ+0x32440], R2 ;  /* 0x03244002030075a7 */ /* 0x0022a4000800017f */
[----:B--2---:R-:W-:Y:S05]  /*25930*/  @!P0 NANOSLEEP.SYNCS 0x989680 ;  /* 0x009896800000895d */ /* 0x004fea0003900000 */
[----:B------:R-:W2:Y:S02]  /*25940*/  @!P0 SYNCS.PHASECHK.TRANS64 P0, [R3+URZ+0x32440], R2 ;  /* 0x03244002030085a7 */ /* 0x000ea4000800007f */
[----:B--2---:R-:W-:Y:S05]  /*25950*/  @!P0 BRA `(.L_x_14782) ;  /* 0xfffffffc00f08947 */ /* 0x004fea000383ffff */
[----:B------:R-:W-:Y:S05]  /*25960*/  BRA `(.L_x_14948) ;  /* 0xffffffa800487947 */ /* 0x000fea000383ffff */
.L_x_14787:
[----:B--2---:R2:W3:Y:S02]  /*25970*/  SYNCS.PHASECHK.TRANS64.TRYWAIT P0, [R3+URZ+0x32460], R2 ;  /* 0x03246002030075a7 */ /* 0x0044e4000800017f */
[----:B---3--:R-:W-:Y:S05]  /*25980*/  @!P0 NANOSLEEP.SYNCS 0x989680 ;  /* 0x009896800000895d */ /* 0x008fea0003900000 */
[----:B------:R-:W3:Y:S02]  /*25990*/  @!P0 SYNCS.PHASECHK.TRANS64 P0, [R3+URZ+0x32460], R2 ;  /* 0x03246002030085a7 */ /* 0x000ee4000800007f */
[----:B---3--:R-:W-:Y:S05]  /*259a0*/  @!P0 BRA `(.L_x_14787) ;  /* 0xfffffffc00f08947 */ /* 0x008fea000383ffff */
[----:B------:R-:W-:Y:S05]  /*259b0*/  BRA `(.L_x_14949) ;  /* 0xffffffa800c47947 */ /* 0x000fea000383ffff */
.L_x_14799:
[----:B-1----:R-:W2:Y:S01]  /*259c0*/  LDL R2, [R1] ;  /* 0x0000000001027983 */ /* 0x002ea20000100800 */
[----:B------:R-:W-:Y:S01]  /*259d0*/  BSSY B0, `(.L_x_14950) ;  /* 0x0000008000007945 */ /* 0x000fe20003800000 */
[----:B------:R-:W-:Y:S02]  /*259e0*/  IMAD.MOV.U32 R12, RZ, RZ, RZ ;  /* 0x000000ffff0c7224 */ /* 0x000fe400078e00ff */
[----:B------:R-:W-:Y:S02]  /*259f0*/  IMAD.MOV.U32 R11, RZ, RZ, 0x1f ;  /* 0x0000001fff0b7424 */ /* 0x000fe400078e00ff */
[----:B------:R-:W-:Y:S02]  /*25a00*/  IMAD.MOV.U32 R15, RZ, RZ, -0x1 ;  /* 0xffffffffff0f7424 */ /* 0x000fe400078e00ff */
[----:B--2---:R-:W-:-:S07]  /*25a10*/  IMAD.MOV.U32 R13, RZ, RZ, R2 ;  /* 0x000000ffff0d7224 */ /* 0x004fce00078e0002 */
[----:B---3--:R-:W-:Y:S05]  /*25a20*/  WARPSYNC.COLLECTIVE R15, `(.L_x_14951) ;  /* 0x000000000f087348 */ /* 0x008fea0003c00000 */
[----:B------:R0:W1:Y:S02]  /*25a30*/  SHFL.IDX P6, R14, R13, R12, R11 ;  /* 0x0000000c0d0e7389 */ /* 0x00006400000c000b */
[----:B01-3--:R-:W-:Y:S01]  /*25a40*/  ENDCOLLECTIVE ;  /* 0x000000000000791b */ /* 0x00bfe20003800000 */
.L_x_14951:
[----:B------:R-:W-:Y:S05]  /*25a50*/  BSYNC B0 ;  /* 0x0000000000007941 */ /* 0x000fea0003800000 */
.L_x_14950:
        /* <DEDUP_REMOVED lines=9> */
.L_x_14952:
        /* <DEDUP_REMOVED lines=26> */
.L_x_14953:
        /* <DEDUP_REMOVED lines=8> */
.L_x_14954:
        /* <DEDUP_REMOVED lines=8> */
.L_x_14955:
        /* <DEDUP_REMOVED lines=8> */
.L_x_14956:
        /* <DEDUP_REMOVED lines=8> */
.L_x_14957:
        /* <DEDUP_REMOVED lines=9> */
.L_x_14958:
[----:B------:R-:W-:Y:S01]  /*25f20*/  IMAD.MOV.U32 R9, RZ, RZ, R14 ;  /* 0x000000ffff097224 */ /* 0x000fe200078e000e */
[----:B------:R-:W-:Y:S06]  /*25f30*/  BRA `(.L_x_14959) ;  /* 0xffffffb0000c7947 */ /* 0x000fec000383ffff */
.L_x_14802:
        /* <DEDUP_REMOVED lines=8> */
.L_x_14961:
[----:B------:R-:W-:Y:S05]  /*25fc0*/  BSYNC B0 ;  /* 0x0000000000007941 */ /* 0x000fea0003800000 */
.L_x_14960:
        /* <DEDUP_REMOVED lines=10> */
.L_x_14962:
        /* <DEDUP_REMOVED lines=8> */
.L_x_14963:
        /* <DEDUP_REMOVED lines=8> */
.L_x_14964:
        /* <DEDUP_REMOVED lines=8> */
.L_x_14965:
        /* <DEDUP_REMOVED lines=9> */
.L_x_14966:
[----:B------:R-:W-:Y:S01]  /*26280*/  IMAD.MOV.U32 R9, RZ, RZ, R14 ;  /* 0x000000ffff097224 */ /* 0x000fe200078e000e */
[----:B------:R-:W-:Y:S06]  /*26290*/  BRA `(.L_x_14967) ;  /* 0xffffffac00e07947 */ /* 0x000fec000383ffff */
.L_x_14804:
[----:B------:R-:W-:Y:S01]  /*262a0*/  BSSY B0, `(.L_x_14968) ;  /* 0x0000006000007945 */ /* 0x000fe20003800000 */
[----:B------:R-:W-:Y:S01]  /*262b0*/  PLOP3.LUT P6, PT, P6, PT, PT, 0x8, 0x0 ;  /* 0x000000000000781c */ /* 0x000fe200037ce170 */
[----:B------:R-:W-:-:S12]  /*262c0*/  IMAD.MOV.U32 R15, RZ, RZ, -0x1 ;  /* 0xffffffffff0f7424 */ /* 0x000fd800078e00ff */
[----:B0-----:R-:W-:Y:S05]  /*262d0*/  WARPSYNC.COLLECTIVE R15, `(.L_x_14969) ;  /* 0x000000000f087348 */ /* 0x001fea0003c00000 */
[----:B------:R-:W-:Y:S01]  /*262e0*/  VOTE.ANY R14, PT, P6 ;  /* 0x00000000000e7806 */ /* 0x000fe200030e0100 */
[----:B0-----:R-:W-:Y:S06]  /*262f0*/  ENDCOLLECTIVE ;  /* 0x000000000000791b */ /* 0x001fec0003800000 */
.L_x_14969:
[----:B------:R-:W-:Y:S05]  /*26300*/  BSYNC B0 ;  /* 0x0000000000007941 */ /* 0x000fea0003800000 */
.L_x_14968:
        /* <DEDUP_REMOVED lines=10> */
.L_x_14970:
[----:B------:R-:W-:Y:S02]  /*263b0*/  IMAD.MOV.U32 R13, RZ, RZ, R6 ;  /* 0x000000ffff0d7224 */ /* 0x000fe400078e0006 */
[----:B------:R-:W-:-:S07]  /*263c0*/  IMAD.MOV.U32 R0, RZ, RZ, R14 ;  /* 0x000000ffff007224 */ /* 0x000fce00078e000e */
[----:B------:R-:W-:Y:S05]  /*263d0*/  WARPSYNC.COLLECTIVE R15, `(.L_x_14971) ;  /* 0x000000000f087348 */ /* 0x000fea0003c00000 */
[----:B------:R0:W1:Y:S02]  /*263e0*/  SHFL.IDX P6, R14, R13, R12, R11 ;  /* 0x0000000c0d0e7389 */ /* 0x00006400000c000b */
[----:B01----:R-:W-:Y:S01]  /*263f0*/  ENDCOLLECTIVE ;  /* 0x000000000000791b */ /* 0x003fe20003800000 */
.L_x_14971:
[----:B------:R-:W-:Y:S02]  /*26400*/  IMAD.MOV.U32 R6, RZ, RZ, R14 ;  /* 0x000000ffff067224 */ /* 0x000fe400078e000e */
[----:B------:R-:W-:-:S05]  /*26410*/  IMAD.IADD R10, R4, 0x1, R10 ;  /* 0x00000001040a7824 */ /* 0x000fca00078e020a */
[----:B------:R2:W-:Y:S01]  /*26420*/  STL [R1+0xc], R10 ;  /* 0x00000c0a01007387 */ /* 0x0005e20000100800 */
[----:B------:R-:W-:Y:S05]  /*26430*/  BRA `(.L_x_14972) ;  /* 0xffffffac00c07947 */ /* 0x000fea000383ffff */
.L_x_14806:
        /* <DEDUP_REMOVED lines=8> */
.L_x_14974:
[----:B------:R-:W-:Y:S05]  /*264c0*/  BSYNC B0 ;  /* 0x0000000000007941 */ /* 0x000fea0003800000 */
.L_x_14973:
[----:B------:R-:W-:Y:S01]  /*264d0*/  IMAD.MOV.U32 R4, RZ, RZ, R14 ;  /* 0x000000ffff047224 */ /* 0x000fe200078e000e */
[----:B------:R-:W-:Y:S06]  /*264e0*/  BRA `(.L_x_14975) ;  /* 0xffffffac00ac7947 */ /* 0x000fec000383ffff */
.L_x_14812:
[----:B0-----:R0:W1:Y:S02]  /*264f0*/  SYNCS.PHASECHK.TRANS64.TRYWAIT P0, [R0+URZ+0x32420], R3 ;  /* 0x03242003000075a7 */ /* 0x001064000800017f */
[----:B-1----:R-:W-:Y:S05]  /*26500*/  @!P0 NANOSLEEP.SYNCS 0x989680 ;  /* 0x009896800000895d */ /* 0x002fea0003900000 */
[----:B------:R-:W1:Y:S02]  /*26510*/  @!P0 SYNCS.PHASECHK.TRANS64 P0, [R0+URZ+0x32420], R3 ;  /* 0x03242003000085a7 */ /* 0x000e64000800007f */
[----:B-1----:R-:W-:Y:S05]  /*26520*/  @!P0 BRA `(.L_x_14812) ;  /* 0xfffffffc00f08947 */ /* 0x002fea000383ffff */
[----:B------:R-:W-:Y:S05]  /*26530*/  BRA `(.L_x_14976) ;  /* 0xffffffb8004c7947 */ /* 0x000fea000383ffff */
.L_x_14813:
        /* <DEDUP_REMOVED lines=11> */
.L_x_14978:
[----:B------:R-:W-:Y:S05]  /*265f0*/  BSYNC B0 ;  /* 0x0000000000007941 */ /* 0x000fea0003800000 */
.L_x_14977:
[----:B------:R-:W-:Y:S05]  /*26600*/  BRA `(.L_x_14979) ;  /* 0xffffffb800347947 */ /* 0x000fea000383ffff */
.L_x_14814:
[----:B------:R-:W-:Y:S01]  /*26610*/  BSSY B0, `(.L_x_14980) ;  /* 0x0000006000007945 */ /* 0x000fe20003800000 */
[----:B------:R-:W-:-:S07]  /*26620*/  IMAD.MOV.U32 R15, RZ, RZ, -0x1 ;  /* 0xffffffffff0f7424 */ /* 0x000fce00078e00ff */
[----:B01-3--:R-:W-:Y:S05]  /*26630*/  WARPSYNC.COLLECTIVE R15, `(.L_x_14981) ;  /* 0x000000000f0c7348 */ /* 0x00bfea0003c00000 */
[----:B------:R-:W-:Y:S02]  /*26640*/  ELECT P6, UR62, PT ;  /* 0x00000000003e782f */ /* 0x000fe400038c0000 */
[----:B------:R-:W-:Y:S01]  /*26650*/  MOV R14, UR62 ;  /* 0x0000003e000e7c02 */ /* 0x000fe20008000f00 */
[----:B01-3--:R-:W-:Y:S10]  /*26660*/  ENDCOLLECTIVE ;  /* 0x000000000000791b */ /* 0x00bff40003800000 */
.L_x_14981:
[----:B------:R-:W-:Y:S05]  /*26670*/  BSYNC B0 ;  /* 0x0000000000007941 */ /* 0x000fea0003800000 */
.L_x_14980:
[----:B------:R-:W-:Y:S05]  /*26680*/  BRA `(.L_x_14982) ;  /* 0xffffffb800287947 */ /* 0x000fea000383ffff */
.L_x_14816:
[----:B0-----:R0:W1:Y:S02]  /*26690*/  SYNCS.PHASECHK.TRANS64.TRYWAIT P0, [R6+URZ], R5 ;  /* 0x00000005060075a7 */ /* 0x001064000800017f */
[----:B-1----:R-:W-:Y:S05]  /*266a0*/  @!P0 NANOSLEEP.SYNCS 0x989680 ;  /* 0x009896800000895d */ /* 0x002fea0003900000 */
[----:B------:R-:W1:Y:S02]  /*266b0*/  @!P0 SYNCS.PHASECHK.TRANS64 P0, [R6+URZ], R5 ;  /* 0x00000005060085a7 */ /* 0x000e64000800007f */
[----:B-1----:R-:W-:Y:S05]  /*266c0*/  @!P0 BRA `(.L_x_14816) ;  /* 0xfffffffc00f08947 */ /* 0x002fea000383ffff */
[----:B------:R-:W-:Y:S05]  /*266d0*/  BRA `(.L_x_14983) ;  /* 0xffffffb800607947 */ /* 0x000fea000383ffff */
.L_x_14817:
[----:B-1----:R1:W2:Y:S02]  /*266e0*/  SYNCS.PHASECHK.TRANS64.TRYWAIT P0, [R7+URZ], R2 ;  /* 0x00000002070075a7 */ /* 0x0022a4000800017f */
[----:B--2---:R-:W-:Y:S05]  /*266f0*/  @!P0 NANOSLEEP.SYNCS 0x989680 ;  /* 0x009896800000895d */ /* 0x004fea0003900000 */
[----:B------:R-:W2:Y:S02]  /*26700*/  @!P0 SYNCS.PHASECHK.TRANS64 P0, [R7+URZ], R2 ;  /* 0x00000002070085a7 */ /* 0x000ea4000800007f */
[----:B--2---:R-:W-:Y:S05]  /*26710*/  @!P0 BRA `(.L_x_14817) ;  /* 0xfffffffc00f08947 */ /* 0x004fea000383ffff */
[----:B------:R-:W-:Y:S05]  /*26720*/  BRA `(.L_x_14984) ;  /* 0xffffffb800547947 */ /* 0x000fea000383ffff */
.L_x_14819:
[----:B--2---:R2:W4:Y:S02]  /*26730*/  SYNCS.PHASECHK.TRANS64.TRYWAIT P0, [R4+URZ], R5 ;  /* 0x00000005040075a7 */ /* 0x004524000800017f */
[----:B----4-:R-:W-:Y:S05]  /*26740*/  @!P0 NANOSLEEP.SYNCS 0x989680 ;  /* 0x009896800000895d */ /* 0x010fea0003900000 */
[----:B------:R-:W4:Y:S02]  /*26750*/  @!P0 SYNCS.PHASECHK.TRANS64 P0, [R4+URZ], R5 ;  /* 0x00000005040085a7 */ /* 0x000f24000800007f */
[----:B----4-:R-:W-:Y:S05]  /*26760*/  @!P0 BRA `(.L_x_14819) ;  /* 0xfffffffc00f08947 */ /* 0x010fea000383ffff */
[----:B------:R-:W-:Y:S05]  /*26770*/  BRA `(.L_x_14985) ;  /* 0xffffffb800587947 */ /* 0x000fea000383ffff */
.L_x_14986:
        /* <DEDUP_REMOVED lines=16> */
.L_x_15034:


//--------------------- .nv.global.init           --------------------------
	.section	.nv.global.init,"aw",@progbits
.nv.global.init:
	.type		$str$20,@object
	.size		$str$20,($str$21 - $str$20)
$str$20:
        /*0000*/ 	.byte	0x28, 0x61, 0x64, 0x64, 0x72, 0x65, 0x73, 0x73, 0x20, 0x26, 0x20, 0x6d, 0x61, 0x73, 0x6b, 0x29
        /*0010*/ 	.byte	0x20, 0x3d, 0x3d, 0x20, 0x30, 0x00
	.type		$str$21,@object
	.size		$str$21,(__unnamed_11 - $str$21)
$str$21:
        /*0016*/ 	.byte	0x2f, 0x74, 0x6d, 0x70, 0x2f, 0x6f, 0x73, 0x73, 0x5f, 0x6b, 0x65, 0x72, 0x6e, 0x65, 0x6c, 0x73
        /*0026*/ 	.byte	0x5f, 0x73, 0x72, 0x63, 0x2f, 0x66, 0x6c, 0x61, 0x73, 0x68, 0x5f, 0x61, 0x74, 0x74, 0x65, 0x6e
        /*0036*/ 	.byte	0x74, 0x69, 0x6f, 0x6e, 0x2f, 0x63, 0x73, 0x72, 0x63, 0x2f, 0x63, 0x75, 0x74, 0x6c, 0x61, 0x73
        /*0046*/ 	.byte	0x73, 0x2f, 0x69, 0x6e, 0x63, 0x6c, 0x75, 0x64, 0x65, 0x2f, 0x63, 0x75, 0x74, 0x65, 0x2f, 0x70
        /*0056*/ 	.byte	0x6f, 0x69, 0x6e, 0x74, 0x65, 0x72, 0x5f, 0x66, 0x6c, 0x61, 0x67, 0x67, 0x65, 0x64, 0x2e, 0x68
        /*0066*/ 	.byte	0x70, 0x70, 0x00
	.type		__unnamed_11,@object
	.size		__unnamed_11,(__unnamed_4 - __unnamed_11)
__unnamed_11:
        /* <DEDUP_REMOVED lines=24> */
	.type		__unnamed_4,@object
	.size		__unnamed_4,(__unnamed_12 - __unnamed_4)
__unnamed_4:
        /* <DEDUP_REMOVED lines=24> */
        /*0369*/ 	.byte	0x00
	.type		__unnamed_12,@object
	.size		__unnamed_12,(__unnamed_17 - __unnamed_12)
__unnamed_12:
        /* <DEDUP_REMOVED lines=24> */
        /*04ea*/ 	.byte	0x26, 0x5d, 0x00
	.type		__unnamed_17,@object
	.size		__unnamed_17,(__unnamed_5 - __unnamed_17)
__unnamed_17:
        /* <DEDUP_REMOVED lines=25> */
	.type		__unnamed_5,@object
	.size		__unnamed_5,(__unnamed_19 - __unnamed_5)
__unnamed_5:
        /* <DEDUP_REMOVED lines=25> */
	.type		__unnamed_19,@object
	.size		__unnamed_19,(__unnamed_7 - __unnamed_19)
__unnamed_19:
        /* <DEDUP_REMOVED lines=25> */
	.type		__unnamed_7,@object
	.size		__unnamed_7,(__unnamed_13 - __unnamed_7)
__unnamed_7:
        /* <DEDUP_REMOVED lines=25> */
	.type		__unnamed_13,@object
	.size		__unnamed_13,(__unnamed_6 - __unnamed_13)
__unnamed_13:
        /* <DEDUP_REMOVED lines=28> */
        /*0cbd*/ 	.byte	0x34, 0x30, 0x39, 0x36, 0x3e, 0x3e, 0x3e, 0x3e, 0x3e, 0x5d, 0x00
	.type		__unnamed_6,@object
	.size		__unnamed_6,(__unnamed_8 - __unnamed_6)
__unnamed_6:
        /* <DEDUP_REMOVED lines=29> */
	.type		__unnamed_8,@object
	.size		__unnamed_8,(__unnamed_1 - __unnamed_8)
__unnamed_8:
        /* <DEDUP_REMOVED lines=28> */
        /*1054*/ 	.byte	0x34, 0x30, 0x39, 0x36, 0x3e, 0x3e, 0x3e, 0x3e, 0x3e, 0x20, 0x26, 0x5d, 0x00
	.type		__unnamed_1,@object
	.size		__unnamed_1,(__unnamed_9 - __unnamed_1)
__unnamed_1:
        /* <DEDUP_REMOVED lines=28> */
        /*1221*/ 	.byte	0x3c, 0x36, 0x31, 0x34, 0x34, 0x3e, 0x3e, 0x3e, 0x3e, 0x3e, 0x20, 0x26, 0x5d, 0x00
	.type		__unnamed_9,@object
	.size		__unnamed_9,(__unnamed_10 - __unnamed_9)
__unnamed_9:
        /* <DEDUP_REMOVED lines=28> */
        /*13ef*/ 	.byte	0x3a, 0x43, 0x3c, 0x33, 0x32, 0x37, 0x36, 0x38, 0x3e, 0x3e, 0x3e, 0x3e, 0x3e, 0x5d, 0x00
	.type		__unnamed_10,@object
	.size		__unnamed_10,(__unnamed_21 - __unnamed_10)
__unnamed_10:
        /* <DEDUP_REMOVED lines=29> */
	.type		__unnamed_21,@object
	.size		__unnamed_21,(__unnamed_3 - __unnamed_21)
__unnamed_21:
        /* <DEDUP_REMOVED lines=29> */
	.type		__unnamed_3,@object
	.size		__unnamed_3,(__unnamed_23 - __unnamed_3)
__unnamed_3:
        /* <DEDUP_REMOVED lines=29> */
	.type		__unnamed_23,@object
	.size		__unnamed_23,(__unnamed_15 - __unnamed_23)
__unnamed_23:
        /* <DEDUP_REMOVED lines=29> */
	.type		__unnamed_15,@object
	.size		__unnamed_15,(__unnamed_16 - __unnamed_15)
__unnamed_15:
        /* <DEDUP_REMOVED lines=29> */
	.type		__unnamed_16,@object
	.size		__unnamed_16,(__unnamed_2 - __unnamed_16)
__unnamed_16:
        /* <DEDUP_REMOVED lines=29> */
	.type		__unnamed_2,@object
	.size		__unnamed_2,(__unnamed_18 - __unnamed_2)
__unnamed_2:
        /* <DEDUP_REMOVED lines=29> */
	.type		__unnamed_18,@object
	.size		__unnamed_18,(__unnamed_22 - __unnamed_18)
__unnamed_18:
        /* <DEDUP_REMOVED lines=29> */
	.type		__unnamed_22,@object
	.size		__unnamed_22,(__unnamed_20 - __unnamed_22)
__unnamed_22:
        /* <DEDUP_REMOVED lines=29> */
	.type		__unnamed_20,@object
	.size		__unnamed_20,(__unnamed_14 - __unnamed_20)
__unnamed_20:
        /* <DEDUP_REMOVED lines=29> */
        /*261d*/ 	.byte	0x5d, 0x00
	.type		__unnamed_14,@object
	.size		__unnamed_14,(.L_13 - __unnamed_14)
__unnamed_14:
        /* <DEDUP_REMOVED lines=30> */
.L_13:


//--------------------- .nv.shared._ZN7cutlass13device_kernelIN5flash11enable_sm90INS1_16FlashAttnFwdSm90INS1_25CollectiveMainloopFwdSm90ILi2EN4cute5tupleIJNS5_1CILi1EEES8_S8_EEENS6_IJNS7_ILi128EEESA_NS7_ILi192EEEEEELi128ENS_10bfloat16_tEfNS_4arch4Sm90ELb0ELb0ELb0ELb0ELb0ELb0ELb0ELb1ELb1ELb1ELb1ELb0EEENS1_21CollectiveEpilogueFwdINS6_IJSA_SA_SA_EEES9_SD_SF_Li256ELb0ELb1ELb1ELb0EEENS1_19SingleTileSchedulerILb0ELb1ELb1ELi128EEEEEEEEEvNT_6ParamsE --------------------------
	.section	.nv.shared._ZN7cutlass13device_kernelIN5flash11enable_sm90INS1_16FlashAttnFwdSm90INS1_25CollectiveMainloopFwdSm90ILi2EN4cute5tupleIJNS5_1CILi1EEES8_S8_EEENS6_IJNS7_ILi128EEESA_NS7_ILi192EEEEEELi128ENS_10bfloat16_tEfNS_4arch4Sm90ELb0ELb0ELb0ELb0ELb0ELb0ELb0ELb1ELb1ELb1ELb1ELb0EEENS1_21CollectiveEpilogueFwdINS6_IJSA_SA_SA_EEES9_SD_SF_Li256ELb0ELb1ELb1ELb0EEENS1_19SingleTileSchedulerILb0ELb1ELb1ELi128EEEEEEEEEvNT_6ParamsE,"aw",@nobits
	.sectionflags	@""
	.align	16
	.zero		1024


//--------------------- .nv.shared.reserved.0     --------------------------
	.section	.nv.shared.reserved.0,"aw",@nobits
	.weak		__nv_reservedSMEM_offset_0_alias
	.size		__nv_reservedSMEM_offset_0_alias, 0, 0
	.other		__nv_reservedSMEM_offset_0_alias,@"STO_CUDA_RESERVED_SHARED STV_DEFAULT"
__nv_reservedSMEM_offset_0_alias:
	.zero		0


//--------------------- .nv.global                --------------------------
	.section	.nv.global,"aw",@nobits
.nv.global:
	.type		_ZN73_INTERNAL_91085012_37_flash_fwd_hdimdiff_bf16_split_sm90_cu_61719c98_47394cute1_E,@object
	.size		_ZN73_INTERNAL_91085012_37_flash_fwd_hdimdiff_bf16_split_sm90_cu_61719c98_47394cute1_E,(_ZN73_INTERNAL_91085012_37_flash_fwd_hdimdiff_bf16_split_sm90_cu_61719c98_47394cuda3std3__45__cpo6cbeginE - _ZN73_INTERNAL_91085012_37_flash_fwd_hdimdiff_bf16_split_sm90_cu_61719c98_47394cute1_E)
_ZN73_INTERNAL_91085012_37_flash_fwd_hdimdiff_bf16_split_sm90_cu_61719c98_47394cute1_E:
	.zero		1
	.type		_ZN73_INTERNAL_91085012_37_flash_fwd_hdimdiff_bf16_split_sm90_cu_61719c98_47394cuda3std3__45__cpo6cbeginE,@object
	.size		_ZN73_INTERNAL_91085012_37_flash_fwd_hdimdiff_bf16_split_sm90_cu_61719c98_47394cuda3std3__45__cpo6cbeginE,(_ZN73_INTERNAL_91085012_37_flash_fwd_hdimdiff_bf16_split_sm90_cu_61719c98_47394cuda3std3__48in_placeE - _ZN73_INTERNAL_91085012_37_flash_fwd_hdimdiff_bf16_split_sm90_cu_61719c98_47394cuda3std3__45__cpo6cbeginE)
_ZN73_INTERNAL_91085012_37_flash_fwd_hdimdiff_bf16_split_sm90_cu_61719c98_47394cuda3std3__45__cpo6cbeginE:
	.zero		1
	.type		_ZN73_INTERNAL_91085012_37_flash_fwd_hdimdiff_bf16_split_sm90_cu_61719c98_47394cuda3std3__48in_placeE,@object
	.size		_ZN73_INTERNAL_91085012_37_flash_fwd_hdimdiff_bf16_split_sm90_cu_61719c98_47394cuda3std3__48in_placeE,(_ZN73_INTERNAL_91085012_37_flash_fwd_hdimdiff_bf16_split_sm90_cu_61719c98_47394cuda3std6ranges3__45__cpo9iter_moveE - _ZN73_INTERNAL_91085012_37_flash_fwd_hdimdiff_bf16_split_sm90_cu_61719c98_47394cuda3std3__48in_placeE)
_ZN73_INTERNAL_91085012_37_flash_fwd_hdimdiff_bf16_split_sm90_cu_61719c98_47394cuda3std3__48in_placeE:
	.zero		1
	.type		_ZN73_INTERNAL_91085012_37_flash_fwd_hdimdiff_bf16_split_sm90_cu_61719c98_47394cuda3std6ranges3__45__cpo9iter_moveE,@object
	.size		_ZN73_INTERNAL_91085012_37_flash_fwd_hdimdiff_bf16_split_sm90_cu_61719c98_47394cuda3std6ranges3__45__cpo9iter_moveE,(_ZN73_INTERNAL_91085012_37_flash_fwd_hdimdiff_bf16_split_sm90_cu_61719c98_47394cuda3std3__45__cpo5beginE - _ZN73_INTERNAL_91085012_37_flash_fwd_hdimdiff_bf16_split_sm90_cu_61719c98_47394cuda3std6ranges3__45__cpo9iter_moveE)
_ZN73_INTERNAL_91085012_37_flash_fwd_hdimdiff_bf16_split_sm90_cu_61719c98_47394cuda3std6ranges3__45__cpo9iter_moveE:
	.zero		1
	.type		_ZN73_INTERNAL_91085012_37_flash_fwd_hdimdiff_bf16_split_sm90_cu_61719c98_47394cuda3std3__45__cpo5beginE,@object
	.size		_ZN73_INTERNAL_91085012_37_flash_fwd_hdimdiff_bf16_split_sm90_cu_61719c98_47394cuda3std3__45__cpo5beginE,(_ZN73_INTERNAL_91085012_37_flash_fwd_hdimdiff_bf16_split_sm90_cu_61719c98_47394cuda3std3__475_GLOBAL__N__91085012_37_flash_fwd_hdimdiff_bf16_split_sm90_cu_61719c98_47396ignoreE - _ZN73_INTERNAL_91085012_37_flash_fwd_hdimdiff_bf16_split_sm90_cu_61719c98_47394cuda3std3__45__cpo5beginE)
_ZN73_INTERNAL_91085012_37_flash_fwd_hdimdiff_bf16_split_sm90_cu_61719c98_47394cuda3std3__45__cpo5beginE:
	.zero		1
	.type		_ZN73_INTERNAL_91085012_37_flash_fwd_hdimdiff_bf16_split_sm90_cu_61719c98_47394cuda3std3__475_GLOBAL__N__91085012_37_flash_fwd_hdimdiff_bf16_split_sm90_cu_61719c98_47396ignoreE,@object
	.size		_ZN73_INTERNAL_91085012_37_flash_fwd_hdimdiff_bf16_split_sm90_cu_61719c98_47394cuda3std3__475_GLOBAL__N__91085012_37_flash_fwd_hdimdiff_bf16_split_sm90_cu_61719c98_47396ignoreE,(_ZN73_INTERNAL_91085012_37_flash_fwd_hdimdiff_bf16_split_sm90_cu_61719c98_47394cute7productE - _ZN73_INTERNAL_91085012_37_flash_fwd_hdimdiff_bf16_split_sm90_cu_61719c98_47394cuda3std3__475_GLOBAL__N__91085012_37_flash_fwd_hdimdiff_bf16_split_sm90_cu_61719c98_47396ignoreE)
_ZN73_INTERNAL_91085012_37_flash_fwd_hdimdiff_bf16_split_sm90_cu_61719c98_47394cuda3std3__475_GLOBAL__N__91085012_37_flash_fwd_hdimdiff_bf16_split_sm90_cu_61719c98_47396ignoreE:
	.zero		1
	.type		_ZN73_INTERNAL_91085012_37_flash_fwd_hdimdiff_bf16_split_sm90_cu_61719c98_47394cute7productE,@object
	.size		_ZN73_INTERNAL_91085012_37_flash_fwd_hdimdiff_bf16_split_sm90_cu_61719c98_47394cute7productE,(_ZN73_INTERNAL_91085012_37_flash_fwd_hdimdiff_bf16_split_sm90_cu_61719c98_47394cuda3std3__45__cpo3endE - _ZN73_INTERNAL_91085012_37_flash_fwd_hdimdiff_bf16_split_sm90_cu_61719c98_47394cute7productE)
_ZN73_INTERNAL_91085012_37_flash_fwd_hdimdiff_bf16_split_sm90_cu_61719c98_47394cute7productE:
	.zero		1
	.type		_ZN73_INTERNAL_91085012_37_flash_fwd_hdimdiff_bf16_split_sm90_cu_61719c98_47394cuda3std3__45__cpo3endE,@object
	.size		_ZN73_INTERNAL_91085012_37_flash_fwd_hdimdiff_bf16_split_sm90_cu_61719c98_47394cuda3std3__45__cpo3endE,(_ZN73_INTERNAL_91085012_37_flash_fwd_hdimdiff_bf16_split_sm90_cu_61719c98_47394cuda3std3__419piecewise_constructE - _ZN73_INTERNAL_91085012_37_flash_fwd_hdimdiff_bf16_split_sm90_cu_61719c98_47394cuda3std3__45__cpo3endE)
_ZN73_INTERNAL_91085012_37_flash_fwd_hdimdiff_bf16_split_sm90_cu_61719c98_47394cuda3std3__45__cpo3endE:
	.zero		1
	.type		_ZN73_INTERNAL_91085012_37_flash_fwd_hdimdiff_bf16_split_sm90_cu_61719c98_47394cuda3std3__419piecewise_constructE,@object
	.size		_ZN73_INTERNAL_91085012_37_flash_fwd_hdimdiff_bf16_split_sm90_cu_61719c98_47394cuda3std3__419piecewise_constructE,(_ZN73_INTERNAL_91085012_37_flash_fwd_hdimdiff_bf16_split_sm90_cu_61719c98_47394cuda3std3__45__cpo4cendE - _ZN73_INTERNAL_91085012_37_flash_fwd_hdimdiff_bf16_split_sm90_cu_61719c98_47394cuda3std3__419piecewise_constructE)
_ZN73_INTERNAL_91085012_37_flash_fwd_hdimdiff_bf16_split_sm90_cu_61719c98_47394cuda3std3__419piecewise_constructE:
	.zero		1
	.type		_ZN73_INTERNAL_91085012_37_flash_fwd_hdimdiff_bf16_split_sm90_cu_61719c98_47394cuda3std3__45__cpo4cendE,@object
	.size		_ZN73_INTERNAL_91085012_37_flash_fwd_hdimdiff_bf16_split_sm90_cu_61719c98_47394cuda3std3__45__cpo4cendE,(_ZN73_INTERNAL_91085012_37_flash_fwd_hdimdiff_bf16_split_sm90_cu_61719c98_47394cuda3std6ranges3__45__cpo4swapE - _ZN73_INTERNAL_91085012_37_flash_fwd_hdimdiff_bf16_split_sm90_cu_61719c98_47394cuda3std3__45__cpo4cendE)
_ZN73_INTERNAL_91085012_37_flash_fwd_hdimdiff_bf16_split_sm90_cu_61719c98_47394cuda3std3__45__cpo4cendE:
	.zero		1
	.type		_ZN73_INTERNAL_91085012_37_flash_fwd_hdimdiff_bf16_split_sm90_cu_61719c98_47394cuda3std6ranges3__45__cpo4swapE,@object
	.size		_ZN73_INTERNAL_91085012_37_flash_fwd_hdimdiff_bf16_split_sm90_cu_61719c98_47394cuda3std6ranges3__45__cpo4swapE,(.L_30 - _ZN73_INTERNAL_91085012_37_flash_fwd_hdimdiff_bf16_split_sm90_cu_61719c98_47394cuda3std6ranges3__45__cpo4swapE)
_ZN73_INTERNAL_91085012_37_flash_fwd_hdimdiff_bf16_split_sm90_cu_61719c98_47394cuda3std6ranges3__45__cpo4swapE:
	.zero		1
.L_30:


//--------------------- .nv.shared._ZN7cutlass13device_kernelIN5flash11enable_sm90INS1_16FlashAttnFwdSm90INS1_25CollectiveMainloopFwdSm90ILi2EN4cute5tupleIJNS5_1CILi1EEES8_S8_EEENS6_IJNS7_ILi128EEESA_NS7_ILi192EEEEEELi128ENS_10bfloat16_tEfNS_4arch4Sm90ELb0ELb0ELb0ELb1ELb0ELb0ELb0ELb1ELb1ELb1ELb1ELb0EEENS1_21CollectiveEpilogueFwdINS6_IJSA_SA_SA_EEES9_SD_SF_Li256ELb1ELb1ELb1ELb0EEENS1_36VarlenDynamicPersistentTileSchedulerILi128ELi128ELi256ELi128ELb1ELb1ELb1ELb0ELb1ELb1EEEEEEEEEvNT_6ParamsE --------------------------
	.section	.nv.shared._ZN7cutlass13device_kernelIN5flash11enable_sm90INS1_16FlashAttnFwdSm90INS1_25CollectiveMainloopFwdSm90ILi2EN4cute5tupleIJNS5_1CILi1EEES8_S8_EEENS6_IJNS7_ILi128EEESA_NS7_ILi192EEEEEELi128ENS_10bfloat16_tEfNS_4arch4Sm90ELb0ELb0ELb0ELb1ELb0ELb0ELb0ELb1ELb1ELb1ELb1ELb0EEENS1_21CollectiveEpilogueFwdINS6_IJSA_SA_SA_EEES9_SD_SF_Li256ELb1ELb1ELb1ELb0EEENS1_36VarlenDynamicPersistentTileSchedulerILi128ELi128ELi256ELi128ELb1ELb1ELb1ELb0ELb1ELb1EEEEEEEEEvNT_6ParamsE,"aw",@nobits
	.sectionflags	@""
	.align	16
	.zero		1024


//--------------------- .nv.shared._ZN7cutlass13device_kernelIN5flash11enable_sm90INS1_16FlashAttnFwdSm90INS1_25CollectiveMainloopFwdSm90ILi2EN4cute5tupleIJNS5_1CILi1EEES8_S8_EEENS6_IJNS7_ILi128EEESA_NS7_ILi192EEEEEELi128ENS_10bfloat16_tEfNS_4arch4Sm90ELb0ELb0ELb0ELb1ELb0ELb1ELb0ELb1ELb1ELb1ELb1ELb0EEENS1_21CollectiveEpilogueFwdINS6_IJSA_SA_SA_EEES9_SD_SF_Li256ELb1ELb1ELb1ELb0EEENS1_36VarlenDynamicPersistentTileSchedulerILi128ELi128ELi256ELi128ELb1ELb1ELb1ELb0ELb1ELb1EEEEEEEEEvNT_6ParamsE --------------------------
	.section	.nv.shared._ZN7cutlass13device_kernelIN5flash11enable_sm90INS1_16FlashAttnFwdSm90INS1_25CollectiveMainloopFwdSm90ILi2EN4cute5tupleIJNS5_1CILi1EEES8_S8_EEENS6_IJNS7_ILi128EEESA_NS7_ILi192EEEEEELi128ENS_10bfloat16_tEfNS_4arch4Sm90ELb0ELb0ELb0ELb1ELb0ELb1ELb0ELb1ELb1ELb1ELb1ELb0EEENS1_21CollectiveEpilogueFwdINS6_IJSA_SA_SA_EEES9_SD_SF_Li256ELb1ELb1ELb1ELb0EEENS1_36VarlenDynamicPersistentTileSchedulerILi128ELi128ELi256ELi128ELb1ELb1ELb1ELb0ELb1ELb1EEEEEEEEEvNT_6ParamsE,"aw",@nobits
	.sectionflags	@""
	.align	16
	.zero		1024


//--------------------- .nv.shared._ZN7cutlass13device_kernelIN5flash11enable_sm90INS1_16FlashAttnFwdSm90INS1_25CollectiveMainloopFwdSm90ILi2EN4cute5tupleIJNS5_1CILi1EEES8_S8_EEENS6_IJNS7_ILi128EEENS7_ILi96EEENS7_ILi192EEEEEELi128ENS_10bfloat16_tEfNS_4arch4Sm90ELb0ELb1ELb0ELb0ELb0ELb0ELb0ELb1ELb1ELb1ELb1ELb0EEENS1_21CollectiveEpilogueFwdINS6_IJSA_SA_SB_EEES9_SE_SG_Li256ELb0ELb1ELb1ELb0EEENS1_19SingleTileSchedulerILb0ELb1ELb1ELi128EEEEEEEEEvNT_6ParamsE --------------------------
	.section	.nv.shared._ZN7cutlass13device_kernelIN5flash11enable_sm90INS1_16FlashAttnFwdSm90INS1_25CollectiveMainloopFwdSm90ILi2EN4cute5tupleIJNS5_1CILi1EEES8_S8_EEENS6_IJNS7_ILi128EEENS7_ILi96EEENS7_ILi192EEEEEELi128ENS_10bfloat16_tEfNS_4arch4Sm90ELb0ELb1ELb0ELb0ELb0ELb0ELb0ELb1ELb1ELb1ELb1ELb0EEENS1_21CollectiveEpilogueFwdINS6_IJSA_SA_SB_EEES9_SE_SG_Li256ELb0ELb1ELb1ELb0EEENS1_19SingleTileSchedulerILb0ELb1ELb1ELi128EEEEEEEEEvNT_6ParamsE,"aw",@nobits
	.sectionflags	@""
	.align	16
	.zero		1024


//--------------------- .nv.shared._ZN7cutlass13device_kernelIN5flash11enable_sm90INS1_16FlashAttnFwdSm90INS1_25CollectiveMainloopFwdSm90ILi2EN4cute5tupleIJNS5_1CILi1EEES8_S8_EEENS6_IJNS7_ILi128EEENS7_ILi96EEENS7_ILi192EEEEEELi128ENS_10bfloat16_tEfNS_4arch4Sm90ELb0ELb1ELb0ELb1ELb0ELb0ELb0ELb1ELb1ELb1ELb1ELb0EEENS1_21CollectiveEpilogueFwdINS6_IJSA_SA_SB_EEES9_SE_SG_Li256ELb1ELb1ELb1ELb0EEENS1_36VarlenDynamicPersistentTileSchedulerILi128ELi96ELi256ELi128ELb1ELb1ELb1ELb1ELb0ELb1EEEEEEEEEvNT_6ParamsE --------------------------
	.section	.nv.shared._ZN7cutlass13device_kernelIN5flash11enable_sm90INS1_16FlashAttnFwdSm90INS1_25CollectiveMainloopFwdSm90ILi2EN4cute5tupleIJNS5_1CILi1EEES8_S8_EEENS6_IJNS7_ILi128EEENS7_ILi96EEENS7_ILi192EEEEEELi128ENS_10bfloat16_tEfNS_4arch4Sm90ELb0ELb1ELb0ELb1ELb0ELb0ELb0ELb1ELb1ELb1ELb1ELb0EEENS1_21CollectiveEpilogueFwdINS6_IJSA_SA_SB_EEES9_SE_SG_Li256ELb1ELb1ELb1ELb0EEENS1_36VarlenDynamicPersistentTileSchedulerILi128ELi96ELi256ELi128ELb1ELb1ELb1ELb1ELb0ELb1EEEEEEEEEvNT_6ParamsE,"aw",@nobits
	.sectionflags	@""
	.align	16
	.zero		1024


//--------------------- .nv.shared._ZN7cutlass13device_kernelIN5flash11enable_sm90INS1_16FlashAttnFwdSm90INS1_25CollectiveMainloopFwdSm90ILi2EN4cute5tupleIJNS5_1CILi1EEES8_S8_EEENS6_IJNS7_ILi128EEENS7_ILi96EEENS7_ILi192EEEEEELi128ENS_10bfloat16_tEfNS_4arch4Sm90ELb0ELb1ELb0ELb1ELb0ELb1ELb0ELb1ELb1ELb1ELb1ELb0EEENS1_21CollectiveEpilogueFwdINS6_IJSA_SA_SB_EEES9_SE_SG_Li256ELb1ELb1ELb1ELb0EEENS1_36VarlenDynamicPersistentTileSchedulerILi128ELi96ELi256ELi128ELb1ELb1ELb1ELb1ELb0ELb1EEEEEEEEEvNT_6ParamsE --------------------------
	.section	.nv.shared._ZN7cutlass13device_kernelIN5flash11enable_sm90INS1_16FlashAttnFwdSm90INS1_25CollectiveMainloopFwdSm90ILi2EN4cute5tupleIJNS5_1CILi1EEES8_S8_EEENS6_IJNS7_ILi128EEENS7_ILi96EEENS7_ILi192EEEEEELi128ENS_10bfloat16_tEfNS_4arch4Sm90ELb0ELb1ELb0ELb1ELb0ELb1ELb0ELb1ELb1ELb1ELb1ELb0EEENS1_21CollectiveEpilogueFwdINS6_IJSA_SA_SB_EEES9_SE_SG_Li256ELb1ELb1ELb1ELb0EEENS1_36VarlenDynamicPersistentTileSchedulerILi128ELi96ELi256ELi128ELb1ELb1ELb1ELb1ELb0ELb1EEEEEEEEEvNT_6ParamsE,"aw",@nobits
	.sectionflags	@""
	.align	16
	.zero		1024


//--------------------- .nv.shared._ZN7cutlass13device_kernelIN5flash11enable_sm90INS1_16FlashAttnFwdSm90INS1_25CollectiveMainloopFwdSm90ILi2EN4cute5tupleIJNS5_1CILi1EEES8_S8_EEENS6_IJNS7_ILi128EEESA_NS7_ILi192EEEEEELi128ENS_10bfloat16_tEfNS_4arch4Sm90ELb1ELb0ELb0ELb0ELb0ELb0ELb0ELb1ELb1ELb1ELb1ELb0EEENS1_21CollectiveEpilogueFwdINS6_IJSA_SA_SA_EEES9_SD_SF_Li256ELb0ELb1ELb1ELb0EEENS1_19SingleTileSchedulerILb0ELb1ELb1ELi128EEEEEEEEEvNT_6ParamsE --------------------------
	.section	.nv.shared._ZN7cutlass13device_kernelIN5flash11enable_sm90INS1_16FlashAttnFwdSm90INS1_25CollectiveMainloopFwdSm90ILi2EN4cute5tupleIJNS5_1CILi1EEES8_S8_EEENS6_IJNS7_ILi128EEESA_NS7_ILi192EEEEEELi128ENS_10bfloat16_tEfNS_4arch4Sm90ELb1ELb0ELb0ELb0ELb0ELb0ELb0ELb1ELb1ELb1ELb1ELb0EEENS1_21CollectiveEpilogueFwdINS6_IJSA_SA_SA_EEES9_SD_SF_Li256ELb0ELb1ELb1ELb0EEENS1_19SingleTileSchedulerILb0ELb1ELb1ELi128EEEEEEEEEvNT_6ParamsE,"aw",@nobits
	.sectionflags	@""
	.align	16
	.zero		1024


//--------------------- .nv.shared._ZN7cutlass13device_kernelIN5flash11enable_sm90INS1_16FlashAttnFwdSm90INS1_25CollectiveMainloopFwdSm90ILi2EN4cute5tupleIJNS5_1CILi1EEES8_S8_EEENS6_IJNS7_ILi128EEESA_NS7_ILi192EEEEEELi128ENS_10bfloat16_tEfNS_4arch4Sm90ELb1ELb0ELb0ELb1ELb0ELb0ELb0ELb1ELb1ELb1ELb1ELb0EEENS1_21CollectiveEpilogueFwdINS6_IJSA_SA_SA_EEES9_SD_SF_Li256ELb1ELb1ELb1ELb0EEENS1_36VarlenDynamicPersistentTileSchedulerILi128ELi128ELi256ELi128ELb1ELb1ELb1ELb1ELb1ELb1EEEEEEEEEvNT_6ParamsE --------------------------
	.section	.nv.shared._ZN7cutlass13device_kernelIN5flash11enable_sm90INS1_16FlashAttnFwdSm90INS1_25CollectiveMainloopFwdSm90ILi2EN4cute5tupleIJNS5_1CILi1EEES8_S8_EEENS6_IJNS7_ILi128EEESA_NS7_ILi192EEEEEELi128ENS_10bfloat16_tEfNS_4arch4Sm90ELb1ELb0ELb0ELb1ELb0ELb0ELb0ELb1ELb1ELb1ELb1ELb0EEENS1_21CollectiveEpilogueFwdINS6_IJSA_SA_SA_EEES9_SD_SF_Li256ELb1ELb1ELb1ELb0EEENS1_36VarlenDynamicPersistentTileSchedulerILi128ELi128ELi256ELi128ELb1ELb1ELb1ELb1ELb1ELb1EEEEEEEEEvNT_6ParamsE,"aw",@nobits
	.sectionflags	@""
	.align	16
	.zero		1024


//--------------------- .nv.shared._ZN7cutlass13device_kernelIN5flash11enable_sm90INS1_16FlashAttnFwdSm90INS1_25CollectiveMainloopFwdSm90ILi2EN4cute5tupleIJNS5_1CILi1EEES8_S8_EEENS6_IJNS7_ILi128EEESA_NS7_ILi192EEEEEELi128ENS_10bfloat16_tEfNS_4arch4Sm90ELb1ELb0ELb0ELb1ELb0ELb1ELb0ELb1ELb1ELb1ELb1ELb0EEENS1_21CollectiveEpilogueFwdINS6_IJSA_SA_SA_EEES9_SD_SF_Li256ELb1ELb1ELb1ELb0EEENS1_36VarlenDynamicPersistentTileSchedulerILi128ELi128ELi256ELi128ELb1ELb1ELb1ELb1ELb1ELb1EEEEEEEEEvNT_6ParamsE --------------------------
	.section	.nv.shared._ZN7cutlass13device_kernelIN5flash11enable_sm90INS1_16FlashAttnFwdSm90INS1_25CollectiveMainloopFwdSm90ILi2EN4cute5tupleIJNS5_1CILi1EEES8_S8_EEENS6_IJNS7_ILi128EEESA_NS7_ILi192EEEEEELi128ENS_10bfloat16_tEfNS_4arch4Sm90ELb1ELb0ELb0ELb1ELb0ELb1ELb0ELb1ELb1ELb1ELb1ELb0EEENS1_21CollectiveEpilogueFwdINS6_IJSA_SA_SA_EEES9_SD_SF_Li256ELb1ELb1ELb1ELb0EEENS1_36VarlenDynamicPersistentTileSchedulerILi128ELi128ELi256ELi128ELb1ELb1ELb1ELb1ELb1ELb1EEEEEEEEEvNT_6ParamsE,"aw",@nobits
	.sectionflags	@""
	.align	16
	.zero		1024


//--------------------- .nv.shared._ZN7cutlass13device_kernelIN5flash11enable_sm90INS1_16FlashAttnFwdSm90INS1_25CollectiveMainloopFwdSm90ILi2EN4cute5tupleIJNS5_1CILi1EEES8_S8_EEENS6_IJNS7_ILi64EEESA_SA_EEELi512ENS_10bfloat16_tEfNS_4arch4Sm90ELb0ELb0ELb0ELb0ELb0ELb0ELb0ELb0ELb0ELb1ELb1ELb0EEENS1_21CollectiveEpilogueFwdINS6_IJSA_NS7_ILi512EEESA_EEES9_SC_SE_Li256ELb0ELb1ELb1ELb0EEENS1_19SingleTileSchedulerILb0ELb1ELb1ELi64EEEEEEEEEvNT_6ParamsE --------------------------
	.section	.nv.shared._ZN7cutlass13device_kernelIN5flash11enable_sm90INS1_16FlashAttnFwdSm90INS1_25CollectiveMainloopFwdSm90ILi2EN4cute5tupleIJNS5_1CILi1EEES8_S8_EEENS6_IJNS7_ILi64EEESA_SA_EEELi512ENS_10bfloat16_tEfNS_4arch4Sm90ELb0ELb0ELb0ELb0ELb0ELb0ELb0ELb0ELb0ELb1ELb1ELb0EEENS1_21CollectiveEpilogueFwdINS6_IJSA_NS7_ILi512EEESA_EEES9_SC_SE_Li256ELb0ELb1ELb1ELb0EEENS1_19SingleTileSchedulerILb0ELb1ELb1ELi64EEEEEEEEEvNT_6ParamsE,"aw",@nobits
	.sectionflags	@""
	.align	16
	.zero		1024


//--------------------- .nv.shared._ZN7cutlass13device_kernelIN5flash11enable_sm90INS1_16FlashAttnFwdSm90INS1_25CollectiveMainloopFwdSm90ILi2EN4cute5tupleIJNS5_1CILi1EEES8_S8_EEENS6_IJNS7_ILi64EEESA_SA_EEELi512ENS_10bfloat16_tEfNS_4arch4Sm90ELb0ELb0ELb0ELb0ELb0ELb0ELb1ELb0ELb0ELb1ELb1ELb0EEENS1_21CollectiveEpilogueFwdINS6_IJSA_NS7_ILi512EEESA_EEES9_SC_SE_Li256ELb0ELb1ELb1ELb0EEENS1_19SingleTileSchedulerILb0ELb1ELb1ELi64EEEEEEEEEvNT_6ParamsE --------------------------
	.section	.nv.shared._ZN7cutlass13device_kernelIN5flash11enable_sm90INS1_16FlashAttnFwdSm90INS1_25CollectiveMainloopFwdSm90ILi2EN4cute5tupleIJNS5_1CILi1EEES8_S8_EEENS6_IJNS7_ILi64EEESA_SA_EEELi512ENS_10bfloat16_tEfNS_4arch4Sm90ELb0ELb0ELb0ELb0ELb0ELb0ELb1ELb0ELb0ELb1ELb1ELb0EEENS1_21CollectiveEpilogueFwdINS6_IJSA_NS7_ILi512EEESA_EEES9_SC_SE_Li256ELb0ELb1ELb1ELb0EEENS1_19SingleTileSchedulerILb0ELb1ELb1ELi64EEEEEEEEEvNT_6ParamsE,"aw",@nobits
	.sectionflags	@""
	.align	16
	.zero		1024


//--------------------- .nv.shared._ZN7cutlass13device_kernelIN5flash11enable_sm90INS1_16FlashAttnFwdSm90INS1_25CollectiveMainloopFwdSm90ILi2EN4cute5tupleIJNS5_1CILi1EEES8_S8_EEENS6_IJNS7_ILi64EEESA_SA_EEELi512ENS_10bfloat16_tEfNS_4arch4Sm90ELb0ELb0ELb0ELb1ELb0ELb0ELb0ELb0ELb0ELb1ELb1ELb0EEENS1_21CollectiveEpilogueFwdINS6_IJSA_NS7_ILi512EEESA_EEES9_SC_SE_Li256ELb1ELb1ELb1ELb0EEENS1_36VarlenDynamicPersistentTileSchedulerILi64ELi64ELi256ELi128ELb1ELb1ELb1ELb0ELb1ELb1EEEEEEEEEvNT_6ParamsE --------------------------
	.section	.nv.shared._ZN7cutlass13device_kernelIN5flash11enable_sm90INS1_16FlashAttnFwdSm90INS1_25CollectiveMainloopFwdSm90ILi2EN4cute5tupleIJNS5_1CILi1EEES8_S8_EEENS6_IJNS7_ILi64EEESA_SA_EEELi512ENS_10bfloat16_tEfNS_4arch4Sm90ELb0ELb0ELb0ELb1ELb0ELb0ELb0ELb0ELb0ELb1ELb1ELb0EEENS1_21CollectiveEpilogueFwdINS6_IJSA_NS7_ILi512EEESA_EEES9_SC_SE_Li256ELb1ELb1ELb1ELb0EEENS1_36VarlenDynamicPersistentTileSchedulerILi64ELi64ELi256ELi128ELb1ELb1ELb1ELb0ELb1ELb1EEEEEEEEEvNT_6ParamsE,"aw",@nobits
	.sectionflags	@""
	.align	16
	.zero		1024


//--------------------- .nv.shared._ZN7cutlass13device_kernelIN5flash11enable_sm90INS1_16FlashAttnFwdSm90INS1_25CollectiveMainloopFwdSm90ILi2EN4cute5tupleIJNS5_1CILi1EEES8_S8_EEENS6_IJNS7_ILi64EEESA_SA_EEELi512ENS_10bfloat16_tEfNS_4arch4Sm90ELb0ELb0ELb0ELb1ELb0ELb1ELb0ELb0ELb0ELb1ELb1ELb0EEENS1_21CollectiveEpilogueFwdINS6_IJSA_NS7_ILi512EEESA_EEES9_SC_SE_Li256ELb1ELb1ELb1ELb0EEENS1_36VarlenDynamicPersistentTileSchedulerILi64ELi64ELi256ELi128ELb1ELb1ELb1ELb0ELb1ELb1EEEEEEEEEvNT_6ParamsE --------------------------
	.section	.nv.shared._ZN7cutlass13device_kernelIN5flash11enable_sm90INS1_16FlashAttnFwdSm90INS1_25CollectiveMainloopFwdSm90ILi2EN4cute5tupleIJNS5_1CILi1EEES8_S8_EEENS6_IJNS7_ILi64EEESA_SA_EEELi512ENS_10bfloat16_tEfNS_4arch4Sm90ELb0ELb0ELb0ELb1ELb0ELb1ELb0ELb0ELb0ELb1ELb1ELb0EEENS1_21CollectiveEpilogueFwdINS6_IJSA_NS7_ILi512EEESA_EEES9_SC_SE_Li256ELb1ELb1ELb1ELb0EEENS1_36VarlenDynamicPersistentTileSchedulerILi64ELi64ELi256ELi128ELb1ELb1ELb1ELb0ELb1ELb1EEEEEEEEEvNT_6ParamsE,"aw",@nobits
	.sectionflags	@""
	.align	16
	.zero		1024


//--------------------- .nv.shared._ZN7cutlass13device_kernelIN5flash11enable_sm90INS1_16FlashAttnFwdSm90INS1_25CollectiveMainloopFwdSm90ILi2EN4cute5tupleIJNS5_1CILi1EEES8_S8_EEENS6_IJNS7_ILi64EEESA_SA_EEELi512ENS_10bfloat16_tEfNS_4arch4Sm90ELb0ELb0ELb0ELb1ELb0ELb0ELb1ELb0ELb0ELb1ELb1ELb0EEENS1_21CollectiveEpilogueFwdINS6_IJSA_NS7_ILi512EEESA_EEES9_SC_SE_Li256ELb1ELb1ELb1ELb0EEENS1_36VarlenDynamicPersistentTileSchedulerILi64ELi64ELi256ELi128ELb1ELb1ELb1ELb0ELb1ELb1EEEEEEEEEvNT_6ParamsE --------------------------
	.section	.nv.shared._ZN7cutlass13device_kernelIN5flash11enable_sm90INS1_16FlashAttnFwdSm90INS1_25CollectiveMainloopFwdSm90ILi2EN4cute5tupleIJNS5_1CILi1EEES8_S8_EEENS6_IJNS7_ILi64EEESA_SA_EEELi512ENS_10bfloat16_tEfNS_4arch4Sm90ELb0ELb0ELb0ELb1ELb0ELb0ELb1ELb0ELb0ELb1ELb1ELb0EEENS1_21CollectiveEpilogueFwdINS6_IJSA_NS7_ILi512EEESA_EEES9_SC_SE_Li256ELb1ELb1ELb1ELb0EEENS1_36VarlenDynamicPersistentTileSchedulerILi64ELi64ELi256ELi128ELb1ELb1ELb1ELb0ELb1ELb1EEEEEEEEEvNT_6ParamsE,"aw",@nobits
	.sectionflags	@""
	.align	16
	.zero		1024


//--------------------- .nv.shared._ZN7cutlass13device_kernelIN5flash11enable_sm90INS1_16FlashAttnFwdSm90INS1_25CollectiveMainloopFwdSm90ILi2EN4cute5tupleIJNS5_1CILi1EEES8_S8_EEENS6_IJNS7_ILi64EEESA_SA_EEELi512ENS_10bfloat16_tEfNS_4arch4Sm90ELb0ELb0ELb0ELb1ELb0ELb1ELb1ELb0ELb0ELb1ELb1ELb0EEENS1_21CollectiveEpilogueFwdINS6_IJSA_NS7_ILi512EEESA_EEES9_SC_SE_Li256ELb1ELb1ELb1ELb0EEENS1_36VarlenDynamicPersistentTileSchedulerILi64ELi64ELi256ELi128ELb1ELb1ELb1ELb0ELb1ELb1EEEEEEEEEvNT_6ParamsE --------------------------
	.section	.nv.shared._ZN7cutlass13device_kernelIN5flash11enable_sm90INS1_16FlashAttnFwdSm90INS1_25CollectiveMainloopFwdSm90ILi2EN4cute5tupleIJNS5_1CILi1EEES8_S8_EEENS6_IJNS7_ILi64EEESA_SA_EEELi512ENS_10bfloat16_tEfNS_4arch4Sm90ELb0ELb0ELb0ELb1ELb0ELb1ELb1ELb0ELb0ELb1ELb1ELb0EEENS1_21CollectiveEpilogueFwdINS6_IJSA_NS7_ILi512EEESA_EEES9_SC_SE_Li256ELb1ELb1ELb1ELb0EEENS1_36VarlenDynamicPersistentTileSchedulerILi64ELi64ELi256ELi128ELb1ELb1ELb1ELb0ELb1ELb1EEEEEEEEEvNT_6ParamsE,"aw",@nobits
	.sectionflags	@""
	.align	16
	.zero		1024


//--------------------- .nv.shared._ZN7cutlass13device_kernelIN5flash11enable_sm90INS1_16FlashAttnFwdSm90INS1_25CollectiveMainloopFwdSm90ILi2EN4cute5tupleIJNS5_1CILi1EEES8_S8_EEENS6_IJNS7_ILi64EEESA_SA_EEELi512ENS_10bfloat16_tEfNS_4arch4Sm90ELb0ELb1ELb0ELb0ELb0ELb0ELb0ELb0ELb0ELb1ELb1ELb0EEENS1_21CollectiveEpilogueFwdINS6_IJSA_NS7_ILi512EEESA_EEES9_SC_SE_Li256ELb0ELb1ELb1ELb0EEENS1_19SingleTileSchedulerILb0ELb1ELb1ELi64EEEEEEEEEvNT_6ParamsE --------------------------
	.section	.nv.shared._ZN7cutlass13device_kernelIN5flash11enable_sm90INS1_16FlashAttnFwdSm90INS1_25CollectiveMainloopFwdSm90ILi2EN4cute5tupleIJNS5_1CILi1EEES8_S8_EEENS6_IJNS7_ILi64EEESA_SA_EEELi512ENS_10bfloat16_tEfNS_4arch4Sm90ELb0ELb1ELb0ELb0ELb0ELb0ELb0ELb0ELb0ELb1ELb1ELb0EEENS1_21CollectiveEpilogueFwdINS6_IJSA_NS7_ILi512EEESA_EEES9_SC_SE_Li256ELb0ELb1ELb1ELb0EEENS1_19SingleTileSchedulerILb0ELb1ELb1ELi64EEEEEEEEEvNT_6ParamsE,"aw",@nobits
	.sectionflags	@""
	.align	16
	.zero		1024


//--------------------- .nv.shared._ZN7cutlass13device_kernelIN5flash11enable_sm90INS1_16FlashAttnFwdSm90INS1_25CollectiveMainloopFwdSm90ILi2EN4cute5tupleIJNS5_1CILi1EEES8_S8_EEENS6_IJNS7_ILi64EEESA_SA_EEELi512ENS_10bfloat16_tEfNS_4arch4Sm90ELb0ELb1ELb0ELb0ELb0ELb0ELb1ELb0ELb0ELb1ELb1ELb0EEENS1_21CollectiveEpilogueFwdINS6_IJSA_NS7_ILi512EEESA_EEES9_SC_SE_Li256ELb0ELb1ELb1ELb0EEENS1_19SingleTileSchedulerILb0ELb1ELb1ELi64EEEEEEEEEvNT_6ParamsE --------------------------
	.section	.nv.shared._ZN7cutlass13device_kernelIN5flash11enable_sm90INS1_16FlashAttnFwdSm90INS1_25CollectiveMainloopFwdSm90ILi2EN4cute5tupleIJNS5_1CILi1EEES8_S8_EEENS6_IJNS7_ILi64EEESA_SA_EEELi512ENS_10bfloat16_tEfNS_4arch4Sm90ELb0ELb1ELb0ELb0ELb0ELb0ELb1ELb0ELb0ELb1ELb1ELb0EEENS1_21CollectiveEpilogueFwdINS6_IJSA_NS7_ILi512EEESA_EEES9_SC_SE_Li256ELb0ELb1ELb1ELb0EEENS1_19SingleTileSchedulerILb0ELb1ELb1ELi64EEEEEEEEEvNT_6ParamsE,"aw",@nobits
	.sectionflags	@""
	.align	16
	.zero		1024


//--------------------- .nv.shared._ZN7cutlass13device_kernelIN5flash11enable_sm90INS1_16FlashAttnFwdSm90INS1_25CollectiveMainloopFwdSm90ILi2EN4cute5tupleIJNS5_1CILi1EEES8_S8_EEENS6_IJNS7_ILi64EEESA_SA_EEELi512ENS_10bfloat16_tEfNS_4arch4Sm90ELb0ELb1ELb0ELb1ELb0ELb0ELb0ELb0ELb0ELb1ELb1ELb0EEENS1_21CollectiveEpilogueFwdINS6_IJSA_NS7_ILi512EEESA_EEES9_SC_SE_Li256ELb1ELb1ELb1ELb0EEENS1_36VarlenDynamicPersistentTileSchedulerILi64ELi64ELi256ELi128ELb1ELb1ELb1ELb1ELb0ELb1EEEEEEEEEvNT_6ParamsE --------------------------
	.section	.nv.shared._ZN7cutlass13device_kernelIN5flash11enable_sm90INS1_16FlashAttnFwdSm90INS1_25CollectiveMainloopFwdSm90ILi2EN4cute5tupleIJNS5_1CILi1EEES8_S8_EEENS6_IJNS7_ILi64EEESA_SA_EEELi512ENS_10bfloat16_tEfNS_4arch4Sm90ELb0ELb1ELb0ELb1ELb0ELb0ELb0ELb0ELb0ELb1ELb1ELb0EEENS1_21CollectiveEpilogueFwdINS6_IJSA_NS7_ILi512EEESA_EEES9_SC_SE_Li256ELb1ELb1ELb1ELb0EEENS1_36VarlenDynamicPersistentTileSchedulerILi64ELi64ELi256ELi128ELb1ELb1ELb1ELb1ELb0ELb1EEEEEEEEEvNT_6ParamsE,"aw",@nobits
	.sectionflags	@""
	.align	16
	.zero		1024


//--------------------- .nv.shared._ZN7cutlass13device_kernelIN5flash11enable_sm90INS1_16FlashAttnFwdSm90INS1_25CollectiveMainloopFwdSm90ILi2EN4cute5tupleIJNS5_1CILi1EEES8_S8_EEENS6_IJNS7_ILi64EEESA_SA_EEELi512ENS_10bfloat16_tEfNS_4arch4Sm90ELb0ELb1ELb0ELb1ELb0ELb1ELb0ELb0ELb0ELb1ELb1ELb0EEENS1_21CollectiveEpilogueFwdINS6_IJSA_NS7_ILi512EEESA_EEES9_SC_SE_Li256ELb1ELb1ELb1ELb0EEENS1_36VarlenDynamicPersistentTileSchedulerILi64ELi64ELi256ELi128ELb1ELb1ELb1ELb1ELb0ELb1EEEEEEEEEvNT_6ParamsE --------------------------
	.section	.nv.shared._ZN7cutlass13device_kernelIN5flash11enable_sm90INS1_16FlashAttnFwdSm90INS1_25CollectiveMainloopFwdSm90ILi2EN4cute5tupleIJNS5_1CILi1EEES8_S8_EEENS6_IJNS7_ILi64EEESA_SA_EEELi512ENS_10bfloat16_tEfNS_4arch4Sm90ELb0ELb1ELb0ELb1ELb0ELb1ELb0ELb0ELb0ELb1ELb1ELb0EEENS1_21CollectiveEpilogueFwdINS6_IJSA_NS7_ILi512EEESA_EEES9_SC_SE_Li256ELb1ELb1ELb1ELb0EEENS1_36VarlenDynamicPersistentTileSchedulerILi64ELi64ELi256ELi128ELb1ELb1ELb1ELb1ELb0ELb1EEEEEEEEEvNT_6ParamsE,"aw",@nobits
	.sectionflags	@""
	.align	16
	.zero		1024


//--------------------- .nv.shared._ZN7cutlass13device_kernelIN5flash11enable_sm90INS1_16FlashAttnFwdSm90INS1_25CollectiveMainloopFwdSm90ILi2EN4cute5tupleIJNS5_1CILi1EEES8_S8_EEENS6_IJNS7_ILi64EEESA_SA_EEELi512ENS_10bfloat16_tEfNS_4arch4Sm90ELb0ELb1ELb0ELb1ELb0ELb0ELb1ELb0ELb0ELb1ELb1ELb0EEENS1_21CollectiveEpilogueFwdINS6_IJSA_NS7_ILi512EEESA_EEES9_SC_SE_Li256ELb1ELb1ELb1ELb0EEENS1_36VarlenDynamicPersistentTileSchedulerILi64ELi64ELi256ELi128ELb1ELb1ELb1ELb1ELb0ELb1EEEEEEEEEvNT_6ParamsE --------------------------
	.section	.nv.shared._ZN7cutlass13device_kernelIN5flash11enable_sm90INS1_16FlashAttnFwdSm90INS1_25CollectiveMainloopFwdSm90ILi2EN4cute5tupleIJNS5_1CILi1EEES8_S8_EEENS6_IJNS7_ILi64EEESA_SA_EEELi512ENS_10bfloat16_tEfNS_4arch4Sm90ELb0ELb1ELb0ELb1ELb0ELb0ELb1ELb0ELb0ELb1ELb1ELb0EEENS1_21CollectiveEpilogueFwdINS6_IJSA_NS7_ILi512EEESA_EEES9_SC_SE_Li256ELb1ELb1ELb1ELb0EEENS1_36VarlenDynamicPersistentTileSchedulerILi64ELi64ELi256ELi128ELb1ELb1ELb1ELb1ELb0ELb1EEEEEEEEEvNT_6ParamsE,"aw",@nobits
	.sectionflags	@""
	.align	16
	.zero		1024


//--------------------- .nv.shared._ZN7cutlass13device_kernelIN5flash11enable_sm90INS1_16FlashAttnFwdSm90INS1_25CollectiveMainloopFwdSm90ILi2EN4cute5tupleIJNS5_1CILi1EEES8_S8_EEENS6_IJNS7_ILi64EEESA_SA_EEELi512ENS_10bfloat16_tEfNS_4arch4Sm90ELb0ELb1ELb0ELb1ELb0ELb1ELb1ELb0ELb0ELb1ELb1ELb0EEENS1_21CollectiveEpilogueFwdINS6_IJSA_NS7_ILi512EEESA_EEES9_SC_SE_Li256ELb1ELb1ELb1ELb0EEENS1_36VarlenDynamicPersistentTileSchedulerILi64ELi64ELi256ELi128ELb1ELb1ELb1ELb1ELb0ELb1EEEEEEEEEvNT_6ParamsE --------------------------
	.section	.nv.shared._ZN7cutlass13device_kernelIN5flash11enable_sm90INS1_16FlashAttnFwdSm90INS1_25CollectiveMainloopFwdSm90ILi2EN4cute5tupleIJNS5_1CILi1EEES8_S8_EEENS6_IJNS7_ILi64EEESA_SA_EEELi512ENS_10bfloat16_tEfNS_4arch4Sm90ELb0ELb1ELb0ELb1ELb0ELb1ELb1ELb0ELb0ELb1ELb1ELb0EEENS1_21CollectiveEpilogueFwdINS6_IJSA_NS7_ILi512EEESA_EEES9_SC_SE_Li256ELb1ELb1ELb1ELb0EEENS1_36VarlenDynamicPersistentTileSchedulerILi64ELi64ELi256ELi128ELb1ELb1ELb1ELb1ELb0ELb1EEEEEEEEEvNT_6ParamsE,"aw",@nobits
	.sectionflags	@""
	.align	16
	.zero		1024


//--------------------- .nv.shared._ZN7cutlass13device_kernelIN5flash11enable_sm90INS1_16FlashAttnFwdSm90INS1_25CollectiveMainloopFwdSm90ILi2EN4cute5tupleIJNS5_1CILi1EEES8_S8_EEENS6_IJNS7_ILi64EEESA_SA_EEELi512ENS_10bfloat16_tEfNS_4arch4Sm90ELb1ELb0ELb0ELb0ELb0ELb0ELb0ELb0ELb0ELb1ELb1ELb0EEENS1_21CollectiveEpilogueFwdINS6_IJSA_NS7_ILi512EEESA_EEES9_SC_SE_Li256ELb0ELb1ELb1ELb0EEENS1_19SingleTileSchedulerILb0ELb1ELb1ELi64EEEEEEEEEvNT_6ParamsE --------------------------
	.section	.nv.shared._ZN7cutlass13device_kernelIN5flash11enable_sm90INS1_16FlashAttnFwdSm90INS1_25CollectiveMainloopFwdSm90ILi2EN4cute5tupleIJNS5_1CILi1EEES8_S8_EEENS6_IJNS7_ILi64EEESA_SA_EEELi512ENS_10bfloat16_tEfNS_4arch4Sm90ELb1ELb0ELb0ELb0ELb0ELb0ELb0ELb0ELb0ELb1ELb1ELb0EEENS1_21CollectiveEpilogueFwdINS6_IJSA_NS7_ILi512EEESA_EEES9_SC_SE_Li256ELb0ELb1ELb1ELb0EEENS1_19SingleTileSchedulerILb0ELb1ELb1ELi64EEEEEEEEEvNT_6ParamsE,"aw",@nobits
	.sectionflags	@""
	.align	16
	.zero		1024


//--------------------- .nv.shared._ZN7cutlass13device_kernelIN5flash11enable_sm90INS1_16FlashAttnFwdSm90INS1_25CollectiveMainloopFwdSm90ILi2EN4cute5tupleIJNS5_1CILi1EEES8_S8_EEENS6_IJNS7_ILi64EEESA_SA_EEELi512ENS_10bfloat16_tEfNS_4arch4Sm90ELb1ELb0ELb0ELb0ELb0ELb0ELb1ELb0ELb0ELb1ELb1ELb0EEENS1_21CollectiveEpilogueFwdINS6_IJSA_NS7_ILi512EEESA_EEES9_SC_SE_Li256ELb0ELb1ELb1ELb0EEENS1_19SingleTileSchedulerILb0ELb1ELb1ELi64EEEEEEEEEvNT_6ParamsE --------------------------
	.section	.nv.shared._ZN7cutlass13device_kernelIN5flash11enable_sm90INS1_16FlashAttnFwdSm90INS1_25CollectiveMainloopFwdSm90ILi2EN4cute5tupleIJNS5_1CILi1EEES8_S8_EEENS6_IJNS7_ILi64EEESA_SA_EEELi512ENS_10bfloat16_tEfNS_4arch4Sm90ELb1ELb0ELb0ELb0ELb0ELb0ELb1ELb0ELb0ELb1ELb1ELb0EEENS1_21CollectiveEpilogueFwdINS6_IJSA_NS7_ILi512EEESA_EEES9_SC_SE_Li256ELb0ELb1ELb1ELb0EEENS1_19SingleTileSchedulerILb0ELb1ELb1ELi64EEEEEEEEEvNT_6ParamsE,"aw",@nobits
	.sectionflags	@""
	.align	16
	.zero		1024


//--------------------- .nv.shared._ZN7cutlass13device_kernelIN5flash11enable_sm90INS1_16FlashAttnFwdSm90INS1_25CollectiveMainloopFwdSm90ILi2EN4cute5tupleIJNS5_1CILi1EEES8_S8_EEENS6_IJNS7_ILi64EEESA_SA_EEELi512ENS_10bfloat16_tEfNS_4arch4Sm90ELb1ELb0ELb0ELb1ELb0ELb0ELb0ELb0ELb0ELb1ELb1ELb0EEENS1_21CollectiveEpilogueFwdINS6_IJSA_NS7_ILi512EEESA_EEES9_SC_SE_Li256ELb1ELb1ELb1ELb0EEENS1_36VarlenDynamicPersistentTileSchedulerILi64ELi64ELi256ELi128ELb1ELb1ELb1ELb1ELb1ELb1EEEEEEEEEvNT_6ParamsE --------------------------
	.section	.nv.shared._ZN7cutlass13device_kernelIN5flash11enable_sm90INS1_16FlashAttnFwdSm90INS1_25CollectiveMainloopFwdSm90ILi2EN4cute5tupleIJNS5_1CILi1EEES8_S8_EEENS6_IJNS7_ILi64EEESA_SA_EEELi512ENS_10bfloat16_tEfNS_4arch4Sm90ELb1ELb0ELb0ELb1ELb0ELb0ELb0ELb0ELb0ELb1ELb1ELb0EEENS1_21CollectiveEpilogueFwdINS6_IJSA_NS7_ILi512EEESA_EEES9_SC_SE_Li256ELb1ELb1ELb1ELb0EEENS1_36VarlenDynamicPersistentTileSchedulerILi64ELi64ELi256ELi128ELb1ELb1ELb1ELb1ELb1ELb1EEEEEEEEEvNT_6ParamsE,"aw",@nobits
	.sectionflags	@""
	.align	16
	.zero		1024


//--------------------- .nv.shared._ZN7cutlass13device_kernelIN5flash11enable_sm90INS1_16FlashAttnFwdSm90INS1_25CollectiveMainloopFwdSm90ILi2EN4cute5tupleIJNS5_1CILi1EEES8_S8_EEENS6_IJNS7_ILi64EEESA_SA_EEELi512ENS_10bfloat16_tEfNS_4arch4Sm90ELb1ELb0ELb0ELb1ELb0ELb1ELb0ELb0ELb0ELb1ELb1ELb0EEENS1_21CollectiveEpilogueFwdINS6_IJSA_NS7_ILi512EEESA_EEES9_SC_SE_Li256ELb1ELb1ELb1ELb0EEENS1_36VarlenDynamicPersistentTileSchedulerILi64ELi64ELi256ELi128ELb1ELb1ELb1ELb1ELb1ELb1EEEEEEEEEvNT_6ParamsE --------------------------
	.section	.nv.shared._ZN7cutlass13device_kernelIN5flash11enable_sm90INS1_16FlashAttnFwdSm90INS1_25CollectiveMainloopFwdSm90ILi2EN4cute5tupleIJNS5_1CILi1EEES8_S8_EEENS6_IJNS7_ILi64EEESA_SA_EEELi512ENS_10bfloat16_tEfNS_4arch4Sm90ELb1ELb0ELb0ELb1ELb0ELb1ELb0ELb0ELb0ELb1ELb1ELb0EEENS1_21CollectiveEpilogueFwdINS6_IJSA_NS7_ILi512EEESA_EEES9_SC_SE_Li256ELb1ELb1ELb1ELb0EEENS1_36VarlenDynamicPersistentTileSchedulerILi64ELi64ELi256ELi128ELb1ELb1ELb1ELb1ELb1ELb1EEEEEEEEEvNT_6ParamsE,"aw",@nobits
	.sectionflags	@""
	.align	16
	.zero		1024


//--------------------- .nv.shared._ZN7cutlass13device_kernelIN5flash11enable_sm90INS1_16FlashAttnFwdSm90INS1_25CollectiveMainloopFwdSm90ILi2EN4cute5tupleIJNS5_1CILi1EEES8_S8_EEENS6_IJNS7_ILi64EEESA_SA_EEELi512ENS_10bfloat16_tEfNS_4arch4Sm90ELb1ELb0ELb0ELb1ELb0ELb0ELb1ELb0ELb0ELb1ELb1ELb0EEENS1_21CollectiveEpilogueFwdINS6_IJSA_NS7_ILi512EEESA_EEES9_SC_SE_Li256ELb1ELb1ELb1ELb0EEENS1_36VarlenDynamicPersistentTileSchedulerILi64ELi64ELi256ELi128ELb1ELb1ELb1ELb1ELb1ELb1EEEEEEEEEvNT_6ParamsE --------------------------
	.section	.nv.shared._ZN7cutlass13device_kernelIN5flash11enable_sm90INS1_16FlashAttnFwdSm90INS1_25CollectiveMainloopFwdSm90ILi2EN4cute5tupleIJNS5_1CILi1EEES8_S8_EEENS6_IJNS7_ILi64EEESA_SA_EEELi512ENS_10bfloat16_tEfNS_4arch4Sm90ELb1ELb0ELb0ELb1ELb0ELb0ELb1ELb0ELb0ELb1ELb1ELb0EEENS1_21CollectiveEpilogueFwdINS6_IJSA_NS7_ILi512EEESA_EEES9_SC_SE_Li256ELb1ELb1ELb1ELb0EEENS1_36VarlenDynamicPersistentTileSchedulerILi64ELi64ELi256ELi128ELb1ELb1ELb1ELb1ELb1ELb1EEEEEEEEEvNT_6ParamsE,"aw",@nobits
	.sectionflags	@""
	.align	16
	.zero		1024


//--------------------- .nv.shared._ZN7cutlass13device_kernelIN5flash11enable_sm90INS1_16FlashAttnFwdSm90INS1_25CollectiveMainloopFwdSm90ILi2EN4cute5tupleIJNS5_1CILi1EEES8_S8_EEENS6_IJNS7_ILi64EEESA_SA_EEELi512ENS_10bfloat16_tEfNS_4arch4Sm90ELb1ELb0ELb0ELb1ELb0ELb1ELb1ELb0ELb0ELb1ELb1ELb0EEENS1_21CollectiveEpilogueFwdINS6_IJSA_NS7_ILi512EEESA_EEES9_SC_SE_Li256ELb1ELb1ELb1ELb0EEENS1_36VarlenDynamicPersistentTileSchedulerILi64ELi64ELi256ELi128ELb1ELb1ELb1ELb1ELb1ELb1EEEEEEEEEvNT_6ParamsE --------------------------
	.section	.nv.shared._ZN7cutlass13device_kernelIN5flash11enable_sm90INS1_16FlashAttnFwdSm90INS1_25CollectiveMainloopFwdSm90ILi2EN4cute5tupleIJNS5_1CILi1EEES8_S8_EEENS6_IJNS7_ILi64EEESA_SA_EEELi512ENS_10bfloat16_tEfNS_4arch4Sm90ELb1ELb0ELb0ELb1ELb0ELb1ELb1ELb0ELb0ELb1ELb1ELb0EEENS1_21CollectiveEpilogueFwdINS6_IJSA_NS7_ILi512EEESA_EEES9_SC_SE_Li256ELb1ELb1ELb1ELb0EEENS1_36VarlenDynamicPersistentTileSchedulerILi64ELi64ELi256ELi128ELb1ELb1ELb1ELb1ELb1ELb1EEEEEEEEEvNT_6ParamsE,"aw",@nobits
	.sectionflags	@""
	.align	16
	.zero		1024


//--------------------- .nv.shared._ZN7cutlass13device_kernelIN5flash11enable_sm90INS1_16FlashAttnFwdSm90INS1_25CollectiveMainloopFwdSm90ILi2EN4cute5tupleIJNS5_1CILi1EEES8_S8_EEENS6_IJNS7_ILi128EEENS7_ILi96EEENS7_ILi64EEEEEELi256ENS_10bfloat16_tEfNS_4arch4Sm90ELb0ELb0ELb0ELb0ELb0ELb0ELb0ELb1ELb0ELb1ELb1ELb0EEENS1_21CollectiveEpilogueFwdINS6_IJSA_NS7_ILi256EEESB_EEES9_SE_SG_Li256ELb0ELb1ELb1ELb0EEENS1_19SingleTileSchedulerILb0ELb1ELb1ELi128EEEEEEEEEvNT_6ParamsE --------------------------
	.section	.nv.shared._ZN7cutlass13device_kernelIN5flash11enable_sm90INS1_16FlashAttnFwdSm90INS1_25CollectiveMainloopFwdSm90ILi2EN4cute5tupleIJNS5_1CILi1EEES8_S8_EEENS6_IJNS7_ILi128EEENS7_ILi96EEENS7_ILi64EEEEEELi256ENS_10bfloat16_tEfNS_4arch4Sm90ELb0ELb0ELb0ELb0ELb0ELb0ELb0ELb1ELb0ELb1ELb1ELb0EEENS1_21CollectiveEpilogueFwdINS6_IJSA_NS7_ILi256EEESB_EEES9_SE_SG_Li256ELb0ELb1ELb1ELb0EEENS1_19SingleTileSchedulerILb0ELb1ELb1ELi128EEEEEEEEEvNT_6ParamsE,"aw",@nobits
	.sectionflags	@""
	.align	16
	.zero		1024


//--------------------- .nv.shared._ZN7cutlass13device_kernelIN5flash11enable_sm90INS1_16FlashAttnFwdSm90INS1_25CollectiveMainloopFwdSm90ILi2EN4cute5tupleIJNS5_1CILi1EEES8_S8_EEENS6_IJNS7_ILi128EEENS7_ILi96EEENS7_ILi64EEEEEELi256ENS_10bfloat16_tEfNS_4arch4Sm90ELb0ELb0ELb0ELb0ELb0ELb0ELb1ELb1ELb0ELb1ELb1ELb0EEENS1_21CollectiveEpilogueFwdINS6_IJSA_NS7_ILi256EEESB_EEES9_SE_SG_Li256ELb0ELb1ELb1ELb0EEENS1_19SingleTileSchedulerILb0ELb1ELb1ELi128EEEEEEEEEvNT_6ParamsE --------------------------
	.section	.nv.shared._ZN7cutlass13device_kernelIN5flash11enable_sm90INS1_16FlashAttnFwdSm90INS1_25CollectiveMainloopFwdSm90ILi2EN4cute5tupleIJNS5_1CILi1EEES8_S8_EEENS6_IJNS7_ILi128EEENS7_ILi96EEENS7_ILi64EEEEEELi256ENS_10bfloat16_tEfNS_4arch4Sm90ELb0ELb0ELb0ELb0ELb0ELb0ELb1ELb1ELb0ELb1ELb1ELb0EEENS1_21CollectiveEpilogueFwdINS6_IJSA_NS7_ILi256EEESB_EEES9_SE_SG_Li256ELb0ELb1ELb1ELb0EEENS1_19SingleTileSchedulerILb0ELb1ELb1ELi128EEEEEEEEEvNT_6ParamsE,"aw",@nobits
	.sectionflags	@""
	.align	16
	.zero		1024


//--------------------- .nv.shared._ZN7cutlass13device_kernelIN5flash11enable_sm90INS1_16FlashAttnFwdSm90INS1_25CollectiveMainloopFwdSm90ILi2EN4cute5tupleIJNS5_1CILi1EEES8_S8_EEENS6_IJNS7_ILi128EEENS7_ILi96EEENS7_ILi64EEEEEELi256ENS_10bfloat16_tEfNS_4arch4Sm90ELb0ELb0ELb0ELb1ELb0ELb0ELb0ELb1ELb0ELb1ELb1ELb0EEENS1_21CollectiveEpilogueFwdINS6_IJSA_NS7_ILi256EEESB_EEES9_SE_SG_Li256ELb1ELb1ELb1ELb0EEENS1_36VarlenDynamicPersistentTileSchedulerILi128ELi96ELi256ELi128ELb1ELb1ELb1ELb0ELb1ELb1EEEEEEEEEvNT_6ParamsE --------------------------
	.section	.nv.shared._ZN7cutlass13device_kernelIN5flash11enable_sm90INS1_16FlashAttnFwdSm90INS1_25CollectiveMainloopFwdSm90ILi2EN4cute5tupleIJNS5_1CILi1EEES8_S8_EEENS6_IJNS7_ILi128EEENS7_ILi96EEENS7_ILi64EEEEEELi256ENS_10bfloat16_tEfNS_4arch4Sm90ELb0ELb0ELb0ELb1ELb0ELb0ELb0ELb1ELb0ELb1ELb1ELb0EEENS1_21CollectiveEpilogueFwdINS6_IJSA_NS7_ILi256EEESB_EEES9_SE_SG_Li256ELb1ELb1ELb1ELb0EEENS1_36VarlenDynamicPersistentTileSchedulerILi128ELi96ELi256ELi128ELb1ELb1ELb1ELb0ELb1ELb1EEEEEEEEEvNT_6ParamsE,"aw",@nobits
	.sectionflags	@""
	.align	16
	.zero		1024


//--------------------- .nv.shared._ZN7cutlass13device_kernelIN5flash11enable_sm90INS1_16FlashAttnFwdSm90INS1_25CollectiveMainloopFwdSm90ILi2EN4cute5tupleIJNS5_1CILi1EEES8_S8_EEENS6_IJNS7_ILi128EEENS7_ILi96EEENS7_ILi64EEEEEELi256ENS_10bfloat16_tEfNS_4arch4Sm90ELb0ELb0ELb0ELb1ELb0ELb1ELb0ELb1ELb0ELb1ELb1ELb0EEENS1_21CollectiveEpilogueFwdINS6_IJSA_NS7_ILi256EEESB_EEES9_SE_SG_Li256ELb1ELb1ELb1ELb0EEENS1_36VarlenDynamicPersistentTileSchedulerILi128ELi96ELi256ELi128ELb1ELb1ELb1ELb0ELb1ELb1EEEEEEEEEvNT_6ParamsE --------------------------
	.section	.nv.shared._ZN7cutlass13device_kernelIN5flash11enable_sm90INS1_16FlashAttnFwdSm90INS1_25CollectiveMainloopFwdSm90ILi2EN4cute5tupleIJNS5_1CILi1EEES8_S8_EEENS6_IJNS7_ILi128EEENS7_ILi96EEENS7_ILi64EEEEEELi256ENS_10bfloat16_tEfNS_4arch4Sm90ELb0ELb0ELb0ELb1ELb0ELb1ELb0ELb1ELb0ELb1ELb1ELb0EEENS1_21CollectiveEpilogueFwdINS6_IJSA_NS7_ILi256EEESB_EEES9_SE_SG_Li256ELb1ELb1ELb1ELb0EEENS1_36VarlenDynamicPersistentTileSchedulerILi128ELi96ELi256ELi128ELb1ELb1ELb1ELb0ELb1ELb1EEEEEEEEEvNT_6ParamsE,"aw",@nobits
	.sectionflags	@""
	.align	16
	.zero		1024


//--------------------- .nv.shared._ZN7cutlass13device_kernelIN5flash11enable_sm90INS1_16FlashAttnFwdSm90INS1_25CollectiveMainloopFwdSm90ILi2EN4cute5tupleIJNS5_1CILi1EEES8_S8_EEENS6_IJNS7_ILi128EEENS7_ILi96EEENS7_ILi64EEEEEELi256ENS_10bfloat16_tEfNS_4arch4Sm90ELb0ELb0ELb0ELb1ELb0ELb0ELb1ELb1ELb0ELb1ELb1ELb0EEENS1_21CollectiveEpilogueFwdINS6_IJSA_NS7_ILi256EEESB_EEES9_SE_SG_Li256ELb1ELb1ELb1ELb0EEENS1_36VarlenDynamicPersistentTileSchedulerILi128ELi96ELi256ELi128ELb1ELb1ELb1ELb0ELb1ELb1EEEEEEEEEvNT_6ParamsE --------------------------
	.section	.nv.shared._ZN7cutlass13device_kernelIN5flash11enable_sm90INS1_16FlashAttnFwdSm90INS1_25CollectiveMainloopFwdSm90ILi2EN4cute5tupleIJNS5_1CILi1EEES8_S8_EEENS6_IJNS7_ILi128EEENS7_ILi96EEENS7_ILi64EEEEEELi256ENS_10bfloat16_tEfNS_4arch4Sm90ELb0ELb0ELb0ELb1ELb0ELb0ELb1ELb1ELb0ELb1ELb1ELb0EEENS1_21CollectiveEpilogueFwdINS6_IJSA_NS7_ILi256EEESB_EEES9_SE_SG_Li256ELb1ELb1ELb1ELb0EEENS1_36VarlenDynamicPersistentTileSchedulerILi128ELi96ELi256ELi128ELb1ELb1ELb1ELb0ELb1ELb1EEEEEEEEEvNT_6ParamsE,"aw",@nobits
	.sectionflags	@""
	.align	16
	.zero		1024


//--------------------- .nv.shared._ZN7cutlass13device_kernelIN5flash11enable_sm90INS1_16FlashAttnFwdSm90INS1_25CollectiveMainloopFwdSm90ILi2EN4cute5tupleIJNS5_1CILi1EEES8_S8_EEENS6_IJNS7_ILi128EEENS7_ILi96EEENS7_ILi64EEEEEELi256ENS_10bfloat16_tEfNS_4arch4Sm90ELb0ELb0ELb0ELb1ELb0ELb1ELb1ELb1ELb0ELb1ELb1ELb0EEENS1_21CollectiveEpilogueFwdINS6_IJSA_NS7_ILi256EEESB_EEES9_SE_SG_Li256ELb1ELb1ELb1ELb0EEENS1_36VarlenDynamicPersistentTileSchedulerILi128ELi96ELi256ELi128ELb1ELb1ELb1ELb0ELb1ELb1EEEEEEEEEvNT_6ParamsE --------------------------
	.section	.nv.shared._ZN7cutlass13device_kernelIN5flash11enable_sm90INS1_16FlashAttnFwdSm90INS1_25CollectiveMainloopFwdSm90ILi2EN4cute5tupleIJNS5_1CILi1EEES8_S8_EEENS6_IJNS7_ILi128EEENS7_ILi96EEENS7_ILi64EEEEEELi256ENS_10bfloat16_tEfNS_4arch4Sm90ELb0ELb0ELb0ELb1ELb0ELb1ELb1ELb1ELb0ELb1ELb1ELb0EEENS1_21CollectiveEpilogueFwdINS6_IJSA_NS7_ILi256EEESB_EEES9_SE_SG_Li256ELb1ELb1ELb1ELb0EEENS1_36VarlenDynamicPersistentTileSchedulerILi128ELi96ELi256ELi128ELb1ELb1ELb1ELb0ELb1ELb1EEEEEEEEEvNT_6ParamsE,"aw",@nobits
	.sectionflags	@""
	.align	16
	.zero		1024


//--------------------- .nv.shared._ZN7cutlass13device_kernelIN5flash11enable_sm90INS1_16FlashAttnFwdSm90INS1_25CollectiveMainloopFwdSm90ILi2EN4cute5tupleIJNS5_1CILi1EEES8_S8_EEENS6_IJNS7_ILi128EEENS7_ILi96EEENS7_ILi64EEEEEELi256ENS_10bfloat16_tEfNS_4arch4Sm90ELb0ELb1ELb0ELb0ELb0ELb0ELb0ELb1ELb0ELb1ELb1ELb0EEENS1_21CollectiveEpilogueFwdINS6_IJSA_NS7_ILi256EEESB_EEES9_SE_SG_Li256ELb0ELb1ELb1ELb0EEENS1_19SingleTileSchedulerILb0ELb1ELb1ELi128EEEEEEEEEvNT_6ParamsE --------------------------
	.section	.nv.shared._ZN7cutlass13device_kernelIN5flash11enable_sm90INS1_16FlashAttnFwdSm90INS1_25CollectiveMainloopFwdSm90ILi2EN4cute5tupleIJNS5_1CILi1EEES8_S8_EEENS6_IJNS7_ILi128EEENS7_ILi96EEENS7_ILi64EEEEEELi256ENS_10bfloat16_tEfNS_4arch4Sm90ELb0ELb1ELb0ELb0ELb0ELb0ELb0ELb1ELb0ELb1ELb1ELb0EEENS1_21CollectiveEpilogueFwdINS6_IJSA_NS7_ILi256EEESB_EEES9_SE_SG_Li256ELb0ELb1ELb1ELb0EEENS1_19SingleTileSchedulerILb0ELb1ELb1ELi128EEEEEEEEEvNT_6ParamsE,"aw",@nobits
	.sectionflags	@""
	.align	16
	.zero		1024


//--------------------- .nv.shared._ZN7cutlass13device_kernelIN5flash11enable_sm90INS1_16FlashAttnFwdSm90INS1_25CollectiveMainloopFwdSm90ILi2EN4cute5tupleIJNS5_1CILi1EEES8_S8_EEENS6_IJNS7_ILi128EEENS7_ILi96EEENS7_ILi64EEEEEELi256ENS_10bfloat16_tEfNS_4arch4Sm90ELb0ELb1ELb0ELb0ELb0ELb0ELb1ELb1ELb0ELb1ELb1ELb0EEENS1_21CollectiveEpilogueFwdINS6_IJSA_NS7_ILi256EEESB_EEES9_SE_SG_Li256ELb0ELb1ELb1ELb0EEENS1_19SingleTileSchedulerILb0ELb1ELb1ELi128EEEEEEEEEvNT_6ParamsE --------------------------
	.section	.nv.shared._ZN7cutlass13device_kernelIN5flash11enable_sm90INS1_16FlashAttnFwdSm90INS1_25CollectiveMainloopFwdSm90ILi2EN4cute5tupleIJNS5_1CILi1EEES8_S8_EEENS6_IJNS7_ILi128EEENS7_ILi96EEENS7_ILi64EEEEEELi256ENS_10bfloat16_tEfNS_4arch4Sm90ELb0ELb1ELb0ELb0ELb0ELb0ELb1ELb1ELb0ELb1ELb1ELb0EEENS1_21CollectiveEpilogueFwdINS6_IJSA_NS7_ILi256EEESB_EEES9_SE_SG_Li256ELb0ELb1ELb1ELb0EEENS1_19SingleTileSchedulerILb0ELb1ELb1ELi128EEEEEEEEEvNT_6ParamsE,"aw",@nobits
	.sectionflags	@""
	.align	16
	.zero		1024


//--------------------- .nv.shared._ZN7cutlass13device_kernelIN5flash11enable_sm90INS1_16FlashAttnFwdSm90INS1_25CollectiveMainloopFwdSm90ILi2EN4cute5tupleIJNS5_1CILi1EEES8_S8_EEENS6_IJNS7_ILi128EEENS7_ILi96EEENS7_ILi64EEEEEELi256ENS_10bfloat16_tEfNS_4arch4Sm90ELb0ELb1ELb0ELb1ELb0ELb0ELb0ELb1ELb0ELb1ELb1ELb0EEENS1_21CollectiveEpilogueFwdINS6_IJSA_NS7_ILi256EEESB_EEES9_SE_SG_Li256ELb1ELb1ELb1ELb0EEENS1_36VarlenDynamicPersistentTileSchedulerILi128ELi96ELi256ELi128ELb1ELb1ELb1ELb1ELb0ELb1EEEEEEEEEvNT_6ParamsE --------------------------
	.section	.nv.shared._ZN7cutlass13device_kernelIN5flash11enable_sm90INS1_16FlashAttnFwdSm90INS1_25CollectiveMainloopFwdSm90ILi2EN4cute5tupleIJNS5_1CILi1EEES8_S8_EEENS6_IJNS7_ILi128EEENS7_ILi96EEENS7_ILi64EEEEEELi256ENS_10bfloat16_tEfNS_4arch4Sm90ELb0ELb1ELb0ELb1ELb0ELb0ELb0ELb1ELb0ELb1ELb1ELb0EEENS1_21CollectiveEpilogueFwdINS6_IJSA_NS7_ILi256EEESB_EEES9_SE_SG_Li256ELb1ELb1ELb1ELb0EEENS1_36VarlenDynamicPersistentTileSchedulerILi128ELi96ELi256ELi128ELb1ELb1ELb1ELb1ELb0ELb1EEEEEEEEEvNT_6ParamsE,"aw",@nobits
	.sectionflags	@""
	.align	16
	.zero		1024


//--------------------- .nv.shared._ZN7cutlass13device_kernelIN5flash11enable_sm90INS1_16FlashAttnFwdSm90INS1_25CollectiveMainloopFwdSm90ILi2EN4cute5tupleIJNS5_1CILi1EEES8_S8_EEENS6_IJNS7_ILi128EEENS7_ILi96EEENS7_ILi64EEEEEELi256ENS_10bfloat16_tEfNS_4arch4Sm90ELb0ELb1ELb0ELb1ELb0ELb1ELb0ELb1ELb0ELb1ELb1ELb0EEENS1_21CollectiveEpilogueFwdINS6_IJSA_NS7_ILi256EEESB_EEES9_SE_SG_Li256ELb1ELb1ELb1ELb0EEENS1_36VarlenDynamicPersistentTileSchedulerILi128ELi96ELi256ELi128ELb1ELb1ELb1ELb1ELb0ELb1EEEEEEEEEvNT_6ParamsE --------------------------
	.section	.nv.shared._ZN7cutlass13device_kernelIN5flash11enable_sm90INS1_16FlashAttnFwdSm90INS1_25CollectiveMainloopFwdSm90ILi2EN4cute5tupleIJNS5_1CILi1EEES8_S8_EEENS6_IJNS7_ILi128EEENS7_ILi96EEENS7_ILi64EEEEEELi256ENS_10bfloat16_tEfNS_4arch4Sm90ELb0ELb1ELb0ELb1ELb0ELb1ELb0ELb1ELb0ELb1ELb1ELb0EEENS1_21CollectiveEpilogueFwdINS6_IJSA_NS7_ILi256EEESB_EEES9_SE_SG_Li256ELb1ELb1ELb1ELb0EEENS1_36VarlenDynamicPersistentTileSchedulerILi128ELi96ELi256ELi128ELb1ELb1ELb1ELb1ELb0ELb1EEEEEEEEEvNT_6ParamsE,"aw",@nobits
	.sectionflags	@""
	.align	16
	.zero		1024


//--------------------- .nv.shared._ZN7cutlass13device_kernelIN5flash11enable_sm90INS1_16FlashAttnFwdSm90INS1_25CollectiveMainloopFwdSm90ILi2EN4cute5tupleIJNS5_1CILi1EEES8_S8_EEENS6_IJNS7_ILi128EEENS7_ILi96EEENS7_ILi64EEEEEELi256ENS_10bfloat16_tEfNS_4arch4Sm90ELb0ELb1ELb0ELb1ELb0ELb0ELb1ELb1ELb0ELb1ELb1ELb0EEENS1_21CollectiveEpilogueFwdINS6_IJSA_NS7_ILi256EEESB_EEES9_SE_SG_Li256ELb1ELb1ELb1ELb0EEENS1_36VarlenDynamicPersistentTileSchedulerILi128ELi96ELi256ELi128ELb1ELb1ELb1ELb1ELb0ELb1EEEEEEEEEvNT_6ParamsE --------------------------
	.section	.nv.shared._ZN7cutlass13device_kernelIN5flash11enable_sm90INS1_16FlashAttnFwdSm90INS1_25CollectiveMainloopFwdSm90ILi2EN4cute5tupleIJNS5_1CILi1EEES8_S8_EEENS6_IJNS7_ILi128EEENS7_ILi96EEENS7_ILi64EEEEEELi256ENS_10bfloat16_tEfNS_4arch4Sm90ELb0ELb1ELb0ELb1ELb0ELb0ELb1ELb1ELb0ELb1ELb1ELb0EEENS1_21CollectiveEpilogueFwdINS6_IJSA_NS7_ILi256EEESB_EEES9_SE_SG_Li256ELb1ELb1ELb1ELb0EEENS1_36VarlenDynamicPersistentTileSchedulerILi128ELi96ELi256ELi128ELb1ELb1ELb1ELb1ELb0ELb1EEEEEEEEEvNT_6ParamsE,"aw",@nobits
	.sectionflags	@""
	.align	16
	.zero		1024


//--------------------- .nv.shared._ZN7cutlass13device_kernelIN5flash11enable_sm90INS1_16FlashAttnFwdSm90INS1_25CollectiveMainloopFwdSm90ILi2EN4cute5tupleIJNS5_1CILi1EEES8_S8_EEENS6_IJNS7_ILi128EEENS7_ILi96EEENS7_ILi64EEEEEELi256ENS_10bfloat16_tEfNS_4arch4Sm90ELb0ELb1ELb0ELb1ELb0ELb1ELb1ELb1ELb0ELb1ELb1ELb0EEENS1_21CollectiveEpilogueFwdINS6_IJSA_NS7_ILi256EEESB_EEES9_SE_SG_Li256ELb1ELb1ELb1ELb0EEENS1_36VarlenDynamicPersistentTileSchedulerILi128ELi96ELi256ELi128ELb1ELb1ELb1ELb1ELb0ELb1EEEEEEEEEvNT_6ParamsE --------------------------
	.section	.nv.shared._ZN7cutlass13device_kernelIN5flash11enable_sm90INS1_16FlashAttnFwdSm90INS1_25CollectiveMainloopFwdSm90ILi2EN4cute5tupleIJNS5_1CILi1EEES8_S8_EEENS6_IJNS7_ILi128EEENS7_ILi96EEENS7_ILi64EEEEEELi256ENS_10bfloat16_tEfNS_4arch4Sm90ELb0ELb1ELb0ELb1ELb0ELb1ELb1ELb1ELb0ELb1ELb1ELb0EEENS1_21CollectiveEpilogueFwdINS6_IJSA_NS7_ILi256EEESB_EEES9_SE_SG_Li256ELb1ELb1ELb1ELb0EEENS1_36VarlenDynamicPersistentTileSchedulerILi128ELi96ELi256ELi128ELb1ELb1ELb1ELb1ELb0ELb1EEEEEEEEEvNT_6ParamsE,"aw",@nobits
	.sectionflags	@""
	.align	16
	.zero		1024


//--------------------- .nv.shared._ZN7cutlass13device_kernelIN5flash11enable_sm90INS1_16FlashAttnFwdSm90INS1_25CollectiveMainloopFwdSm90ILi2EN4cute5tupleIJNS5_1CILi1EEES8_S8_EEENS6_IJNS7_ILi128EEENS7_ILi96EEENS7_ILi64EEEEEELi256ENS_10bfloat16_tEfNS_4arch4Sm90ELb1ELb0ELb0ELb0ELb0ELb0ELb0ELb1ELb0ELb1ELb1ELb0EEENS1_21CollectiveEpilogueFwdINS6_IJSA_NS7_ILi256EEESB_EEES9_SE_SG_Li256ELb0ELb1ELb1ELb0EEENS1_19SingleTileSchedulerILb0ELb1ELb1ELi128EEEEEEEEEvNT_6ParamsE --------------------------
	.section	.nv.shared._ZN7cutlass13device_kernelIN5flash11enable_sm90INS1_16FlashAttnFwdSm90INS1_25CollectiveMainloopFwdSm90ILi2EN4cute5tupleIJNS5_1CILi1EEES8_S8_EEENS6_IJNS7_ILi128EEENS7_ILi96EEENS7_ILi64EEEEEELi256ENS_10bfloat16_tEfNS_4arch4Sm90ELb1ELb0ELb0ELb0ELb0ELb0ELb0ELb1ELb0ELb1ELb1ELb0EEENS1_21CollectiveEpilogueFwdINS6_IJSA_NS7_ILi256EEESB_EEES9_SE_SG_Li256ELb0ELb1ELb1ELb0EEENS1_19SingleTileSchedulerILb0ELb1ELb1ELi128EEEEEEEEEvNT_6ParamsE,"aw",@nobits
	.sectionflags	@""
	.align	16
	.zero		1024


//--------------------- .nv.shared._ZN7cutlass13device_kernelIN5flash11enable_sm90INS1_16FlashAttnFwdSm90INS1_25CollectiveMainloopFwdSm90ILi2EN4cute5tupleIJNS5_1CILi1EEES8_S8_EEENS6_IJNS7_ILi128EEENS7_ILi96EEENS7_ILi64EEEEEELi256ENS_10bfloat16_tEfNS_4arch4Sm90ELb1ELb0ELb0ELb0ELb0ELb0ELb1ELb1ELb0ELb1ELb1ELb0EEENS1_21CollectiveEpilogueFwdINS6_IJSA_NS7_ILi256EEESB_EEES9_SE_SG_Li256ELb0ELb1ELb1ELb0EEENS1_19SingleTileSchedulerILb0ELb1ELb1ELi128EEEEEEEEEvNT_6ParamsE --------------------------
	.section	.nv.shared._ZN7cutlass13device_kernelIN5flash11enable_sm90INS1_16FlashAttnFwdSm90INS1_25CollectiveMainloopFwdSm90ILi2EN4cute5tupleIJNS5_1CILi1EEES8_S8_EEENS6_IJNS7_ILi128EEENS7_ILi96EEENS7_ILi64EEEEEELi256ENS_10bfloat16_tEfNS_4arch4Sm90ELb1ELb0ELb0ELb0ELb0ELb0ELb1ELb1ELb0ELb1ELb1ELb0EEENS1_21CollectiveEpilogueFwdINS6_IJSA_NS7_ILi256EEESB_EEES9_SE_SG_Li256ELb0ELb1ELb1ELb0EEENS1_19SingleTileSchedulerILb0ELb1ELb1ELi128EEEEEEEEEvNT_6ParamsE,"aw",@nobits
	.sectionflags	@""
	.align	16
	.zero		1024


//--------------------- .nv.shared._ZN7cutlass13device_kernelIN5flash11enable_sm90INS1_16FlashAttnFwdSm90INS1_25CollectiveMainloopFwdSm90ILi2EN4cute5tupleIJNS5_1CILi1EEES8_S8_EEENS6_IJNS7_ILi128EEENS7_ILi96EEENS7_ILi64EEEEEELi256ENS_10bfloat16_tEfNS_4arch4Sm90ELb1ELb0ELb0ELb1ELb0ELb0ELb0ELb1ELb0ELb1ELb1ELb0EEENS1_21CollectiveEpilogueFwdINS6_IJSA_NS7_ILi256EEESB_EEES9_SE_SG_Li256ELb1ELb1ELb1ELb0EEENS1_36VarlenDynamicPersistentTileSchedulerILi128ELi96ELi256ELi128ELb1ELb1ELb1ELb1ELb1ELb1EEEEEEEEEvNT_6ParamsE --------------------------
	.section	.nv.shared._ZN7cutlass13device_kernelIN5flash11enable_sm90INS1_16FlashAttnFwdSm90INS1_25CollectiveMainloopFwdSm90ILi2EN4cute5tupleIJNS5_1CILi1EEES8_S8_EEENS6_IJNS7_ILi128EEENS7_ILi96EEENS7_ILi64EEEEEELi256ENS_10bfloat16_tEfNS_4arch4Sm90ELb1ELb0ELb0ELb1ELb0ELb0ELb0ELb1ELb0ELb1ELb1ELb0EEENS1_21CollectiveEpilogueFwdINS6_IJSA_NS7_ILi256EEESB_EEES9_SE_SG_Li256ELb1ELb1ELb1ELb0EEENS1_36VarlenDynamicPersistentTileSchedulerILi128ELi96ELi256ELi128ELb1ELb1ELb1ELb1ELb1ELb1EEEEEEEEEvNT_6ParamsE,"aw",@nobits
	.sectionflags	@""
	.align	16
	.zero		1024


//--------------------- .nv.shared._ZN7cutlass13device_kernelIN5flash11enable_sm90INS1_16FlashAttnFwdSm90INS1_25CollectiveMainloopFwdSm90ILi2EN4cute5tupleIJNS5_1CILi1EEES8_S8_EEENS6_IJNS7_ILi128EEENS7_ILi96EEENS7_ILi64EEEEEELi256ENS_10bfloat16_tEfNS_4arch4Sm90ELb1ELb0ELb0ELb1ELb0ELb1ELb0ELb1ELb0ELb1ELb1ELb0EEENS1_21CollectiveEpilogueFwdINS6_IJSA_NS7_ILi256EEESB_EEES9_SE_SG_Li256ELb1ELb1ELb1ELb0EEENS1_36VarlenDynamicPersistentTileSchedulerILi128ELi96ELi256ELi128ELb1ELb1ELb1ELb1ELb1ELb1EEEEEEEEEvNT_6ParamsE --------------------------
	.section	.nv.shared._ZN7cutlass13device_kernelIN5flash11enable_sm90INS1_16FlashAttnFwdSm90INS1_25CollectiveMainloopFwdSm90ILi2EN4cute5tupleIJNS5_1CILi1EEES8_S8_EEENS6_IJNS7_ILi128EEENS7_ILi96EEENS7_ILi64EEEEEELi256ENS_10bfloat16_tEfNS_4arch4Sm90ELb1ELb0ELb0ELb1ELb0ELb1ELb0ELb1ELb0ELb1ELb1ELb0EEENS1_21CollectiveEpilogueFwdINS6_IJSA_NS7_ILi256EEESB_EEES9_SE_SG_Li256ELb1ELb1ELb1ELb0EEENS1_36VarlenDynamicPersistentTileSchedulerILi128ELi96ELi256ELi128ELb1ELb1ELb1ELb1ELb1ELb1EEEEEEEEEvNT_6ParamsE,"aw",@nobits
	.sectionflags	@""
	.align	16
	.zero		1024


//--------------------- .nv.shared._ZN7cutlass13device_kernelIN5flash11enable_sm90INS1_16FlashAttnFwdSm90INS1_25CollectiveMainloopFwdSm90ILi2EN4cute5tupleIJNS5_1CILi1EEES8_S8_EEENS6_IJNS7_ILi128EEENS7_ILi96EEENS7_ILi64EEEEEELi256ENS_10bfloat16_tEfNS_4arch4Sm90ELb1ELb0ELb0ELb1ELb0ELb0ELb1ELb1ELb0ELb1ELb1ELb0EEENS1_21CollectiveEpilogueFwdINS6_IJSA_NS7_ILi256EEESB_EEES9_SE_SG_Li256ELb1ELb1ELb1ELb0EEENS1_36VarlenDynamicPersistentTileSchedulerILi128ELi96ELi256ELi128ELb1ELb1ELb1ELb1ELb1ELb1EEEEEEEEEvNT_6ParamsE --------------------------
	.section	.nv.shared._ZN7cutlass13device_kernelIN5flash11enable_sm90INS1_16FlashAttnFwdSm90INS1_25CollectiveMainloopFwdSm90ILi2EN4cute5tupleIJNS5_1CILi1EEES8_S8_EEENS6_IJNS7_ILi128EEENS7_ILi96EEENS7_ILi64EEEEEELi256ENS_10bfloat16_tEfNS_4arch4Sm90ELb1ELb0ELb0ELb1ELb0ELb0ELb1ELb1ELb0ELb1ELb1ELb0EEENS1_21CollectiveEpilogueFwdINS6_IJSA_NS7_ILi256EEESB_EEES9_SE_SG_Li256ELb1ELb1ELb1ELb0EEENS1_36VarlenDynamicPersistentTileSchedulerILi128ELi96ELi256ELi128ELb1ELb1ELb1ELb1ELb1ELb1EEEEEEEEEvNT_6ParamsE,"aw",@nobits
	.sectionflags	@""
	.align	16
	.zero		1024


//--------------------- .nv.shared._ZN7cutlass13device_kernelIN5flash11enable_sm90INS1_16FlashAttnFwdSm90INS1_25CollectiveMainloopFwdSm90ILi2EN4cute5tupleIJNS5_1CILi1EEES8_S8_EEENS6_IJNS7_ILi128EEENS7_ILi96EEENS7_ILi64EEEEEELi256ENS_10bfloat16_tEfNS_4arch4Sm90ELb1ELb0ELb0ELb1ELb0ELb1ELb1ELb1ELb0ELb1ELb1ELb0EEENS1_21CollectiveEpilogueFwdINS6_IJSA_NS7_ILi256EEESB_EEES9_SE_SG_Li256ELb1ELb1ELb1ELb0EEENS1_36VarlenDynamicPersistentTileSchedulerILi128ELi96ELi256ELi128ELb1ELb1ELb1ELb1ELb1ELb1EEEEEEEEEvNT_6ParamsE --------------------------
	.section	.nv.shared._ZN7cutlass13device_kernelIN5flash11enable_sm90INS1_16FlashAttnFwdSm90INS1_25CollectiveMainloopFwdSm90ILi2EN4cute5tupleIJNS5_1CILi1EEES8_S8_EEENS6_IJNS7_ILi128EEENS7_ILi96EEENS7_ILi64EEEEEELi256ENS_10bfloat16_tEfNS_4arch4Sm90ELb1ELb0ELb0ELb1ELb0ELb1ELb1ELb1ELb0ELb1ELb1ELb0EEENS1_21CollectiveEpilogueFwdINS6_IJSA_NS7_ILi256EEESB_EEES9_SE_SG_Li256ELb1ELb1ELb1ELb0EEENS1_36VarlenDynamicPersistentTileSchedulerILi128ELi96ELi256ELi128ELb1ELb1ELb1ELb1ELb1ELb1EEEEEEEEEvNT_6ParamsE,"aw",@nobits
	.sectionflags	@""
	.align	16
	.zero		1024


//--------------------- .nv.constant0._ZN7cutlass13device_kernelIN5flash11enable_sm90INS1_16FlashAttnFwdSm90INS1_25CollectiveMainloopFwdSm90ILi2EN4cute5tupleIJNS5_1CILi1EEES8_S8_EEENS6_IJNS7_ILi128EEESA_NS7_ILi192EEEEEELi128ENS_10bfloat16_tEfNS_4arch4Sm90ELb0ELb0ELb0ELb0ELb0ELb0ELb0ELb1ELb1ELb1ELb1ELb0EEENS1_21CollectiveEpilogueFwdINS6_IJSA_SA_SA_EEES9_SD_SF_Li256ELb0ELb1ELb1ELb0EEENS1_19SingleTileSchedulerILb0ELb1ELb1ELi128EEEEEEEEEvNT_6ParamsE --------------------------
	.section	.nv.constant0._ZN7cutlass13device_kernelIN5flash11enable_sm90INS1_16FlashAttnFwdSm90INS1_25CollectiveMainloopFwdSm90ILi2EN4cute5tupleIJNS5_1CILi1EEES8_S8_EEENS6_IJNS7_ILi128EEESA_NS7_ILi192EEEEEELi128ENS_10bfloat16_tEfNS_4arch4Sm90ELb0ELb0ELb0ELb0ELb0ELb0ELb0ELb1ELb1ELb1ELb1ELb0EEENS1_21CollectiveEpilogueFwdINS6_IJSA_SA_SA_EEES9_SD_SF_Li256ELb0ELb1ELb1ELb0EEENS1_19SingleTileSchedulerILb0ELb1ELb1ELi128EEEEEEEEEvNT_6ParamsE,"a",@progbits
	.sectionflags	@""
	.align	4
.nv.constant0._ZN7cutlass13device_kernelIN5flash11enable_sm90INS1_16FlashAttnFwdSm90INS1_25CollectiveMainloopFwdSm90ILi2EN4cute5tupleIJNS5_1CILi1EEES8_S8_EEENS6_IJNS7_ILi128EEESA_NS7_ILi192EEEEEELi128ENS_10bfloat16_tEfNS_4arch4Sm90ELb0ELb0ELb0ELb0ELb0ELb0ELb0ELb1ELb1ELb1ELb1ELb0EEENS1_21CollectiveEpilogueFwdINS6_IJSA_SA_SA_EEES9_SD_SF_Li256ELb0ELb1ELb1ELb0EEENS1_19SingleTileSchedulerILb0ELb1ELb1ELi128EEEEEEEEEvNT_6ParamsE:
	.zero		3200


//--------------------- .nv.constant0._ZN7cutlass13device_kernelIN5flash11enable_sm90INS1_16FlashAttnFwdSm90INS1_25CollectiveMainloopFwdSm90ILi2EN4cute5tupleIJNS5_1CILi1EEES8_S8_EEENS6_IJNS7_ILi128EEESA_NS7_ILi192EEEEEELi128ENS_10bfloat16_tEfNS_4arch4Sm90ELb0ELb0ELb0ELb1ELb0ELb0ELb0ELb1ELb1ELb1ELb1ELb0EEENS1_21CollectiveEpilogueFwdINS6_IJSA_SA_SA_EEES9_SD_SF_Li256ELb1ELb1ELb1ELb0EEENS1_36VarlenDynamicPersistentTileSchedulerILi128ELi128ELi256ELi128ELb1ELb1ELb1ELb0ELb1ELb1EEEEEEEEEvNT_6ParamsE --------------------------
	.section	.nv.constant0._ZN7cutlass13device_kernelIN5flash11enable_sm90INS1_16FlashAttnFwdSm90INS1_25CollectiveMainloopFwdSm90ILi2EN4cute5tupleIJNS5_1CILi1EEES8_S8_EEENS6_IJNS7_ILi128EEESA_NS7_ILi192EEEEEELi128ENS_10bfloat16_tEfNS_4arch4Sm90ELb0ELb0ELb0ELb1ELb0ELb0ELb0ELb1ELb1ELb1ELb1ELb0EEENS1_21CollectiveEpilogueFwdINS6_IJSA_SA_SA_EEES9_SD_SF_Li256ELb1ELb1ELb1ELb0EEENS1_36VarlenDynamicPersistentTileSchedulerILi128ELi128ELi256ELi128ELb1ELb1ELb1ELb0ELb1ELb1EEEEEEEEEvNT_6ParamsE,"a",@progbits
	.sectionflags	@""
	.align	4
.nv.constant0._ZN7cutlass13device_kernelIN5flash11enable_sm90INS1_16FlashAttnFwdSm90INS1_25CollectiveMainloopFwdSm90ILi2EN4cute5tupleIJNS5_1CILi1EEES8_S8_EEENS6_IJNS7_ILi128EEESA_NS7_ILi192EEEEEELi128ENS_10bfloat16_tEfNS_4arch4Sm90ELb0ELb0ELb0ELb1ELb0ELb0ELb0ELb1ELb1ELb1ELb1ELb0EEENS1_21CollectiveEpilogueFwdINS6_IJSA_SA_SA_EEES9_SD_SF_Li256ELb1ELb1ELb1ELb0EEENS1_36VarlenDynamicPersistentTileSchedulerILi128ELi128ELi256ELi128ELb1ELb1ELb1ELb0ELb1ELb1EEEEEEEEEvNT_6ParamsE:
	.zero		3328


//--------------------- .nv.constant0._ZN7cutlass13device_kernelIN5flash11enable_sm90INS1_16FlashAttnFwdSm90INS1_25CollectiveMainloopFwdSm90ILi2EN4cute5tupleIJNS5_1CILi1EEES8_S8_EEENS6_IJNS7_ILi128EEESA_NS7_ILi192EEEEEELi128ENS_10bfloat16_tEfNS_4arch4Sm90ELb0ELb0ELb0ELb1ELb0ELb1ELb0ELb1ELb1ELb1ELb1ELb0EEENS1_21CollectiveEpilogueFwdINS6_IJSA_SA_SA_EEES9_SD_SF_Li256ELb1ELb1ELb1ELb0EEENS1_36VarlenDynamicPersistentTileSchedulerILi128ELi128ELi256ELi128ELb1ELb1ELb1ELb0ELb1ELb1EEEEEEEEEvNT_6ParamsE --------------------------
	.section	.nv.constant0._ZN7cutlass13device_kernelIN5flash11enable_sm90INS1_16FlashAttnFwdSm90INS1_25CollectiveMainloopFwdSm90ILi2EN4cute5tupleIJNS5_1CILi1EEES8_S8_EEENS6_IJNS7_ILi128EEESA_NS7_ILi192EEEEEELi128ENS_10bfloat16_tEfNS_4arch4Sm90ELb0ELb0ELb0ELb1ELb0ELb1ELb0ELb1ELb1ELb1ELb1ELb0EEENS1_21CollectiveEpilogueFwdINS6_IJSA_SA_SA_EEES9_SD_SF_Li256ELb1ELb1ELb1ELb0EEENS1_36VarlenDynamicPersistentTileSchedulerILi128ELi128ELi256ELi128ELb1ELb1ELb1ELb0ELb1ELb1EEEEEEEEEvNT_6ParamsE,"a",@progbits
	.sectionflags	@""
	.align	4
.nv.constant0._ZN7cutlass13device_kernelIN5flash11enable_sm90INS1_16FlashAttnFwdSm90INS1_25CollectiveMainloopFwdSm90ILi2EN4cute5tupleIJNS5_1CILi1EEES8_S8_EEENS6_IJNS7_ILi128EEESA_NS7_ILi192EEEEEELi128ENS_10bfloat16_tEfNS_4arch4Sm90ELb0ELb0ELb0ELb1ELb0ELb1ELb0ELb1ELb1ELb1ELb1ELb0EEENS1_21CollectiveEpilogueFwdINS6_IJSA_SA_SA_EEES9_SD_SF_Li256ELb1ELb1ELb1ELb0EEENS1_36VarlenDynamicPersistentTileSchedulerILi128ELi128ELi256ELi128ELb1ELb1ELb1ELb0ELb1ELb1EEEEEEEEEvNT_6ParamsE:
	.zero		3328


//--------------------- .nv.constant0._ZN7cutlass13device_kernelIN5flash11enable_sm90INS1_16FlashAttnFwdSm90INS1_25CollectiveMainloopFwdSm90ILi2EN4cute5tupleIJNS5_1CILi1EEES8_S8_EEENS6_IJNS7_ILi128EEENS7_ILi96EEENS7_ILi192EEEEEELi128ENS_10bfloat16_tEfNS_4arch4Sm90ELb0ELb1ELb0ELb0ELb0ELb0ELb0ELb1ELb1ELb1ELb1ELb0EEENS1_21CollectiveEpilogueFwdINS6_IJSA_SA_SB_EEES9_SE_SG_Li256ELb0ELb1ELb1ELb0EEENS1_19SingleTileSchedulerILb0ELb1ELb1ELi128EEEEEEEEEvNT_6ParamsE --------------------------
	.section	.nv.constant0._ZN7cutlass13device_kernelIN5flash11enable_sm90INS1_16FlashAttnFwdSm90INS1_25CollectiveMainloopFwdSm90ILi2EN4cute5tupleIJNS5_1CILi1EEES8_S8_EEENS6_IJNS7_ILi128EEENS7_ILi96EEENS7_ILi192EEEEEELi128ENS_10bfloat16_tEfNS_4arch4Sm90ELb0ELb1ELb0ELb0ELb0ELb0ELb0ELb1ELb1ELb1ELb1ELb0EEENS1_21CollectiveEpilogueFwdINS6_IJSA_SA_SB_EEES9_SE_SG_Li256ELb0ELb1ELb1ELb0EEENS1_19SingleTileSchedulerILb0ELb1ELb1ELi128EEEEEEEEEvNT_6ParamsE,"a",@progbits
	.sectionflags	@""
	.align	4
.nv.constant0._ZN7cutlass13device_kernelIN5flash11enable_sm90INS1_16FlashAttnFwdSm90INS1_25CollectiveMainloopFwdSm90ILi2EN4cute5tupleIJNS5_1CILi1EEES8_S8_EEENS6_IJNS7_ILi128EEENS7_ILi96EEENS7_ILi192EEEEEELi128ENS_10bfloat16_tEfNS_4arch4Sm90ELb0ELb1ELb0ELb0ELb0ELb0ELb0ELb1ELb1ELb1ELb1ELb0EEENS1_21CollectiveEpilogueFwdINS6_IJSA_SA_SB_EEES9_SE_SG_Li256ELb0ELb1ELb1ELb0EEENS1_19SingleTileSchedulerILb0ELb1ELb1ELi128EEEEEEEEEvNT_6ParamsE:
	.zero		3200


//--------------------- .nv.constant0._ZN7cutlass13device_kernelIN5flash11enable_sm90INS1_16FlashAttnFwdSm90INS1_25CollectiveMainloopFwdSm90ILi2EN4cute5tupleIJNS5_1CILi1EEES8_S8_EEENS6_IJNS7_ILi128EEENS7_ILi96EEENS7_ILi192EEEEEELi128ENS_10bfloat16_tEfNS_4arch4Sm90ELb0ELb1ELb0ELb1ELb0ELb0ELb0ELb1ELb1ELb1ELb1ELb0EEENS1_21CollectiveEpilogueFwdINS6_IJSA_SA_SB_EEES9_SE_SG_Li256ELb1ELb1ELb1ELb0EEENS1_36VarlenDynamicPersistentTileSchedulerILi128ELi96ELi256ELi128ELb1ELb1ELb1ELb1ELb0ELb1EEEEEEEEEvNT_6ParamsE --------------------------
	.section	.nv.constant0._ZN7cutlass13device_kernelIN5flash11enable_sm90INS1_16FlashAttnFwdSm90INS1_25CollectiveMainloopFwdSm90ILi2EN4cute5tupleIJNS5_1CILi1EEES8_S8_EEENS6_IJNS7_ILi128EEENS7_ILi96EEENS7_ILi192EEEEEELi128ENS_10bfloat16_tEfNS_4arch4Sm90ELb0ELb1ELb0ELb1ELb0ELb0ELb0ELb1ELb1ELb1ELb1ELb0EEENS1_21CollectiveEpilogueFwdINS6_IJSA_SA_SB_EEES9_SE_SG_Li256ELb1ELb1ELb1ELb0EEENS1_36VarlenDynamicPersistentTileSchedulerILi128ELi96ELi256ELi128ELb1ELb1ELb1ELb1ELb0ELb1EEEEEEEEEvNT_6ParamsE,"a",@progbits
	.sectionflags	@""
	.align	4
.nv.constant0._ZN7cutlass13device_kernelIN5flash11enable_sm90INS1_16FlashAttnFwdSm90INS1_25CollectiveMainloopFwdSm90ILi2EN4cute5tupleIJNS5_1CILi1EEES8_S8_EEENS6_IJNS7_ILi128EEENS7_ILi96EEENS7_ILi192EEEEEELi128ENS_10bfloat16_tEfNS_4arch4Sm90ELb0ELb1ELb0ELb1ELb0ELb0ELb0ELb1ELb1ELb1ELb1ELb0EEENS1_21CollectiveEpilogueFwdINS6_IJSA_SA_SB_EEES9_SE_SG_Li256ELb1ELb1ELb1ELb0EEENS1_36VarlenDynamicPersistentTileSchedulerILi128ELi96ELi256ELi128ELb1ELb1ELb1ELb1ELb0ELb1EEEEEEEEEvNT_6ParamsE:
	.zero		3328


//--------------------- .nv.constant0._ZN7cutlass13device_kernelIN5flash11enable_sm90INS1_16FlashAttnFwdSm90INS1_25CollectiveMainloopFwdSm90ILi2EN4cute5tupleIJNS5_1CILi1EEES8_S8_EEENS6_IJNS7_ILi128EEENS7_ILi96EEENS7_ILi192EEEEEELi128ENS_10bfloat16_tEfNS_4arch4Sm90ELb0ELb1ELb0ELb1ELb0ELb1ELb0ELb1ELb1ELb1ELb1ELb0EEENS1_21CollectiveEpilogueFwdINS6_IJSA_SA_SB_EEES9_SE_SG_Li256ELb1ELb1ELb1ELb0EEENS1_36VarlenDynamicPersistentTileSchedulerILi128ELi96ELi256ELi128ELb1ELb1ELb1ELb1ELb0ELb1EEEEEEEEEvNT_6ParamsE --------------------------
	.section	.nv.constant0._ZN7cutlass13device_kernelIN5flash11enable_sm90INS1_16FlashAttnFwdSm90INS1_25CollectiveMainloopFwdSm90ILi2EN4cute5tupleIJNS5_1CILi1EEES8_S8_EEENS6_IJNS7_ILi128EEENS7_ILi96EEENS7_ILi192EEEEEELi128ENS_10bfloat16_tEfNS_4arch4Sm90ELb0ELb1ELb0ELb1ELb0ELb1ELb0ELb1ELb1ELb1ELb1ELb0EEENS1_21CollectiveEpilogueFwdINS6_IJSA_SA_SB_EEES9_SE_SG_Li256ELb1ELb1ELb1ELb0EEENS1_36VarlenDynamicPersistentTileSchedulerILi128ELi96ELi256ELi128ELb1ELb1ELb1ELb1ELb0ELb1EEEEEEEEEvNT_6ParamsE,"a",@progbits
	.sectionflags	@""
	.align	4
.nv.constant0._ZN7cutlass13device_kernelIN5flash11enable_sm90INS1_16FlashAttnFwdSm90INS1_25CollectiveMainloopFwdSm90ILi2EN4cute5tupleIJNS5_1CILi1EEES8_S8_EEENS6_IJNS7_ILi128EEENS7_ILi96EEENS7_ILi192EEEEEELi128ENS_10bfloat16_tEfNS_4arch4Sm90ELb0ELb1ELb0ELb1ELb0ELb1ELb0ELb1ELb1ELb1ELb1ELb0EEENS1_21CollectiveEpilogueFwdINS6_IJSA_SA_SB_EEES9_SE_SG_Li256ELb1ELb1ELb1ELb0EEENS1_36VarlenDynamicPersistentTileSchedulerILi128ELi96ELi256ELi128ELb1ELb1ELb1ELb1ELb0ELb1EEEEEEEEEvNT_6ParamsE:
	.zero		3328


//--------------------- .nv.constant0._ZN7cutlass13device_kernelIN5flash11enable_sm90INS1_16FlashAttnFwdSm90INS1_25CollectiveMainloopFwdSm90ILi2EN4cute5tupleIJNS5_1CILi1EEES8_S8_EEENS6_IJNS7_ILi128EEESA_NS7_ILi192EEEEEELi128ENS_10bfloat16_tEfNS_4arch4Sm90ELb1ELb0ELb0ELb0ELb0ELb0ELb0ELb1ELb1ELb1ELb1ELb0EEENS1_21CollectiveEpilogueFwdINS6_IJSA_SA_SA_EEES9_SD_SF_Li256ELb0ELb1ELb1ELb0EEENS1_19SingleTileSchedulerILb0ELb1ELb1ELi128EEEEEEEEEvNT_6ParamsE --------------------------
	.section	.nv.constant0._ZN7cutlass13device_kernelIN5flash11enable_sm90INS1_16FlashAttnFwdSm90INS1_25CollectiveMainloopFwdSm90ILi2EN4cute5tupleIJNS5_1CILi1EEES8_S8_EEENS6_IJNS7_ILi128EEESA_NS7_ILi192EEEEEELi128ENS_10bfloat16_tEfNS_4arch4Sm90ELb1ELb0ELb0ELb0ELb0ELb0ELb0ELb1ELb1ELb1ELb1ELb0EEENS1_21CollectiveEpilogueFwdINS6_IJSA_SA_SA_EEES9_SD_SF_Li256ELb0ELb1ELb1ELb0EEENS1_19SingleTileSchedulerILb0ELb1ELb1ELi128EEEEEEEEEvNT_6ParamsE,"a",@progbits
	.sectionflags	@""
	.align	4
.nv.constant0._ZN7cutlass13device_kernelIN5flash11enable_sm90INS1_16FlashAttnFwdSm90INS1_25CollectiveMainloopFwdSm90ILi2EN4cute5tupleIJNS5_1CILi1EEES8_S8_EEENS6_IJNS7_ILi128EEESA_NS7_ILi192EEEEEELi128ENS_10bfloat16_tEfNS_4arch4Sm90ELb1ELb0ELb0ELb0ELb0ELb0ELb0ELb1ELb1ELb1ELb1ELb0EEENS1_21CollectiveEpilogueFwdINS6_IJSA_SA_SA_EEES9_SD_SF_Li256ELb0ELb1ELb1ELb0EEENS1_19SingleTileSchedulerILb0ELb1ELb1ELi128EEEEEEEEEvNT_6ParamsE:
	.zero		3200


//--------------------- .nv.constant0._ZN7cutlass13device_kernelIN5flash11enable_sm90INS1_16FlashAttnFwdSm90INS1_25CollectiveMainloopFwdSm90ILi2EN4cute5tupleIJNS5_1CILi1EEES8_S8_EEENS6_IJNS7_ILi128EEESA_NS7_ILi192EEEEEELi128ENS_10bfloat16_tEfNS_4arch4Sm90ELb1ELb0ELb0ELb1ELb0ELb0ELb0ELb1ELb1ELb1ELb1ELb0EEENS1_21CollectiveEpilogueFwdINS6_IJSA_SA_SA_EEES9_SD_SF_Li256ELb1ELb1ELb1ELb0EEENS1_36VarlenDynamicPersistentTileSchedulerILi128ELi128ELi256ELi128ELb1ELb1ELb1ELb1ELb1ELb1EEEEEEEEEvNT_6ParamsE --------------------------
	.section	.nv.constant0._ZN7cutlass13device_kernelIN5flash11enable_sm90INS1_16FlashAttnFwdSm90INS1_25CollectiveMainloopFwdSm90ILi2EN4cute5tupleIJNS5_1CILi1EEES8_S8_EEENS6_IJNS7_ILi128EEESA_NS7_ILi192EEEEEELi128ENS_10bfloat16_tEfNS_4arch4Sm90ELb1ELb0ELb0ELb1ELb0ELb0ELb0ELb1ELb1ELb1ELb1ELb0EEENS1_21CollectiveEpilogueFwdINS6_IJSA_SA_SA_EEES9_SD_SF_Li256ELb1ELb1ELb1ELb0EEENS1_36VarlenDynamicPersistentTileSchedulerILi128ELi128ELi256ELi128ELb1ELb1ELb1ELb1ELb1ELb1EEEEEEEEEvNT_6ParamsE,"a",@progbits
	.sectionflags	@""
	.align	4
.nv.constant0._ZN7cutlass13device_kernelIN5flash11enable_sm90INS1_16FlashAttnFwdSm90INS1_25CollectiveMainloopFwdSm90ILi2EN4cute5tupleIJNS5_1CILi1EEES8_S8_EEENS6_IJNS7_ILi128EEESA_NS7_ILi192EEEEEELi128ENS_10bfloat16_tEfNS_4arch4Sm90ELb1ELb0ELb0ELb1ELb0ELb0ELb0ELb1ELb1ELb1ELb1ELb0EEENS1_21CollectiveEpilogueFwdINS6_IJSA_SA_SA_EEES9_SD_SF_Li256ELb1ELb1ELb1ELb0EEENS1_36VarlenDynamicPersistentTileSchedulerILi128ELi128ELi256ELi128ELb1ELb1ELb1ELb1ELb1ELb1EEEEEEEEEvNT_6ParamsE:
	.zero		3328


//--------------------- .nv.constant0._ZN7cutlass13device_kernelIN5flash11enable_sm90INS1_16FlashAttnFwdSm90INS1_25CollectiveMainloopFwdSm90ILi2EN4cute5tupleIJNS5_1CILi1EEES8_S8_EEENS6_IJNS7_ILi128EEESA_NS7_ILi192EEEEEELi128ENS_10bfloat16_tEfNS_4arch4Sm90ELb1ELb0ELb0ELb1ELb0ELb1ELb0ELb1ELb1ELb1ELb1ELb0EEENS1_21CollectiveEpilogueFwdINS6_IJSA_SA_SA_EEES9_SD_SF_Li256ELb1ELb1ELb1ELb0EEENS1_36VarlenDynamicPersistentTileSchedulerILi128ELi128ELi256ELi128ELb1ELb1ELb1ELb1ELb1ELb1EEEEEEEEEvNT_6ParamsE --------------------------
	.section	.nv.constant0._ZN7cutlass13device_kernelIN5flash11enable_sm90INS1_16FlashAttnFwdSm90INS1_25CollectiveMainloopFwdSm90ILi2EN4cute5tupleIJNS5_1CILi1EEES8_S8_EEENS6_IJNS7_ILi128EEESA_NS7_ILi192EEEEEELi128ENS_10bfloat16_tEfNS_4arch4Sm90ELb1ELb0ELb0ELb1ELb0ELb1ELb0ELb1ELb1ELb1ELb1ELb0EEENS1_21CollectiveEpilogueFwdINS6_IJSA_SA_SA_EEES9_SD_SF_Li256ELb1ELb1ELb1ELb0EEENS1_36VarlenDynamicPersistentTileSchedulerILi128ELi128ELi256ELi128ELb1ELb1ELb1ELb1ELb1ELb1EEEEEEEEEvNT_6ParamsE,"a",@progbits
	.sectionflags	@""
	.align	4
.nv.constant0._ZN7cutlass13device_kernelIN5flash11enable_sm90INS1_16FlashAttnFwdSm90INS1_25CollectiveMainloopFwdSm90ILi2EN4cute5tupleIJNS5_1CILi1EEES8_S8_EEENS6_IJNS7_ILi128EEESA_NS7_ILi192EEEEEELi128ENS_10bfloat16_tEfNS_4arch4Sm90ELb1ELb0ELb0ELb1ELb0ELb1ELb0ELb1ELb1ELb1ELb1ELb0EEENS1_21CollectiveEpilogueFwdINS6_IJSA_SA_SA_EEES9_SD_SF_Li256ELb1ELb1ELb1ELb0EEENS1_36VarlenDynamicPersistentTileSchedulerILi128ELi128ELi256ELi128ELb1ELb1ELb1ELb1ELb1ELb1EEEEEEEEEvNT_6ParamsE:
	.zero		3328


//--------------------- .nv.constant0._ZN7cutlass13device_kernelIN5flash11enable_sm90INS1_16FlashAttnFwdSm90INS1_25CollectiveMainloopFwdSm90ILi2EN4cute5tupleIJNS5_1CILi1EEES8_S8_EEENS6_IJNS7_ILi64EEESA_SA_EEELi512ENS_10bfloat16_tEfNS_4arch4Sm90ELb0ELb0ELb0ELb0ELb0ELb0ELb0ELb0ELb0ELb1ELb1ELb0EEENS1_21CollectiveEpilogueFwdINS6_IJSA_NS7_ILi512EEESA_EEES9_SC_SE_Li256ELb0ELb1ELb1ELb0EEENS1_19SingleTileSchedulerILb0ELb1ELb1ELi64EEEEEEEEEvNT_6ParamsE --------------------------
	.section	.nv.constant0._ZN7cutlass13device_kernelIN5flash11enable_sm90INS1_16FlashAttnFwdSm90INS1_25CollectiveMainloopFwdSm90ILi2EN4cute5tupleIJNS5_1CILi1EEES8_S8_EEENS6_IJNS7_ILi64EEESA_SA_EEELi512ENS_10bfloat16_tEfNS_4arch4Sm90ELb0ELb0ELb0ELb0ELb0ELb0ELb0ELb0ELb0ELb1ELb1ELb0EEENS1_21CollectiveEpilogueFwdINS6_IJSA_NS7_ILi512EEESA_EEES9_SC_SE_Li256ELb0ELb1ELb1ELb0EEENS1_19SingleTileSchedulerILb0ELb1ELb1ELi64EEEEEEEEEvNT_6ParamsE,"a",@progbits
	.sectionflags	@""
	.align	4
.nv.constant0._ZN7cutlass13device_kernelIN5flash11enable_sm90INS1_16FlashAttnFwdSm90INS1_25CollectiveMainloopFwdSm90ILi2EN4cute5tupleIJNS5_1CILi1EEES8_S8_EEENS6_IJNS7_ILi64EEESA_SA_EEELi512ENS_10bfloat16_tEfNS_4arch4Sm90ELb0ELb0ELb0ELb0ELb0ELb0ELb0ELb0ELb0ELb1ELb1ELb0EEENS1_21CollectiveEpilogueFwdINS6_IJSA_NS7_ILi512EEESA_EEES9_SC_SE_Li256ELb0ELb1ELb1ELb0EEENS1_19SingleTileSchedulerILb0ELb1ELb1ELi64EEEEEEEEEvNT_6ParamsE:
	.zero		3200


//--------------------- .nv.constant0._ZN7cutlass13device_kernelIN5flash11enable_sm90INS1_16FlashAttnFwdSm90INS1_25CollectiveMainloopFwdSm90ILi2EN4cute5tupleIJNS5_1CILi1EEES8_S8_EEENS6_IJNS7_ILi64EEESA_SA_EEELi512ENS_10bfloat16_tEfNS_4arch4Sm90ELb0ELb0ELb0ELb0ELb0ELb0ELb1ELb0ELb0ELb1ELb1ELb0EEENS1_21CollectiveEpilogueFwdINS6_IJSA_NS7_ILi512EEESA_EEES9_SC_SE_Li256ELb0ELb1ELb1ELb0EEENS1_19SingleTileSchedulerILb0ELb1ELb1ELi64EEEEEEEEEvNT_6ParamsE --------------------------
	.section	.nv.constant0._ZN7cutlass13device_kernelIN5flash11enable_sm90INS1_16FlashAttnFwdSm90INS1_25CollectiveMainloopFwdSm90ILi2EN4cute5tupleIJNS5_1CILi1EEES8_S8_EEENS6_IJNS7_ILi64EEESA_SA_EEELi512ENS_10bfloat16_tEfNS_4arch4Sm90ELb0ELb0ELb0ELb0ELb0ELb0ELb1ELb0ELb0ELb1ELb1ELb0EEENS1_21CollectiveEpilogueFwdINS6_IJSA_NS7_ILi512EEESA_EEES9_SC_SE_Li256ELb0ELb1ELb1ELb0EEENS1_19SingleTileSchedulerILb0ELb1ELb1ELi64EEEEEEEEEvNT_6ParamsE,"a",@progbits
	.sectionflags	@""
	.align	4
.nv.constant0._ZN7cutlass13device_kernelIN5flash11enable_sm90INS1_16FlashAttnFwdSm90INS1_25CollectiveMainloopFwdSm90ILi2EN4cute5tupleIJNS5_1CILi1EEES8_S8_EEENS6_IJNS7_ILi64EEESA_SA_EEELi512ENS_10bfloat16_tEfNS_4arch4Sm90ELb0ELb0ELb0ELb0ELb0ELb0ELb1ELb0ELb0ELb1ELb1ELb0EEENS1_21CollectiveEpilogueFwdINS6_IJSA_NS7_ILi512EEESA_EEES9_SC_SE_Li256ELb0ELb1ELb1ELb0EEENS1_19SingleTileSchedulerILb0ELb1ELb1ELi64EEEEEEEEEvNT_6ParamsE:
	.zero		3456


//--------------------- .nv.constant0._ZN7cutlass13device_kernelIN5flash11enable_sm90INS1_16FlashAttnFwdSm90INS1_25CollectiveMainloopFwdSm90ILi2EN4cute5tupleIJNS5_1CILi1EEES8_S8_EEENS6_IJNS7_ILi64EEESA_SA_EEELi512ENS_10bfloat16_tEfNS_4arch4Sm90ELb0ELb0ELb0ELb1ELb0ELb0ELb0ELb0ELb0ELb1ELb1ELb0EEENS1_21CollectiveEpilogueFwdINS6_IJSA_NS7_ILi512EEESA_EEES9_SC_SE_Li256ELb1ELb1ELb1ELb0EEENS1_36VarlenDynamicPersistentTileSchedulerILi64ELi64ELi256ELi128ELb1ELb1ELb1ELb0ELb1ELb1EEEEEEEEEvNT_6ParamsE --------------------------
	.section	.nv.constant0._ZN7cutlass13device_kernelIN5flash11enable_sm90INS1_16FlashAttnFwdSm90INS1_25CollectiveMainloopFwdSm90ILi2EN4cute5tupleIJNS5_1CILi1EEES8_S8_EEENS6_IJNS7_ILi64EEESA_SA_EEELi512ENS_10bfloat16_tEfNS_4arch4Sm90ELb0ELb0ELb0ELb1ELb0ELb0ELb0ELb0ELb0ELb1ELb1ELb0EEENS1_21CollectiveEpilogueFwdINS6_IJSA_NS7_ILi512EEESA_EEES9_SC_SE_Li256ELb1ELb1ELb1ELb0EEENS1_36VarlenDynamicPersistentTileSchedulerILi64ELi64ELi256ELi128ELb1ELb1ELb1ELb0ELb1ELb1EEEEEEEEEvNT_6ParamsE,"a",@progbits
	.sectionflags	@""
	.align	4
.nv.constant0._ZN7cutlass13device_kernelIN5flash11enable_sm90INS1_16FlashAttnFwdSm90INS1_25CollectiveMainloopFwdSm90ILi2EN4cute5tupleIJNS5_1CILi1EEES8_S8_EEENS6_IJNS7_ILi64EEESA_SA_EEELi512ENS_10bfloat16_tEfNS_4arch4Sm90ELb0ELb0ELb0ELb1ELb0ELb0ELb0ELb0ELb0ELb1ELb1ELb0EEENS1_21CollectiveEpilogueFwdINS6_IJSA_NS7_ILi512EEESA_EEES9_SC_SE_Li256ELb1ELb1ELb1ELb0EEENS1_36VarlenDynamicPersistentTileSchedulerILi64ELi64ELi256ELi128ELb1ELb1ELb1ELb0ELb1ELb1EEEEEEEEEvNT_6ParamsE:
	.zero		3328


//--------------------- .nv.constant0._ZN7cutlass13device_kernelIN5flash11enable_sm90INS1_16FlashAttnFwdSm90INS1_25CollectiveMainloopFwdSm90ILi2EN4cute5tupleIJNS5_1CILi1EEES8_S8_EEENS6_IJNS7_ILi64EEESA_SA_EEELi512ENS_10bfloat16_tEfNS_4arch4Sm90ELb0ELb0ELb0ELb1ELb0ELb1ELb0ELb0ELb0ELb1ELb1ELb0EEENS1_21CollectiveEpilogueFwdINS6_IJSA_NS7_ILi512EEESA_EEES9_SC_SE_Li256ELb1ELb1ELb1ELb0EEENS1_36VarlenDynamicPersistentTileSchedulerILi64ELi64ELi256ELi128ELb1ELb1ELb1ELb0ELb1ELb1EEEEEEEEEvNT_6ParamsE --------------------------
	.section	.nv.constant0._ZN7cutlass13device_kernelIN5flash11enable_sm90INS1_16FlashAttnFwdSm90INS1_25CollectiveMainloopFwdSm90ILi2EN4cute5tupleIJNS5_1CILi1EEES8_S8_EEENS6_IJNS7_ILi64EEESA_SA_EEELi512ENS_10bfloat16_tEfNS_4arch4Sm90ELb0ELb0ELb0ELb1ELb0ELb1ELb0ELb0ELb0ELb1ELb1ELb0EEENS1_21CollectiveEpilogueFwdINS6_IJSA_NS7_ILi512EEESA_EEES9_SC_SE_Li256ELb1ELb1ELb1ELb0EEENS1_36VarlenDynamicPersistentTileSchedulerILi64ELi64ELi256ELi128ELb1ELb1ELb1ELb0ELb1ELb1EEEEEEEEEvNT_6ParamsE,"a",@progbits
	.sectionflags	@""
	.align	4
.nv.constant0._ZN7cutlass13device_kernelIN5flash11enable_sm90INS1_16FlashAttnFwdSm90INS1_25CollectiveMainloopFwdSm90ILi2EN4cute5tupleIJNS5_1CILi1EEES8_S8_EEENS6_IJNS7_ILi64EEESA_SA_EEELi512ENS_10bfloat16_tEfNS_4arch4Sm90ELb0ELb0ELb0ELb1ELb0ELb1ELb0ELb0ELb0ELb1ELb1ELb0EEENS1_21CollectiveEpilogueFwdINS6_IJSA_NS7_ILi512EEESA_EEES9_SC_SE_Li256ELb1ELb1ELb1ELb0EEENS1_36VarlenDynamicPersistentTileSchedulerILi64ELi64ELi256ELi128ELb1ELb1ELb1ELb0ELb1ELb1EEEEEEEEEvNT_6ParamsE:
	.zero		3328


//--------------------- .nv.constant0._ZN7cutlass13device_kernelIN5flash11enable_sm90INS1_16FlashAttnFwdSm90INS1_25CollectiveMainloopFwdSm90ILi2EN4cute5tupleIJNS5_1CILi1EEES8_S8_EEENS6_IJNS7_ILi64EEESA_SA_EEELi512ENS_10bfloat16_tEfNS_4arch4Sm90ELb0ELb0ELb0ELb1ELb0ELb0ELb1ELb0ELb0ELb1ELb1ELb0EEENS1_21CollectiveEpilogueFwdINS6_IJSA_NS7_ILi512EEESA_EEES9_SC_SE_Li256ELb1ELb1ELb1ELb0EEENS1_36VarlenDynamicPersistentTileSchedulerILi64ELi64ELi256ELi128ELb1ELb1ELb1ELb0ELb1ELb1EEEEEEEEEvNT_6ParamsE --------------------------
	.section	.nv.constant0._ZN7cutlass13device_kernelIN5flash11enable_sm90INS1_16FlashAttnFwdSm90INS1_25CollectiveMainloopFwdSm90ILi2EN4cute5tupleIJNS5_1CILi1EEES8_S8_EEENS6_IJNS7_ILi64EEESA_SA_EEELi512ENS_10bfloat16_tEfNS_4arch4Sm90ELb0ELb0ELb0ELb1ELb0ELb0ELb1ELb0ELb0ELb1ELb1ELb0EEENS1_21CollectiveEpilogueFwdINS6_IJSA_NS7_ILi512EEESA_EEES9_SC_SE_Li256ELb1ELb1ELb1ELb0EEENS1_36VarlenDynamicPersistentTileSchedulerILi64ELi64ELi256ELi128ELb1ELb1ELb1ELb0ELb1ELb1EEEEEEEEEvNT_6ParamsE,"a",@progbits
	.sectionflags	@""
	.align	4
.nv.constant0._ZN7cutlass13device_kernelIN5flash11enable_sm90INS1_16FlashAttnFwdSm90INS1_25CollectiveMainloopFwdSm90ILi2EN4cute5tupleIJNS5_1CILi1EEES8_S8_EEENS6_IJNS7_ILi64EEESA_SA_EEELi512ENS_10bfloat16_tEfNS_4arch4Sm90ELb0ELb0ELb0ELb1ELb0ELb0ELb1ELb0ELb0ELb1ELb1ELb0EEENS1_21CollectiveEpilogueFwdINS6_IJSA_NS7_ILi512EEESA_EEES9_SC_SE_Li256ELb1ELb1ELb1ELb0EEENS1_36VarlenDynamicPersistentTileSchedulerILi64ELi64ELi256ELi128ELb1ELb1ELb1ELb0ELb1ELb1EEEEEEEEEvNT_6ParamsE:
	.zero		3584


//--------------------- .nv.constant0._ZN7cutlass13device_kernelIN5flash11enable_sm90INS1_16FlashAttnFwdSm90INS1_25CollectiveMainloopFwdSm90ILi2EN4cute5tupleIJNS5_1CILi1EEES8_S8_EEENS6_IJNS7_ILi64EEESA_SA_EEELi512ENS_10bfloat16_tEfNS_4arch4Sm90ELb0ELb0ELb0ELb1ELb0ELb1ELb1ELb0ELb0ELb1ELb1ELb0EEENS1_21CollectiveEpilogueFwdINS6_IJSA_NS7_ILi512EEESA_EEES9_SC_SE_Li256ELb1ELb1ELb1ELb0EEENS1_36VarlenDynamicPersistentTileSchedulerILi64ELi64ELi256ELi128ELb1ELb1ELb1ELb0ELb1ELb1EEEEEEEEEvNT_6ParamsE --------------------------
	.section	.nv.constant0._ZN7cutlass13device_kernelIN5flash11enable_sm90INS1_16FlashAttnFwdSm90INS1_25CollectiveMainloopFwdSm90ILi2EN4cute5tupleIJNS5_1CILi1EEES8_S8_EEENS6_IJNS7_ILi64EEESA_SA_EEELi512ENS_10bfloat16_tEfNS_4arch4Sm90ELb0ELb0ELb0ELb1ELb0ELb1ELb1ELb0ELb0ELb1ELb1ELb0EEENS1_21CollectiveEpilogueFwdINS6_IJSA_NS7_ILi512EEESA_EEES9_SC_SE_Li256ELb1ELb1ELb1ELb0EEENS1_36VarlenDynamicPersistentTileSchedulerILi64ELi64ELi256ELi128ELb1ELb1ELb1ELb0ELb1ELb1EEEEEEEEEvNT_6ParamsE,"a",@progbits
	.sectionflags	@""
	.align	4
.nv.constant0._ZN7cutlass13device_kernelIN5flash11enable_sm90INS1_16FlashAttnFwdSm90INS1_25CollectiveMainloopFwdSm90ILi2EN4cute5tupleIJNS5_1CILi1EEES8_S8_EEENS6_IJNS7_ILi64EEESA_SA_EEELi512ENS_10bfloat16_tEfNS_4arch4Sm90ELb0ELb0ELb0ELb1ELb0ELb1ELb1ELb0ELb0ELb1ELb1ELb0EEENS1_21CollectiveEpilogueFwdINS6_IJSA_NS7_ILi512EEESA_EEES9_SC_SE_Li256ELb1ELb1ELb1ELb0EEENS1_36VarlenDynamicPersistentTileSchedulerILi64ELi64ELi256ELi128ELb1ELb1ELb1ELb0ELb1ELb1EEEEEEEEEvNT_6ParamsE:
	.zero		3584


//--------------------- .nv.constant0._ZN7cutlass13device_kernelIN5flash11enable_sm90INS1_16FlashAttnFwdSm90INS1_25CollectiveMainloopFwdSm90ILi2EN4cute5tupleIJNS5_1CILi1EEES8_S8_EEENS6_IJNS7_ILi64EEESA_SA_EEELi512ENS_10bfloat16_tEfNS_4arch4Sm90ELb0ELb1ELb0ELb0ELb0ELb0ELb0ELb0ELb0ELb1ELb1ELb0EEENS1_21CollectiveEpilogueFwdINS6_IJSA_NS7_ILi512EEESA_EEES9_SC_SE_Li256ELb0ELb1ELb1ELb0EEENS1_19SingleTileSchedulerILb0ELb1ELb1ELi64EEEEEEEEEvNT_6ParamsE --------------------------
	.section	.nv.constant0._ZN7cutlass13device_kernelIN5flash11enable_sm90INS1_16FlashAttnFwdSm90INS1_25CollectiveMainloopFwdSm90ILi2EN4cute5tupleIJNS5_1CILi1EEES8_S8_EEENS6_IJNS7_ILi64EEESA_SA_EEELi512ENS_10bfloat16_tEfNS_4arch4Sm90ELb0ELb1ELb0ELb0ELb0ELb0ELb0ELb0ELb0ELb1ELb1ELb0EEENS1_21CollectiveEpilogueFwdINS6_IJSA_NS7_ILi512EEESA_EEES9_SC_SE_Li256ELb0ELb1ELb1ELb0EEENS1_19SingleTileSchedulerILb0ELb1ELb1ELi64EEEEEEEEEvNT_6ParamsE,"a",@progbits
	.sectionflags	@""
	.align	4
.nv.constant0._ZN7cutlass13device_kernelIN5flash11enable_sm90INS1_16FlashAttnFwdSm90INS1_25CollectiveMainloopFwdSm90ILi2EN4cute5tupleIJNS5_1CILi1EEES8_S8_EEENS6_IJNS7_ILi64EEESA_SA_EEELi512ENS_10bfloat16_tEfNS_4arch4Sm90ELb0ELb1ELb0ELb0ELb0ELb0ELb0ELb0ELb0ELb1ELb1ELb0EEENS1_21CollectiveEpilogueFwdINS6_IJSA_NS7_ILi512EEESA_EEES9_SC_SE_Li256ELb0ELb1ELb1ELb0EEENS1_19SingleTileSchedulerILb0ELb1ELb1ELi64EEEEEEEEEvNT_6ParamsE:
	.zero		3200


//--------------------- .nv.constant0._ZN7cutlass13device_kernelIN5flash11enable_sm90INS1_16FlashAttnFwdSm90INS1_25CollectiveMainloopFwdSm90ILi2EN4cute5tupleIJNS5_1CILi1EEES8_S8_EEENS6_IJNS7_ILi64EEESA_SA_EEELi512ENS_10bfloat16_tEfNS_4arch4Sm90ELb0ELb1ELb0ELb0ELb0ELb0ELb1ELb0ELb0ELb1ELb1ELb0EEENS1_21CollectiveEpilogueFwdINS6_IJSA_NS7_ILi512EEESA_EEES9_SC_SE_Li256ELb0ELb1ELb1ELb0EEENS1_19SingleTileSchedulerILb0ELb1ELb1ELi64EEEEEEEEEvNT_6ParamsE --------------------------
	.section	.nv.constant0._ZN7cutlass13device_kernelIN5flash11enable_sm90INS1_16FlashAttnFwdSm90INS1_25CollectiveMainloopFwdSm90ILi2EN4cute5tupleIJNS5_1CILi1EEES8_S8_EEENS6_IJNS7_ILi64EEESA_SA_EEELi512ENS_10bfloat16_tEfNS_4arch4Sm90ELb0ELb1ELb0ELb0ELb0ELb0ELb1ELb0ELb0ELb1ELb1ELb0EEENS1_21CollectiveEpilogueFwdINS6_IJSA_NS7_ILi512EEESA_EEES9_SC_SE_Li256ELb0ELb1ELb1ELb0EEENS1_19SingleTileSchedulerILb0ELb1ELb1ELi64EEEEEEEEEvNT_6ParamsE,"a",@progbits
	.sectionflags	@""
	.align	4
.nv.constant0._ZN7cutlass13device_kernelIN5flash11enable_sm90INS1_16FlashAttnFwdSm90INS1_25CollectiveMainloopFwdSm90ILi2EN4cute5tupleIJNS5_1CILi1EEES8_S8_EEENS6_IJNS7_ILi64EEESA_SA_EEELi512ENS_10bfloat16_tEfNS_4arch4Sm90ELb0ELb1ELb0ELb0ELb0ELb0ELb1ELb0ELb0ELb1ELb1ELb0EEENS1_21CollectiveEpilogueFwdINS6_IJSA_NS7_ILi512EEESA_EEES9_SC_SE_Li256ELb0ELb1ELb1ELb0EEENS1_19SingleTileSchedulerILb0ELb1ELb1ELi64EEEEEEEEEvNT_6ParamsE:
	.zero		3456


//--------------------- .nv.constant0._ZN7cutlass13device_kernelIN5flash11enable_sm90INS1_16FlashAttnFwdSm90INS1_25CollectiveMainloopFwdSm90ILi2EN4cute5tupleIJNS5_1CILi1EEES8_S8_EEENS6_IJNS7_ILi64EEESA_SA_EEELi512ENS_10bfloat16_tEfNS_4arch4Sm90ELb0ELb1ELb0ELb1ELb0ELb0ELb0ELb0ELb0ELb1ELb1ELb0EEENS1_21CollectiveEpilogueFwdINS6_IJSA_NS7_ILi512EEESA_EEES9_SC_SE_Li256ELb1ELb1ELb1ELb0EEENS1_36VarlenDynamicPersistentTileSchedulerILi64ELi64ELi256ELi128ELb1ELb1ELb1ELb1ELb0ELb1EEEEEEEEEvNT_6ParamsE --------------------------
	.section	.nv.constant0._ZN7cutlass13device_kernelIN5flash11enable_sm90INS1_16FlashAttnFwdSm90INS1_25CollectiveMainloopFwdSm90ILi2EN4cute5tupleIJNS5_1CILi1EEES8_S8_EEENS6_IJNS7_ILi64EEESA_SA_EEELi512ENS_10bfloat16_tEfNS_4arch4Sm90ELb0ELb1ELb0ELb1ELb0ELb0ELb0ELb0ELb0ELb1ELb1ELb0EEENS1_21CollectiveEpilogueFwdINS6_IJSA_NS7_ILi512EEESA_EEES9_SC_SE_Li256ELb1ELb1ELb1ELb0EEENS1_36VarlenDynamicPersistentTileSchedulerILi64ELi64ELi256ELi128ELb1ELb1ELb1ELb1ELb0ELb1EEEEEEEEEvNT_6ParamsE,"a",@progbits
	.sectionflags	@""
	.align	4
.nv.constant0._ZN7cutlass13device_kernelIN5flash11enable_sm90INS1_16FlashAttnFwdSm90INS1_25CollectiveMainloopFwdSm90ILi2EN4cute5tupleIJNS5_1CILi1EEES8_S8_EEENS6_IJNS7_ILi64EEESA_SA_EEELi512ENS_10bfloat16_tEfNS_4arch4Sm90ELb0ELb1ELb0ELb1ELb0ELb0ELb0ELb0ELb0ELb1ELb1ELb0EEENS1_21CollectiveEpilogueFwdINS6_IJSA_NS7_ILi512EEESA_EEES9_SC_SE_Li256ELb1ELb1ELb1ELb0EEENS1_36VarlenDynamicPersistentTileSchedulerILi64ELi64ELi256ELi128ELb1ELb1ELb1ELb1ELb0ELb1EEEEEEEEEvNT_6ParamsE:
	.zero		3328


//--------------------- .nv.constant0._ZN7cutlass13device_kernelIN5flash11enable_sm90INS1_16FlashAttnFwdSm90INS1_25CollectiveMainloopFwdSm90ILi2EN4cute5tupleIJNS5_1CILi1EEES8_S8_EEENS6_IJNS7_ILi64EEESA_SA_EEELi512ENS_10bfloat16_tEfNS_4arch4Sm90ELb0ELb1ELb0ELb1ELb0ELb1ELb0ELb0ELb0ELb1ELb1ELb0EEENS1_21CollectiveEpilogueFwdINS6_IJSA_NS7_ILi512EEESA_EEES9_SC_SE_Li256ELb1ELb1ELb1ELb0EEENS1_36VarlenDynamicPersistentTileSchedulerILi64ELi64ELi256ELi128ELb1ELb1ELb1ELb1ELb0ELb1EEEEEEEEEvNT_6ParamsE --------------------------
	.section	.nv.constant0._ZN7cutlass13device_kernelIN5flash11enable_sm90INS1_16FlashAttnFwdSm90INS1_25CollectiveMainloopFwdSm90ILi2EN4cute5tupleIJNS5_1CILi1EEES8_S8_EEENS6_IJNS7_ILi64EEESA_SA_EEELi512ENS_10bfloat16_tEfNS_4arch4Sm90ELb0ELb1ELb0ELb1ELb0ELb1ELb0ELb0ELb0ELb1ELb1ELb0EEENS1_21CollectiveEpilogueFwdINS6_IJSA_NS7_ILi512EEESA_EEES9_SC_SE_Li256ELb1ELb1ELb1ELb0EEENS1_36VarlenDynamicPersistentTileSchedulerILi64ELi64ELi256ELi128ELb1ELb1ELb1ELb1ELb0ELb1EEEEEEEEEvNT_6ParamsE,"a",@progbits
	.sectionflags	@""
	.align	4
.nv.constant0._ZN7cutlass13device_kernelIN5flash11enable_sm90INS1_16FlashAttnFwdSm90INS1_25CollectiveMainloopFwdSm90ILi2EN4cute5tupleIJNS5_1CILi1EEES8_S8_EEENS6_IJNS7_ILi64EEESA_SA_EEELi512ENS_10bfloat16_tEfNS_4arch4Sm90ELb0ELb1ELb0ELb1ELb0ELb1ELb0ELb0ELb0ELb1ELb1ELb0EEENS1_21CollectiveEpilogueFwdINS6_IJSA_NS7_ILi512EEESA_EEES9_SC_SE_Li256ELb1ELb1ELb1ELb0EEENS1_36VarlenDynamicPersistentTileSchedulerILi64ELi64ELi256ELi128ELb1ELb1ELb1ELb1ELb0ELb1EEEEEEEEEvNT_6ParamsE:
	.zero		3328


//--------------------- .nv.constant0._ZN7cutlass13device_kernelIN5flash11enable_sm90INS1_16FlashAttnFwdSm90INS1_25CollectiveMainloopFwdSm90ILi2EN4cute5tupleIJNS5_1CILi1EEES8_S8_EEENS6_IJNS7_ILi64EEESA_SA_EEELi512ENS_10bfloat16_tEfNS_4arch4Sm90ELb0ELb1ELb0ELb1ELb0ELb0ELb1ELb0ELb0ELb1ELb1ELb0EEENS1_21CollectiveEpilogueFwdINS6_IJSA_NS7_ILi512EEESA_EEES9_SC_SE_Li256ELb1ELb1ELb1ELb0EEENS1_36VarlenDynamicPersistentTileSchedulerILi64ELi64ELi256ELi128ELb1ELb1ELb1ELb1ELb0ELb1EEEEEEEEEvNT_6ParamsE --------------------------
	.section	.nv.constant0._ZN7cutlass13device_kernelIN5flash11enable_sm90INS1_16FlashAttnFwdSm90INS1_25CollectiveMainloopFwdSm90ILi2EN4cute5tupleIJNS5_1CILi1EEES8_S8_EEENS6_IJNS7_ILi64EEESA_SA_EEELi512ENS_10bfloat16_tEfNS_4arch4Sm90ELb0ELb1ELb0ELb1ELb0ELb0ELb1ELb0ELb0ELb1ELb1ELb0EEENS1_21CollectiveEpilogueFwdINS6_IJSA_NS7_ILi512EEESA_EEES9_SC_SE_Li256ELb1ELb1ELb1ELb0EEENS1_36VarlenDynamicPersistentTileSchedulerILi64ELi64ELi256ELi128ELb1ELb1ELb1ELb1ELb0ELb1EEEEEEEEEvNT_6ParamsE,"a",@progbits
	.sectionflags	@""
	.align	4
.nv.constant0._ZN7cutlass13device_kernelIN5flash11enable_sm90INS1_16FlashAttnFwdSm90INS1_25CollectiveMainloopFwdSm90ILi2EN4cute5tupleIJNS5_1CILi1EEES8_S8_EEENS6_IJNS7_ILi64EEESA_SA_EEELi512ENS_10bfloat16_tEfNS_4arch4Sm90ELb0ELb1ELb0ELb1ELb0ELb0ELb1ELb0ELb0ELb1ELb1ELb0EEENS1_21CollectiveEpilogueFwdINS6_IJSA_NS7_ILi512EEESA_EEES9_SC_SE_Li256ELb1ELb1ELb1ELb0EEENS1_36VarlenDynamicPersistentTileSchedulerILi64ELi64ELi256ELi128ELb1ELb1ELb1ELb1ELb0ELb1EEEEEEEEEvNT_6ParamsE:
	.zero		3584


//--------------------- .nv.constant0._ZN7cutlass13device_kernelIN5flash11enable_sm90INS1_16FlashAttnFwdSm90INS1_25CollectiveMainloopFwdSm90ILi2EN4cute5tupleIJNS5_1CILi1EEES8_S8_EEENS6_IJNS7_ILi64EEESA_SA_EEELi512ENS_10bfloat16_tEfNS_4arch4Sm90ELb0ELb1ELb0ELb1ELb0ELb1ELb1ELb0ELb0ELb1ELb1ELb0EEENS1_21CollectiveEpilogueFwdINS6_IJSA_NS7_ILi512EEESA_EEES9_SC_SE_Li256ELb1ELb1ELb1ELb0EEENS1_36VarlenDynamicPersistentTileSchedulerILi64ELi64ELi256ELi128ELb1ELb1ELb1ELb1ELb0ELb1EEEEEEEEEvNT_6ParamsE --------------------------
	.section	.nv.constant0._ZN7cutlass13device_kernelIN5flash11enable_sm90INS1_16FlashAttnFwdSm90INS1_25CollectiveMainloopFwdSm90ILi2EN4cute5tupleIJNS5_1CILi1EEES8_S8_EEENS6_IJNS7_ILi64EEESA_SA_EEELi512ENS_10bfloat16_tEfNS_4arch4Sm90ELb0ELb1ELb0ELb1ELb0ELb1ELb1ELb0ELb0ELb1ELb1ELb0EEENS1_21CollectiveEpilogueFwdINS6_IJSA_NS7_ILi512EEESA_EEES9_SC_SE_Li256ELb1ELb1ELb1ELb0EEENS1_36VarlenDynamicPersistentTileSchedulerILi64ELi64ELi256ELi128ELb1ELb1ELb1ELb1ELb0ELb1EEEEEEEEEvNT_6ParamsE,"a",@progbits
	.sectionflags	@""
	.align	4
.nv.constant0._ZN7cutlass13device_kernelIN5flash11enable_sm90INS1_16FlashAttnFwdSm90INS1_25CollectiveMainloopFwdSm90ILi2EN4cute5tupleIJNS5_1CILi1EEES8_S8_EEENS6_IJNS7_ILi64EEESA_SA_EEELi512ENS_10bfloat16_tEfNS_4arch4Sm90ELb0ELb1ELb0ELb1ELb0ELb1ELb1ELb0ELb0ELb1ELb1ELb0EEENS1_21CollectiveEpilogueFwdINS6_IJSA_NS7_ILi512EEESA_EEES9_SC_SE_Li256ELb1ELb1ELb1ELb0EEENS1_36VarlenDynamicPersistentTileSchedulerILi64ELi64ELi256ELi128ELb1ELb1ELb1ELb1ELb0ELb1EEEEEEEEEvNT_6ParamsE:
	.zero		3584


//--------------------- .nv.constant0._ZN7cutlass13device_kernelIN5flash11enable_sm90INS1_16FlashAttnFwdSm90INS1_25CollectiveMainloopFwdSm90ILi2EN4cute5tupleIJNS5_1CILi1EEES8_S8_EEENS6_IJNS7_ILi64EEESA_SA_EEELi512ENS_10bfloat16_tEfNS_4arch4Sm90ELb1ELb0ELb0ELb0ELb0ELb0ELb0ELb0ELb0ELb1ELb1ELb0EEENS1_21CollectiveEpilogueFwdINS6_IJSA_NS7_ILi512EEESA_EEES9_SC_SE_Li256ELb0ELb1ELb1ELb0EEENS1_19SingleTileSchedulerILb0ELb1ELb1ELi64EEEEEEEEEvNT_6ParamsE --------------------------
	.section	.nv.constant0._ZN7cutlass13device_kernelIN5flash11enable_sm90INS1_16FlashAttnFwdSm90INS1_25CollectiveMainloopFwdSm90ILi2EN4cute5tupleIJNS5_1CILi1EEES8_S8_EEENS6_IJNS7_ILi64EEESA_SA_EEELi512ENS_10bfloat16_tEfNS_4arch4Sm90ELb1ELb0ELb0ELb0ELb0ELb0ELb0ELb0ELb0ELb1ELb1ELb0EEENS1_21CollectiveEpilogueFwdINS6_IJSA_NS7_ILi512EEESA_EEES9_SC_SE_Li256ELb0ELb1ELb1ELb0EEENS1_19SingleTileSchedulerILb0ELb1ELb1ELi64EEEEEEEEEvNT_6ParamsE,"a",@progbits
	.sectionflags	@""
	.align	4
.nv.constant0._ZN7cutlass13device_kernelIN5flash11enable_sm90INS1_16FlashAttnFwdSm90INS1_25CollectiveMainloopFwdSm90ILi2EN4cute5tupleIJNS5_1CILi1EEES8_S8_EEENS6_IJNS7_ILi64EEESA_SA_EEELi512ENS_10bfloat16_tEfNS_4arch4Sm90ELb1ELb0ELb0ELb0ELb0ELb0ELb0ELb0ELb0ELb1ELb1ELb0EEENS1_21CollectiveEpilogueFwdINS6_IJSA_NS7_ILi512EEESA_EEES9_SC_SE_Li256ELb0ELb1ELb1ELb0EEENS1_19SingleTileSchedulerILb0ELb1ELb1ELi64EEEEEEEEEvNT_6ParamsE:
	.zero		3200


//--------------------- .nv.constant0._ZN7cutlass13device_kernelIN5flash11enable_sm90INS1_16FlashAttnFwdSm90INS1_25CollectiveMainloopFwdSm90ILi2EN4cute5tupleIJNS5_1CILi1EEES8_S8_EEENS6_IJNS7_ILi64EEESA_SA_EEELi512ENS_10bfloat16_tEfNS_4arch4Sm90ELb1ELb0ELb0ELb0ELb0ELb0ELb1ELb0ELb0ELb1ELb1ELb0EEENS1_21CollectiveEpilogueFwdINS6_IJSA_NS7_ILi512EEESA_EEES9_SC_SE_Li256ELb0ELb1ELb1ELb0EEENS1_19SingleTileSchedulerILb0ELb1ELb1ELi64EEEEEEEEEvNT_6ParamsE --------------------------
	.section	.nv.constant0._ZN7cutlass13device_kernelIN5flash11enable_sm90INS1_16FlashAttnFwdSm90INS1_25CollectiveMainloopFwdSm90ILi2EN4cute5tupleIJNS5_1CILi1EEES8_S8_EEENS6_IJNS7_ILi64EEESA_SA_EEELi512ENS_10bfloat16_tEfNS_4arch4Sm90ELb1ELb0ELb0ELb0ELb0ELb0ELb1ELb0ELb0ELb1ELb1ELb0EEENS1_21CollectiveEpilogueFwdINS6_IJSA_NS7_ILi512EEESA_EEES9_SC_SE_Li256ELb0ELb1ELb1ELb0EEENS1_19SingleTileSchedulerILb0ELb1ELb1ELi64EEEEEEEEEvNT_6ParamsE,"a",@progbits
	.sectionflags	@""
	.align	4
.nv.constant0._ZN7cutlass13device_kernelIN5flash11enable_sm90INS1_16FlashAttnFwdSm90INS1_25CollectiveMainloopFwdSm90ILi2EN4cute5tupleIJNS5_1CILi1EEES8_S8_EEENS6_IJNS7_ILi64EEESA_SA_EEELi512ENS_10bfloat16_tEfNS_4arch4Sm90ELb1ELb0ELb0ELb0ELb0ELb0ELb1ELb0ELb0ELb1ELb1ELb0EEENS1_21CollectiveEpilogueFwdINS6_IJSA_NS7_ILi512EEESA_EEES9_SC_SE_Li256ELb0ELb1ELb1ELb0EEENS1_19SingleTileSchedulerILb0ELb1ELb1ELi64EEEEEEEEEvNT_6ParamsE:
	.zero		3456


//--------------------- .nv.constant0._ZN7cutlass13device_kernelIN5flash11enable_sm90INS1_16FlashAttnFwdSm90INS1_25CollectiveMainloopFwdSm90ILi2EN4cute5tupleIJNS5_1CILi1EEES8_S8_EEENS6_IJNS7_ILi64EEESA_SA_EEELi512ENS_10bfloat16_tEfNS_4arch4Sm90ELb1ELb0ELb0ELb1ELb0ELb0ELb0ELb0ELb0ELb1ELb1ELb0EEENS1_21CollectiveEpilogueFwdINS6_IJSA_NS7_ILi512EEESA_EEES9_SC_SE_Li256ELb1ELb1ELb1ELb0EEENS1_36VarlenDynamicPersistentTileSchedulerILi64ELi64ELi256ELi128ELb1ELb1ELb1ELb1ELb1ELb1EEEEEEEEEvNT_6ParamsE --------------------------
	.section	.nv.constant0._ZN7cutlass13device_kernelIN5flash11enable_sm90INS1_16FlashAttnFwdSm90INS1_25CollectiveMainloopFwdSm90ILi2EN4cute5tupleIJNS5_1CILi1EEES8_S8_EEENS6_IJNS7_ILi64EEESA_SA_EEELi512ENS_10bfloat16_tEfNS_4arch4Sm90ELb1ELb0ELb0ELb1ELb0ELb0ELb0ELb0ELb0ELb1ELb1ELb0EEENS1_21CollectiveEpilogueFwdINS6_IJSA_NS7_ILi512EEESA_EEES9_SC_SE_Li256ELb1ELb1ELb1ELb0EEENS1_36VarlenDynamicPersistentTileSchedulerILi64ELi64ELi256ELi128ELb1ELb1ELb1ELb1ELb1ELb1EEEEEEEEEvNT_6ParamsE,"a",@progbits
	.sectionflags	@""
	.align	4
.nv.constant0._ZN7cutlass13device_kernelIN5flash11enable_sm90INS1_16FlashAttnFwdSm90INS1_25CollectiveMainloopFwdSm90ILi2EN4cute5tupleIJNS5_1CILi1EEES8_S8_EEENS6_IJNS7_ILi64EEESA_SA_EEELi512ENS_10bfloat16_tEfNS_4arch4Sm90ELb1ELb0ELb0ELb1ELb0ELb0ELb0ELb0ELb0ELb1ELb1ELb0EEENS1_21CollectiveEpilogueFwdINS6_IJSA_NS7_ILi512EEESA_EEES9_SC_SE_Li256ELb1ELb1ELb1ELb0EEENS1_36VarlenDynamicPersistentTileSchedulerILi64ELi64ELi256ELi128ELb1ELb1ELb1ELb1ELb1ELb1EEEEEEEEEvNT_6ParamsE:
	.zero		3328


//--------------------- .nv.constant0._ZN7cutlass13device_kernelIN5flash11enable_sm90INS1_16FlashAttnFwdSm90INS1_25CollectiveMainloopFwdSm90ILi2EN4cute5tupleIJNS5_1CILi1EEES8_S8_EEENS6_IJNS7_ILi64EEESA_SA_EEELi512ENS_10bfloat16_tEfNS_4arch4Sm90ELb1ELb0ELb0ELb1ELb0ELb1ELb0ELb0ELb0ELb1ELb1ELb0EEENS1_21CollectiveEpilogueFwdINS6_IJSA_NS7_ILi512EEESA_EEES9_SC_SE_Li256ELb1ELb1ELb1ELb0EEENS1_36VarlenDynamicPersistentTileSchedulerILi64ELi64ELi256ELi128ELb1ELb1ELb1ELb1ELb1ELb1EEEEEEEEEvNT_6ParamsE --------------------------
	.section	.nv.constant0._ZN7cutlass13device_kernelIN5flash11enable_sm90INS1_16FlashAttnFwdSm90INS1_25CollectiveMainloopFwdSm90ILi2EN4cute5tupleIJNS5_1CILi1EEES8_S8_EEENS6_IJNS7_ILi64EEESA_SA_EEELi512ENS_10bfloat16_tEfNS_4arch4Sm90ELb1ELb0ELb0ELb1ELb0ELb1ELb0ELb0ELb0ELb1ELb1ELb0EEENS1_21CollectiveEpilogueFwdINS6_IJSA_NS7_ILi512EEESA_EEES9_SC_SE_Li256ELb1ELb1ELb1ELb0EEENS1_36VarlenDynamicPersistentTileSchedulerILi64ELi64ELi256ELi128ELb1ELb1ELb1ELb1ELb1ELb1EEEEEEEEEvNT_6ParamsE,"a",@progbits
	.sectionflags	@""
	.align	4
.nv.constant0._ZN7cutlass13device_kernelIN5flash11enable_sm90INS1_16FlashAttnFwdSm90INS1_25CollectiveMainloopFwdSm90ILi2EN4cute5tupleIJNS5_1CILi1EEES8_S8_EEENS6_IJNS7_ILi64EEESA_SA_EEELi512ENS_10bfloat16_tEfNS_4arch4Sm90ELb1ELb0ELb0ELb1ELb0ELb1ELb0ELb0ELb0ELb1ELb1ELb0EEENS1_21CollectiveEpilogueFwdINS6_IJSA_NS7_ILi512EEESA_EEES9_SC_SE_Li256ELb1ELb1ELb1ELb0EEENS1_36VarlenDynamicPersistentTileSchedulerILi64ELi64ELi256ELi128ELb1ELb1ELb1ELb1ELb1ELb1EEEEEEEEEvNT_6ParamsE:
	.zero		3328


//--------------------- .nv.constant0._ZN7cutlass13device_kernelIN5flash11enable_sm90INS1_16FlashAttnFwdSm90INS1_25CollectiveMainloopFwdSm90ILi2EN4cute5tupleIJNS5_1CILi1EEES8_S8_EEENS6_IJNS7_ILi64EEESA_SA_EEELi512ENS_10bfloat16_tEfNS_4arch4Sm90ELb1ELb0ELb0ELb1ELb0ELb0ELb1ELb0ELb0ELb1ELb1ELb0EEENS1_21CollectiveEpilogueFwdINS6_IJSA_NS7_ILi512EEESA_EEES9_SC_SE_Li256ELb1ELb1ELb1ELb0EEENS1_36VarlenDynamicPersistentTileSchedulerILi64ELi64ELi256ELi128ELb1ELb1ELb1ELb1ELb1ELb1EEEEEEEEEvNT_6ParamsE --------------------------
	.section	.nv.constant0._ZN7cutlass13device_kernelIN5flash11enable_sm90INS1_16FlashAttnFwdSm90INS1_25CollectiveMainloopFwdSm90ILi2EN4cute5tupleIJNS5_1CILi1EEES8_S8_EEENS6_IJNS7_ILi64EEESA_SA_EEELi512ENS_10bfloat16_tEfNS_4arch4Sm90ELb1ELb0ELb0ELb1ELb0ELb0ELb1ELb0ELb0ELb1ELb1ELb0EEENS1_21CollectiveEpilogueFwdINS6_IJSA_NS7_ILi512EEESA_EEES9_SC_SE_Li256ELb1ELb1ELb1ELb0EEENS1_36VarlenDynamicPersistentTileSchedulerILi64ELi64ELi256ELi128ELb1ELb1ELb1ELb1ELb1ELb1EEEEEEEEEvNT_6ParamsE,"a",@progbits
	.sectionflags	@""
	.align	4
.nv.constant0._ZN7cutlass13device_kernelIN5flash11enable_sm90INS1_16FlashAttnFwdSm90INS1_25CollectiveMainloopFwdSm90ILi2EN4cute5tupleIJNS5_1CILi1EEES8_S8_EEENS6_IJNS7_ILi64EEESA_SA_EEELi512ENS_10bfloat16_tEfNS_4arch4Sm90ELb1ELb0ELb0ELb1ELb0ELb0ELb1ELb0ELb0ELb1ELb1ELb0EEENS1_21CollectiveEpilogueFwdINS6_IJSA_NS7_ILi512EEESA_EEES9_SC_SE_Li256ELb1ELb1ELb1ELb0EEENS1_36VarlenDynamicPersistentTileSchedulerILi64ELi64ELi256ELi128ELb1ELb1ELb1ELb1ELb1ELb1EEEEEEEEEvNT_6ParamsE:
	.zero		3584


//--------------------- .nv.constant0._ZN7cutlass13device_kernelIN5flash11enable_sm90INS1_16FlashAttnFwdSm90INS1_25CollectiveMainloopFwdSm90ILi2EN4cute5tupleIJNS5_1CILi1EEES8_S8_EEENS6_IJNS7_ILi64EEESA_SA_EEELi512ENS_10bfloat16_tEfNS_4arch4Sm90ELb1ELb0ELb0ELb1ELb0ELb1ELb1ELb0ELb0ELb1ELb1ELb0EEENS1_21CollectiveEpilogueFwdINS6_IJSA_NS7_ILi512EEESA_EEES9_SC_SE_Li256ELb1ELb1ELb1ELb0EEENS1_36VarlenDynamicPersistentTileSchedulerILi64ELi64ELi256ELi128ELb1ELb1ELb1ELb1ELb1ELb1EEEEEEEEEvNT_6ParamsE --------------------------
	.section	.nv.constant0._ZN7cutlass13device_kernelIN5flash11enable_sm90INS1_16FlashAttnFwdSm90INS1_25CollectiveMainloopFwdSm90ILi2EN4cute5tupleIJNS5_1CILi1EEES8_S8_EEENS6_IJNS7_ILi64EEESA_SA_EEELi512ENS_10bfloat16_tEfNS_4arch4Sm90ELb1ELb0ELb0ELb1ELb0ELb1ELb1ELb0ELb0ELb1ELb1ELb0EEENS1_21CollectiveEpilogueFwdINS6_IJSA_NS7_ILi512EEESA_EEES9_SC_SE_Li256ELb1ELb1ELb1ELb0EEENS1_36VarlenDynamicPersistentTileSchedulerILi64ELi64ELi256ELi128ELb1ELb1ELb1ELb1ELb1ELb1EEEEEEEEEvNT_6ParamsE,"a",@progbits
	.sectionflags	@""
	.align	4
.nv.constant0._ZN7cutlass13device_kernelIN5flash11enable_sm90INS1_16FlashAttnFwdSm90INS1_25CollectiveMainloopFwdSm90ILi2EN4cute5tupleIJNS5_1CILi1EEES8_S8_EEENS6_IJNS7_ILi64EEESA_SA_EEELi512ENS_10bfloat16_tEfNS_4arch4Sm90ELb1ELb0ELb0ELb1ELb0ELb1ELb1ELb0ELb0ELb1ELb1ELb0EEENS1_21CollectiveEpilogueFwdINS6_IJSA_NS7_ILi512EEESA_EEES9_SC_SE_Li256ELb1ELb1ELb1ELb0EEENS1_36VarlenDynamicPersistentTileSchedulerILi64ELi64ELi256ELi128ELb1ELb1ELb1ELb1ELb1ELb1EEEEEEEEEvNT_6ParamsE:
	.zero		3584


//--------------------- .nv.constant0._ZN7cutlass13device_kernelIN5flash11enable_sm90INS1_16FlashAttnFwdSm90INS1_25CollectiveMainloopFwdSm90ILi2EN4cute5tupleIJNS5_1CILi1EEES8_S8_EEENS6_IJNS7_ILi128EEENS7_ILi96EEENS7_ILi64EEEEEELi256ENS_10bfloat16_tEfNS_4arch4Sm90ELb0ELb0ELb0ELb0ELb0ELb0ELb0ELb1ELb0ELb1ELb1ELb0EEENS1_21CollectiveEpilogueFwdINS6_IJSA_NS7_ILi256EEESB_EEES9_SE_SG_Li256ELb0ELb1ELb1ELb0EEENS1_19SingleTileSchedulerILb0ELb1ELb1ELi128EEEEEEEEEvNT_6ParamsE --------------------------
	.section	.nv.constant0._ZN7cutlass13device_kernelIN5flash11enable_sm90INS1_16FlashAttnFwdSm90INS1_25CollectiveMainloopFwdSm90ILi2EN4cute5tupleIJNS5_1CILi1EEES8_S8_EEENS6_IJNS7_ILi128EEENS7_ILi96EEENS7_ILi64EEEEEELi256ENS_10bfloat16_tEfNS_4arch4Sm90ELb0ELb0ELb0ELb0ELb0ELb0ELb0ELb1ELb0ELb1ELb1ELb0EEENS1_21CollectiveEpilogueFwdINS6_IJSA_NS7_ILi256EEESB_EEES9_SE_SG_Li256ELb0ELb1ELb1ELb0EEENS1_19SingleTileSchedulerILb0ELb1ELb1ELi128EEEEEEEEEvNT_6ParamsE,"a",@progbits
	.sectionflags	@""
	.align	4
.nv.constant0._ZN7cutlass13device_kernelIN5flash11enable_sm90INS1_16FlashAttnFwdSm90INS1_25CollectiveMainloopFwdSm90ILi2EN4cute5tupleIJNS5_1CILi1EEES8_S8_EEENS6_IJNS7_ILi128EEENS7_ILi96EEENS7_ILi64EEEEEELi256ENS_10bfloat16_tEfNS_4arch4Sm90ELb0ELb0ELb0ELb0ELb0ELb0ELb0ELb1ELb0ELb1ELb1ELb0EEENS1_21CollectiveEpilogueFwdINS6_IJSA_NS7_ILi256EEESB_EEES9_SE_SG_Li256ELb0ELb1ELb1ELb0EEENS1_19SingleTileSchedulerILb0ELb1ELb1ELi128EEEEEEEEEvNT_6ParamsE:
	.zero		3200


//--------------------- .nv.constant0._ZN7cutlass13device_kernelIN5flash11enable_sm90INS1_16FlashAttnFwdSm90INS1_25CollectiveMainloopFwdSm90ILi2EN4cute5tupleIJNS5_1CILi1EEES8_S8_EEENS6_IJNS7_ILi128EEENS7_ILi96EEENS7_ILi64EEEEEELi256ENS_10bfloat16_tEfNS_4arch4Sm90ELb0ELb0ELb0ELb0ELb0ELb0ELb1ELb1ELb0ELb1ELb1ELb0EEENS1_21CollectiveEpilogueFwdINS6_IJSA_NS7_ILi256EEESB_EEES9_SE_SG_Li256ELb0ELb1ELb1ELb0EEENS1_19SingleTileSchedulerILb0ELb1ELb1ELi128EEEEEEEEEvNT_6ParamsE --------------------------
	.section	.nv.constant0._ZN7cutlass13device_kernelIN5flash11enable_sm90INS1_16FlashAttnFwdSm90INS1_25CollectiveMainloopFwdSm90ILi2EN4cute5tupleIJNS5_1CILi1EEES8_S8_EEENS6_IJNS7_ILi128EEENS7_ILi96EEENS7_ILi64EEEEEELi256ENS_10bfloat16_tEfNS_4arch4Sm90ELb0ELb0ELb0ELb0ELb0ELb0ELb1ELb1ELb0ELb1ELb1ELb0EEENS1_21CollectiveEpilogueFwdINS6_IJSA_NS7_ILi256EEESB_EEES9_SE_SG_Li256ELb0ELb1ELb1ELb0EEENS1_19SingleTileSchedulerILb0ELb1ELb1ELi128EEEEEEEEEvNT_6ParamsE,"a",@progbits
	.sectionflags	@""
	.align	4
.nv.constant0._ZN7cutlass13device_kernelIN5flash11enable_sm90INS1_16FlashAttnFwdSm90INS1_25CollectiveMainloopFwdSm90ILi2EN4cute5tupleIJNS5_1CILi1EEES8_S8_EEENS6_IJNS7_ILi128EEENS7_ILi96EEENS7_ILi64EEEEEELi256ENS_10bfloat16_tEfNS_4arch4Sm90ELb0ELb0ELb0ELb0ELb0ELb0ELb1ELb1ELb0ELb1ELb1ELb0EEENS1_21CollectiveEpilogueFwdINS6_IJSA_NS7_ILi256EEESB_EEES9_SE_SG_Li256ELb0ELb1ELb1ELb0EEENS1_19SingleTileSchedulerILb0ELb1ELb1ELi128EEEEEEEEEvNT_6ParamsE:
	.zero		3456


//--------------------- .nv.constant0._ZN7cutlass13device_kernelIN5flash11enable_sm90INS1_16FlashAttnFwdSm90INS1_25CollectiveMainloopFwdSm90ILi2EN4cute5tupleIJNS5_1CILi1EEES8_S8_EEENS6_IJNS7_ILi128EEENS7_ILi96EEENS7_ILi64EEEEEELi256ENS_10bfloat16_tEfNS_4arch4Sm90ELb0ELb0ELb0ELb1ELb0ELb0ELb0ELb1ELb0ELb1ELb1ELb0EEENS1_21CollectiveEpilogueFwdINS6_IJSA_NS7_ILi256EEESB_EEES9_SE_SG_Li256ELb1ELb1ELb1ELb0EEENS1_36VarlenDynamicPersistentTileSchedulerILi128ELi96ELi256ELi128ELb1ELb1ELb1ELb0ELb1ELb1EEEEEEEEEvNT_6ParamsE --------------------------
	.section	.nv.constant0._ZN7cutlass13device_kernelIN5flash11enable_sm90INS1_16FlashAttnFwdSm90INS1_25CollectiveMainloopFwdSm90ILi2EN4cute5tupleIJNS5_1CILi1EEES8_S8_EEENS6_IJNS7_ILi128EEENS7_ILi96EEENS7_ILi64EEEEEELi256ENS_10bfloat16_tEfNS_4arch4Sm90ELb0ELb0ELb0ELb1ELb0ELb0ELb0ELb1ELb0ELb1ELb1ELb0EEENS1_21CollectiveEpilogueFwdINS6_IJSA_NS7_ILi256EEESB_EEES9_SE_SG_Li256ELb1ELb1ELb1ELb0EEENS1_36VarlenDynamicPersistentTileSchedulerILi128ELi96ELi256ELi128ELb1ELb1ELb1ELb0ELb1ELb1EEEEEEEEEvNT_6ParamsE,"a",@progbits
	.sectionflags	@""
	.align	4
.nv.constant0._ZN7cutlass13device_kernelIN5flash11enable_sm90INS1_16FlashAttnFwdSm90INS1_25CollectiveMainloopFwdSm90ILi2EN4cute5tupleIJNS5_1CILi1EEES8_S8_EEENS6_IJNS7_ILi128EEENS7_ILi96EEENS7_ILi64EEEEEELi256ENS_10bfloat16_tEfNS_4arch4Sm90ELb0ELb0ELb0ELb1ELb0ELb0ELb0ELb1ELb0ELb1ELb1ELb0EEENS1_21CollectiveEpilogueFwdINS6_IJSA_NS7_ILi256EEESB_EEES9_SE_SG_Li256ELb1ELb1ELb1ELb0EEENS1_36VarlenDynamicPersistentTileSchedulerILi128ELi96ELi256ELi128ELb1ELb1ELb1ELb0ELb1ELb1EEEEEEEEEvNT_6ParamsE:
	.zero		3328


//--------------------- .nv.constant0._ZN7cutlass13device_kernelIN5flash11enable_sm90INS1_16FlashAttnFwdSm90INS1_25CollectiveMainloopFwdSm90ILi2EN4cute5tupleIJNS5_1CILi1EEES8_S8_EEENS6_IJNS7_ILi128EEENS7_ILi96EEENS7_ILi64EEEEEELi256ENS_10bfloat16_tEfNS_4arch4Sm90ELb0ELb0ELb0ELb1ELb0ELb1ELb0ELb1ELb0ELb1ELb1ELb0EEENS1_21CollectiveEpilogueFwdINS6_IJSA_NS7_ILi256EEESB_EEES9_SE_SG_Li256ELb1ELb1ELb1ELb0EEENS1_36VarlenDynamicPersistentTileSchedulerILi128ELi96ELi256ELi128ELb1ELb1ELb1ELb0ELb1ELb1EEEEEEEEEvNT_6ParamsE --------------------------
	.section	.nv.constant0._ZN7cutlass13device_kernelIN5flash11enable_sm90INS1_16FlashAttnFwdSm90INS1_25CollectiveMainloopFwdSm90ILi2EN4cute5tupleIJNS5_1CILi1EEES8_S8_EEENS6_IJNS7_ILi128EEENS7_ILi96EEENS7_ILi64EEEEEELi256ENS_10bfloat16_tEfNS_4arch4Sm90ELb0ELb0ELb0ELb1ELb0ELb1ELb0ELb1ELb0ELb1ELb1ELb0EEENS1_21CollectiveEpilogueFwdINS6_IJSA_NS7_ILi256EEESB_EEES9_SE_SG_Li256ELb1ELb1ELb1ELb0EEENS1_36VarlenDynamicPersistentTileSchedulerILi128ELi96ELi256ELi128ELb1ELb1ELb1ELb0ELb1ELb1EEEEEEEEEvNT_6ParamsE,"a",@progbits
	.sectionflags	@""
	.align	4
.nv.constant0._ZN7cutlass13device_kernelIN5flash11enable_sm90INS1_16FlashAttnFwdSm90INS1_25CollectiveMainloopFwdSm90ILi2EN4cute5tupleIJNS5_1CILi1EEES8_S8_EEENS6_IJNS7_ILi128EEENS7_ILi96EEENS7_ILi64EEEEEELi256ENS_10bfloat16_tEfNS_4arch4Sm90ELb0ELb0ELb0ELb1ELb0ELb1ELb0ELb1ELb0ELb1ELb1ELb0EEENS1_21CollectiveEpilogueFwdINS6_IJSA_NS7_ILi256EEESB_EEES9_SE_SG_Li256ELb1ELb1ELb1ELb0EEENS1_36VarlenDynamicPersistentTileSchedulerILi128ELi96ELi256ELi128ELb1ELb1ELb1ELb0ELb1ELb1EEEEEEEEEvNT_6ParamsE:
	.zero		3328


//--------------------- .nv.constant0._ZN7cutlass13device_kernelIN5flash11enable_sm90INS1_16FlashAttnFwdSm90INS1_25CollectiveMainloopFwdSm90ILi2EN4cute5tupleIJNS5_1CILi1EEES8_S8_EEENS6_IJNS7_ILi128EEENS7_ILi96EEENS7_ILi64EEEEEELi256ENS_10bfloat16_tEfNS_4arch4Sm90ELb0ELb0ELb0ELb1ELb0ELb0ELb1ELb1ELb0ELb1ELb1ELb0EEENS1_21CollectiveEpilogueFwdINS6_IJSA_NS7_ILi256EEESB_EEES9_SE_SG_Li256ELb1ELb1ELb1ELb0EEENS1_36VarlenDynamicPersistentTileSchedulerILi128ELi96ELi256ELi128ELb1ELb1ELb1ELb0ELb1ELb1EEEEEEEEEvNT_6ParamsE --------------------------
	.section	.nv.constant0._ZN7cutlass13device_kernelIN5flash11enable_sm90INS1_16FlashAttnFwdSm90INS1_25CollectiveMainloopFwdSm90ILi2EN4cute5tupleIJNS5_1CILi1EEES8_S8_EEENS6_IJNS7_ILi128EEENS7_ILi96EEENS7_ILi64EEEEEELi256ENS_10bfloat16_tEfNS_4arch4Sm90ELb0ELb0ELb0ELb1ELb0ELb0ELb1ELb1ELb0ELb1ELb1ELb0EEENS1_21CollectiveEpilogueFwdINS6_IJSA_NS7_ILi256EEESB_EEES9_SE_SG_Li256ELb1ELb1ELb1ELb0EEENS1_36VarlenDynamicPersistentTileSchedulerILi128ELi96ELi256ELi128ELb1ELb1ELb1ELb0ELb1ELb1EEEEEEEEEvNT_6ParamsE,"a",@progbits
	.sectionflags	@""
	.align	4
.nv.constant0._ZN7cutlass13device_kernelIN5flash11enable_sm90INS1_16FlashAttnFwdSm90INS1_25CollectiveMainloopFwdSm90ILi2EN4cute5tupleIJNS5_1CILi1EEES8_S8_EEENS6_IJNS7_ILi128EEENS7_ILi96EEENS7_ILi64EEEEEELi256ENS_10bfloat16_tEfNS_4arch4Sm90ELb0ELb0ELb0ELb1ELb0ELb0ELb1ELb1ELb0ELb1ELb1ELb0EEENS1_21CollectiveEpilogueFwdINS6_IJSA_NS7_ILi256EEESB_EEES9_SE_SG_Li256ELb1ELb1ELb1ELb0EEENS1_36VarlenDynamicPersistentTileSchedulerILi128ELi96ELi256ELi128ELb1ELb1ELb1ELb0ELb1ELb1EEEEEEEEEvNT_6ParamsE:
	.zero		3584


//--------------------- .nv.constant0._ZN7cutlass13device_kernelIN5flash11enable_sm90INS1_16FlashAttnFwdSm90INS1_25CollectiveMainloopFwdSm90ILi2EN4cute5tupleIJNS5_1CILi1EEES8_S8_EEENS6_IJNS7_ILi128EEENS7_ILi96EEENS7_ILi64EEEEEELi256ENS_10bfloat16_tEfNS_4arch4Sm90ELb0ELb0ELb0ELb1ELb0ELb1ELb1ELb1ELb0ELb1ELb1ELb0EEENS1_21CollectiveEpilogueFwdINS6_IJSA_NS7_ILi256EEESB_EEES9_SE_SG_Li256ELb1ELb1ELb1ELb0EEENS1_36VarlenDynamicPersistentTileSchedulerILi128ELi96ELi256ELi128ELb1ELb1ELb1ELb0ELb1ELb1EEEEEEEEEvNT_6ParamsE --------------------------
	.section	.nv.constant0._ZN7cutlass13device_kernelIN5flash11enable_sm90INS1_16FlashAttnFwdSm90INS1_25CollectiveMainloopFwdSm90ILi2EN4cute5tupleIJNS5_1CILi1EEES8_S8_EEENS6_IJNS7_ILi128EEENS7_ILi96EEENS7_ILi64EEEEEELi256ENS_10bfloat16_tEfNS_4arch4Sm90ELb0ELb0ELb0ELb1ELb0ELb1ELb1ELb1ELb0ELb1ELb1ELb0EEENS1_21CollectiveEpilogueFwdINS6_IJSA_NS7_ILi256EEESB_EEES9_SE_SG_Li256ELb1ELb1ELb1ELb0EEENS1_36VarlenDynamicPersistentTileSchedulerILi128ELi96ELi256ELi128ELb1ELb1ELb1ELb0ELb1ELb1EEEEEEEEEvNT_6ParamsE,"a",@progbits
	.sectionflags	@""
	.align	4
.nv.constant0._ZN7cutlass13device_kernelIN5flash11enable_sm90INS1_16FlashAttnFwdSm90INS1_25CollectiveMainloopFwdSm90ILi2EN4cute5tupleIJNS5_1CILi1EEES8_S8_EEENS6_IJNS7_ILi128EEENS7_ILi96EEENS7_ILi64EEEEEELi256ENS_10bfloat16_tEfNS_4arch4Sm90ELb0ELb0ELb0ELb1ELb0ELb1ELb1ELb1ELb0ELb1ELb1ELb0EEENS1_21CollectiveEpilogueFwdINS6_IJSA_NS7_ILi256EEESB_EEES9_SE_SG_Li256ELb1ELb1ELb1ELb0EEENS1_36VarlenDynamicPersistentTileSchedulerILi128ELi96ELi256ELi128ELb1ELb1ELb1ELb0ELb1ELb1EEEEEEEEEvNT_6ParamsE:
	.zero		3584


//--------------------- .nv.constant0._ZN7cutlass13device_kernelIN5flash11enable_sm90INS1_16FlashAttnFwdSm90INS1_25CollectiveMainloopFwdSm90ILi2EN4cute5tupleIJNS5_1CILi1EEES8_S8_EEENS6_IJNS7_ILi128EEENS7_ILi96EEENS7_ILi64EEEEEELi256ENS_10bfloat16_tEfNS_4arch4Sm90ELb0ELb1ELb0ELb0ELb0ELb0ELb0ELb1ELb0ELb1ELb1ELb0EEENS1_21CollectiveEpilogueFwdINS6_IJSA_NS7_ILi256EEESB_EEES9_SE_SG_Li256ELb0ELb1ELb1ELb0EEENS1_19SingleTileSchedulerILb0ELb1ELb1ELi128EEEEEEEEEvNT_6ParamsE --------------------------
	.section	.nv.constant0._ZN7cutlass13device_kernelIN5flash11enable_sm90INS1_16FlashAttnFwdSm90INS1_25CollectiveMainloopFwdSm90ILi2EN4cute5tupleIJNS5_1CILi1EEES8_S8_EEENS6_IJNS7_ILi128EEENS7_ILi96EEENS7_ILi64EEEEEELi256ENS_10bfloat16_tEfNS_4arch4Sm90ELb0ELb1ELb0ELb0ELb0ELb0ELb0ELb1ELb0ELb1ELb1ELb0EEENS1_21CollectiveEpilogueFwdINS6_IJSA_NS7_ILi256EEESB_EEES9_SE_SG_Li256ELb0ELb1ELb1ELb0EEENS1_19SingleTileSchedulerILb0ELb1ELb1ELi128EEEEEEEEEvNT_6ParamsE,"a",@progbits
	.sectionflags	@""
	.align	4
.nv.constant0._ZN7cutlass13device_kernelIN5flash11enable_sm90INS1_16FlashAttnFwdSm90INS1_25CollectiveMainloopFwdSm90ILi2EN4cute5tupleIJNS5_1CILi1EEES8_S8_EEENS6_IJNS7_ILi128EEENS7_ILi96EEENS7_ILi64EEEEEELi256ENS_10bfloat16_tEfNS_4arch4Sm90ELb0ELb1ELb0ELb0ELb0ELb0ELb0ELb1ELb0ELb1ELb1ELb0EEENS1_21CollectiveEpilogueFwdINS6_IJSA_NS7_ILi256EEESB_EEES9_SE_SG_Li256ELb0ELb1ELb1ELb0EEENS1_19SingleTileSchedulerILb0ELb1ELb1ELi128EEEEEEEEEvNT_6ParamsE:
	.zero		3200


//--------------------- .nv.constant0._ZN7cutlass13device_kernelIN5flash11enable_sm90INS1_16FlashAttnFwdSm90INS1_25CollectiveMainloopFwdSm90ILi2EN4cute5tupleIJNS5_1CILi1EEES8_S8_EEENS6_IJNS7_ILi128EEENS7_ILi96EEENS7_ILi64EEEEEELi256ENS_10bfloat16_tEfNS_4arch4Sm90ELb0ELb1ELb0ELb0ELb0ELb0ELb1ELb1ELb0ELb1ELb1ELb0EEENS1_21CollectiveEpilogueFwdINS6_IJSA_NS7_ILi256EEESB_EEES9_SE_SG_Li256ELb0ELb1ELb1ELb0EEENS1_19SingleTileSchedulerILb0ELb1ELb1ELi128EEEEEEEEEvNT_6ParamsE --------------------------
	.section	.nv.constant0._ZN7cutlass13device_kernelIN5flash11enable_sm90INS1_16FlashAttnFwdSm90INS1_25CollectiveMainloopFwdSm90ILi2EN4cute5tupleIJNS5_1CILi1EEES8_S8_EEENS6_IJNS7_ILi128EEENS7_ILi96EEENS7_ILi64EEEEEELi256ENS_10bfloat16_tEfNS_4arch4Sm90ELb0ELb1ELb0ELb0ELb0ELb0ELb1ELb1ELb0ELb1ELb1ELb0EEENS1_21CollectiveEpilogueFwdINS6_IJSA_NS7_ILi256EEESB_EEES9_SE_SG_Li256ELb0ELb1ELb1ELb0EEENS1_19SingleTileSchedulerILb0ELb1ELb1ELi128EEEEEEEEEvNT_6ParamsE,"a",@progbits
	.sectionflags	@""
	.align	4
.nv.constant0._ZN7cutlass13device_kernelIN5flash11enable_sm90INS1_16FlashAttnFwdSm90INS1_25CollectiveMainloopFwdSm90ILi2EN4cute5tupleIJNS5_1CILi1EEES8_S8_EEENS6_IJNS7_ILi128EEENS7_ILi96EEENS7_ILi64EEEEEELi256ENS_10bfloat16_tEfNS_4arch4Sm90ELb0ELb1ELb0ELb0ELb0ELb0ELb1ELb1ELb0ELb1ELb1ELb0EEENS1_21CollectiveEpilogueFwdINS6_IJSA_NS7_ILi256EEESB_EEES9_SE_SG_Li256ELb0ELb1ELb1ELb0EEENS1_19SingleTileSchedulerILb0ELb1ELb1ELi128EEEEEEEEEvNT_6ParamsE:
	.zero		3456


//--------------------- .nv.constant0._ZN7cutlass13device_kernelIN5flash11enable_sm90INS1_16FlashAttnFwdSm90INS1_25CollectiveMainloopFwdSm90ILi2EN4cute5tupleIJNS5_1CILi1EEES8_S8_EEENS6_IJNS7_ILi128EEENS7_ILi96EEENS7_ILi64EEEEEELi256ENS_10bfloat16_tEfNS_4arch4Sm90ELb0ELb1ELb0ELb1ELb0ELb0ELb0ELb1ELb0ELb1ELb1ELb0EEENS1_21CollectiveEpilogueFwdINS6_IJSA_NS7_ILi256EEESB_EEES9_SE_SG_Li256ELb1ELb1ELb1ELb0EEENS1_36VarlenDynamicPersistentTileSchedulerILi128ELi96ELi256ELi128ELb1ELb1ELb1ELb1ELb0ELb1EEEEEEEEEvNT_6ParamsE --------------------------
	.section	.nv.constant0._ZN7cutlass13device_kernelIN5flash11enable_sm90INS1_16FlashAttnFwdSm90INS1_25CollectiveMainloopFwdSm90ILi2EN4cute5tupleIJNS5_1CILi1EEES8_S8_EEENS6_IJNS7_ILi128EEENS7_ILi96EEENS7_ILi64EEEEEELi256ENS_10bfloat16_tEfNS_4arch4Sm90ELb0ELb1ELb0ELb1ELb0ELb0ELb0ELb1ELb0ELb1ELb1ELb0EEENS1_21CollectiveEpilogueFwdINS6_IJSA_NS7_ILi256EEESB_EEES9_SE_SG_Li256ELb1ELb1ELb1ELb0EEENS1_36VarlenDynamicPersistentTileSchedulerILi128ELi96ELi256ELi128ELb1ELb1ELb1ELb1ELb0ELb1EEEEEEEEEvNT_6ParamsE,"a",@progbits
	.sectionflags	@""
	.align	4
.nv.constant0._ZN7cutlass13device_kernelIN5flash11enable_sm90INS1_16FlashAttnFwdSm90INS1_25CollectiveMainloopFwdSm90ILi2EN4cute5tupleIJNS5_1CILi1EEES8_S8_EEENS6_IJNS7_ILi128EEENS7_ILi96EEENS7_ILi64EEEEEELi256ENS_10bfloat16_tEfNS_4arch4Sm90ELb0ELb1ELb0ELb1ELb0ELb0ELb0ELb1ELb0ELb1ELb1ELb0EEENS1_21CollectiveEpilogueFwdINS6_IJSA_NS7_ILi256EEESB_EEES9_SE_SG_Li256ELb1ELb1ELb1ELb0EEENS1_36VarlenDynamicPersistentTileSchedulerILi128ELi96ELi256ELi128ELb1ELb1ELb1ELb1ELb0ELb1EEEEEEEEEvNT_6ParamsE:
	.zero		3328


//--------------------- .nv.constant0._ZN7cutlass13device_kernelIN5flash11enable_sm90INS1_16FlashAttnFwdSm90INS1_25CollectiveMainloopFwdSm90ILi2EN4cute5tupleIJNS5_1CILi1EEES8_S8_EEENS6_IJNS7_ILi128EEENS7_ILi96EEENS7_ILi64EEEEEELi256ENS_10bfloat16_tEfNS_4arch4Sm90ELb0ELb1ELb0ELb1ELb0ELb1ELb0ELb1ELb0ELb1ELb1ELb0EEENS1_21CollectiveEpilogueFwdINS6_IJSA_NS7_ILi256EEESB_EEES9_SE_SG_Li256ELb1ELb1ELb1ELb0EEENS1_36VarlenDynamicPersistentTileSchedulerILi128ELi96ELi256ELi128ELb1ELb1ELb1ELb1ELb0ELb1EEEEEEEEEvNT_6ParamsE --------------------------
	.section	.nv.constant0._ZN7cutlass13device_kernelIN5flash11enable_sm90INS1_16FlashAttnFwdSm90INS1_25CollectiveMainloopFwdSm90ILi2EN4cute5tupleIJNS5_1CILi1EEES8_S8_EEENS6_IJNS7_ILi128EEENS7_ILi96EEENS7_ILi64EEEEEELi256ENS_10bfloat16_tEfNS_4arch4Sm90ELb0ELb1ELb0ELb1ELb0ELb1ELb0ELb1ELb0ELb1ELb1ELb0EEENS1_21CollectiveEpilogueFwdINS6_IJSA_NS7_ILi256EEESB_EEES9_SE_SG_Li256ELb1ELb1ELb1ELb0EEENS1_36VarlenDynamicPersistentTileSchedulerILi128ELi96ELi256ELi128ELb1ELb1ELb1ELb1ELb0ELb1EEEEEEEEEvNT_6ParamsE,"a",@progbits
	.sectionflags	@""
	.align	4
.nv.constant0._ZN7cutlass13device_kernelIN5flash11enable_sm90INS1_16FlashAttnFwdSm90INS1_25CollectiveMainloopFwdSm90ILi2EN4cute5tupleIJNS5_1CILi1EEES8_S8_EEENS6_IJNS7_ILi128EEENS7_ILi96EEENS7_ILi64EEEEEELi256ENS_10bfloat16_tEfNS_4arch4Sm90ELb0ELb1ELb0ELb1ELb0ELb1ELb0ELb1ELb0ELb1ELb1ELb0EEENS1_21CollectiveEpilogueFwdINS6_IJSA_NS7_ILi256EEESB_EEES9_SE_SG_Li256ELb1ELb1ELb1ELb0EEENS1_36VarlenDynamicPersistentTileSchedulerILi128ELi96ELi256ELi128ELb1ELb1ELb1ELb1ELb0ELb1EEEEEEEEEvNT_6ParamsE:
	.zero		3328


//--------------------- .nv.constant0._ZN7cutlass13device_kernelIN5flash11enable_sm90INS1_16FlashAttnFwdSm90INS1_25CollectiveMainloopFwdSm90ILi2EN4cute5tupleIJNS5_1CILi1EEES8_S8_EEENS6_IJNS7_ILi128EEENS7_ILi96EEENS7_ILi64EEEEEELi256ENS_10bfloat16_tEfNS_4arch4Sm90ELb0ELb1ELb0ELb1ELb0ELb0ELb1ELb1ELb0ELb1ELb1ELb0EEENS1_21CollectiveEpilogueFwdINS6_IJSA_NS7_ILi256EEESB_EEES9_SE_SG_Li256ELb1ELb1ELb1ELb0EEENS1_36VarlenDynamicPersistentTileSchedulerILi128ELi96ELi256ELi128ELb1ELb1ELb1ELb1ELb0ELb1EEEEEEEEEvNT_6ParamsE --------------------------
	.section	.nv.constant0._ZN7cutlass13device_kernelIN5flash11enable_sm90INS1_16FlashAttnFwdSm90INS1_25CollectiveMainloopFwdSm90ILi2EN4cute5tupleIJNS5_1CILi1EEES8_S8_EEENS6_IJNS7_ILi128EEENS7_ILi96EEENS7_ILi64EEEEEELi256ENS_10bfloat16_tEfNS_4arch4Sm90ELb0ELb1ELb0ELb1ELb0ELb0ELb1ELb1ELb0ELb1ELb1ELb0EEENS1_21CollectiveEpilogueFwdINS6_IJSA_NS7_ILi256EEESB_EEES9_SE_SG_Li256ELb1ELb1ELb1ELb0EEENS1_36VarlenDynamicPersistentTileSchedulerILi128ELi96ELi256ELi128ELb1ELb1ELb1ELb1ELb0ELb1EEEEEEEEEvNT_6ParamsE,"a",@progbits
	.sectionflags	@""
	.align	4
.nv.constant0._ZN7cutlass13device_kernelIN5flash11enable_sm90INS1_16FlashAttnFwdSm90INS1_25CollectiveMainloopFwdSm90ILi2EN4cute5tupleIJNS5_1CILi1EEES8_S8_EEENS6_IJNS7_ILi128EEENS7_ILi96EEENS7_ILi64EEEEEELi256ENS_10bfloat16_tEfNS_4arch4Sm90ELb0ELb1ELb0ELb1ELb0ELb0ELb1ELb1ELb0ELb1ELb1ELb0EEENS1_21CollectiveEpilogueFwdINS6_IJSA_NS7_ILi256EEESB_EEES9_SE_SG_Li256ELb1ELb1ELb1ELb0EEENS1_36VarlenDynamicPersistentTileSchedulerILi128ELi96ELi256ELi128ELb1ELb1ELb1ELb1ELb0ELb1EEEEEEEEEvNT_6ParamsE:
	.zero		3584


//--------------------- .nv.constant0._ZN7cutlass13device_kernelIN5flash11enable_sm90INS1_16FlashAttnFwdSm90INS1_25CollectiveMainloopFwdSm90ILi2EN4cute5tupleIJNS5_1CILi1EEES8_S8_EEENS6_IJNS7_ILi128EEENS7_ILi96EEENS7_ILi64EEEEEELi256ENS_10bfloat16_tEfNS_4arch4Sm90ELb0ELb1ELb0ELb1ELb0ELb1ELb1ELb1ELb0ELb1ELb1ELb0EEENS1_21CollectiveEpilogueFwdINS6_IJSA_NS7_ILi256EEESB_EEES9_SE_SG_Li256ELb1ELb1ELb1ELb0EEENS1_36VarlenDynamicPersistentTileSchedulerILi128ELi96ELi256ELi128ELb1ELb1ELb1ELb1ELb0ELb1EEEEEEEEEvNT_6ParamsE --------------------------
	.section	.nv.constant0._ZN7cutlass13device_kernelIN5flash11enable_sm90INS1_16FlashAttnFwdSm90INS1_25CollectiveMainloopFwdSm90ILi2EN4cute5tupleIJNS5_1CILi1EEES8_S8_EEENS6_IJNS7_ILi128EEENS7_ILi96EEENS7_ILi64EEEEEELi256ENS_10bfloat16_tEfNS_4arch4Sm90ELb0ELb1ELb0ELb1ELb0ELb1ELb1ELb1ELb0ELb1ELb1ELb0EEENS1_21CollectiveEpilogueFwdINS6_IJSA_NS7_ILi256EEESB_EEES9_SE_SG_Li256ELb1ELb1ELb1ELb0EEENS1_36VarlenDynamicPersistentTileSchedulerILi128ELi96ELi256ELi128ELb1ELb1ELb1ELb1ELb0ELb1EEEEEEEEEvNT_6ParamsE,"a",@progbits
	.sectionflags	@""
	.align	4
.nv.constant0._ZN7cutlass13device_kernelIN5flash11enable_sm90INS1_16FlashAttnFwdSm90INS1_25CollectiveMainloopFwdSm90ILi2EN4cute5tupleIJNS5_1CILi1EEES8_S8_EEENS6_IJNS7_ILi128EEENS7_ILi96EEENS7_ILi64EEEEEELi256ENS_10bfloat16_tEfNS_4arch4Sm90ELb0ELb1ELb0ELb1ELb0ELb1ELb1ELb1ELb0ELb1ELb1ELb0EEENS1_21CollectiveEpilogueFwdINS6_IJSA_NS7_ILi256EEESB_EEES9_SE_SG_Li256ELb1ELb1ELb1ELb0EEENS1_36VarlenDynamicPersistentTileSchedulerILi128ELi96ELi256ELi128ELb1ELb1ELb1ELb1ELb0ELb1EEEEEEEEEvNT_6ParamsE:
	.zero		3584


//--------------------- .nv.constant0._ZN7cutlass13device_kernelIN5flash11enable_sm90INS1_16FlashAttnFwdSm90INS1_25CollectiveMainloopFwdSm90ILi2EN4cute5tupleIJNS5_1CILi1EEES8_S8_EEENS6_IJNS7_ILi128EEENS7_ILi96EEENS7_ILi64EEEEEELi256ENS_10bfloat16_tEfNS_4arch4Sm90ELb1ELb0ELb0ELb0ELb0ELb0ELb0ELb1ELb0ELb1ELb1ELb0EEENS1_21CollectiveEpilogueFwdINS6_IJSA_NS7_ILi256EEESB_EEES9_SE_SG_Li256ELb0ELb1ELb1ELb0EEENS1_19SingleTileSchedulerILb0ELb1ELb1ELi128EEEEEEEEEvNT_6ParamsE --------------------------
	.section	.nv.constant0._ZN7cutlass13device_kernelIN5flash11enable_sm90INS1_16FlashAttnFwdSm90INS1_25CollectiveMainloopFwdSm90ILi2EN4cute5tupleIJNS5_1CILi1EEES8_S8_EEENS6_IJNS7_ILi128EEENS7_ILi96EEENS7_ILi64EEEEEELi256ENS_10bfloat16_tEfNS_4arch4Sm90ELb1ELb0ELb0ELb0ELb0ELb0ELb0ELb1ELb0ELb1ELb1ELb0EEENS1_21CollectiveEpilogueFwdINS6_IJSA_NS7_ILi256EEESB_EEES9_SE_SG_Li256ELb0ELb1ELb1ELb0EEENS1_19SingleTileSchedulerILb0ELb1ELb1ELi128EEEEEEEEEvNT_6ParamsE,"a",@progbits
	.sectionflags	@""
	.align	4
.nv.constant0._ZN7cutlass13device_kernelIN5flash11enable_sm90INS1_16FlashAttnFwdSm90INS1_25CollectiveMainloopFwdSm90ILi2EN4cute5tupleIJNS5_1CILi1EEES8_S8_EEENS6_IJNS7_ILi128EEENS7_ILi96EEENS7_ILi64EEEEEELi256ENS_10bfloat16_tEfNS_4arch4Sm90ELb1ELb0ELb0ELb0ELb0ELb0ELb0ELb1ELb0ELb1ELb1ELb0EEENS1_21CollectiveEpilogueFwdINS6_IJSA_NS7_ILi256EEESB_EEES9_SE_SG_Li256ELb0ELb1ELb1ELb0EEENS1_19SingleTileSchedulerILb0ELb1ELb1ELi128EEEEEEEEEvNT_6ParamsE:
	.zero		3200


//--------------------- .nv.constant0._ZN7cutlass13device_kernelIN5flash11enable_sm90INS1_16FlashAttnFwdSm90INS1_25CollectiveMainloopFwdSm90ILi2EN4cute5tupleIJNS5_1CILi1EEES8_S8_EEENS6_IJNS7_ILi128EEENS7_ILi96EEENS7_ILi64EEEEEELi256ENS_10bfloat16_tEfNS_4arch4Sm90ELb1ELb0ELb0ELb0ELb0ELb0ELb1ELb1ELb0ELb1ELb1ELb0EEENS1_21CollectiveEpilogueFwdINS6_IJSA_NS7_ILi256EEESB_EEES9_SE_SG_Li256ELb0ELb1ELb1ELb0EEENS1_19SingleTileSchedulerILb0ELb1ELb1ELi128EEEEEEEEEvNT_6ParamsE --------------------------
	.section	.nv.constant0._ZN7cutlass13device_kernelIN5flash11enable_sm90INS1_16FlashAttnFwdSm90INS1_25CollectiveMainloopFwdSm90ILi2EN4cute5tupleIJNS5_1CILi1EEES8_S8_EEENS6_IJNS7_ILi128EEENS7_ILi96EEENS7_ILi64EEEEEELi256ENS_10bfloat16_tEfNS_4arch4Sm90ELb1ELb0ELb0ELb0ELb0ELb0ELb1ELb1ELb0ELb1ELb1ELb0EEENS1_21CollectiveEpilogueFwdINS6_IJSA_NS7_ILi256EEESB_EEES9_SE_SG_Li256ELb0ELb1ELb1ELb0EEENS1_19SingleTileSchedulerILb0ELb1ELb1ELi128EEEEEEEEEvNT_6ParamsE,"a",@progbits
	.sectionflags	@""
	.align	4
.nv.constant0._ZN7cutlass13device_kernelIN5flash11enable_sm90INS1_16FlashAttnFwdSm90INS1_25CollectiveMainloopFwdSm90ILi2EN4cute5tupleIJNS5_1CILi1EEES8_S8_EEENS6_IJNS7_ILi128EEENS7_ILi96EEENS7_ILi64EEEEEELi256ENS_10bfloat16_tEfNS_4arch4Sm90ELb1ELb0ELb0ELb0ELb0ELb0ELb1ELb1ELb0ELb1ELb1ELb0EEENS1_21CollectiveEpilogueFwdINS6_IJSA_NS7_ILi256EEESB_EEES9_SE_SG_Li256ELb0ELb1ELb1ELb0EEENS1_19SingleTileSchedulerILb0ELb1ELb1ELi128EEEEEEEEEvNT_6ParamsE:
	.zero		3456


//--------------------- .nv.constant0._ZN7cutlass13device_kernelIN5flash11enable_sm90INS1_16FlashAttnFwdSm90INS1_25CollectiveMainloopFwdSm90ILi2EN4cute5tupleIJNS5_1CILi1EEES8_S8_EEENS6_IJNS7_ILi128EEENS7_ILi96EEENS7_ILi64EEEEEELi256ENS_10bfloat16_tEfNS_4arch4Sm90ELb1ELb0ELb0ELb1ELb0ELb0ELb0ELb1ELb0ELb1ELb1ELb0EEENS1_21CollectiveEpilogueFwdINS6_IJSA_NS7_ILi256EEESB_EEES9_SE_SG_Li256ELb1ELb1ELb1ELb0EEENS1_36VarlenDynamicPersistentTileSchedulerILi128ELi96ELi256ELi128ELb1ELb1ELb1ELb1ELb1ELb1EEEEEEEEEvNT_6ParamsE --------------------------
	.section	.nv.constant0._ZN7cutlass13device_kernelIN5flash11enable_sm90INS1_16FlashAttnFwdSm90INS1_25CollectiveMainloopFwdSm90ILi2EN4cute5tupleIJNS5_1CILi1EEES8_S8_EEENS6_IJNS7_ILi128EEENS7_ILi96EEENS7_ILi64EEEEEELi256ENS_10bfloat16_tEfNS_4arch4Sm90ELb1ELb0ELb0ELb1ELb0ELb0ELb0ELb1ELb0ELb1ELb1ELb0EEENS1_21CollectiveEpilogueFwdINS6_IJSA_NS7_ILi256EEESB_EEES9_SE_SG_Li256ELb1ELb1ELb1ELb0EEENS1_36VarlenDynamicPersistentTileSchedulerILi128ELi96ELi256ELi128ELb1ELb1ELb1ELb1ELb1ELb1EEEEEEEEEvNT_6ParamsE,"a",@progbits
	.sectionflags	@""
	.align	4
.nv.constant0._ZN7cutlass13device_kernelIN5flash11enable_sm90INS1_16FlashAttnFwdSm90INS1_25CollectiveMainloopFwdSm90ILi2EN4cute5tupleIJNS5_1CILi1EEES8_S8_EEENS6_IJNS7_ILi128EEENS7_ILi96EEENS7_ILi64EEEEEELi256ENS_10bfloat16_tEfNS_4arch4Sm90ELb1ELb0ELb0ELb1ELb0ELb0ELb0ELb1ELb0ELb1ELb1ELb0EEENS1_21CollectiveEpilogueFwdINS6_IJSA_NS7_ILi256EEESB_EEES9_SE_SG_Li256ELb1ELb1ELb1ELb0EEENS1_36VarlenDynamicPersistentTileSchedulerILi128ELi96ELi256ELi128ELb1ELb1ELb1ELb1ELb1ELb1EEEEEEEEEvNT_6ParamsE:
	.zero		3328


//--------------------- .nv.constant0._ZN7cutlass13device_kernelIN5flash11enable_sm90INS1_16FlashAttnFwdSm90INS1_25CollectiveMainloopFwdSm90ILi2EN4cute5tupleIJNS5_1CILi1EEES8_S8_EEENS6_IJNS7_ILi128EEENS7_ILi96EEENS7_ILi64EEEEEELi256ENS_10bfloat16_tEfNS_4arch4Sm90ELb1ELb0ELb0ELb1ELb0ELb1ELb0ELb1ELb0ELb1ELb1ELb0EEENS1_21CollectiveEpilogueFwdINS6_IJSA_NS7_ILi256EEESB_EEES9_SE_SG_Li256ELb1ELb1ELb1ELb0EEENS1_36VarlenDynamicPersistentTileSchedulerILi128ELi96ELi256ELi128ELb1ELb1ELb1ELb1ELb1ELb1EEEEEEEEEvNT_6ParamsE --------------------------
	.section	.nv.constant0._ZN7cutlass13device_kernelIN5flash11enable_sm90INS1_16FlashAttnFwdSm90INS1_25CollectiveMainloopFwdSm90ILi2EN4cute5tupleIJNS5_1CILi1EEES8_S8_EEENS6_IJNS7_ILi128EEENS7_ILi96EEENS7_ILi64EEEEEELi256ENS_10bfloat16_tEfNS_4arch4Sm90ELb1ELb0ELb0ELb1ELb0ELb1ELb0ELb1ELb0ELb1ELb1ELb0EEENS1_21CollectiveEpilogueFwdINS6_IJSA_NS7_ILi256EEESB_EEES9_SE_SG_Li256ELb1ELb1ELb1ELb0EEENS1_36VarlenDynamicPersistentTileSchedulerILi128ELi96ELi256ELi128ELb1ELb1ELb1ELb1ELb1ELb1EEEEEEEEEvNT_6ParamsE,"a",@progbits
	.sectionflags	@""
	.align	4
.nv.constant0._ZN7cutlass13device_kernelIN5flash11enable_sm90INS1_16FlashAttnFwdSm90INS1_25CollectiveMainloopFwdSm90ILi2EN4cute5tupleIJNS5_1CILi1EEES8_S8_EEENS6_IJNS7_ILi128EEENS7_ILi96EEENS7_ILi64EEEEEELi256ENS_10bfloat16_tEfNS_4arch4Sm90ELb1ELb0ELb0ELb1ELb0ELb1ELb0ELb1ELb0ELb1ELb1ELb0EEENS1_21CollectiveEpilogueFwdINS6_IJSA_NS7_ILi256EEESB_EEES9_SE_SG_Li256ELb1ELb1ELb1ELb0EEENS1_36VarlenDynamicPersistentTileSchedulerILi128ELi96ELi256ELi128ELb1ELb1ELb1ELb1ELb1ELb1EEEEEEEEEvNT_6ParamsE:
	.zero		3328


//--------------------- .nv.constant0._ZN7cutlass13device_kernelIN5flash11enable_sm90INS1_16FlashAttnFwdSm90INS1_25CollectiveMainloopFwdSm90ILi2EN4cute5tupleIJNS5_1CILi1EEES8_S8_EEENS6_IJNS7_ILi128EEENS7_ILi96EEENS7_ILi64EEEEEELi256ENS_10bfloat16_tEfNS_4arch4Sm90ELb1ELb0ELb0ELb1ELb0ELb0ELb1ELb1ELb0ELb1ELb1ELb0EEENS1_21CollectiveEpilogueFwdINS6_IJSA_NS7_ILi256EEESB_EEES9_SE_SG_Li256ELb1ELb1ELb1ELb0EEENS1_36VarlenDynamicPersistentTileSchedulerILi128ELi96ELi256ELi128ELb1ELb1ELb1ELb1ELb1ELb1EEEEEEEEEvNT_6ParamsE --------------------------
	.section	.nv.constant0._ZN7cutlass13device_kernelIN5flash11enable_sm90INS1_16FlashAttnFwdSm90INS1_25CollectiveMainloopFwdSm90ILi2EN4cute5tupleIJNS5_1CILi1EEES8_S8_EEENS6_IJNS7_ILi128EEENS7_ILi96EEENS7_ILi64EEEEEELi256ENS_10bfloat16_tEfNS_4arch4Sm90ELb1ELb0ELb0ELb1ELb0ELb0ELb1ELb1ELb0ELb1ELb1ELb0EEENS1_21CollectiveEpilogueFwdINS6_IJSA_NS7_ILi256EEESB_EEES9_SE_SG_Li256ELb1ELb1ELb1ELb0EEENS1_36VarlenDynamicPersistentTileSchedulerILi128ELi96ELi256ELi128ELb1ELb1ELb1ELb1ELb1ELb1EEEEEEEEEvNT_6ParamsE,"a",@progbits
	.sectionflags	@""
	.align	4
.nv.constant0._ZN7cutlass13device_kernelIN5flash11enable_sm90INS1_16FlashAttnFwdSm90INS1_25CollectiveMainloopFwdSm90ILi2EN4cute5tupleIJNS5_1CILi1EEES8_S8_EEENS6_IJNS7_ILi128EEENS7_ILi96EEENS7_ILi64EEEEEELi256ENS_10bfloat16_tEfNS_4arch4Sm90ELb1ELb0ELb0ELb1ELb0ELb0ELb1ELb1ELb0ELb1ELb1ELb0EEENS1_21CollectiveEpilogueFwdINS6_IJSA_NS7_ILi256EEESB_EEES9_SE_SG_Li256ELb1ELb1ELb1ELb0EEENS1_36VarlenDynamicPersistentTileSchedulerILi128ELi96ELi256ELi128ELb1ELb1ELb1ELb1ELb1ELb1EEEEEEEEEvNT_6ParamsE:
	.zero		3584


//--------------------- .nv.constant0._ZN7cutlass13device_kernelIN5flash11enable_sm90INS1_16FlashAttnFwdSm90INS1_25CollectiveMainloopFwdSm90ILi2EN4cute5tupleIJNS5_1CILi1EEES8_S8_EEENS6_IJNS7_ILi128EEENS7_ILi96EEENS7_ILi64EEEEEELi256ENS_10bfloat16_tEfNS_4arch4Sm90ELb1ELb0ELb0ELb1ELb0ELb1ELb1ELb1ELb0ELb1ELb1ELb0EEENS1_21CollectiveEpilogueFwdINS6_IJSA_NS7_ILi256EEESB_EEES9_SE_SG_Li256ELb1ELb1ELb1ELb0EEENS1_36VarlenDynamicPersistentTileSchedulerILi128ELi96ELi256ELi128ELb1ELb1ELb1ELb1ELb1ELb1EEEEEEEEEvNT_6ParamsE --------------------------
	.section	.nv.constant0._ZN7cutlass13device_kernelIN5flash11enable_sm90INS1_16FlashAttnFwdSm90INS1_25CollectiveMainloopFwdSm90ILi2EN4cute5tupleIJNS5_1CILi1EEES8_S8_EEENS6_IJNS7_ILi128EEENS7_ILi96EEENS7_ILi64EEEEEELi256ENS_10bfloat16_tEfNS_4arch4Sm90ELb1ELb0ELb0ELb1ELb0ELb1ELb1ELb1ELb0ELb1ELb1ELb0EEENS1_21CollectiveEpilogueFwdINS6_IJSA_NS7_ILi256EEESB_EEES9_SE_SG_Li256ELb1ELb1ELb1ELb0EEENS1_36VarlenDynamicPersistentTileSchedulerILi128ELi96ELi256ELi128ELb1ELb1ELb1ELb1ELb1ELb1EEEEEEEEEvNT_6ParamsE,"a",@progbits
	.sectionflags	@""
	.align	4
.nv.constant0._ZN7cutlass13device_kernelIN5flash11enable_sm90INS1_16FlashAttnFwdSm90INS1_25CollectiveMainloopFwdSm90ILi2EN4cute5tupleIJNS5_1CILi1EEES8_S8_EEENS6_IJNS7_ILi128EEENS7_ILi96EEENS7_ILi64EEEEEELi256ENS_10bfloat16_tEfNS_4arch4Sm90ELb1ELb0ELb0ELb1ELb0ELb1ELb1ELb1ELb0ELb1ELb1ELb0EEENS1_21CollectiveEpilogueFwdINS6_IJSA_NS7_ILi256EEESB_EEES9_SE_SG_Li256ELb1ELb1ELb1ELb0EEENS1_36VarlenDynamicPersistentTileSchedulerILi128ELi96ELi256ELi128ELb1ELb1ELb1ELb1ELb1ELb1EEEEEEEEEvNT_6ParamsE:
	.zero		3584


//--------------------- SYMBOLS --------------------------

	.type		.nv.reservedSmem.offset0,@object
	.size		.nv.reservedSmem.offset0,0x4
	.type		__assertfail,@function
